	.target	sm_80

	.elftype	@"ET_EXEC"


//--------------------- .note.nv.tkinfo           --------------------------
	.section	.note.nv.tkinfo,"",@"SHT_NOTE"
	.sectionflags	@"SHF_NOTE_NV_TKINFO"
	.tkinfo
        /*0018*/ 	.word	0x00000002
        /*0030*/ 	.string	""
        /*0030*/ 	.string	"ptxas"
        /*0030*/ 	.string	"Cuda compilation tools, release 13.0, V13.0.88"
        /*0030*/ 	.string	"Build cuda_13.0.r13.0/compiler.36424714_0"
        /*0030*/ 	.string	"-arch sm_80 -m 64 "



//--------------------- .note.nv.cuinfo           --------------------------
	.section	.note.nv.cuinfo,"",@"SHT_NOTE"
	.sectionflags	@"SHF_NOTE_NV_CUINFO"
        /*0018*/ 	.short	0x0002
        /*001a*/ 	.short	0x0050
        /*001c*/ 	.short	0x0082
	.zero		2


//--------------------- .nv.info                  --------------------------
	.section	.nv.info,"",@"SHT_CUDA_INFO"
	.align	4


	//----- nvinfo : EIATTR_REGCOUNT
	.align		4
        /*0000*/ 	.byte	0x04, 0x2f
        /*0002*/ 	.short	(.L_12 - .L_11)
	.align		4
.L_11:
        /*0004*/ 	.word	index@(_ZN7cutlass13device_kernelIN5flash19enable_sm80_to_sm89INS1_16FlashAttnFwdSm80INS1_25CollectiveMainloopFwdSm80ILi4ELi1ELb0EN4cute5tupleIJNS5_1CILi128EEENS7_ILi64EEES8_EEELi128ENS_6half_tEfNS_4arch4Sm80ELb1ELb0ELb0ELb1ELb1ELb1ELb1ELb0EEENS1_21CollectiveEpilogueFwdINS6_IJS8_S8_S9_EEENS6_IJNS7_ILi1EEESH_SH_EEESB_SD_Li128ELb1ELb1ELb0ELb0EEENS1_19SingleTileSchedulerILb1ELb0ELb1ELi128EEEEEEEEEvNT_6ParamsE)
        /*0008*/ 	.word	0x000000ff


	//----- nvinfo : EIATTR_FRAME_SIZE
	.align		4
.L_12:
        /*000c*/ 	.byte	0x04, 0x11
        /*000e*/ 	.short	(.L_14 - .L_13)
	.align		4
.L_13:
        /*0010*/ 	.word	index@($__internal_15_$__cuda_sm70_shflsync_idx_p)
        /*0014*/ 	.word	0x00000000


	//----- nvinfo : EIATTR_FRAME_SIZE
	.align		4
.L_14:
        /*0018*/ 	.byte	0x04, 0x11
        /*001a*/ 	.short	(.L_16 - .L_15)
	.align		4
.L_15:
        /*001c*/ 	.word	index@($__internal_14_$__cuda_sm70_shflsync_bfly_p)
        /*0020*/ 	.word	0x00000000


	//----- nvinfo : EIATTR_FRAME_SIZE
	.align		4
.L_16:
        /*0024*/ 	.byte	0x04, 0x11
        /*0026*/ 	.short	(.L_18 - .L_17)
	.align		4
.L_17:
        /*0028*/ 	.word	index@($_ZN7cutlass13device_kernelIN5flash19enable_sm80_to_sm89INS1_16FlashAttnFwdSm80INS1_25CollectiveMainloopFwdSm80ILi4ELi1ELb0EN4cute5tupleIJNS5_1CILi128EEENS7_ILi64EEES8_EEELi128ENS_6half_tEfNS_4arch4Sm80ELb1ELb0ELb0ELb1ELb1ELb1ELb1ELb0EEENS1_21CollectiveEpilogueFwdINS6_IJS8_S8_S9_EEENS6_IJNS7_ILi1EEESH_SH_EEESB_SD_Li128ELb1ELb1ELb0ELb0EEENS1_19SingleTileSchedulerILb1ELb0ELb1ELi128EEEEEEEEEvNT_6ParamsE$_ZZN5flash25CollectiveMainloopFwdSm80ILi4ELi1ELb0EN4cute5tupleIJNS1_1CILi128EEENS3_ILi64EEES4_EEELi128EN7cutlass6half_tEfNS7_4arch4Sm80ELb1ELb0ELb0ELb1ELb1ELb1ELb1ELb0EE3mmaINS_16FlashAttnFwdSm80ISB_NS_21CollectiveEpilogueFwdINS2_IJS4_S4_S5_EEENS2_IJNS3_ILi1EEESG_SG_EEES8_SA_Li128ELb1ELb1ELb0ELb0EEENS_19SingleTileSchedulerILb1ELb0ELb1ELi128EEEE13SharedStorageENS1_6TensorINS1_11ArrayEngineIfLm128EEENS1_6LayoutINS2_IJNS2_IJNS3_ILi2EEESR_EEESR_NS3_ILi16EEEEEENS2_IJNS2_IJSG_SR_EEENS3_ILi4EEENS3_ILi8EEEEEEEEEENS_7SoftmaxILi4ELi0EEEEEbRKNSB_6ParamsERT0_RT1_iRKNS_16SeqlenInfoQKNewKILb1ELb1EEENS2_IJiiiiEEERT_ENKUlvE_clEv)
        /*002c*/ 	.word	0x00000000


	//----- nvinfo : EIATTR_FRAME_SIZE
	.align		4
.L_18:
        /*0030*/ 	.byte	0x04, 0x11
        /*0032*/ 	.short	(.L_20 - .L_19)
	.align		4
.L_19:
        /*0034*/ 	.word	index@(_ZN7cutlass13device_kernelIN5flash19enable_sm80_to_sm89INS1_16FlashAttnFwdSm80INS1_25CollectiveMainloopFwdSm80ILi4ELi1ELb0EN4cute5tupleIJNS5_1CILi128EEENS7_ILi64EEES8_EEELi128ENS_6half_tEfNS_4arch4Sm80ELb1ELb0ELb0ELb1ELb1ELb1ELb1ELb0EEENS1_21CollectiveEpilogueFwdINS6_IJS8_S8_S9_EEENS6_IJNS7_ILi1EEESH_SH_EEESB_SD_Li128ELb1ELb1ELb0ELb0EEENS1_19SingleTileSchedulerILb1ELb0ELb1ELi128EEEEEEEEEvNT_6ParamsE)
        /*0038*/ 	.word	0x000000d8


	//----- nvinfo : EIATTR_REGCOUNT
	.align		4
.L_20:
        /*003c*/ 	.byte	0x04, 0x2f
        /*003e*/ 	.short	(.L_22 - .L_21)
	.align		4
.L_21:
        /*0040*/ 	.word	index@(_ZN7cutlass13device_kernelIN5flash19enable_sm80_to_sm89INS1_16FlashAttnFwdSm80INS1_25CollectiveMainloopFwdSm80ILi4ELi1ELb0EN4cute5tupleIJNS5_1CILi128EEENS7_ILi64EEES8_EEELi128ENS_6half_tEfNS_4arch4Sm80ELb1ELb0ELb0ELb1ELb1ELb0ELb1ELb0EEENS1_21CollectiveEpilogueFwdINS6_IJS8_S8_S9_EEENS6_IJNS7_ILi1EEESH_SH_EEESB_SD_Li128ELb1ELb1ELb0ELb0EEENS1_19SingleTileSchedulerILb1ELb0ELb1ELi128EEEEEEEEEvNT_6ParamsE)
        /*0044*/ 	.word	0x000000ff


	//----- nvinfo : EIATTR_FRAME_SIZE
	.align		4
.L_22:
        /*0048*/ 	.byte	0x04, 0x11
        /*004a*/ 	.short	(.L_24 - .L_23)
	.align		4
.L_23:
        /*004c*/ 	.word	index@(_ZN7cutlass13device_kernelIN5flash19enable_sm80_to_sm89INS1_16FlashAttnFwdSm80INS1_25CollectiveMainloopFwdSm80ILi4ELi1ELb0EN4cute5tupleIJNS5_1CILi128EEENS7_ILi64EEES8_EEELi128ENS_6half_tEfNS_4arch4Sm80ELb1ELb0ELb0ELb1ELb1ELb0ELb1ELb0EEENS1_21CollectiveEpilogueFwdINS6_IJS8_S8_S9_EEENS6_IJNS7_ILi1EEESH_SH_EEESB_SD_Li128ELb1ELb1ELb0ELb0EEENS1_19SingleTileSchedulerILb1ELb0ELb1ELi128EEEEEEEEEvNT_6ParamsE)
        /*0050*/ 	.word	0x00000070


	//----- nvinfo : EIATTR_REGCOUNT
	.align		4
.L_24:
        /*0054*/ 	.byte	0x04, 0x2f
        /*0056*/ 	.short	(.L_26 - .L_25)
	.align		4
.L_25:
        /*0058*/ 	.word	index@(_ZN7cutlass13device_kernelIN5flash19enable_sm80_to_sm89INS1_16FlashAttnFwdSm80INS1_25CollectiveMainloopFwdSm80ILi4ELi1ELb0EN4cute5tupleIJNS5_1CILi128EEENS7_ILi64EEES8_EEELi128ENS_6half_tEfNS_4arch4Sm80ELb1ELb0ELb0ELb0ELb1ELb0ELb1ELb0EEENS1_21CollectiveEpilogueFwdINS6_IJS8_S8_S9_EEENS6_IJNS7_ILi1EEESH_SH_EEESB_SD_Li128ELb0ELb1ELb0ELb0EEENS1_30DynamicPersistentTileSchedulerILi128ELi128ELb0ELb1ELb0EEEEEEEEEvNT_6ParamsE)
        /*005c*/ 	.word	0x000000ff


	//----- nvinfo : EIATTR_FRAME_SIZE
	.align		4
.L_26:
        /*0060*/ 	.byte	0x04, 0x11
        /*0062*/ 	.short	(.L_28 - .L_27)
	.align		4
.L_27:
        /*0064*/ 	.word	index@($__internal_13_$__cuda_sm70_shflsync_idx_p)
        /*0068*/ 	.word	0x00000000


	//----- nvinfo : EIATTR_FRAME_SIZE
	.align		4
.L_28:
        /*006c*/ 	.byte	0x04, 0x11
        /*006e*/ 	.short	(.L_30 - .L_29)
	.align		4
.L_29:
        /*0070*/ 	.word	index@($__internal_12_$__cuda_sm70_shflsync_bfly_p)
        /*0074*/ 	.word	0x00000000


	//----- nvinfo : EIATTR_FRAME_SIZE
	.align		4
.L_30:
        /*0078*/ 	.byte	0x04, 0x11
        /*007a*/ 	.short	(.L_32 - .L_31)
	.align		4
.L_31:
        /*007c*/ 	.word	index@(_ZN7cutlass13device_kernelIN5flash19enable_sm80_to_sm89INS1_16FlashAttnFwdSm80INS1_25CollectiveMainloopFwdSm80ILi4ELi1ELb0EN4cute5tupleIJNS5_1CILi128EEENS7_ILi64EEES8_EEELi128ENS_6half_tEfNS_4arch4Sm80ELb1ELb0ELb0ELb0ELb1ELb0ELb1ELb0EEENS1_21CollectiveEpilogueFwdINS6_IJS8_S8_S9_EEENS6_IJNS7_ILi1EEESH_SH_EEESB_SD_Li128ELb0ELb1ELb0ELb0EEENS1_30DynamicPersistentTileSchedulerILi128ELi128ELb0ELb1ELb0EEEEEEEEEvNT_6ParamsE)
        /*0080*/ 	.word	0x00000088


	//----- nvinfo : EIATTR_REGCOUNT
	.align		4
.L_32:
        /*0084*/ 	.byte	0x04, 0x2f
        /*0086*/ 	.short	(.L_34 - .L_33)
	.align		4
.L_33:
        /*0088*/ 	.word	index@(_ZN7cutlass13device_kernelIN5flash19enable_sm80_to_sm89INS1_16FlashAttnFwdSm80INS1_25CollectiveMainloopFwdSm80ILi4ELi1ELb0EN4cute5tupleIJNS5_1CILi128EEENS7_ILi48EEES8_EEELi128ENS_6half_tEfNS_4arch4Sm80ELb0ELb1ELb0ELb1ELb1ELb1ELb1ELb0EEENS1_21CollectiveEpilogueFwdINS6_IJS8_S8_S9_EEENS6_IJNS7_ILi1EEESH_SH_EEESB_SD_Li128ELb1ELb1ELb0ELb0EEENS1_19SingleTileSchedulerILb1ELb0ELb1ELi128EEEEEEEEEvNT_6ParamsE)
        /*008c*/ 	.word	0x000000ff


	//----- nvinfo : EIATTR_FRAME_SIZE
	.align		4
.L_34:
        /*0090*/ 	.byte	0x04, 0x11
        /*0092*/ 	.short	(.L_36 - .L_35)
	.align		4
.L_35:
        /*0094*/ 	.word	index@($__internal_11_$__cuda_sm70_shflsync_idx_p)
        /*0098*/ 	.word	0x00000000


	//----- nvinfo : EIATTR_FRAME_SIZE
	.align		4
.L_36:
        /*009c*/ 	.byte	0x04, 0x11
        /*009e*/ 	.short	(.L_38 - .L_37)
	.align		4
.L_37:
        /*00a0*/ 	.word	index@($__internal_10_$__cuda_sm70_shflsync_bfly_p)
        /*00a4*/ 	.word	0x00000000


	//----- nvinfo : EIATTR_FRAME_SIZE
	.align		4
.L_38:
        /*00a8*/ 	.byte	0x04, 0x11
        /*00aa*/ 	.short	(.L_40 - .L_39)
	.align		4
.L_39:
        /*00ac*/ 	.word	index@($_ZN7cutlass13device_kernelIN5flash19enable_sm80_to_sm89INS1_16FlashAttnFwdSm80INS1_25CollectiveMainloopFwdSm80ILi4ELi1ELb0EN4cute5tupleIJNS5_1CILi128EEENS7_ILi48EEES8_EEELi128ENS_6half_tEfNS_4arch4Sm80ELb0ELb1ELb0ELb1ELb1ELb1ELb1ELb0EEENS1_21CollectiveEpilogueFwdINS6_IJS8_S8_S9_EEENS6_IJNS7_ILi1EEESH_SH_EEESB_SD_Li128ELb1ELb1ELb0ELb0EEENS1_19SingleTileSchedulerILb1ELb0ELb1ELi128EEEEEEEEEvNT_6ParamsE$_ZZN5flash25CollectiveMainloopFwdSm80ILi4ELi1ELb0EN4cute5tupleIJNS1_1CILi128EEENS3_ILi48EEES4_EEELi128EN7cutlass6half_tEfNS7_4arch4Sm80ELb0ELb1ELb0ELb1ELb1ELb1ELb1ELb0EE3mmaINS_16FlashAttnFwdSm80ISB_NS_21CollectiveEpilogueFwdINS2_IJS4_S4_S5_EEENS2_IJNS3_ILi1EEESG_SG_EEES8_SA_Li128ELb1ELb1ELb0ELb0EEENS_19SingleTileSchedulerILb1ELb0ELb1ELi128EEEE13SharedStorageENS1_6TensorINS1_11ArrayEngineIfLm128EEENS1_6LayoutINS2_IJNS2_IJNS3_ILi2EEESR_EEESR_NS3_ILi16EEEEEENS2_IJNS2_IJSG_SR_EEENS3_ILi4EEENS3_ILi8EEEEEEEEEENS_7SoftmaxILi4ELi0EEEEEbRKNSB_6ParamsERT0_RT1_iRKNS_16SeqlenInfoQKNewKILb1ELb1EEENS2_IJiiiiEEERT_ENKUlvE_clEv)
        /*00b0*/ 	.word	0x00000000


	//----- nvinfo : EIATTR_FRAME_SIZE
	.align		4
.L_40:
        /*00b4*/ 	.byte	0x04, 0x11
        /*00b6*/ 	.short	(.L_42 - .L_41)
	.align		4
.L_41:
        /*00b8*/ 	.word	index@(_ZN7cutlass13device_kernelIN5flash19enable_sm80_to_sm89INS1_16FlashAttnFwdSm80INS1_25CollectiveMainloopFwdSm80ILi4ELi1ELb0EN4cute5tupleIJNS5_1CILi128EEENS7_ILi48EEES8_EEELi128ENS_6half_tEfNS_4arch4Sm80ELb0ELb1ELb0ELb1ELb1ELb1ELb1ELb0EEENS1_21CollectiveEpilogueFwdINS6_IJS8_S8_S9_EEENS6_IJNS7_ILi1EEESH_SH_EEESB_SD_Li128ELb1ELb1ELb0ELb0EEENS1_19SingleTileSchedulerILb1ELb0ELb1ELi128EEEEEEEEEvNT_6ParamsE)
        /*00bc*/ 	.word	0x000000e0


	//----- nvinfo : EIATTR_REGCOUNT
	.align		4
.L_42:
        /*00c0*/ 	.byte	0x04, 0x2f
        /*00c2*/ 	.short	(.L_44 - .L_43)
	.align		4
.L_43:
        /*00c4*/ 	.word	index@(_ZN7cutlass13device_kernelIN5flash19enable_sm80_to_sm89INS1_16FlashAttnFwdSm80INS1_25CollectiveMainloopFwdSm80ILi4ELi1ELb0EN4cute5tupleIJNS5_1CILi128EEENS7_ILi48EEES8_EEELi128ENS_6half_tEfNS_4arch4Sm80ELb0ELb1ELb0ELb1ELb1ELb0ELb1ELb0EEENS1_21CollectiveEpilogueFwdINS6_IJS8_S8_S9_EEENS6_IJNS7_ILi1EEESH_SH_EEESB_SD_Li128ELb1ELb1ELb0ELb0EEENS1_19SingleTileSchedulerILb1ELb0ELb1ELi128EEEEEEEEEvNT_6ParamsE)
        /*00c8*/ 	.word	0x000000ff


	//----- nvinfo : EIATTR_FRAME_SIZE
	.align		4
.L_44:
        /*00cc*/ 	.byte	0x04, 0x11
        /*00ce*/ 	.short	(.L_46 - .L_45)
	.align		4
.L_45:
        /*00d0*/ 	.word	index@(_ZN7cutlass13device_kernelIN5flash19enable_sm80_to_sm89INS1_16FlashAttnFwdSm80INS1_25CollectiveMainloopFwdSm80ILi4ELi1ELb0EN4cute5tupleIJNS5_1CILi128EEENS7_ILi48EEES8_EEELi128ENS_6half_tEfNS_4arch4Sm80ELb0ELb1ELb0ELb1ELb1ELb0ELb1ELb0EEENS1_21CollectiveEpilogueFwdINS6_IJS8_S8_S9_EEENS6_IJNS7_ILi1EEESH_SH_EEESB_SD_Li128ELb1ELb1ELb0ELb0EEENS1_19SingleTileSchedulerILb1ELb0ELb1ELi128EEEEEEEEEvNT_6ParamsE)
        /*00d4*/ 	.word	0x00000070


	//----- nvinfo : EIATTR_REGCOUNT
	.align		4
.L_46:
        /*00d8*/ 	.byte	0x04, 0x2f
        /*00da*/ 	.short	(.L_48 - .L_47)
	.align		4
.L_47:
        /*00dc*/ 	.word	index@(_ZN7cutlass13device_kernelIN5flash19enable_sm80_to_sm89INS1_16FlashAttnFwdSm80INS1_25CollectiveMainloopFwdSm80ILi4ELi1ELb0EN4cute5tupleIJNS5_1CILi128EEENS7_ILi48EEES8_EEELi128ENS_6half_tEfNS_4arch4Sm80ELb0ELb1ELb0ELb0ELb1ELb0ELb1ELb0EEENS1_21CollectiveEpilogueFwdINS6_IJS8_S8_S9_EEENS6_IJNS7_ILi1EEESH_SH_EEESB_SD_Li128ELb0ELb1ELb0ELb0EEENS1_19SingleTileSchedulerILb0ELb0ELb1ELi128EEEEEEEEEvNT_6ParamsE)
        /*00e0*/ 	.word	0x000000ff


	//----- nvinfo : EIATTR_FRAME_SIZE
	.align		4
.L_48:
        /*00e4*/ 	.byte	0x04, 0x11
        /*00e6*/ 	.short	(.L_50 - .L_49)
	.align		4
.L_49:
        /*00e8*/ 	.word	index@(_ZN7cutlass13device_kernelIN5flash19enable_sm80_to_sm89INS1_16FlashAttnFwdSm80INS1_25CollectiveMainloopFwdSm80ILi4ELi1ELb0EN4cute5tupleIJNS5_1CILi128EEENS7_ILi48EEES8_EEELi128ENS_6half_tEfNS_4arch4Sm80ELb0ELb1ELb0ELb0ELb1ELb0ELb1ELb0EEENS1_21CollectiveEpilogueFwdINS6_IJS8_S8_S9_EEENS6_IJNS7_ILi1EEESH_SH_EEESB_SD_Li128ELb0ELb1ELb0ELb0EEENS1_19SingleTileSchedulerILb0ELb0ELb1ELi128EEEEEEEEEvNT_6ParamsE)
        /*00ec*/ 	.word	0x00000070


	//----- nvinfo : EIATTR_REGCOUNT
	.align		4
.L_50:
        /*00f0*/ 	.byte	0x04, 0x2f
        /*00f2*/ 	.short	(.L_52 - .L_51)
	.align		4
.L_51:
        /*00f4*/ 	.word	index@(_ZN7cutlass13device_kernelIN5flash19enable_sm80_to_sm89INS1_16FlashAttnFwdSm80INS1_25CollectiveMainloopFwdSm80ILi4ELi1ELb0EN4cute5tupleIJNS5_1CILi128EEENS7_ILi64EEES8_EEELi128ENS_6half_tEfNS_4arch4Sm80ELb0ELb0ELb0ELb1ELb1ELb1ELb1ELb0EEENS1_21CollectiveEpilogueFwdINS6_IJS8_S8_S9_EEENS6_IJNS7_ILi1EEESH_SH_EEESB_SD_Li128ELb1ELb1ELb0ELb0EEENS1_19SingleTileSchedulerILb1ELb0ELb1ELi128EEEEEEEEEvNT_6ParamsE)
        /*00f8*/ 	.word	0x000000ff


	//----- nvinfo : EIATTR_FRAME_SIZE
	.align		4
.L_52:
        /*00fc*/ 	.byte	0x04, 0x11
        /*00fe*/ 	.short	(.L_54 - .L_53)
	.align		4
.L_53:
        /*0100*/ 	.word	index@(_ZN7cutlass13device_kernelIN5flash19enable_sm80_to_sm89INS1_16FlashAttnFwdSm80INS1_25CollectiveMainloopFwdSm80ILi4ELi1ELb0EN4cute5tupleIJNS5_1CILi128EEENS7_ILi64EEES8_EEELi128ENS_6half_tEfNS_4arch4Sm80ELb0ELb0ELb0ELb1ELb1ELb1ELb1ELb0EEENS1_21CollectiveEpilogueFwdINS6_IJS8_S8_S9_EEENS6_IJNS7_ILi1EEESH_SH_EEESB_SD_Li128ELb1ELb1ELb0ELb0EEENS1_19SingleTileSchedulerILb1ELb0ELb1ELi128EEEEEEEEEvNT_6ParamsE)
        /*0104*/ 	.word	0x00000058


	//----- nvinfo : EIATTR_REGCOUNT
	.align		4
.L_54:
        /*0108*/ 	.byte	0x04, 0x2f
        /*010a*/ 	.short	(.L_56 - .L_55)
	.align		4
.L_55:
        /*010c*/ 	.word	index@(_ZN7cutlass13device_kernelIN5flash19enable_sm80_to_sm89INS1_16FlashAttnFwdSm80INS1_25CollectiveMainloopFwdSm80ILi4ELi1ELb0EN4cute5tupleIJNS5_1CILi128EEENS7_ILi64EEES8_EEELi128ENS_6half_tEfNS_4arch4Sm80ELb0ELb0ELb0ELb1ELb1ELb0ELb1ELb0EEENS1_21CollectiveEpilogueFwdINS6_IJS8_S8_S9_EEENS6_IJNS7_ILi1EEESH_SH_EEESB_SD_Li128ELb1ELb1ELb0ELb0EEENS1_19SingleTileSchedulerILb1ELb0ELb1ELi128EEEEEEEEEvNT_6ParamsE)
        /*0110*/ 	.word	0x000000ff


	//----- nvinfo : EIATTR_FRAME_SIZE
	.align		4
.L_56:
        /*0114*/ 	.byte	0x04, 0x11
        /*0116*/ 	.short	(.L_58 - .L_57)
	.align		4
.L_57:
        /*0118*/ 	.word	index@(_ZN7cutlass13device_kernelIN5flash19enable_sm80_to_sm89INS1_16FlashAttnFwdSm80INS1_25CollectiveMainloopFwdSm80ILi4ELi1ELb0EN4cute5tupleIJNS5_1CILi128EEENS7_ILi64EEES8_EEELi128ENS_6half_tEfNS_4arch4Sm80ELb0ELb0ELb0ELb1ELb1ELb0ELb1ELb0EEENS1_21CollectiveEpilogueFwdINS6_IJS8_S8_S9_EEENS6_IJNS7_ILi1EEESH_SH_EEESB_SD_Li128ELb1ELb1ELb0ELb0EEENS1_19SingleTileSchedulerILb1ELb0ELb1ELi128EEEEEEEEEvNT_6ParamsE)
        /*011c*/ 	.word	0x00000028


	//----- nvinfo : EIATTR_REGCOUNT
	.align		4
.L_58:
        /*0120*/ 	.byte	0x04, 0x2f
        /*0122*/ 	.short	(.L_60 - .L_59)
	.align		4
.L_59:
        /*0124*/ 	.word	index@(_ZN7cutlass13device_kernelIN5flash19enable_sm80_to_sm89INS1_16FlashAttnFwdSm80INS1_25CollectiveMainloopFwdSm80ILi4ELi1ELb0EN4cute5tupleIJNS5_1CILi128EEENS7_ILi64EEES8_EEELi128ENS_6half_tEfNS_4arch4Sm80ELb0ELb0ELb0ELb0ELb1ELb0ELb1ELb0EEENS1_21CollectiveEpilogueFwdINS6_IJS8_S8_S9_EEENS6_IJNS7_ILi1EEESH_SH_EEESB_SD_Li128ELb0ELb1ELb0ELb0EEENS1_19SingleTileSchedulerILb0ELb0ELb1ELi128EEEEEEEEEvNT_6ParamsE)
        /*0128*/ 	.word	0x000000ff


	//----- nvinfo : EIATTR_FRAME_SIZE
	.align		4
.L_60:
        /*012c*/ 	.byte	0x04, 0x11
        /*012e*/ 	.short	(.L_62 - .L_61)
	.align		4
.L_61:
        /*0130*/ 	.word	index@(_ZN7cutlass13device_kernelIN5flash19enable_sm80_to_sm89INS1_16FlashAttnFwdSm80INS1_25CollectiveMainloopFwdSm80ILi4ELi1ELb0EN4cute5tupleIJNS5_1CILi128EEENS7_ILi64EEES8_EEELi128ENS_6half_tEfNS_4arch4Sm80ELb0ELb0ELb0ELb0ELb1ELb0ELb1ELb0EEENS1_21CollectiveEpilogueFwdINS6_IJS8_S8_S9_EEENS6_IJNS7_ILi1EEESH_SH_EEESB_SD_Li128ELb0ELb1ELb0ELb0EEENS1_19SingleTileSchedulerILb0ELb0ELb1ELi128EEEEEEEEEvNT_6ParamsE)
        /*0134*/ 	.word	0x00000078


	//----- nvinfo : EIATTR_REGCOUNT
	.align		4
.L_62:
        /*0138*/ 	.byte	0x04, 0x2f
        /*013a*/ 	.short	(.L_64 - .L_63)
	.align		4
.L_63:
        /*013c*/ 	.word	index@(_ZN7cutlass13device_kernelIN5flash19enable_sm80_to_sm89INS1_16FlashAttnFwdSm80INS1_25CollectiveMainloopFwdSm80ILi8ELi1ELb1EN4cute5tupleIJNS5_1CILi128EEES8_S8_EEELi128ENS_6half_tEfNS_4arch4Sm80ELb1ELb0ELb0ELb1ELb1ELb1ELb1ELb0EEENS1_21CollectiveEpilogueFwdIS9_NS6_IJNS7_ILi1EEESF_SF_EEESA_SC_Li256ELb1ELb1ELb0ELb0EEENS1_19SingleTileSchedulerILb1ELb0ELb1ELi128EEEEEEEEEvNT_6ParamsE)
        /*0140*/ 	.word	0x000000ff


	//----- nvinfo : EIATTR_FRAME_SIZE
	.align		4
.L_64:
        /*0144*/ 	.byte	0x04, 0x11
        /*0146*/ 	.short	(.L_66 - .L_65)
	.align		4
.L_65:
        /*0148*/ 	.word	index@(_ZN7cutlass13device_kernelIN5flash19enable_sm80_to_sm89INS1_16FlashAttnFwdSm80INS1_25CollectiveMainloopFwdSm80ILi8ELi1ELb1EN4cute5tupleIJNS5_1CILi128EEES8_S8_EEELi128ENS_6half_tEfNS_4arch4Sm80ELb1ELb0ELb0ELb1ELb1ELb1ELb1ELb0EEENS1_21CollectiveEpilogueFwdIS9_NS6_IJNS7_ILi1EEESF_SF_EEESA_SC_Li256ELb1ELb1ELb0ELb0EEENS1_19SingleTileSchedulerILb1ELb0ELb1ELi128EEEEEEEEEvNT_6ParamsE)
        /*014c*/ 	.word	0x00000008


	//----- nvinfo : EIATTR_REGCOUNT
	.align		4
.L_66:
        /*0150*/ 	.byte	0x04, 0x2f
        /*0152*/ 	.short	(.L_68 - .L_67)
	.align		4
.L_67:
        /*0154*/ 	.word	index@(_ZN7cutlass13device_kernelIN5flash19enable_sm80_to_sm89INS1_16FlashAttnFwdSm80INS1_25CollectiveMainloopFwdSm80ILi8ELi1ELb1EN4cute5tupleIJNS5_1CILi128EEES8_S8_EEELi128ENS_6half_tEfNS_4arch4Sm80ELb1ELb0ELb0ELb1ELb1ELb0ELb1ELb0EEENS1_21CollectiveEpilogueFwdIS9_NS6_IJNS7_ILi1EEESF_SF_EEESA_SC_Li256ELb1ELb1ELb0ELb0EEENS1_19SingleTileSchedulerILb1ELb0ELb1ELi128EEEEEEEEEvNT_6ParamsE)
        /*0158*/ 	.word	0x000000ff


	//----- nvinfo : EIATTR_FRAME_SIZE
	.align		4
.L_68:
        /*015c*/ 	.byte	0x04, 0x11
        /*015e*/ 	.short	(.L_70 - .L_69)
	.align		4
.L_69:
        /*0160*/ 	.word	index@(_ZN7cutlass13device_kernelIN5flash19enable_sm80_to_sm89INS1_16FlashAttnFwdSm80INS1_25CollectiveMainloopFwdSm80ILi8ELi1ELb1EN4cute5tupleIJNS5_1CILi128EEES8_S8_EEELi128ENS_6half_tEfNS_4arch4Sm80ELb1ELb0ELb0ELb1ELb1ELb0ELb1ELb0EEENS1_21CollectiveEpilogueFwdIS9_NS6_IJNS7_ILi1EEESF_SF_EEESA_SC_Li256ELb1ELb1ELb0ELb0EEENS1_19SingleTileSchedulerILb1ELb0ELb1ELi128EEEEEEEEEvNT_6ParamsE)
        /*0164*/ 	.word	0x00000000


	//----- nvinfo : EIATTR_REGCOUNT
	.align		4
.L_70:
        /*0168*/ 	.byte	0x04, 0x2f
        /*016a*/ 	.short	(.L_72 - .L_71)
	.align		4
.L_71:
        /*016c*/ 	.word	index@(_ZN7cutlass13device_kernelIN5flash19enable_sm80_to_sm89INS1_16FlashAttnFwdSm80INS1_25CollectiveMainloopFwdSm80ILi8ELi1ELb1EN4cute5tupleIJNS5_1CILi128EEES8_S8_EEELi128ENS_6half_tEfNS_4arch4Sm80ELb1ELb0ELb0ELb0ELb1ELb0ELb1ELb0EEENS1_21CollectiveEpilogueFwdIS9_NS6_IJNS7_ILi1EEESF_SF_EEESA_SC_Li256ELb0ELb1ELb0ELb0EEENS1_30DynamicPersistentTileSchedulerILi256ELi256ELb0ELb1ELb0EEEEEEEEEvNT_6ParamsE)
        /*0170*/ 	.word	0x000000ff


	//----- nvinfo : EIATTR_FRAME_SIZE
	.align		4
.L_72:
        /*0174*/ 	.byte	0x04, 0x11
        /*0176*/ 	.short	(.L_74 - .L_73)
	.align		4
.L_73:
        /*0178*/ 	.word	index@($__internal_9_$__cuda_sm70_shflsync_idx_p)
        /*017c*/ 	.word	0x00000000


	//----- nvinfo : EIATTR_FRAME_SIZE
	.align		4
.L_74:
        /*0180*/ 	.byte	0x04, 0x11
        /*0182*/ 	.short	(.L_76 - .L_75)
	.align		4
.L_75:
        /*0184*/ 	.word	index@($__internal_8_$__cuda_sm70_shflsync_bfly_p)
        /*0188*/ 	.word	0x00000000


	//----- nvinfo : EIATTR_FRAME_SIZE
	.align		4
.L_76:
        /*018c*/ 	.byte	0x04, 0x11
        /*018e*/ 	.short	(.L_78 - .L_77)
	.align		4
.L_77:
        /*0190*/ 	.word	index@(_ZN7cutlass13device_kernelIN5flash19enable_sm80_to_sm89INS1_16FlashAttnFwdSm80INS1_25CollectiveMainloopFwdSm80ILi8ELi1ELb1EN4cute5tupleIJNS5_1CILi128EEES8_S8_EEELi128ENS_6half_tEfNS_4arch4Sm80ELb1ELb0ELb0ELb0ELb1ELb0ELb1ELb0EEENS1_21CollectiveEpilogueFwdIS9_NS6_IJNS7_ILi1EEESF_SF_EEESA_SC_Li256ELb0ELb1ELb0ELb0EEENS1_30DynamicPersistentTileSchedulerILi256ELi256ELb0ELb1ELb0EEEEEEEEEvNT_6ParamsE)
        /*0194*/ 	.word	0x00000078


	//----- nvinfo : EIATTR_REGCOUNT
	.align		4
.L_78:
        /*0198*/ 	.byte	0x04, 0x2f
        /*019a*/ 	.short	(.L_80 - .L_79)
	.align		4
.L_79:
        /*019c*/ 	.word	index@(_ZN7cutlass13device_kernelIN5flash19enable_sm80_to_sm89INS1_16FlashAttnFwdSm80INS1_25CollectiveMainloopFwdSm80ILi8ELi1ELb1EN4cute5tupleIJNS5_1CILi128EEENS7_ILi96EEES8_EEELi128ENS_6half_tEfNS_4arch4Sm80ELb0ELb1ELb0ELb1ELb1ELb1ELb1ELb0EEENS1_21CollectiveEpilogueFwdINS6_IJS8_S8_S9_EEENS6_IJNS7_ILi1EEESH_SH_EEESB_SD_Li256ELb1ELb1ELb0ELb0EEENS1_19SingleTileSchedulerILb1ELb0ELb1ELi128EEEEEEEEEvNT_6ParamsE)
        /*01a0*/ 	.word	0x000000ff


	//----- nvinfo : EIATTR_FRAME_SIZE
	.align		4
.L_80:
        /*01a4*/ 	.byte	0x04, 0x11
        /*01a6*/ 	.short	(.L_82 - .L_81)
	.align		4
.L_81:
        /*01a8*/ 	.word	index@(_ZN7cutlass13device_kernelIN5flash19enable_sm80_to_sm89INS1_16FlashAttnFwdSm80INS1_25CollectiveMainloopFwdSm80ILi8ELi1ELb1EN4cute5tupleIJNS5_1CILi128EEENS7_ILi96EEES8_EEELi128ENS_6half_tEfNS_4arch4Sm80ELb0ELb1ELb0ELb1ELb1ELb1ELb1ELb0EEENS1_21CollectiveEpilogueFwdINS6_IJS8_S8_S9_EEENS6_IJNS7_ILi1EEESH_SH_EEESB_SD_Li256ELb1ELb1ELb0ELb0EEENS1_19SingleTileSchedulerILb1ELb0ELb1ELi128EEEEEEEEEvNT_6ParamsE)
        /*01ac*/ 	.word	0x00000000


	//----- nvinfo : EIATTR_REGCOUNT
	.align		4
.L_82:
        /*01b0*/ 	.byte	0x04, 0x2f
        /*01b2*/ 	.short	(.L_84 - .L_83)
	.align		4
.L_83:
        /*01b4*/ 	.word	index@(_ZN7cutlass13device_kernelIN5flash19enable_sm80_to_sm89INS1_16FlashAttnFwdSm80INS1_25CollectiveMainloopFwdSm80ILi8ELi1ELb1EN4cute5tupleIJNS5_1CILi128EEENS7_ILi96EEES8_EEELi128ENS_6half_tEfNS_4arch4Sm80ELb0ELb1ELb0ELb1ELb1ELb0ELb1ELb0EEENS1_21CollectiveEpilogueFwdINS6_IJS8_S8_S9_EEENS6_IJNS7_ILi1EEESH_SH_EEESB_SD_Li256ELb1ELb1ELb0ELb0EEENS1_19SingleTileSchedulerILb1ELb0ELb1ELi128EEEEEEEEEvNT_6ParamsE)
        /*01b8*/ 	.word	0x000000ff


	//----- nvinfo : EIATTR_FRAME_SIZE
	.align		4
.L_84:
        /*01bc*/ 	.byte	0x04, 0x11
        /*01be*/ 	.short	(.L_86 - .L_85)
	.align		4
.L_85:
        /*01c0*/ 	.word	index@(_ZN7cutlass13device_kernelIN5flash19enable_sm80_to_sm89INS1_16FlashAttnFwdSm80INS1_25CollectiveMainloopFwdSm80ILi8ELi1ELb1EN4cute5tupleIJNS5_1CILi128EEENS7_ILi96EEES8_EEELi128ENS_6half_tEfNS_4arch4Sm80ELb0ELb1ELb0ELb1ELb1ELb0ELb1ELb0EEENS1_21CollectiveEpilogueFwdINS6_IJS8_S8_S9_EEENS6_IJNS7_ILi1EEESH_SH_EEESB_SD_Li256ELb1ELb1ELb0ELb0EEENS1_19SingleTileSchedulerILb1ELb0ELb1ELi128EEEEEEEEEvNT_6ParamsE)
        /*01c4*/ 	.word	0x00000000


	//----- nvinfo : EIATTR_REGCOUNT
	.align		4
.L_86:
        /*01c8*/ 	.byte	0x04, 0x2f
        /*01ca*/ 	.short	(.L_88 - .L_87)
	.align		4
.L_87:
        /*01cc*/ 	.word	index@(_ZN7cutlass13device_kernelIN5flash19enable_sm80_to_sm89INS1_16FlashAttnFwdSm80INS1_25CollectiveMainloopFwdSm80ILi8ELi1ELb1EN4cute5tupleIJNS5_1CILi128EEENS7_ILi96EEES8_EEELi128ENS_6half_tEfNS_4arch4Sm80ELb0ELb1ELb0ELb0ELb1ELb0ELb1ELb0EEENS1_21CollectiveEpilogueFwdINS6_IJS8_S8_S9_EEENS6_IJNS7_ILi1EEESH_SH_EEESB_SD_Li256ELb0ELb1ELb0ELb0EEENS1_19SingleTileSchedulerILb0ELb0ELb1ELi128EEEEEEEEEvNT_6ParamsE)
        /*01d0*/ 	.word	0x000000fe


	//----- nvinfo : EIATTR_FRAME_SIZE
	.align		4
.L_88:
        /*01d4*/ 	.byte	0x04, 0x11
        /*01d6*/ 	.short	(.L_90 - .L_89)
	.align		4
.L_89:
        /*01d8*/ 	.word	index@(_ZN7cutlass13device_kernelIN5flash19enable_sm80_to_sm89INS1_16FlashAttnFwdSm80INS1_25CollectiveMainloopFwdSm80ILi8ELi1ELb1EN4cute5tupleIJNS5_1CILi128EEENS7_ILi96EEES8_EEELi128ENS_6half_tEfNS_4arch4Sm80ELb0ELb1ELb0ELb0ELb1ELb0ELb1ELb0EEENS1_21CollectiveEpilogueFwdINS6_IJS8_S8_S9_EEENS6_IJNS7_ILi1EEESH_SH_EEESB_SD_Li256ELb0ELb1ELb0ELb0EEENS1_19SingleTileSchedulerILb0ELb0ELb1ELi128EEEEEEEEEvNT_6ParamsE)
        /*01dc*/ 	.word	0x00000000


	//----- nvinfo : EIATTR_REGCOUNT
	.align		4
.L_90:
        /*01e0*/ 	.byte	0x04, 0x2f
        /*01e2*/ 	.short	(.L_92 - .L_91)
	.align		4
.L_91:
        /*01e4*/ 	.word	index@(_ZN7cutlass13device_kernelIN5flash19enable_sm80_to_sm89INS1_16FlashAttnFwdSm80INS1_25CollectiveMainloopFwdSm80ILi8ELi1ELb1EN4cute5tupleIJNS5_1CILi128EEES8_S8_EEELi128ENS_6half_tEfNS_4arch4Sm80ELb0ELb0ELb0ELb1ELb1ELb1ELb1ELb0EEENS1_21CollectiveEpilogueFwdIS9_NS6_IJNS7_ILi1EEESF_SF_EEESA_SC_Li256ELb1ELb1ELb0ELb0EEENS1_19SingleTileSchedulerILb1ELb0ELb1ELi128EEEEEEEEEvNT_6ParamsE)
        /*01e8*/ 	.word	0x000000fd


	//----- nvinfo : EIATTR_FRAME_SIZE
	.align		4
.L_92:
        /*01ec*/ 	.byte	0x04, 0x11
        /*01ee*/ 	.short	(.L_94 - .L_93)
	.align		4
.L_93:
        /*01f0*/ 	.word	index@(_ZN7cutlass13device_kernelIN5flash19enable_sm80_to_sm89INS1_16FlashAttnFwdSm80INS1_25CollectiveMainloopFwdSm80ILi8ELi1ELb1EN4cute5tupleIJNS5_1CILi128EEES8_S8_EEELi128ENS_6half_tEfNS_4arch4Sm80ELb0ELb0ELb0ELb1ELb1ELb1ELb1ELb0EEENS1_21CollectiveEpilogueFwdIS9_NS6_IJNS7_ILi1EEESF_SF_EEESA_SC_Li256ELb1ELb1ELb0ELb0EEENS1_19SingleTileSchedulerILb1ELb0ELb1ELi128EEEEEEEEEvNT_6ParamsE)
        /*01f4*/ 	.word	0x00000000


	//----- nvinfo : EIATTR_REGCOUNT
	.align		4
.L_94:
        /*01f8*/ 	.byte	0x04, 0x2f
        /*01fa*/ 	.short	(.L_96 - .L_95)
	.align		4
.L_95:
        /*01fc*/ 	.word	index@(_ZN7cutlass13device_kernelIN5flash19enable_sm80_to_sm89INS1_16FlashAttnFwdSm80INS1_25CollectiveMainloopFwdSm80ILi8ELi1ELb1EN4cute5tupleIJNS5_1CILi128EEES8_S8_EEELi128ENS_6half_tEfNS_4arch4Sm80ELb0ELb0ELb0ELb1ELb1ELb0ELb1ELb0EEENS1_21CollectiveEpilogueFwdIS9_NS6_IJNS7_ILi1EEESF_SF_EEESA_SC_Li256ELb1ELb1ELb0ELb0EEENS1_19SingleTileSchedulerILb1ELb0ELb1ELi128EEEEEEEEEvNT_6ParamsE)
        /*0200*/ 	.word	0x000000fc


	//----- nvinfo : EIATTR_FRAME_SIZE
	.align		4
.L_96:
        /*0204*/ 	.byte	0x04, 0x11
        /*0206*/ 	.short	(.L_98 - .L_97)
	.align		4
.L_97:
        /*0208*/ 	.word	index@(_ZN7cutlass13device_kernelIN5flash19enable_sm80_to_sm89INS1_16FlashAttnFwdSm80INS1_25CollectiveMainloopFwdSm80ILi8ELi1ELb1EN4cute5tupleIJNS5_1CILi128EEES8_S8_EEELi128ENS_6half_tEfNS_4arch4Sm80ELb0ELb0ELb0ELb1ELb1ELb0ELb1ELb0EEENS1_21CollectiveEpilogueFwdIS9_NS6_IJNS7_ILi1EEESF_SF_EEESA_SC_Li256ELb1ELb1ELb0ELb0EEENS1_19SingleTileSchedulerILb1ELb0ELb1ELi128EEEEEEEEEvNT_6ParamsE)
        /*020c*/ 	.word	0x00000000


	//----- nvinfo : EIATTR_REGCOUNT
	.align		4
.L_98:
        /*0210*/ 	.byte	0x04, 0x2f
        /*0212*/ 	.short	(.L_100 - .L_99)
	.align		4
.L_99:
        /*0214*/ 	.word	index@(_ZN7cutlass13device_kernelIN5flash19enable_sm80_to_sm89INS1_16FlashAttnFwdSm80INS1_25CollectiveMainloopFwdSm80ILi8ELi1ELb1EN4cute5tupleIJNS5_1CILi128EEES8_S8_EEELi128ENS_6half_tEfNS_4arch4Sm80ELb0ELb0ELb0ELb0ELb1ELb0ELb1ELb0EEENS1_21CollectiveEpilogueFwdIS9_NS6_IJNS7_ILi1EEESF_SF_EEESA_SC_Li256ELb0ELb1ELb0ELb0EEENS1_19SingleTileSchedulerILb0ELb0ELb1ELi128EEEEEEEEEvNT_6ParamsE)
        /*0218*/ 	.word	0x000000fe


	//----- nvinfo : EIATTR_FRAME_SIZE
	.align		4
.L_100:
        /*021c*/ 	.byte	0x04, 0x11
        /*021e*/ 	.short	(.L_102 - .L_101)
	.align		4
.L_101:
        /*0220*/ 	.word	index@(_ZN7cutlass13device_kernelIN5flash19enable_sm80_to_sm89INS1_16FlashAttnFwdSm80INS1_25CollectiveMainloopFwdSm80ILi8ELi1ELb1EN4cute5tupleIJNS5_1CILi128EEES8_S8_EEELi128ENS_6half_tEfNS_4arch4Sm80ELb0ELb0ELb0ELb0ELb1ELb0ELb1ELb0EEENS1_21CollectiveEpilogueFwdIS9_NS6_IJNS7_ILi1EEESF_SF_EEESA_SC_Li256ELb0ELb1ELb0ELb0EEENS1_19SingleTileSchedulerILb0ELb0ELb1ELi128EEEEEEEEEvNT_6ParamsE)
        /*0224*/ 	.word	0x00000000


	//----- nvinfo : EIATTR_REGCOUNT
	.align		4
.L_102:
        /*0228*/ 	.byte	0x04, 0x2f
        /*022a*/ 	.short	(.L_104 - .L_103)
	.align		4
.L_103:
        /*022c*/ 	.word	index@(_ZN7cutlass13device_kernelIN5flash19enable_sm80_to_sm89INS1_16FlashAttnFwdSm80INS1_25CollectiveMainloopFwdSm80ILi4ELi1ELb0EN4cute5tupleIJNS5_1CILi128EEENS7_ILi64EEES8_EEELi128ENS_6half_tEfNS_4arch4Sm80ELb1ELb0ELb1ELb1ELb1ELb1ELb1ELb0EEENS1_21CollectiveEpilogueFwdINS6_IJS8_S8_S9_EEENS6_IJNS7_ILi1EEESH_SH_EEESB_SD_Li128ELb1ELb1ELb0ELb0EEENS1_19SingleTileSchedulerILb1ELb0ELb1ELi128EEEEEEEEEvNT_6ParamsE)
        /*0230*/ 	.word	0x000000ff


	//----- nvinfo : EIATTR_FRAME_SIZE
	.align		4
.L_104:
        /*0234*/ 	.byte	0x04, 0x11
        /*0236*/ 	.short	(.L_106 - .L_105)
	.align		4
.L_105:
        /*0238*/ 	.word	index@($__internal_7_$__cuda_sm70_shflsync_idx_p)
        /*023c*/ 	.word	0x00000000


	//----- nvinfo : EIATTR_FRAME_SIZE
	.align		4
.L_106:
        /*0240*/ 	.byte	0x04, 0x11
        /*0242*/ 	.short	(.L_108 - .L_107)
	.align		4
.L_107:
        /*0244*/ 	.word	index@($__internal_6_$__cuda_sm70_shflsync_bfly_p)
        /*0248*/ 	.word	0x00000000


	//----- nvinfo : EIATTR_FRAME_SIZE
	.align		4
.L_108:
        /*024c*/ 	.byte	0x04, 0x11
        /*024e*/ 	.short	(.L_110 - .L_109)
	.align		4
.L_109:
        /*0250*/ 	.word	index@($_ZN7cutlass13device_kernelIN5flash19enable_sm80_to_sm89INS1_16FlashAttnFwdSm80INS1_25CollectiveMainloopFwdSm80ILi4ELi1ELb0EN4cute5tupleIJNS5_1CILi128EEENS7_ILi64EEES8_EEELi128ENS_6half_tEfNS_4arch4Sm80ELb1ELb0ELb1ELb1ELb1ELb1ELb1ELb0EEENS1_21CollectiveEpilogueFwdINS6_IJS8_S8_S9_EEENS6_IJNS7_ILi1EEESH_SH_EEESB_SD_Li128ELb1ELb1ELb0ELb0EEENS1_19SingleTileSchedulerILb1ELb0ELb1ELi128EEEEEEEEEvNT_6ParamsE$_ZZN5flash25CollectiveMainloopFwdSm80ILi4ELi1ELb0EN4cute5tupleIJNS1_1CILi128EEENS3_ILi64EEES4_EEELi128EN7cutlass6half_tEfNS7_4arch4Sm80ELb1ELb0ELb1ELb1ELb1ELb1ELb1ELb0EE3mmaINS_16FlashAttnFwdSm80ISB_NS_21CollectiveEpilogueFwdINS2_IJS4_S4_S5_EEENS2_IJNS3_ILi1EEESG_SG_EEES8_SA_Li128ELb1ELb1ELb0ELb0EEENS_19SingleTileSchedulerILb1ELb0ELb1ELi128EEEE13SharedStorageENS1_6TensorINS1_11ArrayEngineIfLm128EEENS1_6LayoutINS2_IJNS2_IJNS3_ILi2EEESR_EEESR_NS3_ILi16EEEEEENS2_IJNS2_IJSG_SR_EEENS3_ILi4EEENS3_ILi8EEEEEEEEEENS_7SoftmaxILi4ELi0EEEEEbRKNSB_6ParamsERT0_RT1_iRKNS_16SeqlenInfoQKNewKILb1ELb1EEENS2_IJiiiiEEERT_ENKUlvE_clEv)
        /*0254*/ 	.word	0x00000000


	//----- nvinfo : EIATTR_FRAME_SIZE
	.align		4
.L_110:
        /*0258*/ 	.byte	0x04, 0x11
        /*025a*/ 	.short	(.L_112 - .L_111)
	.align		4
.L_111:
        /*025c*/ 	.word	index@(_ZN7cutlass13device_kernelIN5flash19enable_sm80_to_sm89INS1_16FlashAttnFwdSm80INS1_25CollectiveMainloopFwdSm80ILi4ELi1ELb0EN4cute5tupleIJNS5_1CILi128EEENS7_ILi64EEES8_EEELi128ENS_6half_tEfNS_4arch4Sm80ELb1ELb0ELb1ELb1ELb1ELb1ELb1ELb0EEENS1_21CollectiveEpilogueFwdINS6_IJS8_S8_S9_EEENS6_IJNS7_ILi1EEESH_SH_EEESB_SD_Li128ELb1ELb1ELb0ELb0EEENS1_19SingleTileSchedulerILb1ELb0ELb1ELi128EEEEEEEEEvNT_6ParamsE)
        /*0260*/ 	.word	0x00000118


	//----- nvinfo : EIATTR_REGCOUNT
	.align		4
.L_112:
        /*0264*/ 	.byte	0x04, 0x2f
        /*0266*/ 	.short	(.L_114 - .L_113)
	.align		4
.L_113:
        /*0268*/ 	.word	index@(_ZN7cutlass13device_kernelIN5flash19enable_sm80_to_sm89INS1_16FlashAttnFwdSm80INS1_25CollectiveMainloopFwdSm80ILi4ELi1ELb0EN4cute5tupleIJNS5_1CILi128EEENS7_ILi64EEES8_EEELi128ENS_6half_tEfNS_4arch4Sm80ELb1ELb0ELb1ELb1ELb1ELb0ELb1ELb0EEENS1_21CollectiveEpilogueFwdINS6_IJS8_S8_S9_EEENS6_IJNS7_ILi1EEESH_SH_EEESB_SD_Li128ELb1ELb1ELb0ELb0EEENS1_19SingleTileSchedulerILb1ELb0ELb1ELi128EEEEEEEEEvNT_6ParamsE)
        /*026c*/ 	.word	0x000000ff


	//----- nvinfo : EIATTR_FRAME_SIZE
	.align		4
.L_114:
        /*0270*/ 	.byte	0x04, 0x11
        /*0272*/ 	.short	(.L_116 - .L_115)
	.align		4
.L_115:
        /*0274*/ 	.word	index@(_ZN7cutlass13device_kernelIN5flash19enable_sm80_to_sm89INS1_16FlashAttnFwdSm80INS1_25CollectiveMainloopFwdSm80ILi4ELi1ELb0EN4cute5tupleIJNS5_1CILi128EEENS7_ILi64EEES8_EEELi128ENS_6half_tEfNS_4arch4Sm80ELb1ELb0ELb1ELb1ELb1ELb0ELb1ELb0EEENS1_21CollectiveEpilogueFwdINS6_IJS8_S8_S9_EEENS6_IJNS7_ILi1EEESH_SH_EEESB_SD_Li128ELb1ELb1ELb0ELb0EEENS1_19SingleTileSchedulerILb1ELb0ELb1ELi128EEEEEEEEEvNT_6ParamsE)
        /*0278*/ 	.word	0x000000c0


	//----- nvinfo : EIATTR_REGCOUNT
	.align		4
.L_116:
        /*027c*/ 	.byte	0x04, 0x2f
        /*027e*/ 	.short	(.L_118 - .L_117)
	.align		4
.L_117:
        /*0280*/ 	.word	index@(_ZN7cutlass13device_kernelIN5flash19enable_sm80_to_sm89INS1_16FlashAttnFwdSm80INS1_25CollectiveMainloopFwdSm80ILi4ELi1ELb0EN4cute5tupleIJNS5_1CILi128EEENS7_ILi64EEES8_EEELi128ENS_6half_tEfNS_4arch4Sm80ELb1ELb0ELb1ELb0ELb1ELb0ELb1ELb0EEENS1_21CollectiveEpilogueFwdINS6_IJS8_S8_S9_EEENS6_IJNS7_ILi1EEESH_SH_EEESB_SD_Li128ELb0ELb1ELb0ELb0EEENS1_30DynamicPersistentTileSchedulerILi128ELi128ELb0ELb1ELb0EEEEEEEEEvNT_6ParamsE)
        /*0284*/ 	.word	0x000000ff


	//----- nvinfo : EIATTR_FRAME_SIZE
	.align		4
.L_118:
        /*0288*/ 	.byte	0x04, 0x11
        /*028a*/ 	.short	(.L_120 - .L_119)
	.align		4
.L_119:
        /*028c*/ 	.word	index@($__internal_5_$__cuda_sm70_shflsync_idx_p)
        /*0290*/ 	.word	0x00000000


	//----- nvinfo : EIATTR_FRAME_SIZE
	.align		4
.L_120:
        /*0294*/ 	.byte	0x04, 0x11
        /*0296*/ 	.short	(.L_122 - .L_121)
	.align		4
.L_121:
        /*0298*/ 	.word	index@($__internal_4_$__cuda_sm70_shflsync_bfly_p)
        /*029c*/ 	.word	0x00000000


	//----- nvinfo : EIATTR_FRAME_SIZE
	.align		4
.L_122:
        /*02a0*/ 	.byte	0x04, 0x11
        /*02a2*/ 	.short	(.L_124 - .L_123)
	.align		4
.L_123:
        /*02a4*/ 	.word	index@(_ZN7cutlass13device_kernelIN5flash19enable_sm80_to_sm89INS1_16FlashAttnFwdSm80INS1_25CollectiveMainloopFwdSm80ILi4ELi1ELb0EN4cute5tupleIJNS5_1CILi128EEENS7_ILi64EEES8_EEELi128ENS_6half_tEfNS_4arch4Sm80ELb1ELb0ELb1ELb0ELb1ELb0ELb1ELb0EEENS1_21CollectiveEpilogueFwdINS6_IJS8_S8_S9_EEENS6_IJNS7_ILi1EEESH_SH_EEESB_SD_Li128ELb0ELb1ELb0ELb0EEENS1_30DynamicPersistentTileSchedulerILi128ELi128ELb0ELb1ELb0EEEEEEEEEvNT_6ParamsE)
        /*02a8*/ 	.word	0x00000080


	//----- nvinfo : EIATTR_REGCOUNT
	.align		4
.L_124:
        /*02ac*/ 	.byte	0x04, 0x2f
        /*02ae*/ 	.short	(.L_126 - .L_125)
	.align		4
.L_125:
        /*02b0*/ 	.word	index@(_ZN7cutlass13device_kernelIN5flash19enable_sm80_to_sm89INS1_16FlashAttnFwdSm80INS1_25CollectiveMainloopFwdSm80ILi4ELi1ELb0EN4cute5tupleIJNS5_1CILi128EEENS7_ILi48EEES8_EEELi128ENS_6half_tEfNS_4arch4Sm80ELb0ELb1ELb1ELb1ELb1ELb1ELb1ELb0EEENS1_21CollectiveEpilogueFwdINS6_IJS8_S8_S9_EEENS6_IJNS7_ILi1EEESH_SH_EEESB_SD_Li128ELb1ELb1ELb0ELb0EEENS1_19SingleTileSchedulerILb1ELb0ELb1ELi128EEEEEEEEEvNT_6ParamsE)
        /*02b4*/ 	.word	0x000000ff


	//----- nvinfo : EIATTR_FRAME_SIZE
	.align		4
.L_126:
        /*02b8*/ 	.byte	0x04, 0x11
        /*02ba*/ 	.short	(.L_128 - .L_127)
	.align		4
.L_127:
        /*02bc*/ 	.word	index@($__internal_3_$__cuda_sm70_shflsync_idx_p)
        /*02c0*/ 	.word	0x00000000


	//----- nvinfo : EIATTR_FRAME_SIZE
	.align		4
.L_128:
        /*02c4*/ 	.byte	0x04, 0x11
        /*02c6*/ 	.short	(.L_130 - .L_129)
	.align		4
.L_129:
        /*02c8*/ 	.word	index@($__internal_2_$__cuda_sm70_shflsync_bfly_p)
        /*02cc*/ 	.word	0x00000000


	//----- nvinfo : EIATTR_FRAME_SIZE
	.align		4
.L_130:
        /*02d0*/ 	.byte	0x04, 0x11
        /*02d2*/ 	.short	(.L_132 - .L_131)
	.align		4
.L_131:
        /*02d4*/ 	.word	index@($_ZN7cutlass13device_kernelIN5flash19enable_sm80_to_sm89INS1_16FlashAttnFwdSm80INS1_25CollectiveMainloopFwdSm80ILi4ELi1ELb0EN4cute5tupleIJNS5_1CILi128EEENS7_ILi48EEES8_EEELi128ENS_6half_tEfNS_4arch4Sm80ELb0ELb1ELb1ELb1ELb1ELb1ELb1ELb0EEENS1_21CollectiveEpilogueFwdINS6_IJS8_S8_S9_EEENS6_IJNS7_ILi1EEESH_SH_EEESB_SD_Li128ELb1ELb1ELb0ELb0EEENS1_19SingleTileSchedulerILb1ELb0ELb1ELi128EEEEEEEEEvNT_6ParamsE$_ZZN5flash25CollectiveMainloopFwdSm80ILi4ELi1ELb0EN4cute5tupleIJNS1_1CILi128EEENS3_ILi48EEES4_EEELi128EN7cutlass6half_tEfNS7_4arch4Sm80ELb0ELb1ELb1ELb1ELb1ELb1ELb1ELb0EE3mmaINS_16FlashAttnFwdSm80ISB_NS_21CollectiveEpilogueFwdINS2_IJS4_S4_S5_EEENS2_IJNS3_ILi1EEESG_SG_EEES8_SA_Li128ELb1ELb1ELb0ELb0EEENS_19SingleTileSchedulerILb1ELb0ELb1ELi128EEEE13SharedStorageENS1_6TensorINS1_11ArrayEngineIfLm128EEENS1_6LayoutINS2_IJNS2_IJNS3_ILi2EEESR_EEESR_NS3_ILi16EEEEEENS2_IJNS2_IJSG_SR_EEENS3_ILi4EEENS3_ILi8EEEEEEEEEENS_7SoftmaxILi4ELi0EEEEEbRKNSB_6ParamsERT0_RT1_iRKNS_16SeqlenInfoQKNewKILb1ELb1EEENS2_IJiiiiEEERT_ENKUlvE_clEv)
        /*02d8*/ 	.word	0x00000000


	//----- nvinfo : EIATTR_FRAME_SIZE
	.align		4
.L_132:
        /*02dc*/ 	.byte	0x04, 0x11
        /*02de*/ 	.short	(.L_134 - .L_133)
	.align		4
.L_133:
        /*02e0*/ 	.word	index@(_ZN7cutlass13device_kernelIN5flash19enable_sm80_to_sm89INS1_16FlashAttnFwdSm80INS1_25CollectiveMainloopFwdSm80ILi4ELi1ELb0EN4cute5tupleIJNS5_1CILi128EEENS7_ILi48EEES8_EEELi128ENS_6half_tEfNS_4arch4Sm80ELb0ELb1ELb1ELb1ELb1ELb1ELb1ELb0EEENS1_21CollectiveEpilogueFwdINS6_IJS8_S8_S9_EEENS6_IJNS7_ILi1EEESH_SH_EEESB_SD_Li128ELb1ELb1ELb0ELb0EEENS1_19SingleTileSchedulerILb1ELb0ELb1ELi128EEEEEEEEEvNT_6ParamsE)
        /*02e4*/ 	.word	0x00000108


	//----- nvinfo : EIATTR_REGCOUNT
	.align		4
.L_134:
        /*02e8*/ 	.byte	0x04, 0x2f
        /*02ea*/ 	.short	(.L_136 - .L_135)
	.align		4
.L_135:
        /*02ec*/ 	.word	index@(_ZN7cutlass13device_kernelIN5flash19enable_sm80_to_sm89INS1_16FlashAttnFwdSm80INS1_25CollectiveMainloopFwdSm80ILi4ELi1ELb0EN4cute5tupleIJNS5_1CILi128EEENS7_ILi48EEES8_EEELi128ENS_6half_tEfNS_4arch4Sm80ELb0ELb1ELb1ELb1ELb1ELb0ELb1ELb0EEENS1_21CollectiveEpilogueFwdINS6_IJS8_S8_S9_EEENS6_IJNS7_ILi1EEESH_SH_EEESB_SD_Li128ELb1ELb1ELb0ELb0EEENS1_19SingleTileSchedulerILb1ELb0ELb1ELi128EEEEEEEEEvNT_6ParamsE)
        /*02f0*/ 	.word	0x000000ff


	//----- nvinfo : EIATTR_FRAME_SIZE
	.align		4
.L_136:
        /*02f4*/ 	.byte	0x04, 0x11
        /*02f6*/ 	.short	(.L_138 - .L_137)
	.align		4
.L_137:
        /*02f8*/ 	.word	index@(_ZN7cutlass13device_kernelIN5flash19enable_sm80_to_sm89INS1_16FlashAttnFwdSm80INS1_25CollectiveMainloopFwdSm80ILi4ELi1ELb0EN4cute5tupleIJNS5_1CILi128EEENS7_ILi48EEES8_EEELi128ENS_6half_tEfNS_4arch4Sm80ELb0ELb1ELb1ELb1ELb1ELb0ELb1ELb0EEENS1_21CollectiveEpilogueFwdINS6_IJS8_S8_S9_EEENS6_IJNS7_ILi1EEESH_SH_EEESB_SD_Li128ELb1ELb1ELb0ELb0EEENS1_19SingleTileSchedulerILb1ELb0ELb1ELi128EEEEEEEEEvNT_6ParamsE)
        /*02fc*/ 	.word	0x00000078


	//----- nvinfo : EIATTR_REGCOUNT
	.align		4
.L_138:
        /*0300*/ 	.byte	0x04, 0x2f
        /*0302*/ 	.short	(.L_140 - .L_139)
	.align		4
.L_139:
        /*0304*/ 	.word	index@(_ZN7cutlass13device_kernelIN5flash19enable_sm80_to_sm89INS1_16FlashAttnFwdSm80INS1_25CollectiveMainloopFwdSm80ILi4ELi1ELb0EN4cute5tupleIJNS5_1CILi128EEENS7_ILi48EEES8_EEELi128ENS_6half_tEfNS_4arch4Sm80ELb0ELb1ELb1ELb0ELb1ELb0ELb1ELb0EEENS1_21CollectiveEpilogueFwdINS6_IJS8_S8_S9_EEENS6_IJNS7_ILi1EEESH_SH_EEESB_SD_Li128ELb0ELb1ELb0ELb0EEENS1_19SingleTileSchedulerILb0ELb0ELb1ELi128EEEEEEEEEvNT_6ParamsE)
        /*0308*/ 	.word	0x000000ff


	//----- nvinfo : EIATTR_FRAME_SIZE
	.align		4
.L_140:
        /*030c*/ 	.byte	0x04, 0x11
        /*030e*/ 	.short	(.L_142 - .L_141)
	.align		4
.L_141:
        /*0310*/ 	.word	index@(_ZN7cutlass13device_kernelIN5flash19enable_sm80_to_sm89INS1_16FlashAttnFwdSm80INS1_25CollectiveMainloopFwdSm80ILi4ELi1ELb0EN4cute5tupleIJNS5_1CILi128EEENS7_ILi48EEES8_EEELi128ENS_6half_tEfNS_4arch4Sm80ELb0ELb1ELb1ELb0ELb1ELb0ELb1ELb0EEENS1_21CollectiveEpilogueFwdINS6_IJS8_S8_S9_EEENS6_IJNS7_ILi1EEESH_SH_EEESB_SD_Li128ELb0ELb1ELb0ELb0EEENS1_19SingleTileSchedulerILb0ELb0ELb1ELi128EEEEEEEEEvNT_6ParamsE)
        /*0314*/ 	.word	0x00000068


	//----- nvinfo : EIATTR_REGCOUNT
	.align		4
.L_142:
        /*0318*/ 	.byte	0x04, 0x2f
        /*031a*/ 	.short	(.L_144 - .L_143)
	.align		4
.L_143:
        /*031c*/ 	.word	index@(_ZN7cutlass13device_kernelIN5flash19enable_sm80_to_sm89INS1_16FlashAttnFwdSm80INS1_25CollectiveMainloopFwdSm80ILi4ELi1ELb0EN4cute5tupleIJNS5_1CILi128EEENS7_ILi64EEES8_EEELi128ENS_6half_tEfNS_4arch4Sm80ELb0ELb0ELb1ELb1ELb1ELb1ELb1ELb0EEENS1_21CollectiveEpilogueFwdINS6_IJS8_S8_S9_EEENS6_IJNS7_ILi1EEESH_SH_EEESB_SD_Li128ELb1ELb1ELb0ELb0EEENS1_19SingleTileSchedulerILb1ELb0ELb1ELi128EEEEEEEEEvNT_6ParamsE)
        /*0320*/ 	.word	0x000000ff


	//----- nvinfo : EIATTR_FRAME_SIZE
	.align		4
.L_144:
        /*0324*/ 	.byte	0x04, 0x11
        /*0326*/ 	.short	(.L_146 - .L_145)
	.align		4
.L_145:
        /*0328*/ 	.word	index@(_ZN7cutlass13device_kernelIN5flash19enable_sm80_to_sm89INS1_16FlashAttnFwdSm80INS1_25CollectiveMainloopFwdSm80ILi4ELi1ELb0EN4cute5tupleIJNS5_1CILi128EEENS7_ILi64EEES8_EEELi128ENS_6half_tEfNS_4arch4Sm80ELb0ELb0ELb1ELb1ELb1ELb1ELb1ELb0EEENS1_21CollectiveEpilogueFwdINS6_IJS8_S8_S9_EEENS6_IJNS7_ILi1EEESH_SH_EEESB_SD_Li128ELb1ELb1ELb0ELb0EEENS1_19SingleTileSchedulerILb1ELb0ELb1ELi128EEEEEEEEEvNT_6ParamsE)
        /*032c*/ 	.word	0x000000a8


	//----- nvinfo : EIATTR_REGCOUNT
	.align		4
.L_146:
        /*0330*/ 	.byte	0x04, 0x2f
        /*0332*/ 	.short	(.L_148 - .L_147)
	.align		4
.L_147:
        /*0334*/ 	.word	index@(_ZN7cutlass13device_kernelIN5flash19enable_sm80_to_sm89INS1_16FlashAttnFwdSm80INS1_25CollectiveMainloopFwdSm80ILi4ELi1ELb0EN4cute5tupleIJNS5_1CILi128EEENS7_ILi64EEES8_EEELi128ENS_6half_tEfNS_4arch4Sm80ELb0ELb0ELb1ELb1ELb1ELb0ELb1ELb0EEENS1_21CollectiveEpilogueFwdINS6_IJS8_S8_S9_EEENS6_IJNS7_ILi1EEESH_SH_EEESB_SD_Li128ELb1ELb1ELb0ELb0EEENS1_19SingleTileSchedulerILb1ELb0ELb1ELi128EEEEEEEEEvNT_6ParamsE)
        /*0338*/ 	.word	0x000000ff


	//----- nvinfo : EIATTR_FRAME_SIZE
	.align		4
.L_148:
        /*033c*/ 	.byte	0x04, 0x11
        /*033e*/ 	.short	(.L_150 - .L_149)
	.align		4
.L_149:
        /*0340*/ 	.word	index@(_ZN7cutlass13device_kernelIN5flash19enable_sm80_to_sm89INS1_16FlashAttnFwdSm80INS1_25CollectiveMainloopFwdSm80ILi4ELi1ELb0EN4cute5tupleIJNS5_1CILi128EEENS7_ILi64EEES8_EEELi128ENS_6half_tEfNS_4arch4Sm80ELb0ELb0ELb1ELb1ELb1ELb0ELb1ELb0EEENS1_21CollectiveEpilogueFwdINS6_IJS8_S8_S9_EEENS6_IJNS7_ILi1EEESH_SH_EEESB_SD_Li128ELb1ELb1ELb0ELb0EEENS1_19SingleTileSchedulerILb1ELb0ELb1ELi128EEEEEEEEEvNT_6ParamsE)
        /*0344*/ 	.word	0x00000090


	//----- nvinfo : EIATTR_REGCOUNT
	.align		4
.L_150:
        /*0348*/ 	.byte	0x04, 0x2f
        /*034a*/ 	.short	(.L_152 - .L_151)
	.align		4
.L_151:
        /*034c*/ 	.word	index@(_ZN7cutlass13device_kernelIN5flash19enable_sm80_to_sm89INS1_16FlashAttnFwdSm80INS1_25CollectiveMainloopFwdSm80ILi4ELi1ELb0EN4cute5tupleIJNS5_1CILi128EEENS7_ILi64EEES8_EEELi128ENS_6half_tEfNS_4arch4Sm80ELb0ELb0ELb1ELb0ELb1ELb0ELb1ELb0EEENS1_21CollectiveEpilogueFwdINS6_IJS8_S8_S9_EEENS6_IJNS7_ILi1EEESH_SH_EEESB_SD_Li128ELb0ELb1ELb0ELb0EEENS1_19SingleTileSchedulerILb0ELb0ELb1ELi128EEEEEEEEEvNT_6ParamsE)
        /*0350*/ 	.word	0x000000ff


	//----- nvinfo : EIATTR_FRAME_SIZE
	.align		4
.L_152:
        /*0354*/ 	.byte	0x04, 0x11
        /*0356*/ 	.short	(.L_154 - .L_153)
	.align		4
.L_153:
        /*0358*/ 	.word	index@(_ZN7cutlass13device_kernelIN5flash19enable_sm80_to_sm89INS1_16FlashAttnFwdSm80INS1_25CollectiveMainloopFwdSm80ILi4ELi1ELb0EN4cute5tupleIJNS5_1CILi128EEENS7_ILi64EEES8_EEELi128ENS_6half_tEfNS_4arch4Sm80ELb0ELb0ELb1ELb0ELb1ELb0ELb1ELb0EEENS1_21CollectiveEpilogueFwdINS6_IJS8_S8_S9_EEENS6_IJNS7_ILi1EEESH_SH_EEESB_SD_Li128ELb0ELb1ELb0ELb0EEENS1_19SingleTileSchedulerILb0ELb0ELb1ELi128EEEEEEEEEvNT_6ParamsE)
        /*035c*/ 	.word	0x00000048


	//----- nvinfo : EIATTR_REGCOUNT
	.align		4
.L_154:
        /*0360*/ 	.byte	0x04, 0x2f
        /*0362*/ 	.short	(.L_156 - .L_155)
	.align		4
.L_155:
        /*0364*/ 	.word	index@(_ZN7cutlass13device_kernelIN5flash19enable_sm80_to_sm89INS1_16FlashAttnFwdSm80INS1_25CollectiveMainloopFwdSm80ILi8ELi1ELb1EN4cute5tupleIJNS5_1CILi128EEES8_S8_EEELi128ENS_6half_tEfNS_4arch4Sm80ELb1ELb0ELb1ELb1ELb1ELb1ELb1ELb0EEENS1_21CollectiveEpilogueFwdIS9_NS6_IJNS7_ILi1EEESF_SF_EEESA_SC_Li256ELb1ELb1ELb0ELb0EEENS1_19SingleTileSchedulerILb1ELb0ELb1ELi128EEEEEEEEEvNT_6ParamsE)
        /*0368*/ 	.word	0x000000ff


	//----- nvinfo : EIATTR_FRAME_SIZE
	.align		4
.L_156:
        /*036c*/ 	.byte	0x04, 0x11
        /*036e*/ 	.short	(.L_158 - .L_157)
	.align		4
.L_157:
        /*0370*/ 	.word	index@(_ZN7cutlass13device_kernelIN5flash19enable_sm80_to_sm89INS1_16FlashAttnFwdSm80INS1_25CollectiveMainloopFwdSm80ILi8ELi1ELb1EN4cute5tupleIJNS5_1CILi128EEES8_S8_EEELi128ENS_6half_tEfNS_4arch4Sm80ELb1ELb0ELb1ELb1ELb1ELb1ELb1ELb0EEENS1_21CollectiveEpilogueFwdIS9_NS6_IJNS7_ILi1EEESF_SF_EEESA_SC_Li256ELb1ELb1ELb0ELb0EEENS1_19SingleTileSchedulerILb1ELb0ELb1ELi128EEEEEEEEEvNT_6ParamsE)
        /*0374*/ 	.word	0x00000038


	//----- nvinfo : EIATTR_REGCOUNT
	.align		4
.L_158:
        /*0378*/ 	.byte	0x04, 0x2f
        /*037a*/ 	.short	(.L_160 - .L_159)
	.align		4
.L_159:
        /*037c*/ 	.word	index@(_ZN7cutlass13device_kernelIN5flash19enable_sm80_to_sm89INS1_16FlashAttnFwdSm80INS1_25CollectiveMainloopFwdSm80ILi8ELi1ELb1EN4cute5tupleIJNS5_1CILi128EEES8_S8_EEELi128ENS_6half_tEfNS_4arch4Sm80ELb1ELb0ELb1ELb1ELb1ELb0ELb1ELb0EEENS1_21CollectiveEpilogueFwdIS9_NS6_IJNS7_ILi1EEESF_SF_EEESA_SC_Li256ELb1ELb1ELb0ELb0EEENS1_19SingleTileSchedulerILb1ELb0ELb1ELi128EEEEEEEEEvNT_6ParamsE)
        /*0380*/ 	.word	0x000000ff


	//----- nvinfo : EIATTR_FRAME_SIZE
	.align		4
.L_160:
        /*0384*/ 	.byte	0x04, 0x11
        /*0386*/ 	.short	(.L_162 - .L_161)
	.align		4
.L_161:
        /*0388*/ 	.word	index@(_ZN7cutlass13device_kernelIN5flash19enable_sm80_to_sm89INS1_16FlashAttnFwdSm80INS1_25CollectiveMainloopFwdSm80ILi8ELi1ELb1EN4cute5tupleIJNS5_1CILi128EEES8_S8_EEELi128ENS_6half_tEfNS_4arch4Sm80ELb1ELb0ELb1ELb1ELb1ELb0ELb1ELb0EEENS1_21CollectiveEpilogueFwdIS9_NS6_IJNS7_ILi1EEESF_SF_EEESA_SC_Li256ELb1ELb1ELb0ELb0EEENS1_19SingleTileSchedulerILb1ELb0ELb1ELi128EEEEEEEEEvNT_6ParamsE)
        /*038c*/ 	.word	0x00000058


	//----- nvinfo : EIATTR_REGCOUNT
	.align		4
.L_162:
        /*0390*/ 	.byte	0x04, 0x2f
        /*0392*/ 	.short	(.L_164 - .L_163)
	.align		4
.L_163:
        /*0394*/ 	.word	index@(_ZN7cutlass13device_kernelIN5flash19enable_sm80_to_sm89INS1_16FlashAttnFwdSm80INS1_25CollectiveMainloopFwdSm80ILi8ELi1ELb1EN4cute5tupleIJNS5_1CILi128EEES8_S8_EEELi128ENS_6half_tEfNS_4arch4Sm80ELb1ELb0ELb1ELb0ELb1ELb0ELb1ELb0EEENS1_21CollectiveEpilogueFwdIS9_NS6_IJNS7_ILi1EEESF_SF_EEESA_SC_Li256ELb0ELb1ELb0ELb0EEENS1_30DynamicPersistentTileSchedulerILi256ELi256ELb0ELb1ELb0EEEEEEEEEvNT_6ParamsE)
        /*0398*/ 	.word	0x000000ff


	//----- nvinfo : EIATTR_FRAME_SIZE
	.align		4
.L_164:
        /*039c*/ 	.byte	0x04, 0x11
        /*039e*/ 	.short	(.L_166 - .L_165)
	.align		4
.L_165:
        /*03a0*/ 	.word	index@($__internal_1_$__cuda_sm70_shflsync_idx_p)
        /*03a4*/ 	.word	0x00000000


	//----- nvinfo : EIATTR_FRAME_SIZE
	.align		4
.L_166:
        /*03a8*/ 	.byte	0x04, 0x11
        /*03aa*/ 	.short	(.L_168 - .L_167)
	.align		4
.L_167:
        /*03ac*/ 	.word	index@($__internal_0_$__cuda_sm70_shflsync_bfly_p)
        /*03b0*/ 	.word	0x00000000


	//----- nvinfo : EIATTR_FRAME_SIZE
	.align		4
.L_168:
        /*03b4*/ 	.byte	0x04, 0x11
        /*03b6*/ 	.short	(.L_170 - .L_169)
	.align		4
.L_169:
        /*03b8*/ 	.word	index@(_ZN7cutlass13device_kernelIN5flash19enable_sm80_to_sm89INS1_16FlashAttnFwdSm80INS1_25CollectiveMainloopFwdSm80ILi8ELi1ELb1EN4cute5tupleIJNS5_1CILi128EEES8_S8_EEELi128ENS_6half_tEfNS_4arch4Sm80ELb1ELb0ELb1ELb0ELb1ELb0ELb1ELb0EEENS1_21CollectiveEpilogueFwdIS9_NS6_IJNS7_ILi1EEESF_SF_EEESA_SC_Li256ELb0ELb1ELb0ELb0EEENS1_30DynamicPersistentTileSchedulerILi256ELi256ELb0ELb1ELb0EEEEEEEEEvNT_6ParamsE)
        /*03bc*/ 	.word	0x00000080


	//----- nvinfo : EIATTR_REGCOUNT
	.align		4
.L_170:
        /*03c0*/ 	.byte	0x04, 0x2f
        /*03c2*/ 	.short	(.L_172 - .L_171)
	.align		4
.L_171:
        /*03c4*/ 	.word	index@(_ZN7cutlass13device_kernelIN5flash19enable_sm80_to_sm89INS1_16FlashAttnFwdSm80INS1_25CollectiveMainloopFwdSm80ILi8ELi1ELb1EN4cute5tupleIJNS5_1CILi128EEENS7_ILi96EEES8_EEELi128ENS_6half_tEfNS_4arch4Sm80ELb0ELb1ELb1ELb1ELb1ELb1ELb1ELb0EEENS1_21CollectiveEpilogueFwdINS6_IJS8_S8_S9_EEENS6_IJNS7_ILi1EEESH_SH_EEESB_SD_Li256ELb1ELb1ELb0ELb0EEENS1_19SingleTileSchedulerILb1ELb0ELb1ELi128EEEEEEEEEvNT_6ParamsE)
        /*03c8*/ 	.word	0x000000ff


	//----- nvinfo : EIATTR_FRAME_SIZE
	.align		4
.L_172:
        /*03cc*/ 	.byte	0x04, 0x11
        /*03ce*/ 	.short	(.L_174 - .L_173)
	.align		4
.L_173:
        /*03d0*/ 	.word	index@(_ZN7cutlass13device_kernelIN5flash19enable_sm80_to_sm89INS1_16FlashAttnFwdSm80INS1_25CollectiveMainloopFwdSm80ILi8ELi1ELb1EN4cute5tupleIJNS5_1CILi128EEENS7_ILi96EEES8_EEELi128ENS_6half_tEfNS_4arch4Sm80ELb0ELb1ELb1ELb1ELb1ELb1ELb1ELb0EEENS1_21CollectiveEpilogueFwdINS6_IJS8_S8_S9_EEENS6_IJNS7_ILi1EEESH_SH_EEESB_SD_Li256ELb1ELb1ELb0ELb0EEENS1_19SingleTileSchedulerILb1ELb0ELb1ELi128EEEEEEEEEvNT_6ParamsE)
        /*03d4*/ 	.word	0x00000030


	//----- nvinfo : EIATTR_REGCOUNT
	.align		4
.L_174:
        /*03d8*/ 	.byte	0x04, 0x2f
        /*03da*/ 	.short	(.L_176 - .L_175)
	.align		4
.L_175:
        /*03dc*/ 	.word	index@(_ZN7cutlass13device_kernelIN5flash19enable_sm80_to_sm89INS1_16FlashAttnFwdSm80INS1_25CollectiveMainloopFwdSm80ILi8ELi1ELb1EN4cute5tupleIJNS5_1CILi128EEENS7_ILi96EEES8_EEELi128ENS_6half_tEfNS_4arch4Sm80ELb0ELb1ELb1ELb1ELb1ELb0ELb1ELb0EEENS1_21CollectiveEpilogueFwdINS6_IJS8_S8_S9_EEENS6_IJNS7_ILi1EEESH_SH_EEESB_SD_Li256ELb1ELb1ELb0ELb0EEENS1_19SingleTileSchedulerILb1ELb0ELb1ELi128EEEEEEEEEvNT_6ParamsE)
        /*03e0*/ 	.word	0x000000ff


	//----- nvinfo : EIATTR_FRAME_SIZE
	.align		4
.L_176:
        /*03e4*/ 	.byte	0x04, 0x11
        /*03e6*/ 	.short	(.L_178 - .L_177)
	.align		4
.L_177:
        /*03e8*/ 	.word	index@(_ZN7cutlass13device_kernelIN5flash19enable_sm80_to_sm89INS1_16FlashAttnFwdSm80INS1_25CollectiveMainloopFwdSm80ILi8ELi1ELb1EN4cute5tupleIJNS5_1CILi128EEENS7_ILi96EEES8_EEELi128ENS_6half_tEfNS_4arch4Sm80ELb0ELb1ELb1ELb1ELb1ELb0ELb1ELb0EEENS1_21CollectiveEpilogueFwdINS6_IJS8_S8_S9_EEENS6_IJNS7_ILi1EEESH_SH_EEESB_SD_Li256ELb1ELb1ELb0ELb0EEENS1_19SingleTileSchedulerILb1ELb0ELb1ELi128EEEEEEEEEvNT_6ParamsE)
        /*03ec*/ 	.word	0x00000030


	//----- nvinfo : EIATTR_REGCOUNT
	.align		4
.L_178:
        /*03f0*/ 	.byte	0x04, 0x2f
        /*03f2*/ 	.short	(.L_180 - .L_179)
	.align		4
.L_179:
        /*03f4*/ 	.word	index@(_ZN7cutlass13device_kernelIN5flash19enable_sm80_to_sm89INS1_16FlashAttnFwdSm80INS1_25CollectiveMainloopFwdSm80ILi8ELi1ELb1EN4cute5tupleIJNS5_1CILi128EEENS7_ILi96EEES8_EEELi128ENS_6half_tEfNS_4arch4Sm80ELb0ELb1ELb1ELb0ELb1ELb0ELb1ELb0EEENS1_21CollectiveEpilogueFwdINS6_IJS8_S8_S9_EEENS6_IJNS7_ILi1EEESH_SH_EEESB_SD_Li256ELb0ELb1ELb0ELb0EEENS1_19SingleTileSchedulerILb0ELb0ELb1ELi128EEEEEEEEEvNT_6ParamsE)
        /*03f8*/ 	.word	0x000000ff


	//----- nvinfo : EIATTR_FRAME_SIZE
	.align		4
.L_180:
        /*03fc*/ 	.byte	0x04, 0x11
        /*03fe*/ 	.short	(.L_182 - .L_181)
	.align		4
.L_181:
        /*0400*/ 	.word	index@(_ZN7cutlass13device_kernelIN5flash19enable_sm80_to_sm89INS1_16FlashAttnFwdSm80INS1_25CollectiveMainloopFwdSm80ILi8ELi1ELb1EN4cute5tupleIJNS5_1CILi128EEENS7_ILi96EEES8_EEELi128ENS_6half_tEfNS_4arch4Sm80ELb0ELb1ELb1ELb0ELb1ELb0ELb1ELb0EEENS1_21CollectiveEpilogueFwdINS6_IJS8_S8_S9_EEENS6_IJNS7_ILi1EEESH_SH_EEESB_SD_Li256ELb0ELb1ELb0ELb0EEENS1_19SingleTileSchedulerILb0ELb0ELb1ELi128EEEEEEEEEvNT_6ParamsE)
        /*0404*/ 	.word	0x00000000


	//----- nvinfo : EIATTR_REGCOUNT
	.align		4
.L_182:
        /*0408*/ 	.byte	0x04, 0x2f
        /*040a*/ 	.short	(.L_184 - .L_183)
	.align		4
.L_183:
        /*040c*/ 	.word	index@(_ZN7cutlass13device_kernelIN5flash19enable_sm80_to_sm89INS1_16FlashAttnFwdSm80INS1_25CollectiveMainloopFwdSm80ILi8ELi1ELb1EN4cute5tupleIJNS5_1CILi128EEES8_S8_EEELi128ENS_6half_tEfNS_4arch4Sm80ELb0ELb0ELb1ELb1ELb1ELb1ELb1ELb0EEENS1_21CollectiveEpilogueFwdIS9_NS6_IJNS7_ILi1EEESF_SF_EEESA_SC_Li256ELb1ELb1ELb0ELb0EEENS1_19SingleTileSchedulerILb1ELb0ELb1ELi128EEEEEEEEEvNT_6ParamsE)
        /*0410*/ 	.word	0x000000ff


	//----- nvinfo : EIATTR_FRAME_SIZE
	.align		4
.L_184:
        /*0414*/ 	.byte	0x04, 0x11
        /*0416*/ 	.short	(.L_186 - .L_185)
	.align		4
.L_185:
        /*0418*/ 	.word	index@(_ZN7cutlass13device_kernelIN5flash19enable_sm80_to_sm89INS1_16FlashAttnFwdSm80INS1_25CollectiveMainloopFwdSm80ILi8ELi1ELb1EN4cute5tupleIJNS5_1CILi128EEES8_S8_EEELi128ENS_6half_tEfNS_4arch4Sm80ELb0ELb0ELb1ELb1ELb1ELb1ELb1ELb0EEENS1_21CollectiveEpilogueFwdIS9_NS6_IJNS7_ILi1EEESF_SF_EEESA_SC_Li256ELb1ELb1ELb0ELb0EEENS1_19SingleTileSchedulerILb1ELb0ELb1ELi128EEEEEEEEEvNT_6ParamsE)
        /*041c*/ 	.word	0x00000018


	//----- nvinfo : EIATTR_REGCOUNT
	.align		4
.L_186:
        /*0420*/ 	.byte	0x04, 0x2f
        /*0422*/ 	.short	(.L_188 - .L_187)
	.align		4
.L_187:
        /*0424*/ 	.word	index@(_ZN7cutlass13device_kernelIN5flash19enable_sm80_to_sm89INS1_16FlashAttnFwdSm80INS1_25CollectiveMainloopFwdSm80ILi8ELi1ELb1EN4cute5tupleIJNS5_1CILi128EEES8_S8_EEELi128ENS_6half_tEfNS_4arch4Sm80ELb0ELb0ELb1ELb1ELb1ELb0ELb1ELb0EEENS1_21CollectiveEpilogueFwdIS9_NS6_IJNS7_ILi1EEESF_SF_EEESA_SC_Li256ELb1ELb1ELb0ELb0EEENS1_19SingleTileSchedulerILb1ELb0ELb1ELi128EEEEEEEEEvNT_6ParamsE)
        /*0428*/ 	.word	0x000000ff


	//----- nvinfo : EIATTR_FRAME_SIZE
	.align		4
.L_188:
        /*042c*/ 	.byte	0x04, 0x11
        /*042e*/ 	.short	(.L_190 - .L_189)
	.align		4
.L_189:
        /*0430*/ 	.word	index@(_ZN7cutlass13device_kernelIN5flash19enable_sm80_to_sm89INS1_16FlashAttnFwdSm80INS1_25CollectiveMainloopFwdSm80ILi8ELi1ELb1EN4cute5tupleIJNS5_1CILi128EEES8_S8_EEELi128ENS_6half_tEfNS_4arch4Sm80ELb0ELb0ELb1ELb1ELb1ELb0ELb1ELb0EEENS1_21CollectiveEpilogueFwdIS9_NS6_IJNS7_ILi1EEESF_SF_EEESA_SC_Li256ELb1ELb1ELb0ELb0EEENS1_19SingleTileSchedulerILb1ELb0ELb1ELi128EEEEEEEEEvNT_6ParamsE)
        /*0434*/ 	.word	0x00000018


	//----- nvinfo : EIATTR_REGCOUNT
	.align		4
.L_190:
        /*0438*/ 	.byte	0x04, 0x2f
        /*043a*/ 	.short	(.L_192 - .L_191)
	.align		4
.L_191:
        /*043c*/ 	.word	index@(_ZN7cutlass13device_kernelIN5flash19enable_sm80_to_sm89INS1_16FlashAttnFwdSm80INS1_25CollectiveMainloopFwdSm80ILi8ELi1ELb1EN4cute5tupleIJNS5_1CILi128EEES8_S8_EEELi128ENS_6half_tEfNS_4arch4Sm80ELb0ELb0ELb1ELb0ELb1ELb0ELb1ELb0EEENS1_21CollectiveEpilogueFwdIS9_NS6_IJNS7_ILi1EEESF_SF_EEESA_SC_Li256ELb0ELb1ELb0ELb0EEENS1_19SingleTileSchedulerILb0ELb0ELb1ELi128EEEEEEEEEvNT_6ParamsE)
        /*0440*/ 	.word	0x000000ff


	//----- nvinfo : EIATTR_FRAME_SIZE
	.align		4
.L_192:
        /*0444*/ 	.byte	0x04, 0x11
        /*0446*/ 	.short	(.L_194 - .L_193)
	.align		4
.L_193:
        /*0448*/ 	.word	index@(_ZN7cutlass13device_kernelIN5flash19enable_sm80_to_sm89INS1_16FlashAttnFwdSm80INS1_25CollectiveMainloopFwdSm80ILi8ELi1ELb1EN4cute5tupleIJNS5_1CILi128EEES8_S8_EEELi128ENS_6half_tEfNS_4arch4Sm80ELb0ELb0ELb1ELb0ELb1ELb0ELb1ELb0EEENS1_21CollectiveEpilogueFwdIS9_NS6_IJNS7_ILi1EEESF_SF_EEESA_SC_Li256ELb0ELb1ELb0ELb0EEENS1_19SingleTileSchedulerILb0ELb0ELb1ELi128EEEEEEEEEvNT_6ParamsE)
        /*044c*/ 	.word	0x00000020


	//----- nvinfo : EIATTR_MIN_STACK_SIZE
	.align		4
.L_194:
        /*0450*/ 	.byte	0x04, 0x12
        /*0452*/ 	.short	(.L_196 - .L_195)
	.align		4
.L_195:
        /*0454*/ 	.word	index@(_ZN7cutlass13device_kernelIN5flash19enable_sm80_to_sm89INS1_16FlashAttnFwdSm80INS1_25CollectiveMainloopFwdSm80ILi8ELi1ELb1EN4cute5tupleIJNS5_1CILi128EEES8_S8_EEELi128ENS_6half_tEfNS_4arch4Sm80ELb0ELb0ELb1ELb0ELb1ELb0ELb1ELb0EEENS1_21CollectiveEpilogueFwdIS9_NS6_IJNS7_ILi1EEESF_SF_EEESA_SC_Li256ELb0ELb1ELb0ELb0EEENS1_19SingleTileSchedulerILb0ELb0ELb1ELi128EEEEEEEEEvNT_6ParamsE)
        /*0458*/ 	.word	0x00000020


	//----- nvinfo : EIATTR_MIN_STACK_SIZE
	.align		4
.L_196:
        /*045c*/ 	.byte	0x04, 0x12
        /*045e*/ 	.short	(.L_198 - .L_197)
	.align		4
.L_197:
        /*0460*/ 	.word	index@(_ZN7cutlass13device_kernelIN5flash19enable_sm80_to_sm89INS1_16FlashAttnFwdSm80INS1_25CollectiveMainloopFwdSm80ILi8ELi1ELb1EN4cute5tupleIJNS5_1CILi128EEES8_S8_EEELi128ENS_6half_tEfNS_4arch4Sm80ELb0ELb0ELb1ELb1ELb1ELb0ELb1ELb0EEENS1_21CollectiveEpilogueFwdIS9_NS6_IJNS7_ILi1EEESF_SF_EEESA_SC_Li256ELb1ELb1ELb0ELb0EEENS1_19SingleTileSchedulerILb1ELb0ELb1ELi128EEEEEEEEEvNT_6ParamsE)
        /*0464*/ 	.word	0x00000018


	//----- nvinfo : EIATTR_MIN_STACK_SIZE
	.align		4
.L_198:
        /*0468*/ 	.byte	0x04, 0x12
        /*046a*/ 	.short	(.L_200 - .L_199)
	.align		4
.L_199:
        /*046c*/ 	.word	index@(_ZN7cutlass13device_kernelIN5flash19enable_sm80_to_sm89INS1_16FlashAttnFwdSm80INS1_25CollectiveMainloopFwdSm80ILi8ELi1ELb1EN4cute5tupleIJNS5_1CILi128EEES8_S8_EEELi128ENS_6half_tEfNS_4arch4Sm80ELb0ELb0ELb1ELb1ELb1ELb1ELb1ELb0EEENS1_21CollectiveEpilogueFwdIS9_NS6_IJNS7_ILi1EEESF_SF_EEESA_SC_Li256ELb1ELb1ELb0ELb0EEENS1_19SingleTileSchedulerILb1ELb0ELb1ELi128EEEEEEEEEvNT_6ParamsE)
        /*0470*/ 	.word	0x00000018


	//----- nvinfo : EIATTR_MIN_STACK_SIZE
	.align		4
.L_200:
        /*0474*/ 	.byte	0x04, 0x12
        /*0476*/ 	.short	(.L_202 - .L_201)
	.align		4
.L_201:
        /*0478*/ 	.word	index@(_ZN7cutlass13device_kernelIN5flash19enable_sm80_to_sm89INS1_16FlashAttnFwdSm80INS1_25CollectiveMainloopFwdSm80ILi8ELi1ELb1EN4cute5tupleIJNS5_1CILi128EEENS7_ILi96EEES8_EEELi128ENS_6half_tEfNS_4arch4Sm80ELb0ELb1ELb1ELb0ELb1ELb0ELb1ELb0EEENS1_21CollectiveEpilogueFwdINS6_IJS8_S8_S9_EEENS6_IJNS7_ILi1EEESH_SH_EEESB_SD_Li256ELb0ELb1ELb0ELb0EEENS1_19SingleTileSchedulerILb0ELb0ELb1ELi128EEEEEEEEEvNT_6ParamsE)
        /*047c*/ 	.word	0x00000000


	//----- nvinfo : EIATTR_MIN_STACK_SIZE
	.align		4
.L_202:
        /*0480*/ 	.byte	0x04, 0x12
        /*0482*/ 	.short	(.L_204 - .L_203)
	.align		4
.L_203:
        /*0484*/ 	.word	index@(_ZN7cutlass13device_kernelIN5flash19enable_sm80_to_sm89INS1_16FlashAttnFwdSm80INS1_25CollectiveMainloopFwdSm80ILi8ELi1ELb1EN4cute5tupleIJNS5_1CILi128EEENS7_ILi96EEES8_EEELi128ENS_6half_tEfNS_4arch4Sm80ELb0ELb1ELb1ELb1ELb1ELb0ELb1ELb0EEENS1_21CollectiveEpilogueFwdINS6_IJS8_S8_S9_EEENS6_IJNS7_ILi1EEESH_SH_EEESB_SD_Li256ELb1ELb1ELb0ELb0EEENS1_19SingleTileSchedulerILb1ELb0ELb1ELi128EEEEEEEEEvNT_6ParamsE)
        /*0488*/ 	.word	0x00000030


	//----- nvinfo : EIATTR_MIN_STACK_SIZE
	.align		4
.L_204:
        /*048c*/ 	.byte	0x04, 0x12
        /*048e*/ 	.short	(.L_206 - .L_205)
	.align		4
.L_205:
        /*0490*/ 	.word	index@(_ZN7cutlass13device_kernelIN5flash19enable_sm80_to_sm89INS1_16FlashAttnFwdSm80INS1_25CollectiveMainloopFwdSm80ILi8ELi1ELb1EN4cute5tupleIJNS5_1CILi128EEENS7_ILi96EEES8_EEELi128ENS_6half_tEfNS_4arch4Sm80ELb0ELb1ELb1ELb1ELb1ELb1ELb1ELb0EEENS1_21CollectiveEpilogueFwdINS6_IJS8_S8_S9_EEENS6_IJNS7_ILi1EEESH_SH_EEESB_SD_Li256ELb1ELb1ELb0ELb0EEENS1_19SingleTileSchedulerILb1ELb0ELb1ELi128EEEEEEEEEvNT_6ParamsE)
        /*0494*/ 	.word	0x00000030


	//----- nvinfo : EIATTR_MIN_STACK_SIZE
	.align		4
.L_206:
        /*0498*/ 	.byte	0x04, 0x12
        /*049a*/ 	.short	(.L_208 - .L_207)
	.align		4
.L_207:
        /*049c*/ 	.word	index@(_ZN7cutlass13device_kernelIN5flash19enable_sm80_to_sm89INS1_16FlashAttnFwdSm80INS1_25CollectiveMainloopFwdSm80ILi8ELi1ELb1EN4cute5tupleIJNS5_1CILi128EEES8_S8_EEELi128ENS_6half_tEfNS_4arch4Sm80ELb1ELb0ELb1ELb0ELb1ELb0ELb1ELb0EEENS1_21CollectiveEpilogueFwdIS9_NS6_IJNS7_ILi1EEESF_SF_EEESA_SC_Li256ELb0ELb1ELb0ELb0EEENS1_30DynamicPersistentTileSchedulerILi256ELi256ELb0ELb1ELb0EEEEEEEEEvNT_6ParamsE)
        /*04a0*/ 	.word	0x00000080


	//----- nvinfo : EIATTR_MIN_STACK_SIZE
	.align		4
.L_208:
        /*04a4*/ 	.byte	0x04, 0x12
        /*04a6*/ 	.short	(.L_210 - .L_209)
	.align		4
.L_209:
        /*04a8*/ 	.word	index@(_ZN7cutlass13device_kernelIN5flash19enable_sm80_to_sm89INS1_16FlashAttnFwdSm80INS1_25CollectiveMainloopFwdSm80ILi8ELi1ELb1EN4cute5tupleIJNS5_1CILi128EEES8_S8_EEELi128ENS_6half_tEfNS_4arch4Sm80ELb1ELb0ELb1ELb1ELb1ELb0ELb1ELb0EEENS1_21CollectiveEpilogueFwdIS9_NS6_IJNS7_ILi1EEESF_SF_EEESA_SC_Li256ELb1ELb1ELb0ELb0EEENS1_19SingleTileSchedulerILb1ELb0ELb1ELi128EEEEEEEEEvNT_6ParamsE)
        /*04ac*/ 	.word	0x00000058


	//----- nvinfo : EIATTR_MIN_STACK_SIZE
	.align		4
.L_210:
        /*04b0*/ 	.byte	0x04, 0x12
        /*04b2*/ 	.short	(.L_212 - .L_211)
	.align		4
.L_211:
        /*04b4*/ 	.word	index@(_ZN7cutlass13device_kernelIN5flash19enable_sm80_to_sm89INS1_16FlashAttnFwdSm80INS1_25CollectiveMainloopFwdSm80ILi8ELi1ELb1EN4cute5tupleIJNS5_1CILi128EEES8_S8_EEELi128ENS_6half_tEfNS_4arch4Sm80ELb1ELb0ELb1ELb1ELb1ELb1ELb1ELb0EEENS1_21CollectiveEpilogueFwdIS9_NS6_IJNS7_ILi1EEESF_SF_EEESA_SC_Li256ELb1ELb1ELb0ELb0EEENS1_19SingleTileSchedulerILb1ELb0ELb1ELi128EEEEEEEEEvNT_6ParamsE)
        /*04b8*/ 	.word	0x00000038


	//----- nvinfo : EIATTR_MIN_STACK_SIZE
	.align		4
.L_212:
        /*04bc*/ 	.byte	0x04, 0x12
        /*04be*/ 	.short	(.L_214 - .L_213)
	.align		4
.L_213:
        /*04c0*/ 	.word	index@(_ZN7cutlass13device_kernelIN5flash19enable_sm80_to_sm89INS1_16FlashAttnFwdSm80INS1_25CollectiveMainloopFwdSm80ILi4ELi1ELb0EN4cute5tupleIJNS5_1CILi128EEENS7_ILi64EEES8_EEELi128ENS_6half_tEfNS_4arch4Sm80ELb0ELb0ELb1ELb0ELb1ELb0ELb1ELb0EEENS1_21CollectiveEpilogueFwdINS6_IJS8_S8_S9_EEENS6_IJNS7_ILi1EEESH_SH_EEESB_SD_Li128ELb0ELb1ELb0ELb0EEENS1_19SingleTileSchedulerILb0ELb0ELb1ELi128EEEEEEEEEvNT_6ParamsE)
        /*04c4*/ 	.word	0x00000048


	//----- nvinfo : EIATTR_MIN_STACK_SIZE
	.align		4
.L_214:
        /*04c8*/ 	.byte	0x04, 0x12
        /*04ca*/ 	.short	(.L_216 - .L_215)
	.align		4
.L_215:
        /*04cc*/ 	.word	index@(_ZN7cutlass13device_kernelIN5flash19enable_sm80_to_sm89INS1_16FlashAttnFwdSm80INS1_25CollectiveMainloopFwdSm80ILi4ELi1ELb0EN4cute5tupleIJNS5_1CILi128EEENS7_ILi64EEES8_EEELi128ENS_6half_tEfNS_4arch4Sm80ELb0ELb0ELb1ELb1ELb1ELb0ELb1ELb0EEENS1_21CollectiveEpilogueFwdINS6_IJS8_S8_S9_EEENS6_IJNS7_ILi1EEESH_SH_EEESB_SD_Li128ELb1ELb1ELb0ELb0EEENS1_19SingleTileSchedulerILb1ELb0ELb1ELi128EEEEEEEEEvNT_6ParamsE)
        /*04d0*/ 	.word	0x00000090


	//----- nvinfo : EIATTR_MIN_STACK_SIZE
	.align		4
.L_216:
        /*04d4*/ 	.byte	0x04, 0x12
        /*04d6*/ 	.short	(.L_218 - .L_217)
	.align		4
.L_217:
        /*04d8*/ 	.word	index@(_ZN7cutlass13device_kernelIN5flash19enable_sm80_to_sm89INS1_16FlashAttnFwdSm80INS1_25CollectiveMainloopFwdSm80ILi4ELi1ELb0EN4cute5tupleIJNS5_1CILi128EEENS7_ILi64EEES8_EEELi128ENS_6half_tEfNS_4arch4Sm80ELb0ELb0ELb1ELb1ELb1ELb1ELb1ELb0EEENS1_21CollectiveEpilogueFwdINS6_IJS8_S8_S9_EEENS6_IJNS7_ILi1EEESH_SH_EEESB_SD_Li128ELb1ELb1ELb0ELb0EEENS1_19SingleTileSchedulerILb1ELb0ELb1ELi128EEEEEEEEEvNT_6ParamsE)
        /*04dc*/ 	.word	0x000000a8


	//----- nvinfo : EIATTR_MIN_STACK_SIZE
	.align		4
.L_218:
        /*04e0*/ 	.byte	0x04, 0x12
        /*04e2*/ 	.short	(.L_220 - .L_219)
	.align		4
.L_219:
        /*04e4*/ 	.word	index@(_ZN7cutlass13device_kernelIN5flash19enable_sm80_to_sm89INS1_16FlashAttnFwdSm80INS1_25CollectiveMainloopFwdSm80ILi4ELi1ELb0EN4cute5tupleIJNS5_1CILi128EEENS7_ILi48EEES8_EEELi128ENS_6half_tEfNS_4arch4Sm80ELb0ELb1ELb1ELb0ELb1ELb0ELb1ELb0EEENS1_21CollectiveEpilogueFwdINS6_IJS8_S8_S9_EEENS6_IJNS7_ILi1EEESH_SH_EEESB_SD_Li128ELb0ELb1ELb0ELb0EEENS1_19SingleTileSchedulerILb0ELb0ELb1ELi128EEEEEEEEEvNT_6ParamsE)
        /*04e8*/ 	.word	0x00000068


	//----- nvinfo : EIATTR_MIN_STACK_SIZE
	.align		4
.L_220:
        /*04ec*/ 	.byte	0x04, 0x12
        /*04ee*/ 	.short	(.L_222 - .L_221)
	.align		4
.L_221:
        /*04f0*/ 	.word	index@(_ZN7cutlass13device_kernelIN5flash19enable_sm80_to_sm89INS1_16FlashAttnFwdSm80INS1_25CollectiveMainloopFwdSm80ILi4ELi1ELb0EN4cute5tupleIJNS5_1CILi128EEENS7_ILi48EEES8_EEELi128ENS_6half_tEfNS_4arch4Sm80ELb0ELb1ELb1ELb1ELb1ELb0ELb1ELb0EEENS1_21CollectiveEpilogueFwdINS6_IJS8_S8_S9_EEENS6_IJNS7_ILi1EEESH_SH_EEESB_SD_Li128ELb1ELb1ELb0ELb0EEENS1_19SingleTileSchedulerILb1ELb0ELb1ELi128EEEEEEEEEvNT_6ParamsE)
        /*04f4*/ 	.word	0x00000078


	//----- nvinfo : EIATTR_MIN_STACK_SIZE
	.align		4
.L_222:
        /*04f8*/ 	.byte	0x04, 0x12
        /*04fa*/ 	.short	(.L_224 - .L_223)
	.align		4
.L_223:
        /*04fc*/ 	.word	index@(_ZN7cutlass13device_kernelIN5flash19enable_sm80_to_sm89INS1_16FlashAttnFwdSm80INS1_25CollectiveMainloopFwdSm80ILi4ELi1ELb0EN4cute5tupleIJNS5_1CILi128EEENS7_ILi48EEES8_EEELi128ENS_6half_tEfNS_4arch4Sm80ELb0ELb1ELb1ELb1ELb1ELb1ELb1ELb0EEENS1_21CollectiveEpilogueFwdINS6_IJS8_S8_S9_EEENS6_IJNS7_ILi1EEESH_SH_EEESB_SD_Li128ELb1ELb1ELb0ELb0EEENS1_19SingleTileSchedulerILb1ELb0ELb1ELi128EEEEEEEEEvNT_6ParamsE)
        /*0500*/ 	.word	0x00000108


	//----- nvinfo : EIATTR_MIN_STACK_SIZE
	.align		4
.L_224:
        /*0504*/ 	.byte	0x04, 0x12
        /*0506*/ 	.short	(.L_226 - .L_225)
	.align		4
.L_225:
        /*0508*/ 	.word	index@(_ZN7cutlass13device_kernelIN5flash19enable_sm80_to_sm89INS1_16FlashAttnFwdSm80INS1_25CollectiveMainloopFwdSm80ILi4ELi1ELb0EN4cute5tupleIJNS5_1CILi128EEENS7_ILi64EEES8_EEELi128ENS_6half_tEfNS_4arch4Sm80ELb1ELb0ELb1ELb0ELb1ELb0ELb1ELb0EEENS1_21CollectiveEpilogueFwdINS6_IJS8_S8_S9_EEENS6_IJNS7_ILi1EEESH_SH_EEESB_SD_Li128ELb0ELb1ELb0ELb0EEENS1_30DynamicPersistentTileSchedulerILi128ELi128ELb0ELb1ELb0EEEEEEEEEvNT_6ParamsE)
        /*050c*/ 	.word	0x00000080


	//----- nvinfo : EIATTR_MIN_STACK_SIZE
	.align		4
.L_226:
        /*0510*/ 	.byte	0x04, 0x12
        /*0512*/ 	.short	(.L_228 - .L_227)
	.align		4
.L_227:
        /*0514*/ 	.word	index@(_ZN7cutlass13device_kernelIN5flash19enable_sm80_to_sm89INS1_16FlashAttnFwdSm80INS1_25CollectiveMainloopFwdSm80ILi4ELi1ELb0EN4cute5tupleIJNS5_1CILi128EEENS7_ILi64EEES8_EEELi128ENS_6half_tEfNS_4arch4Sm80ELb1ELb0ELb1ELb1ELb1ELb0ELb1ELb0EEENS1_21CollectiveEpilogueFwdINS6_IJS8_S8_S9_EEENS6_IJNS7_ILi1EEESH_SH_EEESB_SD_Li128ELb1ELb1ELb0ELb0EEENS1_19SingleTileSchedulerILb1ELb0ELb1ELi128EEEEEEEEEvNT_6ParamsE)
        /*0518*/ 	.word	0x000000c0


	//----- nvinfo : EIATTR_MIN_STACK_SIZE
	.align		4
.L_228:
        /*051c*/ 	.byte	0x04, 0x12
        /*051e*/ 	.short	(.L_230 - .L_229)
	.align		4
.L_229:
        /*0520*/ 	.word	index@(_ZN7cutlass13device_kernelIN5flash19enable_sm80_to_sm89INS1_16FlashAttnFwdSm80INS1_25CollectiveMainloopFwdSm80ILi4ELi1ELb0EN4cute5tupleIJNS5_1CILi128EEENS7_ILi64EEES8_EEELi128ENS_6half_tEfNS_4arch4Sm80ELb1ELb0ELb1ELb1ELb1ELb1ELb1ELb0EEENS1_21CollectiveEpilogueFwdINS6_IJS8_S8_S9_EEENS6_IJNS7_ILi1EEESH_SH_EEESB_SD_Li128ELb1ELb1ELb0ELb0EEENS1_19SingleTileSchedulerILb1ELb0ELb1ELi128EEEEEEEEEvNT_6ParamsE)
        /*0524*/ 	.word	0x00000118


	//----- nvinfo : EIATTR_MIN_STACK_SIZE
	.align		4
.L_230:
        /*0528*/ 	.byte	0x04, 0x12
        /*052a*/ 	.short	(.L_232 - .L_231)
	.align		4
.L_231:
        /*052c*/ 	.word	index@(_ZN7cutlass13device_kernelIN5flash19enable_sm80_to_sm89INS1_16FlashAttnFwdSm80INS1_25CollectiveMainloopFwdSm80ILi8ELi1ELb1EN4cute5tupleIJNS5_1CILi128EEES8_S8_EEELi128ENS_6half_tEfNS_4arch4Sm80ELb0ELb0ELb0ELb0ELb1ELb0ELb1ELb0EEENS1_21CollectiveEpilogueFwdIS9_NS6_IJNS7_ILi1EEESF_SF_EEESA_SC_Li256ELb0ELb1ELb0ELb0EEENS1_19SingleTileSchedulerILb0ELb0ELb1ELi128EEEEEEEEEvNT_6ParamsE)
        /*0530*/ 	.word	0x00000000


	//----- nvinfo : EIATTR_MIN_STACK_SIZE
	.align		4
.L_232:
        /*0534*/ 	.byte	0x04, 0x12
        /*0536*/ 	.short	(.L_234 - .L_233)
	.align		4
.L_233:
        /*0538*/ 	.word	index@(_ZN7cutlass13device_kernelIN5flash19enable_sm80_to_sm89INS1_16FlashAttnFwdSm80INS1_25CollectiveMainloopFwdSm80ILi8ELi1ELb1EN4cute5tupleIJNS5_1CILi128EEES8_S8_EEELi128ENS_6half_tEfNS_4arch4Sm80ELb0ELb0ELb0ELb1ELb1ELb0ELb1ELb0EEENS1_21CollectiveEpilogueFwdIS9_NS6_IJNS7_ILi1EEESF_SF_EEESA_SC_Li256ELb1ELb1ELb0ELb0EEENS1_19SingleTileSchedulerILb1ELb0ELb1ELi128EEEEEEEEEvNT_6ParamsE)
        /*053c*/ 	.word	0x00000000


	//----- nvinfo : EIATTR_MIN_STACK_SIZE
	.align		4
.L_234:
        /*0540*/ 	.byte	0x04, 0x12
        /*0542*/ 	.short	(.L_236 - .L_235)
	.align		4
.L_235:
        /*0544*/ 	.word	index@(_ZN7cutlass13device_kernelIN5flash19enable_sm80_to_sm89INS1_16FlashAttnFwdSm80INS1_25CollectiveMainloopFwdSm80ILi8ELi1ELb1EN4cute5tupleIJNS5_1CILi128EEES8_S8_EEELi128ENS_6half_tEfNS_4arch4Sm80ELb0ELb0ELb0ELb1ELb1ELb1ELb1ELb0EEENS1_21CollectiveEpilogueFwdIS9_NS6_IJNS7_ILi1EEESF_SF_EEESA_SC_Li256ELb1ELb1ELb0ELb0EEENS1_19SingleTileSchedulerILb1ELb0ELb1ELi128EEEEEEEEEvNT_6ParamsE)
        /*0548*/ 	.word	0x00000000


	//----- nvinfo : EIATTR_MIN_STACK_SIZE
	.align		4
.L_236:
        /*054c*/ 	.byte	0x04, 0x12
        /*054e*/ 	.short	(.L_238 - .L_237)
	.align		4
.L_237:
        /*0550*/ 	.word	index@(_ZN7cutlass13device_kernelIN5flash19enable_sm80_to_sm89INS1_16FlashAttnFwdSm80INS1_25CollectiveMainloopFwdSm80ILi8ELi1ELb1EN4cute5tupleIJNS5_1CILi128EEENS7_ILi96EEES8_EEELi128ENS_6half_tEfNS_4arch4Sm80ELb0ELb1ELb0ELb0ELb1ELb0ELb1ELb0EEENS1_21CollectiveEpilogueFwdINS6_IJS8_S8_S9_EEENS6_IJNS7_ILi1EEESH_SH_EEESB_SD_Li256ELb0ELb1ELb0ELb0EEENS1_19SingleTileSchedulerILb0ELb0ELb1ELi128EEEEEEEEEvNT_6ParamsE)
        /*0554*/ 	.word	0x00000000


	//----- nvinfo : EIATTR_MIN_STACK_SIZE
	.align		4
.L_238:
        /*0558*/ 	.byte	0x04, 0x12
        /*055a*/ 	.short	(.L_240 - .L_239)
	.align		4
.L_239:
        /*055c*/ 	.word	index@(_ZN7cutlass13device_kernelIN5flash19enable_sm80_to_sm89INS1_16FlashAttnFwdSm80INS1_25CollectiveMainloopFwdSm80ILi8ELi1ELb1EN4cute5tupleIJNS5_1CILi128EEENS7_ILi96EEES8_EEELi128ENS_6half_tEfNS_4arch4Sm80ELb0ELb1ELb0ELb1ELb1ELb0ELb1ELb0EEENS1_21CollectiveEpilogueFwdINS6_IJS8_S8_S9_EEENS6_IJNS7_ILi1EEESH_SH_EEESB_SD_Li256ELb1ELb1ELb0ELb0EEENS1_19SingleTileSchedulerILb1ELb0ELb1ELi128EEEEEEEEEvNT_6ParamsE)
        /*0560*/ 	.word	0x00000000


	//----- nvinfo : EIATTR_MIN_STACK_SIZE
	.align		4
.L_240:
        /*0564*/ 	.byte	0x04, 0x12
        /*0566*/ 	.short	(.L_242 - .L_241)
	.align		4
.L_241:
        /*0568*/ 	.word	index@(_ZN7cutlass13device_kernelIN5flash19enable_sm80_to_sm89INS1_16FlashAttnFwdSm80INS1_25CollectiveMainloopFwdSm80ILi8ELi1ELb1EN4cute5tupleIJNS5_1CILi128EEENS7_ILi96EEES8_EEELi128ENS_6half_tEfNS_4arch4Sm80ELb0ELb1ELb0ELb1ELb1ELb1ELb1ELb0EEENS1_21CollectiveEpilogueFwdINS6_IJS8_S8_S9_EEENS6_IJNS7_ILi1EEESH_SH_EEESB_SD_Li256ELb1ELb1ELb0ELb0EEENS1_19SingleTileSchedulerILb1ELb0ELb1ELi128EEEEEEEEEvNT_6ParamsE)
        /*056c*/ 	.word	0x00000000


	//----- nvinfo : EIATTR_MIN_STACK_SIZE
	.align		4
.L_242:
        /*0570*/ 	.byte	0x04, 0x12
        /*0572*/ 	.short	(.L_244 - .L_243)
	.align		4
.L_243:
        /*0574*/ 	.word	index@(_ZN7cutlass13device_kernelIN5flash19enable_sm80_to_sm89INS1_16FlashAttnFwdSm80INS1_25CollectiveMainloopFwdSm80ILi8ELi1ELb1EN4cute5tupleIJNS5_1CILi128EEES8_S8_EEELi128ENS_6half_tEfNS_4arch4Sm80ELb1ELb0ELb0ELb0ELb1ELb0ELb1ELb0EEENS1_21CollectiveEpilogueFwdIS9_NS6_IJNS7_ILi1EEESF_SF_EEESA_SC_Li256ELb0ELb1ELb0ELb0EEENS1_30DynamicPersistentTileSchedulerILi256ELi256ELb0ELb1ELb0EEEEEEEEEvNT_6ParamsE)
        /*0578*/ 	.word	0x00000078


	//----- nvinfo : EIATTR_MIN_STACK_SIZE
	.align		4
.L_244:
        /*057c*/ 	.byte	0x04, 0x12
        /*057e*/ 	.short	(.L_246 - .L_245)
	.align		4
.L_245:
        /*0580*/ 	.word	index@(_ZN7cutlass13device_kernelIN5flash19enable_sm80_to_sm89INS1_16FlashAttnFwdSm80INS1_25CollectiveMainloopFwdSm80ILi8ELi1ELb1EN4cute5tupleIJNS5_1CILi128EEES8_S8_EEELi128ENS_6half_tEfNS_4arch4Sm80ELb1ELb0ELb0ELb1ELb1ELb0ELb1ELb0EEENS1_21CollectiveEpilogueFwdIS9_NS6_IJNS7_ILi1EEESF_SF_EEESA_SC_Li256ELb1ELb1ELb0ELb0EEENS1_19SingleTileSchedulerILb1ELb0ELb1ELi128EEEEEEEEEvNT_6ParamsE)
        /*0584*/ 	.word	0x00000000


	//----- nvinfo : EIATTR_MIN_STACK_SIZE
	.align		4
.L_246:
        /*0588*/ 	.byte	0x04, 0x12
        /*058a*/ 	.short	(.L_248 - .L_247)
	.align		4
.L_247:
        /*058c*/ 	.word	index@(_ZN7cutlass13device_kernelIN5flash19enable_sm80_to_sm89INS1_16FlashAttnFwdSm80INS1_25CollectiveMainloopFwdSm80ILi8ELi1ELb1EN4cute5tupleIJNS5_1CILi128EEES8_S8_EEELi128ENS_6half_tEfNS_4arch4Sm80ELb1ELb0ELb0ELb1ELb1ELb1ELb1ELb0EEENS1_21CollectiveEpilogueFwdIS9_NS6_IJNS7_ILi1EEESF_SF_EEESA_SC_Li256ELb1ELb1ELb0ELb0EEENS1_19SingleTileSchedulerILb1ELb0ELb1ELi128EEEEEEEEEvNT_6ParamsE)
        /*0590*/ 	.word	0x00000008


	//----- nvinfo : EIATTR_MIN_STACK_SIZE
	.align		4
.L_248:
        /*0594*/ 	.byte	0x04, 0x12
        /*0596*/ 	.short	(.L_250 - .L_249)
	.align		4
.L_249:
        /*0598*/ 	.word	index@(_ZN7cutlass13device_kernelIN5flash19enable_sm80_to_sm89INS1_16FlashAttnFwdSm80INS1_25CollectiveMainloopFwdSm80ILi4ELi1ELb0EN4cute5tupleIJNS5_1CILi128EEENS7_ILi64EEES8_EEELi128ENS_6half_tEfNS_4arch4Sm80ELb0ELb0ELb0ELb0ELb1ELb0ELb1ELb0EEENS1_21CollectiveEpilogueFwdINS6_IJS8_S8_S9_EEENS6_IJNS7_ILi1EEESH_SH_EEESB_SD_Li128ELb0ELb1ELb0ELb0EEENS1_19SingleTileSchedulerILb0ELb0ELb1ELi128EEEEEEEEEvNT_6ParamsE)
        /*059c*/ 	.word	0x00000078


	//----- nvinfo : EIATTR_MIN_STACK_SIZE
	.align		4
.L_250:
        /*05a0*/ 	.byte	0x04, 0x12
        /*05a2*/ 	.short	(.L_252 - .L_251)
	.align		4
.L_251:
        /*05a4*/ 	.word	index@(_ZN7cutlass13device_kernelIN5flash19enable_sm80_to_sm89INS1_16FlashAttnFwdSm80INS1_25CollectiveMainloopFwdSm80ILi4ELi1ELb0EN4cute5tupleIJNS5_1CILi128EEENS7_ILi64EEES8_EEELi128ENS_6half_tEfNS_4arch4Sm80ELb0ELb0ELb0ELb1ELb1ELb0ELb1ELb0EEENS1_21CollectiveEpilogueFwdINS6_IJS8_S8_S9_EEENS6_IJNS7_ILi1EEESH_SH_EEESB_SD_Li128ELb1ELb1ELb0ELb0EEENS1_19SingleTileSchedulerILb1ELb0ELb1ELi128EEEEEEEEEvNT_6ParamsE)
        /*05a8*/ 	.word	0x00000028


	//----- nvinfo : EIATTR_MIN_STACK_SIZE
	.align		4
.L_252:
        /*05ac*/ 	.byte	0x04, 0x12
        /*05ae*/ 	.short	(.L_254 - .L_253)
	.align		4
.L_253:
        /*05b0*/ 	.word	index@(_ZN7cutlass13device_kernelIN5flash19enable_sm80_to_sm89INS1_16FlashAttnFwdSm80INS1_25CollectiveMainloopFwdSm80ILi4ELi1ELb0EN4cute5tupleIJNS5_1CILi128EEENS7_ILi64EEES8_EEELi128ENS_6half_tEfNS_4arch4Sm80ELb0ELb0ELb0ELb1ELb1ELb1ELb1ELb0EEENS1_21CollectiveEpilogueFwdINS6_IJS8_S8_S9_EEENS6_IJNS7_ILi1EEESH_SH_EEESB_SD_Li128ELb1ELb1ELb0ELb0EEENS1_19SingleTileSchedulerILb1ELb0ELb1ELi128EEEEEEEEEvNT_6ParamsE)
        /*05b4*/ 	.word	0x00000058


	//----- nvinfo : EIATTR_MIN_STACK_SIZE
	.align		4
.L_254:
        /*05b8*/ 	.byte	0x04, 0x12
        /*05ba*/ 	.short	(.L_256 - .L_255)
	.align		4
.L_255:
        /*05bc*/ 	.word	index@(_ZN7cutlass13device_kernelIN5flash19enable_sm80_to_sm89INS1_16FlashAttnFwdSm80INS1_25CollectiveMainloopFwdSm80ILi4ELi1ELb0EN4cute5tupleIJNS5_1CILi128EEENS7_ILi48EEES8_EEELi128ENS_6half_tEfNS_4arch4Sm80ELb0ELb1ELb0ELb0ELb1ELb0ELb1ELb0EEENS1_21CollectiveEpilogueFwdINS6_IJS8_S8_S9_EEENS6_IJNS7_ILi1EEESH_SH_EEESB_SD_Li128ELb0ELb1ELb0ELb0EEENS1_19SingleTileSchedulerILb0ELb0ELb1ELi128EEEEEEEEEvNT_6ParamsE)
        /*05c0*/ 	.word	0x00000070


	//----- nvinfo : EIATTR_MIN_STACK_SIZE
	.align		4
.L_256:
        /*05c4*/ 	.byte	0x04, 0x12
        /*05c6*/ 	.short	(.L_258 - .L_257)
	.align		4
.L_257:
        /*05c8*/ 	.word	index@(_ZN7cutlass13device_kernelIN5flash19enable_sm80_to_sm89INS1_16FlashAttnFwdSm80INS1_25CollectiveMainloopFwdSm80ILi4ELi1ELb0EN4cute5tupleIJNS5_1CILi128EEENS7_ILi48EEES8_EEELi128ENS_6half_tEfNS_4arch4Sm80ELb0ELb1ELb0ELb1ELb1ELb0ELb1ELb0EEENS1_21CollectiveEpilogueFwdINS6_IJS8_S8_S9_EEENS6_IJNS7_ILi1EEESH_SH_EEESB_SD_Li128ELb1ELb1ELb0ELb0EEENS1_19SingleTileSchedulerILb1ELb0ELb1ELi128EEEEEEEEEvNT_6ParamsE)
        /*05cc*/ 	.word	0x00000070


	//----- nvinfo : EIATTR_MIN_STACK_SIZE
	.align		4
.L_258:
        /*05d0*/ 	.byte	0x04, 0x12
        /*05d2*/ 	.short	(.L_260 - .L_259)
	.align		4
.L_259:
        /*05d4*/ 	.word	index@(_ZN7cutlass13device_kernelIN5flash19enable_sm80_to_sm89INS1_16FlashAttnFwdSm80INS1_25CollectiveMainloopFwdSm80ILi4ELi1ELb0EN4cute5tupleIJNS5_1CILi128EEENS7_ILi48EEES8_EEELi128ENS_6half_tEfNS_4arch4Sm80ELb0ELb1ELb0ELb1ELb1ELb1ELb1ELb0EEENS1_21CollectiveEpilogueFwdINS6_IJS8_S8_S9_EEENS6_IJNS7_ILi1EEESH_SH_EEESB_SD_Li128ELb1ELb1ELb0ELb0EEENS1_19SingleTileSchedulerILb1ELb0ELb1ELi128EEEEEEEEEvNT_6ParamsE)
        /*05d8*/ 	.word	0x000000e0


	//----- nvinfo : EIATTR_MIN_STACK_SIZE
	.align		4
.L_260:
        /*05dc*/ 	.byte	0x04, 0x12
        /*05de*/ 	.short	(.L_262 - .L_261)
	.align		4
.L_261:
        /*05e0*/ 	.word	index@(_ZN7cutlass13device_kernelIN5flash19enable_sm80_to_sm89INS1_16FlashAttnFwdSm80INS1_25CollectiveMainloopFwdSm80ILi4ELi1ELb0EN4cute5tupleIJNS5_1CILi128EEENS7_ILi64EEES8_EEELi128ENS_6half_tEfNS_4arch4Sm80ELb1ELb0ELb0ELb0ELb1ELb0ELb1ELb0EEENS1_21CollectiveEpilogueFwdINS6_IJS8_S8_S9_EEENS6_IJNS7_ILi1EEESH_SH_EEESB_SD_Li128ELb0ELb1ELb0ELb0EEENS1_30DynamicPersistentTileSchedulerILi128ELi128ELb0ELb1ELb0EEEEEEEEEvNT_6ParamsE)
        /*05e4*/ 	.word	0x00000088


	//----- nvinfo : EIATTR_MIN_STACK_SIZE
	.align		4
.L_262:
        /*05e8*/ 	.byte	0x04, 0x12
        /*05ea*/ 	.short	(.L_264 - .L_263)
	.align		4
.L_263:
        /*05ec*/ 	.word	index@(_ZN7cutlass13device_kernelIN5flash19enable_sm80_to_sm89INS1_16FlashAttnFwdSm80INS1_25CollectiveMainloopFwdSm80ILi4ELi1ELb0EN4cute5tupleIJNS5_1CILi128EEENS7_ILi64EEES8_EEELi128ENS_6half_tEfNS_4arch4Sm80ELb1ELb0ELb0ELb1ELb1ELb0ELb1ELb0EEENS1_21CollectiveEpilogueFwdINS6_IJS8_S8_S9_EEENS6_IJNS7_ILi1EEESH_SH_EEESB_SD_Li128ELb1ELb1ELb0ELb0EEENS1_19SingleTileSchedulerILb1ELb0ELb1ELi128EEEEEEEEEvNT_6ParamsE)
        /*05f0*/ 	.word	0x00000070


	//----- nvinfo : EIATTR_MIN_STACK_SIZE
	.align		4
.L_264:
        /*05f4*/ 	.byte	0x04, 0x12
        /*05f6*/ 	.short	(.L_266 - .L_265)
	.align		4
.L_265:
        /*05f8*/ 	.word	index@(_ZN7cutlass13device_kernelIN5flash19enable_sm80_to_sm89INS1_16FlashAttnFwdSm80INS1_25CollectiveMainloopFwdSm80ILi4ELi1ELb0EN4cute5tupleIJNS5_1CILi128EEENS7_ILi64EEES8_EEELi128ENS_6half_tEfNS_4arch4Sm80ELb1ELb0ELb0ELb1ELb1ELb1ELb1ELb0EEENS1_21CollectiveEpilogueFwdINS6_IJS8_S8_S9_EEENS6_IJNS7_ILi1EEESH_SH_EEESB_SD_Li128ELb1ELb1ELb0ELb0EEENS1_19SingleTileSchedulerILb1ELb0ELb1ELi128EEEEEEEEEvNT_6ParamsE)
        /*05fc*/ 	.word	0x000000d8
.L_266:


//--------------------- .nv.info._ZN7cutlass13device_kernelIN5flash19enable_sm80_to_sm89INS1_16FlashAttnFwdSm80INS1_25CollectiveMainloopFwdSm80ILi8ELi1ELb1EN4cute5tupleIJNS5_1CILi128EEES8_S8_EEELi128ENS_6half_tEfNS_4arch4Sm80ELb0ELb0ELb1ELb0ELb1ELb0ELb1ELb0EEENS1_21CollectiveEpilogueFwdIS9_NS6_IJNS7_ILi1EEESF_SF_EEESA_SC_Li256ELb0ELb1ELb0ELb0EEENS1_19SingleTileSchedulerILb0ELb0ELb1ELi128EEEEEEEEEvNT_6ParamsE --------------------------
	.section	.nv.info._ZN7cutlass13device_kernelIN5flash19enable_sm80_to_sm89INS1_16FlashAttnFwdSm80INS1_25CollectiveMainloopFwdSm80ILi8ELi1ELb1EN4cute5tupleIJNS5_1CILi128EEES8_S8_EEELi128ENS_6half_tEfNS_4arch4Sm80ELb0ELb0ELb1ELb0ELb1ELb0ELb1ELb0EEENS1_21CollectiveEpilogueFwdIS9_NS6_IJNS7_ILi1EEESF_SF_EEESA_SC_Li256ELb0ELb1ELb0ELb0EEENS1_19SingleTileSchedulerILb0ELb0ELb1ELi128EEEEEEEEEvNT_6ParamsE,"",@"SHT_CUDA_INFO"
	.sectionflags	@""
	.align	4


	//----- nvinfo : EIATTR_CUDA_API_VERSION
	.align		4
        /*0000*/ 	.byte	0x04, 0x37
        /*0002*/ 	.short	(.L_268 - .L_267)
.L_267:
        /*0004*/ 	.word	0x00000082


	//----- nvinfo : EIATTR_SW2861232_WAR
	.align		4
.L_268:
        /*0008*/ 	.byte	0x01, 0x35
	.zero		2


	//----- nvinfo : EIATTR_PARAM_CBANK
	.align		4
        /*000c*/ 	.byte	0x04, 0x0a
        /*000e*/ 	.short	(.L_270 - .L_269)
	.align		4
.L_269:
        /*0010*/ 	.word	index@(.nv.constant0._ZN7cutlass13device_kernelIN5flash19enable_sm80_to_sm89INS1_16FlashAttnFwdSm80INS1_25CollectiveMainloopFwdSm80ILi8ELi1ELb1EN4cute5tupleIJNS5_1CILi128EEES8_S8_EEELi128ENS_6half_tEfNS_4arch4Sm80ELb0ELb0ELb1ELb0ELb1ELb0ELb1ELb0EEENS1_21CollectiveEpilogueFwdIS9_NS6_IJNS7_ILi1EEESF_SF_EEESA_SC_Li256ELb0ELb1ELb0ELb0EEENS1_19SingleTileSchedulerILb0ELb0ELb1ELi128EEEEEEEEEvNT_6ParamsE)
        /*0014*/ 	.short	0x0160
        /*0016*/ 	.short	0x0418


	//----- nvinfo : EIATTR_CBANK_PARAM_SIZE
	.align		4
.L_270:
        /*0018*/ 	.byte	0x03, 0x19
        /*001a*/ 	.short	0x0418


	//----- nvinfo : EIATTR_KPARAM_INFO
	.align		4
        /*001c*/ 	.byte	0x04, 0x17
        /*001e*/ 	.short	(.L_272 - .L_271)
.L_271:
        /*0020*/ 	.word	0x00000000
        /*0024*/ 	.short	0x0000
        /*0026*/ 	.short	0x0000
        /*0028*/ 	.byte	0x00, 0xf0, 0x61, 0x10


	//----- nvinfo : EIATTR_MAXREG_COUNT
	.align		4
.L_272:
        /*002c*/ 	.byte	0x03, 0x1b
        /*002e*/ 	.short	0x00ff


	//----- nvinfo : EIATTR_NUM_BARRIERS
	.align		4
        /*0030*/ 	.byte	0x02, 0x4c
        /*0032*/ 	.byte	0x02
	.zero		1


	//----- nvinfo : EIATTR_ANNOTATIONS
	.align		4
        /*0034*/ 	.byte	0x04, 0x55
        /*0036*/ 	.short	(.L_274 - .L_273)


	//   ....[0]....
.L_273:
        /*0038*/ 	.word	0x00000001
        /*003c*/ 	.byte	0x70, 0x06, 0x00, 0x00, 0x01, 0x00, 0x00, 0x00, 0x20, 0x07, 0x00, 0x00, 0x01, 0x00, 0x00, 0x00
        /* <DEDUP_REMOVED lines=9> */
        /*00dc*/ 	.byte	0x40, 0xa6, 0x00, 0x00


	//----- nvinfo : EIATTR_MERCURY_ISA_VERSION
	.align		4
.L_274:
        /*00e0*/ 	.byte	0x03, 0x5f
        /*00e2*/ 	.short	0x0000


	//----- nvinfo : EIATTR_COOP_GROUP_MASK_REGIDS
	.align		4
        /*00e4*/ 	.byte	0x04, 0x29
        /*00e6*/ 	.short	(.L_276 - .L_275)


	//   ....[0]....
.L_275:
        /*00e8*/ 	.word	0xffffffff


	//   ....[1]....
        /*00ec*/ 	.word	0xffffffff


	//   ....[2]....
        /*00f0*/ 	.word	0xffffffff


	//   ....[3]....
        /*00f4*/ 	.word	0xffffffff


	//   ....[4]....
        /*00f8*/ 	.word	0xffffffff


	//   ....[5]....
        /*00fc*/ 	.word	0xffffffff


	//   ....[6]....
        /*0100*/ 	.word	0xffffffff


	//   ....[7]....
        /*0104*/ 	.word	0xffffffff


	//   ....[8]....
        /*0108*/ 	.word	0xffffffff


	//   ....[9]....
        /*010c*/ 	.word	0xffffffff


	//   ....[10]....
        /*0110*/ 	.word	0xffffffff


	//   ....[11]....
        /*0114*/ 	.word	0xffffffff


	//   ....[12]....
        /*0118*/ 	.word	0xffffffff


	//   ....[13]....
        /*011c*/ 	.word	0xffffffff


	//   ....[14]....
        /*0120*/ 	.word	0xffffffff


	//   ....[15]....
        /*0124*/ 	.word	0xffffffff


	//   ....[16]....
        /*0128*/ 	.word	0xffffffff


	//   ....[17]....
        /*012c*/ 	.word	0xffffffff


	//   ....[18]....
        /*0130*/ 	.word	0xffffffff


	//   ....[19]....
        /*0134*/ 	.word	0xffffffff


	//   ....[20]....
        /*0138*/ 	.word	0xffffffff


	//   ....[21]....
        /*013c*/ 	.word	0xffffffff


	//   ....[22]....
        /*0140*/ 	.word	0xffffffff


	//   ....[23]....
        /*0144*/ 	.word	0xffffffff


	//   ....[24]....
        /*0148*/ 	.word	0xffffffff


	//   ....[25]....
        /*014c*/ 	.word	0xffffffff


	//   ....[26]....
        /*0150*/ 	.word	0xffffffff


	//   ....[27]....
        /*0154*/ 	.word	0xffffffff


	//   ....[28]....
        /*0158*/ 	.word	0xffffffff


	//   ....[29]....
        /*015c*/ 	.word	0xffffffff


	//   ....[30]....
        /*0160*/ 	.word	0xffffffff


	//   ....[31]....
        /*0164*/ 	.word	0xffffffff


	//   ....[32]....
        /*0168*/ 	.word	0xffffffff


	//   ....[33]....
        /*016c*/ 	.word	0xffffffff


	//   ....[34]....
        /*0170*/ 	.word	0xffffffff


	//   ....[35]....
        /*0174*/ 	.word	0xffffffff


	//   ....[36]....
        /*0178*/ 	.word	0xffffffff


	//   ....[37]....
        /*017c*/ 	.word	0xffffffff


	//   ....[38]....
        /*0180*/ 	.word	0xffffffff


	//   ....[39]....
        /*0184*/ 	.word	0xffffffff


	//   ....[40]....
        /*0188*/ 	.word	0xffffffff


	//   ....[41]....
        /*018c*/ 	.word	0xffffffff


	//   ....[42]....
        /*0190*/ 	.word	0xffffffff


	//   ....[43]....
        /*0194*/ 	.word	0xffffffff


	//   ....[44]....
        /*0198*/ 	.word	0xffffffff


	//   ....[45]....
        /*019c*/ 	.word	0xffffffff


	//   ....[46]....
        /*01a0*/ 	.word	0xffffffff


	//   ....[47]....
        /*01a4*/ 	.word	0xffffffff


	//   ....[48]....
        /*01a8*/ 	.word	0xffffffff


	//   ....[49]....
        /*01ac*/ 	.word	0xffffffff


	//   ....[50]....
        /*01b0*/ 	.word	0xffffffff


	//   ....[51]....
        /*01b4*/ 	.word	0xffffffff


	//   ....[52]....
        /*01b8*/ 	.word	0xffffffff


	//   ....[53]....
        /*01bc*/ 	.word	0xffffffff


	//   ....[54]....
        /*01c0*/ 	.word	0xffffffff


	//   ....[55]....
        /*01c4*/ 	.word	0xffffffff


	//   ....[56]....
        /*01c8*/ 	.word	0xffffffff


	//   ....[57]....
        /*01cc*/ 	.word	0xffffffff


	//   ....[58]....
        /*01d0*/ 	.word	0xffffffff


	//   ....[59]....
        /*01d4*/ 	.word	0xffffffff


	//   ....[60]....
        /*01d8*/ 	.word	0xffffffff


	//   ....[61]....
        /*01dc*/ 	.word	0xffffffff


	//   ....[62]....
        /*01e0*/ 	.word	0xffffffff


	//   ....[63]....
        /*01e4*/ 	.word	0xffffffff


	//   ....[64]....
        /*01e8*/ 	.word	0xffffffff


	//   ....[65]....
        /*01ec*/ 	.word	0xffffffff


	//   ....[66]....
        /*01f0*/ 	.word	0xffffffff


	//   ....[67]....
        /*01f4*/ 	.word	0xffffffff


	//   ....[68]....
        /*01f8*/ 	.word	0xffffffff


	//   ....[69]....
        /*01fc*/ 	.word	0xffffffff


	//   ....[70]....
        /*0200*/ 	.word	0xffffffff


	//   ....[71]....
        /*0204*/ 	.word	0xffffffff


	//----- nvinfo : EIATTR_COOP_GROUP_INSTR_OFFSETS
	.align		4
.L_276:
        /*0208*/ 	.byte	0x04, 0x28
        /*020a*/ 	.short	(.L_278 - .L_277)


	//   ....[0]....
.L_277:
        /*020c*/ 	.word	0x00000860


	//   ....[1]....
        /*0210*/ 	.word	0x00000890


	//   ....[2]....
        /*0214*/ 	.word	0x000008c0


	//   ....[3]....
        /*0218*/ 	.word	0x000008f0


	//   ....[4]....
        /*021c*/ 	.word	0x00000a00


	//   ....[5]....
        /*0220*/ 	.word	0x00000a30


	//   ....[6]....
        /*0224*/ 	.word	0x00000b80


	//   ....[7]....
        /*0228*/ 	.word	0x00000b90


	//   ....[8]....
        /*022c*/ 	.word	0x00000d20


	//   ....[9]....
        /*0230*/ 	.word	0x00000d40


	//   ....[10]....
        /*0234*/ 	.word	0x00000e40


	//   ....[11]....
        /*0238*/ 	.word	0x00000e70


	//   ....[12]....
        /*023c*/ 	.word	0x00000e90


	//   ....[13]....
        /*0240*/ 	.word	0x00000eb0


	//   ....[14]....
        /*0244*/ 	.word	0x00000ed0


	//   ....[15]....
        /*0248*/ 	.word	0x00000ee0


	//   ....[16]....
        /*024c*/ 	.word	0x00001630


	//   ....[17]....
        /*0250*/ 	.word	0x00001650


	//   ....[18]....
        /*0254*/ 	.word	0x00001670


	//   ....[19]....
        /*0258*/ 	.word	0x000016a0


	//   ....[20]....
        /*025c*/ 	.word	0x000016c0


	//   ....[21]....
        /*0260*/ 	.word	0x00001720


	//   ....[22]....
        /*0264*/ 	.word	0x00001750


	//   ....[23]....
        /*0268*/ 	.word	0x000017c0


	//   ....[24]....
        /*026c*/ 	.word	0x00002f30


	//   ....[25]....
        /*0270*/ 	.word	0x00002f40


	//   ....[26]....
        /*0274*/ 	.word	0x00002f50


	//   ....[27]....
        /*0278*/ 	.word	0x00002f60


	//   ....[28]....
        /*027c*/ 	.word	0x00002f70


	//   ....[29]....
        /*0280*/ 	.word	0x00002f80


	//   ....[30]....
        /*0284*/ 	.word	0x00002f90


	//   ....[31]....
        /*0288*/ 	.word	0x00002fb0


	//   ....[32]....
        /*028c*/ 	.word	0x00003bf0


	//   ....[33]....
        /*0290*/ 	.word	0x00003cc0


	//   ....[34]....
        /*0294*/ 	.word	0x00003cd0


	//   ....[35]....
        /*0298*/ 	.word	0x00003d00


	//   ....[36]....
        /*029c*/ 	.word	0x00005ea0


	//   ....[37]....
        /*02a0*/ 	.word	0x00005eb0


	//   ....[38]....
        /*02a4*/ 	.word	0x00005ec0


	//   ....[39]....
        /*02a8*/ 	.word	0x00005ed0


	//   ....[40]....
        /*02ac*/ 	.word	0x00005ee0


	//   ....[41]....
        /*02b0*/ 	.word	0x00005ef0


	//   ....[42]....
        /*02b4*/ 	.word	0x00005f00


	//   ....[43]....
        /*02b8*/ 	.word	0x00005f10


	//   ....[44]....
        /*02bc*/ 	.word	0x00006380


	//   ....[45]....
        /*02c0*/ 	.word	0x000063a0


	//   ....[46]....
        /*02c4*/ 	.word	0x000063c0


	//   ....[47]....
        /*02c8*/ 	.word	0x000063e0


	//   ....[48]....
        /*02cc*/ 	.word	0x00006400


	//   ....[49]....
        /*02d0*/ 	.word	0x00006420


	//   ....[50]....
        /*02d4*/ 	.word	0x00006440


	//   ....[51]....
        /*02d8*/ 	.word	0x00006460


	//   ....[52]....
        /*02dc*/ 	.word	0x00007d20


	//   ....[53]....
        /*02e0*/ 	.word	0x00007d70


	//   ....[54]....
        /*02e4*/ 	.word	0x00007da0


	//   ....[55]....
        /*02e8*/ 	.word	0x00007db0


	//   ....[56]....
        /*02ec*/ 	.word	0x0000a240


	//   ....[57]....
        /*02f0*/ 	.word	0x0000a250


	//   ....[58]....
        /*02f4*/ 	.word	0x0000a280


	//   ....[59]....
        /*02f8*/ 	.word	0x0000a2a0


	//   ....[60]....
        /*02fc*/ 	.word	0x0000b1c0


	//   ....[61]....
        /*0300*/ 	.word	0x0000b1d0


	//   ....[62]....
        /*0304*/ 	.word	0x0000b1f0


	//   ....[63]....
        /*0308*/ 	.word	0x0000b200


	//   ....[64]....
        /*030c*/ 	.word	0x0000b320


	//   ....[65]....
        /*0310*/ 	.word	0x0000b350


	//   ....[66]....
        /*0314*/ 	.word	0x0000b450


	//   ....[67]....
        /*0318*/ 	.word	0x0000b480


	//   ....[68]....
        /*031c*/ 	.word	0x0000b550


	//   ....[69]....
        /*0320*/ 	.word	0x0000b580


	//   ....[70]....
        /*0324*/ 	.word	0x0000b650


	//   ....[71]....
        /*0328*/ 	.word	0x0000b670


	//----- nvinfo : EIATTR_EXIT_INSTR_OFFSETS
	.align		4
.L_278:
        /*032c*/ 	.byte	0x04, 0x1c
        /*032e*/ 	.short	(.L_280 - .L_279)


	//   ....[0]....
.L_279:
        /*0330*/ 	.word	0x00000040


	//   ....[1]....
        /*0334*/ 	.word	0x0000b680


	//   ....[2]....
        /*0338*/ 	.word	0x0000b6d0


	//   ....[3]....
        /*033c*/ 	.word	0x0000b730


	//----- nvinfo : EIATTR_CTAIDZ_USED
	.align		4
.L_280:
        /*0340*/ 	.byte	0x01, 0x04
	.zero		2


	//----- nvinfo : EIATTR_MAX_THREADS
	.align		4
        /*0344*/ 	.byte	0x04, 0x05
        /*0346*/ 	.short	(.L_282 - .L_281)
.L_281:
        /*0348*/ 	.word	0x00000100
        /*034c*/ 	.word	0x00000001
        /*0350*/ 	.word	0x00000001


	//----- nvinfo : EIATTR_CRS_STACK_SIZE
	.align		4
.L_282:
        /*0354*/ 	.byte	0x04, 0x1e
        /*0356*/ 	.short	(.L_284 - .L_283)
.L_283:
        /*0358*/ 	.word	0x00000000
.L_284:


//--------------------- .nv.info._ZN7cutlass13device_kernelIN5flash19enable_sm80_to_sm89INS1_16FlashAttnFwdSm80INS1_25CollectiveMainloopFwdSm80ILi8ELi1ELb1EN4cute5tupleIJNS5_1CILi128EEES8_S8_EEELi128ENS_6half_tEfNS_4arch4Sm80ELb0ELb0ELb1ELb1ELb1ELb0ELb1ELb0EEENS1_21CollectiveEpilogueFwdIS9_NS6_IJNS7_ILi1EEESF_SF_EEESA_SC_Li256ELb1ELb1ELb0ELb0EEENS1_19SingleTileSchedulerILb1ELb0ELb1ELi128EEEEEEEEEvNT_6ParamsE --------------------------
	.section	.nv.info._ZN7cutlass13device_kernelIN5flash19enable_sm80_to_sm89INS1_16FlashAttnFwdSm80INS1_25CollectiveMainloopFwdSm80ILi8ELi1ELb1EN4cute5tupleIJNS5_1CILi128EEES8_S8_EEELi128ENS_6half_tEfNS_4arch4Sm80ELb0ELb0ELb1ELb1ELb1ELb0ELb1ELb0EEENS1_21CollectiveEpilogueFwdIS9_NS6_IJNS7_ILi1EEESF_SF_EEESA_SC_Li256ELb1ELb1ELb0ELb0EEENS1_19SingleTileSchedulerILb1ELb0ELb1ELi128EEEEEEEEEvNT_6ParamsE,"",@"SHT_CUDA_INFO"
	.sectionflags	@""
	.align	4


	//----- nvinfo : EIATTR_CUDA_API_VERSION
	.align		4
        /*0000*/ 	.byte	0x04, 0x37
        /*0002*/ 	.short	(.L_286 - .L_285)
.L_285:
        /*0004*/ 	.word	0x00000082


	//----- nvinfo : EIATTR_SW2861232_WAR
	.align		4
.L_286:
        /*0008*/ 	.byte	0x01, 0x35
	.zero		2


	//----- nvinfo : EIATTR_PARAM_CBANK
	.align		4
        /*000c*/ 	.byte	0x04, 0x0a
        /*000e*/ 	.short	(.L_288 - .L_287)
	.align		4
.L_287:
        /*0010*/ 	.word	index@(.nv.constant0._ZN7cutlass13device_kernelIN5flash19enable_sm80_to_sm89INS1_16FlashAttnFwdSm80INS1_25CollectiveMainloopFwdSm80ILi8ELi1ELb1EN4cute5tupleIJNS5_1CILi128EEES8_S8_EEELi128ENS_6half_tEfNS_4arch4Sm80ELb0ELb0ELb1ELb1ELb1ELb0ELb1ELb0EEENS1_21CollectiveEpilogueFwdIS9_NS6_IJNS7_ILi1EEESF_SF_EEESA_SC_Li256ELb1ELb1ELb0ELb0EEENS1_19SingleTileSchedulerILb1ELb0ELb1ELi128EEEEEEEEEvNT_6ParamsE)
        /*0014*/ 	.short	0x0160
        /*0016*/ 	.short	0x0418


	//----- nvinfo : EIATTR_CBANK_PARAM_SIZE
	.align		4
.L_288:
        /*0018*/ 	.byte	0x03, 0x19
        /*001a*/ 	.short	0x0418


	//----- nvinfo : EIATTR_KPARAM_INFO
	.align		4
        /*001c*/ 	.byte	0x04, 0x17
        /*001e*/ 	.short	(.L_290 - .L_289)
.L_289:
        /*0020*/ 	.word	0x00000000
        /*0024*/ 	.short	0x0000
        /*0026*/ 	.short	0x0000
        /*0028*/ 	.byte	0x00, 0xf0, 0x61, 0x10


	//----- nvinfo : EIATTR_MAXREG_COUNT
	.align		4
.L_290:
        /*002c*/ 	.byte	0x03, 0x1b
        /*002e*/ 	.short	0x00ff


	//----- nvinfo : EIATTR_NUM_BARRIERS
	.align		4
        /*0030*/ 	.byte	0x02, 0x4c
        /*0032*/ 	.byte	0x02
	.zero		1


	//----- nvinfo : EIATTR_ANNOTATIONS
	.align		4
        /*0034*/ 	.byte	0x04, 0x55
        /*0036*/ 	.short	(.L_292 - .L_291)


	//   ....[0]....
.L_291:
        /*0038*/ 	.word	0x00000001
        /*003c*/ 	.byte	0x20, 0x72, 0x00, 0x00, 0x01, 0x00, 0x00, 0x00, 0x40, 0x72, 0x00, 0x00, 0x01, 0x00, 0x00, 0x00
        /*004c*/ 	.byte	0xa0, 0x72, 0x00, 0x00, 0x01, 0x00, 0x00, 0x00, 0xd0, 0x72, 0x00, 0x00, 0x01, 0x00, 0x00, 0x00
        /*005c*/ 	.byte	0x70, 0x73, 0x00, 0x00, 0x01, 0x00, 0x00, 0x00, 0x00, 0x74, 0x00, 0x00, 0x01, 0x00, 0x00, 0x00
        /*006c*/ 	.byte	0x70, 0x7a, 0x00, 0x00, 0x01, 0x00, 0x00, 0x00, 0xa0, 0x7a, 0x00, 0x00, 0x01, 0x00, 0x00, 0x00
        /*007c*/ 	.byte	0xd0, 0x7a, 0x00, 0x00, 0x01, 0x00, 0x00, 0x00, 0x00, 0x7b, 0x00, 0x00, 0x01, 0x00, 0x00, 0x00
        /*008c*/ 	.byte	0x30, 0x7b, 0x00, 0x00, 0x01, 0x00, 0x00, 0x00, 0x60, 0x7b, 0x00, 0x00


	//----- nvinfo : EIATTR_MERCURY_ISA_VERSION
	.align		4
.L_292:
        /*0098*/ 	.byte	0x03, 0x5f
        /*009a*/ 	.short	0x0000


	//----- nvinfo : EIATTR_COOP_GROUP_MASK_REGIDS
	.align		4
        /*009c*/ 	.byte	0x04, 0x29
        /*009e*/ 	.short	(.L_294 - .L_293)


	//   ....[0]....
.L_293:
        /*00a0*/ 	.word	0xffffffff


	//   ....[1]....
        /*00a4*/ 	.word	0xffffffff


	//   ....[2]....
        /*00a8*/ 	.word	0xffffffff


	//   ....[3]....
        /*00ac*/ 	.word	0xffffffff


	//   ....[4]....
        /*00b0*/ 	.word	0xffffffff


	//   ....[5]....
        /*00b4*/ 	.word	0xffffffff


	//   ....[6]....
        /*00b8*/ 	.word	0xffffffff


	//   ....[7]....
        /*00bc*/ 	.word	0xffffffff


	//   ....[8]....
        /*00c0*/ 	.word	0xffffffff


	//   ....[9]....
        /*00c4*/ 	.word	0xffffffff


	//   ....[10]....
        /*00c8*/ 	.word	0xffffffff


	//   ....[11]....
        /*00cc*/ 	.word	0xffffffff


	//   ....[12]....
        /*00d0*/ 	.word	0xffffffff


	//   ....[13]....
        /*00d4*/ 	.word	0xffffffff


	//   ....[14]....
        /*00d8*/ 	.word	0xffffffff


	//   ....[15]....
        /*00dc*/ 	.word	0xffffffff


	//   ....[16]....
        /*00e0*/ 	.word	0xffffffff


	//   ....[17]....
        /*00e4*/ 	.word	0xffffffff


	//   ....[18]....
        /*00e8*/ 	.word	0xffffffff


	//   ....[19]....
        /*00ec*/ 	.word	0xffffffff


	//   ....[20]....
        /*00f0*/ 	.word	0xffffffff


	//   ....[21]....
        /*00f4*/ 	.word	0xffffffff


	//   ....[22]....
        /*00f8*/ 	.word	0xffffffff


	//   ....[23]....
        /*00fc*/ 	.word	0xffffffff


	//   ....[24]....
        /*0100*/ 	.word	0xffffffff


	//   ....[25]....
        /*0104*/ 	.word	0xffffffff


	//   ....[26]....
        /*0108*/ 	.word	0xffffffff


	//   ....[27]....
        /*010c*/ 	.word	0xffffffff


	//   ....[28]....
        /*0110*/ 	.word	0xffffffff


	//   ....[29]....
        /*0114*/ 	.word	0xffffffff


	//   ....[30]....
        /*0118*/ 	.word	0xffffffff


	//   ....[31]....
        /*011c*/ 	.word	0xffffffff


	//   ....[32]....
        /*0120*/ 	.word	0xffffffff


	//   ....[33]....
        /*0124*/ 	.word	0xffffffff


	//   ....[34]....
        /*0128*/ 	.word	0xffffffff


	//   ....[35]....
        /*012c*/ 	.word	0xffffffff


	//   ....[36]....
        /*0130*/ 	.word	0xffffffff


	//   ....[37]....
        /*0134*/ 	.word	0xffffffff


	//   ....[38]....
        /*0138*/ 	.word	0xffffffff


	//   ....[39]....
        /*013c*/ 	.word	0xffffffff


	//   ....[40]....
        /*0140*/ 	.word	0xffffffff


	//   ....[41]....
        /*0144*/ 	.word	0xffffffff


	//   ....[42]....
        /*0148*/ 	.word	0xffffffff


	//   ....[43]....
        /*014c*/ 	.word	0xffffffff


	//   ....[44]....
        /*0150*/ 	.word	0xffffffff


	//   ....[45]....
        /*0154*/ 	.word	0xffffffff


	//   ....[46]....
        /*0158*/ 	.word	0xffffffff


	//   ....[47]....
        /*015c*/ 	.word	0xffffffff


	//   ....[48]....
        /*0160*/ 	.word	0xffffffff


	//   ....[49]....
        /*0164*/ 	.word	0xffffffff


	//   ....[50]....
        /*0168*/ 	.word	0xffffffff


	//   ....[51]....
        /*016c*/ 	.word	0xffffffff


	//   ....[52]....
        /*0170*/ 	.word	0xffffffff


	//   ....[53]....
        /*0174*/ 	.word	0xffffffff


	//   ....[54]....
        /*0178*/ 	.word	0xffffffff


	//   ....[55]....
        /*017c*/ 	.word	0xffffffff


	//   ....[56]....
        /*0180*/ 	.word	0xffffffff


	//   ....[57]....
        /*0184*/ 	.word	0xffffffff


	//   ....[58]....
        /*0188*/ 	.word	0xffffffff


	//   ....[59]....
        /*018c*/ 	.word	0xffffffff


	//   ....[60]....
        /*0190*/ 	.word	0xffffffff


	//   ....[61]....
        /*0194*/ 	.word	0xffffffff


	//   ....[62]....
        /*0198*/ 	.word	0xffffffff


	//   ....[63]....
        /*019c*/ 	.word	0xffffffff


	//   ....[64]....
        /*01a0*/ 	.word	0xffffffff


	//   ....[65]....
        /*01a4*/ 	.word	0xffffffff


	//   ....[66]....
        /*01a8*/ 	.word	0xffffffff


	//   ....[67]....
        /*01ac*/ 	.word	0xffffffff


	//   ....[68]....
        /*01b0*/ 	.word	0xffffffff


	//   ....[69]....
        /*01b4*/ 	.word	0xffffffff


	//   ....[70]....
        /*01b8*/ 	.word	0xffffffff


	//   ....[71]....
        /*01bc*/ 	.word	0xffffffff


	//   ....[72]....
        /*01c0*/ 	.word	0xffffffff


	//   ....[73]....
        /*01c4*/ 	.word	0xffffffff


	//   ....[74]....
        /*01c8*/ 	.word	0xffffffff


	//   ....[75]....
        /*01cc*/ 	.word	0xffffffff


	//   ....[76]....
        /*01d0*/ 	.word	0xffffffff


	//   ....[77]....
        /*01d4*/ 	.word	0xffffffff


	//   ....[78]....
        /*01d8*/ 	.word	0xffffffff


	//   ....[79]....
        /*01dc*/ 	.word	0xffffffff


	//   ....[80]....
        /*01e0*/ 	.word	0xffffffff


	//----- nvinfo : EIATTR_COOP_GROUP_INSTR_OFFSETS
	.align		4
.L_294:
        /*01e4*/ 	.byte	0x04, 0x28
        /*01e6*/ 	.short	(.L_296 - .L_295)


	//   ....[0]....
.L_295:
        /*01e8*/ 	.word	0x000000a0


	//   ....[1]....
        /*01ec*/ 	.word	0x00001200


	//   ....[2]....
        /*01f0*/ 	.word	0x00001240


	//   ....[3]....
        /*01f4*/ 	.word	0x00001280


	//   ....[4]....
        /*01f8*/ 	.word	0x000012c0


	//   ....[5]....
        /*01fc*/ 	.word	0x00001300


	//   ....[6]....
        /*0200*/ 	.word	0x000014e0


	//   ....[7]....
        /*0204*/ 	.word	0x00001500


	//   ....[8]....
        /*0208*/ 	.word	0x00001530


	//   ....[9]....
        /*020c*/ 	.word	0x000016d0


	//   ....[10]....
        /*0210*/ 	.word	0x00001700


	//   ....[11]....
        /*0214*/ 	.word	0x00001730


	//   ....[12]....
        /*0218*/ 	.word	0x00001760


	//   ....[13]....
        /*021c*/ 	.word	0x00001790


	//   ....[14]....
        /*0220*/ 	.word	0x000017c0


	//   ....[15]....
        /*0224*/ 	.word	0x000017d0


	//   ....[16]....
        /*0228*/ 	.word	0x000017e0


	//   ....[17]....
        /*022c*/ 	.word	0x00001cd0


	//   ....[18]....
        /*0230*/ 	.word	0x00001ce0


	//   ....[19]....
        /*0234*/ 	.word	0x00001cf0


	//   ....[20]....
        /*0238*/ 	.word	0x00001d00


	//   ....[21]....
        /*023c*/ 	.word	0x00001d10


	//   ....[22]....
        /*0240*/ 	.word	0x00001d50


	//   ....[23]....
        /*0244*/ 	.word	0x00001d70


	//   ....[24]....
        /*0248*/ 	.word	0x00001d90


	//   ....[25]....
        /*024c*/ 	.word	0x00003690


	//   ....[26]....
        /*0250*/ 	.word	0x000036b0


	//   ....[27]....
        /*0254*/ 	.word	0x000036c0


	//   ....[28]....
        /*0258*/ 	.word	0x000036d0


	//   ....[29]....
        /*025c*/ 	.word	0x000036e0


	//   ....[30]....
        /*0260*/ 	.word	0x000036f0


	//   ....[31]....
        /*0264*/ 	.word	0x00003700


	//   ....[32]....
        /*0268*/ 	.word	0x00003720


	//   ....[33]....
        /*026c*/ 	.word	0x000043a0


	//   ....[34]....
        /*0270*/ 	.word	0x00004410


	//   ....[35]....
        /*0274*/ 	.word	0x00004430


	//   ....[36]....
        /*0278*/ 	.word	0x00004450


	//   ....[37]....
        /*027c*/ 	.word	0x00006080


	//   ....[38]....
        /*0280*/ 	.word	0x00006090


	//   ....[39]....
        /*0284*/ 	.word	0x000060a0


	//   ....[40]....
        /*0288*/ 	.word	0x000060b0


	//   ....[41]....
        /*028c*/ 	.word	0x000060c0


	//   ....[42]....
        /*0290*/ 	.word	0x000060d0


	//   ....[43]....
        /*0294*/ 	.word	0x000060e0


	//   ....[44]....
        /*0298*/ 	.word	0x00006110


	//   ....[45]....
        /*029c*/ 	.word	0x00006510


	//   ....[46]....
        /*02a0*/ 	.word	0x00006530


	//   ....[47]....
        /*02a4*/ 	.word	0x00006550


	//   ....[48]....
        /*02a8*/ 	.word	0x00006570


	//   ....[49]....
        /*02ac*/ 	.word	0x000066c0


	//   ....[50]....
        /*02b0*/ 	.word	0x000066e0


	//   ....[51]....
        /*02b4*/ 	.word	0x00006720


	//   ....[52]....
        /*02b8*/ 	.word	0x00006750


	//   ....[53]....
        /*02bc*/ 	.word	0x00007fe0


	//   ....[54]....
        /*02c0*/ 	.word	0x00008000


	//   ....[55]....
        /*02c4*/ 	.word	0x00008020


	//   ....[56]....
        /*02c8*/ 	.word	0x00008040


	//   ....[57]....
        /*02cc*/ 	.word	0x00009fb0


	//   ....[58]....
        /*02d0*/ 	.word	0x00009fe0


	//   ....[59]....
        /*02d4*/ 	.word	0x0000a030


	//   ....[60]....
        /*02d8*/ 	.word	0x0000a040


	//   ....[61]....
        /*02dc*/ 	.word	0x0000b2f0


	//   ....[62]....
        /*02e0*/ 	.word	0x0000b330


	//   ....[63]....
        /*02e4*/ 	.word	0x0000b370


	//   ....[64]....
        /*02e8*/ 	.word	0x0000b3b0


	//   ....[65]....
        /*02ec*/ 	.word	0x0000b570


	//   ....[66]....
        /*02f0*/ 	.word	0x0000b580


	//   ....[67]....
        /*02f4*/ 	.word	0x0000b670


	//   ....[68]....
        /*02f8*/ 	.word	0x0000b6a0


	//   ....[69]....
        /*02fc*/ 	.word	0x0000b770


	//   ....[70]....
        /*0300*/ 	.word	0x0000b7a0


	//   ....[71]....
        /*0304*/ 	.word	0x0000b870


	//   ....[72]....
        /*0308*/ 	.word	0x0000b890


	//   ....[73]....
        /*030c*/ 	.word	0x0000c140


	//   ....[74]....
        /*0310*/ 	.word	0x0000c150


	//   ....[75]....
        /*0314*/ 	.word	0x0000c220


	//   ....[76]....
        /*0318*/ 	.word	0x0000c250


	//   ....[77]....
        /*031c*/ 	.word	0x0000c320


	//   ....[78]....
        /*0320*/ 	.word	0x0000c350


	//   ....[79]....
        /*0324*/ 	.word	0x0000c420


	//   ....[80]....
        /*0328*/ 	.word	0x0000c440


	//----- nvinfo : EIATTR_EXIT_INSTR_OFFSETS
	.align		4
.L_296:
        /*032c*/ 	.byte	0x04, 0x1c
        /*032e*/ 	.short	(.L_298 - .L_297)


	//   ....[0]....
.L_297:
        /*0330*/ 	.word	0x00000450


	//   ....[1]....
        /*0334*/ 	.word	0x0000b8a0


	//   ....[2]....
        /*0338*/ 	.word	0x0000b8f0


	//   ....[3]....
        /*033c*/ 	.word	0x0000b950


	//   ....[4]....
        /*0340*/ 	.word	0x0000c450


	//   ....[5]....
        /*0344*/ 	.word	0x0000c4a0


	//   ....[6]....
        /*0348*/ 	.word	0x0000c500


	//----- nvinfo : EIATTR_CTAIDZ_USED
	.align		4
.L_298:
        /*034c*/ 	.byte	0x01, 0x04
	.zero		2


	//----- nvinfo : EIATTR_MAX_THREADS
	.align		4
        /*0350*/ 	.byte	0x04, 0x05
        /*0352*/ 	.short	(.L_300 - .L_299)
.L_299:
        /*0354*/ 	.word	0x00000100
        /*0358*/ 	.word	0x00000001
        /*035c*/ 	.word	0x00000001


	//----- nvinfo : EIATTR_CRS_STACK_SIZE
	.align		4
.L_300:
        /*0360*/ 	.byte	0x04, 0x1e
        /*0362*/ 	.short	(.L_302 - .L_301)
.L_301:
        /*0364*/ 	.word	0x00000000
.L_302:


//--------------------- .nv.info._ZN7cutlass13device_kernelIN5flash19enable_sm80_to_sm89INS1_16FlashAttnFwdSm80INS1_25CollectiveMainloopFwdSm80ILi8ELi1ELb1EN4cute5tupleIJNS5_1CILi128EEES8_S8_EEELi128ENS_6half_tEfNS_4arch4Sm80ELb0ELb0ELb1ELb1ELb1ELb1ELb1ELb0EEENS1_21CollectiveEpilogueFwdIS9_NS6_IJNS7_ILi1EEESF_SF_EEESA_SC_Li256ELb1ELb1ELb0ELb0EEENS1_19SingleTileSchedulerILb1ELb0ELb1ELi128EEEEEEEEEvNT_6ParamsE --------------------------
	.section	.nv.info._ZN7cutlass13device_kernelIN5flash19enable_sm80_to_sm89INS1_16FlashAttnFwdSm80INS1_25CollectiveMainloopFwdSm80ILi8ELi1ELb1EN4cute5tupleIJNS5_1CILi128EEES8_S8_EEELi128ENS_6half_tEfNS_4arch4Sm80ELb0ELb0ELb1ELb1ELb1ELb1ELb1ELb0EEENS1_21CollectiveEpilogueFwdIS9_NS6_IJNS7_ILi1EEESF_SF_EEESA_SC_Li256ELb1ELb1ELb0ELb0EEENS1_19SingleTileSchedulerILb1ELb0ELb1ELi128EEEEEEEEEvNT_6ParamsE,"",@"SHT_CUDA_INFO"
	.sectionflags	@""
	.align	4


	//----- nvinfo : EIATTR_CUDA_API_VERSION
	.align		4
        /*0000*/ 	.byte	0x04, 0x37
        /*0002*/ 	.short	(.L_304 - .L_303)
.L_303:
        /*0004*/ 	.word	0x00000082


	//----- nvinfo : EIATTR_SW2861232_WAR
	.align		4
.L_304:
        /*0008*/ 	.byte	0x01, 0x35
	.zero		2


	//----- nvinfo : EIATTR_PARAM_CBANK
	.align		4
        /*000c*/ 	.byte	0x04, 0x0a
        /*000e*/ 	.short	(.L_306 - .L_305)
	.align		4
.L_305:
        /*0010*/ 	.word	index@(.nv.constant0._ZN7cutlass13device_kernelIN5flash19enable_sm80_to_sm89INS1_16FlashAttnFwdSm80INS1_25CollectiveMainloopFwdSm80ILi8ELi1ELb1EN4cute5tupleIJNS5_1CILi128EEES8_S8_EEELi128ENS_6half_tEfNS_4arch4Sm80ELb0ELb0ELb1ELb1ELb1ELb1ELb1ELb0EEENS1_21CollectiveEpilogueFwdIS9_NS6_IJNS7_ILi1EEESF_SF_EEESA_SC_Li256ELb1ELb1ELb0ELb0EEENS1_19SingleTileSchedulerILb1ELb0ELb1ELi128EEEEEEEEEvNT_6ParamsE)
        /*0014*/ 	.short	0x0160
        /*0016*/ 	.short	0x0418


	//----- nvinfo : EIATTR_CBANK_PARAM_SIZE
	.align		4
.L_306:
        /*0018*/ 	.byte	0x03, 0x19
        /*001a*/ 	.short	0x0418


	//----- nvinfo : EIATTR_KPARAM_INFO
	.align		4
        /*001c*/ 	.byte	0x04, 0x17
        /*001e*/ 	.short	(.L_308 - .L_307)
.L_307:
        /*0020*/ 	.word	0x00000000
        /*0024*/ 	.short	0x0000
        /*0026*/ 	.short	0x0000
        /*0028*/ 	.byte	0x00, 0xf0, 0x61, 0x10


	//----- nvinfo : EIATTR_MAXREG_COUNT
	.align		4
.L_308:
        /*002c*/ 	.byte	0x03, 0x1b
        /*002e*/ 	.short	0x00ff


	//----- nvinfo : EIATTR_NUM_BARRIERS
	.align		4
        /*0030*/ 	.byte	0x02, 0x4c
        /*0032*/ 	.byte	0x02
	.zero		1


	//----- nvinfo : EIATTR_ANNOTATIONS
	.align		4
        /*0034*/ 	.byte	0x04, 0x55
        /*0036*/ 	.short	(.L_310 - .L_309)


	//   ....[0]....
.L_309:
        /*0038*/ 	.word	0x00000001
        /*003c*/ 	.byte	0xc0, 0x1f, 0x01, 0x00, 0x01, 0x00, 0x00, 0x00, 0xe0, 0x1f, 0x01, 0x00, 0x01, 0x00, 0x00, 0x00
        /*004c*/ 	.byte	0x40, 0x20, 0x01, 0x00, 0x01, 0x00, 0x00, 0x00, 0x70, 0x20, 0x01, 0x00, 0x01, 0x00, 0x00, 0x00
        /*005c*/ 	.byte	0x10, 0x21, 0x01, 0x00, 0x01, 0x00, 0x00, 0x00, 0xa0, 0x21, 0x01, 0x00, 0x01, 0x00, 0x00, 0x00
        /*006c*/ 	.byte	0x10, 0x28, 0x01, 0x00, 0x01, 0x00, 0x00, 0x00, 0x40, 0x28, 0x01, 0x00, 0x01, 0x00, 0x00, 0x00
        /*007c*/ 	.byte	0x70, 0x28, 0x01, 0x00, 0x01, 0x00, 0x00, 0x00, 0xa0, 0x28, 0x01, 0x00, 0x01, 0x00, 0x00, 0x00
        /*008c*/ 	.byte	0xd0, 0x28, 0x01, 0x00, 0x01, 0x00, 0x00, 0x00, 0x00, 0x29, 0x01, 0x00


	//----- nvinfo : EIATTR_MERCURY_ISA_VERSION
	.align		4
.L_310:
        /*0098*/ 	.byte	0x03, 0x5f
        /*009a*/ 	.short	0x0000


	//----- nvinfo : EIATTR_COOP_GROUP_MASK_REGIDS
	.align		4
        /*009c*/ 	.byte	0x04, 0x29
        /*009e*/ 	.short	(.L_312 - .L_311)


	//   ....[0]....
.L_311:
        /*00a0*/ 	.word	0xffffffff


	//   ....[1]....
        /*00a4*/ 	.word	0xffffffff


	//   ....[2]....
        /*00a8*/ 	.word	0xffffffff


	//   ....[3]....
        /*00ac*/ 	.word	0xffffffff


	//   ....[4]....
        /*00b0*/ 	.word	0xffffffff


	//   ....[5]....
        /*00b4*/ 	.word	0xffffffff


	//   ....[6]....
        /*00b8*/ 	.word	0xffffffff


	//   ....[7]....
        /*00bc*/ 	.word	0xffffffff


	//   ....[8]....
        /*00c0*/ 	.word	0xffffffff


	//   ....[9]....
        /*00c4*/ 	.word	0xffffffff


	//   ....[10]....
        /*00c8*/ 	.word	0xffffffff


	//   ....[11]....
        /*00cc*/ 	.word	0xffffffff


	//   ....[12]....
        /*00d0*/ 	.word	0xffffffff


	//   ....[13]....
        /*00d4*/ 	.word	0xffffffff


	//   ....[14]....
        /*00d8*/ 	.word	0xffffffff


	//   ....[15]....
        /*00dc*/ 	.word	0xffffffff


	//   ....[16]....
        /*00e0*/ 	.word	0xffffffff


	//   ....[17]....
        /*00e4*/ 	.word	0xffffffff


	//   ....[18]....
        /*00e8*/ 	.word	0xffffffff


	//   ....[19]....
        /*00ec*/ 	.word	0xffffffff


	//   ....[20]....
        /*00f0*/ 	.word	0xffffffff


	//   ....[21]....
        /*00f4*/ 	.word	0xffffffff


	//   ....[22]....
        /*00f8*/ 	.word	0xffffffff


	//   ....[23]....
        /*00fc*/ 	.word	0xffffffff


	//   ....[24]....
        /*0100*/ 	.word	0xffffffff


	//   ....[25]....
        /*0104*/ 	.word	0xffffffff


	//   ....[26]....
        /*0108*/ 	.word	0xffffffff


	//   ....[27]....
        /*010c*/ 	.word	0xffffffff


	//   ....[28]....
        /*0110*/ 	.word	0xffffffff


	//   ....[29]....
        /*0114*/ 	.word	0xffffffff


	//   ....[30]....
        /*0118*/ 	.word	0xffffffff


	//   ....[31]....
        /*011c*/ 	.word	0xffffffff


	//   ....[32]....
        /*0120*/ 	.word	0xffffffff


	//   ....[33]....
        /*0124*/ 	.word	0xffffffff


	//   ....[34]....
        /*0128*/ 	.word	0xffffffff


	//   ....[35]....
        /*012c*/ 	.word	0xffffffff


	//   ....[36]....
        /*0130*/ 	.word	0xffffffff


	//   ....[37]....
        /*0134*/ 	.word	0xffffffff


	//   ....[38]....
        /*0138*/ 	.word	0xffffffff


	//   ....[39]....
        /*013c*/ 	.word	0xffffffff


	//   ....[40]....
        /*0140*/ 	.word	0xffffffff


	//   ....[41]....
        /*0144*/ 	.word	0xffffffff


	//   ....[42]....
        /*0148*/ 	.word	0xffffffff


	//   ....[43]....
        /*014c*/ 	.word	0xffffffff


	//   ....[44]....
        /*0150*/ 	.word	0xffffffff


	//   ....[45]....
        /*0154*/ 	.word	0xffffffff


	//   ....[46]....
        /*0158*/ 	.word	0xffffffff


	//   ....[47]....
        /*015c*/ 	.word	0xffffffff


	//   ....[48]....
        /*0160*/ 	.word	0xffffffff


	//   ....[49]....
        /*0164*/ 	.word	0xffffffff


	//   ....[50]....
        /*0168*/ 	.word	0xffffffff


	//   ....[51]....
        /*016c*/ 	.word	0xffffffff


	//   ....[52]....
        /*0170*/ 	.word	0xffffffff


	//   ....[53]....
        /*0174*/ 	.word	0xffffffff


	//   ....[54]....
        /*0178*/ 	.word	0xffffffff


	//   ....[55]....
        /*017c*/ 	.word	0xffffffff


	//   ....[56]....
        /*0180*/ 	.word	0xffffffff


	//   ....[57]....
        /*0184*/ 	.word	0xffffffff


	//   ....[58]....
        /*0188*/ 	.word	0xffffffff


	//   ....[59]....
        /*018c*/ 	.word	0xffffffff


	//   ....[60]....
        /*0190*/ 	.word	0xffffffff


	//   ....[61]....
        /*0194*/ 	.word	0xffffffff


	//   ....[62]....
        /*0198*/ 	.word	0xffffffff


	//   ....[63]....
        /*019c*/ 	.word	0xffffffff


	//   ....[64]....
        /*01a0*/ 	.word	0xffffffff


	//   ....[65]....
        /*01a4*/ 	.word	0xffffffff


	//   ....[66]....
        /*01a8*/ 	.word	0xffffffff


	//   ....[67]....
        /*01ac*/ 	.word	0xffffffff


	//   ....[68]....
        /*01b0*/ 	.word	0xffffffff


	//   ....[69]....
        /*01b4*/ 	.word	0xffffffff


	//   ....[70]....
        /*01b8*/ 	.word	0xffffffff


	//   ....[71]....
        /*01bc*/ 	.word	0xffffffff


	//   ....[72]....
        /*01c0*/ 	.word	0xffffffff


	//   ....[73]....
        /*01c4*/ 	.word	0xffffffff


	//   ....[74]....
        /*01c8*/ 	.word	0xffffffff


	//   ....[75]....
        /*01cc*/ 	.word	0xffffffff


	//   ....[76]....
        /*01d0*/ 	.word	0xffffffff


	//   ....[77]....
        /*01d4*/ 	.word	0xffffffff


	//   ....[78]....
        /*01d8*/ 	.word	0xffffffff


	//   ....[79]....
        /*01dc*/ 	.word	0xffffffff


	//   ....[80]....
        /*01e0*/ 	.word	0xffffffff


	//   ....[81]....
        /*01e4*/ 	.word	0xffffffff


	//   ....[82]....
        /*01e8*/ 	.word	0xffffffff


	//   ....[83]....
        /*01ec*/ 	.word	0xffffffff


	//   ....[84]....
        /*01f0*/ 	.word	0xffffffff


	//   ....[85]....
        /*01f4*/ 	.word	0xffffffff


	//   ....[86]....
        /*01f8*/ 	.word	0xffffffff


	//   ....[87]....
        /*01fc*/ 	.word	0xffffffff


	//   ....[88]....
        /*0200*/ 	.word	0xffffffff


	//   ....[89]....
        /*0204*/ 	.word	0xffffffff


	//   ....[90]....
        /*0208*/ 	.word	0xffffffff


	//   ....[91]....
        /*020c*/ 	.word	0xffffffff


	//   ....[92]....
        /*0210*/ 	.word	0xffffffff


	//   ....[93]....
        /*0214*/ 	.word	0xffffffff


	//   ....[94]....
        /*0218*/ 	.word	0xffffffff


	//   ....[95]....
        /*021c*/ 	.word	0xffffffff


	//   ....[96]....
        /*0220*/ 	.word	0xffffffff


	//   ....[97]....
        /*0224*/ 	.word	0xffffffff


	//   ....[98]....
        /*0228*/ 	.word	0xffffffff


	//   ....[99]....
        /*022c*/ 	.word	0xffffffff


	//   ....[100]....
        /*0230*/ 	.word	0xffffffff


	//   ....[101]....
        /*0234*/ 	.word	0xffffffff


	//   ....[102]....
        /*0238*/ 	.word	0xffffffff


	//   ....[103]....
        /*023c*/ 	.word	0xffffffff


	//   ....[104]....
        /*0240*/ 	.word	0xffffffff


	//   ....[105]....
        /*0244*/ 	.word	0xffffffff


	//   ....[106]....
        /*0248*/ 	.word	0xffffffff


	//   ....[107]....
        /*024c*/ 	.word	0xffffffff


	//   ....[108]....
        /*0250*/ 	.word	0xffffffff


	//   ....[109]....
        /*0254*/ 	.word	0xffffffff


	//   ....[110]....
        /*0258*/ 	.word	0xffffffff


	//   ....[111]....
        /*025c*/ 	.word	0xffffffff


	//   ....[112]....
        /*0260*/ 	.word	0xffffffff


	//----- nvinfo : EIATTR_COOP_GROUP_INSTR_OFFSETS
	.align		4
.L_312:
        /*0264*/ 	.byte	0x04, 0x28
        /*0266*/ 	.short	(.L_314 - .L_313)


	//   ....[0]....
.L_313:
        /*0268*/ 	.word	0x000000a0


	//   ....[1]....
        /*026c*/ 	.word	0x000028d0


	//   ....[2]....
        /*0270*/ 	.word	0x00002920


	//   ....[3]....
        /*0274*/ 	.word	0x000030f0


	//   ....[4]....
        /*0278*/ 	.word	0x00003110


	//   ....[5]....
        /*027c*/ 	.word	0x00003860


	//   ....[6]....
        /*0280*/ 	.word	0x00003880


	//   ....[7]....
        /*0284*/ 	.word	0x00003fd0


	//   ....[8]....
        /*0288*/ 	.word	0x00003fe0


	//   ....[9]....
        /*028c*/ 	.word	0x00004800


	//   ....[10]....
        /*0290*/ 	.word	0x00004840


	//   ....[11]....
        /*0294*/ 	.word	0x000055f0


	//   ....[12]....
        /*0298*/ 	.word	0x00005620


	//   ....[13]....
        /*029c*/ 	.word	0x00005db0


	//   ....[14]....
        /*02a0*/ 	.word	0x00005de0


	//   ....[15]....
        /*02a4*/ 	.word	0x00006570


	//   ....[16]....
        /*02a8*/ 	.word	0x00006590


	//   ....[17]....
        /*02ac*/ 	.word	0x00006d40


	//   ....[18]....
        /*02b0*/ 	.word	0x00006d70


	//   ....[19]....
        /*02b4*/ 	.word	0x00006e80


	//   ....[20]....
        /*02b8*/ 	.word	0x00006eb0


	//   ....[21]....
        /*02bc*/ 	.word	0x00006f80


	//   ....[22]....
        /*02c0*/ 	.word	0x00006fb0


	//   ....[23]....
        /*02c4*/ 	.word	0x00007080


	//   ....[24]....
        /*02c8*/ 	.word	0x000070a0


	//   ....[25]....
        /*02cc*/ 	.word	0x00007620


	//   ....[26]....
        /*02d0*/ 	.word	0x00007640


	//   ....[27]....
        /*02d4*/ 	.word	0x00007710


	//   ....[28]....
        /*02d8*/ 	.word	0x00007740


	//   ....[29]....
        /*02dc*/ 	.word	0x00007810


	//   ....[30]....
        /*02e0*/ 	.word	0x00007840


	//   ....[31]....
        /*02e4*/ 	.word	0x00007910


	//   ....[32]....
        /*02e8*/ 	.word	0x00007940


	//   ....[33]....
        /*02ec*/ 	.word	0x00008640


	//   ....[34]....
        /*02f0*/ 	.word	0x00008680


	//   ....[35]....
        /*02f4*/ 	.word	0x000086c0


	//   ....[36]....
        /*02f8*/ 	.word	0x00008700


	//   ....[37]....
        /*02fc*/ 	.word	0x00008760


	//   ....[38]....
        /*0300*/ 	.word	0x000087a0


	//   ....[39]....
        /*0304*/ 	.word	0x000087d0


	//   ....[40]....
        /*0308*/ 	.word	0x00008800


	//   ....[41]....
        /*030c*/ 	.word	0x00008a00


	//   ....[42]....
        /*0310*/ 	.word	0x00008a40


	//   ....[43]....
        /*0314*/ 	.word	0x00008a50


	//   ....[44]....
        /*0318*/ 	.word	0x00008ae0


	//   ....[45]....
        /*031c*/ 	.word	0x00008af0


	//   ....[46]....
        /*0320*/ 	.word	0x00008c60


	//   ....[47]....
        /*0324*/ 	.word	0x00008c90


	//   ....[48]....
        /*0328*/ 	.word	0x00008cb0


	//   ....[49]....
        /*032c*/ 	.word	0x0000c7e0


	//   ....[50]....
        /*0330*/ 	.word	0x0000c920


	//   ....[51]....
        /*0334*/ 	.word	0x0000c950


	//   ....[52]....
        /*0338*/ 	.word	0x0000c980


	//   ....[53]....
        /*033c*/ 	.word	0x0000c9b0


	//   ....[54]....
        /*0340*/ 	.word	0x0000c9e0


	//   ....[55]....
        /*0344*/ 	.word	0x0000ca10


	//   ....[56]....
        /*0348*/ 	.word	0x0000ca70


	//   ....[57]....
        /*034c*/ 	.word	0x0000e3b0


	//   ....[58]....
        /*0350*/ 	.word	0x0000e3d0


	//   ....[59]....
        /*0354*/ 	.word	0x0000e3e0


	//   ....[60]....
        /*0358*/ 	.word	0x0000e3f0


	//   ....[61]....
        /*035c*/ 	.word	0x0000e400


	//   ....[62]....
        /*0360*/ 	.word	0x0000e410


	//   ....[63]....
        /*0364*/ 	.word	0x0000e420


	//   ....[64]....
        /*0368*/ 	.word	0x0000e440


	//   ....[65]....
        /*036c*/ 	.word	0x0000f0d0


	//   ....[66]....
        /*0370*/ 	.word	0x0000f140


	//   ....[67]....
        /*0374*/ 	.word	0x0000f160


	//   ....[68]....
        /*0378*/ 	.word	0x0000f180


	//   ....[69]....
        /*037c*/ 	.word	0x00010e20


	//   ....[70]....
        /*0380*/ 	.word	0x00010e30


	//   ....[71]....
        /*0384*/ 	.word	0x00010e40


	//   ....[72]....
        /*0388*/ 	.word	0x00010e50


	//   ....[73]....
        /*038c*/ 	.word	0x00010e60


	//   ....[74]....
        /*0390*/ 	.word	0x00010e70


	//   ....[75]....
        /*0394*/ 	.word	0x00010e80


	//   ....[76]....
        /*0398*/ 	.word	0x00010eb0


	//   ....[77]....
        /*039c*/ 	.word	0x000112b0


	//   ....[78]....
        /*03a0*/ 	.word	0x000112d0


	//   ....[79]....
        /*03a4*/ 	.word	0x000112f0


	//   ....[80]....
        /*03a8*/ 	.word	0x00011310


	//   ....[81]....
        /*03ac*/ 	.word	0x00011460


	//   ....[82]....
        /*03b0*/ 	.word	0x00011480


	//   ....[83]....
        /*03b4*/ 	.word	0x000114c0


	//   ....[84]....
        /*03b8*/ 	.word	0x000114f0


	//   ....[85]....
        /*03bc*/ 	.word	0x00012d90


	//   ....[86]....
        /*03c0*/ 	.word	0x00012db0


	//   ....[87]....
        /*03c4*/ 	.word	0x00012dd0


	//   ....[88]....
        /*03c8*/ 	.word	0x00012df0


	//   ....[89]....
        /*03cc*/ 	.word	0x00014d80


	//   ....[90]....
        /*03d0*/ 	.word	0x00014db0


	//   ....[91]....
        /*03d4*/ 	.word	0x00014e00


	//   ....[92]....
        /*03d8*/ 	.word	0x00014e10


	//   ....[93]....
        /*03dc*/ 	.word	0x000160c0


	//   ....[94]....
        /*03e0*/ 	.word	0x00016100


	//   ....[95]....
        /*03e4*/ 	.word	0x00016140


	//   ....[96]....
        /*03e8*/ 	.word	0x00016180


	//   ....[97]....
        /*03ec*/ 	.word	0x00016330


	//   ....[98]....
        /*03f0*/ 	.word	0x00016340


	//   ....[99]....
        /*03f4*/ 	.word	0x00016430


	//   ....[100]....
        /*03f8*/ 	.word	0x00016460


	//   ....[101]....
        /*03fc*/ 	.word	0x00016530


	//   ....[102]....
        /*0400*/ 	.word	0x00016560


	//   ....[103]....
        /*0404*/ 	.word	0x00016630


	//   ....[104]....
        /*0408*/ 	.word	0x00016650


	//   ....[105]....
        /*040c*/ 	.word	0x00016f00


	//   ....[106]....
        /*0410*/ 	.word	0x00016f10


	//   ....[107]....
        /*0414*/ 	.word	0x00016fe0


	//   ....[108]....
        /*0418*/ 	.word	0x00017010


	//   ....[109]....
        /*041c*/ 	.word	0x000170e0


	//   ....[110]....
        /*0420*/ 	.word	0x00017110


	//   ....[111]....
        /*0424*/ 	.word	0x000171e0


	//   ....[112]....
        /*0428*/ 	.word	0x00017200


	//----- nvinfo : EIATTR_EXIT_INSTR_OFFSETS
	.align		4
.L_314:
        /*042c*/ 	.byte	0x04, 0x1c
        /*042e*/ 	.short	(.L_316 - .L_315)


	//   ....[0]....
.L_315:
        /*0430*/ 	.word	0x00000450


	//   ....[1]....
        /*0434*/ 	.word	0x00016660


	//   ....[2]....
        /*0438*/ 	.word	0x000166b0


	//   ....[3]....
        /*043c*/ 	.word	0x00016710


	//   ....[4]....
        /*0440*/ 	.word	0x00017210


	//   ....[5]....
        /*0444*/ 	.word	0x00017260


	//   ....[6]....
        /*0448*/ 	.word	0x000172c0


	//----- nvinfo : EIATTR_CTAIDZ_USED
	.align		4
.L_316:
        /*044c*/ 	.byte	0x01, 0x04
	.zero		2


	//----- nvinfo : EIATTR_MAX_THREADS
	.align		4
        /*0450*/ 	.byte	0x04, 0x05
        /*0452*/ 	.short	(.L_318 - .L_317)
.L_317:
        /*0454*/ 	.word	0x00000100
        /*0458*/ 	.word	0x00000001
        /*045c*/ 	.word	0x00000001


	//----- nvinfo : EIATTR_CRS_STACK_SIZE
	.align		4
.L_318:
        /*0460*/ 	.byte	0x04, 0x1e
        /*0462*/ 	.short	(.L_320 - .L_319)
.L_319:
        /*0464*/ 	.word	0x00000000
.L_320:


//--------------------- .nv.info._ZN7cutlass13device_kernelIN5flash19enable_sm80_to_sm89INS1_16FlashAttnFwdSm80INS1_25CollectiveMainloopFwdSm80ILi8ELi1ELb1EN4cute5tupleIJNS5_1CILi128EEENS7_ILi96EEES8_EEELi128ENS_6half_tEfNS_4arch4Sm80ELb0ELb1ELb1ELb0ELb1ELb0ELb1ELb0EEENS1_21CollectiveEpilogueFwdINS6_IJS8_S8_S9_EEENS6_IJNS7_ILi1EEESH_SH_EEESB_SD_Li256ELb0ELb1ELb0ELb0EEENS1_19SingleTileSchedulerILb0ELb0ELb1ELi128EEEEEEEEEvNT_6ParamsE --------------------------
	.section	.nv.info._ZN7cutlass13device_kernelIN5flash19enable_sm80_to_sm89INS1_16FlashAttnFwdSm80INS1_25CollectiveMainloopFwdSm80ILi8ELi1ELb1EN4cute5tupleIJNS5_1CILi128EEENS7_ILi96EEES8_EEELi128ENS_6half_tEfNS_4arch4Sm80ELb0ELb1ELb1ELb0ELb1ELb0ELb1ELb0EEENS1_21CollectiveEpilogueFwdINS6_IJS8_S8_S9_EEENS6_IJNS7_ILi1EEESH_SH_EEESB_SD_Li256ELb0ELb1ELb0ELb0EEENS1_19SingleTileSchedulerILb0ELb0ELb1ELi128EEEEEEEEEvNT_6ParamsE,"",@"SHT_CUDA_INFO"
	.sectionflags	@""
	.align	4


	//----- nvinfo : EIATTR_CUDA_API_VERSION
	.align		4
        /*0000*/ 	.byte	0x04, 0x37
        /*0002*/ 	.short	(.L_322 - .L_321)
.L_321:
        /*0004*/ 	.word	0x00000082


	//----- nvinfo : EIATTR_SW2861232_WAR
	.align		4
.L_322:
        /*0008*/ 	.byte	0x01, 0x35
	.zero		2


	//----- nvinfo : EIATTR_PARAM_CBANK
	.align		4
        /*000c*/ 	.byte	0x04, 0x0a
        /*000e*/ 	.short	(.L_324 - .L_323)
	.align		4
.L_323:
        /*0010*/ 	.word	index@(.nv.constant0._ZN7cutlass13device_kernelIN5flash19enable_sm80_to_sm89INS1_16FlashAttnFwdSm80INS1_25CollectiveMainloopFwdSm80ILi8ELi1ELb1EN4cute5tupleIJNS5_1CILi128EEENS7_ILi96EEES8_EEELi128ENS_6half_tEfNS_4arch4Sm80ELb0ELb1ELb1ELb0ELb1ELb0ELb1ELb0EEENS1_21CollectiveEpilogueFwdINS6_IJS8_S8_S9_EEENS6_IJNS7_ILi1EEESH_SH_EEESB_SD_Li256ELb0ELb1ELb0ELb0EEENS1_19SingleTileSchedulerILb0ELb0ELb1ELi128EEEEEEEEEvNT_6ParamsE)
        /*0014*/ 	.short	0x0160
        /*0016*/ 	.short	0x0418


	//----- nvinfo : EIATTR_CBANK_PARAM_SIZE
	.align		4
.L_324:
        /*0018*/ 	.byte	0x03, 0x19
        /*001a*/ 	.short	0x0418


	//----- nvinfo : EIATTR_KPARAM_INFO
	.align		4
        /*001c*/ 	.byte	0x04, 0x17
        /*001e*/ 	.short	(.L_326 - .L_325)
.L_325:
        /*0020*/ 	.word	0x00000000
        /*0024*/ 	.short	0x0000
        /*0026*/ 	.short	0x0000
        /*0028*/ 	.byte	0x00, 0xf0, 0x61, 0x10


	//----- nvinfo : EIATTR_MAXREG_COUNT
	.align		4
.L_326:
        /*002c*/ 	.byte	0x03, 0x1b
        /*002e*/ 	.short	0x00ff


	//----- nvinfo : EIATTR_NUM_BARRIERS
	.align		4
        /*0030*/ 	.byte	0x02, 0x4c
        /*0032*/ 	.byte	0x02
	.zero		1


	//----- nvinfo : EIATTR_MERCURY_ISA_VERSION
	.align		4
        /*0034*/ 	.byte	0x03, 0x5f
        /*0036*/ 	.short	0x0000


	//----- nvinfo : EIATTR_COOP_GROUP_MASK_REGIDS
	.align		4
        /*0038*/ 	.byte	0x04, 0x29
        /*003a*/ 	.short	(.L_328 - .L_327)


	//   ....[0]....
.L_327:
        /*003c*/ 	.word	0xffffffff


	//   ....[1]....
        /*0040*/ 	.word	0xffffffff


	//   ....[2]....
        /*0044*/ 	.word	0xffffffff


	//   ....[3]....
        /*0048*/ 	.word	0xffffffff


	//   ....[4]....
        /*004c*/ 	.word	0xffffffff


	//   ....[5]....
        /*0050*/ 	.word	0xffffffff


	//   ....[6]....
        /*0054*/ 	.word	0xffffffff


	//   ....[7]....
        /*0058*/ 	.word	0xffffffff


	//   ....[8]....
        /*005c*/ 	.word	0xffffffff


	//   ....[9]....
        /*0060*/ 	.word	0xffffffff


	//   ....[10]....
        /*0064*/ 	.word	0xffffffff


	//   ....[11]....
        /*0068*/ 	.word	0xffffffff


	//   ....[12]....
        /*006c*/ 	.word	0xffffffff


	//   ....[13]....
        /*0070*/ 	.word	0xffffffff


	//   ....[14]....
        /*0074*/ 	.word	0xffffffff


	//   ....[15]....
        /*0078*/ 	.word	0xffffffff


	//   ....[16]....
        /*007c*/ 	.word	0xffffffff


	//   ....[17]....
        /*0080*/ 	.word	0xffffffff


	//   ....[18]....
        /*0084*/ 	.word	0xffffffff


	//   ....[19]....
        /*0088*/ 	.word	0xffffffff


	//   ....[20]....
        /*008c*/ 	.word	0xffffffff


	//   ....[21]....
        /*0090*/ 	.word	0xffffffff


	//   ....[22]....
        /*0094*/ 	.word	0xffffffff


	//   ....[23]....
        /*0098*/ 	.word	0xffffffff


	//   ....[24]....
        /*009c*/ 	.word	0xffffffff


	//   ....[25]....
        /*00a0*/ 	.word	0xffffffff


	//   ....[26]....
        /*00a4*/ 	.word	0xffffffff


	//   ....[27]....
        /*00a8*/ 	.word	0xffffffff


	//   ....[28]....
        /*00ac*/ 	.word	0xffffffff


	//   ....[29]....
        /*00b0*/ 	.word	0xffffffff


	//   ....[30]....
        /*00b4*/ 	.word	0xffffffff


	//   ....[31]....
        /*00b8*/ 	.word	0xffffffff


	//   ....[32]....
        /*00bc*/ 	.word	0xffffffff


	//   ....[33]....
        /*00c0*/ 	.word	0xffffffff


	//   ....[34]....
        /*00c4*/ 	.word	0xffffffff


	//   ....[35]....
        /*00c8*/ 	.word	0xffffffff


	//   ....[36]....
        /*00cc*/ 	.word	0xffffffff


	//   ....[37]....
        /*00d0*/ 	.word	0xffffffff


	//   ....[38]....
        /*00d4*/ 	.word	0xffffffff


	//   ....[39]....
        /*00d8*/ 	.word	0xffffffff


	//   ....[40]....
        /*00dc*/ 	.word	0xffffffff


	//   ....[41]....
        /*00e0*/ 	.word	0xffffffff


	//   ....[42]....
        /*00e4*/ 	.word	0xffffffff


	//   ....[43]....
        /*00e8*/ 	.word	0xffffffff


	//   ....[44]....
        /*00ec*/ 	.word	0xffffffff


	//   ....[45]....
        /*00f0*/ 	.word	0xffffffff


	//   ....[46]....
        /*00f4*/ 	.word	0xffffffff


	//   ....[47]....
        /*00f8*/ 	.word	0xffffffff


	//   ....[48]....
        /*00fc*/ 	.word	0xffffffff


	//   ....[49]....
        /*0100*/ 	.word	0xffffffff


	//   ....[50]....
        /*0104*/ 	.word	0xffffffff


	//   ....[51]....
        /*0108*/ 	.word	0xffffffff


	//   ....[52]....
        /*010c*/ 	.word	0xffffffff


	//   ....[53]....
        /*0110*/ 	.word	0xffffffff


	//   ....[54]....
        /*0114*/ 	.word	0xffffffff


	//   ....[55]....
        /*0118*/ 	.word	0xffffffff


	//   ....[56]....
        /*011c*/ 	.word	0xffffffff


	//   ....[57]....
        /*0120*/ 	.word	0xffffffff


	//   ....[58]....
        /*0124*/ 	.word	0xffffffff


	//   ....[59]....
        /*0128*/ 	.word	0xffffffff


	//   ....[60]....
        /*012c*/ 	.word	0xffffffff


	//   ....[61]....
        /*0130*/ 	.word	0xffffffff


	//   ....[62]....
        /*0134*/ 	.word	0xffffffff


	//   ....[63]....
        /*0138*/ 	.word	0xffffffff


	//   ....[64]....
        /*013c*/ 	.word	0xffffffff


	//   ....[65]....
        /*0140*/ 	.word	0xffffffff


	//   ....[66]....
        /*0144*/ 	.word	0xffffffff


	//   ....[67]....
        /*0148*/ 	.word	0xffffffff


	//   ....[68]....
        /*014c*/ 	.word	0xffffffff


	//   ....[69]....
        /*0150*/ 	.word	0xffffffff


	//   ....[70]....
        /*0154*/ 	.word	0xffffffff


	//   ....[71]....
        /*0158*/ 	.word	0xffffffff


	//   ....[72]....
        /*015c*/ 	.word	0xffffffff


	//   ....[73]....
        /*0160*/ 	.word	0xffffffff


	//   ....[74]....
        /*0164*/ 	.word	0xffffffff


	//   ....[75]....
        /*0168*/ 	.word	0xffffffff


	//   ....[76]....
        /*016c*/ 	.word	0xffffffff


	//   ....[77]....
        /*0170*/ 	.word	0xffffffff


	//   ....[78]....
        /*0174*/ 	.word	0xffffffff


	//   ....[79]....
        /*0178*/ 	.word	0xffffffff


	//   ....[80]....
        /*017c*/ 	.word	0xffffffff


	//   ....[81]....
        /*0180*/ 	.word	0xffffffff


	//   ....[82]....
        /*0184*/ 	.word	0xffffffff


	//   ....[83]....
        /*0188*/ 	.word	0xffffffff


	//   ....[84]....
        /*018c*/ 	.word	0xffffffff


	//   ....[85]....
        /*0190*/ 	.word	0xffffffff


	//   ....[86]....
        /*0194*/ 	.word	0xffffffff


	//   ....[87]....
        /*0198*/ 	.word	0xffffffff


	//   ....[88]....
        /*019c*/ 	.word	0xffffffff


	//   ....[89]....
        /*01a0*/ 	.word	0xffffffff


	//   ....[90]....
        /*01a4*/ 	.word	0xffffffff


	//   ....[91]....
        /*01a8*/ 	.word	0xffffffff


	//   ....[92]....
        /*01ac*/ 	.word	0xffffffff


	//   ....[93]....
        /*01b0*/ 	.word	0xffffffff


	//   ....[94]....
        /*01b4*/ 	.word	0xffffffff


	//   ....[95]....
        /*01b8*/ 	.word	0xffffffff


	//   ....[96]....
        /*01bc*/ 	.word	0xffffffff


	//   ....[97]....
        /*01c0*/ 	.word	0xffffffff


	//   ....[98]....
        /*01c4*/ 	.word	0xffffffff


	//   ....[99]....
        /*01c8*/ 	.word	0xffffffff


	//   ....[100]....
        /*01cc*/ 	.word	0xffffffff


	//   ....[101]....
        /*01d0*/ 	.word	0xffffffff


	//   ....[102]....
        /*01d4*/ 	.word	0xffffffff


	//   ....[103]....
        /*01d8*/ 	.word	0xffffffff


	//   ....[104]....
        /*01dc*/ 	.word	0xffffffff


	//   ....[105]....
        /*01e0*/ 	.word	0xffffffff


	//   ....[106]....
        /*01e4*/ 	.word	0xffffffff


	//   ....[107]....
        /*01e8*/ 	.word	0xffffffff


	//----- nvinfo : EIATTR_COOP_GROUP_INSTR_OFFSETS
	.align		4
.L_328:
        /*01ec*/ 	.byte	0x04, 0x28
        /*01ee*/ 	.short	(.L_330 - .L_329)


	//   ....[0]....
.L_329:
        /*01f0*/ 	.word	0x00000fd0


	//   ....[1]....
        /*01f4*/ 	.word	0x00001010


	//   ....[2]....
        /*01f8*/ 	.word	0x00001050


	//   ....[3]....
        /*01fc*/ 	.word	0x00001090


	//   ....[4]....
        /*0200*/ 	.word	0x000010c0


	//   ....[5]....
        /*0204*/ 	.word	0x00001140


	//   ....[6]....
        /*0208*/ 	.word	0x000012d0


	//   ....[7]....
        /*020c*/ 	.word	0x00001300


	//   ....[8]....
        /*0210*/ 	.word	0x00001520


	//   ....[9]....
        /*0214*/ 	.word	0x00001550


	//   ....[10]....
        /*0218*/ 	.word	0x00001570


	//   ....[11]....
        /*021c*/ 	.word	0x00001590


	//   ....[12]....
        /*0220*/ 	.word	0x000015a0


	//   ....[13]....
        /*0224*/ 	.word	0x000015b0


	//   ....[14]....
        /*0228*/ 	.word	0x00001b40


	//   ....[15]....
        /*022c*/ 	.word	0x00001b60


	//   ....[16]....
        /*0230*/ 	.word	0x00001b80


	//   ....[17]....
        /*0234*/ 	.word	0x00001b90


	//   ....[18]....
        /*0238*/ 	.word	0x00001bb0


	//   ....[19]....
        /*023c*/ 	.word	0x00001bc0


	//   ....[20]....
        /*0240*/ 	.word	0x00002860


	//   ....[21]....
        /*0244*/ 	.word	0x00002880


	//   ....[22]....
        /*0248*/ 	.word	0x00002890


	//   ....[23]....
        /*024c*/ 	.word	0x000028a0


	//   ....[24]....
        /*0250*/ 	.word	0x000028b0


	//   ....[25]....
        /*0254*/ 	.word	0x000028c0


	//   ....[26]....
        /*0258*/ 	.word	0x00002d30


	//   ....[27]....
        /*025c*/ 	.word	0x00003130


	//   ....[28]....
        /*0260*/ 	.word	0x00004920


	//   ....[29]....
        /*0264*/ 	.word	0x00004a80


	//   ....[30]....
        /*0268*/ 	.word	0x00004a90


	//   ....[31]....
        /*026c*/ 	.word	0x00004ae0


	//   ....[32]....
        /*0270*/ 	.word	0x00006260


	//   ....[33]....
        /*0274*/ 	.word	0x00006280


	//   ....[34]....
        /*0278*/ 	.word	0x000062a0


	//   ....[35]....
        /*027c*/ 	.word	0x000062b0


	//   ....[36]....
        /*0280*/ 	.word	0x000062c0


	//   ....[37]....
        /*0284*/ 	.word	0x000062d0


	//   ....[38]....
        /*0288*/ 	.word	0x00007440


	//   ....[39]....
        /*028c*/ 	.word	0x00007460


	//   ....[40]....
        /*0290*/ 	.word	0x00007480


	//   ....[41]....
        /*0294*/ 	.word	0x00007490


	//   ....[42]....
        /*0298*/ 	.word	0x000074a0


	//   ....[43]....
        /*029c*/ 	.word	0x000074b0


	//   ....[44]....
        /*02a0*/ 	.word	0x00007690


	//   ....[45]....
        /*02a4*/ 	.word	0x000078c0


	//   ....[46]....
        /*02a8*/ 	.word	0x000088d0


	//   ....[47]....
        /*02ac*/ 	.word	0x00008a50


	//   ....[48]....
        /*02b0*/ 	.word	0x00008cd0


	//   ....[49]....
        /*02b4*/ 	.word	0x00008dc0


	//   ....[50]....
        /*02b8*/ 	.word	0x0000aa90


	//   ....[51]....
        /*02bc*/ 	.word	0x0000aab0


	//   ....[52]....
        /*02c0*/ 	.word	0x0000aad0


	//   ....[53]....
        /*02c4*/ 	.word	0x0000aae0


	//   ....[54]....
        /*02c8*/ 	.word	0x0000aaf0


	//   ....[55]....
        /*02cc*/ 	.word	0x0000ab00


	//   ....[56]....
        /*02d0*/ 	.word	0x0000bc70


	//   ....[57]....
        /*02d4*/ 	.word	0x0000bc90


	//   ....[58]....
        /*02d8*/ 	.word	0x0000bcb0


	//   ....[59]....
        /*02dc*/ 	.word	0x0000bcc0


	//   ....[60]....
        /*02e0*/ 	.word	0x0000bcd0


	//   ....[61]....
        /*02e4*/ 	.word	0x0000bce0


	//   ....[62]....
        /*02e8*/ 	.word	0x0000c190


	//   ....[63]....
        /*02ec*/ 	.word	0x0000c1a0


	//   ....[64]....
        /*02f0*/ 	.word	0x0000c1d0


	//   ....[65]....
        /*02f4*/ 	.word	0x0000c1e0


	//   ....[66]....
        /*02f8*/ 	.word	0x0000dcb0


	//   ....[67]....
        /*02fc*/ 	.word	0x0000dcd0


	//   ....[68]....
        /*0300*/ 	.word	0x0000dcf0


	//   ....[69]....
        /*0304*/ 	.word	0x0000dd10


	//   ....[70]....
        /*0308*/ 	.word	0x0000dd50


	//   ....[71]....
        /*030c*/ 	.word	0x0000ddf0


	//   ....[72]....
        /*0310*/ 	.word	0x0000ee30


	//   ....[73]....
        /*0314*/ 	.word	0x0000ee40


	//   ....[74]....
        /*0318*/ 	.word	0x0000ee50


	//   ....[75]....
        /*031c*/ 	.word	0x0000ee60


	//   ....[76]....
        /*0320*/ 	.word	0x0000ee70


	//   ....[77]....
        /*0324*/ 	.word	0x0000ee80


	//   ....[78]....
        /*0328*/ 	.word	0x0000f090


	//   ....[79]....
        /*032c*/ 	.word	0x0000f540


	//   ....[80]....
        /*0330*/ 	.word	0x00010310


	//   ....[81]....
        /*0334*/ 	.word	0x00010610


	//   ....[82]....
        /*0338*/ 	.word	0x00010660


	//   ....[83]....
        /*033c*/ 	.word	0x00010720


	//   ....[84]....
        /*0340*/ 	.word	0x00011f30


	//   ....[85]....
        /*0344*/ 	.word	0x00011f60


	//   ....[86]....
        /*0348*/ 	.word	0x00011fa0


	//   ....[87]....
        /*034c*/ 	.word	0x00011fb0


	//   ....[88]....
        /*0350*/ 	.word	0x00013130


	//   ....[89]....
        /*0354*/ 	.word	0x00013140


	//   ....[90]....
        /*0358*/ 	.word	0x00013160


	//   ....[91]....
        /*035c*/ 	.word	0x00013180


	//   ....[92]....
        /*0360*/ 	.word	0x000131a0


	//   ....[93]....
        /*0364*/ 	.word	0x000131c0


	//   ....[94]....
        /*0368*/ 	.word	0x00013340


	//   ....[95]....
        /*036c*/ 	.word	0x00013370


	//   ....[96]....
        /*0370*/ 	.word	0x00013440


	//   ....[97]....
        /*0374*/ 	.word	0x00013470


	//   ....[98]....
        /*0378*/ 	.word	0x00013540


	//   ....[99]....
        /*037c*/ 	.word	0x00013560


	//   ....[100]....
        /*0380*/ 	.word	0x00013b90


	//   ....[101]....
        /*0384*/ 	.word	0x00013bc0


	//   ....[102]....
        /*0388*/ 	.word	0x00013c90


	//   ....[103]....
        /*038c*/ 	.word	0x00013cc0


	//   ....[104]....
        /*0390*/ 	.word	0x00013d90


	//   ....[105]....
        /*0394*/ 	.word	0x00013dc0


	//   ....[106]....
        /*0398*/ 	.word	0x00013e90


	//   ....[107]....
        /*039c*/ 	.word	0x00013eb0


	//----- nvinfo : EIATTR_EXIT_INSTR_OFFSETS
	.align		4
.L_330:
        /*03a0*/ 	.byte	0x04, 0x1c
        /*03a2*/ 	.short	(.L_332 - .L_331)


	//   ....[0]....
.L_331:
        /*03a4*/ 	.word	0x00000030


	//   ....[1]....
        /*03a8*/ 	.word	0x00013570


	//   ....[2]....
        /*03ac*/ 	.word	0x000135c0


	//   ....[3]....
        /*03b0*/ 	.word	0x00013620


	//   ....[4]....
        /*03b4*/ 	.word	0x00013ec0


	//   ....[5]....
        /*03b8*/ 	.word	0x00013f10


	//   ....[6]....
        /*03bc*/ 	.word	0x00013f70


	//----- nvinfo : EIATTR_CTAIDZ_USED
	.align		4
.L_332:
        /*03c0*/ 	.byte	0x01, 0x04
	.zero		2


	//----- nvinfo : EIATTR_MAX_THREADS
	.align		4
        /*03c4*/ 	.byte	0x04, 0x05
        /*03c6*/ 	.short	(.L_334 - .L_333)
.L_333:
        /*03c8*/ 	.word	0x00000100
        /*03cc*/ 	.word	0x00000001
        /*03d0*/ 	.word	0x00000001


	//----- nvinfo : EIATTR_CRS_STACK_SIZE
	.align		4
.L_334:
        /*03d4*/ 	.byte	0x04, 0x1e
        /*03d6*/ 	.short	(.L_336 - .L_335)
.L_335:
        /*03d8*/ 	.word	0x00000000
.L_336:


//--------------------- .nv.info._ZN7cutlass13device_kernelIN5flash19enable_sm80_to_sm89INS1_16FlashAttnFwdSm80INS1_25CollectiveMainloopFwdSm80ILi8ELi1ELb1EN4cute5tupleIJNS5_1CILi128EEENS7_ILi96EEES8_EEELi128ENS_6half_tEfNS_4arch4Sm80ELb0ELb1ELb1ELb1ELb1ELb0ELb1ELb0EEENS1_21CollectiveEpilogueFwdINS6_IJS8_S8_S9_EEENS6_IJNS7_ILi1EEESH_SH_EEESB_SD_Li256ELb1ELb1ELb0ELb0EEENS1_19SingleTileSchedulerILb1ELb0ELb1ELi128EEEEEEEEEvNT_6ParamsE --------------------------
	.section	.nv.info._ZN7cutlass13device_kernelIN5flash19enable_sm80_to_sm89INS1_16FlashAttnFwdSm80INS1_25CollectiveMainloopFwdSm80ILi8ELi1ELb1EN4cute5tupleIJNS5_1CILi128EEENS7_ILi96EEES8_EEELi128ENS_6half_tEfNS_4arch4Sm80ELb0ELb1ELb1ELb1ELb1ELb0ELb1ELb0EEENS1_21CollectiveEpilogueFwdINS6_IJS8_S8_S9_EEENS6_IJNS7_ILi1EEESH_SH_EEESB_SD_Li256ELb1ELb1ELb0ELb0EEENS1_19SingleTileSchedulerILb1ELb0ELb1ELi128EEEEEEEEEvNT_6ParamsE,"",@"SHT_CUDA_INFO"
	.sectionflags	@""
	.align	4


	//----- nvinfo : EIATTR_CUDA_API_VERSION
	.align		4
        /*0000*/ 	.byte	0x04, 0x37
        /*0002*/ 	.short	(.L_338 - .L_337)
.L_337:
        /*0004*/ 	.word	0x00000082


	//----- nvinfo : EIATTR_SW2861232_WAR
	.align		4
.L_338:
        /*0008*/ 	.byte	0x01, 0x35
	.zero		2


	//----- nvinfo : EIATTR_PARAM_CBANK
	.align		4
        /*000c*/ 	.byte	0x04, 0x0a
        /*000e*/ 	.short	(.L_340 - .L_339)
	.align		4
.L_339:
        /*0010*/ 	.word	index@(.nv.constant0._ZN7cutlass13device_kernelIN5flash19enable_sm80_to_sm89INS1_16FlashAttnFwdSm80INS1_25CollectiveMainloopFwdSm80ILi8ELi1ELb1EN4cute5tupleIJNS5_1CILi128EEENS7_ILi96EEES8_EEELi128ENS_6half_tEfNS_4arch4Sm80ELb0ELb1ELb1ELb1ELb1ELb0ELb1ELb0EEENS1_21CollectiveEpilogueFwdINS6_IJS8_S8_S9_EEENS6_IJNS7_ILi1EEESH_SH_EEESB_SD_Li256ELb1ELb1ELb0ELb0EEENS1_19SingleTileSchedulerILb1ELb0ELb1ELi128EEEEEEEEEvNT_6ParamsE)
        /*0014*/ 	.short	0x0160
        /*0016*/ 	.short	0x0418


	//----- nvinfo : EIATTR_CBANK_PARAM_SIZE
	.align		4
.L_340:
        /*0018*/ 	.byte	0x03, 0x19
        /*001a*/ 	.short	0x0418


	//----- nvinfo : EIATTR_KPARAM_INFO
	.align		4
        /*001c*/ 	.byte	0x04, 0x17
        /*001e*/ 	.short	(.L_342 - .L_341)
.L_341:
        /*0020*/ 	.word	0x00000000
        /*0024*/ 	.short	0x0000
        /*0026*/ 	.short	0x0000
        /*0028*/ 	.byte	0x00, 0xf0, 0x61, 0x10


	//----- nvinfo : EIATTR_MAXREG_COUNT
	.align		4
.L_342:
        /*002c*/ 	.byte	0x03, 0x1b
        /*002e*/ 	.short	0x00ff


	//----- nvinfo : EIATTR_NUM_BARRIERS
	.align		4
        /*0030*/ 	.byte	0x02, 0x4c
        /*0032*/ 	.byte	0x02
	.zero		1


	//----- nvinfo : EIATTR_ANNOTATIONS
	.align		4
        /*0034*/ 	.byte	0x04, 0x55
        /*0036*/ 	.short	(.L_344 - .L_343)


	//   ....[0]....
.L_343:
        /* <DEDUP_REMOVED lines=17> */
        /*013c*/ 	.byte	0xe0, 0x24, 0x01, 0x00, 0x01, 0x00, 0x00, 0x00, 0x70, 0x37, 0x01, 0x00


	//----- nvinfo : EIATTR_MERCURY_ISA_VERSION
	.align		4
.L_344:
        /*0148*/ 	.byte	0x03, 0x5f
        /*014a*/ 	.short	0x0000


	//----- nvinfo : EIATTR_COOP_GROUP_MASK_REGIDS
	.align		4
        /*014c*/ 	.byte	0x04, 0x29
        /*014e*/ 	.short	(.L_346 - .L_345)


	//   ....[0]....
.L_345:
        /*0150*/ 	.word	0xffffffff


	//   ....[1]....
        /*0154*/ 	.word	0xffffffff


	//   ....[2]....
        /*0158*/ 	.word	0xffffffff


	//   ....[3]....
        /*015c*/ 	.word	0xffffffff


	//   ....[4]....
        /*0160*/ 	.word	0xffffffff


	//   ....[5]....
        /*0164*/ 	.word	0xffffffff


	//   ....[6]....
        /*0168*/ 	.word	0xffffffff


	//   ....[7]....
        /*016c*/ 	.word	0xffffffff


	//   ....[8]....
        /*0170*/ 	.word	0xffffffff


	//   ....[9]....
        /*0174*/ 	.word	0xffffffff


	//   ....[10]....
        /*0178*/ 	.word	0xffffffff


	//   ....[11]....
        /*017c*/ 	.word	0xffffffff


	//   ....[12]....
        /*0180*/ 	.word	0xffffffff


	//   ....[13]....
        /*0184*/ 	.word	0xffffffff


	//   ....[14]....
        /*0188*/ 	.word	0xffffffff


	//   ....[15]....
        /*018c*/ 	.word	0xffffffff


	//   ....[16]....
        /*0190*/ 	.word	0xffffffff


	//   ....[17]....
        /*0194*/ 	.word	0xffffffff


	//   ....[18]....
        /*0198*/ 	.word	0xffffffff


	//   ....[19]....
        /*019c*/ 	.word	0xffffffff


	//   ....[20]....
        /*01a0*/ 	.word	0xffffffff


	//   ....[21]....
        /*01a4*/ 	.word	0xffffffff


	//   ....[22]....
        /*01a8*/ 	.word	0xffffffff


	//   ....[23]....
        /*01ac*/ 	.word	0xffffffff


	//   ....[24]....
        /*01b0*/ 	.word	0xffffffff


	//   ....[25]....
        /*01b4*/ 	.word	0xffffffff


	//   ....[26]....
        /*01b8*/ 	.word	0xffffffff


	//   ....[27]....
        /*01bc*/ 	.word	0xffffffff


	//   ....[28]....
        /*01c0*/ 	.word	0xffffffff


	//   ....[29]....
        /*01c4*/ 	.word	0xffffffff


	//   ....[30]....
        /*01c8*/ 	.word	0xffffffff


	//   ....[31]....
        /*01cc*/ 	.word	0xffffffff


	//   ....[32]....
        /*01d0*/ 	.word	0xffffffff


	//   ....[33]....
        /*01d4*/ 	.word	0xffffffff


	//   ....[34]....
        /*01d8*/ 	.word	0xffffffff


	//   ....[35]....
        /*01dc*/ 	.word	0xffffffff


	//   ....[36]....
        /*01e0*/ 	.word	0xffffffff


	//   ....[37]....
        /*01e4*/ 	.word	0xffffffff


	//   ....[38]....
        /*01e8*/ 	.word	0xffffffff


	//   ....[39]....
        /*01ec*/ 	.word	0xffffffff


	//   ....[40]....
        /*01f0*/ 	.word	0xffffffff


	//   ....[41]....
        /*01f4*/ 	.word	0xffffffff


	//   ....[42]....
        /*01f8*/ 	.word	0xffffffff


	//   ....[43]....
        /*01fc*/ 	.word	0xffffffff


	//   ....[44]....
        /*0200*/ 	.word	0xffffffff


	//   ....[45]....
        /*0204*/ 	.word	0xffffffff


	//   ....[46]....
        /*0208*/ 	.word	0xffffffff


	//   ....[47]....
        /*020c*/ 	.word	0xffffffff


	//   ....[48]....
        /*0210*/ 	.word	0xffffffff


	//   ....[49]....
        /*0214*/ 	.word	0xffffffff


	//   ....[50]....
        /*0218*/ 	.word	0xffffffff


	//   ....[51]....
        /*021c*/ 	.word	0xffffffff


	//   ....[52]....
        /*0220*/ 	.word	0xffffffff


	//   ....[53]....
        /*0224*/ 	.word	0xffffffff


	//   ....[54]....
        /*0228*/ 	.word	0xffffffff


	//   ....[55]....
        /*022c*/ 	.word	0xffffffff


	//   ....[56]....
        /*0230*/ 	.word	0xffffffff


	//   ....[57]....
        /*0234*/ 	.word	0xffffffff


	//   ....[58]....
        /*0238*/ 	.word	0xffffffff


	//   ....[59]....
        /*023c*/ 	.word	0xffffffff


	//   ....[60]....
        /*0240*/ 	.word	0xffffffff


	//   ....[61]....
        /*0244*/ 	.word	0xffffffff


	//   ....[62]....
        /*0248*/ 	.word	0xffffffff


	//   ....[63]....
        /*024c*/ 	.word	0xffffffff


	//   ....[64]....
        /*0250*/ 	.word	0xffffffff


	//   ....[65]....
        /*0254*/ 	.word	0xffffffff


	//   ....[66]....
        /*0258*/ 	.word	0xffffffff


	//   ....[67]....
        /*025c*/ 	.word	0xffffffff


	//   ....[68]....
        /*0260*/ 	.word	0xffffffff


	//   ....[69]....
        /*0264*/ 	.word	0xffffffff


	//   ....[70]....
        /*0268*/ 	.word	0xffffffff


	//   ....[71]....
        /*026c*/ 	.word	0xffffffff


	//   ....[72]....
        /*0270*/ 	.word	0xffffffff


	//   ....[73]....
        /*0274*/ 	.word	0xffffffff


	//   ....[74]....
        /*0278*/ 	.word	0xffffffff


	//   ....[75]....
        /*027c*/ 	.word	0xffffffff


	//   ....[76]....
        /*0280*/ 	.word	0xffffffff


	//   ....[77]....
        /*0284*/ 	.word	0xffffffff


	//   ....[78]....
        /*0288*/ 	.word	0xffffffff


	//   ....[79]....
        /*028c*/ 	.word	0xffffffff


	//   ....[80]....
        /*0290*/ 	.word	0xffffffff


	//   ....[81]....
        /*0294*/ 	.word	0xffffffff


	//   ....[82]....
        /*0298*/ 	.word	0xffffffff


	//   ....[83]....
        /*029c*/ 	.word	0xffffffff


	//   ....[84]....
        /*02a0*/ 	.word	0xffffffff


	//   ....[85]....
        /*02a4*/ 	.word	0xffffffff


	//   ....[86]....
        /*02a8*/ 	.word	0xffffffff


	//   ....[87]....
        /*02ac*/ 	.word	0xffffffff


	//   ....[88]....
        /*02b0*/ 	.word	0xffffffff


	//   ....[89]....
        /*02b4*/ 	.word	0xffffffff


	//   ....[90]....
        /*02b8*/ 	.word	0xffffffff


	//   ....[91]....
        /*02bc*/ 	.word	0xffffffff


	//   ....[92]....
        /*02c0*/ 	.word	0xffffffff


	//   ....[93]....
        /*02c4*/ 	.word	0xffffffff


	//   ....[94]....
        /*02c8*/ 	.word	0xffffffff


	//   ....[95]....
        /*02cc*/ 	.word	0xffffffff


	//   ....[96]....
        /*02d0*/ 	.word	0xffffffff


	//   ....[97]....
        /*02d4*/ 	.word	0xffffffff


	//   ....[98]....
        /*02d8*/ 	.word	0xffffffff


	//   ....[99]....
        /*02dc*/ 	.word	0xffffffff


	//   ....[100]....
        /*02e0*/ 	.word	0xffffffff


	//   ....[101]....
        /*02e4*/ 	.word	0xffffffff


	//   ....[102]....
        /*02e8*/ 	.word	0xffffffff


	//   ....[103]....
        /*02ec*/ 	.word	0xffffffff


	//   ....[104]....
        /*02f0*/ 	.word	0xffffffff


	//   ....[105]....
        /*02f4*/ 	.word	0xffffffff


	//   ....[106]....
        /*02f8*/ 	.word	0xffffffff


	//   ....[107]....
        /*02fc*/ 	.word	0xffffffff


	//   ....[108]....
        /*0300*/ 	.word	0xffffffff


	//----- nvinfo : EIATTR_COOP_GROUP_INSTR_OFFSETS
	.align		4
.L_346:
        /*0304*/ 	.byte	0x04, 0x28
        /*0306*/ 	.short	(.L_348 - .L_347)


	//   ....[0]....
.L_347:
        /*0308*/ 	.word	0x00000090


	//   ....[1]....
        /*030c*/ 	.word	0x00001260


	//   ....[2]....
        /*0310*/ 	.word	0x00001290


	//   ....[3]....
        /*0314*/ 	.word	0x000012c0


	//   ....[4]....
        /*0318*/ 	.word	0x00001340


	//   ....[5]....
        /*031c*/ 	.word	0x00001470


	//   ....[6]....
        /*0320*/ 	.word	0x00001490


	//   ....[7]....
        /*0324*/ 	.word	0x00001510


	//   ....[8]....
        /*0328*/ 	.word	0x00001540


	//   ....[9]....
        /*032c*/ 	.word	0x00001660


	//   ....[10]....
        /*0330*/ 	.word	0x00001670


	//   ....[11]....
        /*0334*/ 	.word	0x000016d0


	//   ....[12]....
        /*0338*/ 	.word	0x00001700


	//   ....[13]....
        /*033c*/ 	.word	0x00001840


	//   ....[14]....
        /*0340*/ 	.word	0x00001860


	//   ....[15]....
        /*0344*/ 	.word	0x000018b0


	//   ....[16]....
        /*0348*/ 	.word	0x000018d0


	//   ....[17]....
        /*034c*/ 	.word	0x000018f0


	//   ....[18]....
        /*0350*/ 	.word	0x00001910


	//   ....[19]....
        /*0354*/ 	.word	0x00001920


	//   ....[20]....
        /*0358*/ 	.word	0x00001930


	//   ....[21]....
        /*035c*/ 	.word	0x00002b20


	//   ....[22]....
        /*0360*/ 	.word	0x00002b50


	//   ....[23]....
        /*0364*/ 	.word	0x00002b80


	//   ....[24]....
        /*0368*/ 	.word	0x00002be0


	//   ....[25]....
        /*036c*/ 	.word	0x00002c00


	//   ....[26]....
        /*0370*/ 	.word	0x00002c20


	//   ....[27]....
        /*0374*/ 	.word	0x00003180


	//   ....[28]....
        /*0378*/ 	.word	0x000033f0


	//   ....[29]....
        /*037c*/ 	.word	0x00004380


	//   ....[30]....
        /*0380*/ 	.word	0x00004800


	//   ....[31]....
        /*0384*/ 	.word	0x00004990


	//   ....[32]....
        /*0388*/ 	.word	0x000049c0


	//   ....[33]....
        /*038c*/ 	.word	0x00006260


	//   ....[34]....
        /*0390*/ 	.word	0x00006270


	//   ....[35]....
        /*0394*/ 	.word	0x00006280


	//   ....[36]....
        /*0398*/ 	.word	0x00006290


	//   ....[37]....
        /*039c*/ 	.word	0x000062a0


	//   ....[38]....
        /*03a0*/ 	.word	0x000062b0


	//   ....[39]....
        /*03a4*/ 	.word	0x000074e0


	//   ....[40]....
        /*03a8*/ 	.word	0x000074f0


	//   ....[41]....
        /*03ac*/ 	.word	0x00007500


	//   ....[42]....
        /*03b0*/ 	.word	0x00007510


	//   ....[43]....
        /*03b4*/ 	.word	0x00007520


	//   ....[44]....
        /*03b8*/ 	.word	0x00007530


	//   ....[45]....
        /*03bc*/ 	.word	0x00007700


	//   ....[46]....
        /*03c0*/ 	.word	0x00007910


	//   ....[47]....
        /*03c4*/ 	.word	0x000088c0


	//   ....[48]....
        /*03c8*/ 	.word	0x00008b40


	//   ....[49]....
        /*03cc*/ 	.word	0x00008b90


	//   ....[50]....
        /*03d0*/ 	.word	0x00008c20


	//   ....[51]....
        /*03d4*/ 	.word	0x0000a9e0


	//   ....[52]....
        /*03d8*/ 	.word	0x0000a9f0


	//   ....[53]....
        /*03dc*/ 	.word	0x0000aa00


	//   ....[54]....
        /*03e0*/ 	.word	0x0000aa10


	//   ....[55]....
        /*03e4*/ 	.word	0x0000aa20


	//   ....[56]....
        /*03e8*/ 	.word	0x0000aa30


	//   ....[57]....
        /*03ec*/ 	.word	0x0000bc60


	//   ....[58]....
        /*03f0*/ 	.word	0x0000bc70


	//   ....[59]....
        /*03f4*/ 	.word	0x0000bc80


	//   ....[60]....
        /*03f8*/ 	.word	0x0000bc90


	//   ....[61]....
        /*03fc*/ 	.word	0x0000bca0


	//   ....[62]....
        /*0400*/ 	.word	0x0000bcb0


	//   ....[63]....
        /*0404*/ 	.word	0x0000c150


	//   ....[64]....
        /*0408*/ 	.word	0x0000c170


	//   ....[65]....
        /*040c*/ 	.word	0x0000c1a0


	//   ....[66]....
        /*0410*/ 	.word	0x0000c1b0


	//   ....[67]....
        /*0414*/ 	.word	0x0000dd60


	//   ....[68]....
        /*0418*/ 	.word	0x0000dd80


	//   ....[69]....
        /*041c*/ 	.word	0x0000dda0


	//   ....[70]....
        /*0420*/ 	.word	0x0000ddc0


	//   ....[71]....
        /*0424*/ 	.word	0x0000df10


	//   ....[72]....
        /*0428*/ 	.word	0x0000df30


	//   ....[73]....
        /*042c*/ 	.word	0x0000efb0


	//   ....[74]....
        /*0430*/ 	.word	0x0000efc0


	//   ....[75]....
        /*0434*/ 	.word	0x0000efd0


	//   ....[76]....
        /*0438*/ 	.word	0x0000efe0


	//   ....[77]....
        /*043c*/ 	.word	0x0000eff0


	//   ....[78]....
        /*0440*/ 	.word	0x0000f000


	//   ....[79]....
        /*0444*/ 	.word	0x0000f1b0


	//   ....[80]....
        /*0448*/ 	.word	0x0000fb10


	//   ....[81]....
        /*044c*/ 	.word	0x00010200


	//   ....[82]....
        /*0450*/ 	.word	0x00010380


	//   ....[83]....
        /*0454*/ 	.word	0x00010670


	//   ....[84]....
        /*0458*/ 	.word	0x00010700


	//   ....[85]....
        /*045c*/ 	.word	0x00011f00


	//   ....[86]....
        /*0460*/ 	.word	0x00011f30


	//   ....[87]....
        /*0464*/ 	.word	0x00011f80


	//   ....[88]....
        /*0468*/ 	.word	0x00011f90


	//   ....[89]....
        /*046c*/ 	.word	0x00013130


	//   ....[90]....
        /*0470*/ 	.word	0x00013160


	//   ....[91]....
        /*0474*/ 	.word	0x00013190


	//   ....[92]....
        /*0478*/ 	.word	0x000131c0


	//   ....[93]....
        /*047c*/ 	.word	0x00013380


	//   ....[94]....
        /*0480*/ 	.word	0x00013390


	//   ....[95]....
        /*0484*/ 	.word	0x00013480


	//   ....[96]....
        /*0488*/ 	.word	0x000134b0


	//   ....[97]....
        /*048c*/ 	.word	0x00013580


	//   ....[98]....
        /*0490*/ 	.word	0x000135b0


	//   ....[99]....
        /*0494*/ 	.word	0x00013680


	//   ....[100]....
        /*0498*/ 	.word	0x000136a0


	//   ....[101]....
        /*049c*/ 	.word	0x00013de0


	//   ....[102]....
        /*04a0*/ 	.word	0x00013e00


	//   ....[103]....
        /*04a4*/ 	.word	0x00013ee0


	//   ....[104]....
        /*04a8*/ 	.word	0x00013f10


	//   ....[105]....
        /*04ac*/ 	.word	0x00013fe0


	//   ....[106]....
        /*04b0*/ 	.word	0x00014010


	//   ....[107]....
        /*04b4*/ 	.word	0x000140e0


	//   ....[108]....
        /*04b8*/ 	.word	0x00014100


	//----- nvinfo : EIATTR_EXIT_INSTR_OFFSETS
	.align		4
.L_348:
        /*04bc*/ 	.byte	0x04, 0x1c
        /*04be*/ 	.short	(.L_350 - .L_349)


	//   ....[0]....
.L_349:
        /*04c0*/ 	.word	0x00000370


	//   ....[1]....
        /*04c4*/ 	.word	0x000136b0


	//   ....[2]....
        /*04c8*/ 	.word	0x00013700


	//   ....[3]....
        /*04cc*/ 	.word	0x00013760


	//   ....[4]....
        /*04d0*/ 	.word	0x00014110


	//   ....[5]....
        /*04d4*/ 	.word	0x00014160


	//   ....[6]....
        /*04d8*/ 	.word	0x000141c0


	//----- nvinfo : EIATTR_CTAIDZ_USED
	.align		4
.L_350:
        /*04dc*/ 	.byte	0x01, 0x04
	.zero		2


	//----- nvinfo : EIATTR_MAX_THREADS
	.align		4
        /*04e0*/ 	.byte	0x04, 0x05
        /*04e2*/ 	.short	(.L_352 - .L_351)
.L_351:
        /*04e4*/ 	.word	0x00000100
        /*04e8*/ 	.word	0x00000001
        /*04ec*/ 	.word	0x00000001


	//----- nvinfo : EIATTR_CRS_STACK_SIZE
	.align		4
.L_352:
        /*04f0*/ 	.byte	0x04, 0x1e
        /*04f2*/ 	.short	(.L_354 - .L_353)
.L_353:
        /*04f4*/ 	.word	0x00000000
.L_354:


//--------------------- .nv.info._ZN7cutlass13device_kernelIN5flash19enable_sm80_to_sm89INS1_16FlashAttnFwdSm80INS1_25CollectiveMainloopFwdSm80ILi8ELi1ELb1EN4cute5tupleIJNS5_1CILi128EEENS7_ILi96EEES8_EEELi128ENS_6half_tEfNS_4arch4Sm80ELb0ELb1ELb1ELb1ELb1ELb1ELb1ELb0EEENS1_21CollectiveEpilogueFwdINS6_IJS8_S8_S9_EEENS6_IJNS7_ILi1EEESH_SH_EEESB_SD_Li256ELb1ELb1ELb0ELb0EEENS1_19SingleTileSchedulerILb1ELb0ELb1ELi128EEEEEEEEEvNT_6ParamsE --------------------------
	.section	.nv.info._ZN7cutlass13device_kernelIN5flash19enable_sm80_to_sm89INS1_16FlashAttnFwdSm80INS1_25CollectiveMainloopFwdSm80ILi8ELi1ELb1EN4cute5tupleIJNS5_1CILi128EEENS7_ILi96EEES8_EEELi128ENS_6half_tEfNS_4arch4Sm80ELb0ELb1ELb1ELb1ELb1ELb1ELb1ELb0EEENS1_21CollectiveEpilogueFwdINS6_IJS8_S8_S9_EEENS6_IJNS7_ILi1EEESH_SH_EEESB_SD_Li256ELb1ELb1ELb0ELb0EEENS1_19SingleTileSchedulerILb1ELb0ELb1ELi128EEEEEEEEEvNT_6ParamsE,"",@"SHT_CUDA_INFO"
	.sectionflags	@""
	.align	4


	//----- nvinfo : EIATTR_CUDA_API_VERSION
	.align		4
        /*0000*/ 	.byte	0x04, 0x37
        /*0002*/ 	.short	(.L_356 - .L_355)
.L_355:
        /*0004*/ 	.word	0x00000082


	//----- nvinfo : EIATTR_SW2861232_WAR
	.align		4
.L_356:
        /*0008*/ 	.byte	0x01, 0x35
	.zero		2


	//----- nvinfo : EIATTR_PARAM_CBANK
	.align		4
        /*000c*/ 	.byte	0x04, 0x0a
        /*000e*/ 	.short	(.L_358 - .L_357)
	.align		4
.L_357:
        /*0010*/ 	.word	index@(.nv.constant0._ZN7cutlass13device_kernelIN5flash19enable_sm80_to_sm89INS1_16FlashAttnFwdSm80INS1_25CollectiveMainloopFwdSm80ILi8ELi1ELb1EN4cute5tupleIJNS5_1CILi128EEENS7_ILi96EEES8_EEELi128ENS_6half_tEfNS_4arch4Sm80ELb0ELb1ELb1ELb1ELb1ELb1ELb1ELb0EEENS1_21CollectiveEpilogueFwdINS6_IJS8_S8_S9_EEENS6_IJNS7_ILi1EEESH_SH_EEESB_SD_Li256ELb1ELb1ELb0ELb0EEENS1_19SingleTileSchedulerILb1ELb0ELb1ELi128EEEEEEEEEvNT_6ParamsE)
        /*0014*/ 	.short	0x0160
        /*0016*/ 	.short	0x0418


	//----- nvinfo : EIATTR_CBANK_PARAM_SIZE
	.align		4
.L_358:
        /*0018*/ 	.byte	0x03, 0x19
        /*001a*/ 	.short	0x0418


	//----- nvinfo : EIATTR_KPARAM_INFO
	.align		4
        /*001c*/ 	.byte	0x04, 0x17
        /*001e*/ 	.short	(.L_360 - .L_359)
.L_359:
        /*0020*/ 	.word	0x00000000
        /*0024*/ 	.short	0x0000
        /*0026*/ 	.short	0x0000
        /*0028*/ 	.byte	0x00, 0xf0, 0x61, 0x10


	//----- nvinfo : EIATTR_MAXREG_COUNT
	.align		4
.L_360:
        /*002c*/ 	.byte	0x03, 0x1b
        /*002e*/ 	.short	0x00ff


	//----- nvinfo : EIATTR_NUM_BARRIERS
	.align		4
        /*0030*/ 	.byte	0x02, 0x4c
        /*0032*/ 	.byte	0x02
	.zero		1


	//----- nvinfo : EIATTR_ANNOTATIONS
	.align		4
        /*0034*/ 	.byte	0x04, 0x55
        /*0036*/ 	.short	(.L_362 - .L_361)


	//   ....[0]....
.L_361:
        /* <DEDUP_REMOVED lines=22> */


	//----- nvinfo : EIATTR_MERCURY_ISA_VERSION
	.align		4
.L_362:
        /*0180*/ 	.byte	0x03, 0x5f
        /*0182*/ 	.short	0x0000


	//----- nvinfo : EIATTR_COOP_GROUP_MASK_REGIDS
	.align		4
        /*0184*/ 	.byte	0x04, 0x29
        /*0186*/ 	.short	(.L_364 - .L_363)


	//   ....[0]....
.L_363:
        /*0188*/ 	.word	0xffffffff


	//   ....[1]....
        /*018c*/ 	.word	0xffffffff


	//   ....[2]....
        /*0190*/ 	.word	0xffffffff


	//   ....[3]....
        /*0194*/ 	.word	0xffffffff


	//   ....[4]....
        /*0198*/ 	.word	0xffffffff


	//   ....[5]....
        /*019c*/ 	.word	0xffffffff


	//   ....[6]....
        /*01a0*/ 	.word	0xffffffff


	//   ....[7]....
        /*01a4*/ 	.word	0xffffffff


	//   ....[8]....
        /*01a8*/ 	.word	0xffffffff


	//   ....[9]....
        /*01ac*/ 	.word	0xffffffff


	//   ....[10]....
        /*01b0*/ 	.word	0xffffffff


	//   ....[11]....
        /*01b4*/ 	.word	0xffffffff


	//   ....[12]....
        /*01b8*/ 	.word	0xffffffff


	//   ....[13]....
        /*01bc*/ 	.word	0xffffffff


	//   ....[14]....
        /*01c0*/ 	.word	0xffffffff


	//   ....[15]....
        /*01c4*/ 	.word	0xffffffff


	//   ....[16]....
        /*01c8*/ 	.word	0xffffffff


	//   ....[17]....
        /*01cc*/ 	.word	0xffffffff


	//   ....[18]....
        /*01d0*/ 	.word	0xffffffff


	//   ....[19]....
        /*01d4*/ 	.word	0xffffffff


	//   ....[20]....
        /*01d8*/ 	.word	0xffffffff


	//   ....[21]....
        /*01dc*/ 	.word	0xffffffff


	//   ....[22]....
        /*01e0*/ 	.word	0xffffffff


	//   ....[23]....
        /*01e4*/ 	.word	0xffffffff


	//   ....[24]....
        /*01e8*/ 	.word	0xffffffff


	//   ....[25]....
        /*01ec*/ 	.word	0xffffffff


	//   ....[26]....
        /*01f0*/ 	.word	0xffffffff


	//   ....[27]....
        /*01f4*/ 	.word	0xffffffff


	//   ....[28]....
        /*01f8*/ 	.word	0xffffffff


	//   ....[29]....
        /*01fc*/ 	.word	0xffffffff


	//   ....[30]....
        /*0200*/ 	.word	0xffffffff


	//   ....[31]....
        /*0204*/ 	.word	0xffffffff


	//   ....[32]....
        /*0208*/ 	.word	0xffffffff


	//   ....[33]....
        /*020c*/ 	.word	0xffffffff


	//   ....[34]....
        /*0210*/ 	.word	0xffffffff


	//   ....[35]....
        /*0214*/ 	.word	0xffffffff


	//   ....[36]....
        /*0218*/ 	.word	0xffffffff


	//   ....[37]....
        /*021c*/ 	.word	0xffffffff


	//   ....[38]....
        /*0220*/ 	.word	0xffffffff


	//   ....[39]....
        /*0224*/ 	.word	0xffffffff


	//   ....[40]....
        /*0228*/ 	.word	0xffffffff


	//   ....[41]....
        /*022c*/ 	.word	0xffffffff


	//   ....[42]....
        /*0230*/ 	.word	0xffffffff


	//   ....[43]....
        /*0234*/ 	.word	0xffffffff


	//   ....[44]....
        /*0238*/ 	.word	0xffffffff


	//   ....[45]....
        /*023c*/ 	.word	0xffffffff


	//   ....[46]....
        /*0240*/ 	.word	0xffffffff


	//   ....[47]....
        /*0244*/ 	.word	0xffffffff


	//   ....[48]....
        /*0248*/ 	.word	0xffffffff


	//   ....[49]....
        /*024c*/ 	.word	0xffffffff


	//   ....[50]....
        /*0250*/ 	.word	0xffffffff


	//   ....[51]....
        /*0254*/ 	.word	0xffffffff


	//   ....[52]....
        /*0258*/ 	.word	0xffffffff


	//   ....[53]....
        /*025c*/ 	.word	0xffffffff


	//   ....[54]....
        /*0260*/ 	.word	0xffffffff


	//   ....[55]....
        /*0264*/ 	.word	0xffffffff


	//   ....[56]....
        /*0268*/ 	.word	0xffffffff


	//   ....[57]....
        /*026c*/ 	.word	0xffffffff


	//   ....[58]....
        /*0270*/ 	.word	0xffffffff


	//   ....[59]....
        /*0274*/ 	.word	0xffffffff


	//   ....[60]....
        /*0278*/ 	.word	0xffffffff


	//   ....[61]....
        /*027c*/ 	.word	0xffffffff


	//   ....[62]....
        /*0280*/ 	.word	0xffffffff


	//   ....[63]....
        /*0284*/ 	.word	0xffffffff


	//   ....[64]....
        /*0288*/ 	.word	0xffffffff


	//   ....[65]....
        /*028c*/ 	.word	0xffffffff


	//   ....[66]....
        /*0290*/ 	.word	0xffffffff


	//   ....[67]....
        /*0294*/ 	.word	0xffffffff


	//   ....[68]....
        /*0298*/ 	.word	0xffffffff


	//   ....[69]....
        /*029c*/ 	.word	0xffffffff


	//   ....[70]....
        /*02a0*/ 	.word	0xffffffff


	//   ....[71]....
        /*02a4*/ 	.word	0xffffffff


	//   ....[72]....
        /*02a8*/ 	.word	0xffffffff


	//   ....[73]....
        /*02ac*/ 	.word	0xffffffff


	//   ....[74]....
        /*02b0*/ 	.word	0xffffffff


	//   ....[75]....
        /*02b4*/ 	.word	0xffffffff


	//   ....[76]....
        /*02b8*/ 	.word	0xffffffff


	//   ....[77]....
        /*02bc*/ 	.word	0xffffffff


	//   ....[78]....
        /*02c0*/ 	.word	0xffffffff


	//   ....[79]....
        /*02c4*/ 	.word	0xffffffff


	//   ....[80]....
        /*02c8*/ 	.word	0xffffffff


	//   ....[81]....
        /*02cc*/ 	.word	0xffffffff


	//   ....[82]....
        /*02d0*/ 	.word	0xffffffff


	//   ....[83]....
        /*02d4*/ 	.word	0xffffffff


	//   ....[84]....
        /*02d8*/ 	.word	0xffffffff


	//   ....[85]....
        /*02dc*/ 	.word	0xffffffff


	//   ....[86]....
        /*02e0*/ 	.word	0xffffffff


	//   ....[87]....
        /*02e4*/ 	.word	0xffffffff


	//   ....[88]....
        /*02e8*/ 	.word	0xffffffff


	//   ....[89]....
        /*02ec*/ 	.word	0xffffffff


	//   ....[90]....
        /*02f0*/ 	.word	0xffffffff


	//   ....[91]....
        /*02f4*/ 	.word	0xffffffff


	//   ....[92]....
        /*02f8*/ 	.word	0xffffffff


	//   ....[93]....
        /*02fc*/ 	.word	0xffffffff


	//   ....[94]....
        /*0300*/ 	.word	0xffffffff


	//   ....[95]....
        /*0304*/ 	.word	0xffffffff


	//   ....[96]....
        /*0308*/ 	.word	0xffffffff


	//   ....[97]....
        /*030c*/ 	.word	0xffffffff


	//   ....[98]....
        /*0310*/ 	.word	0xffffffff


	//   ....[99]....
        /*0314*/ 	.word	0xffffffff


	//   ....[100]....
        /*0318*/ 	.word	0xffffffff


	//   ....[101]....
        /*031c*/ 	.word	0xffffffff


	//   ....[102]....
        /*0320*/ 	.word	0xffffffff


	//   ....[103]....
        /*0324*/ 	.word	0xffffffff


	//   ....[104]....
        /*0328*/ 	.word	0xffffffff


	//   ....[105]....
        /*032c*/ 	.word	0xffffffff


	//   ....[106]....
        /*0330*/ 	.word	0xffffffff


	//   ....[107]....
        /*0334*/ 	.word	0xffffffff


	//   ....[108]....
        /*0338*/ 	.word	0xffffffff


	//   ....[109]....
        /*033c*/ 	.word	0xffffffff


	//   ....[110]....
        /*0340*/ 	.word	0xffffffff


	//   ....[111]....
        /*0344*/ 	.word	0xffffffff


	//   ....[112]....
        /*0348*/ 	.word	0xffffffff


	//   ....[113]....
        /*034c*/ 	.word	0xffffffff


	//   ....[114]....
        /*0350*/ 	.word	0xffffffff


	//   ....[115]....
        /*0354*/ 	.word	0xffffffff


	//   ....[116]....
        /*0358*/ 	.word	0xffffffff


	//   ....[117]....
        /*035c*/ 	.word	0xffffffff


	//   ....[118]....
        /*0360*/ 	.word	0xffffffff


	//   ....[119]....
        /*0364*/ 	.word	0xffffffff


	//   ....[120]....
        /*0368*/ 	.word	0xffffffff


	//   ....[121]....
        /*036c*/ 	.word	0xffffffff


	//   ....[122]....
        /*0370*/ 	.word	0xffffffff


	//   ....[123]....
        /*0374*/ 	.word	0xffffffff


	//   ....[124]....
        /*0378*/ 	.word	0xffffffff


	//   ....[125]....
        /*037c*/ 	.word	0xffffffff


	//   ....[126]....
        /*0380*/ 	.word	0xffffffff


	//   ....[127]....
        /*0384*/ 	.word	0xffffffff


	//   ....[128]....
        /*0388*/ 	.word	0xffffffff


	//   ....[129]....
        /*038c*/ 	.word	0xffffffff


	//   ....[130]....
        /*0390*/ 	.word	0xffffffff


	//   ....[131]....
        /*0394*/ 	.word	0xffffffff


	//   ....[132]....
        /*0398*/ 	.word	0xffffffff


	//   ....[133]....
        /*039c*/ 	.word	0xffffffff


	//   ....[134]....
        /*03a0*/ 	.word	0xffffffff


	//   ....[135]....
        /*03a4*/ 	.word	0xffffffff


	//   ....[136]....
        /*03a8*/ 	.word	0xffffffff


	//   ....[137]....
        /*03ac*/ 	.word	0xffffffff


	//   ....[138]....
        /*03b0*/ 	.word	0xffffffff


	//   ....[139]....
        /*03b4*/ 	.word	0xffffffff


	//   ....[140]....
        /*03b8*/ 	.word	0xffffffff


	//   ....[141]....
        /*03bc*/ 	.word	0xffffffff


	//   ....[142]....
        /*03c0*/ 	.word	0xffffffff


	//   ....[143]....
        /*03c4*/ 	.word	0xffffffff


	//   ....[144]....
        /*03c8*/ 	.word	0xffffffff


	//   ....[145]....
        /*03cc*/ 	.word	0xffffffff


	//   ....[146]....
        /*03d0*/ 	.word	0xffffffff


	//   ....[147]....
        /*03d4*/ 	.word	0xffffffff


	//   ....[148]....
        /*03d8*/ 	.word	0xffffffff


	//   ....[149]....
        /*03dc*/ 	.word	0xffffffff


	//   ....[150]....
        /*03e0*/ 	.word	0xffffffff


	//   ....[151]....
        /*03e4*/ 	.word	0xffffffff


	//   ....[152]....
        /*03e8*/ 	.word	0xffffffff


	//   ....[153]....
        /*03ec*/ 	.word	0xffffffff


	//   ....[154]....
        /*03f0*/ 	.word	0xffffffff


	//   ....[155]....
        /*03f4*/ 	.word	0xffffffff


	//   ....[156]....
        /*03f8*/ 	.word	0xffffffff


	//   ....[157]....
        /*03fc*/ 	.word	0xffffffff


	//   ....[158]....
        /*0400*/ 	.word	0xffffffff


	//   ....[159]....
        /*0404*/ 	.word	0xffffffff


	//   ....[160]....
        /*0408*/ 	.word	0xffffffff


	//   ....[161]....
        /*040c*/ 	.word	0xffffffff


	//   ....[162]....
        /*0410*/ 	.word	0xffffffff


	//   ....[163]....
        /*0414*/ 	.word	0xffffffff


	//   ....[164]....
        /*0418*/ 	.word	0xffffffff


	//----- nvinfo : EIATTR_COOP_GROUP_INSTR_OFFSETS
	.align		4
.L_364:
        /*041c*/ 	.byte	0x04, 0x28
        /*041e*/ 	.short	(.L_366 - .L_365)


	//   ....[0]....
.L_365:
        /*0420*/ 	.word	0x00000090


	//   ....[1]....
        /*0424*/ 	.word	0x00002380


	//   ....[2]....
        /*0428*/ 	.word	0x000023d0


	//   ....[3]....
        /*042c*/ 	.word	0x00002ba0


	//   ....[4]....
        /*0430*/ 	.word	0x00002bc0


	//   ....[5]....
        /*0434*/ 	.word	0x00003310


	//   ....[6]....
        /*0438*/ 	.word	0x00003320


	//   ....[7]....
        /*043c*/ 	.word	0x00003b30


	//   ....[8]....
        /*0440*/ 	.word	0x00003b60


	//   ....[9]....
        /*0444*/ 	.word	0x00004750


	//   ....[10]....
        /*0448*/ 	.word	0x00004780


	//   ....[11]....
        /*044c*/ 	.word	0x00004f00


	//   ....[12]....
        /*0450*/ 	.word	0x00004f20


	//   ....[13]....
        /*0454*/ 	.word	0x000056c0


	//   ....[14]....
        /*0458*/ 	.word	0x000056f0


	//   ....[15]....
        /*045c*/ 	.word	0x00005800


	//   ....[16]....
        /*0460*/ 	.word	0x00005830


	//   ....[17]....
        /*0464*/ 	.word	0x00005900


	//   ....[18]....
        /*0468*/ 	.word	0x00005920


	//   ....[19]....
        /*046c*/ 	.word	0x00005d10


	//   ....[20]....
        /*0470*/ 	.word	0x00005d40


	//   ....[21]....
        /*0474*/ 	.word	0x00005ed0


	//   ....[22]....
        /*0478*/ 	.word	0x00005f00


	//   ....[23]....
        /*047c*/ 	.word	0x00005fd0


	//   ....[24]....
        /*0480*/ 	.word	0x00006000


	//   ....[25]....
        /*0484*/ 	.word	0x00006fe0


	//   ....[26]....
        /*0488*/ 	.word	0x00006ff0


	//   ....[27]....
        /*048c*/ 	.word	0x000070a0


	//   ....[28]....
        /*0490*/ 	.word	0x000070d0


	//   ....[29]....
        /*0494*/ 	.word	0x00007260


	//   ....[30]....
        /*0498*/ 	.word	0x00007290


	//   ....[31]....
        /*049c*/ 	.word	0x000072b0


	//   ....[32]....
        /*04a0*/ 	.word	0x000072d0


	//   ....[33]....
        /*04a4*/ 	.word	0x00007460


	//   ....[34]....
        /*04a8*/ 	.word	0x00007470


	//   ....[35]....
        /*04ac*/ 	.word	0x00007540


	//   ....[36]....
        /*04b0*/ 	.word	0x00007550


	//   ....[37]....
        /*04b4*/ 	.word	0x00007630


	//   ....[38]....
        /*04b8*/ 	.word	0x00007640


	//   ....[39]....
        /*04bc*/ 	.word	0x00007ae0


	//   ....[40]....
        /*04c0*/ 	.word	0x00007b00


	//   ....[41]....
        /*04c4*/ 	.word	0x00007b50


	//   ....[42]....
        /*04c8*/ 	.word	0x00007b60


	//   ....[43]....
        /*04cc*/ 	.word	0x00007cc0


	//   ....[44]....
        /*04d0*/ 	.word	0x00007d80


	//   ....[45]....
        /*04d4*/ 	.word	0x00007dc0


	//   ....[46]....
        /*04d8*/ 	.word	0x00007e00


	//   ....[47]....
        /*04dc*/ 	.word	0x00007f80


	//   ....[48]....
        /*04e0*/ 	.word	0x00008040


	//   ....[49]....
        /*04e4*/ 	.word	0x00008080


	//   ....[50]....
        /*04e8*/ 	.word	0x000080c0


	//   ....[51]....
        /*04ec*/ 	.word	0x00008260


	//   ....[52]....
        /*04f0*/ 	.word	0x00008320


	//   ....[53]....
        /*04f4*/ 	.word	0x00008360


	//   ....[54]....
        /*04f8*/ 	.word	0x000083a0


	//   ....[55]....
        /*04fc*/ 	.word	0x00009f00


	//   ....[56]....
        /*0500*/ 	.word	0x00009f40


	//   ....[57]....
        /*0504*/ 	.word	0x00009f60


	//   ....[58]....
        /*0508*/ 	.word	0x00009fd0


	//   ....[59]....
        /*050c*/ 	.word	0x0000a050


	//   ....[60]....
        /*0510*/ 	.word	0x0000a070


	//   ....[61]....
        /*0514*/ 	.word	0x0000a090


	//   ....[62]....
        /*0518*/ 	.word	0x0000a0b0


	//   ....[63]....
        /*051c*/ 	.word	0x0000a2a0


	//   ....[64]....
        /*0520*/ 	.word	0x0000a2e0


	//   ....[65]....
        /*0524*/ 	.word	0x0000a2f0


	//   ....[66]....
        /*0528*/ 	.word	0x0000a330


	//   ....[67]....
        /*052c*/ 	.word	0x0000a4b0


	//   ....[68]....
        /*0530*/ 	.word	0x0000a4d0


	//   ....[69]....
        /*0534*/ 	.word	0x0000a4f0


	//   ....[70]....
        /*0538*/ 	.word	0x0000a510


	//   ....[71]....
        /*053c*/ 	.word	0x0000c450


	//   ....[72]....
        /*0540*/ 	.word	0x0000c480


	//   ....[73]....
        /*0544*/ 	.word	0x0000c4c0


	//   ....[74]....
        /*0548*/ 	.word	0x0000c510


	//   ....[75]....
        /*054c*/ 	.word	0x0000c540


	//   ....[76]....
        /*0550*/ 	.word	0x0000c560


	//   ....[77]....
        /*0554*/ 	.word	0x0000d4f0


	//   ....[78]....
        /*0558*/ 	.word	0x0000d520


	//   ....[79]....
        /*055c*/ 	.word	0x0000d550


	//   ....[80]....
        /*0560*/ 	.word	0x0000d5b0


	//   ....[81]....
        /*0564*/ 	.word	0x0000d5d0


	//   ....[82]....
        /*0568*/ 	.word	0x0000d5e0


	//   ....[83]....
        /*056c*/ 	.word	0x0000db50


	//   ....[84]....
        /*0570*/ 	.word	0x0000ddb0


	//   ....[85]....
        /*0574*/ 	.word	0x0000f1c0


	//   ....[86]....
        /*0578*/ 	.word	0x0000f240


	//   ....[87]....
        /*057c*/ 	.word	0x0000f250


	//   ....[88]....
        /*0580*/ 	.word	0x0000f280


	//   ....[89]....
        /*0584*/ 	.word	0x00010bc0


	//   ....[90]....
        /*0588*/ 	.word	0x00010be0


	//   ....[91]....
        /*058c*/ 	.word	0x00010c10


	//   ....[92]....
        /*0590*/ 	.word	0x00010c20


	//   ....[93]....
        /*0594*/ 	.word	0x00010c30


	//   ....[94]....
        /*0598*/ 	.word	0x00010c40


	//   ....[95]....
        /*059c*/ 	.word	0x00011eb0


	//   ....[96]....
        /*05a0*/ 	.word	0x00011ee0


	//   ....[97]....
        /*05a4*/ 	.word	0x00011f00


	//   ....[98]....
        /*05a8*/ 	.word	0x00011f10


	//   ....[99]....
        /*05ac*/ 	.word	0x00011f20


	//   ....[100]....
        /*05b0*/ 	.word	0x00011f30


	//   ....[101]....
        /*05b4*/ 	.word	0x00012140


	//   ....[102]....
        /*05b8*/ 	.word	0x00012350


	//   ....[103]....
        /*05bc*/ 	.word	0x000132a0


	//   ....[104]....
        /*05c0*/ 	.word	0x00013650


	//   ....[105]....
        /*05c4*/ 	.word	0x00013680


	//   ....[106]....
        /*05c8*/ 	.word	0x000136f0


	//   ....[107]....
        /*05cc*/ 	.word	0x000154a0


	//   ....[108]....
        /*05d0*/ 	.word	0x000154d0


	//   ....[109]....
        /*05d4*/ 	.word	0x000154f0


	//   ....[110]....
        /*05d8*/ 	.word	0x00015500


	//   ....[111]....
        /*05dc*/ 	.word	0x00015510


	//   ....[112]....
        /*05e0*/ 	.word	0x00015520


	//   ....[113]....
        /*05e4*/ 	.word	0x00016790


	//   ....[114]....
        /*05e8*/ 	.word	0x000167c0


	//   ....[115]....
        /*05ec*/ 	.word	0x000167e0


	//   ....[116]....
        /*05f0*/ 	.word	0x000167f0


	//   ....[117]....
        /*05f4*/ 	.word	0x00016800


	//   ....[118]....
        /*05f8*/ 	.word	0x00016810


	//   ....[119]....
        /*05fc*/ 	.word	0x00016cb0


	//   ....[120]....
        /*0600*/ 	.word	0x00016cd0


	//   ....[121]....
        /*0604*/ 	.word	0x00016d00


	//   ....[122]....
        /*0608*/ 	.word	0x00016d10


	//   ....[123]....
        /*060c*/ 	.word	0x000188a0


	//   ....[124]....
        /*0610*/ 	.word	0x000188c0


	//   ....[125]....
        /*0614*/ 	.word	0x000188e0


	//   ....[126]....
        /*0618*/ 	.word	0x00018900


	//   ....[127]....
        /*061c*/ 	.word	0x00018a50


	//   ....[128]....
        /*0620*/ 	.word	0x00018a70


	//   ....[129]....
        /*0624*/ 	.word	0x00019b30


	//   ....[130]....
        /*0628*/ 	.word	0x00019b40


	//   ....[131]....
        /*062c*/ 	.word	0x00019b50


	//   ....[132]....
        /*0630*/ 	.word	0x00019b60


	//   ....[133]....
        /*0634*/ 	.word	0x00019b70


	//   ....[134]....
        /*0638*/ 	.word	0x00019b80


	//   ....[135]....
        /*063c*/ 	.word	0x00019d80


	//   ....[136]....
        /*0640*/ 	.word	0x0001a7c0


	//   ....[137]....
        /*0644*/ 	.word	0x0001af60


	//   ....[138]....
        /*0648*/ 	.word	0x0001b280


	//   ....[139]....
        /*064c*/ 	.word	0x0001b2b0


	//   ....[140]....
        /*0650*/ 	.word	0x0001b2d0


	//   ....[141]....
        /*0654*/ 	.word	0x0001cb70


	//   ....[142]....
        /*0658*/ 	.word	0x0001cba0


	//   ....[143]....
        /*065c*/ 	.word	0x0001cbf0


	//   ....[144]....
        /*0660*/ 	.word	0x0001cc00


	//   ....[145]....
        /*0664*/ 	.word	0x0001dda0


	//   ....[146]....
        /*0668*/ 	.word	0x0001ddd0


	//   ....[147]....
        /*066c*/ 	.word	0x0001de00


	//   ....[148]....
        /*0670*/ 	.word	0x0001de30


	//   ....[149]....
        /*0674*/ 	.word	0x0001dff0


	//   ....[150]....
        /*0678*/ 	.word	0x0001e000


	//   ....[151]....
        /*067c*/ 	.word	0x0001e0f0


	//   ....[152]....
        /*0680*/ 	.word	0x0001e120


	//   ....[153]....
        /*0684*/ 	.word	0x0001e1f0


	//   ....[154]....
        /*0688*/ 	.word	0x0001e220


	//   ....[155]....
        /*068c*/ 	.word	0x0001e2f0


	//   ....[156]....
        /*0690*/ 	.word	0x0001e310


	//   ....[157]....
        /*0694*/ 	.word	0x0001ea50


	//   ....[158]....
        /*0698*/ 	.word	0x0001ea70


	//   ....[159]....
        /*069c*/ 	.word	0x0001eb50


	//   ....[160]....
        /*06a0*/ 	.word	0x0001eb80


	//   ....[161]....
        /*06a4*/ 	.word	0x0001ec50


	//   ....[162]....
        /*06a8*/ 	.word	0x0001ec80


	//   ....[163]....
        /*06ac*/ 	.word	0x0001ed50


	//   ....[164]....
        /*06b0*/ 	.word	0x0001ed70


	//----- nvinfo : EIATTR_EXIT_INSTR_OFFSETS
	.align		4
.L_366:
        /*06b4*/ 	.byte	0x04, 0x1c
        /*06b6*/ 	.short	(.L_368 - .L_367)


	//   ....[0]....
.L_367:
        /*06b8*/ 	.word	0x00000370


	//   ....[1]....
        /*06bc*/ 	.word	0x0001e320


	//   ....[2]....
        /*06c0*/ 	.word	0x0001e370


	//   ....[3]....
        /*06c4*/ 	.word	0x0001e3d0


	//   ....[4]....
        /*06c8*/ 	.word	0x0001ed80


	//   ....[5]....
        /*06cc*/ 	.word	0x0001edd0


	//   ....[6]....
        /*06d0*/ 	.word	0x0001ee30


	//----- nvinfo : EIATTR_CTAIDZ_USED
	.align		4
.L_368:
        /*06d4*/ 	.byte	0x01, 0x04
	.zero		2


	//----- nvinfo : EIATTR_MAX_THREADS
	.align		4
        /*06d8*/ 	.byte	0x04, 0x05
        /*06da*/ 	.short	(.L_370 - .L_369)
.L_369:
        /*06dc*/ 	.word	0x00000100
        /*06e0*/ 	.word	0x00000001
        /*06e4*/ 	.word	0x00000001


	//----- nvinfo : EIATTR_CRS_STACK_SIZE
	.align		4
.L_370:
        /*06e8*/ 	.byte	0x04, 0x1e
        /*06ea*/ 	.short	(.L_372 - .L_371)
.L_371:
        /*06ec*/ 	.word	0x00000000
.L_372:


//--------------------- .nv.info._ZN7cutlass13device_kernelIN5flash19enable_sm80_to_sm89INS1_16FlashAttnFwdSm80INS1_25CollectiveMainloopFwdSm80ILi8ELi1ELb1EN4cute5tupleIJNS5_1CILi128EEES8_S8_EEELi128ENS_6half_tEfNS_4arch4Sm80ELb1ELb0ELb1ELb0ELb1ELb0ELb1ELb0EEENS1_21CollectiveEpilogueFwdIS9_NS6_IJNS7_ILi1EEESF_SF_EEESA_SC_Li256ELb0ELb1ELb0ELb0EEENS1_30DynamicPersistentTileSchedulerILi256ELi256ELb0ELb1ELb0EEEEEEEEEvNT_6ParamsE --------------------------
	.section	.nv.info._ZN7cutlass13device_kernelIN5flash19enable_sm80_to_sm89INS1_16FlashAttnFwdSm80INS1_25CollectiveMainloopFwdSm80ILi8ELi1ELb1EN4cute5tupleIJNS5_1CILi128EEES8_S8_EEELi128ENS_6half_tEfNS_4arch4Sm80ELb1ELb0ELb1ELb0ELb1ELb0ELb1ELb0EEENS1_21CollectiveEpilogueFwdIS9_NS6_IJNS7_ILi1EEESF_SF_EEESA_SC_Li256ELb0ELb1ELb0ELb0EEENS1_30DynamicPersistentTileSchedulerILi256ELi256ELb0ELb1ELb0EEEEEEEEEvNT_6ParamsE,"",@"SHT_CUDA_INFO"
	.sectionflags	@""
	.align	4


	//----- nvinfo : EIATTR_CUDA_API_VERSION
	.align		4
        /*0000*/ 	.byte	0x04, 0x37
        /*0002*/ 	.short	(.L_374 - .L_373)
.L_373:
        /*0004*/ 	.word	0x00000082


	//----- nvinfo : EIATTR_SW2861232_WAR
	.align		4
.L_374:
        /*0008*/ 	.byte	0x01, 0x35
	.zero		2


	//----- nvinfo : EIATTR_PARAM_CBANK
	.align		4
        /*000c*/ 	.byte	0x04, 0x0a
        /*000e*/ 	.short	(.L_376 - .L_375)
	.align		4
.L_375:
        /*0010*/ 	.word	index@(.nv.constant0._ZN7cutlass13device_kernelIN5flash19enable_sm80_to_sm89INS1_16FlashAttnFwdSm80INS1_25CollectiveMainloopFwdSm80ILi8ELi1ELb1EN4cute5tupleIJNS5_1CILi128EEES8_S8_EEELi128ENS_6half_tEfNS_4arch4Sm80ELb1ELb0ELb1ELb0ELb1ELb0ELb1ELb0EEENS1_21CollectiveEpilogueFwdIS9_NS6_IJNS7_ILi1EEESF_SF_EEESA_SC_Li256ELb0ELb1ELb0ELb0EEENS1_30DynamicPersistentTileSchedulerILi256ELi256ELb0ELb1ELb0EEEEEEEEEvNT_6ParamsE)
        /*0014*/ 	.short	0x0160
        /*0016*/ 	.short	0x0428


	//----- nvinfo : EIATTR_CBANK_PARAM_SIZE
	.align		4
.L_376:
        /*0018*/ 	.byte	0x03, 0x19
        /*001a*/ 	.short	0x0428


	//----- nvinfo : EIATTR_KPARAM_INFO
	.align		4
        /*001c*/ 	.byte	0x04, 0x17
        /*001e*/ 	.short	(.L_378 - .L_377)
.L_377:
        /*0020*/ 	.word	0x00000000
        /*0024*/ 	.short	0x0000
        /*0026*/ 	.short	0x0000
        /*0028*/ 	.byte	0x00, 0xf0, 0xa1, 0x10


	//----- nvinfo : EIATTR_MAXREG_COUNT
	.align		4
.L_378:
        /*002c*/ 	.byte	0x03, 0x1b
        /*002e*/ 	.short	0x00ff


	//----- nvinfo : EIATTR_NUM_BARRIERS
	.align		4
        /*0030*/ 	.byte	0x02, 0x4c
        /*0032*/ 	.byte	0x06
	.zero		1


	//----- nvinfo : EIATTR_ANNOTATIONS
	.align		4
        /*0034*/ 	.byte	0x04, 0x55
        /*0036*/ 	.short	(.L_380 - .L_379)


	//   ....[0]....
.L_379:
        /* <DEDUP_REMOVED lines=49> */


	//----- nvinfo : EIATTR_MERCURY_ISA_VERSION
	.align		4
.L_380:
        /*0330*/ 	.byte	0x03, 0x5f
        /*0332*/ 	.short	0x0000


	//----- nvinfo : EIATTR_INT_WARP_WIDE_INSTR_OFFSETS
	.align		4
        /*0334*/ 	.byte	0x04, 0x31
        /*0336*/ 	.short	(.L_382 - .L_381)


	//   ....[0]....
.L_381:
        /*0338*/ 	.word	0x0000fab0


	//   ....[1]....
        /*033c*/ 	.word	0x0000fb30


	//----- nvinfo : EIATTR_COOP_GROUP_MASK_REGIDS
	.align		4
.L_382:
        /*0340*/ 	.byte	0x04, 0x29
        /*0342*/ 	.short	(.L_384 - .L_383)


	//   ....[0]....
.L_383:
        /*0344*/ 	.word	0xffffffff


	//   ....[1]....
        /*0348*/ 	.word	0xffffffff


	//   ....[2]....
        /*034c*/ 	.word	0xffffffff


	//   ....[3]....
        /*0350*/ 	.word	0xffffffff


	//   ....[4]....
        /*0354*/ 	.word	0xffffffff


	//   ....[5]....
        /*0358*/ 	.word	0xffffffff


	//   ....[6]....
        /*035c*/ 	.word	0xffffffff


	//   ....[7]....
        /*0360*/ 	.word	0xffffffff


	//   ....[8]....
        /*0364*/ 	.word	0xffffffff


	//   ....[9]....
        /*0368*/ 	.word	0xffffffff


	//   ....[10]....
        /*036c*/ 	.word	0xffffffff


	//   ....[11]....
        /*0370*/ 	.word	0xffffffff


	//   ....[12]....
        /*0374*/ 	.word	0xffffffff


	//   ....[13]....
        /*0378*/ 	.word	0xffffffff


	//   ....[14]....
        /*037c*/ 	.word	0xffffffff


	//   ....[15]....
        /*0380*/ 	.word	0xffffffff


	//   ....[16]....
        /*0384*/ 	.word	0xffffffff


	//   ....[17]....
        /*0388*/ 	.word	0xffffffff


	//   ....[18]....
        /*038c*/ 	.word	0xffffffff


	//   ....[19]....
        /*0390*/ 	.word	0xffffffff


	//   ....[20]....
        /*0394*/ 	.word	0xffffffff


	//   ....[21]....
        /*0398*/ 	.word	0xffffffff


	//   ....[22]....
        /*039c*/ 	.word	0xffffffff


	//   ....[23]....
        /*03a0*/ 	.word	0xffffffff


	//   ....[24]....
        /*03a4*/ 	.word	0xffffffff


	//   ....[25]....
        /*03a8*/ 	.word	0xffffffff


	//   ....[26]....
        /*03ac*/ 	.word	0xffffffff


	//   ....[27]....
        /*03b0*/ 	.word	0xffffffff


	//   ....[28]....
        /*03b4*/ 	.word	0xffffffff


	//   ....[29]....
        /*03b8*/ 	.word	0xffffffff


	//   ....[30]....
        /*03bc*/ 	.word	0xffffffff


	//   ....[31]....
        /*03c0*/ 	.word	0xffffffff


	//   ....[32]....
        /*03c4*/ 	.word	0xffffffff


	//   ....[33]....
        /*03c8*/ 	.word	0xffffffff


	//   ....[34]....
        /*03cc*/ 	.word	0xffffffff


	//   ....[35]....
        /*03d0*/ 	.word	0xffffffff


	//   ....[36]....
        /*03d4*/ 	.word	0xffffffff


	//   ....[37]....
        /*03d8*/ 	.word	0xffffffff


	//   ....[38]....
        /*03dc*/ 	.word	0xffffffff


	//   ....[39]....
        /*03e0*/ 	.word	0xffffffff


	//   ....[40]....
        /*03e4*/ 	.word	0xffffffff


	//   ....[41]....
        /*03e8*/ 	.word	0xffffffff


	//   ....[42]....
        /*03ec*/ 	.word	0xffffffff


	//   ....[43]....
        /*03f0*/ 	.word	0xffffffff


	//   ....[44]....
        /*03f4*/ 	.word	0xffffffff


	//   ....[45]....
        /*03f8*/ 	.word	0xffffffff


	//   ....[46]....
        /*03fc*/ 	.word	0xffffffff


	//   ....[47]....
        /*0400*/ 	.word	0xffffffff


	//   ....[48]....
        /*0404*/ 	.word	0xffffffff


	//   ....[49]....
        /*0408*/ 	.word	0xffffffff


	//   ....[50]....
        /*040c*/ 	.word	0xffffffff


	//   ....[51]....
        /*0410*/ 	.word	0xffffffff


	//   ....[52]....
        /*0414*/ 	.word	0xffffffff


	//   ....[53]....
        /*0418*/ 	.word	0xffffffff


	//   ....[54]....
        /*041c*/ 	.word	0xffffffff


	//   ....[55]....
        /*0420*/ 	.word	0xffffffff


	//   ....[56]....
        /*0424*/ 	.word	0xffffffff


	//   ....[57]....
        /*0428*/ 	.word	0xffffffff


	//   ....[58]....
        /*042c*/ 	.word	0xffffffff


	//   ....[59]....
        /*0430*/ 	.word	0xffffffff


	//   ....[60]....
        /*0434*/ 	.word	0xffffffff


	//   ....[61]....
        /*0438*/ 	.word	0xffffffff


	//   ....[62]....
        /*043c*/ 	.word	0xffffffff


	//   ....[63]....
        /*0440*/ 	.word	0xffffffff


	//   ....[64]....
        /*0444*/ 	.word	0xffffffff


	//   ....[65]....
        /*0448*/ 	.word	0xffffffff


	//   ....[66]....
        /*044c*/ 	.word	0xffffffff


	//   ....[67]....
        /*0450*/ 	.word	0xffffffff


	//   ....[68]....
        /*0454*/ 	.word	0xffffffff


	//   ....[69]....
        /*0458*/ 	.word	0xffffffff


	//   ....[70]....
        /*045c*/ 	.word	0xffffffff


	//   ....[71]....
        /*0460*/ 	.word	0xffffffff


	//   ....[72]....
        /*0464*/ 	.word	0xffffffff


	//   ....[73]....
        /*0468*/ 	.word	0xffffffff


	//   ....[74]....
        /*046c*/ 	.word	0xffffffff


	//   ....[75]....
        /*0470*/ 	.word	0xffffffff


	//   ....[76]....
        /*0474*/ 	.word	0xffffffff


	//   ....[77]....
        /*0478*/ 	.word	0xffffffff


	//   ....[78]....
        /*047c*/ 	.word	0xffffffff


	//   ....[79]....
        /*0480*/ 	.word	0xffffffff


	//   ....[80]....
        /*0484*/ 	.word	0xffffffff


	//   ....[81]....
        /*0488*/ 	.word	0xffffffff


	//   ....[82]....
        /*048c*/ 	.word	0xffffffff


	//   ....[83]....
        /*0490*/ 	.word	0xffffffff


	//   ....[84]....
        /*0494*/ 	.word	0xffffffff


	//   ....[85]....
        /*0498*/ 	.word	0xffffffff


	//   ....[86]....
        /*049c*/ 	.word	0xffffffff


	//   ....[87]....
        /*04a0*/ 	.word	0xffffffff


	//   ....[88]....
        /*04a4*/ 	.word	0xffffffff


	//   ....[89]....
        /*04a8*/ 	.word	0xffffffff


	//   ....[90]....
        /*04ac*/ 	.word	0xffffffff


	//   ....[91]....
        /*04b0*/ 	.word	0xffffffff


	//   ....[92]....
        /*04b4*/ 	.word	0xffffffff


	//   ....[93]....
        /*04b8*/ 	.word	0xffffffff


	//   ....[94]....
        /*04bc*/ 	.word	0xffffffff


	//   ....[95]....
        /*04c0*/ 	.word	0xffffffff


	//   ....[96]....
        /*04c4*/ 	.word	0xffffffff


	//   ....[97]....
        /*04c8*/ 	.word	0xffffffff


	//   ....[98]....
        /*04cc*/ 	.word	0xffffffff


	//   ....[99]....
        /*04d0*/ 	.word	0xffffffff


	//   ....[100]....
        /*04d4*/ 	.word	0xffffffff


	//   ....[101]....
        /*04d8*/ 	.word	0xffffffff


	//   ....[102]....
        /*04dc*/ 	.word	0xffffffff


	//   ....[103]....
        /*04e0*/ 	.word	0xffffffff


	//   ....[104]....
        /*04e4*/ 	.word	0xffffffff


	//   ....[105]....
        /*04e8*/ 	.word	0xffffffff


	//   ....[106]....
        /*04ec*/ 	.word	0xffffffff


	//   ....[107]....
        /*04f0*/ 	.word	0xffffffff


	//   ....[108]....
        /*04f4*/ 	.word	0xffffffff


	//   ....[109]....
        /*04f8*/ 	.word	0xffffffff


	//   ....[110]....
        /*04fc*/ 	.word	0xffffffff


	//   ....[111]....
        /*0500*/ 	.word	0xffffffff


	//   ....[112]....
        /*0504*/ 	.word	0xffffffff


	//   ....[113]....
        /*0508*/ 	.word	0xffffffff


	//   ....[114]....
        /*050c*/ 	.word	0xffffffff


	//   ....[115]....
        /*0510*/ 	.word	0xffffffff


	//   ....[116]....
        /*0514*/ 	.word	0xffffffff


	//   ....[117]....
        /*0518*/ 	.word	0xffffffff


	//   ....[118]....
        /*051c*/ 	.word	0xffffffff


	//   ....[119]....
        /*0520*/ 	.word	0xffffffff


	//   ....[120]....
        /*0524*/ 	.word	0xffffffff


	//   ....[121]....
        /*0528*/ 	.word	0xffffffff


	//   ....[122]....
        /*052c*/ 	.word	0xffffffff


	//   ....[123]....
        /*0530*/ 	.word	0xffffffff


	//   ....[124]....
        /*0534*/ 	.word	0xffffffff


	//   ....[125]....
        /*0538*/ 	.word	0xffffffff


	//   ....[126]....
        /*053c*/ 	.word	0xffffffff


	//   ....[127]....
        /*0540*/ 	.word	0xffffffff


	//   ....[128]....
        /*0544*/ 	.word	0xffffffff


	//   ....[129]....
        /*0548*/ 	.word	0xffffffff


	//   ....[130]....
        /*054c*/ 	.word	0xffffffff


	//   ....[131]....
        /*0550*/ 	.word	0xffffffff


	//   ....[132]....
        /*0554*/ 	.word	0xffffffff


	//   ....[133]....
        /*0558*/ 	.word	0xffffffff


	//   ....[134]....
        /*055c*/ 	.word	0xffffffff


	//   ....[135]....
        /*0560*/ 	.word	0xffffffff


	//   ....[136]....
        /*0564*/ 	.word	0xffffffff


	//   ....[137]....
        /*0568*/ 	.word	0xffffffff


	//   ....[138]....
        /*056c*/ 	.word	0xffffffff


	//   ....[139]....
        /*0570*/ 	.word	0xffffffff


	//   ....[140]....
        /*0574*/ 	.word	0xffffffff


	//   ....[141]....
        /*0578*/ 	.word	0xffffffff


	//   ....[142]....
        /*057c*/ 	.word	0xffffffff


	//   ....[143]....
        /*0580*/ 	.word	0xffffffff


	//   ....[144]....
        /*0584*/ 	.word	0xffffffff


	//   ....[145]....
        /*0588*/ 	.word	0xffffffff


	//   ....[146]....
        /*058c*/ 	.word	0xffffffff


	//   ....[147]....
        /*0590*/ 	.word	0xffffffff


	//   ....[148]....
        /*0594*/ 	.word	0xffffffff


	//   ....[149]....
        /*0598*/ 	.word	0xffffffff


	//   ....[150]....
        /*059c*/ 	.word	0xffffffff


	//   ....[151]....
        /*05a0*/ 	.word	0xffffffff


	//   ....[152]....
        /*05a4*/ 	.word	0xffffffff


	//   ....[153]....
        /*05a8*/ 	.word	0xffffffff


	//   ....[154]....
        /*05ac*/ 	.word	0xffffffff


	//   ....[155]....
        /*05b0*/ 	.word	0xffffffff


	//   ....[156]....
        /*05b4*/ 	.word	0xffffffff


	//   ....[157]....
        /*05b8*/ 	.word	0xffffffff


	//   ....[158]....
        /*05bc*/ 	.word	0xffffffff


	//   ....[159]....
        /*05c0*/ 	.word	0xffffffff


	//   ....[160]....
        /*05c4*/ 	.word	0xffffffff


	//   ....[161]....
        /*05c8*/ 	.word	0xffffffff


	//   ....[162]....
        /*05cc*/ 	.word	0xffffffff


	//   ....[163]....
        /*05d0*/ 	.word	0xffffffff


	//   ....[164]....
        /*05d4*/ 	.word	0xffffffff


	//   ....[165]....
        /*05d8*/ 	.word	0xffffffff


	//   ....[166]....
        /*05dc*/ 	.word	0xffffffff


	//   ....[167]....
        /*05e0*/ 	.word	0xffffffff


	//   ....[168]....
        /*05e4*/ 	.word	0xffffffff


	//----- nvinfo : EIATTR_COOP_GROUP_INSTR_OFFSETS
	.align		4
.L_384:
        /*05e8*/ 	.byte	0x04, 0x28
        /*05ea*/ 	.short	(.L_386 - .L_385)


	//   ....[0]....
.L_385:
        /*05ec*/ 	.word	0x00000050


	//   ....[1]....
        /*05f0*/ 	.word	0x00001540


	//   ....[2]....
        /*05f4*/ 	.word	0x00001560


	//   ....[3]....
        /*05f8*/ 	.word	0x00001570


	//   ....[4]....
        /*05fc*/ 	.word	0x00001580


	//   ....[5]....
        /*0600*/ 	.word	0x00001590


	//   ....[6]....
        /*0604*/ 	.word	0x000015a0


	//   ....[7]....
        /*0608*/ 	.word	0x000015e0


	//   ....[8]....
        /*060c*/ 	.word	0x00001640


	//   ....[9]....
        /*0610*/ 	.word	0x00001840


	//   ....[10]....
        /*0614*/ 	.word	0x00001860


	//   ....[11]....
        /*0618*/ 	.word	0x00001870


	//   ....[12]....
        /*061c*/ 	.word	0x000018a0


	//   ....[13]....
        /*0620*/ 	.word	0x000018b0


	//   ....[14]....
        /*0624*/ 	.word	0x00001900


	//   ....[15]....
        /*0628*/ 	.word	0x00001960


	//   ....[16]....
        /*062c*/ 	.word	0x000019b0


	//   ....[17]....
        /*0630*/ 	.word	0x00001f30


	//   ....[18]....
        /*0634*/ 	.word	0x00001f50


	//   ....[19]....
        /*0638*/ 	.word	0x00001f60


	//   ....[20]....
        /*063c*/ 	.word	0x00001f80


	//   ....[21]....
        /*0640*/ 	.word	0x00001f90


	//   ....[22]....
        /*0644*/ 	.word	0x00001fb0


	//   ....[23]....
        /*0648*/ 	.word	0x00001fc0


	//   ....[24]....
        /*064c*/ 	.word	0x00001fe0


	//   ....[25]....
        /*0650*/ 	.word	0x00003720


	//   ....[26]....
        /*0654*/ 	.word	0x00003740


	//   ....[27]....
        /*0658*/ 	.word	0x00003770


	//   ....[28]....
        /*065c*/ 	.word	0x00003780


	//   ....[29]....
        /*0660*/ 	.word	0x00003790


	//   ....[30]....
        /*0664*/ 	.word	0x000037a0


	//   ....[31]....
        /*0668*/ 	.word	0x000037b0


	//   ....[32]....
        /*066c*/ 	.word	0x000037d0


	//   ....[33]....
        /*0670*/ 	.word	0x00003af0


	//   ....[34]....
        /*0674*/ 	.word	0x00003f30


	//   ....[35]....
        /*0678*/ 	.word	0x00004730


	//   ....[36]....
        /*067c*/ 	.word	0x00004750


	//   ....[37]....
        /*0680*/ 	.word	0x00004770


	//   ....[38]....
        /*0684*/ 	.word	0x00004790


	//   ....[39]....
        /*0688*/ 	.word	0x00006670


	//   ....[40]....
        /*068c*/ 	.word	0x00006690


	//   ....[41]....
        /*0690*/ 	.word	0x000066c0


	//   ....[42]....
        /*0694*/ 	.word	0x000066d0


	//   ....[43]....
        /*0698*/ 	.word	0x000066e0


	//   ....[44]....
        /*069c*/ 	.word	0x000066f0


	//   ....[45]....
        /*06a0*/ 	.word	0x00006820


	//   ....[46]....
        /*06a4*/ 	.word	0x00006830


	//   ....[47]....
        /*06a8*/ 	.word	0x00007f40


	//   ....[48]....
        /*06ac*/ 	.word	0x00007f60


	//   ....[49]....
        /*06b0*/ 	.word	0x00007f90


	//   ....[50]....
        /*06b4*/ 	.word	0x00007fa0


	//   ....[51]....
        /*06b8*/ 	.word	0x00007fb0


	//   ....[52]....
        /*06bc*/ 	.word	0x00007fc0


	//   ....[53]....
        /*06c0*/ 	.word	0x000080f0


	//   ....[54]....
        /*06c4*/ 	.word	0x00008100


	//   ....[55]....
        /*06c8*/ 	.word	0x00008310


	//   ....[56]....
        /*06cc*/ 	.word	0x00008750


	//   ....[57]....
        /*06d0*/ 	.word	0x00008f50


	//   ....[58]....
        /*06d4*/ 	.word	0x00008f70


	//   ....[59]....
        /*06d8*/ 	.word	0x00008f90


	//   ....[60]....
        /*06dc*/ 	.word	0x00008fb0


	//   ....[61]....
        /*06e0*/ 	.word	0x0000b360


	//   ....[62]....
        /*06e4*/ 	.word	0x0000b380


	//   ....[63]....
        /*06e8*/ 	.word	0x0000b3e0


	//   ....[64]....
        /*06ec*/ 	.word	0x0000b420


	//   ....[65]....
        /*06f0*/ 	.word	0x0000b440


	//   ....[66]....
        /*06f4*/ 	.word	0x0000b460


	//   ....[67]....
        /*06f8*/ 	.word	0x0000b480


	//   ....[68]....
        /*06fc*/ 	.word	0x0000b490


	//   ....[69]....
        /*0700*/ 	.word	0x0000cbe0


	//   ....[70]....
        /*0704*/ 	.word	0x0000cc00


	//   ....[71]....
        /*0708*/ 	.word	0x0000cc30


	//   ....[72]....
        /*070c*/ 	.word	0x0000cc50


	//   ....[73]....
        /*0710*/ 	.word	0x0000cc60


	//   ....[74]....
        /*0714*/ 	.word	0x0000cc70


	//   ....[75]....
        /*0718*/ 	.word	0x0000cc80


	//   ....[76]....
        /*071c*/ 	.word	0x0000cc90


	//   ....[77]....
        /*0720*/ 	.word	0x0000d2c0


	//   ....[78]....
        /*0724*/ 	.word	0x0000d2d0


	//   ....[79]....
        /*0728*/ 	.word	0x0000d300


	//   ....[80]....
        /*072c*/ 	.word	0x0000d310


	//   ....[81]....
        /*0730*/ 	.word	0x0000f460


	//   ....[82]....
        /*0734*/ 	.word	0x0000f4b0


	//   ....[83]....
        /*0738*/ 	.word	0x0000f4d0


	//   ....[84]....
        /*073c*/ 	.word	0x0000f4f0


	//   ....[85]....
        /*0740*/ 	.word	0x00010110


	//   ....[86]....
        /*0744*/ 	.word	0x00010480


	//   ....[87]....
        /*0748*/ 	.word	0x000104b0


	//   ....[88]....
        /*074c*/ 	.word	0x000104c0


	//   ....[89]....
        /*0750*/ 	.word	0x000104d0


	//   ....[90]....
        /*0754*/ 	.word	0x00010700


	//   ....[91]....
        /*0758*/ 	.word	0x00010710


	//   ....[92]....
        /*075c*/ 	.word	0x000107f0


	//   ....[93]....
        /*0760*/ 	.word	0x00010820


	//   ....[94]....
        /*0764*/ 	.word	0x000108e0


	//   ....[95]....
        /*0768*/ 	.word	0x00010910


	//   ....[96]....
        /*076c*/ 	.word	0x000109d0


	//   ....[97]....
        /*0770*/ 	.word	0x000109f0


	//   ....[98]....
        /*0774*/ 	.word	0x00010f40


	//   ....[99]....
        /*0778*/ 	.word	0x00010f60


	//   ....[100]....
        /*077c*/ 	.word	0x000110e0


	//   ....[101]....
        /*0780*/ 	.word	0x000110f0


	//   ....[102]....
        /*0784*/ 	.word	0x00011200


	//   ....[103]....
        /*0788*/ 	.word	0x00011220


	//   ....[104]....
        /*078c*/ 	.word	0x00011330


	//   ....[105]....
        /*0790*/ 	.word	0x00011340


	//   ....[106]....
        /*0794*/ 	.word	0x000114c0


	//   ....[107]....
        /*0798*/ 	.word	0x000115b0


	//   ....[108]....
        /*079c*/ 	.word	0x00011620


	//   ....[109]....
        /*07a0*/ 	.word	0x00011740


	//   ....[110]....
        /*07a4*/ 	.word	0x000117a0


	//   ....[111]....
        /*07a8*/ 	.word	0x000118e0


	//   ....[112]....
        /*07ac*/ 	.word	0x00011940


	//   ....[113]....
        /*07b0*/ 	.word	0x00011a80


	//   ....[114]....
        /*07b4*/ 	.word	0x00011ae0


	//   ....[115]....
        /*07b8*/ 	.word	0x00011b40


	//   ....[116]....
        /*07bc*/ 	.word	0x00011b90


	//   ....[117]....
        /*07c0*/ 	.word	0x000123d0


	//   ....[118]....
        /*07c4*/ 	.word	0x00012420


	//   ....[119]....
        /*07c8*/ 	.word	0x00012470


	//   ....[120]....
        /*07cc*/ 	.word	0x000124c0


	//   ....[121]....
        /*07d0*/ 	.word	0x00012530


	//   ....[122]....
        /*07d4*/ 	.word	0x000125a0


	//   ....[123]....
        /*07d8*/ 	.word	0x000126c0


	//   ....[124]....
        /*07dc*/ 	.word	0x00012720


	//   ....[125]....
        /*07e0*/ 	.word	0x00012860


	//   ....[126]....
        /*07e4*/ 	.word	0x000128c0


	//   ....[127]....
        /*07e8*/ 	.word	0x00012a00


	//   ....[128]....
        /*07ec*/ 	.word	0x00012a60


	//   ....[129]....
        /*07f0*/ 	.word	0x00012ad0


	//   ....[130]....
        /*07f4*/ 	.word	0x00012b40


	//   ....[131]....
        /*07f8*/ 	.word	0x00012c60


	//   ....[132]....
        /*07fc*/ 	.word	0x00012cc0


	//   ....[133]....
        /*0800*/ 	.word	0x00012e00


	//   ....[134]....
        /*0804*/ 	.word	0x00012e60


	//   ....[135]....
        /*0808*/ 	.word	0x00012fa0


	//   ....[136]....
        /*080c*/ 	.word	0x00013000


	//   ....[137]....
        /*0810*/ 	.word	0x00013070


	//   ....[138]....
        /*0814*/ 	.word	0x000130e0


	//   ....[139]....
        /*0818*/ 	.word	0x00013920


	//   ....[140]....
        /*081c*/ 	.word	0x00013960


	//   ....[141]....
        /*0820*/ 	.word	0x000139b0


	//   ....[142]....
        /*0824*/ 	.word	0x000139f0


	//   ....[143]....
        /*0828*/ 	.word	0x00013a40


	//   ....[144]....
        /*082c*/ 	.word	0x00013aa0


	//   ....[145]....
        /*0830*/ 	.word	0x00013b10


	//   ....[146]....
        /*0834*/ 	.word	0x00013c20


	//   ....[147]....
        /*0838*/ 	.word	0x00013c80


	//   ....[148]....
        /*083c*/ 	.word	0x00013d90


	//   ....[149]....
        /*0840*/ 	.word	0x00013df0


	//   ....[150]....
        /*0844*/ 	.word	0x00013f00


	//   ....[151]....
        /*0848*/ 	.word	0x00013f60


	//   ....[152]....
        /*084c*/ 	.word	0x00013fb0


	//   ....[153]....
        /*0850*/ 	.word	0x00013ff0


	//   ....[154]....
        /*0854*/ 	.word	0x00014040


	//   ....[155]....
        /*0858*/ 	.word	0x00014080


	//   ....[156]....
        /*085c*/ 	.word	0x000140d0


	//   ....[157]....
        /*0860*/ 	.word	0x00014130


	//   ....[158]....
        /*0864*/ 	.word	0x00014180


	//   ....[159]....
        /*0868*/ 	.word	0x000141d0


	//   ....[160]....
        /*086c*/ 	.word	0x00014240


	//   ....[161]....
        /*0870*/ 	.word	0x000142b0


	//   ....[162]....
        /*0874*/ 	.word	0x00014320


	//   ....[163]....
        /*0878*/ 	.word	0x00014380


	//   ....[164]....
        /*087c*/ 	.word	0x000143f0


	//   ....[165]....
        /*0880*/ 	.word	0x00014460


	//   ....[166]....
        /*0884*/ 	.word	0x000144d0


	//   ....[167]....
        /*0888*/ 	.word	0x00014530


	//   ....[168]....
        /*088c*/ 	.word	0x000145a0


	//----- nvinfo : EIATTR_EXIT_INSTR_OFFSETS
	.align		4
.L_386:
        /*0890*/ 	.byte	0x04, 0x1c
        /*0892*/ 	.short	(.L_388 - .L_387)


	//   ....[0]....
.L_387:
        /*0894*/ 	.word	0x000000a0


	//   ....[1]....
        /*0898*/ 	.word	0x00011560


	//----- nvinfo : EIATTR_MAX_THREADS
	.align		4
.L_388:
        /*089c*/ 	.byte	0x04, 0x05
        /*089e*/ 	.short	(.L_390 - .L_389)
.L_389:
        /*08a0*/ 	.word	0x00000100
        /*08a4*/ 	.word	0x00000001
        /*08a8*/ 	.word	0x00000001


	//----- nvinfo : EIATTR_CRS_STACK_SIZE
	.align		4
.L_390:
        /*08ac*/ 	.byte	0x04, 0x1e
        /*08ae*/ 	.short	(.L_392 - .L_391)
.L_391:
        /*08b0*/ 	.word	0x00000000
.L_392:


//--------------------- .nv.info._ZN7cutlass13device_kernelIN5flash19enable_sm80_to_sm89INS1_16FlashAttnFwdSm80INS1_25CollectiveMainloopFwdSm80ILi8ELi1ELb1EN4cute5tupleIJNS5_1CILi128EEES8_S8_EEELi128ENS_6half_tEfNS_4arch4Sm80ELb1ELb0ELb1ELb1ELb1ELb0ELb1ELb0EEENS1_21CollectiveEpilogueFwdIS9_NS6_IJNS7_ILi1EEESF_SF_EEESA_SC_Li256ELb1ELb1ELb0ELb0EEENS1_19SingleTileSchedulerILb1ELb0ELb1ELi128EEEEEEEEEvNT_6ParamsE --------------------------
	.section	.nv.info._ZN7cutlass13device_kernelIN5flash19enable_sm80_to_sm89INS1_16FlashAttnFwdSm80INS1_25CollectiveMainloopFwdSm80ILi8ELi1ELb1EN4cute5tupleIJNS5_1CILi128EEES8_S8_EEELi128ENS_6half_tEfNS_4arch4Sm80ELb1ELb0ELb1ELb1ELb1ELb0ELb1ELb0EEENS1_21CollectiveEpilogueFwdIS9_NS6_IJNS7_ILi1EEESF_SF_EEESA_SC_Li256ELb1ELb1ELb0ELb0EEENS1_19SingleTileSchedulerILb1ELb0ELb1ELi128EEEEEEEEEvNT_6ParamsE,"",@"SHT_CUDA_INFO"
	.sectionflags	@""
	.align	4


	//----- nvinfo : EIATTR_CUDA_API_VERSION
	.align		4
        /*0000*/ 	.byte	0x04, 0x37
        /*0002*/ 	.short	(.L_394 - .L_393)
.L_393:
        /*0004*/ 	.word	0x00000082


	//----- nvinfo : EIATTR_SW2861232_WAR
	.align		4
.L_394:
        /*0008*/ 	.byte	0x01, 0x35
	.zero		2


	//----- nvinfo : EIATTR_PARAM_CBANK
	.align		4
        /*000c*/ 	.byte	0x04, 0x0a
        /*000e*/ 	.short	(.L_396 - .L_395)
	.align		4
.L_395:
        /*0010*/ 	.word	index@(.nv.constant0._ZN7cutlass13device_kernelIN5flash19enable_sm80_to_sm89INS1_16FlashAttnFwdSm80INS1_25CollectiveMainloopFwdSm80ILi8ELi1ELb1EN4cute5tupleIJNS5_1CILi128EEES8_S8_EEELi128ENS_6half_tEfNS_4arch4Sm80ELb1ELb0ELb1ELb1ELb1ELb0ELb1ELb0EEENS1_21CollectiveEpilogueFwdIS9_NS6_IJNS7_ILi1EEESF_SF_EEESA_SC_Li256ELb1ELb1ELb0ELb0EEENS1_19SingleTileSchedulerILb1ELb0ELb1ELi128EEEEEEEEEvNT_6ParamsE)
        /*0014*/ 	.short	0x0160
        /*0016*/ 	.short	0x0418


	//----- nvinfo : EIATTR_CBANK_PARAM_SIZE
	.align		4
.L_396:
        /*0018*/ 	.byte	0x03, 0x19
        /*001a*/ 	.short	0x0418


	//----- nvinfo : EIATTR_KPARAM_INFO
	.align		4
        /*001c*/ 	.byte	0x04, 0x17
        /*001e*/ 	.short	(.L_398 - .L_397)
.L_397:
        /*0020*/ 	.word	0x00000000
        /*0024*/ 	.short	0x0000
        /*0026*/ 	.short	0x0000
        /*0028*/ 	.byte	0x00, 0xf0, 0x61, 0x10


	//----- nvinfo : EIATTR_MAXREG_COUNT
	.align		4
.L_398:
        /*002c*/ 	.byte	0x03, 0x1b
        /*002e*/ 	.short	0x00ff


	//----- nvinfo : EIATTR_NUM_BARRIERS
	.align		4
        /*0030*/ 	.byte	0x02, 0x4c
        /*0032*/ 	.byte	0x02
	.zero		1


	//----- nvinfo : EIATTR_ANNOTATIONS
	.align		4
        /*0034*/ 	.byte	0x04, 0x55
        /*0036*/ 	.short	(.L_400 - .L_399)


	//   ....[0]....
.L_399:
        /* <DEDUP_REMOVED lines=36> */


	//----- nvinfo : EIATTR_MERCURY_ISA_VERSION
	.align		4
.L_400:
        /*0268*/ 	.byte	0x03, 0x5f
        /*026a*/ 	.short	0x0000


	//----- nvinfo : EIATTR_COOP_GROUP_MASK_REGIDS
	.align		4
        /*026c*/ 	.byte	0x04, 0x29
        /*026e*/ 	.short	(.L_402 - .L_401)


	//   ....[0]....
.L_401:
        /*0270*/ 	.word	0xffffffff


	//   ....[1]....
        /*0274*/ 	.word	0xffffffff


	//   ....[2]....
        /*0278*/ 	.word	0xffffffff


	//   ....[3]....
        /*027c*/ 	.word	0xffffffff


	//   ....[4]....
        /*0280*/ 	.word	0xffffffff


	//   ....[5]....
        /*0284*/ 	.word	0xffffffff


	//   ....[6]....
        /*0288*/ 	.word	0xffffffff


	//   ....[7]....
        /*028c*/ 	.word	0xffffffff


	//   ....[8]....
        /*0290*/ 	.word	0xffffffff


	//   ....[9]....
        /*0294*/ 	.word	0xffffffff


	//   ....[10]....
        /*0298*/ 	.word	0xffffffff


	//   ....[11]....
        /*029c*/ 	.word	0xffffffff


	//   ....[12]....
        /*02a0*/ 	.word	0xffffffff


	//   ....[13]....
        /*02a4*/ 	.word	0xffffffff


	//   ....[14]....
        /*02a8*/ 	.word	0xffffffff


	//   ....[15]....
        /*02ac*/ 	.word	0xffffffff


	//   ....[16]....
        /*02b0*/ 	.word	0xffffffff


	//   ....[17]....
        /*02b4*/ 	.word	0xffffffff


	//   ....[18]....
        /*02b8*/ 	.word	0xffffffff


	//   ....[19]....
        /*02bc*/ 	.word	0xffffffff


	//   ....[20]....
        /*02c0*/ 	.word	0xffffffff


	//   ....[21]....
        /*02c4*/ 	.word	0xffffffff


	//   ....[22]....
        /*02c8*/ 	.word	0xffffffff


	//   ....[23]....
        /*02cc*/ 	.word	0xffffffff


	//   ....[24]....
        /*02d0*/ 	.word	0xffffffff


	//   ....[25]....
        /*02d4*/ 	.word	0xffffffff


	//   ....[26]....
        /*02d8*/ 	.word	0xffffffff


	//   ....[27]....
        /*02dc*/ 	.word	0xffffffff


	//   ....[28]....
        /*02e0*/ 	.word	0xffffffff


	//   ....[29]....
        /*02e4*/ 	.word	0xffffffff


	//   ....[30]....
        /*02e8*/ 	.word	0xffffffff


	//   ....[31]....
        /*02ec*/ 	.word	0xffffffff


	//   ....[32]....
        /*02f0*/ 	.word	0xffffffff


	//   ....[33]....
        /*02f4*/ 	.word	0xffffffff


	//   ....[34]....
        /*02f8*/ 	.word	0xffffffff


	//   ....[35]....
        /*02fc*/ 	.word	0xffffffff


	//   ....[36]....
        /*0300*/ 	.word	0xffffffff


	//   ....[37]....
        /*0304*/ 	.word	0xffffffff


	//   ....[38]....
        /*0308*/ 	.word	0xffffffff


	//   ....[39]....
        /*030c*/ 	.word	0xffffffff


	//   ....[40]....
        /*0310*/ 	.word	0xffffffff


	//   ....[41]....
        /*0314*/ 	.word	0xffffffff


	//   ....[42]....
        /*0318*/ 	.word	0xffffffff


	//   ....[43]....
        /*031c*/ 	.word	0xffffffff


	//   ....[44]....
        /*0320*/ 	.word	0xffffffff


	//   ....[45]....
        /*0324*/ 	.word	0xffffffff


	//   ....[46]....
        /*0328*/ 	.word	0xffffffff


	//   ....[47]....
        /*032c*/ 	.word	0xffffffff


	//   ....[48]....
        /*0330*/ 	.word	0xffffffff


	//   ....[49]....
        /*0334*/ 	.word	0xffffffff


	//   ....[50]....
        /*0338*/ 	.word	0xffffffff


	//   ....[51]....
        /*033c*/ 	.word	0xffffffff


	//   ....[52]....
        /*0340*/ 	.word	0xffffffff


	//   ....[53]....
        /*0344*/ 	.word	0xffffffff


	//   ....[54]....
        /*0348*/ 	.word	0xffffffff


	//   ....[55]....
        /*034c*/ 	.word	0xffffffff


	//   ....[56]....
        /*0350*/ 	.word	0xffffffff


	//   ....[57]....
        /*0354*/ 	.word	0xffffffff


	//   ....[58]....
        /*0358*/ 	.word	0xffffffff


	//   ....[59]....
        /*035c*/ 	.word	0xffffffff


	//   ....[60]....
        /*0360*/ 	.word	0xffffffff


	//   ....[61]....
        /*0364*/ 	.word	0xffffffff


	//   ....[62]....
        /*0368*/ 	.word	0xffffffff


	//   ....[63]....
        /*036c*/ 	.word	0xffffffff


	//   ....[64]....
        /*0370*/ 	.word	0xffffffff


	//   ....[65]....
        /*0374*/ 	.word	0xffffffff


	//   ....[66]....
        /*0378*/ 	.word	0xffffffff


	//   ....[67]....
        /*037c*/ 	.word	0xffffffff


	//   ....[68]....
        /*0380*/ 	.word	0xffffffff


	//   ....[69]....
        /*0384*/ 	.word	0xffffffff


	//   ....[70]....
        /*0388*/ 	.word	0xffffffff


	//   ....[71]....
        /*038c*/ 	.word	0xffffffff


	//   ....[72]....
        /*0390*/ 	.word	0xffffffff


	//   ....[73]....
        /*0394*/ 	.word	0xffffffff


	//   ....[74]....
        /*0398*/ 	.word	0xffffffff


	//   ....[75]....
        /*039c*/ 	.word	0xffffffff


	//   ....[76]....
        /*03a0*/ 	.word	0xffffffff


	//   ....[77]....
        /*03a4*/ 	.word	0xffffffff


	//   ....[78]....
        /*03a8*/ 	.word	0xffffffff


	//   ....[79]....
        /*03ac*/ 	.word	0xffffffff


	//   ....[80]....
        /*03b0*/ 	.word	0xffffffff


	//   ....[81]....
        /*03b4*/ 	.word	0xffffffff


	//   ....[82]....
        /*03b8*/ 	.word	0xffffffff


	//   ....[83]....
        /*03bc*/ 	.word	0xffffffff


	//   ....[84]....
        /*03c0*/ 	.word	0xffffffff


	//   ....[85]....
        /*03c4*/ 	.word	0xffffffff


	//   ....[86]....
        /*03c8*/ 	.word	0xffffffff


	//   ....[87]....
        /*03cc*/ 	.word	0xffffffff


	//   ....[88]....
        /*03d0*/ 	.word	0xffffffff


	//   ....[89]....
        /*03d4*/ 	.word	0xffffffff


	//   ....[90]....
        /*03d8*/ 	.word	0xffffffff


	//   ....[91]....
        /*03dc*/ 	.word	0xffffffff


	//   ....[92]....
        /*03e0*/ 	.word	0xffffffff


	//   ....[93]....
        /*03e4*/ 	.word	0xffffffff


	//   ....[94]....
        /*03e8*/ 	.word	0xffffffff


	//   ....[95]....
        /*03ec*/ 	.word	0xffffffff


	//   ....[96]....
        /*03f0*/ 	.word	0xffffffff


	//   ....[97]....
        /*03f4*/ 	.word	0xffffffff


	//   ....[98]....
        /*03f8*/ 	.word	0xffffffff


	//   ....[99]....
        /*03fc*/ 	.word	0xffffffff


	//   ....[100]....
        /*0400*/ 	.word	0xffffffff


	//   ....[101]....
        /*0404*/ 	.word	0xffffffff


	//   ....[102]....
        /*0408*/ 	.word	0xffffffff


	//   ....[103]....
        /*040c*/ 	.word	0xffffffff


	//   ....[104]....
        /*0410*/ 	.word	0xffffffff


	//----- nvinfo : EIATTR_COOP_GROUP_INSTR_OFFSETS
	.align		4
.L_402:
        /*0414*/ 	.byte	0x04, 0x28
        /*0416*/ 	.short	(.L_404 - .L_403)


	//   ....[0]....
.L_403:
        /*0418*/ 	.word	0x000000a0


	//   ....[1]....
        /*041c*/ 	.word	0x000012b0


	//   ....[2]....
        /*0420*/ 	.word	0x000012f0


	//   ....[3]....
        /*0424*/ 	.word	0x00001330


	//   ....[4]....
        /*0428*/ 	.word	0x000013f0


	//   ....[5]....
        /*042c*/ 	.word	0x00001480


	//   ....[6]....
        /*0430*/ 	.word	0x00001530


	//   ....[7]....
        /*0434*/ 	.word	0x00001570


	//   ....[8]....
        /*0438*/ 	.word	0x000015a0


	//   ....[9]....
        /*043c*/ 	.word	0x00001810


	//   ....[10]....
        /*0440*/ 	.word	0x00001830


	//   ....[11]....
        /*0444*/ 	.word	0x00001840


	//   ....[12]....
        /*0448*/ 	.word	0x00001850


	//   ....[13]....
        /*044c*/ 	.word	0x00001860


	//   ....[14]....
        /*0450*/ 	.word	0x00001870


	//   ....[15]....
        /*0454*/ 	.word	0x00001880


	//   ....[16]....
        /*0458*/ 	.word	0x00001890


	//   ....[17]....
        /*045c*/ 	.word	0x00001f70


	//   ....[18]....
        /*0460*/ 	.word	0x00001f90


	//   ....[19]....
        /*0464*/ 	.word	0x00001fb0


	//   ....[20]....
        /*0468*/ 	.word	0x00001fc0


	//   ....[21]....
        /*046c*/ 	.word	0x00001fe0


	//   ....[22]....
        /*0470*/ 	.word	0x00001ff0


	//   ....[23]....
        /*0474*/ 	.word	0x00002020


	//   ....[24]....
        /*0478*/ 	.word	0x00002040


	//   ....[25]....
        /*047c*/ 	.word	0x000030b0


	//   ....[26]....
        /*0480*/ 	.word	0x000030d0


	//   ....[27]....
        /*0484*/ 	.word	0x000030e0


	//   ....[28]....
        /*0488*/ 	.word	0x000030f0


	//   ....[29]....
        /*048c*/ 	.word	0x00003100


	//   ....[30]....
        /*0490*/ 	.word	0x00003110


	//   ....[31]....
        /*0494*/ 	.word	0x00003120


	//   ....[32]....
        /*0498*/ 	.word	0x00003150


	//   ....[33]....
        /*049c*/ 	.word	0x000036b0


	//   ....[34]....
        /*04a0*/ 	.word	0x000036e0


	//   ....[35]....
        /*04a4*/ 	.word	0x00004500


	//   ....[36]....
        /*04a8*/ 	.word	0x00004af0


	//   ....[37]....
        /*04ac*/ 	.word	0x00004b00


	//   ....[38]....
        /*04b0*/ 	.word	0x00004b30


	//   ....[39]....
        /*04b4*/ 	.word	0x00006920


	//   ....[40]....
        /*04b8*/ 	.word	0x00006940


	//   ....[41]....
        /*04bc*/ 	.word	0x00006950


	//   ....[42]....
        /*04c0*/ 	.word	0x00006960


	//   ....[43]....
        /*04c4*/ 	.word	0x00006970


	//   ....[44]....
        /*04c8*/ 	.word	0x00006980


	//   ....[45]....
        /*04cc*/ 	.word	0x00006990


	//   ....[46]....
        /*04d0*/ 	.word	0x000069a0


	//   ....[47]....
        /*04d4*/ 	.word	0x000080d0


	//   ....[48]....
        /*04d8*/ 	.word	0x000080f0


	//   ....[49]....
        /*04dc*/ 	.word	0x00008110


	//   ....[50]....
        /*04e0*/ 	.word	0x00008120


	//   ....[51]....
        /*04e4*/ 	.word	0x00008130


	//   ....[52]....
        /*04e8*/ 	.word	0x00008140


	//   ....[53]....
        /*04ec*/ 	.word	0x00008150


	//   ....[54]....
        /*04f0*/ 	.word	0x00008180


	//   ....[55]....
        /*04f4*/ 	.word	0x000083d0


	//   ....[56]....
        /*04f8*/ 	.word	0x00008400


	//   ....[57]....
        /*04fc*/ 	.word	0x00009040


	//   ....[58]....
        /*0500*/ 	.word	0x00009050


	//   ....[59]....
        /*0504*/ 	.word	0x00009070


	//   ....[60]....
        /*0508*/ 	.word	0x00009090


	//   ....[61]....
        /*050c*/ 	.word	0x0000b2a0


	//   ....[62]....
        /*0510*/ 	.word	0x0000b2b0


	//   ....[63]....
        /*0514*/ 	.word	0x0000b2c0


	//   ....[64]....
        /*0518*/ 	.word	0x0000b2d0


	//   ....[65]....
        /*051c*/ 	.word	0x0000b2e0


	//   ....[66]....
        /*0520*/ 	.word	0x0000b2f0


	//   ....[67]....
        /*0524*/ 	.word	0x0000b300


	//   ....[68]....
        /*0528*/ 	.word	0x0000b330


	//   ....[69]....
        /*052c*/ 	.word	0x0000b730


	//   ....[70]....
        /*0530*/ 	.word	0x0000b750


	//   ....[71]....
        /*0534*/ 	.word	0x0000b770


	//   ....[72]....
        /*0538*/ 	.word	0x0000b880


	//   ....[73]....
        /*053c*/ 	.word	0x0000b890


	//   ....[74]....
        /*0540*/ 	.word	0x0000b8a0


	//   ....[75]....
        /*0544*/ 	.word	0x0000b8c0


	//   ....[76]....
        /*0548*/ 	.word	0x0000b8f0


	//   ....[77]....
        /*054c*/ 	.word	0x0000d1d0


	//   ....[78]....
        /*0550*/ 	.word	0x0000d1f0


	//   ....[79]....
        /*0554*/ 	.word	0x0000d210


	//   ....[80]....
        /*0558*/ 	.word	0x0000d230


	//   ....[81]....
        /*055c*/ 	.word	0x0000f1a0


	//   ....[82]....
        /*0560*/ 	.word	0x0000f1b0


	//   ....[83]....
        /*0564*/ 	.word	0x0000f1f0


	//   ....[84]....
        /*0568*/ 	.word	0x0000f200


	//   ....[85]....
        /*056c*/ 	.word	0x00010480


	//   ....[86]....
        /*0570*/ 	.word	0x000104c0


	//   ....[87]....
        /*0574*/ 	.word	0x00010500


	//   ....[88]....
        /*0578*/ 	.word	0x00010540


	//   ....[89]....
        /*057c*/ 	.word	0x00010730


	//   ....[90]....
        /*0580*/ 	.word	0x00010740


	//   ....[91]....
        /*0584*/ 	.word	0x00010830


	//   ....[92]....
        /*0588*/ 	.word	0x00010860


	//   ....[93]....
        /*058c*/ 	.word	0x00010930


	//   ....[94]....
        /*0590*/ 	.word	0x00010960


	//   ....[95]....
        /*0594*/ 	.word	0x00010a30


	//   ....[96]....
        /*0598*/ 	.word	0x00010a50


	//   ....[97]....
        /*059c*/ 	.word	0x00011300


	//   ....[98]....
        /*05a0*/ 	.word	0x00011310


	//   ....[99]....
        /*05a4*/ 	.word	0x000113e0


	//   ....[100]....
        /*05a8*/ 	.word	0x00011410


	//   ....[101]....
        /*05ac*/ 	.word	0x000114e0


	//   ....[102]....
        /*05b0*/ 	.word	0x00011510


	//   ....[103]....
        /*05b4*/ 	.word	0x000115e0


	//   ....[104]....
        /*05b8*/ 	.word	0x00011600


	//----- nvinfo : EIATTR_EXIT_INSTR_OFFSETS
	.align		4
.L_404:
        /*05bc*/ 	.byte	0x04, 0x1c
        /*05be*/ 	.short	(.L_406 - .L_405)


	//   ....[0]....
.L_405:
        /*05c0*/ 	.word	0x00000450


	//   ....[1]....
        /*05c4*/ 	.word	0x00010a60


	//   ....[2]....
        /*05c8*/ 	.word	0x00010ab0


	//   ....[3]....
        /*05cc*/ 	.word	0x00010b10


	//   ....[4]....
        /*05d0*/ 	.word	0x00011610


	//   ....[5]....
        /*05d4*/ 	.word	0x00011660


	//   ....[6]....
        /*05d8*/ 	.word	0x000116c0


	//----- nvinfo : EIATTR_CTAIDZ_USED
	.align		4
.L_406:
        /*05dc*/ 	.byte	0x01, 0x04
	.zero		2


	//----- nvinfo : EIATTR_MAX_THREADS
	.align		4
        /*05e0*/ 	.byte	0x04, 0x05
        /*05e2*/ 	.short	(.L_408 - .L_407)
.L_407:
        /*05e4*/ 	.word	0x00000100
        /*05e8*/ 	.word	0x00000001
        /*05ec*/ 	.word	0x00000001


	//----- nvinfo : EIATTR_CRS_STACK_SIZE
	.align		4
.L_408:
        /*05f0*/ 	.byte	0x04, 0x1e
        /*05f2*/ 	.short	(.L_410 - .L_409)
.L_409:
        /*05f4*/ 	.word	0x00000000
.L_410:


//--------------------- .nv.info._ZN7cutlass13device_kernelIN5flash19enable_sm80_to_sm89INS1_16FlashAttnFwdSm80INS1_25CollectiveMainloopFwdSm80ILi8ELi1ELb1EN4cute5tupleIJNS5_1CILi128EEES8_S8_EEELi128ENS_6half_tEfNS_4arch4Sm80ELb1ELb0ELb1ELb1ELb1ELb1ELb1ELb0EEENS1_21CollectiveEpilogueFwdIS9_NS6_IJNS7_ILi1EEESF_SF_EEESA_SC_Li256ELb1ELb1ELb0ELb0EEENS1_19SingleTileSchedulerILb1ELb0ELb1ELi128EEEEEEEEEvNT_6ParamsE --------------------------
	.section	.nv.info._ZN7cutlass13device_kernelIN5flash19enable_sm80_to_sm89INS1_16FlashAttnFwdSm80INS1_25CollectiveMainloopFwdSm80ILi8ELi1ELb1EN4cute5tupleIJNS5_1CILi128EEES8_S8_EEELi128ENS_6half_tEfNS_4arch4Sm80ELb1ELb0ELb1ELb1ELb1ELb1ELb1ELb0EEENS1_21CollectiveEpilogueFwdIS9_NS6_IJNS7_ILi1EEESF_SF_EEESA_SC_Li256ELb1ELb1ELb0ELb0EEENS1_19SingleTileSchedulerILb1ELb0ELb1ELi128EEEEEEEEEvNT_6ParamsE,"",@"SHT_CUDA_INFO"
	.sectionflags	@""
	.align	4


	//----- nvinfo : EIATTR_CUDA_API_VERSION
	.align		4
        /*0000*/ 	.byte	0x04, 0x37
        /*0002*/ 	.short	(.L_412 - .L_411)
.L_411:
        /*0004*/ 	.word	0x00000082


	//----- nvinfo : EIATTR_SW2861232_WAR
	.align		4
.L_412:
        /*0008*/ 	.byte	0x01, 0x35
	.zero		2


	//----- nvinfo : EIATTR_PARAM_CBANK
	.align		4
        /*000c*/ 	.byte	0x04, 0x0a
        /*000e*/ 	.short	(.L_414 - .L_413)
	.align		4
.L_413:
        /*0010*/ 	.word	index@(.nv.constant0._ZN7cutlass13device_kernelIN5flash19enable_sm80_to_sm89INS1_16FlashAttnFwdSm80INS1_25CollectiveMainloopFwdSm80ILi8ELi1ELb1EN4cute5tupleIJNS5_1CILi128EEES8_S8_EEELi128ENS_6half_tEfNS_4arch4Sm80ELb1ELb0ELb1ELb1ELb1ELb1ELb1ELb0EEENS1_21CollectiveEpilogueFwdIS9_NS6_IJNS7_ILi1EEESF_SF_EEESA_SC_Li256ELb1ELb1ELb0ELb0EEENS1_19SingleTileSchedulerILb1ELb0ELb1ELi128EEEEEEEEEvNT_6ParamsE)
        /*0014*/ 	.short	0x0160
        /*0016*/ 	.short	0x0418


	//----- nvinfo : EIATTR_CBANK_PARAM_SIZE
	.align		4
.L_414:
        /*0018*/ 	.byte	0x03, 0x19
        /*001a*/ 	.short	0x0418


	//----- nvinfo : EIATTR_KPARAM_INFO
	.align		4
        /*001c*/ 	.byte	0x04, 0x17
        /*001e*/ 	.short	(.L_416 - .L_415)
.L_415:
        /*0020*/ 	.word	0x00000000
        /*0024*/ 	.short	0x0000
        /*0026*/ 	.short	0x0000
        /*0028*/ 	.byte	0x00, 0xf0, 0x61, 0x10


	//----- nvinfo : EIATTR_MAXREG_COUNT
	.align		4
.L_416:
        /*002c*/ 	.byte	0x03, 0x1b
        /*002e*/ 	.short	0x00ff


	//----- nvinfo : EIATTR_NUM_BARRIERS
	.align		4
        /*0030*/ 	.byte	0x02, 0x4c
        /*0032*/ 	.byte	0x02
	.zero		1


	//----- nvinfo : EIATTR_ANNOTATIONS
	.align		4
        /*0034*/ 	.byte	0x04, 0x55
        /*0036*/ 	.short	(.L_418 - .L_417)


	//   ....[0]....
.L_417:
        /* <DEDUP_REMOVED lines=26> */


	//----- nvinfo : EIATTR_MERCURY_ISA_VERSION
	.align		4
.L_418:
        /*01c0*/ 	.byte	0x03, 0x5f
        /*01c2*/ 	.short	0x0000


	//----- nvinfo : EIATTR_COOP_GROUP_MASK_REGIDS
	.align		4
        /*01c4*/ 	.byte	0x04, 0x29
        /*01c6*/ 	.short	(.L_420 - .L_419)


	//   ....[0]....
.L_419:
        /*01c8*/ 	.word	0xffffffff


	//   ....[1]....
        /*01cc*/ 	.word	0xffffffff


	//   ....[2]....
        /*01d0*/ 	.word	0xffffffff


	//   ....[3]....
        /*01d4*/ 	.word	0xffffffff


	//   ....[4]....
        /*01d8*/ 	.word	0xffffffff


	//   ....[5]....
        /*01dc*/ 	.word	0xffffffff


	//   ....[6]....
        /*01e0*/ 	.word	0xffffffff


	//   ....[7]....
        /*01e4*/ 	.word	0xffffffff


	//   ....[8]....
        /*01e8*/ 	.word	0xffffffff


	//   ....[9]....
        /*01ec*/ 	.word	0xffffffff


	//   ....[10]....
        /*01f0*/ 	.word	0xffffffff


	//   ....[11]....
        /*01f4*/ 	.word	0xffffffff


	//   ....[12]....
        /*01f8*/ 	.word	0xffffffff


	//   ....[13]....
        /*01fc*/ 	.word	0xffffffff


	//   ....[14]....
        /*0200*/ 	.word	0xffffffff


	//   ....[15]....
        /*0204*/ 	.word	0xffffffff


	//   ....[16]....
        /*0208*/ 	.word	0xffffffff


	//   ....[17]....
        /*020c*/ 	.word	0xffffffff


	//   ....[18]....
        /*0210*/ 	.word	0xffffffff


	//   ....[19]....
        /*0214*/ 	.word	0xffffffff


	//   ....[20]....
        /*0218*/ 	.word	0xffffffff


	//   ....[21]....
        /*021c*/ 	.word	0xffffffff


	//   ....[22]....
        /*0220*/ 	.word	0xffffffff


	//   ....[23]....
        /*0224*/ 	.word	0xffffffff


	//   ....[24]....
        /*0228*/ 	.word	0xffffffff


	//   ....[25]....
        /*022c*/ 	.word	0xffffffff


	//   ....[26]....
        /*0230*/ 	.word	0xffffffff


	//   ....[27]....
        /*0234*/ 	.word	0xffffffff


	//   ....[28]....
        /*0238*/ 	.word	0xffffffff


	//   ....[29]....
        /*023c*/ 	.word	0xffffffff


	//   ....[30]....
        /*0240*/ 	.word	0xffffffff


	//   ....[31]....
        /*0244*/ 	.word	0xffffffff


	//   ....[32]....
        /*0248*/ 	.word	0xffffffff


	//   ....[33]....
        /*024c*/ 	.word	0xffffffff


	//   ....[34]....
        /*0250*/ 	.word	0xffffffff


	//   ....[35]....
        /*0254*/ 	.word	0xffffffff


	//   ....[36]....
        /*0258*/ 	.word	0xffffffff


	//   ....[37]....
        /*025c*/ 	.word	0xffffffff


	//   ....[38]....
        /*0260*/ 	.word	0xffffffff


	//   ....[39]....
        /*0264*/ 	.word	0xffffffff


	//   ....[40]....
        /*0268*/ 	.word	0xffffffff


	//   ....[41]....
        /*026c*/ 	.word	0xffffffff


	//   ....[42]....
        /*0270*/ 	.word	0xffffffff


	//   ....[43]....
        /*0274*/ 	.word	0xffffffff


	//   ....[44]....
        /*0278*/ 	.word	0xffffffff


	//   ....[45]....
        /*027c*/ 	.word	0xffffffff


	//   ....[46]....
        /*0280*/ 	.word	0xffffffff


	//   ....[47]....
        /*0284*/ 	.word	0xffffffff


	//   ....[48]....
        /*0288*/ 	.word	0xffffffff


	//   ....[49]....
        /*028c*/ 	.word	0xffffffff


	//   ....[50]....
        /*0290*/ 	.word	0xffffffff


	//   ....[51]....
        /*0294*/ 	.word	0xffffffff


	//   ....[52]....
        /*0298*/ 	.word	0xffffffff


	//   ....[53]....
        /*029c*/ 	.word	0xffffffff


	//   ....[54]....
        /*02a0*/ 	.word	0xffffffff


	//   ....[55]....
        /*02a4*/ 	.word	0xffffffff


	//   ....[56]....
        /*02a8*/ 	.word	0xffffffff


	//   ....[57]....
        /*02ac*/ 	.word	0xffffffff


	//   ....[58]....
        /*02b0*/ 	.word	0xffffffff


	//   ....[59]....
        /*02b4*/ 	.word	0xffffffff


	//   ....[60]....
        /*02b8*/ 	.word	0xffffffff


	//   ....[61]....
        /*02bc*/ 	.word	0xffffffff


	//   ....[62]....
        /*02c0*/ 	.word	0xffffffff


	//   ....[63]....
        /*02c4*/ 	.word	0xffffffff


	//   ....[64]....
        /*02c8*/ 	.word	0xffffffff


	//   ....[65]....
        /*02cc*/ 	.word	0xffffffff


	//   ....[66]....
        /*02d0*/ 	.word	0xffffffff


	//   ....[67]....
        /*02d4*/ 	.word	0xffffffff


	//   ....[68]....
        /*02d8*/ 	.word	0xffffffff


	//   ....[69]....
        /*02dc*/ 	.word	0xffffffff


	//   ....[70]....
        /*02e0*/ 	.word	0xffffffff


	//   ....[71]....
        /*02e4*/ 	.word	0xffffffff


	//   ....[72]....
        /*02e8*/ 	.word	0xffffffff


	//   ....[73]....
        /*02ec*/ 	.word	0xffffffff


	//   ....[74]....
        /*02f0*/ 	.word	0xffffffff


	//   ....[75]....
        /*02f4*/ 	.word	0xffffffff


	//   ....[76]....
        /*02f8*/ 	.word	0xffffffff


	//   ....[77]....
        /*02fc*/ 	.word	0xffffffff


	//   ....[78]....
        /*0300*/ 	.word	0xffffffff


	//   ....[79]....
        /*0304*/ 	.word	0xffffffff


	//   ....[80]....
        /*0308*/ 	.word	0xffffffff


	//   ....[81]....
        /*030c*/ 	.word	0xffffffff


	//   ....[82]....
        /*0310*/ 	.word	0xffffffff


	//   ....[83]....
        /*0314*/ 	.word	0xffffffff


	//   ....[84]....
        /*0318*/ 	.word	0xffffffff


	//   ....[85]....
        /*031c*/ 	.word	0xffffffff


	//   ....[86]....
        /*0320*/ 	.word	0xffffffff


	//   ....[87]....
        /*0324*/ 	.word	0xffffffff


	//   ....[88]....
        /*0328*/ 	.word	0xffffffff


	//   ....[89]....
        /*032c*/ 	.word	0xffffffff


	//   ....[90]....
        /*0330*/ 	.word	0xffffffff


	//   ....[91]....
        /*0334*/ 	.word	0xffffffff


	//   ....[92]....
        /*0338*/ 	.word	0xffffffff


	//   ....[93]....
        /*033c*/ 	.word	0xffffffff


	//   ....[94]....
        /*0340*/ 	.word	0xffffffff


	//   ....[95]....
        /*0344*/ 	.word	0xffffffff


	//   ....[96]....
        /*0348*/ 	.word	0xffffffff


	//   ....[97]....
        /*034c*/ 	.word	0xffffffff


	//   ....[98]....
        /*0350*/ 	.word	0xffffffff


	//   ....[99]....
        /*0354*/ 	.word	0xffffffff


	//   ....[100]....
        /*0358*/ 	.word	0xffffffff


	//   ....[101]....
        /*035c*/ 	.word	0xffffffff


	//   ....[102]....
        /*0360*/ 	.word	0xffffffff


	//   ....[103]....
        /*0364*/ 	.word	0xffffffff


	//   ....[104]....
        /*0368*/ 	.word	0xffffffff


	//   ....[105]....
        /*036c*/ 	.word	0xffffffff


	//   ....[106]....
        /*0370*/ 	.word	0xffffffff


	//   ....[107]....
        /*0374*/ 	.word	0xffffffff


	//   ....[108]....
        /*0378*/ 	.word	0xffffffff


	//   ....[109]....
        /*037c*/ 	.word	0xffffffff


	//   ....[110]....
        /*0380*/ 	.word	0xffffffff


	//   ....[111]....
        /*0384*/ 	.word	0xffffffff


	//   ....[112]....
        /*0388*/ 	.word	0xffffffff


	//   ....[113]....
        /*038c*/ 	.word	0xffffffff


	//   ....[114]....
        /*0390*/ 	.word	0xffffffff


	//   ....[115]....
        /*0394*/ 	.word	0xffffffff


	//   ....[116]....
        /*0398*/ 	.word	0xffffffff


	//   ....[117]....
        /*039c*/ 	.word	0xffffffff


	//   ....[118]....
        /*03a0*/ 	.word	0xffffffff


	//   ....[119]....
        /*03a4*/ 	.word	0xffffffff


	//   ....[120]....
        /*03a8*/ 	.word	0xffffffff


	//   ....[121]....
        /*03ac*/ 	.word	0xffffffff


	//   ....[122]....
        /*03b0*/ 	.word	0xffffffff


	//   ....[123]....
        /*03b4*/ 	.word	0xffffffff


	//   ....[124]....
        /*03b8*/ 	.word	0xffffffff


	//   ....[125]....
        /*03bc*/ 	.word	0xffffffff


	//   ....[126]....
        /*03c0*/ 	.word	0xffffffff


	//   ....[127]....
        /*03c4*/ 	.word	0xffffffff


	//   ....[128]....
        /*03c8*/ 	.word	0xffffffff


	//   ....[129]....
        /*03cc*/ 	.word	0xffffffff


	//   ....[130]....
        /*03d0*/ 	.word	0xffffffff


	//   ....[131]....
        /*03d4*/ 	.word	0xffffffff


	//   ....[132]....
        /*03d8*/ 	.word	0xffffffff


	//   ....[133]....
        /*03dc*/ 	.word	0xffffffff


	//   ....[134]....
        /*03e0*/ 	.word	0xffffffff


	//   ....[135]....
        /*03e4*/ 	.word	0xffffffff


	//   ....[136]....
        /*03e8*/ 	.word	0xffffffff


	//   ....[137]....
        /*03ec*/ 	.word	0xffffffff


	//   ....[138]....
        /*03f0*/ 	.word	0xffffffff


	//   ....[139]....
        /*03f4*/ 	.word	0xffffffff


	//   ....[140]....
        /*03f8*/ 	.word	0xffffffff


	//   ....[141]....
        /*03fc*/ 	.word	0xffffffff


	//   ....[142]....
        /*0400*/ 	.word	0xffffffff


	//   ....[143]....
        /*0404*/ 	.word	0xffffffff


	//   ....[144]....
        /*0408*/ 	.word	0xffffffff


	//   ....[145]....
        /*040c*/ 	.word	0xffffffff


	//   ....[146]....
        /*0410*/ 	.word	0xffffffff


	//   ....[147]....
        /*0414*/ 	.word	0xffffffff


	//   ....[148]....
        /*0418*/ 	.word	0xffffffff


	//   ....[149]....
        /*041c*/ 	.word	0xffffffff


	//   ....[150]....
        /*0420*/ 	.word	0xffffffff


	//   ....[151]....
        /*0424*/ 	.word	0xffffffff


	//   ....[152]....
        /*0428*/ 	.word	0xffffffff


	//   ....[153]....
        /*042c*/ 	.word	0xffffffff


	//   ....[154]....
        /*0430*/ 	.word	0xffffffff


	//   ....[155]....
        /*0434*/ 	.word	0xffffffff


	//   ....[156]....
        /*0438*/ 	.word	0xffffffff


	//   ....[157]....
        /*043c*/ 	.word	0xffffffff


	//   ....[158]....
        /*0440*/ 	.word	0xffffffff


	//   ....[159]....
        /*0444*/ 	.word	0xffffffff


	//   ....[160]....
        /*0448*/ 	.word	0xffffffff


	//   ....[161]....
        /*044c*/ 	.word	0xffffffff


	//   ....[162]....
        /*0450*/ 	.word	0xffffffff


	//   ....[163]....
        /*0454*/ 	.word	0xffffffff


	//   ....[164]....
        /*0458*/ 	.word	0xffffffff


	//   ....[165]....
        /*045c*/ 	.word	0xffffffff


	//   ....[166]....
        /*0460*/ 	.word	0xffffffff


	//   ....[167]....
        /*0464*/ 	.word	0xffffffff


	//   ....[168]....
        /*0468*/ 	.word	0xffffffff


	//----- nvinfo : EIATTR_COOP_GROUP_INSTR_OFFSETS
	.align		4
.L_420:
        /*046c*/ 	.byte	0x04, 0x28
        /*046e*/ 	.short	(.L_422 - .L_421)


	//   ....[0]....
.L_421:
        /*0470*/ 	.word	0x000000a0


	//   ....[1]....
        /*0474*/ 	.word	0x00002980


	//   ....[2]....
        /*0478*/ 	.word	0x000029d0


	//   ....[3]....
        /*047c*/ 	.word	0x000031a0


	//   ....[4]....
        /*0480*/ 	.word	0x000031c0


	//   ....[5]....
        /*0484*/ 	.word	0x00003910


	//   ....[6]....
        /*0488*/ 	.word	0x00003930


	//   ....[7]....
        /*048c*/ 	.word	0x00004080


	//   ....[8]....
        /*0490*/ 	.word	0x00004090


	//   ....[9]....
        /*0494*/ 	.word	0x00004910


	//   ....[10]....
        /*0498*/ 	.word	0x00004960


	//   ....[11]....
        /*049c*/ 	.word	0x000056a0


	//   ....[12]....
        /*04a0*/ 	.word	0x000056d0


	//   ....[13]....
        /*04a4*/ 	.word	0x00005e50


	//   ....[14]....
        /*04a8*/ 	.word	0x00005e80


	//   ....[15]....
        /*04ac*/ 	.word	0x00006600


	//   ....[16]....
        /*04b0*/ 	.word	0x00006620


	//   ....[17]....
        /*04b4*/ 	.word	0x00006dc0


	//   ....[18]....
        /*04b8*/ 	.word	0x00006df0


	//   ....[19]....
        /*04bc*/ 	.word	0x00006f00


	//   ....[20]....
        /*04c0*/ 	.word	0x00006f30


	//   ....[21]....
        /*04c4*/ 	.word	0x00007000


	//   ....[22]....
        /*04c8*/ 	.word	0x00007030


	//   ....[23]....
        /*04cc*/ 	.word	0x00007100


	//   ....[24]....
        /*04d0*/ 	.word	0x00007120


	//   ....[25]....
        /*04d4*/ 	.word	0x000076b0


	//   ....[26]....
        /*04d8*/ 	.word	0x000076d0


	//   ....[27]....
        /*04dc*/ 	.word	0x000077a0


	//   ....[28]....
        /*04e0*/ 	.word	0x000077d0


	//   ....[29]....
        /*04e4*/ 	.word	0x000078a0


	//   ....[30]....
        /*04e8*/ 	.word	0x000078d0


	//   ....[31]....
        /*04ec*/ 	.word	0x000079a0


	//   ....[32]....
        /*04f0*/ 	.word	0x000079d0


	//   ....[33]....
        /*04f4*/ 	.word	0x00008740


	//   ....[34]....
        /*04f8*/ 	.word	0x000087c0


	//   ....[35]....
        /*04fc*/ 	.word	0x00008810


	//   ....[36]....
        /*0500*/ 	.word	0x00008850


	//   ....[37]....
        /*0504*/ 	.word	0x00008890


	//   ....[38]....
        /*0508*/ 	.word	0x00008930


	//   ....[39]....
        /*050c*/ 	.word	0x00008a50


	//   ....[40]....
        /*0510*/ 	.word	0x00008a70


	//   ....[41]....
        /*0514*/ 	.word	0x00008c90


	//   ....[42]....
        /*0518*/ 	.word	0x00008cc0


	//   ....[43]....
        /*051c*/ 	.word	0x00008de0


	//   ....[44]....
        /*0520*/ 	.word	0x00008e00


	//   ....[45]....
        /*0524*/ 	.word	0x00008e90


	//   ....[46]....
        /*0528*/ 	.word	0x00008eb0


	//   ....[47]....
        /*052c*/ 	.word	0x00008f40


	//   ....[48]....
        /*0530*/ 	.word	0x00008f60


	//   ....[49]....
        /*0534*/ 	.word	0x000093b0


	//   ....[50]....
        /*0538*/ 	.word	0x000093d0


	//   ....[51]....
        /*053c*/ 	.word	0x00009420


	//   ....[52]....
        /*0540*/ 	.word	0x00009430


	//   ....[53]....
        /*0544*/ 	.word	0x00009590


	//   ....[54]....
        /*0548*/ 	.word	0x00009650


	//   ....[55]....
        /*054c*/ 	.word	0x00009690


	//   ....[56]....
        /*0550*/ 	.word	0x000096d0


	//   ....[57]....
        /*0554*/ 	.word	0x00009860


	//   ....[58]....
        /*0558*/ 	.word	0x00009920


	//   ....[59]....
        /*055c*/ 	.word	0x00009960


	//   ....[60]....
        /*0560*/ 	.word	0x000099a0


	//   ....[61]....
        /*0564*/ 	.word	0x00009b50


	//   ....[62]....
        /*0568*/ 	.word	0x00009bd0


	//   ....[63]....
        /*056c*/ 	.word	0x00009c10


	//   ....[64]....
        /*0570*/ 	.word	0x00009c50


	//   ....[65]....
        /*0574*/ 	.word	0x0000b8a0


	//   ....[66]....
        /*0578*/ 	.word	0x0000b8e0


	//   ....[67]....
        /*057c*/ 	.word	0x0000b900


	//   ....[68]....
        /*0580*/ 	.word	0x0000b980


	//   ....[69]....
        /*0584*/ 	.word	0x0000b9f0


	//   ....[70]....
        /*0588*/ 	.word	0x0000ba10


	//   ....[71]....
        /*058c*/ 	.word	0x0000ba30


	//   ....[72]....
        /*0590*/ 	.word	0x0000ba50


	//   ....[73]....
        /*0594*/ 	.word	0x0000bc40


	//   ....[74]....
        /*0598*/ 	.word	0x0000bc80


	//   ....[75]....
        /*059c*/ 	.word	0x0000bce0


	//   ....[76]....
        /*05a0*/ 	.word	0x0000bd00


	//   ....[77]....
        /*05a4*/ 	.word	0x0000be70


	//   ....[78]....
        /*05a8*/ 	.word	0x0000be90


	//   ....[79]....
        /*05ac*/ 	.word	0x0000beb0


	//   ....[80]....
        /*05b0*/ 	.word	0x0000bed0


	//   ....[81]....
        /*05b4*/ 	.word	0x0000dfe0


	//   ....[82]....
        /*05b8*/ 	.word	0x0000e010


	//   ....[83]....
        /*05bc*/ 	.word	0x0000e040


	//   ....[84]....
        /*05c0*/ 	.word	0x0000e070


	//   ....[85]....
        /*05c4*/ 	.word	0x0000e0a0


	//   ....[86]....
        /*05c8*/ 	.word	0x0000e110


	//   ....[87]....
        /*05cc*/ 	.word	0x0000e140


	//   ....[88]....
        /*05d0*/ 	.word	0x0000e160


	//   ....[89]....
        /*05d4*/ 	.word	0x0000f2c0


	//   ....[90]....
        /*05d8*/ 	.word	0x0000f2e0


	//   ....[91]....
        /*05dc*/ 	.word	0x0000f2f0


	//   ....[92]....
        /*05e0*/ 	.word	0x0000f300


	//   ....[93]....
        /*05e4*/ 	.word	0x0000f310


	//   ....[94]....
        /*05e8*/ 	.word	0x0000f320


	//   ....[95]....
        /*05ec*/ 	.word	0x0000f330


	//   ....[96]....
        /*05f0*/ 	.word	0x0000f340


	//   ....[97]....
        /*05f4*/ 	.word	0x0000fed0


	//   ....[98]....
        /*05f8*/ 	.word	0x0000fee0


	//   ....[99]....
        /*05fc*/ 	.word	0x00010c60


	//   ....[100]....
        /*0600*/ 	.word	0x00010d00


	//   ....[101]....
        /*0604*/ 	.word	0x00010d20


	//   ....[102]....
        /*0608*/ 	.word	0x00010d40


	//   ....[103]....
        /*060c*/ 	.word	0x000130b0


	//   ....[104]....
        /*0610*/ 	.word	0x000130c0


	//   ....[105]....
        /*0614*/ 	.word	0x000130d0


	//   ....[106]....
        /*0618*/ 	.word	0x000130e0


	//   ....[107]....
        /*061c*/ 	.word	0x000130f0


	//   ....[108]....
        /*0620*/ 	.word	0x00013100


	//   ....[109]....
        /*0624*/ 	.word	0x00013110


	//   ....[110]....
        /*0628*/ 	.word	0x00013140


	//   ....[111]....
        /*062c*/ 	.word	0x000148f0


	//   ....[112]....
        /*0630*/ 	.word	0x00014900


	//   ....[113]....
        /*0634*/ 	.word	0x00014910


	//   ....[114]....
        /*0638*/ 	.word	0x00014920


	//   ....[115]....
        /*063c*/ 	.word	0x00014930


	//   ....[116]....
        /*0640*/ 	.word	0x00014940


	//   ....[117]....
        /*0644*/ 	.word	0x00014950


	//   ....[118]....
        /*0648*/ 	.word	0x00014980


	//   ....[119]....
        /*064c*/ 	.word	0x00014ba0


	//   ....[120]....
        /*0650*/ 	.word	0x00014bb0


	//   ....[121]....
        /*0654*/ 	.word	0x00015770


	//   ....[122]....
        /*0658*/ 	.word	0x00015880


	//   ....[123]....
        /*065c*/ 	.word	0x000158a0


	//   ....[124]....
        /*0660*/ 	.word	0x00015900


	//   ....[125]....
        /*0664*/ 	.word	0x00017d10


	//   ....[126]....
        /*0668*/ 	.word	0x00017d20


	//   ....[127]....
        /*066c*/ 	.word	0x00017d30


	//   ....[128]....
        /*0670*/ 	.word	0x00017d40


	//   ....[129]....
        /*0674*/ 	.word	0x00017d50


	//   ....[130]....
        /*0678*/ 	.word	0x00017d60


	//   ....[131]....
        /*067c*/ 	.word	0x00017d70


	//   ....[132]....
        /*0680*/ 	.word	0x00017d90


	//   ....[133]....
        /*0684*/ 	.word	0x00018290


	//   ....[134]....
        /*0688*/ 	.word	0x000182c0


	//   ....[135]....
        /*068c*/ 	.word	0x000182e0


	//   ....[136]....
        /*0690*/ 	.word	0x00018320


	//   ....[137]....
        /*0694*/ 	.word	0x00018350


	//   ....[138]....
        /*0698*/ 	.word	0x00018390


	//   ....[139]....
        /*069c*/ 	.word	0x000183f0


	//   ....[140]....
        /*06a0*/ 	.word	0x00018410


	//   ....[141]....
        /*06a4*/ 	.word	0x00019bb0


	//   ....[142]....
        /*06a8*/ 	.word	0x00019bf0


	//   ....[143]....
        /*06ac*/ 	.word	0x00019c20


	//   ....[144]....
        /*06b0*/ 	.word	0x00019c30


	//   ....[145]....
        /*06b4*/ 	.word	0x0001be80


	//   ....[146]....
        /*06b8*/ 	.word	0x0001be90


	//   ....[147]....
        /*06bc*/ 	.word	0x0001bec0


	//   ....[148]....
        /*06c0*/ 	.word	0x0001bee0


	//   ....[149]....
        /*06c4*/ 	.word	0x0001d0f0


	//   ....[150]....
        /*06c8*/ 	.word	0x0001d140


	//   ....[151]....
        /*06cc*/ 	.word	0x0001d1c0


	//   ....[152]....
        /*06d0*/ 	.word	0x0001d1f0


	//   ....[153]....
        /*06d4*/ 	.word	0x0001d400


	//   ....[154]....
        /*06d8*/ 	.word	0x0001d410


	//   ....[155]....
        /*06dc*/ 	.word	0x0001d500


	//   ....[156]....
        /*06e0*/ 	.word	0x0001d530


	//   ....[157]....
        /*06e4*/ 	.word	0x0001d600


	//   ....[158]....
        /*06e8*/ 	.word	0x0001d630


	//   ....[159]....
        /*06ec*/ 	.word	0x0001d700


	//   ....[160]....
        /*06f0*/ 	.word	0x0001d720


	//   ....[161]....
        /*06f4*/ 	.word	0x0001dfb0


	//   ....[162]....
        /*06f8*/ 	.word	0x0001dfd0


	//   ....[163]....
        /*06fc*/ 	.word	0x0001e0b0


	//   ....[164]....
        /*0700*/ 	.word	0x0001e0e0


	//   ....[165]....
        /*0704*/ 	.word	0x0001e1b0


	//   ....[166]....
        /*0708*/ 	.word	0x0001e1e0


	//   ....[167]....
        /*070c*/ 	.word	0x0001e2b0


	//   ....[168]....
        /*0710*/ 	.word	0x0001e2d0


	//----- nvinfo : EIATTR_EXIT_INSTR_OFFSETS
	.align		4
.L_422:
        /*0714*/ 	.byte	0x04, 0x1c
        /*0716*/ 	.short	(.L_424 - .L_423)


	//   ....[0]....
.L_423:
        /*0718*/ 	.word	0x00000450


	//   ....[1]....
        /*071c*/ 	.word	0x0001d730


	//   ....[2]....
        /*0720*/ 	.word	0x0001d780


	//   ....[3]....
        /*0724*/ 	.word	0x0001d7e0


	//   ....[4]....
        /*0728*/ 	.word	0x0001e2e0


	//   ....[5]....
        /*072c*/ 	.word	0x0001e330


	//   ....[6]....
        /*0730*/ 	.word	0x0001e390


	//----- nvinfo : EIATTR_CTAIDZ_USED
	.align		4
.L_424:
        /*0734*/ 	.byte	0x01, 0x04
	.zero		2


	//----- nvinfo : EIATTR_MAX_THREADS
	.align		4
        /*0738*/ 	.byte	0x04, 0x05
        /*073a*/ 	.short	(.L_426 - .L_425)
.L_425:
        /*073c*/ 	.word	0x00000100
        /*0740*/ 	.word	0x00000001
        /*0744*/ 	.word	0x00000001


	//----- nvinfo : EIATTR_CRS_STACK_SIZE
	.align		4
.L_426:
        /*0748*/ 	.byte	0x04, 0x1e
        /*074a*/ 	.short	(.L_428 - .L_427)
.L_427:
        /*074c*/ 	.word	0x00000000
.L_428:


//--------------------- .nv.info._ZN7cutlass13device_kernelIN5flash19enable_sm80_to_sm89INS1_16FlashAttnFwdSm80INS1_25CollectiveMainloopFwdSm80ILi4ELi1ELb0EN4cute5tupleIJNS5_1CILi128EEENS7_ILi64EEES8_EEELi128ENS_6half_tEfNS_4arch4Sm80ELb0ELb0ELb1ELb0ELb1ELb0ELb1ELb0EEENS1_21CollectiveEpilogueFwdINS6_IJS8_S8_S9_EEENS6_IJNS7_ILi1EEESH_SH_EEESB_SD_Li128ELb0ELb1ELb0ELb0EEENS1_19SingleTileSchedulerILb0ELb0ELb1ELi128EEEEEEEEEvNT_6ParamsE --------------------------
	.section	.nv.info._ZN7cutlass13device_kernelIN5flash19enable_sm80_to_sm89INS1_16FlashAttnFwdSm80INS1_25CollectiveMainloopFwdSm80ILi4ELi1ELb0EN4cute5tupleIJNS5_1CILi128EEENS7_ILi64EEES8_EEELi128ENS_6half_tEfNS_4arch4Sm80ELb0ELb0ELb1ELb0ELb1ELb0ELb1ELb0EEENS1_21CollectiveEpilogueFwdINS6_IJS8_S8_S9_EEENS6_IJNS7_ILi1EEESH_SH_EEESB_SD_Li128ELb0ELb1ELb0ELb0EEENS1_19SingleTileSchedulerILb0ELb0ELb1ELi128EEEEEEEEEvNT_6ParamsE,"",@"SHT_CUDA_INFO"
	.sectionflags	@""
	.align	4


	//----- nvinfo : EIATTR_CUDA_API_VERSION
	.align		4
        /*0000*/ 	.byte	0x04, 0x37
        /*0002*/ 	.short	(.L_430 - .L_429)
.L_429:
        /*0004*/ 	.word	0x00000082


	//----- nvinfo : EIATTR_SW2861232_WAR
	.align		4
.L_430:
        /*0008*/ 	.byte	0x01, 0x35
	.zero		2


	//----- nvinfo : EIATTR_PARAM_CBANK
	.align		4
        /*000c*/ 	.byte	0x04, 0x0a
        /*000e*/ 	.short	(.L_432 - .L_431)
	.align		4
.L_431:
        /*0010*/ 	.word	index@(.nv.constant0._ZN7cutlass13device_kernelIN5flash19enable_sm80_to_sm89INS1_16FlashAttnFwdSm80INS1_25CollectiveMainloopFwdSm80ILi4ELi1ELb0EN4cute5tupleIJNS5_1CILi128EEENS7_ILi64EEES8_EEELi128ENS_6half_tEfNS_4arch4Sm80ELb0ELb0ELb1ELb0ELb1ELb0ELb1ELb0EEENS1_21CollectiveEpilogueFwdINS6_IJS8_S8_S9_EEENS6_IJNS7_ILi1EEESH_SH_EEESB_SD_Li128ELb0ELb1ELb0ELb0EEENS1_19SingleTileSchedulerILb0ELb0ELb1ELi128EEEEEEEEEvNT_6ParamsE)
        /*0014*/ 	.short	0x0160
        /*0016*/ 	.short	0x0418


	//----- nvinfo : EIATTR_CBANK_PARAM_SIZE
	.align		4
.L_432:
        /*0018*/ 	.byte	0x03, 0x19
        /*001a*/ 	.short	0x0418


	//----- nvinfo : EIATTR_KPARAM_INFO
	.align		4
        /*001c*/ 	.byte	0x04, 0x17
        /*001e*/ 	.short	(.L_434 - .L_433)
.L_433:
        /*0020*/ 	.word	0x00000000
        /*0024*/ 	.short	0x0000
        /*0026*/ 	.short	0x0000
        /*0028*/ 	.byte	0x00, 0xf0, 0x61, 0x10


	//----- nvinfo : EIATTR_MAXREG_COUNT
	.align		4
.L_434:
        /*002c*/ 	.byte	0x03, 0x1b
        /*002e*/ 	.short	0x00ff


	//----- nvinfo : EIATTR_NUM_BARRIERS
	.align		4
        /*0030*/ 	.byte	0x02, 0x4c
        /*0032*/ 	.byte	0x02
	.zero		1


	//----- nvinfo : EIATTR_ANNOTATIONS
	.align		4
        /*0034*/ 	.byte	0x04, 0x55
        /*0036*/ 	.short	(.L_436 - .L_435)


	//   ....[0]....
.L_435:
        /* <DEDUP_REMOVED lines=27> */


	//----- nvinfo : EIATTR_MERCURY_ISA_VERSION
	.align		4
.L_436:
        /*01d0*/ 	.byte	0x03, 0x5f
        /*01d2*/ 	.short	0x0000


	//----- nvinfo : EIATTR_COOP_GROUP_MASK_REGIDS
	.align		4
        /*01d4*/ 	.byte	0x04, 0x29
        /*01d6*/ 	.short	(.L_438 - .L_437)


	//   ....[0]....
.L_437:
        /*01d8*/ 	.word	0xffffffff


	//   ....[1]....
        /*01dc*/ 	.word	0xffffffff


	//   ....[2]....
        /*01e0*/ 	.word	0xffffffff


	//   ....[3]....
        /*01e4*/ 	.word	0xffffffff


	//   ....[4]....
        /*01e8*/ 	.word	0xffffffff


	//   ....[5]....
        /*01ec*/ 	.word	0xffffffff


	//   ....[6]....
        /*01f0*/ 	.word	0xffffffff


	//   ....[7]....
        /*01f4*/ 	.word	0xffffffff


	//   ....[8]....
        /*01f8*/ 	.word	0xffffffff


	//   ....[9]....
        /*01fc*/ 	.word	0xffffffff


	//   ....[10]....
        /*0200*/ 	.word	0xffffffff


	//   ....[11]....
        /*0204*/ 	.word	0xffffffff


	//   ....[12]....
        /*0208*/ 	.word	0xffffffff


	//   ....[13]....
        /*020c*/ 	.word	0xffffffff


	//   ....[14]....
        /*0210*/ 	.word	0xffffffff


	//   ....[15]....
        /*0214*/ 	.word	0xffffffff


	//   ....[16]....
        /*0218*/ 	.word	0xffffffff


	//   ....[17]....
        /*021c*/ 	.word	0xffffffff


	//   ....[18]....
        /*0220*/ 	.word	0xffffffff


	//   ....[19]....
        /*0224*/ 	.word	0xffffffff


	//   ....[20]....
        /*0228*/ 	.word	0xffffffff


	//   ....[21]....
        /*022c*/ 	.word	0xffffffff


	//   ....[22]....
        /*0230*/ 	.word	0xffffffff


	//   ....[23]....
        /*0234*/ 	.word	0xffffffff


	//   ....[24]....
        /*0238*/ 	.word	0xffffffff


	//   ....[25]....
        /*023c*/ 	.word	0xffffffff


	//   ....[26]....
        /*0240*/ 	.word	0xffffffff


	//   ....[27]....
        /*0244*/ 	.word	0xffffffff


	//   ....[28]....
        /*0248*/ 	.word	0xffffffff


	//   ....[29]....
        /*024c*/ 	.word	0xffffffff


	//   ....[30]....
        /*0250*/ 	.word	0xffffffff


	//   ....[31]....
        /*0254*/ 	.word	0xffffffff


	//   ....[32]....
        /*0258*/ 	.word	0xffffffff


	//   ....[33]....
        /*025c*/ 	.word	0xffffffff


	//   ....[34]....
        /*0260*/ 	.word	0xffffffff


	//   ....[35]....
        /*0264*/ 	.word	0xffffffff


	//   ....[36]....
        /*0268*/ 	.word	0xffffffff


	//   ....[37]....
        /*026c*/ 	.word	0xffffffff


	//   ....[38]....
        /*0270*/ 	.word	0xffffffff


	//   ....[39]....
        /*0274*/ 	.word	0xffffffff


	//   ....[40]....
        /*0278*/ 	.word	0xffffffff


	//   ....[41]....
        /*027c*/ 	.word	0xffffffff


	//   ....[42]....
        /*0280*/ 	.word	0xffffffff


	//   ....[43]....
        /*0284*/ 	.word	0xffffffff


	//   ....[44]....
        /*0288*/ 	.word	0xffffffff


	//   ....[45]....
        /*028c*/ 	.word	0xffffffff


	//   ....[46]....
        /*0290*/ 	.word	0xffffffff


	//   ....[47]....
        /*0294*/ 	.word	0xffffffff


	//   ....[48]....
        /*0298*/ 	.word	0xffffffff


	//   ....[49]....
        /*029c*/ 	.word	0xffffffff


	//   ....[50]....
        /*02a0*/ 	.word	0xffffffff


	//   ....[51]....
        /*02a4*/ 	.word	0xffffffff


	//   ....[52]....
        /*02a8*/ 	.word	0xffffffff


	//   ....[53]....
        /*02ac*/ 	.word	0xffffffff


	//   ....[54]....
        /*02b0*/ 	.word	0xffffffff


	//   ....[55]....
        /*02b4*/ 	.word	0xffffffff


	//   ....[56]....
        /*02b8*/ 	.word	0xffffffff


	//   ....[57]....
        /*02bc*/ 	.word	0xffffffff


	//   ....[58]....
        /*02c0*/ 	.word	0xffffffff


	//   ....[59]....
        /*02c4*/ 	.word	0xffffffff


	//   ....[60]....
        /*02c8*/ 	.word	0xffffffff


	//   ....[61]....
        /*02cc*/ 	.word	0xffffffff


	//   ....[62]....
        /*02d0*/ 	.word	0xffffffff


	//   ....[63]....
        /*02d4*/ 	.word	0xffffffff


	//   ....[64]....
        /*02d8*/ 	.word	0xffffffff


	//   ....[65]....
        /*02dc*/ 	.word	0xffffffff


	//   ....[66]....
        /*02e0*/ 	.word	0xffffffff


	//   ....[67]....
        /*02e4*/ 	.word	0xffffffff


	//   ....[68]....
        /*02e8*/ 	.word	0xffffffff


	//   ....[69]....
        /*02ec*/ 	.word	0xffffffff


	//   ....[70]....
        /*02f0*/ 	.word	0xffffffff


	//   ....[71]....
        /*02f4*/ 	.word	0xffffffff


	//   ....[72]....
        /*02f8*/ 	.word	0xffffffff


	//   ....[73]....
        /*02fc*/ 	.word	0xffffffff


	//   ....[74]....
        /*0300*/ 	.word	0xffffffff


	//   ....[75]....
        /*0304*/ 	.word	0xffffffff


	//   ....[76]....
        /*0308*/ 	.word	0xffffffff


	//   ....[77]....
        /*030c*/ 	.word	0xffffffff


	//   ....[78]....
        /*0310*/ 	.word	0xffffffff


	//   ....[79]....
        /*0314*/ 	.word	0xffffffff


	//   ....[80]....
        /*0318*/ 	.word	0xffffffff


	//   ....[81]....
        /*031c*/ 	.word	0xffffffff


	//   ....[82]....
        /*0320*/ 	.word	0xffffffff


	//   ....[83]....
        /*0324*/ 	.word	0xffffffff


	//   ....[84]....
        /*0328*/ 	.word	0xffffffff


	//   ....[85]....
        /*032c*/ 	.word	0xffffffff


	//   ....[86]....
        /*0330*/ 	.word	0xffffffff


	//   ....[87]....
        /*0334*/ 	.word	0xffffffff


	//   ....[88]....
        /*0338*/ 	.word	0xffffffff


	//   ....[89]....
        /*033c*/ 	.word	0xffffffff


	//   ....[90]....
        /*0340*/ 	.word	0xffffffff


	//   ....[91]....
        /*0344*/ 	.word	0xffffffff


	//   ....[92]....
        /*0348*/ 	.word	0xffffffff


	//   ....[93]....
        /*034c*/ 	.word	0xffffffff


	//   ....[94]....
        /*0350*/ 	.word	0xffffffff


	//   ....[95]....
        /*0354*/ 	.word	0xffffffff


	//   ....[96]....
        /*0358*/ 	.word	0xffffffff


	//   ....[97]....
        /*035c*/ 	.word	0xffffffff


	//   ....[98]....
        /*0360*/ 	.word	0xffffffff


	//   ....[99]....
        /*0364*/ 	.word	0xffffffff


	//   ....[100]....
        /*0368*/ 	.word	0xffffffff


	//   ....[101]....
        /*036c*/ 	.word	0xffffffff


	//   ....[102]....
        /*0370*/ 	.word	0xffffffff


	//   ....[103]....
        /*0374*/ 	.word	0xffffffff


	//----- nvinfo : EIATTR_COOP_GROUP_INSTR_OFFSETS
	.align		4
.L_438:
        /*0378*/ 	.byte	0x04, 0x28
        /*037a*/ 	.short	(.L_440 - .L_439)


	//   ....[0]....
.L_439:
        /*037c*/ 	.word	0x00000520


	//   ....[1]....
        /*0380*/ 	.word	0x00000530


	//   ....[2]....
        /*0384*/ 	.word	0x00000550


	//   ....[3]....
        /*0388*/ 	.word	0x00000560


	//   ....[4]....
        /*038c*/ 	.word	0x00000640


	//   ....[5]....
        /*0390*/ 	.word	0x00000660


	//   ....[6]....
        /*0394*/ 	.word	0x00000730


	//   ....[7]....
        /*0398*/ 	.word	0x00000810


	//   ....[8]....
        /*039c*/ 	.word	0x00000820


	//   ....[9]....
        /*03a0*/ 	.word	0x00000900


	//   ....[10]....
        /*03a4*/ 	.word	0x00000920


	//   ....[11]....
        /*03a8*/ 	.word	0x000009f0


	//   ....[12]....
        /*03ac*/ 	.word	0x00000a10


	//   ....[13]....
        /*03b0*/ 	.word	0x00000b60


	//   ....[14]....
        /*03b4*/ 	.word	0x00000b70


	//   ....[15]....
        /*03b8*/ 	.word	0x00000b80


	//   ....[16]....
        /*03bc*/ 	.word	0x000010a0


	//   ....[17]....
        /*03c0*/ 	.word	0x000010c0


	//   ....[18]....
        /*03c4*/ 	.word	0x000010f0


	//   ....[19]....
        /*03c8*/ 	.word	0x00001120


	//   ....[20]....
        /*03cc*/ 	.word	0x00001150


	//   ....[21]....
        /*03d0*/ 	.word	0x00001170


	//   ....[22]....
        /*03d4*/ 	.word	0x00001190


	//   ....[23]....
        /*03d8*/ 	.word	0x000011b0


	//   ....[24]....
        /*03dc*/ 	.word	0x00001840


	//   ....[25]....
        /*03e0*/ 	.word	0x00001870


	//   ....[26]....
        /*03e4*/ 	.word	0x00001880


	//   ....[27]....
        /*03e8*/ 	.word	0x000018c0


	//   ....[28]....
        /*03ec*/ 	.word	0x00001900


	//   ....[29]....
        /*03f0*/ 	.word	0x00001920


	//   ....[30]....
        /*03f4*/ 	.word	0x00001940


	//   ....[31]....
        /*03f8*/ 	.word	0x00001950


	//   ....[32]....
        /*03fc*/ 	.word	0x00003070


	//   ....[33]....
        /*0400*/ 	.word	0x00003090


	//   ....[34]....
        /*0404*/ 	.word	0x000030b0


	//   ....[35]....
        /*0408*/ 	.word	0x000030d0


	//   ....[36]....
        /*040c*/ 	.word	0x000030f0


	//   ....[37]....
        /*0410*/ 	.word	0x00003100


	//   ....[38]....
        /*0414*/ 	.word	0x00003110


	//   ....[39]....
        /*0418*/ 	.word	0x00003130


	//   ....[40]....
        /*041c*/ 	.word	0x000039c0


	//   ....[41]....
        /*0420*/ 	.word	0x00003ac0


	//   ....[42]....
        /*0424*/ 	.word	0x00003ba0


	//   ....[43]....
        /*0428*/ 	.word	0x00003d00


	//   ....[44]....
        /*042c*/ 	.word	0x00003db0


	//   ....[45]....
        /*0430*/ 	.word	0x00003dd0


	//   ....[46]....
        /*0434*/ 	.word	0x00003ee0


	//   ....[47]....
        /*0438*/ 	.word	0x00003f10


	//   ....[48]....
        /*043c*/ 	.word	0x00005b10


	//   ....[49]....
        /*0440*/ 	.word	0x00005b20


	//   ....[50]....
        /*0444*/ 	.word	0x00005b30


	//   ....[51]....
        /*0448*/ 	.word	0x00005b40


	//   ....[52]....
        /*044c*/ 	.word	0x00005b50


	//   ....[53]....
        /*0450*/ 	.word	0x00005b60


	//   ....[54]....
        /*0454*/ 	.word	0x00005b70


	//   ....[55]....
        /*0458*/ 	.word	0x00005b90


	//   ....[56]....
        /*045c*/ 	.word	0x00005fa0


	//   ....[57]....
        /*0460*/ 	.word	0x00005fb0


	//   ....[58]....
        /*0464*/ 	.word	0x00005fc0


	//   ....[59]....
        /*0468*/ 	.word	0x00005fd0


	//   ....[60]....
        /*046c*/ 	.word	0x00005ff0


	//   ....[61]....
        /*0470*/ 	.word	0x00006010


	//   ....[62]....
        /*0474*/ 	.word	0x00006060


	//   ....[63]....
        /*0478*/ 	.word	0x000060a0


	//   ....[64]....
        /*047c*/ 	.word	0x000076c0


	//   ....[65]....
        /*0480*/ 	.word	0x00007790


	//   ....[66]....
        /*0484*/ 	.word	0x00007880


	//   ....[67]....
        /*0488*/ 	.word	0x000078c0


	//   ....[68]....
        /*048c*/ 	.word	0x000078d0


	//   ....[69]....
        /*0490*/ 	.word	0x00007900


	//   ....[70]....
        /*0494*/ 	.word	0x00007990


	//   ....[71]....
        /*0498*/ 	.word	0x00007ad0


	//   ....[72]....
        /*049c*/ 	.word	0x0000a130


	//   ....[73]....
        /*04a0*/ 	.word	0x0000a2d0


	//   ....[74]....
        /*04a4*/ 	.word	0x0000a2e0


	//   ....[75]....
        /*04a8*/ 	.word	0x0000a310


	//   ....[76]....
        /*04ac*/ 	.word	0x0000a320


	//   ....[77]....
        /*04b0*/ 	.word	0x0000a340


	//   ....[78]....
        /*04b4*/ 	.word	0x0000a390


	//   ....[79]....
        /*04b8*/ 	.word	0x0000a3c0


	//   ....[80]....
        /*04bc*/ 	.word	0x0000bc60


	//   ....[81]....
        /*04c0*/ 	.word	0x0000bc70


	//   ....[82]....
        /*04c4*/ 	.word	0x0000bc90


	//   ....[83]....
        /*04c8*/ 	.word	0x0000bca0


	//   ....[84]....
        /*04cc*/ 	.word	0x0000bcb0


	//   ....[85]....
        /*04d0*/ 	.word	0x0000bcc0


	//   ....[86]....
        /*04d4*/ 	.word	0x0000bcd0


	//   ....[87]....
        /*04d8*/ 	.word	0x0000bce0


	//   ....[88]....
        /*04dc*/ 	.word	0x0000be80


	//   ....[89]....
        /*04e0*/ 	.word	0x0000bea0


	//   ....[90]....
        /*04e4*/ 	.word	0x0000bf90


	//   ....[91]....
        /*04e8*/ 	.word	0x0000bfc0


	//   ....[92]....
        /*04ec*/ 	.word	0x0000c090


	//   ....[93]....
        /*04f0*/ 	.word	0x0000c0c0


	//   ....[94]....
        /*04f4*/ 	.word	0x0000c190


	//   ....[95]....
        /*04f8*/ 	.word	0x0000c1c0


	//   ....[96]....
        /*04fc*/ 	.word	0x0000c290


	//   ....[97]....
        /*0500*/ 	.word	0x0000c2c0


	//   ....[98]....
        /*0504*/ 	.word	0x0000c390


	//   ....[99]....
        /*0508*/ 	.word	0x0000c3c0


	//   ....[100]....
        /*050c*/ 	.word	0x0000c490


	//   ....[101]....
        /*0510*/ 	.word	0x0000c4c0


	//   ....[102]....
        /*0514*/ 	.word	0x0000c580


	//   ....[103]....
        /*0518*/ 	.word	0x0000c590


	//----- nvinfo : EIATTR_EXIT_INSTR_OFFSETS
	.align		4
.L_440:
        /*051c*/ 	.byte	0x04, 0x1c
        /*051e*/ 	.short	(.L_442 - .L_441)


	//   ....[0]....
.L_441:
        /*0520*/ 	.word	0x00000040


	//   ....[1]....
        /*0524*/ 	.word	0x0000c5c0


	//   ....[2]....
        /*0528*/ 	.word	0x0000c610


	//   ....[3]....
        /*052c*/ 	.word	0x0000c670


	//----- nvinfo : EIATTR_CTAIDZ_USED
	.align		4
.L_442:
        /*0530*/ 	.byte	0x01, 0x04
	.zero		2


	//----- nvinfo : EIATTR_MAX_THREADS
	.align		4
        /*0534*/ 	.byte	0x04, 0x05
        /*0536*/ 	.short	(.L_444 - .L_443)
.L_443:
        /*0538*/ 	.word	0x00000080
        /*053c*/ 	.word	0x00000001
        /*0540*/ 	.word	0x00000001


	//----- nvinfo : EIATTR_CRS_STACK_SIZE
	.align		4
.L_444:
        /*0544*/ 	.byte	0x04, 0x1e
        /*0546*/ 	.short	(.L_446 - .L_445)
.L_445:
        /*0548*/ 	.word	0x00000000
.L_446:


//--------------------- .nv.info._ZN7cutlass13device_kernelIN5flash19enable_sm80_to_sm89INS1_16FlashAttnFwdSm80INS1_25CollectiveMainloopFwdSm80ILi4ELi1ELb0EN4cute5tupleIJNS5_1CILi128EEENS7_ILi64EEES8_EEELi128ENS_6half_tEfNS_4arch4Sm80ELb0ELb0ELb1ELb1ELb1ELb0ELb1ELb0EEENS1_21CollectiveEpilogueFwdINS6_IJS8_S8_S9_EEENS6_IJNS7_ILi1EEESH_SH_EEESB_SD_Li128ELb1ELb1ELb0ELb0EEENS1_19SingleTileSchedulerILb1ELb0ELb1ELi128EEEEEEEEEvNT_6ParamsE --------------------------
	.section	.nv.info._ZN7cutlass13device_kernelIN5flash19enable_sm80_to_sm89INS1_16FlashAttnFwdSm80INS1_25CollectiveMainloopFwdSm80ILi4ELi1ELb0EN4cute5tupleIJNS5_1CILi128EEENS7_ILi64EEES8_EEELi128ENS_6half_tEfNS_4arch4Sm80ELb0ELb0ELb1ELb1ELb1ELb0ELb1ELb0EEENS1_21CollectiveEpilogueFwdINS6_IJS8_S8_S9_EEENS6_IJNS7_ILi1EEESH_SH_EEESB_SD_Li128ELb1ELb1ELb0ELb0EEENS1_19SingleTileSchedulerILb1ELb0ELb1ELi128EEEEEEEEEvNT_6ParamsE,"",@"SHT_CUDA_INFO"
	.sectionflags	@""
	.align	4


	//----- nvinfo : EIATTR_CUDA_API_VERSION
	.align		4
        /*0000*/ 	.byte	0x04, 0x37
        /*0002*/ 	.short	(.L_448 - .L_447)
.L_447:
        /*0004*/ 	.word	0x00000082


	//----- nvinfo : EIATTR_SW2861232_WAR
	.align		4
.L_448:
        /*0008*/ 	.byte	0x01, 0x35
	.zero		2


	//----- nvinfo : EIATTR_PARAM_CBANK
	.align		4
        /*000c*/ 	.byte	0x04, 0x0a
        /*000e*/ 	.short	(.L_450 - .L_449)
	.align		4
.L_449:
        /*0010*/ 	.word	index@(.nv.constant0._ZN7cutlass13device_kernelIN5flash19enable_sm80_to_sm89INS1_16FlashAttnFwdSm80INS1_25CollectiveMainloopFwdSm80ILi4ELi1ELb0EN4cute5tupleIJNS5_1CILi128EEENS7_ILi64EEES8_EEELi128ENS_6half_tEfNS_4arch4Sm80ELb0ELb0ELb1ELb1ELb1ELb0ELb1ELb0EEENS1_21CollectiveEpilogueFwdINS6_IJS8_S8_S9_EEENS6_IJNS7_ILi1EEESH_SH_EEESB_SD_Li128ELb1ELb1ELb0ELb0EEENS1_19SingleTileSchedulerILb1ELb0ELb1ELi128EEEEEEEEEvNT_6ParamsE)
        /*0014*/ 	.short	0x0160
        /*0016*/ 	.short	0x0418


	//----- nvinfo : EIATTR_CBANK_PARAM_SIZE
	.align		4
.L_450:
        /*0018*/ 	.byte	0x03, 0x19
        /*001a*/ 	.short	0x0418


	//----- nvinfo : EIATTR_KPARAM_INFO
	.align		4
        /*001c*/ 	.byte	0x04, 0x17
        /*001e*/ 	.short	(.L_452 - .L_451)
.L_451:
        /*0020*/ 	.word	0x00000000
        /*0024*/ 	.short	0x0000
        /*0026*/ 	.short	0x0000
        /*0028*/ 	.byte	0x00, 0xf0, 0x61, 0x10


	//----- nvinfo : EIATTR_MAXREG_COUNT
	.align		4
.L_452:
        /*002c*/ 	.byte	0x03, 0x1b
        /*002e*/ 	.short	0x00ff


	//----- nvinfo : EIATTR_NUM_BARRIERS
	.align		4
        /*0030*/ 	.byte	0x02, 0x4c
        /*0032*/ 	.byte	0x02
	.zero		1


	//----- nvinfo : EIATTR_ANNOTATIONS
	.align		4
        /*0034*/ 	.byte	0x04, 0x55
        /*0036*/ 	.short	(.L_454 - .L_453)


	//   ....[0]....
.L_453:
        /* <DEDUP_REMOVED lines=58> */


	//----- nvinfo : EIATTR_MERCURY_ISA_VERSION
	.align		4
.L_454:
        /*03c8*/ 	.byte	0x03, 0x5f
        /*03ca*/ 	.short	0x0000


	//----- nvinfo : EIATTR_COOP_GROUP_MASK_REGIDS
	.align		4
        /*03cc*/ 	.byte	0x04, 0x29
        /*03ce*/ 	.short	(.L_456 - .L_455)


	//   ....[0]....
.L_455:
        /*03d0*/ 	.word	0xffffffff


	//   ....[1]....
        /*03d4*/ 	.word	0xffffffff


	//   ....[2]....
        /*03d8*/ 	.word	0xffffffff


	//   ....[3]....
        /*03dc*/ 	.word	0xffffffff


	//   ....[4]....
        /*03e0*/ 	.word	0xffffffff


	//   ....[5]....
        /*03e4*/ 	.word	0xffffffff


	//   ....[6]....
        /*03e8*/ 	.word	0xffffffff


	//   ....[7]....
        /*03ec*/ 	.word	0xffffffff


	//   ....[8]....
        /*03f0*/ 	.word	0xffffffff


	//   ....[9]....
        /*03f4*/ 	.word	0xffffffff


	//   ....[10]....
        /*03f8*/ 	.word	0xffffffff


	//   ....[11]....
        /*03fc*/ 	.word	0xffffffff


	//   ....[12]....
        /*0400*/ 	.word	0xffffffff


	//   ....[13]....
        /*0404*/ 	.word	0xffffffff


	//   ....[14]....
        /*0408*/ 	.word	0xffffffff


	//   ....[15]....
        /*040c*/ 	.word	0xffffffff


	//   ....[16]....
        /*0410*/ 	.word	0xffffffff


	//   ....[17]....
        /*0414*/ 	.word	0xffffffff


	//   ....[18]....
        /*0418*/ 	.word	0xffffffff


	//   ....[19]....
        /*041c*/ 	.word	0xffffffff


	//   ....[20]....
        /*0420*/ 	.word	0xffffffff


	//   ....[21]....
        /*0424*/ 	.word	0xffffffff


	//   ....[22]....
        /*0428*/ 	.word	0xffffffff


	//   ....[23]....
        /*042c*/ 	.word	0xffffffff


	//   ....[24]....
        /*0430*/ 	.word	0xffffffff


	//   ....[25]....
        /*0434*/ 	.word	0xffffffff


	//   ....[26]....
        /*0438*/ 	.word	0xffffffff


	//   ....[27]....
        /*043c*/ 	.word	0xffffffff


	//   ....[28]....
        /*0440*/ 	.word	0xffffffff


	//   ....[29]....
        /*0444*/ 	.word	0xffffffff


	//   ....[30]....
        /*0448*/ 	.word	0xffffffff


	//   ....[31]....
        /*044c*/ 	.word	0xffffffff


	//   ....[32]....
        /*0450*/ 	.word	0xffffffff


	//   ....[33]....
        /*0454*/ 	.word	0xffffffff


	//   ....[34]....
        /*0458*/ 	.word	0xffffffff


	//   ....[35]....
        /*045c*/ 	.word	0xffffffff


	//   ....[36]....
        /*0460*/ 	.word	0xffffffff


	//   ....[37]....
        /*0464*/ 	.word	0xffffffff


	//   ....[38]....
        /*0468*/ 	.word	0xffffffff


	//   ....[39]....
        /*046c*/ 	.word	0xffffffff


	//   ....[40]....
        /*0470*/ 	.word	0xffffffff


	//   ....[41]....
        /*0474*/ 	.word	0xffffffff


	//   ....[42]....
        /*0478*/ 	.word	0xffffffff


	//   ....[43]....
        /*047c*/ 	.word	0xffffffff


	//   ....[44]....
        /*0480*/ 	.word	0xffffffff


	//   ....[45]....
        /*0484*/ 	.word	0xffffffff


	//   ....[46]....
        /*0488*/ 	.word	0xffffffff


	//   ....[47]....
        /*048c*/ 	.word	0xffffffff


	//   ....[48]....
        /*0490*/ 	.word	0xffffffff


	//   ....[49]....
        /*0494*/ 	.word	0xffffffff


	//   ....[50]....
        /*0498*/ 	.word	0xffffffff


	//   ....[51]....
        /*049c*/ 	.word	0xffffffff


	//   ....[52]....
        /*04a0*/ 	.word	0xffffffff


	//   ....[53]....
        /*04a4*/ 	.word	0xffffffff


	//   ....[54]....
        /*04a8*/ 	.word	0xffffffff


	//   ....[55]....
        /*04ac*/ 	.word	0xffffffff


	//   ....[56]....
        /*04b0*/ 	.word	0xffffffff


	//   ....[57]....
        /*04b4*/ 	.word	0xffffffff


	//   ....[58]....
        /*04b8*/ 	.word	0xffffffff


	//   ....[59]....
        /*04bc*/ 	.word	0xffffffff


	//   ....[60]....
        /*04c0*/ 	.word	0xffffffff


	//   ....[61]....
        /*04c4*/ 	.word	0xffffffff


	//   ....[62]....
        /*04c8*/ 	.word	0xffffffff


	//   ....[63]....
        /*04cc*/ 	.word	0xffffffff


	//   ....[64]....
        /*04d0*/ 	.word	0xffffffff


	//   ....[65]....
        /*04d4*/ 	.word	0xffffffff


	//   ....[66]....
        /*04d8*/ 	.word	0xffffffff


	//   ....[67]....
        /*04dc*/ 	.word	0xffffffff


	//   ....[68]....
        /*04e0*/ 	.word	0xffffffff


	//   ....[69]....
        /*04e4*/ 	.word	0xffffffff


	//   ....[70]....
        /*04e8*/ 	.word	0xffffffff


	//   ....[71]....
        /*04ec*/ 	.word	0xffffffff


	//   ....[72]....
        /*04f0*/ 	.word	0xffffffff


	//   ....[73]....
        /*04f4*/ 	.word	0xffffffff


	//   ....[74]....
        /*04f8*/ 	.word	0xffffffff


	//   ....[75]....
        /*04fc*/ 	.word	0xffffffff


	//   ....[76]....
        /*0500*/ 	.word	0xffffffff


	//   ....[77]....
        /*0504*/ 	.word	0xffffffff


	//   ....[78]....
        /*0508*/ 	.word	0xffffffff


	//   ....[79]....
        /*050c*/ 	.word	0xffffffff


	//   ....[80]....
        /*0510*/ 	.word	0xffffffff


	//   ....[81]....
        /*0514*/ 	.word	0xffffffff


	//   ....[82]....
        /*0518*/ 	.word	0xffffffff


	//   ....[83]....
        /*051c*/ 	.word	0xffffffff


	//   ....[84]....
        /*0520*/ 	.word	0xffffffff


	//   ....[85]....
        /*0524*/ 	.word	0xffffffff


	//   ....[86]....
        /*0528*/ 	.word	0xffffffff


	//   ....[87]....
        /*052c*/ 	.word	0xffffffff


	//   ....[88]....
        /*0530*/ 	.word	0xffffffff


	//   ....[89]....
        /*0534*/ 	.word	0xffffffff


	//   ....[90]....
        /*0538*/ 	.word	0xffffffff


	//   ....[91]....
        /*053c*/ 	.word	0xffffffff


	//   ....[92]....
        /*0540*/ 	.word	0xffffffff


	//   ....[93]....
        /*0544*/ 	.word	0xffffffff


	//   ....[94]....
        /*0548*/ 	.word	0xffffffff


	//   ....[95]....
        /*054c*/ 	.word	0xffffffff


	//   ....[96]....
        /*0550*/ 	.word	0xffffffff


	//   ....[97]....
        /*0554*/ 	.word	0xffffffff


	//   ....[98]....
        /*0558*/ 	.word	0xffffffff


	//   ....[99]....
        /*055c*/ 	.word	0xffffffff


	//   ....[100]....
        /*0560*/ 	.word	0xffffffff


	//   ....[101]....
        /*0564*/ 	.word	0xffffffff


	//   ....[102]....
        /*0568*/ 	.word	0xffffffff


	//   ....[103]....
        /*056c*/ 	.word	0xffffffff


	//   ....[104]....
        /*0570*/ 	.word	0xffffffff


	//   ....[105]....
        /*0574*/ 	.word	0xffffffff


	//   ....[106]....
        /*0578*/ 	.word	0xffffffff


	//   ....[107]....
        /*057c*/ 	.word	0xffffffff


	//   ....[108]....
        /*0580*/ 	.word	0xffffffff


	//   ....[109]....
        /*0584*/ 	.word	0xffffffff


	//   ....[110]....
        /*0588*/ 	.word	0xffffffff


	//   ....[111]....
        /*058c*/ 	.word	0xffffffff


	//   ....[112]....
        /*0590*/ 	.word	0xffffffff


	//   ....[113]....
        /*0594*/ 	.word	0xffffffff


	//   ....[114]....
        /*0598*/ 	.word	0xffffffff


	//   ....[115]....
        /*059c*/ 	.word	0xffffffff


	//   ....[116]....
        /*05a0*/ 	.word	0xffffffff


	//   ....[117]....
        /*05a4*/ 	.word	0xffffffff


	//   ....[118]....
        /*05a8*/ 	.word	0xffffffff


	//   ....[119]....
        /*05ac*/ 	.word	0xffffffff


	//   ....[120]....
        /*05b0*/ 	.word	0xffffffff


	//----- nvinfo : EIATTR_COOP_GROUP_INSTR_OFFSETS
	.align		4
.L_456:
        /*05b4*/ 	.byte	0x04, 0x28
        /*05b6*/ 	.short	(.L_458 - .L_457)


	//   ....[0]....
.L_457:
        /*05b8*/ 	.word	0x000000a0


	//   ....[1]....
        /*05bc*/ 	.word	0x00001300


	//   ....[2]....
        /*05c0*/ 	.word	0x00001330


	//   ....[3]....
        /*05c4*/ 	.word	0x00001500


	//   ....[4]....
        /*05c8*/ 	.word	0x00001530


	//   ....[5]....
        /*05cc*/ 	.word	0x00001600


	//   ....[6]....
        /*05d0*/ 	.word	0x00001630


	//   ....[7]....
        /*05d4*/ 	.word	0x00001700


	//   ....[8]....
        /*05d8*/ 	.word	0x00001730


	//   ....[9]....
        /*05dc*/ 	.word	0x00001800


	//   ....[10]....
        /*05e0*/ 	.word	0x00001830


	//   ....[11]....
        /*05e4*/ 	.word	0x00001900


	//   ....[12]....
        /*05e8*/ 	.word	0x00001930


	//   ....[13]....
        /*05ec*/ 	.word	0x00001a00


	//   ....[14]....
        /*05f0*/ 	.word	0x00001a30


	//   ....[15]....
        /*05f4*/ 	.word	0x00001b10


	//   ....[16]....
        /*05f8*/ 	.word	0x00001b80


	//   ....[17]....
        /*05fc*/ 	.word	0x00001fd0


	//   ....[18]....
        /*0600*/ 	.word	0x00001ff0


	//   ....[19]....
        /*0604*/ 	.word	0x00002000


	//   ....[20]....
        /*0608*/ 	.word	0x00002010


	//   ....[21]....
        /*060c*/ 	.word	0x00002020


	//   ....[22]....
        /*0610*/ 	.word	0x00002030


	//   ....[23]....
        /*0614*/ 	.word	0x00002040


	//   ....[24]....
        /*0618*/ 	.word	0x00002050


	//   ....[25]....
        /*061c*/ 	.word	0x00002490


	//   ....[26]....
        /*0620*/ 	.word	0x000024a0


	//   ....[27]....
        /*0624*/ 	.word	0x000024b0


	//   ....[28]....
        /*0628*/ 	.word	0x000024c0


	//   ....[29]....
        /*062c*/ 	.word	0x000024d0


	//   ....[30]....
        /*0630*/ 	.word	0x000024e0


	//   ....[31]....
        /*0634*/ 	.word	0x000025a0


	//   ....[32]....
        /*0638*/ 	.word	0x000025b0


	//   ....[33]....
        /*063c*/ 	.word	0x00003e40


	//   ....[34]....
        /*0640*/ 	.word	0x00003e60


	//   ....[35]....
        /*0644*/ 	.word	0x00003e70


	//   ....[36]....
        /*0648*/ 	.word	0x00003e80


	//   ....[37]....
        /*064c*/ 	.word	0x00003e90


	//   ....[38]....
        /*0650*/ 	.word	0x00003ea0


	//   ....[39]....
        /*0654*/ 	.word	0x00003eb0


	//   ....[40]....
        /*0658*/ 	.word	0x00003ed0


	//   ....[41]....
        /*065c*/ 	.word	0x000048c0


	//   ....[42]....
        /*0660*/ 	.word	0x000049a0


	//   ....[43]....
        /*0664*/ 	.word	0x00004b60


	//   ....[44]....
        /*0668*/ 	.word	0x00004b80


	//   ....[45]....
        /*066c*/ 	.word	0x00004d10


	//   ....[46]....
        /*0670*/ 	.word	0x00004da0


	//   ....[47]....
        /*0674*/ 	.word	0x00005090


	//   ....[48]....
        /*0678*/ 	.word	0x000051e0


	//   ....[49]....
        /*067c*/ 	.word	0x00007c90


	//   ....[50]....
        /*0680*/ 	.word	0x00007ca0


	//   ....[51]....
        /*0684*/ 	.word	0x00007cb0


	//   ....[52]....
        /*0688*/ 	.word	0x00007cc0


	//   ....[53]....
        /*068c*/ 	.word	0x00007cd0


	//   ....[54]....
        /*0690*/ 	.word	0x00007ce0


	//   ....[55]....
        /*0694*/ 	.word	0x00007cf0


	//   ....[56]....
        /*0698*/ 	.word	0x00007d20


	//   ....[57]....
        /*069c*/ 	.word	0x00008100


	//   ....[58]....
        /*06a0*/ 	.word	0x00008120


	//   ....[59]....
        /*06a4*/ 	.word	0x00008140


	//   ....[60]....
        /*06a8*/ 	.word	0x00008160


	//   ....[61]....
        /*06ac*/ 	.word	0x000081b0


	//   ....[62]....
        /*06b0*/ 	.word	0x00008220


	//   ....[63]....
        /*06b4*/ 	.word	0x000082d0


	//   ....[64]....
        /*06b8*/ 	.word	0x000082f0


	//   ....[65]....
        /*06bc*/ 	.word	0x00009ac0


	//   ....[66]....
        /*06c0*/ 	.word	0x00009af0


	//   ....[67]....
        /*06c4*/ 	.word	0x00009b60


	//   ....[68]....
        /*06c8*/ 	.word	0x00009bb0


	//   ....[69]....
        /*06cc*/ 	.word	0x00009bf0


	//   ....[70]....
        /*06d0*/ 	.word	0x00009ce0


	//   ....[71]....
        /*06d4*/ 	.word	0x00009cf0


	//   ....[72]....
        /*06d8*/ 	.word	0x0000a2c0


	//   ....[73]....
        /*06dc*/ 	.word	0x0000cc80


	//   ....[74]....
        /*06e0*/ 	.word	0x0000cc90


	//   ....[75]....
        /*06e4*/ 	.word	0x0000cca0


	//   ....[76]....
        /*06e8*/ 	.word	0x0000ccb0


	//   ....[77]....
        /*06ec*/ 	.word	0x0000cce0


	//   ....[78]....
        /*06f0*/ 	.word	0x0000cd00


	//   ....[79]....
        /*06f4*/ 	.word	0x0000cd20


	//   ....[80]....
        /*06f8*/ 	.word	0x0000cd30


	//   ....[81]....
        /*06fc*/ 	.word	0x0000e9a0


	//   ....[82]....
        /*0700*/ 	.word	0x0000e9e0


	//   ....[83]....
        /*0704*/ 	.word	0x0000ea10


	//   ....[84]....
        /*0708*/ 	.word	0x0000ea40


	//   ....[85]....
        /*070c*/ 	.word	0x0000ea80


	//   ....[86]....
        /*0710*/ 	.word	0x0000eac0


	//   ....[87]....
        /*0714*/ 	.word	0x0000eae0


	//   ....[88]....
        /*0718*/ 	.word	0x0000eaf0


	//   ....[89]....
        /*071c*/ 	.word	0x0000ecb0


	//   ....[90]....
        /*0720*/ 	.word	0x0000ecc0


	//   ....[91]....
        /*0724*/ 	.word	0x0000edc0


	//   ....[92]....
        /*0728*/ 	.word	0x0000edf0


	//   ....[93]....
        /*072c*/ 	.word	0x0000eed0


	//   ....[94]....
        /*0730*/ 	.word	0x0000ef00


	//   ....[95]....
        /*0734*/ 	.word	0x0000efe0


	//   ....[96]....
        /*0738*/ 	.word	0x0000f010


	//   ....[97]....
        /*073c*/ 	.word	0x0000f0f0


	//   ....[98]....
        /*0740*/ 	.word	0x0000f120


	//   ....[99]....
        /*0744*/ 	.word	0x0000f200


	//   ....[100]....
        /*0748*/ 	.word	0x0000f230


	//   ....[101]....
        /*074c*/ 	.word	0x0000f310


	//   ....[102]....
        /*0750*/ 	.word	0x0000f340


	//   ....[103]....
        /*0754*/ 	.word	0x0000f420


	//   ....[104]....
        /*0758*/ 	.word	0x0000f440


	//   ....[105]....
        /*075c*/ 	.word	0x0000fd00


	//   ....[106]....
        /*0760*/ 	.word	0x0000fd10


	//   ....[107]....
        /*0764*/ 	.word	0x0000fde0


	//   ....[108]....
        /*0768*/ 	.word	0x0000fe10


	//   ....[109]....
        /*076c*/ 	.word	0x0000fee0


	//   ....[110]....
        /*0770*/ 	.word	0x0000ff10


	//   ....[111]....
        /*0774*/ 	.word	0x0000ffe0


	//   ....[112]....
        /*0778*/ 	.word	0x00010010


	//   ....[113]....
        /*077c*/ 	.word	0x000100e0


	//   ....[114]....
        /*0780*/ 	.word	0x00010110


	//   ....[115]....
        /*0784*/ 	.word	0x000101e0


	//   ....[116]....
        /*0788*/ 	.word	0x00010210


	//   ....[117]....
        /*078c*/ 	.word	0x000102e0


	//   ....[118]....
        /*0790*/ 	.word	0x00010310


	//   ....[119]....
        /*0794*/ 	.word	0x000103e0


	//   ....[120]....
        /*0798*/ 	.word	0x00010400


	//----- nvinfo : EIATTR_EXIT_INSTR_OFFSETS
	.align		4
.L_458:
        /*079c*/ 	.byte	0x04, 0x1c
        /*079e*/ 	.short	(.L_460 - .L_459)


	//   ....[0]....
.L_459:
        /*07a0*/ 	.word	0x00000450


	//   ....[1]....
        /*07a4*/ 	.word	0x0000f450


	//   ....[2]....
        /*07a8*/ 	.word	0x0000f4b0


	//   ....[3]....
        /*07ac*/ 	.word	0x0000f510


	//   ....[4]....
        /*07b0*/ 	.word	0x00010410


	//   ....[5]....
        /*07b4*/ 	.word	0x00010460


	//   ....[6]....
        /*07b8*/ 	.word	0x000104c0


	//----- nvinfo : EIATTR_CTAIDZ_USED
	.align		4
.L_460:
        /*07bc*/ 	.byte	0x01, 0x04
	.zero		2


	//----- nvinfo : EIATTR_MAX_THREADS
	.align		4
        /*07c0*/ 	.byte	0x04, 0x05
        /*07c2*/ 	.short	(.L_462 - .L_461)
.L_461:
        /*07c4*/ 	.word	0x00000080
        /*07c8*/ 	.word	0x00000001
        /*07cc*/ 	.word	0x00000001


	//----- nvinfo : EIATTR_CRS_STACK_SIZE
	.align		4
.L_462:
        /*07d0*/ 	.byte	0x04, 0x1e
        /*07d2*/ 	.short	(.L_464 - .L_463)
.L_463:
        /*07d4*/ 	.word	0x00000000
.L_464:


//--------------------- .nv.info._ZN7cutlass13device_kernelIN5flash19enable_sm80_to_sm89INS1_16FlashAttnFwdSm80INS1_25CollectiveMainloopFwdSm80ILi4ELi1ELb0EN4cute5tupleIJNS5_1CILi128EEENS7_ILi64EEES8_EEELi128ENS_6half_tEfNS_4arch4Sm80ELb0ELb0ELb1ELb1ELb1ELb1ELb1ELb0EEENS1_21CollectiveEpilogueFwdINS6_IJS8_S8_S9_EEENS6_IJNS7_ILi1EEESH_SH_EEESB_SD_Li128ELb1ELb1ELb0ELb0EEENS1_19SingleTileSchedulerILb1ELb0ELb1ELi128EEEEEEEEEvNT_6ParamsE --------------------------
	.section	.nv.info._ZN7cutlass13device_kernelIN5flash19enable_sm80_to_sm89INS1_16FlashAttnFwdSm80INS1_25CollectiveMainloopFwdSm80ILi4ELi1ELb0EN4cute5tupleIJNS5_1CILi128EEENS7_ILi64EEES8_EEELi128ENS_6half_tEfNS_4arch4Sm80ELb0ELb0ELb1ELb1ELb1ELb1ELb1ELb0EEENS1_21CollectiveEpilogueFwdINS6_IJS8_S8_S9_EEENS6_IJNS7_ILi1EEESH_SH_EEESB_SD_Li128ELb1ELb1ELb0ELb0EEENS1_19SingleTileSchedulerILb1ELb0ELb1ELi128EEEEEEEEEvNT_6ParamsE,"",@"SHT_CUDA_INFO"
	.sectionflags	@""
	.align	4


	//----- nvinfo : EIATTR_CUDA_API_VERSION
	.align		4
        /*0000*/ 	.byte	0x04, 0x37
        /*0002*/ 	.short	(.L_466 - .L_465)
.L_465:
        /*0004*/ 	.word	0x00000082


	//----- nvinfo : EIATTR_SW2861232_WAR
	.align		4
.L_466:
        /*0008*/ 	.byte	0x01, 0x35
	.zero		2


	//----- nvinfo : EIATTR_PARAM_CBANK
	.align		4
        /*000c*/ 	.byte	0x04, 0x0a
        /*000e*/ 	.short	(.L_468 - .L_467)
	.align		4
.L_467:
        /*0010*/ 	.word	index@(.nv.constant0._ZN7cutlass13device_kernelIN5flash19enable_sm80_to_sm89INS1_16FlashAttnFwdSm80INS1_25CollectiveMainloopFwdSm80ILi4ELi1ELb0EN4cute5tupleIJNS5_1CILi128EEENS7_ILi64EEES8_EEELi128ENS_6half_tEfNS_4arch4Sm80ELb0ELb0ELb1ELb1ELb1ELb1ELb1ELb0EEENS1_21CollectiveEpilogueFwdINS6_IJS8_S8_S9_EEENS6_IJNS7_ILi1EEESH_SH_EEESB_SD_Li128ELb1ELb1ELb0ELb0EEENS1_19SingleTileSchedulerILb1ELb0ELb1ELi128EEEEEEEEEvNT_6ParamsE)
        /*0014*/ 	.short	0x0160
        /*0016*/ 	.short	0x0418


	//----- nvinfo : EIATTR_CBANK_PARAM_SIZE
	.align		4
.L_468:
        /*0018*/ 	.byte	0x03, 0x19
        /*001a*/ 	.short	0x0418


	//----- nvinfo : EIATTR_KPARAM_INFO
	.align		4
        /*001c*/ 	.byte	0x04, 0x17
        /*001e*/ 	.short	(.L_470 - .L_469)
.L_469:
        /*0020*/ 	.word	0x00000000
        /*0024*/ 	.short	0x0000
        /*0026*/ 	.short	0x0000
        /*0028*/ 	.byte	0x00, 0xf0, 0x61, 0x10


	//----- nvinfo : EIATTR_MAXREG_COUNT
	.align		4
.L_470:
        /*002c*/ 	.byte	0x03, 0x1b
        /*002e*/ 	.short	0x00ff


	//----- nvinfo : EIATTR_NUM_BARRIERS
	.align		4
        /*0030*/ 	.byte	0x02, 0x4c
        /*0032*/ 	.byte	0x02
	.zero		1


	//----- nvinfo : EIATTR_ANNOTATIONS
	.align		4
        /*0034*/ 	.byte	0x04, 0x55
        /*0036*/ 	.short	(.L_472 - .L_471)


	//   ....[0]....
.L_471:
        /* <DEDUP_REMOVED lines=67> */


	//----- nvinfo : EIATTR_MERCURY_ISA_VERSION
	.align		4
.L_472:
        /*0450*/ 	.byte	0x03, 0x5f
        /*0452*/ 	.short	0x0000


	//----- nvinfo : EIATTR_INT_WARP_WIDE_INSTR_OFFSETS
	.align		4
        /*0454*/ 	.byte	0x04, 0x31
        /*0456*/ 	.short	(.L_474 - .L_473)


	//   ....[0]....
.L_473:
        /*0458*/ 	.word	0x00001250


	//----- nvinfo : EIATTR_COOP_GROUP_MASK_REGIDS
	.align		4
.L_474:
        /*045c*/ 	.byte	0x04, 0x29
        /*045e*/ 	.short	(.L_476 - .L_475)


	//   ....[0]....
.L_475:
        /*0460*/ 	.word	0xffffffff


	//   ....[1]....
        /*0464*/ 	.word	0xffffffff


	//   ....[2]....
        /*0468*/ 	.word	0xffffffff


	//   ....[3]....
        /*046c*/ 	.word	0xffffffff


	//   ....[4]....
        /*0470*/ 	.word	0xffffffff


	//   ....[5]....
        /*0474*/ 	.word	0xffffffff


	//   ....[6]....
        /*0478*/ 	.word	0xffffffff


	//   ....[7]....
        /*047c*/ 	.word	0xffffffff


	//   ....[8]....
        /*0480*/ 	.word	0xffffffff


	//   ....[9]....
        /*0484*/ 	.word	0xffffffff


	//   ....[10]....
        /*0488*/ 	.word	0xffffffff


	//   ....[11]....
        /*048c*/ 	.word	0xffffffff


	//   ....[12]....
        /*0490*/ 	.word	0xffffffff


	//   ....[13]....
        /*0494*/ 	.word	0xffffffff


	//   ....[14]....
        /*0498*/ 	.word	0xffffffff


	//   ....[15]....
        /*049c*/ 	.word	0xffffffff


	//   ....[16]....
        /*04a0*/ 	.word	0xffffffff


	//   ....[17]....
        /*04a4*/ 	.word	0xffffffff


	//   ....[18]....
        /*04a8*/ 	.word	0xffffffff


	//   ....[19]....
        /*04ac*/ 	.word	0xffffffff


	//   ....[20]....
        /*04b0*/ 	.word	0xffffffff


	//   ....[21]....
        /*04b4*/ 	.word	0xffffffff


	//   ....[22]....
        /*04b8*/ 	.word	0xffffffff


	//   ....[23]....
        /*04bc*/ 	.word	0xffffffff


	//   ....[24]....
        /*04c0*/ 	.word	0xffffffff


	//   ....[25]....
        /*04c4*/ 	.word	0xffffffff


	//   ....[26]....
        /*04c8*/ 	.word	0xffffffff


	//   ....[27]....
        /*04cc*/ 	.word	0xffffffff


	//   ....[28]....
        /*04d0*/ 	.word	0xffffffff


	//   ....[29]....
        /*04d4*/ 	.word	0xffffffff


	//   ....[30]....
        /*04d8*/ 	.word	0xffffffff


	//   ....[31]....
        /*04dc*/ 	.word	0xffffffff


	//   ....[32]....
        /*04e0*/ 	.word	0xffffffff


	//   ....[33]....
        /*04e4*/ 	.word	0xffffffff


	//   ....[34]....
        /*04e8*/ 	.word	0xffffffff


	//   ....[35]....
        /*04ec*/ 	.word	0xffffffff


	//   ....[36]....
        /*04f0*/ 	.word	0xffffffff


	//   ....[37]....
        /*04f4*/ 	.word	0xffffffff


	//   ....[38]....
        /*04f8*/ 	.word	0xffffffff


	//   ....[39]....
        /*04fc*/ 	.word	0xffffffff


	//   ....[40]....
        /*0500*/ 	.word	0xffffffff


	//   ....[41]....
        /*0504*/ 	.word	0xffffffff


	//   ....[42]....
        /*0508*/ 	.word	0xffffffff


	//   ....[43]....
        /*050c*/ 	.word	0xffffffff


	//   ....[44]....
        /*0510*/ 	.word	0xffffffff


	//   ....[45]....
        /*0514*/ 	.word	0xffffffff


	//   ....[46]....
        /*0518*/ 	.word	0xffffffff


	//   ....[47]....
        /*051c*/ 	.word	0xffffffff


	//   ....[48]....
        /*0520*/ 	.word	0xffffffff


	//   ....[49]....
        /*0524*/ 	.word	0xffffffff


	//   ....[50]....
        /*0528*/ 	.word	0xffffffff


	//   ....[51]....
        /*052c*/ 	.word	0xffffffff


	//   ....[52]....
        /*0530*/ 	.word	0xffffffff


	//   ....[53]....
        /*0534*/ 	.word	0xffffffff


	//   ....[54]....
        /*0538*/ 	.word	0xffffffff


	//   ....[55]....
        /*053c*/ 	.word	0xffffffff


	//   ....[56]....
        /*0540*/ 	.word	0xffffffff


	//   ....[57]....
        /*0544*/ 	.word	0xffffffff


	//   ....[58]....
        /*0548*/ 	.word	0xffffffff


	//   ....[59]....
        /*054c*/ 	.word	0xffffffff


	//   ....[60]....
        /*0550*/ 	.word	0xffffffff


	//   ....[61]....
        /*0554*/ 	.word	0xffffffff


	//   ....[62]....
        /*0558*/ 	.word	0xffffffff


	//   ....[63]....
        /*055c*/ 	.word	0xffffffff


	//   ....[64]....
        /*0560*/ 	.word	0xffffffff


	//   ....[65]....
        /*0564*/ 	.word	0xffffffff


	//   ....[66]....
        /*0568*/ 	.word	0xffffffff


	//   ....[67]....
        /*056c*/ 	.word	0xffffffff


	//   ....[68]....
        /*0570*/ 	.word	0xffffffff


	//   ....[69]....
        /*0574*/ 	.word	0xffffffff


	//   ....[70]....
        /*0578*/ 	.word	0xffffffff


	//   ....[71]....
        /*057c*/ 	.word	0xffffffff


	//   ....[72]....
        /*0580*/ 	.word	0xffffffff


	//   ....[73]....
        /*0584*/ 	.word	0xffffffff


	//   ....[74]....
        /*0588*/ 	.word	0xffffffff


	//   ....[75]....
        /*058c*/ 	.word	0xffffffff


	//   ....[76]....
        /*0590*/ 	.word	0xffffffff


	//   ....[77]....
        /*0594*/ 	.word	0xffffffff


	//   ....[78]....
        /*0598*/ 	.word	0xffffffff


	//   ....[79]....
        /*059c*/ 	.word	0xffffffff


	//   ....[80]....
        /*05a0*/ 	.word	0xffffffff


	//   ....[81]....
        /*05a4*/ 	.word	0xffffffff


	//   ....[82]....
        /*05a8*/ 	.word	0xffffffff


	//   ....[83]....
        /*05ac*/ 	.word	0xffffffff


	//   ....[84]....
        /*05b0*/ 	.word	0xffffffff


	//   ....[85]....
        /*05b4*/ 	.word	0xffffffff


	//   ....[86]....
        /*05b8*/ 	.word	0xffffffff


	//   ....[87]....
        /*05bc*/ 	.word	0xffffffff


	//   ....[88]....
        /*05c0*/ 	.word	0xffffffff


	//   ....[89]....
        /*05c4*/ 	.word	0xffffffff


	//   ....[90]....
        /*05c8*/ 	.word	0xffffffff


	//   ....[91]....
        /*05cc*/ 	.word	0xffffffff


	//   ....[92]....
        /*05d0*/ 	.word	0xffffffff


	//   ....[93]....
        /*05d4*/ 	.word	0xffffffff


	//   ....[94]....
        /*05d8*/ 	.word	0xffffffff


	//   ....[95]....
        /*05dc*/ 	.word	0xffffffff


	//   ....[96]....
        /*05e0*/ 	.word	0xffffffff


	//   ....[97]....
        /*05e4*/ 	.word	0xffffffff


	//   ....[98]....
        /*05e8*/ 	.word	0xffffffff


	//   ....[99]....
        /*05ec*/ 	.word	0xffffffff


	//   ....[100]....
        /*05f0*/ 	.word	0xffffffff


	//   ....[101]....
        /*05f4*/ 	.word	0xffffffff


	//   ....[102]....
        /*05f8*/ 	.word	0xffffffff


	//   ....[103]....
        /*05fc*/ 	.word	0xffffffff


	//   ....[104]....
        /*0600*/ 	.word	0xffffffff


	//   ....[105]....
        /*0604*/ 	.word	0xffffffff


	//   ....[106]....
        /*0608*/ 	.word	0xffffffff


	//   ....[107]....
        /*060c*/ 	.word	0xffffffff


	//   ....[108]....
        /*0610*/ 	.word	0xffffffff


	//   ....[109]....
        /*0614*/ 	.word	0xffffffff


	//   ....[110]....
        /*0618*/ 	.word	0xffffffff


	//   ....[111]....
        /*061c*/ 	.word	0xffffffff


	//   ....[112]....
        /*0620*/ 	.word	0xffffffff


	//   ....[113]....
        /*0624*/ 	.word	0xffffffff


	//   ....[114]....
        /*0628*/ 	.word	0xffffffff


	//   ....[115]....
        /*062c*/ 	.word	0xffffffff


	//   ....[116]....
        /*0630*/ 	.word	0xffffffff


	//   ....[117]....
        /*0634*/ 	.word	0xffffffff


	//   ....[118]....
        /*0638*/ 	.word	0xffffffff


	//   ....[119]....
        /*063c*/ 	.word	0xffffffff


	//   ....[120]....
        /*0640*/ 	.word	0xffffffff


	//   ....[121]....
        /*0644*/ 	.word	0xffffffff


	//   ....[122]....
        /*0648*/ 	.word	0xffffffff


	//   ....[123]....
        /*064c*/ 	.word	0xffffffff


	//   ....[124]....
        /*0650*/ 	.word	0xffffffff


	//   ....[125]....
        /*0654*/ 	.word	0xffffffff


	//   ....[126]....
        /*0658*/ 	.word	0xffffffff


	//   ....[127]....
        /*065c*/ 	.word	0xffffffff


	//   ....[128]....
        /*0660*/ 	.word	0xffffffff


	//   ....[129]....
        /*0664*/ 	.word	0xffffffff


	//   ....[130]....
        /*0668*/ 	.word	0xffffffff


	//   ....[131]....
        /*066c*/ 	.word	0xffffffff


	//   ....[132]....
        /*0670*/ 	.word	0xffffffff


	//   ....[133]....
        /*0674*/ 	.word	0xffffffff


	//   ....[134]....
        /*0678*/ 	.word	0xffffffff


	//   ....[135]....
        /*067c*/ 	.word	0xffffffff


	//   ....[136]....
        /*0680*/ 	.word	0xffffffff


	//   ....[137]....
        /*0684*/ 	.word	0xffffffff


	//   ....[138]....
        /*0688*/ 	.word	0xffffffff


	//   ....[139]....
        /*068c*/ 	.word	0xffffffff


	//   ....[140]....
        /*0690*/ 	.word	0xffffffff


	//   ....[141]....
        /*0694*/ 	.word	0xffffffff


	//   ....[142]....
        /*0698*/ 	.word	0xffffffff


	//   ....[143]....
        /*069c*/ 	.word	0xffffffff


	//   ....[144]....
        /*06a0*/ 	.word	0xffffffff


	//   ....[145]....
        /*06a4*/ 	.word	0xffffffff


	//   ....[146]....
        /*06a8*/ 	.word	0xffffffff


	//   ....[147]....
        /*06ac*/ 	.word	0xffffffff


	//   ....[148]....
        /*06b0*/ 	.word	0xffffffff


	//   ....[149]....
        /*06b4*/ 	.word	0xffffffff


	//   ....[150]....
        /*06b8*/ 	.word	0xffffffff


	//   ....[151]....
        /*06bc*/ 	.word	0xffffffff


	//   ....[152]....
        /*06c0*/ 	.word	0xffffffff


	//----- nvinfo : EIATTR_COOP_GROUP_INSTR_OFFSETS
	.align		4
.L_476:
        /*06c4*/ 	.byte	0x04, 0x28
        /*06c6*/ 	.short	(.L_478 - .L_477)


	//   ....[0]....
.L_477:
        /*06c8*/ 	.word	0x000000a0


	//   ....[1]....
        /*06cc*/ 	.word	0x00002890


	//   ....[2]....
        /*06d0*/ 	.word	0x000028e0


	//   ....[3]....
        /*06d4*/ 	.word	0x000030b0


	//   ....[4]....
        /*06d8*/ 	.word	0x000030d0


	//   ....[5]....
        /*06dc*/ 	.word	0x00003820


	//   ....[6]....
        /*06e0*/ 	.word	0x00003840


	//   ....[7]....
        /*06e4*/ 	.word	0x00003f90


	//   ....[8]....
        /*06e8*/ 	.word	0x00003fa0


	//   ....[9]....
        /*06ec*/ 	.word	0x00004820


	//   ....[10]....
        /*06f0*/ 	.word	0x00004870


	//   ....[11]....
        /*06f4*/ 	.word	0x000055b0


	//   ....[12]....
        /*06f8*/ 	.word	0x000055e0


	//   ....[13]....
        /*06fc*/ 	.word	0x00005d60


	//   ....[14]....
        /*0700*/ 	.word	0x00005d90


	//   ....[15]....
        /*0704*/ 	.word	0x00006510


	//   ....[16]....
        /*0708*/ 	.word	0x00006530


	//   ....[17]....
        /*070c*/ 	.word	0x00006cd0


	//   ....[18]....
        /*0710*/ 	.word	0x00006d00


	//   ....[19]....
        /*0714*/ 	.word	0x00006e10


	//   ....[20]....
        /*0718*/ 	.word	0x00006e40


	//   ....[21]....
        /*071c*/ 	.word	0x00006f10


	//   ....[22]....
        /*0720*/ 	.word	0x00006f40


	//   ....[23]....
        /*0724*/ 	.word	0x00007010


	//   ....[24]....
        /*0728*/ 	.word	0x00007030


	//   ....[25]....
        /*072c*/ 	.word	0x000075c0


	//   ....[26]....
        /*0730*/ 	.word	0x000075e0


	//   ....[27]....
        /*0734*/ 	.word	0x000076b0


	//   ....[28]....
        /*0738*/ 	.word	0x000076e0


	//   ....[29]....
        /*073c*/ 	.word	0x000077b0


	//   ....[30]....
        /*0740*/ 	.word	0x000077e0


	//   ....[31]....
        /*0744*/ 	.word	0x000078b0


	//   ....[32]....
        /*0748*/ 	.word	0x000078e0


	//   ....[33]....
        /*074c*/ 	.word	0x000086e0


	//   ....[34]....
        /*0750*/ 	.word	0x00008730


	//   ....[35]....
        /*0754*/ 	.word	0x00008760


	//   ....[36]....
        /*0758*/ 	.word	0x00008790


	//   ....[37]....
        /*075c*/ 	.word	0x000087c0


	//   ....[38]....
        /*0760*/ 	.word	0x000087f0


	//   ....[39]....
        /*0764*/ 	.word	0x00008840


	//   ....[40]....
        /*0768*/ 	.word	0x00008970


	//   ....[41]....
        /*076c*/ 	.word	0x00008a40


	//   ....[42]....
        /*0770*/ 	.word	0x00008a80


	//   ....[43]....
        /*0774*/ 	.word	0x00008ab0


	//   ....[44]....
        /*0778*/ 	.word	0x00008ad0


	//   ....[45]....
        /*077c*/ 	.word	0x00008bc0


	//   ....[46]....
        /*0780*/ 	.word	0x00008c00


	//   ....[47]....
        /*0784*/ 	.word	0x00008d10


	//   ....[48]....
        /*0788*/ 	.word	0x00008d40


	//   ....[49]....
        /*078c*/ 	.word	0x000090b0


	//   ....[50]....
        /*0790*/ 	.word	0x000090f0


	//   ....[51]....
        /*0794*/ 	.word	0x00009100


	//   ....[52]....
        /*0798*/ 	.word	0x00009110


	//   ....[53]....
        /*079c*/ 	.word	0x000091f0


	//   ....[54]....
        /*07a0*/ 	.word	0x00009200


	//   ....[55]....
        /*07a4*/ 	.word	0x00009220


	//   ....[56]....
        /*07a8*/ 	.word	0x00009240


	//   ....[57]....
        /*07ac*/ 	.word	0x0000fba0


	//   ....[58]....
        /*07b0*/ 	.word	0x0000fbd0


	//   ....[59]....
        /*07b4*/ 	.word	0x0000fc00


	//   ....[60]....
        /*07b8*/ 	.word	0x0000fc10


	//   ....[61]....
        /*07bc*/ 	.word	0x0000fc20


	//   ....[62]....
        /*07c0*/ 	.word	0x0000fc30


	//   ....[63]....
        /*07c4*/ 	.word	0x0000fc40


	//   ....[64]....
        /*07c8*/ 	.word	0x0000fc80


	//   ....[65]....
        /*07cc*/ 	.word	0x00011720


	//   ....[66]....
        /*07d0*/ 	.word	0x00011740


	//   ....[67]....
        /*07d4*/ 	.word	0x00011750


	//   ....[68]....
        /*07d8*/ 	.word	0x00011760


	//   ....[69]....
        /*07dc*/ 	.word	0x00011770


	//   ....[70]....
        /*07e0*/ 	.word	0x00011780


	//   ....[71]....
        /*07e4*/ 	.word	0x00011790


	//   ....[72]....
        /*07e8*/ 	.word	0x000117b0


	//   ....[73]....
        /*07ec*/ 	.word	0x000121c0


	//   ....[74]....
        /*07f0*/ 	.word	0x00012290


	//   ....[75]....
        /*07f4*/ 	.word	0x00012440


	//   ....[76]....
        /*07f8*/ 	.word	0x00012460


	//   ....[77]....
        /*07fc*/ 	.word	0x00012870


	//   ....[78]....
        /*0800*/ 	.word	0x00012910


	//   ....[79]....
        /*0804*/ 	.word	0x00012960


	//   ....[80]....
        /*0808*/ 	.word	0x00012a70


	//   ....[81]....
        /*080c*/ 	.word	0x00015840


	//   ....[82]....
        /*0810*/ 	.word	0x00015850


	//   ....[83]....
        /*0814*/ 	.word	0x00015860


	//   ....[84]....
        /*0818*/ 	.word	0x00015870


	//   ....[85]....
        /*081c*/ 	.word	0x00015880


	//   ....[86]....
        /*0820*/ 	.word	0x00015890


	//   ....[87]....
        /*0824*/ 	.word	0x000158a0


	//   ....[88]....
        /*0828*/ 	.word	0x000158d0


	//   ....[89]....
        /*082c*/ 	.word	0x00015cb0


	//   ....[90]....
        /*0830*/ 	.word	0x00015cd0


	//   ....[91]....
        /*0834*/ 	.word	0x00015cf0


	//   ....[92]....
        /*0838*/ 	.word	0x00015d10


	//   ....[93]....
        /*083c*/ 	.word	0x00015d60


	//   ....[94]....
        /*0840*/ 	.word	0x00015dd0


	//   ....[95]....
        /*0844*/ 	.word	0x00015e80


	//   ....[96]....
        /*0848*/ 	.word	0x00015ea0


	//   ....[97]....
        /*084c*/ 	.word	0x00017670


	//   ....[98]....
        /*0850*/ 	.word	0x000176a0


	//   ....[99]....
        /*0854*/ 	.word	0x00017710


	//   ....[100]....
        /*0858*/ 	.word	0x00017760


	//   ....[101]....
        /*085c*/ 	.word	0x000177a0


	//   ....[102]....
        /*0860*/ 	.word	0x00017890


	//   ....[103]....
        /*0864*/ 	.word	0x000178a0


	//   ....[104]....
        /*0868*/ 	.word	0x00017e70


	//   ....[105]....
        /*086c*/ 	.word	0x0001a830


	//   ....[106]....
        /*0870*/ 	.word	0x0001a840


	//   ....[107]....
        /*0874*/ 	.word	0x0001a850


	//   ....[108]....
        /*0878*/ 	.word	0x0001a860


	//   ....[109]....
        /*087c*/ 	.word	0x0001a890


	//   ....[110]....
        /*0880*/ 	.word	0x0001a8b0


	//   ....[111]....
        /*0884*/ 	.word	0x0001a8d0


	//   ....[112]....
        /*0888*/ 	.word	0x0001a8e0


	//   ....[113]....
        /*088c*/ 	.word	0x0001c560


	//   ....[114]....
        /*0890*/ 	.word	0x0001c5a0


	//   ....[115]....
        /*0894*/ 	.word	0x0001c5d0


	//   ....[116]....
        /*0898*/ 	.word	0x0001c600


	//   ....[117]....
        /*089c*/ 	.word	0x0001c640


	//   ....[118]....
        /*08a0*/ 	.word	0x0001c680


	//   ....[119]....
        /*08a4*/ 	.word	0x0001c6a0


	//   ....[120]....
        /*08a8*/ 	.word	0x0001c6b0


	//   ....[121]....
        /*08ac*/ 	.word	0x0001c870


	//   ....[122]....
        /*08b0*/ 	.word	0x0001c880


	//   ....[123]....
        /*08b4*/ 	.word	0x0001c980


	//   ....[124]....
        /*08b8*/ 	.word	0x0001c9b0


	//   ....[125]....
        /*08bc*/ 	.word	0x0001ca90


	//   ....[126]....
        /*08c0*/ 	.word	0x0001cac0


	//   ....[127]....
        /*08c4*/ 	.word	0x0001cba0


	//   ....[128]....
        /*08c8*/ 	.word	0x0001cbd0


	//   ....[129]....
        /*08cc*/ 	.word	0x0001ccb0


	//   ....[130]....
        /*08d0*/ 	.word	0x0001cce0


	//   ....[131]....
        /*08d4*/ 	.word	0x0001cdc0


	//   ....[132]....
        /*08d8*/ 	.word	0x0001cdf0


	//   ....[133]....
        /*08dc*/ 	.word	0x0001ced0


	//   ....[134]....
        /*08e0*/ 	.word	0x0001cf00


	//   ....[135]....
        /*08e4*/ 	.word	0x0001cfe0


	//   ....[136]....
        /*08e8*/ 	.word	0x0001d000


	//   ....[137]....
        /*08ec*/ 	.word	0x0001d8c0


	//   ....[138]....
        /*08f0*/ 	.word	0x0001d8d0


	//   ....[139]....
        /*08f4*/ 	.word	0x0001d9a0


	//   ....[140]....
        /*08f8*/ 	.word	0x0001d9d0


	//   ....[141]....
        /*08fc*/ 	.word	0x0001daa0


	//   ....[142]....
        /*0900*/ 	.word	0x0001dad0


	//   ....[143]....
        /*0904*/ 	.word	0x0001dba0


	//   ....[144]....
        /*0908*/ 	.word	0x0001dbd0


	//   ....[145]....
        /*090c*/ 	.word	0x0001dca0


	//   ....[146]....
        /*0910*/ 	.word	0x0001dcd0


	//   ....[147]....
        /*0914*/ 	.word	0x0001dda0


	//   ....[148]....
        /*0918*/ 	.word	0x0001ddd0


	//   ....[149]....
        /*091c*/ 	.word	0x0001dea0


	//   ....[150]....
        /*0920*/ 	.word	0x0001ded0


	//   ....[151]....
        /*0924*/ 	.word	0x0001dfa0


	//   ....[152]....
        /*0928*/ 	.word	0x0001dfc0


	//----- nvinfo : EIATTR_EXIT_INSTR_OFFSETS
	.align		4
.L_478:
        /*092c*/ 	.byte	0x04, 0x1c
        /*092e*/ 	.short	(.L_480 - .L_479)


	//   ....[0]....
.L_479:
        /*0930*/ 	.word	0x00000450


	//   ....[1]....
        /*0934*/ 	.word	0x0001d010


	//   ....[2]....
        /*0938*/ 	.word	0x0001d070


	//   ....[3]....
        /*093c*/ 	.word	0x0001d0d0


	//   ....[4]....
        /*0940*/ 	.word	0x0001dfd0


	//   ....[5]....
        /*0944*/ 	.word	0x0001e020


	//   ....[6]....
        /*0948*/ 	.word	0x0001e080


	//----- nvinfo : EIATTR_CTAIDZ_USED
	.align		4
.L_480:
        /*094c*/ 	.byte	0x01, 0x04
	.zero		2


	//----- nvinfo : EIATTR_MAX_THREADS
	.align		4
        /*0950*/ 	.byte	0x04, 0x05
        /*0952*/ 	.short	(.L_482 - .L_481)
.L_481:
        /*0954*/ 	.word	0x00000080
        /*0958*/ 	.word	0x00000001
        /*095c*/ 	.word	0x00000001


	//----- nvinfo : EIATTR_CRS_STACK_SIZE
	.align		4
.L_482:
        /*0960*/ 	.byte	0x04, 0x1e
        /*0962*/ 	.short	(.L_484 - .L_483)
.L_483:
        /*0964*/ 	.word	0x00000000
.L_484:


//--------------------- .nv.info._ZN7cutlass13device_kernelIN5flash19enable_sm80_to_sm89INS1_16FlashAttnFwdSm80INS1_25CollectiveMainloopFwdSm80ILi4ELi1ELb0EN4cute5tupleIJNS5_1CILi128EEENS7_ILi48EEES8_EEELi128ENS_6half_tEfNS_4arch4Sm80ELb0ELb1ELb1ELb0ELb1ELb0ELb1ELb0EEENS1_21CollectiveEpilogueFwdINS6_IJS8_S8_S9_EEENS6_IJNS7_ILi1EEESH_SH_EEESB_SD_Li128ELb0ELb1ELb0ELb0EEENS1_19SingleTileSchedulerILb0ELb0ELb1ELi128EEEEEEEEEvNT_6ParamsE --------------------------
	.section	.nv.info._ZN7cutlass13device_kernelIN5flash19enable_sm80_to_sm89INS1_16FlashAttnFwdSm80INS1_25CollectiveMainloopFwdSm80ILi4ELi1ELb0EN4cute5tupleIJNS5_1CILi128EEENS7_ILi48EEES8_EEELi128ENS_6half_tEfNS_4arch4Sm80ELb0ELb1ELb1ELb0ELb1ELb0ELb1ELb0EEENS1_21CollectiveEpilogueFwdINS6_IJS8_S8_S9_EEENS6_IJNS7_ILi1EEESH_SH_EEESB_SD_Li128ELb0ELb1ELb0ELb0EEENS1_19SingleTileSchedulerILb0ELb0ELb1ELi128EEEEEEEEEvNT_6ParamsE,"",@"SHT_CUDA_INFO"
	.sectionflags	@""
	.align	4


	//----- nvinfo : EIATTR_CUDA_API_VERSION
	.align		4
        /*0000*/ 	.byte	0x04, 0x37
        /*0002*/ 	.short	(.L_486 - .L_485)
.L_485:
        /*0004*/ 	.word	0x00000082


	//----- nvinfo : EIATTR_SW2861232_WAR
	.align		4
.L_486:
        /*0008*/ 	.byte	0x01, 0x35
	.zero		2


	//----- nvinfo : EIATTR_PARAM_CBANK
	.align		4
        /*000c*/ 	.byte	0x04, 0x0a
        /*000e*/ 	.short	(.L_488 - .L_487)
	.align		4
.L_487:
        /*0010*/ 	.word	index@(.nv.constant0._ZN7cutlass13device_kernelIN5flash19enable_sm80_to_sm89INS1_16FlashAttnFwdSm80INS1_25CollectiveMainloopFwdSm80ILi4ELi1ELb0EN4cute5tupleIJNS5_1CILi128EEENS7_ILi48EEES8_EEELi128ENS_6half_tEfNS_4arch4Sm80ELb0ELb1ELb1ELb0ELb1ELb0ELb1ELb0EEENS1_21CollectiveEpilogueFwdINS6_IJS8_S8_S9_EEENS6_IJNS7_ILi1EEESH_SH_EEESB_SD_Li128ELb0ELb1ELb0ELb0EEENS1_19SingleTileSchedulerILb0ELb0ELb1ELi128EEEEEEEEEvNT_6ParamsE)
        /*0014*/ 	.short	0x0160
        /*0016*/ 	.short	0x0418


	//----- nvinfo : EIATTR_CBANK_PARAM_SIZE
	.align		4
.L_488:
        /*0018*/ 	.byte	0x03, 0x19
        /*001a*/ 	.short	0x0418


	//----- nvinfo : EIATTR_KPARAM_INFO
	.align		4
        /*001c*/ 	.byte	0x04, 0x17
        /*001e*/ 	.short	(.L_490 - .L_489)
.L_489:
        /*0020*/ 	.word	0x00000000
        /*0024*/ 	.short	0x0000
        /*0026*/ 	.short	0x0000
        /*0028*/ 	.byte	0x00, 0xf0, 0x61, 0x10


	//----- nvinfo : EIATTR_MAXREG_COUNT
	.align		4
.L_490:
        /*002c*/ 	.byte	0x03, 0x1b
        /*002e*/ 	.short	0x00ff


	//----- nvinfo : EIATTR_NUM_BARRIERS
	.align		4
        /*0030*/ 	.byte	0x02, 0x4c
        /*0032*/ 	.byte	0x02
	.zero		1


	//----- nvinfo : EIATTR_ANNOTATIONS
	.align		4
        /*0034*/ 	.byte	0x04, 0x55
        /*0036*/ 	.short	(.L_492 - .L_491)


	//   ....[0]....
.L_491:
        /* <DEDUP_REMOVED lines=47> */


	//----- nvinfo : EIATTR_MERCURY_ISA_VERSION
	.align		4
.L_492:
        /*0318*/ 	.byte	0x03, 0x5f
        /*031a*/ 	.short	0x0000


	//----- nvinfo : EIATTR_COOP_GROUP_MASK_REGIDS
	.align		4
        /*031c*/ 	.byte	0x04, 0x29
        /*031e*/ 	.short	(.L_494 - .L_493)


	//   ....[0]....
.L_493:
        /*0320*/ 	.word	0xffffffff


	//   ....[1]....
        /*0324*/ 	.word	0xffffffff


	//   ....[2]....
        /*0328*/ 	.word	0xffffffff


	//   ....[3]....
        /*032c*/ 	.word	0xffffffff


	//   ....[4]....
        /*0330*/ 	.word	0xffffffff


	//   ....[5]....
        /*0334*/ 	.word	0xffffffff


	//   ....[6]....
        /*0338*/ 	.word	0xffffffff


	//   ....[7]....
        /*033c*/ 	.word	0xffffffff


	//   ....[8]....
        /*0340*/ 	.word	0xffffffff


	//   ....[9]....
        /*0344*/ 	.word	0xffffffff


	//   ....[10]....
        /*0348*/ 	.word	0xffffffff


	//   ....[11]....
        /*034c*/ 	.word	0xffffffff


	//   ....[12]....
        /*0350*/ 	.word	0xffffffff


	//   ....[13]....
        /*0354*/ 	.word	0xffffffff


	//   ....[14]....
        /*0358*/ 	.word	0xffffffff


	//   ....[15]....
        /*035c*/ 	.word	0xffffffff


	//   ....[16]....
        /*0360*/ 	.word	0xffffffff


	//   ....[17]....
        /*0364*/ 	.word	0xffffffff


	//   ....[18]....
        /*0368*/ 	.word	0xffffffff


	//   ....[19]....
        /*036c*/ 	.word	0xffffffff


	//   ....[20]....
        /*0370*/ 	.word	0xffffffff


	//   ....[21]....
        /*0374*/ 	.word	0xffffffff


	//   ....[22]....
        /*0378*/ 	.word	0xffffffff


	//   ....[23]....
        /*037c*/ 	.word	0xffffffff


	//   ....[24]....
        /*0380*/ 	.word	0xffffffff


	//   ....[25]....
        /*0384*/ 	.word	0xffffffff


	//   ....[26]....
        /*0388*/ 	.word	0xffffffff


	//   ....[27]....
        /*038c*/ 	.word	0xffffffff


	//   ....[28]....
        /*0390*/ 	.word	0xffffffff


	//   ....[29]....
        /*0394*/ 	.word	0xffffffff


	//   ....[30]....
        /*0398*/ 	.word	0xffffffff


	//   ....[31]....
        /*039c*/ 	.word	0xffffffff


	//   ....[32]....
        /*03a0*/ 	.word	0xffffffff


	//   ....[33]....
        /*03a4*/ 	.word	0xffffffff


	//   ....[34]....
        /*03a8*/ 	.word	0xffffffff


	//   ....[35]....
        /*03ac*/ 	.word	0xffffffff


	//   ....[36]....
        /*03b0*/ 	.word	0xffffffff


	//   ....[37]....
        /*03b4*/ 	.word	0xffffffff


	//   ....[38]....
        /*03b8*/ 	.word	0xffffffff


	//   ....[39]....
        /*03bc*/ 	.word	0xffffffff


	//   ....[40]....
        /*03c0*/ 	.word	0xffffffff


	//   ....[41]....
        /*03c4*/ 	.word	0xffffffff


	//   ....[42]....
        /*03c8*/ 	.word	0xffffffff


	//   ....[43]....
        /*03cc*/ 	.word	0xffffffff


	//   ....[44]....
        /*03d0*/ 	.word	0xffffffff


	//   ....[45]....
        /*03d4*/ 	.word	0xffffffff


	//   ....[46]....
        /*03d8*/ 	.word	0xffffffff


	//   ....[47]....
        /*03dc*/ 	.word	0xffffffff


	//   ....[48]....
        /*03e0*/ 	.word	0xffffffff


	//   ....[49]....
        /*03e4*/ 	.word	0xffffffff


	//   ....[50]....
        /*03e8*/ 	.word	0xffffffff


	//   ....[51]....
        /*03ec*/ 	.word	0xffffffff


	//   ....[52]....
        /*03f0*/ 	.word	0xffffffff


	//   ....[53]....
        /*03f4*/ 	.word	0xffffffff


	//   ....[54]....
        /*03f8*/ 	.word	0xffffffff


	//   ....[55]....
        /*03fc*/ 	.word	0xffffffff


	//   ....[56]....
        /*0400*/ 	.word	0xffffffff


	//   ....[57]....
        /*0404*/ 	.word	0xffffffff


	//   ....[58]....
        /*0408*/ 	.word	0xffffffff


	//   ....[59]....
        /*040c*/ 	.word	0xffffffff


	//   ....[60]....
        /*0410*/ 	.word	0xffffffff


	//   ....[61]....
        /*0414*/ 	.word	0xffffffff


	//   ....[62]....
        /*0418*/ 	.word	0xffffffff


	//   ....[63]....
        /*041c*/ 	.word	0xffffffff


	//   ....[64]....
        /*0420*/ 	.word	0xffffffff


	//   ....[65]....
        /*0424*/ 	.word	0xffffffff


	//   ....[66]....
        /*0428*/ 	.word	0xffffffff


	//   ....[67]....
        /*042c*/ 	.word	0xffffffff


	//   ....[68]....
        /*0430*/ 	.word	0xffffffff


	//   ....[69]....
        /*0434*/ 	.word	0xffffffff


	//   ....[70]....
        /*0438*/ 	.word	0xffffffff


	//   ....[71]....
        /*043c*/ 	.word	0xffffffff


	//   ....[72]....
        /*0440*/ 	.word	0xffffffff


	//   ....[73]....
        /*0444*/ 	.word	0xffffffff


	//   ....[74]....
        /*0448*/ 	.word	0xffffffff


	//   ....[75]....
        /*044c*/ 	.word	0xffffffff


	//   ....[76]....
        /*0450*/ 	.word	0xffffffff


	//   ....[77]....
        /*0454*/ 	.word	0xffffffff


	//   ....[78]....
        /*0458*/ 	.word	0xffffffff


	//   ....[79]....
        /*045c*/ 	.word	0xffffffff


	//   ....[80]....
        /*0460*/ 	.word	0xffffffff


	//   ....[81]....
        /*0464*/ 	.word	0xffffffff


	//   ....[82]....
        /*0468*/ 	.word	0xffffffff


	//   ....[83]....
        /*046c*/ 	.word	0xffffffff


	//   ....[84]....
        /*0470*/ 	.word	0xffffffff


	//   ....[85]....
        /*0474*/ 	.word	0xffffffff


	//   ....[86]....
        /*0478*/ 	.word	0xffffffff


	//   ....[87]....
        /*047c*/ 	.word	0xffffffff


	//   ....[88]....
        /*0480*/ 	.word	0xffffffff


	//   ....[89]....
        /*0484*/ 	.word	0xffffffff


	//   ....[90]....
        /*0488*/ 	.word	0xffffffff


	//   ....[91]....
        /*048c*/ 	.word	0xffffffff


	//   ....[92]....
        /*0490*/ 	.word	0xffffffff


	//   ....[93]....
        /*0494*/ 	.word	0xffffffff


	//   ....[94]....
        /*0498*/ 	.word	0xffffffff


	//   ....[95]....
        /*049c*/ 	.word	0xffffffff


	//   ....[96]....
        /*04a0*/ 	.word	0xffffffff


	//   ....[97]....
        /*04a4*/ 	.word	0xffffffff


	//   ....[98]....
        /*04a8*/ 	.word	0xffffffff


	//   ....[99]....
        /*04ac*/ 	.word	0xffffffff


	//   ....[100]....
        /*04b0*/ 	.word	0xffffffff


	//   ....[101]....
        /*04b4*/ 	.word	0xffffffff


	//   ....[102]....
        /*04b8*/ 	.word	0xffffffff


	//   ....[103]....
        /*04bc*/ 	.word	0xffffffff


	//   ....[104]....
        /*04c0*/ 	.word	0xffffffff


	//   ....[105]....
        /*04c4*/ 	.word	0xffffffff


	//   ....[106]....
        /*04c8*/ 	.word	0xffffffff


	//   ....[107]....
        /*04cc*/ 	.word	0xffffffff


	//   ....[108]....
        /*04d0*/ 	.word	0xffffffff


	//   ....[109]....
        /*04d4*/ 	.word	0xffffffff


	//   ....[110]....
        /*04d8*/ 	.word	0xffffffff


	//   ....[111]....
        /*04dc*/ 	.word	0xffffffff


	//   ....[112]....
        /*04e0*/ 	.word	0xffffffff


	//   ....[113]....
        /*04e4*/ 	.word	0xffffffff


	//   ....[114]....
        /*04e8*/ 	.word	0xffffffff


	//   ....[115]....
        /*04ec*/ 	.word	0xffffffff


	//   ....[116]....
        /*04f0*/ 	.word	0xffffffff


	//   ....[117]....
        /*04f4*/ 	.word	0xffffffff


	//   ....[118]....
        /*04f8*/ 	.word	0xffffffff


	//   ....[119]....
        /*04fc*/ 	.word	0xffffffff


	//   ....[120]....
        /*0500*/ 	.word	0xffffffff


	//   ....[121]....
        /*0504*/ 	.word	0xffffffff


	//   ....[122]....
        /*0508*/ 	.word	0xffffffff


	//   ....[123]....
        /*050c*/ 	.word	0xffffffff


	//   ....[124]....
        /*0510*/ 	.word	0xffffffff


	//   ....[125]....
        /*0514*/ 	.word	0xffffffff


	//   ....[126]....
        /*0518*/ 	.word	0xffffffff


	//   ....[127]....
        /*051c*/ 	.word	0xffffffff


	//   ....[128]....
        /*0520*/ 	.word	0xffffffff


	//   ....[129]....
        /*0524*/ 	.word	0xffffffff


	//   ....[130]....
        /*0528*/ 	.word	0xffffffff


	//   ....[131]....
        /*052c*/ 	.word	0xffffffff


	//   ....[132]....
        /*0530*/ 	.word	0xffffffff


	//   ....[133]....
        /*0534*/ 	.word	0xffffffff


	//   ....[134]....
        /*0538*/ 	.word	0xffffffff


	//   ....[135]....
        /*053c*/ 	.word	0xffffffff


	//   ....[136]....
        /*0540*/ 	.word	0xffffffff


	//   ....[137]....
        /*0544*/ 	.word	0xffffffff


	//   ....[138]....
        /*0548*/ 	.word	0xffffffff


	//   ....[139]....
        /*054c*/ 	.word	0xffffffff


	//   ....[140]....
        /*0550*/ 	.word	0xffffffff


	//   ....[141]....
        /*0554*/ 	.word	0xffffffff


	//   ....[142]....
        /*0558*/ 	.word	0xffffffff


	//   ....[143]....
        /*055c*/ 	.word	0xffffffff


	//   ....[144]....
        /*0560*/ 	.word	0xffffffff


	//   ....[145]....
        /*0564*/ 	.word	0xffffffff


	//   ....[146]....
        /*0568*/ 	.word	0xffffffff


	//   ....[147]....
        /*056c*/ 	.word	0xffffffff


	//   ....[148]....
        /*0570*/ 	.word	0xffffffff


	//   ....[149]....
        /*0574*/ 	.word	0xffffffff


	//   ....[150]....
        /*0578*/ 	.word	0xffffffff


	//   ....[151]....
        /*057c*/ 	.word	0xffffffff


	//   ....[152]....
        /*0580*/ 	.word	0xffffffff


	//   ....[153]....
        /*0584*/ 	.word	0xffffffff


	//   ....[154]....
        /*0588*/ 	.word	0xffffffff


	//   ....[155]....
        /*058c*/ 	.word	0xffffffff


	//   ....[156]....
        /*0590*/ 	.word	0xffffffff


	//   ....[157]....
        /*0594*/ 	.word	0xffffffff


	//   ....[158]....
        /*0598*/ 	.word	0xffffffff


	//   ....[159]....
        /*059c*/ 	.word	0xffffffff


	//   ....[160]....
        /*05a0*/ 	.word	0xffffffff


	//   ....[161]....
        /*05a4*/ 	.word	0xffffffff


	//----- nvinfo : EIATTR_COOP_GROUP_INSTR_OFFSETS
	.align		4
.L_494:
        /*05a8*/ 	.byte	0x04, 0x28
        /*05aa*/ 	.short	(.L_496 - .L_495)


	//   ....[0]....
.L_495:
        /*05ac*/ 	.word	0x000011e0


	//   ....[1]....
        /*05b0*/ 	.word	0x00001220


	//   ....[2]....
        /*05b4*/ 	.word	0x00001250


	//   ....[3]....
        /*05b8*/ 	.word	0x00001280


	//   ....[4]....
        /*05bc*/ 	.word	0x000012c0


	//   ....[5]....
        /*05c0*/ 	.word	0x000012e0


	//   ....[6]....
        /*05c4*/ 	.word	0x00001300


	//   ....[7]....
        /*05c8*/ 	.word	0x00001320


	//   ....[8]....
        /*05cc*/ 	.word	0x00001330


	//   ....[9]....
        /*05d0*/ 	.word	0x00001350


	//   ....[10]....
        /*05d4*/ 	.word	0x000014c0


	//   ....[11]....
        /*05d8*/ 	.word	0x000014e0


	//   ....[12]....
        /*05dc*/ 	.word	0x000015c0


	//   ....[13]....
        /*05e0*/ 	.word	0x000015d0


	//   ....[14]....
        /*05e4*/ 	.word	0x000015f0


	//   ....[15]....
        /*05e8*/ 	.word	0x00001610


	//   ....[16]....
        /*05ec*/ 	.word	0x00001a40


	//   ....[17]....
        /*05f0*/ 	.word	0x00001a60


	//   ....[18]....
        /*05f4*/ 	.word	0x00001a80


	//   ....[19]....
        /*05f8*/ 	.word	0x00001a90


	//   ....[20]....
        /*05fc*/ 	.word	0x00001aa0


	//   ....[21]....
        /*0600*/ 	.word	0x00001ab0


	//   ....[22]....
        /*0604*/ 	.word	0x00001db0


	//   ....[23]....
        /*0608*/ 	.word	0x00001de0


	//   ....[24]....
        /*060c*/ 	.word	0x00001e10


	//   ....[25]....
        /*0610*/ 	.word	0x00001e30


	//   ....[26]....
        /*0614*/ 	.word	0x00001e60


	//   ....[27]....
        /*0618*/ 	.word	0x00001e90


	//   ....[28]....
        /*061c*/ 	.word	0x00002c40


	//   ....[29]....
        /*0620*/ 	.word	0x00002c60


	//   ....[30]....
        /*0624*/ 	.word	0x00002c70


	//   ....[31]....
        /*0628*/ 	.word	0x00002c80


	//   ....[32]....
        /*062c*/ 	.word	0x00002c90


	//   ....[33]....
        /*0630*/ 	.word	0x00002ca0


	//   ....[34]....
        /*0634*/ 	.word	0x00003220


	//   ....[35]....
        /*0638*/ 	.word	0x000039f0


	//   ....[36]....
        /*063c*/ 	.word	0x00004120


	//   ....[37]....
        /*0640*/ 	.word	0x00004850


	//   ....[38]....
        /*0644*/ 	.word	0x00004c90


	//   ....[39]....
        /*0648*/ 	.word	0x00004cd0


	//   ....[40]....
        /*064c*/ 	.word	0x00004e10


	//   ....[41]....
        /*0650*/ 	.word	0x00004e40


	//   ....[42]....
        /*0654*/ 	.word	0x00005250


	//   ....[43]....
        /*0658*/ 	.word	0x000053d0


	//   ....[44]....
        /*065c*/ 	.word	0x000053e0


	//   ....[45]....
        /*0660*/ 	.word	0x00005480


	//   ....[46]....
        /*0664*/ 	.word	0x000076c0


	//   ....[47]....
        /*0668*/ 	.word	0x000076d0


	//   ....[48]....
        /*066c*/ 	.word	0x000076e0


	//   ....[49]....
        /*0670*/ 	.word	0x000076f0


	//   ....[50]....
        /*0674*/ 	.word	0x00007700


	//   ....[51]....
        /*0678*/ 	.word	0x00007710


	//   ....[52]....
        /*067c*/ 	.word	0x00008870


	//   ....[53]....
        /*0680*/ 	.word	0x00008880


	//   ....[54]....
        /*0684*/ 	.word	0x00008890


	//   ....[55]....
        /*0688*/ 	.word	0x000088a0


	//   ....[56]....
        /*068c*/ 	.word	0x000088b0


	//   ....[57]....
        /*0690*/ 	.word	0x000088c0


	//   ....[58]....
        /*0694*/ 	.word	0x00008ae0


	//   ....[59]....
        /*0698*/ 	.word	0x00008d20


	//   ....[60]....
        /*069c*/ 	.word	0x00009350


	//   ....[61]....
        /*06a0*/ 	.word	0x00009960


	//   ....[62]....
        /*06a4*/ 	.word	0x0000a1a0


	//   ....[63]....
        /*06a8*/ 	.word	0x0000a2b0


	//   ....[64]....
        /*06ac*/ 	.word	0x0000a310


	//   ....[65]....
        /*06b0*/ 	.word	0x0000a360


	//   ....[66]....
        /*06b4*/ 	.word	0x0000a4b0


	//   ....[67]....
        /*06b8*/ 	.word	0x0000a5b0


	//   ....[68]....
        /*06bc*/ 	.word	0x0000a7e0


	//   ....[69]....
        /*06c0*/ 	.word	0x0000a900


	//   ....[70]....
        /*06c4*/ 	.word	0x0000ccd0


	//   ....[71]....
        /*06c8*/ 	.word	0x0000cce0


	//   ....[72]....
        /*06cc*/ 	.word	0x0000ccf0


	//   ....[73]....
        /*06d0*/ 	.word	0x0000cd00


	//   ....[74]....
        /*06d4*/ 	.word	0x0000cd10


	//   ....[75]....
        /*06d8*/ 	.word	0x0000cd20


	//   ....[76]....
        /*06dc*/ 	.word	0x0000de80


	//   ....[77]....
        /*06e0*/ 	.word	0x0000de90


	//   ....[78]....
        /*06e4*/ 	.word	0x0000dea0


	//   ....[79]....
        /*06e8*/ 	.word	0x0000deb0


	//   ....[80]....
        /*06ec*/ 	.word	0x0000dec0


	//   ....[81]....
        /*06f0*/ 	.word	0x0000ded0


	//   ....[82]....
        /*06f4*/ 	.word	0x0000e1f0


	//   ....[83]....
        /*06f8*/ 	.word	0x0000e230


	//   ....[84]....
        /*06fc*/ 	.word	0x0000e2d0


	//   ....[85]....
        /*0700*/ 	.word	0x0000e320


	//   ....[86]....
        /*0704*/ 	.word	0x0000e360


	//   ....[87]....
        /*0708*/ 	.word	0x0000e460


	//   ....[88]....
        /*070c*/ 	.word	0x0000e4f0


	//   ....[89]....
        /*0710*/ 	.word	0x0000e8d0


	//   ....[90]....
        /*0714*/ 	.word	0x00010750


	//   ....[91]....
        /*0718*/ 	.word	0x00010760


	//   ....[92]....
        /*071c*/ 	.word	0x00010780


	//   ....[93]....
        /*0720*/ 	.word	0x000107a0


	//   ....[94]....
        /*0724*/ 	.word	0x00010850


	//   ....[95]....
        /*0728*/ 	.word	0x00010860


	//   ....[96]....
        /*072c*/ 	.word	0x00011950


	//   ....[97]....
        /*0730*/ 	.word	0x00011960


	//   ....[98]....
        /*0734*/ 	.word	0x00011970


	//   ....[99]....
        /*0738*/ 	.word	0x00011980


	//   ....[100]....
        /*073c*/ 	.word	0x00011990


	//   ....[101]....
        /*0740*/ 	.word	0x000119a0


	//   ....[102]....
        /*0744*/ 	.word	0x00011bc0


	//   ....[103]....
        /*0748*/ 	.word	0x00011de0


	//   ....[104]....
        /*074c*/ 	.word	0x00012400


	//   ....[105]....
        /*0750*/ 	.word	0x00012a00


	//   ....[106]....
        /*0754*/ 	.word	0x00013240


	//   ....[107]....
        /*0758*/ 	.word	0x00013360


	//   ....[108]....
        /*075c*/ 	.word	0x000135f0


	//   ....[109]....
        /*0760*/ 	.word	0x00013790


	//   ....[110]....
        /*0764*/ 	.word	0x000137c0


	//   ....[111]....
        /*0768*/ 	.word	0x00013810


	//   ....[112]....
        /*076c*/ 	.word	0x00013870


	//   ....[113]....
        /*0770*/ 	.word	0x000138e0


	//   ....[114]....
        /*0774*/ 	.word	0x00015810


	//   ....[115]....
        /*0778*/ 	.word	0x00015820


	//   ....[116]....
        /*077c*/ 	.word	0x00015830


	//   ....[117]....
        /*0780*/ 	.word	0x00015840


	//   ....[118]....
        /*0784*/ 	.word	0x00015870


	//   ....[119]....
        /*0788*/ 	.word	0x00015890


	//   ....[120]....
        /*078c*/ 	.word	0x000158b0


	//   ....[121]....
        /*0790*/ 	.word	0x000158c0


	//   ....[122]....
        /*0794*/ 	.word	0x00017420


	//   ....[123]....
        /*0798*/ 	.word	0x00017430


	//   ....[124]....
        /*079c*/ 	.word	0x00017450


	//   ....[125]....
        /*07a0*/ 	.word	0x00017460


	//   ....[126]....
        /*07a4*/ 	.word	0x00017470


	//   ....[127]....
        /*07a8*/ 	.word	0x00017480


	//   ....[128]....
        /*07ac*/ 	.word	0x00017490


	//   ....[129]....
        /*07b0*/ 	.word	0x000174a0


	//   ....[130]....
        /*07b4*/ 	.word	0x00017600


	//   ....[131]....
        /*07b8*/ 	.word	0x00017610


	//   ....[132]....
        /*07bc*/ 	.word	0x00017710


	//   ....[133]....
        /*07c0*/ 	.word	0x00017740


	//   ....[134]....
        /*07c4*/ 	.word	0x00017820


	//   ....[135]....
        /*07c8*/ 	.word	0x00017850


	//   ....[136]....
        /*07cc*/ 	.word	0x00017930


	//   ....[137]....
        /*07d0*/ 	.word	0x00017960


	//   ....[138]....
        /*07d4*/ 	.word	0x00017a40


	//   ....[139]....
        /*07d8*/ 	.word	0x00017a70


	//   ....[140]....
        /*07dc*/ 	.word	0x00017b50


	//   ....[141]....
        /*07e0*/ 	.word	0x00017b80


	//   ....[142]....
        /*07e4*/ 	.word	0x00017c60


	//   ....[143]....
        /*07e8*/ 	.word	0x00017c90


	//   ....[144]....
        /*07ec*/ 	.word	0x00017d70


	//   ....[145]....
        /*07f0*/ 	.word	0x00017d90


	//   ....[146]....
        /*07f4*/ 	.word	0x000183e0


	//   ....[147]....
        /*07f8*/ 	.word	0x000183f0


	//   ....[148]....
        /*07fc*/ 	.word	0x000184c0


	//   ....[149]....
        /*0800*/ 	.word	0x000184f0


	//   ....[150]....
        /*0804*/ 	.word	0x000185c0


	//   ....[151]....
        /*0808*/ 	.word	0x000185f0


	//   ....[152]....
        /*080c*/ 	.word	0x000186c0


	//   ....[153]....
        /*0810*/ 	.word	0x000186f0


	//   ....[154]....
        /*0814*/ 	.word	0x000187c0


	//   ....[155]....
        /*0818*/ 	.word	0x000187f0


	//   ....[156]....
        /*081c*/ 	.word	0x000188c0


	//   ....[157]....
        /*0820*/ 	.word	0x000188f0


	//   ....[158]....
        /*0824*/ 	.word	0x000189c0


	//   ....[159]....
        /*0828*/ 	.word	0x000189f0


	//   ....[160]....
        /*082c*/ 	.word	0x00018ac0


	//   ....[161]....
        /*0830*/ 	.word	0x00018ae0


	//----- nvinfo : EIATTR_EXIT_INSTR_OFFSETS
	.align		4
.L_496:
        /*0834*/ 	.byte	0x04, 0x1c
        /*0836*/ 	.short	(.L_498 - .L_497)


	//   ....[0]....
.L_497:
        /*0838*/ 	.word	0x00000040


	//   ....[1]....
        /*083c*/ 	.word	0x00017da0


	//   ....[2]....
        /*0840*/ 	.word	0x00017e00


	//   ....[3]....
        /*0844*/ 	.word	0x00017e60


	//   ....[4]....
        /*0848*/ 	.word	0x00018af0


	//   ....[5]....
        /*084c*/ 	.word	0x00018b40


	//   ....[6]....
        /*0850*/ 	.word	0x00018ba0


	//----- nvinfo : EIATTR_CTAIDZ_USED
	.align		4
.L_498:
        /*0854*/ 	.byte	0x01, 0x04
	.zero		2


	//----- nvinfo : EIATTR_MAX_THREADS
	.align		4
        /*0858*/ 	.byte	0x04, 0x05
        /*085a*/ 	.short	(.L_500 - .L_499)
.L_499:
        /*085c*/ 	.word	0x00000080
        /*0860*/ 	.word	0x00000001
        /*0864*/ 	.word	0x00000001


	//----- nvinfo : EIATTR_CRS_STACK_SIZE
	.align		4
.L_500:
        /*0868*/ 	.byte	0x04, 0x1e
        /*086a*/ 	.short	(.L_502 - .L_501)
.L_501:
        /*086c*/ 	.word	0x00000000
.L_502:


//--------------------- .nv.info._ZN7cutlass13device_kernelIN5flash19enable_sm80_to_sm89INS1_16FlashAttnFwdSm80INS1_25CollectiveMainloopFwdSm80ILi4ELi1ELb0EN4cute5tupleIJNS5_1CILi128EEENS7_ILi48EEES8_EEELi128ENS_6half_tEfNS_4arch4Sm80ELb0ELb1ELb1ELb1ELb1ELb0ELb1ELb0EEENS1_21CollectiveEpilogueFwdINS6_IJS8_S8_S9_EEENS6_IJNS7_ILi1EEESH_SH_EEESB_SD_Li128ELb1ELb1ELb0ELb0EEENS1_19SingleTileSchedulerILb1ELb0ELb1ELi128EEEEEEEEEvNT_6ParamsE --------------------------
	.section	.nv.info._ZN7cutlass13device_kernelIN5flash19enable_sm80_to_sm89INS1_16FlashAttnFwdSm80INS1_25CollectiveMainloopFwdSm80ILi4ELi1ELb0EN4cute5tupleIJNS5_1CILi128EEENS7_ILi48EEES8_EEELi128ENS_6half_tEfNS_4arch4Sm80ELb0ELb1ELb1ELb1ELb1ELb0ELb1ELb0EEENS1_21CollectiveEpilogueFwdINS6_IJS8_S8_S9_EEENS6_IJNS7_ILi1EEESH_SH_EEESB_SD_Li128ELb1ELb1ELb0ELb0EEENS1_19SingleTileSchedulerILb1ELb0ELb1ELi128EEEEEEEEEvNT_6ParamsE,"",@"SHT_CUDA_INFO"
	.sectionflags	@""
	.align	4


	//----- nvinfo : EIATTR_CUDA_API_VERSION
	.align		4
        /*0000*/ 	.byte	0x04, 0x37
        /*0002*/ 	.short	(.L_504 - .L_503)
.L_503:
        /*0004*/ 	.word	0x00000082


	//----- nvinfo : EIATTR_SW2861232_WAR
	.align		4
.L_504:
        /*0008*/ 	.byte	0x01, 0x35
	.zero		2


	//----- nvinfo : EIATTR_PARAM_CBANK
	.align		4
        /*000c*/ 	.byte	0x04, 0x0a
        /*000e*/ 	.short	(.L_506 - .L_505)
	.align		4
.L_505:
        /*0010*/ 	.word	index@(.nv.constant0._ZN7cutlass13device_kernelIN5flash19enable_sm80_to_sm89INS1_16FlashAttnFwdSm80INS1_25CollectiveMainloopFwdSm80ILi4ELi1ELb0EN4cute5tupleIJNS5_1CILi128EEENS7_ILi48EEES8_EEELi128ENS_6half_tEfNS_4arch4Sm80ELb0ELb1ELb1ELb1ELb1ELb0ELb1ELb0EEENS1_21CollectiveEpilogueFwdINS6_IJS8_S8_S9_EEENS6_IJNS7_ILi1EEESH_SH_EEESB_SD_Li128ELb1ELb1ELb0ELb0EEENS1_19SingleTileSchedulerILb1ELb0ELb1ELi128EEEEEEEEEvNT_6ParamsE)
        /*0014*/ 	.short	0x0160
        /*0016*/ 	.short	0x0418


	//----- nvinfo : EIATTR_CBANK_PARAM_SIZE
	.align		4
.L_506:
        /*0018*/ 	.byte	0x03, 0x19
        /*001a*/ 	.short	0x0418


	//----- nvinfo : EIATTR_KPARAM_INFO
	.align		4
        /*001c*/ 	.byte	0x04, 0x17
        /*001e*/ 	.short	(.L_508 - .L_507)
.L_507:
        /*0020*/ 	.word	0x00000000
        /*0024*/ 	.short	0x0000
        /*0026*/ 	.short	0x0000
        /*0028*/ 	.byte	0x00, 0xf0, 0x61, 0x10


	//----- nvinfo : EIATTR_MAXREG_COUNT
	.align		4
.L_508:
        /*002c*/ 	.byte	0x03, 0x1b
        /*002e*/ 	.short	0x00ff


	//----- nvinfo : EIATTR_NUM_BARRIERS
	.align		4
        /*0030*/ 	.byte	0x02, 0x4c
        /*0032*/ 	.byte	0x02
	.zero		1


	//----- nvinfo : EIATTR_ANNOTATIONS
	.align		4
        /*0034*/ 	.byte	0x04, 0x55
        /*0036*/ 	.short	(.L_510 - .L_509)


	//   ....[0]....
.L_509:
        /* <DEDUP_REMOVED lines=53> */


	//----- nvinfo : EIATTR_MERCURY_ISA_VERSION
	.align		4
.L_510:
        /*0378*/ 	.byte	0x03, 0x5f
        /*037a*/ 	.short	0x0000


	//----- nvinfo : EIATTR_COOP_GROUP_MASK_REGIDS
	.align		4
        /*037c*/ 	.byte	0x04, 0x29
        /*037e*/ 	.short	(.L_512 - .L_511)


	//   ....[0]....
.L_511:
        /*0380*/ 	.word	0xffffffff


	//   ....[1]....
        /*0384*/ 	.word	0xffffffff


	//   ....[2]....
        /*0388*/ 	.word	0xffffffff


	//   ....[3]....
        /*038c*/ 	.word	0xffffffff


	//   ....[4]....
        /*0390*/ 	.word	0xffffffff


	//   ....[5]....
        /*0394*/ 	.word	0xffffffff


	//   ....[6]....
        /*0398*/ 	.word	0xffffffff


	//   ....[7]....
        /*039c*/ 	.word	0xffffffff


	//   ....[8]....
        /*03a0*/ 	.word	0xffffffff


	//   ....[9]....
        /*03a4*/ 	.word	0xffffffff


	//   ....[10]....
        /*03a8*/ 	.word	0xffffffff


	//   ....[11]....
        /*03ac*/ 	.word	0xffffffff


	//   ....[12]....
        /*03b0*/ 	.word	0xffffffff


	//   ....[13]....
        /*03b4*/ 	.word	0xffffffff


	//   ....[14]....
        /*03b8*/ 	.word	0xffffffff


	//   ....[15]....
        /*03bc*/ 	.word	0xffffffff


	//   ....[16]....
        /*03c0*/ 	.word	0xffffffff


	//   ....[17]....
        /*03c4*/ 	.word	0xffffffff


	//   ....[18]....
        /*03c8*/ 	.word	0xffffffff


	//   ....[19]....
        /*03cc*/ 	.word	0xffffffff


	//   ....[20]....
        /*03d0*/ 	.word	0xffffffff


	//   ....[21]....
        /*03d4*/ 	.word	0xffffffff


	//   ....[22]....
        /*03d8*/ 	.word	0xffffffff


	//   ....[23]....
        /*03dc*/ 	.word	0xffffffff


	//   ....[24]....
        /*03e0*/ 	.word	0xffffffff


	//   ....[25]....
        /*03e4*/ 	.word	0xffffffff


	//   ....[26]....
        /*03e8*/ 	.word	0xffffffff


	//   ....[27]....
        /*03ec*/ 	.word	0xffffffff


	//   ....[28]....
        /*03f0*/ 	.word	0xffffffff


	//   ....[29]....
        /*03f4*/ 	.word	0xffffffff


	//   ....[30]....
        /*03f8*/ 	.word	0xffffffff


	//   ....[31]....
        /*03fc*/ 	.word	0xffffffff


	//   ....[32]....
        /*0400*/ 	.word	0xffffffff


	//   ....[33]....
        /*0404*/ 	.word	0xffffffff


	//   ....[34]....
        /*0408*/ 	.word	0xffffffff


	//   ....[35]....
        /*040c*/ 	.word	0xffffffff


	//   ....[36]....
        /*0410*/ 	.word	0xffffffff


	//   ....[37]....
        /*0414*/ 	.word	0xffffffff


	//   ....[38]....
        /*0418*/ 	.word	0xffffffff


	//   ....[39]....
        /*041c*/ 	.word	0xffffffff


	//   ....[40]....
        /*0420*/ 	.word	0xffffffff


	//   ....[41]....
        /*0424*/ 	.word	0xffffffff


	//   ....[42]....
        /*0428*/ 	.word	0xffffffff


	//   ....[43]....
        /*042c*/ 	.word	0xffffffff


	//   ....[44]....
        /*0430*/ 	.word	0xffffffff


	//   ....[45]....
        /*0434*/ 	.word	0xffffffff


	//   ....[46]....
        /*0438*/ 	.word	0xffffffff


	//   ....[47]....
        /*043c*/ 	.word	0xffffffff


	//   ....[48]....
        /*0440*/ 	.word	0xffffffff


	//   ....[49]....
        /*0444*/ 	.word	0xffffffff


	//   ....[50]....
        /*0448*/ 	.word	0xffffffff


	//   ....[51]....
        /*044c*/ 	.word	0xffffffff


	//   ....[52]....
        /*0450*/ 	.word	0xffffffff


	//   ....[53]....
        /*0454*/ 	.word	0xffffffff


	//   ....[54]....
        /*0458*/ 	.word	0xffffffff


	//   ....[55]....
        /*045c*/ 	.word	0xffffffff


	//   ....[56]....
        /*0460*/ 	.word	0xffffffff


	//   ....[57]....
        /*0464*/ 	.word	0xffffffff


	//   ....[58]....
        /*0468*/ 	.word	0xffffffff


	//   ....[59]....
        /*046c*/ 	.word	0xffffffff


	//   ....[60]....
        /*0470*/ 	.word	0xffffffff


	//   ....[61]....
        /*0474*/ 	.word	0xffffffff


	//   ....[62]....
        /*0478*/ 	.word	0xffffffff


	//   ....[63]....
        /*047c*/ 	.word	0xffffffff


	//   ....[64]....
        /*0480*/ 	.word	0xffffffff


	//   ....[65]....
        /*0484*/ 	.word	0xffffffff


	//   ....[66]....
        /*0488*/ 	.word	0xffffffff


	//   ....[67]....
        /*048c*/ 	.word	0xffffffff


	//   ....[68]....
        /*0490*/ 	.word	0xffffffff


	//   ....[69]....
        /*0494*/ 	.word	0xffffffff


	//   ....[70]....
        /*0498*/ 	.word	0xffffffff


	//   ....[71]....
        /*049c*/ 	.word	0xffffffff


	//   ....[72]....
        /*04a0*/ 	.word	0xffffffff


	//   ....[73]....
        /*04a4*/ 	.word	0xffffffff


	//   ....[74]....
        /*04a8*/ 	.word	0xffffffff


	//   ....[75]....
        /*04ac*/ 	.word	0xffffffff


	//   ....[76]....
        /*04b0*/ 	.word	0xffffffff


	//   ....[77]....
        /*04b4*/ 	.word	0xffffffff


	//   ....[78]....
        /*04b8*/ 	.word	0xffffffff


	//   ....[79]....
        /*04bc*/ 	.word	0xffffffff


	//   ....[80]....
        /*04c0*/ 	.word	0xffffffff


	//   ....[81]....
        /*04c4*/ 	.word	0xffffffff


	//   ....[82]....
        /*04c8*/ 	.word	0xffffffff


	//   ....[83]....
        /*04cc*/ 	.word	0xffffffff


	//   ....[84]....
        /*04d0*/ 	.word	0xffffffff


	//   ....[85]....
        /*04d4*/ 	.word	0xffffffff


	//   ....[86]....
        /*04d8*/ 	.word	0xffffffff


	//   ....[87]....
        /*04dc*/ 	.word	0xffffffff


	//   ....[88]....
        /*04e0*/ 	.word	0xffffffff


	//   ....[89]....
        /*04e4*/ 	.word	0xffffffff


	//   ....[90]....
        /*04e8*/ 	.word	0xffffffff


	//   ....[91]....
        /*04ec*/ 	.word	0xffffffff


	//   ....[92]....
        /*04f0*/ 	.word	0xffffffff


	//   ....[93]....
        /*04f4*/ 	.word	0xffffffff


	//   ....[94]....
        /*04f8*/ 	.word	0xffffffff


	//   ....[95]....
        /*04fc*/ 	.word	0xffffffff


	//   ....[96]....
        /*0500*/ 	.word	0xffffffff


	//   ....[97]....
        /*0504*/ 	.word	0xffffffff


	//   ....[98]....
        /*0508*/ 	.word	0xffffffff


	//   ....[99]....
        /*050c*/ 	.word	0xffffffff


	//   ....[100]....
        /*0510*/ 	.word	0xffffffff


	//   ....[101]....
        /*0514*/ 	.word	0xffffffff


	//   ....[102]....
        /*0518*/ 	.word	0xffffffff


	//   ....[103]....
        /*051c*/ 	.word	0xffffffff


	//   ....[104]....
        /*0520*/ 	.word	0xffffffff


	//   ....[105]....
        /*0524*/ 	.word	0xffffffff


	//   ....[106]....
        /*0528*/ 	.word	0xffffffff


	//   ....[107]....
        /*052c*/ 	.word	0xffffffff


	//   ....[108]....
        /*0530*/ 	.word	0xffffffff


	//   ....[109]....
        /*0534*/ 	.word	0xffffffff


	//   ....[110]....
        /*0538*/ 	.word	0xffffffff


	//   ....[111]....
        /*053c*/ 	.word	0xffffffff


	//   ....[112]....
        /*0540*/ 	.word	0xffffffff


	//   ....[113]....
        /*0544*/ 	.word	0xffffffff


	//   ....[114]....
        /*0548*/ 	.word	0xffffffff


	//   ....[115]....
        /*054c*/ 	.word	0xffffffff


	//   ....[116]....
        /*0550*/ 	.word	0xffffffff


	//   ....[117]....
        /*0554*/ 	.word	0xffffffff


	//   ....[118]....
        /*0558*/ 	.word	0xffffffff


	//   ....[119]....
        /*055c*/ 	.word	0xffffffff


	//   ....[120]....
        /*0560*/ 	.word	0xffffffff


	//   ....[121]....
        /*0564*/ 	.word	0xffffffff


	//   ....[122]....
        /*0568*/ 	.word	0xffffffff


	//   ....[123]....
        /*056c*/ 	.word	0xffffffff


	//   ....[124]....
        /*0570*/ 	.word	0xffffffff


	//   ....[125]....
        /*0574*/ 	.word	0xffffffff


	//   ....[126]....
        /*0578*/ 	.word	0xffffffff


	//   ....[127]....
        /*057c*/ 	.word	0xffffffff


	//   ....[128]....
        /*0580*/ 	.word	0xffffffff


	//   ....[129]....
        /*0584*/ 	.word	0xffffffff


	//   ....[130]....
        /*0588*/ 	.word	0xffffffff


	//   ....[131]....
        /*058c*/ 	.word	0xffffffff


	//   ....[132]....
        /*0590*/ 	.word	0xffffffff


	//   ....[133]....
        /*0594*/ 	.word	0xffffffff


	//   ....[134]....
        /*0598*/ 	.word	0xffffffff


	//   ....[135]....
        /*059c*/ 	.word	0xffffffff


	//   ....[136]....
        /*05a0*/ 	.word	0xffffffff


	//   ....[137]....
        /*05a4*/ 	.word	0xffffffff


	//   ....[138]....
        /*05a8*/ 	.word	0xffffffff


	//   ....[139]....
        /*05ac*/ 	.word	0xffffffff


	//   ....[140]....
        /*05b0*/ 	.word	0xffffffff


	//   ....[141]....
        /*05b4*/ 	.word	0xffffffff


	//   ....[142]....
        /*05b8*/ 	.word	0xffffffff


	//   ....[143]....
        /*05bc*/ 	.word	0xffffffff


	//   ....[144]....
        /*05c0*/ 	.word	0xffffffff


	//   ....[145]....
        /*05c4*/ 	.word	0xffffffff


	//   ....[146]....
        /*05c8*/ 	.word	0xffffffff


	//   ....[147]....
        /*05cc*/ 	.word	0xffffffff


	//   ....[148]....
        /*05d0*/ 	.word	0xffffffff


	//   ....[149]....
        /*05d4*/ 	.word	0xffffffff


	//   ....[150]....
        /*05d8*/ 	.word	0xffffffff


	//   ....[151]....
        /*05dc*/ 	.word	0xffffffff


	//   ....[152]....
        /*05e0*/ 	.word	0xffffffff


	//   ....[153]....
        /*05e4*/ 	.word	0xffffffff


	//   ....[154]....
        /*05e8*/ 	.word	0xffffffff


	//   ....[155]....
        /*05ec*/ 	.word	0xffffffff


	//   ....[156]....
        /*05f0*/ 	.word	0xffffffff


	//   ....[157]....
        /*05f4*/ 	.word	0xffffffff


	//   ....[158]....
        /*05f8*/ 	.word	0xffffffff


	//   ....[159]....
        /*05fc*/ 	.word	0xffffffff


	//   ....[160]....
        /*0600*/ 	.word	0xffffffff


	//   ....[161]....
        /*0604*/ 	.word	0xffffffff


	//   ....[162]....
        /*0608*/ 	.word	0xffffffff


	//----- nvinfo : EIATTR_COOP_GROUP_INSTR_OFFSETS
	.align		4
.L_512:
        /*060c*/ 	.byte	0x04, 0x28
        /*060e*/ 	.short	(.L_514 - .L_513)


	//   ....[0]....
.L_513:
        /*0610*/ 	.word	0x000000a0


	//   ....[1]....
        /*0614*/ 	.word	0x000017e0


	//   ....[2]....
        /*0618*/ 	.word	0x00001810


	//   ....[3]....
        /*061c*/ 	.word	0x000019d0


	//   ....[4]....
        /*0620*/ 	.word	0x00001a00


	//   ....[5]....
        /*0624*/ 	.word	0x00001ad0


	//   ....[6]....
        /*0628*/ 	.word	0x00001b00


	//   ....[7]....
        /*062c*/ 	.word	0x00001bd0


	//   ....[8]....
        /*0630*/ 	.word	0x00001c00


	//   ....[9]....
        /*0634*/ 	.word	0x00001cd0


	//   ....[10]....
        /*0638*/ 	.word	0x00001d00


	//   ....[11]....
        /*063c*/ 	.word	0x00001dd0


	//   ....[12]....
        /*0640*/ 	.word	0x00001e00


	//   ....[13]....
        /*0644*/ 	.word	0x00001ed0


	//   ....[14]....
        /*0648*/ 	.word	0x00001f00


	//   ....[15]....
        /*064c*/ 	.word	0x00001fe0


	//   ....[16]....
        /*0650*/ 	.word	0x00002030


	//   ....[17]....
        /*0654*/ 	.word	0x00002500


	//   ....[18]....
        /*0658*/ 	.word	0x00002520


	//   ....[19]....
        /*065c*/ 	.word	0x00002540


	//   ....[20]....
        /*0660*/ 	.word	0x00002550


	//   ....[21]....
        /*0664*/ 	.word	0x00002560


	//   ....[22]....
        /*0668*/ 	.word	0x00002570


	//   ....[23]....
        /*066c*/ 	.word	0x000029e0


	//   ....[24]....
        /*0670*/ 	.word	0x00002a10


	//   ....[25]....
        /*0674*/ 	.word	0x00002a50


	//   ....[26]....
        /*0678*/ 	.word	0x00002a80


	//   ....[27]....
        /*067c*/ 	.word	0x00002aa0


	//   ....[28]....
        /*0680*/ 	.word	0x00002ab0


	//   ....[29]....
        /*0684*/ 	.word	0x00003710


	//   ....[30]....
        /*0688*/ 	.word	0x00003730


	//   ....[31]....
        /*068c*/ 	.word	0x00003740


	//   ....[32]....
        /*0690*/ 	.word	0x00003750


	//   ....[33]....
        /*0694*/ 	.word	0x00003760


	//   ....[34]....
        /*0698*/ 	.word	0x00003770


	//   ....[35]....
        /*069c*/ 	.word	0x00003ce0


	//   ....[36]....
        /*06a0*/ 	.word	0x00004420


	//   ....[37]....
        /*06a4*/ 	.word	0x00004be0


	//   ....[38]....
        /*06a8*/ 	.word	0x00005310


	//   ....[39]....
        /*06ac*/ 	.word	0x00005750


	//   ....[40]....
        /*06b0*/ 	.word	0x00005790


	//   ....[41]....
        /*06b4*/ 	.word	0x000058f0


	//   ....[42]....
        /*06b8*/ 	.word	0x00005920


	//   ....[43]....
        /*06bc*/ 	.word	0x00005d40


	//   ....[44]....
        /*06c0*/ 	.word	0x00005eb0


	//   ....[45]....
        /*06c4*/ 	.word	0x00005ec0


	//   ....[46]....
        /*06c8*/ 	.word	0x00005f60


	//   ....[47]....
        /*06cc*/ 	.word	0x00008060


	//   ....[48]....
        /*06d0*/ 	.word	0x00008070


	//   ....[49]....
        /*06d4*/ 	.word	0x00008080


	//   ....[50]....
        /*06d8*/ 	.word	0x00008090


	//   ....[51]....
        /*06dc*/ 	.word	0x000080a0


	//   ....[52]....
        /*06e0*/ 	.word	0x000080b0


	//   ....[53]....
        /*06e4*/ 	.word	0x00009220


	//   ....[54]....
        /*06e8*/ 	.word	0x00009230


	//   ....[55]....
        /*06ec*/ 	.word	0x00009240


	//   ....[56]....
        /*06f0*/ 	.word	0x00009250


	//   ....[57]....
        /*06f4*/ 	.word	0x00009260


	//   ....[58]....
        /*06f8*/ 	.word	0x00009270


	//   ....[59]....
        /*06fc*/ 	.word	0x00009490


	//   ....[60]....
        /*0700*/ 	.word	0x000096b0


	//   ....[61]....
        /*0704*/ 	.word	0x00009cd0


	//   ....[62]....
        /*0708*/ 	.word	0x0000a2d0


	//   ....[63]....
        /*070c*/ 	.word	0x0000ab00


	//   ....[64]....
        /*0710*/ 	.word	0x0000ab60


	//   ....[65]....
        /*0714*/ 	.word	0x0000ac90


	//   ....[66]....
        /*0718*/ 	.word	0x0000ace0


	//   ....[67]....
        /*071c*/ 	.word	0x0000ae60


	//   ....[68]....
        /*0720*/ 	.word	0x0000b0b0


	//   ....[69]....
        /*0724*/ 	.word	0x0000b140


	//   ....[70]....
        /*0728*/ 	.word	0x0000b220


	//   ....[71]....
        /*072c*/ 	.word	0x0000d5c0


	//   ....[72]....
        /*0730*/ 	.word	0x0000d5d0


	//   ....[73]....
        /*0734*/ 	.word	0x0000d5e0


	//   ....[74]....
        /*0738*/ 	.word	0x0000d5f0


	//   ....[75]....
        /*073c*/ 	.word	0x0000d600


	//   ....[76]....
        /*0740*/ 	.word	0x0000d610


	//   ....[77]....
        /*0744*/ 	.word	0x0000e780


	//   ....[78]....
        /*0748*/ 	.word	0x0000e790


	//   ....[79]....
        /*074c*/ 	.word	0x0000e7a0


	//   ....[80]....
        /*0750*/ 	.word	0x0000e7b0


	//   ....[81]....
        /*0754*/ 	.word	0x0000e7c0


	//   ....[82]....
        /*0758*/ 	.word	0x0000e7d0


	//   ....[83]....
        /*075c*/ 	.word	0x0000eaf0


	//   ....[84]....
        /*0760*/ 	.word	0x0000ebb0


	//   ....[85]....
        /*0764*/ 	.word	0x0000ebd0


	//   ....[86]....
        /*0768*/ 	.word	0x0000ec10


	//   ....[87]....
        /*076c*/ 	.word	0x0000ec50


	//   ....[88]....
        /*0770*/ 	.word	0x0000ec80


	//   ....[89]....
        /*0774*/ 	.word	0x0000ed90


	//   ....[90]....
        /*0778*/ 	.word	0x0000f1f0


	//   ....[91]....
        /*077c*/ 	.word	0x00011020


	//   ....[92]....
        /*0780*/ 	.word	0x00011030


	//   ....[93]....
        /*0784*/ 	.word	0x00011050


	//   ....[94]....
        /*0788*/ 	.word	0x00011070


	//   ....[95]....
        /*078c*/ 	.word	0x00011120


	//   ....[96]....
        /*0790*/ 	.word	0x00011130


	//   ....[97]....
        /*0794*/ 	.word	0x00012230


	//   ....[98]....
        /*0798*/ 	.word	0x00012240


	//   ....[99]....
        /*079c*/ 	.word	0x00012250


	//   ....[100]....
        /*07a0*/ 	.word	0x00012260


	//   ....[101]....
        /*07a4*/ 	.word	0x00012270


	//   ....[102]....
        /*07a8*/ 	.word	0x00012280


	//   ....[103]....
        /*07ac*/ 	.word	0x000124a0


	//   ....[104]....
        /*07b0*/ 	.word	0x000126b0


	//   ....[105]....
        /*07b4*/ 	.word	0x00012cc0


	//   ....[106]....
        /*07b8*/ 	.word	0x000132b0


	//   ....[107]....
        /*07bc*/ 	.word	0x00013b10


	//   ....[108]....
        /*07c0*/ 	.word	0x00013b70


	//   ....[109]....
        /*07c4*/ 	.word	0x00013ca0


	//   ....[110]....
        /*07c8*/ 	.word	0x00013cf0


	//   ....[111]....
        /*07cc*/ 	.word	0x00013e60


	//   ....[112]....
        /*07d0*/ 	.word	0x00014050


	//   ....[113]....
        /*07d4*/ 	.word	0x00014110


	//   ....[114]....
        /*07d8*/ 	.word	0x00014230


	//   ....[115]....
        /*07dc*/ 	.word	0x000160c0


	//   ....[116]....
        /*07e0*/ 	.word	0x000160d0


	//   ....[117]....
        /*07e4*/ 	.word	0x000160e0


	//   ....[118]....
        /*07e8*/ 	.word	0x000160f0


	//   ....[119]....
        /*07ec*/ 	.word	0x00016120


	//   ....[120]....
        /*07f0*/ 	.word	0x00016140


	//   ....[121]....
        /*07f4*/ 	.word	0x00016160


	//   ....[122]....
        /*07f8*/ 	.word	0x00016170


	//   ....[123]....
        /*07fc*/ 	.word	0x00017e30


	//   ....[124]....
        /*0800*/ 	.word	0x00017e70


	//   ....[125]....
        /*0804*/ 	.word	0x00017ea0


	//   ....[126]....
        /*0808*/ 	.word	0x00017ed0


	//   ....[127]....
        /*080c*/ 	.word	0x00017f10


	//   ....[128]....
        /*0810*/ 	.word	0x00017f50


	//   ....[129]....
        /*0814*/ 	.word	0x00017f70


	//   ....[130]....
        /*0818*/ 	.word	0x00017f80


	//   ....[131]....
        /*081c*/ 	.word	0x00018140


	//   ....[132]....
        /*0820*/ 	.word	0x00018150


	//   ....[133]....
        /*0824*/ 	.word	0x00018250


	//   ....[134]....
        /*0828*/ 	.word	0x00018280


	//   ....[135]....
        /*082c*/ 	.word	0x00018360


	//   ....[136]....
        /*0830*/ 	.word	0x00018390


	//   ....[137]....
        /*0834*/ 	.word	0x00018470


	//   ....[138]....
        /*0838*/ 	.word	0x000184a0


	//   ....[139]....
        /*083c*/ 	.word	0x00018580


	//   ....[140]....
        /*0840*/ 	.word	0x000185b0


	//   ....[141]....
        /*0844*/ 	.word	0x00018690


	//   ....[142]....
        /*0848*/ 	.word	0x000186c0


	//   ....[143]....
        /*084c*/ 	.word	0x000187a0


	//   ....[144]....
        /*0850*/ 	.word	0x000187d0


	//   ....[145]....
        /*0854*/ 	.word	0x000188b0


	//   ....[146]....
        /*0858*/ 	.word	0x000188d0


	//   ....[147]....
        /*085c*/ 	.word	0x00019190


	//   ....[148]....
        /*0860*/ 	.word	0x000191a0


	//   ....[149]....
        /*0864*/ 	.word	0x00019270


	//   ....[150]....
        /*0868*/ 	.word	0x000192a0


	//   ....[151]....
        /*086c*/ 	.word	0x00019370


	//   ....[152]....
        /*0870*/ 	.word	0x000193a0


	//   ....[153]....
        /*0874*/ 	.word	0x00019470


	//   ....[154]....
        /*0878*/ 	.word	0x000194a0


	//   ....[155]....
        /*087c*/ 	.word	0x00019570


	//   ....[156]....
        /*0880*/ 	.word	0x000195a0


	//   ....[157]....
        /*0884*/ 	.word	0x00019670


	//   ....[158]....
        /*0888*/ 	.word	0x000196a0


	//   ....[159]....
        /*088c*/ 	.word	0x00019770


	//   ....[160]....
        /*0890*/ 	.word	0x000197a0


	//   ....[161]....
        /*0894*/ 	.word	0x00019870


	//   ....[162]....
        /*0898*/ 	.word	0x00019890


	//----- nvinfo : EIATTR_EXIT_INSTR_OFFSETS
	.align		4
.L_514:
        /*089c*/ 	.byte	0x04, 0x1c
        /*089e*/ 	.short	(.L_516 - .L_515)


	//   ....[0]....
.L_515:
        /*08a0*/ 	.word	0x00000450


	//   ....[1]....
        /*08a4*/ 	.word	0x000188e0


	//   ....[2]....
        /*08a8*/ 	.word	0x00018940


	//   ....[3]....
        /*08ac*/ 	.word	0x000189a0


	//   ....[4]....
        /*08b0*/ 	.word	0x000198a0


	//   ....[5]....
        /*08b4*/ 	.word	0x000198f0


	//   ....[6]....
        /*08b8*/ 	.word	0x00019950


	//----- nvinfo : EIATTR_CTAIDZ_USED
	.align		4
.L_516:
        /*08bc*/ 	.byte	0x01, 0x04
	.zero		2


	//----- nvinfo : EIATTR_MAX_THREADS
	.align		4
        /*08c0*/ 	.byte	0x04, 0x05
        /*08c2*/ 	.short	(.L_518 - .L_517)
.L_517:
        /*08c4*/ 	.word	0x00000080
        /*08c8*/ 	.word	0x00000001
        /*08cc*/ 	.word	0x00000001


	//----- nvinfo : EIATTR_CRS_STACK_SIZE
	.align		4
.L_518:
        /*08d0*/ 	.byte	0x04, 0x1e
        /*08d2*/ 	.short	(.L_520 - .L_519)
.L_519:
        /*08d4*/ 	.word	0x00000000
.L_520:


//--------------------- .nv.info._ZN7cutlass13device_kernelIN5flash19enable_sm80_to_sm89INS1_16FlashAttnFwdSm80INS1_25CollectiveMainloopFwdSm80ILi4ELi1ELb0EN4cute5tupleIJNS5_1CILi128EEENS7_ILi48EEES8_EEELi128ENS_6half_tEfNS_4arch4Sm80ELb0ELb1ELb1ELb1ELb1ELb1ELb1ELb0EEENS1_21CollectiveEpilogueFwdINS6_IJS8_S8_S9_EEENS6_IJNS7_ILi1EEESH_SH_EEESB_SD_Li128ELb1ELb1ELb0ELb0EEENS1_19SingleTileSchedulerILb1ELb0ELb1ELi128EEEEEEEEEvNT_6ParamsE --------------------------
	.section	.nv.info._ZN7cutlass13device_kernelIN5flash19enable_sm80_to_sm89INS1_16FlashAttnFwdSm80INS1_25CollectiveMainloopFwdSm80ILi4ELi1ELb0EN4cute5tupleIJNS5_1CILi128EEENS7_ILi48EEES8_EEELi128ENS_6half_tEfNS_4arch4Sm80ELb0ELb1ELb1ELb1ELb1ELb1ELb1ELb0EEENS1_21CollectiveEpilogueFwdINS6_IJS8_S8_S9_EEENS6_IJNS7_ILi1EEESH_SH_EEESB_SD_Li128ELb1ELb1ELb0ELb0EEENS1_19SingleTileSchedulerILb1ELb0ELb1ELi128EEEEEEEEEvNT_6ParamsE,"",@"SHT_CUDA_INFO"
	.sectionflags	@""
	.align	4


	//----- nvinfo : EIATTR_CUDA_API_VERSION
	.align		4
        /*0000*/ 	.byte	0x04, 0x37
        /*0002*/ 	.short	(.L_522 - .L_521)
.L_521:
        /*0004*/ 	.word	0x00000082


	//----- nvinfo : EIATTR_SW2861232_WAR
	.align		4
.L_522:
        /*0008*/ 	.byte	0x01, 0x35
	.zero		2


	//----- nvinfo : EIATTR_PARAM_CBANK
	.align		4
        /*000c*/ 	.byte	0x04, 0x0a
        /*000e*/ 	.short	(.L_524 - .L_523)
	.align		4
.L_523:
        /*0010*/ 	.word	index@(.nv.constant0._ZN7cutlass13device_kernelIN5flash19enable_sm80_to_sm89INS1_16FlashAttnFwdSm80INS1_25CollectiveMainloopFwdSm80ILi4ELi1ELb0EN4cute5tupleIJNS5_1CILi128EEENS7_ILi48EEES8_EEELi128ENS_6half_tEfNS_4arch4Sm80ELb0ELb1ELb1ELb1ELb1ELb1ELb1ELb0EEENS1_21CollectiveEpilogueFwdINS6_IJS8_S8_S9_EEENS6_IJNS7_ILi1EEESH_SH_EEESB_SD_Li128ELb1ELb1ELb0ELb0EEENS1_19SingleTileSchedulerILb1ELb0ELb1ELi128EEEEEEEEEvNT_6ParamsE)
        /*0014*/ 	.short	0x0160
        /*0016*/ 	.short	0x0418


	//----- nvinfo : EIATTR_CBANK_PARAM_SIZE
	.align		4
.L_524:
        /*0018*/ 	.byte	0x03, 0x19
        /*001a*/ 	.short	0x0418


	//----- nvinfo : EIATTR_KPARAM_INFO
	.align		4
        /*001c*/ 	.byte	0x04, 0x17
        /*001e*/ 	.short	(.L_526 - .L_525)
.L_525:
        /*0020*/ 	.word	0x00000000
        /*0024*/ 	.short	0x0000
        /*0026*/ 	.short	0x0000
        /*0028*/ 	.byte	0x00, 0xf0, 0x61, 0x10


	//----- nvinfo : EIATTR_MAXREG_COUNT
	.align		4
.L_526:
        /*002c*/ 	.byte	0x03, 0x1b
        /*002e*/ 	.short	0x00ff


	//----- nvinfo : EIATTR_NUM_BARRIERS
	.align		4
        /*0030*/ 	.byte	0x02, 0x4c
        /*0032*/ 	.byte	0x02
	.zero		1


	//----- nvinfo : EIATTR_ANNOTATIONS
	.align		4
        /*0034*/ 	.byte	0x04, 0x55
        /*0036*/ 	.short	(.L_528 - .L_527)


	//   ....[0]....
.L_527:
        /* <DEDUP_REMOVED lines=350> */


	//----- nvinfo : EIATTR_MERCURY_ISA_VERSION
	.align		4
.L_528:
        /*1600*/ 	.byte	0x03, 0x5f
        /*1602*/ 	.short	0x0000


	//----- nvinfo : EIATTR_COOP_GROUP_MASK_REGIDS
	.align		4
        /*1604*/ 	.byte	0x04, 0x29
        /*1606*/ 	.short	(.L_530 - .L_529)


	//   ....[0]....
.L_529:
        /*1608*/ 	.word	0xffffffff


	//   ....[1]....
        /*160c*/ 	.word	0xffffffff


	//   ....[2]....
        /*1610*/ 	.word	0xffffffff


	//   ....[3]....
        /*1614*/ 	.word	0xffffffff


	//   ....[4]....
        /*1618*/ 	.word	0xffffffff


	//   ....[5]....
        /*161c*/ 	.word	0xffffffff


	//   ....[6]....
        /*1620*/ 	.word	0xffffffff


	//   ....[7]....
        /*1624*/ 	.word	0xffffffff


	//   ....[8]....
        /*1628*/ 	.word	0xffffffff


	//   ....[9]....
        /*162c*/ 	.word	0xffffffff


	//   ....[10]....
        /*1630*/ 	.word	0xffffffff


	//   ....[11]....
        /*1634*/ 	.word	0xffffffff


	//   ....[12]....
        /*1638*/ 	.word	0xffffffff


	//   ....[13]....
        /*163c*/ 	.word	0xffffffff


	//   ....[14]....
        /*1640*/ 	.word	0xffffffff


	//   ....[15]....
        /*1644*/ 	.word	0xffffffff


	//   ....[16]....
        /*1648*/ 	.word	0xffffffff


	//   ....[17]....
        /*164c*/ 	.word	0xffffffff


	//   ....[18]....
        /*1650*/ 	.word	0xffffffff


	//   ....[19]....
        /*1654*/ 	.word	0xffffffff


	//   ....[20]....
        /*1658*/ 	.word	0xffffffff


	//   ....[21]....
        /*165c*/ 	.word	0xffffffff


	//   ....[22]....
        /*1660*/ 	.word	0xffffffff


	//   ....[23]....
        /*1664*/ 	.word	0xffffffff


	//   ....[24]....
        /*1668*/ 	.word	0xffffffff


	//   ....[25]....
        /*166c*/ 	.word	0xffffffff


	//   ....[26]....
        /*1670*/ 	.word	0xffffffff


	//   ....[27]....
        /*1674*/ 	.word	0xffffffff


	//   ....[28]....
        /*1678*/ 	.word	0xffffffff


	//   ....[29]....
        /*167c*/ 	.word	0xffffffff


	//   ....[30]....
        /*1680*/ 	.word	0xffffffff


	//   ....[31]....
        /*1684*/ 	.word	0xffffffff


	//   ....[32]....
        /*1688*/ 	.word	0xffffffff


	//   ....[33]....
        /*168c*/ 	.word	0xffffffff


	//   ....[34]....
        /*1690*/ 	.word	0xffffffff


	//   ....[35]....
        /*1694*/ 	.word	0xffffffff


	//   ....[36]....
        /*1698*/ 	.word	0xffffffff


	//   ....[37]....
        /*169c*/ 	.word	0xffffffff


	//   ....[38]....
        /*16a0*/ 	.word	0xffffffff


	//   ....[39]....
        /*16a4*/ 	.word	0xffffffff


	//   ....[40]....
        /*16a8*/ 	.word	0xffffffff


	//   ....[41]....
        /*16ac*/ 	.word	0xffffffff


	//   ....[42]....
        /*16b0*/ 	.word	0xffffffff


	//   ....[43]....
        /*16b4*/ 	.word	0xffffffff


	//   ....[44]....
        /*16b8*/ 	.word	0xffffffff


	//   ....[45]....
        /*16bc*/ 	.word	0xffffffff


	//   ....[46]....
        /*16c0*/ 	.word	0xffffffff


	//   ....[47]....
        /*16c4*/ 	.word	0xffffffff


	//   ....[48]....
        /*16c8*/ 	.word	0xffffffff


	//   ....[49]....
        /*16cc*/ 	.word	0xffffffff


	//   ....[50]....
        /*16d0*/ 	.word	0xffffffff


	//   ....[51]....
        /*16d4*/ 	.word	0xffffffff


	//   ....[52]....
        /*16d8*/ 	.word	0xffffffff


	//   ....[53]....
        /*16dc*/ 	.word	0xffffffff


	//   ....[54]....
        /*16e0*/ 	.word	0xffffffff


	//   ....[55]....
        /*16e4*/ 	.word	0xffffffff


	//   ....[56]....
        /*16e8*/ 	.word	0xffffffff


	//   ....[57]....
        /*16ec*/ 	.word	0xffffffff


	//   ....[58]....
        /*16f0*/ 	.word	0xffffffff


	//   ....[59]....
        /*16f4*/ 	.word	0xffffffff


	//   ....[60]....
        /*16f8*/ 	.word	0xffffffff


	//   ....[61]....
        /*16fc*/ 	.word	0xffffffff


	//   ....[62]....
        /*1700*/ 	.word	0xffffffff


	//   ....[63]....
        /*1704*/ 	.word	0xffffffff


	//   ....[64]....
        /*1708*/ 	.word	0xffffffff


	//   ....[65]....
        /*170c*/ 	.word	0xffffffff


	//   ....[66]....
        /*1710*/ 	.word	0xffffffff


	//   ....[67]....
        /*1714*/ 	.word	0xffffffff


	//   ....[68]....
        /*1718*/ 	.word	0xffffffff


	//   ....[69]....
        /*171c*/ 	.word	0xffffffff


	//   ....[70]....
        /*1720*/ 	.word	0xffffffff


	//   ....[71]....
        /*1724*/ 	.word	0xffffffff


	//   ....[72]....
        /*1728*/ 	.word	0xffffffff


	//   ....[73]....
        /*172c*/ 	.word	0xffffffff


	//   ....[74]....
        /*1730*/ 	.word	0xffffffff


	//   ....[75]....
        /*1734*/ 	.word	0xffffffff


	//   ....[76]....
        /*1738*/ 	.word	0xffffffff


	//   ....[77]....
        /*173c*/ 	.word	0xffffffff


	//   ....[78]....
        /*1740*/ 	.word	0xffffffff


	//   ....[79]....
        /*1744*/ 	.word	0xffffffff


	//   ....[80]....
        /*1748*/ 	.word	0xffffffff


	//   ....[81]....
        /*174c*/ 	.word	0xffffffff


	//   ....[82]....
        /*1750*/ 	.word	0xffffffff


	//   ....[83]....
        /*1754*/ 	.word	0xffffffff


	//   ....[84]....
        /*1758*/ 	.word	0xffffffff


	//   ....[85]....
        /*175c*/ 	.word	0xffffffff


	//   ....[86]....
        /*1760*/ 	.word	0xffffffff


	//   ....[87]....
        /*1764*/ 	.word	0xffffffff


	//   ....[88]....
        /*1768*/ 	.word	0xffffffff


	//   ....[89]....
        /*176c*/ 	.word	0xffffffff


	//   ....[90]....
        /*1770*/ 	.word	0xffffffff


	//   ....[91]....
        /*1774*/ 	.word	0xffffffff


	//   ....[92]....
        /*1778*/ 	.word	0xffffffff


	//   ....[93]....
        /*177c*/ 	.word	0xffffffff


	//   ....[94]....
        /*1780*/ 	.word	0xffffffff


	//   ....[95]....
        /*1784*/ 	.word	0xffffffff


	//   ....[96]....
        /*1788*/ 	.word	0xffffffff


	//   ....[97]....
        /*178c*/ 	.word	0xffffffff


	//   ....[98]....
        /*1790*/ 	.word	0xffffffff


	//   ....[99]....
        /*1794*/ 	.word	0xffffffff


	//   ....[100]....
        /*1798*/ 	.word	0xffffffff


	//   ....[101]....
        /*179c*/ 	.word	0xffffffff


	//   ....[102]....
        /*17a0*/ 	.word	0xffffffff


	//   ....[103]....
        /*17a4*/ 	.word	0xffffffff


	//   ....[104]....
        /*17a8*/ 	.word	0xffffffff


	//   ....[105]....
        /*17ac*/ 	.word	0xffffffff


	//   ....[106]....
        /*17b0*/ 	.word	0xffffffff


	//   ....[107]....
        /*17b4*/ 	.word	0xffffffff


	//   ....[108]....
        /*17b8*/ 	.word	0xffffffff


	//   ....[109]....
        /*17bc*/ 	.word	0xffffffff


	//   ....[110]....
        /*17c0*/ 	.word	0xffffffff


	//   ....[111]....
        /*17c4*/ 	.word	0xffffffff


	//   ....[112]....
        /*17c8*/ 	.word	0xffffffff


	//   ....[113]....
        /*17cc*/ 	.word	0xffffffff


	//   ....[114]....
        /*17d0*/ 	.word	0xffffffff


	//   ....[115]....
        /*17d4*/ 	.word	0xffffffff


	//   ....[116]....
        /*17d8*/ 	.word	0xffffffff


	//   ....[117]....
        /*17dc*/ 	.word	0xffffffff


	//   ....[118]....
        /*17e0*/ 	.word	0xffffffff


	//   ....[119]....
        /*17e4*/ 	.word	0xffffffff


	//   ....[120]....
        /*17e8*/ 	.word	0xffffffff


	//   ....[121]....
        /*17ec*/ 	.word	0xffffffff


	//   ....[122]....
        /*17f0*/ 	.word	0xffffffff


	//   ....[123]....
        /*17f4*/ 	.word	0xffffffff


	//   ....[124]....
        /*17f8*/ 	.word	0xffffffff


	//   ....[125]....
        /*17fc*/ 	.word	0xffffffff


	//   ....[126]....
        /*1800*/ 	.word	0xffffffff


	//   ....[127]....
        /*1804*/ 	.word	0xffffffff


	//   ....[128]....
        /*1808*/ 	.word	0xffffffff


	//   ....[129]....
        /*180c*/ 	.word	0xffffffff


	//   ....[130]....
        /*1810*/ 	.word	0xffffffff


	//   ....[131]....
        /*1814*/ 	.word	0xffffffff


	//   ....[132]....
        /*1818*/ 	.word	0xffffffff


	//   ....[133]....
        /*181c*/ 	.word	0xffffffff


	//   ....[134]....
        /*1820*/ 	.word	0xffffffff


	//   ....[135]....
        /*1824*/ 	.word	0xffffffff


	//   ....[136]....
        /*1828*/ 	.word	0xffffffff


	//   ....[137]....
        /*182c*/ 	.word	0xffffffff


	//   ....[138]....
        /*1830*/ 	.word	0xffffffff


	//   ....[139]....
        /*1834*/ 	.word	0xffffffff


	//   ....[140]....
        /*1838*/ 	.word	0xffffffff


	//   ....[141]....
        /*183c*/ 	.word	0xffffffff


	//   ....[142]....
        /*1840*/ 	.word	0xffffffff


	//   ....[143]....
        /*1844*/ 	.word	0xffffffff


	//   ....[144]....
        /*1848*/ 	.word	0xffffffff


	//   ....[145]....
        /*184c*/ 	.word	0xffffffff


	//   ....[146]....
        /*1850*/ 	.word	0xffffffff


	//   ....[147]....
        /*1854*/ 	.word	0xffffffff


	//   ....[148]....
        /*1858*/ 	.word	0xffffffff


	//   ....[149]....
        /*185c*/ 	.word	0xffffffff


	//   ....[150]....
        /*1860*/ 	.word	0xffffffff


	//   ....[151]....
        /*1864*/ 	.word	0xffffffff


	//   ....[152]....
        /*1868*/ 	.word	0xffffffff


	//   ....[153]....
        /*186c*/ 	.word	0xffffffff


	//   ....[154]....
        /*1870*/ 	.word	0xffffffff


	//   ....[155]....
        /*1874*/ 	.word	0xffffffff


	//   ....[156]....
        /*1878*/ 	.word	0xffffffff


	//   ....[157]....
        /*187c*/ 	.word	0xffffffff


	//   ....[158]....
        /*1880*/ 	.word	0xffffffff


	//   ....[159]....
        /*1884*/ 	.word	0xffffffff


	//   ....[160]....
        /*1888*/ 	.word	0xffffffff


	//   ....[161]....
        /*188c*/ 	.word	0xffffffff


	//   ....[162]....
        /*1890*/ 	.word	0xffffffff


	//   ....[163]....
        /*1894*/ 	.word	0xffffffff


	//   ....[164]....
        /*1898*/ 	.word	0xffffffff


	//   ....[165]....
        /*189c*/ 	.word	0xffffffff


	//   ....[166]....
        /*18a0*/ 	.word	0xffffffff


	//   ....[167]....
        /*18a4*/ 	.word	0xffffffff


	//   ....[168]....
        /*18a8*/ 	.word	0xffffffff


	//   ....[169]....
        /*18ac*/ 	.word	0xffffffff


	//   ....[170]....
        /*18b0*/ 	.word	0xffffffff


	//   ....[171]....
        /*18b4*/ 	.word	0xffffffff


	//   ....[172]....
        /*18b8*/ 	.word	0xffffffff


	//   ....[173]....
        /*18bc*/ 	.word	0xffffffff


	//   ....[174]....
        /*18c0*/ 	.word	0xffffffff


	//   ....[175]....
        /*18c4*/ 	.word	0xffffffff


	//   ....[176]....
        /*18c8*/ 	.word	0xffffffff


	//   ....[177]....
        /*18cc*/ 	.word	0xffffffff


	//   ....[178]....
        /*18d0*/ 	.word	0xffffffff


	//   ....[179]....
        /*18d4*/ 	.word	0xffffffff


	//   ....[180]....
        /*18d8*/ 	.word	0xffffffff


	//   ....[181]....
        /*18dc*/ 	.word	0xffffffff


	//   ....[182]....
        /*18e0*/ 	.word	0xffffffff


	//   ....[183]....
        /*18e4*/ 	.word	0xffffffff


	//   ....[184]....
        /*18e8*/ 	.word	0xffffffff


	//   ....[185]....
        /*18ec*/ 	.word	0xffffffff


	//   ....[186]....
        /*18f0*/ 	.word	0xffffffff


	//   ....[187]....
        /*18f4*/ 	.word	0xffffffff


	//   ....[188]....
        /*18f8*/ 	.word	0xffffffff


	//   ....[189]....
        /*18fc*/ 	.word	0xffffffff


	//   ....[190]....
        /*1900*/ 	.word	0xffffffff


	//   ....[191]....
        /*1904*/ 	.word	0xffffffff


	//   ....[192]....
        /*1908*/ 	.word	0xffffffff


	//   ....[193]....
        /*190c*/ 	.word	0xffffffff


	//   ....[194]....
        /*1910*/ 	.word	0xffffffff


	//   ....[195]....
        /*1914*/ 	.word	0xffffffff


	//   ....[196]....
        /*1918*/ 	.word	0xffffffff


	//   ....[197]....
        /*191c*/ 	.word	0xffffffff


	//   ....[198]....
        /*1920*/ 	.word	0xffffffff


	//   ....[199]....
        /*1924*/ 	.word	0xffffffff


	//   ....[200]....
        /*1928*/ 	.word	0xffffffff


	//   ....[201]....
        /*192c*/ 	.word	0xffffffff


	//   ....[202]....
        /*1930*/ 	.word	0xffffffff


	//   ....[203]....
        /*1934*/ 	.word	0xffffffff


	//   ....[204]....
        /*1938*/ 	.word	0xffffffff


	//   ....[205]....
        /*193c*/ 	.word	0xffffffff


	//   ....[206]....
        /*1940*/ 	.word	0xffffffff


	//   ....[207]....
        /*1944*/ 	.word	0xffffffff


	//   ....[208]....
        /*1948*/ 	.word	0xffffffff


	//   ....[209]....
        /*194c*/ 	.word	0xffffffff


	//   ....[210]....
        /*1950*/ 	.word	0xffffffff


	//   ....[211]....
        /*1954*/ 	.word	0xffffffff


	//   ....[212]....
        /*1958*/ 	.word	0xffffffff


	//   ....[213]....
        /*195c*/ 	.word	0xffffffff


	//   ....[214]....
        /*1960*/ 	.word	0xffffffff


	//   ....[215]....
        /*1964*/ 	.word	0xffffffff


	//   ....[216]....
        /*1968*/ 	.word	0xffffffff


	//   ....[217]....
        /*196c*/ 	.word	0xffffffff


	//   ....[218]....
        /*1970*/ 	.word	0xffffffff


	//   ....[219]....
        /*1974*/ 	.word	0xffffffff


	//   ....[220]....
        /*1978*/ 	.word	0xffffffff


	//   ....[221]....
        /*197c*/ 	.word	0xffffffff


	//   ....[222]....
        /*1980*/ 	.word	0xffffffff


	//   ....[223]....
        /*1984*/ 	.word	0xffffffff


	//   ....[224]....
        /*1988*/ 	.word	0xffffffff


	//   ....[225]....
        /*198c*/ 	.word	0xffffffff


	//   ....[226]....
        /*1990*/ 	.word	0xffffffff


	//   ....[227]....
        /*1994*/ 	.word	0xffffffff


	//   ....[228]....
        /*1998*/ 	.word	0xffffffff


	//   ....[229]....
        /*199c*/ 	.word	0xffffffff


	//   ....[230]....
        /*19a0*/ 	.word	0xffffffff


	//   ....[231]....
        /*19a4*/ 	.word	0xffffffff


	//   ....[232]....
        /*19a8*/ 	.word	0xffffffff


	//   ....[233]....
        /*19ac*/ 	.word	0xffffffff


	//   ....[234]....
        /*19b0*/ 	.word	0xffffffff


	//   ....[235]....
        /*19b4*/ 	.word	0xffffffff


	//   ....[236]....
        /*19b8*/ 	.word	0xffffffff


	//   ....[237]....
        /*19bc*/ 	.word	0xffffffff


	//   ....[238]....
        /*19c0*/ 	.word	0xffffffff


	//   ....[239]....
        /*19c4*/ 	.word	0xffffffff


	//   ....[240]....
        /*19c8*/ 	.word	0xffffffff


	//   ....[241]....
        /*19cc*/ 	.word	0xffffffff


	//   ....[242]....
        /*19d0*/ 	.word	0xffffffff


	//   ....[243]....
        /*19d4*/ 	.word	0xffffffff


	//   ....[244]....
        /*19d8*/ 	.word	0xffffffff


	//   ....[245]....
        /*19dc*/ 	.word	0xffffffff


	//   ....[246]....
        /*19e0*/ 	.word	0xffffffff


	//   ....[247]....
        /*19e4*/ 	.word	0xffffffff


	//   ....[248]....
        /*19e8*/ 	.word	0xffffffff


	//   ....[249]....
        /*19ec*/ 	.word	0xffffffff


	//   ....[250]....
        /*19f0*/ 	.word	0xffffffff


	//   ....[251]....
        /*19f4*/ 	.word	0xffffffff


	//   ....[252]....
        /*19f8*/ 	.word	0xffffffff


	//   ....[253]....
        /*19fc*/ 	.word	0xffffffff


	//   ....[254]....
        /*1a00*/ 	.word	0xffffffff


	//   ....[255]....
        /*1a04*/ 	.word	0xffffffff


	//   ....[0]....
        /*1a08*/ 	.word	0xffffffff


	//   ....[1]....
        /*1a0c*/ 	.word	0xffffffff


	//   ....[2]....
        /*1a10*/ 	.word	0xffffffff


	//   ....[3]....
        /*1a14*/ 	.word	0xffffffff


	//   ....[4]....
        /*1a18*/ 	.word	0xffffffff


	//   ....[5]....
        /*1a1c*/ 	.word	0xffffffff


	//   ....[6]....
        /*1a20*/ 	.word	0xffffffff


	//   ....[7]....
        /*1a24*/ 	.word	0xffffffff


	//   ....[8]....
        /*1a28*/ 	.word	0xffffffff


	//   ....[9]....
        /*1a2c*/ 	.word	0xffffffff


	//   ....[10]....
        /*1a30*/ 	.word	0xffffffff


	//   ....[11]....
        /*1a34*/ 	.word	0xffffffff


	//   ....[12]....
        /*1a38*/ 	.word	0xffffffff


	//   ....[13]....
        /*1a3c*/ 	.word	0xffffffff


	//   ....[14]....
        /*1a40*/ 	.word	0xffffffff


	//   ....[15]....
        /*1a44*/ 	.word	0xffffffff


	//   ....[16]....
        /*1a48*/ 	.word	0xffffffff


	//   ....[17]....
        /*1a4c*/ 	.word	0xffffffff


	//   ....[18]....
        /*1a50*/ 	.word	0xffffffff


	//   ....[19]....
        /*1a54*/ 	.word	0xffffffff


	//   ....[20]....
        /*1a58*/ 	.word	0xffffffff


	//   ....[21]....
        /*1a5c*/ 	.word	0xffffffff


	//   ....[22]....
        /*1a60*/ 	.word	0xffffffff


	//   ....[23]....
        /*1a64*/ 	.word	0xffffffff


	//   ....[24]....
        /*1a68*/ 	.word	0xffffffff


	//   ....[25]....
        /*1a6c*/ 	.word	0xffffffff


	//   ....[26]....
        /*1a70*/ 	.word	0xffffffff


	//   ....[27]....
        /*1a74*/ 	.word	0xffffffff


	//   ....[28]....
        /*1a78*/ 	.word	0xffffffff


	//   ....[29]....
        /*1a7c*/ 	.word	0xffffffff


	//   ....[30]....
        /*1a80*/ 	.word	0xffffffff


	//   ....[31]....
        /*1a84*/ 	.word	0xffffffff


	//   ....[32]....
        /*1a88*/ 	.word	0xffffffff


	//   ....[33]....
        /*1a8c*/ 	.word	0xffffffff


	//   ....[34]....
        /*1a90*/ 	.word	0xffffffff


	//   ....[35]....
        /*1a94*/ 	.word	0xffffffff


	//   ....[36]....
        /*1a98*/ 	.word	0xffffffff


	//   ....[37]....
        /*1a9c*/ 	.word	0xffffffff


	//   ....[38]....
        /*1aa0*/ 	.word	0xffffffff


	//   ....[39]....
        /*1aa4*/ 	.word	0xffffffff


	//   ....[40]....
        /*1aa8*/ 	.word	0xffffffff


	//   ....[41]....
        /*1aac*/ 	.word	0xffffffff


	//   ....[42]....
        /*1ab0*/ 	.word	0xffffffff


	//   ....[43]....
        /*1ab4*/ 	.word	0xffffffff


	//   ....[44]....
        /*1ab8*/ 	.word	0xffffffff


	//   ....[45]....
        /*1abc*/ 	.word	0xffffffff


	//   ....[46]....
        /*1ac0*/ 	.word	0xffffffff


	//   ....[47]....
        /*1ac4*/ 	.word	0xffffffff


	//   ....[48]....
        /*1ac8*/ 	.word	0xffffffff


	//   ....[49]....
        /*1acc*/ 	.word	0xffffffff


	//   ....[50]....
        /*1ad0*/ 	.word	0xffffffff


	//   ....[51]....
        /*1ad4*/ 	.word	0xffffffff


	//   ....[52]....
        /*1ad8*/ 	.word	0xffffffff


	//   ....[53]....
        /*1adc*/ 	.word	0xffffffff


	//   ....[54]....
        /*1ae0*/ 	.word	0xffffffff


	//   ....[55]....
        /*1ae4*/ 	.word	0xffffffff


	//   ....[56]....
        /*1ae8*/ 	.word	0xffffffff


	//   ....[57]....
        /*1aec*/ 	.word	0xffffffff


	//   ....[58]....
        /*1af0*/ 	.word	0xffffffff


	//   ....[59]....
        /*1af4*/ 	.word	0xffffffff


	//   ....[60]....
        /*1af8*/ 	.word	0xffffffff


	//   ....[61]....
        /*1afc*/ 	.word	0xffffffff


	//   ....[62]....
        /*1b00*/ 	.word	0xffffffff


	//   ....[63]....
        /*1b04*/ 	.word	0xffffffff


	//   ....[64]....
        /*1b08*/ 	.word	0xffffffff


	//   ....[65]....
        /*1b0c*/ 	.word	0xffffffff


	//   ....[66]....
        /*1b10*/ 	.word	0xffffffff


	//   ....[67]....
        /*1b14*/ 	.word	0xffffffff


	//   ....[68]....
        /*1b18*/ 	.word	0xffffffff


	//   ....[69]....
        /*1b1c*/ 	.word	0xffffffff


	//   ....[70]....
        /*1b20*/ 	.word	0xffffffff


	//   ....[71]....
        /*1b24*/ 	.word	0xffffffff


	//   ....[72]....
        /*1b28*/ 	.word	0xffffffff


	//   ....[73]....
        /*1b2c*/ 	.word	0xffffffff


	//   ....[74]....
        /*1b30*/ 	.word	0xffffffff


	//   ....[75]....
        /*1b34*/ 	.word	0xffffffff


	//   ....[76]....
        /*1b38*/ 	.word	0xffffffff


	//   ....[77]....
        /*1b3c*/ 	.word	0xffffffff


	//   ....[78]....
        /*1b40*/ 	.word	0xffffffff


	//   ....[79]....
        /*1b44*/ 	.word	0xffffffff


	//   ....[80]....
        /*1b48*/ 	.word	0xffffffff


	//   ....[81]....
        /*1b4c*/ 	.word	0xffffffff


	//   ....[82]....
        /*1b50*/ 	.word	0xffffffff


	//   ....[83]....
        /*1b54*/ 	.word	0xffffffff


	//   ....[84]....
        /*1b58*/ 	.word	0xffffffff


	//   ....[85]....
        /*1b5c*/ 	.word	0xffffffff


	//   ....[86]....
        /*1b60*/ 	.word	0xffffffff


	//   ....[87]....
        /*1b64*/ 	.word	0xffffffff


	//   ....[88]....
        /*1b68*/ 	.word	0xffffffff


	//   ....[89]....
        /*1b6c*/ 	.word	0xffffffff


	//   ....[90]....
        /*1b70*/ 	.word	0xffffffff


	//   ....[91]....
        /*1b74*/ 	.word	0xffffffff


	//   ....[92]....
        /*1b78*/ 	.word	0xffffffff


	//   ....[93]....
        /*1b7c*/ 	.word	0xffffffff


	//   ....[94]....
        /*1b80*/ 	.word	0xffffffff


	//   ....[95]....
        /*1b84*/ 	.word	0xffffffff


	//   ....[96]....
        /*1b88*/ 	.word	0xffffffff


	//   ....[97]....
        /*1b8c*/ 	.word	0xffffffff


	//   ....[98]....
        /*1b90*/ 	.word	0xffffffff


	//   ....[99]....
        /*1b94*/ 	.word	0xffffffff


	//   ....[100]....
        /*1b98*/ 	.word	0xffffffff


	//   ....[101]....
        /*1b9c*/ 	.word	0xffffffff


	//   ....[102]....
        /*1ba0*/ 	.word	0xffffffff


	//   ....[103]....
        /*1ba4*/ 	.word	0xffffffff


	//   ....[104]....
        /*1ba8*/ 	.word	0xffffffff


	//   ....[105]....
        /*1bac*/ 	.word	0xffffffff


	//   ....[106]....
        /*1bb0*/ 	.word	0xffffffff


	//   ....[107]....
        /*1bb4*/ 	.word	0xffffffff


	//   ....[108]....
        /*1bb8*/ 	.word	0xffffffff


	//   ....[109]....
        /*1bbc*/ 	.word	0xffffffff


	//   ....[110]....
        /*1bc0*/ 	.word	0xffffffff


	//   ....[111]....
        /*1bc4*/ 	.word	0xffffffff


	//   ....[112]....
        /*1bc8*/ 	.word	0xffffffff


	//   ....[113]....
        /*1bcc*/ 	.word	0xffffffff


	//   ....[114]....
        /*1bd0*/ 	.word	0xffffffff


	//   ....[115]....
        /*1bd4*/ 	.word	0xffffffff


	//   ....[116]....
        /*1bd8*/ 	.word	0xffffffff


	//   ....[117]....
        /*1bdc*/ 	.word	0xffffffff


	//   ....[118]....
        /*1be0*/ 	.word	0xffffffff


	//   ....[119]....
        /*1be4*/ 	.word	0xffffffff


	//   ....[120]....
        /*1be8*/ 	.word	0xffffffff


	//   ....[121]....
        /*1bec*/ 	.word	0xffffffff


	//   ....[122]....
        /*1bf0*/ 	.word	0xffffffff


	//   ....[123]....
        /*1bf4*/ 	.word	0xffffffff


	//   ....[124]....
        /*1bf8*/ 	.word	0xffffffff


	//   ....[125]....
        /*1bfc*/ 	.word	0xffffffff


	//   ....[126]....
        /*1c00*/ 	.word	0xffffffff


	//   ....[127]....
        /*1c04*/ 	.word	0xffffffff


	//   ....[128]....
        /*1c08*/ 	.word	0xffffffff


	//   ....[129]....
        /*1c0c*/ 	.word	0xffffffff


	//   ....[130]....
        /*1c10*/ 	.word	0xffffffff


	//   ....[131]....
        /*1c14*/ 	.word	0xffffffff


	//   ....[132]....
        /*1c18*/ 	.word	0xffffffff


	//   ....[133]....
        /*1c1c*/ 	.word	0xffffffff


	//   ....[134]....
        /*1c20*/ 	.word	0xffffffff


	//   ....[135]....
        /*1c24*/ 	.word	0xffffffff


	//   ....[136]....
        /*1c28*/ 	.word	0xffffffff


	//   ....[137]....
        /*1c2c*/ 	.word	0xffffffff


	//   ....[138]....
        /*1c30*/ 	.word	0xffffffff


	//   ....[139]....
        /*1c34*/ 	.word	0xffffffff


	//   ....[140]....
        /*1c38*/ 	.word	0xffffffff


	//   ....[141]....
        /*1c3c*/ 	.word	0xffffffff


	//   ....[142]....
        /*1c40*/ 	.word	0xffffffff


	//   ....[143]....
        /*1c44*/ 	.word	0xffffffff


	//   ....[144]....
        /*1c48*/ 	.word	0xffffffff


	//   ....[145]....
        /*1c4c*/ 	.word	0xffffffff


	//   ....[146]....
        /*1c50*/ 	.word	0xffffffff


	//   ....[147]....
        /*1c54*/ 	.word	0xffffffff


	//   ....[148]....
        /*1c58*/ 	.word	0xffffffff


	//   ....[149]....
        /*1c5c*/ 	.word	0xffffffff


	//   ....[150]....
        /*1c60*/ 	.word	0xffffffff


	//   ....[151]....
        /*1c64*/ 	.word	0xffffffff


	//   ....[152]....
        /*1c68*/ 	.word	0xffffffff


	//   ....[153]....
        /*1c6c*/ 	.word	0xffffffff


	//   ....[154]....
        /*1c70*/ 	.word	0xffffffff


	//   ....[155]....
        /*1c74*/ 	.word	0xffffffff


	//   ....[156]....
        /*1c78*/ 	.word	0xffffffff


	//   ....[157]....
        /*1c7c*/ 	.word	0xffffffff


	//   ....[158]....
        /*1c80*/ 	.word	0xffffffff


	//   ....[159]....
        /*1c84*/ 	.word	0xffffffff


	//   ....[160]....
        /*1c88*/ 	.word	0xffffffff


	//   ....[161]....
        /*1c8c*/ 	.word	0xffffffff


	//   ....[162]....
        /*1c90*/ 	.word	0xffffffff


	//   ....[163]....
        /*1c94*/ 	.word	0xffffffff


	//   ....[164]....
        /*1c98*/ 	.word	0xffffffff


	//   ....[165]....
        /*1c9c*/ 	.word	0xffffffff


	//   ....[166]....
        /*1ca0*/ 	.word	0xffffffff


	//   ....[167]....
        /*1ca4*/ 	.word	0xffffffff


	//   ....[168]....
        /*1ca8*/ 	.word	0xffffffff


	//   ....[169]....
        /*1cac*/ 	.word	0xffffffff


	//   ....[170]....
        /*1cb0*/ 	.word	0xffffffff


	//   ....[171]....
        /*1cb4*/ 	.word	0xffffffff


	//   ....[172]....
        /*1cb8*/ 	.word	0xffffffff


	//   ....[173]....
        /*1cbc*/ 	.word	0xffffffff


	//   ....[174]....
        /*1cc0*/ 	.word	0xffffffff


	//   ....[175]....
        /*1cc4*/ 	.word	0xffffffff


	//   ....[176]....
        /*1cc8*/ 	.word	0xffffffff


	//   ....[177]....
        /*1ccc*/ 	.word	0xffffffff


	//   ....[178]....
        /*1cd0*/ 	.word	0xffffffff


	//   ....[179]....
        /*1cd4*/ 	.word	0xffffffff


	//   ....[180]....
        /*1cd8*/ 	.word	0xffffffff


	//   ....[181]....
        /*1cdc*/ 	.word	0xffffffff


	//   ....[182]....
        /*1ce0*/ 	.word	0xffffffff


	//   ....[183]....
        /*1ce4*/ 	.word	0xffffffff


	//   ....[184]....
        /*1ce8*/ 	.word	0xffffffff


	//   ....[185]....
        /*1cec*/ 	.word	0xffffffff


	//----- nvinfo : EIATTR_COOP_GROUP_INSTR_OFFSETS
	.align		4
.L_530:
        /*1cf0*/ 	.byte	0x04, 0x28
        /*1cf2*/ 	.short	(.L_532 - .L_531)


	//   ....[0]....
.L_531:
        /*1cf4*/ 	.word	0x00000090


	//   ....[1]....
        /*1cf8*/ 	.word	0x00002310


	//   ....[2]....
        /*1cfc*/ 	.word	0x00002360


	//   ....[3]....
        /*1d00*/ 	.word	0x00002b30


	//   ....[4]....
        /*1d04*/ 	.word	0x00002b50


	//   ....[5]....
        /*1d08*/ 	.word	0x000032a0


	//   ....[6]....
        /*1d0c*/ 	.word	0x000032b0


	//   ....[7]....
        /*1d10*/ 	.word	0x00003ac0


	//   ....[8]....
        /*1d14*/ 	.word	0x00003af0


	//   ....[9]....
        /*1d18*/ 	.word	0x000046e0


	//   ....[10]....
        /*1d1c*/ 	.word	0x00004710


	//   ....[11]....
        /*1d20*/ 	.word	0x00004e90


	//   ....[12]....
        /*1d24*/ 	.word	0x00004eb0


	//   ....[13]....
        /*1d28*/ 	.word	0x00005650


	//   ....[14]....
        /*1d2c*/ 	.word	0x00005680


	//   ....[15]....
        /*1d30*/ 	.word	0x00005790


	//   ....[16]....
        /*1d34*/ 	.word	0x000057c0


	//   ....[17]....
        /*1d38*/ 	.word	0x00005890


	//   ....[18]....
        /*1d3c*/ 	.word	0x000058b0


	//   ....[19]....
        /*1d40*/ 	.word	0x00005d60


	//   ....[20]....
        /*1d44*/ 	.word	0x00005d80


	//   ....[21]....
        /*1d48*/ 	.word	0x00005e90


	//   ....[22]....
        /*1d4c*/ 	.word	0x00005ec0


	//   ....[23]....
        /*1d50*/ 	.word	0x00005f90


	//   ....[24]....
        /*1d54*/ 	.word	0x00005fc0


	//   ....[25]....
        /*1d58*/ 	.word	0x00007190


	//   ....[26]....
        /*1d5c*/ 	.word	0x000071b0


	//   ....[27]....
        /*1d60*/ 	.word	0x000072f0


	//   ....[28]....
        /*1d64*/ 	.word	0x00007300


	//   ....[29]....
        /*1d68*/ 	.word	0x00007430


	//   ....[30]....
        /*1d6c*/ 	.word	0x00007450


	//   ....[31]....
        /*1d70*/ 	.word	0x00007580


	//   ....[32]....
        /*1d74*/ 	.word	0x00007590


	//   ....[33]....
        /*1d78*/ 	.word	0x000076c0


	//   ....[34]....
        /*1d7c*/ 	.word	0x000076e0


	//   ....[35]....
        /*1d80*/ 	.word	0x00007810


	//   ....[36]....
        /*1d84*/ 	.word	0x00007820


	//   ....[37]....
        /*1d88*/ 	.word	0x00007950


	//   ....[38]....
        /*1d8c*/ 	.word	0x00007970


	//   ....[39]....
        /*1d90*/ 	.word	0x00007aa0


	//   ....[40]....
        /*1d94*/ 	.word	0x00007ab0


	//   ....[41]....
        /*1d98*/ 	.word	0x000083a0


	//   ....[42]....
        /*1d9c*/ 	.word	0x000083d0


	//   ....[43]....
        /*1da0*/ 	.word	0x00008400


	//   ....[44]....
        /*1da4*/ 	.word	0x00008420


	//   ....[45]....
        /*1da8*/ 	.word	0x00008440


	//   ....[46]....
        /*1dac*/ 	.word	0x00008460


	//   ....[47]....
        /*1db0*/ 	.word	0x000089b0


	//   ....[48]....
        /*1db4*/ 	.word	0x000089c0


	//   ....[49]....
        /*1db8*/ 	.word	0x000089d0


	//   ....[50]....
        /*1dbc*/ 	.word	0x000089e0


	//   ....[51]....
        /*1dc0*/ 	.word	0x00008b50


	//   ....[52]....
        /*1dc4*/ 	.word	0x00008b60


	//   ....[53]....
        /*1dc8*/ 	.word	0x00009830


	//   ....[54]....
        /*1dcc*/ 	.word	0x000098b0


	//   ....[55]....
        /*1dd0*/ 	.word	0x000098c0


	//   ....[56]....
        /*1dd4*/ 	.word	0x000098d0


	//   ....[57]....
        /*1dd8*/ 	.word	0x000099f0


	//   ....[58]....
        /*1ddc*/ 	.word	0x00009a00


	//   ....[59]....
        /*1de0*/ 	.word	0x00009ea0


	//   ....[60]....
        /*1de4*/ 	.word	0x0000a5b0


	//   ....[61]....
        /*1de8*/ 	.word	0x0000ab90


	//   ....[62]....
        /*1dec*/ 	.word	0x0000b170


	//   ....[63]....
        /*1df0*/ 	.word	0x0000ba10


	//   ....[64]....
        /*1df4*/ 	.word	0x0000ba40


	//   ....[65]....
        /*1df8*/ 	.word	0x0000ba50


	//   ....[66]....
        /*1dfc*/ 	.word	0x0000ba60


	//   ....[67]....
        /*1e00*/ 	.word	0x0000ba80


	//   ....[68]....
        /*1e04*/ 	.word	0x0000baa0


	//   ....[69]....
        /*1e08*/ 	.word	0x0000bac0


	//   ....[70]....
        /*1e0c*/ 	.word	0x0000bad0


	//   ....[71]....
        /*1e10*/ 	.word	0x0000d3e0


	//   ....[72]....
        /*1e14*/ 	.word	0x0000d430


	//   ....[73]....
        /*1e18*/ 	.word	0x0000d440


	//   ....[74]....
        /*1e1c*/ 	.word	0x0000d450


	//   ....[75]....
        /*1e20*/ 	.word	0x0000d460


	//   ....[76]....
        /*1e24*/ 	.word	0x0000d560


	//   ....[77]....
        /*1e28*/ 	.word	0x0000e7b0


	//   ....[78]....
        /*1e2c*/ 	.word	0x0000e800


	//   ....[79]....
        /*1e30*/ 	.word	0x0000e810


	//   ....[80]....
        /*1e34*/ 	.word	0x0000e820


	//   ....[81]....
        /*1e38*/ 	.word	0x0000e830


	//   ....[82]....
        /*1e3c*/ 	.word	0x0000e840


	//   ....[83]....
        /*1e40*/ 	.word	0x0000eb70


	//   ....[84]....
        /*1e44*/ 	.word	0x0000f180


	//   ....[85]....
        /*1e48*/ 	.word	0x0000f640


	//   ....[86]....
        /*1e4c*/ 	.word	0x0000fb00


	//   ....[87]....
        /*1e50*/ 	.word	0x000102c0


	//   ....[88]....
        /*1e54*/ 	.word	0x000102f0


	//   ....[89]....
        /*1e58*/ 	.word	0x00010300


	//   ....[90]....
        /*1e5c*/ 	.word	0x00010310


	//   ....[91]....
        /*1e60*/ 	.word	0x00010320


	//   ....[92]....
        /*1e64*/ 	.word	0x00010370


	//   ....[93]....
        /*1e68*/ 	.word	0x00010380


	//   ....[94]....
        /*1e6c*/ 	.word	0x00010390


	//   ....[95]....
        /*1e70*/ 	.word	0x00012810


	//   ....[96]....
        /*1e74*/ 	.word	0x00012850


	//   ....[97]....
        /*1e78*/ 	.word	0x00012860


	//   ....[98]....
        /*1e7c*/ 	.word	0x00012870


	//   ....[99]....
        /*1e80*/ 	.word	0x00012880


	//   ....[100]....
        /*1e84*/ 	.word	0x00012980


	//   ....[101]....
        /*1e88*/ 	.word	0x00013ba0


	//   ....[102]....
        /*1e8c*/ 	.word	0x00013be0


	//   ....[103]....
        /*1e90*/ 	.word	0x00013bf0


	//   ....[104]....
        /*1e94*/ 	.word	0x00013c00


	//   ....[105]....
        /*1e98*/ 	.word	0x00013c10


	//   ....[106]....
        /*1e9c*/ 	.word	0x00013c20


	//   ....[107]....
        /*1ea0*/ 	.word	0x00014120


	//   ....[108]....
        /*1ea4*/ 	.word	0x00014150


	//   ....[109]....
        /*1ea8*/ 	.word	0x00014160


	//   ....[110]....
        /*1eac*/ 	.word	0x00014170


	//   ....[111]....
        /*1eb0*/ 	.word	0x000141b0


	//   ....[112]....
        /*1eb4*/ 	.word	0x000141c0


	//   ....[113]....
        /*1eb8*/ 	.word	0x000141d0


	//   ....[114]....
        /*1ebc*/ 	.word	0x000141e0


	//   ....[115]....
        /*1ec0*/ 	.word	0x00016270


	//   ....[116]....
        /*1ec4*/ 	.word	0x00016330


	//   ....[117]....
        /*1ec8*/ 	.word	0x00016340


	//   ....[118]....
        /*1ecc*/ 	.word	0x00016350


	//   ....[119]....
        /*1ed0*/ 	.word	0x00016360


	//   ....[120]....
        /*1ed4*/ 	.word	0x00016370


	//   ....[121]....
        /*1ed8*/ 	.word	0x000175d0


	//   ....[122]....
        /*1edc*/ 	.word	0x00017620


	//   ....[123]....
        /*1ee0*/ 	.word	0x00017630


	//   ....[124]....
        /*1ee4*/ 	.word	0x00017640


	//   ....[125]....
        /*1ee8*/ 	.word	0x00017650


	//   ....[126]....
        /*1eec*/ 	.word	0x00017660


	//   ....[127]....
        /*1ef0*/ 	.word	0x000179b0


	//   ....[128]....
        /*1ef4*/ 	.word	0x00017f80


	//   ....[129]....
        /*1ef8*/ 	.word	0x00018420


	//   ....[130]....
        /*1efc*/ 	.word	0x000188c0


	//   ....[131]....
        /*1f00*/ 	.word	0x00019060


	//   ....[132]....
        /*1f04*/ 	.word	0x00019090


	//   ....[133]....
        /*1f08*/ 	.word	0x000190a0


	//   ....[134]....
        /*1f0c*/ 	.word	0x000190b0


	//   ....[135]....
        /*1f10*/ 	.word	0x000190e0


	//   ....[136]....
        /*1f14*/ 	.word	0x00019100


	//   ....[137]....
        /*1f18*/ 	.word	0x00019110


	//   ....[138]....
        /*1f1c*/ 	.word	0x00019120


	//   ....[139]....
        /*1f20*/ 	.word	0x0001b0f0


	//   ....[140]....
        /*1f24*/ 	.word	0x0001b160


	//   ....[141]....
        /*1f28*/ 	.word	0x0001b170


	//   ....[142]....
        /*1f2c*/ 	.word	0x0001b180


	//   ....[143]....
        /*1f30*/ 	.word	0x0001b1b0


	//   ....[144]....
        /*1f34*/ 	.word	0x0001b1d0


	//   ....[145]....
        /*1f38*/ 	.word	0x0001b1e0


	//   ....[146]....
        /*1f3c*/ 	.word	0x0001b1f0


	//   ....[147]....
        /*1f40*/ 	.word	0x0001cd50


	//   ....[148]....
        /*1f44*/ 	.word	0x0001cd90


	//   ....[149]....
        /*1f48*/ 	.word	0x0001cdc0


	//   ....[150]....
        /*1f4c*/ 	.word	0x0001cde0


	//   ....[151]....
        /*1f50*/ 	.word	0x0001ce00


	//   ....[152]....
        /*1f54*/ 	.word	0x0001ce20


	//   ....[153]....
        /*1f58*/ 	.word	0x0001ce30


	//   ....[154]....
        /*1f5c*/ 	.word	0x0001ce40


	//   ....[155]....
        /*1f60*/ 	.word	0x0001d080


	//   ....[156]....
        /*1f64*/ 	.word	0x0001d090


	//   ....[157]....
        /*1f68*/ 	.word	0x0001d190


	//   ....[158]....
        /*1f6c*/ 	.word	0x0001d1c0


	//   ....[159]....
        /*1f70*/ 	.word	0x0001d2a0


	//   ....[160]....
        /*1f74*/ 	.word	0x0001d2d0


	//   ....[161]....
        /*1f78*/ 	.word	0x0001d3b0


	//   ....[162]....
        /*1f7c*/ 	.word	0x0001d3e0


	//   ....[163]....
        /*1f80*/ 	.word	0x0001d4c0


	//   ....[164]....
        /*1f84*/ 	.word	0x0001d4f0


	//   ....[165]....
        /*1f88*/ 	.word	0x0001d5d0


	//   ....[166]....
        /*1f8c*/ 	.word	0x0001d600


	//   ....[167]....
        /*1f90*/ 	.word	0x0001d6e0


	//   ....[168]....
        /*1f94*/ 	.word	0x0001d710


	//   ....[169]....
        /*1f98*/ 	.word	0x0001d7f0


	//   ....[170]....
        /*1f9c*/ 	.word	0x0001d810


	//   ....[171]....
        /*1fa0*/ 	.word	0x0001df90


	//   ....[172]....
        /*1fa4*/ 	.word	0x0001dfb0


	//   ....[173]....
        /*1fa8*/ 	.word	0x0001e0c0


	//   ....[174]....
        /*1fac*/ 	.word	0x0001e0d0


	//   ....[175]....
        /*1fb0*/ 	.word	0x0001e1e0


	//   ....[176]....
        /*1fb4*/ 	.word	0x0001e200


	//   ....[177]....
        /*1fb8*/ 	.word	0x0001e310


	//   ....[178]....
        /*1fbc*/ 	.word	0x0001e320


	//   ....[179]....
        /*1fc0*/ 	.word	0x0001e430


	//   ....[180]....
        /*1fc4*/ 	.word	0x0001e450


	//   ....[181]....
        /*1fc8*/ 	.word	0x0001e560


	//   ....[182]....
        /*1fcc*/ 	.word	0x0001e570


	//   ....[183]....
        /*1fd0*/ 	.word	0x0001e680


	//   ....[184]....
        /*1fd4*/ 	.word	0x0001e6a0


	//   ....[185]....
        /*1fd8*/ 	.word	0x0001e7b0


	//   ....[186]....
        /*1fdc*/ 	.word	0x0001e7c0


	//   ....[187]....
        /*1fe0*/ 	.word	0x0001e910


	//   ....[188]....
        /*1fe4*/ 	.word	0x0001e990


	//   ....[189]....
        /*1fe8*/ 	.word	0x0001ea20


	//   ....[190]....
        /*1fec*/ 	.word	0x0001eaa0


	//   ....[191]....
        /*1ff0*/ 	.word	0x0001eb30


	//   ....[192]....
        /*1ff4*/ 	.word	0x0001ebc0


	//   ....[193]....
        /*1ff8*/ 	.word	0x0001ec50


	//   ....[194]....
        /*1ffc*/ 	.word	0x0001ecd0


	//   ....[195]....
        /*2000*/ 	.word	0x0001ed60


	//   ....[196]....
        /*2004*/ 	.word	0x0001edf0


	//   ....[197]....
        /*2008*/ 	.word	0x0001ee80


	//   ....[198]....
        /*200c*/ 	.word	0x0001ef00


	//   ....[199]....
        /*2010*/ 	.word	0x0001ef90


	//   ....[200]....
        /*2014*/ 	.word	0x0001f020


	//   ....[201]....
        /*2018*/ 	.word	0x0001f0b0


	//   ....[202]....
        /*201c*/ 	.word	0x0001f130


	//   ....[203]....
        /*2020*/ 	.word	0x0001f1b0


	//   ....[204]....
        /*2024*/ 	.word	0x0001f220


	//   ....[205]....
        /*2028*/ 	.word	0x0001f470


	//   ....[206]....
        /*202c*/ 	.word	0x0001f4f0


	//   ....[207]....
        /*2030*/ 	.word	0x0001f630


	//   ....[208]....
        /*2034*/ 	.word	0x0001f6b0


	//   ....[209]....
        /*2038*/ 	.word	0x0001f730


	//   ....[210]....
        /*203c*/ 	.word	0x0001f7b0


	//   ....[211]....
        /*2040*/ 	.word	0x0001f9a0


	//   ....[212]....
        /*2044*/ 	.word	0x0001fa20


	//   ....[213]....
        /*2048*/ 	.word	0x0001fba0


	//   ....[214]....
        /*204c*/ 	.word	0x0001fc20


	//   ....[215]....
        /*2050*/ 	.word	0x0001fca0


	//   ....[216]....
        /*2054*/ 	.word	0x0001fd30


	//   ....[217]....
        /*2058*/ 	.word	0x0001fdc0


	//   ....[218]....
        /*205c*/ 	.word	0x0001fe50


	//   ....[219]....
        /*2060*/ 	.word	0x0001feb0


	//   ....[220]....
        /*2064*/ 	.word	0x0001ff10


	//   ....[221]....
        /*2068*/ 	.word	0x0001ff60


	//   ....[222]....
        /*206c*/ 	.word	0x0001ffb0


	//   ....[223]....
        /*2070*/ 	.word	0x00020000


	//   ....[224]....
        /*2074*/ 	.word	0x00020050


	//   ....[225]....
        /*2078*/ 	.word	0x000200a0


	//   ....[226]....
        /*207c*/ 	.word	0x000200f0


	//   ....[227]....
        /*2080*/ 	.word	0x00020170


	//   ....[228]....
        /*2084*/ 	.word	0x000201f0


	//   ....[229]....
        /*2088*/ 	.word	0x00020360


	//   ....[230]....
        /*208c*/ 	.word	0x000203e0


	//   ....[231]....
        /*2090*/ 	.word	0x00020550


	//   ....[232]....
        /*2094*/ 	.word	0x000205d0


	//   ....[233]....
        /*2098*/ 	.word	0x00020650


	//   ....[234]....
        /*209c*/ 	.word	0x000206d0


	//   ....[235]....
        /*20a0*/ 	.word	0x00020840


	//   ....[236]....
        /*20a4*/ 	.word	0x000208c0


	//   ....[237]....
        /*20a8*/ 	.word	0x00020a30


	//   ....[238]....
        /*20ac*/ 	.word	0x00020ab0


	//   ....[239]....
        /*20b0*/ 	.word	0x00020b30


	//   ....[240]....
        /*20b4*/ 	.word	0x00020bc0


	//   ....[241]....
        /*20b8*/ 	.word	0x00020c50


	//   ....[242]....
        /*20bc*/ 	.word	0x00020ce0


	//   ....[243]....
        /*20c0*/ 	.word	0x00020d30


	//   ....[244]....
        /*20c4*/ 	.word	0x00020d80


	//   ....[245]....
        /*20c8*/ 	.word	0x00020dd0


	//   ....[246]....
        /*20cc*/ 	.word	0x00020e10


	//   ....[247]....
        /*20d0*/ 	.word	0x00020e60


	//   ....[248]....
        /*20d4*/ 	.word	0x00020ea0


	//   ....[249]....
        /*20d8*/ 	.word	0x00020ef0


	//   ....[250]....
        /*20dc*/ 	.word	0x00020f40


	//   ....[251]....
        /*20e0*/ 	.word	0x00020fc0


	//   ....[252]....
        /*20e4*/ 	.word	0x00021040


	//   ....[253]....
        /*20e8*/ 	.word	0x00021190


	//   ....[254]....
        /*20ec*/ 	.word	0x00021210


	//   ....[255]....
        /*20f0*/ 	.word	0x00021360


	//   ....[0]....
        /*20f4*/ 	.word	0x000213e0


	//   ....[1]....
        /*20f8*/ 	.word	0x00021460


	//   ....[2]....
        /*20fc*/ 	.word	0x000214e0


	//   ....[3]....
        /*2100*/ 	.word	0x00021630


	//   ....[4]....
        /*2104*/ 	.word	0x000216b0


	//   ....[5]....
        /*2108*/ 	.word	0x00021800


	//   ....[6]....
        /*210c*/ 	.word	0x00021880


	//   ....[7]....
        /*2110*/ 	.word	0x000218d0


	//   ....[8]....
        /*2114*/ 	.word	0x00021930


	//   ....[9]....
        /*2118*/ 	.word	0x00021980


	//   ....[10]....
        /*211c*/ 	.word	0x000219c0


	//   ....[11]....
        /*2120*/ 	.word	0x00021a10


	//   ....[12]....
        /*2124*/ 	.word	0x00021a50


	//   ....[13]....
        /*2128*/ 	.word	0x00021aa0


	//   ....[14]....
        /*212c*/ 	.word	0x00021ae0


	//   ....[15]....
        /*2130*/ 	.word	0x00021b60


	//   ....[16]....
        /*2134*/ 	.word	0x00021be0


	//   ....[17]....
        /*2138*/ 	.word	0x00021c60


	//   ....[18]....
        /*213c*/ 	.word	0x00021dc0


	//   ....[19]....
        /*2140*/ 	.word	0x00021e40


	//   ....[20]....
        /*2144*/ 	.word	0x00021fa0


	//   ....[21]....
        /*2148*/ 	.word	0x00022020


	//   ....[22]....
        /*214c*/ 	.word	0x000220a0


	//   ....[23]....
        /*2150*/ 	.word	0x00022130


	//   ....[24]....
        /*2154*/ 	.word	0x000221c0


	//   ....[25]....
        /*2158*/ 	.word	0x00022250


	//   ....[26]....
        /*215c*/ 	.word	0x000222a0


	//   ....[27]....
        /*2160*/ 	.word	0x00022300


	//   ....[28]....
        /*2164*/ 	.word	0x00022350


	//   ....[29]....
        /*2168*/ 	.word	0x00022390


	//   ....[30]....
        /*216c*/ 	.word	0x000223e0


	//   ....[31]....
        /*2170*/ 	.word	0x00022420


	//   ....[32]....
        /*2174*/ 	.word	0x00022470


	//   ....[33]....
        /*2178*/ 	.word	0x000224b0


	//   ....[34]....
        /*217c*/ 	.word	0x00022510


	//   ....[35]....
        /*2180*/ 	.word	0x00022570


	//   ....[36]....
        /*2184*/ 	.word	0x000225c0


	//   ....[37]....
        /*2188*/ 	.word	0x00022620


	//   ....[38]....
        /*218c*/ 	.word	0x00022670


	//   ....[39]....
        /*2190*/ 	.word	0x000226d0


	//   ....[40]....
        /*2194*/ 	.word	0x00022720


	//   ....[41]....
        /*2198*/ 	.word	0x00022780


	//   ....[42]....
        /*219c*/ 	.word	0x000227f0


	//   ....[43]....
        /*21a0*/ 	.word	0x00022870


	//   ....[44]....
        /*21a4*/ 	.word	0x00022900


	//   ....[45]....
        /*21a8*/ 	.word	0x00022980


	//   ....[46]....
        /*21ac*/ 	.word	0x00022a10


	//   ....[47]....
        /*21b0*/ 	.word	0x00022aa0


	//   ....[48]....
        /*21b4*/ 	.word	0x00022b30


	//   ....[49]....
        /*21b8*/ 	.word	0x00022bb0


	//   ....[50]....
        /*21bc*/ 	.word	0x00022c40


	//   ....[51]....
        /*21c0*/ 	.word	0x00022cd0


	//   ....[52]....
        /*21c4*/ 	.word	0x00022d60


	//   ....[53]....
        /*21c8*/ 	.word	0x00022de0


	//   ....[54]....
        /*21cc*/ 	.word	0x00022e70


	//   ....[55]....
        /*21d0*/ 	.word	0x00022f00


	//   ....[56]....
        /*21d4*/ 	.word	0x00022f90


	//   ....[57]....
        /*21d8*/ 	.word	0x00023010


	//   ....[58]....
        /*21dc*/ 	.word	0x000234e0


	//   ....[59]....
        /*21e0*/ 	.word	0x00023500


	//   ....[60]....
        /*21e4*/ 	.word	0x00023520


	//   ....[61]....
        /*21e8*/ 	.word	0x00023530


	//   ....[62]....
        /*21ec*/ 	.word	0x00023820


	//   ....[63]....
        /*21f0*/ 	.word	0x00023830


	//   ....[64]....
        /*21f4*/ 	.word	0x00023840


	//   ....[65]....
        /*21f8*/ 	.word	0x00023850


	//   ....[66]....
        /*21fc*/ 	.word	0x00023b20


	//   ....[67]....
        /*2200*/ 	.word	0x00023b40


	//   ....[68]....
        /*2204*/ 	.word	0x00023b60


	//   ....[69]....
        /*2208*/ 	.word	0x00023b70


	//   ....[70]....
        /*220c*/ 	.word	0x00023e60


	//   ....[71]....
        /*2210*/ 	.word	0x00023e70


	//   ....[72]....
        /*2214*/ 	.word	0x00023e80


	//   ....[73]....
        /*2218*/ 	.word	0x00023e90


	//   ....[74]....
        /*221c*/ 	.word	0x00024160


	//   ....[75]....
        /*2220*/ 	.word	0x00024180


	//   ....[76]....
        /*2224*/ 	.word	0x000241a0


	//   ....[77]....
        /*2228*/ 	.word	0x000241b0


	//   ....[78]....
        /*222c*/ 	.word	0x000244b0


	//   ....[79]....
        /*2230*/ 	.word	0x000244d0


	//   ....[80]....
        /*2234*/ 	.word	0x000244f0


	//   ....[81]....
        /*2238*/ 	.word	0x00024500


	//   ....[82]....
        /*223c*/ 	.word	0x000247e0


	//   ....[83]....
        /*2240*/ 	.word	0x00024840


	//   ....[84]....
        /*2244*/ 	.word	0x00024850


	//   ....[85]....
        /*2248*/ 	.word	0x00024860


	//   ....[86]....
        /*224c*/ 	.word	0x00024b60


	//   ....[87]....
        /*2250*/ 	.word	0x00024bc0


	//   ....[88]....
        /*2254*/ 	.word	0x00024bd0


	//   ....[89]....
        /*2258*/ 	.word	0x00024be0


	//   ....[90]....
        /*225c*/ 	.word	0x00028210


	//   ....[91]....
        /*2260*/ 	.word	0x00028230


	//   ....[92]....
        /*2264*/ 	.word	0x00028250


	//   ....[93]....
        /*2268*/ 	.word	0x00028260


	//   ....[94]....
        /*226c*/ 	.word	0x00028490


	//   ....[95]....
        /*2270*/ 	.word	0x000284a0


	//   ....[96]....
        /*2274*/ 	.word	0x000284b0


	//   ....[97]....
        /*2278*/ 	.word	0x000284c0


	//   ....[98]....
        /*227c*/ 	.word	0x00028730


	//   ....[99]....
        /*2280*/ 	.word	0x00028750


	//   ....[100]....
        /*2284*/ 	.word	0x00028770


	//   ....[101]....
        /*2288*/ 	.word	0x00028780


	//   ....[102]....
        /*228c*/ 	.word	0x000289a0


	//   ....[103]....
        /*2290*/ 	.word	0x000289b0


	//   ....[104]....
        /*2294*/ 	.word	0x000289c0


	//   ....[105]....
        /*2298*/ 	.word	0x000289d0


	//   ....[106]....
        /*229c*/ 	.word	0x00028c40


	//   ....[107]....
        /*22a0*/ 	.word	0x00028c60


	//   ....[108]....
        /*22a4*/ 	.word	0x00028c80


	//   ....[109]....
        /*22a8*/ 	.word	0x00028c90


	//   ....[110]....
        /*22ac*/ 	.word	0x00028eb0


	//   ....[111]....
        /*22b0*/ 	.word	0x00028ec0


	//   ....[112]....
        /*22b4*/ 	.word	0x00028ed0


	//   ....[113]....
        /*22b8*/ 	.word	0x00028ee0


	//   ....[114]....
        /*22bc*/ 	.word	0x00029150


	//   ....[115]....
        /*22c0*/ 	.word	0x00029170


	//   ....[116]....
        /*22c4*/ 	.word	0x00029190


	//   ....[117]....
        /*22c8*/ 	.word	0x000291a0


	//   ....[118]....
        /*22cc*/ 	.word	0x00029420


	//   ....[119]....
        /*22d0*/ 	.word	0x00029430


	//   ....[120]....
        /*22d4*/ 	.word	0x00029440


	//   ....[121]....
        /*22d8*/ 	.word	0x00029450


	//   ....[122]....
        /*22dc*/ 	.word	0x0002ce40


	//   ....[123]....
        /*22e0*/ 	.word	0x0002cec0


	//   ....[124]....
        /*22e4*/ 	.word	0x0002cf50


	//   ....[125]....
        /*22e8*/ 	.word	0x0002cfc0


	//   ....[126]....
        /*22ec*/ 	.word	0x0002d050


	//   ....[127]....
        /*22f0*/ 	.word	0x0002d0d0


	//   ....[128]....
        /*22f4*/ 	.word	0x0002d170


	//   ....[129]....
        /*22f8*/ 	.word	0x0002d1f0


	//   ....[130]....
        /*22fc*/ 	.word	0x0002d280


	//   ....[131]....
        /*2300*/ 	.word	0x0002d310


	//   ....[132]....
        /*2304*/ 	.word	0x0002d3b0


	//   ....[133]....
        /*2308*/ 	.word	0x0002d430


	//   ....[134]....
        /*230c*/ 	.word	0x0002d4c0


	//   ....[135]....
        /*2310*/ 	.word	0x0002d540


	//   ....[136]....
        /*2314*/ 	.word	0x0002d5e0


	//   ....[137]....
        /*2318*/ 	.word	0x0002d660


	//   ....[138]....
        /*231c*/ 	.word	0x0002d6f0


	//   ....[139]....
        /*2320*/ 	.word	0x0002d780


	//   ....[140]....
        /*2324*/ 	.word	0x0002d820


	//   ....[141]....
        /*2328*/ 	.word	0x0002d8a0


	//   ....[142]....
        /*232c*/ 	.word	0x0002d930


	//   ....[143]....
        /*2330*/ 	.word	0x0002d9c0


	//   ....[144]....
        /*2334*/ 	.word	0x0002da60


	//   ....[145]....
        /*2338*/ 	.word	0x0002dae0


	//   ....[146]....
        /*233c*/ 	.word	0x0002db70


	//   ....[147]....
        /*2340*/ 	.word	0x0002dc00


	//   ....[148]....
        /*2344*/ 	.word	0x0002dc90


	//   ....[149]....
        /*2348*/ 	.word	0x0002dd10


	//   ....[150]....
        /*234c*/ 	.word	0x0002dda0


	//   ....[151]....
        /*2350*/ 	.word	0x0002de30


	//   ....[152]....
        /*2354*/ 	.word	0x0002dec0


	//   ....[153]....
        /*2358*/ 	.word	0x0002df40


	//   ....[154]....
        /*235c*/ 	.word	0x0002dfc0


	//   ....[155]....
        /*2360*/ 	.word	0x0002e040


	//   ....[156]....
        /*2364*/ 	.word	0x0002e0d0


	//   ....[157]....
        /*2368*/ 	.word	0x0002e140


	//   ....[158]....
        /*236c*/ 	.word	0x0002e1d0


	//   ....[159]....
        /*2370*/ 	.word	0x0002e250


	//   ....[160]....
        /*2374*/ 	.word	0x0002e2f0


	//   ....[161]....
        /*2378*/ 	.word	0x0002e370


	//   ....[162]....
        /*237c*/ 	.word	0x0002e400


	//   ....[163]....
        /*2380*/ 	.word	0x0002e490


	//   ....[164]....
        /*2384*/ 	.word	0x0002e530


	//   ....[165]....
        /*2388*/ 	.word	0x0002e5b0


	//   ....[166]....
        /*238c*/ 	.word	0x0002e640


	//   ....[167]....
        /*2390*/ 	.word	0x0002e6c0


	//   ....[168]....
        /*2394*/ 	.word	0x0002e760


	//   ....[169]....
        /*2398*/ 	.word	0x0002e7e0


	//   ....[170]....
        /*239c*/ 	.word	0x0002e870


	//   ....[171]....
        /*23a0*/ 	.word	0x0002e900


	//   ....[172]....
        /*23a4*/ 	.word	0x0002e9a0


	//   ....[173]....
        /*23a8*/ 	.word	0x0002ea20


	//   ....[174]....
        /*23ac*/ 	.word	0x0002eab0


	//   ....[175]....
        /*23b0*/ 	.word	0x0002eb30


	//   ....[176]....
        /*23b4*/ 	.word	0x0002ebd0


	//   ....[177]....
        /*23b8*/ 	.word	0x0002ec50


	//   ....[178]....
        /*23bc*/ 	.word	0x0002ece0


	//   ....[179]....
        /*23c0*/ 	.word	0x0002ed70


	//   ....[180]....
        /*23c4*/ 	.word	0x0002ee10


	//   ....[181]....
        /*23c8*/ 	.word	0x0002ee90


	//   ....[182]....
        /*23cc*/ 	.word	0x0002ef20


	//   ....[183]....
        /*23d0*/ 	.word	0x0002efa0


	//   ....[184]....
        /*23d4*/ 	.word	0x0002f030


	//   ....[185]....
        /*23d8*/ 	.word	0x0002f0b0


	//----- nvinfo : EIATTR_EXIT_INSTR_OFFSETS
	.align		4
.L_532:
        /*23dc*/ 	.byte	0x04, 0x1c
        /*23de*/ 	.short	(.L_534 - .L_533)


	//   ....[0]....
.L_533:
        /*23e0*/ 	.word	0x00000350


	//   ....[1]....
        /*23e4*/ 	.word	0x0001d820


	//   ....[2]....
        /*23e8*/ 	.word	0x0001d880


	//   ....[3]....
        /*23ec*/ 	.word	0x0001d8e0


	//   ....[4]....
        /*23f0*/ 	.word	0x0001e800


	//   ....[5]....
        /*23f4*/ 	.word	0x0001e850


	//   ....[6]....
        /*23f8*/ 	.word	0x0001e8b0


	//----- nvinfo : EIATTR_CTAIDZ_USED
	.align		4
.L_534:
        /*23fc*/ 	.byte	0x01, 0x04
	.zero		2


	//----- nvinfo : EIATTR_MAX_THREADS
	.align		4
        /*2400*/ 	.byte	0x04, 0x05
        /*2402*/ 	.short	(.L_536 - .L_535)
.L_535:
        /*2404*/ 	.word	0x00000080
        /*2408*/ 	.word	0x00000001
        /*240c*/ 	.word	0x00000001


	//----- nvinfo : EIATTR_CRS_STACK_SIZE
	.align		4
.L_536:
        /*2410*/ 	.byte	0x04, 0x1e
        /*2412*/ 	.short	(.L_538 - .L_537)
.L_537:
        /*2414*/ 	.word	0x00000000
.L_538:


//--------------------- .nv.info._ZN7cutlass13device_kernelIN5flash19enable_sm80_to_sm89INS1_16FlashAttnFwdSm80INS1_25CollectiveMainloopFwdSm80ILi4ELi1ELb0EN4cute5tupleIJNS5_1CILi128EEENS7_ILi64EEES8_EEELi128ENS_6half_tEfNS_4arch4Sm80ELb1ELb0ELb1ELb0ELb1ELb0ELb1ELb0EEENS1_21CollectiveEpilogueFwdINS6_IJS8_S8_S9_EEENS6_IJNS7_ILi1EEESH_SH_EEESB_SD_Li128ELb0ELb1ELb0ELb0EEENS1_30DynamicPersistentTileSchedulerILi128ELi128ELb0ELb1ELb0EEEEEEEEEvNT_6ParamsE --------------------------
	.section	.nv.info._ZN7cutlass13device_kernelIN5flash19enable_sm80_to_sm89INS1_16FlashAttnFwdSm80INS1_25CollectiveMainloopFwdSm80ILi4ELi1ELb0EN4cute5tupleIJNS5_1CILi128EEENS7_ILi64EEES8_EEELi128ENS_6half_tEfNS_4arch4Sm80ELb1ELb0ELb1ELb0ELb1ELb0ELb1ELb0EEENS1_21CollectiveEpilogueFwdINS6_IJS8_S8_S9_EEENS6_IJNS7_ILi1EEESH_SH_EEESB_SD_Li128ELb0ELb1ELb0ELb0EEENS1_30DynamicPersistentTileSchedulerILi128ELi128ELb0ELb1ELb0EEEEEEEEEvNT_6ParamsE,"",@"SHT_CUDA_INFO"
	.sectionflags	@""
	.align	4


	//----- nvinfo : EIATTR_CUDA_API_VERSION
	.align		4
        /*0000*/ 	.byte	0x04, 0x37
        /*0002*/ 	.short	(.L_540 - .L_539)
.L_539:
        /*0004*/ 	.word	0x00000082


	//----- nvinfo : EIATTR_SW2861232_WAR
	.align		4
.L_540:
        /*0008*/ 	.byte	0x01, 0x35
	.zero		2


	//----- nvinfo : EIATTR_PARAM_CBANK
	.align		4
        /*000c*/ 	.byte	0x04, 0x0a
        /*000e*/ 	.short	(.L_542 - .L_541)
	.align		4
.L_541:
        /*0010*/ 	.word	index@(.nv.constant0._ZN7cutlass13device_kernelIN5flash19enable_sm80_to_sm89INS1_16FlashAttnFwdSm80INS1_25CollectiveMainloopFwdSm80ILi4ELi1ELb0EN4cute5tupleIJNS5_1CILi128EEENS7_ILi64EEES8_EEELi128ENS_6half_tEfNS_4arch4Sm80ELb1ELb0ELb1ELb0ELb1ELb0ELb1ELb0EEENS1_21CollectiveEpilogueFwdINS6_IJS8_S8_S9_EEENS6_IJNS7_ILi1EEESH_SH_EEESB_SD_Li128ELb0ELb1ELb0ELb0EEENS1_30DynamicPersistentTileSchedulerILi128ELi128ELb0ELb1ELb0EEEEEEEEEvNT_6ParamsE)
        /*0014*/ 	.short	0x0160
        /*0016*/ 	.short	0x0428


	//----- nvinfo : EIATTR_CBANK_PARAM_SIZE
	.align		4
.L_542:
        /*0018*/ 	.byte	0x03, 0x19
        /*001a*/ 	.short	0x0428


	//----- nvinfo : EIATTR_KPARAM_INFO
	.align		4
        /*001c*/ 	.byte	0x04, 0x17
        /*001e*/ 	.short	(.L_544 - .L_543)
.L_543:
        /*0020*/ 	.word	0x00000000
        /*0024*/ 	.short	0x0000
        /*0026*/ 	.short	0x0000
        /*0028*/ 	.byte	0x00, 0xf0, 0xa1, 0x10


	//----- nvinfo : EIATTR_MAXREG_COUNT
	.align		4
.L_544:
        /*002c*/ 	.byte	0x03, 0x1b
        /*002e*/ 	.short	0x00ff


	//----- nvinfo : EIATTR_NUM_BARRIERS
	.align		4
        /*0030*/ 	.byte	0x02, 0x4c
        /*0032*/ 	.byte	0x06
	.zero		1


	//----- nvinfo : EIATTR_ANNOTATIONS
	.align		4
        /*0034*/ 	.byte	0x04, 0x55
        /*0036*/ 	.short	(.L_546 - .L_545)


	//   ....[0]....
.L_545:
        /* <DEDUP_REMOVED lines=72> */


	//----- nvinfo : EIATTR_MERCURY_ISA_VERSION
	.align		4
.L_546:
        /*04a0*/ 	.byte	0x03, 0x5f
        /*04a2*/ 	.short	0x0000


	//----- nvinfo : EIATTR_INT_WARP_WIDE_INSTR_OFFSETS
	.align		4
        /*04a4*/ 	.byte	0x04, 0x31
        /*04a6*/ 	.short	(.L_548 - .L_547)


	//   ....[0]....
.L_547:
        /*04a8*/ 	.word	0x00010da0


	//   ....[1]....
        /*04ac*/ 	.word	0x00010e40


	//----- nvinfo : EIATTR_COOP_GROUP_MASK_REGIDS
	.align		4
.L_548:
        /*04b0*/ 	.byte	0x04, 0x29
        /*04b2*/ 	.short	(.L_550 - .L_549)


	//   ....[0]....
.L_549:
        /*04b4*/ 	.word	0xffffffff


	//   ....[1]....
        /*04b8*/ 	.word	0xffffffff


	//   ....[2]....
        /*04bc*/ 	.word	0xffffffff


	//   ....[3]....
        /*04c0*/ 	.word	0xffffffff


	//   ....[4]....
        /*04c4*/ 	.word	0xffffffff


	//   ....[5]....
        /*04c8*/ 	.word	0xffffffff


	//   ....[6]....
        /*04cc*/ 	.word	0xffffffff


	//   ....[7]....
        /*04d0*/ 	.word	0xffffffff


	//   ....[8]....
        /*04d4*/ 	.word	0xffffffff


	//   ....[9]....
        /*04d8*/ 	.word	0xffffffff


	//   ....[10]....
        /*04dc*/ 	.word	0xffffffff


	//   ....[11]....
        /*04e0*/ 	.word	0xffffffff


	//   ....[12]....
        /*04e4*/ 	.word	0xffffffff


	//   ....[13]....
        /*04e8*/ 	.word	0xffffffff


	//   ....[14]....
        /*04ec*/ 	.word	0xffffffff


	//   ....[15]....
        /*04f0*/ 	.word	0xffffffff


	//   ....[16]....
        /*04f4*/ 	.word	0xffffffff


	//   ....[17]....
        /*04f8*/ 	.word	0xffffffff


	//   ....[18]....
        /*04fc*/ 	.word	0xffffffff


	//   ....[19]....
        /*0500*/ 	.word	0xffffffff


	//   ....[20]....
        /*0504*/ 	.word	0xffffffff


	//   ....[21]....
        /*0508*/ 	.word	0xffffffff


	//   ....[22]....
        /*050c*/ 	.word	0xffffffff


	//   ....[23]....
        /*0510*/ 	.word	0xffffffff


	//   ....[24]....
        /*0514*/ 	.word	0xffffffff


	//   ....[25]....
        /*0518*/ 	.word	0xffffffff


	//   ....[26]....
        /*051c*/ 	.word	0xffffffff


	//   ....[27]....
        /*0520*/ 	.word	0xffffffff


	//   ....[28]....
        /*0524*/ 	.word	0xffffffff


	//   ....[29]....
        /*0528*/ 	.word	0xffffffff


	//   ....[30]....
        /*052c*/ 	.word	0xffffffff


	//   ....[31]....
        /*0530*/ 	.word	0xffffffff


	//   ....[32]....
        /*0534*/ 	.word	0xffffffff


	//   ....[33]....
        /*0538*/ 	.word	0xffffffff


	//   ....[34]....
        /*053c*/ 	.word	0xffffffff


	//   ....[35]....
        /*0540*/ 	.word	0xffffffff


	//   ....[36]....
        /*0544*/ 	.word	0xffffffff


	//   ....[37]....
        /*0548*/ 	.word	0xffffffff


	//   ....[38]....
        /*054c*/ 	.word	0xffffffff


	//   ....[39]....
        /*0550*/ 	.word	0xffffffff


	//   ....[40]....
        /*0554*/ 	.word	0xffffffff


	//   ....[41]....
        /*0558*/ 	.word	0xffffffff


	//   ....[42]....
        /*055c*/ 	.word	0xffffffff


	//   ....[43]....
        /*0560*/ 	.word	0xffffffff


	//   ....[44]....
        /*0564*/ 	.word	0xffffffff


	//   ....[45]....
        /*0568*/ 	.word	0xffffffff


	//   ....[46]....
        /*056c*/ 	.word	0xffffffff


	//   ....[47]....
        /*0570*/ 	.word	0xffffffff


	//   ....[48]....
        /*0574*/ 	.word	0xffffffff


	//   ....[49]....
        /*0578*/ 	.word	0xffffffff


	//   ....[50]....
        /*057c*/ 	.word	0xffffffff


	//   ....[51]....
        /*0580*/ 	.word	0xffffffff


	//   ....[52]....
        /*0584*/ 	.word	0xffffffff


	//   ....[53]....
        /*0588*/ 	.word	0xffffffff


	//   ....[54]....
        /*058c*/ 	.word	0xffffffff


	//   ....[55]....
        /*0590*/ 	.word	0xffffffff


	//   ....[56]....
        /*0594*/ 	.word	0xffffffff


	//   ....[57]....
        /*0598*/ 	.word	0xffffffff


	//   ....[58]....
        /*059c*/ 	.word	0xffffffff


	//   ....[59]....
        /*05a0*/ 	.word	0xffffffff


	//   ....[60]....
        /*05a4*/ 	.word	0xffffffff


	//   ....[61]....
        /*05a8*/ 	.word	0xffffffff


	//   ....[62]....
        /*05ac*/ 	.word	0xffffffff


	//   ....[63]....
        /*05b0*/ 	.word	0xffffffff


	//   ....[64]....
        /*05b4*/ 	.word	0xffffffff


	//   ....[65]....
        /*05b8*/ 	.word	0xffffffff


	//   ....[66]....
        /*05bc*/ 	.word	0xffffffff


	//   ....[67]....
        /*05c0*/ 	.word	0xffffffff


	//   ....[68]....
        /*05c4*/ 	.word	0xffffffff


	//   ....[69]....
        /*05c8*/ 	.word	0xffffffff


	//   ....[70]....
        /*05cc*/ 	.word	0xffffffff


	//   ....[71]....
        /*05d0*/ 	.word	0xffffffff


	//   ....[72]....
        /*05d4*/ 	.word	0xffffffff


	//   ....[73]....
        /*05d8*/ 	.word	0xffffffff


	//   ....[74]....
        /*05dc*/ 	.word	0xffffffff


	//   ....[75]....
        /*05e0*/ 	.word	0xffffffff


	//   ....[76]....
        /*05e4*/ 	.word	0xffffffff


	//   ....[77]....
        /*05e8*/ 	.word	0xffffffff


	//   ....[78]....
        /*05ec*/ 	.word	0xffffffff


	//   ....[79]....
        /*05f0*/ 	.word	0xffffffff


	//   ....[80]....
        /*05f4*/ 	.word	0xffffffff


	//   ....[81]....
        /*05f8*/ 	.word	0xffffffff


	//   ....[82]....
        /*05fc*/ 	.word	0xffffffff


	//   ....[83]....
        /*0600*/ 	.word	0xffffffff


	//   ....[84]....
        /*0604*/ 	.word	0xffffffff


	//   ....[85]....
        /*0608*/ 	.word	0xffffffff


	//   ....[86]....
        /*060c*/ 	.word	0xffffffff


	//   ....[87]....
        /*0610*/ 	.word	0xffffffff


	//   ....[88]....
        /*0614*/ 	.word	0xffffffff


	//   ....[89]....
        /*0618*/ 	.word	0xffffffff


	//   ....[90]....
        /*061c*/ 	.word	0xffffffff


	//   ....[91]....
        /*0620*/ 	.word	0xffffffff


	//   ....[92]....
        /*0624*/ 	.word	0xffffffff


	//   ....[93]....
        /*0628*/ 	.word	0xffffffff


	//   ....[94]....
        /*062c*/ 	.word	0xffffffff


	//   ....[95]....
        /*0630*/ 	.word	0xffffffff


	//   ....[96]....
        /*0634*/ 	.word	0xffffffff


	//   ....[97]....
        /*0638*/ 	.word	0xffffffff


	//   ....[98]....
        /*063c*/ 	.word	0xffffffff


	//   ....[99]....
        /*0640*/ 	.word	0xffffffff


	//   ....[100]....
        /*0644*/ 	.word	0xffffffff


	//   ....[101]....
        /*0648*/ 	.word	0xffffffff


	//   ....[102]....
        /*064c*/ 	.word	0xffffffff


	//   ....[103]....
        /*0650*/ 	.word	0xffffffff


	//   ....[104]....
        /*0654*/ 	.word	0xffffffff


	//   ....[105]....
        /*0658*/ 	.word	0xffffffff


	//   ....[106]....
        /*065c*/ 	.word	0xffffffff


	//   ....[107]....
        /*0660*/ 	.word	0xffffffff


	//   ....[108]....
        /*0664*/ 	.word	0xffffffff


	//   ....[109]....
        /*0668*/ 	.word	0xffffffff


	//   ....[110]....
        /*066c*/ 	.word	0xffffffff


	//   ....[111]....
        /*0670*/ 	.word	0xffffffff


	//   ....[112]....
        /*0674*/ 	.word	0xffffffff


	//   ....[113]....
        /*0678*/ 	.word	0xffffffff


	//   ....[114]....
        /*067c*/ 	.word	0xffffffff


	//   ....[115]....
        /*0680*/ 	.word	0xffffffff


	//   ....[116]....
        /*0684*/ 	.word	0xffffffff


	//   ....[117]....
        /*0688*/ 	.word	0xffffffff


	//   ....[118]....
        /*068c*/ 	.word	0xffffffff


	//   ....[119]....
        /*0690*/ 	.word	0xffffffff


	//   ....[120]....
        /*0694*/ 	.word	0xffffffff


	//   ....[121]....
        /*0698*/ 	.word	0xffffffff


	//   ....[122]....
        /*069c*/ 	.word	0xffffffff


	//   ....[123]....
        /*06a0*/ 	.word	0xffffffff


	//   ....[124]....
        /*06a4*/ 	.word	0xffffffff


	//   ....[125]....
        /*06a8*/ 	.word	0xffffffff


	//   ....[126]....
        /*06ac*/ 	.word	0xffffffff


	//   ....[127]....
        /*06b0*/ 	.word	0xffffffff


	//   ....[128]....
        /*06b4*/ 	.word	0xffffffff


	//   ....[129]....
        /*06b8*/ 	.word	0xffffffff


	//   ....[130]....
        /*06bc*/ 	.word	0xffffffff


	//   ....[131]....
        /*06c0*/ 	.word	0xffffffff


	//   ....[132]....
        /*06c4*/ 	.word	0xffffffff


	//   ....[133]....
        /*06c8*/ 	.word	0xffffffff


	//   ....[134]....
        /*06cc*/ 	.word	0xffffffff


	//   ....[135]....
        /*06d0*/ 	.word	0xffffffff


	//   ....[136]....
        /*06d4*/ 	.word	0xffffffff


	//   ....[137]....
        /*06d8*/ 	.word	0xffffffff


	//   ....[138]....
        /*06dc*/ 	.word	0xffffffff


	//   ....[139]....
        /*06e0*/ 	.word	0xffffffff


	//   ....[140]....
        /*06e4*/ 	.word	0xffffffff


	//   ....[141]....
        /*06e8*/ 	.word	0xffffffff


	//   ....[142]....
        /*06ec*/ 	.word	0xffffffff


	//   ....[143]....
        /*06f0*/ 	.word	0xffffffff


	//   ....[144]....
        /*06f4*/ 	.word	0xffffffff


	//   ....[145]....
        /*06f8*/ 	.word	0xffffffff


	//   ....[146]....
        /*06fc*/ 	.word	0xffffffff


	//   ....[147]....
        /*0700*/ 	.word	0xffffffff


	//   ....[148]....
        /*0704*/ 	.word	0xffffffff


	//   ....[149]....
        /*0708*/ 	.word	0xffffffff


	//   ....[150]....
        /*070c*/ 	.word	0xffffffff


	//   ....[151]....
        /*0710*/ 	.word	0xffffffff


	//   ....[152]....
        /*0714*/ 	.word	0xffffffff


	//   ....[153]....
        /*0718*/ 	.word	0xffffffff


	//   ....[154]....
        /*071c*/ 	.word	0xffffffff


	//   ....[155]....
        /*0720*/ 	.word	0xffffffff


	//   ....[156]....
        /*0724*/ 	.word	0xffffffff


	//   ....[157]....
        /*0728*/ 	.word	0xffffffff


	//   ....[158]....
        /*072c*/ 	.word	0xffffffff


	//   ....[159]....
        /*0730*/ 	.word	0xffffffff


	//   ....[160]....
        /*0734*/ 	.word	0xffffffff


	//   ....[161]....
        /*0738*/ 	.word	0xffffffff


	//   ....[162]....
        /*073c*/ 	.word	0xffffffff


	//   ....[163]....
        /*0740*/ 	.word	0xffffffff


	//   ....[164]....
        /*0744*/ 	.word	0xffffffff


	//   ....[165]....
        /*0748*/ 	.word	0xffffffff


	//   ....[166]....
        /*074c*/ 	.word	0xffffffff


	//   ....[167]....
        /*0750*/ 	.word	0xffffffff


	//   ....[168]....
        /*0754*/ 	.word	0xffffffff


	//   ....[169]....
        /*0758*/ 	.word	0xffffffff


	//   ....[170]....
        /*075c*/ 	.word	0xffffffff


	//   ....[171]....
        /*0760*/ 	.word	0xffffffff


	//   ....[172]....
        /*0764*/ 	.word	0xffffffff


	//   ....[173]....
        /*0768*/ 	.word	0xffffffff


	//   ....[174]....
        /*076c*/ 	.word	0xffffffff


	//   ....[175]....
        /*0770*/ 	.word	0xffffffff


	//   ....[176]....
        /*0774*/ 	.word	0xffffffff


	//   ....[177]....
        /*0778*/ 	.word	0xffffffff


	//   ....[178]....
        /*077c*/ 	.word	0xffffffff


	//   ....[179]....
        /*0780*/ 	.word	0xffffffff


	//   ....[180]....
        /*0784*/ 	.word	0xffffffff


	//   ....[181]....
        /*0788*/ 	.word	0xffffffff


	//   ....[182]....
        /*078c*/ 	.word	0xffffffff


	//   ....[183]....
        /*0790*/ 	.word	0xffffffff


	//   ....[184]....
        /*0794*/ 	.word	0xffffffff


	//   ....[185]....
        /*0798*/ 	.word	0xffffffff


	//   ....[186]....
        /*079c*/ 	.word	0xffffffff


	//   ....[187]....
        /*07a0*/ 	.word	0xffffffff


	//   ....[188]....
        /*07a4*/ 	.word	0xffffffff


	//   ....[189]....
        /*07a8*/ 	.word	0xffffffff


	//   ....[190]....
        /*07ac*/ 	.word	0xffffffff


	//   ....[191]....
        /*07b0*/ 	.word	0xffffffff


	//   ....[192]....
        /*07b4*/ 	.word	0xffffffff


	//   ....[193]....
        /*07b8*/ 	.word	0xffffffff


	//   ....[194]....
        /*07bc*/ 	.word	0xffffffff


	//   ....[195]....
        /*07c0*/ 	.word	0xffffffff


	//   ....[196]....
        /*07c4*/ 	.word	0xffffffff


	//   ....[197]....
        /*07c8*/ 	.word	0xffffffff


	//   ....[198]....
        /*07cc*/ 	.word	0xffffffff


	//   ....[199]....
        /*07d0*/ 	.word	0xffffffff


	//   ....[200]....
        /*07d4*/ 	.word	0xffffffff


	//   ....[201]....
        /*07d8*/ 	.word	0xffffffff


	//   ....[202]....
        /*07dc*/ 	.word	0xffffffff


	//   ....[203]....
        /*07e0*/ 	.word	0xffffffff


	//   ....[204]....
        /*07e4*/ 	.word	0xffffffff


	//   ....[205]....
        /*07e8*/ 	.word	0xffffffff


	//   ....[206]....
        /*07ec*/ 	.word	0xffffffff


	//   ....[207]....
        /*07f0*/ 	.word	0xffffffff


	//   ....[208]....
        /*07f4*/ 	.word	0xffffffff


	//   ....[209]....
        /*07f8*/ 	.word	0xffffffff


	//   ....[210]....
        /*07fc*/ 	.word	0xffffffff


	//   ....[211]....
        /*0800*/ 	.word	0xffffffff


	//   ....[212]....
        /*0804*/ 	.word	0xffffffff


	//   ....[213]....
        /*0808*/ 	.word	0xffffffff


	//   ....[214]....
        /*080c*/ 	.word	0xffffffff


	//   ....[215]....
        /*0810*/ 	.word	0xffffffff


	//   ....[216]....
        /*0814*/ 	.word	0xffffffff


	//   ....[217]....
        /*0818*/ 	.word	0xffffffff


	//   ....[218]....
        /*081c*/ 	.word	0xffffffff


	//   ....[219]....
        /*0820*/ 	.word	0xffffffff


	//   ....[220]....
        /*0824*/ 	.word	0xffffffff


	//   ....[221]....
        /*0828*/ 	.word	0xffffffff


	//   ....[222]....
        /*082c*/ 	.word	0xffffffff


	//   ....[223]....
        /*0830*/ 	.word	0xffffffff


	//   ....[224]....
        /*0834*/ 	.word	0xffffffff


	//   ....[225]....
        /*0838*/ 	.word	0xffffffff


	//   ....[226]....
        /*083c*/ 	.word	0xffffffff


	//   ....[227]....
        /*0840*/ 	.word	0xffffffff


	//   ....[228]....
        /*0844*/ 	.word	0xffffffff


	//   ....[229]....
        /*0848*/ 	.word	0xffffffff


	//   ....[230]....
        /*084c*/ 	.word	0xffffffff


	//   ....[231]....
        /*0850*/ 	.word	0xffffffff


	//   ....[232]....
        /*0854*/ 	.word	0xffffffff


	//   ....[233]....
        /*0858*/ 	.word	0xffffffff


	//   ....[234]....
        /*085c*/ 	.word	0xffffffff


	//   ....[235]....
        /*0860*/ 	.word	0xffffffff


	//   ....[236]....
        /*0864*/ 	.word	0xffffffff


	//   ....[237]....
        /*0868*/ 	.word	0xffffffff


	//   ....[238]....
        /*086c*/ 	.word	0xffffffff


	//   ....[239]....
        /*0870*/ 	.word	0xffffffff


	//   ....[240]....
        /*0874*/ 	.word	0xffffffff


	//   ....[241]....
        /*0878*/ 	.word	0xffffffff


	//   ....[242]....
        /*087c*/ 	.word	0xffffffff


	//   ....[243]....
        /*0880*/ 	.word	0xffffffff


	//   ....[244]....
        /*0884*/ 	.word	0xffffffff


	//   ....[245]....
        /*0888*/ 	.word	0xffffffff


	//   ....[246]....
        /*088c*/ 	.word	0xffffffff


	//   ....[247]....
        /*0890*/ 	.word	0xffffffff


	//   ....[248]....
        /*0894*/ 	.word	0xffffffff


	//   ....[249]....
        /*0898*/ 	.word	0xffffffff


	//   ....[250]....
        /*089c*/ 	.word	0xffffffff


	//   ....[251]....
        /*08a0*/ 	.word	0xffffffff


	//   ....[252]....
        /*08a4*/ 	.word	0xffffffff


	//   ....[253]....
        /*08a8*/ 	.word	0xffffffff


	//   ....[254]....
        /*08ac*/ 	.word	0xffffffff


	//   ....[255]....
        /*08b0*/ 	.word	0xffffffff


	//   ....[0]....
        /*08b4*/ 	.word	0xffffffff


	//   ....[1]....
        /*08b8*/ 	.word	0xffffffff


	//   ....[2]....
        /*08bc*/ 	.word	0xffffffff


	//   ....[3]....
        /*08c0*/ 	.word	0xffffffff


	//   ....[4]....
        /*08c4*/ 	.word	0xffffffff


	//----- nvinfo : EIATTR_COOP_GROUP_INSTR_OFFSETS
	.align		4
.L_550:
        /*08c8*/ 	.byte	0x04, 0x28
        /*08ca*/ 	.short	(.L_552 - .L_551)


	//   ....[0]....
.L_551:
        /*08cc*/ 	.word	0x00000050


	//   ....[1]....
        /*08d0*/ 	.word	0x000013d0


	//   ....[2]....
        /*08d4*/ 	.word	0x000013f0


	//   ....[3]....
        /*08d8*/ 	.word	0x00001560


	//   ....[4]....
        /*08dc*/ 	.word	0x00001570


	//   ....[5]....
        /*08e0*/ 	.word	0x00001680


	//   ....[6]....
        /*08e4*/ 	.word	0x000016a0


	//   ....[7]....
        /*08e8*/ 	.word	0x000017b0


	//   ....[8]....
        /*08ec*/ 	.word	0x000017c0


	//   ....[9]....
        /*08f0*/ 	.word	0x000018d0


	//   ....[10]....
        /*08f4*/ 	.word	0x000018f0


	//   ....[11]....
        /*08f8*/ 	.word	0x00001a00


	//   ....[12]....
        /*08fc*/ 	.word	0x00001a10


	//   ....[13]....
        /*0900*/ 	.word	0x00001b20


	//   ....[14]....
        /*0904*/ 	.word	0x00001b40


	//   ....[15]....
        /*0908*/ 	.word	0x00001c50


	//   ....[16]....
        /*090c*/ 	.word	0x00001c60


	//   ....[17]....
        /*0910*/ 	.word	0x00002130


	//   ....[18]....
        /*0914*/ 	.word	0x00002150


	//   ....[19]....
        /*0918*/ 	.word	0x00002170


	//   ....[20]....
        /*091c*/ 	.word	0x00002180


	//   ....[21]....
        /*0920*/ 	.word	0x000021b0


	//   ....[22]....
        /*0924*/ 	.word	0x000021e0


	//   ....[23]....
        /*0928*/ 	.word	0x00002240


	//   ....[24]....
        /*092c*/ 	.word	0x00002250


	//   ....[25]....
        /*0930*/ 	.word	0x00002600


	//   ....[26]....
        /*0934*/ 	.word	0x00002610


	//   ....[27]....
        /*0938*/ 	.word	0x00002620


	//   ....[28]....
        /*093c*/ 	.word	0x00002630


	//   ....[29]....
        /*0940*/ 	.word	0x00002640


	//   ....[30]....
        /*0944*/ 	.word	0x00002660


	//   ....[31]....
        /*0948*/ 	.word	0x00002680


	//   ....[32]....
        /*094c*/ 	.word	0x00002690


	//   ....[33]....
        /*0950*/ 	.word	0x00003e00


	//   ....[34]....
        /*0954*/ 	.word	0x00003e40


	//   ....[35]....
        /*0958*/ 	.word	0x00003e50


	//   ....[36]....
        /*095c*/ 	.word	0x00003e60


	//   ....[37]....
        /*0960*/ 	.word	0x00003e70


	//   ....[38]....
        /*0964*/ 	.word	0x00003e80


	//   ....[39]....
        /*0968*/ 	.word	0x00003e90


	//   ....[40]....
        /*096c*/ 	.word	0x00003eb0


	//   ....[41]....
        /*0970*/ 	.word	0x000041c0


	//   ....[42]....
        /*0974*/ 	.word	0x00004400


	//   ....[43]....
        /*0978*/ 	.word	0x00004410


	//   ....[44]....
        /*097c*/ 	.word	0x00004420


	//   ....[45]....
        /*0980*/ 	.word	0x00004e20


	//   ....[46]....
        /*0984*/ 	.word	0x00004e50


	//   ....[47]....
        /*0988*/ 	.word	0x00004e70


	//   ....[48]....
        /*098c*/ 	.word	0x00004e80


	//   ....[49]....
        /*0990*/ 	.word	0x00004eb0


	//   ....[50]....
        /*0994*/ 	.word	0x00004ed0


	//   ....[51]....
        /*0998*/ 	.word	0x00004ef0


	//   ....[52]....
        /*099c*/ 	.word	0x00004f00


	//   ....[53]....
        /*09a0*/ 	.word	0x00006c00


	//   ....[54]....
        /*09a4*/ 	.word	0x00006c30


	//   ....[55]....
        /*09a8*/ 	.word	0x00006ce0


	//   ....[56]....
        /*09ac*/ 	.word	0x00006cf0


	//   ....[57]....
        /*09b0*/ 	.word	0x00006d20


	//   ....[58]....
        /*09b4*/ 	.word	0x00006d50


	//   ....[59]....
        /*09b8*/ 	.word	0x00006d80


	//   ....[60]....
        /*09bc*/ 	.word	0x00006e00


	//   ....[61]....
        /*09c0*/ 	.word	0x00008460


	//   ....[62]....
        /*09c4*/ 	.word	0x00008490


	//   ....[63]....
        /*09c8*/ 	.word	0x00008540


	//   ....[64]....
        /*09cc*/ 	.word	0x00008550


	//   ....[65]....
        /*09d0*/ 	.word	0x00008580


	//   ....[66]....
        /*09d4*/ 	.word	0x000085b0


	//   ....[67]....
        /*09d8*/ 	.word	0x000085e0


	//   ....[68]....
        /*09dc*/ 	.word	0x00008660


	//   ....[69]....
        /*09e0*/ 	.word	0x00008850


	//   ....[70]....
        /*09e4*/ 	.word	0x00008a80


	//   ....[71]....
        /*09e8*/ 	.word	0x00008a90


	//   ....[72]....
        /*09ec*/ 	.word	0x00008aa0


	//   ....[73]....
        /*09f0*/ 	.word	0x000090b0


	//   ....[74]....
        /*09f4*/ 	.word	0x000091b0


	//   ....[75]....
        /*09f8*/ 	.word	0x00009320


	//   ....[76]....
        /*09fc*/ 	.word	0x00009340


	//   ....[77]....
        /*0a00*/ 	.word	0x00009460


	//   ....[78]....
        /*0a04*/ 	.word	0x00009480


	//   ....[79]....
        /*0a08*/ 	.word	0x000095a0


	//   ....[80]....
        /*0a0c*/ 	.word	0x000095c0


	//   ....[81]....
        /*0a10*/ 	.word	0x0000bdc0


	//   ....[82]....
        /*0a14*/ 	.word	0x0000be10


	//   ....[83]....
        /*0a18*/ 	.word	0x0000be40


	//   ....[84]....
        /*0a1c*/ 	.word	0x0000be60


	//   ....[85]....
        /*0a20*/ 	.word	0x0000be80


	//   ....[86]....
        /*0a24*/ 	.word	0x0000be90


	//   ....[87]....
        /*0a28*/ 	.word	0x0000bea0


	//   ....[88]....
        /*0a2c*/ 	.word	0x0000beb0


	//   ....[89]....
        /*0a30*/ 	.word	0x0000d5a0


	//   ....[90]....
        /*0a34*/ 	.word	0x0000d5c0


	//   ....[91]....
        /*0a38*/ 	.word	0x0000d660


	//   ....[92]....
        /*0a3c*/ 	.word	0x0000d6a0


	//   ....[93]....
        /*0a40*/ 	.word	0x0000d6d0


	//   ....[94]....
        /*0a44*/ 	.word	0x0000d700


	//   ....[95]....
        /*0a48*/ 	.word	0x0000d720


	//   ....[96]....
        /*0a4c*/ 	.word	0x0000d770


	//   ....[97]....
        /*0a50*/ 	.word	0x0000dc90


	//   ....[98]....
        /*0a54*/ 	.word	0x0000dcb0


	//   ....[99]....
        /*0a58*/ 	.word	0x0000dcd0


	//   ....[100]....
        /*0a5c*/ 	.word	0x0000dcf0


	//   ....[101]....
        /*0a60*/ 	.word	0x0000dd10


	//   ....[102]....
        /*0a64*/ 	.word	0x0000dd30


	//   ....[103]....
        /*0a68*/ 	.word	0x0000dd50


	//   ....[104]....
        /*0a6c*/ 	.word	0x0000dd70


	//   ....[105]....
        /*0a70*/ 	.word	0x000101e0


	//   ....[106]....
        /*0a74*/ 	.word	0x00010230


	//   ....[107]....
        /*0a78*/ 	.word	0x00010240


	//   ....[108]....
        /*0a7c*/ 	.word	0x00010270


	//   ....[109]....
        /*0a80*/ 	.word	0x00010280


	//   ....[110]....
        /*0a84*/ 	.word	0x000102a0


	//   ....[111]....
        /*0a88*/ 	.word	0x000102c0


	//   ....[112]....
        /*0a8c*/ 	.word	0x000102d0


	//   ....[113]....
        /*0a90*/ 	.word	0x000117f0


	//   ....[114]....
        /*0a94*/ 	.word	0x00011ba0


	//   ....[115]....
        /*0a98*/ 	.word	0x00011bc0


	//   ....[116]....
        /*0a9c*/ 	.word	0x00011be0


	//   ....[117]....
        /*0aa0*/ 	.word	0x00011c00


	//   ....[118]....
        /*0aa4*/ 	.word	0x00011c10


	//   ....[119]....
        /*0aa8*/ 	.word	0x00011c20


	//   ....[120]....
        /*0aac*/ 	.word	0x00011c30


	//   ....[121]....
        /*0ab0*/ 	.word	0x00011c40


	//   ....[122]....
        /*0ab4*/ 	.word	0x00011ed0


	//   ....[123]....
        /*0ab8*/ 	.word	0x00011ee0


	//   ....[124]....
        /*0abc*/ 	.word	0x00011fc0


	//   ....[125]....
        /*0ac0*/ 	.word	0x00011ff0


	//   ....[126]....
        /*0ac4*/ 	.word	0x000120b0


	//   ....[127]....
        /*0ac8*/ 	.word	0x000120e0


	//   ....[128]....
        /*0acc*/ 	.word	0x000121a0


	//   ....[129]....
        /*0ad0*/ 	.word	0x000121d0


	//   ....[130]....
        /*0ad4*/ 	.word	0x00012290


	//   ....[131]....
        /*0ad8*/ 	.word	0x000122c0


	//   ....[132]....
        /*0adc*/ 	.word	0x00012380


	//   ....[133]....
        /*0ae0*/ 	.word	0x000123b0


	//   ....[134]....
        /*0ae4*/ 	.word	0x00012470


	//   ....[135]....
        /*0ae8*/ 	.word	0x000124a0


	//   ....[136]....
        /*0aec*/ 	.word	0x00012560


	//   ....[137]....
        /*0af0*/ 	.word	0x00012580


	//   ....[138]....
        /*0af4*/ 	.word	0x00012a90


	//   ....[139]....
        /*0af8*/ 	.word	0x00012ab0


	//   ....[140]....
        /*0afc*/ 	.word	0x00012c10


	//   ....[141]....
        /*0b00*/ 	.word	0x00012c20


	//   ....[142]....
        /*0b04*/ 	.word	0x00012d20


	//   ....[143]....
        /*0b08*/ 	.word	0x00012d40


	//   ....[144]....
        /*0b0c*/ 	.word	0x00012e40


	//   ....[145]....
        /*0b10*/ 	.word	0x00012e50


	//   ....[146]....
        /*0b14*/ 	.word	0x00012f50


	//   ....[147]....
        /*0b18*/ 	.word	0x00012f70


	//   ....[148]....
        /*0b1c*/ 	.word	0x00013070


	//   ....[149]....
        /*0b20*/ 	.word	0x00013080


	//   ....[150]....
        /*0b24*/ 	.word	0x00013180


	//   ....[151]....
        /*0b28*/ 	.word	0x000131a0


	//   ....[152]....
        /*0b2c*/ 	.word	0x000132a0


	//   ....[153]....
        /*0b30*/ 	.word	0x000132b0


	//   ....[154]....
        /*0b34*/ 	.word	0x00013420


	//   ....[155]....
        /*0b38*/ 	.word	0x00013510


	//   ....[156]....
        /*0b3c*/ 	.word	0x00013580


	//   ....[157]....
        /*0b40*/ 	.word	0x000135f0


	//   ....[158]....
        /*0b44*/ 	.word	0x00013650


	//   ....[159]....
        /*0b48*/ 	.word	0x000136c0


	//   ....[160]....
        /*0b4c*/ 	.word	0x00013730


	//   ....[161]....
        /*0b50*/ 	.word	0x000137a0


	//   ....[162]....
        /*0b54*/ 	.word	0x00013800


	//   ....[163]....
        /*0b58*/ 	.word	0x00013870


	//   ....[164]....
        /*0b5c*/ 	.word	0x000138e0


	//   ....[165]....
        /*0b60*/ 	.word	0x00013950


	//   ....[166]....
        /*0b64*/ 	.word	0x000139b0


	//   ....[167]....
        /*0b68*/ 	.word	0x00013a20


	//   ....[168]....
        /*0b6c*/ 	.word	0x00013a90


	//   ....[169]....
        /*0b70*/ 	.word	0x00013b00


	//   ....[170]....
        /*0b74*/ 	.word	0x00013b60


	//   ....[171]....
        /*0b78*/ 	.word	0x00013bd0


	//   ....[172]....
        /*0b7c*/ 	.word	0x00013c40


	//   ....[173]....
        /*0b80*/ 	.word	0x00013d70


	//   ....[174]....
        /*0b84*/ 	.word	0x00013dd0


	//   ....[175]....
        /*0b88*/ 	.word	0x00013f10


	//   ....[176]....
        /*0b8c*/ 	.word	0x00013f70


	//   ....[177]....
        /*0b90*/ 	.word	0x000140b0


	//   ....[178]....
        /*0b94*/ 	.word	0x00014110


	//   ....[179]....
        /*0b98*/ 	.word	0x00014170


	//   ....[180]....
        /*0b9c*/ 	.word	0x000141d0


	//   ....[181]....
        /*0ba0*/ 	.word	0x00014430


	//   ....[182]....
        /*0ba4*/ 	.word	0x00014690


	//   ....[183]....
        /*0ba8*/ 	.word	0x00014cb0


	//   ....[184]....
        /*0bac*/ 	.word	0x00014d00


	//   ....[185]....
        /*0bb0*/ 	.word	0x00014d50


	//   ....[186]....
        /*0bb4*/ 	.word	0x00014da0


	//   ....[187]....
        /*0bb8*/ 	.word	0x00014df0


	//   ....[188]....
        /*0bbc*/ 	.word	0x00014e40


	//   ....[189]....
        /*0bc0*/ 	.word	0x00014e90


	//   ....[190]....
        /*0bc4*/ 	.word	0x00014ee0


	//   ....[191]....
        /*0bc8*/ 	.word	0x00014f40


	//   ....[192]....
        /*0bcc*/ 	.word	0x00014fb0


	//   ....[193]....
        /*0bd0*/ 	.word	0x000150e0


	//   ....[194]....
        /*0bd4*/ 	.word	0x00015140


	//   ....[195]....
        /*0bd8*/ 	.word	0x00015280


	//   ....[196]....
        /*0bdc*/ 	.word	0x000152e0


	//   ....[197]....
        /*0be0*/ 	.word	0x00015420


	//   ....[198]....
        /*0be4*/ 	.word	0x00015480


	//   ....[199]....
        /*0be8*/ 	.word	0x000154e0


	//   ....[200]....
        /*0bec*/ 	.word	0x00015550


	//   ....[201]....
        /*0bf0*/ 	.word	0x00015680


	//   ....[202]....
        /*0bf4*/ 	.word	0x000156e0


	//   ....[203]....
        /*0bf8*/ 	.word	0x00015820


	//   ....[204]....
        /*0bfc*/ 	.word	0x00015880


	//   ....[205]....
        /*0c00*/ 	.word	0x000159c0


	//   ....[206]....
        /*0c04*/ 	.word	0x00015a20


	//   ....[207]....
        /*0c08*/ 	.word	0x00015a70


	//   ....[208]....
        /*0c0c*/ 	.word	0x00015ac0


	//   ....[209]....
        /*0c10*/ 	.word	0x00015d10


	//   ....[210]....
        /*0c14*/ 	.word	0x00015f60


	//   ....[211]....
        /*0c18*/ 	.word	0x000165a0


	//   ....[212]....
        /*0c1c*/ 	.word	0x000165e0


	//   ....[213]....
        /*0c20*/ 	.word	0x00016630


	//   ....[214]....
        /*0c24*/ 	.word	0x00016670


	//   ....[215]....
        /*0c28*/ 	.word	0x000166c0


	//   ....[216]....
        /*0c2c*/ 	.word	0x00016700


	//   ....[217]....
        /*0c30*/ 	.word	0x00016750


	//   ....[218]....
        /*0c34*/ 	.word	0x00016790


	//   ....[219]....
        /*0c38*/ 	.word	0x00016800


	//   ....[220]....
        /*0c3c*/ 	.word	0x00016870


	//   ....[221]....
        /*0c40*/ 	.word	0x000168e0


	//   ....[222]....
        /*0c44*/ 	.word	0x000169f0


	//   ....[223]....
        /*0c48*/ 	.word	0x00016a50


	//   ....[224]....
        /*0c4c*/ 	.word	0x00016b60


	//   ....[225]....
        /*0c50*/ 	.word	0x00016bc0


	//   ....[226]....
        /*0c54*/ 	.word	0x00016cd0


	//   ....[227]....
        /*0c58*/ 	.word	0x00016d30


	//   ....[228]....
        /*0c5c*/ 	.word	0x00016d70


	//   ....[229]....
        /*0c60*/ 	.word	0x00016db0


	//   ....[230]....
        /*0c64*/ 	.word	0x00016e00


	//   ....[231]....
        /*0c68*/ 	.word	0x00016e40


	//   ....[232]....
        /*0c6c*/ 	.word	0x00016e90


	//   ....[233]....
        /*0c70*/ 	.word	0x00016ed0


	//   ....[234]....
        /*0c74*/ 	.word	0x00016f20


	//   ....[235]....
        /*0c78*/ 	.word	0x00016f60


	//   ....[236]....
        /*0c7c*/ 	.word	0x00016fc0


	//   ....[237]....
        /*0c80*/ 	.word	0x00017020


	//   ....[238]....
        /*0c84*/ 	.word	0x00017070


	//   ....[239]....
        /*0c88*/ 	.word	0x000170d0


	//   ....[240]....
        /*0c8c*/ 	.word	0x00017120


	//   ....[241]....
        /*0c90*/ 	.word	0x00017170


	//   ....[242]....
        /*0c94*/ 	.word	0x000171c0


	//   ....[243]....
        /*0c98*/ 	.word	0x00017210


	//   ....[244]....
        /*0c9c*/ 	.word	0x00017270


	//   ....[245]....
        /*0ca0*/ 	.word	0x000172e0


	//   ....[246]....
        /*0ca4*/ 	.word	0x00017350


	//   ....[247]....
        /*0ca8*/ 	.word	0x000173b0


	//   ....[248]....
        /*0cac*/ 	.word	0x00017420


	//   ....[249]....
        /*0cb0*/ 	.word	0x00017490


	//   ....[250]....
        /*0cb4*/ 	.word	0x00017500


	//   ....[251]....
        /*0cb8*/ 	.word	0x00017560


	//   ....[252]....
        /*0cbc*/ 	.word	0x000175d0


	//   ....[253]....
        /*0cc0*/ 	.word	0x00017640


	//   ....[254]....
        /*0cc4*/ 	.word	0x000176b0


	//   ....[255]....
        /*0cc8*/ 	.word	0x00017710


	//   ....[0]....
        /*0ccc*/ 	.word	0x00017780


	//   ....[1]....
        /*0cd0*/ 	.word	0x000177f0


	//   ....[2]....
        /*0cd4*/ 	.word	0x00017860


	//   ....[3]....
        /*0cd8*/ 	.word	0x000178c0


	//   ....[4]....
        /*0cdc*/ 	.word	0x00017930


	//----- nvinfo : EIATTR_EXIT_INSTR_OFFSETS
	.align		4
.L_552:
        /*0ce0*/ 	.byte	0x04, 0x1c
        /*0ce2*/ 	.short	(.L_554 - .L_553)


	//   ....[0]....
.L_553:
        /*0ce4*/ 	.word	0x000000a0


	//   ....[1]....
        /*0ce8*/ 	.word	0x000134c0


	//----- nvinfo : EIATTR_MAX_THREADS
	.align		4
.L_554:
        /*0cec*/ 	.byte	0x04, 0x05
        /*0cee*/ 	.short	(.L_556 - .L_555)
.L_555:
        /*0cf0*/ 	.word	0x00000080
        /*0cf4*/ 	.word	0x00000001
        /*0cf8*/ 	.word	0x00000001


	//----- nvinfo : EIATTR_CRS_STACK_SIZE
	.align		4
.L_556:
        /*0cfc*/ 	.byte	0x04, 0x1e
        /*0cfe*/ 	.short	(.L_558 - .L_557)
.L_557:
        /*0d00*/ 	.word	0x00000000
.L_558:


//--------------------- .nv.info._ZN7cutlass13device_kernelIN5flash19enable_sm80_to_sm89INS1_16FlashAttnFwdSm80INS1_25CollectiveMainloopFwdSm80ILi4ELi1ELb0EN4cute5tupleIJNS5_1CILi128EEENS7_ILi64EEES8_EEELi128ENS_6half_tEfNS_4arch4Sm80ELb1ELb0ELb1ELb1ELb1ELb0ELb1ELb0EEENS1_21CollectiveEpilogueFwdINS6_IJS8_S8_S9_EEENS6_IJNS7_ILi1EEESH_SH_EEESB_SD_Li128ELb1ELb1ELb0ELb0EEENS1_19SingleTileSchedulerILb1ELb0ELb1ELi128EEEEEEEEEvNT_6ParamsE --------------------------
	.section	.nv.info._ZN7cutlass13device_kernelIN5flash19enable_sm80_to_sm89INS1_16FlashAttnFwdSm80INS1_25CollectiveMainloopFwdSm80ILi4ELi1ELb0EN4cute5tupleIJNS5_1CILi128EEENS7_ILi64EEES8_EEELi128ENS_6half_tEfNS_4arch4Sm80ELb1ELb0ELb1ELb1ELb1ELb0ELb1ELb0EEENS1_21CollectiveEpilogueFwdINS6_IJS8_S8_S9_EEENS6_IJNS7_ILi1EEESH_SH_EEESB_SD_Li128ELb1ELb1ELb0ELb0EEENS1_19SingleTileSchedulerILb1ELb0ELb1ELi128EEEEEEEEEvNT_6ParamsE,"",@"SHT_CUDA_INFO"
	.sectionflags	@""
	.align	4


	//----- nvinfo : EIATTR_CUDA_API_VERSION
	.align		4
        /*0000*/ 	.byte	0x04, 0x37
        /*0002*/ 	.short	(.L_560 - .L_559)
.L_559:
        /*0004*/ 	.word	0x00000082


	//----- nvinfo : EIATTR_SW2861232_WAR
	.align		4
.L_560:
        /*0008*/ 	.byte	0x01, 0x35
	.zero		2


	//----- nvinfo : EIATTR_PARAM_CBANK
	.align		4
        /*000c*/ 	.byte	0x04, 0x0a
        /*000e*/ 	.short	(.L_562 - .L_561)
	.align		4
.L_561:
        /*0010*/ 	.word	index@(.nv.constant0._ZN7cutlass13device_kernelIN5flash19enable_sm80_to_sm89INS1_16FlashAttnFwdSm80INS1_25CollectiveMainloopFwdSm80ILi4ELi1ELb0EN4cute5tupleIJNS5_1CILi128EEENS7_ILi64EEES8_EEELi128ENS_6half_tEfNS_4arch4Sm80ELb1ELb0ELb1ELb1ELb1ELb0ELb1ELb0EEENS1_21CollectiveEpilogueFwdINS6_IJS8_S8_S9_EEENS6_IJNS7_ILi1EEESH_SH_EEESB_SD_Li128ELb1ELb1ELb0ELb0EEENS1_19SingleTileSchedulerILb1ELb0ELb1ELi128EEEEEEEEEvNT_6ParamsE)
        /*0014*/ 	.short	0x0160
        /*0016*/ 	.short	0x0418


	//----- nvinfo : EIATTR_CBANK_PARAM_SIZE
	.align		4
.L_562:
        /*0018*/ 	.byte	0x03, 0x19
        /*001a*/ 	.short	0x0418


	//----- nvinfo : EIATTR_KPARAM_INFO
	.align		4
        /*001c*/ 	.byte	0x04, 0x17
        /*001e*/ 	.short	(.L_564 - .L_563)
.L_563:
        /*0020*/ 	.word	0x00000000
        /*0024*/ 	.short	0x0000
        /*0026*/ 	.short	0x0000
        /*0028*/ 	.byte	0x00, 0xf0, 0x61, 0x10


	//----- nvinfo : EIATTR_MAXREG_COUNT
	.align		4
.L_564:
        /*002c*/ 	.byte	0x03, 0x1b
        /*002e*/ 	.short	0x00ff


	//----- nvinfo : EIATTR_NUM_BARRIERS
	.align		4
        /*0030*/ 	.byte	0x02, 0x4c
        /*0032*/ 	.byte	0x02
	.zero		1


	//----- nvinfo : EIATTR_ANNOTATIONS
	.align		4
        /*0034*/ 	.byte	0x04, 0x55
        /*0036*/ 	.short	(.L_566 - .L_565)


	//   ....[0]....
.L_565:
        /* <DEDUP_REMOVED lines=85> */


	//----- nvinfo : EIATTR_MERCURY_ISA_VERSION
	.align		4
.L_566:
        /*0578*/ 	.byte	0x03, 0x5f
        /*057a*/ 	.short	0x0000


	//----- nvinfo : EIATTR_COOP_GROUP_MASK_REGIDS
	.align		4
        /*057c*/ 	.byte	0x04, 0x29
        /*057e*/ 	.short	(.L_568 - .L_567)


	//   ....[0]....
.L_567:
        /*0580*/ 	.word	0xffffffff


	//   ....[1]....
        /*0584*/ 	.word	0xffffffff


	//   ....[2]....
        /*0588*/ 	.word	0xffffffff


	//   ....[3]....
        /*058c*/ 	.word	0xffffffff


	//   ....[4]....
        /*0590*/ 	.word	0xffffffff


	//   ....[5]....
        /*0594*/ 	.word	0xffffffff


	//   ....[6]....
        /*0598*/ 	.word	0xffffffff


	//   ....[7]....
        /*059c*/ 	.word	0xffffffff


	//   ....[8]....
        /*05a0*/ 	.word	0xffffffff


	//   ....[9]....
        /*05a4*/ 	.word	0xffffffff


	//   ....[10]....
        /*05a8*/ 	.word	0xffffffff


	//   ....[11]....
        /*05ac*/ 	.word	0xffffffff


	//   ....[12]....
        /*05b0*/ 	.word	0xffffffff


	//   ....[13]....
        /*05b4*/ 	.word	0xffffffff


	//   ....[14]....
        /*05b8*/ 	.word	0xffffffff


	//   ....[15]....
        /*05bc*/ 	.word	0xffffffff


	//   ....[16]....
        /*05c0*/ 	.word	0xffffffff


	//   ....[17]....
        /*05c4*/ 	.word	0xffffffff


	//   ....[18]....
        /*05c8*/ 	.word	0xffffffff


	//   ....[19]....
        /*05cc*/ 	.word	0xffffffff


	//   ....[20]....
        /*05d0*/ 	.word	0xffffffff


	//   ....[21]....
        /*05d4*/ 	.word	0xffffffff


	//   ....[22]....
        /*05d8*/ 	.word	0xffffffff


	//   ....[23]....
        /*05dc*/ 	.word	0xffffffff


	//   ....[24]....
        /*05e0*/ 	.word	0xffffffff


	//   ....[25]....
        /*05e4*/ 	.word	0xffffffff


	//   ....[26]....
        /*05e8*/ 	.word	0xffffffff


	//   ....[27]....
        /*05ec*/ 	.word	0xffffffff


	//   ....[28]....
        /*05f0*/ 	.word	0xffffffff


	//   ....[29]....
        /*05f4*/ 	.word	0xffffffff


	//   ....[30]....
        /*05f8*/ 	.word	0xffffffff


	//   ....[31]....
        /*05fc*/ 	.word	0xffffffff


	//   ....[32]....
        /*0600*/ 	.word	0xffffffff


	//   ....[33]....
        /*0604*/ 	.word	0xffffffff


	//   ....[34]....
        /*0608*/ 	.word	0xffffffff


	//   ....[35]....
        /*060c*/ 	.word	0xffffffff


	//   ....[36]....
        /*0610*/ 	.word	0xffffffff


	//   ....[37]....
        /*0614*/ 	.word	0xffffffff


	//   ....[38]....
        /*0618*/ 	.word	0xffffffff


	//   ....[39]....
        /*061c*/ 	.word	0xffffffff


	//   ....[40]....
        /*0620*/ 	.word	0xffffffff


	//   ....[41]....
        /*0624*/ 	.word	0xffffffff


	//   ....[42]....
        /*0628*/ 	.word	0xffffffff


	//   ....[43]....
        /*062c*/ 	.word	0xffffffff


	//   ....[44]....
        /*0630*/ 	.word	0xffffffff


	//   ....[45]....
        /*0634*/ 	.word	0xffffffff


	//   ....[46]....
        /*0638*/ 	.word	0xffffffff


	//   ....[47]....
        /*063c*/ 	.word	0xffffffff


	//   ....[48]....
        /*0640*/ 	.word	0xffffffff


	//   ....[49]....
        /*0644*/ 	.word	0xffffffff


	//   ....[50]....
        /*0648*/ 	.word	0xffffffff


	//   ....[51]....
        /*064c*/ 	.word	0xffffffff


	//   ....[52]....
        /*0650*/ 	.word	0xffffffff


	//   ....[53]....
        /*0654*/ 	.word	0xffffffff


	//   ....[54]....
        /*0658*/ 	.word	0xffffffff


	//   ....[55]....
        /*065c*/ 	.word	0xffffffff


	//   ....[56]....
        /*0660*/ 	.word	0xffffffff


	//   ....[57]....
        /*0664*/ 	.word	0xffffffff


	//   ....[58]....
        /*0668*/ 	.word	0xffffffff


	//   ....[59]....
        /*066c*/ 	.word	0xffffffff


	//   ....[60]....
        /*0670*/ 	.word	0xffffffff


	//   ....[61]....
        /*0674*/ 	.word	0xffffffff


	//   ....[62]....
        /*0678*/ 	.word	0xffffffff


	//   ....[63]....
        /*067c*/ 	.word	0xffffffff


	//   ....[64]....
        /*0680*/ 	.word	0xffffffff


	//   ....[65]....
        /*0684*/ 	.word	0xffffffff


	//   ....[66]....
        /*0688*/ 	.word	0xffffffff


	//   ....[67]....
        /*068c*/ 	.word	0xffffffff


	//   ....[68]....
        /*0690*/ 	.word	0xffffffff


	//   ....[69]....
        /*0694*/ 	.word	0xffffffff


	//   ....[70]....
        /*0698*/ 	.word	0xffffffff


	//   ....[71]....
        /*069c*/ 	.word	0xffffffff


	//   ....[72]....
        /*06a0*/ 	.word	0xffffffff


	//   ....[73]....
        /*06a4*/ 	.word	0xffffffff


	//   ....[74]....
        /*06a8*/ 	.word	0xffffffff


	//   ....[75]....
        /*06ac*/ 	.word	0xffffffff


	//   ....[76]....
        /*06b0*/ 	.word	0xffffffff


	//   ....[77]....
        /*06b4*/ 	.word	0xffffffff


	//   ....[78]....
        /*06b8*/ 	.word	0xffffffff


	//   ....[79]....
        /*06bc*/ 	.word	0xffffffff


	//   ....[80]....
        /*06c0*/ 	.word	0xffffffff


	//   ....[81]....
        /*06c4*/ 	.word	0xffffffff


	//   ....[82]....
        /*06c8*/ 	.word	0xffffffff


	//   ....[83]....
        /*06cc*/ 	.word	0xffffffff


	//   ....[84]....
        /*06d0*/ 	.word	0xffffffff


	//   ....[85]....
        /*06d4*/ 	.word	0xffffffff


	//   ....[86]....
        /*06d8*/ 	.word	0xffffffff


	//   ....[87]....
        /*06dc*/ 	.word	0xffffffff


	//   ....[88]....
        /*06e0*/ 	.word	0xffffffff


	//   ....[89]....
        /*06e4*/ 	.word	0xffffffff


	//   ....[90]....
        /*06e8*/ 	.word	0xffffffff


	//   ....[91]....
        /*06ec*/ 	.word	0xffffffff


	//   ....[92]....
        /*06f0*/ 	.word	0xffffffff


	//   ....[93]....
        /*06f4*/ 	.word	0xffffffff


	//   ....[94]....
        /*06f8*/ 	.word	0xffffffff


	//   ....[95]....
        /*06fc*/ 	.word	0xffffffff


	//   ....[96]....
        /*0700*/ 	.word	0xffffffff


	//   ....[97]....
        /*0704*/ 	.word	0xffffffff


	//   ....[98]....
        /*0708*/ 	.word	0xffffffff


	//   ....[99]....
        /*070c*/ 	.word	0xffffffff


	//   ....[100]....
        /*0710*/ 	.word	0xffffffff


	//   ....[101]....
        /*0714*/ 	.word	0xffffffff


	//   ....[102]....
        /*0718*/ 	.word	0xffffffff


	//   ....[103]....
        /*071c*/ 	.word	0xffffffff


	//   ....[104]....
        /*0720*/ 	.word	0xffffffff


	//   ....[105]....
        /*0724*/ 	.word	0xffffffff


	//   ....[106]....
        /*0728*/ 	.word	0xffffffff


	//   ....[107]....
        /*072c*/ 	.word	0xffffffff


	//   ....[108]....
        /*0730*/ 	.word	0xffffffff


	//   ....[109]....
        /*0734*/ 	.word	0xffffffff


	//   ....[110]....
        /*0738*/ 	.word	0xffffffff


	//   ....[111]....
        /*073c*/ 	.word	0xffffffff


	//   ....[112]....
        /*0740*/ 	.word	0xffffffff


	//   ....[113]....
        /*0744*/ 	.word	0xffffffff


	//   ....[114]....
        /*0748*/ 	.word	0xffffffff


	//   ....[115]....
        /*074c*/ 	.word	0xffffffff


	//   ....[116]....
        /*0750*/ 	.word	0xffffffff


	//   ....[117]....
        /*0754*/ 	.word	0xffffffff


	//   ....[118]....
        /*0758*/ 	.word	0xffffffff


	//   ....[119]....
        /*075c*/ 	.word	0xffffffff


	//   ....[120]....
        /*0760*/ 	.word	0xffffffff


	//   ....[121]....
        /*0764*/ 	.word	0xffffffff


	//   ....[122]....
        /*0768*/ 	.word	0xffffffff


	//   ....[123]....
        /*076c*/ 	.word	0xffffffff


	//   ....[124]....
        /*0770*/ 	.word	0xffffffff


	//   ....[125]....
        /*0774*/ 	.word	0xffffffff


	//   ....[126]....
        /*0778*/ 	.word	0xffffffff


	//   ....[127]....
        /*077c*/ 	.word	0xffffffff


	//   ....[128]....
        /*0780*/ 	.word	0xffffffff


	//   ....[129]....
        /*0784*/ 	.word	0xffffffff


	//   ....[130]....
        /*0788*/ 	.word	0xffffffff


	//   ....[131]....
        /*078c*/ 	.word	0xffffffff


	//   ....[132]....
        /*0790*/ 	.word	0xffffffff


	//   ....[133]....
        /*0794*/ 	.word	0xffffffff


	//   ....[134]....
        /*0798*/ 	.word	0xffffffff


	//   ....[135]....
        /*079c*/ 	.word	0xffffffff


	//   ....[136]....
        /*07a0*/ 	.word	0xffffffff


	//   ....[137]....
        /*07a4*/ 	.word	0xffffffff


	//   ....[138]....
        /*07a8*/ 	.word	0xffffffff


	//   ....[139]....
        /*07ac*/ 	.word	0xffffffff


	//   ....[140]....
        /*07b0*/ 	.word	0xffffffff


	//   ....[141]....
        /*07b4*/ 	.word	0xffffffff


	//   ....[142]....
        /*07b8*/ 	.word	0xffffffff


	//   ....[143]....
        /*07bc*/ 	.word	0xffffffff


	//   ....[144]....
        /*07c0*/ 	.word	0xffffffff


	//   ....[145]....
        /*07c4*/ 	.word	0xffffffff


	//   ....[146]....
        /*07c8*/ 	.word	0xffffffff


	//   ....[147]....
        /*07cc*/ 	.word	0xffffffff


	//   ....[148]....
        /*07d0*/ 	.word	0xffffffff


	//   ....[149]....
        /*07d4*/ 	.word	0xffffffff


	//   ....[150]....
        /*07d8*/ 	.word	0xffffffff


	//   ....[151]....
        /*07dc*/ 	.word	0xffffffff


	//   ....[152]....
        /*07e0*/ 	.word	0xffffffff


	//----- nvinfo : EIATTR_COOP_GROUP_INSTR_OFFSETS
	.align		4
.L_568:
        /*07e4*/ 	.byte	0x04, 0x28
        /*07e6*/ 	.short	(.L_570 - .L_569)


	//   ....[0]....
.L_569:
        /*07e8*/ 	.word	0x000000a0


	//   ....[1]....
        /*07ec*/ 	.word	0x00001410


	//   ....[2]....
        /*07f0*/ 	.word	0x00001570


	//   ....[3]....
        /*07f4*/ 	.word	0x00001640


	//   ....[4]....
        /*07f8*/ 	.word	0x00001670


	//   ....[5]....
        /*07fc*/ 	.word	0x00001740


	//   ....[6]....
        /*0800*/ 	.word	0x00001770


	//   ....[7]....
        /*0804*/ 	.word	0x00001840


	//   ....[8]....
        /*0808*/ 	.word	0x00001870


	//   ....[9]....
        /*080c*/ 	.word	0x00001940


	//   ....[10]....
        /*0810*/ 	.word	0x00001970


	//   ....[11]....
        /*0814*/ 	.word	0x00001a40


	//   ....[12]....
        /*0818*/ 	.word	0x00001a70


	//   ....[13]....
        /*081c*/ 	.word	0x00001b40


	//   ....[14]....
        /*0820*/ 	.word	0x00001b70


	//   ....[15]....
        /*0824*/ 	.word	0x00001c40


	//   ....[16]....
        /*0828*/ 	.word	0x00001c80


	//   ....[17]....
        /*082c*/ 	.word	0x00002180


	//   ....[18]....
        /*0830*/ 	.word	0x000021b0


	//   ....[19]....
        /*0834*/ 	.word	0x000021c0


	//   ....[20]....
        /*0838*/ 	.word	0x000021d0


	//   ....[21]....
        /*083c*/ 	.word	0x000021e0


	//   ....[22]....
        /*0840*/ 	.word	0x000021f0


	//   ....[23]....
        /*0844*/ 	.word	0x00002200


	//   ....[24]....
        /*0848*/ 	.word	0x00002210


	//   ....[25]....
        /*084c*/ 	.word	0x00002610


	//   ....[26]....
        /*0850*/ 	.word	0x00002620


	//   ....[27]....
        /*0854*/ 	.word	0x00002630


	//   ....[28]....
        /*0858*/ 	.word	0x00002640


	//   ....[29]....
        /*085c*/ 	.word	0x00002650


	//   ....[30]....
        /*0860*/ 	.word	0x00002660


	//   ....[31]....
        /*0864*/ 	.word	0x00002680


	//   ....[32]....
        /*0868*/ 	.word	0x00002690


	//   ....[33]....
        /*086c*/ 	.word	0x00003760


	//   ....[34]....
        /*0870*/ 	.word	0x00003780


	//   ....[35]....
        /*0874*/ 	.word	0x00003790


	//   ....[36]....
        /*0878*/ 	.word	0x000037a0


	//   ....[37]....
        /*087c*/ 	.word	0x000037b0


	//   ....[38]....
        /*0880*/ 	.word	0x000037c0


	//   ....[39]....
        /*0884*/ 	.word	0x000037d0


	//   ....[40]....
        /*0888*/ 	.word	0x000037f0


	//   ....[41]....
        /*088c*/ 	.word	0x000043d0


	//   ....[42]....
        /*0890*/ 	.word	0x000043f0


	//   ....[43]....
        /*0894*/ 	.word	0x00004500


	//   ....[44]....
        /*0898*/ 	.word	0x00004780


	//   ....[45]....
        /*089c*/ 	.word	0x00004a50


	//   ....[46]....
        /*08a0*/ 	.word	0x00004c60


	//   ....[47]....
        /*08a4*/ 	.word	0x00004dc0


	//   ....[48]....
        /*08a8*/ 	.word	0x00004fc0


	//   ....[49]....
        /*08ac*/ 	.word	0x00005200


	//   ....[50]....
        /*08b0*/ 	.word	0x00005360


	//   ....[51]....
        /*08b4*/ 	.word	0x00005430


	//   ....[52]....
        /*08b8*/ 	.word	0x000054b0


	//   ....[53]....
        /*08bc*/ 	.word	0x00007f50


	//   ....[54]....
        /*08c0*/ 	.word	0x00007f60


	//   ....[55]....
        /*08c4*/ 	.word	0x00007f70


	//   ....[56]....
        /*08c8*/ 	.word	0x00007f80


	//   ....[57]....
        /*08cc*/ 	.word	0x00007f90


	//   ....[58]....
        /*08d0*/ 	.word	0x00007fa0


	//   ....[59]....
        /*08d4*/ 	.word	0x00007fb0


	//   ....[60]....
        /*08d8*/ 	.word	0x00007fd0


	//   ....[61]....
        /*08dc*/ 	.word	0x000096b0


	//   ....[62]....
        /*08e0*/ 	.word	0x000096c0


	//   ....[63]....
        /*08e4*/ 	.word	0x000096d0


	//   ....[64]....
        /*08e8*/ 	.word	0x000096e0


	//   ....[65]....
        /*08ec*/ 	.word	0x000096f0


	//   ....[66]....
        /*08f0*/ 	.word	0x00009700


	//   ....[67]....
        /*08f4*/ 	.word	0x00009710


	//   ....[68]....
        /*08f8*/ 	.word	0x00009720


	//   ....[69]....
        /*08fc*/ 	.word	0x00009aa0


	//   ....[70]....
        /*0900*/ 	.word	0x00009ad0


	//   ....[71]....
        /*0904*/ 	.word	0x00009ae0


	//   ....[72]....
        /*0908*/ 	.word	0x00009b00


	//   ....[73]....
        /*090c*/ 	.word	0x00009eb0


	//   ....[74]....
        /*0910*/ 	.word	0x0000a130


	//   ....[75]....
        /*0914*/ 	.word	0x0000a280


	//   ....[76]....
        /*0918*/ 	.word	0x0000a580


	//   ....[77]....
        /*091c*/ 	.word	0x0000a820


	//   ....[78]....
        /*0920*/ 	.word	0x0000a960


	//   ....[79]....
        /*0924*/ 	.word	0x0000a990


	//   ....[80]....
        /*0928*/ 	.word	0x0000aad0


	//   ....[81]....
        /*092c*/ 	.word	0x0000d490


	//   ....[82]....
        /*0930*/ 	.word	0x0000d4a0


	//   ....[83]....
        /*0934*/ 	.word	0x0000d4b0


	//   ....[84]....
        /*0938*/ 	.word	0x0000d4c0


	//   ....[85]....
        /*093c*/ 	.word	0x0000d4d0


	//   ....[86]....
        /*0940*/ 	.word	0x0000d4e0


	//   ....[87]....
        /*0944*/ 	.word	0x0000d4f0


	//   ....[88]....
        /*0948*/ 	.word	0x0000d520


	//   ....[89]....
        /*094c*/ 	.word	0x0000d930


	//   ....[90]....
        /*0950*/ 	.word	0x0000d950


	//   ....[91]....
        /*0954*/ 	.word	0x0000d970


	//   ....[92]....
        /*0958*/ 	.word	0x0000d990


	//   ....[93]....
        /*095c*/ 	.word	0x0000d9f0


	//   ....[94]....
        /*0960*/ 	.word	0x0000da50


	//   ....[95]....
        /*0964*/ 	.word	0x0000dab0


	//   ....[96]....
        /*0968*/ 	.word	0x0000db10


	//   ....[97]....
        /*096c*/ 	.word	0x0000f2f0


	//   ....[98]....
        /*0970*/ 	.word	0x0000f3d0


	//   ....[99]....
        /*0974*/ 	.word	0x0000f400


	//   ....[100]....
        /*0978*/ 	.word	0x0000f460


	//   ....[101]....
        /*097c*/ 	.word	0x0000f4b0


	//   ....[102]....
        /*0980*/ 	.word	0x0000f4d0


	//   ....[103]....
        /*0984*/ 	.word	0x0000f5f0


	//   ....[104]....
        /*0988*/ 	.word	0x0000fa90


	//   ....[105]....
        /*098c*/ 	.word	0x00012060


	//   ....[106]....
        /*0990*/ 	.word	0x00012070


	//   ....[107]....
        /*0994*/ 	.word	0x00012080


	//   ....[108]....
        /*0998*/ 	.word	0x00012090


	//   ....[109]....
        /*099c*/ 	.word	0x000120c0


	//   ....[110]....
        /*09a0*/ 	.word	0x000120e0


	//   ....[111]....
        /*09a4*/ 	.word	0x00012100


	//   ....[112]....
        /*09a8*/ 	.word	0x00012110


	//   ....[113]....
        /*09ac*/ 	.word	0x00013d80


	//   ....[114]....
        /*09b0*/ 	.word	0x00013dc0


	//   ....[115]....
        /*09b4*/ 	.word	0x00013df0


	//   ....[116]....
        /*09b8*/ 	.word	0x00013e20


	//   ....[117]....
        /*09bc*/ 	.word	0x00013e60


	//   ....[118]....
        /*09c0*/ 	.word	0x00013ea0


	//   ....[119]....
        /*09c4*/ 	.word	0x00013ec0


	//   ....[120]....
        /*09c8*/ 	.word	0x00013ed0


	//   ....[121]....
        /*09cc*/ 	.word	0x00014090


	//   ....[122]....
        /*09d0*/ 	.word	0x000140a0


	//   ....[123]....
        /*09d4*/ 	.word	0x000141a0


	//   ....[124]....
        /*09d8*/ 	.word	0x000141d0


	//   ....[125]....
        /*09dc*/ 	.word	0x000142b0


	//   ....[126]....
        /*09e0*/ 	.word	0x000142e0


	//   ....[127]....
        /*09e4*/ 	.word	0x000143c0


	//   ....[128]....
        /*09e8*/ 	.word	0x000143f0


	//   ....[129]....
        /*09ec*/ 	.word	0x000144d0


	//   ....[130]....
        /*09f0*/ 	.word	0x00014500


	//   ....[131]....
        /*09f4*/ 	.word	0x000145e0


	//   ....[132]....
        /*09f8*/ 	.word	0x00014610


	//   ....[133]....
        /*09fc*/ 	.word	0x000146f0


	//   ....[134]....
        /*0a00*/ 	.word	0x00014720


	//   ....[135]....
        /*0a04*/ 	.word	0x00014800


	//   ....[136]....
        /*0a08*/ 	.word	0x00014820


	//   ....[137]....
        /*0a0c*/ 	.word	0x000150e0


	//   ....[138]....
        /*0a10*/ 	.word	0x000150f0


	//   ....[139]....
        /*0a14*/ 	.word	0x000151c0


	//   ....[140]....
        /*0a18*/ 	.word	0x000151f0


	//   ....[141]....
        /*0a1c*/ 	.word	0x000152c0


	//   ....[142]....
        /*0a20*/ 	.word	0x000152f0


	//   ....[143]....
        /*0a24*/ 	.word	0x000153c0


	//   ....[144]....
        /*0a28*/ 	.word	0x000153f0


	//   ....[145]....
        /*0a2c*/ 	.word	0x000154c0


	//   ....[146]....
        /*0a30*/ 	.word	0x000154f0


	//   ....[147]....
        /*0a34*/ 	.word	0x000155c0


	//   ....[148]....
        /*0a38*/ 	.word	0x000155f0


	//   ....[149]....
        /*0a3c*/ 	.word	0x000156c0


	//   ....[150]....
        /*0a40*/ 	.word	0x000156f0


	//   ....[151]....
        /*0a44*/ 	.word	0x000157c0


	//   ....[152]....
        /*0a48*/ 	.word	0x000157e0


	//----- nvinfo : EIATTR_EXIT_INSTR_OFFSETS
	.align		4
.L_570:
        /*0a4c*/ 	.byte	0x04, 0x1c
        /*0a4e*/ 	.short	(.L_572 - .L_571)


	//   ....[0]....
.L_571:
        /*0a50*/ 	.word	0x00000450


	//   ....[1]....
        /*0a54*/ 	.word	0x00014830


	//   ....[2]....
        /*0a58*/ 	.word	0x00014890


	//   ....[3]....
        /*0a5c*/ 	.word	0x000148f0


	//   ....[4]....
        /*0a60*/ 	.word	0x000157f0


	//   ....[5]....
        /*0a64*/ 	.word	0x00015840


	//   ....[6]....
        /*0a68*/ 	.word	0x000158a0


	//----- nvinfo : EIATTR_CTAIDZ_USED
	.align		4
.L_572:
        /*0a6c*/ 	.byte	0x01, 0x04
	.zero		2


	//----- nvinfo : EIATTR_MAX_THREADS
	.align		4
        /*0a70*/ 	.byte	0x04, 0x05
        /*0a72*/ 	.short	(.L_574 - .L_573)
.L_573:
        /*0a74*/ 	.word	0x00000080
        /*0a78*/ 	.word	0x00000001
        /*0a7c*/ 	.word	0x00000001


	//----- nvinfo : EIATTR_CRS_STACK_SIZE
	.align		4
.L_574:
        /*0a80*/ 	.byte	0x04, 0x1e
        /*0a82*/ 	.short	(.L_576 - .L_575)
.L_575:
        /*0a84*/ 	.word	0x00000000
.L_576:


//--------------------- .nv.info._ZN7cutlass13device_kernelIN5flash19enable_sm80_to_sm89INS1_16FlashAttnFwdSm80INS1_25CollectiveMainloopFwdSm80ILi4ELi1ELb0EN4cute5tupleIJNS5_1CILi128EEENS7_ILi64EEES8_EEELi128ENS_6half_tEfNS_4arch4Sm80ELb1ELb0ELb1ELb1ELb1ELb1ELb1ELb0EEENS1_21CollectiveEpilogueFwdINS6_IJS8_S8_S9_EEENS6_IJNS7_ILi1EEESH_SH_EEESB_SD_Li128ELb1ELb1ELb0ELb0EEENS1_19SingleTileSchedulerILb1ELb0ELb1ELi128EEEEEEEEEvNT_6ParamsE --------------------------
	.section	.nv.info._ZN7cutlass13device_kernelIN5flash19enable_sm80_to_sm89INS1_16FlashAttnFwdSm80INS1_25CollectiveMainloopFwdSm80ILi4ELi1ELb0EN4cute5tupleIJNS5_1CILi128EEENS7_ILi64EEES8_EEELi128ENS_6half_tEfNS_4arch4Sm80ELb1ELb0ELb1ELb1ELb1ELb1ELb1ELb0EEENS1_21CollectiveEpilogueFwdINS6_IJS8_S8_S9_EEENS6_IJNS7_ILi1EEESH_SH_EEESB_SD_Li128ELb1ELb1ELb0ELb0EEENS1_19SingleTileSchedulerILb1ELb0ELb1ELi128EEEEEEEEEvNT_6ParamsE,"",@"SHT_CUDA_INFO"
	.sectionflags	@""
	.align	4


	//----- nvinfo : EIATTR_CUDA_API_VERSION
	.align		4
        /*0000*/ 	.byte	0x04, 0x37
        /*0002*/ 	.short	(.L_578 - .L_577)
.L_577:
        /*0004*/ 	.word	0x00000082


	//----- nvinfo : EIATTR_SW2861232_WAR
	.align		4
.L_578:
        /*0008*/ 	.byte	0x01, 0x35
	.zero		2


	//----- nvinfo : EIATTR_PARAM_CBANK
	.align		4
        /*000c*/ 	.byte	0x04, 0x0a
        /*000e*/ 	.short	(.L_580 - .L_579)
	.align		4
.L_579:
        /*0010*/ 	.word	index@(.nv.constant0._ZN7cutlass13device_kernelIN5flash19enable_sm80_to_sm89INS1_16FlashAttnFwdSm80INS1_25CollectiveMainloopFwdSm80ILi4ELi1ELb0EN4cute5tupleIJNS5_1CILi128EEENS7_ILi64EEES8_EEELi128ENS_6half_tEfNS_4arch4Sm80ELb1ELb0ELb1ELb1ELb1ELb1ELb1ELb0EEENS1_21CollectiveEpilogueFwdINS6_IJS8_S8_S9_EEENS6_IJNS7_ILi1EEESH_SH_EEESB_SD_Li128ELb1ELb1ELb0ELb0EEENS1_19SingleTileSchedulerILb1ELb0ELb1ELi128EEEEEEEEEvNT_6ParamsE)
        /*0014*/ 	.short	0x0160
        /*0016*/ 	.short	0x0418


	//----- nvinfo : EIATTR_CBANK_PARAM_SIZE
	.align		4
.L_580:
        /*0018*/ 	.byte	0x03, 0x19
        /*001a*/ 	.short	0x0418


	//----- nvinfo : EIATTR_KPARAM_INFO
	.align		4
        /*001c*/ 	.byte	0x04, 0x17
        /*001e*/ 	.short	(.L_582 - .L_581)
.L_581:
        /*0020*/ 	.word	0x00000000
        /*0024*/ 	.short	0x0000
        /*0026*/ 	.short	0x0000
        /*0028*/ 	.byte	0x00, 0xf0, 0x61, 0x10


	//----- nvinfo : EIATTR_MAXREG_COUNT
	.align		4
.L_582:
        /*002c*/ 	.byte	0x03, 0x1b
        /*002e*/ 	.short	0x00ff


	//----- nvinfo : EIATTR_NUM_BARRIERS
	.align		4
        /*0030*/ 	.byte	0x02, 0x4c
        /*0032*/ 	.byte	0x02
	.zero		1


	//----- nvinfo : EIATTR_ANNOTATIONS
	.align		4
        /*0034*/ 	.byte	0x04, 0x55
        /*0036*/ 	.short	(.L_584 - .L_583)


	//   ....[0]....
.L_583:
        /* <DEDUP_REMOVED lines=185> */


	//----- nvinfo : EIATTR_MERCURY_ISA_VERSION
	.align		4
.L_584:
        /*0bb8*/ 	.byte	0x03, 0x5f
        /*0bba*/ 	.short	0x0000


	//----- nvinfo : EIATTR_COOP_GROUP_MASK_REGIDS
	.align		4
        /*0bbc*/ 	.byte	0x04, 0x29
        /*0bbe*/ 	.short	(.L_586 - .L_585)


	//   ....[0]....
.L_585:
        /*0bc0*/ 	.word	0xffffffff


	//   ....[1]....
        /*0bc4*/ 	.word	0xffffffff


	//   ....[2]....
        /*0bc8*/ 	.word	0xffffffff


	//   ....[3]....
        /*0bcc*/ 	.word	0xffffffff


	//   ....[4]....
        /*0bd0*/ 	.word	0xffffffff


	//   ....[5]....
        /*0bd4*/ 	.word	0xffffffff


	//   ....[6]....
        /*0bd8*/ 	.word	0xffffffff


	//   ....[7]....
        /*0bdc*/ 	.word	0xffffffff


	//   ....[8]....
        /*0be0*/ 	.word	0xffffffff


	//   ....[9]....
        /*0be4*/ 	.word	0xffffffff


	//   ....[10]....
        /*0be8*/ 	.word	0xffffffff


	//   ....[11]....
        /*0bec*/ 	.word	0xffffffff


	//   ....[12]....
        /*0bf0*/ 	.word	0xffffffff


	//   ....[13]....
        /*0bf4*/ 	.word	0xffffffff


	//   ....[14]....
        /*0bf8*/ 	.word	0xffffffff


	//   ....[15]....
        /*0bfc*/ 	.word	0xffffffff


	//   ....[16]....
        /*0c00*/ 	.word	0xffffffff


	//   ....[17]....
        /*0c04*/ 	.word	0xffffffff


	//   ....[18]....
        /*0c08*/ 	.word	0xffffffff


	//   ....[19]....
        /*0c0c*/ 	.word	0xffffffff


	//   ....[20]....
        /*0c10*/ 	.word	0xffffffff


	//   ....[21]....
        /*0c14*/ 	.word	0xffffffff


	//   ....[22]....
        /*0c18*/ 	.word	0xffffffff


	//   ....[23]....
        /*0c1c*/ 	.word	0xffffffff


	//   ....[24]....
        /*0c20*/ 	.word	0xffffffff


	//   ....[25]....
        /*0c24*/ 	.word	0xffffffff


	//   ....[26]....
        /*0c28*/ 	.word	0xffffffff


	//   ....[27]....
        /*0c2c*/ 	.word	0xffffffff


	//   ....[28]....
        /*0c30*/ 	.word	0xffffffff


	//   ....[29]....
        /*0c34*/ 	.word	0xffffffff


	//   ....[30]....
        /*0c38*/ 	.word	0xffffffff


	//   ....[31]....
        /*0c3c*/ 	.word	0xffffffff


	//   ....[32]....
        /*0c40*/ 	.word	0xffffffff


	//   ....[33]....
        /*0c44*/ 	.word	0xffffffff


	//   ....[34]....
        /*0c48*/ 	.word	0xffffffff


	//   ....[35]....
        /*0c4c*/ 	.word	0xffffffff


	//   ....[36]....
        /*0c50*/ 	.word	0xffffffff


	//   ....[37]....
        /*0c54*/ 	.word	0xffffffff


	//   ....[38]....
        /*0c58*/ 	.word	0xffffffff


	//   ....[39]....
        /*0c5c*/ 	.word	0xffffffff


	//   ....[40]....
        /*0c60*/ 	.word	0xffffffff


	//   ....[41]....
        /*0c64*/ 	.word	0xffffffff


	//   ....[42]....
        /*0c68*/ 	.word	0xffffffff


	//   ....[43]....
        /*0c6c*/ 	.word	0xffffffff


	//   ....[44]....
        /*0c70*/ 	.word	0xffffffff


	//   ....[45]....
        /*0c74*/ 	.word	0xffffffff


	//   ....[46]....
        /*0c78*/ 	.word	0xffffffff


	//   ....[47]....
        /*0c7c*/ 	.word	0xffffffff


	//   ....[48]....
        /*0c80*/ 	.word	0xffffffff


	//   ....[49]....
        /*0c84*/ 	.word	0xffffffff


	//   ....[50]....
        /*0c88*/ 	.word	0xffffffff


	//   ....[51]....
        /*0c8c*/ 	.word	0xffffffff


	//   ....[52]....
        /*0c90*/ 	.word	0xffffffff


	//   ....[53]....
        /*0c94*/ 	.word	0xffffffff


	//   ....[54]....
        /*0c98*/ 	.word	0xffffffff


	//   ....[55]....
        /*0c9c*/ 	.word	0xffffffff


	//   ....[56]....
        /*0ca0*/ 	.word	0xffffffff


	//   ....[57]....
        /*0ca4*/ 	.word	0xffffffff


	//   ....[58]....
        /*0ca8*/ 	.word	0xffffffff


	//   ....[59]....
        /*0cac*/ 	.word	0xffffffff


	//   ....[60]....
        /*0cb0*/ 	.word	0xffffffff


	//   ....[61]....
        /*0cb4*/ 	.word	0xffffffff


	//   ....[62]....
        /*0cb8*/ 	.word	0xffffffff


	//   ....[63]....
        /*0cbc*/ 	.word	0xffffffff


	//   ....[64]....
        /*0cc0*/ 	.word	0xffffffff


	//   ....[65]....
        /*0cc4*/ 	.word	0xffffffff


	//   ....[66]....
        /*0cc8*/ 	.word	0xffffffff


	//   ....[67]....
        /*0ccc*/ 	.word	0xffffffff


	//   ....[68]....
        /*0cd0*/ 	.word	0xffffffff


	//   ....[69]....
        /*0cd4*/ 	.word	0xffffffff


	//   ....[70]....
        /*0cd8*/ 	.word	0xffffffff


	//   ....[71]....
        /*0cdc*/ 	.word	0xffffffff


	//   ....[72]....
        /*0ce0*/ 	.word	0xffffffff


	//   ....[73]....
        /*0ce4*/ 	.word	0xffffffff


	//   ....[74]....
        /*0ce8*/ 	.word	0xffffffff


	//   ....[75]....
        /*0cec*/ 	.word	0xffffffff


	//   ....[76]....
        /*0cf0*/ 	.word	0xffffffff


	//   ....[77]....
        /*0cf4*/ 	.word	0xffffffff


	//   ....[78]....
        /*0cf8*/ 	.word	0xffffffff


	//   ....[79]....
        /*0cfc*/ 	.word	0xffffffff


	//   ....[80]....
        /*0d00*/ 	.word	0xffffffff


	//   ....[81]....
        /*0d04*/ 	.word	0xffffffff


	//   ....[82]....
        /*0d08*/ 	.word	0xffffffff


	//   ....[83]....
        /*0d0c*/ 	.word	0xffffffff


	//   ....[84]....
        /*0d10*/ 	.word	0xffffffff


	//   ....[85]....
        /*0d14*/ 	.word	0xffffffff


	//   ....[86]....
        /*0d18*/ 	.word	0xffffffff


	//   ....[87]....
        /*0d1c*/ 	.word	0xffffffff


	//   ....[88]....
        /*0d20*/ 	.word	0xffffffff


	//   ....[89]....
        /*0d24*/ 	.word	0xffffffff


	//   ....[90]....
        /*0d28*/ 	.word	0xffffffff


	//   ....[91]....
        /*0d2c*/ 	.word	0xffffffff


	//   ....[92]....
        /*0d30*/ 	.word	0xffffffff


	//   ....[93]....
        /*0d34*/ 	.word	0xffffffff


	//   ....[94]....
        /*0d38*/ 	.word	0xffffffff


	//   ....[95]....
        /*0d3c*/ 	.word	0xffffffff


	//   ....[96]....
        /*0d40*/ 	.word	0xffffffff


	//   ....[97]....
        /*0d44*/ 	.word	0xffffffff


	//   ....[98]....
        /*0d48*/ 	.word	0xffffffff


	//   ....[99]....
        /*0d4c*/ 	.word	0xffffffff


	//   ....[100]....
        /*0d50*/ 	.word	0xffffffff


	//   ....[101]....
        /*0d54*/ 	.word	0xffffffff


	//   ....[102]....
        /*0d58*/ 	.word	0xffffffff


	//   ....[103]....
        /*0d5c*/ 	.word	0xffffffff


	//   ....[104]....
        /*0d60*/ 	.word	0xffffffff


	//   ....[105]....
        /*0d64*/ 	.word	0xffffffff


	//   ....[106]....
        /*0d68*/ 	.word	0xffffffff


	//   ....[107]....
        /*0d6c*/ 	.word	0xffffffff


	//   ....[108]....
        /*0d70*/ 	.word	0xffffffff


	//   ....[109]....
        /*0d74*/ 	.word	0xffffffff


	//   ....[110]....
        /*0d78*/ 	.word	0xffffffff


	//   ....[111]....
        /*0d7c*/ 	.word	0xffffffff


	//   ....[112]....
        /*0d80*/ 	.word	0xffffffff


	//   ....[113]....
        /*0d84*/ 	.word	0xffffffff


	//   ....[114]....
        /*0d88*/ 	.word	0xffffffff


	//   ....[115]....
        /*0d8c*/ 	.word	0xffffffff


	//   ....[116]....
        /*0d90*/ 	.word	0xffffffff


	//   ....[117]....
        /*0d94*/ 	.word	0xffffffff


	//   ....[118]....
        /*0d98*/ 	.word	0xffffffff


	//   ....[119]....
        /*0d9c*/ 	.word	0xffffffff


	//   ....[120]....
        /*0da0*/ 	.word	0xffffffff


	//   ....[121]....
        /*0da4*/ 	.word	0xffffffff


	//   ....[122]....
        /*0da8*/ 	.word	0xffffffff


	//   ....[123]....
        /*0dac*/ 	.word	0xffffffff


	//   ....[124]....
        /*0db0*/ 	.word	0xffffffff


	//   ....[125]....
        /*0db4*/ 	.word	0xffffffff


	//   ....[126]....
        /*0db8*/ 	.word	0xffffffff


	//   ....[127]....
        /*0dbc*/ 	.word	0xffffffff


	//   ....[128]....
        /*0dc0*/ 	.word	0xffffffff


	//   ....[129]....
        /*0dc4*/ 	.word	0xffffffff


	//   ....[130]....
        /*0dc8*/ 	.word	0xffffffff


	//   ....[131]....
        /*0dcc*/ 	.word	0xffffffff


	//   ....[132]....
        /*0dd0*/ 	.word	0xffffffff


	//   ....[133]....
        /*0dd4*/ 	.word	0xffffffff


	//   ....[134]....
        /*0dd8*/ 	.word	0xffffffff


	//   ....[135]....
        /*0ddc*/ 	.word	0xffffffff


	//   ....[136]....
        /*0de0*/ 	.word	0xffffffff


	//   ....[137]....
        /*0de4*/ 	.word	0xffffffff


	//   ....[138]....
        /*0de8*/ 	.word	0xffffffff


	//   ....[139]....
        /*0dec*/ 	.word	0xffffffff


	//   ....[140]....
        /*0df0*/ 	.word	0xffffffff


	//   ....[141]....
        /*0df4*/ 	.word	0xffffffff


	//   ....[142]....
        /*0df8*/ 	.word	0xffffffff


	//   ....[143]....
        /*0dfc*/ 	.word	0xffffffff


	//   ....[144]....
        /*0e00*/ 	.word	0xffffffff


	//   ....[145]....
        /*0e04*/ 	.word	0xffffffff


	//   ....[146]....
        /*0e08*/ 	.word	0xffffffff


	//   ....[147]....
        /*0e0c*/ 	.word	0xffffffff


	//   ....[148]....
        /*0e10*/ 	.word	0xffffffff


	//   ....[149]....
        /*0e14*/ 	.word	0xffffffff


	//   ....[150]....
        /*0e18*/ 	.word	0xffffffff


	//   ....[151]....
        /*0e1c*/ 	.word	0xffffffff


	//   ....[152]....
        /*0e20*/ 	.word	0xffffffff


	//   ....[153]....
        /*0e24*/ 	.word	0xffffffff


	//   ....[154]....
        /*0e28*/ 	.word	0xffffffff


	//   ....[155]....
        /*0e2c*/ 	.word	0xffffffff


	//   ....[156]....
        /*0e30*/ 	.word	0xffffffff


	//   ....[157]....
        /*0e34*/ 	.word	0xffffffff


	//   ....[158]....
        /*0e38*/ 	.word	0xffffffff


	//   ....[159]....
        /*0e3c*/ 	.word	0xffffffff


	//   ....[160]....
        /*0e40*/ 	.word	0xffffffff


	//   ....[161]....
        /*0e44*/ 	.word	0xffffffff


	//   ....[162]....
        /*0e48*/ 	.word	0xffffffff


	//   ....[163]....
        /*0e4c*/ 	.word	0xffffffff


	//   ....[164]....
        /*0e50*/ 	.word	0xffffffff


	//   ....[165]....
        /*0e54*/ 	.word	0xffffffff


	//   ....[166]....
        /*0e58*/ 	.word	0xffffffff


	//   ....[167]....
        /*0e5c*/ 	.word	0xffffffff


	//   ....[168]....
        /*0e60*/ 	.word	0xffffffff


	//   ....[169]....
        /*0e64*/ 	.word	0xffffffff


	//   ....[170]....
        /*0e68*/ 	.word	0xffffffff


	//   ....[171]....
        /*0e6c*/ 	.word	0xffffffff


	//   ....[172]....
        /*0e70*/ 	.word	0xffffffff


	//   ....[173]....
        /*0e74*/ 	.word	0xffffffff


	//   ....[174]....
        /*0e78*/ 	.word	0xffffffff


	//   ....[175]....
        /*0e7c*/ 	.word	0xffffffff


	//   ....[176]....
        /*0e80*/ 	.word	0xffffffff


	//   ....[177]....
        /*0e84*/ 	.word	0xffffffff


	//   ....[178]....
        /*0e88*/ 	.word	0xffffffff


	//   ....[179]....
        /*0e8c*/ 	.word	0xffffffff


	//   ....[180]....
        /*0e90*/ 	.word	0xffffffff


	//   ....[181]....
        /*0e94*/ 	.word	0xffffffff


	//   ....[182]....
        /*0e98*/ 	.word	0xffffffff


	//   ....[183]....
        /*0e9c*/ 	.word	0xffffffff


	//   ....[184]....
        /*0ea0*/ 	.word	0xffffffff


	//   ....[185]....
        /*0ea4*/ 	.word	0xffffffff


	//   ....[186]....
        /*0ea8*/ 	.word	0xffffffff


	//   ....[187]....
        /*0eac*/ 	.word	0xffffffff


	//   ....[188]....
        /*0eb0*/ 	.word	0xffffffff


	//   ....[189]....
        /*0eb4*/ 	.word	0xffffffff


	//   ....[190]....
        /*0eb8*/ 	.word	0xffffffff


	//   ....[191]....
        /*0ebc*/ 	.word	0xffffffff


	//   ....[192]....
        /*0ec0*/ 	.word	0xffffffff


	//   ....[193]....
        /*0ec4*/ 	.word	0xffffffff


	//   ....[194]....
        /*0ec8*/ 	.word	0xffffffff


	//   ....[195]....
        /*0ecc*/ 	.word	0xffffffff


	//   ....[196]....
        /*0ed0*/ 	.word	0xffffffff


	//   ....[197]....
        /*0ed4*/ 	.word	0xffffffff


	//   ....[198]....
        /*0ed8*/ 	.word	0xffffffff


	//   ....[199]....
        /*0edc*/ 	.word	0xffffffff


	//   ....[200]....
        /*0ee0*/ 	.word	0xffffffff


	//   ....[201]....
        /*0ee4*/ 	.word	0xffffffff


	//   ....[202]....
        /*0ee8*/ 	.word	0xffffffff


	//   ....[203]....
        /*0eec*/ 	.word	0xffffffff


	//   ....[204]....
        /*0ef0*/ 	.word	0xffffffff


	//   ....[205]....
        /*0ef4*/ 	.word	0xffffffff


	//   ....[206]....
        /*0ef8*/ 	.word	0xffffffff


	//   ....[207]....
        /*0efc*/ 	.word	0xffffffff


	//   ....[208]....
        /*0f00*/ 	.word	0xffffffff


	//   ....[209]....
        /*0f04*/ 	.word	0xffffffff


	//   ....[210]....
        /*0f08*/ 	.word	0xffffffff


	//   ....[211]....
        /*0f0c*/ 	.word	0xffffffff


	//   ....[212]....
        /*0f10*/ 	.word	0xffffffff


	//   ....[213]....
        /*0f14*/ 	.word	0xffffffff


	//   ....[214]....
        /*0f18*/ 	.word	0xffffffff


	//   ....[215]....
        /*0f1c*/ 	.word	0xffffffff


	//   ....[216]....
        /*0f20*/ 	.word	0xffffffff


	//   ....[217]....
        /*0f24*/ 	.word	0xffffffff


	//   ....[218]....
        /*0f28*/ 	.word	0xffffffff


	//   ....[219]....
        /*0f2c*/ 	.word	0xffffffff


	//   ....[220]....
        /*0f30*/ 	.word	0xffffffff


	//   ....[221]....
        /*0f34*/ 	.word	0xffffffff


	//   ....[222]....
        /*0f38*/ 	.word	0xffffffff


	//   ....[223]....
        /*0f3c*/ 	.word	0xffffffff


	//   ....[224]....
        /*0f40*/ 	.word	0xffffffff


	//   ....[225]....
        /*0f44*/ 	.word	0xffffffff


	//   ....[226]....
        /*0f48*/ 	.word	0xffffffff


	//   ....[227]....
        /*0f4c*/ 	.word	0xffffffff


	//   ....[228]....
        /*0f50*/ 	.word	0xffffffff


	//   ....[229]....
        /*0f54*/ 	.word	0xffffffff


	//   ....[230]....
        /*0f58*/ 	.word	0xffffffff


	//   ....[231]....
        /*0f5c*/ 	.word	0xffffffff


	//   ....[232]....
        /*0f60*/ 	.word	0xffffffff


	//   ....[233]....
        /*0f64*/ 	.word	0xffffffff


	//   ....[234]....
        /*0f68*/ 	.word	0xffffffff


	//   ....[235]....
        /*0f6c*/ 	.word	0xffffffff


	//   ....[236]....
        /*0f70*/ 	.word	0xffffffff


	//   ....[237]....
        /*0f74*/ 	.word	0xffffffff


	//   ....[238]....
        /*0f78*/ 	.word	0xffffffff


	//   ....[239]....
        /*0f7c*/ 	.word	0xffffffff


	//   ....[240]....
        /*0f80*/ 	.word	0xffffffff


	//   ....[241]....
        /*0f84*/ 	.word	0xffffffff


	//   ....[242]....
        /*0f88*/ 	.word	0xffffffff


	//   ....[243]....
        /*0f8c*/ 	.word	0xffffffff


	//   ....[244]....
        /*0f90*/ 	.word	0xffffffff


	//   ....[245]....
        /*0f94*/ 	.word	0xffffffff


	//   ....[246]....
        /*0f98*/ 	.word	0xffffffff


	//   ....[247]....
        /*0f9c*/ 	.word	0xffffffff


	//   ....[248]....
        /*0fa0*/ 	.word	0xffffffff


	//   ....[249]....
        /*0fa4*/ 	.word	0xffffffff


	//   ....[250]....
        /*0fa8*/ 	.word	0xffffffff


	//   ....[251]....
        /*0fac*/ 	.word	0xffffffff


	//   ....[252]....
        /*0fb0*/ 	.word	0xffffffff


	//   ....[253]....
        /*0fb4*/ 	.word	0xffffffff


	//   ....[254]....
        /*0fb8*/ 	.word	0xffffffff


	//   ....[255]....
        /*0fbc*/ 	.word	0xffffffff


	//   ....[0]....
        /*0fc0*/ 	.word	0xffffffff


	//   ....[1]....
        /*0fc4*/ 	.word	0xffffffff


	//   ....[2]....
        /*0fc8*/ 	.word	0xffffffff


	//   ....[3]....
        /*0fcc*/ 	.word	0xffffffff


	//   ....[4]....
        /*0fd0*/ 	.word	0xffffffff


	//   ....[5]....
        /*0fd4*/ 	.word	0xffffffff


	//   ....[6]....
        /*0fd8*/ 	.word	0xffffffff


	//   ....[7]....
        /*0fdc*/ 	.word	0xffffffff


	//   ....[8]....
        /*0fe0*/ 	.word	0xffffffff


	//   ....[9]....
        /*0fe4*/ 	.word	0xffffffff


	//   ....[10]....
        /*0fe8*/ 	.word	0xffffffff


	//   ....[11]....
        /*0fec*/ 	.word	0xffffffff


	//   ....[12]....
        /*0ff0*/ 	.word	0xffffffff


	//   ....[13]....
        /*0ff4*/ 	.word	0xffffffff


	//   ....[14]....
        /*0ff8*/ 	.word	0xffffffff


	//   ....[15]....
        /*0ffc*/ 	.word	0xffffffff


	//   ....[16]....
        /*1000*/ 	.word	0xffffffff


	//   ....[17]....
        /*1004*/ 	.word	0xffffffff


	//   ....[18]....
        /*1008*/ 	.word	0xffffffff


	//   ....[19]....
        /*100c*/ 	.word	0xffffffff


	//   ....[20]....
        /*1010*/ 	.word	0xffffffff


	//   ....[21]....
        /*1014*/ 	.word	0xffffffff


	//   ....[22]....
        /*1018*/ 	.word	0xffffffff


	//   ....[23]....
        /*101c*/ 	.word	0xffffffff


	//   ....[24]....
        /*1020*/ 	.word	0xffffffff


	//   ....[25]....
        /*1024*/ 	.word	0xffffffff


	//   ....[26]....
        /*1028*/ 	.word	0xffffffff


	//   ....[27]....
        /*102c*/ 	.word	0xffffffff


	//   ....[28]....
        /*1030*/ 	.word	0xffffffff


	//   ....[29]....
        /*1034*/ 	.word	0xffffffff


	//   ....[30]....
        /*1038*/ 	.word	0xffffffff


	//   ....[31]....
        /*103c*/ 	.word	0xffffffff


	//   ....[32]....
        /*1040*/ 	.word	0xffffffff


	//   ....[33]....
        /*1044*/ 	.word	0xffffffff


	//   ....[34]....
        /*1048*/ 	.word	0xffffffff


	//   ....[35]....
        /*104c*/ 	.word	0xffffffff


	//   ....[36]....
        /*1050*/ 	.word	0xffffffff


	//   ....[37]....
        /*1054*/ 	.word	0xffffffff


	//   ....[38]....
        /*1058*/ 	.word	0xffffffff


	//   ....[39]....
        /*105c*/ 	.word	0xffffffff


	//   ....[40]....
        /*1060*/ 	.word	0xffffffff


	//   ....[41]....
        /*1064*/ 	.word	0xffffffff


	//   ....[42]....
        /*1068*/ 	.word	0xffffffff


	//   ....[43]....
        /*106c*/ 	.word	0xffffffff


	//   ....[44]....
        /*1070*/ 	.word	0xffffffff


	//   ....[45]....
        /*1074*/ 	.word	0xffffffff


	//   ....[46]....
        /*1078*/ 	.word	0xffffffff


	//   ....[47]....
        /*107c*/ 	.word	0xffffffff


	//   ....[48]....
        /*1080*/ 	.word	0xffffffff


	//   ....[49]....
        /*1084*/ 	.word	0xffffffff


	//   ....[50]....
        /*1088*/ 	.word	0xffffffff


	//   ....[51]....
        /*108c*/ 	.word	0xffffffff


	//   ....[52]....
        /*1090*/ 	.word	0xffffffff


	//   ....[53]....
        /*1094*/ 	.word	0xffffffff


	//   ....[54]....
        /*1098*/ 	.word	0xffffffff


	//   ....[55]....
        /*109c*/ 	.word	0xffffffff


	//   ....[56]....
        /*10a0*/ 	.word	0xffffffff


	//   ....[57]....
        /*10a4*/ 	.word	0xffffffff


	//   ....[58]....
        /*10a8*/ 	.word	0xffffffff


	//   ....[59]....
        /*10ac*/ 	.word	0xffffffff


	//   ....[60]....
        /*10b0*/ 	.word	0xffffffff


	//   ....[61]....
        /*10b4*/ 	.word	0xffffffff


	//   ....[62]....
        /*10b8*/ 	.word	0xffffffff


	//   ....[63]....
        /*10bc*/ 	.word	0xffffffff


	//   ....[64]....
        /*10c0*/ 	.word	0xffffffff


	//   ....[65]....
        /*10c4*/ 	.word	0xffffffff


	//   ....[66]....
        /*10c8*/ 	.word	0xffffffff


	//   ....[67]....
        /*10cc*/ 	.word	0xffffffff


	//   ....[68]....
        /*10d0*/ 	.word	0xffffffff


	//   ....[69]....
        /*10d4*/ 	.word	0xffffffff


	//   ....[70]....
        /*10d8*/ 	.word	0xffffffff


	//   ....[71]....
        /*10dc*/ 	.word	0xffffffff


	//   ....[72]....
        /*10e0*/ 	.word	0xffffffff


	//   ....[73]....
        /*10e4*/ 	.word	0xffffffff


	//   ....[74]....
        /*10e8*/ 	.word	0xffffffff


	//   ....[75]....
        /*10ec*/ 	.word	0xffffffff


	//   ....[76]....
        /*10f0*/ 	.word	0xffffffff


	//   ....[77]....
        /*10f4*/ 	.word	0xffffffff


	//   ....[78]....
        /*10f8*/ 	.word	0xffffffff


	//   ....[79]....
        /*10fc*/ 	.word	0xffffffff


	//   ....[80]....
        /*1100*/ 	.word	0xffffffff


	//   ....[81]....
        /*1104*/ 	.word	0xffffffff


	//   ....[82]....
        /*1108*/ 	.word	0xffffffff


	//   ....[83]....
        /*110c*/ 	.word	0xffffffff


	//   ....[84]....
        /*1110*/ 	.word	0xffffffff


	//   ....[85]....
        /*1114*/ 	.word	0xffffffff


	//   ....[86]....
        /*1118*/ 	.word	0xffffffff


	//   ....[87]....
        /*111c*/ 	.word	0xffffffff


	//   ....[88]....
        /*1120*/ 	.word	0xffffffff


	//   ....[89]....
        /*1124*/ 	.word	0xffffffff


	//   ....[90]....
        /*1128*/ 	.word	0xffffffff


	//   ....[91]....
        /*112c*/ 	.word	0xffffffff


	//   ....[92]....
        /*1130*/ 	.word	0xffffffff


	//   ....[93]....
        /*1134*/ 	.word	0xffffffff


	//   ....[94]....
        /*1138*/ 	.word	0xffffffff


	//   ....[95]....
        /*113c*/ 	.word	0xffffffff


	//   ....[96]....
        /*1140*/ 	.word	0xffffffff


	//   ....[97]....
        /*1144*/ 	.word	0xffffffff


	//   ....[98]....
        /*1148*/ 	.word	0xffffffff


	//   ....[99]....
        /*114c*/ 	.word	0xffffffff


	//   ....[100]....
        /*1150*/ 	.word	0xffffffff


	//   ....[101]....
        /*1154*/ 	.word	0xffffffff


	//   ....[102]....
        /*1158*/ 	.word	0xffffffff


	//   ....[103]....
        /*115c*/ 	.word	0xffffffff


	//   ....[104]....
        /*1160*/ 	.word	0xffffffff


	//   ....[105]....
        /*1164*/ 	.word	0xffffffff


	//   ....[106]....
        /*1168*/ 	.word	0xffffffff


	//   ....[107]....
        /*116c*/ 	.word	0xffffffff


	//   ....[108]....
        /*1170*/ 	.word	0xffffffff


	//   ....[109]....
        /*1174*/ 	.word	0xffffffff


	//   ....[110]....
        /*1178*/ 	.word	0xffffffff


	//   ....[111]....
        /*117c*/ 	.word	0xffffffff


	//   ....[112]....
        /*1180*/ 	.word	0xffffffff


	//   ....[113]....
        /*1184*/ 	.word	0xffffffff


	//   ....[114]....
        /*1188*/ 	.word	0xffffffff


	//   ....[115]....
        /*118c*/ 	.word	0xffffffff


	//   ....[116]....
        /*1190*/ 	.word	0xffffffff


	//   ....[117]....
        /*1194*/ 	.word	0xffffffff


	//   ....[118]....
        /*1198*/ 	.word	0xffffffff


	//   ....[119]....
        /*119c*/ 	.word	0xffffffff


	//   ....[120]....
        /*11a0*/ 	.word	0xffffffff


	//   ....[121]....
        /*11a4*/ 	.word	0xffffffff


	//   ....[122]....
        /*11a8*/ 	.word	0xffffffff


	//   ....[123]....
        /*11ac*/ 	.word	0xffffffff


	//   ....[124]....
        /*11b0*/ 	.word	0xffffffff


	//   ....[125]....
        /*11b4*/ 	.word	0xffffffff


	//   ....[126]....
        /*11b8*/ 	.word	0xffffffff


	//   ....[127]....
        /*11bc*/ 	.word	0xffffffff


	//   ....[128]....
        /*11c0*/ 	.word	0xffffffff


	//   ....[129]....
        /*11c4*/ 	.word	0xffffffff


	//   ....[130]....
        /*11c8*/ 	.word	0xffffffff


	//   ....[131]....
        /*11cc*/ 	.word	0xffffffff


	//   ....[132]....
        /*11d0*/ 	.word	0xffffffff


	//   ....[133]....
        /*11d4*/ 	.word	0xffffffff


	//   ....[134]....
        /*11d8*/ 	.word	0xffffffff


	//   ....[135]....
        /*11dc*/ 	.word	0xffffffff


	//   ....[136]....
        /*11e0*/ 	.word	0xffffffff


	//   ....[137]....
        /*11e4*/ 	.word	0xffffffff


	//   ....[138]....
        /*11e8*/ 	.word	0xffffffff


	//   ....[139]....
        /*11ec*/ 	.word	0xffffffff


	//   ....[140]....
        /*11f0*/ 	.word	0xffffffff


	//   ....[141]....
        /*11f4*/ 	.word	0xffffffff


	//   ....[142]....
        /*11f8*/ 	.word	0xffffffff


	//   ....[143]....
        /*11fc*/ 	.word	0xffffffff


	//   ....[144]....
        /*1200*/ 	.word	0xffffffff


	//   ....[145]....
        /*1204*/ 	.word	0xffffffff


	//   ....[146]....
        /*1208*/ 	.word	0xffffffff


	//   ....[147]....
        /*120c*/ 	.word	0xffffffff


	//   ....[148]....
        /*1210*/ 	.word	0xffffffff


	//   ....[149]....
        /*1214*/ 	.word	0xffffffff


	//   ....[150]....
        /*1218*/ 	.word	0xffffffff


	//   ....[151]....
        /*121c*/ 	.word	0xffffffff


	//   ....[152]....
        /*1220*/ 	.word	0xffffffff


	//   ....[153]....
        /*1224*/ 	.word	0xffffffff


	//   ....[154]....
        /*1228*/ 	.word	0xffffffff


	//   ....[155]....
        /*122c*/ 	.word	0xffffffff


	//   ....[156]....
        /*1230*/ 	.word	0xffffffff


	//   ....[157]....
        /*1234*/ 	.word	0xffffffff


	//   ....[158]....
        /*1238*/ 	.word	0xffffffff


	//   ....[159]....
        /*123c*/ 	.word	0xffffffff


	//   ....[160]....
        /*1240*/ 	.word	0xffffffff


	//   ....[161]....
        /*1244*/ 	.word	0xffffffff


	//   ....[162]....
        /*1248*/ 	.word	0xffffffff


	//----- nvinfo : EIATTR_COOP_GROUP_INSTR_OFFSETS
	.align		4
.L_586:
        /*124c*/ 	.byte	0x04, 0x28
        /*124e*/ 	.short	(.L_588 - .L_587)


	//   ....[0]....
.L_587:
        /*1250*/ 	.word	0x00000090


	//   ....[1]....
        /*1254*/ 	.word	0x00002560


	//   ....[2]....
        /*1258*/ 	.word	0x000025b0


	//   ....[3]....
        /*125c*/ 	.word	0x00002d80


	//   ....[4]....
        /*1260*/ 	.word	0x00002da0


	//   ....[5]....
        /*1264*/ 	.word	0x000034f0


	//   ....[6]....
        /*1268*/ 	.word	0x00003510


	//   ....[7]....
        /*126c*/ 	.word	0x00003c60


	//   ....[8]....
        /*1270*/ 	.word	0x00003c70


	//   ....[9]....
        /*1274*/ 	.word	0x000044f0


	//   ....[10]....
        /*1278*/ 	.word	0x00004540


	//   ....[11]....
        /*127c*/ 	.word	0x00005280


	//   ....[12]....
        /*1280*/ 	.word	0x000052b0


	//   ....[13]....
        /*1284*/ 	.word	0x00005a30


	//   ....[14]....
        /*1288*/ 	.word	0x00005a60


	//   ....[15]....
        /*128c*/ 	.word	0x000061e0


	//   ....[16]....
        /*1290*/ 	.word	0x00006200


	//   ....[17]....
        /*1294*/ 	.word	0x000069a0


	//   ....[18]....
        /*1298*/ 	.word	0x000069d0


	//   ....[19]....
        /*129c*/ 	.word	0x00006ae0


	//   ....[20]....
        /*12a0*/ 	.word	0x00006b10


	//   ....[21]....
        /*12a4*/ 	.word	0x00006be0


	//   ....[22]....
        /*12a8*/ 	.word	0x00006c10


	//   ....[23]....
        /*12ac*/ 	.word	0x00006ce0


	//   ....[24]....
        /*12b0*/ 	.word	0x00006d00


	//   ....[25]....
        /*12b4*/ 	.word	0x00007290


	//   ....[26]....
        /*12b8*/ 	.word	0x000072b0


	//   ....[27]....
        /*12bc*/ 	.word	0x00007380


	//   ....[28]....
        /*12c0*/ 	.word	0x000073b0


	//   ....[29]....
        /*12c4*/ 	.word	0x00007480


	//   ....[30]....
        /*12c8*/ 	.word	0x000074b0


	//   ....[31]....
        /*12cc*/ 	.word	0x00007580


	//   ....[32]....
        /*12d0*/ 	.word	0x000075b0


	//   ....[33]....
        /*12d4*/ 	.word	0x00008590


	//   ....[34]....
        /*12d8*/ 	.word	0x000085b0


	//   ....[35]....
        /*12dc*/ 	.word	0x00008700


	//   ....[36]....
        /*12e0*/ 	.word	0x00008710


	//   ....[37]....
        /*12e4*/ 	.word	0x00008840


	//   ....[38]....
        /*12e8*/ 	.word	0x00008860


	//   ....[39]....
        /*12ec*/ 	.word	0x00008990


	//   ....[40]....
        /*12f0*/ 	.word	0x000089a0


	//   ....[41]....
        /*12f4*/ 	.word	0x00008ad0


	//   ....[42]....
        /*12f8*/ 	.word	0x00008af0


	//   ....[43]....
        /*12fc*/ 	.word	0x00008c20


	//   ....[44]....
        /*1300*/ 	.word	0x00008c30


	//   ....[45]....
        /*1304*/ 	.word	0x00008d60


	//   ....[46]....
        /*1308*/ 	.word	0x00008d80


	//   ....[47]....
        /*130c*/ 	.word	0x00008eb0


	//   ....[48]....
        /*1310*/ 	.word	0x00008ec0


	//   ....[49]....
        /*1314*/ 	.word	0x00009770


	//   ....[50]....
        /*1318*/ 	.word	0x000097a0


	//   ....[51]....
        /*131c*/ 	.word	0x000097d0


	//   ....[52]....
        /*1320*/ 	.word	0x000097f0


	//   ....[53]....
        /*1324*/ 	.word	0x00009820


	//   ....[54]....
        /*1328*/ 	.word	0x00009840


	//   ....[55]....
        /*132c*/ 	.word	0x00009870


	//   ....[56]....
        /*1330*/ 	.word	0x00009880


	//   ....[57]....
        /*1334*/ 	.word	0x00009de0


	//   ....[58]....
        /*1338*/ 	.word	0x00009e10


	//   ....[59]....
        /*133c*/ 	.word	0x00009e40


	//   ....[60]....
        /*1340*/ 	.word	0x00009ef0


	//   ....[61]....
        /*1344*/ 	.word	0x00009f00


	//   ....[62]....
        /*1348*/ 	.word	0x00009f10


	//   ....[63]....
        /*134c*/ 	.word	0x0000a0c0


	//   ....[64]....
        /*1350*/ 	.word	0x0000a0f0


	//   ....[65]....
        /*1354*/ 	.word	0x0000aed0


	//   ....[66]....
        /*1358*/ 	.word	0x0000af40


	//   ....[67]....
        /*135c*/ 	.word	0x0000af50


	//   ....[68]....
        /*1360*/ 	.word	0x0000af60


	//   ....[69]....
        /*1364*/ 	.word	0x0000af70


	//   ....[70]....
        /*1368*/ 	.word	0x0000af80


	//   ....[71]....
        /*136c*/ 	.word	0x0000b080


	//   ....[72]....
        /*1370*/ 	.word	0x0000b130


	//   ....[73]....
        /*1374*/ 	.word	0x0000b7a0


	//   ....[74]....
        /*1378*/ 	.word	0x0000bfe0


	//   ....[75]....
        /*137c*/ 	.word	0x0000bff0


	//   ....[76]....
        /*1380*/ 	.word	0x0000c000


	//   ....[77]....
        /*1384*/ 	.word	0x0000ca00


	//   ....[78]....
        /*1388*/ 	.word	0x0000ca30


	//   ....[79]....
        /*138c*/ 	.word	0x0000ca50


	//   ....[80]....
        /*1390*/ 	.word	0x0000ca60


	//   ....[81]....
        /*1394*/ 	.word	0x0000ca90


	//   ....[82]....
        /*1398*/ 	.word	0x0000cab0


	//   ....[83]....
        /*139c*/ 	.word	0x0000cad0


	//   ....[84]....
        /*13a0*/ 	.word	0x0000cae0


	//   ....[85]....
        /*13a4*/ 	.word	0x0000eda0


	//   ....[86]....
        /*13a8*/ 	.word	0x0000edf0


	//   ....[87]....
        /*13ac*/ 	.word	0x0000ee00


	//   ....[88]....
        /*13b0*/ 	.word	0x0000ee10


	//   ....[89]....
        /*13b4*/ 	.word	0x0000ee20


	//   ....[90]....
        /*13b8*/ 	.word	0x0000ee30


	//   ....[91]....
        /*13bc*/ 	.word	0x0000ef90


	//   ....[92]....
        /*13c0*/ 	.word	0x0000efa0


	//   ....[93]....
        /*13c4*/ 	.word	0x00010670


	//   ....[94]....
        /*13c8*/ 	.word	0x000106c0


	//   ....[95]....
        /*13cc*/ 	.word	0x00010760


	//   ....[96]....
        /*13d0*/ 	.word	0x00010770


	//   ....[97]....
        /*13d4*/ 	.word	0x000107e0


	//   ....[98]....
        /*13d8*/ 	.word	0x000107f0


	//   ....[99]....
        /*13dc*/ 	.word	0x00010880


	//   ....[100]....
        /*13e0*/ 	.word	0x00010890


	//   ....[101]....
        /*13e4*/ 	.word	0x00010b10


	//   ....[102]....
        /*13e8*/ 	.word	0x00010d70


	//   ....[103]....
        /*13ec*/ 	.word	0x00010da0


	//   ....[104]....
        /*13f0*/ 	.word	0x00010dd0


	//   ....[105]....
        /*13f4*/ 	.word	0x00011360


	//   ....[106]....
        /*13f8*/ 	.word	0x000113c0


	//   ....[107]....
        /*13fc*/ 	.word	0x00011730


	//   ....[108]....
        /*1400*/ 	.word	0x00011750


	//   ....[109]....
        /*1404*/ 	.word	0x00011770


	//   ....[110]....
        /*1408*/ 	.word	0x00011790


	//   ....[111]....
        /*140c*/ 	.word	0x000118b0


	//   ....[112]....
        /*1410*/ 	.word	0x000118d0


	//   ....[113]....
        /*1414*/ 	.word	0x000142a0


	//   ....[114]....
        /*1418*/ 	.word	0x00014340


	//   ....[115]....
        /*141c*/ 	.word	0x00014360


	//   ....[116]....
        /*1420*/ 	.word	0x00014380


	//   ....[117]....
        /*1424*/ 	.word	0x000143a0


	//   ....[118]....
        /*1428*/ 	.word	0x000143c0


	//   ....[119]....
        /*142c*/ 	.word	0x000143e0


	//   ....[120]....
        /*1430*/ 	.word	0x000143f0


	//   ....[121]....
        /*1434*/ 	.word	0x00015ae0


	//   ....[122]....
        /*1438*/ 	.word	0x00015b30


	//   ....[123]....
        /*143c*/ 	.word	0x00015b40


	//   ....[124]....
        /*1440*/ 	.word	0x00015b50


	//   ....[125]....
        /*1444*/ 	.word	0x00015b60


	//   ....[126]....
        /*1448*/ 	.word	0x00015b70


	//   ....[127]....
        /*144c*/ 	.word	0x00015bc0


	//   ....[128]....
        /*1450*/ 	.word	0x00015be0


	//   ....[129]....
        /*1454*/ 	.word	0x00016250


	//   ....[130]....
        /*1458*/ 	.word	0x00016260


	//   ....[131]....
        /*145c*/ 	.word	0x00016270


	//   ....[132]....
        /*1460*/ 	.word	0x00016280


	//   ....[133]....
        /*1464*/ 	.word	0x000162c0


	//   ....[134]....
        /*1468*/ 	.word	0x000162e0


	//   ....[135]....
        /*146c*/ 	.word	0x000162f0


	//   ....[136]....
        /*1470*/ 	.word	0x00016300


	//   ....[137]....
        /*1474*/ 	.word	0x00018a20


	//   ....[138]....
        /*1478*/ 	.word	0x00018a90


	//   ....[139]....
        /*147c*/ 	.word	0x00018aa0


	//   ....[140]....
        /*1480*/ 	.word	0x00018ab0


	//   ....[141]....
        /*1484*/ 	.word	0x00018ae0


	//   ....[142]....
        /*1488*/ 	.word	0x00018b00


	//   ....[143]....
        /*148c*/ 	.word	0x00018b10


	//   ....[144]....
        /*1490*/ 	.word	0x00018b20


	//   ....[145]....
        /*1494*/ 	.word	0x0001a680


	//   ....[146]....
        /*1498*/ 	.word	0x0001a6c0


	//   ....[147]....
        /*149c*/ 	.word	0x0001a6f0


	//   ....[148]....
        /*14a0*/ 	.word	0x0001a710


	//   ....[149]....
        /*14a4*/ 	.word	0x0001a730


	//   ....[150]....
        /*14a8*/ 	.word	0x0001a750


	//   ....[151]....
        /*14ac*/ 	.word	0x0001a760


	//   ....[152]....
        /*14b0*/ 	.word	0x0001a770


	//   ....[153]....
        /*14b4*/ 	.word	0x0001a9b0


	//   ....[154]....
        /*14b8*/ 	.word	0x0001a9c0


	//   ....[155]....
        /*14bc*/ 	.word	0x0001aac0


	//   ....[156]....
        /*14c0*/ 	.word	0x0001aaf0


	//   ....[157]....
        /*14c4*/ 	.word	0x0001abd0


	//   ....[158]....
        /*14c8*/ 	.word	0x0001ac00


	//   ....[159]....
        /*14cc*/ 	.word	0x0001ace0


	//   ....[160]....
        /*14d0*/ 	.word	0x0001ad10


	//   ....[161]....
        /*14d4*/ 	.word	0x0001adf0


	//   ....[162]....
        /*14d8*/ 	.word	0x0001ae20


	//   ....[163]....
        /*14dc*/ 	.word	0x0001af00


	//   ....[164]....
        /*14e0*/ 	.word	0x0001af30


	//   ....[165]....
        /*14e4*/ 	.word	0x0001b010


	//   ....[166]....
        /*14e8*/ 	.word	0x0001b040


	//   ....[167]....
        /*14ec*/ 	.word	0x0001b120


	//   ....[168]....
        /*14f0*/ 	.word	0x0001b140


	//   ....[169]....
        /*14f4*/ 	.word	0x0001b8b0


	//   ....[170]....
        /*14f8*/ 	.word	0x0001b8d0


	//   ....[171]....
        /*14fc*/ 	.word	0x0001b9e0


	//   ....[172]....
        /*1500*/ 	.word	0x0001b9f0


	//   ....[173]....
        /*1504*/ 	.word	0x0001bb00


	//   ....[174]....
        /*1508*/ 	.word	0x0001bb20


	//   ....[175]....
        /*150c*/ 	.word	0x0001bc30


	//   ....[176]....
        /*1510*/ 	.word	0x0001bc40


	//   ....[177]....
        /*1514*/ 	.word	0x0001bd50


	//   ....[178]....
        /*1518*/ 	.word	0x0001bd70


	//   ....[179]....
        /*151c*/ 	.word	0x0001be80


	//   ....[180]....
        /*1520*/ 	.word	0x0001be90


	//   ....[181]....
        /*1524*/ 	.word	0x0001bfa0


	//   ....[182]....
        /*1528*/ 	.word	0x0001bfc0


	//   ....[183]....
        /*152c*/ 	.word	0x0001c0d0


	//   ....[184]....
        /*1530*/ 	.word	0x0001c0e0


	//   ....[185]....
        /*1534*/ 	.word	0x0001c220


	//   ....[186]....
        /*1538*/ 	.word	0x0001c290


	//   ....[187]....
        /*153c*/ 	.word	0x0001c310


	//   ....[188]....
        /*1540*/ 	.word	0x0001c380


	//   ....[189]....
        /*1544*/ 	.word	0x0001c400


	//   ....[190]....
        /*1548*/ 	.word	0x0001c480


	//   ....[191]....
        /*154c*/ 	.word	0x0001c500


	//   ....[192]....
        /*1550*/ 	.word	0x0001c570


	//   ....[193]....
        /*1554*/ 	.word	0x0001c5f0


	//   ....[194]....
        /*1558*/ 	.word	0x0001c670


	//   ....[195]....
        /*155c*/ 	.word	0x0001c6f0


	//   ....[196]....
        /*1560*/ 	.word	0x0001c760


	//   ....[197]....
        /*1564*/ 	.word	0x0001c7e0


	//   ....[198]....
        /*1568*/ 	.word	0x0001c860


	//   ....[199]....
        /*156c*/ 	.word	0x0001c8e0


	//   ....[200]....
        /*1570*/ 	.word	0x0001c950


	//   ....[201]....
        /*1574*/ 	.word	0x0001c9c0


	//   ....[202]....
        /*1578*/ 	.word	0x0001ca30


	//   ....[203]....
        /*157c*/ 	.word	0x0001caa0


	//   ....[204]....
        /*1580*/ 	.word	0x0001cc60


	//   ....[205]....
        /*1584*/ 	.word	0x0001ccd0


	//   ....[206]....
        /*1588*/ 	.word	0x0001ce30


	//   ....[207]....
        /*158c*/ 	.word	0x0001cea0


	//   ....[208]....
        /*1590*/ 	.word	0x0001d000


	//   ....[209]....
        /*1594*/ 	.word	0x0001d070


	//   ....[210]....
        /*1598*/ 	.word	0x0001d0e0


	//   ....[211]....
        /*159c*/ 	.word	0x0001d160


	//   ....[212]....
        /*15a0*/ 	.word	0x0001d3e0


	//   ....[213]....
        /*15a4*/ 	.word	0x0001d660


	//   ....[214]....
        /*15a8*/ 	.word	0x0001dc80


	//   ....[215]....
        /*15ac*/ 	.word	0x0001dcd0


	//   ....[216]....
        /*15b0*/ 	.word	0x0001dd20


	//   ....[217]....
        /*15b4*/ 	.word	0x0001dd70


	//   ....[218]....
        /*15b8*/ 	.word	0x0001ddc0


	//   ....[219]....
        /*15bc*/ 	.word	0x0001de10


	//   ....[220]....
        /*15c0*/ 	.word	0x0001de60


	//   ....[221]....
        /*15c4*/ 	.word	0x0001deb0


	//   ....[222]....
        /*15c8*/ 	.word	0x0001df20


	//   ....[223]....
        /*15cc*/ 	.word	0x0001df90


	//   ....[224]....
        /*15d0*/ 	.word	0x0001e0e0


	//   ....[225]....
        /*15d4*/ 	.word	0x0001e150


	//   ....[226]....
        /*15d8*/ 	.word	0x0001e2b0


	//   ....[227]....
        /*15dc*/ 	.word	0x0001e320


	//   ....[228]....
        /*15e0*/ 	.word	0x0001e480


	//   ....[229]....
        /*15e4*/ 	.word	0x0001e4f0


	//   ....[230]....
        /*15e8*/ 	.word	0x0001e560


	//   ....[231]....
        /*15ec*/ 	.word	0x0001e5d0


	//   ....[232]....
        /*15f0*/ 	.word	0x0001e720


	//   ....[233]....
        /*15f4*/ 	.word	0x0001e790


	//   ....[234]....
        /*15f8*/ 	.word	0x0001e8f0


	//   ....[235]....
        /*15fc*/ 	.word	0x0001e960


	//   ....[236]....
        /*1600*/ 	.word	0x0001eac0


	//   ....[237]....
        /*1604*/ 	.word	0x0001eb30


	//   ....[238]....
        /*1608*/ 	.word	0x0001eba0


	//   ....[239]....
        /*160c*/ 	.word	0x0001ec20


	//   ....[240]....
        /*1610*/ 	.word	0x0001ee90


	//   ....[241]....
        /*1614*/ 	.word	0x0001f110


	//   ....[242]....
        /*1618*/ 	.word	0x0001f790


	//   ....[243]....
        /*161c*/ 	.word	0x0001f7d0


	//   ....[244]....
        /*1620*/ 	.word	0x0001f820


	//   ....[245]....
        /*1624*/ 	.word	0x0001f860


	//   ....[246]....
        /*1628*/ 	.word	0x0001f8b0


	//   ....[247]....
        /*162c*/ 	.word	0x0001f8f0


	//   ....[248]....
        /*1630*/ 	.word	0x0001f940


	//   ....[249]....
        /*1634*/ 	.word	0x0001f980


	//   ....[250]....
        /*1638*/ 	.word	0x0001f9e0


	//   ....[251]....
        /*163c*/ 	.word	0x0001fa40


	//   ....[252]....
        /*1640*/ 	.word	0x0001fab0


	//   ....[253]....
        /*1644*/ 	.word	0x0001fbd0


	//   ....[254]....
        /*1648*/ 	.word	0x0001fc40


	//   ....[255]....
        /*164c*/ 	.word	0x0001fd60


	//   ....[0]....
        /*1650*/ 	.word	0x0001fdd0


	//   ....[1]....
        /*1654*/ 	.word	0x0001fef0


	//   ....[2]....
        /*1658*/ 	.word	0x0001ff60


	//   ....[3]....
        /*165c*/ 	.word	0x0001ffb0


	//   ....[4]....
        /*1660*/ 	.word	0x0001fff0


	//   ....[5]....
        /*1664*/ 	.word	0x00020040


	//   ....[6]....
        /*1668*/ 	.word	0x00020080


	//   ....[7]....
        /*166c*/ 	.word	0x000200d0


	//   ....[8]....
        /*1670*/ 	.word	0x00020110


	//   ....[9]....
        /*1674*/ 	.word	0x00020160


	//   ....[10]....
        /*1678*/ 	.word	0x000201a0


	//   ....[11]....
        /*167c*/ 	.word	0x000201f0


	//   ....[12]....
        /*1680*/ 	.word	0x00020250


	//   ....[13]....
        /*1684*/ 	.word	0x000202a0


	//   ....[14]....
        /*1688*/ 	.word	0x00020300


	//   ....[15]....
        /*168c*/ 	.word	0x00020350


	//   ....[16]....
        /*1690*/ 	.word	0x000203b0


	//   ....[17]....
        /*1694*/ 	.word	0x00020400


	//   ....[18]....
        /*1698*/ 	.word	0x00020460


	//   ....[19]....
        /*169c*/ 	.word	0x000204d0


	//   ....[20]....
        /*16a0*/ 	.word	0x00020540


	//   ....[21]....
        /*16a4*/ 	.word	0x000205c0


	//   ....[22]....
        /*16a8*/ 	.word	0x00020630


	//   ....[23]....
        /*16ac*/ 	.word	0x000206b0


	//   ....[24]....
        /*16b0*/ 	.word	0x00020730


	//   ....[25]....
        /*16b4*/ 	.word	0x000207b0


	//   ....[26]....
        /*16b8*/ 	.word	0x00020820


	//   ....[27]....
        /*16bc*/ 	.word	0x000208a0


	//   ....[28]....
        /*16c0*/ 	.word	0x00020920


	//   ....[29]....
        /*16c4*/ 	.word	0x000209a0


	//   ....[30]....
        /*16c8*/ 	.word	0x00020a10


	//   ....[31]....
        /*16cc*/ 	.word	0x00020a90


	//   ....[32]....
        /*16d0*/ 	.word	0x00020b10


	//   ....[33]....
        /*16d4*/ 	.word	0x00020b90


	//   ....[34]....
        /*16d8*/ 	.word	0x00020c00


	//   ....[35]....
        /*16dc*/ 	.word	0x000210d0


	//   ....[36]....
        /*16e0*/ 	.word	0x000210f0


	//   ....[37]....
        /*16e4*/ 	.word	0x00021100


	//   ....[38]....
        /*16e8*/ 	.word	0x00021110


	//   ....[39]....
        /*16ec*/ 	.word	0x00021400


	//   ....[40]....
        /*16f0*/ 	.word	0x00021410


	//   ....[41]....
        /*16f4*/ 	.word	0x00021420


	//   ....[42]....
        /*16f8*/ 	.word	0x00021430


	//   ....[43]....
        /*16fc*/ 	.word	0x00021700


	//   ....[44]....
        /*1700*/ 	.word	0x00021720


	//   ....[45]....
        /*1704*/ 	.word	0x00021730


	//   ....[46]....
        /*1708*/ 	.word	0x00021740


	//   ....[47]....
        /*170c*/ 	.word	0x00021a30


	//   ....[48]....
        /*1710*/ 	.word	0x00021a40


	//   ....[49]....
        /*1714*/ 	.word	0x00021a50


	//   ....[50]....
        /*1718*/ 	.word	0x00021a60


	//   ....[51]....
        /*171c*/ 	.word	0x00021d30


	//   ....[52]....
        /*1720*/ 	.word	0x00021d50


	//   ....[53]....
        /*1724*/ 	.word	0x00021d60


	//   ....[54]....
        /*1728*/ 	.word	0x00021d70


	//   ....[55]....
        /*172c*/ 	.word	0x00022070


	//   ....[56]....
        /*1730*/ 	.word	0x00022090


	//   ....[57]....
        /*1734*/ 	.word	0x000220a0


	//   ....[58]....
        /*1738*/ 	.word	0x000220b0


	//   ....[59]....
        /*173c*/ 	.word	0x00022390


	//   ....[60]....
        /*1740*/ 	.word	0x000223f0


	//   ....[61]....
        /*1744*/ 	.word	0x00022400


	//   ....[62]....
        /*1748*/ 	.word	0x00022410


	//   ....[63]....
        /*174c*/ 	.word	0x00022710


	//   ....[64]....
        /*1750*/ 	.word	0x00022770


	//   ....[65]....
        /*1754*/ 	.word	0x00022780


	//   ....[66]....
        /*1758*/ 	.word	0x00022790


	//   ....[67]....
        /*175c*/ 	.word	0x00025dc0


	//   ....[68]....
        /*1760*/ 	.word	0x00025de0


	//   ....[69]....
        /*1764*/ 	.word	0x00025df0


	//   ....[70]....
        /*1768*/ 	.word	0x00025e00


	//   ....[71]....
        /*176c*/ 	.word	0x00026030


	//   ....[72]....
        /*1770*/ 	.word	0x00026040


	//   ....[73]....
        /*1774*/ 	.word	0x00026050


	//   ....[74]....
        /*1778*/ 	.word	0x00026060


	//   ....[75]....
        /*177c*/ 	.word	0x000262d0


	//   ....[76]....
        /*1780*/ 	.word	0x000262f0


	//   ....[77]....
        /*1784*/ 	.word	0x00026300


	//   ....[78]....
        /*1788*/ 	.word	0x00026310


	//   ....[79]....
        /*178c*/ 	.word	0x00026530


	//   ....[80]....
        /*1790*/ 	.word	0x00026540


	//   ....[81]....
        /*1794*/ 	.word	0x00026550


	//   ....[82]....
        /*1798*/ 	.word	0x00026560


	//   ....[83]....
        /*179c*/ 	.word	0x000267d0


	//   ....[84]....
        /*17a0*/ 	.word	0x000267f0


	//   ....[85]....
        /*17a4*/ 	.word	0x00026800


	//   ....[86]....
        /*17a8*/ 	.word	0x00026810


	//   ....[87]....
        /*17ac*/ 	.word	0x00026a30


	//   ....[88]....
        /*17b0*/ 	.word	0x00026a40


	//   ....[89]....
        /*17b4*/ 	.word	0x00026a50


	//   ....[90]....
        /*17b8*/ 	.word	0x00026a60


	//   ....[91]....
        /*17bc*/ 	.word	0x00026cd0


	//   ....[92]....
        /*17c0*/ 	.word	0x00026cf0


	//   ....[93]....
        /*17c4*/ 	.word	0x00026d00


	//   ....[94]....
        /*17c8*/ 	.word	0x00026d10


	//   ....[95]....
        /*17cc*/ 	.word	0x00026f90


	//   ....[96]....
        /*17d0*/ 	.word	0x00026fa0


	//   ....[97]....
        /*17d4*/ 	.word	0x00026fb0


	//   ....[98]....
        /*17d8*/ 	.word	0x00026fc0


	//   ....[99]....
        /*17dc*/ 	.word	0x0002a9a0


	//   ....[100]....
        /*17e0*/ 	.word	0x0002aa10


	//   ....[101]....
        /*17e4*/ 	.word	0x0002aa70


	//   ....[102]....
        /*17e8*/ 	.word	0x0002aad0


	//   ....[103]....
        /*17ec*/ 	.word	0x0002ab50


	//   ....[104]....
        /*17f0*/ 	.word	0x0002abc0


	//   ....[105]....
        /*17f4*/ 	.word	0x0002ac40


	//   ....[106]....
        /*17f8*/ 	.word	0x0002acb0


	//   ....[107]....
        /*17fc*/ 	.word	0x0002ad30


	//   ....[108]....
        /*1800*/ 	.word	0x0002adb0


	//   ....[109]....
        /*1804*/ 	.word	0x0002ae20


	//   ....[110]....
        /*1808*/ 	.word	0x0002ae90


	//   ....[111]....
        /*180c*/ 	.word	0x0002af10


	//   ....[112]....
        /*1810*/ 	.word	0x0002af80


	//   ....[113]....
        /*1814*/ 	.word	0x0002b000


	//   ....[114]....
        /*1818*/ 	.word	0x0002b070


	//   ....[115]....
        /*181c*/ 	.word	0x0002b0f0


	//   ....[116]....
        /*1820*/ 	.word	0x0002b170


	//   ....[117]....
        /*1824*/ 	.word	0x0002b1e0


	//   ....[118]....
        /*1828*/ 	.word	0x0002b250


	//   ....[119]....
        /*182c*/ 	.word	0x0002b2d0


	//   ....[120]....
        /*1830*/ 	.word	0x0002b350


	//   ....[121]....
        /*1834*/ 	.word	0x0002b3c0


	//   ....[122]....
        /*1838*/ 	.word	0x0002b430


	//   ....[123]....
        /*183c*/ 	.word	0x0002b4b0


	//   ....[124]....
        /*1840*/ 	.word	0x0002b530


	//   ....[125]....
        /*1844*/ 	.word	0x0002b5a0


	//   ....[126]....
        /*1848*/ 	.word	0x0002b610


	//   ....[127]....
        /*184c*/ 	.word	0x0002b690


	//   ....[128]....
        /*1850*/ 	.word	0x0002b710


	//   ....[129]....
        /*1854*/ 	.word	0x0002b780


	//   ....[130]....
        /*1858*/ 	.word	0x0002b7f0


	//   ....[131]....
        /*185c*/ 	.word	0x0002b860


	//   ....[132]....
        /*1860*/ 	.word	0x0002b8d0


	//   ....[133]....
        /*1864*/ 	.word	0x0002b930


	//   ....[134]....
        /*1868*/ 	.word	0x0002b990


	//   ....[135]....
        /*186c*/ 	.word	0x0002ba10


	//   ....[136]....
        /*1870*/ 	.word	0x0002ba80


	//   ....[137]....
        /*1874*/ 	.word	0x0002bb00


	//   ....[138]....
        /*1878*/ 	.word	0x0002bb70


	//   ....[139]....
        /*187c*/ 	.word	0x0002bbf0


	//   ....[140]....
        /*1880*/ 	.word	0x0002bc70


	//   ....[141]....
        /*1884*/ 	.word	0x0002bce0


	//   ....[142]....
        /*1888*/ 	.word	0x0002bd50


	//   ....[143]....
        /*188c*/ 	.word	0x0002bdd0


	//   ....[144]....
        /*1890*/ 	.word	0x0002be40


	//   ....[145]....
        /*1894*/ 	.word	0x0002bec0


	//   ....[146]....
        /*1898*/ 	.word	0x0002bf30


	//   ....[147]....
        /*189c*/ 	.word	0x0002bfb0


	//   ....[148]....
        /*18a0*/ 	.word	0x0002c030


	//   ....[149]....
        /*18a4*/ 	.word	0x0002c0a0


	//   ....[150]....
        /*18a8*/ 	.word	0x0002c110


	//   ....[151]....
        /*18ac*/ 	.word	0x0002c190


	//   ....[152]....
        /*18b0*/ 	.word	0x0002c200


	//   ....[153]....
        /*18b4*/ 	.word	0x0002c280


	//   ....[154]....
        /*18b8*/ 	.word	0x0002c2f0


	//   ....[155]....
        /*18bc*/ 	.word	0x0002c370


	//   ....[156]....
        /*18c0*/ 	.word	0x0002c3f0


	//   ....[157]....
        /*18c4*/ 	.word	0x0002c460


	//   ....[158]....
        /*18c8*/ 	.word	0x0002c4d0


	//   ....[159]....
        /*18cc*/ 	.word	0x0002c550


	//   ....[160]....
        /*18d0*/ 	.word	0x0002c5c0


	//   ....[161]....
        /*18d4*/ 	.word	0x0002c630


	//   ....[162]....
        /*18d8*/ 	.word	0x0002c6a0


	//----- nvinfo : EIATTR_EXIT_INSTR_OFFSETS
	.align		4
.L_588:
        /*18dc*/ 	.byte	0x04, 0x1c
        /*18de*/ 	.short	(.L_590 - .L_589)


	//   ....[0]....
.L_589:
        /*18e0*/ 	.word	0x00000350


	//   ....[1]....
        /*18e4*/ 	.word	0x0001b150


	//   ....[2]....
        /*18e8*/ 	.word	0x0001b1b0


	//   ....[3]....
        /*18ec*/ 	.word	0x0001b210


	//   ....[4]....
        /*18f0*/ 	.word	0x0001c120


	//   ....[5]....
        /*18f4*/ 	.word	0x0001c170


	//   ....[6]....
        /*18f8*/ 	.word	0x0001c1d0


	//----- nvinfo : EIATTR_CTAIDZ_USED
	.align		4
.L_590:
        /*18fc*/ 	.byte	0x01, 0x04
	.zero		2


	//----- nvinfo : EIATTR_MAX_THREADS
	.align		4
        /*1900*/ 	.byte	0x04, 0x05
        /*1902*/ 	.short	(.L_592 - .L_591)
.L_591:
        /*1904*/ 	.word	0x00000080
        /*1908*/ 	.word	0x00000001
        /*190c*/ 	.word	0x00000001


	//----- nvinfo : EIATTR_CRS_STACK_SIZE
	.align		4
.L_592:
        /*1910*/ 	.byte	0x04, 0x1e
        /*1912*/ 	.short	(.L_594 - .L_593)
.L_593:
        /*1914*/ 	.word	0x00000000
.L_594:


//--------------------- .nv.info._ZN7cutlass13device_kernelIN5flash19enable_sm80_to_sm89INS1_16FlashAttnFwdSm80INS1_25CollectiveMainloopFwdSm80ILi8ELi1ELb1EN4cute5tupleIJNS5_1CILi128EEES8_S8_EEELi128ENS_6half_tEfNS_4arch4Sm80ELb0ELb0ELb0ELb0ELb1ELb0ELb1ELb0EEENS1_21CollectiveEpilogueFwdIS9_NS6_IJNS7_ILi1EEESF_SF_EEESA_SC_Li256ELb0ELb1ELb0ELb0EEENS1_19SingleTileSchedulerILb0ELb0ELb1ELi128EEEEEEEEEvNT_6ParamsE --------------------------
	.section	.nv.info._ZN7cutlass13device_kernelIN5flash19enable_sm80_to_sm89INS1_16FlashAttnFwdSm80INS1_25CollectiveMainloopFwdSm80ILi8ELi1ELb1EN4cute5tupleIJNS5_1CILi128EEES8_S8_EEELi128ENS_6half_tEfNS_4arch4Sm80ELb0ELb0ELb0ELb0ELb1ELb0ELb1ELb0EEENS1_21CollectiveEpilogueFwdIS9_NS6_IJNS7_ILi1EEESF_SF_EEESA_SC_Li256ELb0ELb1ELb0ELb0EEENS1_19SingleTileSchedulerILb0ELb0ELb1ELi128EEEEEEEEEvNT_6ParamsE,"",@"SHT_CUDA_INFO"
	.sectionflags	@""
	.align	4


	//----- nvinfo : EIATTR_CUDA_API_VERSION
	.align		4
        /*0000*/ 	.byte	0x04, 0x37
        /*0002*/ 	.short	(.L_596 - .L_595)
.L_595:
        /*0004*/ 	.word	0x00000082


	//----- nvinfo : EIATTR_SW2861232_WAR
	.align		4
.L_596:
        /*0008*/ 	.byte	0x01, 0x35
	.zero		2


	//----- nvinfo : EIATTR_PARAM_CBANK
	.align		4
        /*000c*/ 	.byte	0x04, 0x0a
        /*000e*/ 	.short	(.L_598 - .L_597)
	.align		4
.L_597:
        /*0010*/ 	.word	index@(.nv.constant0._ZN7cutlass13device_kernelIN5flash19enable_sm80_to_sm89INS1_16FlashAttnFwdSm80INS1_25CollectiveMainloopFwdSm80ILi8ELi1ELb1EN4cute5tupleIJNS5_1CILi128EEES8_S8_EEELi128ENS_6half_tEfNS_4arch4Sm80ELb0ELb0ELb0ELb0ELb1ELb0ELb1ELb0EEENS1_21CollectiveEpilogueFwdIS9_NS6_IJNS7_ILi1EEESF_SF_EEESA_SC_Li256ELb0ELb1ELb0ELb0EEENS1_19SingleTileSchedulerILb0ELb0ELb1ELi128EEEEEEEEEvNT_6ParamsE)
        /*0014*/ 	.short	0x0160
        /*0016*/ 	.short	0x0418


	//----- nvinfo : EIATTR_CBANK_PARAM_SIZE
	.align		4
.L_598:
        /*0018*/ 	.byte	0x03, 0x19
        /*001a*/ 	.short	0x0418


	//----- nvinfo : EIATTR_KPARAM_INFO
	.align		4
        /*001c*/ 	.byte	0x04, 0x17
        /*001e*/ 	.short	(.L_600 - .L_599)
.L_599:
        /*0020*/ 	.word	0x00000000
        /*0024*/ 	.short	0x0000
        /*0026*/ 	.short	0x0000
        /*0028*/ 	.byte	0x00, 0xf0, 0x61, 0x10


	//----- nvinfo : EIATTR_MAXREG_COUNT
	.align		4
.L_600:
        /*002c*/ 	.byte	0x03, 0x1b
        /*002e*/ 	.short	0x00ff


	//----- nvinfo : EIATTR_NUM_BARRIERS
	.align		4
        /*0030*/ 	.byte	0x02, 0x4c
        /*0032*/ 	.byte	0x02
	.zero		1


	//----- nvinfo : EIATTR_MERCURY_ISA_VERSION
	.align		4
        /*0034*/ 	.byte	0x03, 0x5f
        /*0036*/ 	.short	0x0000


	//----- nvinfo : EIATTR_COOP_GROUP_MASK_REGIDS
	.align		4
        /*0038*/ 	.byte	0x04, 0x29
        /*003a*/ 	.short	(.L_602 - .L_601)


	//   ....[0]....
.L_601:
        /*003c*/ 	.word	0xffffffff


	//   ....[1]....
        /*0040*/ 	.word	0xffffffff


	//   ....[2]....
        /*0044*/ 	.word	0xffffffff


	//   ....[3]....
        /*0048*/ 	.word	0xffffffff


	//   ....[4]....
        /*004c*/ 	.word	0xffffffff


	//   ....[5]....
        /*0050*/ 	.word	0xffffffff


	//   ....[6]....
        /*0054*/ 	.word	0xffffffff


	//   ....[7]....
        /*0058*/ 	.word	0xffffffff


	//   ....[8]....
        /*005c*/ 	.word	0xffffffff


	//   ....[9]....
        /*0060*/ 	.word	0xffffffff


	//   ....[10]....
        /*0064*/ 	.word	0xffffffff


	//   ....[11]....
        /*0068*/ 	.word	0xffffffff


	//   ....[12]....
        /*006c*/ 	.word	0xffffffff


	//   ....[13]....
        /*0070*/ 	.word	0xffffffff


	//   ....[14]....
        /*0074*/ 	.word	0xffffffff


	//   ....[15]....
        /*0078*/ 	.word	0xffffffff


	//   ....[16]....
        /*007c*/ 	.word	0xffffffff


	//   ....[17]....
        /*0080*/ 	.word	0xffffffff


	//   ....[18]....
        /*0084*/ 	.word	0xffffffff


	//   ....[19]....
        /*0088*/ 	.word	0xffffffff


	//   ....[20]....
        /*008c*/ 	.word	0xffffffff


	//   ....[21]....
        /*0090*/ 	.word	0xffffffff


	//   ....[22]....
        /*0094*/ 	.word	0xffffffff


	//   ....[23]....
        /*0098*/ 	.word	0xffffffff


	//   ....[24]....
        /*009c*/ 	.word	0xffffffff


	//   ....[25]....
        /*00a0*/ 	.word	0xffffffff


	//   ....[26]....
        /*00a4*/ 	.word	0xffffffff


	//   ....[27]....
        /*00a8*/ 	.word	0xffffffff


	//   ....[28]....
        /*00ac*/ 	.word	0xffffffff


	//   ....[29]....
        /*00b0*/ 	.word	0xffffffff


	//   ....[30]....
        /*00b4*/ 	.word	0xffffffff


	//   ....[31]....
        /*00b8*/ 	.word	0xffffffff


	//   ....[32]....
        /*00bc*/ 	.word	0xffffffff


	//   ....[33]....
        /*00c0*/ 	.word	0xffffffff


	//   ....[34]....
        /*00c4*/ 	.word	0xffffffff


	//   ....[35]....
        /*00c8*/ 	.word	0xffffffff


	//   ....[36]....
        /*00cc*/ 	.word	0xffffffff


	//   ....[37]....
        /*00d0*/ 	.word	0xffffffff


	//   ....[38]....
        /*00d4*/ 	.word	0xffffffff


	//   ....[39]....
        /*00d8*/ 	.word	0xffffffff


	//   ....[40]....
        /*00dc*/ 	.word	0xffffffff


	//   ....[41]....
        /*00e0*/ 	.word	0xffffffff


	//   ....[42]....
        /*00e4*/ 	.word	0xffffffff


	//   ....[43]....
        /*00e8*/ 	.word	0xffffffff


	//   ....[44]....
        /*00ec*/ 	.word	0xffffffff


	//   ....[45]....
        /*00f0*/ 	.word	0xffffffff


	//   ....[46]....
        /*00f4*/ 	.word	0xffffffff


	//   ....[47]....
        /*00f8*/ 	.word	0xffffffff


	//   ....[48]....
        /*00fc*/ 	.word	0xffffffff


	//   ....[49]....
        /*0100*/ 	.word	0xffffffff


	//   ....[50]....
        /*0104*/ 	.word	0xffffffff


	//   ....[51]....
        /*0108*/ 	.word	0xffffffff


	//   ....[52]....
        /*010c*/ 	.word	0xffffffff


	//   ....[53]....
        /*0110*/ 	.word	0xffffffff


	//   ....[54]....
        /*0114*/ 	.word	0xffffffff


	//   ....[55]....
        /*0118*/ 	.word	0xffffffff


	//   ....[56]....
        /*011c*/ 	.word	0xffffffff


	//   ....[57]....
        /*0120*/ 	.word	0xffffffff


	//   ....[58]....
        /*0124*/ 	.word	0xffffffff


	//   ....[59]....
        /*0128*/ 	.word	0xffffffff


	//   ....[60]....
        /*012c*/ 	.word	0xffffffff


	//   ....[61]....
        /*0130*/ 	.word	0xffffffff


	//   ....[62]....
        /*0134*/ 	.word	0xffffffff


	//   ....[63]....
        /*0138*/ 	.word	0xffffffff


	//   ....[64]....
        /*013c*/ 	.word	0xffffffff


	//   ....[65]....
        /*0140*/ 	.word	0xffffffff


	//   ....[66]....
        /*0144*/ 	.word	0xffffffff


	//   ....[67]....
        /*0148*/ 	.word	0xffffffff


	//   ....[68]....
        /*014c*/ 	.word	0xffffffff


	//   ....[69]....
        /*0150*/ 	.word	0xffffffff


	//   ....[70]....
        /*0154*/ 	.word	0xffffffff


	//   ....[71]....
        /*0158*/ 	.word	0xffffffff


	//----- nvinfo : EIATTR_COOP_GROUP_INSTR_OFFSETS
	.align		4
.L_602:
        /*015c*/ 	.byte	0x04, 0x28
        /*015e*/ 	.short	(.L_604 - .L_603)


	//   ....[0]....
.L_603:
        /*0160*/ 	.word	0x000007c0


	//   ....[1]....
        /*0164*/ 	.word	0x000007f0


	//   ....[2]....
        /*0168*/ 	.word	0x00000840


	//   ....[3]....
        /*016c*/ 	.word	0x00000870


	//   ....[4]....
        /*0170*/ 	.word	0x00000970


	//   ....[5]....
        /*0174*/ 	.word	0x000009a0


	//   ....[6]....
        /*0178*/ 	.word	0x00000ac0


	//   ....[7]....
        /*017c*/ 	.word	0x00000ad0


	//   ....[8]....
        /*0180*/ 	.word	0x00000db0


	//   ....[9]....
        /*0184*/ 	.word	0x00000dc0


	//   ....[10]....
        /*0188*/ 	.word	0x00000df0


	//   ....[11]....
        /*018c*/ 	.word	0x00000e10


	//   ....[12]....
        /*0190*/ 	.word	0x00000e30


	//   ....[13]....
        /*0194*/ 	.word	0x00000e40


	//   ....[14]....
        /*0198*/ 	.word	0x00000e50


	//   ....[15]....
        /*019c*/ 	.word	0x00000e60


	//   ....[16]....
        /*01a0*/ 	.word	0x000015e0


	//   ....[17]....
        /*01a4*/ 	.word	0x00001600


	//   ....[18]....
        /*01a8*/ 	.word	0x00001620


	//   ....[19]....
        /*01ac*/ 	.word	0x00001640


	//   ....[20]....
        /*01b0*/ 	.word	0x00001660


	//   ....[21]....
        /*01b4*/ 	.word	0x00001670


	//   ....[22]....
        /*01b8*/ 	.word	0x00001750


	//   ....[23]....
        /*01bc*/ 	.word	0x00001780


	//   ....[24]....
        /*01c0*/ 	.word	0x000026d0


	//   ....[25]....
        /*01c4*/ 	.word	0x000026f0


	//   ....[26]....
        /*01c8*/ 	.word	0x00002710


	//   ....[27]....
        /*01cc*/ 	.word	0x00002730


	//   ....[28]....
        /*01d0*/ 	.word	0x00002740


	//   ....[29]....
        /*01d4*/ 	.word	0x00002750


	//   ....[30]....
        /*01d8*/ 	.word	0x00002760


	//   ....[31]....
        /*01dc*/ 	.word	0x00002780


	//   ....[32]....
        /*01e0*/ 	.word	0x000033c0


	//   ....[33]....
        /*01e4*/ 	.word	0x00003470


	//   ....[34]....
        /*01e8*/ 	.word	0x00003480


	//   ....[35]....
        /*01ec*/ 	.word	0x000034b0


	//   ....[36]....
        /*01f0*/ 	.word	0x000051b0


	//   ....[37]....
        /*01f4*/ 	.word	0x000051c0


	//   ....[38]....
        /*01f8*/ 	.word	0x000051d0


	//   ....[39]....
        /*01fc*/ 	.word	0x000051e0


	//   ....[40]....
        /*0200*/ 	.word	0x000051f0


	//   ....[41]....
        /*0204*/ 	.word	0x00005200


	//   ....[42]....
        /*0208*/ 	.word	0x00005210


	//   ....[43]....
        /*020c*/ 	.word	0x00005240


	//   ....[44]....
        /*0210*/ 	.word	0x000055b0


	//   ....[45]....
        /*0214*/ 	.word	0x000055d0


	//   ....[46]....
        /*0218*/ 	.word	0x000055f0


	//   ....[47]....
        /*021c*/ 	.word	0x00005600


	//   ....[48]....
        /*0220*/ 	.word	0x00005620


	//   ....[49]....
        /*0224*/ 	.word	0x00005660


	//   ....[50]....
        /*0228*/ 	.word	0x000056d0


	//   ....[51]....
        /*022c*/ 	.word	0x00005810


	//   ....[52]....
        /*0230*/ 	.word	0x00006790


	//   ....[53]....
        /*0234*/ 	.word	0x000067b0


	//   ....[54]....
        /*0238*/ 	.word	0x000067e0


	//   ....[55]....
        /*023c*/ 	.word	0x000067f0


	//   ....[56]....
        /*0240*/ 	.word	0x000086a0


	//   ....[57]....
        /*0244*/ 	.word	0x000086e0


	//   ....[58]....
        /*0248*/ 	.word	0x000087f0


	//   ....[59]....
        /*024c*/ 	.word	0x00008830


	//   ....[60]....
        /*0250*/ 	.word	0x000097d0


	//   ....[61]....
        /*0254*/ 	.word	0x000097e0


	//   ....[62]....
        /*0258*/ 	.word	0x000097f0


	//   ....[63]....
        /*025c*/ 	.word	0x00009800


	//   ....[64]....
        /*0260*/ 	.word	0x00009810


	//   ....[65]....
        /*0264*/ 	.word	0x00009820


	//   ....[66]....
        /*0268*/ 	.word	0x000099f0


	//   ....[67]....
        /*026c*/ 	.word	0x00009a20


	//   ....[68]....
        /*0270*/ 	.word	0x00009af0


	//   ....[69]....
        /*0274*/ 	.word	0x00009b20


	//   ....[70]....
        /*0278*/ 	.word	0x00009bf0


	//   ....[71]....
        /*027c*/ 	.word	0x00009c10


	//----- nvinfo : EIATTR_EXIT_INSTR_OFFSETS
	.align		4
.L_604:
        /*0280*/ 	.byte	0x04, 0x1c
        /*0282*/ 	.short	(.L_606 - .L_605)


	//   ....[0]....
.L_605:
        /*0284*/ 	.word	0x00000030


	//   ....[1]....
        /*0288*/ 	.word	0x00009c20


	//   ....[2]....
        /*028c*/ 	.word	0x00009c70


	//   ....[3]....
        /*0290*/ 	.word	0x00009cd0


	//----- nvinfo : EIATTR_CTAIDZ_USED
	.align		4
.L_606:
        /*0294*/ 	.byte	0x01, 0x04
	.zero		2


	//----- nvinfo : EIATTR_MAX_THREADS
	.align		4
        /*0298*/ 	.byte	0x04, 0x05
        /*029a*/ 	.short	(.L_608 - .L_607)
.L_607:
        /*029c*/ 	.word	0x00000100
        /*02a0*/ 	.word	0x00000001
        /*02a4*/ 	.word	0x00000001


	//----- nvinfo : EIATTR_CRS_STACK_SIZE
	.align		4
.L_608:
        /*02a8*/ 	.byte	0x04, 0x1e
        /*02aa*/ 	.short	(.L_610 - .L_609)
.L_609:
        /*02ac*/ 	.word	0x00000000
.L_610:


//--------------------- .nv.info._ZN7cutlass13device_kernelIN5flash19enable_sm80_to_sm89INS1_16FlashAttnFwdSm80INS1_25CollectiveMainloopFwdSm80ILi8ELi1ELb1EN4cute5tupleIJNS5_1CILi128EEES8_S8_EEELi128ENS_6half_tEfNS_4arch4Sm80ELb0ELb0ELb0ELb1ELb1ELb0ELb1ELb0EEENS1_21CollectiveEpilogueFwdIS9_NS6_IJNS7_ILi1EEESF_SF_EEESA_SC_Li256ELb1ELb1ELb0ELb0EEENS1_19SingleTileSchedulerILb1ELb0ELb1ELi128EEEEEEEEEvNT_6ParamsE --------------------------
	.section	.nv.info._ZN7cutlass13device_kernelIN5flash19enable_sm80_to_sm89INS1_16FlashAttnFwdSm80INS1_25CollectiveMainloopFwdSm80ILi8ELi1ELb1EN4cute5tupleIJNS5_1CILi128EEES8_S8_EEELi128ENS_6half_tEfNS_4arch4Sm80ELb0ELb0ELb0ELb1ELb1ELb0ELb1ELb0EEENS1_21CollectiveEpilogueFwdIS9_NS6_IJNS7_ILi1EEESF_SF_EEESA_SC_Li256ELb1ELb1ELb0ELb0EEENS1_19SingleTileSchedulerILb1ELb0ELb1ELi128EEEEEEEEEvNT_6ParamsE,"",@"SHT_CUDA_INFO"
	.sectionflags	@""
	.align	4


	//----- nvinfo : EIATTR_CUDA_API_VERSION
	.align		4
        /*0000*/ 	.byte	0x04, 0x37
        /*0002*/ 	.short	(.L_612 - .L_611)
.L_611:
        /*0004*/ 	.word	0x00000082


	//----- nvinfo : EIATTR_SW2861232_WAR
	.align		4
.L_612:
        /*0008*/ 	.byte	0x01, 0x35
	.zero		2


	//----- nvinfo : EIATTR_PARAM_CBANK
	.align		4
        /*000c*/ 	.byte	0x04, 0x0a
        /*000e*/ 	.short	(.L_614 - .L_613)
	.align		4
.L_613:
        /*0010*/ 	.word	index@(.nv.constant0._ZN7cutlass13device_kernelIN5flash19enable_sm80_to_sm89INS1_16FlashAttnFwdSm80INS1_25CollectiveMainloopFwdSm80ILi8ELi1ELb1EN4cute5tupleIJNS5_1CILi128EEES8_S8_EEELi128ENS_6half_tEfNS_4arch4Sm80ELb0ELb0ELb0ELb1ELb1ELb0ELb1ELb0EEENS1_21CollectiveEpilogueFwdIS9_NS6_IJNS7_ILi1EEESF_SF_EEESA_SC_Li256ELb1ELb1ELb0ELb0EEENS1_19SingleTileSchedulerILb1ELb0ELb1ELi128EEEEEEEEEvNT_6ParamsE)
        /*0014*/ 	.short	0x0160
        /*0016*/ 	.short	0x0418


	//----- nvinfo : EIATTR_CBANK_PARAM_SIZE
	.align		4
.L_614:
        /*0018*/ 	.byte	0x03, 0x19
        /*001a*/ 	.short	0x0418


	//----- nvinfo : EIATTR_KPARAM_INFO
	.align		4
        /*001c*/ 	.byte	0x04, 0x17
        /*001e*/ 	.short	(.L_616 - .L_615)
.L_615:
        /*0020*/ 	.word	0x00000000
        /*0024*/ 	.short	0x0000
        /*0026*/ 	.short	0x0000
        /*0028*/ 	.byte	0x00, 0xf0, 0x61, 0x10


	//----- nvinfo : EIATTR_MAXREG_COUNT
	.align		4
.L_616:
        /*002c*/ 	.byte	0x03, 0x1b
        /*002e*/ 	.short	0x00ff


	//----- nvinfo : EIATTR_NUM_BARRIERS
	.align		4
        /*0030*/ 	.byte	0x02, 0x4c
        /*0032*/ 	.byte	0x02
	.zero		1


	//----- nvinfo : EIATTR_MERCURY_ISA_VERSION
	.align		4
        /*0034*/ 	.byte	0x03, 0x5f
        /*0036*/ 	.short	0x0000


	//----- nvinfo : EIATTR_COOP_GROUP_MASK_REGIDS
	.align		4
        /*0038*/ 	.byte	0x04, 0x29
        /*003a*/ 	.short	(.L_618 - .L_617)


	//   ....[0]....
.L_617:
        /*003c*/ 	.word	0xffffffff


	//   ....[1]....
        /*0040*/ 	.word	0xffffffff


	//   ....[2]....
        /*0044*/ 	.word	0xffffffff


	//   ....[3]....
        /*0048*/ 	.word	0xffffffff


	//   ....[4]....
        /*004c*/ 	.word	0xffffffff


	//   ....[5]....
        /*0050*/ 	.word	0xffffffff


	//   ....[6]....
        /*0054*/ 	.word	0xffffffff


	//   ....[7]....
        /*0058*/ 	.word	0xffffffff


	//   ....[8]....
        /*005c*/ 	.word	0xffffffff


	//   ....[9]....
        /*0060*/ 	.word	0xffffffff


	//   ....[10]....
        /*0064*/ 	.word	0xffffffff


	//   ....[11]....
        /*0068*/ 	.word	0xffffffff


	//   ....[12]....
        /*006c*/ 	.word	0xffffffff


	//   ....[13]....
        /*0070*/ 	.word	0xffffffff


	//   ....[14]....
        /*0074*/ 	.word	0xffffffff


	//   ....[15]....
        /*0078*/ 	.word	0xffffffff


	//   ....[16]....
        /*007c*/ 	.word	0xffffffff


	//   ....[17]....
        /*0080*/ 	.word	0xffffffff


	//   ....[18]....
        /*0084*/ 	.word	0xffffffff


	//   ....[19]....
        /*0088*/ 	.word	0xffffffff


	//   ....[20]....
        /*008c*/ 	.word	0xffffffff


	//   ....[21]....
        /*0090*/ 	.word	0xffffffff


	//   ....[22]....
        /*0094*/ 	.word	0xffffffff


	//   ....[23]....
        /*0098*/ 	.word	0xffffffff


	//   ....[24]....
        /*009c*/ 	.word	0xffffffff


	//   ....[25]....
        /*00a0*/ 	.word	0xffffffff


	//   ....[26]....
        /*00a4*/ 	.word	0xffffffff


	//   ....[27]....
        /*00a8*/ 	.word	0xffffffff


	//   ....[28]....
        /*00ac*/ 	.word	0xffffffff


	//   ....[29]....
        /*00b0*/ 	.word	0xffffffff


	//   ....[30]....
        /*00b4*/ 	.word	0xffffffff


	//   ....[31]....
        /*00b8*/ 	.word	0xffffffff


	//   ....[32]....
        /*00bc*/ 	.word	0xffffffff


	//   ....[33]....
        /*00c0*/ 	.word	0xffffffff


	//   ....[34]....
        /*00c4*/ 	.word	0xffffffff


	//   ....[35]....
        /*00c8*/ 	.word	0xffffffff


	//   ....[36]....
        /*00cc*/ 	.word	0xffffffff


	//   ....[37]....
        /*00d0*/ 	.word	0xffffffff


	//   ....[38]....
        /*00d4*/ 	.word	0xffffffff


	//   ....[39]....
        /*00d8*/ 	.word	0xffffffff


	//   ....[40]....
        /*00dc*/ 	.word	0xffffffff


	//   ....[41]....
        /*00e0*/ 	.word	0xffffffff


	//   ....[42]....
        /*00e4*/ 	.word	0xffffffff


	//   ....[43]....
        /*00e8*/ 	.word	0xffffffff


	//   ....[44]....
        /*00ec*/ 	.word	0xffffffff


	//   ....[45]....
        /*00f0*/ 	.word	0xffffffff


	//   ....[46]....
        /*00f4*/ 	.word	0xffffffff


	//   ....[47]....
        /*00f8*/ 	.word	0xffffffff


	//   ....[48]....
        /*00fc*/ 	.word	0xffffffff


	//   ....[49]....
        /*0100*/ 	.word	0xffffffff


	//   ....[50]....
        /*0104*/ 	.word	0xffffffff


	//   ....[51]....
        /*0108*/ 	.word	0xffffffff


	//   ....[52]....
        /*010c*/ 	.word	0xffffffff


	//   ....[53]....
        /*0110*/ 	.word	0xffffffff


	//   ....[54]....
        /*0114*/ 	.word	0xffffffff


	//   ....[55]....
        /*0118*/ 	.word	0xffffffff


	//   ....[56]....
        /*011c*/ 	.word	0xffffffff


	//   ....[57]....
        /*0120*/ 	.word	0xffffffff


	//   ....[58]....
        /*0124*/ 	.word	0xffffffff


	//   ....[59]....
        /*0128*/ 	.word	0xffffffff


	//   ....[60]....
        /*012c*/ 	.word	0xffffffff


	//   ....[61]....
        /*0130*/ 	.word	0xffffffff


	//   ....[62]....
        /*0134*/ 	.word	0xffffffff


	//   ....[63]....
        /*0138*/ 	.word	0xffffffff


	//   ....[64]....
        /*013c*/ 	.word	0xffffffff


	//   ....[65]....
        /*0140*/ 	.word	0xffffffff


	//   ....[66]....
        /*0144*/ 	.word	0xffffffff


	//   ....[67]....
        /*0148*/ 	.word	0xffffffff


	//   ....[68]....
        /*014c*/ 	.word	0xffffffff


	//   ....[69]....
        /*0150*/ 	.word	0xffffffff


	//   ....[70]....
        /*0154*/ 	.word	0xffffffff


	//   ....[71]....
        /*0158*/ 	.word	0xffffffff


	//   ....[72]....
        /*015c*/ 	.word	0xffffffff


	//   ....[73]....
        /*0160*/ 	.word	0xffffffff


	//   ....[74]....
        /*0164*/ 	.word	0xffffffff


	//   ....[75]....
        /*0168*/ 	.word	0xffffffff


	//   ....[76]....
        /*016c*/ 	.word	0xffffffff


	//   ....[77]....
        /*0170*/ 	.word	0xffffffff


	//   ....[78]....
        /*0174*/ 	.word	0xffffffff


	//   ....[79]....
        /*0178*/ 	.word	0xffffffff


	//   ....[80]....
        /*017c*/ 	.word	0xffffffff


	//----- nvinfo : EIATTR_COOP_GROUP_INSTR_OFFSETS
	.align		4
.L_618:
        /*0180*/ 	.byte	0x04, 0x28
        /*0182*/ 	.short	(.L_620 - .L_619)


	//   ....[0]....
.L_619:
        /*0184*/ 	.word	0x00000090


	//   ....[1]....
        /*0188*/ 	.word	0x000011e0


	//   ....[2]....
        /*018c*/ 	.word	0x00001220


	//   ....[3]....
        /*0190*/ 	.word	0x00001270


	//   ....[4]....
        /*0194*/ 	.word	0x000012b0


	//   ....[5]....
        /*0198*/ 	.word	0x00001300


	//   ....[6]....
        /*019c*/ 	.word	0x00001470


	//   ....[7]....
        /*01a0*/ 	.word	0x00001490


	//   ....[8]....
        /*01a4*/ 	.word	0x000014c0


	//   ....[9]....
        /*01a8*/ 	.word	0x00001640


	//   ....[10]....
        /*01ac*/ 	.word	0x00001680


	//   ....[11]....
        /*01b0*/ 	.word	0x000016b0


	//   ....[12]....
        /*01b4*/ 	.word	0x000016e0


	//   ....[13]....
        /*01b8*/ 	.word	0x00001710


	//   ....[14]....
        /*01bc*/ 	.word	0x00001730


	//   ....[15]....
        /*01c0*/ 	.word	0x00001740


	//   ....[16]....
        /*01c4*/ 	.word	0x00001750


	//   ....[17]....
        /*01c8*/ 	.word	0x00001e50


	//   ....[18]....
        /*01cc*/ 	.word	0x00001e70


	//   ....[19]....
        /*01d0*/ 	.word	0x00001e80


	//   ....[20]....
        /*01d4*/ 	.word	0x00001ea0


	//   ....[21]....
        /*01d8*/ 	.word	0x00001eb0


	//   ....[22]....
        /*01dc*/ 	.word	0x00001ed0


	//   ....[23]....
        /*01e0*/ 	.word	0x00001ee0


	//   ....[24]....
        /*01e4*/ 	.word	0x00001f10


	//   ....[25]....
        /*01e8*/ 	.word	0x00002e70


	//   ....[26]....
        /*01ec*/ 	.word	0x00002e90


	//   ....[27]....
        /*01f0*/ 	.word	0x00002ea0


	//   ....[28]....
        /*01f4*/ 	.word	0x00002eb0


	//   ....[29]....
        /*01f8*/ 	.word	0x00002ec0


	//   ....[30]....
        /*01fc*/ 	.word	0x00002ed0


	//   ....[31]....
        /*0200*/ 	.word	0x00002ee0


	//   ....[32]....
        /*0204*/ 	.word	0x00002f00


	//   ....[33]....
        /*0208*/ 	.word	0x00003b60


	//   ....[34]....
        /*020c*/ 	.word	0x00003c10


	//   ....[35]....
        /*0210*/ 	.word	0x00003c20


	//   ....[36]....
        /*0214*/ 	.word	0x00003c50


	//   ....[37]....
        /*0218*/ 	.word	0x00005860


	//   ....[38]....
        /*021c*/ 	.word	0x00005870


	//   ....[39]....
        /*0220*/ 	.word	0x00005880


	//   ....[40]....
        /*0224*/ 	.word	0x00005890


	//   ....[41]....
        /*0228*/ 	.word	0x000058a0


	//   ....[42]....
        /*022c*/ 	.word	0x000058b0


	//   ....[43]....
        /*0230*/ 	.word	0x000058c0


	//   ....[44]....
        /*0234*/ 	.word	0x000058f0


	//   ....[45]....
        /*0238*/ 	.word	0x00005c80


	//   ....[46]....
        /*023c*/ 	.word	0x00005ca0


	//   ....[47]....
        /*0240*/ 	.word	0x00005cb0


	//   ....[48]....
        /*0244*/ 	.word	0x00005cd0


	//   ....[49]....
        /*0248*/ 	.word	0x00005cf0


	//   ....[50]....
        /*024c*/ 	.word	0x00005d20


	//   ....[51]....
        /*0250*/ 	.word	0x00005d90


	//   ....[52]....
        /*0254*/ 	.word	0x00005dc0


	//   ....[53]....
        /*0258*/ 	.word	0x00006e40


	//   ....[54]....
        /*025c*/ 	.word	0x00006e60


	//   ....[55]....
        /*0260*/ 	.word	0x00006e90


	//   ....[56]....
        /*0264*/ 	.word	0x00006ea0


	//   ....[57]....
        /*0268*/ 	.word	0x00008d50


	//   ....[58]....
        /*026c*/ 	.word	0x00008d80


	//   ....[59]....
        /*0270*/ 	.word	0x00008dd0


	//   ....[60]....
        /*0274*/ 	.word	0x00008de0


	//   ....[61]....
        /*0278*/ 	.word	0x0000a090


	//   ....[62]....
        /*027c*/ 	.word	0x0000a0d0


	//   ....[63]....
        /*0280*/ 	.word	0x0000a110


	//   ....[64]....
        /*0284*/ 	.word	0x0000a150


	//   ....[65]....
        /*0288*/ 	.word	0x0000a310


	//   ....[66]....
        /*028c*/ 	.word	0x0000a320


	//   ....[67]....
        /*0290*/ 	.word	0x0000a410


	//   ....[68]....
        /*0294*/ 	.word	0x0000a440


	//   ....[69]....
        /*0298*/ 	.word	0x0000a510


	//   ....[70]....
        /*029c*/ 	.word	0x0000a540


	//   ....[71]....
        /*02a0*/ 	.word	0x0000a610


	//   ....[72]....
        /*02a4*/ 	.word	0x0000a630


	//   ....[73]....
        /*02a8*/ 	.word	0x0000aee0


	//   ....[74]....
        /*02ac*/ 	.word	0x0000aef0


	//   ....[75]....
        /*02b0*/ 	.word	0x0000afc0


	//   ....[76]....
        /*02b4*/ 	.word	0x0000aff0


	//   ....[77]....
        /*02b8*/ 	.word	0x0000b0c0


	//   ....[78]....
        /*02bc*/ 	.word	0x0000b0f0


	//   ....[79]....
        /*02c0*/ 	.word	0x0000b1c0


	//   ....[80]....
        /*02c4*/ 	.word	0x0000b1e0


	//----- nvinfo : EIATTR_EXIT_INSTR_OFFSETS
	.align		4
.L_620:
        /*02c8*/ 	.byte	0x04, 0x1c
        /*02ca*/ 	.short	(.L_622 - .L_621)


	//   ....[0]....
.L_621:
        /*02cc*/ 	.word	0x00000440


	//   ....[1]....
        /*02d0*/ 	.word	0x0000a640


	//   ....[2]....
        /*02d4*/ 	.word	0x0000a690


	//   ....[3]....
        /*02d8*/ 	.word	0x0000a6f0


	//   ....[4]....
        /*02dc*/ 	.word	0x0000b1f0


	//   ....[5]....
        /*02e0*/ 	.word	0x0000b240


	//   ....[6]....
        /*02e4*/ 	.word	0x0000b2a0


	//----- nvinfo : EIATTR_CTAIDZ_USED
	.align		4
.L_622:
        /*02e8*/ 	.byte	0x01, 0x04
	.zero		2


	//----- nvinfo : EIATTR_MAX_THREADS
	.align		4
        /*02ec*/ 	.byte	0x04, 0x05
        /*02ee*/ 	.short	(.L_624 - .L_623)
.L_623:
        /*02f0*/ 	.word	0x00000100
        /*02f4*/ 	.word	0x00000001
        /*02f8*/ 	.word	0x00000001


	//----- nvinfo : EIATTR_CRS_STACK_SIZE
	.align		4
.L_624:
        /*02fc*/ 	.byte	0x04, 0x1e
        /*02fe*/ 	.short	(.L_626 - .L_625)
.L_625:
        /*0300*/ 	.word	0x00000000
.L_626:


//--------------------- .nv.info._ZN7cutlass13device_kernelIN5flash19enable_sm80_to_sm89INS1_16FlashAttnFwdSm80INS1_25CollectiveMainloopFwdSm80ILi8ELi1ELb1EN4cute5tupleIJNS5_1CILi128EEES8_S8_EEELi128ENS_6half_tEfNS_4arch4Sm80ELb0ELb0ELb0ELb1ELb1ELb1ELb1ELb0EEENS1_21CollectiveEpilogueFwdIS9_NS6_IJNS7_ILi1EEESF_SF_EEESA_SC_Li256ELb1ELb1ELb0ELb0EEENS1_19SingleTileSchedulerILb1ELb0ELb1ELi128EEEEEEEEEvNT_6ParamsE --------------------------
	.section	.nv.info._ZN7cutlass13device_kernelIN5flash19enable_sm80_to_sm89INS1_16FlashAttnFwdSm80INS1_25CollectiveMainloopFwdSm80ILi8ELi1ELb1EN4cute5tupleIJNS5_1CILi128EEES8_S8_EEELi128ENS_6half_tEfNS_4arch4Sm80ELb0ELb0ELb0ELb1ELb1ELb1ELb1ELb0EEENS1_21CollectiveEpilogueFwdIS9_NS6_IJNS7_ILi1EEESF_SF_EEESA_SC_Li256ELb1ELb1ELb0ELb0EEENS1_19SingleTileSchedulerILb1ELb0ELb1ELi128EEEEEEEEEvNT_6ParamsE,"",@"SHT_CUDA_INFO"
	.sectionflags	@""
	.align	4


	//----- nvinfo : EIATTR_CUDA_API_VERSION
	.align		4
        /*0000*/ 	.byte	0x04, 0x37
        /*0002*/ 	.short	(.L_628 - .L_627)
.L_627:
        /*0004*/ 	.word	0x00000082


	//----- nvinfo : EIATTR_SW2861232_WAR
	.align		4
.L_628:
        /*0008*/ 	.byte	0x01, 0x35
	.zero		2


	//----- nvinfo : EIATTR_PARAM_CBANK
	.align		4
        /*000c*/ 	.byte	0x04, 0x0a
        /*000e*/ 	.short	(.L_630 - .L_629)
	.align		4
.L_629:
        /*0010*/ 	.word	index@(.nv.constant0._ZN7cutlass13device_kernelIN5flash19enable_sm80_to_sm89INS1_16FlashAttnFwdSm80INS1_25CollectiveMainloopFwdSm80ILi8ELi1ELb1EN4cute5tupleIJNS5_1CILi128EEES8_S8_EEELi128ENS_6half_tEfNS_4arch4Sm80ELb0ELb0ELb0ELb1ELb1ELb1ELb1ELb0EEENS1_21CollectiveEpilogueFwdIS9_NS6_IJNS7_ILi1EEESF_SF_EEESA_SC_Li256ELb1ELb1ELb0ELb0EEENS1_19SingleTileSchedulerILb1ELb0ELb1ELi128EEEEEEEEEvNT_6ParamsE)
        /*0014*/ 	.short	0x0160
        /*0016*/ 	.short	0x0418


	//----- nvinfo : EIATTR_CBANK_PARAM_SIZE
	.align		4
.L_630:
        /*0018*/ 	.byte	0x03, 0x19
        /*001a*/ 	.short	0x0418


	//----- nvinfo : EIATTR_KPARAM_INFO
	.align		4
        /*001c*/ 	.byte	0x04, 0x17
        /*001e*/ 	.short	(.L_632 - .L_631)
.L_631:
        /*0020*/ 	.word	0x00000000
        /*0024*/ 	.short	0x0000
        /*0026*/ 	.short	0x0000
        /*0028*/ 	.byte	0x00, 0xf0, 0x61, 0x10


	//----- nvinfo : EIATTR_MAXREG_COUNT
	.align		4
.L_632:
        /*002c*/ 	.byte	0x03, 0x1b
        /*002e*/ 	.short	0x00ff


	//----- nvinfo : EIATTR_NUM_BARRIERS
	.align		4
        /*0030*/ 	.byte	0x02, 0x4c
        /*0032*/ 	.byte	0x02
	.zero		1


	//----- nvinfo : EIATTR_MERCURY_ISA_VERSION
	.align		4
        /*0034*/ 	.byte	0x03, 0x5f
        /*0036*/ 	.short	0x0000


	//----- nvinfo : EIATTR_COOP_GROUP_MASK_REGIDS
	.align		4
        /*0038*/ 	.byte	0x04, 0x29
        /*003a*/ 	.short	(.L_634 - .L_633)


	//   ....[0]....
.L_633:
        /*003c*/ 	.word	0xffffffff


	//   ....[1]....
        /*0040*/ 	.word	0xffffffff


	//   ....[2]....
        /*0044*/ 	.word	0xffffffff


	//   ....[3]....
        /*0048*/ 	.word	0xffffffff


	//   ....[4]....
        /*004c*/ 	.word	0xffffffff


	//   ....[5]....
        /*0050*/ 	.word	0xffffffff


	//   ....[6]....
        /*0054*/ 	.word	0xffffffff


	//   ....[7]....
        /*0058*/ 	.word	0xffffffff


	//   ....[8]....
        /*005c*/ 	.word	0xffffffff


	//   ....[9]....
        /*0060*/ 	.word	0xffffffff


	//   ....[10]....
        /*0064*/ 	.word	0xffffffff


	//   ....[11]....
        /*0068*/ 	.word	0xffffffff


	//   ....[12]....
        /*006c*/ 	.word	0xffffffff


	//   ....[13]....
        /*0070*/ 	.word	0xffffffff


	//   ....[14]....
        /*0074*/ 	.word	0xffffffff


	//   ....[15]....
        /*0078*/ 	.word	0xffffffff


	//   ....[16]....
        /*007c*/ 	.word	0xffffffff


	//   ....[17]....
        /*0080*/ 	.word	0xffffffff


	//   ....[18]....
        /*0084*/ 	.word	0xffffffff


	//   ....[19]....
        /*0088*/ 	.word	0xffffffff


	//   ....[20]....
        /*008c*/ 	.word	0xffffffff


	//   ....[21]....
        /*0090*/ 	.word	0xffffffff


	//   ....[22]....
        /*0094*/ 	.word	0xffffffff


	//   ....[23]....
        /*0098*/ 	.word	0xffffffff


	//   ....[24]....
        /*009c*/ 	.word	0xffffffff


	//   ....[25]....
        /*00a0*/ 	.word	0xffffffff


	//   ....[26]....
        /*00a4*/ 	.word	0xffffffff


	//   ....[27]....
        /*00a8*/ 	.word	0xffffffff


	//   ....[28]....
        /*00ac*/ 	.word	0xffffffff


	//   ....[29]....
        /*00b0*/ 	.word	0xffffffff


	//   ....[30]....
        /*00b4*/ 	.word	0xffffffff


	//   ....[31]....
        /*00b8*/ 	.word	0xffffffff


	//   ....[32]....
        /*00bc*/ 	.word	0xffffffff


	//   ....[33]....
        /*00c0*/ 	.word	0xffffffff


	//   ....[34]....
        /*00c4*/ 	.word	0xffffffff


	//   ....[35]....
        /*00c8*/ 	.word	0xffffffff


	//   ....[36]....
        /*00cc*/ 	.word	0xffffffff


	//   ....[37]....
        /*00d0*/ 	.word	0xffffffff


	//   ....[38]....
        /*00d4*/ 	.word	0xffffffff


	//   ....[39]....
        /*00d8*/ 	.word	0xffffffff


	//   ....[40]....
        /*00dc*/ 	.word	0xffffffff


	//   ....[41]....
        /*00e0*/ 	.word	0xffffffff


	//   ....[42]....
        /*00e4*/ 	.word	0xffffffff


	//   ....[43]....
        /*00e8*/ 	.word	0xffffffff


	//   ....[44]....
        /*00ec*/ 	.word	0xffffffff


	//   ....[45]....
        /*00f0*/ 	.word	0xffffffff


	//   ....[46]....
        /*00f4*/ 	.word	0xffffffff


	//   ....[47]....
        /*00f8*/ 	.word	0xffffffff


	//   ....[48]....
        /*00fc*/ 	.word	0xffffffff


	//   ....[49]....
        /*0100*/ 	.word	0xffffffff


	//   ....[50]....
        /*0104*/ 	.word	0xffffffff


	//   ....[51]....
        /*0108*/ 	.word	0xffffffff


	//   ....[52]....
        /*010c*/ 	.word	0xffffffff


	//   ....[53]....
        /*0110*/ 	.word	0xffffffff


	//   ....[54]....
        /*0114*/ 	.word	0xffffffff


	//   ....[55]....
        /*0118*/ 	.word	0xffffffff


	//   ....[56]....
        /*011c*/ 	.word	0xffffffff


	//   ....[57]....
        /*0120*/ 	.word	0xffffffff


	//   ....[58]....
        /*0124*/ 	.word	0xffffffff


	//   ....[59]....
        /*0128*/ 	.word	0xffffffff


	//   ....[60]....
        /*012c*/ 	.word	0xffffffff


	//   ....[61]....
        /*0130*/ 	.word	0xffffffff


	//   ....[62]....
        /*0134*/ 	.word	0xffffffff


	//   ....[63]....
        /*0138*/ 	.word	0xffffffff


	//   ....[64]....
        /*013c*/ 	.word	0xffffffff


	//   ....[65]....
        /*0140*/ 	.word	0xffffffff


	//   ....[66]....
        /*0144*/ 	.word	0xffffffff


	//   ....[67]....
        /*0148*/ 	.word	0xffffffff


	//   ....[68]....
        /*014c*/ 	.word	0xffffffff


	//   ....[69]....
        /*0150*/ 	.word	0xffffffff


	//   ....[70]....
        /*0154*/ 	.word	0xffffffff


	//   ....[71]....
        /*0158*/ 	.word	0xffffffff


	//   ....[72]....
        /*015c*/ 	.word	0xffffffff


	//   ....[73]....
        /*0160*/ 	.word	0xffffffff


	//   ....[74]....
        /*0164*/ 	.word	0xffffffff


	//   ....[75]....
        /*0168*/ 	.word	0xffffffff


	//   ....[76]....
        /*016c*/ 	.word	0xffffffff


	//   ....[77]....
        /*0170*/ 	.word	0xffffffff


	//   ....[78]....
        /*0174*/ 	.word	0xffffffff


	//   ....[79]....
        /*0178*/ 	.word	0xffffffff


	//   ....[80]....
        /*017c*/ 	.word	0xffffffff


	//   ....[81]....
        /*0180*/ 	.word	0xffffffff


	//   ....[82]....
        /*0184*/ 	.word	0xffffffff


	//   ....[83]....
        /*0188*/ 	.word	0xffffffff


	//   ....[84]....
        /*018c*/ 	.word	0xffffffff


	//   ....[85]....
        /*0190*/ 	.word	0xffffffff


	//   ....[86]....
        /*0194*/ 	.word	0xffffffff


	//   ....[87]....
        /*0198*/ 	.word	0xffffffff


	//   ....[88]....
        /*019c*/ 	.word	0xffffffff


	//   ....[89]....
        /*01a0*/ 	.word	0xffffffff


	//   ....[90]....
        /*01a4*/ 	.word	0xffffffff


	//   ....[91]....
        /*01a8*/ 	.word	0xffffffff


	//   ....[92]....
        /*01ac*/ 	.word	0xffffffff


	//   ....[93]....
        /*01b0*/ 	.word	0xffffffff


	//   ....[94]....
        /*01b4*/ 	.word	0xffffffff


	//   ....[95]....
        /*01b8*/ 	.word	0xffffffff


	//   ....[96]....
        /*01bc*/ 	.word	0xffffffff


	//   ....[97]....
        /*01c0*/ 	.word	0xffffffff


	//   ....[98]....
        /*01c4*/ 	.word	0xffffffff


	//   ....[99]....
        /*01c8*/ 	.word	0xffffffff


	//   ....[100]....
        /*01cc*/ 	.word	0xffffffff


	//   ....[101]....
        /*01d0*/ 	.word	0xffffffff


	//   ....[102]....
        /*01d4*/ 	.word	0xffffffff


	//   ....[103]....
        /*01d8*/ 	.word	0xffffffff


	//   ....[104]....
        /*01dc*/ 	.word	0xffffffff


	//   ....[105]....
        /*01e0*/ 	.word	0xffffffff


	//   ....[106]....
        /*01e4*/ 	.word	0xffffffff


	//   ....[107]....
        /*01e8*/ 	.word	0xffffffff


	//   ....[108]....
        /*01ec*/ 	.word	0xffffffff


	//   ....[109]....
        /*01f0*/ 	.word	0xffffffff


	//   ....[110]....
        /*01f4*/ 	.word	0xffffffff


	//   ....[111]....
        /*01f8*/ 	.word	0xffffffff


	//   ....[112]....
        /*01fc*/ 	.word	0xffffffff


	//----- nvinfo : EIATTR_COOP_GROUP_INSTR_OFFSETS
	.align		4
.L_634:
        /*0200*/ 	.byte	0x04, 0x28
        /*0202*/ 	.short	(.L_636 - .L_635)


	//   ....[0]....
.L_635:
        /*0204*/ 	.word	0x00000090


	//   ....[1]....
        /*0208*/ 	.word	0x000028e0


	//   ....[2]....
        /*020c*/ 	.word	0x00002930


	//   ....[3]....
        /*0210*/ 	.word	0x00003100


	//   ....[4]....
        /*0214*/ 	.word	0x00003120


	//   ....[5]....
        /*0218*/ 	.word	0x00003870


	//   ....[6]....
        /*021c*/ 	.word	0x00003890


	//   ....[7]....
        /*0220*/ 	.word	0x00003fe0


	//   ....[8]....
        /*0224*/ 	.word	0x00003ff0


	//   ....[9]....
        /*0228*/ 	.word	0x00004810


	//   ....[10]....
        /*022c*/ 	.word	0x00004850


	//   ....[11]....
        /*0230*/ 	.word	0x00005600


	//   ....[12]....
        /*0234*/ 	.word	0x00005630


	//   ....[13]....
        /*0238*/ 	.word	0x00005dc0


	//   ....[14]....
        /*023c*/ 	.word	0x00005df0


	//   ....[15]....
        /*0240*/ 	.word	0x00006580


	//   ....[16]....
        /*0244*/ 	.word	0x000065a0


	//   ....[17]....
        /*0248*/ 	.word	0x00006d50


	//   ....[18]....
        /*024c*/ 	.word	0x00006d80


	//   ....[19]....
        /*0250*/ 	.word	0x00006e90


	//   ....[20]....
        /*0254*/ 	.word	0x00006ec0


	//   ....[21]....
        /*0258*/ 	.word	0x00006f90


	//   ....[22]....
        /*025c*/ 	.word	0x00006fc0


	//   ....[23]....
        /*0260*/ 	.word	0x00007090


	//   ....[24]....
        /*0264*/ 	.word	0x000070b0


	//   ....[25]....
        /*0268*/ 	.word	0x00007630


	//   ....[26]....
        /*026c*/ 	.word	0x00007650


	//   ....[27]....
        /*0270*/ 	.word	0x00007720


	//   ....[28]....
        /*0274*/ 	.word	0x00007750


	//   ....[29]....
        /*0278*/ 	.word	0x00007820


	//   ....[30]....
        /*027c*/ 	.word	0x00007850


	//   ....[31]....
        /*0280*/ 	.word	0x00007920


	//   ....[32]....
        /*0284*/ 	.word	0x00007950


	//   ....[33]....
        /*0288*/ 	.word	0x00008670


	//   ....[34]....
        /*028c*/ 	.word	0x000086b0


	//   ....[35]....
        /*0290*/ 	.word	0x000086f0


	//   ....[36]....
        /*0294*/ 	.word	0x00008730


	//   ....[37]....
        /*0298*/ 	.word	0x00008790


	//   ....[38]....
        /*029c*/ 	.word	0x000087d0


	//   ....[39]....
        /*02a0*/ 	.word	0x00008800


	//   ....[40]....
        /*02a4*/ 	.word	0x00008830


	//   ....[41]....
        /*02a8*/ 	.word	0x00008a30


	//   ....[42]....
        /*02ac*/ 	.word	0x00008a70


	//   ....[43]....
        /*02b0*/ 	.word	0x00008a80


	//   ....[44]....
        /*02b4*/ 	.word	0x00008b10


	//   ....[45]....
        /*02b8*/ 	.word	0x00008b20


	//   ....[46]....
        /*02bc*/ 	.word	0x00008c90


	//   ....[47]....
        /*02c0*/ 	.word	0x00008cc0


	//   ....[48]....
        /*02c4*/ 	.word	0x00008ce0


	//   ....[49]....
        /*02c8*/ 	.word	0x0000c7e0


	//   ....[50]....
        /*02cc*/ 	.word	0x0000c990


	//   ....[51]....
        /*02d0*/ 	.word	0x0000ca00


	//   ....[52]....
        /*02d4*/ 	.word	0x0000ca30


	//   ....[53]....
        /*02d8*/ 	.word	0x0000ca50


	//   ....[54]....
        /*02dc*/ 	.word	0x0000ca60


	//   ....[55]....
        /*02e0*/ 	.word	0x0000ca80


	//   ....[56]....
        /*02e4*/ 	.word	0x0000caa0


	//   ....[57]....
        /*02e8*/ 	.word	0x0000dbe0


	//   ....[58]....
        /*02ec*/ 	.word	0x0000dc00


	//   ....[59]....
        /*02f0*/ 	.word	0x0000dc10


	//   ....[60]....
        /*02f4*/ 	.word	0x0000dc20


	//   ....[61]....
        /*02f8*/ 	.word	0x0000dc30


	//   ....[62]....
        /*02fc*/ 	.word	0x0000dc40


	//   ....[63]....
        /*0300*/ 	.word	0x0000dc50


	//   ....[64]....
        /*0304*/ 	.word	0x0000dc70


	//   ....[65]....
        /*0308*/ 	.word	0x0000e8c0


	//   ....[66]....
        /*030c*/ 	.word	0x0000e960


	//   ....[67]....
        /*0310*/ 	.word	0x0000e970


	//   ....[68]....
        /*0314*/ 	.word	0x0000e9a0


	//   ....[69]....
        /*0318*/ 	.word	0x00010650


	//   ....[70]....
        /*031c*/ 	.word	0x00010660


	//   ....[71]....
        /*0320*/ 	.word	0x00010670


	//   ....[72]....
        /*0324*/ 	.word	0x00010680


	//   ....[73]....
        /*0328*/ 	.word	0x00010690


	//   ....[74]....
        /*032c*/ 	.word	0x000106a0


	//   ....[75]....
        /*0330*/ 	.word	0x000106b0


	//   ....[76]....
        /*0334*/ 	.word	0x000106e0


	//   ....[77]....
        /*0338*/ 	.word	0x00010a70


	//   ....[78]....
        /*033c*/ 	.word	0x00010a90


	//   ....[79]....
        /*0340*/ 	.word	0x00010aa0


	//   ....[80]....
        /*0344*/ 	.word	0x00010ac0


	//   ....[81]....
        /*0348*/ 	.word	0x00010ae0


	//   ....[82]....
        /*034c*/ 	.word	0x00010b10


	//   ....[83]....
        /*0350*/ 	.word	0x00010b80


	//   ....[84]....
        /*0354*/ 	.word	0x00010bb0


	//   ....[85]....
        /*0358*/ 	.word	0x00011c30


	//   ....[86]....
        /*035c*/ 	.word	0x00011c50


	//   ....[87]....
        /*0360*/ 	.word	0x00011c80


	//   ....[88]....
        /*0364*/ 	.word	0x00011c90


	//   ....[89]....
        /*0368*/ 	.word	0x00013b40


	//   ....[90]....
        /*036c*/ 	.word	0x00013b70


	//   ....[91]....
        /*0370*/ 	.word	0x00013bc0


	//   ....[92]....
        /*0374*/ 	.word	0x00013bd0


	//   ....[93]....
        /*0378*/ 	.word	0x00014e80


	//   ....[94]....
        /*037c*/ 	.word	0x00014ec0


	//   ....[95]....
        /*0380*/ 	.word	0x00014f00


	//   ....[96]....
        /*0384*/ 	.word	0x00014f40


	//   ....[97]....
        /*0388*/ 	.word	0x000150f0


	//   ....[98]....
        /*038c*/ 	.word	0x00015100


	//   ....[99]....
        /*0390*/ 	.word	0x000151f0


	//   ....[100]....
        /*0394*/ 	.word	0x00015220


	//   ....[101]....
        /*0398*/ 	.word	0x000152f0


	//   ....[102]....
        /*039c*/ 	.word	0x00015320


	//   ....[103]....
        /*03a0*/ 	.word	0x000153f0


	//   ....[104]....
        /*03a4*/ 	.word	0x00015410


	//   ....[105]....
        /*03a8*/ 	.word	0x00015cc0


	//   ....[106]....
        /*03ac*/ 	.word	0x00015cd0


	//   ....[107]....
        /*03b0*/ 	.word	0x00015da0


	//   ....[108]....
        /*03b4*/ 	.word	0x00015dd0


	//   ....[109]....
        /*03b8*/ 	.word	0x00015ea0


	//   ....[110]....
        /*03bc*/ 	.word	0x00015ed0


	//   ....[111]....
        /*03c0*/ 	.word	0x00015fa0


	//   ....[112]....
        /*03c4*/ 	.word	0x00015fc0


	//----- nvinfo : EIATTR_EXIT_INSTR_OFFSETS
	.align		4
.L_636:
        /*03c8*/ 	.byte	0x04, 0x1c
        /*03ca*/ 	.short	(.L_638 - .L_637)


	//   ....[0]....
.L_637:
        /*03cc*/ 	.word	0x00000440


	//   ....[1]....
        /*03d0*/ 	.word	0x00015420


	//   ....[2]....
        /*03d4*/ 	.word	0x00015470


	//   ....[3]....
        /*03d8*/ 	.word	0x000154d0


	//   ....[4]....
        /*03dc*/ 	.word	0x00015fd0


	//   ....[5]....
        /*03e0*/ 	.word	0x00016020


	//   ....[6]....
        /*03e4*/ 	.word	0x00016080


	//----- nvinfo : EIATTR_CTAIDZ_USED
	.align		4
.L_638:
        /*03e8*/ 	.byte	0x01, 0x04
	.zero		2


	//----- nvinfo : EIATTR_MAX_THREADS
	.align		4
        /*03ec*/ 	.byte	0x04, 0x05
        /*03ee*/ 	.short	(.L_640 - .L_639)
.L_639:
        /*03f0*/ 	.word	0x00000100
        /*03f4*/ 	.word	0x00000001
        /*03f8*/ 	.word	0x00000001


	//----- nvinfo : EIATTR_CRS_STACK_SIZE
	.align		4
.L_640:
        /*03fc*/ 	.byte	0x04, 0x1e
        /*03fe*/ 	.short	(.L_642 - .L_641)
.L_641:
        /*0400*/ 	.word	0x00000000
.L_642:


//--------------------- .nv.info._ZN7cutlass13device_kernelIN5flash19enable_sm80_to_sm89INS1_16FlashAttnFwdSm80INS1_25CollectiveMainloopFwdSm80ILi8ELi1ELb1EN4cute5tupleIJNS5_1CILi128EEENS7_ILi96EEES8_EEELi128ENS_6half_tEfNS_4arch4Sm80ELb0ELb1ELb0ELb0ELb1ELb0ELb1ELb0EEENS1_21CollectiveEpilogueFwdINS6_IJS8_S8_S9_EEENS6_IJNS7_ILi1EEESH_SH_EEESB_SD_Li256ELb0ELb1ELb0ELb0EEENS1_19SingleTileSchedulerILb0ELb0ELb1ELi128EEEEEEEEEvNT_6ParamsE --------------------------
	.section	.nv.info._ZN7cutlass13device_kernelIN5flash19enable_sm80_to_sm89INS1_16FlashAttnFwdSm80INS1_25CollectiveMainloopFwdSm80ILi8ELi1ELb1EN4cute5tupleIJNS5_1CILi128EEENS7_ILi96EEES8_EEELi128ENS_6half_tEfNS_4arch4Sm80ELb0ELb1ELb0ELb0ELb1ELb0ELb1ELb0EEENS1_21CollectiveEpilogueFwdINS6_IJS8_S8_S9_EEENS6_IJNS7_ILi1EEESH_SH_EEESB_SD_Li256ELb0ELb1ELb0ELb0EEENS1_19SingleTileSchedulerILb0ELb0ELb1ELi128EEEEEEEEEvNT_6ParamsE,"",@"SHT_CUDA_INFO"
	.sectionflags	@""
	.align	4


	//----- nvinfo : EIATTR_CUDA_API_VERSION
	.align		4
        /*0000*/ 	.byte	0x04, 0x37
        /*0002*/ 	.short	(.L_644 - .L_643)
.L_643:
        /*0004*/ 	.word	0x00000082


	//----- nvinfo : EIATTR_SW2861232_WAR
	.align		4
.L_644:
        /*0008*/ 	.byte	0x01, 0x35
	.zero		2


	//----- nvinfo : EIATTR_PARAM_CBANK
	.align		4
        /*000c*/ 	.byte	0x04, 0x0a
        /*000e*/ 	.short	(.L_646 - .L_645)
	.align		4
.L_645:
        /*0010*/ 	.word	index@(.nv.constant0._ZN7cutlass13device_kernelIN5flash19enable_sm80_to_sm89INS1_16FlashAttnFwdSm80INS1_25CollectiveMainloopFwdSm80ILi8ELi1ELb1EN4cute5tupleIJNS5_1CILi128EEENS7_ILi96EEES8_EEELi128ENS_6half_tEfNS_4arch4Sm80ELb0ELb1ELb0ELb0ELb1ELb0ELb1ELb0EEENS1_21CollectiveEpilogueFwdINS6_IJS8_S8_S9_EEENS6_IJNS7_ILi1EEESH_SH_EEESB_SD_Li256ELb0ELb1ELb0ELb0EEENS1_19SingleTileSchedulerILb0ELb0ELb1ELi128EEEEEEEEEvNT_6ParamsE)
        /*0014*/ 	.short	0x0160
        /*0016*/ 	.short	0x0418


	//----- nvinfo : EIATTR_CBANK_PARAM_SIZE
	.align		4
.L_646:
        /*0018*/ 	.byte	0x03, 0x19
        /*001a*/ 	.short	0x0418


	//----- nvinfo : EIATTR_KPARAM_INFO
	.align		4
        /*001c*/ 	.byte	0x04, 0x17
        /*001e*/ 	.short	(.L_648 - .L_647)
.L_647:
        /*0020*/ 	.word	0x00000000
        /*0024*/ 	.short	0x0000
        /*0026*/ 	.short	0x0000
        /*0028*/ 	.byte	0x00, 0xf0, 0x61, 0x10


	//----- nvinfo : EIATTR_MAXREG_COUNT
	.align		4
.L_648:
        /*002c*/ 	.byte	0x03, 0x1b
        /*002e*/ 	.short	0x00ff


	//----- nvinfo : EIATTR_NUM_BARRIERS
	.align		4
        /*0030*/ 	.byte	0x02, 0x4c
        /*0032*/ 	.byte	0x02
	.zero		1


	//----- nvinfo : EIATTR_MERCURY_ISA_VERSION
	.align		4
        /*0034*/ 	.byte	0x03, 0x5f
        /*0036*/ 	.short	0x0000


	//----- nvinfo : EIATTR_COOP_GROUP_MASK_REGIDS
	.align		4
        /*0038*/ 	.byte	0x04, 0x29
        /*003a*/ 	.short	(.L_650 - .L_649)


	//   ....[0]....
.L_649:
        /*003c*/ 	.word	0xffffffff


	//   ....[1]....
        /*0040*/ 	.word	0xffffffff


	//   ....[2]....
        /*0044*/ 	.word	0xffffffff


	//   ....[3]....
        /*0048*/ 	.word	0xffffffff


	//   ....[4]....
        /*004c*/ 	.word	0xffffffff


	//   ....[5]....
        /*0050*/ 	.word	0xffffffff


	//   ....[6]....
        /*0054*/ 	.word	0xffffffff


	//   ....[7]....
        /*0058*/ 	.word	0xffffffff


	//   ....[8]....
        /*005c*/ 	.word	0xffffffff


	//   ....[9]....
        /*0060*/ 	.word	0xffffffff


	//   ....[10]....
        /*0064*/ 	.word	0xffffffff


	//   ....[11]....
        /*0068*/ 	.word	0xffffffff


	//   ....[12]....
        /*006c*/ 	.word	0xffffffff


	//   ....[13]....
        /*0070*/ 	.word	0xffffffff


	//   ....[14]....
        /*0074*/ 	.word	0xffffffff


	//   ....[15]....
        /*0078*/ 	.word	0xffffffff


	//   ....[16]....
        /*007c*/ 	.word	0xffffffff


	//   ....[17]....
        /*0080*/ 	.word	0xffffffff


	//   ....[18]....
        /*0084*/ 	.word	0xffffffff


	//   ....[19]....
        /*0088*/ 	.word	0xffffffff


	//   ....[20]....
        /*008c*/ 	.word	0xffffffff


	//   ....[21]....
        /*0090*/ 	.word	0xffffffff


	//   ....[22]....
        /*0094*/ 	.word	0xffffffff


	//   ....[23]....
        /*0098*/ 	.word	0xffffffff


	//   ....[24]....
        /*009c*/ 	.word	0xffffffff


	//   ....[25]....
        /*00a0*/ 	.word	0xffffffff


	//   ....[26]....
        /*00a4*/ 	.word	0xffffffff


	//   ....[27]....
        /*00a8*/ 	.word	0xffffffff


	//   ....[28]....
        /*00ac*/ 	.word	0xffffffff


	//   ....[29]....
        /*00b0*/ 	.word	0xffffffff


	//   ....[30]....
        /*00b4*/ 	.word	0xffffffff


	//   ....[31]....
        /*00b8*/ 	.word	0xffffffff


	//   ....[32]....
        /*00bc*/ 	.word	0xffffffff


	//   ....[33]....
        /*00c0*/ 	.word	0xffffffff


	//   ....[34]....
        /*00c4*/ 	.word	0xffffffff


	//   ....[35]....
        /*00c8*/ 	.word	0xffffffff


	//   ....[36]....
        /*00cc*/ 	.word	0xffffffff


	//   ....[37]....
        /*00d0*/ 	.word	0xffffffff


	//   ....[38]....
        /*00d4*/ 	.word	0xffffffff


	//   ....[39]....
        /*00d8*/ 	.word	0xffffffff


	//   ....[40]....
        /*00dc*/ 	.word	0xffffffff


	//   ....[41]....
        /*00e0*/ 	.word	0xffffffff


	//   ....[42]....
        /*00e4*/ 	.word	0xffffffff


	//   ....[43]....
        /*00e8*/ 	.word	0xffffffff


	//   ....[44]....
        /*00ec*/ 	.word	0xffffffff


	//   ....[45]....
        /*00f0*/ 	.word	0xffffffff


	//   ....[46]....
        /*00f4*/ 	.word	0xffffffff


	//   ....[47]....
        /*00f8*/ 	.word	0xffffffff


	//   ....[48]....
        /*00fc*/ 	.word	0xffffffff


	//   ....[49]....
        /*0100*/ 	.word	0xffffffff


	//   ....[50]....
        /*0104*/ 	.word	0xffffffff


	//   ....[51]....
        /*0108*/ 	.word	0xffffffff


	//   ....[52]....
        /*010c*/ 	.word	0xffffffff


	//   ....[53]....
        /*0110*/ 	.word	0xffffffff


	//   ....[54]....
        /*0114*/ 	.word	0xffffffff


	//   ....[55]....
        /*0118*/ 	.word	0xffffffff


	//   ....[56]....
        /*011c*/ 	.word	0xffffffff


	//   ....[57]....
        /*0120*/ 	.word	0xffffffff


	//   ....[58]....
        /*0124*/ 	.word	0xffffffff


	//   ....[59]....
        /*0128*/ 	.word	0xffffffff


	//   ....[60]....
        /*012c*/ 	.word	0xffffffff


	//   ....[61]....
        /*0130*/ 	.word	0xffffffff


	//   ....[62]....
        /*0134*/ 	.word	0xffffffff


	//   ....[63]....
        /*0138*/ 	.word	0xffffffff


	//   ....[64]....
        /*013c*/ 	.word	0xffffffff


	//   ....[65]....
        /*0140*/ 	.word	0xffffffff


	//   ....[66]....
        /*0144*/ 	.word	0xffffffff


	//   ....[67]....
        /*0148*/ 	.word	0xffffffff


	//   ....[68]....
        /*014c*/ 	.word	0xffffffff


	//   ....[69]....
        /*0150*/ 	.word	0xffffffff


	//   ....[70]....
        /*0154*/ 	.word	0xffffffff


	//   ....[71]....
        /*0158*/ 	.word	0xffffffff


	//   ....[72]....
        /*015c*/ 	.word	0xffffffff


	//   ....[73]....
        /*0160*/ 	.word	0xffffffff


	//   ....[74]....
        /*0164*/ 	.word	0xffffffff


	//   ....[75]....
        /*0168*/ 	.word	0xffffffff


	//   ....[76]....
        /*016c*/ 	.word	0xffffffff


	//   ....[77]....
        /*0170*/ 	.word	0xffffffff


	//   ....[78]....
        /*0174*/ 	.word	0xffffffff


	//   ....[79]....
        /*0178*/ 	.word	0xffffffff


	//   ....[80]....
        /*017c*/ 	.word	0xffffffff


	//   ....[81]....
        /*0180*/ 	.word	0xffffffff


	//   ....[82]....
        /*0184*/ 	.word	0xffffffff


	//   ....[83]....
        /*0188*/ 	.word	0xffffffff


	//   ....[84]....
        /*018c*/ 	.word	0xffffffff


	//   ....[85]....
        /*0190*/ 	.word	0xffffffff


	//   ....[86]....
        /*0194*/ 	.word	0xffffffff


	//   ....[87]....
        /*0198*/ 	.word	0xffffffff


	//   ....[88]....
        /*019c*/ 	.word	0xffffffff


	//   ....[89]....
        /*01a0*/ 	.word	0xffffffff


	//   ....[90]....
        /*01a4*/ 	.word	0xffffffff


	//   ....[91]....
        /*01a8*/ 	.word	0xffffffff


	//   ....[92]....
        /*01ac*/ 	.word	0xffffffff


	//   ....[93]....
        /*01b0*/ 	.word	0xffffffff


	//   ....[94]....
        /*01b4*/ 	.word	0xffffffff


	//   ....[95]....
        /*01b8*/ 	.word	0xffffffff


	//   ....[96]....
        /*01bc*/ 	.word	0xffffffff


	//   ....[97]....
        /*01c0*/ 	.word	0xffffffff


	//   ....[98]....
        /*01c4*/ 	.word	0xffffffff


	//   ....[99]....
        /*01c8*/ 	.word	0xffffffff


	//   ....[100]....
        /*01cc*/ 	.word	0xffffffff


	//   ....[101]....
        /*01d0*/ 	.word	0xffffffff


	//   ....[102]....
        /*01d4*/ 	.word	0xffffffff


	//   ....[103]....
        /*01d8*/ 	.word	0xffffffff


	//   ....[104]....
        /*01dc*/ 	.word	0xffffffff


	//   ....[105]....
        /*01e0*/ 	.word	0xffffffff


	//   ....[106]....
        /*01e4*/ 	.word	0xffffffff


	//   ....[107]....
        /*01e8*/ 	.word	0xffffffff


	//----- nvinfo : EIATTR_COOP_GROUP_INSTR_OFFSETS
	.align		4
.L_650:
        /*01ec*/ 	.byte	0x04, 0x28
        /*01ee*/ 	.short	(.L_652 - .L_651)


	//   ....[0]....
.L_651:
        /*01f0*/ 	.word	0x00000fd0


	//   ....[1]....
        /*01f4*/ 	.word	0x00001010


	//   ....[2]....
        /*01f8*/ 	.word	0x00001050


	//   ....[3]....
        /*01fc*/ 	.word	0x00001090


	//   ....[4]....
        /*0200*/ 	.word	0x000010c0


	//   ....[5]....
        /*0204*/ 	.word	0x00001140


	//   ....[6]....
        /*0208*/ 	.word	0x000012d0


	//   ....[7]....
        /*020c*/ 	.word	0x00001300


	//   ....[8]....
        /*0210*/ 	.word	0x00001520


	//   ....[9]....
        /*0214*/ 	.word	0x00001550


	//   ....[10]....
        /*0218*/ 	.word	0x00001570


	//   ....[11]....
        /*021c*/ 	.word	0x00001590


	//   ....[12]....
        /*0220*/ 	.word	0x000015a0


	//   ....[13]....
        /*0224*/ 	.word	0x000015b0


	//   ....[14]....
        /*0228*/ 	.word	0x00001b40


	//   ....[15]....
        /*022c*/ 	.word	0x00001b60


	//   ....[16]....
        /*0230*/ 	.word	0x00001b80


	//   ....[17]....
        /*0234*/ 	.word	0x00001b90


	//   ....[18]....
        /*0238*/ 	.word	0x00001bb0


	//   ....[19]....
        /*023c*/ 	.word	0x00001bc0


	//   ....[20]....
        /*0240*/ 	.word	0x00002860


	//   ....[21]....
        /*0244*/ 	.word	0x00002880


	//   ....[22]....
        /*0248*/ 	.word	0x00002890


	//   ....[23]....
        /*024c*/ 	.word	0x000028a0


	//   ....[24]....
        /*0250*/ 	.word	0x000028b0


	//   ....[25]....
        /*0254*/ 	.word	0x000028c0


	//   ....[26]....
        /*0258*/ 	.word	0x00002c20


	//   ....[27]....
        /*025c*/ 	.word	0x00002e30


	//   ....[28]....
        /*0260*/ 	.word	0x00004330


	//   ....[29]....
        /*0264*/ 	.word	0x00004490


	//   ....[30]....
        /*0268*/ 	.word	0x000044a0


	//   ....[31]....
        /*026c*/ 	.word	0x000044f0


	//   ....[32]....
        /*0270*/ 	.word	0x00005c60


	//   ....[33]....
        /*0274*/ 	.word	0x00005c80


	//   ....[34]....
        /*0278*/ 	.word	0x00005ca0


	//   ....[35]....
        /*027c*/ 	.word	0x00005cb0


	//   ....[36]....
        /*0280*/ 	.word	0x00005cc0


	//   ....[37]....
        /*0284*/ 	.word	0x00005cd0


	//   ....[38]....
        /*0288*/ 	.word	0x00006840


	//   ....[39]....
        /*028c*/ 	.word	0x00006860


	//   ....[40]....
        /*0290*/ 	.word	0x00006880


	//   ....[41]....
        /*0294*/ 	.word	0x00006890


	//   ....[42]....
        /*0298*/ 	.word	0x000068a0


	//   ....[43]....
        /*029c*/ 	.word	0x000068b0


	//   ....[44]....
        /*02a0*/ 	.word	0x00006a90


	//   ....[45]....
        /*02a4*/ 	.word	0x00006d60


	//   ....[46]....
        /*02a8*/ 	.word	0x00007db0


	//   ....[47]....
        /*02ac*/ 	.word	0x00007f20


	//   ....[48]....
        /*02b0*/ 	.word	0x000080d0


	//   ....[49]....
        /*02b4*/ 	.word	0x000081d0


	//   ....[50]....
        /*02b8*/ 	.word	0x00009ea0


	//   ....[51]....
        /*02bc*/ 	.word	0x00009ec0


	//   ....[52]....
        /*02c0*/ 	.word	0x00009ee0


	//   ....[53]....
        /*02c4*/ 	.word	0x00009ef0


	//   ....[54]....
        /*02c8*/ 	.word	0x00009f00


	//   ....[55]....
        /*02cc*/ 	.word	0x00009f10


	//   ....[56]....
        /*02d0*/ 	.word	0x0000aa80


	//   ....[57]....
        /*02d4*/ 	.word	0x0000aaa0


	//   ....[58]....
        /*02d8*/ 	.word	0x0000aac0


	//   ....[59]....
        /*02dc*/ 	.word	0x0000aad0


	//   ....[60]....
        /*02e0*/ 	.word	0x0000aae0


	//   ....[61]....
        /*02e4*/ 	.word	0x0000aaf0


	//   ....[62]....
        /*02e8*/ 	.word	0x0000af60


	//   ....[63]....
        /*02ec*/ 	.word	0x0000af80


	//   ....[64]....
        /*02f0*/ 	.word	0x0000afc0


	//   ....[65]....
        /*02f4*/ 	.word	0x0000afd0


	//   ....[66]....
        /*02f8*/ 	.word	0x0000cad0


	//   ....[67]....
        /*02fc*/ 	.word	0x0000cb10


	//   ....[68]....
        /*0300*/ 	.word	0x0000cb30


	//   ....[69]....
        /*0304*/ 	.word	0x0000cb50


	//   ....[70]....
        /*0308*/ 	.word	0x0000cb70


	//   ....[71]....
        /*030c*/ 	.word	0x0000cbc0


	//   ....[72]....
        /*0310*/ 	.word	0x0000d650


	//   ....[73]....
        /*0314*/ 	.word	0x0000d660


	//   ....[74]....
        /*0318*/ 	.word	0x0000d670


	//   ....[75]....
        /*031c*/ 	.word	0x0000d680


	//   ....[76]....
        /*0320*/ 	.word	0x0000d690


	//   ....[77]....
        /*0324*/ 	.word	0x0000d6a0


	//   ....[78]....
        /*0328*/ 	.word	0x0000d8b0


	//   ....[79]....
        /*032c*/ 	.word	0x0000dca0


	//   ....[80]....
        /*0330*/ 	.word	0x0000ea60


	//   ....[81]....
        /*0334*/ 	.word	0x0000ecc0


	//   ....[82]....
        /*0338*/ 	.word	0x0000ee60


	//   ....[83]....
        /*033c*/ 	.word	0x0000ef80


	//   ....[84]....
        /*0340*/ 	.word	0x00010750


	//   ....[85]....
        /*0344*/ 	.word	0x00010780


	//   ....[86]....
        /*0348*/ 	.word	0x000107c0


	//   ....[87]....
        /*034c*/ 	.word	0x000107d0


	//   ....[88]....
        /*0350*/ 	.word	0x00011950


	//   ....[89]....
        /*0354*/ 	.word	0x00011960


	//   ....[90]....
        /*0358*/ 	.word	0x00011980


	//   ....[91]....
        /*035c*/ 	.word	0x000119a0


	//   ....[92]....
        /*0360*/ 	.word	0x000119c0


	//   ....[93]....
        /*0364*/ 	.word	0x000119e0


	//   ....[94]....
        /*0368*/ 	.word	0x00011b60


	//   ....[95]....
        /*036c*/ 	.word	0x00011b90


	//   ....[96]....
        /*0370*/ 	.word	0x00011c60


	//   ....[97]....
        /*0374*/ 	.word	0x00011c90


	//   ....[98]....
        /*0378*/ 	.word	0x00011d60


	//   ....[99]....
        /*037c*/ 	.word	0x00011d80


	//   ....[100]....
        /*0380*/ 	.word	0x000123b0


	//   ....[101]....
        /*0384*/ 	.word	0x000123e0


	//   ....[102]....
        /*0388*/ 	.word	0x000124b0


	//   ....[103]....
        /*038c*/ 	.word	0x000124e0


	//   ....[104]....
        /*0390*/ 	.word	0x000125b0


	//   ....[105]....
        /*0394*/ 	.word	0x000125e0


	//   ....[106]....
        /*0398*/ 	.word	0x000126b0


	//   ....[107]....
        /*039c*/ 	.word	0x000126d0


	//----- nvinfo : EIATTR_EXIT_INSTR_OFFSETS
	.align		4
.L_652:
        /*03a0*/ 	.byte	0x04, 0x1c
        /*03a2*/ 	.short	(.L_654 - .L_653)


	//   ....[0]....
.L_653:
        /*03a4*/ 	.word	0x00000030


	//   ....[1]....
        /*03a8*/ 	.word	0x00011d90


	//   ....[2]....
        /*03ac*/ 	.word	0x00011de0


	//   ....[3]....
        /*03b0*/ 	.word	0x00011e40


	//   ....[4]....
        /*03b4*/ 	.word	0x000126e0


	//   ....[5]....
        /*03b8*/ 	.word	0x00012730


	//   ....[6]....
        /*03bc*/ 	.word	0x00012790


	//----- nvinfo : EIATTR_CTAIDZ_USED
	.align		4
.L_654:
        /*03c0*/ 	.byte	0x01, 0x04
	.zero		2


	//----- nvinfo : EIATTR_MAX_THREADS
	.align		4
        /*03c4*/ 	.byte	0x04, 0x05
        /*03c6*/ 	.short	(.L_656 - .L_655)
.L_655:
        /*03c8*/ 	.word	0x00000100
        /*03cc*/ 	.word	0x00000001
        /*03d0*/ 	.word	0x00000001


	//----- nvinfo : EIATTR_CRS_STACK_SIZE
	.align		4
.L_656:
        /*03d4*/ 	.byte	0x04, 0x1e
        /*03d6*/ 	.short	(.L_658 - .L_657)
.L_657:
        /*03d8*/ 	.word	0x00000000
.L_658:


//--------------------- .nv.info._ZN7cutlass13device_kernelIN5flash19enable_sm80_to_sm89INS1_16FlashAttnFwdSm80INS1_25CollectiveMainloopFwdSm80ILi8ELi1ELb1EN4cute5tupleIJNS5_1CILi128EEENS7_ILi96EEES8_EEELi128ENS_6half_tEfNS_4arch4Sm80ELb0ELb1ELb0ELb1ELb1ELb0ELb1ELb0EEENS1_21CollectiveEpilogueFwdINS6_IJS8_S8_S9_EEENS6_IJNS7_ILi1EEESH_SH_EEESB_SD_Li256ELb1ELb1ELb0ELb0EEENS1_19SingleTileSchedulerILb1ELb0ELb1ELi128EEEEEEEEEvNT_6ParamsE --------------------------
	.section	.nv.info._ZN7cutlass13device_kernelIN5flash19enable_sm80_to_sm89INS1_16FlashAttnFwdSm80INS1_25CollectiveMainloopFwdSm80ILi8ELi1ELb1EN4cute5tupleIJNS5_1CILi128EEENS7_ILi96EEES8_EEELi128ENS_6half_tEfNS_4arch4Sm80ELb0ELb1ELb0ELb1ELb1ELb0ELb1ELb0EEENS1_21CollectiveEpilogueFwdINS6_IJS8_S8_S9_EEENS6_IJNS7_ILi1EEESH_SH_EEESB_SD_Li256ELb1ELb1ELb0ELb0EEENS1_19SingleTileSchedulerILb1ELb0ELb1ELi128EEEEEEEEEvNT_6ParamsE,"",@"SHT_CUDA_INFO"
	.sectionflags	@""
	.align	4


	//----- nvinfo : EIATTR_CUDA_API_VERSION
	.align		4
        /*0000*/ 	.byte	0x04, 0x37
        /*0002*/ 	.short	(.L_660 - .L_659)
.L_659:
        /*0004*/ 	.word	0x00000082


	//----- nvinfo : EIATTR_SW2861232_WAR
	.align		4
.L_660:
        /*0008*/ 	.byte	0x01, 0x35
	.zero		2


	//----- nvinfo : EIATTR_PARAM_CBANK
	.align		4
        /*000c*/ 	.byte	0x04, 0x0a
        /*000e*/ 	.short	(.L_662 - .L_661)
	.align		4
.L_661:
        /*0010*/ 	.word	index@(.nv.constant0._ZN7cutlass13device_kernelIN5flash19enable_sm80_to_sm89INS1_16FlashAttnFwdSm80INS1_25CollectiveMainloopFwdSm80ILi8ELi1ELb1EN4cute5tupleIJNS5_1CILi128EEENS7_ILi96EEES8_EEELi128ENS_6half_tEfNS_4arch4Sm80ELb0ELb1ELb0ELb1ELb1ELb0ELb1ELb0EEENS1_21CollectiveEpilogueFwdINS6_IJS8_S8_S9_EEENS6_IJNS7_ILi1EEESH_SH_EEESB_SD_Li256ELb1ELb1ELb0ELb0EEENS1_19SingleTileSchedulerILb1ELb0ELb1ELi128EEEEEEEEEvNT_6ParamsE)
        /*0014*/ 	.short	0x0160
        /*0016*/ 	.short	0x0418


	//----- nvinfo : EIATTR_CBANK_PARAM_SIZE
	.align		4
.L_662:
        /*0018*/ 	.byte	0x03, 0x19
        /*001a*/ 	.short	0x0418


	//----- nvinfo : EIATTR_KPARAM_INFO
	.align		4
        /*001c*/ 	.byte	0x04, 0x17
        /*001e*/ 	.short	(.L_664 - .L_663)
.L_663:
        /*0020*/ 	.word	0x00000000
        /*0024*/ 	.short	0x0000
        /*0026*/ 	.short	0x0000
        /*0028*/ 	.byte	0x00, 0xf0, 0x61, 0x10


	//----- nvinfo : EIATTR_MAXREG_COUNT
	.align		4
.L_664:
        /*002c*/ 	.byte	0x03, 0x1b
        /*002e*/ 	.short	0x00ff


	//----- nvinfo : EIATTR_NUM_BARRIERS
	.align		4
        /*0030*/ 	.byte	0x02, 0x4c
        /*0032*/ 	.byte	0x02
	.zero		1


	//----- nvinfo : EIATTR_MERCURY_ISA_VERSION
	.align		4
        /*0034*/ 	.byte	0x03, 0x5f
        /*0036*/ 	.short	0x0000


	//----- nvinfo : EIATTR_COOP_GROUP_MASK_REGIDS
	.align		4
        /*0038*/ 	.byte	0x04, 0x29
        /*003a*/ 	.short	(.L_666 - .L_665)


	//   ....[0]....
.L_665:
        /*003c*/ 	.word	0xffffffff


	//   ....[1]....
        /*0040*/ 	.word	0xffffffff


	//   ....[2]....
        /*0044*/ 	.word	0xffffffff


	//   ....[3]....
        /*0048*/ 	.word	0xffffffff


	//   ....[4]....
        /*004c*/ 	.word	0xffffffff


	//   ....[5]....
        /*0050*/ 	.word	0xffffffff


	//   ....[6]....
        /*0054*/ 	.word	0xffffffff


	//   ....[7]....
        /*0058*/ 	.word	0xffffffff


	//   ....[8]....
        /*005c*/ 	.word	0xffffffff


	//   ....[9]....
        /*0060*/ 	.word	0xffffffff


	//   ....[10]....
        /*0064*/ 	.word	0xffffffff


	//   ....[11]....
        /*0068*/ 	.word	0xffffffff


	//   ....[12]....
        /*006c*/ 	.word	0xffffffff


	//   ....[13]....
        /*0070*/ 	.word	0xffffffff


	//   ....[14]....
        /*0074*/ 	.word	0xffffffff


	//   ....[15]....
        /*0078*/ 	.word	0xffffffff


	//   ....[16]....
        /*007c*/ 	.word	0xffffffff


	//   ....[17]....
        /*0080*/ 	.word	0xffffffff


	//   ....[18]....
        /*0084*/ 	.word	0xffffffff


	//   ....[19]....
        /*0088*/ 	.word	0xffffffff


	//   ....[20]....
        /*008c*/ 	.word	0xffffffff


	//   ....[21]....
        /*0090*/ 	.word	0xffffffff


	//   ....[22]....
        /*0094*/ 	.word	0xffffffff


	//   ....[23]....
        /*0098*/ 	.word	0xffffffff


	//   ....[24]....
        /*009c*/ 	.word	0xffffffff


	//   ....[25]....
        /*00a0*/ 	.word	0xffffffff


	//   ....[26]....
        /*00a4*/ 	.word	0xffffffff


	//   ....[27]....
        /*00a8*/ 	.word	0xffffffff


	//   ....[28]....
        /*00ac*/ 	.word	0xffffffff


	//   ....[29]....
        /*00b0*/ 	.word	0xffffffff


	//   ....[30]....
        /*00b4*/ 	.word	0xffffffff


	//   ....[31]....
        /*00b8*/ 	.word	0xffffffff


	//   ....[32]....
        /*00bc*/ 	.word	0xffffffff


	//   ....[33]....
        /*00c0*/ 	.word	0xffffffff


	//   ....[34]....
        /*00c4*/ 	.word	0xffffffff


	//   ....[35]....
        /*00c8*/ 	.word	0xffffffff


	//   ....[36]....
        /*00cc*/ 	.word	0xffffffff


	//   ....[37]....
        /*00d0*/ 	.word	0xffffffff


	//   ....[38]....
        /*00d4*/ 	.word	0xffffffff


	//   ....[39]....
        /*00d8*/ 	.word	0xffffffff


	//   ....[40]....
        /*00dc*/ 	.word	0xffffffff


	//   ....[41]....
        /*00e0*/ 	.word	0xffffffff


	//   ....[42]....
        /*00e4*/ 	.word	0xffffffff


	//   ....[43]....
        /*00e8*/ 	.word	0xffffffff


	//   ....[44]....
        /*00ec*/ 	.word	0xffffffff


	//   ....[45]....
        /*00f0*/ 	.word	0xffffffff


	//   ....[46]....
        /*00f4*/ 	.word	0xffffffff


	//   ....[47]....
        /*00f8*/ 	.word	0xffffffff


	//   ....[48]....
        /*00fc*/ 	.word	0xffffffff


	//   ....[49]....
        /*0100*/ 	.word	0xffffffff


	//   ....[50]....
        /*0104*/ 	.word	0xffffffff


	//   ....[51]....
        /*0108*/ 	.word	0xffffffff


	//   ....[52]....
        /*010c*/ 	.word	0xffffffff


	//   ....[53]....
        /*0110*/ 	.word	0xffffffff


	//   ....[54]....
        /*0114*/ 	.word	0xffffffff


	//   ....[55]....
        /*0118*/ 	.word	0xffffffff


	//   ....[56]....
        /*011c*/ 	.word	0xffffffff


	//   ....[57]....
        /*0120*/ 	.word	0xffffffff


	//   ....[58]....
        /*0124*/ 	.word	0xffffffff


	//   ....[59]....
        /*0128*/ 	.word	0xffffffff


	//   ....[60]....
        /*012c*/ 	.word	0xffffffff


	//   ....[61]....
        /*0130*/ 	.word	0xffffffff


	//   ....[62]....
        /*0134*/ 	.word	0xffffffff


	//   ....[63]....
        /*0138*/ 	.word	0xffffffff


	//   ....[64]....
        /*013c*/ 	.word	0xffffffff


	//   ....[65]....
        /*0140*/ 	.word	0xffffffff


	//   ....[66]....
        /*0144*/ 	.word	0xffffffff


	//   ....[67]....
        /*0148*/ 	.word	0xffffffff


	//   ....[68]....
        /*014c*/ 	.word	0xffffffff


	//   ....[69]....
        /*0150*/ 	.word	0xffffffff


	//   ....[70]....
        /*0154*/ 	.word	0xffffffff


	//   ....[71]....
        /*0158*/ 	.word	0xffffffff


	//   ....[72]....
        /*015c*/ 	.word	0xffffffff


	//   ....[73]....
        /*0160*/ 	.word	0xffffffff


	//   ....[74]....
        /*0164*/ 	.word	0xffffffff


	//   ....[75]....
        /*0168*/ 	.word	0xffffffff


	//   ....[76]....
        /*016c*/ 	.word	0xffffffff


	//   ....[77]....
        /*0170*/ 	.word	0xffffffff


	//   ....[78]....
        /*0174*/ 	.word	0xffffffff


	//   ....[79]....
        /*0178*/ 	.word	0xffffffff


	//   ....[80]....
        /*017c*/ 	.word	0xffffffff


	//   ....[81]....
        /*0180*/ 	.word	0xffffffff


	//   ....[82]....
        /*0184*/ 	.word	0xffffffff


	//   ....[83]....
        /*0188*/ 	.word	0xffffffff


	//   ....[84]....
        /*018c*/ 	.word	0xffffffff


	//   ....[85]....
        /*0190*/ 	.word	0xffffffff


	//   ....[86]....
        /*0194*/ 	.word	0xffffffff


	//   ....[87]....
        /*0198*/ 	.word	0xffffffff


	//   ....[88]....
        /*019c*/ 	.word	0xffffffff


	//   ....[89]....
        /*01a0*/ 	.word	0xffffffff


	//   ....[90]....
        /*01a4*/ 	.word	0xffffffff


	//   ....[91]....
        /*01a8*/ 	.word	0xffffffff


	//   ....[92]....
        /*01ac*/ 	.word	0xffffffff


	//   ....[93]....
        /*01b0*/ 	.word	0xffffffff


	//   ....[94]....
        /*01b4*/ 	.word	0xffffffff


	//   ....[95]....
        /*01b8*/ 	.word	0xffffffff


	//   ....[96]....
        /*01bc*/ 	.word	0xffffffff


	//   ....[97]....
        /*01c0*/ 	.word	0xffffffff


	//   ....[98]....
        /*01c4*/ 	.word	0xffffffff


	//   ....[99]....
        /*01c8*/ 	.word	0xffffffff


	//   ....[100]....
        /*01cc*/ 	.word	0xffffffff


	//   ....[101]....
        /*01d0*/ 	.word	0xffffffff


	//   ....[102]....
        /*01d4*/ 	.word	0xffffffff


	//   ....[103]....
        /*01d8*/ 	.word	0xffffffff


	//   ....[104]....
        /*01dc*/ 	.word	0xffffffff


	//   ....[105]....
        /*01e0*/ 	.word	0xffffffff


	//   ....[106]....
        /*01e4*/ 	.word	0xffffffff


	//   ....[107]....
        /*01e8*/ 	.word	0xffffffff


	//   ....[108]....
        /*01ec*/ 	.word	0xffffffff


	//----- nvinfo : EIATTR_COOP_GROUP_INSTR_OFFSETS
	.align		4
.L_666:
        /*01f0*/ 	.byte	0x04, 0x28
        /*01f2*/ 	.short	(.L_668 - .L_667)


	//   ....[0]....
.L_667:
        /*01f4*/ 	.word	0x00000080


	//   ....[1]....
        /*01f8*/ 	.word	0x000010c0


	//   ....[2]....
        /*01fc*/ 	.word	0x000010f0


	//   ....[3]....
        /*0200*/ 	.word	0x00001130


	//   ....[4]....
        /*0204*/ 	.word	0x00001170


	//   ....[5]....
        /*0208*/ 	.word	0x000011b0


	//   ....[6]....
        /*020c*/ 	.word	0x00001360


	//   ....[7]....
        /*0210*/ 	.word	0x000013a0


	//   ....[8]....
        /*0214*/ 	.word	0x000013d0


	//   ....[9]....
        /*0218*/ 	.word	0x000014e0


	//   ....[10]....
        /*021c*/ 	.word	0x00001500


	//   ....[11]....
        /*0220*/ 	.word	0x00001670


	//   ....[12]....
        /*0224*/ 	.word	0x00001690


	//   ....[13]....
        /*0228*/ 	.word	0x00001770


	//   ....[14]....
        /*022c*/ 	.word	0x000017e0


	//   ....[15]....
        /*0230*/ 	.word	0x00001810


	//   ....[16]....
        /*0234*/ 	.word	0x00001860


	//   ....[17]....
        /*0238*/ 	.word	0x00001870


	//   ....[18]....
        /*023c*/ 	.word	0x00001880


	//   ....[19]....
        /*0240*/ 	.word	0x00001890


	//   ....[20]....
        /*0244*/ 	.word	0x000018a0


	//   ....[21]....
        /*0248*/ 	.word	0x00002a50


	//   ....[22]....
        /*024c*/ 	.word	0x00002a70


	//   ....[23]....
        /*0250*/ 	.word	0x00002a80


	//   ....[24]....
        /*0254*/ 	.word	0x00002ac0


	//   ....[25]....
        /*0258*/ 	.word	0x00002ae0


	//   ....[26]....
        /*025c*/ 	.word	0x00002b00


	//   ....[27]....
        /*0260*/ 	.word	0x00002db0


	//   ....[28]....
        /*0264*/ 	.word	0x00002fb0


	//   ....[29]....
        /*0268*/ 	.word	0x00004020


	//   ....[30]....
        /*026c*/ 	.word	0x00004280


	//   ....[31]....
        /*0270*/ 	.word	0x00004290


	//   ....[32]....
        /*0274*/ 	.word	0x000042e0


	//   ....[33]....
        /*0278*/ 	.word	0x00005a20


	//   ....[34]....
        /*027c*/ 	.word	0x00005a30


	//   ....[35]....
        /*0280*/ 	.word	0x00005a40


	//   ....[36]....
        /*0284*/ 	.word	0x00005a50


	//   ....[37]....
        /*0288*/ 	.word	0x00005a60


	//   ....[38]....
        /*028c*/ 	.word	0x00005a70


	//   ....[39]....
        /*0290*/ 	.word	0x00006610


	//   ....[40]....
        /*0294*/ 	.word	0x00006620


	//   ....[41]....
        /*0298*/ 	.word	0x00006630


	//   ....[42]....
        /*029c*/ 	.word	0x00006640


	//   ....[43]....
        /*02a0*/ 	.word	0x00006650


	//   ....[44]....
        /*02a4*/ 	.word	0x00006660


	//   ....[45]....
        /*02a8*/ 	.word	0x00006800


	//   ....[46]....
        /*02ac*/ 	.word	0x00006b70


	//   ....[47]....
        /*02b0*/ 	.word	0x00007bd0


	//   ....[48]....
        /*02b4*/ 	.word	0x00007c60


	//   ....[49]....
        /*02b8*/ 	.word	0x00007c90


	//   ....[50]....
        /*02bc*/ 	.word	0x00007d00


	//   ....[51]....
        /*02c0*/ 	.word	0x00009a40


	//   ....[52]....
        /*02c4*/ 	.word	0x00009a50


	//   ....[53]....
        /*02c8*/ 	.word	0x00009a60


	//   ....[54]....
        /*02cc*/ 	.word	0x00009a70


	//   ....[55]....
        /*02d0*/ 	.word	0x00009a80


	//   ....[56]....
        /*02d4*/ 	.word	0x00009a90


	//   ....[57]....
        /*02d8*/ 	.word	0x0000a630


	//   ....[58]....
        /*02dc*/ 	.word	0x0000a640


	//   ....[59]....
        /*02e0*/ 	.word	0x0000a650


	//   ....[60]....
        /*02e4*/ 	.word	0x0000a660


	//   ....[61]....
        /*02e8*/ 	.word	0x0000a670


	//   ....[62]....
        /*02ec*/ 	.word	0x0000a680


	//   ....[63]....
        /*02f0*/ 	.word	0x0000ab20


	//   ....[64]....
        /*02f4*/ 	.word	0x0000ab50


	//   ....[65]....
        /*02f8*/ 	.word	0x0000ab80


	//   ....[66]....
        /*02fc*/ 	.word	0x0000ab90


	//   ....[67]....
        /*0300*/ 	.word	0x0000c600


	//   ....[68]....
        /*0304*/ 	.word	0x0000c620


	//   ....[69]....
        /*0308*/ 	.word	0x0000c640


	//   ....[70]....
        /*030c*/ 	.word	0x0000c650


	//   ....[71]....
        /*0310*/ 	.word	0x0000c670


	//   ....[72]....
        /*0314*/ 	.word	0x0000c6a0


	//   ....[73]....
        /*0318*/ 	.word	0x0000d200


	//   ....[74]....
        /*031c*/ 	.word	0x0000d210


	//   ....[75]....
        /*0320*/ 	.word	0x0000d220


	//   ....[76]....
        /*0324*/ 	.word	0x0000d230


	//   ....[77]....
        /*0328*/ 	.word	0x0000d240


	//   ....[78]....
        /*032c*/ 	.word	0x0000d250


	//   ....[79]....
        /*0330*/ 	.word	0x0000d3d0


	//   ....[80]....
        /*0334*/ 	.word	0x0000d8d0


	//   ....[81]....
        /*0338*/ 	.word	0x0000e780


	//   ....[82]....
        /*033c*/ 	.word	0x0000e810


	//   ....[83]....
        /*0340*/ 	.word	0x0000e830


	//   ....[84]....
        /*0344*/ 	.word	0x0000e8a0


	//   ....[85]....
        /*0348*/ 	.word	0x00010120


	//   ....[86]....
        /*034c*/ 	.word	0x00010150


	//   ....[87]....
        /*0350*/ 	.word	0x00010190


	//   ....[88]....
        /*0354*/ 	.word	0x000101a0


	//   ....[89]....
        /*0358*/ 	.word	0x000112d0


	//   ....[90]....
        /*035c*/ 	.word	0x00011310


	//   ....[91]....
        /*0360*/ 	.word	0x00011350


	//   ....[92]....
        /*0364*/ 	.word	0x00011390


	//   ....[93]....
        /*0368*/ 	.word	0x00011550


	//   ....[94]....
        /*036c*/ 	.word	0x00011560


	//   ....[95]....
        /*0370*/ 	.word	0x00011650


	//   ....[96]....
        /*0374*/ 	.word	0x00011680


	//   ....[97]....
        /*0378*/ 	.word	0x00011750


	//   ....[98]....
        /*037c*/ 	.word	0x00011780


	//   ....[99]....
        /*0380*/ 	.word	0x00011850


	//   ....[100]....
        /*0384*/ 	.word	0x00011870


	//   ....[101]....
        /*0388*/ 	.word	0x00011fc0


	//   ....[102]....
        /*038c*/ 	.word	0x00011fe0


	//   ....[103]....
        /*0390*/ 	.word	0x000120b0


	//   ....[104]....
        /*0394*/ 	.word	0x000120e0


	//   ....[105]....
        /*0398*/ 	.word	0x000121b0


	//   ....[106]....
        /*039c*/ 	.word	0x000121e0


	//   ....[107]....
        /*03a0*/ 	.word	0x000122b0


	//   ....[108]....
        /*03a4*/ 	.word	0x000122d0


	//----- nvinfo : EIATTR_EXIT_INSTR_OFFSETS
	.align		4
.L_668:
        /*03a8*/ 	.byte	0x04, 0x1c
        /*03aa*/ 	.short	(.L_670 - .L_669)


	//   ....[0]....
.L_669:
        /*03ac*/ 	.word	0x00000330


	//   ....[1]....
        /*03b0*/ 	.word	0x00011880


	//   ....[2]....
        /*03b4*/ 	.word	0x000118d0


	//   ....[3]....
        /*03b8*/ 	.word	0x00011930


	//   ....[4]....
        /*03bc*/ 	.word	0x000122e0


	//   ....[5]....
        /*03c0*/ 	.word	0x00012330


	//   ....[6]....
        /*03c4*/ 	.word	0x00012390


	//----- nvinfo : EIATTR_CTAIDZ_USED
	.align		4
.L_670:
        /*03c8*/ 	.byte	0x01, 0x04
	.zero		2


	//----- nvinfo : EIATTR_MAX_THREADS
	.align		4
        /*03cc*/ 	.byte	0x04, 0x05
        /*03ce*/ 	.short	(.L_672 - .L_671)
.L_671:
        /*03d0*/ 	.word	0x00000100
        /*03d4*/ 	.word	0x00000001
        /*03d8*/ 	.word	0x00000001


	//----- nvinfo : EIATTR_CRS_STACK_SIZE
	.align		4
.L_672:
        /*03dc*/ 	.byte	0x04, 0x1e
        /*03de*/ 	.short	(.L_674 - .L_673)
.L_673:
        /*03e0*/ 	.word	0x00000000
.L_674:


//--------------------- .nv.info._ZN7cutlass13device_kernelIN5flash19enable_sm80_to_sm89INS1_16FlashAttnFwdSm80INS1_25CollectiveMainloopFwdSm80ILi8ELi1ELb1EN4cute5tupleIJNS5_1CILi128EEENS7_ILi96EEES8_EEELi128ENS_6half_tEfNS_4arch4Sm80ELb0ELb1ELb0ELb1ELb1ELb1ELb1ELb0EEENS1_21CollectiveEpilogueFwdINS6_IJS8_S8_S9_EEENS6_IJNS7_ILi1EEESH_SH_EEESB_SD_Li256ELb1ELb1ELb0ELb0EEENS1_19SingleTileSchedulerILb1ELb0ELb1ELi128EEEEEEEEEvNT_6ParamsE --------------------------
	.section	.nv.info._ZN7cutlass13device_kernelIN5flash19enable_sm80_to_sm89INS1_16FlashAttnFwdSm80INS1_25CollectiveMainloopFwdSm80ILi8ELi1ELb1EN4cute5tupleIJNS5_1CILi128EEENS7_ILi96EEES8_EEELi128ENS_6half_tEfNS_4arch4Sm80ELb0ELb1ELb0ELb1ELb1ELb1ELb1ELb0EEENS1_21CollectiveEpilogueFwdINS6_IJS8_S8_S9_EEENS6_IJNS7_ILi1EEESH_SH_EEESB_SD_Li256ELb1ELb1ELb0ELb0EEENS1_19SingleTileSchedulerILb1ELb0ELb1ELi128EEEEEEEEEvNT_6ParamsE,"",@"SHT_CUDA_INFO"
	.sectionflags	@""
	.align	4


	//----- nvinfo : EIATTR_CUDA_API_VERSION
	.align		4
        /*0000*/ 	.byte	0x04, 0x37
        /*0002*/ 	.short	(.L_676 - .L_675)
.L_675:
        /*0004*/ 	.word	0x00000082


	//----- nvinfo : EIATTR_SW2861232_WAR
	.align		4
.L_676:
        /*0008*/ 	.byte	0x01, 0x35
	.zero		2


	//----- nvinfo : EIATTR_PARAM_CBANK
	.align		4
        /*000c*/ 	.byte	0x04, 0x0a
        /*000e*/ 	.short	(.L_678 - .L_677)
	.align		4
.L_677:
        /*0010*/ 	.word	index@(.nv.constant0._ZN7cutlass13device_kernelIN5flash19enable_sm80_to_sm89INS1_16FlashAttnFwdSm80INS1_25CollectiveMainloopFwdSm80ILi8ELi1ELb1EN4cute5tupleIJNS5_1CILi128EEENS7_ILi96EEES8_EEELi128ENS_6half_tEfNS_4arch4Sm80ELb0ELb1ELb0ELb1ELb1ELb1ELb1ELb0EEENS1_21CollectiveEpilogueFwdINS6_IJS8_S8_S9_EEENS6_IJNS7_ILi1EEESH_SH_EEESB_SD_Li256ELb1ELb1ELb0ELb0EEENS1_19SingleTileSchedulerILb1ELb0ELb1ELi128EEEEEEEEEvNT_6ParamsE)
        /*0014*/ 	.short	0x0160
        /*0016*/ 	.short	0x0418


	//----- nvinfo : EIATTR_CBANK_PARAM_SIZE
	.align		4
.L_678:
        /*0018*/ 	.byte	0x03, 0x19
        /*001a*/ 	.short	0x0418


	//----- nvinfo : EIATTR_KPARAM_INFO
	.align		4
        /*001c*/ 	.byte	0x04, 0x17
        /*001e*/ 	.short	(.L_680 - .L_679)
.L_679:
        /*0020*/ 	.word	0x00000000
        /*0024*/ 	.short	0x0000
        /*0026*/ 	.short	0x0000
        /*0028*/ 	.byte	0x00, 0xf0, 0x61, 0x10


	//----- nvinfo : EIATTR_MAXREG_COUNT
	.align		4
.L_680:
        /*002c*/ 	.byte	0x03, 0x1b
        /*002e*/ 	.short	0x00ff


	//----- nvinfo : EIATTR_NUM_BARRIERS
	.align		4
        /*0030*/ 	.byte	0x02, 0x4c
        /*0032*/ 	.byte	0x02
	.zero		1


	//----- nvinfo : EIATTR_MERCURY_ISA_VERSION
	.align		4
        /*0034*/ 	.byte	0x03, 0x5f
        /*0036*/ 	.short	0x0000


	//----- nvinfo : EIATTR_COOP_GROUP_MASK_REGIDS
	.align		4
        /*0038*/ 	.byte	0x04, 0x29
        /*003a*/ 	.short	(.L_682 - .L_681)


	//   ....[0]....
.L_681:
        /*003c*/ 	.word	0xffffffff


	//   ....[1]....
        /*0040*/ 	.word	0xffffffff


	//   ....[2]....
        /*0044*/ 	.word	0xffffffff


	//   ....[3]....
        /*0048*/ 	.word	0xffffffff


	//   ....[4]....
        /*004c*/ 	.word	0xffffffff


	//   ....[5]....
        /*0050*/ 	.word	0xffffffff


	//   ....[6]....
        /*0054*/ 	.word	0xffffffff


	//   ....[7]....
        /*0058*/ 	.word	0xffffffff


	//   ....[8]....
        /*005c*/ 	.word	0xffffffff


	//   ....[9]....
        /*0060*/ 	.word	0xffffffff


	//   ....[10]....
        /*0064*/ 	.word	0xffffffff


	//   ....[11]....
        /*0068*/ 	.word	0xffffffff


	//   ....[12]....
        /*006c*/ 	.word	0xffffffff


	//   ....[13]....
        /*0070*/ 	.word	0xffffffff


	//   ....[14]....
        /*0074*/ 	.word	0xffffffff


	//   ....[15]....
        /*0078*/ 	.word	0xffffffff


	//   ....[16]....
        /*007c*/ 	.word	0xffffffff


	//   ....[17]....
        /*0080*/ 	.word	0xffffffff


	//   ....[18]....
        /*0084*/ 	.word	0xffffffff


	//   ....[19]....
        /*0088*/ 	.word	0xffffffff


	//   ....[20]....
        /*008c*/ 	.word	0xffffffff


	//   ....[21]....
        /*0090*/ 	.word	0xffffffff


	//   ....[22]....
        /*0094*/ 	.word	0xffffffff


	//   ....[23]....
        /*0098*/ 	.word	0xffffffff


	//   ....[24]....
        /*009c*/ 	.word	0xffffffff


	//   ....[25]....
        /*00a0*/ 	.word	0xffffffff


	//   ....[26]....
        /*00a4*/ 	.word	0xffffffff


	//   ....[27]....
        /*00a8*/ 	.word	0xffffffff


	//   ....[28]....
        /*00ac*/ 	.word	0xffffffff


	//   ....[29]....
        /*00b0*/ 	.word	0xffffffff


	//   ....[30]....
        /*00b4*/ 	.word	0xffffffff


	//   ....[31]....
        /*00b8*/ 	.word	0xffffffff


	//   ....[32]....
        /*00bc*/ 	.word	0xffffffff


	//   ....[33]....
        /*00c0*/ 	.word	0xffffffff


	//   ....[34]....
        /*00c4*/ 	.word	0xffffffff


	//   ....[35]....
        /*00c8*/ 	.word	0xffffffff


	//   ....[36]....
        /*00cc*/ 	.word	0xffffffff


	//   ....[37]....
        /*00d0*/ 	.word	0xffffffff


	//   ....[38]....
        /*00d4*/ 	.word	0xffffffff


	//   ....[39]....
        /*00d8*/ 	.word	0xffffffff


	//   ....[40]....
        /*00dc*/ 	.word	0xffffffff


	//   ....[41]....
        /*00e0*/ 	.word	0xffffffff


	//   ....[42]....
        /*00e4*/ 	.word	0xffffffff


	//   ....[43]....
        /*00e8*/ 	.word	0xffffffff


	//   ....[44]....
        /*00ec*/ 	.word	0xffffffff


	//   ....[45]....
        /*00f0*/ 	.word	0xffffffff


	//   ....[46]....
        /*00f4*/ 	.word	0xffffffff


	//   ....[47]....
        /*00f8*/ 	.word	0xffffffff


	//   ....[48]....
        /*00fc*/ 	.word	0xffffffff


	//   ....[49]....
        /*0100*/ 	.word	0xffffffff


	//   ....[50]....
        /*0104*/ 	.word	0xffffffff


	//   ....[51]....
        /*0108*/ 	.word	0xffffffff


	//   ....[52]....
        /*010c*/ 	.word	0xffffffff


	//   ....[53]....
        /*0110*/ 	.word	0xffffffff


	//   ....[54]....
        /*0114*/ 	.word	0xffffffff


	//   ....[55]....
        /*0118*/ 	.word	0xffffffff


	//   ....[56]....
        /*011c*/ 	.word	0xffffffff


	//   ....[57]....
        /*0120*/ 	.word	0xffffffff


	//   ....[58]....
        /*0124*/ 	.word	0xffffffff


	//   ....[59]....
        /*0128*/ 	.word	0xffffffff


	//   ....[60]....
        /*012c*/ 	.word	0xffffffff


	//   ....[61]....
        /*0130*/ 	.word	0xffffffff


	//   ....[62]....
        /*0134*/ 	.word	0xffffffff


	//   ....[63]....
        /*0138*/ 	.word	0xffffffff


	//   ....[64]....
        /*013c*/ 	.word	0xffffffff


	//   ....[65]....
        /*0140*/ 	.word	0xffffffff


	//   ....[66]....
        /*0144*/ 	.word	0xffffffff


	//   ....[67]....
        /*0148*/ 	.word	0xffffffff


	//   ....[68]....
        /*014c*/ 	.word	0xffffffff


	//   ....[69]....
        /*0150*/ 	.word	0xffffffff


	//   ....[70]....
        /*0154*/ 	.word	0xffffffff


	//   ....[71]....
        /*0158*/ 	.word	0xffffffff


	//   ....[72]....
        /*015c*/ 	.word	0xffffffff


	//   ....[73]....
        /*0160*/ 	.word	0xffffffff


	//   ....[74]....
        /*0164*/ 	.word	0xffffffff


	//   ....[75]....
        /*0168*/ 	.word	0xffffffff


	//   ....[76]....
        /*016c*/ 	.word	0xffffffff


	//   ....[77]....
        /*0170*/ 	.word	0xffffffff


	//   ....[78]....
        /*0174*/ 	.word	0xffffffff


	//   ....[79]....
        /*0178*/ 	.word	0xffffffff


	//   ....[80]....
        /*017c*/ 	.word	0xffffffff


	//   ....[81]....
        /*0180*/ 	.word	0xffffffff


	//   ....[82]....
        /*0184*/ 	.word	0xffffffff


	//   ....[83]....
        /*0188*/ 	.word	0xffffffff


	//   ....[84]....
        /*018c*/ 	.word	0xffffffff


	//   ....[85]....
        /*0190*/ 	.word	0xffffffff


	//   ....[86]....
        /*0194*/ 	.word	0xffffffff


	//   ....[87]....
        /*0198*/ 	.word	0xffffffff


	//   ....[88]....
        /*019c*/ 	.word	0xffffffff


	//   ....[89]....
        /*01a0*/ 	.word	0xffffffff


	//   ....[90]....
        /*01a4*/ 	.word	0xffffffff


	//   ....[91]....
        /*01a8*/ 	.word	0xffffffff


	//   ....[92]....
        /*01ac*/ 	.word	0xffffffff


	//   ....[93]....
        /*01b0*/ 	.word	0xffffffff


	//   ....[94]....
        /*01b4*/ 	.word	0xffffffff


	//   ....[95]....
        /*01b8*/ 	.word	0xffffffff


	//   ....[96]....
        /*01bc*/ 	.word	0xffffffff


	//   ....[97]....
        /*01c0*/ 	.word	0xffffffff


	//   ....[98]....
        /*01c4*/ 	.word	0xffffffff


	//   ....[99]....
        /*01c8*/ 	.word	0xffffffff


	//   ....[100]....
        /*01cc*/ 	.word	0xffffffff


	//   ....[101]....
        /*01d0*/ 	.word	0xffffffff


	//   ....[102]....
        /*01d4*/ 	.word	0xffffffff


	//   ....[103]....
        /*01d8*/ 	.word	0xffffffff


	//   ....[104]....
        /*01dc*/ 	.word	0xffffffff


	//   ....[105]....
        /*01e0*/ 	.word	0xffffffff


	//   ....[106]....
        /*01e4*/ 	.word	0xffffffff


	//   ....[107]....
        /*01e8*/ 	.word	0xffffffff


	//   ....[108]....
        /*01ec*/ 	.word	0xffffffff


	//   ....[109]....
        /*01f0*/ 	.word	0xffffffff


	//   ....[110]....
        /*01f4*/ 	.word	0xffffffff


	//   ....[111]....
        /*01f8*/ 	.word	0xffffffff


	//   ....[112]....
        /*01fc*/ 	.word	0xffffffff


	//   ....[113]....
        /*0200*/ 	.word	0xffffffff


	//   ....[114]....
        /*0204*/ 	.word	0xffffffff


	//   ....[115]....
        /*0208*/ 	.word	0xffffffff


	//   ....[116]....
        /*020c*/ 	.word	0xffffffff


	//   ....[117]....
        /*0210*/ 	.word	0xffffffff


	//   ....[118]....
        /*0214*/ 	.word	0xffffffff


	//   ....[119]....
        /*0218*/ 	.word	0xffffffff


	//   ....[120]....
        /*021c*/ 	.word	0xffffffff


	//   ....[121]....
        /*0220*/ 	.word	0xffffffff


	//   ....[122]....
        /*0224*/ 	.word	0xffffffff


	//   ....[123]....
        /*0228*/ 	.word	0xffffffff


	//   ....[124]....
        /*022c*/ 	.word	0xffffffff


	//   ....[125]....
        /*0230*/ 	.word	0xffffffff


	//   ....[126]....
        /*0234*/ 	.word	0xffffffff


	//   ....[127]....
        /*0238*/ 	.word	0xffffffff


	//   ....[128]....
        /*023c*/ 	.word	0xffffffff


	//   ....[129]....
        /*0240*/ 	.word	0xffffffff


	//   ....[130]....
        /*0244*/ 	.word	0xffffffff


	//   ....[131]....
        /*0248*/ 	.word	0xffffffff


	//   ....[132]....
        /*024c*/ 	.word	0xffffffff


	//   ....[133]....
        /*0250*/ 	.word	0xffffffff


	//   ....[134]....
        /*0254*/ 	.word	0xffffffff


	//   ....[135]....
        /*0258*/ 	.word	0xffffffff


	//   ....[136]....
        /*025c*/ 	.word	0xffffffff


	//   ....[137]....
        /*0260*/ 	.word	0xffffffff


	//   ....[138]....
        /*0264*/ 	.word	0xffffffff


	//   ....[139]....
        /*0268*/ 	.word	0xffffffff


	//   ....[140]....
        /*026c*/ 	.word	0xffffffff


	//   ....[141]....
        /*0270*/ 	.word	0xffffffff


	//   ....[142]....
        /*0274*/ 	.word	0xffffffff


	//   ....[143]....
        /*0278*/ 	.word	0xffffffff


	//   ....[144]....
        /*027c*/ 	.word	0xffffffff


	//   ....[145]....
        /*0280*/ 	.word	0xffffffff


	//   ....[146]....
        /*0284*/ 	.word	0xffffffff


	//   ....[147]....
        /*0288*/ 	.word	0xffffffff


	//   ....[148]....
        /*028c*/ 	.word	0xffffffff


	//   ....[149]....
        /*0290*/ 	.word	0xffffffff


	//   ....[150]....
        /*0294*/ 	.word	0xffffffff


	//   ....[151]....
        /*0298*/ 	.word	0xffffffff


	//   ....[152]....
        /*029c*/ 	.word	0xffffffff


	//   ....[153]....
        /*02a0*/ 	.word	0xffffffff


	//   ....[154]....
        /*02a4*/ 	.word	0xffffffff


	//   ....[155]....
        /*02a8*/ 	.word	0xffffffff


	//   ....[156]....
        /*02ac*/ 	.word	0xffffffff


	//   ....[157]....
        /*02b0*/ 	.word	0xffffffff


	//   ....[158]....
        /*02b4*/ 	.word	0xffffffff


	//   ....[159]....
        /*02b8*/ 	.word	0xffffffff


	//   ....[160]....
        /*02bc*/ 	.word	0xffffffff


	//   ....[161]....
        /*02c0*/ 	.word	0xffffffff


	//   ....[162]....
        /*02c4*/ 	.word	0xffffffff


	//   ....[163]....
        /*02c8*/ 	.word	0xffffffff


	//   ....[164]....
        /*02cc*/ 	.word	0xffffffff


	//----- nvinfo : EIATTR_COOP_GROUP_INSTR_OFFSETS
	.align		4
.L_682:
        /*02d0*/ 	.byte	0x04, 0x28
        /*02d2*/ 	.short	(.L_684 - .L_683)


	//   ....[0]....
.L_683:
        /*02d4*/ 	.word	0x00000060


	//   ....[1]....
        /*02d8*/ 	.word	0x000022e0


	//   ....[2]....
        /*02dc*/ 	.word	0x00002330


	//   ....[3]....
        /*02e0*/ 	.word	0x00002b00


	//   ....[4]....
        /*02e4*/ 	.word	0x00002b20


	//   ....[5]....
        /*02e8*/ 	.word	0x00003270


	//   ....[6]....
        /*02ec*/ 	.word	0x00003280


	//   ....[7]....
        /*02f0*/ 	.word	0x00003a70


	//   ....[8]....
        /*02f4*/ 	.word	0x00003aa0


	//   ....[9]....
        /*02f8*/ 	.word	0x000046c0


	//   ....[10]....
        /*02fc*/ 	.word	0x000046f0


	//   ....[11]....
        /*0300*/ 	.word	0x00004e70


	//   ....[12]....
        /*0304*/ 	.word	0x00004e90


	//   ....[13]....
        /*0308*/ 	.word	0x00005630


	//   ....[14]....
        /*030c*/ 	.word	0x00005660


	//   ....[15]....
        /*0310*/ 	.word	0x00005770


	//   ....[16]....
        /*0314*/ 	.word	0x000057a0


	//   ....[17]....
        /*0318*/ 	.word	0x00005870


	//   ....[18]....
        /*031c*/ 	.word	0x00005890


	//   ....[19]....
        /*0320*/ 	.word	0x00005c50


	//   ....[20]....
        /*0324*/ 	.word	0x00005d60


	//   ....[21]....
        /*0328*/ 	.word	0x00005e50


	//   ....[22]....
        /*032c*/ 	.word	0x00005e80


	//   ....[23]....
        /*0330*/ 	.word	0x00005f50


	//   ....[24]....
        /*0334*/ 	.word	0x00005f80


	//   ....[25]....
        /*0338*/ 	.word	0x00006e10


	//   ....[26]....
        /*033c*/ 	.word	0x00006e50


	//   ....[27]....
        /*0340*/ 	.word	0x00006e90


	//   ....[28]....
        /*0344*/ 	.word	0x00006ed0


	//   ....[29]....
        /*0348*/ 	.word	0x00007170


	//   ....[30]....
        /*034c*/ 	.word	0x00007180


	//   ....[31]....
        /*0350*/ 	.word	0x000071a0


	//   ....[32]....
        /*0354*/ 	.word	0x000071c0


	//   ....[33]....
        /*0358*/ 	.word	0x00007350


	//   ....[34]....
        /*035c*/ 	.word	0x00007380


	//   ....[35]....
        /*0360*/ 	.word	0x000073a0


	//   ....[36]....
        /*0364*/ 	.word	0x000074a0


	//   ....[37]....
        /*0368*/ 	.word	0x00007570


	//   ....[38]....
        /*036c*/ 	.word	0x00007580


	//   ....[39]....
        /*0370*/ 	.word	0x00007950


	//   ....[40]....
        /*0374*/ 	.word	0x00007980


	//   ....[41]....
        /*0378*/ 	.word	0x000079a0


	//   ....[42]....
        /*037c*/ 	.word	0x000079b0


	//   ....[43]....
        /*0380*/ 	.word	0x00007b30


	//   ....[44]....
        /*0384*/ 	.word	0x00007bc0


	//   ....[45]....
        /*0388*/ 	.word	0x00007c00


	//   ....[46]....
        /*038c*/ 	.word	0x00007c30


	//   ....[47]....
        /*0390*/ 	.word	0x00007db0


	//   ....[48]....
        /*0394*/ 	.word	0x00007e40


	//   ....[49]....
        /*0398*/ 	.word	0x00007e80


	//   ....[50]....
        /*039c*/ 	.word	0x00007ec0


	//   ....[51]....
        /*03a0*/ 	.word	0x00008020


	//   ....[52]....
        /*03a4*/ 	.word	0x00008060


	//   ....[53]....
        /*03a8*/ 	.word	0x000080a0


	//   ....[54]....
        /*03ac*/ 	.word	0x000080e0


	//   ....[55]....
        /*03b0*/ 	.word	0x00009cb0


	//   ....[56]....
        /*03b4*/ 	.word	0x00009cf0


	//   ....[57]....
        /*03b8*/ 	.word	0x00009d10


	//   ....[58]....
        /*03bc*/ 	.word	0x00009d60


	//   ....[59]....
        /*03c0*/ 	.word	0x00009e90


	//   ....[60]....
        /*03c4*/ 	.word	0x00009ea0


	//   ....[61]....
        /*03c8*/ 	.word	0x00009eb0


	//   ....[62]....
        /*03cc*/ 	.word	0x00009ec0


	//   ....[63]....
        /*03d0*/ 	.word	0x0000a010


	//   ....[64]....
        /*03d4*/ 	.word	0x0000a050


	//   ....[65]....
        /*03d8*/ 	.word	0x0000a090


	//   ....[66]....
        /*03dc*/ 	.word	0x0000a0b0


	//   ....[67]....
        /*03e0*/ 	.word	0x0000a1e0


	//   ....[68]....
        /*03e4*/ 	.word	0x0000a200


	//   ....[69]....
        /*03e8*/ 	.word	0x0000a220


	//   ....[70]....
        /*03ec*/ 	.word	0x0000a240


	//   ....[71]....
        /*03f0*/ 	.word	0x0000c180


	//   ....[72]....
        /*03f4*/ 	.word	0x0000c1c0


	//   ....[73]....
        /*03f8*/ 	.word	0x0000c200


	//   ....[74]....
        /*03fc*/ 	.word	0x0000c250


	//   ....[75]....
        /*0400*/ 	.word	0x0000c290


	//   ....[76]....
        /*0404*/ 	.word	0x0000c2c0


	//   ....[77]....
        /*0408*/ 	.word	0x0000d220


	//   ....[78]....
        /*040c*/ 	.word	0x0000d250


	//   ....[79]....
        /*0410*/ 	.word	0x0000d290


	//   ....[80]....
        /*0414*/ 	.word	0x0000d2b0


	//   ....[81]....
        /*0418*/ 	.word	0x0000d2c0


	//   ....[82]....
        /*041c*/ 	.word	0x0000d2d0


	//   ....[83]....
        /*0420*/ 	.word	0x0000d570


	//   ....[84]....
        /*0424*/ 	.word	0x0000de60


	//   ....[85]....
        /*0428*/ 	.word	0x0000e8a0


	//   ....[86]....
        /*042c*/ 	.word	0x0000e9b0


	//   ....[87]....
        /*0430*/ 	.word	0x0000e9f0


	//   ....[88]....
        /*0434*/ 	.word	0x0000ea70


	//   ....[89]....
        /*0438*/ 	.word	0x000101c0


	//   ....[90]....
        /*043c*/ 	.word	0x000101e0


	//   ....[91]....
        /*0440*/ 	.word	0x000101f0


	//   ....[92]....
        /*0444*/ 	.word	0x00010200


	//   ....[93]....
        /*0448*/ 	.word	0x00010210


	//   ....[94]....
        /*044c*/ 	.word	0x00010220


	//   ....[95]....
        /*0450*/ 	.word	0x00010e00


	//   ....[96]....
        /*0454*/ 	.word	0x00010e20


	//   ....[97]....
        /*0458*/ 	.word	0x00010e30


	//   ....[98]....
        /*045c*/ 	.word	0x00010e40


	//   ....[99]....
        /*0460*/ 	.word	0x00010e50


	//   ....[100]....
        /*0464*/ 	.word	0x00010e60


	//   ....[101]....
        /*0468*/ 	.word	0x00011020


	//   ....[102]....
        /*046c*/ 	.word	0x000112f0


	//   ....[103]....
        /*0470*/ 	.word	0x000121f0


	//   ....[104]....
        /*0474*/ 	.word	0x000122b0


	//   ....[105]....
        /*0478*/ 	.word	0x00012560


	//   ....[106]....
        /*047c*/ 	.word	0x00012660


	//   ....[107]....
        /*0480*/ 	.word	0x00014380


	//   ....[108]....
        /*0484*/ 	.word	0x000143a0


	//   ....[109]....
        /*0488*/ 	.word	0x000143b0


	//   ....[110]....
        /*048c*/ 	.word	0x000143c0


	//   ....[111]....
        /*0490*/ 	.word	0x000143d0


	//   ....[112]....
        /*0494*/ 	.word	0x000143e0


	//   ....[113]....
        /*0498*/ 	.word	0x00014fc0


	//   ....[114]....
        /*049c*/ 	.word	0x00014fe0


	//   ....[115]....
        /*04a0*/ 	.word	0x00014ff0


	//   ....[116]....
        /*04a4*/ 	.word	0x00015000


	//   ....[117]....
        /*04a8*/ 	.word	0x00015010


	//   ....[118]....
        /*04ac*/ 	.word	0x00015020


	//   ....[119]....
        /*04b0*/ 	.word	0x000154b0


	//   ....[120]....
        /*04b4*/ 	.word	0x000154e0


	//   ....[121]....
        /*04b8*/ 	.word	0x00015510


	//   ....[122]....
        /*04bc*/ 	.word	0x00015520


	//   ....[123]....
        /*04c0*/ 	.word	0x00016fb0


	//   ....[124]....
        /*04c4*/ 	.word	0x00016fd0


	//   ....[125]....
        /*04c8*/ 	.word	0x00016ff0


	//   ....[126]....
        /*04cc*/ 	.word	0x00017000


	//   ....[127]....
        /*04d0*/ 	.word	0x00017020


	//   ....[128]....
        /*04d4*/ 	.word	0x00017050


	//   ....[129]....
        /*04d8*/ 	.word	0x00017bd0


	//   ....[130]....
        /*04dc*/ 	.word	0x00017bf0


	//   ....[131]....
        /*04e0*/ 	.word	0x00017c00


	//   ....[132]....
        /*04e4*/ 	.word	0x00017c10


	//   ....[133]....
        /*04e8*/ 	.word	0x00017c20


	//   ....[134]....
        /*04ec*/ 	.word	0x00017c30


	//   ....[135]....
        /*04f0*/ 	.word	0x00017e20


	//   ....[136]....
        /*04f4*/ 	.word	0x000187d0


	//   ....[137]....
        /*04f8*/ 	.word	0x00018fc0


	//   ....[138]....
        /*04fc*/ 	.word	0x00019220


	//   ....[139]....
        /*0500*/ 	.word	0x00019300


	//   ....[140]....
        /*0504*/ 	.word	0x000193f0


	//   ....[141]....
        /*0508*/ 	.word	0x0001abd0


	//   ....[142]....
        /*050c*/ 	.word	0x0001ac00


	//   ....[143]....
        /*0510*/ 	.word	0x0001ac50


	//   ....[144]....
        /*0514*/ 	.word	0x0001ac60


	//   ....[145]....
        /*0518*/ 	.word	0x0001be10


	//   ....[146]....
        /*051c*/ 	.word	0x0001be50


	//   ....[147]....
        /*0520*/ 	.word	0x0001be80


	//   ....[148]....
        /*0524*/ 	.word	0x0001beb0


	//   ....[149]....
        /*0528*/ 	.word	0x0001c010


	//   ....[150]....
        /*052c*/ 	.word	0x0001c020


	//   ....[151]....
        /*0530*/ 	.word	0x0001c110


	//   ....[152]....
        /*0534*/ 	.word	0x0001c140


	//   ....[153]....
        /*0538*/ 	.word	0x0001c210


	//   ....[154]....
        /*053c*/ 	.word	0x0001c240


	//   ....[155]....
        /*0540*/ 	.word	0x0001c310


	//   ....[156]....
        /*0544*/ 	.word	0x0001c330


	//   ....[157]....
        /*0548*/ 	.word	0x0001ca80


	//   ....[158]....
        /*054c*/ 	.word	0x0001ca90


	//   ....[159]....
        /*0550*/ 	.word	0x0001cb60


	//   ....[160]....
        /*0554*/ 	.word	0x0001cb90


	//   ....[161]....
        /*0558*/ 	.word	0x0001cc60


	//   ....[162]....
        /*055c*/ 	.word	0x0001cc90


	//   ....[163]....
        /*0560*/ 	.word	0x0001cd60


	//   ....[164]....
        /*0564*/ 	.word	0x0001cd80


	//----- nvinfo : EIATTR_EXIT_INSTR_OFFSETS
	.align		4
.L_684:
        /*0568*/ 	.byte	0x04, 0x1c
        /*056a*/ 	.short	(.L_686 - .L_685)


	//   ....[0]....
.L_685:
        /*056c*/ 	.word	0x00000330


	//   ....[1]....
        /*0570*/ 	.word	0x0001c340


	//   ....[2]....
        /*0574*/ 	.word	0x0001c390


	//   ....[3]....
        /*0578*/ 	.word	0x0001c3f0


	//   ....[4]....
        /*057c*/ 	.word	0x0001cd90


	//   ....[5]....
        /*0580*/ 	.word	0x0001cde0


	//   ....[6]....
        /*0584*/ 	.word	0x0001ce40


	//----- nvinfo : EIATTR_CTAIDZ_USED
	.align		4
.L_686:
        /*0588*/ 	.byte	0x01, 0x04
	.zero		2


	//----- nvinfo : EIATTR_MAX_THREADS
	.align		4
        /*058c*/ 	.byte	0x04, 0x05
        /*058e*/ 	.short	(.L_688 - .L_687)
.L_687:
        /*0590*/ 	.word	0x00000100
        /*0594*/ 	.word	0x00000001
        /*0598*/ 	.word	0x00000001


	//----- nvinfo : EIATTR_CRS_STACK_SIZE
	.align		4
.L_688:
        /*059c*/ 	.byte	0x04, 0x1e
        /*059e*/ 	.short	(.L_690 - .L_689)
.L_689:
        /*05a0*/ 	.word	0x00000000
.L_690:


//--------------------- .nv.info._ZN7cutlass13device_kernelIN5flash19enable_sm80_to_sm89INS1_16FlashAttnFwdSm80INS1_25CollectiveMainloopFwdSm80ILi8ELi1ELb1EN4cute5tupleIJNS5_1CILi128EEES8_S8_EEELi128ENS_6half_tEfNS_4arch4Sm80ELb1ELb0ELb0ELb0ELb1ELb0ELb1ELb0EEENS1_21CollectiveEpilogueFwdIS9_NS6_IJNS7_ILi1EEESF_SF_EEESA_SC_Li256ELb0ELb1ELb0ELb0EEENS1_30DynamicPersistentTileSchedulerILi256ELi256ELb0ELb1ELb0EEEEEEEEEvNT_6ParamsE --------------------------
	.section	.nv.info._ZN7cutlass13device_kernelIN5flash19enable_sm80_to_sm89INS1_16FlashAttnFwdSm80INS1_25CollectiveMainloopFwdSm80ILi8ELi1ELb1EN4cute5tupleIJNS5_1CILi128EEES8_S8_EEELi128ENS_6half_tEfNS_4arch4Sm80ELb1ELb0ELb0ELb0ELb1ELb0ELb1ELb0EEENS1_21CollectiveEpilogueFwdIS9_NS6_IJNS7_ILi1EEESF_SF_EEESA_SC_Li256ELb0ELb1ELb0ELb0EEENS1_30DynamicPersistentTileSchedulerILi256ELi256ELb0ELb1ELb0EEEEEEEEEvNT_6ParamsE,"",@"SHT_CUDA_INFO"
	.sectionflags	@""
	.align	4


	//----- nvinfo : EIATTR_CUDA_API_VERSION
	.align		4
        /*0000*/ 	.byte	0x04, 0x37
        /*0002*/ 	.short	(.L_692 - .L_691)
.L_691:
        /*0004*/ 	.word	0x00000082


	//----- nvinfo : EIATTR_SW2861232_WAR
	.align		4
.L_692:
        /*0008*/ 	.byte	0x01, 0x35
	.zero		2


	//----- nvinfo : EIATTR_PARAM_CBANK
	.align		4
        /*000c*/ 	.byte	0x04, 0x0a
        /*000e*/ 	.short	(.L_694 - .L_693)
	.align		4
.L_693:
        /*0010*/ 	.word	index@(.nv.constant0._ZN7cutlass13device_kernelIN5flash19enable_sm80_to_sm89INS1_16FlashAttnFwdSm80INS1_25CollectiveMainloopFwdSm80ILi8ELi1ELb1EN4cute5tupleIJNS5_1CILi128EEES8_S8_EEELi128ENS_6half_tEfNS_4arch4Sm80ELb1ELb0ELb0ELb0ELb1ELb0ELb1ELb0EEENS1_21CollectiveEpilogueFwdIS9_NS6_IJNS7_ILi1EEESF_SF_EEESA_SC_Li256ELb0ELb1ELb0ELb0EEENS1_30DynamicPersistentTileSchedulerILi256ELi256ELb0ELb1ELb0EEEEEEEEEvNT_6ParamsE)
        /*0014*/ 	.short	0x0160
        /*0016*/ 	.short	0x0428


	//----- nvinfo : EIATTR_CBANK_PARAM_SIZE
	.align		4
.L_694:
        /*0018*/ 	.byte	0x03, 0x19
        /*001a*/ 	.short	0x0428


	//----- nvinfo : EIATTR_KPARAM_INFO
	.align		4
        /*001c*/ 	.byte	0x04, 0x17
        /*001e*/ 	.short	(.L_696 - .L_695)
.L_695:
        /*0020*/ 	.word	0x00000000
        /*0024*/ 	.short	0x0000
        /*0026*/ 	.short	0x0000
        /*0028*/ 	.byte	0x00, 0xf0, 0xa1, 0x10


	//----- nvinfo : EIATTR_MAXREG_COUNT
	.align		4
.L_696:
        /*002c*/ 	.byte	0x03, 0x1b
        /*002e*/ 	.short	0x00ff


	//----- nvinfo : EIATTR_NUM_BARRIERS
	.align		4
        /*0030*/ 	.byte	0x02, 0x4c
        /*0032*/ 	.byte	0x06
	.zero		1


	//----- nvinfo : EIATTR_ANNOTATIONS
	.align		4
        /*0034*/ 	.byte	0x04, 0x55
        /*0036*/ 	.short	(.L_698 - .L_697)


	//   ....[0]....
.L_697:
        /* <DEDUP_REMOVED lines=47> */


	//----- nvinfo : EIATTR_MERCURY_ISA_VERSION
	.align		4
.L_698:
        /*0318*/ 	.byte	0x03, 0x5f
        /*031a*/ 	.short	0x0000


	//----- nvinfo : EIATTR_INT_WARP_WIDE_INSTR_OFFSETS
	.align		4
        /*031c*/ 	.byte	0x04, 0x31
        /*031e*/ 	.short	(.L_700 - .L_699)


	//   ....[0]....
.L_699:
        /*0320*/ 	.word	0x0000e110


	//   ....[1]....
        /*0324*/ 	.word	0x0000e190


	//----- nvinfo : EIATTR_COOP_GROUP_MASK_REGIDS
	.align		4
.L_700:
        /*0328*/ 	.byte	0x04, 0x29
        /*032a*/ 	.short	(.L_702 - .L_701)


	//   ....[0]....
.L_701:
        /*032c*/ 	.word	0xffffffff


	//   ....[1]....
        /*0330*/ 	.word	0xffffffff


	//   ....[2]....
        /*0334*/ 	.word	0xffffffff


	//   ....[3]....
        /*0338*/ 	.word	0xffffffff


	//   ....[4]....
        /*033c*/ 	.word	0xffffffff


	//   ....[5]....
        /*0340*/ 	.word	0xffffffff


	//   ....[6]....
        /*0344*/ 	.word	0xffffffff


	//   ....[7]....
        /*0348*/ 	.word	0xffffffff


	//   ....[8]....
        /*034c*/ 	.word	0xffffffff


	//   ....[9]....
        /*0350*/ 	.word	0xffffffff


	//   ....[10]....
        /*0354*/ 	.word	0xffffffff


	//   ....[11]....
        /*0358*/ 	.word	0xffffffff


	//   ....[12]....
        /*035c*/ 	.word	0xffffffff


	//   ....[13]....
        /*0360*/ 	.word	0xffffffff


	//   ....[14]....
        /*0364*/ 	.word	0xffffffff


	//   ....[15]....
        /*0368*/ 	.word	0xffffffff


	//   ....[16]....
        /*036c*/ 	.word	0xffffffff


	//   ....[17]....
        /*0370*/ 	.word	0xffffffff


	//   ....[18]....
        /*0374*/ 	.word	0xffffffff


	//   ....[19]....
        /*0378*/ 	.word	0xffffffff


	//   ....[20]....
        /*037c*/ 	.word	0xffffffff


	//   ....[21]....
        /*0380*/ 	.word	0xffffffff


	//   ....[22]....
        /*0384*/ 	.word	0xffffffff


	//   ....[23]....
        /*0388*/ 	.word	0xffffffff


	//   ....[24]....
        /*038c*/ 	.word	0xffffffff


	//   ....[25]....
        /*0390*/ 	.word	0xffffffff


	//   ....[26]....
        /*0394*/ 	.word	0xffffffff


	//   ....[27]....
        /*0398*/ 	.word	0xffffffff


	//   ....[28]....
        /*039c*/ 	.word	0xffffffff


	//   ....[29]....
        /*03a0*/ 	.word	0xffffffff


	//   ....[30]....
        /*03a4*/ 	.word	0xffffffff


	//   ....[31]....
        /*03a8*/ 	.word	0xffffffff


	//   ....[32]....
        /*03ac*/ 	.word	0xffffffff


	//   ....[33]....
        /*03b0*/ 	.word	0xffffffff


	//   ....[34]....
        /*03b4*/ 	.word	0xffffffff


	//   ....[35]....
        /*03b8*/ 	.word	0xffffffff


	//   ....[36]....
        /*03bc*/ 	.word	0xffffffff


	//   ....[37]....
        /*03c0*/ 	.word	0xffffffff


	//   ....[38]....
        /*03c4*/ 	.word	0xffffffff


	//   ....[39]....
        /*03c8*/ 	.word	0xffffffff


	//   ....[40]....
        /*03cc*/ 	.word	0xffffffff


	//   ....[41]....
        /*03d0*/ 	.word	0xffffffff


	//   ....[42]....
        /*03d4*/ 	.word	0xffffffff


	//   ....[43]....
        /*03d8*/ 	.word	0xffffffff


	//   ....[44]....
        /*03dc*/ 	.word	0xffffffff


	//   ....[45]....
        /*03e0*/ 	.word	0xffffffff


	//   ....[46]....
        /*03e4*/ 	.word	0xffffffff


	//   ....[47]....
        /*03e8*/ 	.word	0xffffffff


	//   ....[48]....
        /*03ec*/ 	.word	0xffffffff


	//   ....[49]....
        /*03f0*/ 	.word	0xffffffff


	//   ....[50]....
        /*03f4*/ 	.word	0xffffffff


	//   ....[51]....
        /*03f8*/ 	.word	0xffffffff


	//   ....[52]....
        /*03fc*/ 	.word	0xffffffff


	//   ....[53]....
        /*0400*/ 	.word	0xffffffff


	//   ....[54]....
        /*0404*/ 	.word	0xffffffff


	//   ....[55]....
        /*0408*/ 	.word	0xffffffff


	//   ....[56]....
        /*040c*/ 	.word	0xffffffff


	//   ....[57]....
        /*0410*/ 	.word	0xffffffff


	//   ....[58]....
        /*0414*/ 	.word	0xffffffff


	//   ....[59]....
        /*0418*/ 	.word	0xffffffff


	//   ....[60]....
        /*041c*/ 	.word	0xffffffff


	//   ....[61]....
        /*0420*/ 	.word	0xffffffff


	//   ....[62]....
        /*0424*/ 	.word	0xffffffff


	//   ....[63]....
        /*0428*/ 	.word	0xffffffff


	//   ....[64]....
        /*042c*/ 	.word	0xffffffff


	//   ....[65]....
        /*0430*/ 	.word	0xffffffff


	//   ....[66]....
        /*0434*/ 	.word	0xffffffff


	//   ....[67]....
        /*0438*/ 	.word	0xffffffff


	//   ....[68]....
        /*043c*/ 	.word	0xffffffff


	//   ....[69]....
        /*0440*/ 	.word	0xffffffff


	//   ....[70]....
        /*0444*/ 	.word	0xffffffff


	//   ....[71]....
        /*0448*/ 	.word	0xffffffff


	//   ....[72]....
        /*044c*/ 	.word	0xffffffff


	//   ....[73]....
        /*0450*/ 	.word	0xffffffff


	//   ....[74]....
        /*0454*/ 	.word	0xffffffff


	//   ....[75]....
        /*0458*/ 	.word	0xffffffff


	//   ....[76]....
        /*045c*/ 	.word	0xffffffff


	//   ....[77]....
        /*0460*/ 	.word	0xffffffff


	//   ....[78]....
        /*0464*/ 	.word	0xffffffff


	//   ....[79]....
        /*0468*/ 	.word	0xffffffff


	//   ....[80]....
        /*046c*/ 	.word	0xffffffff


	//   ....[81]....
        /*0470*/ 	.word	0xffffffff


	//   ....[82]....
        /*0474*/ 	.word	0xffffffff


	//   ....[83]....
        /*0478*/ 	.word	0xffffffff


	//   ....[84]....
        /*047c*/ 	.word	0xffffffff


	//   ....[85]....
        /*0480*/ 	.word	0xffffffff


	//   ....[86]....
        /*0484*/ 	.word	0xffffffff


	//   ....[87]....
        /*0488*/ 	.word	0xffffffff


	//   ....[88]....
        /*048c*/ 	.word	0xffffffff


	//   ....[89]....
        /*0490*/ 	.word	0xffffffff


	//   ....[90]....
        /*0494*/ 	.word	0xffffffff


	//   ....[91]....
        /*0498*/ 	.word	0xffffffff


	//   ....[92]....
        /*049c*/ 	.word	0xffffffff


	//   ....[93]....
        /*04a0*/ 	.word	0xffffffff


	//   ....[94]....
        /*04a4*/ 	.word	0xffffffff


	//   ....[95]....
        /*04a8*/ 	.word	0xffffffff


	//   ....[96]....
        /*04ac*/ 	.word	0xffffffff


	//   ....[97]....
        /*04b0*/ 	.word	0xffffffff


	//   ....[98]....
        /*04b4*/ 	.word	0xffffffff


	//   ....[99]....
        /*04b8*/ 	.word	0xffffffff


	//   ....[100]....
        /*04bc*/ 	.word	0xffffffff


	//   ....[101]....
        /*04c0*/ 	.word	0xffffffff


	//   ....[102]....
        /*04c4*/ 	.word	0xffffffff


	//   ....[103]....
        /*04c8*/ 	.word	0xffffffff


	//   ....[104]....
        /*04cc*/ 	.word	0xffffffff


	//   ....[105]....
        /*04d0*/ 	.word	0xffffffff


	//   ....[106]....
        /*04d4*/ 	.word	0xffffffff


	//   ....[107]....
        /*04d8*/ 	.word	0xffffffff


	//   ....[108]....
        /*04dc*/ 	.word	0xffffffff


	//   ....[109]....
        /*04e0*/ 	.word	0xffffffff


	//   ....[110]....
        /*04e4*/ 	.word	0xffffffff


	//   ....[111]....
        /*04e8*/ 	.word	0xffffffff


	//   ....[112]....
        /*04ec*/ 	.word	0xffffffff


	//   ....[113]....
        /*04f0*/ 	.word	0xffffffff


	//   ....[114]....
        /*04f4*/ 	.word	0xffffffff


	//   ....[115]....
        /*04f8*/ 	.word	0xffffffff


	//   ....[116]....
        /*04fc*/ 	.word	0xffffffff


	//   ....[117]....
        /*0500*/ 	.word	0xffffffff


	//   ....[118]....
        /*0504*/ 	.word	0xffffffff


	//   ....[119]....
        /*0508*/ 	.word	0xffffffff


	//   ....[120]....
        /*050c*/ 	.word	0xffffffff


	//   ....[121]....
        /*0510*/ 	.word	0xffffffff


	//   ....[122]....
        /*0514*/ 	.word	0xffffffff


	//   ....[123]....
        /*0518*/ 	.word	0xffffffff


	//   ....[124]....
        /*051c*/ 	.word	0xffffffff


	//   ....[125]....
        /*0520*/ 	.word	0xffffffff


	//   ....[126]....
        /*0524*/ 	.word	0xffffffff


	//   ....[127]....
        /*0528*/ 	.word	0xffffffff


	//   ....[128]....
        /*052c*/ 	.word	0xffffffff


	//   ....[129]....
        /*0530*/ 	.word	0xffffffff


	//   ....[130]....
        /*0534*/ 	.word	0xffffffff


	//   ....[131]....
        /*0538*/ 	.word	0xffffffff


	//   ....[132]....
        /*053c*/ 	.word	0xffffffff


	//   ....[133]....
        /*0540*/ 	.word	0xffffffff


	//   ....[134]....
        /*0544*/ 	.word	0xffffffff


	//   ....[135]....
        /*0548*/ 	.word	0xffffffff


	//   ....[136]....
        /*054c*/ 	.word	0xffffffff


	//   ....[137]....
        /*0550*/ 	.word	0xffffffff


	//   ....[138]....
        /*0554*/ 	.word	0xffffffff


	//   ....[139]....
        /*0558*/ 	.word	0xffffffff


	//   ....[140]....
        /*055c*/ 	.word	0xffffffff


	//   ....[141]....
        /*0560*/ 	.word	0xffffffff


	//   ....[142]....
        /*0564*/ 	.word	0xffffffff


	//   ....[143]....
        /*0568*/ 	.word	0xffffffff


	//   ....[144]....
        /*056c*/ 	.word	0xffffffff


	//   ....[145]....
        /*0570*/ 	.word	0xffffffff


	//   ....[146]....
        /*0574*/ 	.word	0xffffffff


	//   ....[147]....
        /*0578*/ 	.word	0xffffffff


	//   ....[148]....
        /*057c*/ 	.word	0xffffffff


	//   ....[149]....
        /*0580*/ 	.word	0xffffffff


	//   ....[150]....
        /*0584*/ 	.word	0xffffffff


	//   ....[151]....
        /*0588*/ 	.word	0xffffffff


	//   ....[152]....
        /*058c*/ 	.word	0xffffffff


	//   ....[153]....
        /*0590*/ 	.word	0xffffffff


	//   ....[154]....
        /*0594*/ 	.word	0xffffffff


	//   ....[155]....
        /*0598*/ 	.word	0xffffffff


	//   ....[156]....
        /*059c*/ 	.word	0xffffffff


	//   ....[157]....
        /*05a0*/ 	.word	0xffffffff


	//   ....[158]....
        /*05a4*/ 	.word	0xffffffff


	//   ....[159]....
        /*05a8*/ 	.word	0xffffffff


	//   ....[160]....
        /*05ac*/ 	.word	0xffffffff


	//   ....[161]....
        /*05b0*/ 	.word	0xffffffff


	//   ....[162]....
        /*05b4*/ 	.word	0xffffffff


	//   ....[163]....
        /*05b8*/ 	.word	0xffffffff


	//   ....[164]....
        /*05bc*/ 	.word	0xffffffff


	//   ....[165]....
        /*05c0*/ 	.word	0xffffffff


	//   ....[166]....
        /*05c4*/ 	.word	0xffffffff


	//   ....[167]....
        /*05c8*/ 	.word	0xffffffff


	//   ....[168]....
        /*05cc*/ 	.word	0xffffffff


	//----- nvinfo : EIATTR_COOP_GROUP_INSTR_OFFSETS
	.align		4
.L_702:
        /*05d0*/ 	.byte	0x04, 0x28
        /*05d2*/ 	.short	(.L_704 - .L_703)


	//   ....[0]....
.L_703:
        /*05d4*/ 	.word	0x00000050


	//   ....[1]....
        /*05d8*/ 	.word	0x00001500


	//   ....[2]....
        /*05dc*/ 	.word	0x00001530


	//   ....[3]....
        /*05e0*/ 	.word	0x00001550


	//   ....[4]....
        /*05e4*/ 	.word	0x00001560


	//   ....[5]....
        /*05e8*/ 	.word	0x00001570


	//   ....[6]....
        /*05ec*/ 	.word	0x00001580


	//   ....[7]....
        /*05f0*/ 	.word	0x000015b0


	//   ....[8]....
        /*05f4*/ 	.word	0x000015d0


	//   ....[9]....
        /*05f8*/ 	.word	0x00001820


	//   ....[10]....
        /*05fc*/ 	.word	0x00001840


	//   ....[11]....
        /*0600*/ 	.word	0x00001850


	//   ....[12]....
        /*0604*/ 	.word	0x00001880


	//   ....[13]....
        /*0608*/ 	.word	0x00001890


	//   ....[14]....
        /*060c*/ 	.word	0x000018e0


	//   ....[15]....
        /*0610*/ 	.word	0x00001940


	//   ....[16]....
        /*0614*/ 	.word	0x00001990


	//   ....[17]....
        /*0618*/ 	.word	0x00001f30


	//   ....[18]....
        /*061c*/ 	.word	0x00001f40


	//   ....[19]....
        /*0620*/ 	.word	0x00001f60


	//   ....[20]....
        /*0624*/ 	.word	0x00001f70


	//   ....[21]....
        /*0628*/ 	.word	0x00001fa0


	//   ....[22]....
        /*062c*/ 	.word	0x00001fb0


	//   ....[23]....
        /*0630*/ 	.word	0x00002000


	//   ....[24]....
        /*0634*/ 	.word	0x00002030


	//   ....[25]....
        /*0638*/ 	.word	0x00002f10


	//   ....[26]....
        /*063c*/ 	.word	0x00002f30


	//   ....[27]....
        /*0640*/ 	.word	0x00002f60


	//   ....[28]....
        /*0644*/ 	.word	0x00002f70


	//   ....[29]....
        /*0648*/ 	.word	0x00002f80


	//   ....[30]....
        /*064c*/ 	.word	0x00002f90


	//   ....[31]....
        /*0650*/ 	.word	0x00002fa0


	//   ....[32]....
        /*0654*/ 	.word	0x000030e0


	//   ....[33]....
        /*0658*/ 	.word	0x000032f0


	//   ....[34]....
        /*065c*/ 	.word	0x00003730


	//   ....[35]....
        /*0660*/ 	.word	0x00003f30


	//   ....[36]....
        /*0664*/ 	.word	0x00003f50


	//   ....[37]....
        /*0668*/ 	.word	0x00003f70


	//   ....[38]....
        /*066c*/ 	.word	0x00003f90


	//   ....[39]....
        /*0670*/ 	.word	0x00005e70


	//   ....[40]....
        /*0674*/ 	.word	0x00005e90


	//   ....[41]....
        /*0678*/ 	.word	0x00005ec0


	//   ....[42]....
        /*067c*/ 	.word	0x00005ed0


	//   ....[43]....
        /*0680*/ 	.word	0x00005ee0


	//   ....[44]....
        /*0684*/ 	.word	0x00005ef0


	//   ....[45]....
        /*0688*/ 	.word	0x00006020


	//   ....[46]....
        /*068c*/ 	.word	0x00006030


	//   ....[47]....
        /*0690*/ 	.word	0x00006f50


	//   ....[48]....
        /*0694*/ 	.word	0x00006f70


	//   ....[49]....
        /*0698*/ 	.word	0x00006fa0


	//   ....[50]....
        /*069c*/ 	.word	0x00006fb0


	//   ....[51]....
        /*06a0*/ 	.word	0x00006fc0


	//   ....[52]....
        /*06a4*/ 	.word	0x00006fd0


	//   ....[53]....
        /*06a8*/ 	.word	0x00007100


	//   ....[54]....
        /*06ac*/ 	.word	0x00007110


	//   ....[55]....
        /*06b0*/ 	.word	0x00007320


	//   ....[56]....
        /*06b4*/ 	.word	0x00007760


	//   ....[57]....
        /*06b8*/ 	.word	0x00007f60


	//   ....[58]....
        /*06bc*/ 	.word	0x00007f80


	//   ....[59]....
        /*06c0*/ 	.word	0x00007fa0


	//   ....[60]....
        /*06c4*/ 	.word	0x00007fc0


	//   ....[61]....
        /*06c8*/ 	.word	0x0000a390


	//   ....[62]....
        /*06cc*/ 	.word	0x0000a3b0


	//   ....[63]....
        /*06d0*/ 	.word	0x0000a410


	//   ....[64]....
        /*06d4*/ 	.word	0x0000a450


	//   ....[65]....
        /*06d8*/ 	.word	0x0000a470


	//   ....[66]....
        /*06dc*/ 	.word	0x0000a490


	//   ....[67]....
        /*06e0*/ 	.word	0x0000a4b0


	//   ....[68]....
        /*06e4*/ 	.word	0x0000a4c0


	//   ....[69]....
        /*06e8*/ 	.word	0x0000b410


	//   ....[70]....
        /*06ec*/ 	.word	0x0000b430


	//   ....[71]....
        /*06f0*/ 	.word	0x0000b460


	//   ....[72]....
        /*06f4*/ 	.word	0x0000b480


	//   ....[73]....
        /*06f8*/ 	.word	0x0000b490


	//   ....[74]....
        /*06fc*/ 	.word	0x0000b4a0


	//   ....[75]....
        /*0700*/ 	.word	0x0000b4b0


	//   ....[76]....
        /*0704*/ 	.word	0x0000b4c0


	//   ....[77]....
        /*0708*/ 	.word	0x0000bae0


	//   ....[78]....
        /*070c*/ 	.word	0x0000baf0


	//   ....[79]....
        /*0710*/ 	.word	0x0000bb20


	//   ....[80]....
        /*0714*/ 	.word	0x0000bb30


	//   ....[81]....
        /*0718*/ 	.word	0x0000dac0


	//   ....[82]....
        /*071c*/ 	.word	0x0000db10


	//   ....[83]....
        /*0720*/ 	.word	0x0000db30


	//   ....[84]....
        /*0724*/ 	.word	0x0000db50


	//   ....[85]....
        /*0728*/ 	.word	0x0000e770


	//   ....[86]....
        /*072c*/ 	.word	0x0000eae0


	//   ....[87]....
        /*0730*/ 	.word	0x0000eb10


	//   ....[88]....
        /*0734*/ 	.word	0x0000eb20


	//   ....[89]....
        /*0738*/ 	.word	0x0000eb30


	//   ....[90]....
        /*073c*/ 	.word	0x0000ed60


	//   ....[91]....
        /*0740*/ 	.word	0x0000ed70


	//   ....[92]....
        /*0744*/ 	.word	0x0000ee50


	//   ....[93]....
        /*0748*/ 	.word	0x0000ee80


	//   ....[94]....
        /*074c*/ 	.word	0x0000ef40


	//   ....[95]....
        /*0750*/ 	.word	0x0000ef70


	//   ....[96]....
        /*0754*/ 	.word	0x0000f030


	//   ....[97]....
        /*0758*/ 	.word	0x0000f050


	//   ....[98]....
        /*075c*/ 	.word	0x0000f5a0


	//   ....[99]....
        /*0760*/ 	.word	0x0000f5c0


	//   ....[100]....
        /*0764*/ 	.word	0x0000f740


	//   ....[101]....
        /*0768*/ 	.word	0x0000f750


	//   ....[102]....
        /*076c*/ 	.word	0x0000f860


	//   ....[103]....
        /*0770*/ 	.word	0x0000f880


	//   ....[104]....
        /*0774*/ 	.word	0x0000f990


	//   ....[105]....
        /*0778*/ 	.word	0x0000f9a0


	//   ....[106]....
        /*077c*/ 	.word	0x0000fb20


	//   ....[107]....
        /*0780*/ 	.word	0x0000fc10


	//   ....[108]....
        /*0784*/ 	.word	0x0000fc80


	//   ....[109]....
        /*0788*/ 	.word	0x0000fda0


	//   ....[110]....
        /*078c*/ 	.word	0x0000fe00


	//   ....[111]....
        /*0790*/ 	.word	0x0000ff40


	//   ....[112]....
        /*0794*/ 	.word	0x0000ffa0


	//   ....[113]....
        /*0798*/ 	.word	0x000100e0


	//   ....[114]....
        /*079c*/ 	.word	0x00010140


	//   ....[115]....
        /*07a0*/ 	.word	0x000101b0


	//   ....[116]....
        /*07a4*/ 	.word	0x00010220


	//   ....[117]....
        /*07a8*/ 	.word	0x00010a60


	//   ....[118]....
        /*07ac*/ 	.word	0x00010ab0


	//   ....[119]....
        /*07b0*/ 	.word	0x00010b00


	//   ....[120]....
        /*07b4*/ 	.word	0x00010b50


	//   ....[121]....
        /*07b8*/ 	.word	0x00010bc0


	//   ....[122]....
        /*07bc*/ 	.word	0x00010c30


	//   ....[123]....
        /*07c0*/ 	.word	0x00010d50


	//   ....[124]....
        /*07c4*/ 	.word	0x00010db0


	//   ....[125]....
        /*07c8*/ 	.word	0x00010ef0


	//   ....[126]....
        /*07cc*/ 	.word	0x00010f50


	//   ....[127]....
        /*07d0*/ 	.word	0x00011090


	//   ....[128]....
        /*07d4*/ 	.word	0x000110f0


	//   ....[129]....
        /*07d8*/ 	.word	0x00011160


	//   ....[130]....
        /*07dc*/ 	.word	0x000111d0


	//   ....[131]....
        /*07e0*/ 	.word	0x000112f0


	//   ....[132]....
        /*07e4*/ 	.word	0x00011350


	//   ....[133]....
        /*07e8*/ 	.word	0x00011490


	//   ....[134]....
        /*07ec*/ 	.word	0x000114f0


	//   ....[135]....
        /*07f0*/ 	.word	0x00011630


	//   ....[136]....
        /*07f4*/ 	.word	0x00011690


	//   ....[137]....
        /*07f8*/ 	.word	0x00011700


	//   ....[138]....
        /*07fc*/ 	.word	0x00011770


	//   ....[139]....
        /*0800*/ 	.word	0x00011fb0


	//   ....[140]....
        /*0804*/ 	.word	0x00011ff0


	//   ....[141]....
        /*0808*/ 	.word	0x00012040


	//   ....[142]....
        /*080c*/ 	.word	0x00012080


	//   ....[143]....
        /*0810*/ 	.word	0x000120e0


	//   ....[144]....
        /*0814*/ 	.word	0x00012150


	//   ....[145]....
        /*0818*/ 	.word	0x000121c0


	//   ....[146]....
        /*081c*/ 	.word	0x000122d0


	//   ....[147]....
        /*0820*/ 	.word	0x00012330


	//   ....[148]....
        /*0824*/ 	.word	0x00012440


	//   ....[149]....
        /*0828*/ 	.word	0x000124a0


	//   ....[150]....
        /*082c*/ 	.word	0x000125b0


	//   ....[151]....
        /*0830*/ 	.word	0x00012610


	//   ....[152]....
        /*0834*/ 	.word	0x00012660


	//   ....[153]....
        /*0838*/ 	.word	0x000126a0


	//   ....[154]....
        /*083c*/ 	.word	0x000126f0


	//   ....[155]....
        /*0840*/ 	.word	0x00012730


	//   ....[156]....
        /*0844*/ 	.word	0x00012780


	//   ....[157]....
        /*0848*/ 	.word	0x000127e0


	//   ....[158]....
        /*084c*/ 	.word	0x00012830


	//   ....[159]....
        /*0850*/ 	.word	0x00012890


	//   ....[160]....
        /*0854*/ 	.word	0x00012900


	//   ....[161]....
        /*0858*/ 	.word	0x00012970


	//   ....[162]....
        /*085c*/ 	.word	0x000129e0


	//   ....[163]....
        /*0860*/ 	.word	0x00012a40


	//   ....[164]....
        /*0864*/ 	.word	0x00012ab0


	//   ....[165]....
        /*0868*/ 	.word	0x00012b20


	//   ....[166]....
        /*086c*/ 	.word	0x00012b90


	//   ....[167]....
        /*0870*/ 	.word	0x00012bf0


	//   ....[168]....
        /*0874*/ 	.word	0x00012c60


	//----- nvinfo : EIATTR_EXIT_INSTR_OFFSETS
	.align		4
.L_704:
        /*0878*/ 	.byte	0x04, 0x1c
        /*087a*/ 	.short	(.L_706 - .L_705)


	//   ....[0]....
.L_705:
        /*087c*/ 	.word	0x000000a0


	//   ....[1]....
        /*0880*/ 	.word	0x0000fbc0


	//----- nvinfo : EIATTR_MAX_THREADS
	.align		4
.L_706:
        /*0884*/ 	.byte	0x04, 0x05
        /*0886*/ 	.short	(.L_708 - .L_707)
.L_707:
        /*0888*/ 	.word	0x00000100
        /*088c*/ 	.word	0x00000001
        /*0890*/ 	.word	0x00000001


	//----- nvinfo : EIATTR_CRS_STACK_SIZE
	.align		4
.L_708:
        /*0894*/ 	.byte	0x04, 0x1e
        /*0896*/ 	.short	(.L_710 - .L_709)
.L_709:
        /*0898*/ 	.word	0x00000000
.L_710:


//--------------------- .nv.info._ZN7cutlass13device_kernelIN5flash19enable_sm80_to_sm89INS1_16FlashAttnFwdSm80INS1_25CollectiveMainloopFwdSm80ILi8ELi1ELb1EN4cute5tupleIJNS5_1CILi128EEES8_S8_EEELi128ENS_6half_tEfNS_4arch4Sm80ELb1ELb0ELb0ELb1ELb1ELb0ELb1ELb0EEENS1_21CollectiveEpilogueFwdIS9_NS6_IJNS7_ILi1EEESF_SF_EEESA_SC_Li256ELb1ELb1ELb0ELb0EEENS1_19SingleTileSchedulerILb1ELb0ELb1ELi128EEEEEEEEEvNT_6ParamsE --------------------------
	.section	.nv.info._ZN7cutlass13device_kernelIN5flash19enable_sm80_to_sm89INS1_16FlashAttnFwdSm80INS1_25CollectiveMainloopFwdSm80ILi8ELi1ELb1EN4cute5tupleIJNS5_1CILi128EEES8_S8_EEELi128ENS_6half_tEfNS_4arch4Sm80ELb1ELb0ELb0ELb1ELb1ELb0ELb1ELb0EEENS1_21CollectiveEpilogueFwdIS9_NS6_IJNS7_ILi1EEESF_SF_EEESA_SC_Li256ELb1ELb1ELb0ELb0EEENS1_19SingleTileSchedulerILb1ELb0ELb1ELi128EEEEEEEEEvNT_6ParamsE,"",@"SHT_CUDA_INFO"
	.sectionflags	@""
	.align	4


	//----- nvinfo : EIATTR_CUDA_API_VERSION
	.align		4
        /*0000*/ 	.byte	0x04, 0x37
        /*0002*/ 	.short	(.L_712 - .L_711)
.L_711:
        /*0004*/ 	.word	0x00000082


	//----- nvinfo : EIATTR_SW2861232_WAR
	.align		4
.L_712:
        /*0008*/ 	.byte	0x01, 0x35
	.zero		2


	//----- nvinfo : EIATTR_PARAM_CBANK
	.align		4
        /*000c*/ 	.byte	0x04, 0x0a
        /*000e*/ 	.short	(.L_714 - .L_713)
	.align		4
.L_713:
        /*0010*/ 	.word	index@(.nv.constant0._ZN7cutlass13device_kernelIN5flash19enable_sm80_to_sm89INS1_16FlashAttnFwdSm80INS1_25CollectiveMainloopFwdSm80ILi8ELi1ELb1EN4cute5tupleIJNS5_1CILi128EEES8_S8_EEELi128ENS_6half_tEfNS_4arch4Sm80ELb1ELb0ELb0ELb1ELb1ELb0ELb1ELb0EEENS1_21CollectiveEpilogueFwdIS9_NS6_IJNS7_ILi1EEESF_SF_EEESA_SC_Li256ELb1ELb1ELb0ELb0EEENS1_19SingleTileSchedulerILb1ELb0ELb1ELi128EEEEEEEEEvNT_6ParamsE)
        /*0014*/ 	.short	0x0160
        /*0016*/ 	.short	0x0418


	//----- nvinfo : EIATTR_CBANK_PARAM_SIZE
	.align		4
.L_714:
        /*0018*/ 	.byte	0x03, 0x19
        /*001a*/ 	.short	0x0418


	//----- nvinfo : EIATTR_KPARAM_INFO
	.align		4
        /*001c*/ 	.byte	0x04, 0x17
        /*001e*/ 	.short	(.L_716 - .L_715)
.L_715:
        /*0020*/ 	.word	0x00000000
        /*0024*/ 	.short	0x0000
        /*0026*/ 	.short	0x0000
        /*0028*/ 	.byte	0x00, 0xf0, 0x61, 0x10


	//----- nvinfo : EIATTR_MAXREG_COUNT
	.align		4
.L_716:
        /*002c*/ 	.byte	0x03, 0x1b
        /*002e*/ 	.short	0x00ff


	//----- nvinfo : EIATTR_NUM_BARRIERS
	.align		4
        /*0030*/ 	.byte	0x02, 0x4c
        /*0032*/ 	.byte	0x02
	.zero		1


	//----- nvinfo : EIATTR_MERCURY_ISA_VERSION
	.align		4
        /*0034*/ 	.byte	0x03, 0x5f
        /*0036*/ 	.short	0x0000


	//----- nvinfo : EIATTR_COOP_GROUP_MASK_REGIDS
	.align		4
        /*0038*/ 	.byte	0x04, 0x29
        /*003a*/ 	.short	(.L_718 - .L_717)


	//   ....[0]....
.L_717:
        /*003c*/ 	.word	0xffffffff


	//   ....[1]....
        /*0040*/ 	.word	0xffffffff


	//   ....[2]....
        /*0044*/ 	.word	0xffffffff


	//   ....[3]....
        /*0048*/ 	.word	0xffffffff


	//   ....[4]....
        /*004c*/ 	.word	0xffffffff


	//   ....[5]....
        /*0050*/ 	.word	0xffffffff


	//   ....[6]....
        /*0054*/ 	.word	0xffffffff


	//   ....[7]....
        /*0058*/ 	.word	0xffffffff


	//   ....[8]....
        /*005c*/ 	.word	0xffffffff


	//   ....[9]....
        /*0060*/ 	.word	0xffffffff


	//   ....[10]....
        /*0064*/ 	.word	0xffffffff


	//   ....[11]....
        /*0068*/ 	.word	0xffffffff


	//   ....[12]....
        /*006c*/ 	.word	0xffffffff


	//   ....[13]....
        /*0070*/ 	.word	0xffffffff


	//   ....[14]....
        /*0074*/ 	.word	0xffffffff


	//   ....[15]....
        /*0078*/ 	.word	0xffffffff


	//   ....[16]....
        /*007c*/ 	.word	0xffffffff


	//   ....[17]....
        /*0080*/ 	.word	0xffffffff


	//   ....[18]....
        /*0084*/ 	.word	0xffffffff


	//   ....[19]....
        /*0088*/ 	.word	0xffffffff


	//   ....[20]....
        /*008c*/ 	.word	0xffffffff


	//   ....[21]....
        /*0090*/ 	.word	0xffffffff


	//   ....[22]....
        /*0094*/ 	.word	0xffffffff


	//   ....[23]....
        /*0098*/ 	.word	0xffffffff


	//   ....[24]....
        /*009c*/ 	.word	0xffffffff


	//   ....[25]....
        /*00a0*/ 	.word	0xffffffff


	//   ....[26]....
        /*00a4*/ 	.word	0xffffffff


	//   ....[27]....
        /*00a8*/ 	.word	0xffffffff


	//   ....[28]....
        /*00ac*/ 	.word	0xffffffff


	//   ....[29]....
        /*00b0*/ 	.word	0xffffffff


	//   ....[30]....
        /*00b4*/ 	.word	0xffffffff


	//   ....[31]....
        /*00b8*/ 	.word	0xffffffff


	//   ....[32]....
        /*00bc*/ 	.word	0xffffffff


	//   ....[33]....
        /*00c0*/ 	.word	0xffffffff


	//   ....[34]....
        /*00c4*/ 	.word	0xffffffff


	//   ....[35]....
        /*00c8*/ 	.word	0xffffffff


	//   ....[36]....
        /*00cc*/ 	.word	0xffffffff


	//   ....[37]....
        /*00d0*/ 	.word	0xffffffff


	//   ....[38]....
        /*00d4*/ 	.word	0xffffffff


	//   ....[39]....
        /*00d8*/ 	.word	0xffffffff


	//   ....[40]....
        /*00dc*/ 	.word	0xffffffff


	//   ....[41]....
        /*00e0*/ 	.word	0xffffffff


	//   ....[42]....
        /*00e4*/ 	.word	0xffffffff


	//   ....[43]....
        /*00e8*/ 	.word	0xffffffff


	//   ....[44]....
        /*00ec*/ 	.word	0xffffffff


	//   ....[45]....
        /*00f0*/ 	.word	0xffffffff


	//   ....[46]....
        /*00f4*/ 	.word	0xffffffff


	//   ....[47]....
        /*00f8*/ 	.word	0xffffffff


	//   ....[48]....
        /*00fc*/ 	.word	0xffffffff


	//   ....[49]....
        /*0100*/ 	.word	0xffffffff


	//   ....[50]....
        /*0104*/ 	.word	0xffffffff


	//   ....[51]....
        /*0108*/ 	.word	0xffffffff


	//   ....[52]....
        /*010c*/ 	.word	0xffffffff


	//   ....[53]....
        /*0110*/ 	.word	0xffffffff


	//   ....[54]....
        /*0114*/ 	.word	0xffffffff


	//   ....[55]....
        /*0118*/ 	.word	0xffffffff


	//   ....[56]....
        /*011c*/ 	.word	0xffffffff


	//   ....[57]....
        /*0120*/ 	.word	0xffffffff


	//   ....[58]....
        /*0124*/ 	.word	0xffffffff


	//   ....[59]....
        /*0128*/ 	.word	0xffffffff


	//   ....[60]....
        /*012c*/ 	.word	0xffffffff


	//   ....[61]....
        /*0130*/ 	.word	0xffffffff


	//   ....[62]....
        /*0134*/ 	.word	0xffffffff


	//   ....[63]....
        /*0138*/ 	.word	0xffffffff


	//   ....[64]....
        /*013c*/ 	.word	0xffffffff


	//   ....[65]....
        /*0140*/ 	.word	0xffffffff


	//   ....[66]....
        /*0144*/ 	.word	0xffffffff


	//   ....[67]....
        /*0148*/ 	.word	0xffffffff


	//   ....[68]....
        /*014c*/ 	.word	0xffffffff


	//   ....[69]....
        /*0150*/ 	.word	0xffffffff


	//   ....[70]....
        /*0154*/ 	.word	0xffffffff


	//   ....[71]....
        /*0158*/ 	.word	0xffffffff


	//   ....[72]....
        /*015c*/ 	.word	0xffffffff


	//   ....[73]....
        /*0160*/ 	.word	0xffffffff


	//   ....[74]....
        /*0164*/ 	.word	0xffffffff


	//   ....[75]....
        /*0168*/ 	.word	0xffffffff


	//   ....[76]....
        /*016c*/ 	.word	0xffffffff


	//   ....[77]....
        /*0170*/ 	.word	0xffffffff


	//   ....[78]....
        /*0174*/ 	.word	0xffffffff


	//   ....[79]....
        /*0178*/ 	.word	0xffffffff


	//   ....[80]....
        /*017c*/ 	.word	0xffffffff


	//   ....[81]....
        /*0180*/ 	.word	0xffffffff


	//   ....[82]....
        /*0184*/ 	.word	0xffffffff


	//   ....[83]....
        /*0188*/ 	.word	0xffffffff


	//   ....[84]....
        /*018c*/ 	.word	0xffffffff


	//   ....[85]....
        /*0190*/ 	.word	0xffffffff


	//   ....[86]....
        /*0194*/ 	.word	0xffffffff


	//   ....[87]....
        /*0198*/ 	.word	0xffffffff


	//   ....[88]....
        /*019c*/ 	.word	0xffffffff


	//   ....[89]....
        /*01a0*/ 	.word	0xffffffff


	//   ....[90]....
        /*01a4*/ 	.word	0xffffffff


	//   ....[91]....
        /*01a8*/ 	.word	0xffffffff


	//   ....[92]....
        /*01ac*/ 	.word	0xffffffff


	//   ....[93]....
        /*01b0*/ 	.word	0xffffffff


	//   ....[94]....
        /*01b4*/ 	.word	0xffffffff


	//   ....[95]....
        /*01b8*/ 	.word	0xffffffff


	//   ....[96]....
        /*01bc*/ 	.word	0xffffffff


	//   ....[97]....
        /*01c0*/ 	.word	0xffffffff


	//   ....[98]....
        /*01c4*/ 	.word	0xffffffff


	//   ....[99]....
        /*01c8*/ 	.word	0xffffffff


	//   ....[100]....
        /*01cc*/ 	.word	0xffffffff


	//   ....[101]....
        /*01d0*/ 	.word	0xffffffff


	//   ....[102]....
        /*01d4*/ 	.word	0xffffffff


	//   ....[103]....
        /*01d8*/ 	.word	0xffffffff


	//   ....[104]....
        /*01dc*/ 	.word	0xffffffff


	//----- nvinfo : EIATTR_COOP_GROUP_INSTR_OFFSETS
	.align		4
.L_718:
        /*01e0*/ 	.byte	0x04, 0x28
        /*01e2*/ 	.short	(.L_720 - .L_719)


	//   ....[0]....
.L_719:
        /*01e4*/ 	.word	0x00000090


	//   ....[1]....
        /*01e8*/ 	.word	0x000012f0


	//   ....[2]....
        /*01ec*/ 	.word	0x00001320


	//   ....[3]....
        /*01f0*/ 	.word	0x00001470


	//   ....[4]....
        /*01f4*/ 	.word	0x000014b0


	//   ....[5]....
        /*01f8*/ 	.word	0x00001530


	//   ....[6]....
        /*01fc*/ 	.word	0x00001640


	//   ....[7]....
        /*0200*/ 	.word	0x00001650


	//   ....[8]....
        /*0204*/ 	.word	0x00001660


	//   ....[9]....
        /*0208*/ 	.word	0x00001780


	//   ....[10]....
        /*020c*/ 	.word	0x000017a0


	//   ....[11]....
        /*0210*/ 	.word	0x000017b0


	//   ....[12]....
        /*0214*/ 	.word	0x000017c0


	//   ....[13]....
        /*0218*/ 	.word	0x00001850


	//   ....[14]....
        /*021c*/ 	.word	0x000018f0


	//   ....[15]....
        /*0220*/ 	.word	0x00001900


	//   ....[16]....
        /*0224*/ 	.word	0x00001920


	//   ....[17]....
        /*0228*/ 	.word	0x00001fb0


	//   ....[18]....
        /*022c*/ 	.word	0x00001fd0


	//   ....[19]....
        /*0230*/ 	.word	0x00001fe0


	//   ....[20]....
        /*0234*/ 	.word	0x00002000


	//   ....[21]....
        /*0238*/ 	.word	0x00002010


	//   ....[22]....
        /*023c*/ 	.word	0x00002030


	//   ....[23]....
        /*0240*/ 	.word	0x00002040


	//   ....[24]....
        /*0244*/ 	.word	0x00002070


	//   ....[25]....
        /*0248*/ 	.word	0x00002fe0


	//   ....[26]....
        /*024c*/ 	.word	0x00003000


	//   ....[27]....
        /*0250*/ 	.word	0x00003010


	//   ....[28]....
        /*0254*/ 	.word	0x00003020


	//   ....[29]....
        /*0258*/ 	.word	0x00003030


	//   ....[30]....
        /*025c*/ 	.word	0x00003040


	//   ....[31]....
        /*0260*/ 	.word	0x00003050


	//   ....[32]....
        /*0264*/ 	.word	0x00003080


	//   ....[33]....
        /*0268*/ 	.word	0x00003480


	//   ....[34]....
        /*026c*/ 	.word	0x000034a0


	//   ....[35]....
        /*0270*/ 	.word	0x00004120


	//   ....[36]....
        /*0274*/ 	.word	0x00004240


	//   ....[37]....
        /*0278*/ 	.word	0x00004250


	//   ....[38]....
        /*027c*/ 	.word	0x00004280


	//   ....[39]....
        /*0280*/ 	.word	0x00005f00


	//   ....[40]....
        /*0284*/ 	.word	0x00005f20


	//   ....[41]....
        /*0288*/ 	.word	0x00005f40


	//   ....[42]....
        /*028c*/ 	.word	0x00005f50


	//   ....[43]....
        /*0290*/ 	.word	0x00005f60


	//   ....[44]....
        /*0294*/ 	.word	0x00005f70


	//   ....[45]....
        /*0298*/ 	.word	0x00005f80


	//   ....[46]....
        /*029c*/ 	.word	0x00005f90


	//   ....[47]....
        /*02a0*/ 	.word	0x00006e40


	//   ....[48]....
        /*02a4*/ 	.word	0x00006e60


	//   ....[49]....
        /*02a8*/ 	.word	0x00006e80


	//   ....[50]....
        /*02ac*/ 	.word	0x00006e90


	//   ....[51]....
        /*02b0*/ 	.word	0x00006ea0


	//   ....[52]....
        /*02b4*/ 	.word	0x00006eb0


	//   ....[53]....
        /*02b8*/ 	.word	0x00006ec0


	//   ....[54]....
        /*02bc*/ 	.word	0x00006ef0


	//   ....[55]....
        /*02c0*/ 	.word	0x000070e0


	//   ....[56]....
        /*02c4*/ 	.word	0x000070f0


	//   ....[57]....
        /*02c8*/ 	.word	0x00007d60


	//   ....[58]....
        /*02cc*/ 	.word	0x00007eb0


	//   ....[59]....
        /*02d0*/ 	.word	0x00007ef0


	//   ....[60]....
        /*02d4*/ 	.word	0x00007f60


	//   ....[61]....
        /*02d8*/ 	.word	0x0000a5e0


	//   ....[62]....
        /*02dc*/ 	.word	0x0000a5f0


	//   ....[63]....
        /*02e0*/ 	.word	0x0000a600


	//   ....[64]....
        /*02e4*/ 	.word	0x0000a610


	//   ....[65]....
        /*02e8*/ 	.word	0x0000a620


	//   ....[66]....
        /*02ec*/ 	.word	0x0000a630


	//   ....[67]....
        /*02f0*/ 	.word	0x0000a640


	//   ....[68]....
        /*02f4*/ 	.word	0x0000a670


	//   ....[69]....
        /*02f8*/ 	.word	0x0000aad0


	//   ....[70]....
        /*02fc*/ 	.word	0x0000ab00


	//   ....[71]....
        /*0300*/ 	.word	0x0000ab10


	//   ....[72]....
        /*0304*/ 	.word	0x0000ab30


	//   ....[73]....
        /*0308*/ 	.word	0x0000abf0


	//   ....[74]....
        /*030c*/ 	.word	0x0000ac20


	//   ....[75]....
        /*0310*/ 	.word	0x0000ad00


	//   ....[76]....
        /*0314*/ 	.word	0x0000ad20


	//   ....[77]....
        /*0318*/ 	.word	0x0000bbc0


	//   ....[78]....
        /*031c*/ 	.word	0x0000bbe0


	//   ....[79]....
        /*0320*/ 	.word	0x0000bc10


	//   ....[80]....
        /*0324*/ 	.word	0x0000bc20


	//   ....[81]....
        /*0328*/ 	.word	0x0000dad0


	//   ....[82]....
        /*032c*/ 	.word	0x0000db00


	//   ....[83]....
        /*0330*/ 	.word	0x0000db50


	//   ....[84]....
        /*0334*/ 	.word	0x0000db60


	//   ....[85]....
        /*0338*/ 	.word	0x0000ee00


	//   ....[86]....
        /*033c*/ 	.word	0x0000ee40


	//   ....[87]....
        /*0340*/ 	.word	0x0000ee80


	//   ....[88]....
        /*0344*/ 	.word	0x0000eec0


	//   ....[89]....
        /*0348*/ 	.word	0x0000f090


	//   ....[90]....
        /*034c*/ 	.word	0x0000f0a0


	//   ....[91]....
        /*0350*/ 	.word	0x0000f190


	//   ....[92]....
        /*0354*/ 	.word	0x0000f1c0


	//   ....[93]....
        /*0358*/ 	.word	0x0000f290


	//   ....[94]....
        /*035c*/ 	.word	0x0000f2c0


	//   ....[95]....
        /*0360*/ 	.word	0x0000f390


	//   ....[96]....
        /*0364*/ 	.word	0x0000f3b0


	//   ....[97]....
        /*0368*/ 	.word	0x0000fc60


	//   ....[98]....
        /*036c*/ 	.word	0x0000fc70


	//   ....[99]....
        /*0370*/ 	.word	0x0000fd40


	//   ....[100]....
        /*0374*/ 	.word	0x0000fd70


	//   ....[101]....
        /*0378*/ 	.word	0x0000fe40


	//   ....[102]....
        /*037c*/ 	.word	0x0000fe70


	//   ....[103]....
        /*0380*/ 	.word	0x0000ff40


	//   ....[104]....
        /*0384*/ 	.word	0x0000ff60


	//----- nvinfo : EIATTR_EXIT_INSTR_OFFSETS
	.align		4
.L_720:
        /*0388*/ 	.byte	0x04, 0x1c
        /*038a*/ 	.short	(.L_722 - .L_721)


	//   ....[0]....
.L_721:
        /*038c*/ 	.word	0x00000440


	//   ....[1]....
        /*0390*/ 	.word	0x0000f3c0


	//   ....[2]....
        /*0394*/ 	.word	0x0000f410


	//   ....[3]....
        /*0398*/ 	.word	0x0000f470


	//   ....[4]....
        /*039c*/ 	.word	0x0000ff70


	//   ....[5]....
        /*03a0*/ 	.word	0x0000ffc0


	//   ....[6]....
        /*03a4*/ 	.word	0x00010020


	//----- nvinfo : EIATTR_CTAIDZ_USED
	.align		4
.L_722:
        /*03a8*/ 	.byte	0x01, 0x04
	.zero		2


	//----- nvinfo : EIATTR_MAX_THREADS
	.align		4
        /*03ac*/ 	.byte	0x04, 0x05
        /*03ae*/ 	.short	(.L_724 - .L_723)
.L_723:
        /*03b0*/ 	.word	0x00000100
        /*03b4*/ 	.word	0x00000001
        /*03b8*/ 	.word	0x00000001


	//----- nvinfo : EIATTR_CRS_STACK_SIZE
	.align		4
.L_724:
        /*03bc*/ 	.byte	0x04, 0x1e
        /*03be*/ 	.short	(.L_726 - .L_725)
.L_725:
        /*03c0*/ 	.word	0x00000000
.L_726:


//--------------------- .nv.info._ZN7cutlass13device_kernelIN5flash19enable_sm80_to_sm89INS1_16FlashAttnFwdSm80INS1_25CollectiveMainloopFwdSm80ILi8ELi1ELb1EN4cute5tupleIJNS5_1CILi128EEES8_S8_EEELi128ENS_6half_tEfNS_4arch4Sm80ELb1ELb0ELb0ELb1ELb1ELb1ELb1ELb0EEENS1_21CollectiveEpilogueFwdIS9_NS6_IJNS7_ILi1EEESF_SF_EEESA_SC_Li256ELb1ELb1ELb0ELb0EEENS1_19SingleTileSchedulerILb1ELb0ELb1ELi128EEEEEEEEEvNT_6ParamsE --------------------------
	.section	.nv.info._ZN7cutlass13device_kernelIN5flash19enable_sm80_to_sm89INS1_16FlashAttnFwdSm80INS1_25CollectiveMainloopFwdSm80ILi8ELi1ELb1EN4cute5tupleIJNS5_1CILi128EEES8_S8_EEELi128ENS_6half_tEfNS_4arch4Sm80ELb1ELb0ELb0ELb1ELb1ELb1ELb1ELb0EEENS1_21CollectiveEpilogueFwdIS9_NS6_IJNS7_ILi1EEESF_SF_EEESA_SC_Li256ELb1ELb1ELb0ELb0EEENS1_19SingleTileSchedulerILb1ELb0ELb1ELi128EEEEEEEEEvNT_6ParamsE,"",@"SHT_CUDA_INFO"
	.sectionflags	@""
	.align	4


	//----- nvinfo : EIATTR_CUDA_API_VERSION
	.align		4
        /*0000*/ 	.byte	0x04, 0x37
        /*0002*/ 	.short	(.L_728 - .L_727)
.L_727:
        /*0004*/ 	.word	0x00000082


	//----- nvinfo : EIATTR_SW2861232_WAR
	.align		4
.L_728:
        /*0008*/ 	.byte	0x01, 0x35
	.zero		2


	//----- nvinfo : EIATTR_PARAM_CBANK
	.align		4
        /*000c*/ 	.byte	0x04, 0x0a
        /*000e*/ 	.short	(.L_730 - .L_729)
	.align		4
.L_729:
        /*0010*/ 	.word	index@(.nv.constant0._ZN7cutlass13device_kernelIN5flash19enable_sm80_to_sm89INS1_16FlashAttnFwdSm80INS1_25CollectiveMainloopFwdSm80ILi8ELi1ELb1EN4cute5tupleIJNS5_1CILi128EEES8_S8_EEELi128ENS_6half_tEfNS_4arch4Sm80ELb1ELb0ELb0ELb1ELb1ELb1ELb1ELb0EEENS1_21CollectiveEpilogueFwdIS9_NS6_IJNS7_ILi1EEESF_SF_EEESA_SC_Li256ELb1ELb1ELb0ELb0EEENS1_19SingleTileSchedulerILb1ELb0ELb1ELi128EEEEEEEEEvNT_6ParamsE)
        /*0014*/ 	.short	0x0160
        /*0016*/ 	.short	0x0418


	//----- nvinfo : EIATTR_CBANK_PARAM_SIZE
	.align		4
.L_730:
        /*0018*/ 	.byte	0x03, 0x19
        /*001a*/ 	.short	0x0418


	//----- nvinfo : EIATTR_KPARAM_INFO
	.align		4
        /*001c*/ 	.byte	0x04, 0x17
        /*001e*/ 	.short	(.L_732 - .L_731)
.L_731:
        /*0020*/ 	.word	0x00000000
        /*0024*/ 	.short	0x0000
        /*0026*/ 	.short	0x0000
        /*0028*/ 	.byte	0x00, 0xf0, 0x61, 0x10


	//----- nvinfo : EIATTR_MAXREG_COUNT
	.align		4
.L_732:
        /*002c*/ 	.byte	0x03, 0x1b
        /*002e*/ 	.short	0x00ff


	//----- nvinfo : EIATTR_NUM_BARRIERS
	.align		4
        /*0030*/ 	.byte	0x02, 0x4c
        /*0032*/ 	.byte	0x02
	.zero		1


	//----- nvinfo : EIATTR_ANNOTATIONS
	.align		4
        /*0034*/ 	.byte	0x04, 0x55
        /*0036*/ 	.short	(.L_734 - .L_733)


	//   ....[0]....
.L_733:
        /*0038*/ 	.word	0x00000001
        /*003c*/ 	.byte	0xb0, 0x62, 0x01, 0x00, 0x01, 0x00, 0x00, 0x00, 0x80, 0x63, 0x01, 0x00, 0x01, 0x00, 0x00, 0x00
        /*004c*/ 	.byte	0x90, 0x67, 0x01, 0x00


	//----- nvinfo : EIATTR_MERCURY_ISA_VERSION
	.align		4
.L_734:
        /*0050*/ 	.byte	0x03, 0x5f
        /*0052*/ 	.short	0x0000


	//----- nvinfo : EIATTR_COOP_GROUP_MASK_REGIDS
	.align		4
        /*0054*/ 	.byte	0x04, 0x29
        /*0056*/ 	.short	(.L_736 - .L_735)


	//   ....[0]....
.L_735:
        /*0058*/ 	.word	0xffffffff


	//   ....[1]....
        /*005c*/ 	.word	0xffffffff


	//   ....[2]....
        /*0060*/ 	.word	0xffffffff


	//   ....[3]....
        /*0064*/ 	.word	0xffffffff


	//   ....[4]....
        /*0068*/ 	.word	0xffffffff


	//   ....[5]....
        /*006c*/ 	.word	0xffffffff


	//   ....[6]....
        /*0070*/ 	.word	0xffffffff


	//   ....[7]....
        /*0074*/ 	.word	0xffffffff


	//   ....[8]....
        /*0078*/ 	.word	0xffffffff


	//   ....[9]....
        /*007c*/ 	.word	0xffffffff


	//   ....[10]....
        /*0080*/ 	.word	0xffffffff


	//   ....[11]....
        /*0084*/ 	.word	0xffffffff


	//   ....[12]....
        /*0088*/ 	.word	0xffffffff


	//   ....[13]....
        /*008c*/ 	.word	0xffffffff


	//   ....[14]....
        /*0090*/ 	.word	0xffffffff


	//   ....[15]....
        /*0094*/ 	.word	0xffffffff


	//   ....[16]....
        /*0098*/ 	.word	0xffffffff


	//   ....[17]....
        /*009c*/ 	.word	0xffffffff


	//   ....[18]....
        /*00a0*/ 	.word	0xffffffff


	//   ....[19]....
        /*00a4*/ 	.word	0xffffffff


	//   ....[20]....
        /*00a8*/ 	.word	0xffffffff


	//   ....[21]....
        /*00ac*/ 	.word	0xffffffff


	//   ....[22]....
        /*00b0*/ 	.word	0xffffffff


	//   ....[23]....
        /*00b4*/ 	.word	0xffffffff


	//   ....[24]....
        /*00b8*/ 	.word	0xffffffff


	//   ....[25]....
        /*00bc*/ 	.word	0xffffffff


	//   ....[26]....
        /*00c0*/ 	.word	0xffffffff


	//   ....[27]....
        /*00c4*/ 	.word	0xffffffff


	//   ....[28]....
        /*00c8*/ 	.word	0xffffffff


	//   ....[29]....
        /*00cc*/ 	.word	0xffffffff


	//   ....[30]....
        /*00d0*/ 	.word	0xffffffff


	//   ....[31]....
        /*00d4*/ 	.word	0xffffffff


	//   ....[32]....
        /*00d8*/ 	.word	0xffffffff


	//   ....[33]....
        /*00dc*/ 	.word	0xffffffff


	//   ....[34]....
        /*00e0*/ 	.word	0xffffffff


	//   ....[35]....
        /*00e4*/ 	.word	0xffffffff


	//   ....[36]....
        /*00e8*/ 	.word	0xffffffff


	//   ....[37]....
        /*00ec*/ 	.word	0xffffffff


	//   ....[38]....
        /*00f0*/ 	.word	0xffffffff


	//   ....[39]....
        /*00f4*/ 	.word	0xffffffff


	//   ....[40]....
        /*00f8*/ 	.word	0xffffffff


	//   ....[41]....
        /*00fc*/ 	.word	0xffffffff


	//   ....[42]....
        /*0100*/ 	.word	0xffffffff


	//   ....[43]....
        /*0104*/ 	.word	0xffffffff


	//   ....[44]....
        /*0108*/ 	.word	0xffffffff


	//   ....[45]....
        /*010c*/ 	.word	0xffffffff


	//   ....[46]....
        /*0110*/ 	.word	0xffffffff


	//   ....[47]....
        /*0114*/ 	.word	0xffffffff


	//   ....[48]....
        /*0118*/ 	.word	0xffffffff


	//   ....[49]....
        /*011c*/ 	.word	0xffffffff


	//   ....[50]....
        /*0120*/ 	.word	0xffffffff


	//   ....[51]....
        /*0124*/ 	.word	0xffffffff


	//   ....[52]....
        /*0128*/ 	.word	0xffffffff


	//   ....[53]....
        /*012c*/ 	.word	0xffffffff


	//   ....[54]....
        /*0130*/ 	.word	0xffffffff


	//   ....[55]....
        /*0134*/ 	.word	0xffffffff


	//   ....[56]....
        /*0138*/ 	.word	0xffffffff


	//   ....[57]....
        /*013c*/ 	.word	0xffffffff


	//   ....[58]....
        /*0140*/ 	.word	0xffffffff


	//   ....[59]....
        /*0144*/ 	.word	0xffffffff


	//   ....[60]....
        /*0148*/ 	.word	0xffffffff


	//   ....[61]....
        /*014c*/ 	.word	0xffffffff


	//   ....[62]....
        /*0150*/ 	.word	0xffffffff


	//   ....[63]....
        /*0154*/ 	.word	0xffffffff


	//   ....[64]....
        /*0158*/ 	.word	0xffffffff


	//   ....[65]....
        /*015c*/ 	.word	0xffffffff


	//   ....[66]....
        /*0160*/ 	.word	0xffffffff


	//   ....[67]....
        /*0164*/ 	.word	0xffffffff


	//   ....[68]....
        /*0168*/ 	.word	0xffffffff


	//   ....[69]....
        /*016c*/ 	.word	0xffffffff


	//   ....[70]....
        /*0170*/ 	.word	0xffffffff


	//   ....[71]....
        /*0174*/ 	.word	0xffffffff


	//   ....[72]....
        /*0178*/ 	.word	0xffffffff


	//   ....[73]....
        /*017c*/ 	.word	0xffffffff


	//   ....[74]....
        /*0180*/ 	.word	0xffffffff


	//   ....[75]....
        /*0184*/ 	.word	0xffffffff


	//   ....[76]....
        /*0188*/ 	.word	0xffffffff


	//   ....[77]....
        /*018c*/ 	.word	0xffffffff


	//   ....[78]....
        /*0190*/ 	.word	0xffffffff


	//   ....[79]....
        /*0194*/ 	.word	0xffffffff


	//   ....[80]....
        /*0198*/ 	.word	0xffffffff


	//   ....[81]....
        /*019c*/ 	.word	0xffffffff


	//   ....[82]....
        /*01a0*/ 	.word	0xffffffff


	//   ....[83]....
        /*01a4*/ 	.word	0xffffffff


	//   ....[84]....
        /*01a8*/ 	.word	0xffffffff


	//   ....[85]....
        /*01ac*/ 	.word	0xffffffff


	//   ....[86]....
        /*01b0*/ 	.word	0xffffffff


	//   ....[87]....
        /*01b4*/ 	.word	0xffffffff


	//   ....[88]....
        /*01b8*/ 	.word	0xffffffff


	//   ....[89]....
        /*01bc*/ 	.word	0xffffffff


	//   ....[90]....
        /*01c0*/ 	.word	0xffffffff


	//   ....[91]....
        /*01c4*/ 	.word	0xffffffff


	//   ....[92]....
        /*01c8*/ 	.word	0xffffffff


	//   ....[93]....
        /*01cc*/ 	.word	0xffffffff


	//   ....[94]....
        /*01d0*/ 	.word	0xffffffff


	//   ....[95]....
        /*01d4*/ 	.word	0xffffffff


	//   ....[96]....
        /*01d8*/ 	.word	0xffffffff


	//   ....[97]....
        /*01dc*/ 	.word	0xffffffff


	//   ....[98]....
        /*01e0*/ 	.word	0xffffffff


	//   ....[99]....
        /*01e4*/ 	.word	0xffffffff


	//   ....[100]....
        /*01e8*/ 	.word	0xffffffff


	//   ....[101]....
        /*01ec*/ 	.word	0xffffffff


	//   ....[102]....
        /*01f0*/ 	.word	0xffffffff


	//   ....[103]....
        /*01f4*/ 	.word	0xffffffff


	//   ....[104]....
        /*01f8*/ 	.word	0xffffffff


	//   ....[105]....
        /*01fc*/ 	.word	0xffffffff


	//   ....[106]....
        /*0200*/ 	.word	0xffffffff


	//   ....[107]....
        /*0204*/ 	.word	0xffffffff


	//   ....[108]....
        /*0208*/ 	.word	0xffffffff


	//   ....[109]....
        /*020c*/ 	.word	0xffffffff


	//   ....[110]....
        /*0210*/ 	.word	0xffffffff


	//   ....[111]....
        /*0214*/ 	.word	0xffffffff


	//   ....[112]....
        /*0218*/ 	.word	0xffffffff


	//   ....[113]....
        /*021c*/ 	.word	0xffffffff


	//   ....[114]....
        /*0220*/ 	.word	0xffffffff


	//   ....[115]....
        /*0224*/ 	.word	0xffffffff


	//   ....[116]....
        /*0228*/ 	.word	0xffffffff


	//   ....[117]....
        /*022c*/ 	.word	0xffffffff


	//   ....[118]....
        /*0230*/ 	.word	0xffffffff


	//   ....[119]....
        /*0234*/ 	.word	0xffffffff


	//   ....[120]....
        /*0238*/ 	.word	0xffffffff


	//   ....[121]....
        /*023c*/ 	.word	0xffffffff


	//   ....[122]....
        /*0240*/ 	.word	0xffffffff


	//   ....[123]....
        /*0244*/ 	.word	0xffffffff


	//   ....[124]....
        /*0248*/ 	.word	0xffffffff


	//   ....[125]....
        /*024c*/ 	.word	0xffffffff


	//   ....[126]....
        /*0250*/ 	.word	0xffffffff


	//   ....[127]....
        /*0254*/ 	.word	0xffffffff


	//   ....[128]....
        /*0258*/ 	.word	0xffffffff


	//   ....[129]....
        /*025c*/ 	.word	0xffffffff


	//   ....[130]....
        /*0260*/ 	.word	0xffffffff


	//   ....[131]....
        /*0264*/ 	.word	0xffffffff


	//   ....[132]....
        /*0268*/ 	.word	0xffffffff


	//   ....[133]....
        /*026c*/ 	.word	0xffffffff


	//   ....[134]....
        /*0270*/ 	.word	0xffffffff


	//   ....[135]....
        /*0274*/ 	.word	0xffffffff


	//   ....[136]....
        /*0278*/ 	.word	0xffffffff


	//   ....[137]....
        /*027c*/ 	.word	0xffffffff


	//   ....[138]....
        /*0280*/ 	.word	0xffffffff


	//   ....[139]....
        /*0284*/ 	.word	0xffffffff


	//   ....[140]....
        /*0288*/ 	.word	0xffffffff


	//   ....[141]....
        /*028c*/ 	.word	0xffffffff


	//   ....[142]....
        /*0290*/ 	.word	0xffffffff


	//   ....[143]....
        /*0294*/ 	.word	0xffffffff


	//   ....[144]....
        /*0298*/ 	.word	0xffffffff


	//   ....[145]....
        /*029c*/ 	.word	0xffffffff


	//   ....[146]....
        /*02a0*/ 	.word	0xffffffff


	//   ....[147]....
        /*02a4*/ 	.word	0xffffffff


	//   ....[148]....
        /*02a8*/ 	.word	0xffffffff


	//   ....[149]....
        /*02ac*/ 	.word	0xffffffff


	//   ....[150]....
        /*02b0*/ 	.word	0xffffffff


	//   ....[151]....
        /*02b4*/ 	.word	0xffffffff


	//   ....[152]....
        /*02b8*/ 	.word	0xffffffff


	//   ....[153]....
        /*02bc*/ 	.word	0xffffffff


	//   ....[154]....
        /*02c0*/ 	.word	0xffffffff


	//   ....[155]....
        /*02c4*/ 	.word	0xffffffff


	//   ....[156]....
        /*02c8*/ 	.word	0xffffffff


	//   ....[157]....
        /*02cc*/ 	.word	0xffffffff


	//   ....[158]....
        /*02d0*/ 	.word	0xffffffff


	//   ....[159]....
        /*02d4*/ 	.word	0xffffffff


	//   ....[160]....
        /*02d8*/ 	.word	0xffffffff


	//   ....[161]....
        /*02dc*/ 	.word	0xffffffff


	//   ....[162]....
        /*02e0*/ 	.word	0xffffffff


	//   ....[163]....
        /*02e4*/ 	.word	0xffffffff


	//   ....[164]....
        /*02e8*/ 	.word	0xffffffff


	//   ....[165]....
        /*02ec*/ 	.word	0xffffffff


	//   ....[166]....
        /*02f0*/ 	.word	0xffffffff


	//   ....[167]....
        /*02f4*/ 	.word	0xffffffff


	//   ....[168]....
        /*02f8*/ 	.word	0xffffffff


	//----- nvinfo : EIATTR_COOP_GROUP_INSTR_OFFSETS
	.align		4
.L_736:
        /*02fc*/ 	.byte	0x04, 0x28
        /*02fe*/ 	.short	(.L_738 - .L_737)


	//   ....[0]....
.L_737:
        /*0300*/ 	.word	0x000000a0


	//   ....[1]....
        /*0304*/ 	.word	0x00002980


	//   ....[2]....
        /*0308*/ 	.word	0x000029d0


	//   ....[3]....
        /*030c*/ 	.word	0x000031a0


	//   ....[4]....
        /*0310*/ 	.word	0x000031c0


	//   ....[5]....
        /*0314*/ 	.word	0x00003910


	//   ....[6]....
        /*0318*/ 	.word	0x00003930


	//   ....[7]....
        /*031c*/ 	.word	0x00004080


	//   ....[8]....
        /*0320*/ 	.word	0x00004090


	//   ....[9]....
        /*0324*/ 	.word	0x000048c0


	//   ....[10]....
        /*0328*/ 	.word	0x00004900


	//   ....[11]....
        /*032c*/ 	.word	0x000056a0


	//   ....[12]....
        /*0330*/ 	.word	0x000056d0


	//   ....[13]....
        /*0334*/ 	.word	0x00005e50


	//   ....[14]....
        /*0338*/ 	.word	0x00005e80


	//   ....[15]....
        /*033c*/ 	.word	0x00006600


	//   ....[16]....
        /*0340*/ 	.word	0x00006620


	//   ....[17]....
        /*0344*/ 	.word	0x00006dc0


	//   ....[18]....
        /*0348*/ 	.word	0x00006df0


	//   ....[19]....
        /*034c*/ 	.word	0x00006f00


	//   ....[20]....
        /*0350*/ 	.word	0x00006f30


	//   ....[21]....
        /*0354*/ 	.word	0x00007000


	//   ....[22]....
        /*0358*/ 	.word	0x00007030


	//   ....[23]....
        /*035c*/ 	.word	0x00007100


	//   ....[24]....
        /*0360*/ 	.word	0x00007120


	//   ....[25]....
        /*0364*/ 	.word	0x000076a0


	//   ....[26]....
        /*0368*/ 	.word	0x000076c0


	//   ....[27]....
        /*036c*/ 	.word	0x00007790


	//   ....[28]....
        /*0370*/ 	.word	0x000077c0


	//   ....[29]....
        /*0374*/ 	.word	0x00007890


	//   ....[30]....
        /*0378*/ 	.word	0x000078c0


	//   ....[31]....
        /*037c*/ 	.word	0x00007990


	//   ....[32]....
        /*0380*/ 	.word	0x000079c0


	//   ....[33]....
        /*0384*/ 	.word	0x00008730


	//   ....[34]....
        /*0388*/ 	.word	0x00008770


	//   ....[35]....
        /*038c*/ 	.word	0x000087b0


	//   ....[36]....
        /*0390*/ 	.word	0x000087f0


	//   ....[37]....
        /*0394*/ 	.word	0x00008830


	//   ....[38]....
        /*0398*/ 	.word	0x00008870


	//   ....[39]....
        /*039c*/ 	.word	0x000088b0


	//   ....[40]....
        /*03a0*/ 	.word	0x000089c0


	//   ....[41]....
        /*03a4*/ 	.word	0x00008be0


	//   ....[42]....
        /*03a8*/ 	.word	0x00008c10


	//   ....[43]....
        /*03ac*/ 	.word	0x00008d80


	//   ....[44]....
        /*03b0*/ 	.word	0x00008da0


	//   ....[45]....
        /*03b4*/ 	.word	0x00008e30


	//   ....[46]....
        /*03b8*/ 	.word	0x00008e50


	//   ....[47]....
        /*03bc*/ 	.word	0x00008ee0


	//   ....[48]....
        /*03c0*/ 	.word	0x00008f00


	//   ....[49]....
        /*03c4*/ 	.word	0x000092e0


	//   ....[50]....
        /*03c8*/ 	.word	0x00009300


	//   ....[51]....
        /*03cc*/ 	.word	0x00009360


	//   ....[52]....
        /*03d0*/ 	.word	0x00009370


	//   ....[53]....
        /*03d4*/ 	.word	0x000094f0


	//   ....[54]....
        /*03d8*/ 	.word	0x00009580


	//   ....[55]....
        /*03dc*/ 	.word	0x000095c0


	//   ....[56]....
        /*03e0*/ 	.word	0x000095f0


	//   ....[57]....
        /*03e4*/ 	.word	0x00009780


	//   ....[58]....
        /*03e8*/ 	.word	0x00009810


	//   ....[59]....
        /*03ec*/ 	.word	0x00009850


	//   ....[60]....
        /*03f0*/ 	.word	0x00009890


	//   ....[61]....
        /*03f4*/ 	.word	0x00009a00


	//   ....[62]....
        /*03f8*/ 	.word	0x00009a40


	//   ....[63]....
        /*03fc*/ 	.word	0x00009a80


	//   ....[64]....
        /*0400*/ 	.word	0x00009ac0


	//   ....[65]....
        /*0404*/ 	.word	0x0000b6f0


	//   ....[66]....
        /*0408*/ 	.word	0x0000b750


	//   ....[67]....
        /*040c*/ 	.word	0x0000b770


	//   ....[68]....
        /*0410*/ 	.word	0x0000b7c0


	//   ....[69]....
        /*0414*/ 	.word	0x0000b8f0


	//   ....[70]....
        /*0418*/ 	.word	0x0000b900


	//   ....[71]....
        /*041c*/ 	.word	0x0000b910


	//   ....[72]....
        /*0420*/ 	.word	0x0000b920


	//   ....[73]....
        /*0424*/ 	.word	0x0000ba80


	//   ....[74]....
        /*0428*/ 	.word	0x0000bac0


	//   ....[75]....
        /*042c*/ 	.word	0x0000bb10


	//   ....[76]....
        /*0430*/ 	.word	0x0000bb30


	//   ....[77]....
        /*0434*/ 	.word	0x0000bc60


	//   ....[78]....
        /*0438*/ 	.word	0x0000bc70


	//   ....[79]....
        /*043c*/ 	.word	0x0000bc90


	//   ....[80]....
        /*0440*/ 	.word	0x0000bcb0


	//   ....[81]....
        /*0444*/ 	.word	0x0000dc60


	//   ....[82]....
        /*0448*/ 	.word	0x0000de30


	//   ....[83]....
        /*044c*/ 	.word	0x0000de60


	//   ....[84]....
        /*0450*/ 	.word	0x0000de90


	//   ....[85]....
        /*0454*/ 	.word	0x0000dec0


	//   ....[86]....
        /*0458*/ 	.word	0x0000dee0


	//   ....[87]....
        /*045c*/ 	.word	0x0000df00


	//   ....[88]....
        /*0460*/ 	.word	0x0000df40


	//   ....[89]....
        /*0464*/ 	.word	0x0000f030


	//   ....[90]....
        /*0468*/ 	.word	0x0000f060


	//   ....[91]....
        /*046c*/ 	.word	0x0000f080


	//   ....[92]....
        /*0470*/ 	.word	0x0000f090


	//   ....[93]....
        /*0474*/ 	.word	0x0000f0a0


	//   ....[94]....
        /*0478*/ 	.word	0x0000f0b0


	//   ....[95]....
        /*047c*/ 	.word	0x0000f0c0


	//   ....[96]....
        /*0480*/ 	.word	0x0000f0e0


	//   ....[97]....
        /*0484*/ 	.word	0x0000f500


	//   ....[98]....
        /*0488*/ 	.word	0x0000f520


	//   ....[99]....
        /*048c*/ 	.word	0x00010150


	//   ....[100]....
        /*0490*/ 	.word	0x00010280


	//   ....[101]....
        /*0494*/ 	.word	0x00010290


	//   ....[102]....
        /*0498*/ 	.word	0x000102c0


	//   ....[103]....
        /*049c*/ 	.word	0x00011fb0


	//   ....[104]....
        /*04a0*/ 	.word	0x00011fd0


	//   ....[105]....
        /*04a4*/ 	.word	0x00012000


	//   ....[106]....
        /*04a8*/ 	.word	0x00012010


	//   ....[107]....
        /*04ac*/ 	.word	0x00012020


	//   ....[108]....
        /*04b0*/ 	.word	0x00012030


	//   ....[109]....
        /*04b4*/ 	.word	0x00012040


	//   ....[110]....
        /*04b8*/ 	.word	0x00012050


	//   ....[111]....
        /*04bc*/ 	.word	0x00012fa0


	//   ....[112]....
        /*04c0*/ 	.word	0x00012fd0


	//   ....[113]....
        /*04c4*/ 	.word	0x00012fe0


	//   ....[114]....
        /*04c8*/ 	.word	0x00012ff0


	//   ....[115]....
        /*04cc*/ 	.word	0x00013000


	//   ....[116]....
        /*04d0*/ 	.word	0x00013010


	//   ....[117]....
        /*04d4*/ 	.word	0x00013020


	//   ....[118]....
        /*04d8*/ 	.word	0x00013050


	//   ....[119]....
        /*04dc*/ 	.word	0x00013240


	//   ....[120]....
        /*04e0*/ 	.word	0x00013250


	//   ....[121]....
        /*04e4*/ 	.word	0x00013f00


	//   ....[122]....
        /*04e8*/ 	.word	0x00014050


	//   ....[123]....
        /*04ec*/ 	.word	0x00014060


	//   ....[124]....
        /*04f0*/ 	.word	0x000140d0


	//   ....[125]....
        /*04f4*/ 	.word	0x00016570


	//   ....[126]....
        /*04f8*/ 	.word	0x00016590


	//   ....[127]....
        /*04fc*/ 	.word	0x000165a0


	//   ....[128]....
        /*0500*/ 	.word	0x000165b0


	//   ....[129]....
        /*0504*/ 	.word	0x000165c0


	//   ....[130]....
        /*0508*/ 	.word	0x000165d0


	//   ....[131]....
        /*050c*/ 	.word	0x000165e0


	//   ....[132]....
        /*0510*/ 	.word	0x00016610


	//   ....[133]....
        /*0514*/ 	.word	0x000169b0


	//   ....[134]....
        /*0518*/ 	.word	0x000169d0


	//   ....[135]....
        /*051c*/ 	.word	0x000169e0


	//   ....[136]....
        /*0520*/ 	.word	0x00016a00


	//   ....[137]....
        /*0524*/ 	.word	0x00016a20


	//   ....[138]....
        /*0528*/ 	.word	0x00016a40


	//   ....[139]....
        /*052c*/ 	.word	0x00016b40


	//   ....[140]....
        /*0530*/ 	.word	0x00016b50


	//   ....[141]....
        /*0534*/ 	.word	0x00017b70


	//   ....[142]....
        /*0538*/ 	.word	0x00017b90


	//   ....[143]....
        /*053c*/ 	.word	0x00017bc0


	//   ....[144]....
        /*0540*/ 	.word	0x00017bd0


	//   ....[145]....
        /*0544*/ 	.word	0x00019a80


	//   ....[146]....
        /*0548*/ 	.word	0x00019ab0


	//   ....[147]....
        /*054c*/ 	.word	0x00019b00


	//   ....[148]....
        /*0550*/ 	.word	0x00019b10


	//   ....[149]....
        /*0554*/ 	.word	0x0001adb0


	//   ....[150]....
        /*0558*/ 	.word	0x0001adf0


	//   ....[151]....
        /*055c*/ 	.word	0x0001ae30


	//   ....[152]....
        /*0560*/ 	.word	0x0001ae70


	//   ....[153]....
        /*0564*/ 	.word	0x0001b040


	//   ....[154]....
        /*0568*/ 	.word	0x0001b050


	//   ....[155]....
        /*056c*/ 	.word	0x0001b140


	//   ....[156]....
        /*0570*/ 	.word	0x0001b170


	//   ....[157]....
        /*0574*/ 	.word	0x0001b240


	//   ....[158]....
        /*0578*/ 	.word	0x0001b270


	//   ....[159]....
        /*057c*/ 	.word	0x0001b340


	//   ....[160]....
        /*0580*/ 	.word	0x0001b360


	//   ....[161]....
        /*0584*/ 	.word	0x0001bc10


	//   ....[162]....
        /*0588*/ 	.word	0x0001bc20


	//   ....[163]....
        /*058c*/ 	.word	0x0001bcf0


	//   ....[164]....
        /*0590*/ 	.word	0x0001bd20


	//   ....[165]....
        /*0594*/ 	.word	0x0001bdf0


	//   ....[166]....
        /*0598*/ 	.word	0x0001be20


	//   ....[167]....
        /*059c*/ 	.word	0x0001bef0


	//   ....[168]....
        /*05a0*/ 	.word	0x0001bf10


	//----- nvinfo : EIATTR_EXIT_INSTR_OFFSETS
	.align		4
.L_738:
        /*05a4*/ 	.byte	0x04, 0x1c
        /*05a6*/ 	.short	(.L_740 - .L_739)


	//   ....[0]....
.L_739:
        /*05a8*/ 	.word	0x00000450


	//   ....[1]....
        /*05ac*/ 	.word	0x0001b370


	//   ....[2]....
        /*05b0*/ 	.word	0x0001b3c0


	//   ....[3]....
        /*05b4*/ 	.word	0x0001b420


	//   ....[4]....
        /*05b8*/ 	.word	0x0001bf20


	//   ....[5]....
        /*05bc*/ 	.word	0x0001bf70


	//   ....[6]....
        /*05c0*/ 	.word	0x0001bfd0


	//----- nvinfo : EIATTR_CTAIDZ_USED
	.align		4
.L_740:
        /*05c4*/ 	.byte	0x01, 0x04
	.zero		2


	//----- nvinfo : EIATTR_MAX_THREADS
	.align		4
        /*05c8*/ 	.byte	0x04, 0x05
        /*05ca*/ 	.short	(.L_742 - .L_741)
.L_741:
        /*05cc*/ 	.word	0x00000100
        /*05d0*/ 	.word	0x00000001
        /*05d4*/ 	.word	0x00000001


	//----- nvinfo : EIATTR_CRS_STACK_SIZE
	.align		4
.L_742:
        /*05d8*/ 	.byte	0x04, 0x1e
        /*05da*/ 	.short	(.L_744 - .L_743)
.L_743:
        /*05dc*/ 	.word	0x00000000
.L_744:


//--------------------- .nv.info._ZN7cutlass13device_kernelIN5flash19enable_sm80_to_sm89INS1_16FlashAttnFwdSm80INS1_25CollectiveMainloopFwdSm80ILi4ELi1ELb0EN4cute5tupleIJNS5_1CILi128EEENS7_ILi64EEES8_EEELi128ENS_6half_tEfNS_4arch4Sm80ELb0ELb0ELb0ELb0ELb1ELb0ELb1ELb0EEENS1_21CollectiveEpilogueFwdINS6_IJS8_S8_S9_EEENS6_IJNS7_ILi1EEESH_SH_EEESB_SD_Li128ELb0ELb1ELb0ELb0EEENS1_19SingleTileSchedulerILb0ELb0ELb1ELi128EEEEEEEEEvNT_6ParamsE --------------------------
	.section	.nv.info._ZN7cutlass13device_kernelIN5flash19enable_sm80_to_sm89INS1_16FlashAttnFwdSm80INS1_25CollectiveMainloopFwdSm80ILi4ELi1ELb0EN4cute5tupleIJNS5_1CILi128EEENS7_ILi64EEES8_EEELi128ENS_6half_tEfNS_4arch4Sm80ELb0ELb0ELb0ELb0ELb1ELb0ELb1ELb0EEENS1_21CollectiveEpilogueFwdINS6_IJS8_S8_S9_EEENS6_IJNS7_ILi1EEESH_SH_EEESB_SD_Li128ELb0ELb1ELb0ELb0EEENS1_19SingleTileSchedulerILb0ELb0ELb1ELi128EEEEEEEEEvNT_6ParamsE,"",@"SHT_CUDA_INFO"
	.sectionflags	@""
	.align	4


	//----- nvinfo : EIATTR_CUDA_API_VERSION
	.align		4
        /*0000*/ 	.byte	0x04, 0x37
        /*0002*/ 	.short	(.L_746 - .L_745)
.L_745:
        /*0004*/ 	.word	0x00000082


	//----- nvinfo : EIATTR_SW2861232_WAR
	.align		4
.L_746:
        /*0008*/ 	.byte	0x01, 0x35
	.zero		2


	//----- nvinfo : EIATTR_PARAM_CBANK
	.align		4
        /*000c*/ 	.byte	0x04, 0x0a
        /*000e*/ 	.short	(.L_748 - .L_747)
	.align		4
.L_747:
        /*0010*/ 	.word	index@(.nv.constant0._ZN7cutlass13device_kernelIN5flash19enable_sm80_to_sm89INS1_16FlashAttnFwdSm80INS1_25CollectiveMainloopFwdSm80ILi4ELi1ELb0EN4cute5tupleIJNS5_1CILi128EEENS7_ILi64EEES8_EEELi128ENS_6half_tEfNS_4arch4Sm80ELb0ELb0ELb0ELb0ELb1ELb0ELb1ELb0EEENS1_21CollectiveEpilogueFwdINS6_IJS8_S8_S9_EEENS6_IJNS7_ILi1EEESH_SH_EEESB_SD_Li128ELb0ELb1ELb0ELb0EEENS1_19SingleTileSchedulerILb0ELb0ELb1ELi128EEEEEEEEEvNT_6ParamsE)
        /*0014*/ 	.short	0x0160
        /*0016*/ 	.short	0x0418


	//----- nvinfo : EIATTR_CBANK_PARAM_SIZE
	.align		4
.L_748:
        /*0018*/ 	.byte	0x03, 0x19
        /*001a*/ 	.short	0x0418


	//----- nvinfo : EIATTR_KPARAM_INFO
	.align		4
        /*001c*/ 	.byte	0x04, 0x17
        /*001e*/ 	.short	(.L_750 - .L_749)
.L_749:
        /*0020*/ 	.word	0x00000000
        /*0024*/ 	.short	0x0000
        /*0026*/ 	.short	0x0000
        /*0028*/ 	.byte	0x00, 0xf0, 0x61, 0x10


	//----- nvinfo : EIATTR_MAXREG_COUNT
	.align		4
.L_750:
        /*002c*/ 	.byte	0x03, 0x1b
        /*002e*/ 	.short	0x00ff


	//----- nvinfo : EIATTR_NUM_BARRIERS
	.align		4
        /*0030*/ 	.byte	0x02, 0x4c
        /*0032*/ 	.byte	0x02
	.zero		1


	//----- nvinfo : EIATTR_ANNOTATIONS
	.align		4
        /*0034*/ 	.byte	0x04, 0x55
        /*0036*/ 	.short	(.L_752 - .L_751)


	//   ....[0]....
.L_751:
        /* <DEDUP_REMOVED lines=38> */


	//----- nvinfo : EIATTR_MERCURY_ISA_VERSION
	.align		4
.L_752:
        /*0288*/ 	.byte	0x03, 0x5f
        /*028a*/ 	.short	0x0000


	//----- nvinfo : EIATTR_COOP_GROUP_MASK_REGIDS
	.align		4
        /*028c*/ 	.byte	0x04, 0x29
        /*028e*/ 	.short	(.L_754 - .L_753)


	//   ....[0]....
.L_753:
        /*0290*/ 	.word	0xffffffff


	//   ....[1]....
        /*0294*/ 	.word	0xffffffff


	//   ....[2]....
        /*0298*/ 	.word	0xffffffff


	//   ....[3]....
        /*029c*/ 	.word	0xffffffff


	//   ....[4]....
        /*02a0*/ 	.word	0xffffffff


	//   ....[5]....
        /*02a4*/ 	.word	0xffffffff


	//   ....[6]....
        /*02a8*/ 	.word	0xffffffff


	//   ....[7]....
        /*02ac*/ 	.word	0xffffffff


	//   ....[8]....
        /*02b0*/ 	.word	0xffffffff


	//   ....[9]....
        /*02b4*/ 	.word	0xffffffff


	//   ....[10]....
        /*02b8*/ 	.word	0xffffffff


	//   ....[11]....
        /*02bc*/ 	.word	0xffffffff


	//   ....[12]....
        /*02c0*/ 	.word	0xffffffff


	//   ....[13]....
        /*02c4*/ 	.word	0xffffffff


	//   ....[14]....
        /*02c8*/ 	.word	0xffffffff


	//   ....[15]....
        /*02cc*/ 	.word	0xffffffff


	//   ....[16]....
        /*02d0*/ 	.word	0xffffffff


	//   ....[17]....
        /*02d4*/ 	.word	0xffffffff


	//   ....[18]....
        /*02d8*/ 	.word	0xffffffff


	//   ....[19]....
        /*02dc*/ 	.word	0xffffffff


	//   ....[20]....
        /*02e0*/ 	.word	0xffffffff


	//   ....[21]....
        /*02e4*/ 	.word	0xffffffff


	//   ....[22]....
        /*02e8*/ 	.word	0xffffffff


	//   ....[23]....
        /*02ec*/ 	.word	0xffffffff


	//   ....[24]....
        /*02f0*/ 	.word	0xffffffff


	//   ....[25]....
        /*02f4*/ 	.word	0xffffffff


	//   ....[26]....
        /*02f8*/ 	.word	0xffffffff


	//   ....[27]....
        /*02fc*/ 	.word	0xffffffff


	//   ....[28]....
        /*0300*/ 	.word	0xffffffff


	//   ....[29]....
        /*0304*/ 	.word	0xffffffff


	//   ....[30]....
        /*0308*/ 	.word	0xffffffff


	//   ....[31]....
        /*030c*/ 	.word	0xffffffff


	//   ....[32]....
        /*0310*/ 	.word	0xffffffff


	//   ....[33]....
        /*0314*/ 	.word	0xffffffff


	//   ....[34]....
        /*0318*/ 	.word	0xffffffff


	//   ....[35]....
        /*031c*/ 	.word	0xffffffff


	//   ....[36]....
        /*0320*/ 	.word	0xffffffff


	//   ....[37]....
        /*0324*/ 	.word	0xffffffff


	//   ....[38]....
        /*0328*/ 	.word	0xffffffff


	//   ....[39]....
        /*032c*/ 	.word	0xffffffff


	//   ....[40]....
        /*0330*/ 	.word	0xffffffff


	//   ....[41]....
        /*0334*/ 	.word	0xffffffff


	//   ....[42]....
        /*0338*/ 	.word	0xffffffff


	//   ....[43]....
        /*033c*/ 	.word	0xffffffff


	//   ....[44]....
        /*0340*/ 	.word	0xffffffff


	//   ....[45]....
        /*0344*/ 	.word	0xffffffff


	//   ....[46]....
        /*0348*/ 	.word	0xffffffff


	//   ....[47]....
        /*034c*/ 	.word	0xffffffff


	//   ....[48]....
        /*0350*/ 	.word	0xffffffff


	//   ....[49]....
        /*0354*/ 	.word	0xffffffff


	//   ....[50]....
        /*0358*/ 	.word	0xffffffff


	//   ....[51]....
        /*035c*/ 	.word	0xffffffff


	//   ....[52]....
        /*0360*/ 	.word	0xffffffff


	//   ....[53]....
        /*0364*/ 	.word	0xffffffff


	//   ....[54]....
        /*0368*/ 	.word	0xffffffff


	//   ....[55]....
        /*036c*/ 	.word	0xffffffff


	//   ....[56]....
        /*0370*/ 	.word	0xffffffff


	//   ....[57]....
        /*0374*/ 	.word	0xffffffff


	//   ....[58]....
        /*0378*/ 	.word	0xffffffff


	//   ....[59]....
        /*037c*/ 	.word	0xffffffff


	//   ....[60]....
        /*0380*/ 	.word	0xffffffff


	//   ....[61]....
        /*0384*/ 	.word	0xffffffff


	//   ....[62]....
        /*0388*/ 	.word	0xffffffff


	//   ....[63]....
        /*038c*/ 	.word	0xffffffff


	//   ....[64]....
        /*0390*/ 	.word	0xffffffff


	//   ....[65]....
        /*0394*/ 	.word	0xffffffff


	//   ....[66]....
        /*0398*/ 	.word	0xffffffff


	//   ....[67]....
        /*039c*/ 	.word	0xffffffff


	//   ....[68]....
        /*03a0*/ 	.word	0xffffffff


	//   ....[69]....
        /*03a4*/ 	.word	0xffffffff


	//   ....[70]....
        /*03a8*/ 	.word	0xffffffff


	//   ....[71]....
        /*03ac*/ 	.word	0xffffffff


	//   ....[72]....
        /*03b0*/ 	.word	0xffffffff


	//   ....[73]....
        /*03b4*/ 	.word	0xffffffff


	//   ....[74]....
        /*03b8*/ 	.word	0xffffffff


	//   ....[75]....
        /*03bc*/ 	.word	0xffffffff


	//   ....[76]....
        /*03c0*/ 	.word	0xffffffff


	//   ....[77]....
        /*03c4*/ 	.word	0xffffffff


	//   ....[78]....
        /*03c8*/ 	.word	0xffffffff


	//   ....[79]....
        /*03cc*/ 	.word	0xffffffff


	//   ....[80]....
        /*03d0*/ 	.word	0xffffffff


	//   ....[81]....
        /*03d4*/ 	.word	0xffffffff


	//   ....[82]....
        /*03d8*/ 	.word	0xffffffff


	//   ....[83]....
        /*03dc*/ 	.word	0xffffffff


	//   ....[84]....
        /*03e0*/ 	.word	0xffffffff


	//   ....[85]....
        /*03e4*/ 	.word	0xffffffff


	//   ....[86]....
        /*03e8*/ 	.word	0xffffffff


	//   ....[87]....
        /*03ec*/ 	.word	0xffffffff


	//   ....[88]....
        /*03f0*/ 	.word	0xffffffff


	//   ....[89]....
        /*03f4*/ 	.word	0xffffffff


	//   ....[90]....
        /*03f8*/ 	.word	0xffffffff


	//   ....[91]....
        /*03fc*/ 	.word	0xffffffff


	//   ....[92]....
        /*0400*/ 	.word	0xffffffff


	//   ....[93]....
        /*0404*/ 	.word	0xffffffff


	//   ....[94]....
        /*0408*/ 	.word	0xffffffff


	//   ....[95]....
        /*040c*/ 	.word	0xffffffff


	//   ....[96]....
        /*0410*/ 	.word	0xffffffff


	//   ....[97]....
        /*0414*/ 	.word	0xffffffff


	//   ....[98]....
        /*0418*/ 	.word	0xffffffff


	//   ....[99]....
        /*041c*/ 	.word	0xffffffff


	//   ....[100]....
        /*0420*/ 	.word	0xffffffff


	//   ....[101]....
        /*0424*/ 	.word	0xffffffff


	//   ....[102]....
        /*0428*/ 	.word	0xffffffff


	//   ....[103]....
        /*042c*/ 	.word	0xffffffff


	//----- nvinfo : EIATTR_COOP_GROUP_INSTR_OFFSETS
	.align		4
.L_754:
        /*0430*/ 	.byte	0x04, 0x28
        /*0432*/ 	.short	(.L_756 - .L_755)


	//   ....[0]....
.L_755:
        /*0434*/ 	.word	0x00000530


	//   ....[1]....
        /*0438*/ 	.word	0x00000560


	//   ....[2]....
        /*043c*/ 	.word	0x00000580


	//   ....[3]....
        /*0440*/ 	.word	0x000005a0


	//   ....[4]....
        /*0444*/ 	.word	0x00000820


	//   ....[5]....
        /*0448*/ 	.word	0x00000840


	//   ....[6]....
        /*044c*/ 	.word	0x00000860


	//   ....[7]....
        /*0450*/ 	.word	0x00000870


	//   ....[8]....
        /*0454*/ 	.word	0x00000910


	//   ....[9]....
        /*0458*/ 	.word	0x00000930


	//   ....[10]....
        /*045c*/ 	.word	0x000009a0


	//   ....[11]....
        /*0460*/ 	.word	0x000009b0


	//   ....[12]....
        /*0464*/ 	.word	0x00000b40


	//   ....[13]....
        /*0468*/ 	.word	0x00000b50


	//   ....[14]....
        /*046c*/ 	.word	0x00000b60


	//   ....[15]....
        /*0470*/ 	.word	0x00000b70


	//   ....[16]....
        /*0474*/ 	.word	0x000011d0


	//   ....[17]....
        /*0478*/ 	.word	0x000011e0


	//   ....[18]....
        /*047c*/ 	.word	0x000011f0


	//   ....[19]....
        /*0480*/ 	.word	0x00001200


	//   ....[20]....
        /*0484*/ 	.word	0x00001220


	//   ....[21]....
        /*0488*/ 	.word	0x00001230


	//   ....[22]....
        /*048c*/ 	.word	0x00001240


	//   ....[23]....
        /*0490*/ 	.word	0x00001250


	//   ....[24]....
        /*0494*/ 	.word	0x00001810


	//   ....[25]....
        /*0498*/ 	.word	0x00001830


	//   ....[26]....
        /*049c*/ 	.word	0x00001850


	//   ....[27]....
        /*04a0*/ 	.word	0x00001880


	//   ....[28]....
        /*04a4*/ 	.word	0x000018a0


	//   ....[29]....
        /*04a8*/ 	.word	0x000018b0


	//   ....[30]....
        /*04ac*/ 	.word	0x00001910


	//   ....[31]....
        /*04b0*/ 	.word	0x00001940


	//   ....[32]....
        /*04b4*/ 	.word	0x00002840


	//   ....[33]....
        /*04b8*/ 	.word	0x00002870


	//   ....[34]....
        /*04bc*/ 	.word	0x00002890


	//   ....[35]....
        /*04c0*/ 	.word	0x000028a0


	//   ....[36]....
        /*04c4*/ 	.word	0x000028b0


	//   ....[37]....
        /*04c8*/ 	.word	0x000028c0


	//   ....[38]....
        /*04cc*/ 	.word	0x000028d0


	//   ....[39]....
        /*04d0*/ 	.word	0x000028f0


	//   ....[40]....
        /*04d4*/ 	.word	0x00003260


	//   ....[41]....
        /*04d8*/ 	.word	0x00003330


	//   ....[42]....
        /*04dc*/ 	.word	0x000034d0


	//   ....[43]....
        /*04e0*/ 	.word	0x000034f0


	//   ....[44]....
        /*04e4*/ 	.word	0x00003800


	//   ....[45]....
        /*04e8*/ 	.word	0x000039b0


	//   ....[46]....
        /*04ec*/ 	.word	0x00003a20


	//   ....[47]....
        /*04f0*/ 	.word	0x00003ae0


	//   ....[48]....
        /*04f4*/ 	.word	0x00006050


	//   ....[49]....
        /*04f8*/ 	.word	0x00006060


	//   ....[50]....
        /*04fc*/ 	.word	0x00006070


	//   ....[51]....
        /*0500*/ 	.word	0x00006080


	//   ....[52]....
        /*0504*/ 	.word	0x00006090


	//   ....[53]....
        /*0508*/ 	.word	0x000060a0


	//   ....[54]....
        /*050c*/ 	.word	0x000060b0


	//   ....[55]....
        /*0510*/ 	.word	0x000060f0


	//   ....[56]....
        /*0514*/ 	.word	0x000064c0


	//   ....[57]....
        /*0518*/ 	.word	0x000064e0


	//   ....[58]....
        /*051c*/ 	.word	0x000064f0


	//   ....[59]....
        /*0520*/ 	.word	0x00006500


	//   ....[60]....
        /*0524*/ 	.word	0x00006510


	//   ....[61]....
        /*0528*/ 	.word	0x00006520


	//   ....[62]....
        /*052c*/ 	.word	0x00006540


	//   ....[63]....
        /*0530*/ 	.word	0x00006570


	//   ....[64]....
        /*0534*/ 	.word	0x00007390


	//   ....[65]....
        /*0538*/ 	.word	0x00007490


	//   ....[66]....
        /*053c*/ 	.word	0x000074f0


	//   ....[67]....
        /*0540*/ 	.word	0x00007520


	//   ....[68]....
        /*0544*/ 	.word	0x000075e0


	//   ....[69]....
        /*0548*/ 	.word	0x00007650


	//   ....[70]....
        /*054c*/ 	.word	0x000078f0


	//   ....[71]....
        /*0550*/ 	.word	0x00007e50


	//   ....[72]....
        /*0554*/ 	.word	0x00009df0


	//   ....[73]....
        /*0558*/ 	.word	0x00009e00


	//   ....[74]....
        /*055c*/ 	.word	0x00009e10


	//   ....[75]....
        /*0560*/ 	.word	0x00009e20


	//   ....[76]....
        /*0564*/ 	.word	0x00009e50


	//   ....[77]....
        /*0568*/ 	.word	0x00009e80


	//   ....[78]....
        /*056c*/ 	.word	0x00009eb0


	//   ....[79]....
        /*0570*/ 	.word	0x00009ee0


	//   ....[80]....
        /*0574*/ 	.word	0x0000b840


	//   ....[81]....
        /*0578*/ 	.word	0x0000b850


	//   ....[82]....
        /*057c*/ 	.word	0x0000b870


	//   ....[83]....
        /*0580*/ 	.word	0x0000b880


	//   ....[84]....
        /*0584*/ 	.word	0x0000b890


	//   ....[85]....
        /*0588*/ 	.word	0x0000b8a0


	//   ....[86]....
        /*058c*/ 	.word	0x0000b8b0


	//   ....[87]....
        /*0590*/ 	.word	0x0000b8c0


	//   ....[88]....
        /*0594*/ 	.word	0x0000ba40


	//   ....[89]....
        /*0598*/ 	.word	0x0000ba60


	//   ....[90]....
        /*059c*/ 	.word	0x0000bb50


	//   ....[91]....
        /*05a0*/ 	.word	0x0000bb80


	//   ....[92]....
        /*05a4*/ 	.word	0x0000bc50


	//   ....[93]....
        /*05a8*/ 	.word	0x0000bc80


	//   ....[94]....
        /*05ac*/ 	.word	0x0000bd50


	//   ....[95]....
        /*05b0*/ 	.word	0x0000bd80


	//   ....[96]....
        /*05b4*/ 	.word	0x0000be50


	//   ....[97]....
        /*05b8*/ 	.word	0x0000be80


	//   ....[98]....
        /*05bc*/ 	.word	0x0000bf50


	//   ....[99]....
        /*05c0*/ 	.word	0x0000bf80


	//   ....[100]....
        /*05c4*/ 	.word	0x0000c050


	//   ....[101]....
        /*05c8*/ 	.word	0x0000c080


	//   ....[102]....
        /*05cc*/ 	.word	0x0000c150


	//   ....[103]....
        /*05d0*/ 	.word	0x0000c170


	//----- nvinfo : EIATTR_EXIT_INSTR_OFFSETS
	.align		4
.L_756:
        /*05d4*/ 	.byte	0x04, 0x1c
        /*05d6*/ 	.short	(.L_758 - .L_757)


	//   ....[0]....
.L_757:
        /*05d8*/ 	.word	0x00000040


	//   ....[1]....
        /*05dc*/ 	.word	0x0000c180


	//   ....[2]....
        /*05e0*/ 	.word	0x0000c1d0


	//   ....[3]....
        /*05e4*/ 	.word	0x0000c230


	//----- nvinfo : EIATTR_CTAIDZ_USED
	.align		4
.L_758:
        /*05e8*/ 	.byte	0x01, 0x04
	.zero		2


	//----- nvinfo : EIATTR_MAX_THREADS
	.align		4
        /*05ec*/ 	.byte	0x04, 0x05
        /*05ee*/ 	.short	(.L_760 - .L_759)
.L_759:
        /*05f0*/ 	.word	0x00000080
        /*05f4*/ 	.word	0x00000001
        /*05f8*/ 	.word	0x00000001


	//----- nvinfo : EIATTR_CRS_STACK_SIZE
	.align		4
.L_760:
        /*05fc*/ 	.byte	0x04, 0x1e
        /*05fe*/ 	.short	(.L_762 - .L_761)
.L_761:
        /*0600*/ 	.word	0x00000000
.L_762:


//--------------------- .nv.info._ZN7cutlass13device_kernelIN5flash19enable_sm80_to_sm89INS1_16FlashAttnFwdSm80INS1_25CollectiveMainloopFwdSm80ILi4ELi1ELb0EN4cute5tupleIJNS5_1CILi128EEENS7_ILi64EEES8_EEELi128ENS_6half_tEfNS_4arch4Sm80ELb0ELb0ELb0ELb1ELb1ELb0ELb1ELb0EEENS1_21CollectiveEpilogueFwdINS6_IJS8_S8_S9_EEENS6_IJNS7_ILi1EEESH_SH_EEESB_SD_Li128ELb1ELb1ELb0ELb0EEENS1_19SingleTileSchedulerILb1ELb0ELb1ELi128EEEEEEEEEvNT_6ParamsE --------------------------
	.section	.nv.info._ZN7cutlass13device_kernelIN5flash19enable_sm80_to_sm89INS1_16FlashAttnFwdSm80INS1_25CollectiveMainloopFwdSm80ILi4ELi1ELb0EN4cute5tupleIJNS5_1CILi128EEENS7_ILi64EEES8_EEELi128ENS_6half_tEfNS_4arch4Sm80ELb0ELb0ELb0ELb1ELb1ELb0ELb1ELb0EEENS1_21CollectiveEpilogueFwdINS6_IJS8_S8_S9_EEENS6_IJNS7_ILi1EEESH_SH_EEESB_SD_Li128ELb1ELb1ELb0ELb0EEENS1_19SingleTileSchedulerILb1ELb0ELb1ELi128EEEEEEEEEvNT_6ParamsE,"",@"SHT_CUDA_INFO"
	.sectionflags	@""
	.align	4


	//----- nvinfo : EIATTR_CUDA_API_VERSION
	.align		4
        /*0000*/ 	.byte	0x04, 0x37
        /*0002*/ 	.short	(.L_764 - .L_763)
.L_763:
        /*0004*/ 	.word	0x00000082


	//----- nvinfo : EIATTR_SW2861232_WAR
	.align		4
.L_764:
        /*0008*/ 	.byte	0x01, 0x35
	.zero		2


	//----- nvinfo : EIATTR_PARAM_CBANK
	.align		4
        /*000c*/ 	.byte	0x04, 0x0a
        /*000e*/ 	.short	(.L_766 - .L_765)
	.align		4
.L_765:
        /*0010*/ 	.word	index@(.nv.constant0._ZN7cutlass13device_kernelIN5flash19enable_sm80_to_sm89INS1_16FlashAttnFwdSm80INS1_25CollectiveMainloopFwdSm80ILi4ELi1ELb0EN4cute5tupleIJNS5_1CILi128EEENS7_ILi64EEES8_EEELi128ENS_6half_tEfNS_4arch4Sm80ELb0ELb0ELb0ELb1ELb1ELb0ELb1ELb0EEENS1_21CollectiveEpilogueFwdINS6_IJS8_S8_S9_EEENS6_IJNS7_ILi1EEESH_SH_EEESB_SD_Li128ELb1ELb1ELb0ELb0EEENS1_19SingleTileSchedulerILb1ELb0ELb1ELi128EEEEEEEEEvNT_6ParamsE)
        /*0014*/ 	.short	0x0160
        /*0016*/ 	.short	0x0418


	//----- nvinfo : EIATTR_CBANK_PARAM_SIZE
	.align		4
.L_766:
        /*0018*/ 	.byte	0x03, 0x19
        /*001a*/ 	.short	0x0418


	//----- nvinfo : EIATTR_KPARAM_INFO
	.align		4
        /*001c*/ 	.byte	0x04, 0x17
        /*001e*/ 	.short	(.L_768 - .L_767)
.L_767:
        /*0020*/ 	.word	0x00000000
        /*0024*/ 	.short	0x0000
        /*0026*/ 	.short	0x0000
        /*0028*/ 	.byte	0x00, 0xf0, 0x61, 0x10


	//----- nvinfo : EIATTR_MAXREG_COUNT
	.align		4
.L_768:
        /*002c*/ 	.byte	0x03, 0x1b
        /*002e*/ 	.short	0x00ff


	//----- nvinfo : EIATTR_NUM_BARRIERS
	.align		4
        /*0030*/ 	.byte	0x02, 0x4c
        /*0032*/ 	.byte	0x02
	.zero		1


	//----- nvinfo : EIATTR_ANNOTATIONS
	.align		4
        /*0034*/ 	.byte	0x04, 0x55
        /*0036*/ 	.short	(.L_770 - .L_769)


	//   ....[0]....
.L_769:
        /* <DEDUP_REMOVED lines=16> */


	//----- nvinfo : EIATTR_MERCURY_ISA_VERSION
	.align		4
.L_770:
        /*0128*/ 	.byte	0x03, 0x5f
        /*012a*/ 	.short	0x0000


	//----- nvinfo : EIATTR_COOP_GROUP_MASK_REGIDS
	.align		4
        /*012c*/ 	.byte	0x04, 0x29
        /*012e*/ 	.short	(.L_772 - .L_771)


	//   ....[0]....
.L_771:
        /*0130*/ 	.word	0xffffffff


	//   ....[1]....
        /*0134*/ 	.word	0xffffffff


	//   ....[2]....
        /*0138*/ 	.word	0xffffffff


	//   ....[3]....
        /*013c*/ 	.word	0xffffffff


	//   ....[4]....
        /*0140*/ 	.word	0xffffffff


	//   ....[5]....
        /*0144*/ 	.word	0xffffffff


	//   ....[6]....
        /*0148*/ 	.word	0xffffffff


	//   ....[7]....
        /*014c*/ 	.word	0xffffffff


	//   ....[8]....
        /*0150*/ 	.word	0xffffffff


	//   ....[9]....
        /*0154*/ 	.word	0xffffffff


	//   ....[10]....
        /*0158*/ 	.word	0xffffffff


	//   ....[11]....
        /*015c*/ 	.word	0xffffffff


	//   ....[12]....
        /*0160*/ 	.word	0xffffffff


	//   ....[13]....
        /*0164*/ 	.word	0xffffffff


	//   ....[14]....
        /*0168*/ 	.word	0xffffffff


	//   ....[15]....
        /*016c*/ 	.word	0xffffffff


	//   ....[16]....
        /*0170*/ 	.word	0xffffffff


	//   ....[17]....
        /*0174*/ 	.word	0xffffffff


	//   ....[18]....
        /*0178*/ 	.word	0xffffffff


	//   ....[19]....
        /*017c*/ 	.word	0xffffffff


	//   ....[20]....
        /*0180*/ 	.word	0xffffffff


	//   ....[21]....
        /*0184*/ 	.word	0xffffffff


	//   ....[22]....
        /*0188*/ 	.word	0xffffffff


	//   ....[23]....
        /*018c*/ 	.word	0xffffffff


	//   ....[24]....
        /*0190*/ 	.word	0xffffffff


	//   ....[25]....
        /*0194*/ 	.word	0xffffffff


	//   ....[26]....
        /*0198*/ 	.word	0xffffffff


	//   ....[27]....
        /*019c*/ 	.word	0xffffffff


	//   ....[28]....
        /*01a0*/ 	.word	0xffffffff


	//   ....[29]....
        /*01a4*/ 	.word	0xffffffff


	//   ....[30]....
        /*01a8*/ 	.word	0xffffffff


	//   ....[31]....
        /*01ac*/ 	.word	0xffffffff


	//   ....[32]....
        /*01b0*/ 	.word	0xffffffff


	//   ....[33]....
        /*01b4*/ 	.word	0xffffffff


	//   ....[34]....
        /*01b8*/ 	.word	0xffffffff


	//   ....[35]....
        /*01bc*/ 	.word	0xffffffff


	//   ....[36]....
        /*01c0*/ 	.word	0xffffffff


	//   ....[37]....
        /*01c4*/ 	.word	0xffffffff


	//   ....[38]....
        /*01c8*/ 	.word	0xffffffff


	//   ....[39]....
        /*01cc*/ 	.word	0xffffffff


	//   ....[40]....
        /*01d0*/ 	.word	0xffffffff


	//   ....[41]....
        /*01d4*/ 	.word	0xffffffff


	//   ....[42]....
        /*01d8*/ 	.word	0xffffffff


	//   ....[43]....
        /*01dc*/ 	.word	0xffffffff


	//   ....[44]....
        /*01e0*/ 	.word	0xffffffff


	//   ....[45]....
        /*01e4*/ 	.word	0xffffffff


	//   ....[46]....
        /*01e8*/ 	.word	0xffffffff


	//   ....[47]....
        /*01ec*/ 	.word	0xffffffff


	//   ....[48]....
        /*01f0*/ 	.word	0xffffffff


	//   ....[49]....
        /*01f4*/ 	.word	0xffffffff


	//   ....[50]....
        /*01f8*/ 	.word	0xffffffff


	//   ....[51]....
        /*01fc*/ 	.word	0xffffffff


	//   ....[52]....
        /*0200*/ 	.word	0xffffffff


	//   ....[53]....
        /*0204*/ 	.word	0xffffffff


	//   ....[54]....
        /*0208*/ 	.word	0xffffffff


	//   ....[55]....
        /*020c*/ 	.word	0xffffffff


	//   ....[56]....
        /*0210*/ 	.word	0xffffffff


	//   ....[57]....
        /*0214*/ 	.word	0xffffffff


	//   ....[58]....
        /*0218*/ 	.word	0xffffffff


	//   ....[59]....
        /*021c*/ 	.word	0xffffffff


	//   ....[60]....
        /*0220*/ 	.word	0xffffffff


	//   ....[61]....
        /*0224*/ 	.word	0xffffffff


	//   ....[62]....
        /*0228*/ 	.word	0xffffffff


	//   ....[63]....
        /*022c*/ 	.word	0xffffffff


	//   ....[64]....
        /*0230*/ 	.word	0xffffffff


	//   ....[65]....
        /*0234*/ 	.word	0xffffffff


	//   ....[66]....
        /*0238*/ 	.word	0xffffffff


	//   ....[67]....
        /*023c*/ 	.word	0xffffffff


	//   ....[68]....
        /*0240*/ 	.word	0xffffffff


	//   ....[69]....
        /*0244*/ 	.word	0xffffffff


	//   ....[70]....
        /*0248*/ 	.word	0xffffffff


	//   ....[71]....
        /*024c*/ 	.word	0xffffffff


	//   ....[72]....
        /*0250*/ 	.word	0xffffffff


	//   ....[73]....
        /*0254*/ 	.word	0xffffffff


	//   ....[74]....
        /*0258*/ 	.word	0xffffffff


	//   ....[75]....
        /*025c*/ 	.word	0xffffffff


	//   ....[76]....
        /*0260*/ 	.word	0xffffffff


	//   ....[77]....
        /*0264*/ 	.word	0xffffffff


	//   ....[78]....
        /*0268*/ 	.word	0xffffffff


	//   ....[79]....
        /*026c*/ 	.word	0xffffffff


	//   ....[80]....
        /*0270*/ 	.word	0xffffffff


	//   ....[81]....
        /*0274*/ 	.word	0xffffffff


	//   ....[82]....
        /*0278*/ 	.word	0xffffffff


	//   ....[83]....
        /*027c*/ 	.word	0xffffffff


	//   ....[84]....
        /*0280*/ 	.word	0xffffffff


	//   ....[85]....
        /*0284*/ 	.word	0xffffffff


	//   ....[86]....
        /*0288*/ 	.word	0xffffffff


	//   ....[87]....
        /*028c*/ 	.word	0xffffffff


	//   ....[88]....
        /*0290*/ 	.word	0xffffffff


	//   ....[89]....
        /*0294*/ 	.word	0xffffffff


	//   ....[90]....
        /*0298*/ 	.word	0xffffffff


	//   ....[91]....
        /*029c*/ 	.word	0xffffffff


	//   ....[92]....
        /*02a0*/ 	.word	0xffffffff


	//   ....[93]....
        /*02a4*/ 	.word	0xffffffff


	//   ....[94]....
        /*02a8*/ 	.word	0xffffffff


	//   ....[95]....
        /*02ac*/ 	.word	0xffffffff


	//   ....[96]....
        /*02b0*/ 	.word	0xffffffff


	//   ....[97]....
        /*02b4*/ 	.word	0xffffffff


	//   ....[98]....
        /*02b8*/ 	.word	0xffffffff


	//   ....[99]....
        /*02bc*/ 	.word	0xffffffff


	//   ....[100]....
        /*02c0*/ 	.word	0xffffffff


	//   ....[101]....
        /*02c4*/ 	.word	0xffffffff


	//   ....[102]....
        /*02c8*/ 	.word	0xffffffff


	//   ....[103]....
        /*02cc*/ 	.word	0xffffffff


	//   ....[104]....
        /*02d0*/ 	.word	0xffffffff


	//   ....[105]....
        /*02d4*/ 	.word	0xffffffff


	//   ....[106]....
        /*02d8*/ 	.word	0xffffffff


	//   ....[107]....
        /*02dc*/ 	.word	0xffffffff


	//   ....[108]....
        /*02e0*/ 	.word	0xffffffff


	//   ....[109]....
        /*02e4*/ 	.word	0xffffffff


	//   ....[110]....
        /*02e8*/ 	.word	0xffffffff


	//   ....[111]....
        /*02ec*/ 	.word	0xffffffff


	//   ....[112]....
        /*02f0*/ 	.word	0xffffffff


	//   ....[113]....
        /*02f4*/ 	.word	0xffffffff


	//   ....[114]....
        /*02f8*/ 	.word	0xffffffff


	//   ....[115]....
        /*02fc*/ 	.word	0xffffffff


	//   ....[116]....
        /*0300*/ 	.word	0xffffffff


	//   ....[117]....
        /*0304*/ 	.word	0xffffffff


	//   ....[118]....
        /*0308*/ 	.word	0xffffffff


	//   ....[119]....
        /*030c*/ 	.word	0xffffffff


	//   ....[120]....
        /*0310*/ 	.word	0xffffffff


	//----- nvinfo : EIATTR_COOP_GROUP_INSTR_OFFSETS
	.align		4
.L_772:
        /*0314*/ 	.byte	0x04, 0x28
        /*0316*/ 	.short	(.L_774 - .L_773)


	//   ....[0]....
.L_773:
        /*0318*/ 	.word	0x000000a0


	//   ....[1]....
        /*031c*/ 	.word	0x000011f0


	//   ....[2]....
        /*0320*/ 	.word	0x00001210


	//   ....[3]....
        /*0324*/ 	.word	0x000013c0


	//   ....[4]....
        /*0328*/ 	.word	0x000013f0


	//   ....[5]....
        /*032c*/ 	.word	0x000014c0


	//   ....[6]....
        /*0330*/ 	.word	0x000014f0


	//   ....[7]....
        /*0334*/ 	.word	0x000015c0


	//   ....[8]....
        /*0338*/ 	.word	0x000015f0


	//   ....[9]....
        /*033c*/ 	.word	0x000016c0


	//   ....[10]....
        /*0340*/ 	.word	0x000016f0


	//   ....[11]....
        /*0344*/ 	.word	0x000017c0


	//   ....[12]....
        /*0348*/ 	.word	0x000017f0


	//   ....[13]....
        /*034c*/ 	.word	0x000018c0


	//   ....[14]....
        /*0350*/ 	.word	0x000018f0


	//   ....[15]....
        /*0354*/ 	.word	0x000019b0


	//   ....[16]....
        /*0358*/ 	.word	0x000019f0


	//   ....[17]....
        /*035c*/ 	.word	0x00001ea0


	//   ....[18]....
        /*0360*/ 	.word	0x00001ec0


	//   ....[19]....
        /*0364*/ 	.word	0x00001ef0


	//   ....[20]....
        /*0368*/ 	.word	0x00001f20


	//   ....[21]....
        /*036c*/ 	.word	0x00001f30


	//   ....[22]....
        /*0370*/ 	.word	0x00001f40


	//   ....[23]....
        /*0374*/ 	.word	0x00001f50


	//   ....[24]....
        /*0378*/ 	.word	0x00001f60


	//   ....[25]....
        /*037c*/ 	.word	0x000022e0


	//   ....[26]....
        /*0380*/ 	.word	0x00002310


	//   ....[27]....
        /*0384*/ 	.word	0x00002320


	//   ....[28]....
        /*0388*/ 	.word	0x00002330


	//   ....[29]....
        /*038c*/ 	.word	0x00002360


	//   ....[30]....
        /*0390*/ 	.word	0x00002380


	//   ....[31]....
        /*0394*/ 	.word	0x000023b0


	//   ....[32]....
        /*0398*/ 	.word	0x000023e0


	//   ....[33]....
        /*039c*/ 	.word	0x00003460


	//   ....[34]....
        /*03a0*/ 	.word	0x00003480


	//   ....[35]....
        /*03a4*/ 	.word	0x00003490


	//   ....[36]....
        /*03a8*/ 	.word	0x000034a0


	//   ....[37]....
        /*03ac*/ 	.word	0x000034b0


	//   ....[38]....
        /*03b0*/ 	.word	0x000034c0


	//   ....[39]....
        /*03b4*/ 	.word	0x000034d0


	//   ....[40]....
        /*03b8*/ 	.word	0x000034f0


	//   ....[41]....
        /*03bc*/ 	.word	0x00003d90


	//   ....[42]....
        /*03c0*/ 	.word	0x00003e90


	//   ....[43]....
        /*03c4*/ 	.word	0x00004210


	//   ....[44]....
        /*03c8*/ 	.word	0x000042c0


	//   ....[45]....
        /*03cc*/ 	.word	0x000044a0


	//   ....[46]....
        /*03d0*/ 	.word	0x00004580


	//   ....[47]....
        /*03d4*/ 	.word	0x00004660


	//   ....[48]....
        /*03d8*/ 	.word	0x000047a0


	//   ....[49]....
        /*03dc*/ 	.word	0x00005ef0


	//   ....[50]....
        /*03e0*/ 	.word	0x00005f00


	//   ....[51]....
        /*03e4*/ 	.word	0x00005f10


	//   ....[52]....
        /*03e8*/ 	.word	0x00005f20


	//   ....[53]....
        /*03ec*/ 	.word	0x00005f30


	//   ....[54]....
        /*03f0*/ 	.word	0x00005f40


	//   ....[55]....
        /*03f4*/ 	.word	0x00005f50


	//   ....[56]....
        /*03f8*/ 	.word	0x00005f80


	//   ....[57]....
        /*03fc*/ 	.word	0x00006290


	//   ....[58]....
        /*0400*/ 	.word	0x000062e0


	//   ....[59]....
        /*0404*/ 	.word	0x00006300


	//   ....[60]....
        /*0408*/ 	.word	0x00006330


	//   ....[61]....
        /*040c*/ 	.word	0x000063c0


	//   ....[62]....
        /*0410*/ 	.word	0x000063e0


	//   ....[63]....
        /*0414*/ 	.word	0x000063f0


	//   ....[64]....
        /*0418*/ 	.word	0x00006400


	//   ....[65]....
        /*041c*/ 	.word	0x000071c0


	//   ....[66]....
        /*0420*/ 	.word	0x00007300


	//   ....[67]....
        /*0424*/ 	.word	0x000073c0


	//   ....[68]....
        /*0428*/ 	.word	0x00007420


	//   ....[69]....
        /*042c*/ 	.word	0x00007460


	//   ....[70]....
        /*0430*/ 	.word	0x000074f0


	//   ....[71]....
        /*0434*/ 	.word	0x00007520


	//   ....[72]....
        /*0438*/ 	.word	0x00007560


	//   ....[73]....
        /*043c*/ 	.word	0x00009910


	//   ....[74]....
        /*0440*/ 	.word	0x00009920


	//   ....[75]....
        /*0444*/ 	.word	0x00009930


	//   ....[76]....
        /*0448*/ 	.word	0x00009940


	//   ....[77]....
        /*044c*/ 	.word	0x00009970


	//   ....[78]....
        /*0450*/ 	.word	0x00009990


	//   ....[79]....
        /*0454*/ 	.word	0x000099b0


	//   ....[80]....
        /*0458*/ 	.word	0x000099e0


	//   ....[81]....
        /*045c*/ 	.word	0x0000b5b0


	//   ....[82]....
        /*0460*/ 	.word	0x0000b5f0


	//   ....[83]....
        /*0464*/ 	.word	0x0000b630


	//   ....[84]....
        /*0468*/ 	.word	0x0000b670


	//   ....[85]....
        /*046c*/ 	.word	0x0000b6b0


	//   ....[86]....
        /*0470*/ 	.word	0x0000b6f0


	//   ....[87]....
        /*0474*/ 	.word	0x0000b730


	//   ....[88]....
        /*0478*/ 	.word	0x0000b770


	//   ....[89]....
        /*047c*/ 	.word	0x0000b940


	//   ....[90]....
        /*0480*/ 	.word	0x0000b950


	//   ....[91]....
        /*0484*/ 	.word	0x0000ba50


	//   ....[92]....
        /*0488*/ 	.word	0x0000ba80


	//   ....[93]....
        /*048c*/ 	.word	0x0000bb60


	//   ....[94]....
        /*0490*/ 	.word	0x0000bb90


	//   ....[95]....
        /*0494*/ 	.word	0x0000bc70


	//   ....[96]....
        /*0498*/ 	.word	0x0000bca0


	//   ....[97]....
        /*049c*/ 	.word	0x0000bd80


	//   ....[98]....
        /*04a0*/ 	.word	0x0000bdb0


	//   ....[99]....
        /*04a4*/ 	.word	0x0000be90


	//   ....[100]....
        /*04a8*/ 	.word	0x0000bec0


	//   ....[101]....
        /*04ac*/ 	.word	0x0000bfa0


	//   ....[102]....
        /*04b0*/ 	.word	0x0000bfd0


	//   ....[103]....
        /*04b4*/ 	.word	0x0000c0b0


	//   ....[104]....
        /*04b8*/ 	.word	0x0000c0d0


	//   ....[105]....
        /*04bc*/ 	.word	0x0000c990


	//   ....[106]....
        /*04c0*/ 	.word	0x0000c9a0


	//   ....[107]....
        /*04c4*/ 	.word	0x0000ca70


	//   ....[108]....
        /*04c8*/ 	.word	0x0000caa0


	//   ....[109]....
        /*04cc*/ 	.word	0x0000cb70


	//   ....[110]....
        /*04d0*/ 	.word	0x0000cba0


	//   ....[111]....
        /*04d4*/ 	.word	0x0000cc70


	//   ....[112]....
        /*04d8*/ 	.word	0x0000cca0


	//   ....[113]....
        /*04dc*/ 	.word	0x0000cd70


	//   ....[114]....
        /*04e0*/ 	.word	0x0000cda0


	//   ....[115]....
        /*04e4*/ 	.word	0x0000ce70


	//   ....[116]....
        /*04e8*/ 	.word	0x0000cea0


	//   ....[117]....
        /*04ec*/ 	.word	0x0000cf70


	//   ....[118]....
        /*04f0*/ 	.word	0x0000cfa0


	//   ....[119]....
        /*04f4*/ 	.word	0x0000d070


	//   ....[120]....
        /*04f8*/ 	.word	0x0000d090


	//----- nvinfo : EIATTR_EXIT_INSTR_OFFSETS
	.align		4
.L_774:
        /*04fc*/ 	.byte	0x04, 0x1c
        /*04fe*/ 	.short	(.L_776 - .L_775)


	//   ....[0]....
.L_775:
        /*0500*/ 	.word	0x00000450


	//   ....[1]....
        /*0504*/ 	.word	0x0000c0e0


	//   ....[2]....
        /*0508*/ 	.word	0x0000c140


	//   ....[3]....
        /*050c*/ 	.word	0x0000c1a0


	//   ....[4]....
        /*0510*/ 	.word	0x0000d0a0


	//   ....[5]....
        /*0514*/ 	.word	0x0000d0f0


	//   ....[6]....
        /*0518*/ 	.word	0x0000d150


	//----- nvinfo : EIATTR_CTAIDZ_USED
	.align		4
.L_776:
        /*051c*/ 	.byte	0x01, 0x04
	.zero		2


	//----- nvinfo : EIATTR_MAX_THREADS
	.align		4
        /*0520*/ 	.byte	0x04, 0x05
        /*0522*/ 	.short	(.L_778 - .L_777)
.L_777:
        /*0524*/ 	.word	0x00000080
        /*0528*/ 	.word	0x00000001
        /*052c*/ 	.word	0x00000001


	//----- nvinfo : EIATTR_CRS_STACK_SIZE
	.align		4
.L_778:
        /*0530*/ 	.byte	0x04, 0x1e
        /*0532*/ 	.short	(.L_780 - .L_779)
.L_779:
        /*0534*/ 	.word	0x00000000
.L_780:


//--------------------- .nv.info._ZN7cutlass13device_kernelIN5flash19enable_sm80_to_sm89INS1_16FlashAttnFwdSm80INS1_25CollectiveMainloopFwdSm80ILi4ELi1ELb0EN4cute5tupleIJNS5_1CILi128EEENS7_ILi64EEES8_EEELi128ENS_6half_tEfNS_4arch4Sm80ELb0ELb0ELb0ELb1ELb1ELb1ELb1ELb0EEENS1_21CollectiveEpilogueFwdINS6_IJS8_S8_S9_EEENS6_IJNS7_ILi1EEESH_SH_EEESB_SD_Li128ELb1ELb1ELb0ELb0EEENS1_19SingleTileSchedulerILb1ELb0ELb1ELi128EEEEEEEEEvNT_6ParamsE --------------------------
	.section	.nv.info._ZN7cutlass13device_kernelIN5flash19enable_sm80_to_sm89INS1_16FlashAttnFwdSm80INS1_25CollectiveMainloopFwdSm80ILi4ELi1ELb0EN4cute5tupleIJNS5_1CILi128EEENS7_ILi64EEES8_EEELi128ENS_6half_tEfNS_4arch4Sm80ELb0ELb0ELb0ELb1ELb1ELb1ELb1ELb0EEENS1_21CollectiveEpilogueFwdINS6_IJS8_S8_S9_EEENS6_IJNS7_ILi1EEESH_SH_EEESB_SD_Li128ELb1ELb1ELb0ELb0EEENS1_19SingleTileSchedulerILb1ELb0ELb1ELi128EEEEEEEEEvNT_6ParamsE,"",@"SHT_CUDA_INFO"
	.sectionflags	@""
	.align	4


	//----- nvinfo : EIATTR_CUDA_API_VERSION
	.align		4
        /*0000*/ 	.byte	0x04, 0x37
        /*0002*/ 	.short	(.L_782 - .L_781)
.L_781:
        /*0004*/ 	.word	0x00000082


	//----- nvinfo : EIATTR_SW2861232_WAR
	.align		4
.L_782:
        /*0008*/ 	.byte	0x01, 0x35
	.zero		2


	//----- nvinfo : EIATTR_PARAM_CBANK
	.align		4
        /*000c*/ 	.byte	0x04, 0x0a
        /*000e*/ 	.short	(.L_784 - .L_783)
	.align		4
.L_783:
        /*0010*/ 	.word	index@(.nv.constant0._ZN7cutlass13device_kernelIN5flash19enable_sm80_to_sm89INS1_16FlashAttnFwdSm80INS1_25CollectiveMainloopFwdSm80ILi4ELi1ELb0EN4cute5tupleIJNS5_1CILi128EEENS7_ILi64EEES8_EEELi128ENS_6half_tEfNS_4arch4Sm80ELb0ELb0ELb0ELb1ELb1ELb1ELb1ELb0EEENS1_21CollectiveEpilogueFwdINS6_IJS8_S8_S9_EEENS6_IJNS7_ILi1EEESH_SH_EEESB_SD_Li128ELb1ELb1ELb0ELb0EEENS1_19SingleTileSchedulerILb1ELb0ELb1ELi128EEEEEEEEEvNT_6ParamsE)
        /*0014*/ 	.short	0x0160
        /*0016*/ 	.short	0x0418


	//----- nvinfo : EIATTR_CBANK_PARAM_SIZE
	.align		4
.L_784:
        /*0018*/ 	.byte	0x03, 0x19
        /*001a*/ 	.short	0x0418


	//----- nvinfo : EIATTR_KPARAM_INFO
	.align		4
        /*001c*/ 	.byte	0x04, 0x17
        /*001e*/ 	.short	(.L_786 - .L_785)
.L_785:
        /*0020*/ 	.word	0x00000000
        /*0024*/ 	.short	0x0000
        /*0026*/ 	.short	0x0000
        /*0028*/ 	.byte	0x00, 0xf0, 0x61, 0x10


	//----- nvinfo : EIATTR_MAXREG_COUNT
	.align		4
.L_786:
        /*002c*/ 	.byte	0x03, 0x1b
        /*002e*/ 	.short	0x00ff


	//----- nvinfo : EIATTR_NUM_BARRIERS
	.align		4
        /*0030*/ 	.byte	0x02, 0x4c
        /*0032*/ 	.byte	0x02
	.zero		1


	//----- nvinfo : EIATTR_ANNOTATIONS
	.align		4
        /*0034*/ 	.byte	0x04, 0x55
        /*0036*/ 	.short	(.L_788 - .L_787)


	//   ....[0]....
.L_787:
        /* <DEDUP_REMOVED lines=32> */


	//----- nvinfo : EIATTR_MERCURY_ISA_VERSION
	.align		4
.L_788:
        /*0228*/ 	.byte	0x03, 0x5f
        /*022a*/ 	.short	0x0000


	//----- nvinfo : EIATTR_INT_WARP_WIDE_INSTR_OFFSETS
	.align		4
        /*022c*/ 	.byte	0x04, 0x31
        /*022e*/ 	.short	(.L_790 - .L_789)


	//   ....[0]....
.L_789:
        /*0230*/ 	.word	0x00001250


	//----- nvinfo : EIATTR_COOP_GROUP_MASK_REGIDS
	.align		4
.L_790:
        /*0234*/ 	.byte	0x04, 0x29
        /*0236*/ 	.short	(.L_792 - .L_791)


	//   ....[0]....
.L_791:
        /*0238*/ 	.word	0xffffffff


	//   ....[1]....
        /*023c*/ 	.word	0xffffffff


	//   ....[2]....
        /*0240*/ 	.word	0xffffffff


	//   ....[3]....
        /*0244*/ 	.word	0xffffffff


	//   ....[4]....
        /*0248*/ 	.word	0xffffffff


	//   ....[5]....
        /*024c*/ 	.word	0xffffffff


	//   ....[6]....
        /*0250*/ 	.word	0xffffffff


	//   ....[7]....
        /*0254*/ 	.word	0xffffffff


	//   ....[8]....
        /*0258*/ 	.word	0xffffffff


	//   ....[9]....
        /*025c*/ 	.word	0xffffffff


	//   ....[10]....
        /*0260*/ 	.word	0xffffffff


	//   ....[11]....
        /*0264*/ 	.word	0xffffffff


	//   ....[12]....
        /*0268*/ 	.word	0xffffffff


	//   ....[13]....
        /*026c*/ 	.word	0xffffffff


	//   ....[14]....
        /*0270*/ 	.word	0xffffffff


	//   ....[15]....
        /*0274*/ 	.word	0xffffffff


	//   ....[16]....
        /*0278*/ 	.word	0xffffffff


	//   ....[17]....
        /*027c*/ 	.word	0xffffffff


	//   ....[18]....
        /*0280*/ 	.word	0xffffffff


	//   ....[19]....
        /*0284*/ 	.word	0xffffffff


	//   ....[20]....
        /*0288*/ 	.word	0xffffffff


	//   ....[21]....
        /*028c*/ 	.word	0xffffffff


	//   ....[22]....
        /*0290*/ 	.word	0xffffffff


	//   ....[23]....
        /*0294*/ 	.word	0xffffffff


	//   ....[24]....
        /*0298*/ 	.word	0xffffffff


	//   ....[25]....
        /*029c*/ 	.word	0xffffffff


	//   ....[26]....
        /*02a0*/ 	.word	0xffffffff


	//   ....[27]....
        /*02a4*/ 	.word	0xffffffff


	//   ....[28]....
        /*02a8*/ 	.word	0xffffffff


	//   ....[29]....
        /*02ac*/ 	.word	0xffffffff


	//   ....[30]....
        /*02b0*/ 	.word	0xffffffff


	//   ....[31]....
        /*02b4*/ 	.word	0xffffffff


	//   ....[32]....
        /*02b8*/ 	.word	0xffffffff


	//   ....[33]....
        /*02bc*/ 	.word	0xffffffff


	//   ....[34]....
        /*02c0*/ 	.word	0xffffffff


	//   ....[35]....
        /*02c4*/ 	.word	0xffffffff


	//   ....[36]....
        /*02c8*/ 	.word	0xffffffff


	//   ....[37]....
        /*02cc*/ 	.word	0xffffffff


	//   ....[38]....
        /*02d0*/ 	.word	0xffffffff


	//   ....[39]....
        /*02d4*/ 	.word	0xffffffff


	//   ....[40]....
        /*02d8*/ 	.word	0xffffffff


	//   ....[41]....
        /*02dc*/ 	.word	0xffffffff


	//   ....[42]....
        /*02e0*/ 	.word	0xffffffff


	//   ....[43]....
        /*02e4*/ 	.word	0xffffffff


	//   ....[44]....
        /*02e8*/ 	.word	0xffffffff


	//   ....[45]....
        /*02ec*/ 	.word	0xffffffff


	//   ....[46]....
        /*02f0*/ 	.word	0xffffffff


	//   ....[47]....
        /*02f4*/ 	.word	0xffffffff


	//   ....[48]....
        /*02f8*/ 	.word	0xffffffff


	//   ....[49]....
        /*02fc*/ 	.word	0xffffffff


	//   ....[50]....
        /*0300*/ 	.word	0xffffffff


	//   ....[51]....
        /*0304*/ 	.word	0xffffffff


	//   ....[52]....
        /*0308*/ 	.word	0xffffffff


	//   ....[53]....
        /*030c*/ 	.word	0xffffffff


	//   ....[54]....
        /*0310*/ 	.word	0xffffffff


	//   ....[55]....
        /*0314*/ 	.word	0xffffffff


	//   ....[56]....
        /*0318*/ 	.word	0xffffffff


	//   ....[57]....
        /*031c*/ 	.word	0xffffffff


	//   ....[58]....
        /*0320*/ 	.word	0xffffffff


	//   ....[59]....
        /*0324*/ 	.word	0xffffffff


	//   ....[60]....
        /*0328*/ 	.word	0xffffffff


	//   ....[61]....
        /*032c*/ 	.word	0xffffffff


	//   ....[62]....
        /*0330*/ 	.word	0xffffffff


	//   ....[63]....
        /*0334*/ 	.word	0xffffffff


	//   ....[64]....
        /*0338*/ 	.word	0xffffffff


	//   ....[65]....
        /*033c*/ 	.word	0xffffffff


	//   ....[66]....
        /*0340*/ 	.word	0xffffffff


	//   ....[67]....
        /*0344*/ 	.word	0xffffffff


	//   ....[68]....
        /*0348*/ 	.word	0xffffffff


	//   ....[69]....
        /*034c*/ 	.word	0xffffffff


	//   ....[70]....
        /*0350*/ 	.word	0xffffffff


	//   ....[71]....
        /*0354*/ 	.word	0xffffffff


	//   ....[72]....
        /*0358*/ 	.word	0xffffffff


	//   ....[73]....
        /*035c*/ 	.word	0xffffffff


	//   ....[74]....
        /*0360*/ 	.word	0xffffffff


	//   ....[75]....
        /*0364*/ 	.word	0xffffffff


	//   ....[76]....
        /*0368*/ 	.word	0xffffffff


	//   ....[77]....
        /*036c*/ 	.word	0xffffffff


	//   ....[78]....
        /*0370*/ 	.word	0xffffffff


	//   ....[79]....
        /*0374*/ 	.word	0xffffffff


	//   ....[80]....
        /*0378*/ 	.word	0xffffffff


	//   ....[81]....
        /*037c*/ 	.word	0xffffffff


	//   ....[82]....
        /*0380*/ 	.word	0xffffffff


	//   ....[83]....
        /*0384*/ 	.word	0xffffffff


	//   ....[84]....
        /*0388*/ 	.word	0xffffffff


	//   ....[85]....
        /*038c*/ 	.word	0xffffffff


	//   ....[86]....
        /*0390*/ 	.word	0xffffffff


	//   ....[87]....
        /*0394*/ 	.word	0xffffffff


	//   ....[88]....
        /*0398*/ 	.word	0xffffffff


	//   ....[89]....
        /*039c*/ 	.word	0xffffffff


	//   ....[90]....
        /*03a0*/ 	.word	0xffffffff


	//   ....[91]....
        /*03a4*/ 	.word	0xffffffff


	//   ....[92]....
        /*03a8*/ 	.word	0xffffffff


	//   ....[93]....
        /*03ac*/ 	.word	0xffffffff


	//   ....[94]....
        /*03b0*/ 	.word	0xffffffff


	//   ....[95]....
        /*03b4*/ 	.word	0xffffffff


	//   ....[96]....
        /*03b8*/ 	.word	0xffffffff


	//   ....[97]....
        /*03bc*/ 	.word	0xffffffff


	//   ....[98]....
        /*03c0*/ 	.word	0xffffffff


	//   ....[99]....
        /*03c4*/ 	.word	0xffffffff


	//   ....[100]....
        /*03c8*/ 	.word	0xffffffff


	//   ....[101]....
        /*03cc*/ 	.word	0xffffffff


	//   ....[102]....
        /*03d0*/ 	.word	0xffffffff


	//   ....[103]....
        /*03d4*/ 	.word	0xffffffff


	//   ....[104]....
        /*03d8*/ 	.word	0xffffffff


	//   ....[105]....
        /*03dc*/ 	.word	0xffffffff


	//   ....[106]....
        /*03e0*/ 	.word	0xffffffff


	//   ....[107]....
        /*03e4*/ 	.word	0xffffffff


	//   ....[108]....
        /*03e8*/ 	.word	0xffffffff


	//   ....[109]....
        /*03ec*/ 	.word	0xffffffff


	//   ....[110]....
        /*03f0*/ 	.word	0xffffffff


	//   ....[111]....
        /*03f4*/ 	.word	0xffffffff


	//   ....[112]....
        /*03f8*/ 	.word	0xffffffff


	//   ....[113]....
        /*03fc*/ 	.word	0xffffffff


	//   ....[114]....
        /*0400*/ 	.word	0xffffffff


	//   ....[115]....
        /*0404*/ 	.word	0xffffffff


	//   ....[116]....
        /*0408*/ 	.word	0xffffffff


	//   ....[117]....
        /*040c*/ 	.word	0xffffffff


	//   ....[118]....
        /*0410*/ 	.word	0xffffffff


	//   ....[119]....
        /*0414*/ 	.word	0xffffffff


	//   ....[120]....
        /*0418*/ 	.word	0xffffffff


	//   ....[121]....
        /*041c*/ 	.word	0xffffffff


	//   ....[122]....
        /*0420*/ 	.word	0xffffffff


	//   ....[123]....
        /*0424*/ 	.word	0xffffffff


	//   ....[124]....
        /*0428*/ 	.word	0xffffffff


	//   ....[125]....
        /*042c*/ 	.word	0xffffffff


	//   ....[126]....
        /*0430*/ 	.word	0xffffffff


	//   ....[127]....
        /*0434*/ 	.word	0xffffffff


	//   ....[128]....
        /*0438*/ 	.word	0xffffffff


	//   ....[129]....
        /*043c*/ 	.word	0xffffffff


	//   ....[130]....
        /*0440*/ 	.word	0xffffffff


	//   ....[131]....
        /*0444*/ 	.word	0xffffffff


	//   ....[132]....
        /*0448*/ 	.word	0xffffffff


	//   ....[133]....
        /*044c*/ 	.word	0xffffffff


	//   ....[134]....
        /*0450*/ 	.word	0xffffffff


	//   ....[135]....
        /*0454*/ 	.word	0xffffffff


	//   ....[136]....
        /*0458*/ 	.word	0xffffffff


	//   ....[137]....
        /*045c*/ 	.word	0xffffffff


	//   ....[138]....
        /*0460*/ 	.word	0xffffffff


	//   ....[139]....
        /*0464*/ 	.word	0xffffffff


	//   ....[140]....
        /*0468*/ 	.word	0xffffffff


	//   ....[141]....
        /*046c*/ 	.word	0xffffffff


	//   ....[142]....
        /*0470*/ 	.word	0xffffffff


	//   ....[143]....
        /*0474*/ 	.word	0xffffffff


	//   ....[144]....
        /*0478*/ 	.word	0xffffffff


	//   ....[145]....
        /*047c*/ 	.word	0xffffffff


	//   ....[146]....
        /*0480*/ 	.word	0xffffffff


	//   ....[147]....
        /*0484*/ 	.word	0xffffffff


	//   ....[148]....
        /*0488*/ 	.word	0xffffffff


	//   ....[149]....
        /*048c*/ 	.word	0xffffffff


	//   ....[150]....
        /*0490*/ 	.word	0xffffffff


	//   ....[151]....
        /*0494*/ 	.word	0xffffffff


	//   ....[152]....
        /*0498*/ 	.word	0xffffffff


	//----- nvinfo : EIATTR_COOP_GROUP_INSTR_OFFSETS
	.align		4
.L_792:
        /*049c*/ 	.byte	0x04, 0x28
        /*049e*/ 	.short	(.L_794 - .L_793)


	//   ....[0]....
.L_793:
        /*04a0*/ 	.word	0x000000a0


	//   ....[1]....
        /*04a4*/ 	.word	0x00002890


	//   ....[2]....
        /*04a8*/ 	.word	0x000028e0


	//   ....[3]....
        /*04ac*/ 	.word	0x000030b0


	//   ....[4]....
        /*04b0*/ 	.word	0x000030d0


	//   ....[5]....
        /*04b4*/ 	.word	0x00003820


	//   ....[6]....
        /*04b8*/ 	.word	0x00003840


	//   ....[7]....
        /*04bc*/ 	.word	0x00003f90


	//   ....[8]....
        /*04c0*/ 	.word	0x00003fa0


	//   ....[9]....
        /*04c4*/ 	.word	0x00004820


	//   ....[10]....
        /*04c8*/ 	.word	0x00004870


	//   ....[11]....
        /*04cc*/ 	.word	0x000055b0


	//   ....[12]....
        /*04d0*/ 	.word	0x000055e0


	//   ....[13]....
        /*04d4*/ 	.word	0x00005d60


	//   ....[14]....
        /*04d8*/ 	.word	0x00005d90


	//   ....[15]....
        /*04dc*/ 	.word	0x00006510


	//   ....[16]....
        /*04e0*/ 	.word	0x00006530


	//   ....[17]....
        /*04e4*/ 	.word	0x00006cd0


	//   ....[18]....
        /*04e8*/ 	.word	0x00006d00


	//   ....[19]....
        /*04ec*/ 	.word	0x00006e10


	//   ....[20]....
        /*04f0*/ 	.word	0x00006e40


	//   ....[21]....
        /*04f4*/ 	.word	0x00006f10


	//   ....[22]....
        /*04f8*/ 	.word	0x00006f40


	//   ....[23]....
        /*04fc*/ 	.word	0x00007010


	//   ....[24]....
        /*0500*/ 	.word	0x00007030


	//   ....[25]....
        /*0504*/ 	.word	0x000075c0


	//   ....[26]....
        /*0508*/ 	.word	0x000075e0


	//   ....[27]....
        /*050c*/ 	.word	0x000076b0


	//   ....[28]....
        /*0510*/ 	.word	0x000076e0


	//   ....[29]....
        /*0514*/ 	.word	0x000077b0


	//   ....[30]....
        /*0518*/ 	.word	0x000077e0


	//   ....[31]....
        /*051c*/ 	.word	0x000078b0


	//   ....[32]....
        /*0520*/ 	.word	0x000078e0


	//   ....[33]....
        /*0524*/ 	.word	0x000086e0


	//   ....[34]....
        /*0528*/ 	.word	0x00008730


	//   ....[35]....
        /*052c*/ 	.word	0x00008760


	//   ....[36]....
        /*0530*/ 	.word	0x00008790


	//   ....[37]....
        /*0534*/ 	.word	0x000087c0


	//   ....[38]....
        /*0538*/ 	.word	0x000087f0


	//   ....[39]....
        /*053c*/ 	.word	0x00008840


	//   ....[40]....
        /*0540*/ 	.word	0x00008970


	//   ....[41]....
        /*0544*/ 	.word	0x00008a40


	//   ....[42]....
        /*0548*/ 	.word	0x00008a80


	//   ....[43]....
        /*054c*/ 	.word	0x00008ab0


	//   ....[44]....
        /*0550*/ 	.word	0x00008ad0


	//   ....[45]....
        /*0554*/ 	.word	0x00008bc0


	//   ....[46]....
        /*0558*/ 	.word	0x00008c00


	//   ....[47]....
        /*055c*/ 	.word	0x00008d10


	//   ....[48]....
        /*0560*/ 	.word	0x00008d40


	//   ....[49]....
        /*0564*/ 	.word	0x000090b0


	//   ....[50]....
        /*0568*/ 	.word	0x000090f0


	//   ....[51]....
        /*056c*/ 	.word	0x00009100


	//   ....[52]....
        /*0570*/ 	.word	0x00009110


	//   ....[53]....
        /*0574*/ 	.word	0x000091f0


	//   ....[54]....
        /*0578*/ 	.word	0x00009200


	//   ....[55]....
        /*057c*/ 	.word	0x00009220


	//   ....[56]....
        /*0580*/ 	.word	0x00009240


	//   ....[57]....
        /*0584*/ 	.word	0x0000fb50


	//   ....[58]....
        /*0588*/ 	.word	0x0000fb80


	//   ....[59]....
        /*058c*/ 	.word	0x0000fb90


	//   ....[60]....
        /*0590*/ 	.word	0x0000fba0


	//   ....[61]....
        /*0594*/ 	.word	0x0000fbb0


	//   ....[62]....
        /*0598*/ 	.word	0x0000fbc0


	//   ....[63]....
        /*059c*/ 	.word	0x0000fbd0


	//   ....[64]....
        /*05a0*/ 	.word	0x0000fbe0


	//   ....[65]....
        /*05a4*/ 	.word	0x00010e80


	//   ....[66]....
        /*05a8*/ 	.word	0x00010ea0


	//   ....[67]....
        /*05ac*/ 	.word	0x00010eb0


	//   ....[68]....
        /*05b0*/ 	.word	0x00010ec0


	//   ....[69]....
        /*05b4*/ 	.word	0x00010ed0


	//   ....[70]....
        /*05b8*/ 	.word	0x00010ee0


	//   ....[71]....
        /*05bc*/ 	.word	0x00010ef0


	//   ....[72]....
        /*05c0*/ 	.word	0x00010f00


	//   ....[73]....
        /*05c4*/ 	.word	0x00011870


	//   ....[74]....
        /*05c8*/ 	.word	0x00011950


	//   ....[75]....
        /*05cc*/ 	.word	0x00011af0


	//   ....[76]....
        /*05d0*/ 	.word	0x00011b10


	//   ....[77]....
        /*05d4*/ 	.word	0x00011f10


	//   ....[78]....
        /*05d8*/ 	.word	0x00011f50


	//   ....[79]....
        /*05dc*/ 	.word	0x00011fd0


	//   ....[80]....
        /*05e0*/ 	.word	0x000120f0


	//   ....[81]....
        /*05e4*/ 	.word	0x00014a70


	//   ....[82]....
        /*05e8*/ 	.word	0x00014a80


	//   ....[83]....
        /*05ec*/ 	.word	0x00014a90


	//   ....[84]....
        /*05f0*/ 	.word	0x00014aa0


	//   ....[85]....
        /*05f4*/ 	.word	0x00014ab0


	//   ....[86]....
        /*05f8*/ 	.word	0x00014ac0


	//   ....[87]....
        /*05fc*/ 	.word	0x00014ad0


	//   ....[88]....
        /*0600*/ 	.word	0x00014b00


	//   ....[89]....
        /*0604*/ 	.word	0x00014ec0


	//   ....[90]....
        /*0608*/ 	.word	0x00014ee0


	//   ....[91]....
        /*060c*/ 	.word	0x00014f00


	//   ....[92]....
        /*0610*/ 	.word	0x00014f20


	//   ....[93]....
        /*0614*/ 	.word	0x00014f50


	//   ....[94]....
        /*0618*/ 	.word	0x00014f80


	//   ....[95]....
        /*061c*/ 	.word	0x00015010


	//   ....[96]....
        /*0620*/ 	.word	0x000150b0


	//   ....[97]....
        /*0624*/ 	.word	0x00015d90


	//   ....[98]....
        /*0628*/ 	.word	0x00015df0


	//   ....[99]....
        /*062c*/ 	.word	0x00015ef0


	//   ....[100]....
        /*0630*/ 	.word	0x00015f50


	//   ....[101]....
        /*0634*/ 	.word	0x00015f80


	//   ....[102]....
        /*0638*/ 	.word	0x00016090


	//   ....[103]....
        /*063c*/ 	.word	0x00016150


	//   ....[104]....
        /*0640*/ 	.word	0x00016480


	//   ....[105]....
        /*0644*/ 	.word	0x000185f0


	//   ....[106]....
        /*0648*/ 	.word	0x00018600


	//   ....[107]....
        /*064c*/ 	.word	0x00018610


	//   ....[108]....
        /*0650*/ 	.word	0x00018630


	//   ....[109]....
        /*0654*/ 	.word	0x00018650


	//   ....[110]....
        /*0658*/ 	.word	0x00018670


	//   ....[111]....
        /*065c*/ 	.word	0x00018680


	//   ....[112]....
        /*0660*/ 	.word	0x000186b0


	//   ....[113]....
        /*0664*/ 	.word	0x0001a320


	//   ....[114]....
        /*0668*/ 	.word	0x0001a360


	//   ....[115]....
        /*066c*/ 	.word	0x0001a390


	//   ....[116]....
        /*0670*/ 	.word	0x0001a3c0


	//   ....[117]....
        /*0674*/ 	.word	0x0001a400


	//   ....[118]....
        /*0678*/ 	.word	0x0001a440


	//   ....[119]....
        /*067c*/ 	.word	0x0001a460


	//   ....[120]....
        /*0680*/ 	.word	0x0001a470


	//   ....[121]....
        /*0684*/ 	.word	0x0001a630


	//   ....[122]....
        /*0688*/ 	.word	0x0001a640


	//   ....[123]....
        /*068c*/ 	.word	0x0001a740


	//   ....[124]....
        /*0690*/ 	.word	0x0001a770


	//   ....[125]....
        /*0694*/ 	.word	0x0001a850


	//   ....[126]....
        /*0698*/ 	.word	0x0001a880


	//   ....[127]....
        /*069c*/ 	.word	0x0001a960


	//   ....[128]....
        /*06a0*/ 	.word	0x0001a990


	//   ....[129]....
        /*06a4*/ 	.word	0x0001aa70


	//   ....[130]....
        /*06a8*/ 	.word	0x0001aaa0


	//   ....[131]....
        /*06ac*/ 	.word	0x0001ab80


	//   ....[132]....
        /*06b0*/ 	.word	0x0001abb0


	//   ....[133]....
        /*06b4*/ 	.word	0x0001ac90


	//   ....[134]....
        /*06b8*/ 	.word	0x0001acc0


	//   ....[135]....
        /*06bc*/ 	.word	0x0001ada0


	//   ....[136]....
        /*06c0*/ 	.word	0x0001adc0


	//   ....[137]....
        /*06c4*/ 	.word	0x0001b680


	//   ....[138]....
        /*06c8*/ 	.word	0x0001b690


	//   ....[139]....
        /*06cc*/ 	.word	0x0001b760


	//   ....[140]....
        /*06d0*/ 	.word	0x0001b790


	//   ....[141]....
        /*06d4*/ 	.word	0x0001b860


	//   ....[142]....
        /*06d8*/ 	.word	0x0001b890


	//   ....[143]....
        /*06dc*/ 	.word	0x0001b960


	//   ....[144]....
        /*06e0*/ 	.word	0x0001b990


	//   ....[145]....
        /*06e4*/ 	.word	0x0001ba60


	//   ....[146]....
        /*06e8*/ 	.word	0x0001ba90


	//   ....[147]....
        /*06ec*/ 	.word	0x0001bb60


	//   ....[148]....
        /*06f0*/ 	.word	0x0001bb90


	//   ....[149]....
        /*06f4*/ 	.word	0x0001bc60


	//   ....[150]....
        /*06f8*/ 	.word	0x0001bc90


	//   ....[151]....
        /*06fc*/ 	.word	0x0001bd60


	//   ....[152]....
        /*0700*/ 	.word	0x0001bd80


	//----- nvinfo : EIATTR_EXIT_INSTR_OFFSETS
	.align		4
.L_794:
        /*0704*/ 	.byte	0x04, 0x1c
        /*0706*/ 	.short	(.L_796 - .L_795)


	//   ....[0]....
.L_795:
        /*0708*/ 	.word	0x00000450


	//   ....[1]....
        /*070c*/ 	.word	0x0001add0


	//   ....[2]....
        /*0710*/ 	.word	0x0001ae30


	//   ....[3]....
        /*0714*/ 	.word	0x0001ae90


	//   ....[4]....
        /*0718*/ 	.word	0x0001bd90


	//   ....[5]....
        /*071c*/ 	.word	0x0001bde0


	//   ....[6]....
        /*0720*/ 	.word	0x0001be40


	//----- nvinfo : EIATTR_CTAIDZ_USED
	.align		4
.L_796:
        /*0724*/ 	.byte	0x01, 0x04
	.zero		2


	//----- nvinfo : EIATTR_MAX_THREADS
	.align		4
        /*0728*/ 	.byte	0x04, 0x05
        /*072a*/ 	.short	(.L_798 - .L_797)
.L_797:
        /*072c*/ 	.word	0x00000080
        /*0730*/ 	.word	0x00000001
        /*0734*/ 	.word	0x00000001


	//----- nvinfo : EIATTR_CRS_STACK_SIZE
	.align		4
.L_798:
        /*0738*/ 	.byte	0x04, 0x1e
        /*073a*/ 	.short	(.L_800 - .L_799)
.L_799:
        /*073c*/ 	.word	0x00000000
.L_800:


//--------------------- .nv.info._ZN7cutlass13device_kernelIN5flash19enable_sm80_to_sm89INS1_16FlashAttnFwdSm80INS1_25CollectiveMainloopFwdSm80ILi4ELi1ELb0EN4cute5tupleIJNS5_1CILi128EEENS7_ILi48EEES8_EEELi128ENS_6half_tEfNS_4arch4Sm80ELb0ELb1ELb0ELb0ELb1ELb0ELb1ELb0EEENS1_21CollectiveEpilogueFwdINS6_IJS8_S8_S9_EEENS6_IJNS7_ILi1EEESH_SH_EEESB_SD_Li128ELb0ELb1ELb0ELb0EEENS1_19SingleTileSchedulerILb0ELb0ELb1ELi128EEEEEEEEEvNT_6ParamsE --------------------------
	.section	.nv.info._ZN7cutlass13device_kernelIN5flash19enable_sm80_to_sm89INS1_16FlashAttnFwdSm80INS1_25CollectiveMainloopFwdSm80ILi4ELi1ELb0EN4cute5tupleIJNS5_1CILi128EEENS7_ILi48EEES8_EEELi128ENS_6half_tEfNS_4arch4Sm80ELb0ELb1ELb0ELb0ELb1ELb0ELb1ELb0EEENS1_21CollectiveEpilogueFwdINS6_IJS8_S8_S9_EEENS6_IJNS7_ILi1EEESH_SH_EEESB_SD_Li128ELb0ELb1ELb0ELb0EEENS1_19SingleTileSchedulerILb0ELb0ELb1ELi128EEEEEEEEEvNT_6ParamsE,"",@"SHT_CUDA_INFO"
	.sectionflags	@""
	.align	4


	//----- nvinfo : EIATTR_CUDA_API_VERSION
	.align		4
        /*0000*/ 	.byte	0x04, 0x37
        /*0002*/ 	.short	(.L_802 - .L_801)
.L_801:
        /*0004*/ 	.word	0x00000082


	//----- nvinfo : EIATTR_SW2861232_WAR
	.align		4
.L_802:
        /*0008*/ 	.byte	0x01, 0x35
	.zero		2


	//----- nvinfo : EIATTR_PARAM_CBANK
	.align		4
        /*000c*/ 	.byte	0x04, 0x0a
        /*000e*/ 	.short	(.L_804 - .L_803)
	.align		4
.L_803:
        /*0010*/ 	.word	index@(.nv.constant0._ZN7cutlass13device_kernelIN5flash19enable_sm80_to_sm89INS1_16FlashAttnFwdSm80INS1_25CollectiveMainloopFwdSm80ILi4ELi1ELb0EN4cute5tupleIJNS5_1CILi128EEENS7_ILi48EEES8_EEELi128ENS_6half_tEfNS_4arch4Sm80ELb0ELb1ELb0ELb0ELb1ELb0ELb1ELb0EEENS1_21CollectiveEpilogueFwdINS6_IJS8_S8_S9_EEENS6_IJNS7_ILi1EEESH_SH_EEESB_SD_Li128ELb0ELb1ELb0ELb0EEENS1_19SingleTileSchedulerILb0ELb0ELb1ELi128EEEEEEEEEvNT_6ParamsE)
        /*0014*/ 	.short	0x0160
        /*0016*/ 	.short	0x0418


	//----- nvinfo : EIATTR_CBANK_PARAM_SIZE
	.align		4
.L_804:
        /*0018*/ 	.byte	0x03, 0x19
        /*001a*/ 	.short	0x0418


	//----- nvinfo : EIATTR_KPARAM_INFO
	.align		4
        /*001c*/ 	.byte	0x04, 0x17
        /*001e*/ 	.short	(.L_806 - .L_805)
.L_805:
        /*0020*/ 	.word	0x00000000
        /*0024*/ 	.short	0x0000
        /*0026*/ 	.short	0x0000
        /*0028*/ 	.byte	0x00, 0xf0, 0x61, 0x10


	//----- nvinfo : EIATTR_MAXREG_COUNT
	.align		4
.L_806:
        /*002c*/ 	.byte	0x03, 0x1b
        /*002e*/ 	.short	0x00ff


	//----- nvinfo : EIATTR_NUM_BARRIERS
	.align		4
        /*0030*/ 	.byte	0x02, 0x4c
        /*0032*/ 	.byte	0x02
	.zero		1


	//----- nvinfo : EIATTR_ANNOTATIONS
	.align		4
        /*0034*/ 	.byte	0x04, 0x55
        /*0036*/ 	.short	(.L_808 - .L_807)


	//   ....[0]....
.L_807:
        /* <DEDUP_REMOVED lines=45> */


	//----- nvinfo : EIATTR_MERCURY_ISA_VERSION
	.align		4
.L_808:
        /*02f8*/ 	.byte	0x03, 0x5f
        /*02fa*/ 	.short	0x0000


	//----- nvinfo : EIATTR_COOP_GROUP_MASK_REGIDS
	.align		4
        /*02fc*/ 	.byte	0x04, 0x29
        /*02fe*/ 	.short	(.L_810 - .L_809)


	//   ....[0]....
.L_809:
        /*0300*/ 	.word	0xffffffff


	//   ....[1]....
        /*0304*/ 	.word	0xffffffff


	//   ....[2]....
        /*0308*/ 	.word	0xffffffff


	//   ....[3]....
        /*030c*/ 	.word	0xffffffff


	//   ....[4]....
        /*0310*/ 	.word	0xffffffff


	//   ....[5]....
        /*0314*/ 	.word	0xffffffff


	//   ....[6]....
        /*0318*/ 	.word	0xffffffff


	//   ....[7]....
        /*031c*/ 	.word	0xffffffff


	//   ....[8]....
        /*0320*/ 	.word	0xffffffff


	//   ....[9]....
        /*0324*/ 	.word	0xffffffff


	//   ....[10]....
        /*0328*/ 	.word	0xffffffff


	//   ....[11]....
        /*032c*/ 	.word	0xffffffff


	//   ....[12]....
        /*0330*/ 	.word	0xffffffff


	//   ....[13]....
        /*0334*/ 	.word	0xffffffff


	//   ....[14]....
        /*0338*/ 	.word	0xffffffff


	//   ....[15]....
        /*033c*/ 	.word	0xffffffff


	//   ....[16]....
        /*0340*/ 	.word	0xffffffff


	//   ....[17]....
        /*0344*/ 	.word	0xffffffff


	//   ....[18]....
        /*0348*/ 	.word	0xffffffff


	//   ....[19]....
        /*034c*/ 	.word	0xffffffff


	//   ....[20]....
        /*0350*/ 	.word	0xffffffff


	//   ....[21]....
        /*0354*/ 	.word	0xffffffff


	//   ....[22]....
        /*0358*/ 	.word	0xffffffff


	//   ....[23]....
        /*035c*/ 	.word	0xffffffff


	//   ....[24]....
        /*0360*/ 	.word	0xffffffff


	//   ....[25]....
        /*0364*/ 	.word	0xffffffff


	//   ....[26]....
        /*0368*/ 	.word	0xffffffff


	//   ....[27]....
        /*036c*/ 	.word	0xffffffff


	//   ....[28]....
        /*0370*/ 	.word	0xffffffff


	//   ....[29]....
        /*0374*/ 	.word	0xffffffff


	//   ....[30]....
        /*0378*/ 	.word	0xffffffff


	//   ....[31]....
        /*037c*/ 	.word	0xffffffff


	//   ....[32]....
        /*0380*/ 	.word	0xffffffff


	//   ....[33]....
        /*0384*/ 	.word	0xffffffff


	//   ....[34]....
        /*0388*/ 	.word	0xffffffff


	//   ....[35]....
        /*038c*/ 	.word	0xffffffff


	//   ....[36]....
        /*0390*/ 	.word	0xffffffff


	//   ....[37]....
        /*0394*/ 	.word	0xffffffff


	//   ....[38]....
        /*0398*/ 	.word	0xffffffff


	//   ....[39]....
        /*039c*/ 	.word	0xffffffff


	//   ....[40]....
        /*03a0*/ 	.word	0xffffffff


	//   ....[41]....
        /*03a4*/ 	.word	0xffffffff


	//   ....[42]....
        /*03a8*/ 	.word	0xffffffff


	//   ....[43]....
        /*03ac*/ 	.word	0xffffffff


	//   ....[44]....
        /*03b0*/ 	.word	0xffffffff


	//   ....[45]....
        /*03b4*/ 	.word	0xffffffff


	//   ....[46]....
        /*03b8*/ 	.word	0xffffffff


	//   ....[47]....
        /*03bc*/ 	.word	0xffffffff


	//   ....[48]....
        /*03c0*/ 	.word	0xffffffff


	//   ....[49]....
        /*03c4*/ 	.word	0xffffffff


	//   ....[50]....
        /*03c8*/ 	.word	0xffffffff


	//   ....[51]....
        /*03cc*/ 	.word	0xffffffff


	//   ....[52]....
        /*03d0*/ 	.word	0xffffffff


	//   ....[53]....
        /*03d4*/ 	.word	0xffffffff


	//   ....[54]....
        /*03d8*/ 	.word	0xffffffff


	//   ....[55]....
        /*03dc*/ 	.word	0xffffffff


	//   ....[56]....
        /*03e0*/ 	.word	0xffffffff


	//   ....[57]....
        /*03e4*/ 	.word	0xffffffff


	//   ....[58]....
        /*03e8*/ 	.word	0xffffffff


	//   ....[59]....
        /*03ec*/ 	.word	0xffffffff


	//   ....[60]....
        /*03f0*/ 	.word	0xffffffff


	//   ....[61]....
        /*03f4*/ 	.word	0xffffffff


	//   ....[62]....
        /*03f8*/ 	.word	0xffffffff


	//   ....[63]....
        /*03fc*/ 	.word	0xffffffff


	//   ....[64]....
        /*0400*/ 	.word	0xffffffff


	//   ....[65]....
        /*0404*/ 	.word	0xffffffff


	//   ....[66]....
        /*0408*/ 	.word	0xffffffff


	//   ....[67]....
        /*040c*/ 	.word	0xffffffff


	//   ....[68]....
        /*0410*/ 	.word	0xffffffff


	//   ....[69]....
        /*0414*/ 	.word	0xffffffff


	//   ....[70]....
        /*0418*/ 	.word	0xffffffff


	//   ....[71]....
        /*041c*/ 	.word	0xffffffff


	//   ....[72]....
        /*0420*/ 	.word	0xffffffff


	//   ....[73]....
        /*0424*/ 	.word	0xffffffff


	//   ....[74]....
        /*0428*/ 	.word	0xffffffff


	//   ....[75]....
        /*042c*/ 	.word	0xffffffff


	//   ....[76]....
        /*0430*/ 	.word	0xffffffff


	//   ....[77]....
        /*0434*/ 	.word	0xffffffff


	//   ....[78]....
        /*0438*/ 	.word	0xffffffff


	//   ....[79]....
        /*043c*/ 	.word	0xffffffff


	//   ....[80]....
        /*0440*/ 	.word	0xffffffff


	//   ....[81]....
        /*0444*/ 	.word	0xffffffff


	//   ....[82]....
        /*0448*/ 	.word	0xffffffff


	//   ....[83]....
        /*044c*/ 	.word	0xffffffff


	//   ....[84]....
        /*0450*/ 	.word	0xffffffff


	//   ....[85]....
        /*0454*/ 	.word	0xffffffff


	//   ....[86]....
        /*0458*/ 	.word	0xffffffff


	//   ....[87]....
        /*045c*/ 	.word	0xffffffff


	//   ....[88]....
        /*0460*/ 	.word	0xffffffff


	//   ....[89]....
        /*0464*/ 	.word	0xffffffff


	//   ....[90]....
        /*0468*/ 	.word	0xffffffff


	//   ....[91]....
        /*046c*/ 	.word	0xffffffff


	//   ....[92]....
        /*0470*/ 	.word	0xffffffff


	//   ....[93]....
        /*0474*/ 	.word	0xffffffff


	//   ....[94]....
        /*0478*/ 	.word	0xffffffff


	//   ....[95]....
        /*047c*/ 	.word	0xffffffff


	//   ....[96]....
        /*0480*/ 	.word	0xffffffff


	//   ....[97]....
        /*0484*/ 	.word	0xffffffff


	//   ....[98]....
        /*0488*/ 	.word	0xffffffff


	//   ....[99]....
        /*048c*/ 	.word	0xffffffff


	//   ....[100]....
        /*0490*/ 	.word	0xffffffff


	//   ....[101]....
        /*0494*/ 	.word	0xffffffff


	//   ....[102]....
        /*0498*/ 	.word	0xffffffff


	//   ....[103]....
        /*049c*/ 	.word	0xffffffff


	//   ....[104]....
        /*04a0*/ 	.word	0xffffffff


	//   ....[105]....
        /*04a4*/ 	.word	0xffffffff


	//   ....[106]....
        /*04a8*/ 	.word	0xffffffff


	//   ....[107]....
        /*04ac*/ 	.word	0xffffffff


	//   ....[108]....
        /*04b0*/ 	.word	0xffffffff


	//   ....[109]....
        /*04b4*/ 	.word	0xffffffff


	//   ....[110]....
        /*04b8*/ 	.word	0xffffffff


	//   ....[111]....
        /*04bc*/ 	.word	0xffffffff


	//   ....[112]....
        /*04c0*/ 	.word	0xffffffff


	//   ....[113]....
        /*04c4*/ 	.word	0xffffffff


	//   ....[114]....
        /*04c8*/ 	.word	0xffffffff


	//   ....[115]....
        /*04cc*/ 	.word	0xffffffff


	//   ....[116]....
        /*04d0*/ 	.word	0xffffffff


	//   ....[117]....
        /*04d4*/ 	.word	0xffffffff


	//   ....[118]....
        /*04d8*/ 	.word	0xffffffff


	//   ....[119]....
        /*04dc*/ 	.word	0xffffffff


	//   ....[120]....
        /*04e0*/ 	.word	0xffffffff


	//   ....[121]....
        /*04e4*/ 	.word	0xffffffff


	//   ....[122]....
        /*04e8*/ 	.word	0xffffffff


	//   ....[123]....
        /*04ec*/ 	.word	0xffffffff


	//   ....[124]....
        /*04f0*/ 	.word	0xffffffff


	//   ....[125]....
        /*04f4*/ 	.word	0xffffffff


	//   ....[126]....
        /*04f8*/ 	.word	0xffffffff


	//   ....[127]....
        /*04fc*/ 	.word	0xffffffff


	//   ....[128]....
        /*0500*/ 	.word	0xffffffff


	//   ....[129]....
        /*0504*/ 	.word	0xffffffff


	//   ....[130]....
        /*0508*/ 	.word	0xffffffff


	//   ....[131]....
        /*050c*/ 	.word	0xffffffff


	//   ....[132]....
        /*0510*/ 	.word	0xffffffff


	//   ....[133]....
        /*0514*/ 	.word	0xffffffff


	//   ....[134]....
        /*0518*/ 	.word	0xffffffff


	//   ....[135]....
        /*051c*/ 	.word	0xffffffff


	//   ....[136]....
        /*0520*/ 	.word	0xffffffff


	//   ....[137]....
        /*0524*/ 	.word	0xffffffff


	//   ....[138]....
        /*0528*/ 	.word	0xffffffff


	//   ....[139]....
        /*052c*/ 	.word	0xffffffff


	//   ....[140]....
        /*0530*/ 	.word	0xffffffff


	//   ....[141]....
        /*0534*/ 	.word	0xffffffff


	//   ....[142]....
        /*0538*/ 	.word	0xffffffff


	//   ....[143]....
        /*053c*/ 	.word	0xffffffff


	//   ....[144]....
        /*0540*/ 	.word	0xffffffff


	//   ....[145]....
        /*0544*/ 	.word	0xffffffff


	//   ....[146]....
        /*0548*/ 	.word	0xffffffff


	//   ....[147]....
        /*054c*/ 	.word	0xffffffff


	//   ....[148]....
        /*0550*/ 	.word	0xffffffff


	//   ....[149]....
        /*0554*/ 	.word	0xffffffff


	//   ....[150]....
        /*0558*/ 	.word	0xffffffff


	//   ....[151]....
        /*055c*/ 	.word	0xffffffff


	//   ....[152]....
        /*0560*/ 	.word	0xffffffff


	//   ....[153]....
        /*0564*/ 	.word	0xffffffff


	//   ....[154]....
        /*0568*/ 	.word	0xffffffff


	//   ....[155]....
        /*056c*/ 	.word	0xffffffff


	//   ....[156]....
        /*0570*/ 	.word	0xffffffff


	//   ....[157]....
        /*0574*/ 	.word	0xffffffff


	//   ....[158]....
        /*0578*/ 	.word	0xffffffff


	//   ....[159]....
        /*057c*/ 	.word	0xffffffff


	//   ....[160]....
        /*0580*/ 	.word	0xffffffff


	//   ....[161]....
        /*0584*/ 	.word	0xffffffff


	//----- nvinfo : EIATTR_COOP_GROUP_INSTR_OFFSETS
	.align		4
.L_810:
        /*0588*/ 	.byte	0x04, 0x28
        /*058a*/ 	.short	(.L_812 - .L_811)


	//   ....[0]....
.L_811:
        /*058c*/ 	.word	0x000011e0


	//   ....[1]....
        /*0590*/ 	.word	0x00001220


	//   ....[2]....
        /*0594*/ 	.word	0x00001250


	//   ....[3]....
        /*0598*/ 	.word	0x00001280


	//   ....[4]....
        /*059c*/ 	.word	0x000012c0


	//   ....[5]....
        /*05a0*/ 	.word	0x000012e0


	//   ....[6]....
        /*05a4*/ 	.word	0x00001300


	//   ....[7]....
        /*05a8*/ 	.word	0x00001320


	//   ....[8]....
        /*05ac*/ 	.word	0x00001330


	//   ....[9]....
        /*05b0*/ 	.word	0x00001350


	//   ....[10]....
        /*05b4*/ 	.word	0x000014c0


	//   ....[11]....
        /*05b8*/ 	.word	0x000014e0


	//   ....[12]....
        /*05bc*/ 	.word	0x000015c0


	//   ....[13]....
        /*05c0*/ 	.word	0x000015d0


	//   ....[14]....
        /*05c4*/ 	.word	0x000015f0


	//   ....[15]....
        /*05c8*/ 	.word	0x00001610


	//   ....[16]....
        /*05cc*/ 	.word	0x00001a50


	//   ....[17]....
        /*05d0*/ 	.word	0x00001a70


	//   ....[18]....
        /*05d4*/ 	.word	0x00001a90


	//   ....[19]....
        /*05d8*/ 	.word	0x00001aa0


	//   ....[20]....
        /*05dc*/ 	.word	0x00001ab0


	//   ....[21]....
        /*05e0*/ 	.word	0x00001ac0


	//   ....[22]....
        /*05e4*/ 	.word	0x00001dc0


	//   ....[23]....
        /*05e8*/ 	.word	0x00001df0


	//   ....[24]....
        /*05ec*/ 	.word	0x00001e20


	//   ....[25]....
        /*05f0*/ 	.word	0x00001e40


	//   ....[26]....
        /*05f4*/ 	.word	0x00001e70


	//   ....[27]....
        /*05f8*/ 	.word	0x00001ea0


	//   ....[28]....
        /*05fc*/ 	.word	0x00002c30


	//   ....[29]....
        /*0600*/ 	.word	0x00002c50


	//   ....[30]....
        /*0604*/ 	.word	0x00002c60


	//   ....[31]....
        /*0608*/ 	.word	0x00002c70


	//   ....[32]....
        /*060c*/ 	.word	0x00002c80


	//   ....[33]....
        /*0610*/ 	.word	0x00002c90


	//   ....[34]....
        /*0614*/ 	.word	0x00003060


	//   ....[35]....
        /*0618*/ 	.word	0x000032b0


	//   ....[36]....
        /*061c*/ 	.word	0x00003480


	//   ....[37]....
        /*0620*/ 	.word	0x00003a70


	//   ....[38]....
        /*0624*/ 	.word	0x00004600


	//   ....[39]....
        /*0628*/ 	.word	0x00004640


	//   ....[40]....
        /*062c*/ 	.word	0x000047c0


	//   ....[41]....
        /*0630*/ 	.word	0x000047f0


	//   ....[42]....
        /*0634*/ 	.word	0x00004c30


	//   ....[43]....
        /*0638*/ 	.word	0x00004d30


	//   ....[44]....
        /*063c*/ 	.word	0x00004dc0


	//   ....[45]....
        /*0640*/ 	.word	0x00004ed0


	//   ....[46]....
        /*0644*/ 	.word	0x00006ff0


	//   ....[47]....
        /*0648*/ 	.word	0x00007000


	//   ....[48]....
        /*064c*/ 	.word	0x00007010


	//   ....[49]....
        /*0650*/ 	.word	0x00007020


	//   ....[50]....
        /*0654*/ 	.word	0x00007030


	//   ....[51]....
        /*0658*/ 	.word	0x00007040


	//   ....[52]....
        /*065c*/ 	.word	0x00007ba0


	//   ....[53]....
        /*0660*/ 	.word	0x00007bb0


	//   ....[54]....
        /*0664*/ 	.word	0x00007bc0


	//   ....[55]....
        /*0668*/ 	.word	0x00007bd0


	//   ....[56]....
        /*066c*/ 	.word	0x00007be0


	//   ....[57]....
        /*0670*/ 	.word	0x00007bf0


	//   ....[58]....
        /*0674*/ 	.word	0x00007e10


	//   ....[59]....
        /*0678*/ 	.word	0x00008040


	//   ....[60]....
        /*067c*/ 	.word	0x00008240


	//   ....[61]....
        /*0680*/ 	.word	0x00008b40


	//   ....[62]....
        /*0684*/ 	.word	0x000093a0


	//   ....[63]....
        /*0688*/ 	.word	0x000094a0


	//   ....[64]....
        /*068c*/ 	.word	0x000094f0


	//   ....[65]....
        /*0690*/ 	.word	0x000095d0


	//   ....[66]....
        /*0694*/ 	.word	0x000096b0


	//   ....[67]....
        /*0698*/ 	.word	0x00009900


	//   ....[68]....
        /*069c*/ 	.word	0x00009b80


	//   ....[69]....
        /*06a0*/ 	.word	0x00009c00


	//   ....[70]....
        /*06a4*/ 	.word	0x0000bfe0


	//   ....[71]....
        /*06a8*/ 	.word	0x0000bff0


	//   ....[72]....
        /*06ac*/ 	.word	0x0000c000


	//   ....[73]....
        /*06b0*/ 	.word	0x0000c010


	//   ....[74]....
        /*06b4*/ 	.word	0x0000c020


	//   ....[75]....
        /*06b8*/ 	.word	0x0000c030


	//   ....[76]....
        /*06bc*/ 	.word	0x0000cb90


	//   ....[77]....
        /*06c0*/ 	.word	0x0000cba0


	//   ....[78]....
        /*06c4*/ 	.word	0x0000cbb0


	//   ....[79]....
        /*06c8*/ 	.word	0x0000cbc0


	//   ....[80]....
        /*06cc*/ 	.word	0x0000cbd0


	//   ....[81]....
        /*06d0*/ 	.word	0x0000cbe0


	//   ....[82]....
        /*06d4*/ 	.word	0x0000cf30


	//   ....[83]....
        /*06d8*/ 	.word	0x0000cf70


	//   ....[84]....
        /*06dc*/ 	.word	0x0000d010


	//   ....[85]....
        /*06e0*/ 	.word	0x0000d050


	//   ....[86]....
        /*06e4*/ 	.word	0x0000d080


	//   ....[87]....
        /*06e8*/ 	.word	0x0000d0d0


	//   ....[88]....
        /*06ec*/ 	.word	0x0000d1d0


	//   ....[89]....
        /*06f0*/ 	.word	0x0000d5b0


	//   ....[90]....
        /*06f4*/ 	.word	0x0000ef80


	//   ....[91]....
        /*06f8*/ 	.word	0x0000ef90


	//   ....[92]....
        /*06fc*/ 	.word	0x0000efa0


	//   ....[93]....
        /*0700*/ 	.word	0x0000efb0


	//   ....[94]....
        /*0704*/ 	.word	0x0000f000


	//   ....[95]....
        /*0708*/ 	.word	0x0000f160


	//   ....[96]....
        /*070c*/ 	.word	0x0000fb80


	//   ....[97]....
        /*0710*/ 	.word	0x0000fb90


	//   ....[98]....
        /*0714*/ 	.word	0x0000fba0


	//   ....[99]....
        /*0718*/ 	.word	0x0000fbb0


	//   ....[100]....
        /*071c*/ 	.word	0x0000fbc0


	//   ....[101]....
        /*0720*/ 	.word	0x0000fbd0


	//   ....[102]....
        /*0724*/ 	.word	0x0000fdf0


	//   ....[103]....
        /*0728*/ 	.word	0x00010000


	//   ....[104]....
        /*072c*/ 	.word	0x00010370


	//   ....[105]....
        /*0730*/ 	.word	0x00010ca0


	//   ....[106]....
        /*0734*/ 	.word	0x00011440


	//   ....[107]....
        /*0738*/ 	.word	0x00011540


	//   ....[108]....
        /*073c*/ 	.word	0x00011590


	//   ....[109]....
        /*0740*/ 	.word	0x00011670


	//   ....[110]....
        /*0744*/ 	.word	0x000116e0


	//   ....[111]....
        /*0748*/ 	.word	0x00011a00


	//   ....[112]....
        /*074c*/ 	.word	0x00011c30


	//   ....[113]....
        /*0750*/ 	.word	0x00011ce0


	//   ....[114]....
        /*0754*/ 	.word	0x00013900


	//   ....[115]....
        /*0758*/ 	.word	0x00013910


	//   ....[116]....
        /*075c*/ 	.word	0x00013920


	//   ....[117]....
        /*0760*/ 	.word	0x00013930


	//   ....[118]....
        /*0764*/ 	.word	0x00013960


	//   ....[119]....
        /*0768*/ 	.word	0x00013980


	//   ....[120]....
        /*076c*/ 	.word	0x000139a0


	//   ....[121]....
        /*0770*/ 	.word	0x000139b0


	//   ....[122]....
        /*0774*/ 	.word	0x00015510


	//   ....[123]....
        /*0778*/ 	.word	0x00015520


	//   ....[124]....
        /*077c*/ 	.word	0x00015540


	//   ....[125]....
        /*0780*/ 	.word	0x00015550


	//   ....[126]....
        /*0784*/ 	.word	0x00015560


	//   ....[127]....
        /*0788*/ 	.word	0x00015570


	//   ....[128]....
        /*078c*/ 	.word	0x00015580


	//   ....[129]....
        /*0790*/ 	.word	0x00015590


	//   ....[130]....
        /*0794*/ 	.word	0x000156f0


	//   ....[131]....
        /*0798*/ 	.word	0x00015700


	//   ....[132]....
        /*079c*/ 	.word	0x00015800


	//   ....[133]....
        /*07a0*/ 	.word	0x00015830


	//   ....[134]....
        /*07a4*/ 	.word	0x00015910


	//   ....[135]....
        /*07a8*/ 	.word	0x00015940


	//   ....[136]....
        /*07ac*/ 	.word	0x00015a20


	//   ....[137]....
        /*07b0*/ 	.word	0x00015a50


	//   ....[138]....
        /*07b4*/ 	.word	0x00015b30


	//   ....[139]....
        /*07b8*/ 	.word	0x00015b60


	//   ....[140]....
        /*07bc*/ 	.word	0x00015c40


	//   ....[141]....
        /*07c0*/ 	.word	0x00015c70


	//   ....[142]....
        /*07c4*/ 	.word	0x00015d50


	//   ....[143]....
        /*07c8*/ 	.word	0x00015d80


	//   ....[144]....
        /*07cc*/ 	.word	0x00015e60


	//   ....[145]....
        /*07d0*/ 	.word	0x00015e80


	//   ....[146]....
        /*07d4*/ 	.word	0x000164d0


	//   ....[147]....
        /*07d8*/ 	.word	0x000164e0


	//   ....[148]....
        /*07dc*/ 	.word	0x000165b0


	//   ....[149]....
        /*07e0*/ 	.word	0x000165e0


	//   ....[150]....
        /*07e4*/ 	.word	0x000166b0


	//   ....[151]....
        /*07e8*/ 	.word	0x000166e0


	//   ....[152]....
        /*07ec*/ 	.word	0x000167b0


	//   ....[153]....
        /*07f0*/ 	.word	0x000167e0


	//   ....[154]....
        /*07f4*/ 	.word	0x000168b0


	//   ....[155]....
        /*07f8*/ 	.word	0x000168e0


	//   ....[156]....
        /*07fc*/ 	.word	0x000169b0


	//   ....[157]....
        /*0800*/ 	.word	0x000169e0


	//   ....[158]....
        /*0804*/ 	.word	0x00016ab0


	//   ....[159]....
        /*0808*/ 	.word	0x00016ae0


	//   ....[160]....
        /*080c*/ 	.word	0x00016bb0


	//   ....[161]....
        /*0810*/ 	.word	0x00016bd0


	//----- nvinfo : EIATTR_EXIT_INSTR_OFFSETS
	.align		4
.L_812:
        /*0814*/ 	.byte	0x04, 0x1c
        /*0816*/ 	.short	(.L_814 - .L_813)


	//   ....[0]....
.L_813:
        /*0818*/ 	.word	0x00000040


	//   ....[1]....
        /*081c*/ 	.word	0x00015e90


	//   ....[2]....
        /*0820*/ 	.word	0x00015ef0


	//   ....[3]....
        /*0824*/ 	.word	0x00015f50


	//   ....[4]....
        /*0828*/ 	.word	0x00016be0


	//   ....[5]....
        /*082c*/ 	.word	0x00016c30


	//   ....[6]....
        /*0830*/ 	.word	0x00016c90


	//----- nvinfo : EIATTR_CTAIDZ_USED
	.align		4
.L_814:
        /*0834*/ 	.byte	0x01, 0x04
	.zero		2


	//----- nvinfo : EIATTR_MAX_THREADS
	.align		4
        /*0838*/ 	.byte	0x04, 0x05
        /*083a*/ 	.short	(.L_816 - .L_815)
.L_815:
        /*083c*/ 	.word	0x00000080
        /*0840*/ 	.word	0x00000001
        /*0844*/ 	.word	0x00000001


	//----- nvinfo : EIATTR_CRS_STACK_SIZE
	.align		4
.L_816:
        /*0848*/ 	.byte	0x04, 0x1e
        /*084a*/ 	.short	(.L_818 - .L_817)
.L_817:
        /*084c*/ 	.word	0x00000000
.L_818:


//--------------------- .nv.info._ZN7cutlass13device_kernelIN5flash19enable_sm80_to_sm89INS1_16FlashAttnFwdSm80INS1_25CollectiveMainloopFwdSm80ILi4ELi1ELb0EN4cute5tupleIJNS5_1CILi128EEENS7_ILi48EEES8_EEELi128ENS_6half_tEfNS_4arch4Sm80ELb0ELb1ELb0ELb1ELb1ELb0ELb1ELb0EEENS1_21CollectiveEpilogueFwdINS6_IJS8_S8_S9_EEENS6_IJNS7_ILi1EEESH_SH_EEESB_SD_Li128ELb1ELb1ELb0ELb0EEENS1_19SingleTileSchedulerILb1ELb0ELb1ELi128EEEEEEEEEvNT_6ParamsE --------------------------
	.section	.nv.info._ZN7cutlass13device_kernelIN5flash19enable_sm80_to_sm89INS1_16FlashAttnFwdSm80INS1_25CollectiveMainloopFwdSm80ILi4ELi1ELb0EN4cute5tupleIJNS5_1CILi128EEENS7_ILi48EEES8_EEELi128ENS_6half_tEfNS_4arch4Sm80ELb0ELb1ELb0ELb1ELb1ELb0ELb1ELb0EEENS1_21CollectiveEpilogueFwdINS6_IJS8_S8_S9_EEENS6_IJNS7_ILi1EEESH_SH_EEESB_SD_Li128ELb1ELb1ELb0ELb0EEENS1_19SingleTileSchedulerILb1ELb0ELb1ELi128EEEEEEEEEvNT_6ParamsE,"",@"SHT_CUDA_INFO"
	.sectionflags	@""
	.align	4


	//----- nvinfo : EIATTR_CUDA_API_VERSION
	.align		4
        /*0000*/ 	.byte	0x04, 0x37
        /*0002*/ 	.short	(.L_820 - .L_819)
.L_819:
        /*0004*/ 	.word	0x00000082


	//----- nvinfo : EIATTR_SW2861232_WAR
	.align		4
.L_820:
        /*0008*/ 	.byte	0x01, 0x35
	.zero		2


	//----- nvinfo : EIATTR_PARAM_CBANK
	.align		4
        /*000c*/ 	.byte	0x04, 0x0a
        /*000e*/ 	.short	(.L_822 - .L_821)
	.align		4
.L_821:
        /*0010*/ 	.word	index@(.nv.constant0._ZN7cutlass13device_kernelIN5flash19enable_sm80_to_sm89INS1_16FlashAttnFwdSm80INS1_25CollectiveMainloopFwdSm80ILi4ELi1ELb0EN4cute5tupleIJNS5_1CILi128EEENS7_ILi48EEES8_EEELi128ENS_6half_tEfNS_4arch4Sm80ELb0ELb1ELb0ELb1ELb1ELb0ELb1ELb0EEENS1_21CollectiveEpilogueFwdINS6_IJS8_S8_S9_EEENS6_IJNS7_ILi1EEESH_SH_EEESB_SD_Li128ELb1ELb1ELb0ELb0EEENS1_19SingleTileSchedulerILb1ELb0ELb1ELi128EEEEEEEEEvNT_6ParamsE)
        /*0014*/ 	.short	0x0160
        /*0016*/ 	.short	0x0418


	//----- nvinfo : EIATTR_CBANK_PARAM_SIZE
	.align		4
.L_822:
        /*0018*/ 	.byte	0x03, 0x19
        /*001a*/ 	.short	0x0418


	//----- nvinfo : EIATTR_KPARAM_INFO
	.align		4
        /*001c*/ 	.byte	0x04, 0x17
        /*001e*/ 	.short	(.L_824 - .L_823)
.L_823:
        /*0020*/ 	.word	0x00000000
        /*0024*/ 	.short	0x0000
        /*0026*/ 	.short	0x0000
        /*0028*/ 	.byte	0x00, 0xf0, 0x61, 0x10


	//----- nvinfo : EIATTR_MAXREG_COUNT
	.align		4
.L_824:
        /*002c*/ 	.byte	0x03, 0x1b
        /*002e*/ 	.short	0x00ff


	//----- nvinfo : EIATTR_NUM_BARRIERS
	.align		4
        /*0030*/ 	.byte	0x02, 0x4c
        /*0032*/ 	.byte	0x02
	.zero		1


	//----- nvinfo : EIATTR_ANNOTATIONS
	.align		4
        /*0034*/ 	.byte	0x04, 0x55
        /*0036*/ 	.short	(.L_826 - .L_825)


	//   ....[0]....
.L_825:
        /* <DEDUP_REMOVED lines=45> */


	//----- nvinfo : EIATTR_MERCURY_ISA_VERSION
	.align		4
.L_826:
        /*02f8*/ 	.byte	0x03, 0x5f
        /*02fa*/ 	.short	0x0000


	//----- nvinfo : EIATTR_COOP_GROUP_MASK_REGIDS
	.align		4
        /*02fc*/ 	.byte	0x04, 0x29
        /*02fe*/ 	.short	(.L_828 - .L_827)


	//   ....[0]....
.L_827:
        /*0300*/ 	.word	0xffffffff


	//   ....[1]....
        /*0304*/ 	.word	0xffffffff


	//   ....[2]....
        /*0308*/ 	.word	0xffffffff


	//   ....[3]....
        /*030c*/ 	.word	0xffffffff


	//   ....[4]....
        /*0310*/ 	.word	0xffffffff


	//   ....[5]....
        /*0314*/ 	.word	0xffffffff


	//   ....[6]....
        /*0318*/ 	.word	0xffffffff


	//   ....[7]....
        /*031c*/ 	.word	0xffffffff


	//   ....[8]....
        /*0320*/ 	.word	0xffffffff


	//   ....[9]....
        /*0324*/ 	.word	0xffffffff


	//   ....[10]....
        /*0328*/ 	.word	0xffffffff


	//   ....[11]....
        /*032c*/ 	.word	0xffffffff


	//   ....[12]....
        /*0330*/ 	.word	0xffffffff


	//   ....[13]....
        /*0334*/ 	.word	0xffffffff


	//   ....[14]....
        /*0338*/ 	.word	0xffffffff


	//   ....[15]....
        /*033c*/ 	.word	0xffffffff


	//   ....[16]....
        /*0340*/ 	.word	0xffffffff


	//   ....[17]....
        /*0344*/ 	.word	0xffffffff


	//   ....[18]....
        /*0348*/ 	.word	0xffffffff


	//   ....[19]....
        /*034c*/ 	.word	0xffffffff


	//   ....[20]....
        /*0350*/ 	.word	0xffffffff


	//   ....[21]....
        /*0354*/ 	.word	0xffffffff


	//   ....[22]....
        /*0358*/ 	.word	0xffffffff


	//   ....[23]....
        /*035c*/ 	.word	0xffffffff


	//   ....[24]....
        /*0360*/ 	.word	0xffffffff


	//   ....[25]....
        /*0364*/ 	.word	0xffffffff


	//   ....[26]....
        /*0368*/ 	.word	0xffffffff


	//   ....[27]....
        /*036c*/ 	.word	0xffffffff


	//   ....[28]....
        /*0370*/ 	.word	0xffffffff


	//   ....[29]....
        /*0374*/ 	.word	0xffffffff


	//   ....[30]....
        /*0378*/ 	.word	0xffffffff


	//   ....[31]....
        /*037c*/ 	.word	0xffffffff


	//   ....[32]....
        /*0380*/ 	.word	0xffffffff


	//   ....[33]....
        /*0384*/ 	.word	0xffffffff


	//   ....[34]....
        /*0388*/ 	.word	0xffffffff


	//   ....[35]....
        /*038c*/ 	.word	0xffffffff


	//   ....[36]....
        /*0390*/ 	.word	0xffffffff


	//   ....[37]....
        /*0394*/ 	.word	0xffffffff


	//   ....[38]....
        /*0398*/ 	.word	0xffffffff


	//   ....[39]....
        /*039c*/ 	.word	0xffffffff


	//   ....[40]....
        /*03a0*/ 	.word	0xffffffff


	//   ....[41]....
        /*03a4*/ 	.word	0xffffffff


	//   ....[42]....
        /*03a8*/ 	.word	0xffffffff


	//   ....[43]....
        /*03ac*/ 	.word	0xffffffff


	//   ....[44]....
        /*03b0*/ 	.word	0xffffffff


	//   ....[45]....
        /*03b4*/ 	.word	0xffffffff


	//   ....[46]....
        /*03b8*/ 	.word	0xffffffff


	//   ....[47]....
        /*03bc*/ 	.word	0xffffffff


	//   ....[48]....
        /*03c0*/ 	.word	0xffffffff


	//   ....[49]....
        /*03c4*/ 	.word	0xffffffff


	//   ....[50]....
        /*03c8*/ 	.word	0xffffffff


	//   ....[51]....
        /*03cc*/ 	.word	0xffffffff


	//   ....[52]....
        /*03d0*/ 	.word	0xffffffff


	//   ....[53]....
        /*03d4*/ 	.word	0xffffffff


	//   ....[54]....
        /*03d8*/ 	.word	0xffffffff


	//   ....[55]....
        /*03dc*/ 	.word	0xffffffff


	//   ....[56]....
        /*03e0*/ 	.word	0xffffffff


	//   ....[57]....
        /*03e4*/ 	.word	0xffffffff


	//   ....[58]....
        /*03e8*/ 	.word	0xffffffff


	//   ....[59]....
        /*03ec*/ 	.word	0xffffffff


	//   ....[60]....
        /*03f0*/ 	.word	0xffffffff


	//   ....[61]....
        /*03f4*/ 	.word	0xffffffff


	//   ....[62]....
        /*03f8*/ 	.word	0xffffffff


	//   ....[63]....
        /*03fc*/ 	.word	0xffffffff


	//   ....[64]....
        /*0400*/ 	.word	0xffffffff


	//   ....[65]....
        /*0404*/ 	.word	0xffffffff


	//   ....[66]....
        /*0408*/ 	.word	0xffffffff


	//   ....[67]....
        /*040c*/ 	.word	0xffffffff


	//   ....[68]....
        /*0410*/ 	.word	0xffffffff


	//   ....[69]....
        /*0414*/ 	.word	0xffffffff


	//   ....[70]....
        /*0418*/ 	.word	0xffffffff


	//   ....[71]....
        /*041c*/ 	.word	0xffffffff


	//   ....[72]....
        /*0420*/ 	.word	0xffffffff


	//   ....[73]....
        /*0424*/ 	.word	0xffffffff


	//   ....[74]....
        /*0428*/ 	.word	0xffffffff


	//   ....[75]....
        /*042c*/ 	.word	0xffffffff


	//   ....[76]....
        /*0430*/ 	.word	0xffffffff


	//   ....[77]....
        /*0434*/ 	.word	0xffffffff


	//   ....[78]....
        /*0438*/ 	.word	0xffffffff


	//   ....[79]....
        /*043c*/ 	.word	0xffffffff


	//   ....[80]....
        /*0440*/ 	.word	0xffffffff


	//   ....[81]....
        /*0444*/ 	.word	0xffffffff


	//   ....[82]....
        /*0448*/ 	.word	0xffffffff


	//   ....[83]....
        /*044c*/ 	.word	0xffffffff


	//   ....[84]....
        /*0450*/ 	.word	0xffffffff


	//   ....[85]....
        /*0454*/ 	.word	0xffffffff


	//   ....[86]....
        /*0458*/ 	.word	0xffffffff


	//   ....[87]....
        /*045c*/ 	.word	0xffffffff


	//   ....[88]....
        /*0460*/ 	.word	0xffffffff


	//   ....[89]....
        /*0464*/ 	.word	0xffffffff


	//   ....[90]....
        /*0468*/ 	.word	0xffffffff


	//   ....[91]....
        /*046c*/ 	.word	0xffffffff


	//   ....[92]....
        /*0470*/ 	.word	0xffffffff


	//   ....[93]....
        /*0474*/ 	.word	0xffffffff


	//   ....[94]....
        /*0478*/ 	.word	0xffffffff


	//   ....[95]....
        /*047c*/ 	.word	0xffffffff


	//   ....[96]....
        /*0480*/ 	.word	0xffffffff


	//   ....[97]....
        /*0484*/ 	.word	0xffffffff


	//   ....[98]....
        /*0488*/ 	.word	0xffffffff


	//   ....[99]....
        /*048c*/ 	.word	0xffffffff


	//   ....[100]....
        /*0490*/ 	.word	0xffffffff


	//   ....[101]....
        /*0494*/ 	.word	0xffffffff


	//   ....[102]....
        /*0498*/ 	.word	0xffffffff


	//   ....[103]....
        /*049c*/ 	.word	0xffffffff


	//   ....[104]....
        /*04a0*/ 	.word	0xffffffff


	//   ....[105]....
        /*04a4*/ 	.word	0xffffffff


	//   ....[106]....
        /*04a8*/ 	.word	0xffffffff


	//   ....[107]....
        /*04ac*/ 	.word	0xffffffff


	//   ....[108]....
        /*04b0*/ 	.word	0xffffffff


	//   ....[109]....
        /*04b4*/ 	.word	0xffffffff


	//   ....[110]....
        /*04b8*/ 	.word	0xffffffff


	//   ....[111]....
        /*04bc*/ 	.word	0xffffffff


	//   ....[112]....
        /*04c0*/ 	.word	0xffffffff


	//   ....[113]....
        /*04c4*/ 	.word	0xffffffff


	//   ....[114]....
        /*04c8*/ 	.word	0xffffffff


	//   ....[115]....
        /*04cc*/ 	.word	0xffffffff


	//   ....[116]....
        /*04d0*/ 	.word	0xffffffff


	//   ....[117]....
        /*04d4*/ 	.word	0xffffffff


	//   ....[118]....
        /*04d8*/ 	.word	0xffffffff


	//   ....[119]....
        /*04dc*/ 	.word	0xffffffff


	//   ....[120]....
        /*04e0*/ 	.word	0xffffffff


	//   ....[121]....
        /*04e4*/ 	.word	0xffffffff


	//   ....[122]....
        /*04e8*/ 	.word	0xffffffff


	//   ....[123]....
        /*04ec*/ 	.word	0xffffffff


	//   ....[124]....
        /*04f0*/ 	.word	0xffffffff


	//   ....[125]....
        /*04f4*/ 	.word	0xffffffff


	//   ....[126]....
        /*04f8*/ 	.word	0xffffffff


	//   ....[127]....
        /*04fc*/ 	.word	0xffffffff


	//   ....[128]....
        /*0500*/ 	.word	0xffffffff


	//   ....[129]....
        /*0504*/ 	.word	0xffffffff


	//   ....[130]....
        /*0508*/ 	.word	0xffffffff


	//   ....[131]....
        /*050c*/ 	.word	0xffffffff


	//   ....[132]....
        /*0510*/ 	.word	0xffffffff


	//   ....[133]....
        /*0514*/ 	.word	0xffffffff


	//   ....[134]....
        /*0518*/ 	.word	0xffffffff


	//   ....[135]....
        /*051c*/ 	.word	0xffffffff


	//   ....[136]....
        /*0520*/ 	.word	0xffffffff


	//   ....[137]....
        /*0524*/ 	.word	0xffffffff


	//   ....[138]....
        /*0528*/ 	.word	0xffffffff


	//   ....[139]....
        /*052c*/ 	.word	0xffffffff


	//   ....[140]....
        /*0530*/ 	.word	0xffffffff


	//   ....[141]....
        /*0534*/ 	.word	0xffffffff


	//   ....[142]....
        /*0538*/ 	.word	0xffffffff


	//   ....[143]....
        /*053c*/ 	.word	0xffffffff


	//   ....[144]....
        /*0540*/ 	.word	0xffffffff


	//   ....[145]....
        /*0544*/ 	.word	0xffffffff


	//   ....[146]....
        /*0548*/ 	.word	0xffffffff


	//   ....[147]....
        /*054c*/ 	.word	0xffffffff


	//   ....[148]....
        /*0550*/ 	.word	0xffffffff


	//   ....[149]....
        /*0554*/ 	.word	0xffffffff


	//   ....[150]....
        /*0558*/ 	.word	0xffffffff


	//   ....[151]....
        /*055c*/ 	.word	0xffffffff


	//   ....[152]....
        /*0560*/ 	.word	0xffffffff


	//   ....[153]....
        /*0564*/ 	.word	0xffffffff


	//   ....[154]....
        /*0568*/ 	.word	0xffffffff


	//   ....[155]....
        /*056c*/ 	.word	0xffffffff


	//   ....[156]....
        /*0570*/ 	.word	0xffffffff


	//   ....[157]....
        /*0574*/ 	.word	0xffffffff


	//   ....[158]....
        /*0578*/ 	.word	0xffffffff


	//   ....[159]....
        /*057c*/ 	.word	0xffffffff


	//   ....[160]....
        /*0580*/ 	.word	0xffffffff


	//   ....[161]....
        /*0584*/ 	.word	0xffffffff


	//   ....[162]....
        /*0588*/ 	.word	0xffffffff


	//----- nvinfo : EIATTR_COOP_GROUP_INSTR_OFFSETS
	.align		4
.L_828:
        /*058c*/ 	.byte	0x04, 0x28
        /*058e*/ 	.short	(.L_830 - .L_829)


	//   ....[0]....
.L_829:
        /*0590*/ 	.word	0x000000a0


	//   ....[1]....
        /*0594*/ 	.word	0x000017e0


	//   ....[2]....
        /*0598*/ 	.word	0x00001810


	//   ....[3]....
        /*059c*/ 	.word	0x000019d0


	//   ....[4]....
        /*05a0*/ 	.word	0x00001a00


	//   ....[5]....
        /*05a4*/ 	.word	0x00001ad0


	//   ....[6]....
        /*05a8*/ 	.word	0x00001b00


	//   ....[7]....
        /*05ac*/ 	.word	0x00001bd0


	//   ....[8]....
        /*05b0*/ 	.word	0x00001c00


	//   ....[9]....
        /*05b4*/ 	.word	0x00001cd0


	//   ....[10]....
        /*05b8*/ 	.word	0x00001d00


	//   ....[11]....
        /*05bc*/ 	.word	0x00001dd0


	//   ....[12]....
        /*05c0*/ 	.word	0x00001e00


	//   ....[13]....
        /*05c4*/ 	.word	0x00001ed0


	//   ....[14]....
        /*05c8*/ 	.word	0x00001f00


	//   ....[15]....
        /*05cc*/ 	.word	0x00001fe0


	//   ....[16]....
        /*05d0*/ 	.word	0x00002030


	//   ....[17]....
        /*05d4*/ 	.word	0x00002520


	//   ....[18]....
        /*05d8*/ 	.word	0x00002540


	//   ....[19]....
        /*05dc*/ 	.word	0x00002560


	//   ....[20]....
        /*05e0*/ 	.word	0x00002570


	//   ....[21]....
        /*05e4*/ 	.word	0x00002580


	//   ....[22]....
        /*05e8*/ 	.word	0x00002590


	//   ....[23]....
        /*05ec*/ 	.word	0x00002a00


	//   ....[24]....
        /*05f0*/ 	.word	0x00002a30


	//   ....[25]....
        /*05f4*/ 	.word	0x00002a70


	//   ....[26]....
        /*05f8*/ 	.word	0x00002aa0


	//   ....[27]....
        /*05fc*/ 	.word	0x00002ac0


	//   ....[28]....
        /*0600*/ 	.word	0x00002ad0


	//   ....[29]....
        /*0604*/ 	.word	0x000036e0


	//   ....[30]....
        /*0608*/ 	.word	0x00003700


	//   ....[31]....
        /*060c*/ 	.word	0x00003710


	//   ....[32]....
        /*0610*/ 	.word	0x00003720


	//   ....[33]....
        /*0614*/ 	.word	0x00003730


	//   ....[34]....
        /*0618*/ 	.word	0x00003740


	//   ....[35]....
        /*061c*/ 	.word	0x00003af0


	//   ....[36]....
        /*0620*/ 	.word	0x00003d50


	//   ....[37]....
        /*0624*/ 	.word	0x00003f20


	//   ....[38]....
        /*0628*/ 	.word	0x00004510


	//   ....[39]....
        /*062c*/ 	.word	0x000050a0


	//   ....[40]....
        /*0630*/ 	.word	0x000050e0


	//   ....[41]....
        /*0634*/ 	.word	0x00005260


	//   ....[42]....
        /*0638*/ 	.word	0x00005290


	//   ....[43]....
        /*063c*/ 	.word	0x000056d0


	//   ....[44]....
        /*0640*/ 	.word	0x000057d0


	//   ....[45]....
        /*0644*/ 	.word	0x00005860


	//   ....[46]....
        /*0648*/ 	.word	0x00005970


	//   ....[47]....
        /*064c*/ 	.word	0x00007ad0


	//   ....[48]....
        /*0650*/ 	.word	0x00007ae0


	//   ....[49]....
        /*0654*/ 	.word	0x00007af0


	//   ....[50]....
        /*0658*/ 	.word	0x00007b00


	//   ....[51]....
        /*065c*/ 	.word	0x00007b10


	//   ....[52]....
        /*0660*/ 	.word	0x00007b20


	//   ....[53]....
        /*0664*/ 	.word	0x00008680


	//   ....[54]....
        /*0668*/ 	.word	0x00008690


	//   ....[55]....
        /*066c*/ 	.word	0x000086a0


	//   ....[56]....
        /*0670*/ 	.word	0x000086b0


	//   ....[57]....
        /*0674*/ 	.word	0x000086c0


	//   ....[58]....
        /*0678*/ 	.word	0x000086d0


	//   ....[59]....
        /*067c*/ 	.word	0x000088f0


	//   ....[60]....
        /*0680*/ 	.word	0x00008b00


	//   ....[61]....
        /*0684*/ 	.word	0x00008cf0


	//   ....[62]....
        /*0688*/ 	.word	0x000095e0


	//   ....[63]....
        /*068c*/ 	.word	0x00009e30


	//   ....[64]....
        /*0690*/ 	.word	0x00009e90


	//   ....[65]....
        /*0694*/ 	.word	0x00009fb0


	//   ....[66]....
        /*0698*/ 	.word	0x0000a020


	//   ....[67]....
        /*069c*/ 	.word	0x0000a160


	//   ....[68]....
        /*06a0*/ 	.word	0x0000a290


	//   ....[69]....
        /*06a4*/ 	.word	0x0000a640


	//   ....[70]....
        /*06a8*/ 	.word	0x0000a690


	//   ....[71]....
        /*06ac*/ 	.word	0x0000ca80


	//   ....[72]....
        /*06b0*/ 	.word	0x0000ca90


	//   ....[73]....
        /*06b4*/ 	.word	0x0000caa0


	//   ....[74]....
        /*06b8*/ 	.word	0x0000cab0


	//   ....[75]....
        /*06bc*/ 	.word	0x0000cac0


	//   ....[76]....
        /*06c0*/ 	.word	0x0000cad0


	//   ....[77]....
        /*06c4*/ 	.word	0x0000d630


	//   ....[78]....
        /*06c8*/ 	.word	0x0000d640


	//   ....[79]....
        /*06cc*/ 	.word	0x0000d650


	//   ....[80]....
        /*06d0*/ 	.word	0x0000d660


	//   ....[81]....
        /*06d4*/ 	.word	0x0000d670


	//   ....[82]....
        /*06d8*/ 	.word	0x0000d680


	//   ....[83]....
        /*06dc*/ 	.word	0x0000d9d0


	//   ....[84]....
        /*06e0*/ 	.word	0x0000da90


	//   ....[85]....
        /*06e4*/ 	.word	0x0000dab0


	//   ....[86]....
        /*06e8*/ 	.word	0x0000daf0


	//   ....[87]....
        /*06ec*/ 	.word	0x0000db40


	//   ....[88]....
        /*06f0*/ 	.word	0x0000db80


	//   ....[89]....
        /*06f4*/ 	.word	0x0000dc40


	//   ....[90]....
        /*06f8*/ 	.word	0x0000dff0


	//   ....[91]....
        /*06fc*/ 	.word	0x0000fa20


	//   ....[92]....
        /*0700*/ 	.word	0x0000fa30


	//   ....[93]....
        /*0704*/ 	.word	0x0000fa40


	//   ....[94]....
        /*0708*/ 	.word	0x0000fa50


	//   ....[95]....
        /*070c*/ 	.word	0x0000faa0


	//   ....[96]....
        /*0710*/ 	.word	0x0000fc00


	//   ....[97]....
        /*0714*/ 	.word	0x00010620


	//   ....[98]....
        /*0718*/ 	.word	0x00010630


	//   ....[99]....
        /*071c*/ 	.word	0x00010640


	//   ....[100]....
        /*0720*/ 	.word	0x00010650


	//   ....[101]....
        /*0724*/ 	.word	0x00010660


	//   ....[102]....
        /*0728*/ 	.word	0x00010670


	//   ....[103]....
        /*072c*/ 	.word	0x00010890


	//   ....[104]....
        /*0730*/ 	.word	0x00010a90


	//   ....[105]....
        /*0734*/ 	.word	0x00010df0


	//   ....[106]....
        /*0738*/ 	.word	0x00011710


	//   ....[107]....
        /*073c*/ 	.word	0x00011eb0


	//   ....[108]....
        /*0740*/ 	.word	0x00011f00


	//   ....[109]....
        /*0744*/ 	.word	0x00012020


	//   ....[110]....
        /*0748*/ 	.word	0x00012070


	//   ....[111]....
        /*074c*/ 	.word	0x000120e0


	//   ....[112]....
        /*0750*/ 	.word	0x000122c0


	//   ....[113]....
        /*0754*/ 	.word	0x000126e0


	//   ....[114]....
        /*0758*/ 	.word	0x00012760


	//   ....[115]....
        /*075c*/ 	.word	0x00014320


	//   ....[116]....
        /*0760*/ 	.word	0x00014330


	//   ....[117]....
        /*0764*/ 	.word	0x00014340


	//   ....[118]....
        /*0768*/ 	.word	0x00014350


	//   ....[119]....
        /*076c*/ 	.word	0x00014380


	//   ....[120]....
        /*0770*/ 	.word	0x000143a0


	//   ....[121]....
        /*0774*/ 	.word	0x000143c0


	//   ....[122]....
        /*0778*/ 	.word	0x000143d0


	//   ....[123]....
        /*077c*/ 	.word	0x00016090


	//   ....[124]....
        /*0780*/ 	.word	0x000160d0


	//   ....[125]....
        /*0784*/ 	.word	0x00016100


	//   ....[126]....
        /*0788*/ 	.word	0x00016130


	//   ....[127]....
        /*078c*/ 	.word	0x00016170


	//   ....[128]....
        /*0790*/ 	.word	0x000161b0


	//   ....[129]....
        /*0794*/ 	.word	0x000161d0


	//   ....[130]....
        /*0798*/ 	.word	0x000161e0


	//   ....[131]....
        /*079c*/ 	.word	0x000163a0


	//   ....[132]....
        /*07a0*/ 	.word	0x000163b0


	//   ....[133]....
        /*07a4*/ 	.word	0x000164b0


	//   ....[134]....
        /*07a8*/ 	.word	0x000164e0


	//   ....[135]....
        /*07ac*/ 	.word	0x000165c0


	//   ....[136]....
        /*07b0*/ 	.word	0x000165f0


	//   ....[137]....
        /*07b4*/ 	.word	0x000166d0


	//   ....[138]....
        /*07b8*/ 	.word	0x00016700


	//   ....[139]....
        /*07bc*/ 	.word	0x000167e0


	//   ....[140]....
        /*07c0*/ 	.word	0x00016810


	//   ....[141]....
        /*07c4*/ 	.word	0x000168f0


	//   ....[142]....
        /*07c8*/ 	.word	0x00016920


	//   ....[143]....
        /*07cc*/ 	.word	0x00016a00


	//   ....[144]....
        /*07d0*/ 	.word	0x00016a30


	//   ....[145]....
        /*07d4*/ 	.word	0x00016b10


	//   ....[146]....
        /*07d8*/ 	.word	0x00016b30


	//   ....[147]....
        /*07dc*/ 	.word	0x000173f0


	//   ....[148]....
        /*07e0*/ 	.word	0x00017400


	//   ....[149]....
        /*07e4*/ 	.word	0x000174d0


	//   ....[150]....
        /*07e8*/ 	.word	0x00017500


	//   ....[151]....
        /*07ec*/ 	.word	0x000175d0


	//   ....[152]....
        /*07f0*/ 	.word	0x00017600


	//   ....[153]....
        /*07f4*/ 	.word	0x000176d0


	//   ....[154]....
        /*07f8*/ 	.word	0x00017700


	//   ....[155]....
        /*07fc*/ 	.word	0x000177d0


	//   ....[156]....
        /*0800*/ 	.word	0x00017800


	//   ....[157]....
        /*0804*/ 	.word	0x000178d0


	//   ....[158]....
        /*0808*/ 	.word	0x00017900


	//   ....[159]....
        /*080c*/ 	.word	0x000179d0


	//   ....[160]....
        /*0810*/ 	.word	0x00017a00


	//   ....[161]....
        /*0814*/ 	.word	0x00017ad0


	//   ....[162]....
        /*0818*/ 	.word	0x00017af0


	//----- nvinfo : EIATTR_EXIT_INSTR_OFFSETS
	.align		4
.L_830:
        /*081c*/ 	.byte	0x04, 0x1c
        /*081e*/ 	.short	(.L_832 - .L_831)


	//   ....[0]....
.L_831:
        /*0820*/ 	.word	0x00000450


	//   ....[1]....
        /*0824*/ 	.word	0x00016b40


	//   ....[2]....
        /*0828*/ 	.word	0x00016ba0


	//   ....[3]....
        /*082c*/ 	.word	0x00016c00


	//   ....[4]....
        /*0830*/ 	.word	0x00017b00


	//   ....[5]....
        /*0834*/ 	.word	0x00017b50


	//   ....[6]....
        /*0838*/ 	.word	0x00017bb0


	//----- nvinfo : EIATTR_CTAIDZ_USED
	.align		4
.L_832:
        /*083c*/ 	.byte	0x01, 0x04
	.zero		2


	//----- nvinfo : EIATTR_MAX_THREADS
	.align		4
        /*0840*/ 	.byte	0x04, 0x05
        /*0842*/ 	.short	(.L_834 - .L_833)
.L_833:
        /*0844*/ 	.word	0x00000080
        /*0848*/ 	.word	0x00000001
        /*084c*/ 	.word	0x00000001


	//----- nvinfo : EIATTR_CRS_STACK_SIZE
	.align		4
.L_834:
        /*0850*/ 	.byte	0x04, 0x1e
        /*0852*/ 	.short	(.L_836 - .L_835)
.L_835:
        /*0854*/ 	.word	0x00000000
.L_836:


//--------------------- .nv.info._ZN7cutlass13device_kernelIN5flash19enable_sm80_to_sm89INS1_16FlashAttnFwdSm80INS1_25CollectiveMainloopFwdSm80ILi4ELi1ELb0EN4cute5tupleIJNS5_1CILi128EEENS7_ILi48EEES8_EEELi128ENS_6half_tEfNS_4arch4Sm80ELb0ELb1ELb0ELb1ELb1ELb1ELb1ELb0EEENS1_21CollectiveEpilogueFwdINS6_IJS8_S8_S9_EEENS6_IJNS7_ILi1EEESH_SH_EEESB_SD_Li128ELb1ELb1ELb0ELb0EEENS1_19SingleTileSchedulerILb1ELb0ELb1ELi128EEEEEEEEEvNT_6ParamsE --------------------------
	.section	.nv.info._ZN7cutlass13device_kernelIN5flash19enable_sm80_to_sm89INS1_16FlashAttnFwdSm80INS1_25CollectiveMainloopFwdSm80ILi4ELi1ELb0EN4cute5tupleIJNS5_1CILi128EEENS7_ILi48EEES8_EEELi128ENS_6half_tEfNS_4arch4Sm80ELb0ELb1ELb0ELb1ELb1ELb1ELb1ELb0EEENS1_21CollectiveEpilogueFwdINS6_IJS8_S8_S9_EEENS6_IJNS7_ILi1EEESH_SH_EEESB_SD_Li128ELb1ELb1ELb0ELb0EEENS1_19SingleTileSchedulerILb1ELb0ELb1ELi128EEEEEEEEEvNT_6ParamsE,"",@"SHT_CUDA_INFO"
	.sectionflags	@""
	.align	4


	//----- nvinfo : EIATTR_CUDA_API_VERSION
	.align		4
        /*0000*/ 	.byte	0x04, 0x37
        /*0002*/ 	.short	(.L_838 - .L_837)
.L_837:
        /*0004*/ 	.word	0x00000082


	//----- nvinfo : EIATTR_SW2861232_WAR
	.align		4
.L_838:
        /*0008*/ 	.byte	0x01, 0x35
	.zero		2


	//----- nvinfo : EIATTR_PARAM_CBANK
	.align		4
        /*000c*/ 	.byte	0x04, 0x0a
        /*000e*/ 	.short	(.L_840 - .L_839)
	.align		4
.L_839:
        /*0010*/ 	.word	index@(.nv.constant0._ZN7cutlass13device_kernelIN5flash19enable_sm80_to_sm89INS1_16FlashAttnFwdSm80INS1_25CollectiveMainloopFwdSm80ILi4ELi1ELb0EN4cute5tupleIJNS5_1CILi128EEENS7_ILi48EEES8_EEELi128ENS_6half_tEfNS_4arch4Sm80ELb0ELb1ELb0ELb1ELb1ELb1ELb1ELb0EEENS1_21CollectiveEpilogueFwdINS6_IJS8_S8_S9_EEENS6_IJNS7_ILi1EEESH_SH_EEESB_SD_Li128ELb1ELb1ELb0ELb0EEENS1_19SingleTileSchedulerILb1ELb0ELb1ELi128EEEEEEEEEvNT_6ParamsE)
        /*0014*/ 	.short	0x0160
        /*0016*/ 	.short	0x0418


	//----- nvinfo : EIATTR_CBANK_PARAM_SIZE
	.align		4
.L_840:
        /*0018*/ 	.byte	0x03, 0x19
        /*001a*/ 	.short	0x0418


	//----- nvinfo : EIATTR_KPARAM_INFO
	.align		4
        /*001c*/ 	.byte	0x04, 0x17
        /*001e*/ 	.short	(.L_842 - .L_841)
.L_841:
        /*0020*/ 	.word	0x00000000
        /*0024*/ 	.short	0x0000
        /*0026*/ 	.short	0x0000
        /*0028*/ 	.byte	0x00, 0xf0, 0x61, 0x10


	//----- nvinfo : EIATTR_MAXREG_COUNT
	.align		4
.L_842:
        /*002c*/ 	.byte	0x03, 0x1b
        /*002e*/ 	.short	0x00ff


	//----- nvinfo : EIATTR_NUM_BARRIERS
	.align		4
        /*0030*/ 	.byte	0x02, 0x4c
        /*0032*/ 	.byte	0x02
	.zero		1


	//----- nvinfo : EIATTR_ANNOTATIONS
	.align		4
        /*0034*/ 	.byte	0x04, 0x55
        /*0036*/ 	.short	(.L_844 - .L_843)


	//   ....[0]....
.L_843:
        /* <DEDUP_REMOVED lines=94> */


	//----- nvinfo : EIATTR_MERCURY_ISA_VERSION
	.align		4
.L_844:
        /*0608*/ 	.byte	0x03, 0x5f
        /*060a*/ 	.short	0x0000


	//----- nvinfo : EIATTR_COOP_GROUP_MASK_REGIDS
	.align		4
        /*060c*/ 	.byte	0x04, 0x29
        /*060e*/ 	.short	(.L_846 - .L_845)


	//   ....[0]....
.L_845:
        /*0610*/ 	.word	0xffffffff


	//   ....[1]....
        /*0614*/ 	.word	0xffffffff


	//   ....[2]....
        /*0618*/ 	.word	0xffffffff


	//   ....[3]....
        /*061c*/ 	.word	0xffffffff


	//   ....[4]....
        /*0620*/ 	.word	0xffffffff


	//   ....[5]....
        /*0624*/ 	.word	0xffffffff


	//   ....[6]....
        /*0628*/ 	.word	0xffffffff


	//   ....[7]....
        /*062c*/ 	.word	0xffffffff


	//   ....[8]....
        /*0630*/ 	.word	0xffffffff


	//   ....[9]....
        /*0634*/ 	.word	0xffffffff


	//   ....[10]....
        /*0638*/ 	.word	0xffffffff


	//   ....[11]....
        /*063c*/ 	.word	0xffffffff


	//   ....[12]....
        /*0640*/ 	.word	0xffffffff


	//   ....[13]....
        /*0644*/ 	.word	0xffffffff


	//   ....[14]....
        /*0648*/ 	.word	0xffffffff


	//   ....[15]....
        /*064c*/ 	.word	0xffffffff


	//   ....[16]....
        /*0650*/ 	.word	0xffffffff


	//   ....[17]....
        /*0654*/ 	.word	0xffffffff


	//   ....[18]....
        /*0658*/ 	.word	0xffffffff


	//   ....[19]....
        /*065c*/ 	.word	0xffffffff


	//   ....[20]....
        /*0660*/ 	.word	0xffffffff


	//   ....[21]....
        /*0664*/ 	.word	0xffffffff


	//   ....[22]....
        /*0668*/ 	.word	0xffffffff


	//   ....[23]....
        /*066c*/ 	.word	0xffffffff


	//   ....[24]....
        /*0670*/ 	.word	0xffffffff


	//   ....[25]....
        /*0674*/ 	.word	0xffffffff


	//   ....[26]....
        /*0678*/ 	.word	0xffffffff


	//   ....[27]....
        /*067c*/ 	.word	0xffffffff


	//   ....[28]....
        /*0680*/ 	.word	0xffffffff


	//   ....[29]....
        /*0684*/ 	.word	0xffffffff


	//   ....[30]....
        /*0688*/ 	.word	0xffffffff


	//   ....[31]....
        /*068c*/ 	.word	0xffffffff


	//   ....[32]....
        /*0690*/ 	.word	0xffffffff


	//   ....[33]....
        /*0694*/ 	.word	0xffffffff


	//   ....[34]....
        /*0698*/ 	.word	0xffffffff


	//   ....[35]....
        /*069c*/ 	.word	0xffffffff


	//   ....[36]....
        /*06a0*/ 	.word	0xffffffff


	//   ....[37]....
        /*06a4*/ 	.word	0xffffffff


	//   ....[38]....
        /*06a8*/ 	.word	0xffffffff


	//   ....[39]....
        /*06ac*/ 	.word	0xffffffff


	//   ....[40]....
        /*06b0*/ 	.word	0xffffffff


	//   ....[41]....
        /*06b4*/ 	.word	0xffffffff


	//   ....[42]....
        /*06b8*/ 	.word	0xffffffff


	//   ....[43]....
        /*06bc*/ 	.word	0xffffffff


	//   ....[44]....
        /*06c0*/ 	.word	0xffffffff


	//   ....[45]....
        /*06c4*/ 	.word	0xffffffff


	//   ....[46]....
        /*06c8*/ 	.word	0xffffffff


	//   ....[47]....
        /*06cc*/ 	.word	0xffffffff


	//   ....[48]....
        /*06d0*/ 	.word	0xffffffff


	//   ....[49]....
        /*06d4*/ 	.word	0xffffffff


	//   ....[50]....
        /*06d8*/ 	.word	0xffffffff


	//   ....[51]....
        /*06dc*/ 	.word	0xffffffff


	//   ....[52]....
        /*06e0*/ 	.word	0xffffffff


	//   ....[53]....
        /*06e4*/ 	.word	0xffffffff


	//   ....[54]....
        /*06e8*/ 	.word	0xffffffff


	//   ....[55]....
        /*06ec*/ 	.word	0xffffffff


	//   ....[56]....
        /*06f0*/ 	.word	0xffffffff


	//   ....[57]....
        /*06f4*/ 	.word	0xffffffff


	//   ....[58]....
        /*06f8*/ 	.word	0xffffffff


	//   ....[59]....
        /*06fc*/ 	.word	0xffffffff


	//   ....[60]....
        /*0700*/ 	.word	0xffffffff


	//   ....[61]....
        /*0704*/ 	.word	0xffffffff


	//   ....[62]....
        /*0708*/ 	.word	0xffffffff


	//   ....[63]....
        /*070c*/ 	.word	0xffffffff


	//   ....[64]....
        /*0710*/ 	.word	0xffffffff


	//   ....[65]....
        /*0714*/ 	.word	0xffffffff


	//   ....[66]....
        /*0718*/ 	.word	0xffffffff


	//   ....[67]....
        /*071c*/ 	.word	0xffffffff


	//   ....[68]....
        /*0720*/ 	.word	0xffffffff


	//   ....[69]....
        /*0724*/ 	.word	0xffffffff


	//   ....[70]....
        /*0728*/ 	.word	0xffffffff


	//   ....[71]....
        /*072c*/ 	.word	0xffffffff


	//   ....[72]....
        /*0730*/ 	.word	0xffffffff


	//   ....[73]....
        /*0734*/ 	.word	0xffffffff


	//   ....[74]....
        /*0738*/ 	.word	0xffffffff


	//   ....[75]....
        /*073c*/ 	.word	0xffffffff


	//   ....[76]....
        /*0740*/ 	.word	0xffffffff


	//   ....[77]....
        /*0744*/ 	.word	0xffffffff


	//   ....[78]....
        /*0748*/ 	.word	0xffffffff


	//   ....[79]....
        /*074c*/ 	.word	0xffffffff


	//   ....[80]....
        /*0750*/ 	.word	0xffffffff


	//   ....[81]....
        /*0754*/ 	.word	0xffffffff


	//   ....[82]....
        /*0758*/ 	.word	0xffffffff


	//   ....[83]....
        /*075c*/ 	.word	0xffffffff


	//   ....[84]....
        /*0760*/ 	.word	0xffffffff


	//   ....[85]....
        /*0764*/ 	.word	0xffffffff


	//   ....[86]....
        /*0768*/ 	.word	0xffffffff


	//   ....[87]....
        /*076c*/ 	.word	0xffffffff


	//   ....[88]....
        /*0770*/ 	.word	0xffffffff


	//   ....[89]....
        /*0774*/ 	.word	0xffffffff


	//   ....[90]....
        /*0778*/ 	.word	0xffffffff


	//   ....[91]....
        /*077c*/ 	.word	0xffffffff


	//   ....[92]....
        /*0780*/ 	.word	0xffffffff


	//   ....[93]....
        /*0784*/ 	.word	0xffffffff


	//   ....[94]....
        /*0788*/ 	.word	0xffffffff


	//   ....[95]....
        /*078c*/ 	.word	0xffffffff


	//   ....[96]....
        /*0790*/ 	.word	0xffffffff


	//   ....[97]....
        /*0794*/ 	.word	0xffffffff


	//   ....[98]....
        /*0798*/ 	.word	0xffffffff


	//   ....[99]....
        /*079c*/ 	.word	0xffffffff


	//   ....[100]....
        /*07a0*/ 	.word	0xffffffff


	//   ....[101]....
        /*07a4*/ 	.word	0xffffffff


	//   ....[102]....
        /*07a8*/ 	.word	0xffffffff


	//   ....[103]....
        /*07ac*/ 	.word	0xffffffff


	//   ....[104]....
        /*07b0*/ 	.word	0xffffffff


	//   ....[105]....
        /*07b4*/ 	.word	0xffffffff


	//   ....[106]....
        /*07b8*/ 	.word	0xffffffff


	//   ....[107]....
        /*07bc*/ 	.word	0xffffffff


	//   ....[108]....
        /*07c0*/ 	.word	0xffffffff


	//   ....[109]....
        /*07c4*/ 	.word	0xffffffff


	//   ....[110]....
        /*07c8*/ 	.word	0xffffffff


	//   ....[111]....
        /*07cc*/ 	.word	0xffffffff


	//   ....[112]....
        /*07d0*/ 	.word	0xffffffff


	//   ....[113]....
        /*07d4*/ 	.word	0xffffffff


	//   ....[114]....
        /*07d8*/ 	.word	0xffffffff


	//   ....[115]....
        /*07dc*/ 	.word	0xffffffff


	//   ....[116]....
        /*07e0*/ 	.word	0xffffffff


	//   ....[117]....
        /*07e4*/ 	.word	0xffffffff


	//   ....[118]....
        /*07e8*/ 	.word	0xffffffff


	//   ....[119]....
        /*07ec*/ 	.word	0xffffffff


	//   ....[120]....
        /*07f0*/ 	.word	0xffffffff


	//   ....[121]....
        /*07f4*/ 	.word	0xffffffff


	//   ....[122]....
        /*07f8*/ 	.word	0xffffffff


	//   ....[123]....
        /*07fc*/ 	.word	0xffffffff


	//   ....[124]....
        /*0800*/ 	.word	0xffffffff


	//   ....[125]....
        /*0804*/ 	.word	0xffffffff


	//   ....[126]....
        /*0808*/ 	.word	0xffffffff


	//   ....[127]....
        /*080c*/ 	.word	0xffffffff


	//   ....[128]....
        /*0810*/ 	.word	0xffffffff


	//   ....[129]....
        /*0814*/ 	.word	0xffffffff


	//   ....[130]....
        /*0818*/ 	.word	0xffffffff


	//   ....[131]....
        /*081c*/ 	.word	0xffffffff


	//   ....[132]....
        /*0820*/ 	.word	0xffffffff


	//   ....[133]....
        /*0824*/ 	.word	0xffffffff


	//   ....[134]....
        /*0828*/ 	.word	0xffffffff


	//   ....[135]....
        /*082c*/ 	.word	0xffffffff


	//   ....[136]....
        /*0830*/ 	.word	0xffffffff


	//   ....[137]....
        /*0834*/ 	.word	0xffffffff


	//   ....[138]....
        /*0838*/ 	.word	0xffffffff


	//   ....[139]....
        /*083c*/ 	.word	0xffffffff


	//   ....[140]....
        /*0840*/ 	.word	0xffffffff


	//   ....[141]....
        /*0844*/ 	.word	0xffffffff


	//   ....[142]....
        /*0848*/ 	.word	0xffffffff


	//   ....[143]....
        /*084c*/ 	.word	0xffffffff


	//   ....[144]....
        /*0850*/ 	.word	0xffffffff


	//   ....[145]....
        /*0854*/ 	.word	0xffffffff


	//   ....[146]....
        /*0858*/ 	.word	0xffffffff


	//   ....[147]....
        /*085c*/ 	.word	0xffffffff


	//   ....[148]....
        /*0860*/ 	.word	0xffffffff


	//   ....[149]....
        /*0864*/ 	.word	0xffffffff


	//   ....[150]....
        /*0868*/ 	.word	0xffffffff


	//   ....[151]....
        /*086c*/ 	.word	0xffffffff


	//   ....[152]....
        /*0870*/ 	.word	0xffffffff


	//   ....[153]....
        /*0874*/ 	.word	0xffffffff


	//   ....[154]....
        /*0878*/ 	.word	0xffffffff


	//   ....[155]....
        /*087c*/ 	.word	0xffffffff


	//   ....[156]....
        /*0880*/ 	.word	0xffffffff


	//   ....[157]....
        /*0884*/ 	.word	0xffffffff


	//   ....[158]....
        /*0888*/ 	.word	0xffffffff


	//   ....[159]....
        /*088c*/ 	.word	0xffffffff


	//   ....[160]....
        /*0890*/ 	.word	0xffffffff


	//   ....[161]....
        /*0894*/ 	.word	0xffffffff


	//   ....[162]....
        /*0898*/ 	.word	0xffffffff


	//   ....[163]....
        /*089c*/ 	.word	0xffffffff


	//   ....[164]....
        /*08a0*/ 	.word	0xffffffff


	//   ....[165]....
        /*08a4*/ 	.word	0xffffffff


	//   ....[166]....
        /*08a8*/ 	.word	0xffffffff


	//   ....[167]....
        /*08ac*/ 	.word	0xffffffff


	//   ....[168]....
        /*08b0*/ 	.word	0xffffffff


	//   ....[169]....
        /*08b4*/ 	.word	0xffffffff


	//   ....[170]....
        /*08b8*/ 	.word	0xffffffff


	//   ....[171]....
        /*08bc*/ 	.word	0xffffffff


	//   ....[172]....
        /*08c0*/ 	.word	0xffffffff


	//   ....[173]....
        /*08c4*/ 	.word	0xffffffff


	//   ....[174]....
        /*08c8*/ 	.word	0xffffffff


	//   ....[175]....
        /*08cc*/ 	.word	0xffffffff


	//   ....[176]....
        /*08d0*/ 	.word	0xffffffff


	//   ....[177]....
        /*08d4*/ 	.word	0xffffffff


	//   ....[178]....
        /*08d8*/ 	.word	0xffffffff


	//   ....[179]....
        /*08dc*/ 	.word	0xffffffff


	//   ....[180]....
        /*08e0*/ 	.word	0xffffffff


	//   ....[181]....
        /*08e4*/ 	.word	0xffffffff


	//   ....[182]....
        /*08e8*/ 	.word	0xffffffff


	//   ....[183]....
        /*08ec*/ 	.word	0xffffffff


	//   ....[184]....
        /*08f0*/ 	.word	0xffffffff


	//   ....[185]....
        /*08f4*/ 	.word	0xffffffff


	//   ....[186]....
        /*08f8*/ 	.word	0xffffffff


	//   ....[187]....
        /*08fc*/ 	.word	0xffffffff


	//   ....[188]....
        /*0900*/ 	.word	0xffffffff


	//   ....[189]....
        /*0904*/ 	.word	0xffffffff


	//   ....[190]....
        /*0908*/ 	.word	0xffffffff


	//   ....[191]....
        /*090c*/ 	.word	0xffffffff


	//   ....[192]....
        /*0910*/ 	.word	0xffffffff


	//   ....[193]....
        /*0914*/ 	.word	0xffffffff


	//   ....[194]....
        /*0918*/ 	.word	0xffffffff


	//   ....[195]....
        /*091c*/ 	.word	0xffffffff


	//   ....[196]....
        /*0920*/ 	.word	0xffffffff


	//   ....[197]....
        /*0924*/ 	.word	0xffffffff


	//   ....[198]....
        /*0928*/ 	.word	0xffffffff


	//   ....[199]....
        /*092c*/ 	.word	0xffffffff


	//   ....[200]....
        /*0930*/ 	.word	0xffffffff


	//   ....[201]....
        /*0934*/ 	.word	0xffffffff


	//   ....[202]....
        /*0938*/ 	.word	0xffffffff


	//   ....[203]....
        /*093c*/ 	.word	0xffffffff


	//   ....[204]....
        /*0940*/ 	.word	0xffffffff


	//   ....[205]....
        /*0944*/ 	.word	0xffffffff


	//   ....[206]....
        /*0948*/ 	.word	0xffffffff


	//   ....[207]....
        /*094c*/ 	.word	0xffffffff


	//   ....[208]....
        /*0950*/ 	.word	0xffffffff


	//   ....[209]....
        /*0954*/ 	.word	0xffffffff


	//   ....[210]....
        /*0958*/ 	.word	0xffffffff


	//   ....[211]....
        /*095c*/ 	.word	0xffffffff


	//   ....[212]....
        /*0960*/ 	.word	0xffffffff


	//   ....[213]....
        /*0964*/ 	.word	0xffffffff


	//   ....[214]....
        /*0968*/ 	.word	0xffffffff


	//   ....[215]....
        /*096c*/ 	.word	0xffffffff


	//   ....[216]....
        /*0970*/ 	.word	0xffffffff


	//   ....[217]....
        /*0974*/ 	.word	0xffffffff


	//   ....[218]....
        /*0978*/ 	.word	0xffffffff


	//   ....[219]....
        /*097c*/ 	.word	0xffffffff


	//   ....[220]....
        /*0980*/ 	.word	0xffffffff


	//   ....[221]....
        /*0984*/ 	.word	0xffffffff


	//   ....[222]....
        /*0988*/ 	.word	0xffffffff


	//   ....[223]....
        /*098c*/ 	.word	0xffffffff


	//   ....[224]....
        /*0990*/ 	.word	0xffffffff


	//   ....[225]....
        /*0994*/ 	.word	0xffffffff


	//   ....[226]....
        /*0998*/ 	.word	0xffffffff


	//   ....[227]....
        /*099c*/ 	.word	0xffffffff


	//   ....[228]....
        /*09a0*/ 	.word	0xffffffff


	//   ....[229]....
        /*09a4*/ 	.word	0xffffffff


	//   ....[230]....
        /*09a8*/ 	.word	0xffffffff


	//   ....[231]....
        /*09ac*/ 	.word	0xffffffff


	//   ....[232]....
        /*09b0*/ 	.word	0xffffffff


	//   ....[233]....
        /*09b4*/ 	.word	0xffffffff


	//   ....[234]....
        /*09b8*/ 	.word	0xffffffff


	//   ....[235]....
        /*09bc*/ 	.word	0xffffffff


	//   ....[236]....
        /*09c0*/ 	.word	0xffffffff


	//   ....[237]....
        /*09c4*/ 	.word	0xffffffff


	//   ....[238]....
        /*09c8*/ 	.word	0xffffffff


	//   ....[239]....
        /*09cc*/ 	.word	0xffffffff


	//   ....[240]....
        /*09d0*/ 	.word	0xffffffff


	//   ....[241]....
        /*09d4*/ 	.word	0xffffffff


	//   ....[242]....
        /*09d8*/ 	.word	0xffffffff


	//   ....[243]....
        /*09dc*/ 	.word	0xffffffff


	//   ....[244]....
        /*09e0*/ 	.word	0xffffffff


	//   ....[245]....
        /*09e4*/ 	.word	0xffffffff


	//   ....[246]....
        /*09e8*/ 	.word	0xffffffff


	//   ....[247]....
        /*09ec*/ 	.word	0xffffffff


	//   ....[248]....
        /*09f0*/ 	.word	0xffffffff


	//   ....[249]....
        /*09f4*/ 	.word	0xffffffff


	//   ....[250]....
        /*09f8*/ 	.word	0xffffffff


	//   ....[251]....
        /*09fc*/ 	.word	0xffffffff


	//   ....[252]....
        /*0a00*/ 	.word	0xffffffff


	//   ....[253]....
        /*0a04*/ 	.word	0xffffffff


	//   ....[254]....
        /*0a08*/ 	.word	0xffffffff


	//   ....[255]....
        /*0a0c*/ 	.word	0xffffffff


	//   ....[0]....
        /*0a10*/ 	.word	0xffffffff


	//   ....[1]....
        /*0a14*/ 	.word	0xffffffff


	//   ....[2]....
        /*0a18*/ 	.word	0xffffffff


	//   ....[3]....
        /*0a1c*/ 	.word	0xffffffff


	//   ....[4]....
        /*0a20*/ 	.word	0xffffffff


	//   ....[5]....
        /*0a24*/ 	.word	0xffffffff


	//   ....[6]....
        /*0a28*/ 	.word	0xffffffff


	//   ....[7]....
        /*0a2c*/ 	.word	0xffffffff


	//   ....[8]....
        /*0a30*/ 	.word	0xffffffff


	//   ....[9]....
        /*0a34*/ 	.word	0xffffffff


	//   ....[10]....
        /*0a38*/ 	.word	0xffffffff


	//   ....[11]....
        /*0a3c*/ 	.word	0xffffffff


	//   ....[12]....
        /*0a40*/ 	.word	0xffffffff


	//   ....[13]....
        /*0a44*/ 	.word	0xffffffff


	//   ....[14]....
        /*0a48*/ 	.word	0xffffffff


	//   ....[15]....
        /*0a4c*/ 	.word	0xffffffff


	//   ....[16]....
        /*0a50*/ 	.word	0xffffffff


	//   ....[17]....
        /*0a54*/ 	.word	0xffffffff


	//   ....[18]....
        /*0a58*/ 	.word	0xffffffff


	//   ....[19]....
        /*0a5c*/ 	.word	0xffffffff


	//   ....[20]....
        /*0a60*/ 	.word	0xffffffff


	//   ....[21]....
        /*0a64*/ 	.word	0xffffffff


	//   ....[22]....
        /*0a68*/ 	.word	0xffffffff


	//   ....[23]....
        /*0a6c*/ 	.word	0xffffffff


	//   ....[24]....
        /*0a70*/ 	.word	0xffffffff


	//   ....[25]....
        /*0a74*/ 	.word	0xffffffff


	//   ....[26]....
        /*0a78*/ 	.word	0xffffffff


	//   ....[27]....
        /*0a7c*/ 	.word	0xffffffff


	//   ....[28]....
        /*0a80*/ 	.word	0xffffffff


	//   ....[29]....
        /*0a84*/ 	.word	0xffffffff


	//   ....[30]....
        /*0a88*/ 	.word	0xffffffff


	//   ....[31]....
        /*0a8c*/ 	.word	0xffffffff


	//   ....[32]....
        /*0a90*/ 	.word	0xffffffff


	//   ....[33]....
        /*0a94*/ 	.word	0xffffffff


	//   ....[34]....
        /*0a98*/ 	.word	0xffffffff


	//   ....[35]....
        /*0a9c*/ 	.word	0xffffffff


	//   ....[36]....
        /*0aa0*/ 	.word	0xffffffff


	//   ....[37]....
        /*0aa4*/ 	.word	0xffffffff


	//   ....[38]....
        /*0aa8*/ 	.word	0xffffffff


	//   ....[39]....
        /*0aac*/ 	.word	0xffffffff


	//   ....[40]....
        /*0ab0*/ 	.word	0xffffffff


	//   ....[41]....
        /*0ab4*/ 	.word	0xffffffff


	//   ....[42]....
        /*0ab8*/ 	.word	0xffffffff


	//   ....[43]....
        /*0abc*/ 	.word	0xffffffff


	//   ....[44]....
        /*0ac0*/ 	.word	0xffffffff


	//   ....[45]....
        /*0ac4*/ 	.word	0xffffffff


	//   ....[46]....
        /*0ac8*/ 	.word	0xffffffff


	//   ....[47]....
        /*0acc*/ 	.word	0xffffffff


	//   ....[48]....
        /*0ad0*/ 	.word	0xffffffff


	//   ....[49]....
        /*0ad4*/ 	.word	0xffffffff


	//   ....[50]....
        /*0ad8*/ 	.word	0xffffffff


	//   ....[51]....
        /*0adc*/ 	.word	0xffffffff


	//   ....[52]....
        /*0ae0*/ 	.word	0xffffffff


	//   ....[53]....
        /*0ae4*/ 	.word	0xffffffff


	//   ....[54]....
        /*0ae8*/ 	.word	0xffffffff


	//   ....[55]....
        /*0aec*/ 	.word	0xffffffff


	//   ....[56]....
        /*0af0*/ 	.word	0xffffffff


	//   ....[57]....
        /*0af4*/ 	.word	0xffffffff


	//   ....[58]....
        /*0af8*/ 	.word	0xffffffff


	//   ....[59]....
        /*0afc*/ 	.word	0xffffffff


	//   ....[60]....
        /*0b00*/ 	.word	0xffffffff


	//   ....[61]....
        /*0b04*/ 	.word	0xffffffff


	//   ....[62]....
        /*0b08*/ 	.word	0xffffffff


	//   ....[63]....
        /*0b0c*/ 	.word	0xffffffff


	//   ....[64]....
        /*0b10*/ 	.word	0xffffffff


	//   ....[65]....
        /*0b14*/ 	.word	0xffffffff


	//   ....[66]....
        /*0b18*/ 	.word	0xffffffff


	//   ....[67]....
        /*0b1c*/ 	.word	0xffffffff


	//   ....[68]....
        /*0b20*/ 	.word	0xffffffff


	//   ....[69]....
        /*0b24*/ 	.word	0xffffffff


	//   ....[70]....
        /*0b28*/ 	.word	0xffffffff


	//   ....[71]....
        /*0b2c*/ 	.word	0xffffffff


	//   ....[72]....
        /*0b30*/ 	.word	0xffffffff


	//   ....[73]....
        /*0b34*/ 	.word	0xffffffff


	//   ....[74]....
        /*0b38*/ 	.word	0xffffffff


	//   ....[75]....
        /*0b3c*/ 	.word	0xffffffff


	//   ....[76]....
        /*0b40*/ 	.word	0xffffffff


	//   ....[77]....
        /*0b44*/ 	.word	0xffffffff


	//   ....[78]....
        /*0b48*/ 	.word	0xffffffff


	//   ....[79]....
        /*0b4c*/ 	.word	0xffffffff


	//   ....[80]....
        /*0b50*/ 	.word	0xffffffff


	//   ....[81]....
        /*0b54*/ 	.word	0xffffffff


	//   ....[82]....
        /*0b58*/ 	.word	0xffffffff


	//   ....[83]....
        /*0b5c*/ 	.word	0xffffffff


	//   ....[84]....
        /*0b60*/ 	.word	0xffffffff


	//   ....[85]....
        /*0b64*/ 	.word	0xffffffff


	//   ....[86]....
        /*0b68*/ 	.word	0xffffffff


	//   ....[87]....
        /*0b6c*/ 	.word	0xffffffff


	//   ....[88]....
        /*0b70*/ 	.word	0xffffffff


	//   ....[89]....
        /*0b74*/ 	.word	0xffffffff


	//   ....[90]....
        /*0b78*/ 	.word	0xffffffff


	//   ....[91]....
        /*0b7c*/ 	.word	0xffffffff


	//   ....[92]....
        /*0b80*/ 	.word	0xffffffff


	//   ....[93]....
        /*0b84*/ 	.word	0xffffffff


	//   ....[94]....
        /*0b88*/ 	.word	0xffffffff


	//   ....[95]....
        /*0b8c*/ 	.word	0xffffffff


	//   ....[96]....
        /*0b90*/ 	.word	0xffffffff


	//   ....[97]....
        /*0b94*/ 	.word	0xffffffff


	//   ....[98]....
        /*0b98*/ 	.word	0xffffffff


	//   ....[99]....
        /*0b9c*/ 	.word	0xffffffff


	//   ....[100]....
        /*0ba0*/ 	.word	0xffffffff


	//   ....[101]....
        /*0ba4*/ 	.word	0xffffffff


	//   ....[102]....
        /*0ba8*/ 	.word	0xffffffff


	//   ....[103]....
        /*0bac*/ 	.word	0xffffffff


	//   ....[104]....
        /*0bb0*/ 	.word	0xffffffff


	//   ....[105]....
        /*0bb4*/ 	.word	0xffffffff


	//   ....[106]....
        /*0bb8*/ 	.word	0xffffffff


	//   ....[107]....
        /*0bbc*/ 	.word	0xffffffff


	//   ....[108]....
        /*0bc0*/ 	.word	0xffffffff


	//   ....[109]....
        /*0bc4*/ 	.word	0xffffffff


	//   ....[110]....
        /*0bc8*/ 	.word	0xffffffff


	//   ....[111]....
        /*0bcc*/ 	.word	0xffffffff


	//   ....[112]....
        /*0bd0*/ 	.word	0xffffffff


	//   ....[113]....
        /*0bd4*/ 	.word	0xffffffff


	//   ....[114]....
        /*0bd8*/ 	.word	0xffffffff


	//   ....[115]....
        /*0bdc*/ 	.word	0xffffffff


	//   ....[116]....
        /*0be0*/ 	.word	0xffffffff


	//   ....[117]....
        /*0be4*/ 	.word	0xffffffff


	//   ....[118]....
        /*0be8*/ 	.word	0xffffffff


	//   ....[119]....
        /*0bec*/ 	.word	0xffffffff


	//   ....[120]....
        /*0bf0*/ 	.word	0xffffffff


	//   ....[121]....
        /*0bf4*/ 	.word	0xffffffff


	//   ....[122]....
        /*0bf8*/ 	.word	0xffffffff


	//   ....[123]....
        /*0bfc*/ 	.word	0xffffffff


	//   ....[124]....
        /*0c00*/ 	.word	0xffffffff


	//   ....[125]....
        /*0c04*/ 	.word	0xffffffff


	//   ....[126]....
        /*0c08*/ 	.word	0xffffffff


	//   ....[127]....
        /*0c0c*/ 	.word	0xffffffff


	//   ....[128]....
        /*0c10*/ 	.word	0xffffffff


	//   ....[129]....
        /*0c14*/ 	.word	0xffffffff


	//   ....[130]....
        /*0c18*/ 	.word	0xffffffff


	//   ....[131]....
        /*0c1c*/ 	.word	0xffffffff


	//   ....[132]....
        /*0c20*/ 	.word	0xffffffff


	//   ....[133]....
        /*0c24*/ 	.word	0xffffffff


	//   ....[134]....
        /*0c28*/ 	.word	0xffffffff


	//   ....[135]....
        /*0c2c*/ 	.word	0xffffffff


	//   ....[136]....
        /*0c30*/ 	.word	0xffffffff


	//   ....[137]....
        /*0c34*/ 	.word	0xffffffff


	//   ....[138]....
        /*0c38*/ 	.word	0xffffffff


	//   ....[139]....
        /*0c3c*/ 	.word	0xffffffff


	//   ....[140]....
        /*0c40*/ 	.word	0xffffffff


	//   ....[141]....
        /*0c44*/ 	.word	0xffffffff


	//   ....[142]....
        /*0c48*/ 	.word	0xffffffff


	//   ....[143]....
        /*0c4c*/ 	.word	0xffffffff


	//   ....[144]....
        /*0c50*/ 	.word	0xffffffff


	//   ....[145]....
        /*0c54*/ 	.word	0xffffffff


	//   ....[146]....
        /*0c58*/ 	.word	0xffffffff


	//   ....[147]....
        /*0c5c*/ 	.word	0xffffffff


	//   ....[148]....
        /*0c60*/ 	.word	0xffffffff


	//   ....[149]....
        /*0c64*/ 	.word	0xffffffff


	//   ....[150]....
        /*0c68*/ 	.word	0xffffffff


	//   ....[151]....
        /*0c6c*/ 	.word	0xffffffff


	//   ....[152]....
        /*0c70*/ 	.word	0xffffffff


	//   ....[153]....
        /*0c74*/ 	.word	0xffffffff


	//   ....[154]....
        /*0c78*/ 	.word	0xffffffff


	//   ....[155]....
        /*0c7c*/ 	.word	0xffffffff


	//   ....[156]....
        /*0c80*/ 	.word	0xffffffff


	//   ....[157]....
        /*0c84*/ 	.word	0xffffffff


	//   ....[158]....
        /*0c88*/ 	.word	0xffffffff


	//   ....[159]....
        /*0c8c*/ 	.word	0xffffffff


	//   ....[160]....
        /*0c90*/ 	.word	0xffffffff


	//   ....[161]....
        /*0c94*/ 	.word	0xffffffff


	//   ....[162]....
        /*0c98*/ 	.word	0xffffffff


	//   ....[163]....
        /*0c9c*/ 	.word	0xffffffff


	//   ....[164]....
        /*0ca0*/ 	.word	0xffffffff


	//   ....[165]....
        /*0ca4*/ 	.word	0xffffffff


	//   ....[166]....
        /*0ca8*/ 	.word	0xffffffff


	//   ....[167]....
        /*0cac*/ 	.word	0xffffffff


	//   ....[168]....
        /*0cb0*/ 	.word	0xffffffff


	//   ....[169]....
        /*0cb4*/ 	.word	0xffffffff


	//   ....[170]....
        /*0cb8*/ 	.word	0xffffffff


	//   ....[171]....
        /*0cbc*/ 	.word	0xffffffff


	//   ....[172]....
        /*0cc0*/ 	.word	0xffffffff


	//   ....[173]....
        /*0cc4*/ 	.word	0xffffffff


	//   ....[174]....
        /*0cc8*/ 	.word	0xffffffff


	//   ....[175]....
        /*0ccc*/ 	.word	0xffffffff


	//   ....[176]....
        /*0cd0*/ 	.word	0xffffffff


	//   ....[177]....
        /*0cd4*/ 	.word	0xffffffff


	//   ....[178]....
        /*0cd8*/ 	.word	0xffffffff


	//   ....[179]....
        /*0cdc*/ 	.word	0xffffffff


	//   ....[180]....
        /*0ce0*/ 	.word	0xffffffff


	//   ....[181]....
        /*0ce4*/ 	.word	0xffffffff


	//   ....[182]....
        /*0ce8*/ 	.word	0xffffffff


	//   ....[183]....
        /*0cec*/ 	.word	0xffffffff


	//   ....[184]....
        /*0cf0*/ 	.word	0xffffffff


	//   ....[185]....
        /*0cf4*/ 	.word	0xffffffff


	//----- nvinfo : EIATTR_COOP_GROUP_INSTR_OFFSETS
	.align		4
.L_846:
        /*0cf8*/ 	.byte	0x04, 0x28
        /*0cfa*/ 	.short	(.L_848 - .L_847)


	//   ....[0]....
.L_847:
        /*0cfc*/ 	.word	0x00000090


	//   ....[1]....
        /*0d00*/ 	.word	0x00002310


	//   ....[2]....
        /*0d04*/ 	.word	0x00002360


	//   ....[3]....
        /*0d08*/ 	.word	0x00002b30


	//   ....[4]....
        /*0d0c*/ 	.word	0x00002b50


	//   ....[5]....
        /*0d10*/ 	.word	0x000032a0


	//   ....[6]....
        /*0d14*/ 	.word	0x000032b0


	//   ....[7]....
        /*0d18*/ 	.word	0x00003ac0


	//   ....[8]....
        /*0d1c*/ 	.word	0x00003af0


	//   ....[9]....
        /*0d20*/ 	.word	0x000046e0


	//   ....[10]....
        /*0d24*/ 	.word	0x00004710


	//   ....[11]....
        /*0d28*/ 	.word	0x00004e90


	//   ....[12]....
        /*0d2c*/ 	.word	0x00004eb0


	//   ....[13]....
        /*0d30*/ 	.word	0x00005650


	//   ....[14]....
        /*0d34*/ 	.word	0x00005680


	//   ....[15]....
        /*0d38*/ 	.word	0x00005790


	//   ....[16]....
        /*0d3c*/ 	.word	0x000057c0


	//   ....[17]....
        /*0d40*/ 	.word	0x00005890


	//   ....[18]....
        /*0d44*/ 	.word	0x000058b0


	//   ....[19]....
        /*0d48*/ 	.word	0x00005d50


	//   ....[20]....
        /*0d4c*/ 	.word	0x00005d70


	//   ....[21]....
        /*0d50*/ 	.word	0x00005ea0


	//   ....[22]....
        /*0d54*/ 	.word	0x00005ed0


	//   ....[23]....
        /*0d58*/ 	.word	0x00005fa0


	//   ....[24]....
        /*0d5c*/ 	.word	0x00005fd0


	//   ....[25]....
        /*0d60*/ 	.word	0x000071a0


	//   ....[26]....
        /*0d64*/ 	.word	0x000071c0


	//   ....[27]....
        /*0d68*/ 	.word	0x00007300


	//   ....[28]....
        /*0d6c*/ 	.word	0x00007310


	//   ....[29]....
        /*0d70*/ 	.word	0x00007440


	//   ....[30]....
        /*0d74*/ 	.word	0x00007460


	//   ....[31]....
        /*0d78*/ 	.word	0x00007590


	//   ....[32]....
        /*0d7c*/ 	.word	0x000075a0


	//   ....[33]....
        /*0d80*/ 	.word	0x000076d0


	//   ....[34]....
        /*0d84*/ 	.word	0x000076f0


	//   ....[35]....
        /*0d88*/ 	.word	0x00007820


	//   ....[36]....
        /*0d8c*/ 	.word	0x00007830


	//   ....[37]....
        /*0d90*/ 	.word	0x00007960


	//   ....[38]....
        /*0d94*/ 	.word	0x00007980


	//   ....[39]....
        /*0d98*/ 	.word	0x00007ab0


	//   ....[40]....
        /*0d9c*/ 	.word	0x00007ac0


	//   ....[41]....
        /*0da0*/ 	.word	0x00008390


	//   ....[42]....
        /*0da4*/ 	.word	0x000083c0


	//   ....[43]....
        /*0da8*/ 	.word	0x000083f0


	//   ....[44]....
        /*0dac*/ 	.word	0x00008410


	//   ....[45]....
        /*0db0*/ 	.word	0x00008430


	//   ....[46]....
        /*0db4*/ 	.word	0x00008450


	//   ....[47]....
        /*0db8*/ 	.word	0x00008980


	//   ....[48]....
        /*0dbc*/ 	.word	0x00008990


	//   ....[49]....
        /*0dc0*/ 	.word	0x000089a0


	//   ....[50]....
        /*0dc4*/ 	.word	0x000089b0


	//   ....[51]....
        /*0dc8*/ 	.word	0x00008b20


	//   ....[52]....
        /*0dcc*/ 	.word	0x00008b30


	//   ....[53]....
        /*0dd0*/ 	.word	0x000097c0


	//   ....[54]....
        /*0dd4*/ 	.word	0x00009830


	//   ....[55]....
        /*0dd8*/ 	.word	0x00009840


	//   ....[56]....
        /*0ddc*/ 	.word	0x00009850


	//   ....[57]....
        /*0de0*/ 	.word	0x00009970


	//   ....[58]....
        /*0de4*/ 	.word	0x00009980


	//   ....[59]....
        /*0de8*/ 	.word	0x00009e10


	//   ....[60]....
        /*0dec*/ 	.word	0x00009fe0


	//   ....[61]....
        /*0df0*/ 	.word	0x0000a560


	//   ....[62]....
        /*0df4*/ 	.word	0x0000ac70


	//   ....[63]....
        /*0df8*/ 	.word	0x0000b390


	//   ....[64]....
        /*0dfc*/ 	.word	0x0000b3c0


	//   ....[65]....
        /*0e00*/ 	.word	0x0000b3d0


	//   ....[66]....
        /*0e04*/ 	.word	0x0000b3e0


	//   ....[67]....
        /*0e08*/ 	.word	0x0000b400


	//   ....[68]....
        /*0e0c*/ 	.word	0x0000b420


	//   ....[69]....
        /*0e10*/ 	.word	0x0000b440


	//   ....[70]....
        /*0e14*/ 	.word	0x0000b450


	//   ....[71]....
        /*0e18*/ 	.word	0x0000cd40


	//   ....[72]....
        /*0e1c*/ 	.word	0x0000cd80


	//   ....[73]....
        /*0e20*/ 	.word	0x0000cd90


	//   ....[74]....
        /*0e24*/ 	.word	0x0000cda0


	//   ....[75]....
        /*0e28*/ 	.word	0x0000cdb0


	//   ....[76]....
        /*0e2c*/ 	.word	0x0000ceb0


	//   ....[77]....
        /*0e30*/ 	.word	0x0000dac0


	//   ....[78]....
        /*0e34*/ 	.word	0x0000db00


	//   ....[79]....
        /*0e38*/ 	.word	0x0000db10


	//   ....[80]....
        /*0e3c*/ 	.word	0x0000db20


	//   ....[81]....
        /*0e40*/ 	.word	0x0000db30


	//   ....[82]....
        /*0e44*/ 	.word	0x0000dc30


	//   ....[83]....
        /*0e48*/ 	.word	0x0000de70


	//   ....[84]....
        /*0e4c*/ 	.word	0x0000e0b0


	//   ....[85]....
        /*0e50*/ 	.word	0x0000e2d0


	//   ....[86]....
        /*0e54*/ 	.word	0x0000ed90


	//   ....[87]....
        /*0e58*/ 	.word	0x0000f550


	//   ....[88]....
        /*0e5c*/ 	.word	0x0000f580


	//   ....[89]....
        /*0e60*/ 	.word	0x0000f590


	//   ....[90]....
        /*0e64*/ 	.word	0x0000f5a0


	//   ....[91]....
        /*0e68*/ 	.word	0x0000f5b0


	//   ....[92]....
        /*0e6c*/ 	.word	0x0000f600


	//   ....[93]....
        /*0e70*/ 	.word	0x0000f610


	//   ....[94]....
        /*0e74*/ 	.word	0x0000f620


	//   ....[95]....
        /*0e78*/ 	.word	0x00011ad0


	//   ....[96]....
        /*0e7c*/ 	.word	0x00011b00


	//   ....[97]....
        /*0e80*/ 	.word	0x00011b10


	//   ....[98]....
        /*0e84*/ 	.word	0x00011b20


	//   ....[99]....
        /*0e88*/ 	.word	0x00011b30


	//   ....[100]....
        /*0e8c*/ 	.word	0x00011c20


	//   ....[101]....
        /*0e90*/ 	.word	0x00012800


	//   ....[102]....
        /*0e94*/ 	.word	0x00012830


	//   ....[103]....
        /*0e98*/ 	.word	0x00012840


	//   ....[104]....
        /*0e9c*/ 	.word	0x00012850


	//   ....[105]....
        /*0ea0*/ 	.word	0x00012860


	//   ....[106]....
        /*0ea4*/ 	.word	0x00012950


	//   ....[107]....
        /*0ea8*/ 	.word	0x00012d50


	//   ....[108]....
        /*0eac*/ 	.word	0x00012d80


	//   ....[109]....
        /*0eb0*/ 	.word	0x00012d90


	//   ....[110]....
        /*0eb4*/ 	.word	0x00012da0


	//   ....[111]....
        /*0eb8*/ 	.word	0x00012de0


	//   ....[112]....
        /*0ebc*/ 	.word	0x00012df0


	//   ....[113]....
        /*0ec0*/ 	.word	0x00012e00


	//   ....[114]....
        /*0ec4*/ 	.word	0x00012e10


	//   ....[115]....
        /*0ec8*/ 	.word	0x00014d70


	//   ....[116]....
        /*0ecc*/ 	.word	0x00014e20


	//   ....[117]....
        /*0ed0*/ 	.word	0x00014e30


	//   ....[118]....
        /*0ed4*/ 	.word	0x00014e40


	//   ....[119]....
        /*0ed8*/ 	.word	0x00014e50


	//   ....[120]....
        /*0edc*/ 	.word	0x00014e60


	//   ....[121]....
        /*0ee0*/ 	.word	0x00015a90


	//   ....[122]....
        /*0ee4*/ 	.word	0x00015ad0


	//   ....[123]....
        /*0ee8*/ 	.word	0x00015ae0


	//   ....[124]....
        /*0eec*/ 	.word	0x00015af0


	//   ....[125]....
        /*0ef0*/ 	.word	0x00015b00


	//   ....[126]....
        /*0ef4*/ 	.word	0x00015b10


	//   ....[127]....
        /*0ef8*/ 	.word	0x00015e60


	//   ....[128]....
        /*0efc*/ 	.word	0x00016060


	//   ....[129]....
        /*0f00*/ 	.word	0x00016630


	//   ....[130]....
        /*0f04*/ 	.word	0x00016d70


	//   ....[131]....
        /*0f08*/ 	.word	0x00017510


	//   ....[132]....
        /*0f0c*/ 	.word	0x00017540


	//   ....[133]....
        /*0f10*/ 	.word	0x00017550


	//   ....[134]....
        /*0f14*/ 	.word	0x00017560


	//   ....[135]....
        /*0f18*/ 	.word	0x00017590


	//   ....[136]....
        /*0f1c*/ 	.word	0x000175b0


	//   ....[137]....
        /*0f20*/ 	.word	0x000175c0


	//   ....[138]....
        /*0f24*/ 	.word	0x000175d0


	//   ....[139]....
        /*0f28*/ 	.word	0x00019520


	//   ....[140]....
        /*0f2c*/ 	.word	0x00019590


	//   ....[141]....
        /*0f30*/ 	.word	0x000195a0


	//   ....[142]....
        /*0f34*/ 	.word	0x000195b0


	//   ....[143]....
        /*0f38*/ 	.word	0x000195e0


	//   ....[144]....
        /*0f3c*/ 	.word	0x00019600


	//   ....[145]....
        /*0f40*/ 	.word	0x00019610


	//   ....[146]....
        /*0f44*/ 	.word	0x00019620


	//   ....[147]....
        /*0f48*/ 	.word	0x0001b180


	//   ....[148]....
        /*0f4c*/ 	.word	0x0001b1c0


	//   ....[149]....
        /*0f50*/ 	.word	0x0001b1f0


	//   ....[150]....
        /*0f54*/ 	.word	0x0001b210


	//   ....[151]....
        /*0f58*/ 	.word	0x0001b230


	//   ....[152]....
        /*0f5c*/ 	.word	0x0001b250


	//   ....[153]....
        /*0f60*/ 	.word	0x0001b260


	//   ....[154]....
        /*0f64*/ 	.word	0x0001b270


	//   ....[155]....
        /*0f68*/ 	.word	0x0001b4b0


	//   ....[156]....
        /*0f6c*/ 	.word	0x0001b4c0


	//   ....[157]....
        /*0f70*/ 	.word	0x0001b5c0


	//   ....[158]....
        /*0f74*/ 	.word	0x0001b5f0


	//   ....[159]....
        /*0f78*/ 	.word	0x0001b6d0


	//   ....[160]....
        /*0f7c*/ 	.word	0x0001b700


	//   ....[161]....
        /*0f80*/ 	.word	0x0001b7e0


	//   ....[162]....
        /*0f84*/ 	.word	0x0001b810


	//   ....[163]....
        /*0f88*/ 	.word	0x0001b8f0


	//   ....[164]....
        /*0f8c*/ 	.word	0x0001b920


	//   ....[165]....
        /*0f90*/ 	.word	0x0001ba00


	//   ....[166]....
        /*0f94*/ 	.word	0x0001ba30


	//   ....[167]....
        /*0f98*/ 	.word	0x0001bb10


	//   ....[168]....
        /*0f9c*/ 	.word	0x0001bb40


	//   ....[169]....
        /*0fa0*/ 	.word	0x0001bc20


	//   ....[170]....
        /*0fa4*/ 	.word	0x0001bc40


	//   ....[171]....
        /*0fa8*/ 	.word	0x0001c3c0


	//   ....[172]....
        /*0fac*/ 	.word	0x0001c3e0


	//   ....[173]....
        /*0fb0*/ 	.word	0x0001c4f0


	//   ....[174]....
        /*0fb4*/ 	.word	0x0001c500


	//   ....[175]....
        /*0fb8*/ 	.word	0x0001c610


	//   ....[176]....
        /*0fbc*/ 	.word	0x0001c630


	//   ....[177]....
        /*0fc0*/ 	.word	0x0001c740


	//   ....[178]....
        /*0fc4*/ 	.word	0x0001c750


	//   ....[179]....
        /*0fc8*/ 	.word	0x0001c860


	//   ....[180]....
        /*0fcc*/ 	.word	0x0001c880


	//   ....[181]....
        /*0fd0*/ 	.word	0x0001c990


	//   ....[182]....
        /*0fd4*/ 	.word	0x0001c9a0


	//   ....[183]....
        /*0fd8*/ 	.word	0x0001cab0


	//   ....[184]....
        /*0fdc*/ 	.word	0x0001cad0


	//   ....[185]....
        /*0fe0*/ 	.word	0x0001cbe0


	//   ....[186]....
        /*0fe4*/ 	.word	0x0001cbf0


	//   ....[187]....
        /*0fe8*/ 	.word	0x0001cd40


	//   ....[188]....
        /*0fec*/ 	.word	0x0001cdc0


	//   ....[189]....
        /*0ff0*/ 	.word	0x0001ce40


	//   ....[190]....
        /*0ff4*/ 	.word	0x0001ceb0


	//   ....[191]....
        /*0ff8*/ 	.word	0x0001cf30


	//   ....[192]....
        /*0ffc*/ 	.word	0x0001cfb0


	//   ....[193]....
        /*1000*/ 	.word	0x0001d030


	//   ....[194]....
        /*1004*/ 	.word	0x0001d0a0


	//   ....[195]....
        /*1008*/ 	.word	0x0001d120


	//   ....[196]....
        /*100c*/ 	.word	0x0001d1a0


	//   ....[197]....
        /*1010*/ 	.word	0x0001d220


	//   ....[198]....
        /*1014*/ 	.word	0x0001d290


	//   ....[199]....
        /*1018*/ 	.word	0x0001d310


	//   ....[200]....
        /*101c*/ 	.word	0x0001d390


	//   ....[201]....
        /*1020*/ 	.word	0x0001d410


	//   ....[202]....
        /*1024*/ 	.word	0x0001d480


	//   ....[203]....
        /*1028*/ 	.word	0x0001d500


	//   ....[204]....
        /*102c*/ 	.word	0x0001d570


	//   ....[205]....
        /*1030*/ 	.word	0x0001d780


	//   ....[206]....
        /*1034*/ 	.word	0x0001d7f0


	//   ....[207]....
        /*1038*/ 	.word	0x0001d900


	//   ....[208]....
        /*103c*/ 	.word	0x0001d970


	//   ....[209]....
        /*1040*/ 	.word	0x0001d9f0


	//   ....[210]....
        /*1044*/ 	.word	0x0001da70


	//   ....[211]....
        /*1048*/ 	.word	0x0001dc30


	//   ....[212]....
        /*104c*/ 	.word	0x0001dca0


	//   ....[213]....
        /*1050*/ 	.word	0x0001ddf0


	//   ....[214]....
        /*1054*/ 	.word	0x0001de60


	//   ....[215]....
        /*1058*/ 	.word	0x0001dee0


	//   ....[216]....
        /*105c*/ 	.word	0x0001df60


	//   ....[217]....
        /*1060*/ 	.word	0x0001dfe0


	//   ....[218]....
        /*1064*/ 	.word	0x0001e060


	//   ....[219]....
        /*1068*/ 	.word	0x0001e0c0


	//   ....[220]....
        /*106c*/ 	.word	0x0001e120


	//   ....[221]....
        /*1070*/ 	.word	0x0001e170


	//   ....[222]....
        /*1074*/ 	.word	0x0001e1c0


	//   ....[223]....
        /*1078*/ 	.word	0x0001e210


	//   ....[224]....
        /*107c*/ 	.word	0x0001e260


	//   ....[225]....
        /*1080*/ 	.word	0x0001e2b0


	//   ....[226]....
        /*1084*/ 	.word	0x0001e300


	//   ....[227]....
        /*1088*/ 	.word	0x0001e380


	//   ....[228]....
        /*108c*/ 	.word	0x0001e400


	//   ....[229]....
        /*1090*/ 	.word	0x0001e540


	//   ....[230]....
        /*1094*/ 	.word	0x0001e5b0


	//   ....[231]....
        /*1098*/ 	.word	0x0001e700


	//   ....[232]....
        /*109c*/ 	.word	0x0001e770


	//   ....[233]....
        /*10a0*/ 	.word	0x0001e7f0


	//   ....[234]....
        /*10a4*/ 	.word	0x0001e870


	//   ....[235]....
        /*10a8*/ 	.word	0x0001e9b0


	//   ....[236]....
        /*10ac*/ 	.word	0x0001ea20


	//   ....[237]....
        /*10b0*/ 	.word	0x0001eb70


	//   ....[238]....
        /*10b4*/ 	.word	0x0001ebe0


	//   ....[239]....
        /*10b8*/ 	.word	0x0001ec60


	//   ....[240]....
        /*10bc*/ 	.word	0x0001ece0


	//   ....[241]....
        /*10c0*/ 	.word	0x0001ed60


	//   ....[242]....
        /*10c4*/ 	.word	0x0001ede0


	//   ....[243]....
        /*10c8*/ 	.word	0x0001ee30


	//   ....[244]....
        /*10cc*/ 	.word	0x0001ee80


	//   ....[245]....
        /*10d0*/ 	.word	0x0001eed0


	//   ....[246]....
        /*10d4*/ 	.word	0x0001ef10


	//   ....[247]....
        /*10d8*/ 	.word	0x0001ef60


	//   ....[248]....
        /*10dc*/ 	.word	0x0001efa0


	//   ....[249]....
        /*10e0*/ 	.word	0x0001eff0


	//   ....[250]....
        /*10e4*/ 	.word	0x0001f040


	//   ....[251]....
        /*10e8*/ 	.word	0x0001f0c0


	//   ....[252]....
        /*10ec*/ 	.word	0x0001f140


	//   ....[253]....
        /*10f0*/ 	.word	0x0001f260


	//   ....[254]....
        /*10f4*/ 	.word	0x0001f2d0


	//   ....[255]....
        /*10f8*/ 	.word	0x0001f400


	//   ....[0]....
        /*10fc*/ 	.word	0x0001f470


	//   ....[1]....
        /*1100*/ 	.word	0x0001f4f0


	//   ....[2]....
        /*1104*/ 	.word	0x0001f570


	//   ....[3]....
        /*1108*/ 	.word	0x0001f690


	//   ....[4]....
        /*110c*/ 	.word	0x0001f700


	//   ....[5]....
        /*1110*/ 	.word	0x0001f830


	//   ....[6]....
        /*1114*/ 	.word	0x0001f8a0


	//   ....[7]....
        /*1118*/ 	.word	0x0001f8f0


	//   ....[8]....
        /*111c*/ 	.word	0x0001f950


	//   ....[9]....
        /*1120*/ 	.word	0x0001f9a0


	//   ....[10]....
        /*1124*/ 	.word	0x0001f9e0


	//   ....[11]....
        /*1128*/ 	.word	0x0001fa30


	//   ....[12]....
        /*112c*/ 	.word	0x0001fa70


	//   ....[13]....
        /*1130*/ 	.word	0x0001fac0


	//   ....[14]....
        /*1134*/ 	.word	0x0001fb00


	//   ....[15]....
        /*1138*/ 	.word	0x0001fb80


	//   ....[16]....
        /*113c*/ 	.word	0x0001fc00


	//   ....[17]....
        /*1140*/ 	.word	0x0001fc80


	//   ....[18]....
        /*1144*/ 	.word	0x0001fdb0


	//   ....[19]....
        /*1148*/ 	.word	0x0001fe20


	//   ....[20]....
        /*114c*/ 	.word	0x0001ff50


	//   ....[21]....
        /*1150*/ 	.word	0x0001ffc0


	//   ....[22]....
        /*1154*/ 	.word	0x00020040


	//   ....[23]....
        /*1158*/ 	.word	0x000200c0


	//   ....[24]....
        /*115c*/ 	.word	0x00020140


	//   ....[25]....
        /*1160*/ 	.word	0x000201c0


	//   ....[26]....
        /*1164*/ 	.word	0x00020210


	//   ....[27]....
        /*1168*/ 	.word	0x00020270


	//   ....[28]....
        /*116c*/ 	.word	0x000202c0


	//   ....[29]....
        /*1170*/ 	.word	0x00020300


	//   ....[30]....
        /*1174*/ 	.word	0x00020350


	//   ....[31]....
        /*1178*/ 	.word	0x00020390


	//   ....[32]....
        /*117c*/ 	.word	0x000203e0


	//   ....[33]....
        /*1180*/ 	.word	0x00020420


	//   ....[34]....
        /*1184*/ 	.word	0x00020480


	//   ....[35]....
        /*1188*/ 	.word	0x000204e0


	//   ....[36]....
        /*118c*/ 	.word	0x00020530


	//   ....[37]....
        /*1190*/ 	.word	0x00020590


	//   ....[38]....
        /*1194*/ 	.word	0x000205e0


	//   ....[39]....
        /*1198*/ 	.word	0x00020640


	//   ....[40]....
        /*119c*/ 	.word	0x00020690


	//   ....[41]....
        /*11a0*/ 	.word	0x000206f0


	//   ....[42]....
        /*11a4*/ 	.word	0x00020760


	//   ....[43]....
        /*11a8*/ 	.word	0x000207e0


	//   ....[44]....
        /*11ac*/ 	.word	0x00020860


	//   ....[45]....
        /*11b0*/ 	.word	0x000208d0


	//   ....[46]....
        /*11b4*/ 	.word	0x00020950


	//   ....[47]....
        /*11b8*/ 	.word	0x000209d0


	//   ....[48]....
        /*11bc*/ 	.word	0x00020a50


	//   ....[49]....
        /*11c0*/ 	.word	0x00020ac0


	//   ....[50]....
        /*11c4*/ 	.word	0x00020b40


	//   ....[51]....
        /*11c8*/ 	.word	0x00020bc0


	//   ....[52]....
        /*11cc*/ 	.word	0x00020c40


	//   ....[53]....
        /*11d0*/ 	.word	0x00020cb0


	//   ....[54]....
        /*11d4*/ 	.word	0x00020d30


	//   ....[55]....
        /*11d8*/ 	.word	0x00020db0


	//   ....[56]....
        /*11dc*/ 	.word	0x00020e30


	//   ....[57]....
        /*11e0*/ 	.word	0x00020ea0


	//   ....[58]....
        /*11e4*/ 	.word	0x00021370


	//   ....[59]....
        /*11e8*/ 	.word	0x00021390


	//   ....[60]....
        /*11ec*/ 	.word	0x000213b0


	//   ....[61]....
        /*11f0*/ 	.word	0x000213c0


	//   ....[62]....
        /*11f4*/ 	.word	0x000216b0


	//   ....[63]....
        /*11f8*/ 	.word	0x000216c0


	//   ....[64]....
        /*11fc*/ 	.word	0x000216d0


	//   ....[65]....
        /*1200*/ 	.word	0x000216e0


	//   ....[66]....
        /*1204*/ 	.word	0x000219b0


	//   ....[67]....
        /*1208*/ 	.word	0x000219d0


	//   ....[68]....
        /*120c*/ 	.word	0x000219f0


	//   ....[69]....
        /*1210*/ 	.word	0x00021a00


	//   ....[70]....
        /*1214*/ 	.word	0x00021cf0


	//   ....[71]....
        /*1218*/ 	.word	0x00021d00


	//   ....[72]....
        /*121c*/ 	.word	0x00021d10


	//   ....[73]....
        /*1220*/ 	.word	0x00021d20


	//   ....[74]....
        /*1224*/ 	.word	0x00021ff0


	//   ....[75]....
        /*1228*/ 	.word	0x00022010


	//   ....[76]....
        /*122c*/ 	.word	0x00022030


	//   ....[77]....
        /*1230*/ 	.word	0x00022040


	//   ....[78]....
        /*1234*/ 	.word	0x00022340


	//   ....[79]....
        /*1238*/ 	.word	0x00022360


	//   ....[80]....
        /*123c*/ 	.word	0x00022380


	//   ....[81]....
        /*1240*/ 	.word	0x00022390


	//   ....[82]....
        /*1244*/ 	.word	0x00022670


	//   ....[83]....
        /*1248*/ 	.word	0x000226d0


	//   ....[84]....
        /*124c*/ 	.word	0x000226e0


	//   ....[85]....
        /*1250*/ 	.word	0x000226f0


	//   ....[86]....
        /*1254*/ 	.word	0x000229f0


	//   ....[87]....
        /*1258*/ 	.word	0x00022a50


	//   ....[88]....
        /*125c*/ 	.word	0x00022a60


	//   ....[89]....
        /*1260*/ 	.word	0x00022a70


	//   ....[90]....
        /*1264*/ 	.word	0x000260a0


	//   ....[91]....
        /*1268*/ 	.word	0x000260c0


	//   ....[92]....
        /*126c*/ 	.word	0x000260e0


	//   ....[93]....
        /*1270*/ 	.word	0x000260f0


	//   ....[94]....
        /*1274*/ 	.word	0x00026320


	//   ....[95]....
        /*1278*/ 	.word	0x00026330


	//   ....[96]....
        /*127c*/ 	.word	0x00026340


	//   ....[97]....
        /*1280*/ 	.word	0x00026350


	//   ....[98]....
        /*1284*/ 	.word	0x000265c0


	//   ....[99]....
        /*1288*/ 	.word	0x000265e0


	//   ....[100]....
        /*128c*/ 	.word	0x00026600


	//   ....[101]....
        /*1290*/ 	.word	0x00026610


	//   ....[102]....
        /*1294*/ 	.word	0x00026830


	//   ....[103]....
        /*1298*/ 	.word	0x00026840


	//   ....[104]....
        /*129c*/ 	.word	0x00026850


	//   ....[105]....
        /*12a0*/ 	.word	0x00026860


	//   ....[106]....
        /*12a4*/ 	.word	0x00026ad0


	//   ....[107]....
        /*12a8*/ 	.word	0x00026af0


	//   ....[108]....
        /*12ac*/ 	.word	0x00026b10


	//   ....[109]....
        /*12b0*/ 	.word	0x00026b20


	//   ....[110]....
        /*12b4*/ 	.word	0x00026d40


	//   ....[111]....
        /*12b8*/ 	.word	0x00026d50


	//   ....[112]....
        /*12bc*/ 	.word	0x00026d60


	//   ....[113]....
        /*12c0*/ 	.word	0x00026d70


	//   ....[114]....
        /*12c4*/ 	.word	0x00026fe0


	//   ....[115]....
        /*12c8*/ 	.word	0x00027000


	//   ....[116]....
        /*12cc*/ 	.word	0x00027020


	//   ....[117]....
        /*12d0*/ 	.word	0x00027030


	//   ....[118]....
        /*12d4*/ 	.word	0x000272b0


	//   ....[119]....
        /*12d8*/ 	.word	0x000272c0


	//   ....[120]....
        /*12dc*/ 	.word	0x000272d0


	//   ....[121]....
        /*12e0*/ 	.word	0x000272e0


	//   ....[122]....
        /*12e4*/ 	.word	0x0002acd0


	//   ....[123]....
        /*12e8*/ 	.word	0x0002ad50


	//   ....[124]....
        /*12ec*/ 	.word	0x0002add0


	//   ....[125]....
        /*12f0*/ 	.word	0x0002ae40


	//   ....[126]....
        /*12f4*/ 	.word	0x0002aec0


	//   ....[127]....
        /*12f8*/ 	.word	0x0002af30


	//   ....[128]....
        /*12fc*/ 	.word	0x0002afb0


	//   ....[129]....
        /*1300*/ 	.word	0x0002b020


	//   ....[130]....
        /*1304*/ 	.word	0x0002b0a0


	//   ....[131]....
        /*1308*/ 	.word	0x0002b120


	//   ....[132]....
        /*130c*/ 	.word	0x0002b1a0


	//   ....[133]....
        /*1310*/ 	.word	0x0002b210


	//   ....[134]....
        /*1314*/ 	.word	0x0002b290


	//   ....[135]....
        /*1318*/ 	.word	0x0002b300


	//   ....[136]....
        /*131c*/ 	.word	0x0002b380


	//   ....[137]....
        /*1320*/ 	.word	0x0002b3f0


	//   ....[138]....
        /*1324*/ 	.word	0x0002b470


	//   ....[139]....
        /*1328*/ 	.word	0x0002b4f0


	//   ....[140]....
        /*132c*/ 	.word	0x0002b570


	//   ....[141]....
        /*1330*/ 	.word	0x0002b5e0


	//   ....[142]....
        /*1334*/ 	.word	0x0002b660


	//   ....[143]....
        /*1338*/ 	.word	0x0002b6e0


	//   ....[144]....
        /*133c*/ 	.word	0x0002b760


	//   ....[145]....
        /*1340*/ 	.word	0x0002b7d0


	//   ....[146]....
        /*1344*/ 	.word	0x0002b850


	//   ....[147]....
        /*1348*/ 	.word	0x0002b8d0


	//   ....[148]....
        /*134c*/ 	.word	0x0002b940


	//   ....[149]....
        /*1350*/ 	.word	0x0002b9b0


	//   ....[150]....
        /*1354*/ 	.word	0x0002ba30


	//   ....[151]....
        /*1358*/ 	.word	0x0002bab0


	//   ....[152]....
        /*135c*/ 	.word	0x0002bb20


	//   ....[153]....
        /*1360*/ 	.word	0x0002bb90


	//   ....[154]....
        /*1364*/ 	.word	0x0002bc10


	//   ....[155]....
        /*1368*/ 	.word	0x0002bc90


	//   ....[156]....
        /*136c*/ 	.word	0x0002bd10


	//   ....[157]....
        /*1370*/ 	.word	0x0002bd80


	//   ....[158]....
        /*1374*/ 	.word	0x0002be00


	//   ....[159]....
        /*1378*/ 	.word	0x0002be70


	//   ....[160]....
        /*137c*/ 	.word	0x0002bef0


	//   ....[161]....
        /*1380*/ 	.word	0x0002bf60


	//   ....[162]....
        /*1384*/ 	.word	0x0002bfe0


	//   ....[163]....
        /*1388*/ 	.word	0x0002c060


	//   ....[164]....
        /*138c*/ 	.word	0x0002c0e0


	//   ....[165]....
        /*1390*/ 	.word	0x0002c150


	//   ....[166]....
        /*1394*/ 	.word	0x0002c1d0


	//   ....[167]....
        /*1398*/ 	.word	0x0002c240


	//   ....[168]....
        /*139c*/ 	.word	0x0002c2c0


	//   ....[169]....
        /*13a0*/ 	.word	0x0002c330


	//   ....[170]....
        /*13a4*/ 	.word	0x0002c3b0


	//   ....[171]....
        /*13a8*/ 	.word	0x0002c430


	//   ....[172]....
        /*13ac*/ 	.word	0x0002c4b0


	//   ....[173]....
        /*13b0*/ 	.word	0x0002c520


	//   ....[174]....
        /*13b4*/ 	.word	0x0002c5a0


	//   ....[175]....
        /*13b8*/ 	.word	0x0002c610


	//   ....[176]....
        /*13bc*/ 	.word	0x0002c690


	//   ....[177]....
        /*13c0*/ 	.word	0x0002c700


	//   ....[178]....
        /*13c4*/ 	.word	0x0002c780


	//   ....[179]....
        /*13c8*/ 	.word	0x0002c800


	//   ....[180]....
        /*13cc*/ 	.word	0x0002c880


	//   ....[181]....
        /*13d0*/ 	.word	0x0002c8f0


	//   ....[182]....
        /*13d4*/ 	.word	0x0002c970


	//   ....[183]....
        /*13d8*/ 	.word	0x0002c9e0


	//   ....[184]....
        /*13dc*/ 	.word	0x0002ca50


	//   ....[185]....
        /*13e0*/ 	.word	0x0002cac0


	//----- nvinfo : EIATTR_EXIT_INSTR_OFFSETS
	.align		4
.L_848:
        /*13e4*/ 	.byte	0x04, 0x1c
        /*13e6*/ 	.short	(.L_850 - .L_849)


	//   ....[0]....
.L_849:
        /*13e8*/ 	.word	0x00000350


	//   ....[1]....
        /*13ec*/ 	.word	0x0001bc50


	//   ....[2]....
        /*13f0*/ 	.word	0x0001bcb0


	//   ....[3]....
        /*13f4*/ 	.word	0x0001bd10


	//   ....[4]....
        /*13f8*/ 	.word	0x0001cc30


	//   ....[5]....
        /*13fc*/ 	.word	0x0001cc80


	//   ....[6]....
        /*1400*/ 	.word	0x0001cce0


	//----- nvinfo : EIATTR_CTAIDZ_USED
	.align		4
.L_850:
        /*1404*/ 	.byte	0x01, 0x04
	.zero		2


	//----- nvinfo : EIATTR_MAX_THREADS
	.align		4
        /*1408*/ 	.byte	0x04, 0x05
        /*140a*/ 	.short	(.L_852 - .L_851)
.L_851:
        /*140c*/ 	.word	0x00000080
        /*1410*/ 	.word	0x00000001
        /*1414*/ 	.word	0x00000001


	//----- nvinfo : EIATTR_CRS_STACK_SIZE
	.align		4
.L_852:
        /*1418*/ 	.byte	0x04, 0x1e
        /*141a*/ 	.short	(.L_854 - .L_853)
.L_853:
        /*141c*/ 	.word	0x00000000
.L_854:


//--------------------- .nv.info._ZN7cutlass13device_kernelIN5flash19enable_sm80_to_sm89INS1_16FlashAttnFwdSm80INS1_25CollectiveMainloopFwdSm80ILi4ELi1ELb0EN4cute5tupleIJNS5_1CILi128EEENS7_ILi64EEES8_EEELi128ENS_6half_tEfNS_4arch4Sm80ELb1ELb0ELb0ELb0ELb1ELb0ELb1ELb0EEENS1_21CollectiveEpilogueFwdINS6_IJS8_S8_S9_EEENS6_IJNS7_ILi1EEESH_SH_EEESB_SD_Li128ELb0ELb1ELb0ELb0EEENS1_30DynamicPersistentTileSchedulerILi128ELi128ELb0ELb1ELb0EEEEEEEEEvNT_6ParamsE --------------------------
	.section	.nv.info._ZN7cutlass13device_kernelIN5flash19enable_sm80_to_sm89INS1_16FlashAttnFwdSm80INS1_25CollectiveMainloopFwdSm80ILi4ELi1ELb0EN4cute5tupleIJNS5_1CILi128EEENS7_ILi64EEES8_EEELi128ENS_6half_tEfNS_4arch4Sm80ELb1ELb0ELb0ELb0ELb1ELb0ELb1ELb0EEENS1_21CollectiveEpilogueFwdINS6_IJS8_S8_S9_EEENS6_IJNS7_ILi1EEESH_SH_EEESB_SD_Li128ELb0ELb1ELb0ELb0EEENS1_30DynamicPersistentTileSchedulerILi128ELi128ELb0ELb1ELb0EEEEEEEEEvNT_6ParamsE,"",@"SHT_CUDA_INFO"
	.sectionflags	@""
	.align	4


	//----- nvinfo : EIATTR_CUDA_API_VERSION
	.align		4
        /*0000*/ 	.byte	0x04, 0x37
        /*0002*/ 	.short	(.L_856 - .L_855)
.L_855:
        /*0004*/ 	.word	0x00000082


	//----- nvinfo : EIATTR_SW2861232_WAR
	.align		4
.L_856:
        /*0008*/ 	.byte	0x01, 0x35
	.zero		2


	//----- nvinfo : EIATTR_PARAM_CBANK
	.align		4
        /*000c*/ 	.byte	0x04, 0x0a
        /*000e*/ 	.short	(.L_858 - .L_857)
	.align		4
.L_857:
        /*0010*/ 	.word	index@(.nv.constant0._ZN7cutlass13device_kernelIN5flash19enable_sm80_to_sm89INS1_16FlashAttnFwdSm80INS1_25CollectiveMainloopFwdSm80ILi4ELi1ELb0EN4cute5tupleIJNS5_1CILi128EEENS7_ILi64EEES8_EEELi128ENS_6half_tEfNS_4arch4Sm80ELb1ELb0ELb0ELb0ELb1ELb0ELb1ELb0EEENS1_21CollectiveEpilogueFwdINS6_IJS8_S8_S9_EEENS6_IJNS7_ILi1EEESH_SH_EEESB_SD_Li128ELb0ELb1ELb0ELb0EEENS1_30DynamicPersistentTileSchedulerILi128ELi128ELb0ELb1ELb0EEEEEEEEEvNT_6ParamsE)
        /*0014*/ 	.short	0x0160
        /*0016*/ 	.short	0x0428


	//----- nvinfo : EIATTR_CBANK_PARAM_SIZE
	.align		4
.L_858:
        /*0018*/ 	.byte	0x03, 0x19
        /*001a*/ 	.short	0x0428


	//----- nvinfo : EIATTR_KPARAM_INFO
	.align		4
        /*001c*/ 	.byte	0x04, 0x17
        /*001e*/ 	.short	(.L_860 - .L_859)
.L_859:
        /*0020*/ 	.word	0x00000000
        /*0024*/ 	.short	0x0000
        /*0026*/ 	.short	0x0000
        /*0028*/ 	.byte	0x00, 0xf0, 0xa1, 0x10


	//----- nvinfo : EIATTR_MAXREG_COUNT
	.align		4
.L_860:
        /*002c*/ 	.byte	0x03, 0x1b
        /*002e*/ 	.short	0x00ff


	//----- nvinfo : EIATTR_NUM_BARRIERS
	.align		4
        /*0030*/ 	.byte	0x02, 0x4c
        /*0032*/ 	.byte	0x06
	.zero		1


	//----- nvinfo : EIATTR_ANNOTATIONS
	.align		4
        /*0034*/ 	.byte	0x04, 0x55
        /*0036*/ 	.short	(.L_862 - .L_861)


	//   ....[0]....
.L_861:
        /* <DEDUP_REMOVED lines=58> */


	//----- nvinfo : EIATTR_MERCURY_ISA_VERSION
	.align		4
.L_862:
        /*03c8*/ 	.byte	0x03, 0x5f
        /*03ca*/ 	.short	0x0000


	//----- nvinfo : EIATTR_INT_WARP_WIDE_INSTR_OFFSETS
	.align		4
        /*03cc*/ 	.byte	0x04, 0x31
        /*03ce*/ 	.short	(.L_864 - .L_863)


	//   ....[0]....
.L_863:
        /*03d0*/ 	.word	0x0000ff30


	//   ....[1]....
        /*03d4*/ 	.word	0x0000ffb0


	//----- nvinfo : EIATTR_COOP_GROUP_MASK_REGIDS
	.align		4
.L_864:
        /*03d8*/ 	.byte	0x04, 0x29
        /*03da*/ 	.short	(.L_866 - .L_865)


	//   ....[0]....
.L_865:
        /*03dc*/ 	.word	0xffffffff


	//   ....[1]....
        /*03e0*/ 	.word	0xffffffff


	//   ....[2]....
        /*03e4*/ 	.word	0xffffffff


	//   ....[3]....
        /*03e8*/ 	.word	0xffffffff


	//   ....[4]....
        /*03ec*/ 	.word	0xffffffff


	//   ....[5]....
        /*03f0*/ 	.word	0xffffffff


	//   ....[6]....
        /*03f4*/ 	.word	0xffffffff


	//   ....[7]....
        /*03f8*/ 	.word	0xffffffff


	//   ....[8]....
        /*03fc*/ 	.word	0xffffffff


	//   ....[9]....
        /*0400*/ 	.word	0xffffffff


	//   ....[10]....
        /*0404*/ 	.word	0xffffffff


	//   ....[11]....
        /*0408*/ 	.word	0xffffffff


	//   ....[12]....
        /*040c*/ 	.word	0xffffffff


	//   ....[13]....
        /*0410*/ 	.word	0xffffffff


	//   ....[14]....
        /*0414*/ 	.word	0xffffffff


	//   ....[15]....
        /*0418*/ 	.word	0xffffffff


	//   ....[16]....
        /*041c*/ 	.word	0xffffffff


	//   ....[17]....
        /*0420*/ 	.word	0xffffffff


	//   ....[18]....
        /*0424*/ 	.word	0xffffffff


	//   ....[19]....
        /*0428*/ 	.word	0xffffffff


	//   ....[20]....
        /*042c*/ 	.word	0xffffffff


	//   ....[21]....
        /*0430*/ 	.word	0xffffffff


	//   ....[22]....
        /*0434*/ 	.word	0xffffffff


	//   ....[23]....
        /*0438*/ 	.word	0xffffffff


	//   ....[24]....
        /*043c*/ 	.word	0xffffffff


	//   ....[25]....
        /*0440*/ 	.word	0xffffffff


	//   ....[26]....
        /*0444*/ 	.word	0xffffffff


	//   ....[27]....
        /*0448*/ 	.word	0xffffffff


	//   ....[28]....
        /*044c*/ 	.word	0xffffffff


	//   ....[29]....
        /*0450*/ 	.word	0xffffffff


	//   ....[30]....
        /*0454*/ 	.word	0xffffffff


	//   ....[31]....
        /*0458*/ 	.word	0xffffffff


	//   ....[32]....
        /*045c*/ 	.word	0xffffffff


	//   ....[33]....
        /*0460*/ 	.word	0xffffffff


	//   ....[34]....
        /*0464*/ 	.word	0xffffffff


	//   ....[35]....
        /*0468*/ 	.word	0xffffffff


	//   ....[36]....
        /*046c*/ 	.word	0xffffffff


	//   ....[37]....
        /*0470*/ 	.word	0xffffffff


	//   ....[38]....
        /*0474*/ 	.word	0xffffffff


	//   ....[39]....
        /*0478*/ 	.word	0xffffffff


	//   ....[40]....
        /*047c*/ 	.word	0xffffffff


	//   ....[41]....
        /*0480*/ 	.word	0xffffffff


	//   ....[42]....
        /*0484*/ 	.word	0xffffffff


	//   ....[43]....
        /*0488*/ 	.word	0xffffffff


	//   ....[44]....
        /*048c*/ 	.word	0xffffffff


	//   ....[45]....
        /*0490*/ 	.word	0xffffffff


	//   ....[46]....
        /*0494*/ 	.word	0xffffffff


	//   ....[47]....
        /*0498*/ 	.word	0xffffffff


	//   ....[48]....
        /*049c*/ 	.word	0xffffffff


	//   ....[49]....
        /*04a0*/ 	.word	0xffffffff


	//   ....[50]....
        /*04a4*/ 	.word	0xffffffff


	//   ....[51]....
        /*04a8*/ 	.word	0xffffffff


	//   ....[52]....
        /*04ac*/ 	.word	0xffffffff


	//   ....[53]....
        /*04b0*/ 	.word	0xffffffff


	//   ....[54]....
        /*04b4*/ 	.word	0xffffffff


	//   ....[55]....
        /*04b8*/ 	.word	0xffffffff


	//   ....[56]....
        /*04bc*/ 	.word	0xffffffff


	//   ....[57]....
        /*04c0*/ 	.word	0xffffffff


	//   ....[58]....
        /*04c4*/ 	.word	0xffffffff


	//   ....[59]....
        /*04c8*/ 	.word	0xffffffff


	//   ....[60]....
        /*04cc*/ 	.word	0xffffffff


	//   ....[61]....
        /*04d0*/ 	.word	0xffffffff


	//   ....[62]....
        /*04d4*/ 	.word	0xffffffff


	//   ....[63]....
        /*04d8*/ 	.word	0xffffffff


	//   ....[64]....
        /*04dc*/ 	.word	0xffffffff


	//   ....[65]....
        /*04e0*/ 	.word	0xffffffff


	//   ....[66]....
        /*04e4*/ 	.word	0xffffffff


	//   ....[67]....
        /*04e8*/ 	.word	0xffffffff


	//   ....[68]....
        /*04ec*/ 	.word	0xffffffff


	//   ....[69]....
        /*04f0*/ 	.word	0xffffffff


	//   ....[70]....
        /*04f4*/ 	.word	0xffffffff


	//   ....[71]....
        /*04f8*/ 	.word	0xffffffff


	//   ....[72]....
        /*04fc*/ 	.word	0xffffffff


	//   ....[73]....
        /*0500*/ 	.word	0xffffffff


	//   ....[74]....
        /*0504*/ 	.word	0xffffffff


	//   ....[75]....
        /*0508*/ 	.word	0xffffffff


	//   ....[76]....
        /*050c*/ 	.word	0xffffffff


	//   ....[77]....
        /*0510*/ 	.word	0xffffffff


	//   ....[78]....
        /*0514*/ 	.word	0xffffffff


	//   ....[79]....
        /*0518*/ 	.word	0xffffffff


	//   ....[80]....
        /*051c*/ 	.word	0xffffffff


	//   ....[81]....
        /*0520*/ 	.word	0xffffffff


	//   ....[82]....
        /*0524*/ 	.word	0xffffffff


	//   ....[83]....
        /*0528*/ 	.word	0xffffffff


	//   ....[84]....
        /*052c*/ 	.word	0xffffffff


	//   ....[85]....
        /*0530*/ 	.word	0xffffffff


	//   ....[86]....
        /*0534*/ 	.word	0xffffffff


	//   ....[87]....
        /*0538*/ 	.word	0xffffffff


	//   ....[88]....
        /*053c*/ 	.word	0xffffffff


	//   ....[89]....
        /*0540*/ 	.word	0xffffffff


	//   ....[90]....
        /*0544*/ 	.word	0xffffffff


	//   ....[91]....
        /*0548*/ 	.word	0xffffffff


	//   ....[92]....
        /*054c*/ 	.word	0xffffffff


	//   ....[93]....
        /*0550*/ 	.word	0xffffffff


	//   ....[94]....
        /*0554*/ 	.word	0xffffffff


	//   ....[95]....
        /*0558*/ 	.word	0xffffffff


	//   ....[96]....
        /*055c*/ 	.word	0xffffffff


	//   ....[97]....
        /*0560*/ 	.word	0xffffffff


	//   ....[98]....
        /*0564*/ 	.word	0xffffffff


	//   ....[99]....
        /*0568*/ 	.word	0xffffffff


	//   ....[100]....
        /*056c*/ 	.word	0xffffffff


	//   ....[101]....
        /*0570*/ 	.word	0xffffffff


	//   ....[102]....
        /*0574*/ 	.word	0xffffffff


	//   ....[103]....
        /*0578*/ 	.word	0xffffffff


	//   ....[104]....
        /*057c*/ 	.word	0xffffffff


	//   ....[105]....
        /*0580*/ 	.word	0xffffffff


	//   ....[106]....
        /*0584*/ 	.word	0xffffffff


	//   ....[107]....
        /*0588*/ 	.word	0xffffffff


	//   ....[108]....
        /*058c*/ 	.word	0xffffffff


	//   ....[109]....
        /*0590*/ 	.word	0xffffffff


	//   ....[110]....
        /*0594*/ 	.word	0xffffffff


	//   ....[111]....
        /*0598*/ 	.word	0xffffffff


	//   ....[112]....
        /*059c*/ 	.word	0xffffffff


	//   ....[113]....
        /*05a0*/ 	.word	0xffffffff


	//   ....[114]....
        /*05a4*/ 	.word	0xffffffff


	//   ....[115]....
        /*05a8*/ 	.word	0xffffffff


	//   ....[116]....
        /*05ac*/ 	.word	0xffffffff


	//   ....[117]....
        /*05b0*/ 	.word	0xffffffff


	//   ....[118]....
        /*05b4*/ 	.word	0xffffffff


	//   ....[119]....
        /*05b8*/ 	.word	0xffffffff


	//   ....[120]....
        /*05bc*/ 	.word	0xffffffff


	//   ....[121]....
        /*05c0*/ 	.word	0xffffffff


	//   ....[122]....
        /*05c4*/ 	.word	0xffffffff


	//   ....[123]....
        /*05c8*/ 	.word	0xffffffff


	//   ....[124]....
        /*05cc*/ 	.word	0xffffffff


	//   ....[125]....
        /*05d0*/ 	.word	0xffffffff


	//   ....[126]....
        /*05d4*/ 	.word	0xffffffff


	//   ....[127]....
        /*05d8*/ 	.word	0xffffffff


	//   ....[128]....
        /*05dc*/ 	.word	0xffffffff


	//   ....[129]....
        /*05e0*/ 	.word	0xffffffff


	//   ....[130]....
        /*05e4*/ 	.word	0xffffffff


	//   ....[131]....
        /*05e8*/ 	.word	0xffffffff


	//   ....[132]....
        /*05ec*/ 	.word	0xffffffff


	//   ....[133]....
        /*05f0*/ 	.word	0xffffffff


	//   ....[134]....
        /*05f4*/ 	.word	0xffffffff


	//   ....[135]....
        /*05f8*/ 	.word	0xffffffff


	//   ....[136]....
        /*05fc*/ 	.word	0xffffffff


	//   ....[137]....
        /*0600*/ 	.word	0xffffffff


	//   ....[138]....
        /*0604*/ 	.word	0xffffffff


	//   ....[139]....
        /*0608*/ 	.word	0xffffffff


	//   ....[140]....
        /*060c*/ 	.word	0xffffffff


	//   ....[141]....
        /*0610*/ 	.word	0xffffffff


	//   ....[142]....
        /*0614*/ 	.word	0xffffffff


	//   ....[143]....
        /*0618*/ 	.word	0xffffffff


	//   ....[144]....
        /*061c*/ 	.word	0xffffffff


	//   ....[145]....
        /*0620*/ 	.word	0xffffffff


	//   ....[146]....
        /*0624*/ 	.word	0xffffffff


	//   ....[147]....
        /*0628*/ 	.word	0xffffffff


	//   ....[148]....
        /*062c*/ 	.word	0xffffffff


	//   ....[149]....
        /*0630*/ 	.word	0xffffffff


	//   ....[150]....
        /*0634*/ 	.word	0xffffffff


	//   ....[151]....
        /*0638*/ 	.word	0xffffffff


	//   ....[152]....
        /*063c*/ 	.word	0xffffffff


	//   ....[153]....
        /*0640*/ 	.word	0xffffffff


	//   ....[154]....
        /*0644*/ 	.word	0xffffffff


	//   ....[155]....
        /*0648*/ 	.word	0xffffffff


	//   ....[156]....
        /*064c*/ 	.word	0xffffffff


	//   ....[157]....
        /*0650*/ 	.word	0xffffffff


	//   ....[158]....
        /*0654*/ 	.word	0xffffffff


	//   ....[159]....
        /*0658*/ 	.word	0xffffffff


	//   ....[160]....
        /*065c*/ 	.word	0xffffffff


	//   ....[161]....
        /*0660*/ 	.word	0xffffffff


	//   ....[162]....
        /*0664*/ 	.word	0xffffffff


	//   ....[163]....
        /*0668*/ 	.word	0xffffffff


	//   ....[164]....
        /*066c*/ 	.word	0xffffffff


	//   ....[165]....
        /*0670*/ 	.word	0xffffffff


	//   ....[166]....
        /*0674*/ 	.word	0xffffffff


	//   ....[167]....
        /*0678*/ 	.word	0xffffffff


	//   ....[168]....
        /*067c*/ 	.word	0xffffffff


	//   ....[169]....
        /*0680*/ 	.word	0xffffffff


	//   ....[170]....
        /*0684*/ 	.word	0xffffffff


	//   ....[171]....
        /*0688*/ 	.word	0xffffffff


	//   ....[172]....
        /*068c*/ 	.word	0xffffffff


	//   ....[173]....
        /*0690*/ 	.word	0xffffffff


	//   ....[174]....
        /*0694*/ 	.word	0xffffffff


	//   ....[175]....
        /*0698*/ 	.word	0xffffffff


	//   ....[176]....
        /*069c*/ 	.word	0xffffffff


	//   ....[177]....
        /*06a0*/ 	.word	0xffffffff


	//   ....[178]....
        /*06a4*/ 	.word	0xffffffff


	//   ....[179]....
        /*06a8*/ 	.word	0xffffffff


	//   ....[180]....
        /*06ac*/ 	.word	0xffffffff


	//   ....[181]....
        /*06b0*/ 	.word	0xffffffff


	//   ....[182]....
        /*06b4*/ 	.word	0xffffffff


	//   ....[183]....
        /*06b8*/ 	.word	0xffffffff


	//   ....[184]....
        /*06bc*/ 	.word	0xffffffff


	//   ....[185]....
        /*06c0*/ 	.word	0xffffffff


	//   ....[186]....
        /*06c4*/ 	.word	0xffffffff


	//   ....[187]....
        /*06c8*/ 	.word	0xffffffff


	//   ....[188]....
        /*06cc*/ 	.word	0xffffffff


	//   ....[189]....
        /*06d0*/ 	.word	0xffffffff


	//   ....[190]....
        /*06d4*/ 	.word	0xffffffff


	//   ....[191]....
        /*06d8*/ 	.word	0xffffffff


	//   ....[192]....
        /*06dc*/ 	.word	0xffffffff


	//   ....[193]....
        /*06e0*/ 	.word	0xffffffff


	//   ....[194]....
        /*06e4*/ 	.word	0xffffffff


	//   ....[195]....
        /*06e8*/ 	.word	0xffffffff


	//   ....[196]....
        /*06ec*/ 	.word	0xffffffff


	//   ....[197]....
        /*06f0*/ 	.word	0xffffffff


	//   ....[198]....
        /*06f4*/ 	.word	0xffffffff


	//   ....[199]....
        /*06f8*/ 	.word	0xffffffff


	//   ....[200]....
        /*06fc*/ 	.word	0xffffffff


	//   ....[201]....
        /*0700*/ 	.word	0xffffffff


	//   ....[202]....
        /*0704*/ 	.word	0xffffffff


	//   ....[203]....
        /*0708*/ 	.word	0xffffffff


	//   ....[204]....
        /*070c*/ 	.word	0xffffffff


	//   ....[205]....
        /*0710*/ 	.word	0xffffffff


	//   ....[206]....
        /*0714*/ 	.word	0xffffffff


	//   ....[207]....
        /*0718*/ 	.word	0xffffffff


	//   ....[208]....
        /*071c*/ 	.word	0xffffffff


	//   ....[209]....
        /*0720*/ 	.word	0xffffffff


	//   ....[210]....
        /*0724*/ 	.word	0xffffffff


	//   ....[211]....
        /*0728*/ 	.word	0xffffffff


	//   ....[212]....
        /*072c*/ 	.word	0xffffffff


	//   ....[213]....
        /*0730*/ 	.word	0xffffffff


	//   ....[214]....
        /*0734*/ 	.word	0xffffffff


	//   ....[215]....
        /*0738*/ 	.word	0xffffffff


	//   ....[216]....
        /*073c*/ 	.word	0xffffffff


	//   ....[217]....
        /*0740*/ 	.word	0xffffffff


	//   ....[218]....
        /*0744*/ 	.word	0xffffffff


	//   ....[219]....
        /*0748*/ 	.word	0xffffffff


	//   ....[220]....
        /*074c*/ 	.word	0xffffffff


	//   ....[221]....
        /*0750*/ 	.word	0xffffffff


	//   ....[222]....
        /*0754*/ 	.word	0xffffffff


	//   ....[223]....
        /*0758*/ 	.word	0xffffffff


	//   ....[224]....
        /*075c*/ 	.word	0xffffffff


	//   ....[225]....
        /*0760*/ 	.word	0xffffffff


	//   ....[226]....
        /*0764*/ 	.word	0xffffffff


	//   ....[227]....
        /*0768*/ 	.word	0xffffffff


	//   ....[228]....
        /*076c*/ 	.word	0xffffffff


	//   ....[229]....
        /*0770*/ 	.word	0xffffffff


	//   ....[230]....
        /*0774*/ 	.word	0xffffffff


	//   ....[231]....
        /*0778*/ 	.word	0xffffffff


	//   ....[232]....
        /*077c*/ 	.word	0xffffffff


	//   ....[233]....
        /*0780*/ 	.word	0xffffffff


	//   ....[234]....
        /*0784*/ 	.word	0xffffffff


	//   ....[235]....
        /*0788*/ 	.word	0xffffffff


	//   ....[236]....
        /*078c*/ 	.word	0xffffffff


	//   ....[237]....
        /*0790*/ 	.word	0xffffffff


	//   ....[238]....
        /*0794*/ 	.word	0xffffffff


	//   ....[239]....
        /*0798*/ 	.word	0xffffffff


	//   ....[240]....
        /*079c*/ 	.word	0xffffffff


	//   ....[241]....
        /*07a0*/ 	.word	0xffffffff


	//   ....[242]....
        /*07a4*/ 	.word	0xffffffff


	//   ....[243]....
        /*07a8*/ 	.word	0xffffffff


	//   ....[244]....
        /*07ac*/ 	.word	0xffffffff


	//   ....[245]....
        /*07b0*/ 	.word	0xffffffff


	//   ....[246]....
        /*07b4*/ 	.word	0xffffffff


	//   ....[247]....
        /*07b8*/ 	.word	0xffffffff


	//   ....[248]....
        /*07bc*/ 	.word	0xffffffff


	//   ....[249]....
        /*07c0*/ 	.word	0xffffffff


	//   ....[250]....
        /*07c4*/ 	.word	0xffffffff


	//   ....[251]....
        /*07c8*/ 	.word	0xffffffff


	//   ....[252]....
        /*07cc*/ 	.word	0xffffffff


	//   ....[253]....
        /*07d0*/ 	.word	0xffffffff


	//   ....[254]....
        /*07d4*/ 	.word	0xffffffff


	//   ....[255]....
        /*07d8*/ 	.word	0xffffffff


	//   ....[0]....
        /*07dc*/ 	.word	0xffffffff


	//   ....[1]....
        /*07e0*/ 	.word	0xffffffff


	//   ....[2]....
        /*07e4*/ 	.word	0xffffffff


	//   ....[3]....
        /*07e8*/ 	.word	0xffffffff


	//   ....[4]....
        /*07ec*/ 	.word	0xffffffff


	//----- nvinfo : EIATTR_COOP_GROUP_INSTR_OFFSETS
	.align		4
.L_866:
        /*07f0*/ 	.byte	0x04, 0x28
        /*07f2*/ 	.short	(.L_868 - .L_867)


	//   ....[0]....
.L_867:
        /*07f4*/ 	.word	0x00000050


	//   ....[1]....
        /*07f8*/ 	.word	0x00001530


	//   ....[2]....
        /*07fc*/ 	.word	0x00001550


	//   ....[3]....
        /*0800*/ 	.word	0x000016e0


	//   ....[4]....
        /*0804*/ 	.word	0x000016f0


	//   ....[5]....
        /*0808*/ 	.word	0x00001810


	//   ....[6]....
        /*080c*/ 	.word	0x00001830


	//   ....[7]....
        /*0810*/ 	.word	0x00001950


	//   ....[8]....
        /*0814*/ 	.word	0x00001960


	//   ....[9]....
        /*0818*/ 	.word	0x00001a80


	//   ....[10]....
        /*081c*/ 	.word	0x00001aa0


	//   ....[11]....
        /*0820*/ 	.word	0x00001bc0


	//   ....[12]....
        /*0824*/ 	.word	0x00001bd0


	//   ....[13]....
        /*0828*/ 	.word	0x00001cf0


	//   ....[14]....
        /*082c*/ 	.word	0x00001d10


	//   ....[15]....
        /*0830*/ 	.word	0x00001e30


	//   ....[16]....
        /*0834*/ 	.word	0x00001e40


	//   ....[17]....
        /*0838*/ 	.word	0x00002330


	//   ....[18]....
        /*083c*/ 	.word	0x00002350


	//   ....[19]....
        /*0840*/ 	.word	0x00002370


	//   ....[20]....
        /*0844*/ 	.word	0x00002380


	//   ....[21]....
        /*0848*/ 	.word	0x000023c0


	//   ....[22]....
        /*084c*/ 	.word	0x000023e0


	//   ....[23]....
        /*0850*/ 	.word	0x00002420


	//   ....[24]....
        /*0854*/ 	.word	0x00002430


	//   ....[25]....
        /*0858*/ 	.word	0x000027b0


	//   ....[26]....
        /*085c*/ 	.word	0x000027d0


	//   ....[27]....
        /*0860*/ 	.word	0x000027f0


	//   ....[28]....
        /*0864*/ 	.word	0x00002820


	//   ....[29]....
        /*0868*/ 	.word	0x00002830


	//   ....[30]....
        /*086c*/ 	.word	0x00002840


	//   ....[31]....
        /*0870*/ 	.word	0x00002850


	//   ....[32]....
        /*0874*/ 	.word	0x00002870


	//   ....[33]....
        /*0878*/ 	.word	0x000037f0


	//   ....[34]....
        /*087c*/ 	.word	0x00003810


	//   ....[35]....
        /*0880*/ 	.word	0x00003840


	//   ....[36]....
        /*0884*/ 	.word	0x00003850


	//   ....[37]....
        /*0888*/ 	.word	0x00003860


	//   ....[38]....
        /*088c*/ 	.word	0x00003870


	//   ....[39]....
        /*0890*/ 	.word	0x00003990


	//   ....[40]....
        /*0894*/ 	.word	0x000039a0


	//   ....[41]....
        /*0898*/ 	.word	0x00003bc0


	//   ....[42]....
        /*089c*/ 	.word	0x00003e00


	//   ....[43]....
        /*08a0*/ 	.word	0x00003e10


	//   ....[44]....
        /*08a4*/ 	.word	0x00003e20


	//   ....[45]....
        /*08a8*/ 	.word	0x00004820


	//   ....[46]....
        /*08ac*/ 	.word	0x00004850


	//   ....[47]....
        /*08b0*/ 	.word	0x00004870


	//   ....[48]....
        /*08b4*/ 	.word	0x00004880


	//   ....[49]....
        /*08b8*/ 	.word	0x000048b0


	//   ....[50]....
        /*08bc*/ 	.word	0x000048d0


	//   ....[51]....
        /*08c0*/ 	.word	0x000048f0


	//   ....[52]....
        /*08c4*/ 	.word	0x00004900


	//   ....[53]....
        /*08c8*/ 	.word	0x00006a70


	//   ....[54]....
        /*08cc*/ 	.word	0x00006a90


	//   ....[55]....
        /*08d0*/ 	.word	0x00006b00


	//   ....[56]....
        /*08d4*/ 	.word	0x00006b40


	//   ....[57]....
        /*08d8*/ 	.word	0x00006b50


	//   ....[58]....
        /*08dc*/ 	.word	0x00006bc0


	//   ....[59]....
        /*08e0*/ 	.word	0x00006bd0


	//   ....[60]....
        /*08e4*/ 	.word	0x00006bf0


	//   ....[61]....
        /*08e8*/ 	.word	0x00007aa0


	//   ....[62]....
        /*08ec*/ 	.word	0x00007ac0


	//   ....[63]....
        /*08f0*/ 	.word	0x00007ae0


	//   ....[64]....
        /*08f4*/ 	.word	0x00007b40


	//   ....[65]....
        /*08f8*/ 	.word	0x00007b70


	//   ....[66]....
        /*08fc*/ 	.word	0x00007b80


	//   ....[67]....
        /*0900*/ 	.word	0x00007b90


	//   ....[68]....
        /*0904*/ 	.word	0x00007ba0


	//   ....[69]....
        /*0908*/ 	.word	0x00007e70


	//   ....[70]....
        /*090c*/ 	.word	0x000080b0


	//   ....[71]....
        /*0910*/ 	.word	0x000080e0


	//   ....[72]....
        /*0914*/ 	.word	0x00008110


	//   ....[73]....
        /*0918*/ 	.word	0x00008770


	//   ....[74]....
        /*091c*/ 	.word	0x00008870


	//   ....[75]....
        /*0920*/ 	.word	0x00008960


	//   ....[76]....
        /*0924*/ 	.word	0x00008a60


	//   ....[77]....
        /*0928*/ 	.word	0x00008a80


	//   ....[78]....
        /*092c*/ 	.word	0x00008aa0


	//   ....[79]....
        /*0930*/ 	.word	0x00008bc0


	//   ....[80]....
        /*0934*/ 	.word	0x00008be0


	//   ....[81]....
        /*0938*/ 	.word	0x0000b590


	//   ....[82]....
        /*093c*/ 	.word	0x0000b5b0


	//   ....[83]....
        /*0940*/ 	.word	0x0000b610


	//   ....[84]....
        /*0944*/ 	.word	0x0000b660


	//   ....[85]....
        /*0948*/ 	.word	0x0000b690


	//   ....[86]....
        /*094c*/ 	.word	0x0000b6b0


	//   ....[87]....
        /*0950*/ 	.word	0x0000b6d0


	//   ....[88]....
        /*0954*/ 	.word	0x0000b6e0


	//   ....[89]....
        /*0958*/ 	.word	0x0000c550


	//   ....[90]....
        /*095c*/ 	.word	0x0000c570


	//   ....[91]....
        /*0960*/ 	.word	0x0000c5a0


	//   ....[92]....
        /*0964*/ 	.word	0x0000c5c0


	//   ....[93]....
        /*0968*/ 	.word	0x0000c620


	//   ....[94]....
        /*096c*/ 	.word	0x0000c640


	//   ....[95]....
        /*0970*/ 	.word	0x0000c6a0


	//   ....[96]....
        /*0974*/ 	.word	0x0000c6c0


	//   ....[97]....
        /*0978*/ 	.word	0x0000cc20


	//   ....[98]....
        /*097c*/ 	.word	0x0000cc40


	//   ....[99]....
        /*0980*/ 	.word	0x0000cc50


	//   ....[100]....
        /*0984*/ 	.word	0x0000cc80


	//   ....[101]....
        /*0988*/ 	.word	0x0000cc90


	//   ....[102]....
        /*098c*/ 	.word	0x0000ccb0


	//   ....[103]....
        /*0990*/ 	.word	0x0000cce0


	//   ....[104]....
        /*0994*/ 	.word	0x0000cd00


	//   ....[105]....
        /*0998*/ 	.word	0x0000f330


	//   ....[106]....
        /*099c*/ 	.word	0x0000f3a0


	//   ....[107]....
        /*09a0*/ 	.word	0x0000f3b0


	//   ....[108]....
        /*09a4*/ 	.word	0x0000f3c0


	//   ....[109]....
        /*09a8*/ 	.word	0x0000f3f0


	//   ....[110]....
        /*09ac*/ 	.word	0x0000f410


	//   ....[111]....
        /*09b0*/ 	.word	0x0000f420


	//   ....[112]....
        /*09b4*/ 	.word	0x0000f430


	//   ....[113]....
        /*09b8*/ 	.word	0x00010990


	//   ....[114]....
        /*09bc*/ 	.word	0x00010da0


	//   ....[115]....
        /*09c0*/ 	.word	0x00010dc0


	//   ....[116]....
        /*09c4*/ 	.word	0x00010dd0


	//   ....[117]....
        /*09c8*/ 	.word	0x00010de0


	//   ....[118]....
        /*09cc*/ 	.word	0x00010df0


	//   ....[119]....
        /*09d0*/ 	.word	0x00010e00


	//   ....[120]....
        /*09d4*/ 	.word	0x00010e10


	//   ....[121]....
        /*09d8*/ 	.word	0x00010e20


	//   ....[122]....
        /*09dc*/ 	.word	0x000110b0


	//   ....[123]....
        /*09e0*/ 	.word	0x000110c0


	//   ....[124]....
        /*09e4*/ 	.word	0x000111a0


	//   ....[125]....
        /*09e8*/ 	.word	0x000111d0


	//   ....[126]....
        /*09ec*/ 	.word	0x00011290


	//   ....[127]....
        /*09f0*/ 	.word	0x000112c0


	//   ....[128]....
        /*09f4*/ 	.word	0x00011380


	//   ....[129]....
        /*09f8*/ 	.word	0x000113b0


	//   ....[130]....
        /*09fc*/ 	.word	0x00011470


	//   ....[131]....
        /*0a00*/ 	.word	0x000114a0


	//   ....[132]....
        /*0a04*/ 	.word	0x00011560


	//   ....[133]....
        /*0a08*/ 	.word	0x00011590


	//   ....[134]....
        /*0a0c*/ 	.word	0x00011650


	//   ....[135]....
        /*0a10*/ 	.word	0x00011680


	//   ....[136]....
        /*0a14*/ 	.word	0x00011740


	//   ....[137]....
        /*0a18*/ 	.word	0x00011760


	//   ....[138]....
        /*0a1c*/ 	.word	0x00011cb0


	//   ....[139]....
        /*0a20*/ 	.word	0x00011cd0


	//   ....[140]....
        /*0a24*/ 	.word	0x00011e50


	//   ....[141]....
        /*0a28*/ 	.word	0x00011e60


	//   ....[142]....
        /*0a2c*/ 	.word	0x00011f70


	//   ....[143]....
        /*0a30*/ 	.word	0x00011f90


	//   ....[144]....
        /*0a34*/ 	.word	0x000120a0


	//   ....[145]....
        /*0a38*/ 	.word	0x000120b0


	//   ....[146]....
        /*0a3c*/ 	.word	0x000121c0


	//   ....[147]....
        /*0a40*/ 	.word	0x000121e0


	//   ....[148]....
        /*0a44*/ 	.word	0x000122f0


	//   ....[149]....
        /*0a48*/ 	.word	0x00012300


	//   ....[150]....
        /*0a4c*/ 	.word	0x00012410


	//   ....[151]....
        /*0a50*/ 	.word	0x00012430


	//   ....[152]....
        /*0a54*/ 	.word	0x00012540


	//   ....[153]....
        /*0a58*/ 	.word	0x00012550


	//   ....[154]....
        /*0a5c*/ 	.word	0x000126d0


	//   ....[155]....
        /*0a60*/ 	.word	0x000127c0


	//   ....[156]....
        /*0a64*/ 	.word	0x00012830


	//   ....[157]....
        /*0a68*/ 	.word	0x000128a0


	//   ....[158]....
        /*0a6c*/ 	.word	0x00012900


	//   ....[159]....
        /*0a70*/ 	.word	0x00012970


	//   ....[160]....
        /*0a74*/ 	.word	0x000129e0


	//   ....[161]....
        /*0a78*/ 	.word	0x00012a50


	//   ....[162]....
        /*0a7c*/ 	.word	0x00012ab0


	//   ....[163]....
        /*0a80*/ 	.word	0x00012b20


	//   ....[164]....
        /*0a84*/ 	.word	0x00012b90


	//   ....[165]....
        /*0a88*/ 	.word	0x00012c00


	//   ....[166]....
        /*0a8c*/ 	.word	0x00012c60


	//   ....[167]....
        /*0a90*/ 	.word	0x00012cd0


	//   ....[168]....
        /*0a94*/ 	.word	0x00012d40


	//   ....[169]....
        /*0a98*/ 	.word	0x00012db0


	//   ....[170]....
        /*0a9c*/ 	.word	0x00012e10


	//   ....[171]....
        /*0aa0*/ 	.word	0x00012e80


	//   ....[172]....
        /*0aa4*/ 	.word	0x00012ef0


	//   ....[173]....
        /*0aa8*/ 	.word	0x00013010


	//   ....[174]....
        /*0aac*/ 	.word	0x00013070


	//   ....[175]....
        /*0ab0*/ 	.word	0x000131b0


	//   ....[176]....
        /*0ab4*/ 	.word	0x00013210


	//   ....[177]....
        /*0ab8*/ 	.word	0x00013350


	//   ....[178]....
        /*0abc*/ 	.word	0x000133b0


	//   ....[179]....
        /*0ac0*/ 	.word	0x00013420


	//   ....[180]....
        /*0ac4*/ 	.word	0x00013490


	//   ....[181]....
        /*0ac8*/ 	.word	0x00013700


	//   ....[182]....
        /*0acc*/ 	.word	0x00013970


	//   ....[183]....
        /*0ad0*/ 	.word	0x00013f90


	//   ....[184]....
        /*0ad4*/ 	.word	0x00013fe0


	//   ....[185]....
        /*0ad8*/ 	.word	0x00014030


	//   ....[186]....
        /*0adc*/ 	.word	0x00014080


	//   ....[187]....
        /*0ae0*/ 	.word	0x000140d0


	//   ....[188]....
        /*0ae4*/ 	.word	0x00014120


	//   ....[189]....
        /*0ae8*/ 	.word	0x00014170


	//   ....[190]....
        /*0aec*/ 	.word	0x000141c0


	//   ....[191]....
        /*0af0*/ 	.word	0x00014230


	//   ....[192]....
        /*0af4*/ 	.word	0x000142a0


	//   ....[193]....
        /*0af8*/ 	.word	0x000143c0


	//   ....[194]....
        /*0afc*/ 	.word	0x00014420


	//   ....[195]....
        /*0b00*/ 	.word	0x00014560


	//   ....[196]....
        /*0b04*/ 	.word	0x000145c0


	//   ....[197]....
        /*0b08*/ 	.word	0x00014700


	//   ....[198]....
        /*0b0c*/ 	.word	0x00014760


	//   ....[199]....
        /*0b10*/ 	.word	0x000147d0


	//   ....[200]....
        /*0b14*/ 	.word	0x00014840


	//   ....[201]....
        /*0b18*/ 	.word	0x00014960


	//   ....[202]....
        /*0b1c*/ 	.word	0x000149c0


	//   ....[203]....
        /*0b20*/ 	.word	0x00014b00


	//   ....[204]....
        /*0b24*/ 	.word	0x00014b60


	//   ....[205]....
        /*0b28*/ 	.word	0x00014ca0


	//   ....[206]....
        /*0b2c*/ 	.word	0x00014d00


	//   ....[207]....
        /*0b30*/ 	.word	0x00014d70


	//   ....[208]....
        /*0b34*/ 	.word	0x00014de0


	//   ....[209]....
        /*0b38*/ 	.word	0x00015040


	//   ....[210]....
        /*0b3c*/ 	.word	0x000152a0


	//   ....[211]....
        /*0b40*/ 	.word	0x000158e0


	//   ....[212]....
        /*0b44*/ 	.word	0x00015920


	//   ....[213]....
        /*0b48*/ 	.word	0x00015970


	//   ....[214]....
        /*0b4c*/ 	.word	0x000159b0


	//   ....[215]....
        /*0b50*/ 	.word	0x00015a00


	//   ....[216]....
        /*0b54*/ 	.word	0x00015a40


	//   ....[217]....
        /*0b58*/ 	.word	0x00015a90


	//   ....[218]....
        /*0b5c*/ 	.word	0x00015ad0


	//   ....[219]....
        /*0b60*/ 	.word	0x00015b30


	//   ....[220]....
        /*0b64*/ 	.word	0x00015ba0


	//   ....[221]....
        /*0b68*/ 	.word	0x00015c10


	//   ....[222]....
        /*0b6c*/ 	.word	0x00015d20


	//   ....[223]....
        /*0b70*/ 	.word	0x00015d80


	//   ....[224]....
        /*0b74*/ 	.word	0x00015e90


	//   ....[225]....
        /*0b78*/ 	.word	0x00015ef0


	//   ....[226]....
        /*0b7c*/ 	.word	0x00016000


	//   ....[227]....
        /*0b80*/ 	.word	0x00016060


	//   ....[228]....
        /*0b84*/ 	.word	0x000160b0


	//   ....[229]....
        /*0b88*/ 	.word	0x000160f0


	//   ....[230]....
        /*0b8c*/ 	.word	0x00016140


	//   ....[231]....
        /*0b90*/ 	.word	0x00016180


	//   ....[232]....
        /*0b94*/ 	.word	0x000161d0


	//   ....[233]....
        /*0b98*/ 	.word	0x00016210


	//   ....[234]....
        /*0b9c*/ 	.word	0x00016260


	//   ....[235]....
        /*0ba0*/ 	.word	0x000162a0


	//   ....[236]....
        /*0ba4*/ 	.word	0x000162f0


	//   ....[237]....
        /*0ba8*/ 	.word	0x00016350


	//   ....[238]....
        /*0bac*/ 	.word	0x000163a0


	//   ....[239]....
        /*0bb0*/ 	.word	0x00016400


	//   ....[240]....
        /*0bb4*/ 	.word	0x00016450


	//   ....[241]....
        /*0bb8*/ 	.word	0x000164b0


	//   ....[242]....
        /*0bbc*/ 	.word	0x00016500


	//   ....[243]....
        /*0bc0*/ 	.word	0x00016560


	//   ....[244]....
        /*0bc4*/ 	.word	0x000165d0


	//   ....[245]....
        /*0bc8*/ 	.word	0x00016640


	//   ....[246]....
        /*0bcc*/ 	.word	0x000166b0


	//   ....[247]....
        /*0bd0*/ 	.word	0x00016710


	//   ....[248]....
        /*0bd4*/ 	.word	0x00016780


	//   ....[249]....
        /*0bd8*/ 	.word	0x000167f0


	//   ....[250]....
        /*0bdc*/ 	.word	0x00016860


	//   ....[251]....
        /*0be0*/ 	.word	0x000168c0


	//   ....[252]....
        /*0be4*/ 	.word	0x00016930


	//   ....[253]....
        /*0be8*/ 	.word	0x000169a0


	//   ....[254]....
        /*0bec*/ 	.word	0x00016a10


	//   ....[255]....
        /*0bf0*/ 	.word	0x00016a70


	//   ....[0]....
        /*0bf4*/ 	.word	0x00016ae0


	//   ....[1]....
        /*0bf8*/ 	.word	0x00016b50


	//   ....[2]....
        /*0bfc*/ 	.word	0x00016bc0


	//   ....[3]....
        /*0c00*/ 	.word	0x00016c20


	//   ....[4]....
        /*0c04*/ 	.word	0x00016c90


	//----- nvinfo : EIATTR_EXIT_INSTR_OFFSETS
	.align		4
.L_868:
        /*0c08*/ 	.byte	0x04, 0x1c
        /*0c0a*/ 	.short	(.L_870 - .L_869)


	//   ....[0]....
.L_869:
        /*0c0c*/ 	.word	0x000000a0


	//   ....[1]....
        /*0c10*/ 	.word	0x00012770


	//----- nvinfo : EIATTR_MAX_THREADS
	.align		4
.L_870:
        /*0c14*/ 	.byte	0x04, 0x05
        /*0c16*/ 	.short	(.L_872 - .L_871)
.L_871:
        /*0c18*/ 	.word	0x00000080
        /*0c1c*/ 	.word	0x00000001
        /*0c20*/ 	.word	0x00000001


	//----- nvinfo : EIATTR_CRS_STACK_SIZE
	.align		4
.L_872:
        /*0c24*/ 	.byte	0x04, 0x1e
        /*0c26*/ 	.short	(.L_874 - .L_873)
.L_873:
        /*0c28*/ 	.word	0x00000000
.L_874:


//--------------------- .nv.info._ZN7cutlass13device_kernelIN5flash19enable_sm80_to_sm89INS1_16FlashAttnFwdSm80INS1_25CollectiveMainloopFwdSm80ILi4ELi1ELb0EN4cute5tupleIJNS5_1CILi128EEENS7_ILi64EEES8_EEELi128ENS_6half_tEfNS_4arch4Sm80ELb1ELb0ELb0ELb1ELb1ELb0ELb1ELb0EEENS1_21CollectiveEpilogueFwdINS6_IJS8_S8_S9_EEENS6_IJNS7_ILi1EEESH_SH_EEESB_SD_Li128ELb1ELb1ELb0ELb0EEENS1_19SingleTileSchedulerILb1ELb0ELb1ELi128EEEEEEEEEvNT_6ParamsE --------------------------
	.section	.nv.info._ZN7cutlass13device_kernelIN5flash19enable_sm80_to_sm89INS1_16FlashAttnFwdSm80INS1_25CollectiveMainloopFwdSm80ILi4ELi1ELb0EN4cute5tupleIJNS5_1CILi128EEENS7_ILi64EEES8_EEELi128ENS_6half_tEfNS_4arch4Sm80ELb1ELb0ELb0ELb1ELb1ELb0ELb1ELb0EEENS1_21CollectiveEpilogueFwdINS6_IJS8_S8_S9_EEENS6_IJNS7_ILi1EEESH_SH_EEESB_SD_Li128ELb1ELb1ELb0ELb0EEENS1_19SingleTileSchedulerILb1ELb0ELb1ELi128EEEEEEEEEvNT_6ParamsE,"",@"SHT_CUDA_INFO"
	.sectionflags	@""
	.align	4


	//----- nvinfo : EIATTR_CUDA_API_VERSION
	.align		4
        /*0000*/ 	.byte	0x04, 0x37
        /*0002*/ 	.short	(.L_876 - .L_875)
.L_875:
        /*0004*/ 	.word	0x00000082


	//----- nvinfo : EIATTR_SW2861232_WAR
	.align		4
.L_876:
        /*0008*/ 	.byte	0x01, 0x35
	.zero		2


	//----- nvinfo : EIATTR_PARAM_CBANK
	.align		4
        /*000c*/ 	.byte	0x04, 0x0a
        /*000e*/ 	.short	(.L_878 - .L_877)
	.align		4
.L_877:
        /*0010*/ 	.word	index@(.nv.constant0._ZN7cutlass13device_kernelIN5flash19enable_sm80_to_sm89INS1_16FlashAttnFwdSm80INS1_25CollectiveMainloopFwdSm80ILi4ELi1ELb0EN4cute5tupleIJNS5_1CILi128EEENS7_ILi64EEES8_EEELi128ENS_6half_tEfNS_4arch4Sm80ELb1ELb0ELb0ELb1ELb1ELb0ELb1ELb0EEENS1_21CollectiveEpilogueFwdINS6_IJS8_S8_S9_EEENS6_IJNS7_ILi1EEESH_SH_EEESB_SD_Li128ELb1ELb1ELb0ELb0EEENS1_19SingleTileSchedulerILb1ELb0ELb1ELi128EEEEEEEEEvNT_6ParamsE)
        /*0014*/ 	.short	0x0160
        /*0016*/ 	.short	0x0418


	//----- nvinfo : EIATTR_CBANK_PARAM_SIZE
	.align		4
.L_878:
        /*0018*/ 	.byte	0x03, 0x19
        /*001a*/ 	.short	0x0418


	//----- nvinfo : EIATTR_KPARAM_INFO
	.align		4
        /*001c*/ 	.byte	0x04, 0x17
        /*001e*/ 	.short	(.L_880 - .L_879)
.L_879:
        /*0020*/ 	.word	0x00000000
        /*0024*/ 	.short	0x0000
        /*0026*/ 	.short	0x0000
        /*0028*/ 	.byte	0x00, 0xf0, 0x61, 0x10


	//----- nvinfo : EIATTR_MAXREG_COUNT
	.align		4
.L_880:
        /*002c*/ 	.byte	0x03, 0x1b
        /*002e*/ 	.short	0x00ff


	//----- nvinfo : EIATTR_NUM_BARRIERS
	.align		4
        /*0030*/ 	.byte	0x02, 0x4c
        /*0032*/ 	.byte	0x02
	.zero		1


	//----- nvinfo : EIATTR_ANNOTATIONS
	.align		4
        /*0034*/ 	.byte	0x04, 0x55
        /*0036*/ 	.short	(.L_882 - .L_881)


	//   ....[0]....
.L_881:
        /* <DEDUP_REMOVED lines=50> */


	//----- nvinfo : EIATTR_MERCURY_ISA_VERSION
	.align		4
.L_882:
        /*0340*/ 	.byte	0x03, 0x5f
        /*0342*/ 	.short	0x0000


	//----- nvinfo : EIATTR_COOP_GROUP_MASK_REGIDS
	.align		4
        /*0344*/ 	.byte	0x04, 0x29
        /*0346*/ 	.short	(.L_884 - .L_883)


	//   ....[0]....
.L_883:
        /*0348*/ 	.word	0xffffffff


	//   ....[1]....
        /*034c*/ 	.word	0xffffffff


	//   ....[2]....
        /*0350*/ 	.word	0xffffffff


	//   ....[3]....
        /*0354*/ 	.word	0xffffffff


	//   ....[4]....
        /*0358*/ 	.word	0xffffffff


	//   ....[5]....
        /*035c*/ 	.word	0xffffffff


	//   ....[6]....
        /*0360*/ 	.word	0xffffffff


	//   ....[7]....
        /*0364*/ 	.word	0xffffffff


	//   ....[8]....
        /*0368*/ 	.word	0xffffffff


	//   ....[9]....
        /*036c*/ 	.word	0xffffffff


	//   ....[10]....
        /*0370*/ 	.word	0xffffffff


	//   ....[11]....
        /*0374*/ 	.word	0xffffffff


	//   ....[12]....
        /*0378*/ 	.word	0xffffffff


	//   ....[13]....
        /*037c*/ 	.word	0xffffffff


	//   ....[14]....
        /*0380*/ 	.word	0xffffffff


	//   ....[15]....
        /*0384*/ 	.word	0xffffffff


	//   ....[16]....
        /*0388*/ 	.word	0xffffffff


	//   ....[17]....
        /*038c*/ 	.word	0xffffffff


	//   ....[18]....
        /*0390*/ 	.word	0xffffffff


	//   ....[19]....
        /*0394*/ 	.word	0xffffffff


	//   ....[20]....
        /*0398*/ 	.word	0xffffffff


	//   ....[21]....
        /*039c*/ 	.word	0xffffffff


	//   ....[22]....
        /*03a0*/ 	.word	0xffffffff


	//   ....[23]....
        /*03a4*/ 	.word	0xffffffff


	//   ....[24]....
        /*03a8*/ 	.word	0xffffffff


	//   ....[25]....
        /*03ac*/ 	.word	0xffffffff


	//   ....[26]....
        /*03b0*/ 	.word	0xffffffff


	//   ....[27]....
        /*03b4*/ 	.word	0xffffffff


	//   ....[28]....
        /*03b8*/ 	.word	0xffffffff


	//   ....[29]....
        /*03bc*/ 	.word	0xffffffff


	//   ....[30]....
        /*03c0*/ 	.word	0xffffffff


	//   ....[31]....
        /*03c4*/ 	.word	0xffffffff


	//   ....[32]....
        /*03c8*/ 	.word	0xffffffff


	//   ....[33]....
        /*03cc*/ 	.word	0xffffffff


	//   ....[34]....
        /*03d0*/ 	.word	0xffffffff


	//   ....[35]....
        /*03d4*/ 	.word	0xffffffff


	//   ....[36]....
        /*03d8*/ 	.word	0xffffffff


	//   ....[37]....
        /*03dc*/ 	.word	0xffffffff


	//   ....[38]....
        /*03e0*/ 	.word	0xffffffff


	//   ....[39]....
        /*03e4*/ 	.word	0xffffffff


	//   ....[40]....
        /*03e8*/ 	.word	0xffffffff


	//   ....[41]....
        /*03ec*/ 	.word	0xffffffff


	//   ....[42]....
        /*03f0*/ 	.word	0xffffffff


	//   ....[43]....
        /*03f4*/ 	.word	0xffffffff


	//   ....[44]....
        /*03f8*/ 	.word	0xffffffff


	//   ....[45]....
        /*03fc*/ 	.word	0xffffffff


	//   ....[46]....
        /*0400*/ 	.word	0xffffffff


	//   ....[47]....
        /*0404*/ 	.word	0xffffffff


	//   ....[48]....
        /*0408*/ 	.word	0xffffffff


	//   ....[49]....
        /*040c*/ 	.word	0xffffffff


	//   ....[50]....
        /*0410*/ 	.word	0xffffffff


	//   ....[51]....
        /*0414*/ 	.word	0xffffffff


	//   ....[52]....
        /*0418*/ 	.word	0xffffffff


	//   ....[53]....
        /*041c*/ 	.word	0xffffffff


	//   ....[54]....
        /*0420*/ 	.word	0xffffffff


	//   ....[55]....
        /*0424*/ 	.word	0xffffffff


	//   ....[56]....
        /*0428*/ 	.word	0xffffffff


	//   ....[57]....
        /*042c*/ 	.word	0xffffffff


	//   ....[58]....
        /*0430*/ 	.word	0xffffffff


	//   ....[59]....
        /*0434*/ 	.word	0xffffffff


	//   ....[60]....
        /*0438*/ 	.word	0xffffffff


	//   ....[61]....
        /*043c*/ 	.word	0xffffffff


	//   ....[62]....
        /*0440*/ 	.word	0xffffffff


	//   ....[63]....
        /*0444*/ 	.word	0xffffffff


	//   ....[64]....
        /*0448*/ 	.word	0xffffffff


	//   ....[65]....
        /*044c*/ 	.word	0xffffffff


	//   ....[66]....
        /*0450*/ 	.word	0xffffffff


	//   ....[67]....
        /*0454*/ 	.word	0xffffffff


	//   ....[68]....
        /*0458*/ 	.word	0xffffffff


	//   ....[69]....
        /*045c*/ 	.word	0xffffffff


	//   ....[70]....
        /*0460*/ 	.word	0xffffffff


	//   ....[71]....
        /*0464*/ 	.word	0xffffffff


	//   ....[72]....
        /*0468*/ 	.word	0xffffffff


	//   ....[73]....
        /*046c*/ 	.word	0xffffffff


	//   ....[74]....
        /*0470*/ 	.word	0xffffffff


	//   ....[75]....
        /*0474*/ 	.word	0xffffffff


	//   ....[76]....
        /*0478*/ 	.word	0xffffffff


	//   ....[77]....
        /*047c*/ 	.word	0xffffffff


	//   ....[78]....
        /*0480*/ 	.word	0xffffffff


	//   ....[79]....
        /*0484*/ 	.word	0xffffffff


	//   ....[80]....
        /*0488*/ 	.word	0xffffffff


	//   ....[81]....
        /*048c*/ 	.word	0xffffffff


	//   ....[82]....
        /*0490*/ 	.word	0xffffffff


	//   ....[83]....
        /*0494*/ 	.word	0xffffffff


	//   ....[84]....
        /*0498*/ 	.word	0xffffffff


	//   ....[85]....
        /*049c*/ 	.word	0xffffffff


	//   ....[86]....
        /*04a0*/ 	.word	0xffffffff


	//   ....[87]....
        /*04a4*/ 	.word	0xffffffff


	//   ....[88]....
        /*04a8*/ 	.word	0xffffffff


	//   ....[89]....
        /*04ac*/ 	.word	0xffffffff


	//   ....[90]....
        /*04b0*/ 	.word	0xffffffff


	//   ....[91]....
        /*04b4*/ 	.word	0xffffffff


	//   ....[92]....
        /*04b8*/ 	.word	0xffffffff


	//   ....[93]....
        /*04bc*/ 	.word	0xffffffff


	//   ....[94]....
        /*04c0*/ 	.word	0xffffffff


	//   ....[95]....
        /*04c4*/ 	.word	0xffffffff


	//   ....[96]....
        /*04c8*/ 	.word	0xffffffff


	//   ....[97]....
        /*04cc*/ 	.word	0xffffffff


	//   ....[98]....
        /*04d0*/ 	.word	0xffffffff


	//   ....[99]....
        /*04d4*/ 	.word	0xffffffff


	//   ....[100]....
        /*04d8*/ 	.word	0xffffffff


	//   ....[101]....
        /*04dc*/ 	.word	0xffffffff


	//   ....[102]....
        /*04e0*/ 	.word	0xffffffff


	//   ....[103]....
        /*04e4*/ 	.word	0xffffffff


	//   ....[104]....
        /*04e8*/ 	.word	0xffffffff


	//   ....[105]....
        /*04ec*/ 	.word	0xffffffff


	//   ....[106]....
        /*04f0*/ 	.word	0xffffffff


	//   ....[107]....
        /*04f4*/ 	.word	0xffffffff


	//   ....[108]....
        /*04f8*/ 	.word	0xffffffff


	//   ....[109]....
        /*04fc*/ 	.word	0xffffffff


	//   ....[110]....
        /*0500*/ 	.word	0xffffffff


	//   ....[111]....
        /*0504*/ 	.word	0xffffffff


	//   ....[112]....
        /*0508*/ 	.word	0xffffffff


	//   ....[113]....
        /*050c*/ 	.word	0xffffffff


	//   ....[114]....
        /*0510*/ 	.word	0xffffffff


	//   ....[115]....
        /*0514*/ 	.word	0xffffffff


	//   ....[116]....
        /*0518*/ 	.word	0xffffffff


	//   ....[117]....
        /*051c*/ 	.word	0xffffffff


	//   ....[118]....
        /*0520*/ 	.word	0xffffffff


	//   ....[119]....
        /*0524*/ 	.word	0xffffffff


	//   ....[120]....
        /*0528*/ 	.word	0xffffffff


	//   ....[121]....
        /*052c*/ 	.word	0xffffffff


	//   ....[122]....
        /*0530*/ 	.word	0xffffffff


	//   ....[123]....
        /*0534*/ 	.word	0xffffffff


	//   ....[124]....
        /*0538*/ 	.word	0xffffffff


	//   ....[125]....
        /*053c*/ 	.word	0xffffffff


	//   ....[126]....
        /*0540*/ 	.word	0xffffffff


	//   ....[127]....
        /*0544*/ 	.word	0xffffffff


	//   ....[128]....
        /*0548*/ 	.word	0xffffffff


	//   ....[129]....
        /*054c*/ 	.word	0xffffffff


	//   ....[130]....
        /*0550*/ 	.word	0xffffffff


	//   ....[131]....
        /*0554*/ 	.word	0xffffffff


	//   ....[132]....
        /*0558*/ 	.word	0xffffffff


	//   ....[133]....
        /*055c*/ 	.word	0xffffffff


	//   ....[134]....
        /*0560*/ 	.word	0xffffffff


	//   ....[135]....
        /*0564*/ 	.word	0xffffffff


	//   ....[136]....
        /*0568*/ 	.word	0xffffffff


	//   ....[137]....
        /*056c*/ 	.word	0xffffffff


	//   ....[138]....
        /*0570*/ 	.word	0xffffffff


	//   ....[139]....
        /*0574*/ 	.word	0xffffffff


	//   ....[140]....
        /*0578*/ 	.word	0xffffffff


	//   ....[141]....
        /*057c*/ 	.word	0xffffffff


	//   ....[142]....
        /*0580*/ 	.word	0xffffffff


	//   ....[143]....
        /*0584*/ 	.word	0xffffffff


	//   ....[144]....
        /*0588*/ 	.word	0xffffffff


	//   ....[145]....
        /*058c*/ 	.word	0xffffffff


	//   ....[146]....
        /*0590*/ 	.word	0xffffffff


	//   ....[147]....
        /*0594*/ 	.word	0xffffffff


	//   ....[148]....
        /*0598*/ 	.word	0xffffffff


	//   ....[149]....
        /*059c*/ 	.word	0xffffffff


	//   ....[150]....
        /*05a0*/ 	.word	0xffffffff


	//   ....[151]....
        /*05a4*/ 	.word	0xffffffff


	//   ....[152]....
        /*05a8*/ 	.word	0xffffffff


	//----- nvinfo : EIATTR_COOP_GROUP_INSTR_OFFSETS
	.align		4
.L_884:
        /*05ac*/ 	.byte	0x04, 0x28
        /*05ae*/ 	.short	(.L_886 - .L_885)


	//   ....[0]....
.L_885:
        /*05b0*/ 	.word	0x000000a0


	//   ....[1]....
        /*05b4*/ 	.word	0x00001410


	//   ....[2]....
        /*05b8*/ 	.word	0x00001570


	//   ....[3]....
        /*05bc*/ 	.word	0x00001640


	//   ....[4]....
        /*05c0*/ 	.word	0x00001670


	//   ....[5]....
        /*05c4*/ 	.word	0x00001740


	//   ....[6]....
        /*05c8*/ 	.word	0x00001770


	//   ....[7]....
        /*05cc*/ 	.word	0x00001840


	//   ....[8]....
        /*05d0*/ 	.word	0x00001870


	//   ....[9]....
        /*05d4*/ 	.word	0x00001940


	//   ....[10]....
        /*05d8*/ 	.word	0x00001970


	//   ....[11]....
        /*05dc*/ 	.word	0x00001a40


	//   ....[12]....
        /*05e0*/ 	.word	0x00001a70


	//   ....[13]....
        /*05e4*/ 	.word	0x00001b40


	//   ....[14]....
        /*05e8*/ 	.word	0x00001b70


	//   ....[15]....
        /*05ec*/ 	.word	0x00001c40


	//   ....[16]....
        /*05f0*/ 	.word	0x00001c80


	//   ....[17]....
        /*05f4*/ 	.word	0x00002180


	//   ....[18]....
        /*05f8*/ 	.word	0x000021b0


	//   ....[19]....
        /*05fc*/ 	.word	0x000021c0


	//   ....[20]....
        /*0600*/ 	.word	0x000021d0


	//   ....[21]....
        /*0604*/ 	.word	0x000021e0


	//   ....[22]....
        /*0608*/ 	.word	0x000021f0


	//   ....[23]....
        /*060c*/ 	.word	0x00002200


	//   ....[24]....
        /*0610*/ 	.word	0x00002210


	//   ....[25]....
        /*0614*/ 	.word	0x00002610


	//   ....[26]....
        /*0618*/ 	.word	0x00002620


	//   ....[27]....
        /*061c*/ 	.word	0x00002630


	//   ....[28]....
        /*0620*/ 	.word	0x00002640


	//   ....[29]....
        /*0624*/ 	.word	0x00002650


	//   ....[30]....
        /*0628*/ 	.word	0x00002660


	//   ....[31]....
        /*062c*/ 	.word	0x00002680


	//   ....[32]....
        /*0630*/ 	.word	0x00002690


	//   ....[33]....
        /*0634*/ 	.word	0x00003760


	//   ....[34]....
        /*0638*/ 	.word	0x00003780


	//   ....[35]....
        /*063c*/ 	.word	0x00003790


	//   ....[36]....
        /*0640*/ 	.word	0x000037a0


	//   ....[37]....
        /*0644*/ 	.word	0x000037b0


	//   ....[38]....
        /*0648*/ 	.word	0x000037c0


	//   ....[39]....
        /*064c*/ 	.word	0x000037d0


	//   ....[40]....
        /*0650*/ 	.word	0x000037f0


	//   ....[41]....
        /*0654*/ 	.word	0x00003c00


	//   ....[42]....
        /*0658*/ 	.word	0x00003c10


	//   ....[43]....
        /*065c*/ 	.word	0x00003c20


	//   ....[44]....
        /*0660*/ 	.word	0x00003c30


	//   ....[45]....
        /*0664*/ 	.word	0x00004240


	//   ....[46]....
        /*0668*/ 	.word	0x000043a0


	//   ....[47]....
        /*066c*/ 	.word	0x000046d0


	//   ....[48]....
        /*0670*/ 	.word	0x000048c0


	//   ....[49]....
        /*0674*/ 	.word	0x00004ac0


	//   ....[50]....
        /*0678*/ 	.word	0x00004c00


	//   ....[51]....
        /*067c*/ 	.word	0x00004c40


	//   ....[52]....
        /*0680*/ 	.word	0x00004ce0


	//   ....[53]....
        /*0684*/ 	.word	0x00007290


	//   ....[54]....
        /*0688*/ 	.word	0x000072a0


	//   ....[55]....
        /*068c*/ 	.word	0x000072b0


	//   ....[56]....
        /*0690*/ 	.word	0x000072c0


	//   ....[57]....
        /*0694*/ 	.word	0x000072d0


	//   ....[58]....
        /*0698*/ 	.word	0x000072e0


	//   ....[59]....
        /*069c*/ 	.word	0x000072f0


	//   ....[60]....
        /*06a0*/ 	.word	0x00007310


	//   ....[61]....
        /*06a4*/ 	.word	0x000081b0


	//   ....[62]....
        /*06a8*/ 	.word	0x000081c0


	//   ....[63]....
        /*06ac*/ 	.word	0x000081d0


	//   ....[64]....
        /*06b0*/ 	.word	0x000081e0


	//   ....[65]....
        /*06b4*/ 	.word	0x000081f0


	//   ....[66]....
        /*06b8*/ 	.word	0x00008200


	//   ....[67]....
        /*06bc*/ 	.word	0x00008210


	//   ....[68]....
        /*06c0*/ 	.word	0x00008220


	//   ....[69]....
        /*06c4*/ 	.word	0x000084c0


	//   ....[70]....
        /*06c8*/ 	.word	0x000084d0


	//   ....[71]....
        /*06cc*/ 	.word	0x000084e0


	//   ....[72]....
        /*06d0*/ 	.word	0x000084f0


	//   ....[73]....
        /*06d4*/ 	.word	0x00008b50


	//   ....[74]....
        /*06d8*/ 	.word	0x00008de0


	//   ....[75]....
        /*06dc*/ 	.word	0x00008f20


	//   ....[76]....
        /*06e0*/ 	.word	0x00009060


	//   ....[77]....
        /*06e4*/ 	.word	0x000090c0


	//   ....[78]....
        /*06e8*/ 	.word	0x00009250


	//   ....[79]....
        /*06ec*/ 	.word	0x00009540


	//   ....[80]....
        /*06f0*/ 	.word	0x00009650


	//   ....[81]....
        /*06f4*/ 	.word	0x0000bf40


	//   ....[82]....
        /*06f8*/ 	.word	0x0000bf50


	//   ....[83]....
        /*06fc*/ 	.word	0x0000bf60


	//   ....[84]....
        /*0700*/ 	.word	0x0000bf70


	//   ....[85]....
        /*0704*/ 	.word	0x0000bf80


	//   ....[86]....
        /*0708*/ 	.word	0x0000bf90


	//   ....[87]....
        /*070c*/ 	.word	0x0000bfa0


	//   ....[88]....
        /*0710*/ 	.word	0x0000bfd0


	//   ....[89]....
        /*0714*/ 	.word	0x0000c3a0


	//   ....[90]....
        /*0718*/ 	.word	0x0000c3c0


	//   ....[91]....
        /*071c*/ 	.word	0x0000c3e0


	//   ....[92]....
        /*0720*/ 	.word	0x0000c400


	//   ....[93]....
        /*0724*/ 	.word	0x0000c430


	//   ....[94]....
        /*0728*/ 	.word	0x0000c460


	//   ....[95]....
        /*072c*/ 	.word	0x0000c4f0


	//   ....[96]....
        /*0730*/ 	.word	0x0000c590


	//   ....[97]....
        /*0734*/ 	.word	0x0000d280


	//   ....[98]....
        /*0738*/ 	.word	0x0000d2f0


	//   ....[99]....
        /*073c*/ 	.word	0x0000d3f0


	//   ....[100]....
        /*0740*/ 	.word	0x0000d440


	//   ....[101]....
        /*0744*/ 	.word	0x0000d470


	//   ....[102]....
        /*0748*/ 	.word	0x0000d550


	//   ....[103]....
        /*074c*/ 	.word	0x0000d610


	//   ....[104]....
        /*0750*/ 	.word	0x0000d940


	//   ....[105]....
        /*0754*/ 	.word	0x0000fa00


	//   ....[106]....
        /*0758*/ 	.word	0x0000fa10


	//   ....[107]....
        /*075c*/ 	.word	0x0000fa20


	//   ....[108]....
        /*0760*/ 	.word	0x0000fa40


	//   ....[109]....
        /*0764*/ 	.word	0x0000fa60


	//   ....[110]....
        /*0768*/ 	.word	0x0000fa80


	//   ....[111]....
        /*076c*/ 	.word	0x0000faa0


	//   ....[112]....
        /*0770*/ 	.word	0x0000fad0


	//   ....[113]....
        /*0774*/ 	.word	0x00011720


	//   ....[114]....
        /*0778*/ 	.word	0x00011760


	//   ....[115]....
        /*077c*/ 	.word	0x00011790


	//   ....[116]....
        /*0780*/ 	.word	0x000117c0


	//   ....[117]....
        /*0784*/ 	.word	0x00011800


	//   ....[118]....
        /*0788*/ 	.word	0x00011840


	//   ....[119]....
        /*078c*/ 	.word	0x00011860


	//   ....[120]....
        /*0790*/ 	.word	0x00011870


	//   ....[121]....
        /*0794*/ 	.word	0x00011a30


	//   ....[122]....
        /*0798*/ 	.word	0x00011a40


	//   ....[123]....
        /*079c*/ 	.word	0x00011b40


	//   ....[124]....
        /*07a0*/ 	.word	0x00011b70


	//   ....[125]....
        /*07a4*/ 	.word	0x00011c50


	//   ....[126]....
        /*07a8*/ 	.word	0x00011c80


	//   ....[127]....
        /*07ac*/ 	.word	0x00011d60


	//   ....[128]....
        /*07b0*/ 	.word	0x00011d90


	//   ....[129]....
        /*07b4*/ 	.word	0x00011e70


	//   ....[130]....
        /*07b8*/ 	.word	0x00011ea0


	//   ....[131]....
        /*07bc*/ 	.word	0x00011f80


	//   ....[132]....
        /*07c0*/ 	.word	0x00011fb0


	//   ....[133]....
        /*07c4*/ 	.word	0x00012090


	//   ....[134]....
        /*07c8*/ 	.word	0x000120c0


	//   ....[135]....
        /*07cc*/ 	.word	0x000121a0


	//   ....[136]....
        /*07d0*/ 	.word	0x000121c0


	//   ....[137]....
        /*07d4*/ 	.word	0x00012a80


	//   ....[138]....
        /*07d8*/ 	.word	0x00012a90


	//   ....[139]....
        /*07dc*/ 	.word	0x00012b60


	//   ....[140]....
        /*07e0*/ 	.word	0x00012b90


	//   ....[141]....
        /*07e4*/ 	.word	0x00012c60


	//   ....[142]....
        /*07e8*/ 	.word	0x00012c90


	//   ....[143]....
        /*07ec*/ 	.word	0x00012d60


	//   ....[144]....
        /*07f0*/ 	.word	0x00012d90


	//   ....[145]....
        /*07f4*/ 	.word	0x00012e60


	//   ....[146]....
        /*07f8*/ 	.word	0x00012e90


	//   ....[147]....
        /*07fc*/ 	.word	0x00012f60


	//   ....[148]....
        /*0800*/ 	.word	0x00012f90


	//   ....[149]....
        /*0804*/ 	.word	0x00013060


	//   ....[150]....
        /*0808*/ 	.word	0x00013090


	//   ....[151]....
        /*080c*/ 	.word	0x00013160


	//   ....[152]....
        /*0810*/ 	.word	0x00013180


	//----- nvinfo : EIATTR_EXIT_INSTR_OFFSETS
	.align		4
.L_886:
        /*0814*/ 	.byte	0x04, 0x1c
        /*0816*/ 	.short	(.L_888 - .L_887)


	//   ....[0]....
.L_887:
        /*0818*/ 	.word	0x00000450


	//   ....[1]....
        /*081c*/ 	.word	0x000121d0


	//   ....[2]....
        /*0820*/ 	.word	0x00012230


	//   ....[3]....
        /*0824*/ 	.word	0x00012290


	//   ....[4]....
        /*0828*/ 	.word	0x00013190


	//   ....[5]....
        /*082c*/ 	.word	0x000131e0


	//   ....[6]....
        /*0830*/ 	.word	0x00013240


	//----- nvinfo : EIATTR_CTAIDZ_USED
	.align		4
.L_888:
        /*0834*/ 	.byte	0x01, 0x04
	.zero		2


	//----- nvinfo : EIATTR_MAX_THREADS
	.align		4
        /*0838*/ 	.byte	0x04, 0x05
        /*083a*/ 	.short	(.L_890 - .L_889)
.L_889:
        /*083c*/ 	.word	0x00000080
        /*0840*/ 	.word	0x00000001
        /*0844*/ 	.word	0x00000001


	//----- nvinfo : EIATTR_CRS_STACK_SIZE
	.align		4
.L_890:
        /*0848*/ 	.byte	0x04, 0x1e
        /*084a*/ 	.short	(.L_892 - .L_891)
.L_891:
        /*084c*/ 	.word	0x00000000
.L_892:


//--------------------- .nv.info._ZN7cutlass13device_kernelIN5flash19enable_sm80_to_sm89INS1_16FlashAttnFwdSm80INS1_25CollectiveMainloopFwdSm80ILi4ELi1ELb0EN4cute5tupleIJNS5_1CILi128EEENS7_ILi64EEES8_EEELi128ENS_6half_tEfNS_4arch4Sm80ELb1ELb0ELb0ELb1ELb1ELb1ELb1ELb0EEENS1_21CollectiveEpilogueFwdINS6_IJS8_S8_S9_EEENS6_IJNS7_ILi1EEESH_SH_EEESB_SD_Li128ELb1ELb1ELb0ELb0EEENS1_19SingleTileSchedulerILb1ELb0ELb1ELi128EEEEEEEEEvNT_6ParamsE --------------------------
	.section	.nv.info._ZN7cutlass13device_kernelIN5flash19enable_sm80_to_sm89INS1_16FlashAttnFwdSm80INS1_25CollectiveMainloopFwdSm80ILi4ELi1ELb0EN4cute5tupleIJNS5_1CILi128EEENS7_ILi64EEES8_EEELi128ENS_6half_tEfNS_4arch4Sm80ELb1ELb0ELb0ELb1ELb1ELb1ELb1ELb0EEENS1_21CollectiveEpilogueFwdINS6_IJS8_S8_S9_EEENS6_IJNS7_ILi1EEESH_SH_EEESB_SD_Li128ELb1ELb1ELb0ELb0EEENS1_19SingleTileSchedulerILb1ELb0ELb1ELi128EEEEEEEEEvNT_6ParamsE,"",@"SHT_CUDA_INFO"
	.sectionflags	@""
	.align	4


	//----- nvinfo : EIATTR_CUDA_API_VERSION
	.align		4
        /*0000*/ 	.byte	0x04, 0x37
        /*0002*/ 	.short	(.L_894 - .L_893)
.L_893:
        /*0004*/ 	.word	0x00000082


	//----- nvinfo : EIATTR_SW2861232_WAR
	.align		4
.L_894:
        /*0008*/ 	.byte	0x01, 0x35
	.zero		2


	//----- nvinfo : EIATTR_PARAM_CBANK
	.align		4
        /*000c*/ 	.byte	0x04, 0x0a
        /*000e*/ 	.short	(.L_896 - .L_895)
	.align		4
.L_895:
        /*0010*/ 	.word	index@(.nv.constant0._ZN7cutlass13device_kernelIN5flash19enable_sm80_to_sm89INS1_16FlashAttnFwdSm80INS1_25CollectiveMainloopFwdSm80ILi4ELi1ELb0EN4cute5tupleIJNS5_1CILi128EEENS7_ILi64EEES8_EEELi128ENS_6half_tEfNS_4arch4Sm80ELb1ELb0ELb0ELb1ELb1ELb1ELb1ELb0EEENS1_21CollectiveEpilogueFwdINS6_IJS8_S8_S9_EEENS6_IJNS7_ILi1EEESH_SH_EEESB_SD_Li128ELb1ELb1ELb0ELb0EEENS1_19SingleTileSchedulerILb1ELb0ELb1ELi128EEEEEEEEEvNT_6ParamsE)
        /*0014*/ 	.short	0x0160
        /*0016*/ 	.short	0x0418


	//----- nvinfo : EIATTR_CBANK_PARAM_SIZE
	.align		4
.L_896:
        /*0018*/ 	.byte	0x03, 0x19
        /*001a*/ 	.short	0x0418


	//----- nvinfo : EIATTR_KPARAM_INFO
	.align		4
        /*001c*/ 	.byte	0x04, 0x17
        /*001e*/ 	.short	(.L_898 - .L_897)
.L_897:
        /*0020*/ 	.word	0x00000000
        /*0024*/ 	.short	0x0000
        /*0026*/ 	.short	0x0000
        /*0028*/ 	.byte	0x00, 0xf0, 0x61, 0x10


	//----- nvinfo : EIATTR_MAXREG_COUNT
	.align		4
.L_898:
        /*002c*/ 	.byte	0x03, 0x1b
        /*002e*/ 	.short	0x00ff


	//----- nvinfo : EIATTR_NUM_BARRIERS
	.align		4
        /*0030*/ 	.byte	0x02, 0x4c
        /*0032*/ 	.byte	0x02
	.zero		1


	//----- nvinfo : EIATTR_ANNOTATIONS
	.align		4
        /*0034*/ 	.byte	0x04, 0x55
        /*0036*/ 	.short	(.L_900 - .L_899)


	//   ....[0]....
.L_899:
        /* <DEDUP_REMOVED lines=71> */


	//----- nvinfo : EIATTR_MERCURY_ISA_VERSION
	.align		4
.L_900:
        /*0490*/ 	.byte	0x03, 0x5f
        /*0492*/ 	.short	0x0000


	//----- nvinfo : EIATTR_COOP_GROUP_MASK_REGIDS
	.align		4
        /*0494*/ 	.byte	0x04, 0x29
        /*0496*/ 	.short	(.L_902 - .L_901)


	//   ....[0]....
.L_901:
        /*0498*/ 	.word	0xffffffff


	//   ....[1]....
        /*049c*/ 	.word	0xffffffff


	//   ....[2]....
        /*04a0*/ 	.word	0xffffffff


	//   ....[3]....
        /*04a4*/ 	.word	0xffffffff


	//   ....[4]....
        /*04a8*/ 	.word	0xffffffff


	//   ....[5]....
        /*04ac*/ 	.word	0xffffffff


	//   ....[6]....
        /*04b0*/ 	.word	0xffffffff


	//   ....[7]....
        /*04b4*/ 	.word	0xffffffff


	//   ....[8]....
        /*04b8*/ 	.word	0xffffffff


	//   ....[9]....
        /*04bc*/ 	.word	0xffffffff


	//   ....[10]....
        /*04c0*/ 	.word	0xffffffff


	//   ....[11]....
        /*04c4*/ 	.word	0xffffffff


	//   ....[12]....
        /*04c8*/ 	.word	0xffffffff


	//   ....[13]....
        /*04cc*/ 	.word	0xffffffff


	//   ....[14]....
        /*04d0*/ 	.word	0xffffffff


	//   ....[15]....
        /*04d4*/ 	.word	0xffffffff


	//   ....[16]....
        /*04d8*/ 	.word	0xffffffff


	//   ....[17]....
        /*04dc*/ 	.word	0xffffffff


	//   ....[18]....
        /*04e0*/ 	.word	0xffffffff


	//   ....[19]....
        /*04e4*/ 	.word	0xffffffff


	//   ....[20]....
        /*04e8*/ 	.word	0xffffffff


	//   ....[21]....
        /*04ec*/ 	.word	0xffffffff


	//   ....[22]....
        /*04f0*/ 	.word	0xffffffff


	//   ....[23]....
        /*04f4*/ 	.word	0xffffffff


	//   ....[24]....
        /*04f8*/ 	.word	0xffffffff


	//   ....[25]....
        /*04fc*/ 	.word	0xffffffff


	//   ....[26]....
        /*0500*/ 	.word	0xffffffff


	//   ....[27]....
        /*0504*/ 	.word	0xffffffff


	//   ....[28]....
        /*0508*/ 	.word	0xffffffff


	//   ....[29]....
        /*050c*/ 	.word	0xffffffff


	//   ....[30]....
        /*0510*/ 	.word	0xffffffff


	//   ....[31]....
        /*0514*/ 	.word	0xffffffff


	//   ....[32]....
        /*0518*/ 	.word	0xffffffff


	//   ....[33]....
        /*051c*/ 	.word	0xffffffff


	//   ....[34]....
        /*0520*/ 	.word	0xffffffff


	//   ....[35]....
        /*0524*/ 	.word	0xffffffff


	//   ....[36]....
        /*0528*/ 	.word	0xffffffff


	//   ....[37]....
        /*052c*/ 	.word	0xffffffff


	//   ....[38]....
        /*0530*/ 	.word	0xffffffff


	//   ....[39]....
        /*0534*/ 	.word	0xffffffff


	//   ....[40]....
        /*0538*/ 	.word	0xffffffff


	//   ....[41]....
        /*053c*/ 	.word	0xffffffff


	//   ....[42]....
        /*0540*/ 	.word	0xffffffff


	//   ....[43]....
        /*0544*/ 	.word	0xffffffff


	//   ....[44]....
        /*0548*/ 	.word	0xffffffff


	//   ....[45]....
        /*054c*/ 	.word	0xffffffff


	//   ....[46]....
        /*0550*/ 	.word	0xffffffff


	//   ....[47]....
        /*0554*/ 	.word	0xffffffff


	//   ....[48]....
        /*0558*/ 	.word	0xffffffff


	//   ....[49]....
        /*055c*/ 	.word	0xffffffff


	//   ....[50]....
        /*0560*/ 	.word	0xffffffff


	//   ....[51]....
        /*0564*/ 	.word	0xffffffff


	//   ....[52]....
        /*0568*/ 	.word	0xffffffff


	//   ....[53]....
        /*056c*/ 	.word	0xffffffff


	//   ....[54]....
        /*0570*/ 	.word	0xffffffff


	//   ....[55]....
        /*0574*/ 	.word	0xffffffff


	//   ....[56]....
        /*0578*/ 	.word	0xffffffff


	//   ....[57]....
        /*057c*/ 	.word	0xffffffff


	//   ....[58]....
        /*0580*/ 	.word	0xffffffff


	//   ....[59]....
        /*0584*/ 	.word	0xffffffff


	//   ....[60]....
        /*0588*/ 	.word	0xffffffff


	//   ....[61]....
        /*058c*/ 	.word	0xffffffff


	//   ....[62]....
        /*0590*/ 	.word	0xffffffff


	//   ....[63]....
        /*0594*/ 	.word	0xffffffff


	//   ....[64]....
        /*0598*/ 	.word	0xffffffff


	//   ....[65]....
        /*059c*/ 	.word	0xffffffff


	//   ....[66]....
        /*05a0*/ 	.word	0xffffffff


	//   ....[67]....
        /*05a4*/ 	.word	0xffffffff


	//   ....[68]....
        /*05a8*/ 	.word	0xffffffff


	//   ....[69]....
        /*05ac*/ 	.word	0xffffffff


	//   ....[70]....
        /*05b0*/ 	.word	0xffffffff


	//   ....[71]....
        /*05b4*/ 	.word	0xffffffff


	//   ....[72]....
        /*05b8*/ 	.word	0xffffffff


	//   ....[73]....
        /*05bc*/ 	.word	0xffffffff


	//   ....[74]....
        /*05c0*/ 	.word	0xffffffff


	//   ....[75]....
        /*05c4*/ 	.word	0xffffffff


	//   ....[76]....
        /*05c8*/ 	.word	0xffffffff


	//   ....[77]....
        /*05cc*/ 	.word	0xffffffff


	//   ....[78]....
        /*05d0*/ 	.word	0xffffffff


	//   ....[79]....
        /*05d4*/ 	.word	0xffffffff


	//   ....[80]....
        /*05d8*/ 	.word	0xffffffff


	//   ....[81]....
        /*05dc*/ 	.word	0xffffffff


	//   ....[82]....
        /*05e0*/ 	.word	0xffffffff


	//   ....[83]....
        /*05e4*/ 	.word	0xffffffff


	//   ....[84]....
        /*05e8*/ 	.word	0xffffffff


	//   ....[85]....
        /*05ec*/ 	.word	0xffffffff


	//   ....[86]....
        /*05f0*/ 	.word	0xffffffff


	//   ....[87]....
        /*05f4*/ 	.word	0xffffffff


	//   ....[88]....
        /*05f8*/ 	.word	0xffffffff


	//   ....[89]....
        /*05fc*/ 	.word	0xffffffff


	//   ....[90]....
        /*0600*/ 	.word	0xffffffff


	//   ....[91]....
        /*0604*/ 	.word	0xffffffff


	//   ....[92]....
        /*0608*/ 	.word	0xffffffff


	//   ....[93]....
        /*060c*/ 	.word	0xffffffff


	//   ....[94]....
        /*0610*/ 	.word	0xffffffff


	//   ....[95]....
        /*0614*/ 	.word	0xffffffff


	//   ....[96]....
        /*0618*/ 	.word	0xffffffff


	//   ....[97]....
        /*061c*/ 	.word	0xffffffff


	//   ....[98]....
        /*0620*/ 	.word	0xffffffff


	//   ....[99]....
        /*0624*/ 	.word	0xffffffff


	//   ....[100]....
        /*0628*/ 	.word	0xffffffff


	//   ....[101]....
        /*062c*/ 	.word	0xffffffff


	//   ....[102]....
        /*0630*/ 	.word	0xffffffff


	//   ....[103]....
        /*0634*/ 	.word	0xffffffff


	//   ....[104]....
        /*0638*/ 	.word	0xffffffff


	//   ....[105]....
        /*063c*/ 	.word	0xffffffff


	//   ....[106]....
        /*0640*/ 	.word	0xffffffff


	//   ....[107]....
        /*0644*/ 	.word	0xffffffff


	//   ....[108]....
        /*0648*/ 	.word	0xffffffff


	//   ....[109]....
        /*064c*/ 	.word	0xffffffff


	//   ....[110]....
        /*0650*/ 	.word	0xffffffff


	//   ....[111]....
        /*0654*/ 	.word	0xffffffff


	//   ....[112]....
        /*0658*/ 	.word	0xffffffff


	//   ....[113]....
        /*065c*/ 	.word	0xffffffff


	//   ....[114]....
        /*0660*/ 	.word	0xffffffff


	//   ....[115]....
        /*0664*/ 	.word	0xffffffff


	//   ....[116]....
        /*0668*/ 	.word	0xffffffff


	//   ....[117]....
        /*066c*/ 	.word	0xffffffff


	//   ....[118]....
        /*0670*/ 	.word	0xffffffff


	//   ....[119]....
        /*0674*/ 	.word	0xffffffff


	//   ....[120]....
        /*0678*/ 	.word	0xffffffff


	//   ....[121]....
        /*067c*/ 	.word	0xffffffff


	//   ....[122]....
        /*0680*/ 	.word	0xffffffff


	//   ....[123]....
        /*0684*/ 	.word	0xffffffff


	//   ....[124]....
        /*0688*/ 	.word	0xffffffff


	//   ....[125]....
        /*068c*/ 	.word	0xffffffff


	//   ....[126]....
        /*0690*/ 	.word	0xffffffff


	//   ....[127]....
        /*0694*/ 	.word	0xffffffff


	//   ....[128]....
        /*0698*/ 	.word	0xffffffff


	//   ....[129]....
        /*069c*/ 	.word	0xffffffff


	//   ....[130]....
        /*06a0*/ 	.word	0xffffffff


	//   ....[131]....
        /*06a4*/ 	.word	0xffffffff


	//   ....[132]....
        /*06a8*/ 	.word	0xffffffff


	//   ....[133]....
        /*06ac*/ 	.word	0xffffffff


	//   ....[134]....
        /*06b0*/ 	.word	0xffffffff


	//   ....[135]....
        /*06b4*/ 	.word	0xffffffff


	//   ....[136]....
        /*06b8*/ 	.word	0xffffffff


	//   ....[137]....
        /*06bc*/ 	.word	0xffffffff


	//   ....[138]....
        /*06c0*/ 	.word	0xffffffff


	//   ....[139]....
        /*06c4*/ 	.word	0xffffffff


	//   ....[140]....
        /*06c8*/ 	.word	0xffffffff


	//   ....[141]....
        /*06cc*/ 	.word	0xffffffff


	//   ....[142]....
        /*06d0*/ 	.word	0xffffffff


	//   ....[143]....
        /*06d4*/ 	.word	0xffffffff


	//   ....[144]....
        /*06d8*/ 	.word	0xffffffff


	//   ....[145]....
        /*06dc*/ 	.word	0xffffffff


	//   ....[146]....
        /*06e0*/ 	.word	0xffffffff


	//   ....[147]....
        /*06e4*/ 	.word	0xffffffff


	//   ....[148]....
        /*06e8*/ 	.word	0xffffffff


	//   ....[149]....
        /*06ec*/ 	.word	0xffffffff


	//   ....[150]....
        /*06f0*/ 	.word	0xffffffff


	//   ....[151]....
        /*06f4*/ 	.word	0xffffffff


	//   ....[152]....
        /*06f8*/ 	.word	0xffffffff


	//   ....[153]....
        /*06fc*/ 	.word	0xffffffff


	//   ....[154]....
        /*0700*/ 	.word	0xffffffff


	//   ....[155]....
        /*0704*/ 	.word	0xffffffff


	//   ....[156]....
        /*0708*/ 	.word	0xffffffff


	//   ....[157]....
        /*070c*/ 	.word	0xffffffff


	//   ....[158]....
        /*0710*/ 	.word	0xffffffff


	//   ....[159]....
        /*0714*/ 	.word	0xffffffff


	//   ....[160]....
        /*0718*/ 	.word	0xffffffff


	//   ....[161]....
        /*071c*/ 	.word	0xffffffff


	//   ....[162]....
        /*0720*/ 	.word	0xffffffff


	//   ....[163]....
        /*0724*/ 	.word	0xffffffff


	//   ....[164]....
        /*0728*/ 	.word	0xffffffff


	//   ....[165]....
        /*072c*/ 	.word	0xffffffff


	//   ....[166]....
        /*0730*/ 	.word	0xffffffff


	//   ....[167]....
        /*0734*/ 	.word	0xffffffff


	//   ....[168]....
        /*0738*/ 	.word	0xffffffff


	//   ....[169]....
        /*073c*/ 	.word	0xffffffff


	//   ....[170]....
        /*0740*/ 	.word	0xffffffff


	//   ....[171]....
        /*0744*/ 	.word	0xffffffff


	//   ....[172]....
        /*0748*/ 	.word	0xffffffff


	//   ....[173]....
        /*074c*/ 	.word	0xffffffff


	//   ....[174]....
        /*0750*/ 	.word	0xffffffff


	//   ....[175]....
        /*0754*/ 	.word	0xffffffff


	//   ....[176]....
        /*0758*/ 	.word	0xffffffff


	//   ....[177]....
        /*075c*/ 	.word	0xffffffff


	//   ....[178]....
        /*0760*/ 	.word	0xffffffff


	//   ....[179]....
        /*0764*/ 	.word	0xffffffff


	//   ....[180]....
        /*0768*/ 	.word	0xffffffff


	//   ....[181]....
        /*076c*/ 	.word	0xffffffff


	//   ....[182]....
        /*0770*/ 	.word	0xffffffff


	//   ....[183]....
        /*0774*/ 	.word	0xffffffff


	//   ....[184]....
        /*0778*/ 	.word	0xffffffff


	//   ....[185]....
        /*077c*/ 	.word	0xffffffff


	//   ....[186]....
        /*0780*/ 	.word	0xffffffff


	//   ....[187]....
        /*0784*/ 	.word	0xffffffff


	//   ....[188]....
        /*0788*/ 	.word	0xffffffff


	//   ....[189]....
        /*078c*/ 	.word	0xffffffff


	//   ....[190]....
        /*0790*/ 	.word	0xffffffff


	//   ....[191]....
        /*0794*/ 	.word	0xffffffff


	//   ....[192]....
        /*0798*/ 	.word	0xffffffff


	//   ....[193]....
        /*079c*/ 	.word	0xffffffff


	//   ....[194]....
        /*07a0*/ 	.word	0xffffffff


	//   ....[195]....
        /*07a4*/ 	.word	0xffffffff


	//   ....[196]....
        /*07a8*/ 	.word	0xffffffff


	//   ....[197]....
        /*07ac*/ 	.word	0xffffffff


	//   ....[198]....
        /*07b0*/ 	.word	0xffffffff


	//   ....[199]....
        /*07b4*/ 	.word	0xffffffff


	//   ....[200]....
        /*07b8*/ 	.word	0xffffffff


	//   ....[201]....
        /*07bc*/ 	.word	0xffffffff


	//   ....[202]....
        /*07c0*/ 	.word	0xffffffff


	//   ....[203]....
        /*07c4*/ 	.word	0xffffffff


	//   ....[204]....
        /*07c8*/ 	.word	0xffffffff


	//   ....[205]....
        /*07cc*/ 	.word	0xffffffff


	//   ....[206]....
        /*07d0*/ 	.word	0xffffffff


	//   ....[207]....
        /*07d4*/ 	.word	0xffffffff


	//   ....[208]....
        /*07d8*/ 	.word	0xffffffff


	//   ....[209]....
        /*07dc*/ 	.word	0xffffffff


	//   ....[210]....
        /*07e0*/ 	.word	0xffffffff


	//   ....[211]....
        /*07e4*/ 	.word	0xffffffff


	//   ....[212]....
        /*07e8*/ 	.word	0xffffffff


	//   ....[213]....
        /*07ec*/ 	.word	0xffffffff


	//   ....[214]....
        /*07f0*/ 	.word	0xffffffff


	//   ....[215]....
        /*07f4*/ 	.word	0xffffffff


	//   ....[216]....
        /*07f8*/ 	.word	0xffffffff


	//   ....[217]....
        /*07fc*/ 	.word	0xffffffff


	//   ....[218]....
        /*0800*/ 	.word	0xffffffff


	//   ....[219]....
        /*0804*/ 	.word	0xffffffff


	//   ....[220]....
        /*0808*/ 	.word	0xffffffff


	//   ....[221]....
        /*080c*/ 	.word	0xffffffff


	//   ....[222]....
        /*0810*/ 	.word	0xffffffff


	//   ....[223]....
        /*0814*/ 	.word	0xffffffff


	//   ....[224]....
        /*0818*/ 	.word	0xffffffff


	//   ....[225]....
        /*081c*/ 	.word	0xffffffff


	//   ....[226]....
        /*0820*/ 	.word	0xffffffff


	//   ....[227]....
        /*0824*/ 	.word	0xffffffff


	//   ....[228]....
        /*0828*/ 	.word	0xffffffff


	//   ....[229]....
        /*082c*/ 	.word	0xffffffff


	//   ....[230]....
        /*0830*/ 	.word	0xffffffff


	//   ....[231]....
        /*0834*/ 	.word	0xffffffff


	//   ....[232]....
        /*0838*/ 	.word	0xffffffff


	//   ....[233]....
        /*083c*/ 	.word	0xffffffff


	//   ....[234]....
        /*0840*/ 	.word	0xffffffff


	//   ....[235]....
        /*0844*/ 	.word	0xffffffff


	//   ....[236]....
        /*0848*/ 	.word	0xffffffff


	//   ....[237]....
        /*084c*/ 	.word	0xffffffff


	//   ....[238]....
        /*0850*/ 	.word	0xffffffff


	//   ....[239]....
        /*0854*/ 	.word	0xffffffff


	//   ....[240]....
        /*0858*/ 	.word	0xffffffff


	//   ....[241]....
        /*085c*/ 	.word	0xffffffff


	//   ....[242]....
        /*0860*/ 	.word	0xffffffff


	//   ....[243]....
        /*0864*/ 	.word	0xffffffff


	//   ....[244]....
        /*0868*/ 	.word	0xffffffff


	//   ....[245]....
        /*086c*/ 	.word	0xffffffff


	//   ....[246]....
        /*0870*/ 	.word	0xffffffff


	//   ....[247]....
        /*0874*/ 	.word	0xffffffff


	//   ....[248]....
        /*0878*/ 	.word	0xffffffff


	//   ....[249]....
        /*087c*/ 	.word	0xffffffff


	//   ....[250]....
        /*0880*/ 	.word	0xffffffff


	//   ....[251]....
        /*0884*/ 	.word	0xffffffff


	//   ....[252]....
        /*0888*/ 	.word	0xffffffff


	//   ....[253]....
        /*088c*/ 	.word	0xffffffff


	//   ....[254]....
        /*0890*/ 	.word	0xffffffff


	//   ....[255]....
        /*0894*/ 	.word	0xffffffff


	//   ....[0]....
        /*0898*/ 	.word	0xffffffff


	//   ....[1]....
        /*089c*/ 	.word	0xffffffff


	//   ....[2]....
        /*08a0*/ 	.word	0xffffffff


	//   ....[3]....
        /*08a4*/ 	.word	0xffffffff


	//   ....[4]....
        /*08a8*/ 	.word	0xffffffff


	//   ....[5]....
        /*08ac*/ 	.word	0xffffffff


	//   ....[6]....
        /*08b0*/ 	.word	0xffffffff


	//   ....[7]....
        /*08b4*/ 	.word	0xffffffff


	//   ....[8]....
        /*08b8*/ 	.word	0xffffffff


	//   ....[9]....
        /*08bc*/ 	.word	0xffffffff


	//   ....[10]....
        /*08c0*/ 	.word	0xffffffff


	//   ....[11]....
        /*08c4*/ 	.word	0xffffffff


	//   ....[12]....
        /*08c8*/ 	.word	0xffffffff


	//   ....[13]....
        /*08cc*/ 	.word	0xffffffff


	//   ....[14]....
        /*08d0*/ 	.word	0xffffffff


	//   ....[15]....
        /*08d4*/ 	.word	0xffffffff


	//   ....[16]....
        /*08d8*/ 	.word	0xffffffff


	//   ....[17]....
        /*08dc*/ 	.word	0xffffffff


	//   ....[18]....
        /*08e0*/ 	.word	0xffffffff


	//   ....[19]....
        /*08e4*/ 	.word	0xffffffff


	//   ....[20]....
        /*08e8*/ 	.word	0xffffffff


	//   ....[21]....
        /*08ec*/ 	.word	0xffffffff


	//   ....[22]....
        /*08f0*/ 	.word	0xffffffff


	//   ....[23]....
        /*08f4*/ 	.word	0xffffffff


	//   ....[24]....
        /*08f8*/ 	.word	0xffffffff


	//   ....[25]....
        /*08fc*/ 	.word	0xffffffff


	//   ....[26]....
        /*0900*/ 	.word	0xffffffff


	//   ....[27]....
        /*0904*/ 	.word	0xffffffff


	//   ....[28]....
        /*0908*/ 	.word	0xffffffff


	//   ....[29]....
        /*090c*/ 	.word	0xffffffff


	//   ....[30]....
        /*0910*/ 	.word	0xffffffff


	//   ....[31]....
        /*0914*/ 	.word	0xffffffff


	//   ....[32]....
        /*0918*/ 	.word	0xffffffff


	//   ....[33]....
        /*091c*/ 	.word	0xffffffff


	//   ....[34]....
        /*0920*/ 	.word	0xffffffff


	//   ....[35]....
        /*0924*/ 	.word	0xffffffff


	//   ....[36]....
        /*0928*/ 	.word	0xffffffff


	//   ....[37]....
        /*092c*/ 	.word	0xffffffff


	//   ....[38]....
        /*0930*/ 	.word	0xffffffff


	//   ....[39]....
        /*0934*/ 	.word	0xffffffff


	//   ....[40]....
        /*0938*/ 	.word	0xffffffff


	//   ....[41]....
        /*093c*/ 	.word	0xffffffff


	//   ....[42]....
        /*0940*/ 	.word	0xffffffff


	//   ....[43]....
        /*0944*/ 	.word	0xffffffff


	//   ....[44]....
        /*0948*/ 	.word	0xffffffff


	//   ....[45]....
        /*094c*/ 	.word	0xffffffff


	//   ....[46]....
        /*0950*/ 	.word	0xffffffff


	//   ....[47]....
        /*0954*/ 	.word	0xffffffff


	//   ....[48]....
        /*0958*/ 	.word	0xffffffff


	//   ....[49]....
        /*095c*/ 	.word	0xffffffff


	//   ....[50]....
        /*0960*/ 	.word	0xffffffff


	//   ....[51]....
        /*0964*/ 	.word	0xffffffff


	//   ....[52]....
        /*0968*/ 	.word	0xffffffff


	//   ....[53]....
        /*096c*/ 	.word	0xffffffff


	//   ....[54]....
        /*0970*/ 	.word	0xffffffff


	//   ....[55]....
        /*0974*/ 	.word	0xffffffff


	//   ....[56]....
        /*0978*/ 	.word	0xffffffff


	//   ....[57]....
        /*097c*/ 	.word	0xffffffff


	//   ....[58]....
        /*0980*/ 	.word	0xffffffff


	//   ....[59]....
        /*0984*/ 	.word	0xffffffff


	//   ....[60]....
        /*0988*/ 	.word	0xffffffff


	//   ....[61]....
        /*098c*/ 	.word	0xffffffff


	//   ....[62]....
        /*0990*/ 	.word	0xffffffff


	//   ....[63]....
        /*0994*/ 	.word	0xffffffff


	//   ....[64]....
        /*0998*/ 	.word	0xffffffff


	//   ....[65]....
        /*099c*/ 	.word	0xffffffff


	//   ....[66]....
        /*09a0*/ 	.word	0xffffffff


	//   ....[67]....
        /*09a4*/ 	.word	0xffffffff


	//   ....[68]....
        /*09a8*/ 	.word	0xffffffff


	//   ....[69]....
        /*09ac*/ 	.word	0xffffffff


	//   ....[70]....
        /*09b0*/ 	.word	0xffffffff


	//   ....[71]....
        /*09b4*/ 	.word	0xffffffff


	//   ....[72]....
        /*09b8*/ 	.word	0xffffffff


	//   ....[73]....
        /*09bc*/ 	.word	0xffffffff


	//   ....[74]....
        /*09c0*/ 	.word	0xffffffff


	//   ....[75]....
        /*09c4*/ 	.word	0xffffffff


	//   ....[76]....
        /*09c8*/ 	.word	0xffffffff


	//   ....[77]....
        /*09cc*/ 	.word	0xffffffff


	//   ....[78]....
        /*09d0*/ 	.word	0xffffffff


	//   ....[79]....
        /*09d4*/ 	.word	0xffffffff


	//   ....[80]....
        /*09d8*/ 	.word	0xffffffff


	//   ....[81]....
        /*09dc*/ 	.word	0xffffffff


	//   ....[82]....
        /*09e0*/ 	.word	0xffffffff


	//   ....[83]....
        /*09e4*/ 	.word	0xffffffff


	//   ....[84]....
        /*09e8*/ 	.word	0xffffffff


	//   ....[85]....
        /*09ec*/ 	.word	0xffffffff


	//   ....[86]....
        /*09f0*/ 	.word	0xffffffff


	//   ....[87]....
        /*09f4*/ 	.word	0xffffffff


	//   ....[88]....
        /*09f8*/ 	.word	0xffffffff


	//   ....[89]....
        /*09fc*/ 	.word	0xffffffff


	//   ....[90]....
        /*0a00*/ 	.word	0xffffffff


	//   ....[91]....
        /*0a04*/ 	.word	0xffffffff


	//   ....[92]....
        /*0a08*/ 	.word	0xffffffff


	//   ....[93]....
        /*0a0c*/ 	.word	0xffffffff


	//   ....[94]....
        /*0a10*/ 	.word	0xffffffff


	//   ....[95]....
        /*0a14*/ 	.word	0xffffffff


	//   ....[96]....
        /*0a18*/ 	.word	0xffffffff


	//   ....[97]....
        /*0a1c*/ 	.word	0xffffffff


	//   ....[98]....
        /*0a20*/ 	.word	0xffffffff


	//   ....[99]....
        /*0a24*/ 	.word	0xffffffff


	//   ....[100]....
        /*0a28*/ 	.word	0xffffffff


	//   ....[101]....
        /*0a2c*/ 	.word	0xffffffff


	//   ....[102]....
        /*0a30*/ 	.word	0xffffffff


	//   ....[103]....
        /*0a34*/ 	.word	0xffffffff


	//   ....[104]....
        /*0a38*/ 	.word	0xffffffff


	//   ....[105]....
        /*0a3c*/ 	.word	0xffffffff


	//   ....[106]....
        /*0a40*/ 	.word	0xffffffff


	//   ....[107]....
        /*0a44*/ 	.word	0xffffffff


	//   ....[108]....
        /*0a48*/ 	.word	0xffffffff


	//   ....[109]....
        /*0a4c*/ 	.word	0xffffffff


	//   ....[110]....
        /*0a50*/ 	.word	0xffffffff


	//   ....[111]....
        /*0a54*/ 	.word	0xffffffff


	//   ....[112]....
        /*0a58*/ 	.word	0xffffffff


	//   ....[113]....
        /*0a5c*/ 	.word	0xffffffff


	//   ....[114]....
        /*0a60*/ 	.word	0xffffffff


	//   ....[115]....
        /*0a64*/ 	.word	0xffffffff


	//   ....[116]....
        /*0a68*/ 	.word	0xffffffff


	//   ....[117]....
        /*0a6c*/ 	.word	0xffffffff


	//   ....[118]....
        /*0a70*/ 	.word	0xffffffff


	//   ....[119]....
        /*0a74*/ 	.word	0xffffffff


	//   ....[120]....
        /*0a78*/ 	.word	0xffffffff


	//   ....[121]....
        /*0a7c*/ 	.word	0xffffffff


	//   ....[122]....
        /*0a80*/ 	.word	0xffffffff


	//   ....[123]....
        /*0a84*/ 	.word	0xffffffff


	//   ....[124]....
        /*0a88*/ 	.word	0xffffffff


	//   ....[125]....
        /*0a8c*/ 	.word	0xffffffff


	//   ....[126]....
        /*0a90*/ 	.word	0xffffffff


	//   ....[127]....
        /*0a94*/ 	.word	0xffffffff


	//   ....[128]....
        /*0a98*/ 	.word	0xffffffff


	//   ....[129]....
        /*0a9c*/ 	.word	0xffffffff


	//   ....[130]....
        /*0aa0*/ 	.word	0xffffffff


	//   ....[131]....
        /*0aa4*/ 	.word	0xffffffff


	//   ....[132]....
        /*0aa8*/ 	.word	0xffffffff


	//   ....[133]....
        /*0aac*/ 	.word	0xffffffff


	//   ....[134]....
        /*0ab0*/ 	.word	0xffffffff


	//   ....[135]....
        /*0ab4*/ 	.word	0xffffffff


	//   ....[136]....
        /*0ab8*/ 	.word	0xffffffff


	//   ....[137]....
        /*0abc*/ 	.word	0xffffffff


	//   ....[138]....
        /*0ac0*/ 	.word	0xffffffff


	//   ....[139]....
        /*0ac4*/ 	.word	0xffffffff


	//   ....[140]....
        /*0ac8*/ 	.word	0xffffffff


	//   ....[141]....
        /*0acc*/ 	.word	0xffffffff


	//   ....[142]....
        /*0ad0*/ 	.word	0xffffffff


	//   ....[143]....
        /*0ad4*/ 	.word	0xffffffff


	//   ....[144]....
        /*0ad8*/ 	.word	0xffffffff


	//   ....[145]....
        /*0adc*/ 	.word	0xffffffff


	//   ....[146]....
        /*0ae0*/ 	.word	0xffffffff


	//   ....[147]....
        /*0ae4*/ 	.word	0xffffffff


	//   ....[148]....
        /*0ae8*/ 	.word	0xffffffff


	//   ....[149]....
        /*0aec*/ 	.word	0xffffffff


	//   ....[150]....
        /*0af0*/ 	.word	0xffffffff


	//   ....[151]....
        /*0af4*/ 	.word	0xffffffff


	//   ....[152]....
        /*0af8*/ 	.word	0xffffffff


	//   ....[153]....
        /*0afc*/ 	.word	0xffffffff


	//   ....[154]....
        /*0b00*/ 	.word	0xffffffff


	//   ....[155]....
        /*0b04*/ 	.word	0xffffffff


	//   ....[156]....
        /*0b08*/ 	.word	0xffffffff


	//   ....[157]....
        /*0b0c*/ 	.word	0xffffffff


	//   ....[158]....
        /*0b10*/ 	.word	0xffffffff


	//   ....[159]....
        /*0b14*/ 	.word	0xffffffff


	//   ....[160]....
        /*0b18*/ 	.word	0xffffffff


	//   ....[161]....
        /*0b1c*/ 	.word	0xffffffff


	//   ....[162]....
        /*0b20*/ 	.word	0xffffffff


	//----- nvinfo : EIATTR_COOP_GROUP_INSTR_OFFSETS
	.align		4
.L_902:
        /*0b24*/ 	.byte	0x04, 0x28
        /*0b26*/ 	.short	(.L_904 - .L_903)


	//   ....[0]....
.L_903:
        /*0b28*/ 	.word	0x00000090


	//   ....[1]....
        /*0b2c*/ 	.word	0x00002560


	//   ....[2]....
        /*0b30*/ 	.word	0x000025b0


	//   ....[3]....
        /*0b34*/ 	.word	0x00002d80


	//   ....[4]....
        /*0b38*/ 	.word	0x00002da0


	//   ....[5]....
        /*0b3c*/ 	.word	0x000034f0


	//   ....[6]....
        /*0b40*/ 	.word	0x00003510


	//   ....[7]....
        /*0b44*/ 	.word	0x00003c60


	//   ....[8]....
        /*0b48*/ 	.word	0x00003c70


	//   ....[9]....
        /*0b4c*/ 	.word	0x000044f0


	//   ....[10]....
        /*0b50*/ 	.word	0x00004540


	//   ....[11]....
        /*0b54*/ 	.word	0x00005280


	//   ....[12]....
        /*0b58*/ 	.word	0x000052b0


	//   ....[13]....
        /*0b5c*/ 	.word	0x00005a30


	//   ....[14]....
        /*0b60*/ 	.word	0x00005a60


	//   ....[15]....
        /*0b64*/ 	.word	0x000061e0


	//   ....[16]....
        /*0b68*/ 	.word	0x00006200


	//   ....[17]....
        /*0b6c*/ 	.word	0x000069a0


	//   ....[18]....
        /*0b70*/ 	.word	0x000069d0


	//   ....[19]....
        /*0b74*/ 	.word	0x00006ae0


	//   ....[20]....
        /*0b78*/ 	.word	0x00006b10


	//   ....[21]....
        /*0b7c*/ 	.word	0x00006be0


	//   ....[22]....
        /*0b80*/ 	.word	0x00006c10


	//   ....[23]....
        /*0b84*/ 	.word	0x00006ce0


	//   ....[24]....
        /*0b88*/ 	.word	0x00006d00


	//   ....[25]....
        /*0b8c*/ 	.word	0x00007290


	//   ....[26]....
        /*0b90*/ 	.word	0x000072b0


	//   ....[27]....
        /*0b94*/ 	.word	0x00007380


	//   ....[28]....
        /*0b98*/ 	.word	0x000073b0


	//   ....[29]....
        /*0b9c*/ 	.word	0x00007480


	//   ....[30]....
        /*0ba0*/ 	.word	0x000074b0


	//   ....[31]....
        /*0ba4*/ 	.word	0x00007580


	//   ....[32]....
        /*0ba8*/ 	.word	0x000075b0


	//   ....[33]....
        /*0bac*/ 	.word	0x00008590


	//   ....[34]....
        /*0bb0*/ 	.word	0x000085b0


	//   ....[35]....
        /*0bb4*/ 	.word	0x00008700


	//   ....[36]....
        /*0bb8*/ 	.word	0x00008710


	//   ....[37]....
        /*0bbc*/ 	.word	0x00008840


	//   ....[38]....
        /*0bc0*/ 	.word	0x00008860


	//   ....[39]....
        /*0bc4*/ 	.word	0x00008990


	//   ....[40]....
        /*0bc8*/ 	.word	0x000089a0


	//   ....[41]....
        /*0bcc*/ 	.word	0x00008ad0


	//   ....[42]....
        /*0bd0*/ 	.word	0x00008af0


	//   ....[43]....
        /*0bd4*/ 	.word	0x00008c20


	//   ....[44]....
        /*0bd8*/ 	.word	0x00008c30


	//   ....[45]....
        /*0bdc*/ 	.word	0x00008d60


	//   ....[46]....
        /*0be0*/ 	.word	0x00008d80


	//   ....[47]....
        /*0be4*/ 	.word	0x00008eb0


	//   ....[48]....
        /*0be8*/ 	.word	0x00008ec0


	//   ....[49]....
        /*0bec*/ 	.word	0x00009770


	//   ....[50]....
        /*0bf0*/ 	.word	0x000097a0


	//   ....[51]....
        /*0bf4*/ 	.word	0x000097d0


	//   ....[52]....
        /*0bf8*/ 	.word	0x000097f0


	//   ....[53]....
        /*0bfc*/ 	.word	0x00009820


	//   ....[54]....
        /*0c00*/ 	.word	0x00009840


	//   ....[55]....
        /*0c04*/ 	.word	0x00009870


	//   ....[56]....
        /*0c08*/ 	.word	0x00009880


	//   ....[57]....
        /*0c0c*/ 	.word	0x00009de0


	//   ....[58]....
        /*0c10*/ 	.word	0x00009e10


	//   ....[59]....
        /*0c14*/ 	.word	0x00009e40


	//   ....[60]....
        /*0c18*/ 	.word	0x00009ef0


	//   ....[61]....
        /*0c1c*/ 	.word	0x00009f00


	//   ....[62]....
        /*0c20*/ 	.word	0x00009f10


	//   ....[63]....
        /*0c24*/ 	.word	0x0000a0c0


	//   ....[64]....
        /*0c28*/ 	.word	0x0000a0f0


	//   ....[65]....
        /*0c2c*/ 	.word	0x0000aeb0


	//   ....[66]....
        /*0c30*/ 	.word	0x0000af10


	//   ....[67]....
        /*0c34*/ 	.word	0x0000af20


	//   ....[68]....
        /*0c38*/ 	.word	0x0000af30


	//   ....[69]....
        /*0c3c*/ 	.word	0x0000af40


	//   ....[70]....
        /*0c40*/ 	.word	0x0000af50


	//   ....[71]....
        /*0c44*/ 	.word	0x0000b050


	//   ....[72]....
        /*0c48*/ 	.word	0x0000b100


	//   ....[73]....
        /*0c4c*/ 	.word	0x0000b560


	//   ....[74]....
        /*0c50*/ 	.word	0x0000b7a0


	//   ....[75]....
        /*0c54*/ 	.word	0x0000b7b0


	//   ....[76]....
        /*0c58*/ 	.word	0x0000b7c0


	//   ....[77]....
        /*0c5c*/ 	.word	0x0000c1c0


	//   ....[78]....
        /*0c60*/ 	.word	0x0000c1f0


	//   ....[79]....
        /*0c64*/ 	.word	0x0000c210


	//   ....[80]....
        /*0c68*/ 	.word	0x0000c220


	//   ....[81]....
        /*0c6c*/ 	.word	0x0000c250


	//   ....[82]....
        /*0c70*/ 	.word	0x0000c270


	//   ....[83]....
        /*0c74*/ 	.word	0x0000c290


	//   ....[84]....
        /*0c78*/ 	.word	0x0000c2a0


	//   ....[85]....
        /*0c7c*/ 	.word	0x0000e5b0


	//   ....[86]....
        /*0c80*/ 	.word	0x0000e5f0


	//   ....[87]....
        /*0c84*/ 	.word	0x0000e600


	//   ....[88]....
        /*0c88*/ 	.word	0x0000e610


	//   ....[89]....
        /*0c8c*/ 	.word	0x0000e620


	//   ....[90]....
        /*0c90*/ 	.word	0x0000e630


	//   ....[91]....
        /*0c94*/ 	.word	0x0000e790


	//   ....[92]....
        /*0c98*/ 	.word	0x0000e7a0


	//   ....[93]....
        /*0c9c*/ 	.word	0x0000f610


	//   ....[94]....
        /*0ca0*/ 	.word	0x0000f650


	//   ....[95]....
        /*0ca4*/ 	.word	0x0000f6f0


	//   ....[96]....
        /*0ca8*/ 	.word	0x0000f700


	//   ....[97]....
        /*0cac*/ 	.word	0x0000f770


	//   ....[98]....
        /*0cb0*/ 	.word	0x0000f780


	//   ....[99]....
        /*0cb4*/ 	.word	0x0000f810


	//   ....[100]....
        /*0cb8*/ 	.word	0x0000f820


	//   ....[101]....
        /*0cbc*/ 	.word	0x0000fa80


	//   ....[102]....
        /*0cc0*/ 	.word	0x0000fcc0


	//   ....[103]....
        /*0cc4*/ 	.word	0x0000fcf0


	//   ....[104]....
        /*0cc8*/ 	.word	0x0000fd20


	//   ....[105]....
        /*0ccc*/ 	.word	0x00010370


	//   ....[106]....
        /*0cd0*/ 	.word	0x00010470


	//   ....[107]....
        /*0cd4*/ 	.word	0x00010560


	//   ....[108]....
        /*0cd8*/ 	.word	0x00010660


	//   ....[109]....
        /*0cdc*/ 	.word	0x00010690


	//   ....[110]....
        /*0ce0*/ 	.word	0x000106b0


	//   ....[111]....
        /*0ce4*/ 	.word	0x000107d0


	//   ....[112]....
        /*0ce8*/ 	.word	0x000107f0


	//   ....[113]....
        /*0cec*/ 	.word	0x00013150


	//   ....[114]....
        /*0cf0*/ 	.word	0x000131b0


	//   ....[115]....
        /*0cf4*/ 	.word	0x000131d0


	//   ....[116]....
        /*0cf8*/ 	.word	0x000131f0


	//   ....[117]....
        /*0cfc*/ 	.word	0x00013210


	//   ....[118]....
        /*0d00*/ 	.word	0x00013230


	//   ....[119]....
        /*0d04*/ 	.word	0x00013250


	//   ....[120]....
        /*0d08*/ 	.word	0x00013270


	//   ....[121]....
        /*0d0c*/ 	.word	0x000140e0


	//   ....[122]....
        /*0d10*/ 	.word	0x00014100


	//   ....[123]....
        /*0d14*/ 	.word	0x00014110


	//   ....[124]....
        /*0d18*/ 	.word	0x00014120


	//   ....[125]....
        /*0d1c*/ 	.word	0x00014130


	//   ....[126]....
        /*0d20*/ 	.word	0x00014140


	//   ....[127]....
        /*0d24*/ 	.word	0x00014190


	//   ....[128]....
        /*0d28*/ 	.word	0x000141b0


	//   ....[129]....
        /*0d2c*/ 	.word	0x00014750


	//   ....[130]....
        /*0d30*/ 	.word	0x00014760


	//   ....[131]....
        /*0d34*/ 	.word	0x00014770


	//   ....[132]....
        /*0d38*/ 	.word	0x00014780


	//   ....[133]....
        /*0d3c*/ 	.word	0x000147c0


	//   ....[134]....
        /*0d40*/ 	.word	0x000147e0


	//   ....[135]....
        /*0d44*/ 	.word	0x000147f0


	//   ....[136]....
        /*0d48*/ 	.word	0x00014800


	//   ....[137]....
        /*0d4c*/ 	.word	0x00017170


	//   ....[138]....
        /*0d50*/ 	.word	0x000171e0


	//   ....[139]....
        /*0d54*/ 	.word	0x000171f0


	//   ....[140]....
        /*0d58*/ 	.word	0x00017200


	//   ....[141]....
        /*0d5c*/ 	.word	0x00017230


	//   ....[142]....
        /*0d60*/ 	.word	0x00017250


	//   ....[143]....
        /*0d64*/ 	.word	0x00017260


	//   ....[144]....
        /*0d68*/ 	.word	0x00017270


	//   ....[145]....
        /*0d6c*/ 	.word	0x00018dd0


	//   ....[146]....
        /*0d70*/ 	.word	0x00018e10


	//   ....[147]....
        /*0d74*/ 	.word	0x00018e40


	//   ....[148]....
        /*0d78*/ 	.word	0x00018e60


	//   ....[149]....
        /*0d7c*/ 	.word	0x00018e80


	//   ....[150]....
        /*0d80*/ 	.word	0x00018ea0


	//   ....[151]....
        /*0d84*/ 	.word	0x00018eb0


	//   ....[152]....
        /*0d88*/ 	.word	0x00018ec0


	//   ....[153]....
        /*0d8c*/ 	.word	0x00019100


	//   ....[154]....
        /*0d90*/ 	.word	0x00019110


	//   ....[155]....
        /*0d94*/ 	.word	0x00019210


	//   ....[156]....
        /*0d98*/ 	.word	0x00019240


	//   ....[157]....
        /*0d9c*/ 	.word	0x00019320


	//   ....[158]....
        /*0da0*/ 	.word	0x00019350


	//   ....[159]....
        /*0da4*/ 	.word	0x00019430


	//   ....[160]....
        /*0da8*/ 	.word	0x00019460


	//   ....[161]....
        /*0dac*/ 	.word	0x00019540


	//   ....[162]....
        /*0db0*/ 	.word	0x00019570


	//   ....[163]....
        /*0db4*/ 	.word	0x00019650


	//   ....[164]....
        /*0db8*/ 	.word	0x00019680


	//   ....[165]....
        /*0dbc*/ 	.word	0x00019760


	//   ....[166]....
        /*0dc0*/ 	.word	0x00019790


	//   ....[167]....
        /*0dc4*/ 	.word	0x00019870


	//   ....[168]....
        /*0dc8*/ 	.word	0x00019890


	//   ....[169]....
        /*0dcc*/ 	.word	0x0001a000


	//   ....[170]....
        /*0dd0*/ 	.word	0x0001a020


	//   ....[171]....
        /*0dd4*/ 	.word	0x0001a130


	//   ....[172]....
        /*0dd8*/ 	.word	0x0001a140


	//   ....[173]....
        /*0ddc*/ 	.word	0x0001a250


	//   ....[174]....
        /*0de0*/ 	.word	0x0001a270


	//   ....[175]....
        /*0de4*/ 	.word	0x0001a380


	//   ....[176]....
        /*0de8*/ 	.word	0x0001a390


	//   ....[177]....
        /*0dec*/ 	.word	0x0001a4a0


	//   ....[178]....
        /*0df0*/ 	.word	0x0001a4c0


	//   ....[179]....
        /*0df4*/ 	.word	0x0001a5d0


	//   ....[180]....
        /*0df8*/ 	.word	0x0001a5e0


	//   ....[181]....
        /*0dfc*/ 	.word	0x0001a6f0


	//   ....[182]....
        /*0e00*/ 	.word	0x0001a710


	//   ....[183]....
        /*0e04*/ 	.word	0x0001a820


	//   ....[184]....
        /*0e08*/ 	.word	0x0001a830


	//   ....[185]....
        /*0e0c*/ 	.word	0x0001a970


	//   ....[186]....
        /*0e10*/ 	.word	0x0001a9e0


	//   ....[187]....
        /*0e14*/ 	.word	0x0001aa50


	//   ....[188]....
        /*0e18*/ 	.word	0x0001aab0


	//   ....[189]....
        /*0e1c*/ 	.word	0x0001ab20


	//   ....[190]....
        /*0e20*/ 	.word	0x0001ab90


	//   ....[191]....
        /*0e24*/ 	.word	0x0001ac00


	//   ....[192]....
        /*0e28*/ 	.word	0x0001ac60


	//   ....[193]....
        /*0e2c*/ 	.word	0x0001acd0


	//   ....[194]....
        /*0e30*/ 	.word	0x0001ad40


	//   ....[195]....
        /*0e34*/ 	.word	0x0001adb0


	//   ....[196]....
        /*0e38*/ 	.word	0x0001ae10


	//   ....[197]....
        /*0e3c*/ 	.word	0x0001ae80


	//   ....[198]....
        /*0e40*/ 	.word	0x0001aef0


	//   ....[199]....
        /*0e44*/ 	.word	0x0001af60


	//   ....[200]....
        /*0e48*/ 	.word	0x0001afc0


	//   ....[201]....
        /*0e4c*/ 	.word	0x0001b030


	//   ....[202]....
        /*0e50*/ 	.word	0x0001b0a0


	//   ....[203]....
        /*0e54*/ 	.word	0x0001b110


	//   ....[204]....
        /*0e58*/ 	.word	0x0001b2b0


	//   ....[205]....
        /*0e5c*/ 	.word	0x0001b310


	//   ....[206]....
        /*0e60*/ 	.word	0x0001b450


	//   ....[207]....
        /*0e64*/ 	.word	0x0001b4b0


	//   ....[208]....
        /*0e68*/ 	.word	0x0001b5f0


	//   ....[209]....
        /*0e6c*/ 	.word	0x0001b650


	//   ....[210]....
        /*0e70*/ 	.word	0x0001b6c0


	//   ....[211]....
        /*0e74*/ 	.word	0x0001b730


	//   ....[212]....
        /*0e78*/ 	.word	0x0001b9a0


	//   ....[213]....
        /*0e7c*/ 	.word	0x0001bc10


	//   ....[214]....
        /*0e80*/ 	.word	0x0001c230


	//   ....[215]....
        /*0e84*/ 	.word	0x0001c280


	//   ....[216]....
        /*0e88*/ 	.word	0x0001c2d0


	//   ....[217]....
        /*0e8c*/ 	.word	0x0001c320


	//   ....[218]....
        /*0e90*/ 	.word	0x0001c370


	//   ....[219]....
        /*0e94*/ 	.word	0x0001c3c0


	//   ....[220]....
        /*0e98*/ 	.word	0x0001c410


	//   ....[221]....
        /*0e9c*/ 	.word	0x0001c460


	//   ....[222]....
        /*0ea0*/ 	.word	0x0001c4d0


	//   ....[223]....
        /*0ea4*/ 	.word	0x0001c540


	//   ....[224]....
        /*0ea8*/ 	.word	0x0001c670


	//   ....[225]....
        /*0eac*/ 	.word	0x0001c6d0


	//   ....[226]....
        /*0eb0*/ 	.word	0x0001c810


	//   ....[227]....
        /*0eb4*/ 	.word	0x0001c870


	//   ....[228]....
        /*0eb8*/ 	.word	0x0001c9b0


	//   ....[229]....
        /*0ebc*/ 	.word	0x0001ca10


	//   ....[230]....
        /*0ec0*/ 	.word	0x0001ca80


	//   ....[231]....
        /*0ec4*/ 	.word	0x0001caf0


	//   ....[232]....
        /*0ec8*/ 	.word	0x0001cc20


	//   ....[233]....
        /*0ecc*/ 	.word	0x0001cc80


	//   ....[234]....
        /*0ed0*/ 	.word	0x0001cdc0


	//   ....[235]....
        /*0ed4*/ 	.word	0x0001ce20


	//   ....[236]....
        /*0ed8*/ 	.word	0x0001cf60


	//   ....[237]....
        /*0edc*/ 	.word	0x0001cfc0


	//   ....[238]....
        /*0ee0*/ 	.word	0x0001d030


	//   ....[239]....
        /*0ee4*/ 	.word	0x0001d0a0


	//   ....[240]....
        /*0ee8*/ 	.word	0x0001d300


	//   ....[241]....
        /*0eec*/ 	.word	0x0001d560


	//   ....[242]....
        /*0ef0*/ 	.word	0x0001dba0


	//   ....[243]....
        /*0ef4*/ 	.word	0x0001dbe0


	//   ....[244]....
        /*0ef8*/ 	.word	0x0001dc30


	//   ....[245]....
        /*0efc*/ 	.word	0x0001dc70


	//   ....[246]....
        /*0f00*/ 	.word	0x0001dcc0


	//   ....[247]....
        /*0f04*/ 	.word	0x0001dd00


	//   ....[248]....
        /*0f08*/ 	.word	0x0001dd50


	//   ....[249]....
        /*0f0c*/ 	.word	0x0001dda0


	//   ....[250]....
        /*0f10*/ 	.word	0x0001de00


	//   ....[251]....
        /*0f14*/ 	.word	0x0001de70


	//   ....[252]....
        /*0f18*/ 	.word	0x0001dee0


	//   ....[253]....
        /*0f1c*/ 	.word	0x0001dfc0


	//   ....[254]....
        /*0f20*/ 	.word	0x0001e020


	//   ....[255]....
        /*0f24*/ 	.word	0x0001e100


	//   ....[0]....
        /*0f28*/ 	.word	0x0001e160


	//   ....[1]....
        /*0f2c*/ 	.word	0x0001e240


	//   ....[2]....
        /*0f30*/ 	.word	0x0001e2a0


	//   ....[3]....
        /*0f34*/ 	.word	0x0001e2f0


	//   ....[4]....
        /*0f38*/ 	.word	0x0001e330


	//   ....[5]....
        /*0f3c*/ 	.word	0x0001e380


	//   ....[6]....
        /*0f40*/ 	.word	0x0001e3c0


	//   ....[7]....
        /*0f44*/ 	.word	0x0001e410


	//   ....[8]....
        /*0f48*/ 	.word	0x0001e450


	//   ....[9]....
        /*0f4c*/ 	.word	0x0001e4a0


	//   ....[10]....
        /*0f50*/ 	.word	0x0001e4e0


	//   ....[11]....
        /*0f54*/ 	.word	0x0001e530


	//   ....[12]....
        /*0f58*/ 	.word	0x0001e590


	//   ....[13]....
        /*0f5c*/ 	.word	0x0001e5e0


	//   ....[14]....
        /*0f60*/ 	.word	0x0001e640


	//   ....[15]....
        /*0f64*/ 	.word	0x0001e690


	//   ....[16]....
        /*0f68*/ 	.word	0x0001e6f0


	//   ....[17]....
        /*0f6c*/ 	.word	0x0001e740


	//   ....[18]....
        /*0f70*/ 	.word	0x0001e7a0


	//   ....[19]....
        /*0f74*/ 	.word	0x0001e810


	//   ....[20]....
        /*0f78*/ 	.word	0x0001e880


	//   ....[21]....
        /*0f7c*/ 	.word	0x0001e8f0


	//   ....[22]....
        /*0f80*/ 	.word	0x0001e950


	//   ....[23]....
        /*0f84*/ 	.word	0x0001e9c0


	//   ....[24]....
        /*0f88*/ 	.word	0x0001ea30


	//   ....[25]....
        /*0f8c*/ 	.word	0x0001eaa0


	//   ....[26]....
        /*0f90*/ 	.word	0x0001eb00


	//   ....[27]....
        /*0f94*/ 	.word	0x0001eb70


	//   ....[28]....
        /*0f98*/ 	.word	0x0001ebe0


	//   ....[29]....
        /*0f9c*/ 	.word	0x0001ec50


	//   ....[30]....
        /*0fa0*/ 	.word	0x0001ecb0


	//   ....[31]....
        /*0fa4*/ 	.word	0x0001ed20


	//   ....[32]....
        /*0fa8*/ 	.word	0x0001ed90


	//   ....[33]....
        /*0fac*/ 	.word	0x0001ee00


	//   ....[34]....
        /*0fb0*/ 	.word	0x0001ee60


	//   ....[35]....
        /*0fb4*/ 	.word	0x0001f330


	//   ....[36]....
        /*0fb8*/ 	.word	0x0001f350


	//   ....[37]....
        /*0fbc*/ 	.word	0x0001f360


	//   ....[38]....
        /*0fc0*/ 	.word	0x0001f370


	//   ....[39]....
        /*0fc4*/ 	.word	0x0001f660


	//   ....[40]....
        /*0fc8*/ 	.word	0x0001f670


	//   ....[41]....
        /*0fcc*/ 	.word	0x0001f680


	//   ....[42]....
        /*0fd0*/ 	.word	0x0001f690


	//   ....[43]....
        /*0fd4*/ 	.word	0x0001f960


	//   ....[44]....
        /*0fd8*/ 	.word	0x0001f980


	//   ....[45]....
        /*0fdc*/ 	.word	0x0001f990


	//   ....[46]....
        /*0fe0*/ 	.word	0x0001f9a0


	//   ....[47]....
        /*0fe4*/ 	.word	0x0001fc90


	//   ....[48]....
        /*0fe8*/ 	.word	0x0001fca0


	//   ....[49]....
        /*0fec*/ 	.word	0x0001fcb0


	//   ....[50]....
        /*0ff0*/ 	.word	0x0001fcc0


	//   ....[51]....
        /*0ff4*/ 	.word	0x0001ff90


	//   ....[52]....
        /*0ff8*/ 	.word	0x0001ffb0


	//   ....[53]....
        /*0ffc*/ 	.word	0x0001ffc0


	//   ....[54]....
        /*1000*/ 	.word	0x0001ffd0


	//   ....[55]....
        /*1004*/ 	.word	0x000202d0


	//   ....[56]....
        /*1008*/ 	.word	0x000202f0


	//   ....[57]....
        /*100c*/ 	.word	0x00020300


	//   ....[58]....
        /*1010*/ 	.word	0x00020310


	//   ....[59]....
        /*1014*/ 	.word	0x000205f0


	//   ....[60]....
        /*1018*/ 	.word	0x00020650


	//   ....[61]....
        /*101c*/ 	.word	0x00020660


	//   ....[62]....
        /*1020*/ 	.word	0x00020670


	//   ....[63]....
        /*1024*/ 	.word	0x00020970


	//   ....[64]....
        /*1028*/ 	.word	0x000209d0


	//   ....[65]....
        /*102c*/ 	.word	0x000209e0


	//   ....[66]....
        /*1030*/ 	.word	0x000209f0


	//   ....[67]....
        /*1034*/ 	.word	0x00024020


	//   ....[68]....
        /*1038*/ 	.word	0x00024040


	//   ....[69]....
        /*103c*/ 	.word	0x00024050


	//   ....[70]....
        /*1040*/ 	.word	0x00024060


	//   ....[71]....
        /*1044*/ 	.word	0x00024290


	//   ....[72]....
        /*1048*/ 	.word	0x000242a0


	//   ....[73]....
        /*104c*/ 	.word	0x000242b0


	//   ....[74]....
        /*1050*/ 	.word	0x000242c0


	//   ....[75]....
        /*1054*/ 	.word	0x00024530


	//   ....[76]....
        /*1058*/ 	.word	0x00024550


	//   ....[77]....
        /*105c*/ 	.word	0x00024560


	//   ....[78]....
        /*1060*/ 	.word	0x00024570


	//   ....[79]....
        /*1064*/ 	.word	0x00024790


	//   ....[80]....
        /*1068*/ 	.word	0x000247a0


	//   ....[81]....
        /*106c*/ 	.word	0x000247b0


	//   ....[82]....
        /*1070*/ 	.word	0x000247c0


	//   ....[83]....
        /*1074*/ 	.word	0x00024a30


	//   ....[84]....
        /*1078*/ 	.word	0x00024a50


	//   ....[85]....
        /*107c*/ 	.word	0x00024a60


	//   ....[86]....
        /*1080*/ 	.word	0x00024a70


	//   ....[87]....
        /*1084*/ 	.word	0x00024c90


	//   ....[88]....
        /*1088*/ 	.word	0x00024ca0


	//   ....[89]....
        /*108c*/ 	.word	0x00024cb0


	//   ....[90]....
        /*1090*/ 	.word	0x00024cc0


	//   ....[91]....
        /*1094*/ 	.word	0x00024f30


	//   ....[92]....
        /*1098*/ 	.word	0x00024f50


	//   ....[93]....
        /*109c*/ 	.word	0x00024f60


	//   ....[94]....
        /*10a0*/ 	.word	0x00024f70


	//   ....[95]....
        /*10a4*/ 	.word	0x000251f0


	//   ....[96]....
        /*10a8*/ 	.word	0x00025200


	//   ....[97]....
        /*10ac*/ 	.word	0x00025210


	//   ....[98]....
        /*10b0*/ 	.word	0x00025220


	//   ....[99]....
        /*10b4*/ 	.word	0x00028c00


	//   ....[100]....
        /*10b8*/ 	.word	0x00028c70


	//   ....[101]....
        /*10bc*/ 	.word	0x00028cd0


	//   ....[102]....
        /*10c0*/ 	.word	0x00028d30


	//   ....[103]....
        /*10c4*/ 	.word	0x00028da0


	//   ....[104]....
        /*10c8*/ 	.word	0x00028e00


	//   ....[105]....
        /*10cc*/ 	.word	0x00028e70


	//   ....[106]....
        /*10d0*/ 	.word	0x00028ed0


	//   ....[107]....
        /*10d4*/ 	.word	0x00028f40


	//   ....[108]....
        /*10d8*/ 	.word	0x00028fb0


	//   ....[109]....
        /*10dc*/ 	.word	0x00029010


	//   ....[110]....
        /*10e0*/ 	.word	0x00029070


	//   ....[111]....
        /*10e4*/ 	.word	0x000290e0


	//   ....[112]....
        /*10e8*/ 	.word	0x00029140


	//   ....[113]....
        /*10ec*/ 	.word	0x000291b0


	//   ....[114]....
        /*10f0*/ 	.word	0x00029210


	//   ....[115]....
        /*10f4*/ 	.word	0x00029280


	//   ....[116]....
        /*10f8*/ 	.word	0x000292f0


	//   ....[117]....
        /*10fc*/ 	.word	0x00029350


	//   ....[118]....
        /*1100*/ 	.word	0x000293b0


	//   ....[119]....
        /*1104*/ 	.word	0x00029420


	//   ....[120]....
        /*1108*/ 	.word	0x00029490


	//   ....[121]....
        /*110c*/ 	.word	0x000294f0


	//   ....[122]....
        /*1110*/ 	.word	0x00029550


	//   ....[123]....
        /*1114*/ 	.word	0x000295c0


	//   ....[124]....
        /*1118*/ 	.word	0x00029630


	//   ....[125]....
        /*111c*/ 	.word	0x00029690


	//   ....[126]....
        /*1120*/ 	.word	0x000296f0


	//   ....[127]....
        /*1124*/ 	.word	0x00029760


	//   ....[128]....
        /*1128*/ 	.word	0x000297d0


	//   ....[129]....
        /*112c*/ 	.word	0x00029830


	//   ....[130]....
        /*1130*/ 	.word	0x00029890


	//   ....[131]....
        /*1134*/ 	.word	0x00029900


	//   ....[132]....
        /*1138*/ 	.word	0x00029970


	//   ....[133]....
        /*113c*/ 	.word	0x000299d0


	//   ....[134]....
        /*1140*/ 	.word	0x00029a30


	//   ....[135]....
        /*1144*/ 	.word	0x00029aa0


	//   ....[136]....
        /*1148*/ 	.word	0x00029b00


	//   ....[137]....
        /*114c*/ 	.word	0x00029b70


	//   ....[138]....
        /*1150*/ 	.word	0x00029bd0


	//   ....[139]....
        /*1154*/ 	.word	0x00029c40


	//   ....[140]....
        /*1158*/ 	.word	0x00029cb0


	//   ....[141]....
        /*115c*/ 	.word	0x00029d10


	//   ....[142]....
        /*1160*/ 	.word	0x00029d70


	//   ....[143]....
        /*1164*/ 	.word	0x00029de0


	//   ....[144]....
        /*1168*/ 	.word	0x00029e40


	//   ....[145]....
        /*116c*/ 	.word	0x00029eb0


	//   ....[146]....
        /*1170*/ 	.word	0x00029f10


	//   ....[147]....
        /*1174*/ 	.word	0x00029f80


	//   ....[148]....
        /*1178*/ 	.word	0x00029ff0


	//   ....[149]....
        /*117c*/ 	.word	0x0002a050


	//   ....[150]....
        /*1180*/ 	.word	0x0002a0b0


	//   ....[151]....
        /*1184*/ 	.word	0x0002a120


	//   ....[152]....
        /*1188*/ 	.word	0x0002a180


	//   ....[153]....
        /*118c*/ 	.word	0x0002a1f0


	//   ....[154]....
        /*1190*/ 	.word	0x0002a250


	//   ....[155]....
        /*1194*/ 	.word	0x0002a2c0


	//   ....[156]....
        /*1198*/ 	.word	0x0002a330


	//   ....[157]....
        /*119c*/ 	.word	0x0002a390


	//   ....[158]....
        /*11a0*/ 	.word	0x0002a3f0


	//   ....[159]....
        /*11a4*/ 	.word	0x0002a460


	//   ....[160]....
        /*11a8*/ 	.word	0x0002a4c0


	//   ....[161]....
        /*11ac*/ 	.word	0x0002a520


	//   ....[162]....
        /*11b0*/ 	.word	0x0002a580


	//----- nvinfo : EIATTR_EXIT_INSTR_OFFSETS
	.align		4
.L_904:
        /*11b4*/ 	.byte	0x04, 0x1c
        /*11b6*/ 	.short	(.L_906 - .L_905)


	//   ....[0]....
.L_905:
        /*11b8*/ 	.word	0x00000350


	//   ....[1]....
        /*11bc*/ 	.word	0x000198a0


	//   ....[2]....
        /*11c0*/ 	.word	0x00019900


	//   ....[3]....
        /*11c4*/ 	.word	0x00019960


	//   ....[4]....
        /*11c8*/ 	.word	0x0001a870


	//   ....[5]....
        /*11cc*/ 	.word	0x0001a8c0


	//   ....[6]....
        /*11d0*/ 	.word	0x0001a920


	//----- nvinfo : EIATTR_CTAIDZ_USED
	.align		4
.L_906:
        /*11d4*/ 	.byte	0x01, 0x04
	.zero		2


	//----- nvinfo : EIATTR_MAX_THREADS
	.align		4
        /*11d8*/ 	.byte	0x04, 0x05
        /*11da*/ 	.short	(.L_908 - .L_907)
.L_907:
        /*11dc*/ 	.word	0x00000080
        /*11e0*/ 	.word	0x00000001
        /*11e4*/ 	.word	0x00000001


	//----- nvinfo : EIATTR_CRS_STACK_SIZE
	.align		4
.L_908:
        /*11e8*/ 	.byte	0x04, 0x1e
        /*11ea*/ 	.short	(.L_910 - .L_909)
.L_909:
        /*11ec*/ 	.word	0x00000000
.L_910:


//--------------------- .nv.callgraph             --------------------------
	.section	.nv.callgraph,"",@"SHT_CUDA_CALLGRAPH"
	.align	4
	.sectionentsize	8
	.align		4
        /*0000*/ 	.word	0x00000000
	.align		4
        /*0004*/ 	.word	0xffffffff
	.align		4
        /*0008*/ 	.word	0x00000000
	.align		4
        /*000c*/ 	.word	0xfffffffe
	.align		4
        /*0010*/ 	.word	0x00000000
	.align		4
        /*0014*/ 	.word	0xfffffffd
	.align		4
        /*0018*/ 	.word	0x00000000
	.align		4
        /*001c*/ 	.word	0xfffffffc


//--------------------- .nv.rel.action            --------------------------
	.section	.nv.rel.action,"",@"SHT_CUDA_RELOCINFO"
	.align	8
	.sectionentsize	8
        /*0000*/ 	.byte	0x73, 0x00, 0x00, 0x00, 0x00, 0x00, 0x00, 0x00, 0x00, 0x00, 0x00, 0x11, 0x25, 0x00, 0x05, 0x36


//--------------------- .nv.constant4             --------------------------
	.section	.nv.constant4,"a",@progbits
	.align	8
	.align		8
.nv.constant4:
        /*0000*/ 	.dword	_ZN83_INTERNAL_44eea984_47_flash_fwd_hdim128_fp16_paged_softcapall_sm80_cu_49158569_30054cuda3std3__45__cpo5beginE
	.align		8
        /*0008*/ 	.dword	_ZN83_INTERNAL_44eea984_47_flash_fwd_hdim128_fp16_paged_softcapall_sm80_cu_49158569_30054cuda3std3__45__cpo3endE
	.align		8
        /*0010*/ 	.dword	_ZN83_INTERNAL_44eea984_47_flash_fwd_hdim128_fp16_paged_softcapall_sm80_cu_49158569_30054cuda3std3__45__cpo6cbeginE
	.align		8
        /*0018*/ 	.dword	_ZN83_INTERNAL_44eea984_47_flash_fwd_hdim128_fp16_paged_softcapall_sm80_cu_49158569_30054cuda3std3__45__cpo4cendE
	.align		8
        /*0020*/ 	.dword	_ZN83_INTERNAL_44eea984_47_flash_fwd_hdim128_fp16_paged_softcapall_sm80_cu_49158569_30054cuda3std3__485_GLOBAL__N__44eea984_47_flash_fwd_hdim128_fp16_paged_softcapall_sm80_cu_49158569_30056ignoreE
	.align		8
        /*0028*/ 	.dword	_ZN83_INTERNAL_44eea984_47_flash_fwd_hdim128_fp16_paged_softcapall_sm80_cu_49158569_30054cuda3std3__419piecewise_constructE
	.align		8
        /*0030*/ 	.dword	_ZN83_INTERNAL_44eea984_47_flash_fwd_hdim128_fp16_paged_softcapall_sm80_cu_49158569_30054cuda3std3__48in_placeE
	.align		8
        /*0038*/ 	.dword	_ZN83_INTERNAL_44eea984_47_flash_fwd_hdim128_fp16_paged_softcapall_sm80_cu_49158569_30054cuda3std6ranges3__45__cpo4swapE
	.align		8
        /*0040*/ 	.dword	_ZN83_INTERNAL_44eea984_47_flash_fwd_hdim128_fp16_paged_softcapall_sm80_cu_49158569_30054cuda3std6ranges3__45__cpo9iter_moveE
	.align		8
        /*0048*/ 	.dword	_ZN83_INTERNAL_44eea984_47_flash_fwd_hdim128_fp16_paged_softcapall_sm80_cu_49158569_30054cute7productE
	.align		8
        /*0050*/ 	.dword	_ZN83_INTERNAL_44eea984_47_flash_fwd_hdim128_fp16_paged_softcapall_sm80_cu_49158569_30054cute1_E


//--------------------- .nv.constant0._ZN7cutlass13device_kernelIN5flash19enable_sm80_to_sm89INS1_16FlashAttnFwdSm80INS1_25CollectiveMainloopFwdSm80ILi8ELi1ELb1EN4cute5tupleIJNS5_1CILi128EEES8_S8_EEELi128ENS_6half_tEfNS_4arch4Sm80ELb0ELb0ELb1ELb0ELb1ELb0ELb1ELb0EEENS1_21CollectiveEpilogueFwdIS9_NS6_IJNS7_ILi1EEESF_SF_EEESA_SC_Li256ELb0ELb1ELb0ELb0EEENS1_19SingleTileSchedulerILb0ELb0ELb1ELi128EEEEEEEEEvNT_6ParamsE --------------------------
	.section	.nv.constant0._ZN7cutlass13device_kernelIN5flash19enable_sm80_to_sm89INS1_16FlashAttnFwdSm80INS1_25CollectiveMainloopFwdSm80ILi8ELi1ELb1EN4cute5tupleIJNS5_1CILi128EEES8_S8_EEELi128ENS_6half_tEfNS_4arch4Sm80ELb0ELb0ELb1ELb0ELb1ELb0ELb1ELb0EEENS1_21CollectiveEpilogueFwdIS9_NS6_IJNS7_ILi1EEESF_SF_EEESA_SC_Li256ELb0ELb1ELb0ELb0EEENS1_19SingleTileSchedulerILb0ELb0ELb1ELi128EEEEEEEEEvNT_6ParamsE,"a",@progbits
	.sectionflags	@""
	.align	4
.nv.constant0._ZN7cutlass13device_kernelIN5flash19enable_sm80_to_sm89INS1_16FlashAttnFwdSm80INS1_25CollectiveMainloopFwdSm80ILi8ELi1ELb1EN4cute5tupleIJNS5_1CILi128EEES8_S8_EEELi128ENS_6half_tEfNS_4arch4Sm80ELb0ELb0ELb1ELb0ELb1ELb0ELb1ELb0EEENS1_21CollectiveEpilogueFwdIS9_NS6_IJNS7_ILi1EEESF_SF_EEESA_SC_Li256ELb0ELb1ELb0ELb0EEENS1_19SingleTileSchedulerILb0ELb0ELb1ELi128EEEEEEEEEvNT_6ParamsE:
	.zero		1400


//--------------------- .nv.constant0._ZN7cutlass13device_kernelIN5flash19enable_sm80_to_sm89INS1_16FlashAttnFwdSm80INS1_25CollectiveMainloopFwdSm80ILi8ELi1ELb1EN4cute5tupleIJNS5_1CILi128EEES8_S8_EEELi128ENS_6half_tEfNS_4arch4Sm80ELb0ELb0ELb1ELb1ELb1ELb0ELb1ELb0EEENS1_21CollectiveEpilogueFwdIS9_NS6_IJNS7_ILi1EEESF_SF_EEESA_SC_Li256ELb1ELb1ELb0ELb0EEENS1_19SingleTileSchedulerILb1ELb0ELb1ELi128EEEEEEEEEvNT_6ParamsE --------------------------
	.section	.nv.constant0._ZN7cutlass13device_kernelIN5flash19enable_sm80_to_sm89INS1_16FlashAttnFwdSm80INS1_25CollectiveMainloopFwdSm80ILi8ELi1ELb1EN4cute5tupleIJNS5_1CILi128EEES8_S8_EEELi128ENS_6half_tEfNS_4arch4Sm80ELb0ELb0ELb1ELb1ELb1ELb0ELb1ELb0EEENS1_21CollectiveEpilogueFwdIS9_NS6_IJNS7_ILi1EEESF_SF_EEESA_SC_Li256ELb1ELb1ELb0ELb0EEENS1_19SingleTileSchedulerILb1ELb0ELb1ELi128EEEEEEEEEvNT_6ParamsE,"a",@progbits
	.sectionflags	@""
	.align	4
.nv.constant0._ZN7cutlass13device_kernelIN5flash19enable_sm80_to_sm89INS1_16FlashAttnFwdSm80INS1_25CollectiveMainloopFwdSm80ILi8ELi1ELb1EN4cute5tupleIJNS5_1CILi128EEES8_S8_EEELi128ENS_6half_tEfNS_4arch4Sm80ELb0ELb0ELb1ELb1ELb1ELb0ELb1ELb0EEENS1_21CollectiveEpilogueFwdIS9_NS6_IJNS7_ILi1EEESF_SF_EEESA_SC_Li256ELb1ELb1ELb0ELb0EEENS1_19SingleTileSchedulerILb1ELb0ELb1ELi128EEEEEEEEEvNT_6ParamsE:
	.zero		1400


//--------------------- .nv.constant0._ZN7cutlass13device_kernelIN5flash19enable_sm80_to_sm89INS1_16FlashAttnFwdSm80INS1_25CollectiveMainloopFwdSm80ILi8ELi1ELb1EN4cute5tupleIJNS5_1CILi128EEES8_S8_EEELi128ENS_6half_tEfNS_4arch4Sm80ELb0ELb0ELb1ELb1ELb1ELb1ELb1ELb0EEENS1_21CollectiveEpilogueFwdIS9_NS6_IJNS7_ILi1EEESF_SF_EEESA_SC_Li256ELb1ELb1ELb0ELb0EEENS1_19SingleTileSchedulerILb1ELb0ELb1ELi128EEEEEEEEEvNT_6ParamsE --------------------------
	.section	.nv.constant0._ZN7cutlass13device_kernelIN5flash19enable_sm80_to_sm89INS1_16FlashAttnFwdSm80INS1_25CollectiveMainloopFwdSm80ILi8ELi1ELb1EN4cute5tupleIJNS5_1CILi128EEES8_S8_EEELi128ENS_6half_tEfNS_4arch4Sm80ELb0ELb0ELb1ELb1ELb1ELb1ELb1ELb0EEENS1_21CollectiveEpilogueFwdIS9_NS6_IJNS7_ILi1EEESF_SF_EEESA_SC_Li256ELb1ELb1ELb0ELb0EEENS1_19SingleTileSchedulerILb1ELb0ELb1ELi128EEEEEEEEEvNT_6ParamsE,"a",@progbits
	.sectionflags	@""
	.align	4
.nv.constant0._ZN7cutlass13device_kernelIN5flash19enable_sm80_to_sm89INS1_16FlashAttnFwdSm80INS1_25CollectiveMainloopFwdSm80ILi8ELi1ELb1EN4cute5tupleIJNS5_1CILi128EEES8_S8_EEELi128ENS_6half_tEfNS_4arch4Sm80ELb0ELb0ELb1ELb1ELb1ELb1ELb1ELb0EEENS1_21CollectiveEpilogueFwdIS9_NS6_IJNS7_ILi1EEESF_SF_EEESA_SC_Li256ELb1ELb1ELb0ELb0EEENS1_19SingleTileSchedulerILb1ELb0ELb1ELi128EEEEEEEEEvNT_6ParamsE:
	.zero		1400


//--------------------- .nv.constant0._ZN7cutlass13device_kernelIN5flash19enable_sm80_to_sm89INS1_16FlashAttnFwdSm80INS1_25CollectiveMainloopFwdSm80ILi8ELi1ELb1EN4cute5tupleIJNS5_1CILi128EEENS7_ILi96EEES8_EEELi128ENS_6half_tEfNS_4arch4Sm80ELb0ELb1ELb1ELb0ELb1ELb0ELb1ELb0EEENS1_21CollectiveEpilogueFwdINS6_IJS8_S8_S9_EEENS6_IJNS7_ILi1EEESH_SH_EEESB_SD_Li256ELb0ELb1ELb0ELb0EEENS1_19SingleTileSchedulerILb0ELb0ELb1ELi128EEEEEEEEEvNT_6ParamsE --------------------------
	.section	.nv.constant0._ZN7cutlass13device_kernelIN5flash19enable_sm80_to_sm89INS1_16FlashAttnFwdSm80INS1_25CollectiveMainloopFwdSm80ILi8ELi1ELb1EN4cute5tupleIJNS5_1CILi128EEENS7_ILi96EEES8_EEELi128ENS_6half_tEfNS_4arch4Sm80ELb0ELb1ELb1ELb0ELb1ELb0ELb1ELb0EEENS1_21CollectiveEpilogueFwdINS6_IJS8_S8_S9_EEENS6_IJNS7_ILi1EEESH_SH_EEESB_SD_Li256ELb0ELb1ELb0ELb0EEENS1_19SingleTileSchedulerILb0ELb0ELb1ELi128EEEEEEEEEvNT_6ParamsE,"a",@progbits
	.sectionflags	@""
	.align	4
.nv.constant0._ZN7cutlass13device_kernelIN5flash19enable_sm80_to_sm89INS1_16FlashAttnFwdSm80INS1_25CollectiveMainloopFwdSm80ILi8ELi1ELb1EN4cute5tupleIJNS5_1CILi128EEENS7_ILi96EEES8_EEELi128ENS_6half_tEfNS_4arch4Sm80ELb0ELb1ELb1ELb0ELb1ELb0ELb1ELb0EEENS1_21CollectiveEpilogueFwdINS6_IJS8_S8_S9_EEENS6_IJNS7_ILi1EEESH_SH_EEESB_SD_Li256ELb0ELb1ELb0ELb0EEENS1_19SingleTileSchedulerILb0ELb0ELb1ELi128EEEEEEEEEvNT_6ParamsE:
	.zero		1400


//--------------------- .nv.constant0._ZN7cutlass13device_kernelIN5flash19enable_sm80_to_sm89INS1_16FlashAttnFwdSm80INS1_25CollectiveMainloopFwdSm80ILi8ELi1ELb1EN4cute5tupleIJNS5_1CILi128EEENS7_ILi96EEES8_EEELi128ENS_6half_tEfNS_4arch4Sm80ELb0ELb1ELb1ELb1ELb1ELb0ELb1ELb0EEENS1_21CollectiveEpilogueFwdINS6_IJS8_S8_S9_EEENS6_IJNS7_ILi1EEESH_SH_EEESB_SD_Li256ELb1ELb1ELb0ELb0EEENS1_19SingleTileSchedulerILb1ELb0ELb1ELi128EEEEEEEEEvNT_6ParamsE --------------------------
	.section	.nv.constant0._ZN7cutlass13device_kernelIN5flash19enable_sm80_to_sm89INS1_16FlashAttnFwdSm80INS1_25CollectiveMainloopFwdSm80ILi8ELi1ELb1EN4cute5tupleIJNS5_1CILi128EEENS7_ILi96EEES8_EEELi128ENS_6half_tEfNS_4arch4Sm80ELb0ELb1ELb1ELb1ELb1ELb0ELb1ELb0EEENS1_21CollectiveEpilogueFwdINS6_IJS8_S8_S9_EEENS6_IJNS7_ILi1EEESH_SH_EEESB_SD_Li256ELb1ELb1ELb0ELb0EEENS1_19SingleTileSchedulerILb1ELb0ELb1ELi128EEEEEEEEEvNT_6ParamsE,"a",@progbits
	.sectionflags	@""
	.align	4
.nv.constant0._ZN7cutlass13device_kernelIN5flash19enable_sm80_to_sm89INS1_16FlashAttnFwdSm80INS1_25CollectiveMainloopFwdSm80ILi8ELi1ELb1EN4cute5tupleIJNS5_1CILi128EEENS7_ILi96EEES8_EEELi128ENS_6half_tEfNS_4arch4Sm80ELb0ELb1ELb1ELb1ELb1ELb0ELb1ELb0EEENS1_21CollectiveEpilogueFwdINS6_IJS8_S8_S9_EEENS6_IJNS7_ILi1EEESH_SH_EEESB_SD_Li256ELb1ELb1ELb0ELb0EEENS1_19SingleTileSchedulerILb1ELb0ELb1ELi128EEEEEEEEEvNT_6ParamsE:
	.zero		1400


//--------------------- .nv.constant0._ZN7cutlass13device_kernelIN5flash19enable_sm80_to_sm89INS1_16FlashAttnFwdSm80INS1_25CollectiveMainloopFwdSm80ILi8ELi1ELb1EN4cute5tupleIJNS5_1CILi128EEENS7_ILi96EEES8_EEELi128ENS_6half_tEfNS_4arch4Sm80ELb0ELb1ELb1ELb1ELb1ELb1ELb1ELb0EEENS1_21CollectiveEpilogueFwdINS6_IJS8_S8_S9_EEENS6_IJNS7_ILi1EEESH_SH_EEESB_SD_Li256ELb1ELb1ELb0ELb0EEENS1_19SingleTileSchedulerILb1ELb0ELb1ELi128EEEEEEEEEvNT_6ParamsE --------------------------
	.section	.nv.constant0._ZN7cutlass13device_kernelIN5flash19enable_sm80_to_sm89INS1_16FlashAttnFwdSm80INS1_25CollectiveMainloopFwdSm80ILi8ELi1ELb1EN4cute5tupleIJNS5_1CILi128EEENS7_ILi96EEES8_EEELi128ENS_6half_tEfNS_4arch4Sm80ELb0ELb1ELb1ELb1ELb1ELb1ELb1ELb0EEENS1_21CollectiveEpilogueFwdINS6_IJS8_S8_S9_EEENS6_IJNS7_ILi1EEESH_SH_EEESB_SD_Li256ELb1ELb1ELb0ELb0EEENS1_19SingleTileSchedulerILb1ELb0ELb1ELi128EEEEEEEEEvNT_6ParamsE,"a",@progbits
	.sectionflags	@""
	.align	4
.nv.constant0._ZN7cutlass13device_kernelIN5flash19enable_sm80_to_sm89INS1_16FlashAttnFwdSm80INS1_25CollectiveMainloopFwdSm80ILi8ELi1ELb1EN4cute5tupleIJNS5_1CILi128EEENS7_ILi96EEES8_EEELi128ENS_6half_tEfNS_4arch4Sm80ELb0ELb1ELb1ELb1ELb1ELb1ELb1ELb0EEENS1_21CollectiveEpilogueFwdINS6_IJS8_S8_S9_EEENS6_IJNS7_ILi1EEESH_SH_EEESB_SD_Li256ELb1ELb1ELb0ELb0EEENS1_19SingleTileSchedulerILb1ELb0ELb1ELi128EEEEEEEEEvNT_6ParamsE:
	.zero		1400


//--------------------- .nv.constant0._ZN7cutlass13device_kernelIN5flash19enable_sm80_to_sm89INS1_16FlashAttnFwdSm80INS1_25CollectiveMainloopFwdSm80ILi8ELi1ELb1EN4cute5tupleIJNS5_1CILi128EEES8_S8_EEELi128ENS_6half_tEfNS_4arch4Sm80ELb1ELb0ELb1ELb0ELb1ELb0ELb1ELb0EEENS1_21CollectiveEpilogueFwdIS9_NS6_IJNS7_ILi1EEESF_SF_EEESA_SC_Li256ELb0ELb1ELb0ELb0EEENS1_30DynamicPersistentTileSchedulerILi256ELi256ELb0ELb1ELb0EEEEEEEEEvNT_6ParamsE --------------------------
	.section	.nv.constant0._ZN7cutlass13device_kernelIN5flash19enable_sm80_to_sm89INS1_16FlashAttnFwdSm80INS1_25CollectiveMainloopFwdSm80ILi8ELi1ELb1EN4cute5tupleIJNS5_1CILi128EEES8_S8_EEELi128ENS_6half_tEfNS_4arch4Sm80ELb1ELb0ELb1ELb0ELb1ELb0ELb1ELb0EEENS1_21CollectiveEpilogueFwdIS9_NS6_IJNS7_ILi1EEESF_SF_EEESA_SC_Li256ELb0ELb1ELb0ELb0EEENS1_30DynamicPersistentTileSchedulerILi256ELi256ELb0ELb1ELb0EEEEEEEEEvNT_6ParamsE,"a",@progbits
	.sectionflags	@""
	.align	4
.nv.constant0._ZN7cutlass13device_kernelIN5flash19enable_sm80_to_sm89INS1_16FlashAttnFwdSm80INS1_25CollectiveMainloopFwdSm80ILi8ELi1ELb1EN4cute5tupleIJNS5_1CILi128EEES8_S8_EEELi128ENS_6half_tEfNS_4arch4Sm80ELb1ELb0ELb1ELb0ELb1ELb0ELb1ELb0EEENS1_21CollectiveEpilogueFwdIS9_NS6_IJNS7_ILi1EEESF_SF_EEESA_SC_Li256ELb0ELb1ELb0ELb0EEENS1_30DynamicPersistentTileSchedulerILi256ELi256ELb0ELb1ELb0EEEEEEEEEvNT_6ParamsE:
	.zero		1416


//--------------------- .nv.constant0._ZN7cutlass13device_kernelIN5flash19enable_sm80_to_sm89INS1_16FlashAttnFwdSm80INS1_25CollectiveMainloopFwdSm80ILi8ELi1ELb1EN4cute5tupleIJNS5_1CILi128EEES8_S8_EEELi128ENS_6half_tEfNS_4arch4Sm80ELb1ELb0ELb1ELb1ELb1ELb0ELb1ELb0EEENS1_21CollectiveEpilogueFwdIS9_NS6_IJNS7_ILi1EEESF_SF_EEESA_SC_Li256ELb1ELb1ELb0ELb0EEENS1_19SingleTileSchedulerILb1ELb0ELb1ELi128EEEEEEEEEvNT_6ParamsE --------------------------
	.section	.nv.constant0._ZN7cutlass13device_kernelIN5flash19enable_sm80_to_sm89INS1_16FlashAttnFwdSm80INS1_25CollectiveMainloopFwdSm80ILi8ELi1ELb1EN4cute5tupleIJNS5_1CILi128EEES8_S8_EEELi128ENS_6half_tEfNS_4arch4Sm80ELb1ELb0ELb1ELb1ELb1ELb0ELb1ELb0EEENS1_21CollectiveEpilogueFwdIS9_NS6_IJNS7_ILi1EEESF_SF_EEESA_SC_Li256ELb1ELb1ELb0ELb0EEENS1_19SingleTileSchedulerILb1ELb0ELb1ELi128EEEEEEEEEvNT_6ParamsE,"a",@progbits
	.sectionflags	@""
	.align	4
.nv.constant0._ZN7cutlass13device_kernelIN5flash19enable_sm80_to_sm89INS1_16FlashAttnFwdSm80INS1_25CollectiveMainloopFwdSm80ILi8ELi1ELb1EN4cute5tupleIJNS5_1CILi128EEES8_S8_EEELi128ENS_6half_tEfNS_4arch4Sm80ELb1ELb0ELb1ELb1ELb1ELb0ELb1ELb0EEENS1_21CollectiveEpilogueFwdIS9_NS6_IJNS7_ILi1EEESF_SF_EEESA_SC_Li256ELb1ELb1ELb0ELb0EEENS1_19SingleTileSchedulerILb1ELb0ELb1ELi128EEEEEEEEEvNT_6ParamsE:
	.zero		1400


//--------------------- .nv.constant0._ZN7cutlass13device_kernelIN5flash19enable_sm80_to_sm89INS1_16FlashAttnFwdSm80INS1_25CollectiveMainloopFwdSm80ILi8ELi1ELb1EN4cute5tupleIJNS5_1CILi128EEES8_S8_EEELi128ENS_6half_tEfNS_4arch4Sm80ELb1ELb0ELb1ELb1ELb1ELb1ELb1ELb0EEENS1_21CollectiveEpilogueFwdIS9_NS6_IJNS7_ILi1EEESF_SF_EEESA_SC_Li256ELb1ELb1ELb0ELb0EEENS1_19SingleTileSchedulerILb1ELb0ELb1ELi128EEEEEEEEEvNT_6ParamsE --------------------------
	.section	.nv.constant0._ZN7cutlass13device_kernelIN5flash19enable_sm80_to_sm89INS1_16FlashAttnFwdSm80INS1_25CollectiveMainloopFwdSm80ILi8ELi1ELb1EN4cute5tupleIJNS5_1CILi128EEES8_S8_EEELi128ENS_6half_tEfNS_4arch4Sm80ELb1ELb0ELb1ELb1ELb1ELb1ELb1ELb0EEENS1_21CollectiveEpilogueFwdIS9_NS6_IJNS7_ILi1EEESF_SF_EEESA_SC_Li256ELb1ELb1ELb0ELb0EEENS1_19SingleTileSchedulerILb1ELb0ELb1ELi128EEEEEEEEEvNT_6ParamsE,"a",@progbits
	.sectionflags	@""
	.align	4
.nv.constant0._ZN7cutlass13device_kernelIN5flash19enable_sm80_to_sm89INS1_16FlashAttnFwdSm80INS1_25CollectiveMainloopFwdSm80ILi8ELi1ELb1EN4cute5tupleIJNS5_1CILi128EEES8_S8_EEELi128ENS_6half_tEfNS_4arch4Sm80ELb1ELb0ELb1ELb1ELb1ELb1ELb1ELb0EEENS1_21CollectiveEpilogueFwdIS9_NS6_IJNS7_ILi1EEESF_SF_EEESA_SC_Li256ELb1ELb1ELb0ELb0EEENS1_19SingleTileSchedulerILb1ELb0ELb1ELi128EEEEEEEEEvNT_6ParamsE:
	.zero		1400


//--------------------- .nv.constant0._ZN7cutlass13device_kernelIN5flash19enable_sm80_to_sm89INS1_16FlashAttnFwdSm80INS1_25CollectiveMainloopFwdSm80ILi4ELi1ELb0EN4cute5tupleIJNS5_1CILi128EEENS7_ILi64EEES8_EEELi128ENS_6half_tEfNS_4arch4Sm80ELb0ELb0ELb1ELb0ELb1ELb0ELb1ELb0EEENS1_21CollectiveEpilogueFwdINS6_IJS8_S8_S9_EEENS6_IJNS7_ILi1EEESH_SH_EEESB_SD_Li128ELb0ELb1ELb0ELb0EEENS1_19SingleTileSchedulerILb0ELb0ELb1ELi128EEEEEEEEEvNT_6ParamsE --------------------------
	.section	.nv.constant0._ZN7cutlass13device_kernelIN5flash19enable_sm80_to_sm89INS1_16FlashAttnFwdSm80INS1_25CollectiveMainloopFwdSm80ILi4ELi1ELb0EN4cute5tupleIJNS5_1CILi128EEENS7_ILi64EEES8_EEELi128ENS_6half_tEfNS_4arch4Sm80ELb0ELb0ELb1ELb0ELb1ELb0ELb1ELb0EEENS1_21CollectiveEpilogueFwdINS6_IJS8_S8_S9_EEENS6_IJNS7_ILi1EEESH_SH_EEESB_SD_Li128ELb0ELb1ELb0ELb0EEENS1_19SingleTileSchedulerILb0ELb0ELb1ELi128EEEEEEEEEvNT_6ParamsE,"a",@progbits
	.sectionflags	@""
	.align	4
.nv.constant0._ZN7cutlass13device_kernelIN5flash19enable_sm80_to_sm89INS1_16FlashAttnFwdSm80INS1_25CollectiveMainloopFwdSm80ILi4ELi1ELb0EN4cute5tupleIJNS5_1CILi128EEENS7_ILi64EEES8_EEELi128ENS_6half_tEfNS_4arch4Sm80ELb0ELb0ELb1ELb0ELb1ELb0ELb1ELb0EEENS1_21CollectiveEpilogueFwdINS6_IJS8_S8_S9_EEENS6_IJNS7_ILi1EEESH_SH_EEESB_SD_Li128ELb0ELb1ELb0ELb0EEENS1_19SingleTileSchedulerILb0ELb0ELb1ELi128EEEEEEEEEvNT_6ParamsE:
	.zero		1400


//--------------------- .nv.constant0._ZN7cutlass13device_kernelIN5flash19enable_sm80_to_sm89INS1_16FlashAttnFwdSm80INS1_25CollectiveMainloopFwdSm80ILi4ELi1ELb0EN4cute5tupleIJNS5_1CILi128EEENS7_ILi64EEES8_EEELi128ENS_6half_tEfNS_4arch4Sm80ELb0ELb0ELb1ELb1ELb1ELb0ELb1ELb0EEENS1_21CollectiveEpilogueFwdINS6_IJS8_S8_S9_EEENS6_IJNS7_ILi1EEESH_SH_EEESB_SD_Li128ELb1ELb1ELb0ELb0EEENS1_19SingleTileSchedulerILb1ELb0ELb1ELi128EEEEEEEEEvNT_6ParamsE --------------------------
	.section	.nv.constant0._ZN7cutlass13device_kernelIN5flash19enable_sm80_to_sm89INS1_16FlashAttnFwdSm80INS1_25CollectiveMainloopFwdSm80ILi4ELi1ELb0EN4cute5tupleIJNS5_1CILi128EEENS7_ILi64EEES8_EEELi128ENS_6half_tEfNS_4arch4Sm80ELb0ELb0ELb1ELb1ELb1ELb0ELb1ELb0EEENS1_21CollectiveEpilogueFwdINS6_IJS8_S8_S9_EEENS6_IJNS7_ILi1EEESH_SH_EEESB_SD_Li128ELb1ELb1ELb0ELb0EEENS1_19SingleTileSchedulerILb1ELb0ELb1ELi128EEEEEEEEEvNT_6ParamsE,"a",@progbits
	.sectionflags	@""
	.align	4
.nv.constant0._ZN7cutlass13device_kernelIN5flash19enable_sm80_to_sm89INS1_16FlashAttnFwdSm80INS1_25CollectiveMainloopFwdSm80ILi4ELi1ELb0EN4cute5tupleIJNS5_1CILi128EEENS7_ILi64EEES8_EEELi128ENS_6half_tEfNS_4arch4Sm80ELb0ELb0ELb1ELb1ELb1ELb0ELb1ELb0EEENS1_21CollectiveEpilogueFwdINS6_IJS8_S8_S9_EEENS6_IJNS7_ILi1EEESH_SH_EEESB_SD_Li128ELb1ELb1ELb0ELb0EEENS1_19SingleTileSchedulerILb1ELb0ELb1ELi128EEEEEEEEEvNT_6ParamsE:
	.zero		1400


//--------------------- .nv.constant0._ZN7cutlass13device_kernelIN5flash19enable_sm80_to_sm89INS1_16FlashAttnFwdSm80INS1_25CollectiveMainloopFwdSm80ILi4ELi1ELb0EN4cute5tupleIJNS5_1CILi128EEENS7_ILi64EEES8_EEELi128ENS_6half_tEfNS_4arch4Sm80ELb0ELb0ELb1ELb1ELb1ELb1ELb1ELb0EEENS1_21CollectiveEpilogueFwdINS6_IJS8_S8_S9_EEENS6_IJNS7_ILi1EEESH_SH_EEESB_SD_Li128ELb1ELb1ELb0ELb0EEENS1_19SingleTileSchedulerILb1ELb0ELb1ELi128EEEEEEEEEvNT_6ParamsE --------------------------
	.section	.nv.constant0._ZN7cutlass13device_kernelIN5flash19enable_sm80_to_sm89INS1_16FlashAttnFwdSm80INS1_25CollectiveMainloopFwdSm80ILi4ELi1ELb0EN4cute5tupleIJNS5_1CILi128EEENS7_ILi64EEES8_EEELi128ENS_6half_tEfNS_4arch4Sm80ELb0ELb0ELb1ELb1ELb1ELb1ELb1ELb0EEENS1_21CollectiveEpilogueFwdINS6_IJS8_S8_S9_EEENS6_IJNS7_ILi1EEESH_SH_EEESB_SD_Li128ELb1ELb1ELb0ELb0EEENS1_19SingleTileSchedulerILb1ELb0ELb1ELi128EEEEEEEEEvNT_6ParamsE,"a",@progbits
	.sectionflags	@""
	.align	4
.nv.constant0._ZN7cutlass13device_kernelIN5flash19enable_sm80_to_sm89INS1_16FlashAttnFwdSm80INS1_25CollectiveMainloopFwdSm80ILi4ELi1ELb0EN4cute5tupleIJNS5_1CILi128EEENS7_ILi64EEES8_EEELi128ENS_6half_tEfNS_4arch4Sm80ELb0ELb0ELb1ELb1ELb1ELb1ELb1ELb0EEENS1_21CollectiveEpilogueFwdINS6_IJS8_S8_S9_EEENS6_IJNS7_ILi1EEESH_SH_EEESB_SD_Li128ELb1ELb1ELb0ELb0EEENS1_19SingleTileSchedulerILb1ELb0ELb1ELi128EEEEEEEEEvNT_6ParamsE:
	.zero		1400


//--------------------- .nv.constant0._ZN7cutlass13device_kernelIN5flash19enable_sm80_to_sm89INS1_16FlashAttnFwdSm80INS1_25CollectiveMainloopFwdSm80ILi4ELi1ELb0EN4cute5tupleIJNS5_1CILi128EEENS7_ILi48EEES8_EEELi128ENS_6half_tEfNS_4arch4Sm80ELb0ELb1ELb1ELb0ELb1ELb0ELb1ELb0EEENS1_21CollectiveEpilogueFwdINS6_IJS8_S8_S9_EEENS6_IJNS7_ILi1EEESH_SH_EEESB_SD_Li128ELb0ELb1ELb0ELb0EEENS1_19SingleTileSchedulerILb0ELb0ELb1ELi128EEEEEEEEEvNT_6ParamsE --------------------------
	.section	.nv.constant0._ZN7cutlass13device_kernelIN5flash19enable_sm80_to_sm89INS1_16FlashAttnFwdSm80INS1_25CollectiveMainloopFwdSm80ILi4ELi1ELb0EN4cute5tupleIJNS5_1CILi128EEENS7_ILi48EEES8_EEELi128ENS_6half_tEfNS_4arch4Sm80ELb0ELb1ELb1ELb0ELb1ELb0ELb1ELb0EEENS1_21CollectiveEpilogueFwdINS6_IJS8_S8_S9_EEENS6_IJNS7_ILi1EEESH_SH_EEESB_SD_Li128ELb0ELb1ELb0ELb0EEENS1_19SingleTileSchedulerILb0ELb0ELb1ELi128EEEEEEEEEvNT_6ParamsE,"a",@progbits
	.sectionflags	@""
	.align	4
.nv.constant0._ZN7cutlass13device_kernelIN5flash19enable_sm80_to_sm89INS1_16FlashAttnFwdSm80INS1_25CollectiveMainloopFwdSm80ILi4ELi1ELb0EN4cute5tupleIJNS5_1CILi128EEENS7_ILi48EEES8_EEELi128ENS_6half_tEfNS_4arch4Sm80ELb0ELb1ELb1ELb0ELb1ELb0ELb1ELb0EEENS1_21CollectiveEpilogueFwdINS6_IJS8_S8_S9_EEENS6_IJNS7_ILi1EEESH_SH_EEESB_SD_Li128ELb0ELb1ELb0ELb0EEENS1_19SingleTileSchedulerILb0ELb0ELb1ELi128EEEEEEEEEvNT_6ParamsE:
	.zero		1400


//--------------------- .nv.constant0._ZN7cutlass13device_kernelIN5flash19enable_sm80_to_sm89INS1_16FlashAttnFwdSm80INS1_25CollectiveMainloopFwdSm80ILi4ELi1ELb0EN4cute5tupleIJNS5_1CILi128EEENS7_ILi48EEES8_EEELi128ENS_6half_tEfNS_4arch4Sm80ELb0ELb1ELb1ELb1ELb1ELb0ELb1ELb0EEENS1_21CollectiveEpilogueFwdINS6_IJS8_S8_S9_EEENS6_IJNS7_ILi1EEESH_SH_EEESB_SD_Li128ELb1ELb1ELb0ELb0EEENS1_19SingleTileSchedulerILb1ELb0ELb1ELi128EEEEEEEEEvNT_6ParamsE --------------------------
	.section	.nv.constant0._ZN7cutlass13device_kernelIN5flash19enable_sm80_to_sm89INS1_16FlashAttnFwdSm80INS1_25CollectiveMainloopFwdSm80ILi4ELi1ELb0EN4cute5tupleIJNS5_1CILi128EEENS7_ILi48EEES8_EEELi128ENS_6half_tEfNS_4arch4Sm80ELb0ELb1ELb1ELb1ELb1ELb0ELb1ELb0EEENS1_21CollectiveEpilogueFwdINS6_IJS8_S8_S9_EEENS6_IJNS7_ILi1EEESH_SH_EEESB_SD_Li128ELb1ELb1ELb0ELb0EEENS1_19SingleTileSchedulerILb1ELb0ELb1ELi128EEEEEEEEEvNT_6ParamsE,"a",@progbits
	.sectionflags	@""
	.align	4
.nv.constant0._ZN7cutlass13device_kernelIN5flash19enable_sm80_to_sm89INS1_16FlashAttnFwdSm80INS1_25CollectiveMainloopFwdSm80ILi4ELi1ELb0EN4cute5tupleIJNS5_1CILi128EEENS7_ILi48EEES8_EEELi128ENS_6half_tEfNS_4arch4Sm80ELb0ELb1ELb1ELb1ELb1ELb0ELb1ELb0EEENS1_21CollectiveEpilogueFwdINS6_IJS8_S8_S9_EEENS6_IJNS7_ILi1EEESH_SH_EEESB_SD_Li128ELb1ELb1ELb0ELb0EEENS1_19SingleTileSchedulerILb1ELb0ELb1ELi128EEEEEEEEEvNT_6ParamsE:
	.zero		1400


//--------------------- .nv.constant0._ZN7cutlass13device_kernelIN5flash19enable_sm80_to_sm89INS1_16FlashAttnFwdSm80INS1_25CollectiveMainloopFwdSm80ILi4ELi1ELb0EN4cute5tupleIJNS5_1CILi128EEENS7_ILi48EEES8_EEELi128ENS_6half_tEfNS_4arch4Sm80ELb0ELb1ELb1ELb1ELb1ELb1ELb1ELb0EEENS1_21CollectiveEpilogueFwdINS6_IJS8_S8_S9_EEENS6_IJNS7_ILi1EEESH_SH_EEESB_SD_Li128ELb1ELb1ELb0ELb0EEENS1_19SingleTileSchedulerILb1ELb0ELb1ELi128EEEEEEEEEvNT_6ParamsE --------------------------
	.section	.nv.constant0._ZN7cutlass13device_kernelIN5flash19enable_sm80_to_sm89INS1_16FlashAttnFwdSm80INS1_25CollectiveMainloopFwdSm80ILi4ELi1ELb0EN4cute5tupleIJNS5_1CILi128EEENS7_ILi48EEES8_EEELi128ENS_6half_tEfNS_4arch4Sm80ELb0ELb1ELb1ELb1ELb1ELb1ELb1ELb0EEENS1_21CollectiveEpilogueFwdINS6_IJS8_S8_S9_EEENS6_IJNS7_ILi1EEESH_SH_EEESB_SD_Li128ELb1ELb1ELb0ELb0EEENS1_19SingleTileSchedulerILb1ELb0ELb1ELi128EEEEEEEEEvNT_6ParamsE,"a",@progbits
	.sectionflags	@""
	.align	4
.nv.constant0._ZN7cutlass13device_kernelIN5flash19enable_sm80_to_sm89INS1_16FlashAttnFwdSm80INS1_25CollectiveMainloopFwdSm80ILi4ELi1ELb0EN4cute5tupleIJNS5_1CILi128EEENS7_ILi48EEES8_EEELi128ENS_6half_tEfNS_4arch4Sm80ELb0ELb1ELb1ELb1ELb1ELb1ELb1ELb0EEENS1_21CollectiveEpilogueFwdINS6_IJS8_S8_S9_EEENS6_IJNS7_ILi1EEESH_SH_EEESB_SD_Li128ELb1ELb1ELb0ELb0EEENS1_19SingleTileSchedulerILb1ELb0ELb1ELi128EEEEEEEEEvNT_6ParamsE:
	.zero		1400


//--------------------- .nv.constant0._ZN7cutlass13device_kernelIN5flash19enable_sm80_to_sm89INS1_16FlashAttnFwdSm80INS1_25CollectiveMainloopFwdSm80ILi4ELi1ELb0EN4cute5tupleIJNS5_1CILi128EEENS7_ILi64EEES8_EEELi128ENS_6half_tEfNS_4arch4Sm80ELb1ELb0ELb1ELb0ELb1ELb0ELb1ELb0EEENS1_21CollectiveEpilogueFwdINS6_IJS8_S8_S9_EEENS6_IJNS7_ILi1EEESH_SH_EEESB_SD_Li128ELb0ELb1ELb0ELb0EEENS1_30DynamicPersistentTileSchedulerILi128ELi128ELb0ELb1ELb0EEEEEEEEEvNT_6ParamsE --------------------------
	.section	.nv.constant0._ZN7cutlass13device_kernelIN5flash19enable_sm80_to_sm89INS1_16FlashAttnFwdSm80INS1_25CollectiveMainloopFwdSm80ILi4ELi1ELb0EN4cute5tupleIJNS5_1CILi128EEENS7_ILi64EEES8_EEELi128ENS_6half_tEfNS_4arch4Sm80ELb1ELb0ELb1ELb0ELb1ELb0ELb1ELb0EEENS1_21CollectiveEpilogueFwdINS6_IJS8_S8_S9_EEENS6_IJNS7_ILi1EEESH_SH_EEESB_SD_Li128ELb0ELb1ELb0ELb0EEENS1_30DynamicPersistentTileSchedulerILi128ELi128ELb0ELb1ELb0EEEEEEEEEvNT_6ParamsE,"a",@progbits
	.sectionflags	@""
	.align	4
.nv.constant0._ZN7cutlass13device_kernelIN5flash19enable_sm80_to_sm89INS1_16FlashAttnFwdSm80INS1_25CollectiveMainloopFwdSm80ILi4ELi1ELb0EN4cute5tupleIJNS5_1CILi128EEENS7_ILi64EEES8_EEELi128ENS_6half_tEfNS_4arch4Sm80ELb1ELb0ELb1ELb0ELb1ELb0ELb1ELb0EEENS1_21CollectiveEpilogueFwdINS6_IJS8_S8_S9_EEENS6_IJNS7_ILi1EEESH_SH_EEESB_SD_Li128ELb0ELb1ELb0ELb0EEENS1_30DynamicPersistentTileSchedulerILi128ELi128ELb0ELb1ELb0EEEEEEEEEvNT_6ParamsE:
	.zero		1416


//--------------------- .nv.constant0._ZN7cutlass13device_kernelIN5flash19enable_sm80_to_sm89INS1_16FlashAttnFwdSm80INS1_25CollectiveMainloopFwdSm80ILi4ELi1ELb0EN4cute5tupleIJNS5_1CILi128EEENS7_ILi64EEES8_EEELi128ENS_6half_tEfNS_4arch4Sm80ELb1ELb0ELb1ELb1ELb1ELb0ELb1ELb0EEENS1_21CollectiveEpilogueFwdINS6_IJS8_S8_S9_EEENS6_IJNS7_ILi1EEESH_SH_EEESB_SD_Li128ELb1ELb1ELb0ELb0EEENS1_19SingleTileSchedulerILb1ELb0ELb1ELi128EEEEEEEEEvNT_6ParamsE --------------------------
	.section	.nv.constant0._ZN7cutlass13device_kernelIN5flash19enable_sm80_to_sm89INS1_16FlashAttnFwdSm80INS1_25CollectiveMainloopFwdSm80ILi4ELi1ELb0EN4cute5tupleIJNS5_1CILi128EEENS7_ILi64EEES8_EEELi128ENS_6half_tEfNS_4arch4Sm80ELb1ELb0ELb1ELb1ELb1ELb0ELb1ELb0EEENS1_21CollectiveEpilogueFwdINS6_IJS8_S8_S9_EEENS6_IJNS7_ILi1EEESH_SH_EEESB_SD_Li128ELb1ELb1ELb0ELb0EEENS1_19SingleTileSchedulerILb1ELb0ELb1ELi128EEEEEEEEEvNT_6ParamsE,"a",@progbits
	.sectionflags	@""
	.align	4
.nv.constant0._ZN7cutlass13device_kernelIN5flash19enable_sm80_to_sm89INS1_16FlashAttnFwdSm80INS1_25CollectiveMainloopFwdSm80ILi4ELi1ELb0EN4cute5tupleIJNS5_1CILi128EEENS7_ILi64EEES8_EEELi128ENS_6half_tEfNS_4arch4Sm80ELb1ELb0ELb1ELb1ELb1ELb0ELb1ELb0EEENS1_21CollectiveEpilogueFwdINS6_IJS8_S8_S9_EEENS6_IJNS7_ILi1EEESH_SH_EEESB_SD_Li128ELb1ELb1ELb0ELb0EEENS1_19SingleTileSchedulerILb1ELb0ELb1ELi128EEEEEEEEEvNT_6ParamsE:
	.zero		1400


//--------------------- .nv.constant0._ZN7cutlass13device_kernelIN5flash19enable_sm80_to_sm89INS1_16FlashAttnFwdSm80INS1_25CollectiveMainloopFwdSm80ILi4ELi1ELb0EN4cute5tupleIJNS5_1CILi128EEENS7_ILi64EEES8_EEELi128ENS_6half_tEfNS_4arch4Sm80ELb1ELb0ELb1ELb1ELb1ELb1ELb1ELb0EEENS1_21CollectiveEpilogueFwdINS6_IJS8_S8_S9_EEENS6_IJNS7_ILi1EEESH_SH_EEESB_SD_Li128ELb1ELb1ELb0ELb0EEENS1_19SingleTileSchedulerILb1ELb0ELb1ELi128EEEEEEEEEvNT_6ParamsE --------------------------
	.section	.nv.constant0._ZN7cutlass13device_kernelIN5flash19enable_sm80_to_sm89INS1_16FlashAttnFwdSm80INS1_25CollectiveMainloopFwdSm80ILi4ELi1ELb0EN4cute5tupleIJNS5_1CILi128EEENS7_ILi64EEES8_EEELi128ENS_6half_tEfNS_4arch4Sm80ELb1ELb0ELb1ELb1ELb1ELb1ELb1ELb0EEENS1_21CollectiveEpilogueFwdINS6_IJS8_S8_S9_EEENS6_IJNS7_ILi1EEESH_SH_EEESB_SD_Li128ELb1ELb1ELb0ELb0EEENS1_19SingleTileSchedulerILb1ELb0ELb1ELi128EEEEEEEEEvNT_6ParamsE,"a",@progbits
	.sectionflags	@""
	.align	4
.nv.constant0._ZN7cutlass13device_kernelIN5flash19enable_sm80_to_sm89INS1_16FlashAttnFwdSm80INS1_25CollectiveMainloopFwdSm80ILi4ELi1ELb0EN4cute5tupleIJNS5_1CILi128EEENS7_ILi64EEES8_EEELi128ENS_6half_tEfNS_4arch4Sm80ELb1ELb0ELb1ELb1ELb1ELb1ELb1ELb0EEENS1_21CollectiveEpilogueFwdINS6_IJS8_S8_S9_EEENS6_IJNS7_ILi1EEESH_SH_EEESB_SD_Li128ELb1ELb1ELb0ELb0EEENS1_19SingleTileSchedulerILb1ELb0ELb1ELi128EEEEEEEEEvNT_6ParamsE:
	.zero		1400


//--------------------- .nv.constant0._ZN7cutlass13device_kernelIN5flash19enable_sm80_to_sm89INS1_16FlashAttnFwdSm80INS1_25CollectiveMainloopFwdSm80ILi8ELi1ELb1EN4cute5tupleIJNS5_1CILi128EEES8_S8_EEELi128ENS_6half_tEfNS_4arch4Sm80ELb0ELb0ELb0ELb0ELb1ELb0ELb1ELb0EEENS1_21CollectiveEpilogueFwdIS9_NS6_IJNS7_ILi1EEESF_SF_EEESA_SC_Li256ELb0ELb1ELb0ELb0EEENS1_19SingleTileSchedulerILb0ELb0ELb1ELi128EEEEEEEEEvNT_6ParamsE --------------------------
	.section	.nv.constant0._ZN7cutlass13device_kernelIN5flash19enable_sm80_to_sm89INS1_16FlashAttnFwdSm80INS1_25CollectiveMainloopFwdSm80ILi8ELi1ELb1EN4cute5tupleIJNS5_1CILi128EEES8_S8_EEELi128ENS_6half_tEfNS_4arch4Sm80ELb0ELb0ELb0ELb0ELb1ELb0ELb1ELb0EEENS1_21CollectiveEpilogueFwdIS9_NS6_IJNS7_ILi1EEESF_SF_EEESA_SC_Li256ELb0ELb1ELb0ELb0EEENS1_19SingleTileSchedulerILb0ELb0ELb1ELi128EEEEEEEEEvNT_6ParamsE,"a",@progbits
	.sectionflags	@""
	.align	4
.nv.constant0._ZN7cutlass13device_kernelIN5flash19enable_sm80_to_sm89INS1_16FlashAttnFwdSm80INS1_25CollectiveMainloopFwdSm80ILi8ELi1ELb1EN4cute5tupleIJNS5_1CILi128EEES8_S8_EEELi128ENS_6half_tEfNS_4arch4Sm80ELb0ELb0ELb0ELb0ELb1ELb0ELb1ELb0EEENS1_21CollectiveEpilogueFwdIS9_NS6_IJNS7_ILi1EEESF_SF_EEESA_SC_Li256ELb0ELb1ELb0ELb0EEENS1_19SingleTileSchedulerILb0ELb0ELb1ELi128EEEEEEEEEvNT_6ParamsE:
	.zero		1400


//--------------------- .nv.constant0._ZN7cutlass13device_kernelIN5flash19enable_sm80_to_sm89INS1_16FlashAttnFwdSm80INS1_25CollectiveMainloopFwdSm80ILi8ELi1ELb1EN4cute5tupleIJNS5_1CILi128EEES8_S8_EEELi128ENS_6half_tEfNS_4arch4Sm80ELb0ELb0ELb0ELb1ELb1ELb0ELb1ELb0EEENS1_21CollectiveEpilogueFwdIS9_NS6_IJNS7_ILi1EEESF_SF_EEESA_SC_Li256ELb1ELb1ELb0ELb0EEENS1_19SingleTileSchedulerILb1ELb0ELb1ELi128EEEEEEEEEvNT_6ParamsE --------------------------
	.section	.nv.constant0._ZN7cutlass13device_kernelIN5flash19enable_sm80_to_sm89INS1_16FlashAttnFwdSm80INS1_25CollectiveMainloopFwdSm80ILi8ELi1ELb1EN4cute5tupleIJNS5_1CILi128EEES8_S8_EEELi128ENS_6half_tEfNS_4arch4Sm80ELb0ELb0ELb0ELb1ELb1ELb0ELb1ELb0EEENS1_21CollectiveEpilogueFwdIS9_NS6_IJNS7_ILi1EEESF_SF_EEESA_SC_Li256ELb1ELb1ELb0ELb0EEENS1_19SingleTileSchedulerILb1ELb0ELb1ELi128EEEEEEEEEvNT_6ParamsE,"a",@progbits
	.sectionflags	@""
	.align	4
.nv.constant0._ZN7cutlass13device_kernelIN5flash19enable_sm80_to_sm89INS1_16FlashAttnFwdSm80INS1_25CollectiveMainloopFwdSm80ILi8ELi1ELb1EN4cute5tupleIJNS5_1CILi128EEES8_S8_EEELi128ENS_6half_tEfNS_4arch4Sm80ELb0ELb0ELb0ELb1ELb1ELb0ELb1ELb0EEENS1_21CollectiveEpilogueFwdIS9_NS6_IJNS7_ILi1EEESF_SF_EEESA_SC_Li256ELb1ELb1ELb0ELb0EEENS1_19SingleTileSchedulerILb1ELb0ELb1ELi128EEEEEEEEEvNT_6ParamsE:
	.zero		1400


//--------------------- .nv.constant0._ZN7cutlass13device_kernelIN5flash19enable_sm80_to_sm89INS1_16FlashAttnFwdSm80INS1_25CollectiveMainloopFwdSm80ILi8ELi1ELb1EN4cute5tupleIJNS5_1CILi128EEES8_S8_EEELi128ENS_6half_tEfNS_4arch4Sm80ELb0ELb0ELb0ELb1ELb1ELb1ELb1ELb0EEENS1_21CollectiveEpilogueFwdIS9_NS6_IJNS7_ILi1EEESF_SF_EEESA_SC_Li256ELb1ELb1ELb0ELb0EEENS1_19SingleTileSchedulerILb1ELb0ELb1ELi128EEEEEEEEEvNT_6ParamsE --------------------------
	.section	.nv.constant0._ZN7cutlass13device_kernelIN5flash19enable_sm80_to_sm89INS1_16FlashAttnFwdSm80INS1_25CollectiveMainloopFwdSm80ILi8ELi1ELb1EN4cute5tupleIJNS5_1CILi128EEES8_S8_EEELi128ENS_6half_tEfNS_4arch4Sm80ELb0ELb0ELb0ELb1ELb1ELb1ELb1ELb0EEENS1_21CollectiveEpilogueFwdIS9_NS6_IJNS7_ILi1EEESF_SF_EEESA_SC_Li256ELb1ELb1ELb0ELb0EEENS1_19SingleTileSchedulerILb1ELb0ELb1ELi128EEEEEEEEEvNT_6ParamsE,"a",@progbits
	.sectionflags	@""
	.align	4
.nv.constant0._ZN7cutlass13device_kernelIN5flash19enable_sm80_to_sm89INS1_16FlashAttnFwdSm80INS1_25CollectiveMainloopFwdSm80ILi8ELi1ELb1EN4cute5tupleIJNS5_1CILi128EEES8_S8_EEELi128ENS_6half_tEfNS_4arch4Sm80ELb0ELb0ELb0ELb1ELb1ELb1ELb1ELb0EEENS1_21CollectiveEpilogueFwdIS9_NS6_IJNS7_ILi1EEESF_SF_EEESA_SC_Li256ELb1ELb1ELb0ELb0EEENS1_19SingleTileSchedulerILb1ELb0ELb1ELi128EEEEEEEEEvNT_6ParamsE:
	.zero		1400


//--------------------- .nv.constant0._ZN7cutlass13device_kernelIN5flash19enable_sm80_to_sm89INS1_16FlashAttnFwdSm80INS1_25CollectiveMainloopFwdSm80ILi8ELi1ELb1EN4cute5tupleIJNS5_1CILi128EEENS7_ILi96EEES8_EEELi128ENS_6half_tEfNS_4arch4Sm80ELb0ELb1ELb0ELb0ELb1ELb0ELb1ELb0EEENS1_21CollectiveEpilogueFwdINS6_IJS8_S8_S9_EEENS6_IJNS7_ILi1EEESH_SH_EEESB_SD_Li256ELb0ELb1ELb0ELb0EEENS1_19SingleTileSchedulerILb0ELb0ELb1ELi128EEEEEEEEEvNT_6ParamsE --------------------------
	.section	.nv.constant0._ZN7cutlass13device_kernelIN5flash19enable_sm80_to_sm89INS1_16FlashAttnFwdSm80INS1_25CollectiveMainloopFwdSm80ILi8ELi1ELb1EN4cute5tupleIJNS5_1CILi128EEENS7_ILi96EEES8_EEELi128ENS_6half_tEfNS_4arch4Sm80ELb0ELb1ELb0ELb0ELb1ELb0ELb1ELb0EEENS1_21CollectiveEpilogueFwdINS6_IJS8_S8_S9_EEENS6_IJNS7_ILi1EEESH_SH_EEESB_SD_Li256ELb0ELb1ELb0ELb0EEENS1_19SingleTileSchedulerILb0ELb0ELb1ELi128EEEEEEEEEvNT_6ParamsE,"a",@progbits
	.sectionflags	@""
	.align	4
.nv.constant0._ZN7cutlass13device_kernelIN5flash19enable_sm80_to_sm89INS1_16FlashAttnFwdSm80INS1_25CollectiveMainloopFwdSm80ILi8ELi1ELb1EN4cute5tupleIJNS5_1CILi128EEENS7_ILi96EEES8_EEELi128ENS_6half_tEfNS_4arch4Sm80ELb0ELb1ELb0ELb0ELb1ELb0ELb1ELb0EEENS1_21CollectiveEpilogueFwdINS6_IJS8_S8_S9_EEENS6_IJNS7_ILi1EEESH_SH_EEESB_SD_Li256ELb0ELb1ELb0ELb0EEENS1_19SingleTileSchedulerILb0ELb0ELb1ELi128EEEEEEEEEvNT_6ParamsE:
	.zero		1400


//--------------------- .nv.constant0._ZN7cutlass13device_kernelIN5flash19enable_sm80_to_sm89INS1_16FlashAttnFwdSm80INS1_25CollectiveMainloopFwdSm80ILi8ELi1ELb1EN4cute5tupleIJNS5_1CILi128EEENS7_ILi96EEES8_EEELi128ENS_6half_tEfNS_4arch4Sm80ELb0ELb1ELb0ELb1ELb1ELb0ELb1ELb0EEENS1_21CollectiveEpilogueFwdINS6_IJS8_S8_S9_EEENS6_IJNS7_ILi1EEESH_SH_EEESB_SD_Li256ELb1ELb1ELb0ELb0EEENS1_19SingleTileSchedulerILb1ELb0ELb1ELi128EEEEEEEEEvNT_6ParamsE --------------------------
	.section	.nv.constant0._ZN7cutlass13device_kernelIN5flash19enable_sm80_to_sm89INS1_16FlashAttnFwdSm80INS1_25CollectiveMainloopFwdSm80ILi8ELi1ELb1EN4cute5tupleIJNS5_1CILi128EEENS7_ILi96EEES8_EEELi128ENS_6half_tEfNS_4arch4Sm80ELb0ELb1ELb0ELb1ELb1ELb0ELb1ELb0EEENS1_21CollectiveEpilogueFwdINS6_IJS8_S8_S9_EEENS6_IJNS7_ILi1EEESH_SH_EEESB_SD_Li256ELb1ELb1ELb0ELb0EEENS1_19SingleTileSchedulerILb1ELb0ELb1ELi128EEEEEEEEEvNT_6ParamsE,"a",@progbits
	.sectionflags	@""
	.align	4
.nv.constant0._ZN7cutlass13device_kernelIN5flash19enable_sm80_to_sm89INS1_16FlashAttnFwdSm80INS1_25CollectiveMainloopFwdSm80ILi8ELi1ELb1EN4cute5tupleIJNS5_1CILi128EEENS7_ILi96EEES8_EEELi128ENS_6half_tEfNS_4arch4Sm80ELb0ELb1ELb0ELb1ELb1ELb0ELb1ELb0EEENS1_21CollectiveEpilogueFwdINS6_IJS8_S8_S9_EEENS6_IJNS7_ILi1EEESH_SH_EEESB_SD_Li256ELb1ELb1ELb0ELb0EEENS1_19SingleTileSchedulerILb1ELb0ELb1ELi128EEEEEEEEEvNT_6ParamsE:
	.zero		1400


//--------------------- .nv.constant0._ZN7cutlass13device_kernelIN5flash19enable_sm80_to_sm89INS1_16FlashAttnFwdSm80INS1_25CollectiveMainloopFwdSm80ILi8ELi1ELb1EN4cute5tupleIJNS5_1CILi128EEENS7_ILi96EEES8_EEELi128ENS_6half_tEfNS_4arch4Sm80ELb0ELb1ELb0ELb1ELb1ELb1ELb1ELb0EEENS1_21CollectiveEpilogueFwdINS6_IJS8_S8_S9_EEENS6_IJNS7_ILi1EEESH_SH_EEESB_SD_Li256ELb1ELb1ELb0ELb0EEENS1_19SingleTileSchedulerILb1ELb0ELb1ELi128EEEEEEEEEvNT_6ParamsE --------------------------
	.section	.nv.constant0._ZN7cutlass13device_kernelIN5flash19enable_sm80_to_sm89INS1_16FlashAttnFwdSm80INS1_25CollectiveMainloopFwdSm80ILi8ELi1ELb1EN4cute5tupleIJNS5_1CILi128EEENS7_ILi96EEES8_EEELi128ENS_6half_tEfNS_4arch4Sm80ELb0ELb1ELb0ELb1ELb1ELb1ELb1ELb0EEENS1_21CollectiveEpilogueFwdINS6_IJS8_S8_S9_EEENS6_IJNS7_ILi1EEESH_SH_EEESB_SD_Li256ELb1ELb1ELb0ELb0EEENS1_19SingleTileSchedulerILb1ELb0ELb1ELi128EEEEEEEEEvNT_6ParamsE,"a",@progbits
	.sectionflags	@""
	.align	4
.nv.constant0._ZN7cutlass13device_kernelIN5flash19enable_sm80_to_sm89INS1_16FlashAttnFwdSm80INS1_25CollectiveMainloopFwdSm80ILi8ELi1ELb1EN4cute5tupleIJNS5_1CILi128EEENS7_ILi96EEES8_EEELi128ENS_6half_tEfNS_4arch4Sm80ELb0ELb1ELb0ELb1ELb1ELb1ELb1ELb0EEENS1_21CollectiveEpilogueFwdINS6_IJS8_S8_S9_EEENS6_IJNS7_ILi1EEESH_SH_EEESB_SD_Li256ELb1ELb1ELb0ELb0EEENS1_19SingleTileSchedulerILb1ELb0ELb1ELi128EEEEEEEEEvNT_6ParamsE:
	.zero		1400


//--------------------- .nv.constant0._ZN7cutlass13device_kernelIN5flash19enable_sm80_to_sm89INS1_16FlashAttnFwdSm80INS1_25CollectiveMainloopFwdSm80ILi8ELi1ELb1EN4cute5tupleIJNS5_1CILi128EEES8_S8_EEELi128ENS_6half_tEfNS_4arch4Sm80ELb1ELb0ELb0ELb0ELb1ELb0ELb1ELb0EEENS1_21CollectiveEpilogueFwdIS9_NS6_IJNS7_ILi1EEESF_SF_EEESA_SC_Li256ELb0ELb1ELb0ELb0EEENS1_30DynamicPersistentTileSchedulerILi256ELi256ELb0ELb1ELb0EEEEEEEEEvNT_6ParamsE --------------------------
	.section	.nv.constant0._ZN7cutlass13device_kernelIN5flash19enable_sm80_to_sm89INS1_16FlashAttnFwdSm80INS1_25CollectiveMainloopFwdSm80ILi8ELi1ELb1EN4cute5tupleIJNS5_1CILi128EEES8_S8_EEELi128ENS_6half_tEfNS_4arch4Sm80ELb1ELb0ELb0ELb0ELb1ELb0ELb1ELb0EEENS1_21CollectiveEpilogueFwdIS9_NS6_IJNS7_ILi1EEESF_SF_EEESA_SC_Li256ELb0ELb1ELb0ELb0EEENS1_30DynamicPersistentTileSchedulerILi256ELi256ELb0ELb1ELb0EEEEEEEEEvNT_6ParamsE,"a",@progbits
	.sectionflags	@""
	.align	4
.nv.constant0._ZN7cutlass13device_kernelIN5flash19enable_sm80_to_sm89INS1_16FlashAttnFwdSm80INS1_25CollectiveMainloopFwdSm80ILi8ELi1ELb1EN4cute5tupleIJNS5_1CILi128EEES8_S8_EEELi128ENS_6half_tEfNS_4arch4Sm80ELb1ELb0ELb0ELb0ELb1ELb0ELb1ELb0EEENS1_21CollectiveEpilogueFwdIS9_NS6_IJNS7_ILi1EEESF_SF_EEESA_SC_Li256ELb0ELb1ELb0ELb0EEENS1_30DynamicPersistentTileSchedulerILi256ELi256ELb0ELb1ELb0EEEEEEEEEvNT_6ParamsE:
	.zero		1416


//--------------------- .nv.constant0._ZN7cutlass13device_kernelIN5flash19enable_sm80_to_sm89INS1_16FlashAttnFwdSm80INS1_25CollectiveMainloopFwdSm80ILi8ELi1ELb1EN4cute5tupleIJNS5_1CILi128EEES8_S8_EEELi128ENS_6half_tEfNS_4arch4Sm80ELb1ELb0ELb0ELb1ELb1ELb0ELb1ELb0EEENS1_21CollectiveEpilogueFwdIS9_NS6_IJNS7_ILi1EEESF_SF_EEESA_SC_Li256ELb1ELb1ELb0ELb0EEENS1_19SingleTileSchedulerILb1ELb0ELb1ELi128EEEEEEEEEvNT_6ParamsE --------------------------
	.section	.nv.constant0._ZN7cutlass13device_kernelIN5flash19enable_sm80_to_sm89INS1_16FlashAttnFwdSm80INS1_25CollectiveMainloopFwdSm80ILi8ELi1ELb1EN4cute5tupleIJNS5_1CILi128EEES8_S8_EEELi128ENS_6half_tEfNS_4arch4Sm80ELb1ELb0ELb0ELb1ELb1ELb0ELb1ELb0EEENS1_21CollectiveEpilogueFwdIS9_NS6_IJNS7_ILi1EEESF_SF_EEESA_SC_Li256ELb1ELb1ELb0ELb0EEENS1_19SingleTileSchedulerILb1ELb0ELb1ELi128EEEEEEEEEvNT_6ParamsE,"a",@progbits
	.sectionflags	@""
	.align	4
.nv.constant0._ZN7cutlass13device_kernelIN5flash19enable_sm80_to_sm89INS1_16FlashAttnFwdSm80INS1_25CollectiveMainloopFwdSm80ILi8ELi1ELb1EN4cute5tupleIJNS5_1CILi128EEES8_S8_EEELi128ENS_6half_tEfNS_4arch4Sm80ELb1ELb0ELb0ELb1ELb1ELb0ELb1ELb0EEENS1_21CollectiveEpilogueFwdIS9_NS6_IJNS7_ILi1EEESF_SF_EEESA_SC_Li256ELb1ELb1ELb0ELb0EEENS1_19SingleTileSchedulerILb1ELb0ELb1ELi128EEEEEEEEEvNT_6ParamsE:
	.zero		1400


//--------------------- .nv.constant0._ZN7cutlass13device_kernelIN5flash19enable_sm80_to_sm89INS1_16FlashAttnFwdSm80INS1_25CollectiveMainloopFwdSm80ILi8ELi1ELb1EN4cute5tupleIJNS5_1CILi128EEES8_S8_EEELi128ENS_6half_tEfNS_4arch4Sm80ELb1ELb0ELb0ELb1ELb1ELb1ELb1ELb0EEENS1_21CollectiveEpilogueFwdIS9_NS6_IJNS7_ILi1EEESF_SF_EEESA_SC_Li256ELb1ELb1ELb0ELb0EEENS1_19SingleTileSchedulerILb1ELb0ELb1ELi128EEEEEEEEEvNT_6ParamsE --------------------------
	.section	.nv.constant0._ZN7cutlass13device_kernelIN5flash19enable_sm80_to_sm89INS1_16FlashAttnFwdSm80INS1_25CollectiveMainloopFwdSm80ILi8ELi1ELb1EN4cute5tupleIJNS5_1CILi128EEES8_S8_EEELi128ENS_6half_tEfNS_4arch4Sm80ELb1ELb0ELb0ELb1ELb1ELb1ELb1ELb0EEENS1_21CollectiveEpilogueFwdIS9_NS6_IJNS7_ILi1EEESF_SF_EEESA_SC_Li256ELb1ELb1ELb0ELb0EEENS1_19SingleTileSchedulerILb1ELb0ELb1ELi128EEEEEEEEEvNT_6ParamsE,"a",@progbits
	.sectionflags	@""
	.align	4
.nv.constant0._ZN7cutlass13device_kernelIN5flash19enable_sm80_to_sm89INS1_16FlashAttnFwdSm80INS1_25CollectiveMainloopFwdSm80ILi8ELi1ELb1EN4cute5tupleIJNS5_1CILi128EEES8_S8_EEELi128ENS_6half_tEfNS_4arch4Sm80ELb1ELb0ELb0ELb1ELb1ELb1ELb1ELb0EEENS1_21CollectiveEpilogueFwdIS9_NS6_IJNS7_ILi1EEESF_SF_EEESA_SC_Li256ELb1ELb1ELb0ELb0EEENS1_19SingleTileSchedulerILb1ELb0ELb1ELi128EEEEEEEEEvNT_6ParamsE:
	.zero		1400


//--------------------- .nv.constant0._ZN7cutlass13device_kernelIN5flash19enable_sm80_to_sm89INS1_16FlashAttnFwdSm80INS1_25CollectiveMainloopFwdSm80ILi4ELi1ELb0EN4cute5tupleIJNS5_1CILi128EEENS7_ILi64EEES8_EEELi128ENS_6half_tEfNS_4arch4Sm80ELb0ELb0ELb0ELb0ELb1ELb0ELb1ELb0EEENS1_21CollectiveEpilogueFwdINS6_IJS8_S8_S9_EEENS6_IJNS7_ILi1EEESH_SH_EEESB_SD_Li128ELb0ELb1ELb0ELb0EEENS1_19SingleTileSchedulerILb0ELb0ELb1ELi128EEEEEEEEEvNT_6ParamsE --------------------------
	.section	.nv.constant0._ZN7cutlass13device_kernelIN5flash19enable_sm80_to_sm89INS1_16FlashAttnFwdSm80INS1_25CollectiveMainloopFwdSm80ILi4ELi1ELb0EN4cute5tupleIJNS5_1CILi128EEENS7_ILi64EEES8_EEELi128ENS_6half_tEfNS_4arch4Sm80ELb0ELb0ELb0ELb0ELb1ELb0ELb1ELb0EEENS1_21CollectiveEpilogueFwdINS6_IJS8_S8_S9_EEENS6_IJNS7_ILi1EEESH_SH_EEESB_SD_Li128ELb0ELb1ELb0ELb0EEENS1_19SingleTileSchedulerILb0ELb0ELb1ELi128EEEEEEEEEvNT_6ParamsE,"a",@progbits
	.sectionflags	@""
	.align	4
.nv.constant0._ZN7cutlass13device_kernelIN5flash19enable_sm80_to_sm89INS1_16FlashAttnFwdSm80INS1_25CollectiveMainloopFwdSm80ILi4ELi1ELb0EN4cute5tupleIJNS5_1CILi128EEENS7_ILi64EEES8_EEELi128ENS_6half_tEfNS_4arch4Sm80ELb0ELb0ELb0ELb0ELb1ELb0ELb1ELb0EEENS1_21CollectiveEpilogueFwdINS6_IJS8_S8_S9_EEENS6_IJNS7_ILi1EEESH_SH_EEESB_SD_Li128ELb0ELb1ELb0ELb0EEENS1_19SingleTileSchedulerILb0ELb0ELb1ELi128EEEEEEEEEvNT_6ParamsE:
	.zero		1400


//--------------------- .nv.constant0._ZN7cutlass13device_kernelIN5flash19enable_sm80_to_sm89INS1_16FlashAttnFwdSm80INS1_25CollectiveMainloopFwdSm80ILi4ELi1ELb0EN4cute5tupleIJNS5_1CILi128EEENS7_ILi64EEES8_EEELi128ENS_6half_tEfNS_4arch4Sm80ELb0ELb0ELb0ELb1ELb1ELb0ELb1ELb0EEENS1_21CollectiveEpilogueFwdINS6_IJS8_S8_S9_EEENS6_IJNS7_ILi1EEESH_SH_EEESB_SD_Li128ELb1ELb1ELb0ELb0EEENS1_19SingleTileSchedulerILb1ELb0ELb1ELi128EEEEEEEEEvNT_6ParamsE --------------------------
	.section	.nv.constant0._ZN7cutlass13device_kernelIN5flash19enable_sm80_to_sm89INS1_16FlashAttnFwdSm80INS1_25CollectiveMainloopFwdSm80ILi4ELi1ELb0EN4cute5tupleIJNS5_1CILi128EEENS7_ILi64EEES8_EEELi128ENS_6half_tEfNS_4arch4Sm80ELb0ELb0ELb0ELb1ELb1ELb0ELb1ELb0EEENS1_21CollectiveEpilogueFwdINS6_IJS8_S8_S9_EEENS6_IJNS7_ILi1EEESH_SH_EEESB_SD_Li128ELb1ELb1ELb0ELb0EEENS1_19SingleTileSchedulerILb1ELb0ELb1ELi128EEEEEEEEEvNT_6ParamsE,"a",@progbits
	.sectionflags	@""
	.align	4
.nv.constant0._ZN7cutlass13device_kernelIN5flash19enable_sm80_to_sm89INS1_16FlashAttnFwdSm80INS1_25CollectiveMainloopFwdSm80ILi4ELi1ELb0EN4cute5tupleIJNS5_1CILi128EEENS7_ILi64EEES8_EEELi128ENS_6half_tEfNS_4arch4Sm80ELb0ELb0ELb0ELb1ELb1ELb0ELb1ELb0EEENS1_21CollectiveEpilogueFwdINS6_IJS8_S8_S9_EEENS6_IJNS7_ILi1EEESH_SH_EEESB_SD_Li128ELb1ELb1ELb0ELb0EEENS1_19SingleTileSchedulerILb1ELb0ELb1ELi128EEEEEEEEEvNT_6ParamsE:
	.zero		1400


//--------------------- .nv.constant0._ZN7cutlass13device_kernelIN5flash19enable_sm80_to_sm89INS1_16FlashAttnFwdSm80INS1_25CollectiveMainloopFwdSm80ILi4ELi1ELb0EN4cute5tupleIJNS5_1CILi128EEENS7_ILi64EEES8_EEELi128ENS_6half_tEfNS_4arch4Sm80ELb0ELb0ELb0ELb1ELb1ELb1ELb1ELb0EEENS1_21CollectiveEpilogueFwdINS6_IJS8_S8_S9_EEENS6_IJNS7_ILi1EEESH_SH_EEESB_SD_Li128ELb1ELb1ELb0ELb0EEENS1_19SingleTileSchedulerILb1ELb0ELb1ELi128EEEEEEEEEvNT_6ParamsE --------------------------
	.section	.nv.constant0._ZN7cutlass13device_kernelIN5flash19enable_sm80_to_sm89INS1_16FlashAttnFwdSm80INS1_25CollectiveMainloopFwdSm80ILi4ELi1ELb0EN4cute5tupleIJNS5_1CILi128EEENS7_ILi64EEES8_EEELi128ENS_6half_tEfNS_4arch4Sm80ELb0ELb0ELb0ELb1ELb1ELb1ELb1ELb0EEENS1_21CollectiveEpilogueFwdINS6_IJS8_S8_S9_EEENS6_IJNS7_ILi1EEESH_SH_EEESB_SD_Li128ELb1ELb1ELb0ELb0EEENS1_19SingleTileSchedulerILb1ELb0ELb1ELi128EEEEEEEEEvNT_6ParamsE,"a",@progbits
	.sectionflags	@""
	.align	4
.nv.constant0._ZN7cutlass13device_kernelIN5flash19enable_sm80_to_sm89INS1_16FlashAttnFwdSm80INS1_25CollectiveMainloopFwdSm80ILi4ELi1ELb0EN4cute5tupleIJNS5_1CILi128EEENS7_ILi64EEES8_EEELi128ENS_6half_tEfNS_4arch4Sm80ELb0ELb0ELb0ELb1ELb1ELb1ELb1ELb0EEENS1_21CollectiveEpilogueFwdINS6_IJS8_S8_S9_EEENS6_IJNS7_ILi1EEESH_SH_EEESB_SD_Li128ELb1ELb1ELb0ELb0EEENS1_19SingleTileSchedulerILb1ELb0ELb1ELi128EEEEEEEEEvNT_6ParamsE:
	.zero		1400


//--------------------- .nv.constant0._ZN7cutlass13device_kernelIN5flash19enable_sm80_to_sm89INS1_16FlashAttnFwdSm80INS1_25CollectiveMainloopFwdSm80ILi4ELi1ELb0EN4cute5tupleIJNS5_1CILi128EEENS7_ILi48EEES8_EEELi128ENS_6half_tEfNS_4arch4Sm80ELb0ELb1ELb0ELb0ELb1ELb0ELb1ELb0EEENS1_21CollectiveEpilogueFwdINS6_IJS8_S8_S9_EEENS6_IJNS7_ILi1EEESH_SH_EEESB_SD_Li128ELb0ELb1ELb0ELb0EEENS1_19SingleTileSchedulerILb0ELb0ELb1ELi128EEEEEEEEEvNT_6ParamsE --------------------------
	.section	.nv.constant0._ZN7cutlass13device_kernelIN5flash19enable_sm80_to_sm89INS1_16FlashAttnFwdSm80INS1_25CollectiveMainloopFwdSm80ILi4ELi1ELb0EN4cute5tupleIJNS5_1CILi128EEENS7_ILi48EEES8_EEELi128ENS_6half_tEfNS_4arch4Sm80ELb0ELb1ELb0ELb0ELb1ELb0ELb1ELb0EEENS1_21CollectiveEpilogueFwdINS6_IJS8_S8_S9_EEENS6_IJNS7_ILi1EEESH_SH_EEESB_SD_Li128ELb0ELb1ELb0ELb0EEENS1_19SingleTileSchedulerILb0ELb0ELb1ELi128EEEEEEEEEvNT_6ParamsE,"a",@progbits
	.sectionflags	@""
	.align	4
.nv.constant0._ZN7cutlass13device_kernelIN5flash19enable_sm80_to_sm89INS1_16FlashAttnFwdSm80INS1_25CollectiveMainloopFwdSm80ILi4ELi1ELb0EN4cute5tupleIJNS5_1CILi128EEENS7_ILi48EEES8_EEELi128ENS_6half_tEfNS_4arch4Sm80ELb0ELb1ELb0ELb0ELb1ELb0ELb1ELb0EEENS1_21CollectiveEpilogueFwdINS6_IJS8_S8_S9_EEENS6_IJNS7_ILi1EEESH_SH_EEESB_SD_Li128ELb0ELb1ELb0ELb0EEENS1_19SingleTileSchedulerILb0ELb0ELb1ELi128EEEEEEEEEvNT_6ParamsE:
	.zero		1400


//--------------------- .nv.constant0._ZN7cutlass13device_kernelIN5flash19enable_sm80_to_sm89INS1_16FlashAttnFwdSm80INS1_25CollectiveMainloopFwdSm80ILi4ELi1ELb0EN4cute5tupleIJNS5_1CILi128EEENS7_ILi48EEES8_EEELi128ENS_6half_tEfNS_4arch4Sm80ELb0ELb1ELb0ELb1ELb1ELb0ELb1ELb0EEENS1_21CollectiveEpilogueFwdINS6_IJS8_S8_S9_EEENS6_IJNS7_ILi1EEESH_SH_EEESB_SD_Li128ELb1ELb1ELb0ELb0EEENS1_19SingleTileSchedulerILb1ELb0ELb1ELi128EEEEEEEEEvNT_6ParamsE --------------------------
	.section	.nv.constant0._ZN7cutlass13device_kernelIN5flash19enable_sm80_to_sm89INS1_16FlashAttnFwdSm80INS1_25CollectiveMainloopFwdSm80ILi4ELi1ELb0EN4cute5tupleIJNS5_1CILi128EEENS7_ILi48EEES8_EEELi128ENS_6half_tEfNS_4arch4Sm80ELb0ELb1ELb0ELb1ELb1ELb0ELb1ELb0EEENS1_21CollectiveEpilogueFwdINS6_IJS8_S8_S9_EEENS6_IJNS7_ILi1EEESH_SH_EEESB_SD_Li128ELb1ELb1ELb0ELb0EEENS1_19SingleTileSchedulerILb1ELb0ELb1ELi128EEEEEEEEEvNT_6ParamsE,"a",@progbits
	.sectionflags	@""
	.align	4
.nv.constant0._ZN7cutlass13device_kernelIN5flash19enable_sm80_to_sm89INS1_16FlashAttnFwdSm80INS1_25CollectiveMainloopFwdSm80ILi4ELi1ELb0EN4cute5tupleIJNS5_1CILi128EEENS7_ILi48EEES8_EEELi128ENS_6half_tEfNS_4arch4Sm80ELb0ELb1ELb0ELb1ELb1ELb0ELb1ELb0EEENS1_21CollectiveEpilogueFwdINS6_IJS8_S8_S9_EEENS6_IJNS7_ILi1EEESH_SH_EEESB_SD_Li128ELb1ELb1ELb0ELb0EEENS1_19SingleTileSchedulerILb1ELb0ELb1ELi128EEEEEEEEEvNT_6ParamsE:
	.zero		1400


//--------------------- .nv.constant0._ZN7cutlass13device_kernelIN5flash19enable_sm80_to_sm89INS1_16FlashAttnFwdSm80INS1_25CollectiveMainloopFwdSm80ILi4ELi1ELb0EN4cute5tupleIJNS5_1CILi128EEENS7_ILi48EEES8_EEELi128ENS_6half_tEfNS_4arch4Sm80ELb0ELb1ELb0ELb1ELb1ELb1ELb1ELb0EEENS1_21CollectiveEpilogueFwdINS6_IJS8_S8_S9_EEENS6_IJNS7_ILi1EEESH_SH_EEESB_SD_Li128ELb1ELb1ELb0ELb0EEENS1_19SingleTileSchedulerILb1ELb0ELb1ELi128EEEEEEEEEvNT_6ParamsE --------------------------
	.section	.nv.constant0._ZN7cutlass13device_kernelIN5flash19enable_sm80_to_sm89INS1_16FlashAttnFwdSm80INS1_25CollectiveMainloopFwdSm80ILi4ELi1ELb0EN4cute5tupleIJNS5_1CILi128EEENS7_ILi48EEES8_EEELi128ENS_6half_tEfNS_4arch4Sm80ELb0ELb1ELb0ELb1ELb1ELb1ELb1ELb0EEENS1_21CollectiveEpilogueFwdINS6_IJS8_S8_S9_EEENS6_IJNS7_ILi1EEESH_SH_EEESB_SD_Li128ELb1ELb1ELb0ELb0EEENS1_19SingleTileSchedulerILb1ELb0ELb1ELi128EEEEEEEEEvNT_6ParamsE,"a",@progbits
	.sectionflags	@""
	.align	4
.nv.constant0._ZN7cutlass13device_kernelIN5flash19enable_sm80_to_sm89INS1_16FlashAttnFwdSm80INS1_25CollectiveMainloopFwdSm80ILi4ELi1ELb0EN4cute5tupleIJNS5_1CILi128EEENS7_ILi48EEES8_EEELi128ENS_6half_tEfNS_4arch4Sm80ELb0ELb1ELb0ELb1ELb1ELb1ELb1ELb0EEENS1_21CollectiveEpilogueFwdINS6_IJS8_S8_S9_EEENS6_IJNS7_ILi1EEESH_SH_EEESB_SD_Li128ELb1ELb1ELb0ELb0EEENS1_19SingleTileSchedulerILb1ELb0ELb1ELi128EEEEEEEEEvNT_6ParamsE:
	.zero		1400


//--------------------- .nv.constant0._ZN7cutlass13device_kernelIN5flash19enable_sm80_to_sm89INS1_16FlashAttnFwdSm80INS1_25CollectiveMainloopFwdSm80ILi4ELi1ELb0EN4cute5tupleIJNS5_1CILi128EEENS7_ILi64EEES8_EEELi128ENS_6half_tEfNS_4arch4Sm80ELb1ELb0ELb0ELb0ELb1ELb0ELb1ELb0EEENS1_21CollectiveEpilogueFwdINS6_IJS8_S8_S9_EEENS6_IJNS7_ILi1EEESH_SH_EEESB_SD_Li128ELb0ELb1ELb0ELb0EEENS1_30DynamicPersistentTileSchedulerILi128ELi128ELb0ELb1ELb0EEEEEEEEEvNT_6ParamsE --------------------------
	.section	.nv.constant0._ZN7cutlass13device_kernelIN5flash19enable_sm80_to_sm89INS1_16FlashAttnFwdSm80INS1_25CollectiveMainloopFwdSm80ILi4ELi1ELb0EN4cute5tupleIJNS5_1CILi128EEENS7_ILi64EEES8_EEELi128ENS_6half_tEfNS_4arch4Sm80ELb1ELb0ELb0ELb0ELb1ELb0ELb1ELb0EEENS1_21CollectiveEpilogueFwdINS6_IJS8_S8_S9_EEENS6_IJNS7_ILi1EEESH_SH_EEESB_SD_Li128ELb0ELb1ELb0ELb0EEENS1_30DynamicPersistentTileSchedulerILi128ELi128ELb0ELb1ELb0EEEEEEEEEvNT_6ParamsE,"a",@progbits
	.sectionflags	@""
	.align	4
.nv.constant0._ZN7cutlass13device_kernelIN5flash19enable_sm80_to_sm89INS1_16FlashAttnFwdSm80INS1_25CollectiveMainloopFwdSm80ILi4ELi1ELb0EN4cute5tupleIJNS5_1CILi128EEENS7_ILi64EEES8_EEELi128ENS_6half_tEfNS_4arch4Sm80ELb1ELb0ELb0ELb0ELb1ELb0ELb1ELb0EEENS1_21CollectiveEpilogueFwdINS6_IJS8_S8_S9_EEENS6_IJNS7_ILi1EEESH_SH_EEESB_SD_Li128ELb0ELb1ELb0ELb0EEENS1_30DynamicPersistentTileSchedulerILi128ELi128ELb0ELb1ELb0EEEEEEEEEvNT_6ParamsE:
	.zero		1416


//--------------------- .nv.constant0._ZN7cutlass13device_kernelIN5flash19enable_sm80_to_sm89INS1_16FlashAttnFwdSm80INS1_25CollectiveMainloopFwdSm80ILi4ELi1ELb0EN4cute5tupleIJNS5_1CILi128EEENS7_ILi64EEES8_EEELi128ENS_6half_tEfNS_4arch4Sm80ELb1ELb0ELb0ELb1ELb1ELb0ELb1ELb0EEENS1_21CollectiveEpilogueFwdINS6_IJS8_S8_S9_EEENS6_IJNS7_ILi1EEESH_SH_EEESB_SD_Li128ELb1ELb1ELb0ELb0EEENS1_19SingleTileSchedulerILb1ELb0ELb1ELi128EEEEEEEEEvNT_6ParamsE --------------------------
	.section	.nv.constant0._ZN7cutlass13device_kernelIN5flash19enable_sm80_to_sm89INS1_16FlashAttnFwdSm80INS1_25CollectiveMainloopFwdSm80ILi4ELi1ELb0EN4cute5tupleIJNS5_1CILi128EEENS7_ILi64EEES8_EEELi128ENS_6half_tEfNS_4arch4Sm80ELb1ELb0ELb0ELb1ELb1ELb0ELb1ELb0EEENS1_21CollectiveEpilogueFwdINS6_IJS8_S8_S9_EEENS6_IJNS7_ILi1EEESH_SH_EEESB_SD_Li128ELb1ELb1ELb0ELb0EEENS1_19SingleTileSchedulerILb1ELb0ELb1ELi128EEEEEEEEEvNT_6ParamsE,"a",@progbits
	.sectionflags	@""
	.align	4
.nv.constant0._ZN7cutlass13device_kernelIN5flash19enable_sm80_to_sm89INS1_16FlashAttnFwdSm80INS1_25CollectiveMainloopFwdSm80ILi4ELi1ELb0EN4cute5tupleIJNS5_1CILi128EEENS7_ILi64EEES8_EEELi128ENS_6half_tEfNS_4arch4Sm80ELb1ELb0ELb0ELb1ELb1ELb0ELb1ELb0EEENS1_21CollectiveEpilogueFwdINS6_IJS8_S8_S9_EEENS6_IJNS7_ILi1EEESH_SH_EEESB_SD_Li128ELb1ELb1ELb0ELb0EEENS1_19SingleTileSchedulerILb1ELb0ELb1ELi128EEEEEEEEEvNT_6ParamsE:
	.zero		1400


//--------------------- .nv.constant0._ZN7cutlass13device_kernelIN5flash19enable_sm80_to_sm89INS1_16FlashAttnFwdSm80INS1_25CollectiveMainloopFwdSm80ILi4ELi1ELb0EN4cute5tupleIJNS5_1CILi128EEENS7_ILi64EEES8_EEELi128ENS_6half_tEfNS_4arch4Sm80ELb1ELb0ELb0ELb1ELb1ELb1ELb1ELb0EEENS1_21CollectiveEpilogueFwdINS6_IJS8_S8_S9_EEENS6_IJNS7_ILi1EEESH_SH_EEESB_SD_Li128ELb1ELb1ELb0ELb0EEENS1_19SingleTileSchedulerILb1ELb0ELb1ELi128EEEEEEEEEvNT_6ParamsE --------------------------
	.section	.nv.constant0._ZN7cutlass13device_kernelIN5flash19enable_sm80_to_sm89INS1_16FlashAttnFwdSm80INS1_25CollectiveMainloopFwdSm80ILi4ELi1ELb0EN4cute5tupleIJNS5_1CILi128EEENS7_ILi64EEES8_EEELi128ENS_6half_tEfNS_4arch4Sm80ELb1ELb0ELb0ELb1ELb1ELb1ELb1ELb0EEENS1_21CollectiveEpilogueFwdINS6_IJS8_S8_S9_EEENS6_IJNS7_ILi1EEESH_SH_EEESB_SD_Li128ELb1ELb1ELb0ELb0EEENS1_19SingleTileSchedulerILb1ELb0ELb1ELi128EEEEEEEEEvNT_6ParamsE,"a",@progbits
	.sectionflags	@""
	.align	4
.nv.constant0._ZN7cutlass13device_kernelIN5flash19enable_sm80_to_sm89INS1_16FlashAttnFwdSm80INS1_25CollectiveMainloopFwdSm80ILi4ELi1ELb0EN4cute5tupleIJNS5_1CILi128EEENS7_ILi64EEES8_EEELi128ENS_6half_tEfNS_4arch4Sm80ELb1ELb0ELb0ELb1ELb1ELb1ELb1ELb0EEENS1_21CollectiveEpilogueFwdINS6_IJS8_S8_S9_EEENS6_IJNS7_ILi1EEESH_SH_EEESB_SD_Li128ELb1ELb1ELb0ELb0EEENS1_19SingleTileSchedulerILb1ELb0ELb1ELi128EEEEEEEEEvNT_6ParamsE:
	.zero		1400


//--------------------- .text._ZN7cutlass13device_kernelIN5flash19enable_sm80_to_sm89INS1_16FlashAttnFwdSm80INS1_25CollectiveMainloopFwdSm80ILi8ELi1ELb1EN4cute5tupleIJNS5_1CILi128EEES8_S8_EEELi128ENS_6half_tEfNS_4arch4Sm80ELb0ELb0ELb1ELb0ELb1ELb0ELb1ELb0EEENS1_21CollectiveEpilogueFwdIS9_NS6_IJNS7_ILi1EEESF_SF_EEESA_SC_Li256ELb0ELb1ELb0ELb0EEENS1_19SingleTileSchedulerILb0ELb0ELb1ELi128EEEEEEEEEvNT_6ParamsE --------------------------
	.section	.text._ZN7cutlass13device_kernelIN5flash19enable_sm80_to_sm89INS1_16FlashAttnFwdSm80INS1_25CollectiveMainloopFwdSm80ILi8ELi1ELb1EN4cute5tupleIJNS5_1CILi128EEES8_S8_EEELi128ENS_6half_tEfNS_4arch4Sm80ELb0ELb0ELb1ELb0ELb1ELb0ELb1ELb0EEENS1_21CollectiveEpilogueFwdIS9_NS6_IJNS7_ILi1EEESF_SF_EEESA_SC_Li256ELb0ELb1ELb0ELb0EEENS1_19SingleTileSchedulerILb0ELb0ELb1ELi128EEEEEEEEEvNT_6ParamsE,"ax",@progbits
	.sectioninfo	@"SHI_REGISTERS=255"
	.align	128
.text._ZN7cutlass13device_kernelIN5flash19enable_sm80_to_sm89INS1_16FlashAttnFwdSm80INS1_25CollectiveMainloopFwdSm80ILi8ELi1ELb1EN4cute5tupleIJNS5_1CILi128EEES8_S8_EEELi128ENS_6half_tEfNS_4arch4Sm80ELb0ELb0ELb1ELb0ELb1ELb0ELb1ELb0EEENS1_21CollectiveEpilogueFwdIS9_NS6_IJNS7_ILi1EEESF_SF_EEESA_SC_Li256ELb0ELb1ELb0ELb0EEENS1_19SingleTileSchedulerILb0ELb0ELb1ELi128EEEEEEEEEvNT_6ParamsE:
        .type           _ZN7cutlass13device_kernelIN5flash19enable_sm80_to_sm89INS1_16FlashAttnFwdSm80INS1_25CollectiveMainloopFwdSm80ILi8ELi1ELb1EN4cute5tupleIJNS5_1CILi128EEES8_S8_EEELi128ENS_6half_tEfNS_4arch4Sm80ELb0ELb0ELb1ELb0ELb1ELb0ELb1ELb0EEENS1_21CollectiveEpilogueFwdIS9_NS6_IJNS7_ILi1EEESF_SF_EEESA_SC_Li256ELb0ELb1ELb0ELb0EEENS1_19SingleTileSchedulerILb0ELb0ELb1ELi128EEEEEEEEEvNT_6ParamsE,@function
        .size           _ZN7cutlass13device_kernelIN5flash19enable_sm80_to_sm89INS1_16FlashAttnFwdSm80INS1_25CollectiveMainloopFwdSm80ILi8ELi1ELb1EN4cute5tupleIJNS5_1CILi128EEES8_S8_EEELi128ENS_6half_tEfNS_4arch4Sm80ELb0ELb0ELb1ELb0ELb1ELb0ELb1ELb0EEENS1_21CollectiveEpilogueFwdIS9_NS6_IJNS7_ILi1EEESF_SF_EEESA_SC_Li256ELb0ELb1ELb0ELb0EEENS1_19SingleTileSchedulerILb0ELb0ELb1ELi128EEEEEEEEEvNT_6ParamsE,(.L_x_4330 - _ZN7cutlass13device_kernelIN5flash19enable_sm80_to_sm89INS1_16FlashAttnFwdSm80INS1_25CollectiveMainloopFwdSm80ILi8ELi1ELb1EN4cute5tupleIJNS5_1CILi128EEES8_S8_EEELi128ENS_6half_tEfNS_4arch4Sm80ELb0ELb0ELb1ELb0ELb1ELb0ELb1ELb0EEENS1_21CollectiveEpilogueFwdIS9_NS6_IJNS7_ILi1EEESF_SF_EEESA_SC_Li256ELb0ELb1ELb0ELb0EEENS1_19SingleTileSchedulerILb0ELb0ELb1ELi128EEEEEEEEEvNT_6ParamsE)
        .other          _ZN7cutlass13device_kernelIN5flash19enable_sm80_to_sm89INS1_16FlashAttnFwdSm80INS1_25CollectiveMainloopFwdSm80ILi8ELi1ELb1EN4cute5tupleIJNS5_1CILi128EEES8_S8_EEELi128ENS_6half_tEfNS_4arch4Sm80ELb0ELb0ELb1ELb0ELb1ELb0ELb1ELb0EEENS1_21CollectiveEpilogueFwdIS9_NS6_IJNS7_ILi1EEESF_SF_EEESA_SC_Li256ELb0ELb1ELb0ELb0EEENS1_19SingleTileSchedulerILb0ELb0ELb1ELi128EEEEEEEEEvNT_6ParamsE,@"STO_CUDA_ENTRY STV_DEFAULT"
_ZN7cutlass13device_kernelIN5flash19enable_sm80_to_sm89INS1_16FlashAttnFwdSm80INS1_25CollectiveMainloopFwdSm80ILi8ELi1ELb1EN4cute5tupleIJNS5_1CILi128EEES8_S8_EEELi128ENS_6half_tEfNS_4arch4Sm80ELb0ELb0ELb1ELb0ELb1ELb0ELb1ELb0EEENS1_21CollectiveEpilogueFwdIS9_NS6_IJNS7_ILi1EEESF_SF_EEESA_SC_Li256ELb0ELb1ELb0ELb0EEENS1_19SingleTileSchedulerILb0ELb0ELb1ELi128EEEEEEEEEvNT_6ParamsE:
[----:B------:R-:W-:-:S03]  /*0000*/  MOV R1, c[0x0][0x28] ;  /* 0x00000a0000017a02 */ /* 0x000fc60000000f00 */
[----:B------:R-:W1:Y:S01]  /*0010*/  S2UR UR16, SR_CTAID.Z ;  /* 0x00000000001079c3 */ /* 0x000e620000002700 */
[----:B------:R-:W-:Y:S02]  /*0020*/  IADD3 R1, R1, -0x20, RZ ;  /* 0xffffffe001017810 */ /* 0x000fe40007ffe0ff */
[----:B-1----:R-:W-:-:S13]  /*0030*/  ISETP.LE.AND P0, PT, RZ, UR16, PT ;  /* 0x00000010ff007c0c */ /* 0x002fda000bf03270 */
[----:B------:R-:W-:Y:S05]  /*0040*/  @!P0 EXIT ;  /* 0x000000000000894d */ /* 0x000fea0003800000 */
[----:B------:R-:W-:Y:S02]  /*0050*/  ULDC.64 UR6, c[0x0][0x370] ;  /* 0x0000dc0000067ab9 */ /* 0x000fe40000000a00 */
[----:B------:R-:W-:Y:S02]  /*0060*/  UISETP.NE.U32.AND UP1, UPT, URZ, UR6, UPT ;  /* 0x000000063f00728c */ /* 0x000fe4000bf25070 */
[----:B------:R-:W-:Y:S02]  /*0070*/  ULDC.64 UR4, c[0x0][0x340] ;  /* 0x0000d00000047ab9 */ /* 0x000fe40000000a00 */
[----:B------:R-:W-:Y:S02]  /*0080*/  UISETP.NE.AND.EX UP1, UPT, URZ, UR7, UPT, UP1 ;  /* 0x000000073f00728c */ /* 0x000fe4000bf25310 */
[----:B------:R-:W-:Y:S02]  /*0090*/  UISETP.NE.U32.AND UP0, UPT, URZ, UR4, UPT ;  /* 0x000000043f00728c */ /* 0x000fe4000bf05070 */
[----:B------:R-:W-:-:S02]  /*00a0*/  ULDC.64 UR8, c[0x0][0x370] ;  /* 0x0000dc0000087ab9 */ /* 0x000fc40000000a00 */
[----:B------:R-:W-:Y:S01]  /*00b0*/  UISETP.NE.AND.EX UP0, UPT, URZ, UR5, UPT, UP0 ;  /* 0x000000053f00728c */ /* 0x000fe2000bf05300 */
[----:B------:R-:W-:Y:S01]  /*00c0*/  PLOP3.LUT P1, PT, PT, PT, UP1, 0x80, 0x0 ;  /* 0x000000000000781c */ /* 0x000fe20003f2f018 */
[----:B------:R-:W-:Y:S02]  /*00d0*/  ULDC.64 UR14, c[0x0][0x118] ;  /* 0x00004600000e7ab9 */ /* 0x000fe40000000a00 */
[----:B------:R-:W-:Y:S02]  /*00e0*/  ULDC.64 UR6, c[0x0][0x340] ;  /* 0x0000d00000067ab9 */ /* 0x000fe40000000a00 */
[----:B------:R-:W-:Y:S01]  /*00f0*/  @UP1 UMOV UR5, 0x4 ;  /* 0x0000000400051882 */ /* 0x000fe20000000000 */
[----:B------:R-:W-:Y:S01]  /*0100*/  PLOP3.LUT P0, PT, PT, PT, UP0, 0x80, 0x0 ;  /* 0x000000000000781c */ /* 0x000fe20003f0f008 */
[----:B------:R-:W-:-:S03]  /*0110*/  @UP1 UIMAD.WIDE UR8, UR16, UR5, UR8 ;  /* 0x00000005100812a5 */ /* 0x000fc6000f8e0208 */
[----:B------:R-:W-:Y:S02]  /*0120*/  @UP0 UMOV UR4, 0x4 ;  /* 0x0000000400040882 */ /* 0x000fe40000000000 */
[----:B------:R-:W-:Y:S01]  /*0130*/  @UP0 UIMAD.WIDE UR4, UR16, UR4, UR6 ;  /* 0x00000004100402a5 */ /* 0x000fe2000f8e0206 */
[----:B------:R-:W-:Y:S02]  /*0140*/  IMAD.U32 R4, RZ, RZ, UR8 ;  /* 0x00000008ff047e24 */ /* 0x000fe4000f8e00ff */
[----:B------:R-:W-:-:S03]  /*0150*/  IMAD.U32 R5, RZ, RZ, UR9 ;  /* 0x00000009ff057e24 */ /* 0x000fc6000f8e00ff */
[----:B------:R-:W-:Y:S01]  /*0160*/  IMAD.U32 R2, RZ, RZ, UR4 ;  /* 0x00000004ff027e24 */ /* 0x000fe2000f8e00ff */
[----:B------:R-:W-:Y:S01]  /*0170*/  ULDC UR4, c[0x0][0x2ac] ;  /* 0x0000ab0000047ab9 */ /* 0x000fe20000000800 */
[----:B------:R-:W2:Y:S01]  /*0180*/  @P1 LDG.E R4, [R4.64] ;  /* 0x0000000e04041981 */ /* 0x000ea2000c1e1900 */
[----:B------:R-:W-:-:S05]  /*0190*/  IMAD.U32 R3, RZ, RZ, UR5 ;  /* 0x00000005ff037e24 */ /* 0x000fca000f8e00ff */
[----:B------:R1:W3:Y:S04]  /*01a0*/  @P0 LDG.E R2, [R2.64] ;  /* 0x0000000e02020981 */ /* 0x0002e8000c1e1900 */
[----:B------:R-:W4:Y:S01]  /*01b0*/  S2R R30, SR_TID.X ;  /* 0x00000000001e7919 */ /* 0x000f220000002100 */
[----:B------:R-:W-:Y:S02]  /*01c0*/  ULDC UR6, c[0x0][0x1d0] ;  /* 0x0000740000067ab9 */ /* 0x000fe40000000800 */
[----:B------:R-:W-:Y:S02]  /*01d0*/  UIMAD UR6, UR4, UR6, 0x7f ;  /* 0x0000007f040674a4 */ /* 0x000fe4000f8e0206 */
[----:B------:R-:W-:Y:S02]  /*01e0*/  UMOV UR11, URZ ;  /* 0x0000003f000b7c82 */ /* 0x000fe40008000000 */
[----:B------:R-:W-:-:S04]  /*01f0*/  USHF.R.S32.HI UR5, URZ, 0x1f, UR6 ;  /* 0x0000001f3f057899 */ /* 0x000fc80008011406 */
[----:B------:R-:W-:Y:S01]  /*0200*/  ULEA.HI UR5, UR5, UR6, URZ, 0x7 ;  /* 0x0000000605057291 */ /* 0x000fe2000f8f383f */
[----:B----4-:R-:W-:-:S04]  /*0210*/  SHF.R.S32.HI R24, RZ, 0x1f, R30 ;  /* 0x0000001fff187819 */ /* 0x010fc8000001141e */
[----:B-1----:R-:W-:Y:S01]  /*0220*/  LEA.HI R3, R24, R30, RZ, 0x3 ;  /* 0x0000001e18037211 */ /* 0x002fe200078f18ff */
[----:B------:R-:W-:-:S03]  /*0230*/  USHF.R.S32.HI UR8, URZ, 0x7, UR5 ;  /* 0x000000073f087899 */ /* 0x000fc60008011405 */
[----:B------:R-:W-:Y:S02]  /*0240*/  LOP3.LUT R0, R3, 0xfffffff8, RZ, 0xc0, !PT ;  /* 0xfffffff803007812 */ /* 0x000fe400078ec0ff */
[----:B------:R-:W-:-:S03]  /*0250*/  SHF.R.S32.HI R18, RZ, 0x3, R3 ;  /* 0x00000003ff127819 */ /* 0x000fc60000011403 */
[----:B------:R-:W-:Y:S01]  /*0260*/  IMAD.IADD R19, R30, 0x1, -R0 ;  /* 0x000000011e137824 */ /* 0x000fe200078e0a00 */
[----:B------:R-:W-:Y:S01]  /*0270*/  ULDC UR5, c[0x0][0x2b8] ;  /* 0x0000ae0000057ab9 */ /* 0x000fe20000000800 */
[----:B------:R-:W-:Y:S02]  /*0280*/  IMAD.U32 R0, RZ, RZ, UR8 ;  /* 0x00000008ff007e24 */ /* 0x000fe4000f8e00ff */
[----:B------:R-:W-:Y:S01]  /*0290*/  IMAD R138, R19, 0x20, R18 ;  /* 0x00000020138a7824 */ /* 0x000fe200078e0212 */
[----:B------:R-:W-:Y:S02]  /*02a0*/  UISETP.NE.AND UP1, UPT, UR5, 0x1, UPT ;  /* 0x000000010500788c */ /* 0x000fe4000bf25270 */
[----:B------:R-:W-:Y:S01]  /*02b0*/  ULDC UR10, c[0x0][0x1d0] ;  /* 0x00007400000a7ab9 */ /* 0x000fe20000000800 */
[----:B------:R-:W-:Y:S01]  /*02c0*/  IMAD R0, R0, 0x80, R138 ;  /* 0x0000008000007824 */ /* 0x000fe200078e028a */
[----:B------:R-:W-:-:S03]  /*02d0*/  UIMAD UR10, UR4, UR10, URZ ;  /* 0x0000000a040a72a4 */ /* 0x000fc6000f8e023f */
[----:B------:R-:W-:Y:S01]  /*02e0*/  ULDC.64 UR4, c[0x0][0x2b0] ;  /* 0x0000ac0000047ab9 */ /* 0x000fe20000000a00 */
[----:B------:R-:W-:-:S04]  /*02f0*/  IADD3 R0, R0, -0x80, RZ ;  /* 0xffffff8000007810 */ /* 0x000fc80007ffe0ff */
[----:B------:R-:W-:-:S04]  /*0300*/  ISETP.GE.AND P2, PT, R0, UR10, PT ;  /* 0x0000000a00007c0c */ /* 0x000fc8000bf46270 */
[----:B------:R-:W-:Y:S01]  /*0310*/  ISETP.GT.OR P2, PT, R138, 0x7f, P2 ;  /* 0x0000007f8a00780c */ /* 0x000fe20001744670 */
[----:B------:R-:W-:Y:S01]  /*0320*/  IMAD.MOV.U32 R244, RZ, RZ, RZ ;  /* 0x000000fffff47224 */ /* 0x000fe200078e00ff */
[----:B------:R-:W-:Y:S06]  /*0330*/  BAR.SYNC.DEFER_BLOCKING 0x0 ;  /* 0x0000000000007b1d */ /* 0x000fec0000010000 */
[----:B--2---:R-:W1:Y:S01]  /*0340*/  @P1 R2UR UR11, R4 ;  /* 0x00000000040b13c2 */ /* 0x004e6200000e0000 */
[----:B------:R-:W-:-:S07]  /*0350*/  PLOP3.LUT P1, PT, PT, PT, UP1, 0x80, 0x0 ;  /* 0x000000000000781c */ /* 0x000fce0003f2f018 */
[----:B---3--:R2:W3:Y:S01]  /*0360*/  @P0 R2UR UR7, R2 ;  /* 0x00000000020703c2 */ /* 0x0084e200000e0000 */
[----:B------:R-:W-:Y:S01]  /*0370*/  PLOP3.LUT P0, PT, PT, PT, UP1, 0x80, 0x0 ;  /* 0x000000000000781c */ /* 0x000fe20003f0f018 */
[----:B---3--:R-:W-:Y:S02]  /*0380*/  @!UP0 UMOV UR7, UR16 ;  /* 0x0000001000078c82 */ /* 0x008fe40008000000 */
[----:B------:R-:W-:-:S04]  /*0390*/  USHF.R.S32.HI UR6, URZ, 0x1f, UR7 ;  /* 0x0000001f3f067899 */ /* 0x000fc80008011407 */
[----:B------:R-:W-:Y:S01]  /*03a0*/  UIMAD UR6, UR6, UR4, URZ ;  /* 0x00000004060672a4 */ /* 0x000fe2000f8e023f */
[----:B-1----:R-:W-:Y:S01]  /*03b0*/  IADD3 R9, R0, UR11, RZ ;  /* 0x0000000b00097c10 */ /* 0x002fe2000fffe0ff */
[----:B------:R-:W-:-:S04]  /*03c0*/  UIMAD.WIDE.U32 UR12, UR7, UR4, URZ ;  /* 0x00000004070c72a5 */ /* 0x000fc8000f8e003f */
[----:B------:R-:W-:Y:S01]  /*03d0*/  @P1 IMAD.HI.U32 R0, R9, c[0x0][0x2bc], RZ ;  /* 0x0000af0009001a27 */ /* 0x000fe200078e00ff */
[----:B------:R-:W-:-:S03]  /*03e0*/  UIMAD UR6, UR7, UR5, UR6 ;  /* 0x00000005070672a4 */ /* 0x000fc6000f8e0206 */
[----:B------:R-:W-:Y:S01]  /*03f0*/  IMAD.MOV.U32 R7, RZ, RZ, R9 ;  /* 0x000000ffff077224 */ /* 0x000fe200078e0009 */
[----:B------:R-:W-:Y:S01]  /*0400*/  @P0 SHF.R.U32.HI R7, RZ, c[0x0][0x2c0], R0 ;  /* 0x0000b000ff070a19 */ /* 0x000fe20000011600 */
[----:B------:R-:W-:Y:S01]  /*0410*/  UIADD3 UR6, UR13, UR6, URZ ;  /* 0x000000060d067290 */ /* 0x000fe2000fffe03f */
[----:B------:R-:W1:Y:S01]  /*0420*/  S2UR UR9, SR_CTAID.Y ;  /* 0x00000000000979c3 */ /* 0x000e620000002600 */
[----:B------:R-:W-:Y:S01]  /*0430*/  ULDC.64 UR4, c[0x0][0x1b8] ;  /* 0x00006e0000047ab9 */ /* 0x000fe20000000a00 */
[----:B------:R-:W-:-:S04]  /*0440*/  @!P2 IADD3 R0, P1, R7, UR12, RZ ;  /* 0x0000000c0700ac10 */ /* 0x000fc8000ff3e0ff */
[----:B--2---:R-:W-:Y:S02]  /*0450*/  @!P2 LEA R2, P0, R0, c[0x0][0x2a0], 0x2 ;  /* 0x0000a8000002aa11 */ /* 0x004fe400078010ff */
[----:B------:R-:W-:-:S04]  /*0460*/  @!P2 LEA.HI.X.SX32 R3, R7, UR6, 0x1, P1 ;  /* 0x000000060703ac11 */ /* 0x000fc800088f0eff */
[----:B------:R-:W-:-:S05]  /*0470*/  @!P2 LEA.HI.X R3, R0, c[0x0][0x2a4], R3, 0x2, P0 ;  /* 0x0000a9000003aa11 */ /* 0x000fca00000f1403 */
[----:B------:R2:W3:Y:S01]  /*0480*/  @!P2 LDG.E R244, [R2.64] ;  /* 0x0000000e02f4a981 */ /* 0x0004e2000c1e1900 */
[----:B------:R-:W-:-:S05]  /*0490*/  IMAD.MOV.U32 R0, RZ, RZ, c[0x0][0x2c4] ;  /* 0x0000b100ff007624 */ /* 0x000fca00078e00ff */
[----:B------:R-:W-:Y:S01]  /*04a0*/  ISETP.NE.AND P0, PT, R0, 0x1, PT ;  /* 0x000000010000780c */ /* 0x000fe20003f05270 */
[----:B-1----:R-:W-:Y:S01]  /*04b0*/  USHF.R.S32.HI UR7, URZ, 0x1f, UR9 ;  /* 0x0000001f3f077899 */ /* 0x002fe20008011409 */
[----:B--2---:R-:W1:Y:S03]  /*04c0*/  S2R R2, SR_CTAID.X ;  /* 0x0000000000027919 */ /* 0x004e660000002500 */
[----:B------:R-:W-:Y:S02]  /*04d0*/  UIMAD UR18, UR7, UR4, URZ ;  /* 0x00000004071272a4 */ /* 0x000fe4000f8e023f */
[----:B------:R-:W-:Y:S02]  /*04e0*/  UIMAD.WIDE.U32 UR20, UR9, UR4, URZ ;  /* 0x00000004091472a5 */ /* 0x000fe4000f8e003f */
[----:B------:R-:W-:Y:S02]  /*04f0*/  UIMAD UR18, UR9, UR5, UR18 ;  /* 0x00000005091272a4 */ /* 0x000fe4000f8e0212 */
[----:B------:R-:W-:-:S02]  /*0500*/  USHF.R.S32.HI UR17, URZ, 0x1f, UR16 ;  /* 0x0000001f3f117899 */ /* 0x000fc40008011410 */
[----:B------:R-:W-:Y:S01]  /*0510*/  ULDC.64 UR4, c[0x0][0x1c0] ;  /* 0x0000700000047ab9 */ /* 0x000fe20000000a00 */
[----:B------:R-:W-:Y:S01]  /*0520*/  IMAD R12, R0, c[0x0][0x168], RZ ;  /* 0x00005a00000c7a24 */ /* 0x000fe200078e02ff */
[----:B------:R-:W-:Y:S02]  /*0530*/  UIMAD UR17, UR17, UR4, URZ ;  /* 0x00000004111172a4 */ /* 0x000fe4000f8e023f */
[----:B------:R-:W-:Y:S02]  /*0540*/  UIADD3 UR19, UR21, UR18, URZ ;  /* 0x0000001215137290 */ /* 0x000fe4000fffe03f */
[----:B------:R-:W-:Y:S02]  /*0550*/  UIMAD UR5, UR16, UR5, UR17 ;  /* 0x00000005100572a4 */ /* 0x000fe4000f8e0211 */
[----:B------:R-:W-:Y:S01]  /*0560*/  UMOV UR18, UR20 ;  /* 0x0000001400127c82 */ /* 0x000fe20008000000 */
[----:B-1----:R-:W-:-:S04]  /*0570*/  IMAD R8, R2, 0x80, R138 ;  /* 0x0000008002087824 */ /* 0x002fc800078e028a */
[----:B------:R-:W-:Y:S01]  /*0580*/  @P0 IMAD.HI.U32 R0, R8, c[0x0][0x2c8], RZ ;  /* 0x0000b20008000a27 */ /* 0x000fe200078e00ff */
[----:B------:R-:W-:-:S03]  /*0590*/  UIMAD.WIDE.U32 UR16, UR16, UR4, UR18 ;  /* 0x00000004101072a5 */ /* 0x000fc6000f8e0012 */
[----:B------:R-:W-:Y:S02]  /*05a0*/  IMAD R13, R2, 0x80, R18 ;  /* 0x00000080020d7824 */ /* 0x000fe400078e0212 */
[----:B------:R-:W-:Y:S01]  /*05b0*/  IMAD.MOV.U32 R4, RZ, RZ, R8 ;  /* 0x000000ffff047224 */ /* 0x000fe200078e0008 */
[----:B------:R-:W-:Y:S01]  /*05c0*/  @P0 SHF.R.U32.HI R4, RZ, c[0x0][0x2cc], R0 ;  /* 0x0000b300ff040a19 */ /* 0x000fe20000011600 */
[----:B------:R-:W-:Y:S01]  /*05d0*/  UIADD3 UR5, UR17, UR5, URZ ;  /* 0x0000000511057290 */ /* 0x000fe2000fffe03f */
[----:B------:R-:W-:Y:S02]  /*05e0*/  IADD3 R2, R13, 0x20, RZ ;  /* 0x000000200d027810 */ /* 0x000fe40007ffe0ff */
[--C-:B------:R-:W-:Y:S01]  /*05f0*/  SHF.R.S32.HI R0, RZ, 0x1f, R4.reuse ;  /* 0x0000001fff007819 */ /* 0x100fe20000011404 */
[----:B------:R-:W-:Y:S01]  /*0600*/  IMAD.MOV R5, RZ, RZ, -R4 ;  /* 0x000000ffff057224 */ /* 0x000fe200078e0a04 */
[----:B------:R-:W-:Y:S01]  /*0610*/  ISETP.GE.AND P5, PT, R2, R12, PT ;  /* 0x0000000c0200720c */ /* 0x000fe20003fa6270 */
[----:B------:R-:W-:-:S02]  /*0620*/  IMAD.U32 R3, RZ, RZ, UR17 ;  /* 0x00000011ff037e24 */ /* 0x000fc4000f8e00ff */
[----:B------:R-:W-:Y:S02]  /*0630*/  IMAD.U32 R2, RZ, RZ, UR16 ;  /* 0x00000010ff027e24 */ /* 0x000fe4000f8e00ff */
[----:B------:R-:W-:Y:S01]  /*0640*/  IMAD.U32 R3, RZ, RZ, UR5 ;  /* 0x00000005ff037e24 */ /* 0x000fe2000f8e00ff */
[----:B------:R-:W-:Y:S01]  /*0650*/  LEA.HI R10, R24, R30, RZ, 0x4 ;  /* 0x0000001e180a7211 */ /* 0x000fe200078f20ff */
[----:B------:R-:W-:Y:S01]  /*0660*/  IMAD R0, R0, c[0x0][0x1b0], RZ ;  /* 0x00006c0000007a24 */ /* 0x000fe200078e02ff */
[----:B------:R-:W-:Y:S01]  /*0670*/  STL [R1], R138 ;  /* 0x0000008a01007387 */ /* 0x000fe20000100800 */
[----:B------:R-:W-:Y:S01]  /*0680*/  IMAD R5, R5, c[0x0][0x2c4], R8 ;  /* 0x0000b10005057a24 */ /* 0x000fe200078e0208 */
[C---:B------:R-:W-:Y:S01]  /*0690*/  IADD3 R6, R13.reuse, 0x40, RZ ;  /* 0x000000400d067810 */ /* 0x040fe20007ffe0ff */
[----:B------:R-:W-:Y:S01]  /*06a0*/  IMAD.WIDE.U32 R2, R4, c[0x0][0x1b0], R2 ;  /* 0x00006c0004027a25 */ /* 0x000fe200078e0002 */
[----:B------:R-:W-:Y:S01]  /*06b0*/  ISETP.GE.AND P3, PT, R13, R12, PT ;  /* 0x0000000c0d00720c */ /* 0x000fe20003f66270 */
[----:B------:R-:W-:-:S02]  /*06c0*/  ULDC.64 UR4, c[0x0][0x1e8] ;  /* 0x00007a0000047ab9 */ /* 0x000fc40000000a00 */
[----:B------:R-:W-:Y:S01]  /*06d0*/  IMAD R0, R4, c[0x0][0x1b4], R0 ;  /* 0x00006d0004007a24 */ /* 0x000fe200078e0200 */
[----:B------:R-:W-:Y:S02]  /*06e0*/  SHF.R.S32.HI R4, RZ, 0x1f, R5 ;  /* 0x0000001fff047819 */ /* 0x000fe40000011405 */
[----:B------:R-:W-:Y:S01]  /*06f0*/  SHF.R.S32.HI R11, RZ, 0x4, R10 ;  /* 0x00000004ff0b7819 */ /* 0x000fe2000001140a */
[----:B------:R-:W-:Y:S02]  /*0700*/  IMAD.IADD R3, R3, 0x1, R0 ;  /* 0x0000000103037824 */ /* 0x000fe400078e0200 */
[----:B------:R-:W-:Y:S01]  /*0710*/  IMAD R0, R4, c[0x0][0x1a8], RZ ;  /* 0x00006a0004007a24 */ /* 0x000fe200078e02ff */
[----:B------:R-:W-:Y:S01]  /*0720*/  STL [R1+0x18], R13 ;  /* 0x0000180d01007387 */ /* 0x000fe20000100800 */
[C---:B------:R-:W-:Y:S01]  /*0730*/  IMAD.WIDE.U32 R2, R5.reuse, c[0x0][0x1a8], R2 ;  /* 0x00006a0005027a25 */ /* 0x040fe200078e0002 */
[----:B------:R-:W-:Y:S02]  /*0740*/  ISETP.GE.AND P4, PT, R6, R12, PT ;  /* 0x0000000c0600720c */ /* 0x000fe40003f86270 */
[----:B------:R1:W-:Y:S01]  /*0750*/  STL [R1+0x14], R8 ;  /* 0x0000140801007387 */ /* 0x0003e20000100800 */
[----:B------:R-:W-:Y:S01]  /*0760*/  IMAD R4, R5, c[0x0][0x1ac], R0 ;  /* 0x00006b0005047a24 */ /* 0x000fe200078e0200 */
[----:B------:R-:W-:Y:S01]  /*0770*/  IADD3 R6, R13, 0x60, RZ ;  /* 0x000000600d067810 */ /* 0x000fe20007ffe0ff */
[----:B------:R-:W-:Y:S01]  /*0780*/  IMAD.SHL.U32 R5, R18, 0x40, RZ ;  /* 0x0000004012057824 */ /* 0x000fe200078e00ff */
[----:B------:R-:W-:Y:S01]  /*0790*/  LOP3.LUT R0, R10, 0xfffffff0, RZ, 0xc0, !PT ;  /* 0xfffffff00a007812 */ /* 0x000fe200078ec0ff */
[----:B------:R-:W-:Y:S01]  /*07a0*/  IMAD.IADD R3, R3, 0x1, R4 ;  /* 0x0000000103037824 */ /* 0x000fe200078e0204 */
[----:B------:R-:W-:-:S02]  /*07b0*/  LEA R14, P1, R2, c[0x0][0x160], 0x1 ;  /* 0x00005800020e7a11 */ /* 0x000fc400078208ff */
[----:B------:R-:W-:Y:S01]  /*07c0*/  ISETP.GE.AND P0, PT, R6, R12, PT ;  /* 0x0000000c0600720c */ /* 0x000fe20003f06270 */
[----:B------:R-:W-:Y:S02]  /*07d0*/  IMAD.MOV R6, RZ, RZ, -R7 ;  /* 0x000000ffff067224 */ /* 0x000fe400078e0a07 */
[----:B------:R-:W-:Y:S02]  /*07e0*/  IMAD.SHL.U32 R148, R19, 0x8, RZ ;  /* 0x0000000813947824 */ /* 0x000fe400078e00ff */
[----:B------:R-:W-:Y:S01]  /*07f0*/  IMAD R245, R6, c[0x0][0x2b8], R9 ;  /* 0x0000ae0006f57a24 */ /* 0x000fe200078e0209 */
[----:B-1----:R-:W-:-:S04]  /*0800*/  LEA.HI R8, R10, R11, RZ, 0x1 ;  /* 0x0000000b0a087211 */ /* 0x002fc800078f08ff */
[----:B------:R-:W-:Y:S02]  /*0810*/  LOP3.LUT R8, R8, 0xfffffffe, RZ, 0xc0, !PT ;  /* 0xfffffffe08087812 */ /* 0x000fe400078ec0ff */
[----:B------:R-:W-:-:S03]  /*0820*/  LEA.HI.X R13, R2, c[0x0][0x164], R3, 0x1, P1 ;  /* 0x00005900020d7a11 */ /* 0x000fc600008f0c03 */
[----:B------:R-:W-:Y:S02]  /*0830*/  IMAD.IADD R23, R11, 0x1, -R8 ;  /* 0x000000010b177824 */ /* 0x000fe400078e0a08 */
[----:B------:R-:W-:Y:S01]  /*0840*/  IMAD.IADD R8, R30, 0x1, -R0 ;  /* 0x000000011e087824 */ /* 0x000fe200078e0a00 */
[----:B------:R-:W-:Y:S01]  /*0850*/  LOP3.LUT R0, R5, 0x1c0, RZ, 0xc0, !PT ;  /* 0x000001c005007812 */ /* 0x000fe200078ec0ff */
[----:B------:R-:W-:Y:S01]  /*0860*/  SHFL.IDX PT, R2, R14, RZ, 0x181f ;  /* 0x00181fff0e027589 */ /* 0x000fe200000e0000 */
[----:B------:R-:W-:Y:S02]  /*0870*/  SHF.R.S32.HI R29, RZ, 0x1f, R245 ;  /* 0x0000001fff1d7819 */ /* 0x000fe400000114f5 */
[----:B------:R-:W-:Y:S01]  /*0880*/  SHF.R.U32.HI R4, RZ, 0x3, R0 ;  /* 0x00000003ff047819 */ /* 0x000fe20000011600 */
[----:B------:R-:W1:Y:S01]  /*0890*/  SHFL.IDX PT, R3, R13, RZ, 0x181f ;  /* 0x00181fff0d037589 */ /* 0x000e6200000e0000 */
[----:B------:R-:W-:Y:S02]  /*08a0*/  LOP3.LUT R0, R0, 0x38, R148, 0xf8, !PT ;  /* 0x0000003800007812 */ /* 0x000fe400078ef894 */
[----:B------:R-:W-:Y:S01]  /*08b0*/  SHF.R.S32.HI R5, RZ, 0x1f, R8 ;  /* 0x0000001fff057819 */ /* 0x000fe20000011408 */
[----:B------:R-:W-:Y:S01]  /*08c0*/  SHFL.IDX PT, R6, R14, 0x1, 0x181f ;  /* 0x00381f000e067f89 */ /* 0x000fe200000e0000 */
[----:B------:R-:W-:Y:S01]  /*08d0*/  LOP3.LUT R15, R0, R4, RZ, 0x3c, !PT ;  /* 0x00000004000f7212 */ /* 0x000fe200078e3cff */
[----:B------:R-:W-:-:S02]  /*08e0*/  IMAD R0, R29, c[0x0][0x1e0], RZ ;  /* 0x000078001d007a24 */ /* 0x000fc400078e02ff */
[----:B------:R-:W2:Y:S01]  /*08f0*/  SHFL.IDX PT, R7, R13, 0x1, 0x181f ;  /* 0x00381f000d077f89 */ /* 0x000ea200000e0000 */
[----:B------:R-:W-:Y:S01]  /*0900*/  IADD3 R137, R148, 0x40, RZ ;  /* 0x0000004094897810 */ /* 0x000fe20007ffe0ff */
[----:B------:R-:W-:Y:S01]  /*0910*/  IMAD R0, R245, c[0x0][0x1e4], R0 ;  /* 0x00007900f5007a24 */ /* 0x000fe200078e0200 */
[----:B------:R-:W-:Y:S02]  /*0920*/  LEA.HI R11, R24, R30, RZ, 0x6 ;  /* 0x0000001e180b7211 */ /* 0x000fe400078f30ff */
[----:B------:R-:W-:Y:S01]  /*0930*/  LEA.HI R22, R5, R8, RZ, 0x3 ;  /* 0x0000000805167211 */ /* 0x000fe200078f18ff */
[----:B------:R-:W-:Y:S01]  /*0940*/  IMAD.WIDE.U32 R4, R245, c[0x0][0x1e0], RZ ;  /* 0x00007800f5047a25 */ /* 0x000fe200078e00ff */
[--C-:B------:R-:W-:Y:S02]  /*0950*/  @!P3 SHF.R.S32.HI R10, RZ, 0x1f, R137.reuse ;  /* 0x0000001fff0ab819 */ /* 0x100fe40000011489 */
[----:B------:R-:W-:Y:S01]  /*0960*/  LOP3.LUT R12, R22, 0xfffffff8, RZ, 0xc0, !PT ;  /* 0xfffffff8160c7812 */ /* 0x000fe200078ec0ff */
[----:B------:R-:W-:Y:S01]  /*0970*/  IMAD.SHL.U32 R11, R11, 0x8, RZ ;  /* 0x000000080b0b7824 */ /* 0x000fe200078e00ff */
[----:B------:R-:W-:Y:S01]  /*0980*/  @!P3 LEA.HI R10, R10, R137, RZ, 0x3 ;  /* 0x000000890a0ab211 */ /* 0x000fe200078f18ff */
[----:B------:R-:W-:Y:S01]  /*0990*/  IMAD.IADD R9, R5, 0x1, R0 ;  /* 0x0000000105097824 */ /* 0x000fe200078e0200 */
[----:B------:R-:W-:-:S02]  /*09a0*/  @!P5 SHF.R.S32.HI R0, RZ, 0x1f, R137 ;  /* 0x0000001fff00d819 */ /* 0x000fc40000011489 */
[----:B------:R-:W-:Y:S01]  /*09b0*/  ISETP.GE.AND P2, PT, R148, c[0x0][0x198], PT ;  /* 0x0000660094007a0c */ /* 0x000fe20003f46270 */
[----:B------:R-:W-:Y:S01]  /*09c0*/  IMAD.IADD R21, R8, 0x1, -R12 ;  /* 0x0000000108157824 */ /* 0x000fe200078e0a0c */
[----:B------:R-:W-:Y:S01]  /*09d0*/  @!P3 LOP3.LUT R10, R10, 0xfffffff8, RZ, 0xc0, !PT ;  /* 0xfffffff80a0ab812 */ /* 0x000fe200078ec0ff */
[----:B------:R-:W-:Y:S01]  /*09e0*/  IMAD.MOV.U32 R8, RZ, RZ, R4 ;  /* 0x000000ffff087224 */ /* 0x000fe200078e0004 */
[----:B------:R-:W-:Y:S01]  /*09f0*/  LOP3.LUT R136, R15, 0xfffffe00, R11, 0xf8, !PT ;  /* 0xfffffe000f887812 */ /* 0x000fe200078ef80b */
[----:B------:R-:W-:Y:S01]  /*0a00*/  SHFL.IDX PT, R4, R14, 0x2, 0x181f ;  /* 0x00581f000e047f89 */ /* 0x000fe200000e0000 */
[----:B------:R-:W-:Y:S02]  /*0a10*/  @!P5 LEA.HI R0, R0, R137, RZ, 0x3 ;  /* 0x000000890000d211 */ /* 0x000fe400078f18ff */
[----:B------:R-:W-:Y:S01]  /*0a20*/  ISETP.GE.AND P1, PT, R137, c[0x0][0x198], PT ;  /* 0x0000660089007a0c */ /* 0x000fe20003f26270 */
[----:B------:R-:W4:Y:S01]  /*0a30*/  SHFL.IDX PT, R5, R13, 0x2, 0x181f ;  /* 0x00581f000d057f89 */ /* 0x000f2200000e0000 */
[----:B-1----:R-:W-:Y:S01]  /*0a40*/  @!P3 IMAD.WIDE R10, R10, 0x2, R2 ;  /* 0x000000020a0ab825 */ /* 0x002fe200078e0202 */
[----:B------:R-:W-:-:S03]  /*0a50*/  @!P5 LOP3.LUT R0, R0, 0xfffffff8, RZ, 0xc0, !PT ;  /* 0xfffffff80000d812 */ /* 0x000fc600078ec0ff */
[----:B------:R-:W-:Y:S02]  /*0a60*/  @!P3 IMAD.SHL.U32 R12, R136, 0x2, RZ ;  /* 0x00000002880cb824 */ /* 0x000fe400078e00ff */
[----:B------:R-:W-:Y:S01]  /*0a70*/  @!P3 IMAD.WIDE R2, R148, 0x2, R2 ;  /* 0x000000029402b825 */ /* 0x000fe200078e0202 */
[----:B------:R-:W-:-:S03]  /*0a80*/  UIMAD UR16, UR7, UR4, URZ ;  /* 0x00000004071072a4 */ /* 0x000fc6000f8e023f */
[----:B--2---:R-:W-:Y:S01]  /*0a90*/  @!P5 IMAD.WIDE R16, R0, 0x2, R6 ;  /* 0x000000020010d825 */ /* 0x004fe200078e0206 */
[----:B------:R1:W-:Y:S01]  /*0aa0*/  @!P3 LDGSTS.E.BYPASS.LTC128B.128 [R12+0x100], [R2.64], !P2 ;  /* 0x00100000020cbfae */ /* 0x0003e2000d101d4e */
[----:B------:R-:W-:Y:S02]  /*0ab0*/  @!P4 SHF.R.S32.HI R0, RZ, 0x1f, R137 ;  /* 0x0000001fff00c819 */ /* 0x000fe40000011489 */
[----:B------:R-:W-:Y:S01]  /*0ac0*/  @!P5 IMAD.SHL.U32 R15, R136, 0x2, RZ ;  /* 0x00000002880fd824 */ /* 0x000fe200078e00ff */
[----:B------:R2:W-:Y:S01]  /*0ad0*/  @!P3 LDGSTS.E.BYPASS.LTC128B.128 [R12+0x4100], [R10.64], !P1 ;  /* 0x041000000a0cbfae */ /* 0x0005e2000c901d4e */
[----:B------:R-:W-:Y:S01]  /*0ae0*/  @!P5 IMAD.WIDE R6, R148, 0x2, R6 ;  /* 0x000000029406d825 */ /* 0x000fe200078e0206 */
[----:B------:R-:W-:Y:S01]  /*0af0*/  UIMAD.WIDE.U32 UR18, UR9, UR4, URZ ;  /* 0x00000004091272a5 */ /* 0x000fe2000f8e003f */
[----:B------:R-:W-:Y:S01]  /*0b00*/  @!P4 LEA.HI R0, R0, R137, RZ, 0x3 ;  /* 0x000000890000c211 */ /* 0x000fe200078f18ff */
[----:B------:R-:W-:Y:S02]  /*0b10*/  UIMAD UR16, UR9, UR5, UR16 ;  /* 0x00000005091072a4 */ /* 0x000fe4000f8e0210 */
[----:B------:R5:W-:Y:S01]  /*0b20*/  @!P5 LDGSTS.E.BYPASS.LTC128B.128 [R15+0x1100], [R6.64], !P2 ;  /* 0x01100000060fdfae */ /* 0x000be2000d101d4e */
[----:B------:R-:W-:Y:S01]  /*0b30*/  @!P4 LOP3.LUT R0, R0, 0xfffffff8, RZ, 0xc0, !PT ;  /* 0xfffffff80000c812 */ /* 0x000fe200078ec0ff */
[----:B------:R-:W-:-:S02]  /*0b40*/  UIADD3 UR16, UR19, UR16, URZ ;  /* 0x0000001013107290 */ /* 0x000fc4000fffe03f */
[----:B------:R-:W-:Y:S01]  /*0b50*/  ULEA UR17, UR8, 0xffffff80, 0x7 ;  /* 0xffffff8008117891 */ /* 0x000fe2000f8e383f */
[----:B------:R5:W-:Y:S01]  /*0b60*/  @!P5 LDGSTS.E.BYPASS.LTC128B.128 [R15+0x5100], [R16.64], !P1 ;  /* 0x05100000100fdfae */ /* 0x000be2000c901d4e */
[----:B------:R-:W-:-:S03]  /*0b70*/  UISETP.GE.AND UP0, UPT, UR10, 0x1, UPT ;  /* 0x000000010a00788c */ /* 0x000fc6000bf06270 */
[----:B-1----:R1:W-:Y:S04]  /*0b80*/  SHFL.IDX PT, R2, R14, 0x3, 0x181f ;  /* 0x00781f000e027f89 */ /* 0x0023e800000e0000 */
[----:B------:R4:W5:Y:S01]  /*0b90*/  SHFL.IDX PT, R3, R13, 0x3, 0x181f ;  /* 0x00781f000d037f89 */ /* 0x00096200000e0000 */
[----:B------:R-:W-:Y:S01]  /*0ba0*/  UIADD3 UR17, UR10, -UR17, URZ ;  /* 0x800000110a117290 */ /* 0x000fe2000fffe03f */
[----:B--2---:R-:W-:Y:S01]  /*0bb0*/  @!P4 IMAD.SHL.U32 R11, R136, 0x2, RZ ;  /* 0x00000002880bc824 */ /* 0x004fe200078e00ff */
[----:B------:R-:W-:Y:S01]  /*0bc0*/  ULDC.64 UR4, c[0x0][0x210] ;  /* 0x0000840000047ab9 */ /* 0x000fe20000000a00 */
[----:B-1----:R-:W-:Y:S01]  /*0bd0*/  @!P0 SHF.R.S32.HI R14, RZ, 0x1f, R137 ;  /* 0x0000001fff0e8819 */ /* 0x002fe20000011489 */
[----:B----4-:R-:W-:-:S03]  /*0be0*/  @!P4 IMAD.WIDE R12, R0, 0x2, R4 ;  /* 0x00000002000cc825 */ /* 0x010fc600078e0204 */
[----:B------:R-:W-:Y:S01]  /*0bf0*/  @!P0 LEA.HI R0, R14, R137, RZ, 0x3 ;  /* 0x000000890e008211 */ /* 0x000fe200078f18ff */
[----:B------:R-:W-:-:S03]  /*0c00*/  @!P4 IMAD.WIDE R4, R148, 0x2, R4 ;  /* 0x000000029404c825 */ /* 0x000fc600078e0204 */
[----:B------:R-:W-:Y:S02]  /*0c10*/  @!P0 LOP3.LUT R0, R0, 0xfffffff8, RZ, 0xc0, !PT ;  /* 0xfffffff800008812 */ /* 0x000fe400078ec0ff */
[----:B-----5:R-:W-:Y:S01]  /*0c20*/  IADD3 R15, -R18, UR17, RZ ;  /* 0x00000011120f7c10 */ /* 0x020fe2000fffe1ff */
[----:B------:R1:W-:Y:S03]  /*0c30*/  @!P4 LDGSTS.E.BYPASS.LTC128B.128 [R11+0x2100], [R4.64], !P2 ;  /* 0x02100000040bcfae */ /* 0x0003e6000d101d4e */
[C---:B------:R-:W-:Y:S01]  /*0c40*/  ISETP.GE.AND P5, PT, R15.reuse, 0x1, PT ;  /* 0x000000010f00780c */ /* 0x040fe20003fa6270 */
[----:B------:R2:W-:Y:S01]  /*0c50*/  @!P4 LDGSTS.E.BYPASS.LTC128B.128 [R11+0x6100], [R12.64], !P1 ;  /* 0x061000000c0bcfae */ /* 0x0005e2000c901d4e */
[----:B------:R-:W-:Y:S01]  /*0c60*/  ISETP.GE.AND P4, PT, R15, 0x21, PT ;  /* 0x000000210f00780c */ /* 0x000fe20003f86270 */
[----:B-1----:R-:W-:-:S04]  /*0c70*/  @!P0 IMAD.WIDE R4, R0, 0x2, R2 ;  /* 0x0000000200048825 */ /* 0x002fc800078e0202 */
[----:B------:R-:W-:Y:S01]  /*0c80*/  @!P0 IMAD.WIDE R2, R148, 0x2, R2 ;  /* 0x0000000294028825 */ /* 0x000fe200078e0202 */
[----:B---3--:R-:W-:-:S03]  /*0c90*/  SHF.R.S32.HI R28, RZ, 0x1f, R244 ;  /* 0x0000001fff1c7819 */ /* 0x008fc600000114f4 */
[----:B------:R-:W-:-:S04]  /*0ca0*/  IMAD.WIDE.U32 R6, R244, c[0x0][0x1f0], R8 ;  /* 0x00007c00f4067a25 */ /* 0x000fc800078e0008 */
[----:B------:R-:W-:Y:S01]  /*0cb0*/  IMAD R8, R28, c[0x0][0x1f0], RZ ;  /* 0x00007c001c087a24 */ /* 0x000fe200078e02ff */
[----:B------:R-:W-:-:S03]  /*0cc0*/  IADD3 R10, P3, R6, UR18, RZ ;  /* 0x00000012060a7c10 */ /* 0x000fc6000ff7e0ff */
[----:B------:R-:W-:-:S05]  /*0cd0*/  IMAD R8, R244, c[0x0][0x1f4], R8 ;  /* 0x00007d00f4087a24 */ /* 0x000fca00078e0208 */
[----:B------:R-:W-:Y:S02]  /*0ce0*/  IADD3.X R8, R7, UR16, R8, P3, !PT ;  /* 0x0000001007087c10 */ /* 0x000fe40009ffe408 */
[----:B------:R-:W-:-:S04]  /*0cf0*/  LEA R7, P3, R10, c[0x0][0x1c8], 0x1 ;  /* 0x000072000a077a11 */ /* 0x000fc800078608ff */
[----:B------:R-:W-:Y:S01]  /*0d00*/  LEA.HI.X R10, R10, c[0x0][0x1cc], R8, 0x1, P3 ;  /* 0x000073000a0a7a11 */ /* 0x000fe200018f0c08 */
[----:B------:R-:W-:Y:S01]  /*0d10*/  @!P0 IMAD.SHL.U32 R6, R136, 0x2, RZ ;  /* 0x0000000288068824 */ /* 0x000fe200078e00ff */
[----:B------:R-:W-:Y:S01]  /*0d20*/  SHFL.IDX PT, R8, R7, RZ, 0x181f ;  /* 0x00181fff07087589 */ /* 0x000fe200000e0000 */
[----:B------:R-:W-:-:S03]  /*0d30*/  IMAD.SHL.U32 R0, R19, 0x40, RZ ;  /* 0x0000004013007824 */ /* 0x000fc600078e00ff */
[----:B------:R-:W1:Y:S02]  /*0d40*/  SHFL.IDX PT, R9, R10, RZ, 0x181f ;  /* 0x00181fff0a097589 */ /* 0x000e6400000e0000 */
[----:B------:R-:W-:Y:S02]  /*0d50*/  LOP3.LUT R0, R0, 0x1c0, RZ, 0xc0, !PT ;  /* 0x000001c000007812 */ /* 0x000fe400078ec0ff */
[----:B------:R3:W-:Y:S02]  /*0d60*/  @!P0 LDGSTS.E.BYPASS.LTC128B.128 [R6+0x3100], [R2.64], !P2 ;  /* 0x0310000002068fae */ /* 0x0007e4000d101d4e */
[----:B------:R-:W-:Y:S02]  /*0d70*/  SHF.R.U32.HI R16, RZ, 0x3, R0 ;  /* 0x00000003ff107819 */ /* 0x000fe40000011600 */
[----:B------:R4:W-:Y:S01]  /*0d80*/  @!P0 LDGSTS.E.BYPASS.LTC128B.128 [R6+0x7100], [R4.64], !P1 ;  /* 0x0710000004068fae */ /* 0x0009e2000c901d4e */
[----:B------:R-:W-:Y:S02]  /*0d90*/  ISETP.GE.AND P0, PT, R148, c[0x0][0x1d4], PT ;  /* 0x0000750094007a0c */ /* 0x000fe40003f06270 */
[----:B------:R-:W-:Y:S01]  /*0da0*/  ISETP.GE.AND P3, PT, R137, c[0x0][0x1d4], PT ;  /* 0x0000750089007a0c */ /* 0x000fe20003f66270 */
[----:B--2---:R-:W-:Y:S01]  /*0db0*/  @P5 IMAD.SHL.U32 R12, R136, 0x2, RZ ;  /* 0x00000002880c5824 */ /* 0x004fe200078e00ff */
[C---:B------:R-:W-:Y:S01]  /*0dc0*/  ISETP.GE.AND P2, PT, R15.reuse, 0x41, PT ;  /* 0x000000410f00780c */ /* 0x040fe20003f46270 */
[----:B------:R-:W0:Y:S01]  /*0dd0*/  LDGDEPBAR ;  /* 0x00000000000079af */ /* 0x000e220000000000 */
[----:B------:R-:W-:Y:S01]  /*0de0*/  ISETP.GE.AND P1, PT, R15, 0x61, PT ;  /* 0x000000610f00780c */ /* 0x000fe20003f26270 */
[----:B---3--:R-:W-:-:S05]  /*0df0*/  IMAD.SHL.U32 R2, R18, 0x8, RZ ;  /* 0x0000000812027824 */ /* 0x008fca00078e00ff */
[----:B------:R-:W-:Y:S01]  /*0e00*/  LOP3.LUT R17, R0, 0x8, R2, 0xf8, !PT ;  /* 0x0000000800117812 */ /* 0x000fe200078ef802 */
[----:B------:R-:W-:Y:S01]  /*0e10*/  IMAD.SHL.U32 R2, R21, 0x40, RZ ;  /* 0x0000004015027824 */ /* 0x000fe200078e00ff */
[----:B------:R-:W-:Y:S01]  /*0e20*/  @P5 SHF.R.S32.HI R0, RZ, 0x1f, R137 ;  /* 0x0000001fff005819 */ /* 0x000fe20000011489 */
[----:B------:R-:W-:Y:S01]  /*0e30*/  IMAD.SHL.U32 R3, R23, 0x8, RZ ;  /* 0x0000000817037824 */ /* 0x000fe200078e00ff */
[----:B----4-:R-:W-:Y:S02]  /*0e40*/  SHFL.IDX PT, R6, R7, 0x1, 0x181f ;  /* 0x00381f0007067f89 */ /* 0x010fe400000e0000 */
[----:B------:R-:W-:Y:S02]  /*0e50*/  @P5 LEA.HI R0, R0, R137, RZ, 0x3 ;  /* 0x0000008900005211 */ /* 0x000fe400078f18ff */
[----:B------:R-:W-:Y:S01]  /*0e60*/  LOP3.LUT R11, R2, 0x1c0, RZ, 0xc0, !PT ;  /* 0x000001c0020b7812 */ /* 0x000fe200078ec0ff */
[----:B------:R-:W-:Y:S01]  /*0e70*/  SHFL.IDX PT, R4, R7, 0x2, 0x181f ;  /* 0x00581f0007047f89 */ /* 0x000fe200000e0000 */
[----:B------:R-:W-:-:S03]  /*0e80*/  @P5 LOP3.LUT R13, R0, 0xfffffff8, RZ, 0xc0, !PT ;  /* 0xfffffff8000d5812 */ /* 0x000fc600078ec0ff */
[----:B------:R-:W-:Y:S01]  /*0e90*/  SHFL.IDX PT, R2, R7, 0x3, 0x181f ;  /* 0x00781f0007027f89 */ /* 0x000fe200000e0000 */
[----:B------:R-:W-:-:S03]  /*0ea0*/  LOP3.LUT R14, R11, 0x8, R3, 0xf8, !PT ;  /* 0x000000080b0e7812 */ /* 0x000fc600078ef803 */
[----:B------:R-:W2:Y:S01]  /*0eb0*/  SHFL.IDX PT, R7, R10, 0x1, 0x181f ;  /* 0x00381f000a077f89 */ /* 0x000ea200000e0000 */
[----:B------:R-:W-:-:S03]  /*0ec0*/  SHF.R.U32.HI R0, RZ, 0x3, R11 ;  /* 0x00000003ff007819 */ /* 0x000fc6000001160b */
[----:B------:R-:W3:Y:S04]  /*0ed0*/  SHFL.IDX PT, R5, R10, 0x2, 0x181f ;  /* 0x00581f000a057f89 */ /* 0x000ee800000e0000 */
[----:B------:R1:W4:Y:S01]  /*0ee0*/  SHFL.IDX PT, R3, R10, 0x3, 0x181f ;  /* 0x00781f000a037f89 */ /* 0x00032200000e0000 */
[----:B------:R-:W-:Y:S02]  /*0ef0*/  LOP3.LUT R18, R14, R0, RZ, 0x3c, !PT ;  /* 0x000000000e127212 */ /* 0x000fe400078e3cff */
[----:B------:R-:W-:-:S04]  /*0f00*/  @P1 SHF.R.S32.HI R0, RZ, 0x1f, R137 ;  /* 0x0000001fff001819 */ /* 0x000fc80000011489 */
[----:B------:R-:W-:Y:S01]  /*0f10*/  @P1 LEA.HI R0, R0, R137, RZ, 0x3 ;  /* 0x0000008900001211 */ /* 0x000fe200078f18ff */
[----:B-1----:R-:W-:-:S04]  /*0f20*/  @P5 IMAD.WIDE R10, R148, 0x2, R8 ;  /* 0x00000002940a5825 */ /* 0x002fc800078e0208 */
[----:B------:R-:W-:Y:S01]  /*0f30*/  @P5 IMAD.WIDE R8, R13, 0x2, R8 ;  /* 0x000000020d085825 */ /* 0x000fe200078e0208 */
[----:B------:R1:W-:Y:S04]  /*0f40*/  @P5 LDGSTS.E.BYPASS.LTC128B.128 [R12+0x8100], [R10.64], !P0 ;  /* 0x081000000a0c5fae */ /* 0x0003e8000c101d4e */
[----:B------:R5:W-:Y:S01]  /*0f50*/  @P5 LDGSTS.E.BYPASS.LTC128B.128 [R12+0xc100], [R8.64], !P3 ;  /* 0x0c100000080c5fae */ /* 0x000be2000d901d4e */
[----:B------:R-:W-:Y:S02]  /*0f60*/  @P1 LOP3.LUT R0, R0, 0xfffffff8, RZ, 0xc0, !PT ;  /* 0xfffffff800001812 */ /* 0x000fe400078ec0ff */
[----:B------:R-:W-:Y:S01]  /*0f70*/  LOP3.LUT R20, R17, R16, RZ, 0x3c, !PT ;  /* 0x0000001011147212 */ /* 0x000fe200078e3cff */
[C---:B------:R-:W-:Y:S02]  /*0f80*/  @P4 IMAD.SHL.U32 R17, R136.reuse, 0x2, RZ ;  /* 0x0000000288114824 */ /* 0x040fe400078e00ff */
[----:B------:R-:W-:-:S02]  /*0f90*/  @P2 IMAD.SHL.U32 R16, R136, 0x2, RZ ;  /* 0x0000000288102824 */ /* 0x000fc400078e00ff */
[----:B------:R-:W-:Y:S01]  /*0fa0*/  @P1 IMAD.SHL.U32 R14, R136, 0x2, RZ ;  /* 0x00000002880e1824 */ /* 0x000fe200078e00ff */
[--C-:B-----5:R-:W-:Y:S02]  /*0fb0*/  @P4 SHF.R.S32.HI R9, RZ, 0x1f, R137.reuse ;  /* 0x0000001fff094819 */ /* 0x120fe40000011489 */
[----:B------:R-:W-:Y:S02]  /*0fc0*/  @P2 SHF.R.S32.HI R8, RZ, 0x1f, R137 ;  /* 0x0000001fff082819 */ /* 0x000fe40000011489 */
[-C--:B-1----:R-:W-:Y:S02]  /*0fd0*/  @P4 LEA.HI R10, R9, R137.reuse, RZ, 0x3 ;  /* 0x00000089090a4211 */ /* 0x082fe400078f18ff */
[----:B------:R-:W-:Y:S02]  /*0fe0*/  @P2 LEA.HI R9, R8, R137, RZ, 0x3 ;  /* 0x0000008908092211 */ /* 0x000fe400078f18ff */
[----:B------:R-:W-:Y:S02]  /*0ff0*/  @P4 LOP3.LUT R8, R10, 0xfffffff8, RZ, 0xc0, !PT ;  /* 0xfffffff80a084812 */ /* 0x000fe400078ec0ff */
[----:B------:R-:W-:Y:S01]  /*1000*/  @P2 LOP3.LUT R9, R9, 0xfffffff8, RZ, 0xc0, !PT ;  /* 0xfffffff809092812 */ /* 0x000fe200078ec0ff */
[----:B--2---:R-:W-:-:S04]  /*1010*/  @P4 IMAD.WIDE R10, R148, 0x2, R6 ;  /* 0x00000002940a4825 */ /* 0x004fc800078e0206 */
[----:B------:R-:W-:Y:S01]  /*1020*/  @P4 IMAD.WIDE R12, R8, 0x2, R6 ;  /* 0x00000002080c4825 */ /* 0x000fe200078e0206 */
[----:B------:R1:W-:Y:S03]  /*1030*/  @P4 LDGSTS.E.BYPASS.LTC128B.128 [R17+0x9100], [R10.64], !P0 ;  /* 0x091000000a114fae */ /* 0x0003e6000c101d4e */
[--C-:B---3--:R-:W-:Y:S01]  /*1040*/  @P2 IMAD.WIDE R8, R9, 0x2, R4.reuse ;  /* 0x0000000209082825 */ /* 0x108fe200078e0204 */
[----:B------:R1:W-:Y:S03]  /*1050*/  @P4 LDGSTS.E.BYPASS.LTC128B.128 [R17+0xd100], [R12.64], !P3 ;  /* 0x0d1000000c114fae */ /* 0x0003e6000d901d4e */
[----:B------:R-:W-:-:S04]  /*1060*/  @P2 IMAD.WIDE R6, R148, 0x2, R4 ;  /* 0x0000000294062825 */ /* 0x000fc800078e0204 */
[--C-:B----4-:R-:W-:Y:S01]  /*1070*/  @P1 IMAD.WIDE R4, R0, 0x2, R2.reuse ;  /* 0x0000000200041825 */ /* 0x110fe200078e0202 */
[----:B------:R2:W-:Y:S03]  /*1080*/  @P2 LDGSTS.E.BYPASS.LTC128B.128 [R16+0xa100], [R6.64], !P0 ;  /* 0x0a10000006102fae */ /* 0x0005e6000c101d4e */
[----:B------:R-:W-:Y:S01]  /*1090*/  @P1 IMAD.WIDE R2, R148, 0x2, R2 ;  /* 0x0000000294021825 */ /* 0x000fe200078e0202 */
[----:B------:R1:W-:Y:S04]  /*10a0*/  @P2 LDGSTS.E.BYPASS.LTC128B.128 [R16+0xe100], [R8.64], !P3 ;  /* 0x0e10000008102fae */ /* 0x0003e8000d901d4e */
[----:B------:R3:W-:Y:S04]  /*10b0*/  @P1 LDGSTS.E.BYPASS.LTC128B.128 [R14+0xb100], [R2.64], !P0 ;  /* 0x0b100000020e1fae */ /* 0x0007e8000c101d4e */
[----:B------:R4:W-:Y:S04]  /*10c0*/  @P1 LDGSTS.E.BYPASS.LTC128B.128 [R14+0xf100], [R4.64], !P3 ;  /* 0x0f100000040e1fae */ /* 0x0009e8000d901d4e */
[----:B------:R-:W0:Y:S01]  /*10d0*/  LDGDEPBAR ;  /* 0x00000000000079af */ /* 0x000e220000000000 */
[----:B------:R-:W-:-:S04]  /*10e0*/  LOP3.LUT P4, RZ, R19, 0x2, RZ, 0xc0, !PT ;  /* 0x0000000213ff7812 */ /* 0x000fc8000788c0ff */
[----:B------:R-:W-:Y:S01]  /*10f0*/  R2P PR, R21, 0x6 ;  /* 0x0000000615007804 */ /* 0x000fe20000000000 */
[----:B------:R-:W-:Y:S01]  /*1100*/  IMAD R0, R23, 0x200, R20 ;  /* 0x0000020017007824 */ /* 0x000fe200078e0214 */
[----:B---3--:R-:W-:Y:S01]  /*1110*/  LEA.HI R3, R24, R30, RZ, 0x5 ;  /* 0x0000001e18037211 */ /* 0x008fe200078f28ff */
[----:B----4-:R-:W-:Y:S01]  /*1120*/  IMAD.SHL.U32 R4, R22, 0x40, RZ ;  /* 0x0000004016047824 */ /* 0x010fe200078e00ff */
[----:B------:R-:W-:-:S04]  /*1130*/  DEPBAR.LE SB0, 0x1 ;  /* 0x000080400000791a */ /* 0x000fc80000000000 */
[----:B------:R-:W-:Y:S02]  /*1140*/  LOP3.LUT R4, R18, 0xfffffe00, R4, 0xf8, !PT ;  /* 0xfffffe0012047812 */ /* 0x000fe400078ef804 */
[----:B------:R-:W-:Y:S01]  /*1150*/  SHF.R.S32.HI R180, RZ, 0x5, R3 ;  /* 0x00000005ffb47819 */ /* 0x000fe20000011403 */
[----:B------:R-:W-:Y:S02]  /*1160*/  IMAD.MOV.U32 R5, RZ, RZ, 0x10 ;  /* 0x00000010ff057424 */ /* 0x000fe400078e00ff */
[----:B--2---:R-:W-:Y:S02]  /*1170*/  IMAD.MOV.U32 R6, RZ, RZ, 0x20 ;  /* 0x00000020ff067424 */ /* 0x004fe400078e00ff */
[----:B------:R-:W-:Y:S01]  /*1180*/  IMAD R180, R180, 0x400, R4 ;  /* 0x00000400b4b47824 */ /* 0x000fe200078e0204 */
[----:B------:R-:W-:Y:S01]  /*1190*/  SEL R5, R5, 0xfffffff0, !P1 ;  /* 0xfffffff005057807 */ /* 0x000fe20004800000 */
[----:B------:R-:W-:Y:S01]  /*11a0*/  IMAD.SHL.U32 R216, R0, 0x2, RZ ;  /* 0x0000000200d87824 */ /* 0x000fe200078e00ff */
[----:B------:R-:W-:Y:S01]  /*11b0*/  BAR.SYNC.DEFER_BLOCKING 0x0 ;  /* 0x0000000000007b1d */ /* 0x000fe20000010000 */
[----:B------:R-:W-:Y:S01]  /*11c0*/  IMAD.SHL.U32 R180, R180, 0x2, RZ ;  /* 0x00000002b4b47824 */ /* 0x000fe200078e00ff */
[----:B------:R-:W-:-:S03]  /*11d0*/  SEL R0, R6, 0xffffffe0, !P2 ;  /* 0xffffffe006007807 */ /* 0x000fc60005000000 */
[--C-:B------:R-:W-:Y:S02]  /*11e0*/  IMAD R184, R5, 0x2, R180.reuse ;  /* 0x0000000205b87824 */ /* 0x100fe400078e02b4 */
[C---:B------:R-:W-:Y:S02]  /*11f0*/  IMAD R192, R0.reuse, 0x2, R180 ;  /* 0x0000000200c07824 */ /* 0x040fe400078e02b4 */
[----:B------:R-:W-:Y:S01]  /*1200*/  IMAD R208, R0, 0x2, R184 ;  /* 0x0000000200d07824 */ /* 0x000fe200078e02b8 */
[----:B------:R1:W2:Y:S04]  /*1210*/  LDSM.16.M88.4 R140, [R180+0x100] ;  /* 0x00010000b48c783b */ /* 0x0002a80000000200 */
[----:B------:R1:W3:Y:S04]  /*1220*/  LDSM.16.M88.4 R144, [R184+0x100] ;  /* 0x00010000b890783b */ /* 0x0002e80000000200 */
[----:B------:R1:W4:Y:S04]  /*1230*/  LDSM.16.M88.4 R172, [R192+0x100] ;  /* 0x00010000c0ac783b */ /* 0x0003280000000200 */
[----:B------:R1:W1:Y:S04]  /*1240*/  LDSM.16.M88.4 R176, [R208+0x100] ;  /* 0x00010000d0b0783b */ /* 0x0002680000000200 */
[----:B------:R-:W1:Y:S04]  /*1250*/  LDSM.16.M88.4 R180, [R180+0x4100] ;  /* 0x00410000b4b4783b */ /* 0x000e680000000200 */
[----:B------:R-:W1:Y:S04]  /*1260*/  LDSM.16.M88.4 R184, [R184+0x4100] ;  /* 0x00410000b8b8783b */ /* 0x000e680000000200 */
[----:B------:R-:W1:Y:S04]  /*1270*/  LDSM.16.M88.4 R192, [R192+0x4100] ;  /* 0x00410000c0c0783b */ /* 0x000e680000000200 */
[----:B------:R-:W1:Y:S04]  /*1280*/  LDSM.16.M88.4 R208, [R208+0x4100] ;  /* 0x00410000d0d0783b */ /* 0x000e680000000200 */
[----:B------:R-:W-:Y:S06]  /*1290*/  BAR.SYNC.DEFER_BLOCKING 0x0 ;  /* 0x0000000000007b1d */ /* 0x000fec0000010000 */
[----:B------:R1:W-:Y:S04]  /*12a0*/  STL [R1+0x4], R137 ;  /* 0x0000048901007387 */ /* 0x0003e80000100800 */
[----:B------:R1:W-:Y:S01]  /*12b0*/  STL [R1+0x10], R136 ;  /* 0x0000108801007387 */ /* 0x0003e20000100800 */
[----:B------:R-:W-:Y:S01]  /*12c0*/  PLOP3.LUT P1, PT, PT, PT, UP0, 0x80, 0x0 ;  /* 0x000000000000781c */ /* 0x000fe20003f2f008 */
[----:B------:R-:W-:-:S04]  /*12d0*/  DEPBAR.LE SB0, 0x0 ;  /* 0x000080000000791a */ /* 0x000fc80000000000 */
[----:B------:R-:W-:Y:S01]  /*12e0*/  BAR.SYNC.DEFER_BLOCKING 0x0 ;  /* 0x0000000000007b1d */ /* 0x000fe20000010000 */
[C---:B------:R-:W-:Y:S01]  /*12f0*/  IADD3 R2, R216.reuse, 0x8100, RZ ;  /* 0x00008100d8027810 */ /* 0x040fe20007ffe0ff */
[----:B------:R-:W-:Y:S02]  /*1300*/  UIMAD.WIDE.U32 UR20, UR9, UR4, URZ ;  /* 0x00000004091472a5 */ /* 0x000fe4000f8e003f */
[----:B------:R-:W-:Y:S01]  /*1310*/  UIMAD UR4, UR7, UR4, URZ ;  /* 0x00000004070472a4 */ /* 0x000fe2000f8e023f */
[----:B------:R-:W-:Y:S02]  /*1320*/  IADD3 R223, R216, 0x8120, RZ ;  /* 0x00008120d8df7810 */ /* 0x000fe40007ffe0ff */
[----:B------:R-:W-:Y:S01]  /*1330*/  @P4 IADD3 R223, R2, -0x20, RZ ;  /* 0xffffffe002df4810 */ /* 0x000fe20007ffe0ff */
[----:B------:R-:W-:Y:S01]  /*1340*/  UIMAD UR4, UR9, UR5, UR4 ;  /* 0x00000005090472a4 */ /* 0x000fe2000f8e0204 */
[----:B------:R-:W-:Y:S02]  /*1350*/  LOP3.LUT R2, R3, 0xffffffe0, RZ, 0xc0, !PT ;  /* 0xffffffe003027812 */ /* 0x000fe400078ec0ff */
[----:B------:R-:W-:Y:S01]  /*1360*/  LOP3.LUT P2, RZ, R19, 0x4, RZ, 0xc0, !PT ;  /* 0x0000000413ff7812 */ /* 0x000fe2000784c0ff */
[----:B------:R-:W-:Y:S01]  /*1370*/  UIADD3 UR4, UR21, UR4, URZ ;  /* 0x0000000415047290 */ /* 0x000fe2000fffe03f */
[----:B------:R-:W-:Y:S01]  /*1380*/  ISETP.GT.AND P6, PT, R138, 0x7f, PT ;  /* 0x0000007f8a00780c */ /* 0x000fe20003fc4270 */
[----:B------:R-:W-:Y:S01]  /*1390*/  IMAD.IADD R132, R30, 0x1, -R2 ;  /* 0x000000011e847824 */ /* 0x000fe200078e0a02 */
[----:B------:R-:W-:-:S02]  /*13a0*/  SEL R2, R6, 0xffffffe0, !P2 ;  /* 0xffffffe006027807 */ /* 0x000fc40005000000 */
[----:B------:R-:W-:Y:S02]  /*13b0*/  SEL R135, RZ, 0x10, P3 ;  /* 0x00000010ff877807 */ /* 0x000fe40001800000 */
[C---:B------:R-:W-:Y:S02]  /*13c0*/  IADD3 R238, R223.reuse, 0x800, RZ ;  /* 0x00000800dfee7810 */ /* 0x040fe40007ffe0ff */
[C---:B------:R-:W-:Y:S01]  /*13d0*/  IADD3 R237, R223.reuse, 0x1000, RZ ;  /* 0x00001000dfed7810 */ /* 0x040fe20007ffe0ff */
[----:B------:R1:W1:Y:S01]  /*13e0*/  LDSM.16.M88.4 R24, [R216+0x8100] ;  /* 0x00810000d818783b */ /* 0x0002620000000200 */
[----:B------:R-:W-:-:S03]  /*13f0*/  IADD3 R236, R223, 0x1800, RZ ;  /* 0x00001800dfec7810 */ /* 0x000fc60007ffe0ff */
        /* <DEDUP_REMOVED lines=8> */
[----:B------:R1:W1:Y:S04]  /*1480*/  LDSM.16.M88.4 R76, [R216+0xa900] ;  /* 0x00a90000d84c783b */ /* 0x0002680000000200 */
[----:B------:R1:W1:Y:S04]  /*1490*/  LDSM.16.M88.4 R84, [R216+0xb100] ;  /* 0x00b10000d854783b */ /* 0x0002680000000200 */
[----:B------:R1:W1:Y:S04]  /*14a0*/  LDSM.16.M88.4 R88, [R216+0xb900] ;  /* 0x00b90000d858783b */ /* 0x0002680000000200 */
[----:B------:R1:W1:Y:S04]  /*14b0*/  LDSM.16.M88.4 R64, [R223] ;  /* 0x00000000df40783b */ /* 0x0002680000000200 */
[----:B------:R1:W1:Y:S04]  /*14c0*/  LDSM.16.M88.4 R56, [R223+0x800] ;  /* 0x00080000df38783b */ /* 0x0002680000000200 */
[----:B------:R1:W1:Y:S04]  /*14d0*/  LDSM.16.M88.4 R80, [R223+0x1000] ;  /* 0x00100000df50783b */ /* 0x0002680000000200 */
[----:B------:R1:W1:Y:S04]  /*14e0*/  LDSM.16.M88.4 R92, [R223+0x1800] ;  /* 0x00180000df5c783b */ /* 0x0002680000000200 */
[----:B------:R1:W1:Y:S04]  /*14f0*/  LDSM.16.M88.4 R128, [R223+0x2000] ;  /* 0x00200000df80783b */ /* 0x0002680000000200 */
[----:B------:R1:W1:Y:S04]  /*1500*/  LDSM.16.M88.4 R96, [R223+0x2800] ;  /* 0x00280000df60783b */ /* 0x0002680000000200 */
[----:B------:R1:W1:Y:S04]  /*1510*/  LDSM.16.M88.4 R116, [R223+0x3000] ;  /* 0x00300000df74783b */ /* 0x0002680000000200 */
[----:B------:R1:W1:Y:S01]  /*1520*/  LDSM.16.M88.4 R108, [R223+0x3800] ;  /* 0x00380000df6c783b */ /* 0x0002620000000200 */
[----:B------:R-:W-:Y:S05]  /*1530*/  @!P1 BRA `(.L_x_0) ;  /* 0x000003b000009947 */ /* 0x000fea0003800000 */
[----:B--234-:R-:W-:Y:S01]  /*1540*/  IMAD R3, R29, c[0x0][0x208], RZ ;  /* 0x000082001d037a24 */ /* 0x01cfe200078e02ff */
[----:B------:R-:W-:Y:S01]  /*1550*/  ISETP.GE.AND P4, PT, R148, c[0x0][0x1d4], PT ;  /* 0x0000750094007a0c */ /* 0x000fe20003f86270 */
[----:B------:R-:W-:Y:S01]  /*1560*/  IMAD.WIDE.U32 R6, R245, c[0x0][0x208], RZ ;  /* 0x00008200f5067a25 */ /* 0x000fe200078e00ff */
[----:B------:R-:W-:-:S02]  /*1570*/  ISETP.GE.AND P2, PT, R137, c[0x0][0x1d4], PT ;  /* 0x0000750089007a0c */ /* 0x000fc40003f46270 */
[----:B------:R-:W-:Y:S01]  /*1580*/  ISETP.LT.OR P5, PT, R15, 0x1, P4 ;  /* 0x000000010f00780c */ /* 0x000fe200027a1670 */
[----:B------:R-:W-:Y:S02]  /*1590*/  IMAD R3, R245, c[0x0][0x20c], R3 ;  /* 0x00008300f5037a24 */ /* 0x000fe400078e0203 */
[----:B------:R-:W-:-:S04]  /*15a0*/  IMAD.WIDE R18, R148, 0x2, RZ ;  /* 0x0000000294127825 */ /* 0x000fc800078e02ff */
[----:B------:R-:W-:Y:S02]  /*15b0*/  IMAD.IADD R7, R7, 0x1, R3 ;  /* 0x0000000107077824 */ /* 0x000fe400078e0203 */
[----:B------:R-:W-:Y:S02]  /*15c0*/  IMAD R3, R28, c[0x0][0x218], RZ ;  /* 0x000086001c037a24 */ /* 0x000fe400078e02ff */
[----:B------:R-:W-:-:S04]  /*15d0*/  IMAD.WIDE.U32 R6, R244, c[0x0][0x218], R6 ;  /* 0x00008600f4067a25 */ /* 0x000fc800078e0006 */
[----:B-1----:R-:W-:Y:S01]  /*15e0*/  IMAD R8, R244, c[0x0][0x21c], R3 ;  /* 0x00008700f4087a24 */ /* 0x002fe200078e0203 */
[----:B------:R-:W-:-:S04]  /*15f0*/  IADD3 R3, P1, R6, UR20, RZ ;  /* 0x0000001406037c10 */ /* 0x000fc8000ff3e0ff */
[----:B------:R-:W-:Y:S02]  /*1600*/  IADD3.X R6, R7, UR4, R8, P1, !PT ;  /* 0x0000000407067c10 */ /* 0x000fe40008ffe408 */
[----:B------:R-:W-:-:S04]  /*1610*/  LEA R9, P1, R3, c[0x0][0x1f8], 0x1 ;  /* 0x00007e0003097a11 */ /* 0x000fc800078208ff */
[----:B------:R-:W-:Y:S01]  /*1620*/  LEA.HI.X R8, R3, c[0x0][0x1fc], R6, 0x1, P1 ;  /* 0x00007f0003087a11 */ /* 0x000fe200008f0c06 */
[----:B------:R-:W1:Y:S01]  /*1630*/  SHFL.IDX PT, R12, R9, RZ, 0x181f ;  /* 0x00181fff090c7589 */ /* 0x000e6200000e0000 */
[----:B------:R-:W-:-:S03]  /*1640*/  SHF.R.S32.HI R3, RZ, 0x1f, R137 ;  /* 0x0000001fff037819 */ /* 0x000fc60000011489 */
[----:B------:R-:W2:Y:S01]  /*1650*/  SHFL.IDX PT, R13, R8, RZ, 0x181f ;  /* 0x00181fff080d7589 */ /* 0x000ea200000e0000 */
[----:B------:R-:W-:-:S03]  /*1660*/  LEA.HI R3, R3, R137, RZ, 0x3 ;  /* 0x0000008903037211 */ /* 0x000fc600078f18ff */
[----:B------:R-:W3:Y:S01]  /*1670*/  SHFL.IDX PT, R14, R9, 0x1, 0x181f ;  /* 0x00381f00090e7f89 */ /* 0x000ee200000e0000 */
[----:B------:R-:W-:Y:S01]  /*1680*/  LOP3.LUT R6, R3, 0xfffffff8, RZ, 0xc0, !PT ;  /* 0xfffffff803067812 */ /* 0x000fe200078ec0ff */
[----:B------:R-:W-:Y:S02]  /*1690*/  IMAD.SHL.U32 R3, R136, 0x2, RZ ;  /* 0x0000000288037824 */ /* 0x000fe400078e00ff */
[----:B------:R-:W4:Y:S02]  /*16a0*/  SHFL.IDX PT, R17, R8, 0x1, 0x181f ;  /* 0x00381f0008117f89 */ /* 0x000f2400000e0000 */
[----:B------:R-:W-:Y:S02]  /*16b0*/  IMAD.WIDE R6, R6, 0x2, RZ ;  /* 0x0000000206067825 */ /* 0x000fe400078e02ff */
[----:B------:R-:W-:Y:S01]  /*16c0*/  SHFL.IDX PT, R16, R8, 0x2, 0x181f ;  /* 0x00581f0008107f89 */ /* 0x000fe200000e0000 */
[----:B-1----:R-:W-:-:S05]  /*16d0*/  IADD3 R10, P1, R12, R18, RZ ;  /* 0x000000120c0a7210 */ /* 0x002fca0007f3e0ff */
[----:B--2---:R-:W-:Y:S01]  /*16e0*/  IMAD.X R11, R13, 0x1, R19, P1 ;  /* 0x000000010d0b7824 */ /* 0x004fe200008e0613 */
[----:B------:R-:W-:-:S04]  /*16f0*/  ISETP.LT.OR P1, PT, R15, 0x1, P2 ;  /* 0x000000010f00780c */ /* 0x000fc80001721670 */
[----:B------:R1:W-:Y:S02]  /*1700*/  LDGSTS.E.BYPASS.LTC128B.128 [R3+0x100], [R10.64], !P5 ;  /* 0x001000000a037fae */ /* 0x0003e4000e901d4e */
[----:B-1----:R-:W-:Y:S02]  /*1710*/  IADD3 R10, P5, R12, R6, RZ ;  /* 0x000000060c0a7210 */ /* 0x002fe40007fbe0ff */
[----:B------:R-:W1:Y:S03]  /*1720*/  SHFL.IDX PT, R12, R9, 0x2, 0x181f ;  /* 0x00581f00090c7f89 */ /* 0x000e6600000e0000 */
[----:B------:R-:W-:Y:S01]  /*1730*/  IMAD.X R11, R13, 0x1, R7, P5 ;  /* 0x000000010d0b7824 */ /* 0x000fe200028e0607 */
[----:B------:R-:W-:Y:S01]  /*1740*/  ISETP.LT.OR P5, PT, R15, 0x21, P4 ;  /* 0x000000210f00780c */ /* 0x000fe200027a1670 */
[----:B------:R-:W2:Y:S04]  /*1750*/  SHFL.IDX PT, R13, R9, 0x3, 0x181f ;  /* 0x00781f00090d7f89 */ /* 0x000ea800000e0000 */
[----:B------:R3:W-:Y:S02]  /*1760*/  LDGSTS.E.BYPASS.LTC128B.128 [R3+0x4100], [R10.64], !P1 ;  /* 0x041000000a037fae */ /* 0x0007e4000c901d4e */
[----:B---3--:R-:W-:-:S05]  /*1770*/  IADD3 R10, P1, R18, R14, RZ ;  /* 0x0000000e120a7210 */ /* 0x008fca0007f3e0ff */
[----:B----4-:R-:W-:Y:S01]  /*1780*/  IMAD.X R11, R19, 0x1, R17, P1 ;  /* 0x00000001130b7824 */ /* 0x010fe200008e0611 */
[----:B------:R-:W-:-:S04]  /*1790*/  ISETP.LT.OR P1, PT, R15, 0x21, P2 ;  /* 0x000000210f00780c */ /* 0x000fc80001721670 */
[----:B------:R3:W-:Y:S02]  /*17a0*/  LDGSTS.E.BYPASS.LTC128B.128 [R3+0x1100], [R10.64], !P5 ;  /* 0x011000000a037fae */ /* 0x0007e4000e901d4e */
[----:B---3--:R-:W-:Y:S02]  /*17b0*/  IADD3 R10, P5, R6, R14, RZ ;  /* 0x0000000e060a7210 */ /* 0x008fe40007fbe0ff */
[----:B------:R1:W3:Y:S03]  /*17c0*/  SHFL.IDX PT, R14, R8, 0x3, 0x181f ;  /* 0x00781f00080e7f89 */ /* 0x0002e600000e0000 */
[----:B------:R-:W-:Y:S01]  /*17d0*/  IMAD.X R11, R7, 0x1, R17, P5 ;  /* 0x00000001070b7824 */ /* 0x000fe200028e0611 */
[C---:B------:R-:W-:Y:S02]  /*17e0*/  ISETP.LT.OR P5, PT, R15.reuse, 0x41, P4 ;  /* 0x000000410f00780c */ /* 0x040fe400027a1670 */
[----:B------:R-:W-:-:S02]  /*17f0*/  ISETP.LT.OR P4, PT, R15, 0x61, P4 ;  /* 0x000000610f00780c */ /* 0x000fc40002781670 */
[----:B------:R4:W-:Y:S01]  /*1800*/  LDGSTS.E.BYPASS.LTC128B.128 [R3+0x5100], [R10.64], !P1 ;  /* 0x051000000a037fae */ /* 0x0009e2000c901d4e */
[----:B-1----:R-:W-:-:S05]  /*1810*/  IADD3 R8, P1, R18, R12, RZ ;  /* 0x0000000c12087210 */ /* 0x002fca0007f3e0ff */
[----:B------:R-:W-:-:S05]  /*1820*/  IMAD.X R9, R19, 0x1, R16, P1 ;  /* 0x0000000113097824 */ /* 0x000fca00008e0610 */
[----:B------:R2:W-:Y:S01]  /*1830*/  LDGSTS.E.BYPASS.LTC128B.128 [R3+0x2100], [R8.64], !P5 ;  /* 0x0210000008037fae */ /* 0x0005e2000e901d4e */
[C---:B------:R-:W-:Y:S02]  /*1840*/  ISETP.LT.OR P5, PT, R15.reuse, 0x41, P2 ;  /* 0x000000410f00780c */ /* 0x040fe400017a1670 */
[----:B----4-:R-:W-:Y:S02]  /*1850*/  IADD3 R10, P1, R6, R12, RZ ;  /* 0x0000000c060a7210 */ /* 0x010fe40007f3e0ff */
[----:B------:R-:W-:-:S03]  /*1860*/  ISETP.LT.OR P2, PT, R15, 0x61, P2 ;  /* 0x000000610f00780c */ /* 0x000fc60001741670 */
[----:B------:R-:W-:-:S06]  /*1870*/  IMAD.X R11, R7, 0x1, R16, P1 ;  /* 0x00000001070b7824 */ /* 0x000fcc00008e0610 */
[----:B------:R1:W-:Y:S01]  /*1880*/  LDGSTS.E.BYPASS.LTC128B.128 [R3+0x6100], [R10.64], !P5 ;  /* 0x061000000a037fae */ /* 0x0003e2000e901d4e */
[----:B--2---:R-:W-:-:S05]  /*1890*/  IADD3 R8, P1, R18, R13, RZ ;  /* 0x0000000d12087210 */ /* 0x004fca0007f3e0ff */
[----:B---3--:R-:W-:Y:S01]  /*18a0*/  IMAD.X R9, R19, 0x1, R14, P1 ;  /* 0x0000000113097824 */ /* 0x008fe200008e060e */
[----:B------:R-:W-:-:S04]  /*18b0*/  IADD3 R6, P1, R6, R13, RZ ;  /* 0x0000000d06067210 */ /* 0x000fc80007f3e0ff */
[----:B------:R1:W-:Y:S01]  /*18c0*/  LDGSTS.E.BYPASS.LTC128B.128 [R3+0x3100], [R8.64], !P4 ;  /* 0x0310000008037fae */ /* 0x0003e2000e101d4e */
[----:B------:R-:W-:-:S05]  /*18d0*/  IMAD.X R7, R7, 0x1, R14, P1 ;  /* 0x0000000107077824 */ /* 0x000fca00008e060e */
[----:B------:R1:W-:Y:S03]  /*18e0*/  LDGSTS.E.BYPASS.LTC128B.128 [R3+0x7100], [R6.64], !P2 ;  /* 0x0710000006037fae */ /* 0x0003e6000d101d4e */
.L_x_0:
[C---:B-1234-:R-:W-:Y:S01]  /*18f0*/  HMMA.16816.F32 R28, R140.reuse, R24, RZ ;  /* 0x000000188c1c723c */ /* 0x05efe200000018ff */
[C---:B------:R-:W-:Y:S01]  /*1900*/  LEA R222, R2.reuse, R216, 0x1 ;  /* 0x000000d802de7211 */ /* 0x040fe200078e08ff */
[----:B------:R-:W0:Y:S01]  /*1910*/  LDGDEPBAR ;  /* 0x00000000000079af */ /* 0x000e220000000000 */
[----:B------:R-:W-:Y:S01]  /*1920*/  LEA R219, R2, R223, 0x1 ;  /* 0x000000df02db7211 */ /* 0x000fe200078e08ff */
[----:B------:R-:W-:Y:S01]  /*1930*/  UISETP.GE.AND UP0, UPT, UR10, 0x81, UPT ;  /* 0x000000810a00788c */ /* 0x000fe2000bf06270 */
[C---:B------:R-:W-:Y:S01]  /*1940*/  IADD3 R231, R223.reuse, 0x4000, RZ ;  /* 0x00004000dfe77810 */ /* 0x040fe20007ffe0ff */
[----:B------:R-:W-:Y:S01]  /*1950*/  LDSM.16.M88.4 R48, [R222+0x8100] ;  /* 0x00810000de30783b */ /* 0x000fe20000000200 */
[C---:B------:R-:W-:Y:S01]  /*1960*/  IADD3 R230, R223.reuse, 0x4800, RZ ;  /* 0x00004800dfe67810 */ /* 0x040fe20007ffe0ff */
[----:B------:R-:W-:Y:S01]  /*1970*/  HMMA.16816.F32 R24, R140, R26, RZ ;  /* 0x0000001a8c18723c */ /* 0x000fe200000018ff */
[----:B------:R-:W-:Y:S02]  /*1980*/  IADD3 R229, R223, 0x5000, RZ ;  /* 0x00005000dfe57810 */ /* 0x000fe40007ffe0ff */
[----:B------:R-:W-:-:S02]  /*1990*/  PLOP3.LUT P1, PT, PT, PT, UP0, 0x40, 0x0 ;  /* 0x000000000000781c */ /* 0x000fc40003f2e808 */
[C---:B------:R-:W-:Y:S02]  /*19a0*/  IADD3 R228, R223.reuse, 0x5800, RZ ;  /* 0x00005800dfe47810 */ /* 0x040fe40007ffe0ff */
[C---:B------:R-:W-:Y:S01]  /*19b0*/  IADD3 R227, R223.reuse, 0x6000, RZ ;  /* 0x00006000dfe37810 */ /* 0x040fe20007ffe0ff */
[----:B------:R-:W-:Y:S01]  /*19c0*/  HMMA.16816.F32 R20, R140, R32, RZ ;  /* 0x000000208c14723c */ /* 0x000fe200000018ff */
[C---:B------:R-:W-:Y:S02]  /*19d0*/  IADD3 R226, R223.reuse, 0x6800, RZ ;  /* 0x00006800dfe27810 */ /* 0x040fe40007ffe0ff */
[C---:B------:R-:W-:Y:S02]  /*19e0*/  IADD3 R225, R223.reuse, 0x7000, RZ ;  /* 0x00007000dfe17810 */ /* 0x040fe40007ffe0ff */
[----:B------:R-:W-:-:S03]  /*19f0*/  IADD3 R224, R223, 0x7800, RZ ;  /* 0x00007800dfe07810 */ /* 0x000fc60007ffe0ff */
[C---:B------:R-:W-:Y:S08]  /*1a00*/  HMMA.16816.F32 R12, R140.reuse, R36, RZ ;  /* 0x000000248c0c723c */ /* 0x040ff000000018ff */
[C---:B------:R-:W-:Y:S08]  /*1a10*/  HMMA.16816.F32 R8, R140.reuse, R38, RZ ;  /* 0x000000268c08723c */ /* 0x040ff000000018ff */
[----:B------:R-:W-:Y:S08]  /*1a20*/  HMMA.16816.F32 R16, R140, R34, RZ ;  /* 0x000000228c10723c */ /* 0x000ff000000018ff */
[----:B------:R-:W-:Y:S08]  /*1a30*/  HMMA.16816.F32 R68, R144, R64, R28 ;  /* 0x000000409044723c */ /* 0x000ff0000000181c */
[----:B------:R-:W-:Y:S08]  /*1a40*/  HMMA.16816.F32 R36, R140, R52, RZ ;  /* 0x000000348c24723c */ /* 0x000ff000000018ff */
[----:B------:R-:W-:Y:S08]  /*1a50*/  HMMA.16816.F32 R64, R144, R66, R24 ;  /* 0x000000429040723c */ /* 0x000ff00000001818 */
[C---:B------:R-:W-:Y:S08]  /*1a60*/  HMMA.16816.F32 R44, R140.reuse, R40, RZ ;  /* 0x000000288c2c723c */ /* 0x040ff000000018ff */
[----:B------:R-:W-:Y:S01]  /*1a70*/  HMMA.16816.F32 R32, R140, R54, RZ ;  /* 0x000000368c20723c */ /* 0x000fe200000018ff */
[----:B------:R-:W1:Y:S07]  /*1a80*/  LDSM.16.M88.4 R52, [R222+0x8900] ;  /* 0x00890000de34783b */ /* 0x000e6e0000000200 */
[C---:B------:R-:W-:Y:S08]  /*1a90*/  HMMA.16816.F32 R60, R144.reuse, R56, R20 ;  /* 0x00000038903c723c */ /* 0x040ff00000001814 */
[----:B------:R-:W-:Y:S08]  /*1aa0*/  HMMA.16816.F32 R72, R144, R80, R12 ;  /* 0x000000509048723c */ /* 0x000ff0000000180c */
[C---:B------:R-:W-:Y:S08]  /*1ab0*/  HMMA.16816.F32 R24, R140.reuse, R78, RZ ;  /* 0x0000004e8c18723c */ /* 0x040ff000000018ff */
[C---:B------:R-:W-:Y:S08]  /*1ac0*/  HMMA.16816.F32 R20, R140.reuse, R84, RZ ;  /* 0x000000548c14723c */ /* 0x040ff000000018ff */
[----:B------:R-:W-:Y:S08]  /*1ad0*/  HMMA.16816.F32 R12, R140, R88, RZ ;  /* 0x000000588c0c723c */ /* 0x000ff000000018ff */
[C---:B------:R-:W-:Y:S08]  /*1ae0*/  HMMA.16816.F32 R80, R144.reuse, R82, R8 ;  /* 0x000000529050723c */ /* 0x040ff00000001808 */
[----:B------:R-:W-:Y:S08]  /*1af0*/  HMMA.16816.F32 R56, R144, R58, R16 ;  /* 0x0000003a9038723c */ /* 0x000ff00000001810 */
[C---:B------:R-:W-:Y:S08]  /*1b00*/  HMMA.16816.F32 R40, R140.reuse, R42, RZ ;  /* 0x0000002a8c28723c */ /* 0x040ff000000018ff */
[C---:B------:R-:W-:Y:S08]  /*1b10*/  HMMA.16816.F32 R8, R140.reuse, R90, RZ ;  /* 0x0000005a8c08723c */ /* 0x040ff000000018ff */
[C---:B------:R-:W-:Y:S01]  /*1b20*/  HMMA.16816.F32 R28, R140.reuse, R76, RZ ;  /* 0x0000004c8c1c723c */ /* 0x040fe200000018ff */
[----:B------:R-:W-:Y:S07]  /*1b30*/  LDSM.16.M88.4 R76, [R219+0x800] ;  /* 0x00080000db4c783b */ /* 0x000fee0000000200 */
[----:B------:R-:W-:Y:S08]  /*1b40*/  HMMA.16816.F32 R16, R140, R86, RZ ;  /* 0x000000568c10723c */ /* 0x000ff000000018ff */
[C---:B------:R-:W-:Y:S08]  /*1b50*/  HMMA.16816.F32 R36, R144.reuse, R128, R36 ;  /* 0x000000809024723c */ /* 0x040ff00000001824 */
[C---:B------:R-:W-:Y:S01]  /*1b60*/  HMMA.16816.F32 R88, R144.reuse, R92, R44 ;  /* 0x0000005c9058723c */ /* 0x040fe2000000182c */
[----:B------:R-:W2:Y:S07]  /*1b70*/  LDSM.16.M88.4 R44, [R222+0x9100] ;  /* 0x00910000de2c783b */ /* 0x000eae0000000200 */
[C---:B------:R-:W-:Y:S08]  /*1b80*/  HMMA.16816.F32 R128, R144.reuse, R130, R32 ;  /* 0x000000829080723c */ /* 0x040ff00000001820 */
[C---:B------:R-:W-:Y:S01]  /*1b90*/  HMMA.16816.F32 R32, R144.reuse, R98, R24 ;  /* 0x000000629020723c */ /* 0x040fe20000001818 */
[----:B------:R-:W3:Y:S07]  /*1ba0*/  LDSM.16.M88.4 R24, [R222+0x9900] ;  /* 0x00990000de18783b */ /* 0x000eee0000000200 */
[C---:B------:R-:W-:Y:S01]  /*1bb0*/  HMMA.16816.F32 R120, R144.reuse, R116, R20 ;  /* 0x000000749078723c */ /* 0x040fe20000001814 */
[----:B------:R-:W4:Y:S07]  /*1bc0*/  LDSM.16.M88.4 R20, [R222+0xa100] ;  /* 0x00a10000de14783b */ /* 0x000f2e0000000200 */
[C---:B------:R-:W-:Y:S01]  /*1bd0*/  HMMA.16816.F32 R112, R144.reuse, R108, R12 ;  /* 0x0000006c9070723c */ /* 0x040fe2000000180c */
[----:B------:R-:W5:Y:S07]  /*1be0*/  LDSM.16.M88.4 R12, [R222+0xb100] ;  /* 0x00b10000de0c783b */ /* 0x000f6e0000000200 */
[C---:B------:R-:W-:Y:S08]  /*1bf0*/  HMMA.16816.F32 R40, R144.reuse, R94, R40 ;  /* 0x0000005e9028723c */ /* 0x040ff00000001828 */
[C---:B------:R-:W-:Y:S01]  /*1c00*/  HMMA.16816.F32 R108, R144.reuse, R110, R8 ;  /* 0x0000006e906c723c */ /* 0x040fe20000001808 */
[----:B------:R-:W2:Y:S07]  /*1c10*/  LDSM.16.M88.4 R8, [R222+0xb900] ;  /* 0x00b90000de08783b */ /* 0x000eae0000000200 */
[C---:B------:R-:W-:Y:S01]  /*1c20*/  HMMA.16816.F32 R124, R144.reuse, R96, R28 ;  /* 0x00000060907c723c */ /* 0x040fe2000000181c */
[----:B------:R-:W3:Y:S07]  /*1c30*/  LDSM.16.M88.4 R28, [R219] ;  /* 0x00000000db1c783b */ /* 0x000eee0000000200 */
[----:B------:R-:W-:Y:S01]  /*1c40*/  HMMA.16816.F32 R116, R144, R118, R16 ;  /* 0x000000769074723c */ /* 0x000fe20000001810 */
[----:B------:R-:W4:Y:S07]  /*1c50*/  LDSM.16.M88.4 R16, [R222+0xa900] ;  /* 0x00a90000de10783b */ /* 0x000f2e0000000200 */
[C---:B-1----:R-:W-:Y:S01]  /*1c60*/  HMMA.16816.F32 R92, R172.reuse, R54, R56 ;  /* 0x00000036ac5c723c */ /* 0x042fe20000001838 */
[----:B------:R-:W1:Y:S07]  /*1c70*/  LDSM.16.M88.4 R56, [R219+0x2000] ;  /* 0x00200000db38783b */ /* 0x000e6e0000000200 */
[C---:B------:R-:W-:Y:S08]  /*1c80*/  HMMA.16816.F32 R104, R172.reuse, R48, R68 ;  /* 0x00000030ac68723c */ /* 0x040ff00000001844 */
[C---:B------:R-:W-:Y:S01]  /*1c90*/  HMMA.16816.F32 R96, R172.reuse, R50, R64 ;  /* 0x00000032ac60723c */ /* 0x040fe20000001840 */
[----:B------:R-:W-:Y:S07]  /*1ca0*/  LDSM.16.M88.4 R64, [R219+0x1000] ;  /* 0x00100000db40783b */ /* 0x000fee0000000200 */
[C---:B--2---:R-:W-:Y:S08]  /*1cb0*/  HMMA.16816.F32 R84, R172.reuse, R44, R72 ;  /* 0x0000002cac54723c */ /* 0x044ff00000001848 */
[C---:B---3--:R-:W-:Y:S08]  /*1cc0*/  HMMA.16816.F32 R72, R172.reuse, R24, R88 ;  /* 0x00000018ac48723c */ /* 0x048ff00000001858 */
[C---:B------:R-:W-:Y:S08]  /*1cd0*/  HMMA.16816.F32 R48, R172.reuse, R26, R40 ;  /* 0x0000001aac30723c */ /* 0x040ff00000001828 */
[C---:B----4-:R-:W-:Y:S08]  /*1ce0*/  HMMA.16816.F32 R40, R172.reuse, R22, R128 ;  /* 0x00000016ac28723c */ /* 0x050ff00000001880 */
[C---:B-----5:R-:W-:Y:S08]  /*1cf0*/  HMMA.16816.F32 R68, R172.reuse, R12, R120 ;  /* 0x0000000cac44723c */ /* 0x060ff00000001878 */
[C---:B------:R-:W-:Y:S01]  /*1d00*/  HMMA.16816.F32 R24, R172.reuse, R14, R116 ;  /* 0x0000000eac18723c */ /* 0x040fe20000001874 */
[----:B------:R-:W2:Y:S07]  /*1d10*/  LDSM.16.M88.4 R12, [R216+0xc100] ;  /* 0x00c10000d80c783b */ /* 0x000eae0000000200 */
[C---:B------:R-:W-:Y:S08]  /*1d20*/  HMMA.16816.F32 R112, R172.reuse, R8, R112 ;  /* 0x00000008ac70723c */ /* 0x040ff00000001870 */
[----:B------:R-:W-:Y:S08]  /*1d30*/  HMMA.16816.F32 R108, R172, R10, R108 ;  /* 0x0000000aac6c723c */ /* 0x000ff0000000186c */
[----:B------:R-:W-:Y:S08]  /*1d40*/  HMMA.16816.F32 R8, R176, R28, R104 ;  /* 0x0000001cb008723c */ /* 0x000ff00000001868 */
[C---:B------:R-:W-:Y:S08]  /*1d50*/  HMMA.16816.F32 R80, R172.reuse, R46, R80 ;  /* 0x0000002eac50723c */ /* 0x040ff00000001850 */
[C---:B------:R-:W-:Y:S01]  /*1d60*/  HMMA.16816.F32 R44, R172.reuse, R20, R36 ;  /* 0x00000014ac2c723c */ /* 0x040fe20000001824 */
[----:B------:R-:W-:Y:S07]  /*1d70*/  LDSM.16.M88.4 R20, [R219+0x3000] ;  /* 0x00300000db14783b */ /* 0x000fee0000000200 */
[C---:B------:R-:W-:Y:S08]  /*1d80*/  HMMA.16816.F32 R36, R172.reuse, R16, R124 ;  /* 0x00000010ac24723c */ /* 0x040ff0000000187c */
[----:B------:R-:W-:Y:S08]  /*1d90*/  HMMA.16816.F32 R32, R172, R18, R32 ;  /* 0x00000012ac20723c */ /* 0x000ff00000001820 */
[C---:B-1----:R-:W-:Y:S01]  /*1da0*/  HMMA.16816.F32 R88, R176.reuse, R58, R40 ;  /* 0x0000003ab058723c */ /* 0x042fe20000001828 */
[----:B------:R-:W1:Y:S07]  /*1db0*/  LDSM.16.M88.4 R40, [R223+0x4000] ;  /* 0x00400000df28783b */ /* 0x000e6e0000000200 */
[----:B------:R-:W-:Y:S01]  /*1dc0*/  HMMA.16816.F32 R16, R176, R30, R96 ;  /* 0x0000001eb010723c */ /* 0x000fe20000001860 */
[----:B------:R-:W-:Y:S07]  /*1dd0*/  LDSM.16.M88.4 R28, [R222+0xc100] ;  /* 0x00c10000de1c783b */ /* 0x000fee0000000200 */
[----:B------:R-:W-:Y:S01]  /*1de0*/  HMMA.16816.F32 R100, R172, R52, R60 ;  /* 0x00000034ac64723c */ /* 0x000fe2000000183c */
[----:B------:R-:W3:Y:S04]  /*1df0*/  LDSM.16.M88.4 R60, [R219+0x1800] ;  /* 0x00180000db3c783b */ /* 0x000ee80000000200 */
[----:B------:R-:W4:Y:S03]  /*1e00*/  LDSM.16.M88.4 R52, [R219+0x2800] ;  /* 0x00280000db34783b */ /* 0x000f260000000200 */
[C---:B--2---:R-:W-:Y:S08]  /*1e10*/  HMMA.16816.F32 R8, R180.reuse, R12, R8 ;  /* 0x0000000cb408723c */ /* 0x044ff00000001808 */
[----:B------:R-:W-:Y:S01]  /*1e20*/  HMMA.16816.F32 R12, R180, R14, R16 ;  /* 0x0000000eb40c723c */ /* 0x000fe20000001810 */
[----:B------:R-:W2:Y:S07]  /*1e30*/  LDSM.16.M88.4 R16, [R216+0xc900] ;  /* 0x00c90000d810783b */ /* 0x000eae0000000200 */
[----:B------:R-:W-:Y:S08]  /*1e40*/  HMMA.16816.F32 R100, R176, R76, R100 ;  /* 0x0000004cb064723c */ /* 0x000ff00000001864 */
[----:B-1----:R-:W-:Y:S08]  /*1e50*/  HMMA.16816.F32 R8, R184, R40, R8 ;  /* 0x00000028b808723c */ /* 0x002ff00000001808 */
[C---:B------:R-:W-:Y:S08]  /*1e60*/  HMMA.16816.F32 R84, R176.reuse, R64, R84 ;  /* 0x00000040b054723c */ /* 0x040ff00000001854 */
[C---:B------:R-:W-:Y:S08]  /*1e70*/  HMMA.16816.F32 R92, R176.reuse, R78, R92 ;  /* 0x0000004eb05c723c */ /* 0x040ff0000000185c */
[C---:B------:R-:W-:Y:S08]  /*1e80*/  HMMA.16816.F32 R64, R176.reuse, R66, R80 ;  /* 0x00000042b040723c */ /* 0x040ff00000001850 */
[C---:B---3--:R-:W-:Y:S01]  /*1e90*/  HMMA.16816.F32 R76, R176.reuse, R62, R48 ;  /* 0x0000003eb04c723c */ /* 0x048fe20000001830 */
[----:B------:R-:W-:Y:S07]  /*1ea0*/  LDSM.16.M88.4 R48, [R219+0x4000] ;  /* 0x00400000db30783b */ /* 0x000fee0000000200 */
[----:B------:R-:W-:Y:S01]  /*1eb0*/  HMMA.16816.F32 R80, R176, R56, R44 ;  /* 0x00000038b050723c */ /* 0x000fe2000000182c */
[----:B------:R-:W1:Y:S07]  /*1ec0*/  LDSM.16.M88.4 R44, [R219+0x3800] ;  /* 0x00380000db2c783b */ /* 0x000e6e0000000200 */
[----:B------:R-:W-:Y:S01]  /*1ed0*/  HMMA.16816.F32 R12, R184, R42, R12 ;  /* 0x0000002ab80c723c */ /* 0x000fe2000000180c */
[----:B------:R-:W3:Y:S07]  /*1ee0*/  LDSM.16.M88.4 R40, [R223+0x4800] ;  /* 0x00480000df28783b */ /* 0x000eee0000000200 */
[C---:B----4-:R-:W-:Y:S01]  /*1ef0*/  HMMA.16816.F32 R104, R176.reuse, R54, R32 ;  /* 0x00000036b068723c */ /* 0x050fe20000001820 */
[----:B------:R-:W4:Y:S07]  /*1f00*/  LDSM.16.M88.4 R32, [R216+0xd100] ;  /* 0x00d10000d820783b */ /* 0x000f2e0000000200 */
[C---:B------:R-:W-:Y:S08]  /*1f10*/  HMMA.16816.F32 R116, R176.reuse, R20, R68 ;  /* 0x00000014b074723c */ /* 0x040ff00000001844 */
[----:B------:R-:W-:Y:S08]  /*1f20*/  HMMA.16816.F32 R120, R176, R22, R24 ;  /* 0x00000016b078723c */ /* 0x000ff00000001818 */
[----:B------:R-:W-:Y:S08]  /*1f30*/  HMMA.16816.F32 R8, R192, R28, R8 ;  /* 0x0000001cc008723c */ /* 0x000ff00000001808 */
[C---:B--2---:R-:W-:Y:S08]  /*1f40*/  HMMA.16816.F32 R20, R180.reuse, R16, R100 ;  /* 0x00000010b414723c */ /* 0x044ff00000001864 */
[----:B------:R-:W-:Y:S08]  /*1f50*/  HMMA.16816.F32 R24, R180, R18, R92 ;  /* 0x00000012b418723c */ /* 0x000ff0000000185c */
[----:B------:R-:W-:Y:S01]  /*1f60*/  HMMA.16816.F32 R12, R192, R30, R12 ;  /* 0x0000001ec00c723c */ /* 0x000fe2000000180c */
[----:B------:R-:W2:Y:S07]  /*1f70*/  LDSM.16.M88.4 R28, [R222+0xc900] ;  /* 0x00c90000de1c783b */ /* 0x000eae0000000200 */
[C---:B-1----:R-:W-:Y:S08]  /*1f80*/  HMMA.16816.F32 R112, R176.reuse, R44, R112 ;  /* 0x0000002cb070723c */ /* 0x042ff00000001870 */
[----:B------:R-:W-:Y:S01]  /*1f90*/  HMMA.16816.F32 R108, R176, R46, R108 ;  /* 0x0000002eb06c723c */ /* 0x000fe2000000186c */
[----:B------:R-:W1:Y:S07]  /*1fa0*/  LDSM.16.M88.4 R44, [R223+0x5000] ;  /* 0x00500000df2c783b */ /* 0x000e6e0000000200 */
[----:B------:R-:W-:Y:S08]  /*1fb0*/  HMMA.16816.F32 R16, R208, R48, R8 ;  /* 0x00000030d010723c */ /* 0x000ff00000001808 */
[----:B---3--:R-:W-:Y:S08]  /*1fc0*/  HMMA.16816.F32 R8, R184, R40, R20 ;  /* 0x00000028b808723c */ /* 0x008ff00000001814 */
[----:B------:R-:W-:Y:S01]  /*1fd0*/  HMMA.16816.F32 R96, R176, R52, R36 ;  /* 0x00000034b060723c */ /* 0x000fe20000001824 */
[----:B------:R-:W3:Y:S04]  /*1fe0*/  LDSM.16.M88.4 R36, [R216+0xd900] ;  /* 0x00d90000d824783b */ /* 0x000ee80000000200 */
[----:B------:R-:W-:Y:S03]  /*1ff0*/  LDSM.16.M88.4 R52, [R222+0xd100] ;  /* 0x00d10000de34783b */ /* 0x000fe60000000200 */
[----:B------:R-:W-:Y:S01]  /*2000*/  HMMA.16816.F32 R20, R184, R42, R24 ;  /* 0x0000002ab814723c */ /* 0x000fe20000001818 */
[----:B------:R-:W5:Y:S01]  /*2010*/  LDSM.16.M88.4 R40, [R219+0x4800] ;  /* 0x00480000db28783b */ /* 0x000f620000000200 */
[----:B------:R-:W-:-:S03]  /*2020*/  FMUL.FTZ R2, R16, c[0x0][0x320] ;  /* 0x0000c80010027a20 */ /* 0x000fc60000410000 */
[----:B------:R-:W1:Y:S01]  /*2030*/  LDSM.16.M88.4 R24, [R223+0x5800] ;  /* 0x00580000df18783b */ /* 0x000e620000000200 */
[----:B------:R2:W1:Y:S02]  /*2040*/  MUFU.TANH R134, R2 ;  /* 0x0000000200867308 */ /* 0x0004640000002400 */
[----:B----4-:R-:W-:Y:S08]  /*2050*/  HMMA.16816.F32 R56, R180, R32, R84 ;  /* 0x00000020b438723c */ /* 0x010ff00000001854 */
[----:B------:R-:W-:Y:S01]  /*2060*/  HMMA.16816.F32 R72, R176, R60, R72 ;  /* 0x0000003cb048723c */ /* 0x000fe20000001848 */
[----:B------:R-:W4:Y:S01]  /*2070*/  LDSM.16.M88.4 R60, [R216+0xe100] ;  /* 0x00e10000d83c783b */ /* 0x000f220000000200 */
[----:B--2---:R-:W-:-:S06]  /*2080*/  FMUL.FTZ R2, R17, c[0x0][0x320] ;  /* 0x0000c80011027a20 */ /* 0x004fcc0000410000 */
[----:B------:R-:W-:Y:S01]  /*2090*/  HMMA.16816.F32 R8, R192, R28, R8 ;  /* 0x0000001cc008723c */ /* 0x000fe20000001808 */
[----:B------:R2:W1:Y:S07]  /*20a0*/  MUFU.TANH R133, R2 ;  /* 0x0000000200857308 */ /* 0x00046e0000002400 */
[----:B------:R-:W-:Y:S08]  /*20b0*/  HMMA.16816.F32 R64, R180, R34, R64 ;  /* 0x00000022b440723c */ /* 0x000ff00000001840 */
[----:B------:R-:W-:Y:S01]  /*20c0*/  HMMA.16816.F32 R32, R208, R50, R12 ;  /* 0x00000032d020723c */ /* 0x000fe2000000180c */
[----:B------:R-:W4:Y:S01]  /*20d0*/  LDSM.16.M88.4 R48, [R216+0xe900] ;  /* 0x00e90000d830783b */ /* 0x000f220000000200 */
[----:B--2---:R-:W-:-:S04]  /*20e0*/  FMUL.FTZ R2, R18, c[0x0][0x320] ;  /* 0x0000c80012027a20 */ /* 0x004fc80000410000 */
[----:B------:R2:W2:Y:S02]  /*20f0*/  MUFU.TANH R131, R2 ;  /* 0x0000000200837308 */ /* 0x0004a40000002400 */
[----:B-1----:R-:W-:Y:S01]  /*2100*/  HMMA.16816.F32 R12, R184, R44, R56 ;  /* 0x0000002cb80c723c */ /* 0x002fe20000001838 */
[----:B------:R-:W-:Y:S07]  /*2110*/  LDSM.16.M88.4 R56, [R222+0xd900] ;  /* 0x00d90000de38783b */ /* 0x000fee0000000200 */
[----:B---3--:R-:W-:Y:S01]  /*2120*/  HMMA.16816.F32 R68, R180, R36, R72 ;  /* 0x00000024b444723c */ /* 0x008fe20000001848 */
[----:B--2---:R-:W-:-:S07]  /*2130*/  FMUL.FTZ R2, R19, c[0x0][0x320] ;  /* 0x0000c80013027a20 */ /* 0x004fce0000410000 */
[----:B------:R-:W-:Y:S01]  /*2140*/  HMMA.16816.F32 R16, R192, R30, R20 ;  /* 0x0000001ec010723c */ /* 0x000fe20000001814 */
[----:B------:R1:W2:Y:S07]  /*2150*/  MUFU.TANH R130, R2 ;  /* 0x0000000200827308 */ /* 0x0002ae0000002400 */
[----:B------:R-:W-:Y:S01]  /*2160*/  HMMA.16816.F32 R76, R180, R38, R76 ;  /* 0x00000026b44c723c */ /* 0x000fe2000000184c */
[----:B------:R-:W-:Y:S07]  /*2170*/  LDSM.16.M88.4 R36, [R219+0x5000] ;  /* 0x00500000db24783b */ /* 0x000fee0000000200 */
[----:B-----5:R-:W-:Y:S01]  /*2180*/  HMMA.16816.F32 R20, R208, R40, R8 ;  /* 0x00000028d014723c */ /* 0x020fe20000001808 */
[----:B-1----:R-:W-:-:S04]  /*2190*/  FMUL.FTZ R2, R32, c[0x0][0x320] ;  /* 0x0000c80020027a20 */ /* 0x002fc80000410000 */
[----:B------:R1:W3:Y:S03]  /*21a0*/  MUFU.TANH R129, R2 ;  /* 0x0000000200817308 */ /* 0x0002e60000002400 */
[----:B------:R-:W-:Y:S08]  /*21b0*/  HMMA.16816.F32 R8, R192, R52, R12 ;  /* 0x00000034c008723c */ /* 0x000ff0000000180c */
[----:B------:R-:W-:Y:S01]  /*21c0*/  HMMA.16816.F32 R28, R184, R46, R64 ;  /* 0x0000002eb81c723c */ /* 0x000fe20000001840 */
[----:B------:R-:W-:Y:S01]  /*21d0*/  LDSM.16.M88.4 R44, [R219+0x5800] ;  /* 0x00580000db2c783b */ /* 0x000fe20000000200 */
[----:B-1----:R-:W-:-:S06]  /*21e0*/  FMUL.FTZ R2, R33, c[0x0][0x320] ;  /* 0x0000c80021027a20 */ /* 0x002fcc0000410000 */
[----:B------:R-:W-:Y:S01]  /*21f0*/  HMMA.16816.F32 R12, R208, R42, R16 ;  /* 0x0000002ad00c723c */ /* 0x000fe20000001810 */
[----:B------:R-:W-:Y:S01]  /*2200*/  LDSM.16.M88.4 R40, [R223+0x6800] ;  /* 0x00680000df28783b */ /* 0x000fe20000000200 */
[----:B------:R1:W1:Y:S06]  /*2210*/  MUFU.TANH R128, R2 ;  /* 0x0000000200807308 */ /* 0x00026c0000002400 */
[----:B------:R-:W-:Y:S08]  /*2220*/  HMMA.16816.F32 R16, R184, R24, R68 ;  /* 0x00000018b810723c */ /* 0x000ff00000001844 */
[----:B----4-:R-:W-:Y:S01]  /*2230*/  HMMA.16816.F32 R80, R180, R60, R80 ;  /* 0x0000003cb450723c */ /* 0x010fe20000001850 */
[----:B-1----:R-:W-:-:S04]  /*2240*/  FMUL.FTZ R2, R34, c[0x0][0x320] ;  /* 0x0000c80022027a20 */ /* 0x002fc80000410000 */
[----:B------:R1:W4:Y:S03]  /*2250*/  MUFU.TANH R127, R2 ;  /* 0x00000002007f7308 */ /* 0x0003260000002400 */
[----:B------:R-:W-:Y:S08]  /*2260*/  HMMA.16816.F32 R64, R180, R48, R96 ;  /* 0x00000030b440723c */ /* 0x000ff00000001860 */
[----:B------:R-:W-:Y:S01]  /*2270*/  HMMA.16816.F32 R24, R184, R26, R76 ;  /* 0x0000001ab818723c */ /* 0x000fe2000000184c */
[----:B-1----:R-:W-:-:S02]  /*2280*/  FMUL.FTZ R2, R35, c[0x0][0x320] ;  /* 0x0000c80023027a20 */ /* 0x002fc40000410000 */
[----:B------:R-:W-:Y:S05]  /*2290*/  LDSM.16.M88.4 R32, [R223+0x6000] ;  /* 0x00600000df20783b */ /* 0x000fea0000000200 */
[C---:B------:R-:W-:Y:S01]  /*22a0*/  HMMA.16816.F32 R72, R180.reuse, R62, R88 ;  /* 0x0000003eb448723c */ /* 0x040fe20000001858 */
[----:B------:R1:W1:Y:S01]  /*22b0*/  MUFU.TANH R126, R2 ;  /* 0x00000002007e7308 */ /* 0x0002620000002400 */
[----:B------:R-:W5:Y:S06]  /*22c0*/  LDSM.16.M88.4 R60, [R216+0xf100] ;  /* 0x00f10000d83c783b */ /* 0x000f6c0000000200 */
[----:B------:R-:W-:Y:S01]  /*22d0*/  HMMA.16816.F32 R68, R180, R50, R104 ;  /* 0x00000032b444723c */ /* 0x000fe20000001868 */
[----:B------:R-:W-:Y:S01]  /*22e0*/  LDSM.16.M88.4 R48, [R222+0xe900] ;  /* 0x00e90000de30783b */ /* 0x000fe20000000200 */
[----:B-1----:R-:W-:-:S04]  /*22f0*/  FMUL.FTZ R2, R20, c[0x0][0x320] ;  /* 0x0000c80014027a20 */ /* 0x002fc80000410000 */
[----:B------:R1:W1:Y:S02]  /*2300*/  MUFU.TANH R125, R2 ;  /* 0x00000002007d7308 */ /* 0x0002640000002400 */
[----:B-1----:R-:W-:-:S06]  /*2310*/  FMUL.FTZ R2, R21, c[0x0][0x320] ;  /* 0x0000c80015027a20 */ /* 0x002fcc0000410000 */
[----:B------:R1:W1:Y:S01]  /*2320*/  MUFU.TANH R124, R2 ;  /* 0x00000002007c7308 */ /* 0x0002620000002400 */
[----:B-----5:R-:W-:Y:S01]  /*2330*/  HMMA.16816.F32 R76, R180, R60, R116 ;  /* 0x0000003cb44c723c */ /* 0x020fe20000001874 */
[----:B-1----:R-:W-:-:S06]  /*2340*/  FMUL.FTZ R2, R22, c[0x0][0x320] ;  /* 0x0000c80016027a20 */ /* 0x002fcc0000410000 */
[----:B------:R1:W1:Y:S02]  /*2350*/  MUFU.TANH R103, R2 ;  /* 0x0000000200677308 */ /* 0x0002640000002400 */
[----:B-1----:R-:W-:Y:S02]  /*2360*/  FMUL.FTZ R2, R23, c[0x0][0x320] ;  /* 0x0000c80017027a20 */ /* 0x002fe40000410000 */
[----:B------:R-:W-:Y:S04]  /*2370*/  HMMA.16816.F32 R20, R208, R36, R8 ;  /* 0x00000024d014723c */ /* 0x000fe80000001808 */
[----:B------:R1:W1:Y:S04]  /*2380*/  MUFU.TANH R102, R2 ;  /* 0x0000000200667308 */ /* 0x0002680000002400 */
[----:B------:R-:W-:Y:S01]  /*2390*/  HMMA.16816.F32 R8, R192, R54, R28 ;  /* 0x00000036c008723c */ /* 0x000fe2000000181c */
[----:B------:R-:W-:Y:S01]  /*23a0*/  LDSM.16.M88.4 R52, [R219+0x6000] ;  /* 0x00600000db34783b */ /* 0x000fe20000000200 */
[----:B-1----:R-:W-:-:S04]  /*23b0*/  FMUL.FTZ R2, R12, c[0x0][0x320] ;  /* 0x0000c8000c027a20 */ /* 0x002fc80000410000 */
[----:B------:R1:W1:Y:S11]  /*23c0*/  MUFU.TANH R101, R2 ;  /* 0x0000000200657308 */ /* 0x0002760000002400 */
[----:B------:R-:W-:Y:S07]  /*23d0*/  @!UPT UIADD3 URZ, URZ, URZ, URZ ;  /* 0x0000003f3f3ff290 */ /* 0x000fee000fffe03f */
[----:B------:R-:W-:Y:S01]  /*23e0*/  HMMA.16816.F32 R8, R208, R38, R8 ;  /* 0x00000026d008723c */ /* 0x000fe20000001808 */
[----:B------:R-:W5:Y:S01]  /*23f0*/  LDSM.16.M88.4 R36, [R222+0xe100] ;  /* 0x00e10000de24783b */ /* 0x000f620000000200 */
[----:B-1----:R-:W-:-:S04]  /*2400*/  FMUL.FTZ R2, R13, c[0x0][0x320] ;  /* 0x0000c8000d027a20 */ /* 0x002fc80000410000 */
[----:B------:R1:W1:Y:S02]  /*2410*/  MUFU.TANH R100, R2 ;  /* 0x0000000200647308 */ /* 0x0002640000002400 */
[----:B-1----:R-:W-:-:S06]  /*2420*/  FMUL.FTZ R2, R14, c[0x0][0x320] ;  /* 0x0000c8000e027a20 */ /* 0x002fcc0000410000 */
[----:B------:R1:W1:Y:S02]  /*2430*/  MUFU.TANH R97, R2 ;  /* 0x0000000200617308 */ /* 0x0002640000002400 */
[----:B-1----:R-:W-:Y:S02]  /*2440*/  FMUL.FTZ R2, R15, c[0x0][0x320] ;  /* 0x0000c8000f027a20 */ /* 0x002fe40000410000 */
[----:B------:R-:W-:Y:S04]  /*2450*/  HMMA.16816.F32 R12, R192, R56, R16 ;  /* 0x00000038c00c723c */ /* 0x000fe80000001810 */
[----:B------:R1:W1:Y:S04]  /*2460*/  MUFU.TANH R96, R2 ;  /* 0x0000000200607308 */ /* 0x0002680000002400 */
[----:B------:R-:W-:Y:S01]  /*2470*/  HMMA.16816.F32 R16, R184, R32, R80 ;  /* 0x00000020b810723c */ /* 0x000fe20000001850 */
[----:B-1----:R-:W-:-:S04]  /*2480*/  FMUL.FTZ R2, R20, c[0x0][0x320] ;  /* 0x0000c80014027a20 */ /* 0x002fc80000410000 */
[----:B------:R1:W1:Y:S11]  /*2490*/  MUFU.TANH R95, R2 ;  /* 0x00000002005f7308 */ /* 0x0002760000002400 */
[----:B------:R-:W-:Y:S08]  /*24a0*/  HMMA.16816.F32 R28, R208, R44, R12 ;  /* 0x0000002cd01c723c */ /* 0x000ff0000000180c */
[----:B------:R-:W-:Y:S01]  /*24b0*/  HMMA.16816.F32 R12, R192, R58, R24 ;  /* 0x0000003ac00c723c */ /* 0x000fe20000001818 */
[----:B-1----:R-:W-:-:S07]  /*24c0*/  FMUL.FTZ R2, R21, c[0x0][0x320] ;  /* 0x0000c80015027a20 */ /* 0x002fce0000410000 */
[----:B------:R-:W-:Y:S01]  /*24d0*/  HMMA.16816.F32 R24, R184, R34, R72 ;  /* 0x00000022b818723c */ /* 0x000fe20000001848 */
[----:B------:R-:W-:Y:S01]  /*24e0*/  LDSM.16.M88.4 R32, [R223+0x7000] ;  /* 0x00700000df20783b */ /* 0x000fe20000000200 */
[----:B------:R1:W1:Y:S02]  /*24f0*/  MUFU.TANH R94, R2 ;  /* 0x00000002005e7308 */ /* 0x0002640000002400 */
[----:B-1----:R-:W-:-:S06]  /*2500*/  FMUL.FTZ R2, R22, c[0x0][0x320] ;  /* 0x0000c80016027a20 */ /* 0x002fcc0000410000 */
[----:B------:R1:W1:Y:S02]  /*2510*/  MUFU.TANH R91, R2 ;  /* 0x00000002005b7308 */ /* 0x0002640000002400 */
[----:B-1----:R-:W-:Y:S02]  /*2520*/  FMUL.FTZ R2, R23, c[0x0][0x320] ;  /* 0x0000c80017027a20 */ /* 0x002fe40000410000 */
[----:B-----5:R-:W-:Y:S04]  /*2530*/  HMMA.16816.F32 R20, R192, R36, R16 ;  /* 0x00000024c014723c */ /* 0x020fe80000001810 */
[----:B------:R1:W1:Y:S04]  /*2540*/  MUFU.TANH R89, R2 ;  /* 0x0000000200597308 */ /* 0x0002680000002400 */
[----:B------:R-:W-:Y:S01]  /*2550*/  HMMA.16816.F32 R16, R184, R40, R64 ;  /* 0x00000028b810723c */ /* 0x000fe20000001840 */
[----:B------:R-:W5:Y:S01]  /*2560*/  LDSM.16.M88.4 R64, [R216+0xf900] ;  /* 0x00f90000d840783b */ /* 0x000f620000000200 */
        /* <DEDUP_REMOVED lines=11> */
[----:B------:R-:W5:Y:S07]  /*2620*/  LDSM.16.M88.4 R36, [R219+0x6800] ;  /* 0x00680000db24783b */ /* 0x000f6e0000000200 */
[----:B------:R-:W-:Y:S01]  /*2630*/  HMMA.16816.F32 R24, R184, R42, R68 ;  /* 0x0000002ab818723c */ /* 0x000fe20000001844 */
[----:B------:R-:W-:Y:S01]  /*2640*/  LDSM.16.M88.4 R40, [R219+0x7000] ;  /* 0x00700000db28783b */ /* 0x000fe20000000200 */
[----:B-1----:R-:W-:-:S04]  /*2650*/  FMUL.FTZ R2, R28, c[0x0][0x320] ;  /* 0x0000c8001c027a20 */ /* 0x002fc80000410000 */
[----:B------:R1:W1:Y:S02]  /*2660*/  MUFU.TANH R87, R2 ;  /* 0x0000000200577308 */ /* 0x0002640000002400 */
[----:B------:R-:W-:Y:S01]  /*2670*/  HMMA.16816.F32 R44, R180, R62, R120 ;  /* 0x0000003eb42c723c */ /* 0x000fe20000001878 */
[----:B-1----:R-:W-:-:S05]  /*2680*/  FMUL.FTZ R2, R29, c[0x0][0x320] ;  /* 0x0000c8001d027a20 */ /* 0x002fca0000410000 */
[----:B------:R1:W1:Y:S02]  /*2690*/  MUFU.TANH R86, R2 ;  /* 0x0000000200567308 */ /* 0x0002640000002400 */
[----:B-1----:R-:W-:-:S06]  /*26a0*/  FMUL.FTZ R2, R30, c[0x0][0x320] ;  /* 0x0000c8001e027a20 */ /* 0x002fcc0000410000 */
[----:B------:R1:W1:Y:S02]  /*26b0*/  MUFU.TANH R85, R2 ;  /* 0x0000000200557308 */ /* 0x0002640000002400 */
[----:B-1----:R-:W-:Y:S02]  /*26c0*/  FMUL.FTZ R2, R31, c[0x0][0x320] ;  /* 0x0000c8001f027a20 */ /* 0x002fe40000410000 */
[----:B------:R-:W-:Y:S04]  /*26d0*/  HMMA.16816.F32 R28, R208, R52, R20 ;  /* 0x00000034d01c723c */ /* 0x000fe80000001814 */
[----:B------:R1:W1:Y:S04]  /*26e0*/  MUFU.TANH R84, R2 ;  /* 0x0000000200547308 */ /* 0x0002680000002400 */
[----:B------:R-:W-:Y:S08]  /*26f0*/  HMMA.16816.F32 R20, R192, R48, R16 ;  /* 0x00000030c014723c */ /* 0x000ff00000001810 */
[----:B------:R-:W-:Y:S01]  /*2700*/  HMMA.16816.F32 R16, R184, R32, R76 ;  /* 0x00000020b810723c */ /* 0x000fe2000000184c */
[----:B-1----:R-:W-:-:S04]  /*2710*/  FMUL.FTZ R2, R8, c[0x0][0x320] ;  /* 0x0000c80008027a20 */ /* 0x002fc80000410000 */
[----:B------:R1:W1:Y:S02]  /*2720*/  MUFU.TANH R83, R2 ;  /* 0x0000000200537308 */ /* 0x0002640000002400 */
[----:B-1----:R-:W-:-:S06]  /*2730*/  FMUL.FTZ R2, R9, c[0x0][0x320] ;  /* 0x0000c80009027a20 */ /* 0x002fcc0000410000 */
[----:B------:R1:W1:Y:S02]  /*2740*/  MUFU.TANH R82, R2 ;  /* 0x0000000200527308 */ /* 0x0002640000002400 */
[----:B-1----:R-:W-:-:S06]  /*2750*/  FMUL.FTZ R2, R10, c[0x0][0x320] ;  /* 0x0000c8000a027a20 */ /* 0x002fcc0000410000 */
[----:B------:R1:W1:Y:S02]  /*2760*/  MUFU.TANH R81, R2 ;  /* 0x0000000200517308 */ /* 0x0002640000002400 */
[----:B-1----:R-:W-:Y:S02]  /*2770*/  FMUL.FTZ R2, R11, c[0x0][0x320] ;  /* 0x0000c8000b027a20 */ /* 0x002fe40000410000 */
[----:B------:R-:W-:Y:S01]  /*2780*/  HMMA.16816.F32 R8, R208, R54, R12 ;  /* 0x00000036d008723c */ /* 0x000fe2000000180c */
[----:B------:R-:W1:Y:S03]  /*2790*/  LDSM.16.M88.4 R52, [R222+0xf100] ;  /* 0x00f10000de34783b */ /* 0x000e660000000200 */
[----:B------:R2:W1:Y:S04]  /*27a0*/  MUFU.TANH R80, R2 ;  /* 0x0000000200507308 */ /* 0x0004680000002400 */
[----:B------:R-:W-:Y:S01]  /*27b0*/  HMMA.16816.F32 R12, R192, R50, R24 ;  /* 0x00000032c00c723c */ /* 0x000fe20000001818 */
[----:B------:R-:W3:Y:S07]  /*27c0*/  LDSM.16.M88.4 R48, [R223+0x7800] ;  /* 0x00780000df30783b */ /* 0x000eee0000000200 */
[----:B-----5:R-:W-:Y:S01]  /*27d0*/  HMMA.16816.F32 R24, R208, R36, R20 ;  /* 0x00000024d018723c */ /* 0x020fe20000001814 */
[----:B--2---:R-:W-:-:S04]  /*27e0*/  FMUL.FTZ R2, R28, c[0x0][0x320] ;  /* 0x0000c8001c027a20 */ /* 0x004fc80000410000 */
[----:B------:R2:W1:Y:S11]  /*27f0*/  MUFU.TANH R75, R2 ;  /* 0x00000002004b7308 */ /* 0x0004760000002400 */
[----:B------:R-:W-:Y:S01]  /*2800*/  HMMA.16816.F32 R12, R208, R38, R12 ;  /* 0x00000026d00c723c */ /* 0x000fe2000000180c */
[----:B------:R-:W5:Y:S01]  /*2810*/  LDSM.16.M88.4 R36, [R222+0xf900] ;  /* 0x00f90000de24783b */ /* 0x000f620000000200 */
[----:B--2---:R-:W-:-:S06]  /*2820*/  FMUL.FTZ R2, R29, c[0x0][0x320] ;  /* 0x0000c8001d027a20 */ /* 0x004fcc0000410000 */
[----:B------:R-:W-:Y:S01]  /*2830*/  FMUL.FTZ R25, R25, c[0x0][0x320] ;  /* 0x0000c80019197a20 */ /* 0x000fe20000410000 */
[----:B-1----:R-:W-:Y:S01]  /*2840*/  HMMA.16816.F32 R20, R192, R52, R16 ;  /* 0x00000034c014723c */ /* 0x002fe20000001810 */
[----:B------:R1:W2:Y:S01]  /*2850*/  MUFU.TANH R74, R2 ;  /* 0x00000002004a7308 */ /* 0x0002a20000002400 */
[----:B------:R-:W-:Y:S02]  /*2860*/  FMUL.FTZ R26, R26, c[0x0][0x320] ;  /* 0x0000c8001a1a7a20 */ /* 0x000fe40000410000 */
[----:B------:R-:W-:-:S04]  /*2870*/  FMUL.FTZ R27, R27, c[0x0][0x320] ;  /* 0x0000c8001b1b7a20 */ /* 0x000fc80000410000 */
[----:B---3--:R-:W-:Y:S01]  /*2880*/  HMMA.16816.F32 R16, R184, R48, R56 ;  /* 0x00000030b810723c */ /* 0x008fe20000001838 */
[----:B------:R-:W3:Y:S06]  /*2890*/  MUFU.TANH R60, R25 ;  /* 0x00000019003c7308 */ /* 0x000eec0000002400 */
[----:B------:R-:W-:Y:S02]  /*28a0*/  FMUL.FTZ R12, R12, c[0x0][0x320] ;  /* 0x0000c8000c0c7a20 */ /* 0x000fe40000410000 */
[----:B-1----:R-:W-:Y:S01]  /*28b0*/  FMUL.FTZ R2, R30, c[0x0][0x320] ;  /* 0x0000c8001e027a20 */ /* 0x002fe20000410000 */
[----:B------:R-:W1:Y:S01]  /*28c0*/  MUFU.TANH R56, R26 ;  /* 0x0000001a00387308 */ /* 0x000e620000002400 */
[----:B------:R-:W-:-:S02]  /*28d0*/  FMUL.FTZ R13, R13, c[0x0][0x320] ;  /* 0x0000c8000d0d7a20 */ /* 0x000fc40000410000 */
[----:B------:R-:W-:Y:S02]  /*28e0*/  FMUL.FTZ R14, R14, c[0x0][0x320] ;  /* 0x0000c8000e0e7a20 */ /* 0x000fe40000410000 */
[----:B------:R-:W-:-:S03]  /*28f0*/  FMUL.FTZ R15, R15, c[0x0][0x320] ;  /* 0x0000c8000f0f7a20 */ /* 0x000fc60000410000 */
[----:B------:R1:W1:Y:S06]  /*2900*/  MUFU.TANH R73, R2 ;  /* 0x0000000200497308 */ /* 0x00026c0000002400 */
[----:B-----5:R-:W-:Y:S02]  /*2910*/  HMMA.16816.F32 R16, R192, R36, R16 ;  /* 0x00000024c010723c */ /* 0x020fe40000001810 */
[----:B------:R-:W2:Y:S01]  /*2920*/  MUFU.TANH R53, R12 ;  /* 0x0000000c00357308 */ /* 0x000ea20000002400 */
[----:B-1----:R-:W-:-:S07]  /*2930*/  FMUL.FTZ R2, R31, c[0x0][0x320] ;  /* 0x0000c8001f027a20 */ /* 0x002fce0000410000 */
[----:B------:R-:W1:Y:S01]  /*2940*/  MUFU.TANH R52, R13 ;  /* 0x0000000d00347308 */ /* 0x000e620000002400 */
[----:B------:R-:W-:Y:S01]  /*2950*/  HMMA.16816.F32 R28, R184, R34, R44 ;  /* 0x00000022b81c723c */ /* 0x000fe2000000182c */
[----:B------:R-:W5:Y:S01]  /*2960*/  LDSM.16.M88.4 R32, [R219+0x7800] ;  /* 0x00780000db20783b */ /* 0x000f620000000200 */
[----:B------:R-:W-:-:S05]  /*2970*/  DEPBAR.LE SB0, 0x0 ;  /* 0x000080000000791a */ /* 0x000fca0000000000 */
[----:B------:R1:W1:Y:S08]  /*2980*/  MUFU.TANH R72, R2 ;  /* 0x0000000200487308 */ /* 0x0002700000002400 */
[----:B------:R-:W2:Y:S01]  /*2990*/  MUFU.TANH R49, R15 ;  /* 0x0000000f00317308 */ /* 0x000ea20000002400 */
[----:B-1----:R-:W-:-:S08]  /*29a0*/  FMUL.FTZ R2, R8, c[0x0][0x320] ;  /* 0x0000c80008027a20 */ /* 0x002fd00000410000 */
[----:B------:R-:W-:Y:S01]  /*29b0*/  HMMA.16816.F32 R28, R192, R54, R28 ;  /* 0x00000036c01c723c */ /* 0x000fe2000000181c */
[----:B------:R-:W1:Y:S08]  /*29c0*/  MUFU.TANH R54, R27 ;  /* 0x0000001b00367308 */ /* 0x000e700000002400 */
[----:B------:R1:W1:Y:S02]  /*29d0*/  MUFU.TANH R65, R2 ;  /* 0x0000000200417308 */ /* 0x0002640000002400 */
[----:B-1----:R-:W-:-:S06]  /*29e0*/  FMUL.FTZ R2, R9, c[0x0][0x320] ;  /* 0x0000c80009027a20 */ /* 0x002fcc0000410000 */
[----:B------:R1:W1:Y:S02]  /*29f0*/  MUFU.TANH R64, R2 ;  /* 0x0000000200407308 */ /* 0x0002640000002400 */
[----:B-1----:R-:W-:-:S06]  /*2a00*/  FMUL.FTZ R2, R10, c[0x0][0x320] ;  /* 0x0000c8000a027a20 */ /* 0x002fcc0000410000 */
[----:B------:R1:W1:Y:S02]  /*2a10*/  MUFU.TANH R63, R2 ;  /* 0x00000002003f7308 */ /* 0x0002640000002400 */
[----:B-1----:R-:W-:Y:S02]  /*2a20*/  FMUL.FTZ R2, R11, c[0x0][0x320] ;  /* 0x0000c8000b027a20 */ /* 0x002fe40000410000 */
[----:B------:R-:W-:Y:S04]  /*2a30*/  HMMA.16816.F32 R8, R180, R66, R108 ;  /* 0x00000042b408723c */ /* 0x000fe8000000186c */
[----:B------:R1:W1:Y:S02]  /*2a40*/  MUFU.TANH R62, R2 ;  /* 0x00000002003e7308 */ /* 0x0002640000002400 */
[----:B-1----:R-:W-:-:S02]  /*2a50*/  FMUL.FTZ R2, R24, c[0x0][0x320] ;  /* 0x0000c80018027a20 */ /* 0x002fc40000410000 */
[----:B------:R-:W-:Y:S04]  /*2a60*/  HMMA.16816.F32 R24, R208, R40, R20 ;  /* 0x00000028d018723c */ /* 0x000fe80000001814 */
[----:B------:R-:W1:Y:S11]  /*2a70*/  MUFU.TANH R61, R2 ;  /* 0x00000002003d7308 */ /* 0x000e760000002400 */
[----:B------:R-:W-:Y:S01]  /*2a80*/  @!UPT UIADD3 URZ, URZ, URZ, URZ ;  /* 0x0000003f3f3ff290 */ /* 0x000fe2000fffe03f */
[----:B------:R-:W-:Y:S01]  /*2a90*/  HMMA.16816.F32 R8, R184, R50, R8 ;  /* 0x00000032b808723c */ /* 0x000fe20000001808 */
[----:B------:R5:W1:Y:S07]  /*2aa0*/  MUFU.TANH R50, R14 ;  /* 0x0000000e00327308 */ /* 0x000a6e0000002400 */
[----:B------:R-:W-:Y:S01]  /*2ab0*/  HMMA.16816.F32 R20, R208, R42, R28 ;  /* 0x0000002ad014723c */ /* 0x000fe2000000181c */
[----:B------:R-:W-:-:S07]  /*2ac0*/  FMUL.FTZ R27, R27, c[0x0][0x320] ;  /* 0x0000c8001b1b7a20 */ /* 0x000fce0000410000 */
[----:B-----5:R-:W-:Y:S01]  /*2ad0*/  HMMA.16816.F32 R12, R208, R32, R16 ;  /* 0x00000020d00c723c */ /* 0x020fe20000001810 */
[----:B------:R-:W-:Y:S01]  /*2ae0*/  FMUL.FTZ R24, R24, c[0x0][0x320] ;  /* 0x0000c80018187a20 */ /* 0x000fe20000410000 */
[----:B------:R1:W1:Y:S01]  /*2af0*/  MUFU.TANH R45, R27 ;  /* 0x0000001b002d7308 */ /* 0x0002620000002400 */
[----:B------:R-:W-:Y:S02]  /*2b00*/  FMUL.FTZ R25, R25, c[0x0][0x320] ;  /* 0x0000c80019197a20 */ /* 0x000fe40000410000 */
[----:B------:R-:W-:-:S03]  /*2b10*/  FMUL.FTZ R26, R26, c[0x0][0x320] ;  /* 0x0000c8001a1a7a20 */ /* 0x000fc60000410000 */
[----:B------:R-:W-:Y:S02]  /*2b20*/  HMMA.16816.F32 R8, R192, R38, R8 ;  /* 0x00000026c008723c */ /* 0x000fe40000001808 */
[----:B------:R1:W1:Y:S06]  /*2b30*/  MUFU.TANH R48, R24 ;  /* 0x0000001800307308 */ /* 0x00026c0000002400 */
[----:B------:R-:W-:Y:S02]  /*2b40*/  FMUL.FTZ R20, R20, c[0x0][0x320] ;  /* 0x0000c80014147a20 */ /* 0x000fe40000410000 */
[----:B------:R-:W-:-:S02]  /*2b50*/  FMUL.FTZ R21, R21, c[0x0][0x320] ;  /* 0x0000c80015157a20 */ /* 0x000fc40000410000 */
[----:B------:R-:W-:Y:S01]  /*2b60*/  FMUL.FTZ R22, R22, c[0x0][0x320] ;  /* 0x0000c80016167a20 */ /* 0x000fe20000410000 */
[----:B------:R1:W1:Y:S01]  /*2b70*/  MUFU.TANH R47, R25 ;  /* 0x00000019002f7308 */ /* 0x0002620000002400 */
[----:B------:R-:W-:Y:S02]  /*2b80*/  FMUL.FTZ R23, R23, c[0x0][0x320] ;  /* 0x0000c80017177a20 */ /* 0x000fe40000410000 */
[----:B------:R-:W-:Y:S02]  /*2b90*/  FMUL.FTZ R12, R12, c[0x0][0x320] ;  /* 0x0000c8000c0c7a20 */ /* 0x000fe40000410000 */
[----:B------:R-:W-:-:S03]  /*2ba0*/  FMUL.FTZ R13, R13, c[0x0][0x320] ;  /* 0x0000c8000d0d7a20 */ /* 0x000fc60000410000 */
[----:B------:R1:W1:Y:S01]  /*2bb0*/  MUFU.TANH R46, R26 ;  /* 0x0000001a002e7308 */ /* 0x0002620000002400 */
[----:B------:R-:W-:Y:S02]  /*2bc0*/  FMUL.FTZ R14, R14, c[0x0][0x320] ;  /* 0x0000c8000e0e7a20 */ /* 0x000fe40000410000 */
[----:B------:R-:W-:Y:S01]  /*2bd0*/  FMUL.FTZ R15, R15, c[0x0][0x320] ;  /* 0x0000c8000f0f7a20 */ /* 0x000fe20000410000 */
[----:B------:R-:W-:Y:S04]  /*2be0*/  HMMA.16816.F32 R8, R208, R34, R8 ;  /* 0x00000022d008723c */ /* 0x000fe80000001808 */
[----:B------:R1:W1:Y:S08]  /*2bf0*/  MUFU.TANH R44, R20 ;  /* 0x00000014002c7308 */ /* 0x0002700000002400 */
[----:B------:R1:W1:Y:S08]  /*2c00*/  MUFU.TANH R43, R21 ;  /* 0x00000015002b7308 */ /* 0x0002700000002400 */
[----:B------:R1:W1:Y:S04]  /*2c10*/  MUFU.TANH R39, R22 ;  /* 0x0000001600277308 */ /* 0x0002680000002400 */
[----:B------:R-:W-:-:S02]  /*2c20*/  FMUL.FTZ R8, R8, c[0x0][0x320] ;  /* 0x0000c80008087a20 */ /* 0x000fc40000410000 */
[----:B------:R-:W-:Y:S02]  /*2c30*/  FMUL.FTZ R9, R9, c[0x0][0x320] ;  /* 0x0000c80009097a20 */ /* 0x000fe40000410000 */
[----:B------:R1:W1:Y:S01]  /*2c40*/  MUFU.TANH R42, R23 ;  /* 0x00000017002a7308 */ /* 0x0002620000002400 */
[----:B------:R-:W-:Y:S02]  /*2c50*/  FMUL.FTZ R10, R10, c[0x0][0x320] ;  /* 0x0000c8000a0a7a20 */ /* 0x000fe40000410000 */
[----:B------:R-:W-:-:S05]  /*2c60*/  FMUL.FTZ R11, R11, c[0x0][0x320] ;  /* 0x0000c8000b0b7a20 */ /* 0x000fca0000410000 */
[----:B------:R1:W1:Y:S08]  /*2c70*/  MUFU.TANH R36, R12 ;  /* 0x0000000c00247308 */ /* 0x0002700000002400 */
[----:B------:R1:W1:Y:S08]  /*2c80*/  MUFU.TANH R35, R13 ;  /* 0x0000000d00237308 */ /* 0x0002700000002400 */
[----:B------:R1:W1:Y:S08]  /*2c90*/  MUFU.TANH R41, R14 ;  /* 0x0000000e00297308 */ /* 0x0002700000002400 */
[----:B------:R1:W1:Y:S08]  /*2ca0*/  MUFU.TANH R40, R15 ;  /* 0x0000000f00287308 */ /* 0x0002700000002400 */
[----:B------:R1:W1:Y:S08]  /*2cb0*/  MUFU.TANH R34, R8 ;  /* 0x0000000800227308 */ /* 0x0002700000002400 */
[----:B------:R1:W1:Y:S08]  /*2cc0*/  MUFU.TANH R27, R9 ;  /* 0x00000009001b7308 */ /* 0x0002700000002400 */
[----:B------:R1:W1:Y:S08]  /*2cd0*/  MUFU.TANH R38, R10 ;  /* 0x0000000a00267308 */ /* 0x0002700000002400 */
[----:B------:R1:W1:Y:S01]  /*2ce0*/  MUFU.TANH R37, R11 ;  /* 0x0000000b00257308 */ /* 0x0002620000002400 */
[----:B------:R-:W-:Y:S06]  /*2cf0*/  BAR.SYNC.DEFER_BLOCKING 0x0 ;  /* 0x0000000000007b1d */ /* 0x000fec0000010000 */
[----:B------:R-:W-:Y:S05]  /*2d00*/  @P1 BRA `(.L_x_1) ;  /* 0x000004a000001947 */ /* 0x000fea0003800000 */
[----:B--234-:R-:W-:Y:S01]  /*2d10*/  ULEA UR5, UR8, UR11, 0x7 ;  /* 0x0000000b08057291 */ /* 0x01cfe2000f8e383f */
[----:B------:R-:W-:Y:S01]  /*2d20*/  PLOP3.LUT P2, PT, PT, PT, UP1, 0x80, 0x0 ;  /* 0x000000000000781c */ /* 0x000fe20003f4f018 */
[----:B------:R-:W-:Y:S01]  /*2d30*/  IMAD.MOV.U32 R244, RZ, RZ, RZ ;  /* 0x000000fffff47224 */ /* 0x000fe200078e00ff */
[----:B------:R-:W-:-:S03]  /*2d40*/  PLOP3.LUT P1, PT, PT, PT, UP1, 0x80, 0x0 ;  /* 0x000000000000781c */ /* 0x000fc60003f2f018 */
[----:B------:R-:W-:-:S05]  /*2d50*/  IMAD.U32 R3, RZ, RZ, UR5 ;  /* 0x00000005ff037e24 */ /* 0x000fca000f8e00ff */
[----:B------:R-:W-:-:S05]  /*2d60*/  IADD3 R3, R3, -0x100, R138 ;  /* 0xffffff0003037810 */ /* 0x000fca0007ffe08a */
[----:B------:R-:W-:-:S04]  /*2d70*/  @P2 IMAD.HI.U32 R6, R3, c[0x0][0x2bc], RZ ;  /* 0x0000af0003062a27 */ /* 0x000fc800078e00ff */
[----:B------:R-:W-:Y:S01]  /*2d80*/  IMAD.MOV.U32 R2, RZ, RZ, R3 ;  /* 0x000000ffff027224 */ /* 0x000fe200078e0003 */
[----:B------:R-:W-:-:S04]  /*2d90*/  @P1 SHF.R.U32.HI R2, RZ, c[0x0][0x2c0], R6 ;  /* 0x0000b000ff021a19 */ /* 0x000fc80000011606 */
[----:B------:R-:W-:-:S04]  /*2da0*/  @!P6 IADD3 R7, P1, R2, UR12, RZ ;  /* 0x0000000c0207ec10 */ /* 0x000fc8000ff3e0ff */
[----:B-1----:R-:W-:Y:S02]  /*2db0*/  @!P6 LEA.HI.X.SX32 R8, R2, UR6, 0x1, P1 ;  /* 0x000000060208ec11 */ /* 0x002fe400088f0eff */
[----:B------:R-:W-:-:S04]  /*2dc0*/  @!P6 LEA R6, P1, R7, c[0x0][0x2a0], 0x2 ;  /* 0x0000a8000706ea11 */ /* 0x000fc800078210ff */
[----:B------:R-:W-:-:S05]  /*2dd0*/  @!P6 LEA.HI.X R7, R7, c[0x0][0x2a4], R8, 0x2, P1 ;  /* 0x0000a9000707ea11 */ /* 0x000fca00008f1408 */
[----:B------:R1:W2:Y:S01]  /*2de0*/  @!P6 LDG.E R244, [R6.64] ;  /* 0x0000000e06f4e981 */ /* 0x0002a2000c1e1900 */
[----:B------:R-:W-:Y:S01]  /*2df0*/  IMAD.MOV R245, RZ, RZ, -R2 ;  /* 0x000000fffff57224 */ /* 0x000fe200078e0a02 */
[----:B------:R-:W-:Y:S01]  /*2e00*/  SEL R26, RZ, 0x10, P0 ;  /* 0x00000010ff1a7807 */ /* 0x000fe20000000000 */
[----:B------:R-:W-:Y:S01]  /*2e10*/  IMAD.WIDE R24, R148, 0x2, RZ ;  /* 0x0000000294187825 */ /* 0x000fe200078e02ff */
[----:B------:R-:W-:Y:S02]  /*2e20*/  ISETP.NE.U32.AND P5, PT, R135, RZ, PT ;  /* 0x000000ff8700720c */ /* 0x000fe40003fa5070 */
[----:B------:R-:W-:Y:S01]  /*2e30*/  IADD3 R8, -R26, 0x10, RZ ;  /* 0x000000101a087810 */ /* 0x000fe20007ffe1ff */
[----:B------:R-:W-:-:S03]  /*2e40*/  IMAD R245, R245, c[0x0][0x2b8], R3 ;  /* 0x0000ae00f5f57a24 */ /* 0x000fc600078e0203 */
[----:B------:R-:W-:Y:S02]  /*2e50*/  LOP3.LUT R8, R8, 0xf, RZ, 0xc0, !PT ;  /* 0x0000000f08087812 */ /* 0x000fe400078ec0ff */
[----:B------:R-:W-:-:S05]  /*2e60*/  SHF.R.S32.HI R2, RZ, 0x1f, R245 ;  /* 0x0000001fff027819 */ /* 0x000fca00000114f5 */
[----:B-1----:R-:W-:Y:S02]  /*2e70*/  IMAD R6, R2, c[0x0][0x1e0], RZ ;  /* 0x0000780002067a24 */ /* 0x002fe400078e02ff */
[----:B------:R-:W-:-:S04]  /*2e80*/  IMAD.WIDE.U32 R2, R245, c[0x0][0x1e0], RZ ;  /* 0x00007800f5027a25 */ /* 0x000fc800078e00ff */
[----:B------:R-:W-:-:S04]  /*2e90*/  IMAD R6, R245, c[0x0][0x1e4], R6 ;  /* 0x00007900f5067a24 */ /* 0x000fc800078e0206 */
[----:B------:R-:W-:Y:S01]  /*2ea0*/  IMAD.IADD R3, R3, 0x1, R6 ;  /* 0x0000000103037824 */ /* 0x000fe200078e0206 */
[----:B--2---:R-:W-:-:S03]  /*2eb0*/  SHF.R.S32.HI R6, RZ, 0x1f, R244 ;  /* 0x0000001fff067819 */ /* 0x004fc600000114f4 */
[----:B------:R-:W-:-:S04]  /*2ec0*/  IMAD.WIDE.U32 R2, R244, c[0x0][0x1f0], R2 ;  /* 0x00007c00f4027a25 */ /* 0x000fc800078e0002 */
[----:B------:R-:W-:Y:S01]  /*2ed0*/  IMAD R6, R6, c[0x0][0x1f0], RZ ;  /* 0x00007c0006067a24 */ /* 0x000fe200078e02ff */
[----:B------:R-:W-:-:S03]  /*2ee0*/  IADD3 R2, P1, R2, UR18, RZ ;  /* 0x0000001202027c10 */ /* 0x000fc6000ff3e0ff */
[----:B------:R-:W-:-:S05]  /*2ef0*/  IMAD R6, R244, c[0x0][0x1f4], R6 ;  /* 0x00007d00f4067a24 */ /* 0x000fca00078e0206 */
[----:B------:R-:W-:Y:S02]  /*2f00*/  IADD3.X R6, R3, UR16, R6, P1, !PT ;  /* 0x0000001003067c10 */ /* 0x000fe40008ffe406 */
[----:B------:R-:W-:-:S04]  /*2f10*/  LEA R3, P1, R2, c[0x0][0x1c8], 0x1 ;  /* 0x0000720002037a11 */ /* 0x000fc800078208ff */
[----:B------:R-:W-:Y:S01]  /*2f20*/  LEA.HI.X R2, R2, c[0x0][0x1cc], R6, 0x1, P1 ;  /* 0x0000730002027a11 */ /* 0x000fe200008f0c06 */
[----:B------:R-:W1:Y:S04]  /*2f30*/  SHFL.IDX PT, R18, R3, RZ, 0x181f ;  /* 0x00181fff03127589 */ /* 0x000e6800000e0000 */
[----:B------:R-:W2:Y:S04]  /*2f40*/  SHFL.IDX PT, R14, R3, 0x1, 0x181f ;  /* 0x00381f00030e7f89 */ /* 0x000ea800000e0000 */
[----:B------:R-:W3:Y:S04]  /*2f50*/  SHFL.IDX PT, R10, R3, 0x2, 0x181f ;  /* 0x00581f00030a7f89 */ /* 0x000ee800000e0000 */
[----:B------:R-:W4:Y:S04]  /*2f60*/  SHFL.IDX PT, R6, R2, RZ, 0x181f ;  /* 0x00181fff02067589 */ /* 0x000f2800000e0000 */
[----:B------:R-:W5:Y:S04]  /*2f70*/  SHFL.IDX PT, R11, R2, 0x1, 0x181f ;  /* 0x00381f00020b7f89 */ /* 0x000f6800000e0000 */
[----:B------:R-:W5:Y:S04]  /*2f80*/  SHFL.IDX PT, R23, R2, 0x2, 0x181f ;  /* 0x00581f0002177f89 */ /* 0x000f6800000e0000 */
[----:B------:R-:W5:Y:S01]  /*2f90*/  SHFL.IDX PT, R7, R3, 0x3, 0x181f ;  /* 0x00781f0003077f89 */ /* 0x000f6200000e0000 */
[----:B-1----:R-:W-:-:S03]  /*2fa0*/  IADD3 R20, P2, R24, R18, RZ ;  /* 0x0000001218147210 */ /* 0x002fc60007f5e0ff */
[----:B------:R1:W1:Y:S01]  /*2fb0*/  SHFL.IDX PT, R22, R2, 0x3, 0x181f ;  /* 0x00781f0002167f89 */ /* 0x00026200000e0000 */
[C---:B--2---:R-:W-:Y:S02]  /*2fc0*/  IADD3 R16, P1, R24.reuse, R14, RZ ;  /* 0x0000000e18107210 */ /* 0x044fe40007f3e0ff */
[----:B---3--:R-:W-:Y:S01]  /*2fd0*/  IADD3 R12, P4, R24, R10, RZ ;  /* 0x0000000a180c7210 */ /* 0x008fe20007f9e0ff */
[C---:B----4-:R-:W-:Y:S02]  /*2fe0*/  IMAD.X R21, R25.reuse, 0x1, R6, P2 ;  /* 0x0000000119157824 */ /* 0x050fe400010e0606 */
[C---:B-----5:R-:W-:Y:S02]  /*2ff0*/  IMAD.X R17, R25.reuse, 0x1, R11, P1 ;  /* 0x0000000119117824 */ /* 0x060fe400008e060b */
[----:B------:R-:W-:Y:S01]  /*3000*/  IMAD.X R13, R25, 0x1, R23, P4 ;  /* 0x00000001190d7824 */ /* 0x000fe200020e0617 */
[----:B------:R-:W-:Y:S02]  /*3010*/  IADD3 R8, P2, P1, R8, R7, R24 ;  /* 0x0000000708087210 */ /* 0x000fe4000795e018 */
[----:B------:R-:W-:-:S02]  /*3020*/  IADD3 R24, -R135, 0x10, RZ ;  /* 0x0000001087187810 */ /* 0x000fc40007ffe1ff */
[----:B-1----:R-:W-:Y:S02]  /*3030*/  SHF.R.S32.HI R2, RZ, 0x1f, R137 ;  /* 0x0000001fff027819 */ /* 0x002fe40000011489 */
[----:B------:R-:W-:Y:S02]  /*3040*/  IADD3.X R9, RZ, R22, R25, P2, P1 ;  /* 0x00000016ff097210 */ /* 0x000fe400017e2419 */
[----:B------:R-:W-:Y:S02]  /*3050*/  LEA.HI R2, R2, R137, RZ, 0x3 ;  /* 0x0000008902027211 */ /* 0x000fe400078f18ff */
[----:B------:R-:W-:Y:S02]  /*3060*/  LOP3.LUT R24, R24, 0xf, RZ, 0xc0, !PT ;  /* 0x0000000f18187812 */ /* 0x000fe400078ec0ff */
[----:B------:R-:W-:-:S05]  /*3070*/  LOP3.LUT R2, R2, 0xfffffff8, RZ, 0xc0, !PT ;  /* 0xfffffff802027812 */ /* 0x000fca00078ec0ff */
[----:B------:R-:W-:-:S05]  /*3080*/  IMAD.WIDE R2, R2, 0x2, RZ ;  /* 0x0000000202027825 */ /* 0x000fca00078e02ff */
[C---:B------:R-:W-:Y:S02]  /*3090*/  IADD3 R18, P4, R2.reuse, R18, RZ ;  /* 0x0000001202127210 */ /* 0x040fe40007f9e0ff */
[----:B------:R-:W-:-:S03]  /*30a0*/  IADD3 R14, P1, R2, R14, RZ ;  /* 0x0000000e020e7210 */ /* 0x000fc60007f3e0ff */
[C---:B------:R-:W-:Y:S01]  /*30b0*/  IMAD.X R19, R3.reuse, 0x1, R6, P4 ;  /* 0x0000000103137824 */ /* 0x040fe200020e0606 */
[----:B------:R-:W-:Y:S01]  /*30c0*/  IADD3 R10, P4, R2, R10, RZ ;  /* 0x0000000a020a7210 */ /* 0x000fe20007f9e0ff */
[C---:B------:R-:W-:Y:S01]  /*30d0*/  IMAD.X R15, R3.reuse, 0x1, R11, P1 ;  /* 0x00000001030f7824 */ /* 0x040fe200008e060b */
[----:B------:R-:W-:Y:S01]  /*30e0*/  IADD3 R6, P2, P1, R24, R7, R2 ;  /* 0x0000000718067210 */ /* 0x000fe2000795e002 */
[----:B------:R-:W-:Y:S02]  /*30f0*/  IMAD.SHL.U32 R2, R136, 0x2, RZ ;  /* 0x0000000288027824 */ /* 0x000fe400078e00ff */
[----:B------:R-:W-:Y:S01]  /*3100*/  IMAD.X R11, R3, 0x1, R23, P4 ;  /* 0x00000001030b7824 */ /* 0x000fe200020e0617 */
[----:B------:R-:W-:Y:S02]  /*3110*/  ISETP.NE.U32.AND P4, PT, R26, RZ, PT ;  /* 0x000000ff1a00720c */ /* 0x000fe40003f85070 */
[----:B------:R1:W-:Y:S01]  /*3120*/  LDGSTS.E.BYPASS.LTC128B.128 [R2+0x8100], [R20.64], !P0 ;  /* 0x0810000014027fae */ /* 0x0003e2000c101d4e */
[----:B------:R-:W-:-:S03]  /*3130*/  IADD3.X R7, RZ, R22, R3, P2, P1 ;  /* 0x00000016ff077210 */ /* 0x000fc600017e2403 */
[----:B------:R1:W-:Y:S04]  /*3140*/  LDGSTS.E.BYPASS.LTC128B.128 [R2+0xc100], [R18.64], !P3 ;  /* 0x0c10000012027fae */ /* 0x0003e8000d901d4e */
[----:B------:R1:W-:Y:S04]  /*3150*/  LDGSTS.E.BYPASS.LTC128B.128 [R2+0x9100], [R16.64], !P0 ;  /* 0x0910000010027fae */ /* 0x0003e8000c101d4e */
[----:B------:R1:W-:Y:S04]  /*3160*/  LDGSTS.E.BYPASS.LTC128B.128 [R2+0xd100], [R14.64], !P3 ;  /* 0x0d1000000e027fae */ /* 0x0003e8000d901d4e */
[----:B------:R1:W-:Y:S04]  /*3170*/  LDGSTS.E.BYPASS.LTC128B.128 [R2+0xa100], [R12.64], !P0 ;  /* 0x0a1000000c027fae */ /* 0x0003e8000c101d4e */
[----:B------:R1:W-:Y:S04]  /*3180*/  LDGSTS.E.BYPASS.LTC128B.128 [R2+0xe100], [R10.64], !P3 ;  /* 0x0e1000000a027fae */ /* 0x0003e8000d901d4e */
[----:B------:R1:W-:Y:S04]  /*3190*/  LDGSTS.E.BYPASS.LTC128B.128.ZFILL [R2+0xb100], [R8.64], P4 ;  /* 0x0b10000008027fae */ /* 0x0003e8000a141d4e */
[----:B------:R1:W-:Y:S02]  /*31a0*/  LDGSTS.E.BYPASS.LTC128B.128.ZFILL [R2+0xf100], [R6.64], P5 ;  /* 0x0f10000006027fae */ /* 0x0003e4000a941d4e */
.L_x_1:
[----:B-1234-:R-:W-:Y:S01]  /*31b0*/  SHF.R.S32.HI R2, RZ, 0x1f, R132 ;  /* 0x0000001fff027819 */ /* 0x01efe20000011484 */
[----:B------:R-:W-:Y:S01]  /*31c0*/  IMAD.SHL.U32 R217, R4, 0x2, RZ ;  /* 0x0000000204d97824 */ /* 0x000fe200078e00ff */
[----:B------:R-:W0:Y:S02]  /*31d0*/  LDGDEPBAR ;  /* 0x00000000000079af */ /* 0x000e240000000000 */
[----:B------:R-:W-:Y:S01]  /*31e0*/  LEA.HI R3, R2, R132, RZ, 0x2 ;  /* 0x0000008402037211 */ /* 0x000fe200078f10ff */
[--C-:B------:R-:W-:Y:S01]  /*31f0*/  IMAD R218, R5, 0x2, R217.reuse ;  /* 0x0000000205da7824 */ /* 0x100fe200078e02d9 */
[----:B------:R-:W-:Y:S01]  /*3200*/  LDSM.16.MT88.4 R20, [R217+0x100] ;  /* 0x00010000d914783b */ /* 0x000fe20000004200 */
[C---:B------:R-:W-:Y:S01]  /*3210*/  IMAD R221, R0.reuse, 0x2, R217 ;  /* 0x0000000200dd7824 */ /* 0x040fe200078e02d9 */
[----:B------:R-:W-:Y:S01]  /*3220*/  LOP3.LUT R2, R3, 0x7ffffffc, RZ, 0xc0, !PT ;  /* 0x7ffffffc03027812 */ /* 0x000fe200078ec0ff */
[----:B------:R-:W-:Y:S01]  /*3230*/  IMAD R220, R0, 0x2, R218 ;  /* 0x0000000200dc7824 */ /* 0x000fe200078e02da */
[----:B------:R1:W-:Y:S03]  /*3240*/  STL [R1+0x1c], R3 ;  /* 0x00001c0301007387 */ /* 0x0003e60000100800 */
[----:B------:R-:W-:Y:S01]  /*3250*/  IMAD.IADD R2, R132, 0x1, -R2 ;  /* 0x0000000184027824 */ /* 0x000fe200078e0a02 */
[----:B------:R-:W-:Y:S01]  /*3260*/  LDSM.16.MT88.4 R16, [R218+0x100] ;  /* 0x00010000da10783b */ /* 0x000fe20000004200 */
[----:B-1----:R-:W-:-:S04]  /*3270*/  IMAD.MOV.U32 R3, RZ, RZ, -0x2 ;  /* 0xfffffffeff037424 */ /* 0x002fc800078e00ff */
[----:B------:R-:W-:-:S05]  /*3280*/  IMAD R2, R2, R3, UR17 ;  /* 0x0000001102027e24 */ /* 0x000fca000f8e0203 */
[C---:B------:R-:W-:Y:S02]  /*3290*/  ISETP.GT.AND P5, PT, R2.reuse, RZ, PT ;  /* 0x000000ff0200720c */ /* 0x040fe40003fa4270 */
[C---:B------:R-:W-:Y:S02]  /*32a0*/  ISETP.GT.AND P4, PT, R2.reuse, 0x1, PT ;  /* 0x000000010200780c */ /* 0x040fe40003f84270 */
[----:B------:R-:W-:Y:S02]  /*32b0*/  ISETP.GT.AND P2, PT, R2, 0x8, PT ;  /* 0x000000080200780c */ /* 0x000fe40003f44270 */
[----:B------:R-:W-:Y:S02]  /*32c0*/  FSEL R8, R134, -INF , P5 ;  /* 0xff80000086087808 */ /* 0x000fe40002800000 */
[----:B------:R-:W-:Y:S02]  /*32d0*/  FSEL R9, R133, -INF , P4 ;  /* 0xff80000085097808 */ /* 0x000fe40002000000 */
[----:B------:R-:W-:-:S02]  /*32e0*/  ISETP.GT.AND P1, PT, R2, 0x9, PT ;  /* 0x000000090200780c */ /* 0x000fc40003f24270 */
[----:B------:R-:W-:Y:S02]  /*32f0*/  FSEL R10, R129, -INF , P2 ;  /* 0xff800000810a7808 */ /* 0x000fe40001000000 */
[----:B------:R-:W-:Y:S02]  /*3300*/  FMNMX.FTZ R68, R8, R9, !PT ;  /* 0x0000000908447209 */ /* 0x000fe40007810000 */
[----:B------:R-:W-:Y:S02]  /*3310*/  FSEL R12, R131, -INF , P5 ;  /* 0xff800000830c7808 */ /* 0x000fe40002800000 */
[----:B------:R-:W-:Y:S02]  /*3320*/  ISETP.GT.AND P5, PT, R2, 0x10, PT ;  /* 0x000000100200780c */ /* 0x000fe40003fa4270 */
[----:B------:R-:W-:Y:S02]  /*3330*/  FSEL R11, R128, -INF , P1 ;  /* 0xff800000800b7808 */ /* 0x000fe40000800000 */
[----:B------:R-:W-:-:S02]  /*3340*/  FMNMX.FTZ R68, R10, R68, !PT ;  /* 0x000000440a447209 */ /* 0x000fc40007810000 */
[----:B------:R-:W-:Y:S02]  /*3350*/  FSEL R13, R130, -INF , P4 ;  /* 0xff800000820d7808 */ /* 0x000fe40002000000 */
[C---:B------:R-:W-:Y:S02]  /*3360*/  ISETP.GT.AND P4, PT, R2.reuse, 0x11, PT ;  /* 0x000000110200780c */ /* 0x040fe40003f84270 */
[----:B------:R-:W-:Y:S02]  /*3370*/  FSEL R28, R125, -INF , P5 ;  /* 0xff8000007d1c7808 */ /* 0x000fe40002800000 */
[----:B------:R-:W-:Y:S02]  /*3380*/  FMNMX.FTZ R68, R11, R68, !PT ;  /* 0x000000440b447209 */ /* 0x000fe40007810000 */
        /* <DEDUP_REMOVED lines=9> */
[----:B------:R-:W-:Y:S02]  /*3420*/  ISETP.GT.AND P5, PT, R2, 0x20, PT ;  /* 0x000000200200780c */ /* 0x000fe40003fa4270 */
[----:B------:R-:W-:Y:S02]  /*3430*/  FSEL R31, R100, -INF , P1 ;  /* 0xff800000641f7808 */ /* 0x000fe40000800000 */
[----:B------:R-:W-:Y:S02]  /*3440*/  FMNMX.FTZ R68, R30, R68, !PT ;  /* 0x000000441e447209 */ /* 0x000fe40007810000 */
[----:B------:R-:W-:Y:S02]  /*3450*/  FSEL R33, R102, -INF , P4 ;  /* 0xff80000066217808 */ /* 0x000fe40002000000 */
[----:B------:R-:W-:-:S02]  /*3460*/  ISETP.GT.AND P4, PT, R2, 0x21, PT ;  /* 0x000000210200780c */ /* 0x000fc40003f84270 */
[----:B------:R-:W-:Y:S02]  /*3470*/  FSEL R71, R95, -INF , P5 ;  /* 0xff8000005f477808 */ /* 0x000fe40002800000 */
[----:B------:R-:W-:Y:S02]  /*3480*/  FMNMX.FTZ R68, R31, R68, !PT ;  /* 0x000000441f447209 */ /* 0x000fe40007810000 */
[----:B------:R-:W-:Y:S02]  /*3490*/  FMNMX.FTZ R3, R12, R13, !PT ;  /* 0x0000000d0c037209 */ /* 0x000fe40007810000 */
[----:B------:R-:W-:Y:S02]  /*34a0*/  FSEL R69, R97, -INF , P2 ;  /* 0xff80000061457808 */ /* 0x000fe40001000000 */
[----:B------:R-:W-:Y:S02]  /*34b0*/  ISETP.GT.AND P2, PT, R2, 0x28, PT ;  /* 0x000000280200780c */ /* 0x000fe40003f44270 */
[----:B------:R-:W-:-:S02]  /*34c0*/  FSEL R112, R89, -INF , P4 ;  /* 0xff80000059707808 */ /* 0x000fc40002000000 */
        /* <DEDUP_REMOVED lines=10> */
[----:B------:R-:W-:Y:S02]  /*3570*/  FSEL R114, R90, -INF , P1 ;  /* 0xff8000005a727808 */ /* 0x000fe40000800000 */
[----:B------:R-:W-:-:S02]  /*3580*/  ISETP.GT.AND P5, PT, R2, 0x30, PT ;  /* 0x000000300200780c */ /* 0x000fc40003fa4270 */
[----:B------:R-:W-:Y:S02]  /*3590*/  FSEL R90, R92, -INF , P1 ;  /* 0xff8000005c5a7808 */ /* 0x000fe40000800000 */
[----:B------:R-:W-:Y:S02]  /*35a0*/  FMNMX.FTZ R68, R88, R68, !PT ;  /* 0x0000004458447209 */ /* 0x000fe40007810000 */
[----:B------:R-:W-:Y:S02]  /*35b0*/  FMNMX.FTZ R3, R32, R3, !PT ;  /* 0x0000000320037209 */ /* 0x000fe40007810000 */
[----:B------:R-:W-:Y:S02]  /*35c0*/  ISETP.GT.AND P4, PT, R2, 0x31, PT ;  /* 0x000000310200780c */ /* 0x000fe40003f84270 */
[----:B------:R-:W-:Y:S02]  /*35d0*/  FSEL R149, R87, -INF , P5 ;  /* 0xff80000057957808 */ /* 0x000fe40002800000 */
[----:B------:R-:W-:-:S02]  /*35e0*/  FMNMX.FTZ R68, R90, R68, !PT ;  /* 0x000000445a447209 */ /* 0x000fc40007810000 */
[----:B------:R-:W-:Y:S02]  /*35f0*/  FMNMX.FTZ R3, R33, R3, !PT ;  /* 0x0000000321037209 */ /* 0x000fe40007810000 */
[----:B------:R-:W-:Y:S02]  /*3600*/  ISETP.GT.AND P2, PT, R2, 0x38, PT ;  /* 0x000000380200780c */ /* 0x000fe40003f44270 */
[----:B------:R-:W-:Y:S02]  /*3610*/  FSEL R151, R86, -INF , P4 ;  /* 0xff80000056977808 */ /* 0x000fe40002000000 */
[----:B------:R-:W-:Y:S02]  /*3620*/  FMNMX.FTZ R68, R149, R68, !PT ;  /* 0x0000004495447209 */ /* 0x000fe40007810000 */
[----:B------:R-:W-:Y:S02]  /*3630*/  FMNMX.FTZ R3, R69, R3, !PT ;  /* 0x0000000345037209 */ /* 0x000fe40007810000 */
[----:B------:R-:W-:-:S02]  /*3640*/  ISETP.GT.AND P1, PT, R2, 0x39, PT ;  /* 0x000000390200780c */ /* 0x000fc40003f24270 */
[----:B------:R-:W-:Y:S02]  /*3650*/  FSEL R150, R83, -INF , P2 ;  /* 0xff80000053967808 */ /* 0x000fe40001000000 */
[----:B------:R-:W-:Y:S02]  /*3660*/  FMNMX.FTZ R68, R151, R68, !PT ;  /* 0x0000004497447209 */ /* 0x000fe40007810000 */
[----:B------:R-:W-:Y:S02]  /*3670*/  FMNMX.FTZ R3, R70, R3, !PT ;  /* 0x0000000346037209 */ /* 0x000fe40007810000 */
[----:B------:R-:W-:Y:S02]  /*3680*/  FSEL R158, R85, -INF , P5 ;  /* 0xff800000559e7808 */ /* 0x000fe40002800000 */
[----:B------:R-:W-:Y:S02]  /*3690*/  ISETP.GT.AND P5, PT, R2, 0x40, PT ;  /* 0x000000400200780c */ /* 0x000fe40003fa4270 */
[----:B------:R-:W-:-:S02]  /*36a0*/  FSEL R156, R82, -INF , P1 ;  /* 0xff800000529c7808 */ /* 0x000fc40000800000 */
[----:B------:R-:W-:Y:S02]  /*36b0*/  FMNMX.FTZ R68, R150, R68, !PT ;  /* 0x0000004496447209 */ /* 0x000fe40007810000 */
[----:B------:R-:W-:Y:S02]  /*36c0*/  FMNMX.FTZ R3, R91, R3, !PT ;  /* 0x000000035b037209 */ /* 0x000fe40007810000 */
[----:B------:R-:W-:Y:S02]  /*36d0*/  FSEL R157, R84, -INF , P4 ;  /* 0xff800000549d7808 */ /* 0x000fe40002000000 */
[----:B------:R-:W-:Y:S02]  /*36e0*/  ISETP.GT.AND P4, PT, R2, 0x41, PT ;  /* 0x000000410200780c */ /* 0x000fe40003f84270 */
[----:B------:R-:W-:Y:S02]  /*36f0*/  FSEL R162, R75, -INF , P5 ;  /* 0xff8000004ba27808 */ /* 0x000fe40002800000 */
[----:B------:R-:W-:-:S02]  /*3700*/  FMNMX.FTZ R68, R156, R68, !PT ;  /* 0x000000449c447209 */ /* 0x000fc40007810000 */
[----:B------:R-:W-:Y:S02]  /*3710*/  FMNMX.FTZ R3, R112, R3, !PT ;  /* 0x0000000370037209 */ /* 0x000fe40007810000 */
[----:B------:R-:W-:Y:S02]  /*3720*/  FSEL R159, R81, -INF , P2 ;  /* 0xff800000519f7808 */ /* 0x000fe40001000000 */
[----:B------:R-:W-:Y:S02]  /*3730*/  ISETP.GT.AND P2, PT, R2, 0x48, PT ;  /* 0x000000480200780c */ /* 0x000fe40003f44270 */
[----:B------:R-:W-:Y:S02]  /*3740*/  FSEL R163, R74, -INF , P4 ;  /* 0xff8000004aa37808 */ /* 0x000fe40002000000 */
[----:B------:R-:W-:Y:S02]  /*3750*/  FMNMX.FTZ R68, R162, R68, !PT ;  /* 0x00000044a2447209 */ /* 0x000fe40007810000 */
[----:B------:R-:W-:-:S02]  /*3760*/  FMNMX.FTZ R3, R113, R3, !PT ;  /* 0x0000000371037209 */ /* 0x000fc40007810000 */
[----:B------:R-:W-:Y:S02]  /*3770*/  FSEL R160, R80, -INF , P1 ;  /* 0xff80000050a07808 */ /* 0x000fe40000800000 */
[----:B------:R-:W-:Y:S02]  /*3780*/  ISETP.GT.AND P1, PT, R2, 0x49, PT ;  /* 0x000000490200780c */ /* 0x000fe40003f24270 */
[----:B------:R-:W-:Y:S02]  /*3790*/  FSEL R161, R65, -INF , P2 ;  /* 0xff80000041a17808 */ /* 0x000fe40001000000 */
[----:B------:R-:W-:Y:S02]  /*37a0*/  FMNMX.FTZ R68, R163, R68, !PT ;  /* 0x00000044a3447209 */ /* 0x000fe40007810000 */
[----:B------:R-:W-:Y:S02]  /*37b0*/  FMNMX.FTZ R3, R114, R3, !PT ;  /* 0x0000000372037209 */ /* 0x000fe40007810000 */
[----:B------:R-:W-:-:S02]  /*37c0*/  FSEL R165, R73, -INF , P5 ;  /* 0xff80000049a57808 */ /* 0x000fc40002800000 */
[----:B------:R-:W-:Y:S02]  /*37d0*/  ISETP.GT.AND P5, PT, R2, 0x50, PT ;  /* 0x000000500200780c */ /* 0x000fe40003fa4270 */
[----:B------:R-:W-:Y:S02]  /*37e0*/  FSEL R164, R64, -INF , P1 ;  /* 0xff80000040a47808 */ /* 0x000fe40000800000 */
[----:B------:R-:W-:Y:S02]  /*37f0*/  FMNMX.FTZ R68, R161, R68, !PT ;  /* 0x00000044a1447209 */ /* 0x000fe40007810000 */
        /* <DEDUP_REMOVED lines=57> */
[----:B------:R-:W-:Y:S01]  /*3b90*/  FMNMX.FTZ R68, R249, R68, !PT ;  /* 0x00000044f9447209 */ /* 0x000fe20007810000 */
[----:B------:R-:W-:Y:S01]  /*3ba0*/  LDSM.16.MT88.4 R24, [R220+0x100] ;  /* 0x00010000dc18783b */ /* 0x000fe20000004200 */
[----:B------:R-:W-:Y:S02]  /*3bb0*/  FMNMX.FTZ R2, R213, R2, !PT ;  /* 0x00000002d5027209 */ /* 0x000fe40007810000 */
[----:B------:R-:W-:Y:S02]  /*3bc0*/  FMNMX.FTZ R68, R252, R68, !PT ;  /* 0x00000044fc447209 */ /* 0x000fe40007810000 */
[----:B------:R-:W-:Y:S02]  /*3bd0*/  FMNMX.FTZ R2, R212, R2, !PT ;  /* 0x00000002d4027209 */ /* 0x000fe40007810000 */
[----:B------:R-:W-:Y:S01]  /*3be0*/  FSEL R116, R41, -INF , P5 ;  /* 0xff80000029747808 */ /* 0x000fe20002800000 */
[----:B------:R-:W1:Y:S01]  /*3bf0*/  SHFL.BFLY PT, R3, R68, 0x2, 0x1f ;  /* 0x0c401f0044037f89 */ /* 0x000e6200000e0000 */
[----:B------:R-:W-:-:S02]  /*3c00*/  FMNMX.FTZ R2, R214, R2, !PT ;  /* 0x00000002d6027209 */ /* 0x000fc40007810000 */
[----:B------:R-:W-:Y:S02]  /*3c10*/  FSEL R138, R40, -INF , P4 ;  /* 0xff800000288a7808 */ /* 0x000fe40002000000 */
[----:B------:R-:W-:Y:S01]  /*3c20*/  FMNMX.FTZ R2, R215, R2, !PT ;  /* 0x00000002d7027209 */ /* 0x000fe20007810000 */
[----:B------:R-:W-:Y:S01]  /*3c30*/  LDSM.16.MT88.4 R40, [R218+0x4100] ;  /* 0x00410000da28783b */ /* 0x000fe20000004200 */
[----:B------:R-:W-:Y:S02]  /*3c40*/  FSEL R137, R38, -INF , P2 ;  /* 0xff80000026897808 */ /* 0x000fe40001000000 */
[----:B------:R-:W-:Y:S02]  /*3c50*/  FMNMX.FTZ R2, R116, R2, !PT ;  /* 0x0000000274027209 */ /* 0x000fe40007810000 */
[----:B------:R-:W-:Y:S02]  /*3c60*/  FSEL R199, R37, -INF , P1 ;  /* 0xff80000025c77808 */ /* 0x000fe40000800000 */
[----:B------:R-:W-:Y:S01]  /*3c70*/  FMNMX.FTZ R2, R138, R2, !PT ;  /* 0x000000028a027209 */ /* 0x000fe20007810000 */
[----:B------:R-:W-:Y:S03]  /*3c80*/  LDSM.16.MT88.4 R36, [R217+0x900] ;  /* 0x00090000d924783b */ /* 0x000fe60000004200 */
[----:B------:R-:W-:-:S04]  /*3c90*/  FMNMX.FTZ R2, R137, R2, !PT ;  /* 0x0000000289027209 */ /* 0x000fc80007810000 */
[----:B------:R-:W-:Y:S02]  /*3ca0*/  FMNMX.FTZ R2, R199, R2, !PT ;  /* 0x00000002c7027209 */ /* 0x000fe40007810000 */
[----:B-1----:R-:W-:-:S03]  /*3cb0*/  FMNMX.FTZ R68, R68, R3, !PT ;  /* 0x0000000344447209 */ /* 0x002fc60007810000 */
[----:B------:R-:W1:Y:S04]  /*3cc0*/  SHFL.BFLY PT, R3, R2, 0x2, 0x1f ;  /* 0x0c401f0002037f89 */ /* 0x000e6800000e0000 */
[----:B------:R-:W2:Y:S01]  /*3cd0*/  SHFL.BFLY PT, R6, R68, 0x1, 0x1f ;  /* 0x0c201f0044067f89 */ /* 0x000ea200000e0000 */
[----:B-1----:R-:W-:Y:S02]  /*3ce0*/  FMNMX.FTZ R2, R2, R3, !PT ;  /* 0x0000000302027209 */ /* 0x002fe40007810000 */
[----:B--2---:R-:W-:-:S03]  /*3cf0*/  FMNMX.FTZ R68, R68, R6, !PT ;  /* 0x0000000644447209 */ /* 0x004fc60007810000 */
[----:B------:R-:W1:Y:S01]  /*3d00*/  SHFL.BFLY PT, R7, R2, 0x1, 0x1f ;  /* 0x0c201f0002077f89 */ /* 0x000e6200000e0000 */
[C---:B------:R-:W-:Y:S01]  /*3d10*/  FSETP.NEU.FTZ.AND P1, PT, R68.reuse, -INF , PT ;  /* 0xff8000004400780b */ /* 0x040fe20003f3d000 */
[----:B------:R-:W-:-:S05]  /*3d20*/  FMUL.FTZ R6, R68, c[0x0][0x2d0] ;  /* 0x0000b40044067a20 */ /* 0x000fca0000410000 */
[----:B------:R-:W-:-:S05]  /*3d30*/  FSEL R6, R6, RZ, P1 ;  /* 0x000000ff06067208 */ /* 0x000fca0000800000 */
[--C-:B------:R-:W-:Y:S02]  /*3d40*/  FFMA.FTZ R3, R8, c[0x0][0x2d0], -R6.reuse ;  /* 0x0000b40008037a23 */ /* 0x100fe40000010806 */
[--C-:B------:R-:W-:Y:S02]  /*3d50*/  FFMA.FTZ R0, R28, c[0x0][0x2d0], -R6.reuse ;  /* 0x0000b4001c007a23 */ /* 0x100fe40000010806 */
[----:B------:R2:W-:Y:S08]  /*3d60*/  MUFU.EX2 R136, R3 ;  /* 0x0000000300887308 */ /* 0x0005f00000000800 */
[----:B------:R3:W-:Y:S01]  /*3d70*/  MUFU.EX2 R203, R0 ;  /* 0x0000000000cb7308 */ /* 0x0007e20000000800 */
[----:B--2---:R-:W-:-:S07]  /*3d80*/  FFMA.FTZ R3, R9, c[0x0][0x2d0], -R6 ;  /* 0x0000b40009037a23 */ /* 0x004fce0000010806 */
[----:B------:R1:W2:Y:S01]  /*3d90*/  MUFU.EX2 R115, R3 ;  /* 0x0000000300737308 */ /* 0x0002a20000000800 */
[----:B---3--:R-:W-:-:S07]  /*3da0*/  FFMA.FTZ R0, R29, c[0x0][0x2d0], -R6 ;  /* 0x0000b4001d007a23 */ /* 0x008fce0000010806 */
[----:B------:R3:W-:Y:S01]  /*3db0*/  MUFU.EX2 R202, R0 ;  /* 0x0000000000ca7308 */ /* 0x0007e20000000800 */
[----:B-1----:R-:W-:Y:S01]  /*3dc0*/  FMNMX.FTZ R3, R2, R7, !PT ;  /* 0x0000000702037209 */ /* 0x002fe20007810000 */
[--C-:B------:R-:W-:Y:S01]  /*3dd0*/  FFMA.FTZ R2, R10, c[0x0][0x2d0], -R6.reuse ;  /* 0x0000b4000a027a23 */ /* 0x100fe20000010806 */
[----:B--2---:R-:W-:Y:S01]  /*3de0*/  F2FP.PACK_AB R8, R115, R136 ;  /* 0x000000887308723e */ /* 0x004fe200000000ff */
[----:B------:R-:W-:Y:S01]  /*3df0*/  FFMA.FTZ R7, R11, c[0x0][0x2d0], -R6 ;  /* 0x0000b4000b077a23 */ /* 0x000fe20000010806 */
[----:B------:R-:W-:-:S03]  /*3e00*/  FSETP.NEU.FTZ.AND P1, PT, R3, -INF , PT ;  /* 0xff8000000300780b */ /* 0x000fc60003f3d000 */
[----:B------:R1:W-:Y:S01]  /*3e10*/  MUFU.EX2 R240, R2 ;  /* 0x0000000200f07308 */ /* 0x0003e20000000800 */
[----:B---3--:R-:W-:-:S07]  /*3e20*/  FFMA.FTZ R0, R30, c[0x0][0x2d0], -R6 ;  /* 0x0000b4001e007a23 */ /* 0x008fce0000010806 */
[----:B------:R2:W3:Y:S01]  /*3e30*/  MUFU.EX2 R139, R7 ;  /* 0x00000007008b7308 */ /* 0x0004e20000000800 */
[----:B-1----:R-:W-:-:S07]  /*3e40*/  FMUL.FTZ R2, R3, c[0x0][0x2d0] ;  /* 0x0000b40003027a20 */ /* 0x002fce0000410000 */
[----:B------:R1:W-:Y:S01]  /*3e50*/  MUFU.EX2 R117, R0 ;  /* 0x0000000000757308 */ /* 0x0003e20000000800 */
[----:B------:R-:W-:Y:S02]  /*3e60*/  FSEL R2, R2, RZ, P1 ;  /* 0x000000ff02027208 */ /* 0x000fe40000800000 */
[----:B------:R-:W-:Y:S01]  /*3e70*/  PLOP3.LUT P1, PT, PT, PT, UP0, 0x40, 0x0 ;  /* 0x000000000000781c */ /* 0x000fe20003f2e808 */
[----:B--2---:R-:W-:Y:S01]  /*3e80*/  IMAD.MOV.U32 R7, RZ, RZ, R138 ;  /* 0x000000ffff077224 */ /* 0x004fe200078e008a */
[----:B---3--:R-:W-:Y:S01]  /*3e90*/  F2FP.PACK_AB R10, R139, R240 ;  /* 0x000000f08b0a723e */ /* 0x008fe200000000ff */
[----:B------:R-:W-:-:S04]  /*3ea0*/  FFMA.FTZ R4, R12, c[0x0][0x2d0], -R2 ;  /* 0x0000b4000c047a23 */ /* 0x000fc80000010802 */
[----:B------:R2:W-:Y:S01]  /*3eb0*/  MUFU.EX2 R200, R4 ;  /* 0x0000000400c87308 */ /* 0x0005e20000000800 */
[----:B-1----:R-:W-:Y:S02]  /*3ec0*/  FFMA.FTZ R0, R31, c[0x0][0x2d0], -R6 ;  /* 0x0000b4001f007a23 */ /* 0x002fe40000010806 */
[----:B------:R-:W-:Y:S05]  /*3ed0*/  LDSM.16.MT88.4 R28, [R221+0x900] ;  /* 0x00090000dd1c783b */ /* 0x000fea0000004200 */
[----:B------:R1:W-:Y:S01]  /*3ee0*/  MUFU.EX2 R5, R0 ;  /* 0x0000000000057308 */ /* 0x0003e20000000800 */
[----:B--2---:R-:W-:-:S07]  /*3ef0*/  FFMA.FTZ R4, R13, c[0x0][0x2d0], -R2 ;  /* 0x0000b4000d047a23 */ /* 0x004fce0000010802 */
[----:B------:R2:W3:Y:S01]  /*3f00*/  MUFU.EX2 R239, R4 ;  /* 0x0000000400ef7308 */ /* 0x0004e20000000800 */
[----:B-1----:R-:W-:-:S07]  /*3f10*/  FFMA.FTZ R0, R32, c[0x0][0x2d0], -R2 ;  /* 0x0000b40020007a23 */ /* 0x002fce0000010802 */
[----:B------:R1:W-:Y:S01]  /*3f20*/  MUFU.EX2 R201, R0 ;  /* 0x0000000000c97308 */ /* 0x0003e20000000800 */
[----:B--2---:R-:W-:Y:S01]  /*3f30*/  FFMA.FTZ R4, R14, c[0x0][0x2d0], -R2 ;  /* 0x0000b4000e047a23 */ /* 0x004fe20000010802 */
[----:B---3--:R-:W-:-:S06]  /*3f40*/  F2FP.PACK_AB R9, R239, R200 ;  /* 0x000000c8ef09723e */ /* 0x008fcc00000000ff */
[----:B------:R2:W-:Y:S01]  /*3f50*/  MUFU.EX2 R119, R4 ;  /* 0x0000000400777308 */ /* 0x0005e20000000800 */
[--C-:B-1----:R-:W-:Y:S02]  /*3f60*/  FFMA.FTZ R0, R33, c[0x0][0x2d0], -R2.reuse ;  /* 0x0000b40021007a23 */ /* 0x102fe40000010802 */
[----:B------:R-:W-:Y:S05]  /*3f70*/  LDSM.16.MT88.4 R32, [R218+0x900] ;  /* 0x00090000da20783b */ /* 0x000fea0000004200 */
[----:B------:R1:W-:Y:S01]  /*3f80*/  MUFU.EX2 R118, R0 ;  /* 0x0000000000767308 */ /* 0x0003e20000000800 */
[--C-:B--2---:R-:W-:Y:S02]  /*3f90*/  FFMA.FTZ R4, R15, c[0x0][0x2d0], -R2.reuse ;  /* 0x0000b4000f047a23 */ /* 0x104fe40000010802 */
[----:B------:R-:W2:Y:S05]  /*3fa0*/  LDSM.16.MT88.4 R12, [R221+0x100] ;  /* 0x00010000dd0c783b */ /* 0x000eaa0000004200 */
[----:B------:R-:W3:Y:S01]  /*3fb0*/  MUFU.EX2 R4, R4 ;  /* 0x0000000400047308 */ /* 0x000ee20000000800 */
[----:B-1----:R-:W-:-:S02]  /*3fc0*/  FFMA.FTZ R0, R69, c[0x0][0x2d0], -R2 ;  /* 0x0000b40045007a23 */ /* 0x002fc40000010802 */
[----:B------:R-:W-:-:S05]  /*3fd0*/  IMAD.MOV.U32 R69, RZ, RZ, R116 ;  /* 0x000000ffff457224 */ /* 0x000fca00078e0074 */
[----:B------:R1:W-:Y:S01]  /*3fe0*/  MUFU.EX2 R198, R0 ;  /* 0x0000000000c67308 */ /* 0x0003e20000000800 */
[----:B---3--:R-:W-:-:S07]  /*3ff0*/  F2FP.PACK_AB R11, R4, R119 ;  /* 0x00000077040b723e */ /* 0x008fce00000000ff */
[C---:B------:R-:W-:Y:S01]  /*4000*/  HMMA.16816.F32 R76, R8.reuse, R20, RZ ;  /* 0x00000014084c723c */ /* 0x040fe200000018ff */
[----:B-1----:R-:W-:Y:S02]  /*4010*/  FFMA.FTZ R0, R70, c[0x0][0x2d0], -R2 ;  /* 0x0000b40046007a23 */ /* 0x002fe40000010802 */
[----:B------:R-:W-:Y:S02]  /*4020*/  IMAD.MOV.U32 R70, RZ, RZ, R137 ;  /* 0x000000ffff467224 */ /* 0x000fe400078e0089 */
[----:B------:R1:W3:Y:S03]  /*4030*/  MUFU.EX2 R197, R0 ;  /* 0x0000000000c57308 */ /* 0x0002e60000000800 */
[C---:B------:R-:W-:Y:S01]  /*4040*/  HMMA.16816.F32 R64, R8.reuse, R22, RZ ;  /* 0x000000160840723c */ /* 0x040fe200000018ff */
[----:B------:R-:W4:Y:S07]  /*4050*/  LDSM.16.MT88.4 R20, [R217+0x4100] ;  /* 0x00410000d914783b */ /* 0x000f2e0000004200 */
[----:B------:R-:W-:Y:S01]  /*4060*/  HMMA.16816.F32 R60, R8, R16, RZ ;  /* 0x00000010083c723c */ /* 0x000fe200000018ff */
[----:B-1----:R-:W-:-:S02]  /*4070*/  FFMA.FTZ R0, R71, c[0x0][0x2d0], -R6 ;  /* 0x0000b40047007a23 */ /* 0x002fc40000010806 */
[----:B------:R-:W-:-:S05]  /*4080*/  IMAD.MOV.U32 R71, RZ, RZ, R139 ;  /* 0x000000ffff477224 */ /* 0x000fca00078e008b */
[C---:B------:R-:W-:Y:S01]  /*4090*/  HMMA.16816.F32 R56, R8.reuse, R18, RZ ;  /* 0x000000120838723c */ /* 0x040fe200000018ff */
[----:B------:R-:W1:Y:S01]  /*40a0*/  LDSM.16.MT88.4 R16, [R221+0x4100] ;  /* 0x00410000dd10783b */ /* 0x000e620000004200 */
[----:B------:R5:W-:Y:S06]  /*40b0*/  MUFU.EX2 R248, R0 ;  /* 0x0000000000f87308 */ /* 0x000bec0000000800 */
[C---:B--2---:R-:W-:Y:S08]  /*40c0*/  HMMA.16816.F32 R48, R8.reuse, R12, RZ ;  /* 0x0000000c0830723c */ /* 0x044ff000000018ff */
[----:B------:R-:W-:Y:S01]  /*40d0*/  HMMA.16816.F32 R44, R8, R14, RZ ;  /* 0x0000000e082c723c */ /* 0x000fe200000018ff */
[----:B------:R-:W2:Y:S01]  /*40e0*/  LDSM.16.MT88.4 R12, [R220+0x4100] ;  /* 0x00410000dc0c783b */ /* 0x000ea20000004200 */
[----:B-----5:R-:W-:-:S04]  /*40f0*/  FFMA.FTZ R0, R89, c[0x0][0x2d0], -R6 ;  /* 0x0000b40059007a23 */ /* 0x020fc80000010806 */
[----:B------:R5:W1:Y:S02]  /*4100*/  MUFU.EX2 R246, R0 ;  /* 0x0000000000f67308 */ /* 0x000a640000000800 */
[C---:B------:R-:W-:Y:S08]  /*4110*/  HMMA.16816.F32 R52, R8.reuse, R24, RZ ;  /* 0x000000180834723c */ /* 0x040ff000000018ff */
[----:B------:R-:W-:Y:S01]  /*4120*/  HMMA.16816.F32 R72, R8, R26, RZ ;  /* 0x0000001a0848723c */ /* 0x000fe200000018ff */
[----:B------:R-:W2:Y:S01]  /*4130*/  LDSM.16.MT88.4 R24, [R220+0x900] ;  /* 0x00090000dc18783b */ /* 0x000ea20000004200 */
[----:B-----5:R-:W-:-:S06]  /*4140*/  FFMA.FTZ R0, R88, c[0x0][0x2d0], -R6 ;  /* 0x0000b40058007a23 */ /* 0x020fcc0000010806 */
[C---:B------:R-:W-:Y:S01]  /*4150*/  HMMA.16816.F32 R104, R8.reuse, R40, RZ ;  /* 0x000000280868723c */ /* 0x040fe200000018ff */
[----:B------:R5:W-:Y:S07]  /*4160*/  MUFU.EX2 R243, R0 ;  /* 0x0000000000f37308 */ /* 0x000bee0000000800 */
[C---:B------:R-:W-:Y:S01]  /*4170*/  HMMA.16816.F32 R108, R8.reuse, R42, RZ ;  /* 0x0000002a086c723c */ /* 0x040fe200000018ff */
[----:B------:R-:W3:Y:S07]  /*4180*/  LDSM.16.MT88.4 R40, [R218+0x4900] ;  /* 0x00490000da28783b */ /* 0x000eee0000004200 */
[----:B----4-:R-:W-:Y:S01]  /*4190*/  HMMA.16816.F32 R80, R8, R20, RZ ;  /* 0x000000140850723c */ /* 0x010fe200000018ff */
[----:B-----5:R-:W-:-:S04]  /*41a0*/  FFMA.FTZ R0, R90, c[0x0][0x2d0], -R6 ;  /* 0x0000b4005a007a23 */ /* 0x020fc80000010806 */
[----:B------:R4:W5:Y:S03]  /*41b0*/  MUFU.EX2 R247, R0 ;  /* 0x0000000000f77308 */ /* 0x0009660000000800 */
[C---:B------:R-:W-:Y:S01]  /*41c0*/  HMMA.16816.F32 R84, R8.reuse, R22, RZ ;  /* 0x000000160854723c */ /* 0x040fe200000018ff */
[----:B------:R-:W3:Y:S07]  /*41d0*/  LDSM.16.MT88.4 R20, [R217+0x4900] ;  /* 0x00490000d914783b */ /* 0x000eee0000004200 */
[----:B-1----:R-:W-:Y:S01]  /*41e0*/  HMMA.16816.F32 R100, R8, R16, RZ ;  /* 0x000000100864723c */ /* 0x002fe200000018ff */
[----:B----4-:R-:W-:-:S07]  /*41f0*/  FFMA.FTZ R0, R91, c[0x0][0x2d0], -R2 ;  /* 0x0000b4005b007a23 */ /* 0x010fce0000010802 */
[C---:B------:R-:W-:Y:S01]  /*4200*/  HMMA.16816.F32 R96, R8.reuse, R18, RZ ;  /* 0x000000120860723c */ /* 0x040fe200000018ff */
[----:B------:R-:W1:Y:S01]  /*4210*/  LDSM.16.MT88.4 R16, [R221+0x4900] ;  /* 0x00490000dd10783b */ /* 0x000e620000004200 */
[----:B------:R4:W-:Y:S06]  /*4220*/  MUFU.EX2 R242, R0 ;  /* 0x0000000000f27308 */ /* 0x0009ec0000000800 */
[C---:B--2---:R-:W-:Y:S08]  /*4230*/  HMMA.16816.F32 R124, R8.reuse, R12, RZ ;  /* 0x0000000c087c723c */ /* 0x044ff000000018ff */
[----:B------:R-:W-:Y:S01]  /*4240*/  HMMA.16816.F32 R92, R8, R14, RZ ;  /* 0x0000000e085c723c */ /* 0x000fe200000018ff */
[----:B------:R-:W2:Y:S01]  /*4250*/  LDSM.16.MT88.4 R12, [R220+0x4900] ;  /* 0x00490000dc0c783b */ /* 0x000ea20000004200 */
[----:B----4-:R-:W-:-:S04]  /*4260*/  FFMA.FTZ R0, R112, c[0x0][0x2d0], -R2 ;  /* 0x0000b40070007a23 */ /* 0x010fc80000010802 */
[----:B------:R4:W1:Y:S01]  /*4270*/  MUFU.EX2 R241, R0 ;  /* 0x0000000000f17308 */ /* 0x0008620000000800 */
[----:B------:R-:W-:Y:S02]  /*4280*/  F2FP.PACK_AB R8, R202, R203 ;  /* 0x000000cbca08723e */ /* 0x000fe400000000ff */
[----:B------:R-:W-:Y:S02]  /*4290*/  F2FP.PACK_AB R10, R5, R117 ;  /* 0x00000075050a723e */ /* 0x000fe400000000ff */
[----:B------:R-:W-:Y:S02]  /*42a0*/  F2FP.PACK_AB R9, R118, R201 ;  /* 0x000000c97609723e */ /* 0x000fe400000000ff */
[----:B---3--:R-:W-:-:S07]  /*42b0*/  F2FP.PACK_AB R11, R197, R198 ;  /* 0x000000c6c50b723e */ /* 0x008fce00000000ff */
[----:B------:R-:W-:Y:S01]  /*42c0*/  HMMA.16816.F32 R152, R8, R36, R76 ;  /* 0x000000240898723c */ /* 0x000fe2000000184c */
[----:B----4-:R-:W-:-:S07]  /*42d0*/  FFMA.FTZ R0, R113, c[0x0][0x2d0], -R2 ;  /* 0x0000b40071007a23 */ /* 0x010fce0000010802 */
[C---:B------:R-:W-:Y:S01]  /*42e0*/  HMMA.16816.F32 R132, R8.reuse, R38, R64 ;  /* 0x000000260884723c */ /* 0x040fe20000001840 */
[----:B------:R-:W3:Y:S07]  /*42f0*/  LDSM.16.MT88.4 R36, [R217+0x1100] ;  /* 0x00110000d924783b */ /* 0x000eee0000004200 */
[C---:B------:R-:W-:Y:S08]  /*4300*/  HMMA.16816.F32 R120, R8.reuse, R32, R60 ;  /* 0x000000200878723c */ /* 0x040ff0000000183c */
[C---:B------:R-:W-:Y:S08]  /*4310*/  HMMA.16816.F32 R60, R8.reuse, R28, R48 ;  /* 0x0000001c083c723c */ /* 0x040ff00000001830 */
[C---:B------:R-:W-:Y:S07]  /*4320*/  HMMA.16816.F32 R48, R8.reuse, R24, R52 ;  /* 0x000000180830723c */ /* 0x040fee0000001834 */
[----:B------:R-:W-:Y:S01]  /*4330*/  IMAD.MOV.U32 R55, RZ, RZ, R136 ;  /* 0x000000ffff377224 */ /* 0x000fe200078e0088 */
[----:B------:R-:W-:Y:S01]  /*4340*/  HMMA.16816.F32 R64, R8, R34, R56 ;  /* 0x000000220840723c */ /* 0x000fe20000001838 */
[----:B------:R-:W-:Y:S01]  /*4350*/  IMAD.MOV.U32 R54, RZ, RZ, R119 ;  /* 0x000000ffff367224 */ /* 0x000fe200078e0077 */
[----:B------:R-:W-:Y:S01]  /*4360*/  LDSM.16.MT88.4 R32, [R218+0x1100] ;  /* 0x00110000da20783b */ /* 0x000fe20000004200 */
[----:B------:R-:W-:-:S02]  /*4370*/  IMAD.MOV.U32 R53, RZ, RZ, R118 ;  /* 0x000000ffff357224 */ /* 0x000fc400078e0076 */
[----:B------:R-:W-:-:S03]  /*4380*/  IMAD.MOV.U32 R52, RZ, RZ, R117 ;  /* 0x000000ffff347224 */ /* 0x000fc600078e0075 */
[C---:B------:R-:W-:Y:S07]  /*4390*/  HMMA.16816.F32 R136, R8.reuse, R40, R104 ;  /* 0x000000280888723c */ /* 0x040fee0000001868 */
[----:B------:R-:W-:Y:S01]  /*43a0*/  IMAD.MOV.U32 R105, RZ, RZ, R240 ;  /* 0x000000ffff697224 */ /* 0x000fe200078e00f0 */
[----:B------:R-:W-:Y:S01]  /*43b0*/  HMMA.16816.F32 R56, R8, R26, R72 ;  /* 0x0000001a0838723c */ /* 0x000fe20000001848 */
[----:B------:R4:W-:Y:S01]  /*43c0*/  MUFU.EX2 R240, R0 ;  /* 0x0000000000f07308 */ /* 0x0009e20000000800 */
[----:B------:R-:W-:Y:S01]  /*43d0*/  IMAD.MOV.U32 R106, RZ, RZ, R239 ;  /* 0x000000ffff6a7224 */ /* 0x000fe200078e00ef */
[----:B------:R-:W-:Y:S01]  /*43e0*/  LDSM.16.MT88.4 R24, [R221+0x1100] ;  /* 0x00110000dd18783b */ /* 0x000fe20000004200 */
[----:B------:R-:W-:-:S04]  /*43f0*/  IMAD.MOV.U32 R107, RZ, RZ, R115 ;  /* 0x000000ffff6b7224 */ /* 0x000fc800078e0073 */
[C---:B------:R-:W-:Y:S01]  /*4400*/  HMMA.16816.F32 R44, R8.reuse, R30, R44 ;  /* 0x0000001e082c723c */ /* 0x040fe2000000182c */
[----:B------:R-:W2:Y:S07]  /*4410*/  LDSM.16.MT88.4 R28, [R220+0x1100] ;  /* 0x00110000dc1c783b */ /* 0x000eae0000004200 */
[----:B------:R-:W-:Y:S01]  /*4420*/  HMMA.16816.F32 R76, R8, R20, R80 ;  /* 0x00000014084c723c */ /* 0x000fe20000001850 */
[----:B----4-:R-:W-:-:S04]  /*4430*/  FFMA.FTZ R0, R114, c[0x0][0x2d0], -R2 ;  /* 0x0000b40072007a23 */ /* 0x010fc80000010802 */
[----:B------:R4:W1:Y:S03]  /*4440*/  MUFU.EX2 R239, R0 ;  /* 0x0000000000ef7308 */ /* 0x0008660000000800 */
[C---:B------:R-:W-:Y:S01]  /*4450*/  HMMA.16816.F32 R116, R8.reuse, R22, R84 ;  /* 0x000000160874723c */ /* 0x040fe20000001854 */
[----:B------:R-:W3:Y:S07]  /*4460*/  LDSM.16.MT88.4 R20, [R217+0x5100] ;  /* 0x00510000d914783b */ /* 0x000eee0000004200 */
[----:B------:R-:W-:Y:S01]  /*4470*/  HMMA.16816.F32 R128, R8, R42, R108 ;  /* 0x0000002a0880723c */ /* 0x000fe2000000186c */
[----:B----4-:R-:W-:-:S02]  /*4480*/  FFMA.FTZ R0, R149, c[0x0][0x2d0], -R6 ;  /* 0x0000b40095007a23 */ /* 0x010fc40000010806 */
[----:B------:R-:W-:-:S05]  /*4490*/  IMAD.MOV.U32 R149, RZ, RZ, R199 ;  /* 0x000000ffff957224 */ /* 0x000fca00078e00c7 */
[C---:B-1----:R-:W-:Y:S08]  /*44a0*/  HMMA.16816.F32 R112, R8.reuse, R16, R100 ;  /* 0x000000100870723c */ /* 0x042ff00000001864 */
[C---:B------:R-:W-:Y:S01]  /*44b0*/  HMMA.16816.F32 R84, R8.reuse, R18, R96 ;  /* 0x000000120854723c */ /* 0x040fe20000001860 */
[----:B------:R-:W1:Y:S07]  /*44c0*/  LDSM.16.MT88.4 R16, [R221+0x5100] ;  /* 0x00510000dd10783b */ /* 0x000e6e0000004200 */
[C---:B--2---:R-:W-:Y:S07]  /*44d0*/  HMMA.16816.F32 R80, R8.reuse, R12, R124 ;  /* 0x0000000c0850723c */ /* 0x044fee000000187c */
[----:B------:R-:W-:Y:S01]  /*44e0*/  IMAD.MOV.U32 R127, RZ, RZ, R52 ;  /* 0x000000ffff7f7224 */ /* 0x000fe200078e0034 */
[----:B------:R-:W-:Y:S01]  /*44f0*/  HMMA.16816.F32 R72, R8, R14, R92 ;  /* 0x0000000e0848723c */ /* 0x000fe2000000185c */
[----:B------:R-:W-:Y:S01]  /*4500*/  LDSM.16.MT88.4 R12, [R220+0x5100] ;  /* 0x00510000dc0c783b */ /* 0x000fe20000004200 */
[----:B------:R-:W-:-:S02]  /*4510*/  IMAD.MOV.U32 R126, RZ, RZ, R55 ;  /* 0x000000ffff7e7224 */ /* 0x000fc400078e0037 */
[----:B------:R-:W-:Y:S02]  /*4520*/  IMAD.MOV.U32 R124, RZ, RZ, R106 ;  /* 0x000000ffff7c7224 */ /* 0x000fe400078e006a */
[----:B------:R-:W-:Y:S01]  /*4530*/  IMAD.MOV.U32 R125, RZ, RZ, R107 ;  /* 0x000000ffff7d7224 */ /* 0x000fe200078e006b */
[----:B------:R-:W-:Y:S02]  /*4540*/  F2FP.PACK_AB R8, R246, R248 ;  /* 0x000000f8f608723e */ /* 0x000fe400000000ff */
[----:B-----5:R-:W-:Y:S02]  /*4550*/  F2FP.PACK_AB R10, R247, R243 ;  /* 0x000000f3f70a723e */ /* 0x020fe400000000ff */
[----:B------:R-:W-:Y:S02]  /*4560*/  F2FP.PACK_AB R9, R241, R242 ;  /* 0x000000f2f109723e */ /* 0x000fe400000000ff */
[----:B------:R-:W-:-:S07]  /*4570*/  F2FP.PACK_AB R11, R239, R240 ;  /* 0x000000f0ef0b723e */ /* 0x000fce00000000ff */
[C---:B---3--:R-:W-:Y:S07]  /*4580*/  HMMA.16816.F32 R96, R8.reuse, R38, R132 ;  /* 0x000000260860723c */ /* 0x048fee0000001884 */
[----:B------:R-:W-:Y:S01]  /*4590*/  IMAD.MOV.U32 R134, RZ, RZ, R203 ;  /* 0x000000ffff867224 */ /* 0x000fe200078e00cb */
[----:B------:R-:W-:Y:S01]  /*45a0*/  HMMA.16816.F32 R88, R8, R36, R152 ;  /* 0x000000240858723c */ /* 0x000fe20000001898 */
[----:B------:R2:W-:Y:S01]  /*45b0*/  MUFU.EX2 R203, R0 ;  /* 0x0000000000cb7308 */ /* 0x0005e20000000800 */
[----:B------:R-:W-:Y:S01]  /*45c0*/  IMAD.MOV.U32 R132, RZ, RZ, R201 ;  /* 0x000000ffff847224 */ /* 0x000fe200078e00c9 */
[----:B------:R-:W3:Y:S01]  /*45d0*/  LDSM.16.MT88.4 R36, [R218+0x5100] ;  /* 0x00510000da24783b */ /* 0x000ee20000004200 */
[----:B------:R-:W-:-:S02]  /*45e0*/  IMAD.MOV.U32 R133, RZ, RZ, R202 ;  /* 0x000000ffff857224 */ /* 0x000fc400078e00ca */
[----:B------:R-:W-:Y:S02]  /*45f0*/  IMAD.MOV.U32 R135, RZ, RZ, R4 ;  /* 0x000000ffff877224 */ /* 0x000fe400078e0004 */
[----:B------:R-:W-:Y:S01]  /*4600*/  IMAD.MOV.U32 R152, RZ, RZ, R71 ;  /* 0x000000ffff987224 */ /* 0x000fe200078e0047 */
[C---:B------:R-:W-:Y:S01]  /*4610*/  HMMA.16816.F32 R40, R8.reuse, R30, R56 ;  /* 0x0000001e0828723c */ /* 0x040fe20000001838 */
[----:B------:R-:W-:Y:S02]  /*4620*/  IMAD.MOV.U32 R71, RZ, RZ, R200 ;  /* 0x000000ffff477224 */ /* 0x000fe400078e00c8 */
[----:B------:R-:W-:Y:S02]  /*4630*/  IMAD.MOV.U32 R154, RZ, RZ, R53 ;  /* 0x000000ffff9a7224 */ /* 0x000fe400078e0035 */
[----:B------:R-:W-:Y:S02]  /*4640*/  IMAD.MOV.U32 R153, RZ, RZ, R54 ;  /* 0x000000ffff997224 */ /* 0x000fe400078e0036 */
[----:B------:R-:W-:Y:S01]  /*4650*/  IMAD.MOV.U32 R155, RZ, RZ, R105 ;  /* 0x000000ffff9b7224 */ /* 0x000fe200078e0069 */
[----:B------:R-:W-:Y:S01]  /*4660*/  HMMA.16816.F32 R52, R8, R26, R44 ;  /* 0x0000001a0834723c */ /* 0x000fe2000000182c */
[----:B--2---:R-:W-:-:S02]  /*4670*/  FFMA.FTZ R0, R151, c[0x0][0x2d0], -R6 ;  /* 0x0000b40097007a23 */ /* 0x004fc40000010806 */
[----:B------:R-:W-:Y:S02]  /*4680*/  IMAD.MOV.U32 R151, RZ, RZ, R198 ;  /* 0x000000ffff977224 */ /* 0x000fe400078e00c6 */
[----:B------:R2:W4:Y:S03]  /*4690*/  MUFU.EX2 R201, R0 ;  /* 0x0000000000c97308 */ /* 0x0005260000000800 */
[C---:B------:R-:W-:Y:S01]  /*46a0*/  HMMA.16816.F32 R44, R8.reuse, R28, R48 ;  /* 0x0000001c082c723c */ /* 0x040fe20000001830 */
[----:B------:R-:W5:Y:S06]  /*46b0*/  LDSM.16.MT88.4 R28, [R217+0x1900] ;  /* 0x00190000d91c783b */ /* 0x000f6c0000004200 */
[----:B------:R-:W-:Y:S01]  /*46c0*/  IMAD.MOV.U32 R51, RZ, RZ, R197 ;  /* 0x000000ffff337224 */ /* 0x000fe200078e00c5 */
[----:B------:R-:W-:Y:S01]  /*46d0*/  HMMA.16816.F32 R60, R8, R24, R60 ;  /* 0x00000018083c723c */ /* 0x000fe2000000183c */
[----:B------:R-:W3:Y:S01]  /*46e0*/  LDSM.16.MT88.4 R24, [R218+0x1900] ;  /* 0x00190000da18783b */ /* 0x000ee20000004200 */
[----:B--2---:R-:W-:-:S06]  /*46f0*/  FFMA.FTZ R0, R150, c[0x0][0x2d0], -R6 ;  /* 0x0000b40096007a23 */ /* 0x004fcc0000010806 */
[C---:B------:R-:W-:Y:S01]  /*4700*/  HMMA.16816.F32 R104, R8.reuse, R32, R120 ;  /* 0x000000200868723c */ /* 0x040fe20000001878 */
[----:B------:R2:W-:Y:S07]  /*4710*/  MUFU.EX2 R200, R0 ;  /* 0x0000000000c87308 */ /* 0x0005ee0000000800 */
[C---:B------:R-:W-:Y:S01]  /*4720*/  HMMA.16816.F32 R92, R8.reuse, R34, R64 ;  /* 0x00000022085c723c */ /* 0x040fe20000001840 */
[----:B------:R-:W-:Y:S07]  /*4730*/  LDSM.16.MT88.4 R32, [R220+0x1900] ;  /* 0x00190000dc20783b */ /* 0x000fee0000004200 */
[----:B------:R-:W-:Y:S01]  /*4740*/  HMMA.16816.F32 R100, R8, R20, R76 ;  /* 0x000000140864723c */ /* 0x000fe2000000184c */
[----:B--2---:R-:W-:-:S04]  /*4750*/  FFMA.FTZ R0, R156, c[0x0][0x2d0], -R6 ;  /* 0x0000b4009c007a23 */ /* 0x004fc80000010806 */
[----:B------:R2:W2:Y:S03]  /*4760*/  MUFU.EX2 R202, R0 ;  /* 0x0000000000ca7308 */ /* 0x0004a60000000800 */
[C---:B------:R-:W-:Y:S01]  /*4770*/  HMMA.16816.F32 R108, R8.reuse, R22, R116 ;  /* 0x00000016086c723c */ /* 0x040fe20000001874 */
[----:B------:R-:W4:Y:S07]  /*4780*/  LDSM.16.MT88.4 R20, [R221+0x1900] ;  /* 0x00190000dd14783b */ /* 0x000f2e0000004200 */
[----:B-1----:R-:W-:Y:S01]  /*4790*/  HMMA.16816.F32 R120, R8, R16, R112 ;  /* 0x000000100878723c */ /* 0x002fe20000001870 */
[----:B--2---:R-:W-:-:S07]  /*47a0*/  FFMA.FTZ R0, R158, c[0x0][0x2d0], -R2 ;  /* 0x0000b4009e007a23 */ /* 0x004fce0000010802 */
[C---:B---3--:R-:W-:Y:S01]  /*47b0*/  HMMA.16816.F32 R136, R8.reuse, R36, R136 ;  /* 0x000000240888723c */ /* 0x048fe20000001888 */
[----:B------:R1:W-:Y:S07]  /*47c0*/  MUFU.EX2 R199, R0 ;  /* 0x0000000000c77308 */ /* 0x0003ee0000000800 */
[C---:B------:R-:W-:Y:S08]  /*47d0*/  HMMA.16816.F32 R128, R8.reuse, R38, R128 ;  /* 0x000000260880723c */ /* 0x040ff00000001880 */
[C---:B------:R-:W-:Y:S01]  /*47e0*/  HMMA.16816.F32 R116, R8.reuse, R18, R84 ;  /* 0x000000120874723c */ /* 0x040fe20000001854 */
[--C-:B-1----:R-:W-:Y:S01]  /*47f0*/  FFMA.FTZ R0, R157, c[0x0][0x2d0], -R2.reuse ;  /* 0x0000b4009d007a23 */ /* 0x102fe20000010802 */
[----:B------:R-:W-:Y:S03]  /*4800*/  LDSM.16.MT88.4 R16, [R217+0x2100] ;  /* 0x00210000d910783b */ /* 0x000fe60000004200 */
[----:B------:R1:W2:Y:S03]  /*4810*/  MUFU.EX2 R198, R0 ;  /* 0x0000000000c67308 */ /* 0x0002a60000000800 */
[C---:B------:R-:W-:Y:S08]  /*4820*/  HMMA.16816.F32 R112, R8.reuse, R12, R80 ;  /* 0x0000000c0870723c */ /* 0x040ff00000001850 */
[----:B------:R-:W-:Y:S01]  /*4830*/  HMMA.16816.F32 R72, R8, R14, R72 ;  /* 0x0000000e0848723c */ /* 0x000fe20000001848 */
[----:B------:R-:W3:Y:S01]  /*4840*/  LDSM.16.MT88.4 R12, [R217+0x5900] ;  /* 0x00590000d90c783b */ /* 0x000ee20000004200 */
[----:B-1----:R-:W-:-:S05]  /*4850*/  FFMA.FTZ R0, R159, c[0x0][0x2d0], -R2 ;  /* 0x0000b4009f007a23 */ /* 0x002fca0000010802 */
[----:B----4-:R-:W-:Y:S01]  /*4860*/  F2FP.PACK_AB R8, R201, R203 ;  /* 0x000000cbc908723e */ /* 0x010fe200000000ff */
[----:B------:R1:W-:Y:S01]  /*4870*/  MUFU.EX2 R4, R0 ;  /* 0x0000000000047308 */ /* 0x0003e20000000800 */
[----:B------:R-:W-:Y:S02]  /*4880*/  F2FP.PACK_AB R10, R202, R200 ;  /* 0x000000c8ca0a723e */ /* 0x000fe400000000ff */
[----:B--2---:R-:W-:Y:S01]  /*4890*/  F2FP.PACK_AB R9, R198, R199 ;  /* 0x000000c7c609723e */ /* 0x004fe200000000ff */
[----:B-1----:R-:W-:-:S04]  /*48a0*/  FFMA.FTZ R0, R160, c[0x0][0x2d0], -R2 ;  /* 0x0000b400a0007a23 */ /* 0x002fc80000010802 */
[----:B------:R-:W1:Y:S02]  /*48b0*/  MUFU.EX2 R197, R0 ;  /* 0x0000000000c57308 */ /* 0x000e640000000800 */
[----:B-1----:R-:W-:Y:S01]  /*48c0*/  F2FP.PACK_AB R11, R197, R4 ;  /* 0x00000004c50b723e */ /* 0x002fe200000000ff */
[----:B------:R-:W-:Y:S02]  /*48d0*/  FFMA.FTZ R0, R162, c[0x0][0x2d0], -R6 ;  /* 0x0000b400a2007a23 */ /* 0x000fe40000010806 */
[----:B------:R-:W-:-:S03]  /*48e0*/  IMAD.MOV.U32 R162, RZ, RZ, R51 ;  /* 0x000000ffffa27224 */ /* 0x000fc600078e0033 */
[----:B------:R1:W-:Y:S01]  /*48f0*/  MUFU.EX2 R160, R0 ;  /* 0x0000000000a07308 */ /* 0x0003e20000000800 */
[C---:B-----5:R-:W-:Y:S08]  /*4900*/  HMMA.16816.F32 R80, R8.reuse, R28, R88 ;  /* 0x0000001c0850723c */ /* 0x060ff00000001858 */
[----:B------:R-:W-:Y:S01]  /*4910*/  HMMA.16816.F32 R76, R8, R30, R96 ;  /* 0x0000001e084c723c */ /* 0x000fe20000001860 */
[----:B------:R-:W2:Y:S01]  /*4920*/  LDSM.16.MT88.4 R28, [R218+0x5900] ;  /* 0x00590000da1c783b */ /* 0x000ea20000004200 */
[----:B-1----:R-:W-:-:S06]  /*4930*/  FFMA.FTZ R0, R163, c[0x0][0x2d0], -R6 ;  /* 0x0000b400a3007a23 */ /* 0x002fcc0000010806 */
[C---:B------:R-:W-:Y:S01]  /*4940*/  HMMA.16816.F32 R64, R8.reuse, R24, R104 ;  /* 0x000000180840723c */ /* 0x040fe20000001868 */
[----:B------:R-:W-:Y:S01]  /*4950*/  IMAD.MOV.U32 R163, RZ, RZ, R151 ;  /* 0x000000ffffa37224 */ /* 0x000fe200078e0097 */
[----:B------:R1:W4:Y:S06]  /*4960*/  MUFU.EX2 R159, R0 ;  /* 0x00000000009f7308 */ /* 0x00032c0000000800 */
[C---:B------:R-:W-:Y:S01]  /*4970*/  HMMA.16816.F32 R56, R8.reuse, R26, R92 ;  /* 0x0000001a0838723c */ /* 0x040fe2000000185c */
[----:B------:R-:W5:Y:S07]  /*4980*/  LDSM.16.MT88.4 R24, [R221+0x5900] ;  /* 0x00590000dd18783b */ /* 0x000f6e0000004200 */
[----:B------:R-:W-:Y:S01]  /*4990*/  HMMA.16816.F32 R60, R8, R20, R60 ;  /* 0x00000014083c723c */ /* 0x000fe2000000183c */
[----:B-1----:R-:W-:-:S02]  /*49a0*/  FFMA.FTZ R0, R161, c[0x0][0x2d0], -R6 ;  /* 0x0000b400a1007a23 */ /* 0x002fc40000010806 */
[----:B------:R-:W-:Y:S02]  /*49b0*/  IMAD.MOV.U32 R161, RZ, RZ, R149 ;  /* 0x000000ffffa17224 */ /* 0x000fe400078e0095 */
[----:B------:R1:W-:Y:S01]  /*49c0*/  MUFU.EX2 R157, R0 ;  /* 0x00000000009d7308 */ /* 0x0003e20000000800 */
[----:B------:R-:W-:Y:S02]  /*49d0*/  IMAD.MOV.U32 R149, RZ, RZ, R132 ;  /* 0x000000ffff957224 */ /* 0x000fe400078e0084 */
[----:B------:R-:W-:Y:S01]  /*49e0*/  HMMA.16816.F32 R52, R8, R22, R52 ;  /* 0x000000160834723c */ /* 0x000fe20000001834 */
[----:B------:R-:W4:Y:S01]  /*49f0*/  LDSM.16.MT88.4 R20, [R220+0x5900] ;  /* 0x00590000dc14783b */ /* 0x000f220000004200 */
[----:B------:R-:W-:Y:S02]  /*4a00*/  IMAD.MOV.U32 R132, RZ, RZ, R133 ;  /* 0x000000ffff847224 */ /* 0x000fe400078e0085 */
[----:B------:R-:W-:Y:S02]  /*4a10*/  IMAD.MOV.U32 R133, RZ, RZ, R134 ;  /* 0x000000ffff857224 */ /* 0x000fe400078e0086 */
[----:B------:R-:W-:-:S02]  /*4a20*/  IMAD.MOV.U32 R134, RZ, RZ, R135 ;  /* 0x000000ffff867224 */ /* 0x000fc400078e0087 */
[C---:B------:R-:W-:Y:S01]  /*4a30*/  HMMA.16816.F32 R48, R8.reuse, R32, R44 ;  /* 0x000000200830723c */ /* 0x040fe2000000182c */
[----:B------:R-:W-:Y:S02]  /*4a40*/  IMAD.MOV.U32 R135, RZ, RZ, R152 ;  /* 0x000000ffff877224 */ /* 0x000fe400078e0098 */
[----:B------:R-:W-:Y:S02]  /*4a50*/  IMAD.MOV.U32 R152, RZ, RZ, R153 ;  /* 0x000000ffff987224 */ /* 0x000fe400078e0099 */
[----:B------:R-:W-:Y:S02]  /*4a60*/  IMAD.MOV.U32 R153, RZ, RZ, R154 ;  /* 0x000000ffff997224 */ /* 0x000fe400078e009a */
[----:B-1----:R-:W-:Y:S01]  /*4a70*/  FFMA.FTZ R0, R164, c[0x0][0x2d0], -R6 ;  /* 0x0000b400a4007a23 */ /* 0x002fe20000010806 */
[----:B------:R-:W-:Y:S01]  /*4a80*/  HMMA.16816.F32 R36, R8, R34, R40 ;  /* 0x000000220824723c */ /* 0x000fe20000001828 */
[----:B------:R-:W-:Y:S01]  /*4a90*/  IMAD.MOV.U32 R154, RZ, RZ, R155 ;  /* 0x000000ffff9a7224 */ /* 0x000fe200078e009b */
[----:B------:R-:W-:Y:S01]  /*4aa0*/  LDSM.16.MT88.4 R32, [R221+0x2100] ;  /* 0x00210000dd20783b */ /* 0x000fe20000004200 */
[----:B------:R1:W1:Y:S01]  /*4ab0*/  MUFU.EX2 R158, R0 ;  /* 0x00000000009e7308 */ /* 0x0002620000000800 */
[----:B------:R-:W-:-:S04]  /*4ac0*/  IMAD.MOV.U32 R164, RZ, RZ, R127 ;  /* 0x000000ffffa47224 */ /* 0x000fc800078e007f */
[C---:B---3--:R-:W-:Y:S08]  /*4ad0*/  HMMA.16816.F32 R44, R8.reuse, R12, R100 ;  /* 0x0000000c082c723c */ /* 0x048ff00000001864 */
[----:B------:R-:W-:Y:S01]  /*4ae0*/  HMMA.16816.F32 R40, R8, R14, R108 ;  /* 0x0000000e0828723c */ /* 0x000fe2000000186c */
[----:B------:R-:W3:Y:S01]  /*4af0*/  LDSM.16.MT88.4 R12, [R218+0x2100] ;  /* 0x00210000da0c783b */ /* 0x000ee20000004200 */
[----:B-1----:R-:W-:-:S02]  /*4b00*/  FFMA.FTZ R0, R165, c[0x0][0x2d0], -R2 ;  /* 0x0000b400a5007a23 */ /* 0x002fc40000010802 */
[----:B------:R-:W-:Y:S02]  /*4b10*/  IMAD.MOV.U32 R165, RZ, RZ, R153 ;  /* 0x000000ffffa57224 */ /* 0x000fe400078e0099 */
[----:B------:R1:W-:Y:S02]  /*4b20*/  MUFU.EX2 R156, R0 ;  /* 0x00000000009c7308 */ /* 0x0003e40000000800 */
[C---:B--2---:R-:W-:Y:S07]  /*4b30*/  HMMA.16816.F32 R84, R8.reuse, R28, R136 ;  /* 0x0000001c0854723c */ /* 0x044fee0000001888 */
[----:B------:R-:W-:Y:S01]  /*4b40*/  IMAD.MOV.U32 R136, RZ, RZ, R135 ;  /* 0x000000ffff887224 */ /* 0x000fe200078e0087 */
[----:B------:R-:W-:Y:S01]  /*4b50*/  HMMA.16816.F32 R104, R8, R30, R128 ;  /* 0x0000001e0868723c */ /* 0x000fe20000001880 */
[----:B------:R-:W2:Y:S01]  /*4b60*/  LDSM.16.MT88.4 R28, [R220+0x2100] ;  /* 0x00210000dc1c783b */ /* 0x000ea20000004200 */
[----:B------:R-:W-:-:S02]  /*4b70*/  IMAD.MOV.U32 R137, RZ, RZ, R134 ;  /* 0x000000ffff897224 */ /* 0x000fc400078e0086 */
[----:B------:R-:W-:Y:S02]  /*4b80*/  IMAD.MOV.U32 R138, RZ, RZ, R133 ;  /* 0x000000ffff8a7224 */ /* 0x000fe400078e0085 */
[----:B------:R-:W-:Y:S02]  /*4b90*/  IMAD.MOV.U32 R139, RZ, RZ, R149 ;  /* 0x000000ffff8b7224 */ /* 0x000fe400078e0095 */
[----:B-1----:R-:W-:Y:S01]  /*4ba0*/  FFMA.FTZ R0, R167, c[0x0][0x2d0], -R2 ;  /* 0x0000b400a7007a23 */ /* 0x002fe20000010802 */
[----:B-----5:R-:W-:Y:S01]  /*4bb0*/  HMMA.16816.F32 R120, R8, R24, R120 ;  /* 0x000000180878723c */ /* 0x020fe20000001878 */
[----:B------:R-:W-:Y:S02]  /*4bc0*/  IMAD.MOV.U32 R129, RZ, RZ, R126 ;  /* 0x000000ffff817224 */ /* 0x000fe400078e007e */
[----:B------:R1:W5:Y:S01]  /*4bd0*/  MUFU.EX2 R155, R0 ;  /* 0x00000000009b7308 */ /* 0x0003620000000800 */
[----:B------:R-:W-:Y:S02]  /*4be0*/  IMAD.MOV.U32 R130, RZ, RZ, R125 ;  /* 0x000000ffff827224 */ /* 0x000fe400078e007d */
[----:B------:R-:W-:-:S02]  /*4bf0*/  IMAD.MOV.U32 R131, RZ, RZ, R124 ;  /* 0x000000ffff837224 */ /* 0x000fc400078e007c */
[----:B------:R-:W-:Y:S01]  /*4c00*/  HMMA.16816.F32 R116, R8, R26, R116 ;  /* 0x0000001a0874723c */ /* 0x000fe20000001874 */
[----:B------:R-:W2:Y:S01]  /*4c10*/  LDSM.16.MT88.4 R24, [R217+0x6100] ;  /* 0x00610000d918783b */ /* 0x000ea20000004200 */
[----:B------:R-:W-:Y:S02]  /*4c20*/  IMAD.MOV.U32 R167, RZ, RZ, R132 ;  /* 0x000000ffffa77224 */ /* 0x000fe400078e0084 */
[----:B------:R-:W-:-:S04]  /*4c30*/  IMAD.MOV.U32 R128, RZ, RZ, R71 ;  /* 0x000000ffff807224 */ /* 0x000fc800078e0047 */
[C---:B----4-:R-:W-:Y:S01]  /*4c40*/  HMMA.16816.F32 R112, R8.reuse, R20, R112 ;  /* 0x000000140870723c */ /* 0x050fe20000001870 */
[----:B-1----:R-:W-:Y:S02]  /*4c50*/  FFMA.FTZ R0, R168, c[0x0][0x2d0], -R2 ;  /* 0x0000b400a8007a23 */ /* 0x002fe40000010802 */
[----:B------:R-:W-:Y:S02]  /*4c60*/  IMAD.MOV.U32 R168, RZ, RZ, R152 ;  /* 0x000000ffffa87224 */ /* 0x000fe400078e0098 */
[----:B------:R1:W-:Y:S03]  /*4c70*/  MUFU.EX2 R127, R0 ;  /* 0x00000000007f7308 */ /* 0x0003e60000000800 */
[----:B------:R-:W-:Y:S01]  /*4c80*/  HMMA.16816.F32 R96, R8, R22, R72 ;  /* 0x000000160860723c */ /* 0x000fe20000001848 */
[----:B------:R-:W4:Y:S06]  /*4c90*/  LDSM.16.MT88.4 R20, [R218+0x6100] ;  /* 0x00610000da14783b */ /* 0x000f2c0000004200 */
[----:B------:R-:W-:-:S02]  /*4ca0*/  F2FP.PACK_AB R8, R159, R160 ;  /* 0x000000a09f08723e */ /* 0x000fc400000000ff */
[----:B------:R-:W-:Y:S02]  /*4cb0*/  F2FP.PACK_AB R10, R158, R157 ;  /* 0x0000009d9e0a723e */ /* 0x000fe400000000ff */
[----:B-----5:R-:W-:Y:S01]  /*4cc0*/  F2FP.PACK_AB R9, R155, R156 ;  /* 0x0000009c9b09723e */ /* 0x020fe200000000ff */
[----:B-1----:R-:W-:Y:S02]  /*4cd0*/  FFMA.FTZ R0, R166, c[0x0][0x2d0], -R2 ;  /* 0x0000b400a6007a23 */ /* 0x002fe40000010802 */
[----:B------:R-:W-:Y:S02]  /*4ce0*/  IMAD.MOV.U32 R166, RZ, RZ, R154 ;  /* 0x000000ffffa67224 */ /* 0x000fe400078e009a */
[----:B------:R1:W5:Y:S02]  /*4cf0*/  MUFU.EX2 R126, R0 ;  /* 0x00000000007e7308 */ /* 0x0003640000000800 */
[----:B-1----:R-:W-:Y:S01]  /*4d00*/  FFMA.FTZ R0, R169, c[0x0][0x2d0], -R6 ;  /* 0x0000b400a9007a23 */ /* 0x002fe20000010806 */
[----:B-----5:R-:W-:Y:S01]  /*4d10*/  F2FP.PACK_AB R11, R126, R127 ;  /* 0x0000007f7e0b723e */ /* 0x020fe200000000ff */
[----:B------:R-:W-:-:S04]  /*4d20*/  IMAD.MOV.U32 R169, RZ, RZ, R70 ;  /* 0x000000ffffa97224 */ /* 0x000fc800078e0046 */
[----:B------:R1:W-:Y:S02]  /*4d30*/  MUFU.EX2 R125, R0 ;  /* 0x00000000007d7308 */ /* 0x0003e40000000800 */
[C---:B------:R-:W-:Y:S08]  /*4d40*/  HMMA.16816.F32 R100, R8.reuse, R16, R80 ;  /* 0x000000100864723c */ /* 0x040ff00000001850 */
[----:B------:R-:W-:Y:S01]  /*4d50*/  HMMA.16816.F32 R92, R8, R18, R76 ;  /* 0x00000012085c723c */ /* 0x000fe2000000184c */
[----:B------:R-:W5:Y:S01]  /*4d60*/  LDSM.16.MT88.4 R16, [R221+0x6100] ;  /* 0x00610000dd10783b */ /* 0x000f620000004200 */
[----:B-1----:R-:W-:-:S02]  /*4d70*/  FFMA.FTZ R0, R171, c[0x0][0x2d0], -R6 ;  /* 0x0000b400ab007a23 */ /* 0x002fc40000010806 */
[----:B------:R-:W-:Y:S02]  /*4d80*/  IMAD.MOV.U32 R171, RZ, RZ, R69 ;  /* 0x000000ffffab7224 */ /* 0x000fe400078e0045 */
[----:B------:R1:W1:Y:S02]  /*4d90*/  MUFU.EX2 R154, R0 ;  /* 0x00000000009a7308 */ /* 0x0002640000000800 */
[C---:B---3--:R-:W-:Y:S08]  /*4da0*/  HMMA.16816.F32 R88, R8.reuse, R12, R64 ;  /* 0x0000000c0858723c */ /* 0x048ff00000001840 */
[----:B------:R-:W-:Y:S01]  /*4db0*/  HMMA.16816.F32 R80, R8, R14, R56 ;  /* 0x0000000e0850723c */ /* 0x000fe20000001838 */
[----:B------:R-:W3:Y:S01]  /*4dc0*/  LDSM.16.MT88.4 R12, [R220+0x6100] ;  /* 0x00610000dc0c783b */ /* 0x000ee20000004200 */
[----:B-1----:R-:W-:-:S06]  /*4dd0*/  FFMA.FTZ R0, R170, c[0x0][0x2d0], -R6 ;  /* 0x0000b400aa007a23 */ /* 0x002fcc0000010806 */
[----:B------:R-:W-:Y:S01]  /*4de0*/  HMMA.16816.F32 R76, R8, R32, R60 ;  /* 0x00000020084c723c */ /* 0x000fe2000000183c */
[----:B------:R-:W-:Y:S01]  /*4df0*/  IMAD.MOV.U32 R170, RZ, RZ, R129 ;  /* 0x000000ffffaa7224 */ /* 0x000fe200078e0081 */
[----:B------:R1:W-:Y:S01]  /*4e00*/  MUFU.EX2 R153, R0 ;  /* 0x0000000000997308 */ /* 0x0003e20000000800 */
[----:B------:R-:W-:Y:S02]  /*4e10*/  IMAD.MOV.U32 R129, RZ, RZ, R168 ;  /* 0x000000ffff817224 */ /* 0x000fe400078e00a8 */
[----:B------:R-:W-:-:S03]  /*4e20*/  IMAD.MOV.U32 R168, RZ, RZ, R139 ;  /* 0x000000ffffa87224 */ /* 0x000fc600078e008b */
[C---:B------:R-:W-:Y:S01]  /*4e30*/  HMMA.16816.F32 R72, R8.reuse, R34, R52 ;  /* 0x000000220848723c */ /* 0x040fe20000001834 */
[----:B------:R-:W3:Y:S07]  /*4e40*/  LDSM.16.MT88.4 R32, [R217+0x2900] ;  /* 0x00290000d920783b */ /* 0x000eee0000004200 */
[----:B--2---:R-:W-:Y:S01]  /*4e50*/  HMMA.16816.F32 R64, R8, R28, R48 ;  /* 0x0000001c0840723c */ /* 0x004fe20000001830 */
[----:B-1----:R-:W-:Y:S02]  /*4e60*/  FFMA.FTZ R0, R188, c[0x0][0x2d0], -R6 ;  /* 0x0000b400bc007a23 */ /* 0x002fe40000010806 */
[----:B------:R-:W-:-:S02]  /*4e70*/  IMAD.MOV.U32 R188, RZ, RZ, R130 ;  /* 0x000000ffffbc7224 */ /* 0x000fc400078e0082 */
[----:B------:R1:W2:Y:S03]  /*4e80*/  MUFU.EX2 R152, R0 ;  /* 0x0000000000987308 */ /* 0x0002a60000000800 */
[----:B------:R-:W-:Y:S01]  /*4e90*/  HMMA.16816.F32 R44, R8, R24, R44 ;  /* 0x00000018082c723c */ /* 0x000fe2000000182c */
[----:B------:R-:W-:-:S07]  /*4ea0*/  IMAD.MOV.U32 R130, RZ, RZ, R136 ;  /* 0x000000ffff827224 */ /* 0x000fce00078e0088 */
[----:B------:R-:W-:Y:S01]  /*4eb0*/  HMMA.16816.F32 R48, R8, R26, R40 ;  /* 0x0000001a0830723c */ /* 0x000fe20000001828 */
[----:B------:R-:W2:Y:S01]  /*4ec0*/  LDSM.16.MT88.4 R24, [R221+0x2900] ;  /* 0x00290000dd18783b */ /* 0x000ea20000004200 */
[----:B-1----:R-:W-:-:S06]  /*4ed0*/  FFMA.FTZ R0, R189, c[0x0][0x2d0], -R2 ;  /* 0x0000b400bd007a23 */ /* 0x002fcc0000010802 */
[C---:B------:R-:W-:Y:S01]  /*4ee0*/  HMMA.16816.F32 R56, R8.reuse, R30, R36 ;  /* 0x0000001e0838723c */ /* 0x040fe20000001824 */
[----:B------:R-:W1:Y:S01]  /*4ef0*/  LDSM.16.MT88.4 R28, [R218+0x2900] ;  /* 0x00290000da1c783b */ /* 0x000e620000004200 */
[----:B------:R3:W-:Y:S06]  /*4f00*/  MUFU.EX2 R124, R0 ;  /* 0x00000000007c7308 */ /* 0x0007ec0000000800 */
[C---:B----4-:R-:W-:Y:S08]  /*4f10*/  HMMA.16816.F32 R40, R8.reuse, R20, R84 ;  /* 0x000000140828723c */ /* 0x050ff00000001854 */
[----:B------:R-:W-:Y:S01]  /*4f20*/  HMMA.16816.F32 R36, R8, R22, R104 ;  /* 0x000000160824723c */ /* 0x000fe20000001868 */
[----:B------:R-:W4:Y:S01]  /*4f30*/  LDSM.16.MT88.4 R20, [R220+0x2900] ;  /* 0x00290000dc14783b */ /* 0x000f220000004200 */
[----:B---3--:R-:W-:-:S04]  /*4f40*/  FFMA.FTZ R0, R191, c[0x0][0x2d0], -R2 ;  /* 0x0000b400bf007a23 */ /* 0x008fc80000010802 */
[----:B------:R3:W1:Y:S02]  /*4f50*/  MUFU.EX2 R135, R0 ;  /* 0x0000000000877308 */ /* 0x0006640000000800 */
[C---:B-----5:R-:W-:Y:S01]  /*4f60*/  HMMA.16816.F32 R52, R8.reuse, R16, R120 ;  /* 0x000000100834723c */ /* 0x060fe20000001878 */
[----:B------:R-:W-:Y:S07]  /*4f70*/  LDSM.16.MT88.4 R120, [R218+0x7900] ;  /* 0x00790000da78783b */ /* 0x000fee0000004200 */
[----:B------:R-:W-:Y:S01]  /*4f80*/  HMMA.16816.F32 R60, R8, R18, R116 ;  /* 0x00000012083c723c */ /* 0x000fe20000001874 */
[----:B------:R-:W-:Y:S01]  /*4f90*/  LDSM.16.MT88.4 R16, [R218+0x6900] ;  /* 0x00690000da10783b */ /* 0x000fe20000004200 */
[----:B---3--:R-:W-:-:S06]  /*4fa0*/  FFMA.FTZ R0, R190, c[0x0][0x2d0], -R2 ;  /* 0x0000b400be007a23 */ /* 0x008fcc0000010802 */
[C---:B------:R-:W-:Y:S01]  /*4fb0*/  HMMA.16816.F32 R112, R8.reuse, R12, R112 ;  /* 0x0000000c0870723c */ /* 0x040fe20000001870 */
[----:B------:R3:W-:Y:S07]  /*4fc0*/  MUFU.EX2 R134, R0 ;  /* 0x0000000000867308 */ /* 0x0007ee0000000800 */
[----:B------:R-:W-:Y:S01]  /*4fd0*/  HMMA.16816.F32 R84, R8, R14, R96 ;  /* 0x0000000e0854723c */ /* 0x000fe20000001860 */
[----:B------:R-:W5:Y:S06]  /*4fe0*/  LDSM.16.MT88.4 R12, [R217+0x6900] ;  /* 0x00690000d90c783b */ /* 0x000f6c0000004200 */
[----:B------:R-:W-:-:S02]  /*4ff0*/  F2FP.PACK_AB R8, R154, R125 ;  /* 0x0000007d9a08723e */ /* 0x000fc400000000ff */
[----:B--2---:R-:W-:Y:S01]  /*5000*/  F2FP.PACK_AB R10, R152, R153 ;  /* 0x00000099980a723e */ /* 0x004fe200000000ff */
[----:B---3--:R-:W-:Y:S01]  /*5010*/  FFMA.FTZ R0, R196, c[0x0][0x2d0], -R2 ;  /* 0x0000b400c4007a23 */ /* 0x008fe20000010802 */
[----:B-1----:R-:W-:-:S03]  /*5020*/  F2FP.PACK_AB R9, R135, R124 ;  /* 0x0000007c8709723e */ /* 0x002fc600000000ff */
[----:B------:R-:W1:Y:S02]  /*5030*/  MUFU.EX2 R133, R0 ;  /* 0x0000000000857308 */ /* 0x000e640000000800 */
[----:B-1----:R-:W-:Y:S01]  /*5040*/  F2FP.PACK_AB R11, R133, R134 ;  /* 0x00000086850b723e */ /* 0x002fe200000000ff */
[----:B------:R-:W-:-:S05]  /*5050*/  FFMA.FTZ R0, R204, c[0x0][0x2d0], -R6 ;  /* 0x0000b400cc007a23 */ /* 0x000fca0000010806 */
[----:B------:R1:W-:Y:S01]  /*5060*/  MUFU.EX2 R132, R0 ;  /* 0x0000000000847308 */ /* 0x0003e20000000800 */
[C---:B------:R-:W-:Y:S08]  /*5070*/  HMMA.16816.F32 R116, R8.reuse, R34, R92 ;  /* 0x000000220874723c */ /* 0x040ff0000000185c */
[----:B------:R-:W-:Y:S01]  /*5080*/  HMMA.16816.F32 R92, R8, R24, R76 ;  /* 0x00000018085c723c */ /* 0x000fe2000000184c */
[----:B-1----:R-:W-:-:S07]  /*5090*/  FFMA.FTZ R0, R205, c[0x0][0x2d0], -R6 ;  /* 0x0000b400cd007a23 */ /* 0x002fce0000010806 */
[C---:B------:R-:W-:Y:S01]  /*50a0*/  HMMA.16816.F32 R96, R8.reuse, R26, R72 ;  /* 0x0000001a0860723c */ /* 0x040fe20000001848 */
[----:B------:R-:W1:Y:S01]  /*50b0*/  LDSM.16.MT88.4 R24, [R221+0x6900] ;  /* 0x00690000dd18783b */ /* 0x000e620000004200 */
[----:B------:R2:W3:Y:S06]  /*50c0*/  MUFU.EX2 R151, R0 ;  /* 0x0000000000977308 */ /* 0x0004ec0000000800 */
[C---:B------:R-:W-:Y:S01]  /*50d0*/  HMMA.16816.F32 R108, R8.reuse, R32, R100 ;  /* 0x00000020086c723c */ /* 0x040fe20000001864 */
[----:B------:R-:W3:Y:S07]  /*50e0*/  LDSM.16.MT88.4 R32, [R220+0x6900] ;  /* 0x00690000dc20783b */ /* 0x000eee0000004200 */
[----:B------:R-:W-:Y:S01]  /*50f0*/  HMMA.16816.F32 R104, R8, R28, R88 ;  /* 0x0000001c0868723c */ /* 0x000fe20000001858 */
[----:B--2---:R-:W-:-:S04]  /*5100*/  FFMA.FTZ R0, R206, c[0x0][0x2d0], -R6 ;  /* 0x0000b400ce007a23 */ /* 0x004fc80000010806 */
[----:B------:R2:W-:Y:S03]  /*5110*/  MUFU.EX2 R150, R0 ;  /* 0x0000000000967308 */ /* 0x0005e60000000800 */
[C---:B----4-:R-:W-:Y:S08]  /*5120*/  HMMA.16816.F32 R88, R8.reuse, R20, R64 ;  /* 0x000000140858723c */ /* 0x050ff00000001840 */
[----:B-----5:R-:W-:Y:S01]  /*5130*/  HMMA.16816.F32 R64, R8, R14, R48 ;  /* 0x0000000e0840723c */ /* 0x020fe20000001830 */
[----:B--2---:R-:W-:-:S07]  /*5140*/  FFMA.FTZ R0, R207, c[0x0][0x2d0], -R6 ;  /* 0x0000b400cf007a23 */ /* 0x004fce0000010806 */
[C---:B------:R-:W-:Y:S01]  /*5150*/  HMMA.16816.F32 R72, R8.reuse, R12, R44 ;  /* 0x0000000c0848723c */ /* 0x040fe2000000182c */
[----:B------:R-:W-:Y:S01]  /*5160*/  LDSM.16.MT88.4 R12, [R220+0x3100] ;  /* 0x00310000dc0c783b */ /* 0x000fe20000004200 */
[----:B------:R2:W4:Y:S06]  /*5170*/  MUFU.EX2 R149, R0 ;  /* 0x0000000000957308 */ /* 0x00052c0000000800 */
[C---:B-1----:R-:W-:Y:S08]  /*5180*/  HMMA.16816.F32 R48, R8.reuse, R24, R52 ;  /* 0x000000180830723c */ /* 0x042ff00000001834 */
[----:B------:R-:W-:Y:S01]  /*5190*/  HMMA.16816.F32 R52, R8, R26, R60 ;  /* 0x0000001a0834723c */ /* 0x000fe2000000183c */
[----:B------:R-:W1:Y:S01]  /*51a0*/  LDSM.16.MT88.4 R24, [R217+0x7100] ;  /* 0x00710000d918783b */ /* 0x000e620000004200 */
[----:B--2---:R-:W-:-:S04]  /*51b0*/  FFMA.FTZ R0, R213, c[0x0][0x2d0], -R2 ;  /* 0x0000b400d5007a23 */ /* 0x004fc80000010802 */
[----:B------:R2:W-:Y:S02]  /*51c0*/  MUFU.EX2 R71, R0 ;  /* 0x0000000000477308 */ /* 0x0005e40000000800 */
[C---:B------:R-:W-:Y:S01]  /*51d0*/  HMMA.16816.F32 R100, R8.reuse, R30, R80 ;  /* 0x0000001e0864723c */ /* 0x040fe20000001850 */
[----:B------:R-:W5:Y:S07]  /*51e0*/  LDSM.16.MT88.4 R28, [R217+0x3100] ;  /* 0x00310000d91c783b */ /* 0x000f6e0000004200 */
[----:B------:R-:W-:Y:S01]  /*51f0*/  HMMA.16816.F32 R80, R8, R22, R56 ;  /* 0x000000160850723c */ /* 0x000fe20000001838 */
[----:B------:R-:W1:Y:S01]  /*5200*/  LDSM.16.MT88.4 R20, [R218+0x3100] ;  /* 0x00310000da14783b */ /* 0x000e620000004200 */
[----:B--2---:R-:W-:-:S06]  /*5210*/  FFMA.FTZ R0, R212, c[0x0][0x2d0], -R2 ;  /* 0x0000b400d4007a23 */ /* 0x004fcc0000010802 */
[C---:B------:R-:W-:Y:S01]  /*5220*/  HMMA.16816.F32 R56, R8.reuse, R16, R40 ;  /* 0x000000100838723c */ /* 0x040fe20000001828 */
[----:B------:R2:W1:Y:S07]  /*5230*/  MUFU.EX2 R70, R0 ;  /* 0x0000000000467308 */ /* 0x00046e0000000800 */
[C---:B------:R-:W-:Y:S01]  /*5240*/  HMMA.16816.F32 R40, R8.reuse, R18, R36 ;  /* 0x000000120828723c */ /* 0x040fe20000001824 */
[----:B------:R-:W5:Y:S07]  /*5250*/  LDSM.16.MT88.4 R16, [R221+0x3100] ;  /* 0x00310000dd10783b */ /* 0x000f6e0000004200 */
[----:B---3--:R-:W-:Y:S01]  /*5260*/  HMMA.16816.F32 R44, R8, R32, R112 ;  /* 0x00000020082c723c */ /* 0x008fe20000001870 */
[----:B------:R-:W-:Y:S01]  /*5270*/  LDSM.16.MT88.4 R112, [R217+0x7900] ;  /* 0x00790000d970783b */ /* 0x000fe20000004200 */
[----:B--2---:R-:W-:-:S04]  /*5280*/  FFMA.FTZ R0, R214, c[0x0][0x2d0], -R2 ;  /* 0x0000b400d6007a23 */ /* 0x004fc80000010802 */
[----:B------:R2:W-:Y:S02]  /*5290*/  MUFU.EX2 R69, R0 ;  /* 0x0000000000457308 */ /* 0x0005e40000000800 */
[----:B------:R-:W-:Y:S01]  /*52a0*/  HMMA.16816.F32 R36, R8, R34, R84 ;  /* 0x000000220824723c */ /* 0x000fe20000001854 */
[----:B------:R-:W3:Y:S06]  /*52b0*/  LDSM.16.MT88.4 R32, [R218+0x7100] ;  /* 0x00710000da20783b */ /* 0x000eec0000004200 */
[----:B------:R-:W-:Y:S02]  /*52c0*/  F2FP.PACK_AB R8, R151, R132 ;  /* 0x000000849708723e */ /* 0x000fe400000000ff */
[----:B----4-:R-:W-:-:S02]  /*52d0*/  F2FP.PACK_AB R10, R149, R150 ;  /* 0x00000096950a723e */ /* 0x010fc400000000ff */
[----:B-1----:R-:W-:Y:S01]  /*52e0*/  F2FP.PACK_AB R9, R70, R71 ;  /* 0x000000474609723e */ /* 0x002fe200000000ff */
[----:B--2---:R-:W-:-:S04]  /*52f0*/  FFMA.FTZ R0, R215, c[0x0][0x2d0], -R2 ;  /* 0x0000b400d7007a23 */ /* 0x004fc80000010802 */
[----:B------:R1:W2:Y:S02]  /*5300*/  MUFU.EX2 R62, R0 ;  /* 0x00000000003e7308 */ /* 0x0002a40000000800 */
[----:B-1----:R-:W-:Y:S01]  /*5310*/  FFMA.FTZ R0, R250, c[0x0][0x2d0], -R6 ;  /* 0x0000b400fa007a23 */ /* 0x002fe20000010806 */
[----:B--2---:R-:W-:-:S05]  /*5320*/  F2FP.PACK_AB R11, R62, R69 ;  /* 0x000000453e0b723e */ /* 0x004fca00000000ff */
[----:B------:R1:W-:Y:S02]  /*5330*/  MUFU.EX2 R61, R0 ;  /* 0x00000000003d7308 */ /* 0x0003e40000000800 */
[C---:B------:R-:W-:Y:S08]  /*5340*/  HMMA.16816.F32 R64, R8.reuse, R26, R64 ;  /* 0x0000001a0840723c */ /* 0x040ff00000001840 */
[----:B------:R-:W-:Y:S01]  /*5350*/  HMMA.16816.F32 R72, R8, R24, R72 ;  /* 0x000000180848723c */ /* 0x000fe20000001848 */
[----:B-1----:R-:W-:-:S04]  /*5360*/  FFMA.FTZ R0, R251, c[0x0][0x2d0], -R6 ;  /* 0x0000b400fb007a23 */ /* 0x002fc80000010806 */
[----:B------:R1:W2:Y:S03]  /*5370*/  MUFU.EX2 R60, R0 ;  /* 0x00000000003c7308 */ /* 0x0002a60000000800 */
[C---:B-----5:R-:W-:Y:S08]  /*5380*/  HMMA.16816.F32 R76, R8.reuse, R28, R108 ;  /* 0x0000001c084c723c */ /* 0x060ff0000000186c */
[----:B------:R-:W-:Y:S01]  /*5390*/  HMMA.16816.F32 R84, R8, R20, R104 ;  /* 0x000000140854723c */ /* 0x000fe20000001868 */
[----:B------:R-:W-:Y:S01]  /*53a0*/  LDSM.16.MT88.4 R104, [R220+0x3900] ;  /* 0x00390000dc68783b */ /* 0x000fe20000004200 */
[----:B-1----:R-:W-:-:S06]  /*53b0*/  FFMA.FTZ R0, R249, c[0x0][0x2d0], -R6 ;  /* 0x0000b400f9007a23 */ /* 0x002fcc0000010806 */
[C---:B------:R-:W-:Y:S01]  /*53c0*/  HMMA.16816.F32 R28, R8.reuse, R30, R116 ;  /* 0x0000001e081c723c */ /* 0x040fe20000001874 */
[----:B--2---:R-:W-:Y:S01]  /*53d0*/  F2FP.PACK_AB R136, R60, R61 ;  /* 0x0000003d3c88723e */ /* 0x004fe200000000ff */
[----:B------:R1:W-:Y:S06]  /*53e0*/  MUFU.EX2 R26, R0 ;  /* 0x00000000001a7308 */ /* 0x0003ec0000000800 */
[C---:B------:R-:W-:Y:S08]  /*53f0*/  HMMA.16816.F32 R20, R8.reuse, R22, R100 ;  /* 0x000000160814723c */ /* 0x040ff00000001864 */
[----:B------:R-:W-:Y:S01]  /*5400*/  HMMA.16816.F32 R92, R8, R16, R92 ;  /* 0x00000010085c723c */ /* 0x000fe2000000185c */
[----:B-1----:R-:W-:-:S04]  /*5410*/  FFMA.FTZ R0, R252, c[0x0][0x2d0], -R6 ;  /* 0x0000b400fc007a23 */ /* 0x002fc80000010806 */
[----:B------:R1:W-:Y:S03]  /*5420*/  MUFU.EX2 R25, R0 ;  /* 0x0000000000197308 */ /* 0x0003e60000000800 */
[C---:B------:R-:W-:Y:S01]  /*5430*/  HMMA.16816.F32 R100, R8.reuse, R18, R96 ;  /* 0x000000120864723c */ /* 0x040fe20000001860 */
[----:B------:R-:W2:Y:S04]  /*5440*/  LDSM.16.MT88.4 R16, [R221+0x7100] ;  /* 0x00710000dd10783b */ /* 0x000ea80000004200 */
[----:B------:R-:W-:Y:S03]  /*5450*/  LDSM.16.MT88.4 R96, [R221+0x3900] ;  /* 0x00390000dd60783b */ /* 0x000fe60000004200 */
[----:B------:R-:W-:Y:S01]  /*5460*/  HMMA.16816.F32 R108, R8, R12, R88 ;  /* 0x0000000c086c723c */ /* 0x000fe20000001858 */
[----:B------:R-:W-:Y:S01]  /*5470*/  LDSM.16.MT88.4 R88, [R218+0x3900] ;  /* 0x00390000da58783b */ /* 0x000fe20000004200 */
[----:B-1----:R-:W-:-:S06]  /*5480*/  FFMA.FTZ R0, R171, c[0x0][0x2d0], -R2 ;  /* 0x0000b400ab007a23 */ /* 0x002fcc0000010802 */
[C---:B------:R-:W-:Y:S01]  /*5490*/  HMMA.16816.F32 R116, R8.reuse, R14, R80 ;  /* 0x0000000e0874723c */ /* 0x040fe20000001850 */
[----:B------:R-:W-:Y:S01]  /*54a0*/  IMAD.MOV.U32 R171, RZ, RZ, R131 ;  /* 0x000000ffffab7224 */ /* 0x000fe200078e0083 */
[----:B------:R-:W1:Y:S01]  /*54b0*/  LDSM.16.MT88.4 R12, [R220+0x7100] ;  /* 0x00710000dc0c783b */ /* 0x000e620000004200 */
[----:B------:R4:W-:Y:S01]  /*54c0*/  MUFU.EX2 R24, R0 ;  /* 0x0000000000187308 */ /* 0x0009e20000000800 */
[----:B------:R-:W-:Y:S02]  /*54d0*/  IMAD.MOV.U32 R131, RZ, RZ, R137 ;  /* 0x000000ffff837224 */ /* 0x000fe400078e0089 */
[----:B------:R-:W5:Y:S02]  /*54e0*/  LDSM.16.MT88.4 R80, [R217+0x3900] ;  /* 0x00390000d950783b */ /* 0x000f640000004200 */
[C---:B---3--:R-:W-:Y:S08]  /*54f0*/  HMMA.16816.F32 R56, R8.reuse, R32, R56 ;  /* 0x000000200838723c */ /* 0x048ff00000001838 */
[----:B------:R-:W-:Y:S01]  /*5500*/  HMMA.16816.F32 R40, R8, R34, R40 ;  /* 0x000000220828723c */ /* 0x000fe20000001828 */
[----:B----4-:R-:W-:-:S04]  /*5510*/  FFMA.FTZ R0, R7, c[0x0][0x2d0], -R2 ;  /* 0x0000b40007007a23 */ /* 0x010fc80000010802 */
[----:B------:R3:W4:Y:S03]  /*5520*/  MUFU.EX2 R7, R0 ;  /* 0x0000000000077308 */ /* 0x0007260000000800 */
[C---:B--2---:R-:W-:Y:S08]  /*5530*/  HMMA.16816.F32 R48, R8.reuse, R16, R48 ;  /* 0x000000100830723c */ /* 0x044ff00000001830 */
[----:B------:R-:W-:Y:S01]  /*5540*/  HMMA.16816.F32 R52, R8, R18, R52 ;  /* 0x000000120834723c */ /* 0x000fe20000001834 */
[--C-:B---3--:R-:W-:Y:S01]  /*5550*/  FFMA.FTZ R0, R169, c[0x0][0x2d0], -R2.reuse ;  /* 0x0000b400a9007a23 */ /* 0x108fe20000010802 */
[----:B----4-:R-:W-:Y:S01]  /*5560*/  F2FP.PACK_AB R137, R7, R24 ;  /* 0x000000180789723e */ /* 0x010fe200000000ff */
[----:B------:R-:W-:-:S05]  /*5570*/  FFMA.FTZ R2, R161, c[0x0][0x2d0], -R2 ;  /* 0x0000b400a1027a23 */ /* 0x000fca0000010802 */
[C---:B-1----:R-:W-:Y:S01]  /*5580*/  HMMA.16816.F32 R44, R8.reuse, R12, R44 ;  /* 0x0000000c082c723c */ /* 0x042fe2000000182c */
[----:B------:R-:W-:Y:S01]  /*5590*/  IMAD.MOV.U32 R169, RZ, RZ, R128 ;  /* 0x000000ffffa97224 */ /* 0x000fe200078e0080 */
[----:B------:R1:W-:Y:S01]  /*55a0*/  MUFU.EX2 R6, R0 ;  /* 0x0000000000067308 */ /* 0x0003e20000000800 */
[----:B------:R-:W-:Y:S02]  /*55b0*/  IMAD.MOV.U32 R161, RZ, RZ, R163 ;  /* 0x000000ffffa17224 */ /* 0x000fe400078e00a3 */
[----:B------:R-:W-:Y:S02]  /*55c0*/  IMAD.MOV.U32 R163, RZ, RZ, R5 ;  /* 0x000000ffffa37224 */ /* 0x000fe400078e0005 */
[----:B------:R-:W-:Y:S01]  /*55d0*/  IMAD.MOV.U32 R128, RZ, RZ, R166 ;  /* 0x000000ffff807224 */ /* 0x000fe200078e00a6 */
[----:B------:R-:W-:Y:S01]  /*55e0*/  HMMA.16816.F32 R36, R8, R14, R36 ;  /* 0x0000000e0824723c */ /* 0x000fe20000001824 */
[----:B------:R-:W-:Y:S01]  /*55f0*/  IMAD.MOV.U32 R166, RZ, RZ, R138 ;  /* 0x000000ffffa67224 */ /* 0x000fe200078e008a */
[----:B------:R2:W3:Y:S01]  /*5600*/  MUFU.EX2 R5, R2 ;  /* 0x0000000200057308 */ /* 0x0004e20000000800 */
[----:B------:R-:W-:Y:S01]  /*5610*/  LDSM.16.MT88.4 R8, [R220+0x7900] ;  /* 0x00790000dc08783b */ /* 0x000fe20000004200 */
[----:B------:R-:W-:Y:S01]  /*5620*/  F2FP.PACK_AB R138, R25, R26 ;  /* 0x0000001a198a723e */ /* 0x000fe200000000ff */
[----:B-1----:R-:W-:-:S04]  /*5630*/  FADD.FTZ R0, R170, R188 ;  /* 0x000000bcaa007221 */ /* 0x002fc80000010000 */
[----:B------:R-:W-:Y:S02]  /*5640*/  FADD.FTZ R0, R128, R0 ;  /* 0x0000000080007221 */ /* 0x000fe40000010000 */
[----:B--2---:R-:W-:Y:S01]  /*5650*/  FADD.FTZ R2, R169, R171 ;  /* 0x000000aba9027221 */ /* 0x004fe20000010000 */
[----:B---3--:R-:W-:Y:S01]  /*5660*/  F2FP.PACK_AB R139, R5, R6 ;  /* 0x00000006058b723e */ /* 0x008fe200000000ff */
[----:B------:R-:W-:Y:S02]  /*5670*/  FADD.FTZ R0, R130, R0 ;  /* 0x0000000082007221 */ /* 0x000fe40000010000 */
[----:B------:R-:W-:Y:S02]  /*5680*/  FADD.FTZ R2, R129, R2 ;  /* 0x0000000281027221 */ /* 0x000fe40000010000 */
[----:B------:R-:W-:Y:S02]  /*5690*/  FADD.FTZ R0, R166, R0 ;  /* 0x00000000a6007221 */ /* 0x000fe40000010000 */
[----:B------:R-:W-:Y:S01]  /*56a0*/  FADD.FTZ R2, R131, R2 ;  /* 0x0000000283027221 */ /* 0x000fe20000010000 */
[----:B------:R-:W-:Y:S01]  /*56b0*/  HMMA.16816.F32 R92, R136, R96, R92 ;  /* 0x00000060885c723c */ /* 0x000fe2000000185c */
[----:B------:R-:W-:Y:S01]  /*56c0*/  FADD.FTZ R0, R167, R0 ;  /* 0x00000000a7007221 */ /* 0x000fe20000010000 */
[----:B------:R-:W1:Y:S01]  /*56d0*/  LDSM.16.MT88.4 R128, [R221+0x7900] ;  /* 0x00790000dd80783b */ /* 0x000e620000004200 */
[----:B------:R-:W-:-:S02]  /*56e0*/  FADD.FTZ R2, R168, R2 ;  /* 0x00000002a8027221 */ /* 0x000fc40000010000 */
[----:B------:R-:W-:Y:S02]  /*56f0*/  FADD.FTZ R0, R164, R0 ;  /* 0x00000000a4007221 */ /* 0x000fe40000010000 */
[----:B------:R-:W-:Y:S01]  /*5700*/  FADD.FTZ R2, R165, R2 ;  /* 0x00000002a5027221 */ /* 0x000fe20000010000 */
[C---:B------:R-:W-:Y:S01]  /*5710*/  HMMA.16816.F32 R96, R136.reuse, R98, R100 ;  /* 0x000000628860723c */ /* 0x040fe20000001864 */
[----:B------:R-:W-:Y:S02]  /*5720*/  FADD.FTZ R0, R163, R0 ;  /* 0x00000000a3007221 */ /* 0x000fe40000010000 */
[----:B------:R-:W-:Y:S02]  /*5730*/  FADD.FTZ R2, R161, R2 ;  /* 0x00000002a1027221 */ /* 0x000fe40000010000 */
[----:B------:R-:W-:Y:S02]  /*5740*/  FADD.FTZ R0, R248, R0 ;  /* 0x00000000f8007221 */ /* 0x000fe40000010000 */
[----:B------:R-:W-:Y:S01]  /*5750*/  FADD.FTZ R2, R162, R2 ;  /* 0x00000002a2027221 */ /* 0x000fe20000010000 */
[----:B------:R-:W-:Y:S01]  /*5760*/  HMMA.16816.F32 R100, R136, R104, R108 ;  /* 0x000000688864723c */ /* 0x000fe2000000186c */
[----:B------:R-:W-:-:S02]  /*5770*/  FADD.FTZ R0, R246, R0 ;  /* 0x00000000f6007221 */ /* 0x000fc40000010000 */
[----:B------:R-:W-:Y:S02]  /*5780*/  FADD.FTZ R2, R242, R2 ;  /* 0x00000002f2027221 */ /* 0x000fe40000010000 */
[----:B------:R-:W-:Y:S02]  /*5790*/  FADD.FTZ R0, R243, R0 ;  /* 0x00000000f3007221 */ /* 0x000fe40000010000 */
[----:B------:R-:W-:Y:S01]  /*57a0*/  FADD.FTZ R2, R241, R2 ;  /* 0x00000002f1027221 */ /* 0x000fe20000010000 */
[----:B------:R-:W-:Y:S01]  /*57b0*/  HMMA.16816.F32 R104, R136, R106, R116 ;  /* 0x0000006a8868723c */ /* 0x000fe20000001874 */
[----:B------:R-:W-:Y:S02]  /*57c0*/  FADD.FTZ R0, R247, R0 ;  /* 0x00000000f7007221 */ /* 0x000fe40000010000 */
[----:B------:R-:W-:Y:S02]  /*57d0*/  FADD.FTZ R2, R240, R2 ;  /* 0x00000002f0027221 */ /* 0x000fe40000010000 */
[----:B------:R-:W-:-:S02]  /*57e0*/  FADD.FTZ R0, R203, R0 ;  /* 0x00000000cb007221 */ /* 0x000fc40000010000 */
[----:B------:R-:W-:Y:S01]  /*57f0*/  FADD.FTZ R2, R239, R2 ;  /* 0x00000002ef027221 */ /* 0x000fe20000010000 */
[C---:B-----5:R-:W-:Y:S01]  /*5800*/  HMMA.16816.F32 R76, R136.reuse, R80, R76 ;  /* 0x00000050884c723c */ /* 0x060fe2000000184c */
[----:B------:R-:W-:Y:S02]  /*5810*/  FADD.FTZ R0, R201, R0 ;  /* 0x00000000c9007221 */ /* 0x000fe40000010000 */
[----:B------:R-:W-:Y:S02]  /*5820*/  FADD.FTZ R2, R199, R2 ;  /* 0x00000002c7027221 */ /* 0x000fe40000010000 */
[----:B------:R-:W-:Y:S02]  /*5830*/  FADD.FTZ R0, R200, R0 ;  /* 0x00000000c8007221 */ /* 0x000fe40000010000 */
[----:B------:R-:W-:Y:S01]  /*5840*/  FADD.FTZ R2, R198, R2 ;  /* 0x00000002c6027221 */ /* 0x000fe20000010000 */
[----:B------:R-:W-:Y:S03]  /*5850*/  HMMA.16816.F32 R84, R136, R88, R84 ;  /* 0x000000588854723c */ /* 0x000fe60000001854 */
        /* <DEDUP_REMOVED lines=18> */
[C---:B-1----:R-:W-:Y:S01]  /*5980*/  HMMA.16816.F32 R124, R136.reuse, R128, R48 ;  /* 0x00000080887c723c */ /* 0x042fe20000001830 */
        /* <DEDUP_REMOVED lines=24> */
[C---:B------:R-:W-:Y:S04]  /*5b10*/  HMMA.16816.F32 R132, R136.reuse, R8, R44 ;  /* 0x000000088884723c */ /* 0x040fe8000000182c */
[----:B------:R1:W-:Y:S04]  /*5b20*/  STL [R1+0xc], R0 ;  /* 0x00000c0001007387 */ /* 0x0003e80000100800 */
[----:B------:R1:W-:Y:S01]  /*5b30*/  STL [R1+0x8], R4 ;  /* 0x0000080401007387 */ /* 0x0003e20000100800 */
[----:B------:R-:W-:Y:S01]  /*5b40*/  HMMA.16816.F32 R136, R136, R10, R36 ;  /* 0x0000000a8888723c */ /* 0x000fe20000001824 */
[----:B------:R-:W-:Y:S07]  /*5b50*/  @P1 BRA `(.L_x_2) ;  /* 0x0000452000001947 */ /* 0x000fee0003800000 */
[C---:B------:R-:W-:Y:S01]  /*5b60*/  IADD3 R162, R148.reuse, 0x40, RZ ;  /* 0x0000004094a27810 */ /* 0x040fe20007ffe0ff */
[----:B------:R-:W-:Y:S01]  /*5b70*/  IMAD.MOV.U32 R70, RZ, RZ, R3 ;  /* 0x000000ffff467224 */ /* 0x000fe200078e0003 */
[----:B------:R-:W-:Y:S01]  /*5b80*/  UIADD3 UR8, UR8, -0x2, URZ ;  /* 0xfffffffe08087890 */ /* 0x000fe2000fffe03f */
[----:B------:R-:W-:Y:S01]  /*5b90*/  IMAD.MOV.U32 R69, RZ, RZ, R68 ;  /* 0x000000ffff457224 */ /* 0x000fe200078e0044 */
[----:B------:R-:W-:Y:S01]  /*5ba0*/  SHF.R.S32.HI R243, RZ, 0x1f, R162 ;  /* 0x0000001ffff37819 */ /* 0x000fe200000114a2 */
[----:B------:R-:W-:-:S03]  /*5bb0*/  IMAD.WIDE R240, R148, 0x2, RZ ;  /* 0x0000000294f07825 */ /* 0x000fc600078e02ff */
[----:B------:R-:W-:-:S04]  /*5bc0*/  LEA.HI R243, R243, R162, RZ, 0x3 ;  /* 0x000000a2f3f37211 */ /* 0x000fc800078f18ff */
[----:B------:R-:W-:-:S04]  /*5bd0*/  LOP3.LUT R243, R243, 0xfffffff8, RZ, 0xc0, !PT ;  /* 0xfffffff8f3f37812 */ /* 0x000fc800078ec0ff */
[----:B------:R-:W-:-:S04]  /*5be0*/  SHF.R.S32.HI R242, RZ, 0x1f, R243 ;  /* 0x0000001ffff27819 */ /* 0x000fc800000114f3 */
[C---:B------:R-:W-:Y:S01]  /*5bf0*/  SHF.L.U64.HI R242, R243.reuse, 0x1, R242 ;  /* 0x00000001f3f27819 */ /* 0x040fe200000102f2 */
[----:B------:R-:W-:Y:S02]  /*5c00*/  IMAD.SHL.U32 R243, R243, 0x2, RZ ;  /* 0x00000002f3f37824 */ /* 0x000fe400078e00ff */
[----:B------:R-:W2:Y:S01]  /*5c10*/  LDL R162, [R1+0x10] ;  /* 0x0000100001a27983 */ /* 0x000ea20000100800 */
[----:B------:R-:W-:Y:S02]  /*5c20*/  SEL R2, RZ, 0x10, P0 ;  /* 0x00000010ff027807 */ /* 0x000fe40000000000 */
[----:B-1----:R-:W-:Y:S02]  /*5c30*/  SEL R0, RZ, 0x10, P3 ;  /* 0x00000010ff007807 */ /* 0x002fe40001800000 */
[----:B------:R-:W-:Y:S02]  /*5c40*/  ISETP.NE.U32.AND P5, PT, R2, RZ, PT ;  /* 0x000000ff0200720c */ /* 0x000fe40003fa5070 */
[----:B------:R-:W-:Y:S02]  /*5c50*/  ISETP.NE.U32.AND P4, PT, R0, RZ, PT ;  /* 0x000000ff0000720c */ /* 0x000fe40003f85070 */
[----:B------:R-:W-:-:S02]  /*5c60*/  IADD3 R2, -R2, 0x10, RZ ;  /* 0x0000001002027810 */ /* 0x000fc40007ffe1ff */
[----:B------:R-:W-:Y:S02]  /*5c70*/  IADD3 R0, -R0, 0x10, RZ ;  /* 0x0000001000007810 */ /* 0x000fe40007ffe1ff */
[----:B------:R-:W-:Y:S02]  /*5c80*/  LOP3.LUT R2, R2, 0xf, RZ, 0xc0, !PT ;  /* 0x0000000f02027812 */ /* 0x000fe400078ec0ff */
[----:B------:R-:W-:Y:S01]  /*5c90*/  LOP3.LUT R0, R0, 0xf, RZ, 0xc0, !PT ;  /* 0x0000000f00007812 */ /* 0x000fe200078ec0ff */
[----:B--2---:R-:W-:Y:S01]  /*5ca0*/  IMAD.SHL.U32 R239, R162, 0x2, RZ ;  /* 0x00000002a2ef7824 */ /* 0x004fe200078e00ff */
[----:B------:R-:W-:Y:S05]  /*5cb0*/  BRA `(.L_x_3) ;  /* 0x000003f000007947 */ /* 0x000fea0003800000 */
.L_x_5:
[----:B------:R-:W2:Y:S01]  /*5cc0*/  LDL R3, [R1] ;  /* 0x0000000001037983 */ /* 0x000ea20000100800 */
[----:B------:R-:W-:Y:S01]  /*5cd0*/  ULEA UR5, UR8, UR11, 0x7 ;  /* 0x0000000b08057291 */ /* 0x000fe2000f8e383f */
[----:B------:R-:W-:Y:S01]  /*5ce0*/  PLOP3.LUT P2, PT, PT, PT, UP1, 0x80, 0x0 ;  /* 0x000000000000781c */ /* 0x000fe20003f4f018 */
[----:B------:R-:W-:Y:S01]  /*5cf0*/  IMAD.MOV.U32 R244, RZ, RZ, RZ ;  /* 0x000000fffff47224 */ /* 0x000fe200078e00ff */
[----:B------:R-:W-:Y:S03]  /*5d00*/  PLOP3.LUT P1, PT, PT, PT, UP1, 0x80, 0x0 ;  /* 0x000000000000781c */ /* 0x000fe60003f2f018 */
[----:B------:R-:W-:Y:S05]  /*5d10*/  IMAD.U32 R2, RZ, RZ, UR5 ;  /* 0x00000005ff027e24 */ /* 0x000fea000f8e00ff */
[----:B--2---:R-:W-:Y:S05]  /*5d20*/  IADD3 R2, R2, -0x80, R3 ;  /* 0xffffff8002027810 */ /* 0x004fea0007ffe003 */
[----:B------:R-:W-:Y:S04]  /*5d30*/  @P2 IMAD.HI.U32 R3, R2, c[0x0][0x2bc], RZ ;  /* 0x0000af0002032a27 */ /* 0x000fe800078e00ff */
[----:B------:R-:W-:Y:S01]  /*5d40*/  IMAD.MOV.U32 R0, RZ, RZ, R2 ;  /* 0x000000ffff007224 */ /* 0x000fe200078e0002 */
[----:B------:R-:W-:Y:S04]  /*5d50*/  @P1 SHF.R.U32.HI R0, RZ, c[0x0][0x2c0], R3 ;  /* 0x0000b000ff001a19 */ /* 0x000fe80000011603 */
[C---:B------:R-:W-:Y:S04]  /*5d60*/  @!P6 IADD3 R3, P1, R0.reuse, UR12, RZ ;  /* 0x0000000c0003ec10 */ /* 0x040fe8000ff3e0ff */
[----:B------:R-:W-:Y:S01]  /*5d70*/  @!P6 LEA.HI.X.SX32 R5, R0, UR6, 0x1, P1 ;  /* 0x000000060005ec11 */ /* 0x000fe200088f0eff */
[----:B------:R-:W-:Y:S01]  /*5d80*/  IMAD.MOV R0, RZ, RZ, -R0 ;  /* 0x000000ffff007224 */ /* 0x000fe200078e0a00 */
[C---:B------:R-:W-:Y:S03]  /*5d90*/  @!P6 LEA R4, P1, R3.reuse, c[0x0][0x2a0], 0x2 ;  /* 0x0000a8000304ea11 */ /* 0x040fe600078210ff */
[----:B------:R-:W-:Y:S01]  /*5da0*/  IMAD R245, R0, c[0x0][0x2b8], R2 ;  /* 0x0000ae0000f57a24 */ /* 0x000fe200078e0202 */
[----:B------:R-:W-:Y:S03]  /*5db0*/  @!P6 LEA.HI.X R5, R3, c[0x0][0x2a4], R5, 0x2, P1 ;  /* 0x0000a9000305ea11 */ /* 0x000fe600008f1405 */
[C---:B------:R-:W-:Y:S01]  /*5dc0*/  IMAD.WIDE.U32 R2, R245.reuse, c[0x0][0x1e0], RZ ;  /* 0x00007800f5027a25 */ /* 0x040fe200078e00ff */
[----:B------:R-:W-:Y:S01]  /*5dd0*/  SHF.R.S32.HI R0, RZ, 0x1f, R245 ;  /* 0x0000001fff007819 */ /* 0x000fe200000114f5 */
[----:B------:R-:W2:Y:S04]  /*5de0*/  @!P6 LDG.E R244, [R4.64] ;  /* 0x0000000e04f4e981 */ /* 0x000ea8000c1e1900 */
[----:B------:R-:W-:Y:S04]  /*5df0*/  IMAD R0, R0, c[0x0][0x1e0], RZ ;  /* 0x0000780000007a24 */ /* 0x000fe800078e02ff */
[----:B------:R-:W-:Y:S04]  /*5e00*/  IMAD R0, R245, c[0x0][0x1e4], R0 ;  /* 0x00007900f5007a24 */ /* 0x000fe800078e0200 */
[----:B------:R-:W-:Y:S01]  /*5e10*/  IMAD.IADD R3, R3, 0x1, R0 ;  /* 0x0000000103037824 */ /* 0x000fe200078e0200 */
[----:B--2---:R-:W-:Y:S03]  /*5e20*/  SHF.R.S32.HI R4, RZ, 0x1f, R244 ;  /* 0x0000001fff047819 */ /* 0x004fe600000114f4 */
[----:B------:R-:W-:Y:S04]  /*5e30*/  IMAD.WIDE.U32 R2, R244, c[0x0][0x1f0], R2 ;  /* 0x00007c00f4027a25 */ /* 0x000fe800078e0002 */
[----:B------:R-:W-:Y:S01]  /*5e40*/  IMAD R4, R4, c[0x0][0x1f0], RZ ;  /* 0x00007c0004047a24 */ /* 0x000fe200078e02ff */
[----:B------:R-:W-:Y:S03]  /*5e50*/  IADD3 R0, P1, R2, UR18, RZ ;  /* 0x0000001202007c10 */ /* 0x000fe6000ff3e0ff */
[----:B------:R-:W-:Y:S05]  /*5e60*/  IMAD R4, R244, c[0x0][0x1f4], R4 ;  /* 0x00007d00f4047a24 */ /* 0x000fea00078e0204 */
[----:B------:R-:W-:Y:S02]  /*5e70*/  IADD3.X R3, R3, UR16, R4, P1, !PT ;  /* 0x0000001003037c10 */ /* 0x000fe40008ffe404 */
[C---:B------:R-:W-:Y:S04]  /*5e80*/  LEA R2, P1, R0.reuse, c[0x0][0x1c8], 0x1 ;  /* 0x0000720000027a11 */ /* 0x040fe800078208ff */
[----:B------:R-:W-:Y:S01]  /*5e90*/  LEA.HI.X R0, R0, c[0x0][0x1cc], R3, 0x1, P1 ;  /* 0x0000730000007a11 */ /* 0x000fe200008f0c03 */
[----:B------:R-:W-:Y:S04]  /*5ea0*/  SHFL.IDX PT, R12, R2, 0x1, 0x181f ;  /* 0x00381f00020c7f89 */ /* 0x000fe800000e0000 */
[----:B------:R-:W1:Y:S04]  /*5eb0*/  SHFL.IDX PT, R3, R2, RZ, 0x181f ;  /* 0x00181fff02037589 */ /* 0x000e6800000e0000 */
[----:B------:R-:W2:Y:S04]  /*5ec0*/  SHFL.IDX PT, R6, R0, RZ, 0x181f ;  /* 0x00181fff00067589 */ /* 0x000ea800000e0000 */
[----:B------:R-:W-:Y:S04]  /*5ed0*/  SHFL.IDX PT, R7, R2, 0x2, 0x181f ;  /* 0x00581f0002077f89 */ /* 0x000fe800000e0000 */
[----:B------:R3:W-:Y:S04]  /*5ee0*/  SHFL.IDX PT, R14, R2, 0x3, 0x181f ;  /* 0x00781f00020e7f89 */ /* 0x0007e800000e0000 */
[----:B------:R-:W4:Y:S04]  /*5ef0*/  SHFL.IDX PT, R9, R0, 0x1, 0x181f ;  /* 0x00381f0000097f89 */ /* 0x000f2800000e0000 */
[----:B------:R-:W5:Y:S04]  /*5f00*/  SHFL.IDX PT, R15, R0, 0x2, 0x181f ;  /* 0x00581f00000f7f89 */ /* 0x000f6800000e0000 */
[----:B------:R-:W5:Y:S01]  /*5f10*/  SHFL.IDX PT, R0, R0, 0x3, 0x181f ;  /* 0x00781f0000007f89 */ /* 0x000f6200000e0000 */
[C---:B-1----:R-:W-:Y:S05]  /*5f20*/  IADD3 R4, P2, R240.reuse, R3, RZ ;  /* 0x00000003f0047210 */ /* 0x042fea0007f5e0ff */
[----:B--2---:R-:W-:Y:S01]  /*5f30*/  IMAD.X R5, R241, 0x1, R6, P2 ;  /* 0x00000001f1057824 */ /* 0x004fe200010e0606 */
[C---:B------:R-:W-:Y:S04]  /*5f40*/  IADD3 R10, P2, R240.reuse, R12, RZ ;  /* 0x0000000cf00a7210 */ /* 0x040fe80007f5e0ff */
[----:B------:R1:W-:Y:S01]  /*5f50*/  LDGSTS.E.BYPASS.LTC128B.128 [R239+0x8100], [R4.64], !P0 ;  /* 0x0810000004ef7fae */ /* 0x0003e2000c101d4e */
[----:B---3--:R-:W-:Y:S01]  /*5f60*/  IADD3 R2, P1, R3, R243, RZ ;  /* 0x000000f303027210 */ /* 0x008fe20007f3e0ff */
[----:B----4-:R-:W-:Y:S01]  /*5f70*/  IMAD.X R11, R241, 0x1, R9, P2 ;  /* 0x00000001f10b7824 */ /* 0x010fe200010e0609 */
[----:B------:R-:W-:Y:S03]  /*5f80*/  IADD3 R8, P2, R240, R7, RZ ;  /* 0x00000007f0087210 */ /* 0x000fe60007f5e0ff */
[--C-:B------:R-:W-:Y:S01]  /*5f90*/  IMAD.X R3, R6, 0x1, R242.reuse, P1 ;  /* 0x0000000106037824 */ /* 0x100fe200008e06f2 */
[-C--:B------:R-:W-:Y:S04]  /*5fa0*/  IADD3 R12, P1, R12, R243.reuse, RZ ;  /* 0x000000f30c0c7210 */ /* 0x080fe80007f3e0ff */
[----:B------:R2:W-:Y:S01]  /*5fb0*/  LDGSTS.E.BYPASS.LTC128B.128 [R239+0xc100], [R2.64], !P3 ;  /* 0x0c10000002ef7fae */ /* 0x0005e2000d901d4e */
[--C-:B------:R-:W-:Y:S01]  /*5fc0*/  IMAD.X R13, R9, 0x1, R242.reuse, P1 ;  /* 0x00000001090d7824 */ /* 0x100fe200008e06f2 */
[-C--:B------:R-:W-:Y:S01]  /*5fd0*/  IADD3 R6, P1, R7, R243.reuse, RZ ;  /* 0x000000f307067210 */ /* 0x080fe20007f3e0ff */
[----:B-----5:R-:W-:Y:S01]  /*5fe0*/  IMAD.X R9, R241, 0x1, R15, P2 ;  /* 0x00000001f1097824 */ /* 0x020fe200010e060f */
[----:B------:R3:W-:Y:S03]  /*5ff0*/  LDGSTS.E.BYPASS.LTC128B.128 [R239+0x9100], [R10.64], !P0 ;  /* 0x091000000aef7fae */ /* 0x0007e6000c101d4e */
[----:B------:R-:W-:Y:S01]  /*6000*/  IMAD.X R7, R15, 0x1, R242, P1 ;  /* 0x000000010f077824 */ /* 0x000fe200008e06f2 */
[----:B------:R3:W-:Y:S04]  /*6010*/  LDGSTS.E.BYPASS.LTC128B.128 [R239+0xd100], [R12.64], !P3 ;  /* 0x0d1000000cef7fae */ /* 0x0007e8000d901d4e */
[----:B------:R3:W-:Y:S01]  /*6020*/  LDGSTS.E.BYPASS.LTC128B.128 [R239+0xa100], [R8.64], !P0 ;  /* 0x0a10000008ef7fae */ /* 0x0007e2000c101d4e */
[----:B-1----:R-:W-:Y:S03]  /*6030*/  IADD3 R4, P2, R240, R14, RZ ;  /* 0x0000000ef0047210 */ /* 0x002fe60007f5e0ff */
[----:B------:R3:W-:Y:S02]  /*6040*/  LDGSTS.E.BYPASS.LTC128B.128 [R239+0xe100], [R6.64], !P3 ;  /* 0x0e10000006ef7fae */ /* 0x0007e4000d901d4e */
[----:B------:R-:W-:Y:S05]  /*6050*/  IMAD.X R5, R241, 0x1, R0, P2 ;  /* 0x00000001f1057824 */ /* 0x000fea00010e0600 */
[----:B------:R3:W-:Y:S01]  /*6060*/  LDGSTS.E.BYPASS.LTC128B.128 [R239+0xb100], [R4.64], !P0 ;  /* 0x0b10000004ef7fae */ /* 0x0007e2000c101d4e */
[----:B--2---:R-:W-:Y:S05]  /*6070*/  IADD3 R2, P1, R14, R243, RZ ;  /* 0x000000f30e027210 */ /* 0x004fea0007f3e0ff */
[----:B------:R-:W-:Y:S05]  /*6080*/  IMAD.X R3, R0, 0x1, R242, P1 ;  /* 0x0000000100037824 */ /* 0x000fea00008e06f2 */
[----:B------:R3:W-:Y:S01]  /*6090*/  LDGSTS.E.BYPASS.LTC128B.128 [R239+0xf100], [R2.64], !P3 ;  /* 0x0f10000002ef7fae */ /* 0x0007e2000d901d4e */
[----:B------:R-:W-:-:S05]  /*60a0*/  BRA `(.L_x_4) ;  /* 0x000017e000007947 */ /* 0x000fca0003800000 */
.L_x_3:
[----:B------:R-:W-:Y:S04]  /*60b0*/  DEPBAR.LE SB0, 0x0 ;  /* 0x000080000000791a */ /* 0x000fe80000000000 */
[----:B------:R-:W-:Y:S01]  /*60c0*/  BAR.SYNC.DEFER_BLOCKING 0x0 ;  /* 0x0000000000007b1d */ /* 0x000fe20000010000 */
[----:B------:R-:W-:Y:S01]  /*60d0*/  SHF.R.S32.HI R0, RZ, 0x1f, R245 ;  /* 0x0000001fff007819 */ /* 0x000fe200000114f5 */
[----:B------:R-:W-:Y:S01]  /*60e0*/  IMAD.WIDE.U32 R2, R245, c[0x0][0x208], RZ ;  /* 0x00008200f5027a25 */ /* 0x000fe200078e00ff */
[----:B------:R-:W-:Y:S01]  /*60f0*/  SEL R203, RZ, 0x10, P0 ;  /* 0x00000010ffcb7807 */ /* 0x000fe20000000000 */
[----:B------:R-:W-:Y:S02]  /*6100*/  UISETP.GE.AND UP0, UPT, UR8, 0x1, UPT ;  /* 0x000000010800788c */ /* 0x000fe4000bf06270 */
[----:B------:R-:W-:Y:S01]  /*6110*/  IMAD R0, R0, c[0x0][0x208], RZ ;  /* 0x0000820000007a24 */ /* 0x000fe200078e02ff */
[----:B------:R-:W-:Y:S03]  /*6120*/  IADD3 R203, -R203, 0x10, RZ ;  /* 0x00000010cbcb7810 */ /* 0x000fe60007ffe1ff */
[----:B------:R-:W-:Y:S01]  /*6130*/  IMAD R0, R245, c[0x0][0x20c], R0 ;  /* 0x00008300f5007a24 */ /* 0x000fe200078e0200 */
[----:B------:R-:W-:Y:S04]  /*6140*/  LOP3.LUT R203, R203, 0xf, RZ, 0xc0, !PT ;  /* 0x0000000fcbcb7812 */ /* 0x000fe800078ec0ff */
[----:B------:R-:W-:Y:S02]  /*6150*/  IADD3 R3, R3, R0, RZ ;  /* 0x0000000003037210 */ /* 0x000fe40007ffe0ff */
[----:B------:R-:W-:Y:S03]  /*6160*/  SHF.R.S32.HI R0, RZ, 0x1f, R244 ;  /* 0x0000001fff007819 */ /* 0x000fe600000114f4 */
[----:B------:R-:W-:Y:S01]  /*6170*/  IMAD.WIDE.U32 R2, R244, c[0x0][0x218], R2 ;  /* 0x00008600f4027a25 */ /* 0x000fe200078e0002 */
[----:B------:R-:W1:Y:S04]  /*6180*/  LDSM.16.M88.4 R8, [R216+0x8100] ;  /* 0x00810000d808783b */ /* 0x000e680000000200 */
[----:B------:R-:W-:Y:S01]  /*6190*/  IADD3 R2, P1, R2, UR20, RZ ;  /* 0x0000001402027c10 */ /* 0x000fe2000ff3e0ff */
[----:B------:R-:W-:Y:S04]  /*61a0*/  IMAD R0, R0, c[0x0][0x218], RZ ;  /* 0x0000860000007a24 */ /* 0x000fe800078e02ff */
[----:B------:R-:W-:Y:S01]  /*61b0*/  IMAD R0, R244, c[0x0][0x21c], R0 ;  /* 0x00008700f4007a24 */ /* 0x000fe200078e0200 */
[----:B------:R-:W2:Y:S04]  /*61c0*/  LDSM.16.M88.4 R16, [R216+0x8900] ;  /* 0x00890000d810783b */ /* 0x000ea80000000200 */
[----:B------:R-:W-:Y:S02]  /*61d0*/  IADD3.X R3, R3, UR4, R0, P1, !PT ;  /* 0x0000000403037c10 */ /* 0x000fe40008ffe400 */
[C---:B------:R-:W-:Y:S02]  /*61e0*/  LEA R0, P1, R2.reuse, c[0x0][0x1f8], 0x1 ;  /* 0x00007e0002007a11 */ /* 0x040fe400078208ff */
[----:B------:R-:W3:Y:S02]  /*61f0*/  LDSM.16.M88.4 R24, [R216+0x9100] ;  /* 0x00910000d818783b */ /* 0x000ee40000000200 */
[----:B------:R-:W-:Y:S06]  /*6200*/  LEA.HI.X R2, R2, c[0x0][0x1fc], R3, 0x1, P1 ;  /* 0x00007f0002027a11 */ /* 0x000fec00008f0c03 */
[----:B------:R-:W4:Y:S08]  /*6210*/  LDSM.16.M88.4 R32, [R216+0x9900] ;  /* 0x00990000d820783b */ /* 0x000f300000000200 */
[----:B------:R-:W5:Y:S01]  /*6220*/  LDSM.16.M88.4 R40, [R216+0xa100] ;  /* 0x00a10000d828783b */ /* 0x000f620000000200 */
[C---:B-1----:R-:W-:Y:S07]  /*6230*/  HMMA.16816.F32 R4, R140.reuse, R8, RZ ;  /* 0x000000088c04723c */ /* 0x042fee00000018ff */
[----:B------:R-:W1:Y:S01]  /*6240*/  LDSM.16.M88.4 R48, [R216+0xa900] ;  /* 0x00a90000d830783b */ /* 0x000e620000000200 */
[C---:B------:R-:W-:Y:S07]  /*6250*/  HMMA.16816.F32 R8, R140.reuse, R10, RZ ;  /* 0x0000000a8c08723c */ /* 0x040fee00000018ff */
[----:B------:R-:W1:Y:S01]  /*6260*/  LDSM.16.M88.4 R56, [R216+0xb100] ;  /* 0x00b10000d838783b */ /* 0x000e620000000200 */
[C---:B--2---:R-:W-:Y:S07]  /*6270*/  HMMA.16816.F32 R12, R140.reuse, R16, RZ ;  /* 0x000000108c0c723c */ /* 0x044fee00000018ff */
[----:B------:R-:W2:Y:S01]  /*6280*/  LDSM.16.M88.4 R64, [R216+0xb900] ;  /* 0x00b90000d840783b */ /* 0x000ea20000000200 */
[C---:B------:R-:W-:Y:S07]  /*6290*/  HMMA.16816.F32 R16, R140.reuse, R18, RZ ;  /* 0x000000128c10723c */ /* 0x040fee00000018ff */
[----:B------:R-:W1:Y:S01]  /*62a0*/  LDSM.16.M88.4 R72, [R223] ;  /* 0x00000000df48783b */ /* 0x000e620000000200 */
[C---:B---3--:R-:W-:Y:S07]  /*62b0*/  HMMA.16816.F32 R20, R140.reuse, R24, RZ ;  /* 0x000000188c14723c */ /* 0x048fee00000018ff */
[----:B------:R-:W3:Y:S01]  /*62c0*/  LDSM.16.M88.4 R148, [R238] ;  /* 0x00000000ee94783b */ /* 0x000ee20000000200 */
[C---:B------:R-:W-:Y:S07]  /*62d0*/  HMMA.16816.F32 R24, R140.reuse, R26, RZ ;  /* 0x0000001a8c18723c */ /* 0x040fee00000018ff */
[----:B------:R-:W2:Y:S01]  /*62e0*/  LDSM.16.M88.4 R152, [R237] ;  /* 0x00000000ed98783b */ /* 0x000ea20000000200 */
[C---:B----4-:R-:W-:Y:S07]  /*62f0*/  HMMA.16816.F32 R28, R140.reuse, R32, RZ ;  /* 0x000000208c1c723c */ /* 0x050fee00000018ff */
[----:B------:R-:W-:Y:S01]  /*6300*/  LDSM.16.M88.4 R156, [R235] ;  /* 0x00000000eb9c783b */ /* 0x000fe20000000200 */
[C---:B------:R-:W-:Y:S07]  /*6310*/  HMMA.16816.F32 R32, R140.reuse, R34, RZ ;  /* 0x000000228c20723c */ /* 0x040fee00000018ff */
[----:B------:R-:W-:Y:S01]  /*6320*/  LDSM.16.M88.4 R160, [R234] ;  /* 0x00000000eaa0783b */ /* 0x000fe20000000200 */
[C---:B-----5:R-:W-:Y:S07]  /*6330*/  HMMA.16816.F32 R36, R140.reuse, R40, RZ ;  /* 0x000000288c24723c */ /* 0x060fee00000018ff */
[----:B------:R-:W-:Y:S01]  /*6340*/  LDSM.16.M88.4 R164, [R233] ;  /* 0x00000000e9a4783b */ /* 0x000fe20000000200 */
[C---:B------:R-:W-:Y:S07]  /*6350*/  HMMA.16816.F32 R40, R140.reuse, R42, RZ ;  /* 0x0000002a8c28723c */ /* 0x040fee00000018ff */
[----:B------:R-:W-:Y:S01]  /*6360*/  LDSM.16.M88.4 R168, [R232] ;  /* 0x00000000e8a8783b */ /* 0x000fe20000000200 */
[C---:B-1----:R-:W-:Y:S07]  /*6370*/  HMMA.16816.F32 R44, R140.reuse, R48, RZ ;  /* 0x000000308c2c723c */ /* 0x042fee00000018ff */
[----:B------:R-:W-:Y:S01]  /*6380*/  SHFL.IDX PT, R202, R0, 0x3, 0x181f ;  /* 0x00781f0000ca7f89 */ /* 0x000fe200000e0000 */
[C---:B------:R-:W-:Y:S07]  /*6390*/  HMMA.16816.F32 R48, R140.reuse, R50, RZ ;  /* 0x000000328c30723c */ /* 0x040fee00000018ff */
[----:B------:R-:W1:Y:S01]  /*63a0*/  SHFL.IDX PT, R190, R0, RZ, 0x181f ;  /* 0x00181fff00be7589 */ /* 0x000e6200000e0000 */
[C---:B------:R-:W-:Y:S07]  /*63b0*/  HMMA.16816.F32 R52, R140.reuse, R56, RZ ;  /* 0x000000388c34723c */ /* 0x040fee00000018ff */
[----:B------:R-:W4:Y:S01]  /*63c0*/  SHFL.IDX PT, R68, R2, RZ, 0x181f ;  /* 0x00181fff02447589 */ /* 0x000f2200000e0000 */
[C---:B------:R-:W-:Y:S07]  /*63d0*/  HMMA.16816.F32 R56, R140.reuse, R58, RZ ;  /* 0x0000003a8c38723c */ /* 0x040fee00000018ff */
[----:B------:R-:W5:Y:S01]  /*63e0*/  SHFL.IDX PT, R196, R0, 0x1, 0x181f ;  /* 0x00381f0000c47f89 */ /* 0x000f6200000e0000 */
[C---:B--2---:R-:W-:Y:S07]  /*63f0*/  HMMA.16816.F32 R60, R140.reuse, R64, RZ ;  /* 0x000000408c3c723c */ /* 0x044fee00000018ff */
[----:B------:R-:W2:Y:S01]  /*6400*/  SHFL.IDX PT, R197, R2, 0x1, 0x181f ;  /* 0x00381f0002c57f89 */ /* 0x000ea200000e0000 */
[----:B------:R-:W-:Y:S07]  /*6410*/  HMMA.16816.F32 R64, R140, R66, RZ ;  /* 0x000000428c40723c */ /* 0x000fee00000018ff */
[----:B------:R-:W1:Y:S01]  /*6420*/  SHFL.IDX PT, R198, R0, 0x2, 0x181f ;  /* 0x00581f0000c67f89 */ /* 0x000e6200000e0000 */
[C---:B------:R-:W-:Y:S07]  /*6430*/  HMMA.16816.F32 R4, R144.reuse, R72, R4 ;  /* 0x000000489004723c */ /* 0x040fee0000001804 */
[----:B------:R-:W-:Y:S01]  /*6440*/  SHFL.IDX PT, R71, R2, 0x2, 0x181f ;  /* 0x00581f0002477f89 */ /* 0x000fe200000e0000 */
[C---:B------:R-:W-:Y:S07]  /*6450*/  HMMA.16816.F32 R8, R144.reuse, R74, R8 ;  /* 0x0000004a9008723c */ /* 0x040fee0000001808 */
[----:B------:R1:W-:Y:S01]  /*6460*/  SHFL.IDX PT, R0, R2, 0x3, 0x181f ;  /* 0x00781f0002007f89 */ /* 0x0003e200000e0000 */
[C---:B---3--:R-:W-:Y:S07]  /*6470*/  HMMA.16816.F32 R12, R144.reuse, R148, R12 ;  /* 0x00000094900c723c */ /* 0x048fee000000180c */
[----:B------:R-:W3:Y:S01]  /*6480*/  LDSM.16.M88.4 R72, [R236] ;  /* 0x00000000ec48783b */ /* 0x000ee20000000200 */
[C---:B------:R-:W-:Y:S08]  /*6490*/  HMMA.16816.F32 R16, R144.reuse, R150, R16 ;  /* 0x000000969010723c */ /* 0x040ff00000001810 */
[C---:B------:R-:W-:Y:S04]  /*64a0*/  HMMA.16816.F32 R20, R144.reuse, R152, R20 ;  /* 0x000000989014723c */ /* 0x040fe80000001814 */
[----:B-1----:R-:W-:Y:S02]  /*64b0*/  IADD3 R2, P2, R240, R190, RZ ;  /* 0x000000bef0027210 */ /* 0x002fe40007f5e0ff */
[----:B------:R-:W-:Y:S02]  /*64c0*/  IADD3 R190, P1, R190, R243, RZ ;  /* 0x000000f3bebe7210 */ /* 0x000fe40007f3e0ff */
[C---:B------:R-:W-:Y:S04]  /*64d0*/  HMMA.16816.F32 R24, R144.reuse, R154, R24 ;  /* 0x0000009a9018723c */ /* 0x040fe80000001818 */
[C---:B----4-:R-:W-:Y:S02]  /*64e0*/  IADD3.X R3, R241.reuse, R68, RZ, P2, !PT ;  /* 0x00000044f1037210 */ /* 0x050fe400017fe4ff */
[----:B------:R-:W-:Y:S02]  /*64f0*/  IADD3.X R191, R68, R242, RZ, P1, !PT ;  /* 0x000000f244bf7210 */ /* 0x000fe40000ffe4ff */
[----:B-----5:R-:W-:Y:S01]  /*6500*/  IADD3 R188, P2, R240, R196, RZ ;  /* 0x000000c4f0bc7210 */ /* 0x020fe20007f5e0ff */
[----:B------:R-:W-:Y:S01]  /*6510*/  @!PT LDS RZ, [RZ] ;  /* 0x00000000fffff984 */ /* 0x000fe20000000800 */
[----:B------:R-:W-:Y:S01]  /*6520*/  @!PT LDS RZ, [RZ] ;  /* 0x00000000fffff984 */ /* 0x000fe20000000800 */
[----:B------:R-:W-:Y:S01]  /*6530*/  @!PT LDS RZ, [RZ] ;  /* 0x00000000fffff984 */ /* 0x000fe20000000800 */
[----:B------:R1:W-:Y:S03]  /*6540*/  LDGSTS.E.BYPASS.LTC128B.128 [R239+0x100], [R2.64], !P0 ;  /* 0x0010000002ef7fae */ /* 0x0003e6000c101d4e */
[----:B--2---:R-:W-:Y:S02]  /*6550*/  IADD3.X R189, R241, R197, RZ, P2, !PT ;  /* 0x000000c5f1bd7210 */ /* 0x004fe400017fe4ff */
[----:B------:R-:W-:Y:S02]  /*6560*/  IADD3 R196, P1, R196, R243, RZ ;  /* 0x000000f3c4c47210 */ /* 0x000fe40007f3e0ff */
[----:B------:R-:W-:Y:S01]  /*6570*/  IADD3 R200, P2, R240, R198, RZ ;  /* 0x000000c6f0c87210 */ /* 0x000fe20007f5e0ff */
[C---:B---3--:R-:W-:Y:S01]  /*6580*/  HMMA.16816.F32 R28, R144.reuse, R72, R28 ;  /* 0x00000048901c723c */ /* 0x048fe2000000181c */
[----:B------:R2:W-:Y:S02]  /*6590*/  LDGSTS.E.BYPASS.LTC128B.128 [R239+0x4100], [R190.64], !P3 ;  /* 0x04100000beef7fae */ /* 0x0005e4000d901d4e */
[-C--:B------:R-:W-:Y:S02]  /*65a0*/  IADD3.X R197, R197, R242.reuse, RZ, P1, !PT ;  /* 0x000000f2c5c57210 */ /* 0x080fe40000ffe4ff */
[----:B------:R-:W-:Y:S02]  /*65b0*/  IADD3.X R201, R241, R71, RZ, P2, !PT ;  /* 0x00000047f1c97210 */ /* 0x000fe400017fe4ff */
[----:B------:R-:W-:Y:S01]  /*65c0*/  IADD3 R198, P1, R198, R243, RZ ;  /* 0x000000f3c6c67210 */ /* 0x000fe20007f3e0ff */
[C---:B------:R-:W-:Y:S01]  /*65d0*/  HMMA.16816.F32 R32, R144.reuse, R74, R32 ;  /* 0x0000004a9020723c */ /* 0x040fe20000001820 */
[----:B------:R2:W-:Y:S03]  /*65e0*/  LDGSTS.E.BYPASS.LTC128B.128 [R239+0x1100], [R188.64], !P0 ;  /* 0x01100000bcef7fae */ /* 0x0005e6000c101d4e */
[----:B------:R-:W-:Y:S02]  /*65f0*/  IADD3.X R199, R71, R242, RZ, P1, !PT ;  /* 0x000000f247c77210 */ /* 0x000fe40000ffe4ff */
[----:B------:R-:W-:Y:S02]  /*6600*/  IADD3 R148, P2, P1, R203, R202, R240 ;  /* 0x000000cacb947210 */ /* 0x000fe4000795e0f0 */
[C---:B------:R-:W-:Y:S01]  /*6610*/  HMMA.16816.F32 R36, R144.reuse, R156, R36 ;  /* 0x0000009c9024723c */ /* 0x040fe20000001824 */
[----:B------:R3:W-:Y:S03]  /*6620*/  LDGSTS.E.BYPASS.LTC128B.128 [R239+0x5100], [R196.64], !P3 ;  /* 0x05100000c4ef7fae */ /* 0x0007e6000d901d4e */
[----:B------:R-:W-:Y:S02]  /*6630*/  IADD3.X R149, RZ, R0, R241, P2, P1 ;  /* 0x00000000ff957210 */ /* 0x000fe400017e24f1 */
[----:B------:R-:W-:Y:S02]  /*6640*/  SEL R203, RZ, 0x10, P3 ;  /* 0x00000010ffcb7807 */ /* 0x000fe40001800000 */
[C---:B------:R-:W-:Y:S01]  /*6650*/  HMMA.16816.F32 R40, R144.reuse, R158, R40 ;  /* 0x0000009e9028723c */ /* 0x040fe20000001828 */
[----:B------:R4:W-:Y:S03]  /*6660*/  LDGSTS.E.BYPASS.LTC128B.128 [R239+0x2100], [R200.64], !P0 ;  /* 0x02100000c8ef7fae */ /* 0x0009e6000c101d4e */
[----:B------:R-:W-:Y:S04]  /*6670*/  IADD3 R203, -R203, 0x10, RZ ;  /* 0x00000010cbcb7810 */ /* 0x000fe80007ffe1ff */
[C---:B------:R-:W-:Y:S01]  /*6680*/  HMMA.16816.F32 R44, R144.reuse, R160, R44 ;  /* 0x000000a0902c723c */ /* 0x040fe2000000182c */
[----:B------:R3:W-:Y:S03]  /*6690*/  LDGSTS.E.BYPASS.LTC128B.128 [R239+0x6100], [R198.64], !P3 ;  /* 0x06100000c6ef7fae */ /* 0x0007e6000d901d4e */
[----:B------:R-:W-:Y:S04]  /*66a0*/  LOP3.LUT R203, R203, 0xf, RZ, 0xc0, !PT ;  /* 0x0000000fcbcb7812 */ /* 0x000fe800078ec0ff */
[C---:B------:R-:W-:Y:S01]  /*66b0*/  HMMA.16816.F32 R48, R144.reuse, R162, R48 ;  /* 0x000000a29030723c */ /* 0x040fe20000001830 */
[----:B------:R5:W-:Y:S03]  /*66c0*/  LDGSTS.E.BYPASS.LTC128B.128.ZFILL [R239+0x3100], [R148.64], P5 ;  /* 0x0310000094ef7fae */ /* 0x000be6000a941d4e */
[----:B-1----:R-:W-:Y:S04]  /*66d0*/  IADD3 R2, P2, P1, R203, R202, R243 ;  /* 0x000000cacb027210 */ /* 0x002fe8000795e0f3 */
[C---:B------:R-:W-:Y:S04]  /*66e0*/  HMMA.16816.F32 R52, R144.reuse, R164, R52 ;  /* 0x000000a49034723c */ /* 0x040fe80000001834 */
[----:B------:R-:W-:Y:S02]  /*66f0*/  IADD3.X R3, RZ, R0, R242, P2, P1 ;  /* 0x00000000ff037210 */ /* 0x000fe400017e24f2 */
[----:B------:R-:W-:Y:S02]  /*6700*/  PLOP3.LUT P1, PT, PT, PT, UP0, 0x80, 0x0 ;  /* 0x000000000000781c */ /* 0x000fe40003f2f008 */
[C---:B------:R-:W-:Y:S01]  /*6710*/  HMMA.16816.F32 R56, R144.reuse, R166, R56 ;  /* 0x000000a69038723c */ /* 0x040fe20000001838 */
[----:B------:R1:W-:Y:S07]  /*6720*/  LDGSTS.E.BYPASS.LTC128B.128.ZFILL [R239+0x7100], [R2.64], P4 ;  /* 0x0710000002ef7fae */ /* 0x0003ee000a141d4e */
[C---:B------:R-:W-:Y:S01]  /*6730*/  HMMA.16816.F32 R60, R144.reuse, R168, R60 ;  /* 0x000000a8903c723c */ /* 0x040fe2000000183c */
[----:B------:R-:W-:Y:S07]  /*6740*/  LDSM.16.M88.4 R72, [R222+0x8900] ;  /* 0x00890000de48783b */ /* 0x000fee0000000200 */
[----:B------:R-:W-:Y:S01]  /*6750*/  HMMA.16816.F32 R64, R144, R170, R64 ;  /* 0x000000aa9040723c */ /* 0x000fe20000001840 */
[----:B-----5:R-:W5:Y:S08]  /*6760*/  LDSM.16.M88.4 R148, [R222+0x8100] ;  /* 0x00810000de94783b */ /* 0x020f700000000200 */
[----:B------:R-:W1:Y:S08]  /*6770*/  LDSM.16.M88.4 R152, [R222+0x9100] ;  /* 0x00910000de98783b */ /* 0x000e700000000200 */
[----:B------:R-:W0:Y:S08]  /*6780*/  LDGDEPBAR ;  /* 0x00000000000079af */ /* 0x000e300000000000 */
[----:B------:R-:W1:Y:S08]  /*6790*/  LDSM.16.M88.4 R156, [R222+0x9900] ;  /* 0x00990000de9c783b */ /* 0x000e700000000200 */
[----:B------:R-:W1:Y:S01]  /*67a0*/  LDSM.16.M88.4 R160, [R222+0xa100] ;  /* 0x00a10000dea0783b */ /* 0x000e620000000200 */
[C---:B-----5:R-:W-:Y:S07]  /*67b0*/  HMMA.16816.F32 R4, R172.reuse, R148, R4 ;  /* 0x00000094ac04723c */ /* 0x060fee0000001804 */
[----:B------:R-:W-:Y:S01]  /*67c0*/  LDSM.16.M88.4 R164, [R216+0xc100] ;  /* 0x00c10000d8a4783b */ /* 0x000fe20000000200 */
[C---:B------:R-:W-:Y:S07]  /*67d0*/  HMMA.16816.F32 R8, R172.reuse, R150, R8 ;  /* 0x00000096ac08723c */ /* 0x040fee0000001808 */
[----:B------:R-:W5:Y:S01]  /*67e0*/  LDSM.16.M88.4 R148, [R222+0xa900] ;  /* 0x00a90000de94783b */ /* 0x000f620000000200 */
[C---:B------:R-:W-:Y:S07]  /*67f0*/  HMMA.16816.F32 R12, R172.reuse, R72, R12 ;  /* 0x00000048ac0c723c */ /* 0x040fee000000180c */
[----:B------:R-:W-:Y:S01]  /*6800*/  LDSM.16.M88.4 R168, [R229] ;  /* 0x00000000e5a8783b */ /* 0x000fe20000000200 */
[C---:B------:R-:W-:Y:S07]  /*6810*/  HMMA.16816.F32 R16, R172.reuse, R74, R16 ;  /* 0x0000004aac10723c */ /* 0x040fee0000001810 */
[----:B------:R-:W4:Y:S01]  /*6820*/  LDSM.16.M88.4 R72, [R222+0xb100] ;  /* 0x00b10000de48783b */ /* 0x000f220000000200 */
[C---:B-1----:R-:W-:Y:S07]  /*6830*/  HMMA.16816.F32 R20, R172.reuse, R152, R20 ;  /* 0x00000098ac14723c */ /* 0x042fee0000001814 */
[----:B--2---:R-:W-:Y:S01]  /*6840*/  LDSM.16.M88.4 R188, [R228] ;  /* 0x00000000e4bc783b */ /* 0x004fe20000000200 */
[C---:B------:R-:W-:Y:S07]  /*6850*/  HMMA.16816.F32 R24, R172.reuse, R154, R24 ;  /* 0x0000009aac18723c */ /* 0x040fee0000001818 */
[----:B------:R-:W1:Y:S01]  /*6860*/  LDSM.16.M88.4 R152, [R222+0xb900] ;  /* 0x00b90000de98783b */ /* 0x000e620000000200 */
[C---:B------:R-:W-:Y:S07]  /*6870*/  HMMA.16816.F32 R28, R172.reuse, R156, R28 ;  /* 0x0000009cac1c723c */ /* 0x040fee000000181c */
[----:B---3--:R-:W-:Y:S01]  /*6880*/  LDSM.16.M88.4 R196, [R222+0xe900] ;  /* 0x00e90000dec4783b */ /* 0x008fe20000000200 */
[C---:B------:R-:W-:Y:S07]  /*6890*/  HMMA.16816.F32 R32, R172.reuse, R158, R32 ;  /* 0x0000009eac20723c */ /* 0x040fee0000001820 */
[----:B------:R-:W2:Y:S01]  /*68a0*/  LDSM.16.M88.4 R156, [R219] ;  /* 0x00000000db9c783b */ /* 0x000ea20000000200 */
[C---:B------:R-:W-:Y:S07]  /*68b0*/  HMMA.16816.F32 R36, R172.reuse, R160, R36 ;  /* 0x000000a0ac24723c */ /* 0x040fee0000001824 */
[----:B----4-:R-:W-:Y:S01]  /*68c0*/  LDSM.16.M88.4 R200, [R222+0xf100] ;  /* 0x00f10000dec8783b */ /* 0x010fe20000000200 */
[C---:B------:R-:W-:Y:S07]  /*68d0*/  HMMA.16816.F32 R40, R172.reuse, R162, R40 ;  /* 0x000000a2ac28723c */ /* 0x040fee0000001828 */
[----:B------:R-:W3:Y:S01]  /*68e0*/  LDSM.16.M88.4 R160, [R219+0x800] ;  /* 0x00080000dba0783b */ /* 0x000ee20000000200 */
[C---:B-----5:R-:W-:Y:S07]  /*68f0*/  HMMA.16816.F32 R44, R172.reuse, R148, R44 ;  /* 0x00000094ac2c723c */ /* 0x060fee000000182c */
[----:B------:R-:W-:Y:S01]  /*6900*/  LDSM.16.M88.4 R204, [R222+0xf900] ;  /* 0x00f90000decc783b */ /* 0x000fe20000000200 */
[C---:B------:R-:W-:Y:S07]  /*6910*/  HMMA.16816.F32 R48, R172.reuse, R150, R48 ;  /* 0x00000096ac30723c */ /* 0x040fee0000001830 */
[----:B------:R-:W4:Y:S01]  /*6920*/  LDSM.16.M88.4 R148, [R219+0x1000] ;  /* 0x00100000db94783b */ /* 0x000f220000000200 */
[C---:B------:R-:W-:Y:S07]  /*6930*/  HMMA.16816.F32 R52, R172.reuse, R72, R52 ;  /* 0x00000048ac34723c */ /* 0x040fee0000001834 */
[----:B------:R-:W-:Y:S01]  /*6940*/  LDSM.16.M88.4 R212, [R219+0x4000] ;  /* 0x00400000dbd4783b */ /* 0x000fe20000000200 */
[C---:B------:R-:W-:Y:S07]  /*6950*/  HMMA.16816.F32 R56, R172.reuse, R74, R56 ;  /* 0x0000004aac38723c */ /* 0x040fee0000001838 */
[----:B------:R-:W5:Y:S01]  /*6960*/  LDSM.16.M88.4 R72, [R219+0x1800] ;  /* 0x00180000db48783b */ /* 0x000f620000000200 */
[C---:B-1----:R-:W-:Y:S08]  /*6970*/  HMMA.16816.F32 R60, R172.reuse, R152, R60 ;  /* 0x00000098ac3c723c */ /* 0x042ff0000000183c */
[----:B------:R-:W-:Y:S01]  /*6980*/  HMMA.16816.F32 R64, R172, R154, R64 ;  /* 0x0000009aac40723c */ /* 0x000fe20000001840 */
[----:B------:R-:W1:Y:S07]  /*6990*/  LDSM.16.M88.4 R152, [R219+0x2000] ;  /* 0x00200000db98783b */ /* 0x000e6e0000000200 */
[C---:B--2---:R-:W-:Y:S08]  /*69a0*/  HMMA.16816.F32 R4, R176.reuse, R156, R4 ;  /* 0x0000009cb004723c */ /* 0x044ff00000001804 */
[C---:B------:R-:W-:Y:S01]  /*69b0*/  HMMA.16816.F32 R8, R176.reuse, R158, R8 ;  /* 0x0000009eb008723c */ /* 0x040fe20000001808 */
[----:B------:R-:W2:Y:S07]  /*69c0*/  LDSM.16.M88.4 R156, [R219+0x2800] ;  /* 0x00280000db9c783b */ /* 0x000eae0000000200 */
[C---:B---3--:R-:W-:Y:S08]  /*69d0*/  HMMA.16816.F32 R12, R176.reuse, R160, R12 ;  /* 0x000000a0b00c723c */ /* 0x048ff0000000180c */
[C---:B------:R-:W-:Y:S01]  /*69e0*/  HMMA.16816.F32 R16, R176.reuse, R162, R16 ;  /* 0x000000a2b010723c */ /* 0x040fe20000001810 */
[----:B------:R-:W3:Y:S07]  /*69f0*/  LDSM.16.M88.4 R160, [R219+0x3000] ;  /* 0x00300000dba0783b */ /* 0x000eee0000000200 */
[C---:B----4-:R-:W-:Y:S08]  /*6a00*/  HMMA.16816.F32 R20, R176.reuse, R148, R20 ;  /* 0x00000094b014723c */ /* 0x050ff00000001814 */
[C---:B------:R-:W-:Y:S01]  /*6a10*/  HMMA.16816.F32 R24, R176.reuse, R150, R24 ;  /* 0x00000096b018723c */ /* 0x040fe20000001818 */
[----:B------:R-:W4:Y:S07]  /*6a20*/  LDSM.16.M88.4 R148, [R219+0x3800] ;  /* 0x00380000db94783b */ /* 0x000f2e0000000200 */
[C---:B-----5:R-:W-:Y:S08]  /*6a30*/  HMMA.16816.F32 R28, R176.reuse, R72, R28 ;  /* 0x00000048b01c723c */ /* 0x060ff0000000181c */
[C---:B------:R-:W-:Y:S01]  /*6a40*/  HMMA.16816.F32 R32, R176.reuse, R74, R32 ;  /* 0x0000004ab020723c */ /* 0x040fe20000001820 */
[----:B------:R-:W5:Y:S07]  /*6a50*/  LDSM.16.M88.4 R72, [R216+0xc900] ;  /* 0x00c90000d848783b */ /* 0x000f6e0000000200 */
[C---:B-1----:R-:W-:Y:S08]  /*6a60*/  HMMA.16816.F32 R36, R176.reuse, R152, R36 ;  /* 0x00000098b024723c */ /* 0x042ff00000001824 */
[C---:B------:R-:W-:Y:S01]  /*6a70*/  HMMA.16816.F32 R40, R176.reuse, R154, R40 ;  /* 0x0000009ab028723c */ /* 0x040fe20000001828 */
[----:B------:R-:W1:Y:S07]  /*6a80*/  LDSM.16.M88.4 R152, [R216+0xd100] ;  /* 0x00d10000d898783b */ /* 0x000e6e0000000200 */
[C---:B--2---:R-:W-:Y:S08]  /*6a90*/  HMMA.16816.F32 R44, R176.reuse, R156, R44 ;  /* 0x0000009cb02c723c */ /* 0x044ff0000000182c */
[C---:B------:R-:W-:Y:S01]  /*6aa0*/  HMMA.16816.F32 R48, R176.reuse, R158, R48 ;  /* 0x0000009eb030723c */ /* 0x040fe20000001830 */
[----:B------:R-:W-:Y:S07]  /*6ab0*/  LDSM.16.M88.4 R156, [R216+0xe100] ;  /* 0x00e10000d89c783b */ /* 0x000fee0000000200 */
[C---:B---3--:R-:W-:Y:S08]  /*6ac0*/  HMMA.16816.F32 R52, R176.reuse, R160, R52 ;  /* 0x000000a0b034723c */ /* 0x048ff00000001834 */
[C---:B------:R-:W-:Y:S01]  /*6ad0*/  HMMA.16816.F32 R56, R176.reuse, R162, R56 ;  /* 0x000000a2b038723c */ /* 0x040fe20000001838 */
[----:B------:R-:W-:Y:S07]  /*6ae0*/  LDSM.16.M88.4 R160, [R216+0xe900] ;  /* 0x00e90000d8a0783b */ /* 0x000fee0000000200 */
[C---:B----4-:R-:W-:Y:S08]  /*6af0*/  HMMA.16816.F32 R60, R176.reuse, R148, R60 ;  /* 0x00000094b03c723c */ /* 0x050ff0000000183c */
[----:B------:R-:W-:Y:S01]  /*6b00*/  HMMA.16816.F32 R64, R176, R150, R64 ;  /* 0x00000096b040723c */ /* 0x000fe20000001840 */
[----:B------:R-:W2:Y:S07]  /*6b10*/  LDSM.16.M88.4 R148, [R216+0xd900] ;  /* 0x00d90000d894783b */ /* 0x000eae0000000200 */
[C---:B------:R-:W-:Y:S08]  /*6b20*/  HMMA.16816.F32 R4, R180.reuse, R164, R4 ;  /* 0x000000a4b404723c */ /* 0x040ff00000001804 */
[C---:B------:R-:W-:Y:S01]  /*6b30*/  HMMA.16816.F32 R8, R180.reuse, R166, R8 ;  /* 0x000000a6b408723c */ /* 0x040fe20000001808 */
[----:B------:R-:W-:Y:S07]  /*6b40*/  LDSM.16.M88.4 R164, [R216+0xf900] ;  /* 0x00f90000d8a4783b */ /* 0x000fee0000000200 */
[C---:B-----5:R-:W-:Y:S08]  /*6b50*/  HMMA.16816.F32 R12, R180.reuse, R72, R12 ;  /* 0x00000048b40c723c */ /* 0x060ff0000000180c */
[C---:B------:R-:W-:Y:S01]  /*6b60*/  HMMA.16816.F32 R16, R180.reuse, R74, R16 ;  /* 0x0000004ab410723c */ /* 0x040fe20000001810 */
[----:B------:R-:W3:Y:S07]  /*6b70*/  LDSM.16.M88.4 R72, [R216+0xf100] ;  /* 0x00f10000d848783b */ /* 0x000eee0000000200 */
[C---:B-1----:R-:W-:Y:S08]  /*6b80*/  HMMA.16816.F32 R20, R180.reuse, R152, R20 ;  /* 0x00000098b414723c */ /* 0x042ff00000001814 */
[C---:B------:R-:W-:Y:S01]  /*6b90*/  HMMA.16816.F32 R24, R180.reuse, R154, R24 ;  /* 0x0000009ab418723c */ /* 0x040fe20000001818 */
[----:B------:R-:W1:Y:S07]  /*6ba0*/  LDSM.16.M88.4 R152, [R231] ;  /* 0x00000000e798783b */ /* 0x000e6e0000000200 */
[C---:B--2---:R-:W-:Y:S08]  /*6bb0*/  HMMA.16816.F32 R28, R180.reuse, R148, R28 ;  /* 0x00000094b41c723c */ /* 0x044ff0000000181c */
[C---:B------:R-:W-:Y:S01]  /*6bc0*/  HMMA.16816.F32 R32, R180.reuse, R150, R32 ;  /* 0x00000096b420723c */ /* 0x040fe20000001820 */
[----:B------:R-:W2:Y:S07]  /*6bd0*/  LDSM.16.M88.4 R148, [R230] ;  /* 0x00000000e694783b */ /* 0x000eae0000000200 */
[C---:B------:R-:W-:Y:S08]  /*6be0*/  HMMA.16816.F32 R36, R180.reuse, R156, R36 ;  /* 0x0000009cb424723c */ /* 0x040ff00000001824 */
[C---:B------:R-:W-:Y:S01]  /*6bf0*/  HMMA.16816.F32 R40, R180.reuse, R158, R40 ;  /* 0x0000009eb428723c */ /* 0x040fe20000001828 */
[----:B------:R-:W4:Y:S07]  /*6c00*/  LDSM.16.M88.4 R156, [R227] ;  /* 0x00000000e39c783b */ /* 0x000f2e0000000200 */
[C---:B------:R-:W-:Y:S08]  /*6c10*/  HMMA.16816.F32 R44, R180.reuse, R160, R44 ;  /* 0x000000a0b42c723c */ /* 0x040ff0000000182c */
[C---:B------:R-:W-:Y:S01]  /*6c20*/  HMMA.16816.F32 R48, R180.reuse, R162, R48 ;  /* 0x000000a2b430723c */ /* 0x040fe20000001830 */
[----:B------:R-:W-:Y:S07]  /*6c30*/  LDSM.16.M88.4 R160, [R222+0xc100] ;  /* 0x00c10000dea0783b */ /* 0x000fee0000000200 */
[C---:B---3--:R-:W-:Y:S08]  /*6c40*/  HMMA.16816.F32 R52, R180.reuse, R72, R52 ;  /* 0x00000048b434723c */ /* 0x048ff00000001834 */
[C---:B------:R-:W-:Y:S01]  /*6c50*/  HMMA.16816.F32 R56, R180.reuse, R74, R56 ;  /* 0x0000004ab438723c */ /* 0x040fe20000001838 */
[----:B------:R-:W3:Y:S07]  /*6c60*/  LDSM.16.M88.4 R72, [R226] ;  /* 0x00000000e248783b */ /* 0x000eee0000000200 */
[C---:B------:R-:W-:Y:S08]  /*6c70*/  HMMA.16816.F32 R60, R180.reuse, R164, R60 ;  /* 0x000000a4b43c723c */ /* 0x040ff0000000183c */
[----:B------:R-:W-:Y:S01]  /*6c80*/  HMMA.16816.F32 R64, R180, R166, R64 ;  /* 0x000000a6b440723c */ /* 0x000fe20000001840 */
[----:B------:R-:W-:Y:S07]  /*6c90*/  LDSM.16.M88.4 R164, [R222+0xc900] ;  /* 0x00c90000dea4783b */ /* 0x000fee0000000200 */
[C---:B-1----:R-:W-:Y:S08]  /*6ca0*/  HMMA.16816.F32 R4, R184.reuse, R152, R4 ;  /* 0x00000098b804723c */ /* 0x042ff00000001804 */
[C---:B------:R-:W-:Y:S01]  /*6cb0*/  HMMA.16816.F32 R8, R184.reuse, R154, R8 ;  /* 0x0000009ab808723c */ /* 0x040fe20000001808 */
[----:B------:R-:W-:Y:S07]  /*6cc0*/  LDSM.16.M88.4 R152, [R224] ;  /* 0x00000000e098783b */ /* 0x000fee0000000200 */
[C---:B--2---:R-:W-:Y:S08]  /*6cd0*/  HMMA.16816.F32 R12, R184.reuse, R148, R12 ;  /* 0x00000094b80c723c */ /* 0x044ff0000000180c */
[C---:B------:R-:W-:Y:S01]  /*6ce0*/  HMMA.16816.F32 R16, R184.reuse, R150, R16 ;  /* 0x00000096b810723c */ /* 0x040fe20000001810 */
[----:B------:R-:W1:Y:S07]  /*6cf0*/  LDSM.16.M88.4 R148, [R225] ;  /* 0x00000000e194783b */ /* 0x000e6e0000000200 */
[C---:B------:R-:W-:Y:S08]  /*6d00*/  HMMA.16816.F32 R20, R184.reuse, R168, R20 ;  /* 0x000000a8b814723c */ /* 0x040ff00000001814 */
[C---:B------:R-:W-:Y:S01]  /*6d10*/  HMMA.16816.F32 R24, R184.reuse, R170, R24 ;  /* 0x000000aab818723c */ /* 0x040fe20000001818 */
[----:B------:R-:W2:Y:S07]  /*6d20*/  LDSM.16.M88.4 R168, [R222+0xd100] ;  /* 0x00d10000dea8783b */ /* 0x000eae0000000200 */
[C---:B------:R-:W-:Y:S08]  /*6d30*/  HMMA.16816.F32 R28, R184.reuse, R188, R28 ;  /* 0x000000bcb81c723c */ /* 0x040ff0000000181c */
[C---:B------:R-:W-:Y:S01]  /*6d40*/  HMMA.16816.F32 R32, R184.reuse, R190, R32 ;  /* 0x000000beb820723c */ /* 0x040fe20000001820 */
[----:B------:R-:W5:Y:S07]  /*6d50*/  LDSM.16.M88.4 R188, [R222+0xd900] ;  /* 0x00d90000debc783b */ /* 0x000f6e0000000200 */
[C---:B----4-:R-:W-:Y:S08]  /*6d60*/  HMMA.16816.F32 R36, R184.reuse, R156, R36 ;  /* 0x0000009cb824723c */ /* 0x050ff00000001824 */
[C---:B------:R-:W-:Y:S01]  /*6d70*/  HMMA.16816.F32 R40, R184.reuse, R158, R40 ;  /* 0x0000009eb828723c */ /* 0x040fe20000001828 */
[----:B------:R-:W4:Y:S07]  /*6d80*/  LDSM.16.M88.4 R156, [R222+0xe100] ;  /* 0x00e10000de9c783b */ /* 0x000f2e0000000200 */
[C---:B---3--:R-:W-:Y:S08]  /*6d90*/  HMMA.16816.F32 R44, R184.reuse, R72, R44 ;  /* 0x00000048b82c723c */ /* 0x048ff0000000182c */
[C---:B------:R-:W-:Y:S01]  /*6da0*/  HMMA.16816.F32 R48, R184.reuse, R74, R48 ;  /* 0x0000004ab830723c */ /* 0x040fe20000001830 */
[----:B------:R-:W3:Y:S07]  /*6db0*/  LDSM.16.M88.4 R72, [R219+0x4800] ;  /* 0x00480000db48783b */ /* 0x000eee0000000200 */
[C---:B-1----:R-:W-:Y:S08]  /*6dc0*/  HMMA.16816.F32 R52, R184.reuse, R148, R52 ;  /* 0x00000094b834723c */ /* 0x042ff00000001834 */
[C---:B------:R-:W-:Y:S08]  /*6dd0*/  HMMA.16816.F32 R56, R184.reuse, R150, R56 ;  /* 0x00000096b838723c */ /* 0x040ff00000001838 */
[C---:B------:R-:W-:Y:S08]  /*6de0*/  HMMA.16816.F32 R60, R184.reuse, R152, R60 ;  /* 0x00000098b83c723c */ /* 0x040ff0000000183c */
[----:B------:R-:W-:Y:S08]  /*6df0*/  HMMA.16816.F32 R64, R184, R154, R64 ;  /* 0x0000009ab840723c */ /* 0x000ff00000001840 */
[C---:B------:R-:W-:Y:S08]  /*6e00*/  HMMA.16816.F32 R4, R192.reuse, R160, R4 ;  /* 0x000000a0c004723c */ /* 0x040ff00000001804 */
[C---:B------:R-:W-:Y:S08]  /*6e10*/  HMMA.16816.F32 R8, R192.reuse, R162, R8 ;  /* 0x000000a2c008723c */ /* 0x040ff00000001808 */
[C---:B------:R-:W-:Y:S08]  /*6e20*/  HMMA.16816.F32 R12, R192.reuse, R164, R12 ;  /* 0x000000a4c00c723c */ /* 0x040ff0000000180c */
[C---:B------:R-:W-:Y:S08]  /*6e30*/  HMMA.16816.F32 R16, R192.reuse, R166, R16 ;  /* 0x000000a6c010723c */ /* 0x040ff00000001810 */
[C---:B--2---:R-:W-:Y:S08]  /*6e40*/  HMMA.16816.F32 R20, R192.reuse, R168, R20 ;  /* 0x000000a8c014723c */ /* 0x044ff00000001814 */
[C---:B------:R-:W-:Y:S08]  /*6e50*/  HMMA.16816.F32 R24, R192.reuse, R170, R24 ;  /* 0x000000aac018723c */ /* 0x040ff00000001818 */
[C---:B-----5:R-:W-:Y:S08]  /*6e60*/  HMMA.16816.F32 R28, R192.reuse, R188, R28 ;  /* 0x000000bcc01c723c */ /* 0x060ff0000000181c */
[C---:B------:R-:W-:Y:S08]  /*6e70*/  HMMA.16816.F32 R32, R192.reuse, R190, R32 ;  /* 0x000000bec020723c */ /* 0x040ff00000001820 */
[C---:B----4-:R-:W-:Y:S08]  /*6e80*/  HMMA.16816.F32 R36, R192.reuse, R156, R36 ;  /* 0x0000009cc024723c */ /* 0x050ff00000001824 */
[C---:B------:R-:W-:Y:S08]  /*6e90*/  HMMA.16816.F32 R40, R192.reuse, R158, R40 ;  /* 0x0000009ec028723c */ /* 0x040ff00000001828 */
[C---:B------:R-:W-:Y:S08]  /*6ea0*/  HMMA.16816.F32 R44, R192.reuse, R196, R44 ;  /* 0x000000c4c02c723c */ /* 0x040ff0000000182c */
[C---:B------:R-:W-:Y:S08]  /*6eb0*/  HMMA.16816.F32 R48, R192.reuse, R198, R48 ;  /* 0x000000c6c030723c */ /* 0x040ff00000001830 */
[C---:B------:R-:W-:Y:S08]  /*6ec0*/  HMMA.16816.F32 R52, R192.reuse, R200, R52 ;  /* 0x000000c8c034723c */ /* 0x040ff00000001834 */
[C---:B------:R-:W-:Y:S08]  /*6ed0*/  HMMA.16816.F32 R56, R192.reuse, R202, R56 ;  /* 0x000000cac038723c */ /* 0x040ff00000001838 */
[C---:B------:R-:W-:Y:S08]  /*6ee0*/  HMMA.16816.F32 R60, R192.reuse, R204, R60 ;  /* 0x000000ccc03c723c */ /* 0x040ff0000000183c */
[----:B------:R-:W-:Y:S08]  /*6ef0*/  HMMA.16816.F32 R64, R192, R206, R64 ;  /* 0x000000cec040723c */ /* 0x000ff00000001840 */
[C---:B------:R-:W-:Y:S08]  /*6f00*/  HMMA.16816.F32 R4, R208.reuse, R212, R4 ;  /* 0x000000d4d004723c */ /* 0x040ff00000001804 */
[C---:B------:R-:W-:Y:S08]  /*6f10*/  HMMA.16816.F32 R8, R208.reuse, R214, R8 ;  /* 0x000000d6d008723c */ /* 0x040ff00000001808 */
[C---:B---3--:R-:W-:Y:S08]  /*6f20*/  HMMA.16816.F32 R12, R208.reuse, R72, R12 ;  /* 0x00000048d00c723c */ /* 0x048ff0000000180c */
[----:B------:R-:W-:Y:S01]  /*6f30*/  FMUL.FTZ R4, R4, c[0x0][0x320] ;  /* 0x0000c80004047a20 */ /* 0x000fe20000410000 */
[C---:B------:R-:W-:Y:S03]  /*6f40*/  HMMA.16816.F32 R16, R208.reuse, R74, R16 ;  /* 0x0000004ad010723c */ /* 0x040fe60000001810 */
[----:B------:R-:W1:Y:S01]  /*6f50*/  MUFU.TANH R148, R4 ;  /* 0x0000000400947308 */ /* 0x000e620000002400 */
[----:B------:R-:W-:Y:S02]  /*6f60*/  FMUL.FTZ R5, R5, c[0x0][0x320] ;  /* 0x0000c80005057a20 */ /* 0x000fe40000410000 */
[----:B------:R-:W-:Y:S02]  /*6f70*/  FMUL.FTZ R6, R6, c[0x0][0x320] ;  /* 0x0000c80006067a20 */ /* 0x000fe40000410000 */
[----:B------:R-:W-:Y:S04]  /*6f80*/  FMUL.FTZ R7, R7, c[0x0][0x320] ;  /* 0x0000c80007077a20 */ /* 0x000fe80000410000 */
[----:B------:R-:W-:Y:S01]  /*6f90*/  FMUL.FTZ R8, R8, c[0x0][0x320] ;  /* 0x0000c80008087a20 */ /* 0x000fe20000410000 */
[----:B------:R-:W2:Y:S01]  /*6fa0*/  MUFU.TANH R153, R5 ;  /* 0x0000000500997308 */ /* 0x000ea20000002400 */
[----:B------:R-:W-:Y:S02]  /*6fb0*/  FMUL.FTZ R9, R9, c[0x0][0x320] ;  /* 0x0000c80009097a20 */ /* 0x000fe40000410000 */
[----:B------:R-:W-:Y:S02]  /*6fc0*/  FMUL.FTZ R10, R10, c[0x0][0x320] ;  /* 0x0000c8000a0a7a20 */ /* 0x000fe40000410000 */
[----:B------:R-:W-:Y:S02]  /*6fd0*/  FMUL.FTZ R11, R11, c[0x0][0x320] ;  /* 0x0000c8000b0b7a20 */ /* 0x000fe40000410000 */
[----:B------:R-:W-:Y:S02]  /*6fe0*/  FMUL.FTZ R12, R12, c[0x0][0x320] ;  /* 0x0000c8000c0c7a20 */ /* 0x000fe40000410000 */
[----:B------:R-:W-:Y:S01]  /*6ff0*/  FMUL.FTZ R13, R13, c[0x0][0x320] ;  /* 0x0000c8000d0d7a20 */ /* 0x000fe20000410000 */
[----:B------:R-:W3:Y:S01]  /*7000*/  MUFU.TANH R149, R6 ;  /* 0x0000000600957308 */ /* 0x000ee20000002400 */
[----:B------:R-:W-:Y:S02]  /*7010*/  FMUL.FTZ R16, R16, c[0x0][0x320] ;  /* 0x0000c80010107a20 */ /* 0x000fe40000410000 */
[----:B------:R-:W-:Y:S02]  /*7020*/  FMUL.FTZ R17, R17, c[0x0][0x320] ;  /* 0x0000c80011117a20 */ /* 0x000fe40000410000 */
[----:B------:R-:W-:Y:S02]  /*7030*/  FMUL.FTZ R18, R18, c[0x0][0x320] ;  /* 0x0000c80012127a20 */ /* 0x000fe40000410000 */
[----:B------:R-:W-:Y:S02]  /*7040*/  FMUL.FTZ R19, R19, c[0x0][0x320] ;  /* 0x0000c80013137a20 */ /* 0x000fe40000410000 */
[----:B------:R-:W-:Y:S01]  /*7050*/  FMUL.FTZ R14, R14, c[0x0][0x320] ;  /* 0x0000c8000e0e7a20 */ /* 0x000fe20000410000 */
[----:B------:R4:W1:Y:S01]  /*7060*/  MUFU.TANH R154, R7 ;  /* 0x00000007009a7308 */ /* 0x0008620000002400 */
[----:B------:R-:W-:Y:S09]  /*7070*/  FMUL.FTZ R15, R15, c[0x0][0x320] ;  /* 0x0000c8000f0f7a20 */ /* 0x000ff20000410000 */
[----:B------:R-:W1:Y:S10]  /*7080*/  MUFU.TANH R151, R8 ;  /* 0x0000000800977308 */ /* 0x000e740000002400 */
[----:B------:R-:W1:Y:S01]  /*7090*/  MUFU.TANH R73, R9 ;  /* 0x0000000900497308 */ /* 0x000e620000002400 */
[----:B----4-:R-:W4:Y:S09]  /*70a0*/  LDSM.16.M88.4 R4, [R219+0x5000] ;  /* 0x00500000db04783b */ /* 0x010f320000000200 */
[----:B------:R-:W1:Y:S10]  /*70b0*/  MUFU.TANH R150, R10 ;  /* 0x0000000a00967308 */ /* 0x000e740000002400 */
[----:B------:R5:W1:Y:S10]  /*70c0*/  MUFU.TANH R152, R11 ;  /* 0x0000000b00987308 */ /* 0x000a740000002400 */
[----:B------:R1:W1:Y:S10]  /*70d0*/  MUFU.TANH R75, R12 ;  /* 0x0000000c004b7308 */ /* 0x0002740000002400 */
[----:B------:R1:W1:Y:S01]  /*70e0*/  MUFU.TANH R155, R13 ;  /* 0x0000000d009b7308 */ /* 0x0002620000002400 */
[----:B-----5:R-:W5:Y:S01]  /*70f0*/  LDSM.16.M88.4 R8, [R219+0x5800] ;  /* 0x00580000db08783b */ /* 0x020f620000000200 */
[C---:B----4-:R-:W-:Y:S08]  /*7100*/  HMMA.16816.F32 R20, R208.reuse, R4, R20 ;  /* 0x00000004d014723c */ /* 0x050ff00000001814 */
[----:B------:R4:W1:Y:S01]  /*7110*/  MUFU.TANH R156, R14 ;  /* 0x0000000e009c7308 */ /* 0x0008620000002400 */
[C---:B------:R-:W-:Y:S01]  /*7120*/  HMMA.16816.F32 R24, R208.reuse, R6, R24 ;  /* 0x00000006d018723c */ /* 0x040fe20000001818 */
[----:B------:R-:W1:Y:S08]  /*7130*/  LDSM.16.M88.4 R4, [R219+0x6000] ;  /* 0x00600000db04783b */ /* 0x000e700000000200 */
[----:B------:R4:W1:Y:S06]  /*7140*/  MUFU.TANH R157, R15 ;  /* 0x0000000f009d7308 */ /* 0x00086c0000002400 */
[----:B------:R-:W-:Y:S04]  /*7150*/  FMUL.FTZ R20, R20, c[0x0][0x320] ;  /* 0x0000c80014147a20 */ /* 0x000fe80000410000 */
[----:B------:R4:W1:Y:S01]  /*7160*/  MUFU.TANH R158, R16 ;  /* 0x00000010009e7308 */ /* 0x0008620000002400 */
[----:B------:R-:W-:Y:S02]  /*7170*/  FMUL.FTZ R21, R21, c[0x0][0x320] ;  /* 0x0000c80015157a20 */ /* 0x000fe40000410000 */
[----:B------:R-:W-:Y:S02]  /*7180*/  FMUL.FTZ R22, R22, c[0x0][0x320] ;  /* 0x0000c80016167a20 */ /* 0x000fe40000410000 */
[----:B------:R-:W-:Y:S02]  /*7190*/  FMUL.FTZ R23, R23, c[0x0][0x320] ;  /* 0x0000c80017177a20 */ /* 0x000fe40000410000 */
[----:B------:R-:W-:Y:S02]  /*71a0*/  FMUL.FTZ R24, R24, c[0x0][0x320] ;  /* 0x0000c80018187a20 */ /* 0x000fe40000410000 */
[----:B------:R-:W-:Y:S01]  /*71b0*/  FMUL.FTZ R25, R25, c[0x0][0x320] ;  /* 0x0000c80019197a20 */ /* 0x000fe20000410000 */
[----:B------:R4:W2:Y:S01]  /*71c0*/  MUFU.TANH R159, R17 ;  /* 0x00000011009f7308 */ /* 0x0008a20000002400 */
[----:B------:R-:W-:Y:S02]  /*71d0*/  FMUL.FTZ R26, R26, c[0x0][0x320] ;  /* 0x0000c8001a1a7a20 */ /* 0x000fe40000410000 */
[----:B------:R-:W-:Y:S01]  /*71e0*/  FMUL.FTZ R27, R27, c[0x0][0x320] ;  /* 0x0000c8001b1b7a20 */ /* 0x000fe20000410000 */
[C---:B-----5:R-:W-:Y:S06]  /*71f0*/  HMMA.16816.F32 R28, R208.reuse, R8, R28 ;  /* 0x00000008d01c723c */ /* 0x060fec000000181c */
[----:B------:R4:W2:Y:S02]  /*7200*/  MUFU.TANH R160, R18 ;  /* 0x0000001200a07308 */ /* 0x0008a40000002400 */
[C---:B------:R-:W-:Y:S01]  /*7210*/  HMMA.16816.F32 R32, R208.reuse, R10, R32 ;  /* 0x0000000ad020723c */ /* 0x040fe20000001820 */
[----:B------:R-:W5:Y:S07]  /*7220*/  LDSM.16.M88.4 R8, [R219+0x6800] ;  /* 0x00680000db08783b */ /* 0x000f6e0000000200 */
[----:B------:R4:W2:Y:S01]  /*7230*/  MUFU.TANH R161, R19 ;  /* 0x0000001300a17308 */ /* 0x0008a20000002400 */
[C---:B-1----:R-:W-:Y:S07]  /*7240*/  HMMA.16816.F32 R36, R208.reuse, R4, R36 ;  /* 0x00000004d024723c */ /* 0x042fee0000001824 */
[----:B------:R-:W-:Y:S01]  /*7250*/  FMUL.FTZ R28, R28, c[0x0][0x320] ;  /* 0x0000c8001c1c7a20 */ /* 0x000fe20000410000 */
[C---:B------:R-:W-:Y:S01]  /*7260*/  HMMA.16816.F32 R40, R208.reuse, R6, R40 ;  /* 0x00000006d028723c */ /* 0x040fe20000001828 */
[----:B------:R4:W1:Y:S01]  /*7270*/  MUFU.TANH R162, R20 ;  /* 0x0000001400a27308 */ /* 0x0008620000002400 */
[----:B------:R-:W1:Y:S02]  /*7280*/  LDSM.16.M88.4 R4, [R219+0x7000] ;  /* 0x00700000db04783b */ /* 0x000e640000000200 */
[----:B------:R-:W-:Y:S02]  /*7290*/  FMUL.FTZ R29, R29, c[0x0][0x320] ;  /* 0x0000c8001d1d7a20 */ /* 0x000fe40000410000 */
[----:B------:R-:W-:Y:S02]  /*72a0*/  FMUL.FTZ R30, R30, c[0x0][0x320] ;  /* 0x0000c8001e1e7a20 */ /* 0x000fe40000410000 */
[----:B------:R-:W-:Y:S03]  /*72b0*/  FMUL.FTZ R31, R31, c[0x0][0x320] ;  /* 0x0000c8001f1f7a20 */ /* 0x000fe60000410000 */
[----:B------:R4:W1:Y:S01]  /*72c0*/  MUFU.TANH R163, R21 ;  /* 0x0000001500a37308 */ /* 0x0008620000002400 */
[----:B------:R-:W-:Y:S02]  /*72d0*/  FMUL.FTZ R32, R32, c[0x0][0x320] ;  /* 0x0000c80020207a20 */ /* 0x000fe40000410000 */
[----:B------:R-:W-:Y:S02]  /*72e0*/  FMUL.FTZ R33, R33, c[0x0][0x320] ;  /* 0x0000c80021217a20 */ /* 0x000fe40000410000 */
[----:B------:R-:W-:Y:S02]  /*72f0*/  FMUL.FTZ R34, R34, c[0x0][0x320] ;  /* 0x0000c80022227a20 */ /* 0x000fe40000410000 */
[----:B------:R-:W-:Y:S02]  /*7300*/  FMUL.FTZ R35, R35, c[0x0][0x320] ;  /* 0x0000c80023237a20 */ /* 0x000fe40000410000 */
[----:B------:R-:W-:Y:S01]  /*7310*/  FMUL.FTZ R36, R36, c[0x0][0x320] ;  /* 0x0000c80024247a20 */ /* 0x000fe20000410000 */
[----:B------:R4:W2:Y:S01]  /*7320*/  MUFU.TANH R164, R22 ;  /* 0x0000001600a47308 */ /* 0x0008a20000002400 */
[----:B------:R-:W-:Y:S01]  /*7330*/  FMUL.FTZ R37, R37, c[0x0][0x320] ;  /* 0x0000c80025257a20 */ /* 0x000fe20000410000 */
[C---:B-----5:R-:W-:Y:S03]  /*7340*/  HMMA.16816.F32 R44, R208.reuse, R8, R44 ;  /* 0x00000008d02c723c */ /* 0x060fe6000000182c */
[----:B------:R-:W-:Y:S02]  /*7350*/  FMUL.FTZ R38, R38, c[0x0][0x320] ;  /* 0x0000c80026267a20 */ /* 0x000fe40000410000 */
[----:B------:R-:W-:Y:S03]  /*7360*/  FMUL.FTZ R39, R39, c[0x0][0x320] ;  /* 0x0000c80027277a20 */ /* 0x000fe60000410000 */
[----:B------:R4:W2:Y:S01]  /*7370*/  MUFU.TANH R165, R23 ;  /* 0x0000001700a57308 */ /* 0x0008a20000002400 */
[C---:B------:R-:W-:Y:S01]  /*7380*/  HMMA.16816.F32 R48, R208.reuse, R10, R48 ;  /* 0x0000000ad030723c */ /* 0x040fe20000001830 */
[----:B------:R-:W5:Y:S01]  /*7390*/  LDSM.16.M88.4 R8, [R219+0x7800] ;  /* 0x00780000db08783b */ /* 0x000f620000000200 */
[----:B------:R-:W-:Y:S04]  /*73a0*/  DEPBAR.LE SB0, 0x0 ;  /* 0x000080000000791a */ /* 0x000fe80000000000 */
[----:B------:R-:W-:Y:S02]  /*73b0*/  FMUL.FTZ R40, R40, c[0x0][0x320] ;  /* 0x0000c80028287a20 */ /* 0x000fe40000410000 */
[----:B------:R-:W-:Y:S01]  /*73c0*/  FMUL.FTZ R41, R41, c[0x0][0x320] ;  /* 0x0000c80029297a20 */ /* 0x000fe20000410000 */
[----:B------:R4:W2:Y:S01]  /*73d0*/  MUFU.TANH R168, R24 ;  /* 0x0000001800a87308 */ /* 0x0008a20000002400 */
[----:B------:R-:W-:Y:S01]  /*73e0*/  BAR.SYNC.DEFER_BLOCKING 0x0 ;  /* 0x0000000000007b1d */ /* 0x000fe20000010000 */
[C---:B-1----:R-:W-:Y:S05]  /*73f0*/  HMMA.16816.F32 R52, R208.reuse, R4, R52 ;  /* 0x00000004d034723c */ /* 0x042fea0000001834 */
[----:B------:R-:W-:Y:S02]  /*7400*/  FMUL.FTZ R42, R42, c[0x0][0x320] ;  /* 0x0000c8002a2a7a20 */ /* 0x000fe40000410000 */
[----:B------:R-:W-:Y:S01]  /*7410*/  FMUL.FTZ R43, R43, c[0x0][0x320] ;  /* 0x0000c8002b2b7a20 */ /* 0x000fe20000410000 */
[----:B------:R4:W1:Y:S01]  /*7420*/  MUFU.TANH R166, R25 ;  /* 0x0000001900a67308 */ /* 0x0008620000002400 */
[C---:B------:R-:W-:Y:S03]  /*7430*/  HMMA.16816.F32 R56, R208.reuse, R6, R56 ;  /* 0x00000006d038723c */ /* 0x040fe60000001838 */
[----:B------:R-:W-:Y:S02]  /*7440*/  FMUL.FTZ R44, R44, c[0x0][0x320] ;  /* 0x0000c8002c2c7a20 */ /* 0x000fe40000410000 */
[----:B------:R-:W-:Y:S02]  /*7450*/  FMUL.FTZ R45, R45, c[0x0][0x320] ;  /* 0x0000c8002d2d7a20 */ /* 0x000fe40000410000 */
[----:B------:R-:W-:Y:S02]  /*7460*/  FMUL.FTZ R46, R46, c[0x0][0x320] ;  /* 0x0000c8002e2e7a20 */ /* 0x000fe40000410000 */
[----:B------:R4:W1:Y:S03]  /*7470*/  MUFU.TANH R167, R26 ;  /* 0x0000001a00a77308 */ /* 0x0008660000002400 */
[----:B------:R-:W-:Y:S02]  /*7480*/  FMUL.FTZ R47, R47, c[0x0][0x320] ;  /* 0x0000c8002f2f7a20 */ /* 0x000fe40000410000 */
[----:B------:R-:W-:Y:S02]  /*7490*/  FMUL.FTZ R48, R48, c[0x0][0x320] ;  /* 0x0000c80030307a20 */ /* 0x000fe40000410000 */
[----:B------:R-:W-:Y:S02]  /*74a0*/  FMUL.FTZ R49, R49, c[0x0][0x320] ;  /* 0x0000c80031317a20 */ /* 0x000fe40000410000 */
[----:B------:R-:W-:Y:S01]  /*74b0*/  FMUL.FTZ R50, R50, c[0x0][0x320] ;  /* 0x0000c80032327a20 */ /* 0x000fe20000410000 */
[----:B------:R4:W1:Y:S01]  /*74c0*/  MUFU.TANH R169, R27 ;  /* 0x0000001b00a97308 */ /* 0x0008620000002400 */
[----:B------:R-:W-:Y:S01]  /*74d0*/  FMUL.FTZ R51, R51, c[0x0][0x320] ;  /* 0x0000c80033337a20 */ /* 0x000fe20000410000 */
[C---:B-----5:R-:W-:Y:S03]  /*74e0*/  HMMA.16816.F32 R60, R208.reuse, R8, R60 ;  /* 0x00000008d03c723c */ /* 0x060fe6000000183c */
[----:B------:R-:W-:Y:S02]  /*74f0*/  FMUL.FTZ R56, R56, c[0x0][0x320] ;  /* 0x0000c80038387a20 */ /* 0x000fe40000410000 */
[----:B------:R-:W-:Y:S02]  /*7500*/  FMUL.FTZ R57, R57, c[0x0][0x320] ;  /* 0x0000c80039397a20 */ /* 0x000fe40000410000 */
[----:B------:R-:W-:Y:S01]  /*7510*/  FMUL.FTZ R59, R59, c[0x0][0x320] ;  /* 0x0000c8003b3b7a20 */ /* 0x000fe20000410000 */
[----:B------:R4:W1:Y:S01]  /*7520*/  MUFU.TANH R171, R28 ;  /* 0x0000001c00ab7308 */ /* 0x0008620000002400 */
[----:B------:R-:W-:Y:S03]  /*7530*/  HMMA.16816.F32 R64, R208, R10, R64 ;  /* 0x0000000ad040723c */ /* 0x000fe60000001840 */
        /* <DEDUP_REMOVED lines=9> */
[----:B------:R-:W-:Y:S02]  /*75d0*/  FMUL.FTZ R62, R62, c[0x0][0x320] ;  /* 0x0000c8003e3e7a20 */ /* 0x000fe40000410000 */
[----:B------:R-:W-:Y:S02]  /*75e0*/  FMUL.FTZ R63, R63, c[0x0][0x320] ;  /* 0x0000c8003f3f7a20 */ /* 0x000fe40000410000 */
[----:B------:R-:W-:Y:S02]  /*75f0*/  FMUL.FTZ R64, R64, c[0x0][0x320] ;  /* 0x0000c80040407a20 */ /* 0x000fe40000410000 */
[----:B------:R-:W-:Y:S02]  /*7600*/  FMUL.FTZ R65, R65, c[0x0][0x320] ;  /* 0x0000c80041417a20 */ /* 0x000fe40000410000 */
[----:B------:R-:W-:Y:S01]  /*7610*/  FMUL.FTZ R66, R66, c[0x0][0x320] ;  /* 0x0000c80042427a20 */ /* 0x000fe20000410000 */
[----:B------:R4:W1:Y:S01]  /*7620*/  MUFU.TANH R189, R31 ;  /* 0x0000001f00bd7308 */ /* 0x0008620000002400 */
[----:B------:R-:W-:Y:S09]  /*7630*/  FMUL.FTZ R0, R67, c[0x0][0x320] ;  /* 0x0000c80043007a20 */ /* 0x000ff20000410000 */
[----:B------:R4:W1:Y:S10]  /*7640*/  MUFU.TANH R190, R32 ;  /* 0x0000002000be7308 */ /* 0x0008740000002400 */
        /* <DEDUP_REMOVED lines=34> */
[----:B------:R4:W1:Y:S02]  /*7870*/  MUFU.TANH R72, R0 ;  /* 0x0000000000487308 */ /* 0x0008640000002400 */
[----:B-1234-:R-:W-:-:S05]  /*7880*/  @P1 BRA `(.L_x_5) ;  /* 0xffffe43000001947 */ /* 0x01efca000383ffff */
.L_x_4:
[----:B------:R-:W-:Y:S01]  /*7890*/  FMNMX.FTZ R0, R148, R69, !PT ;  /* 0x0000004594007209 */ /* 0x000fe20007810000 */
[----:B---3--:R-:W-:Y:S01]  /*78a0*/  LDSM.16.MT88.4 R12, [R217+0x100] ;  /* 0x00010000d90c783b */ /* 0x008fe20000004200 */
[----:B------:R-:W-:Y:S02]  /*78b0*/  MOV R66, R74 ;  /* 0x0000004a00427202 */ /* 0x000fe40000000f00 */
[----:B------:R-:W-:Y:S02]  /*78c0*/  FMNMX.FTZ R0, R153, R0, !PT ;  /* 0x0000000099007209 */ /* 0x000fe40007810000 */
[----:B------:R-:W-:Y:S02]  /*78d0*/  MOV R67, R68 ;  /* 0x0000004400437202 */ /* 0x000fe40000000f00 */
[----:B------:R-:W-:Y:S01]  /*78e0*/  FMNMX.FTZ R0, R151, R0, !PT ;  /* 0x0000000097007209 */ /* 0x000fe20007810000 */
[----:B------:R-:W-:Y:S01]  /*78f0*/  LDSM.16.MT88.4 R20, [R218+0x100] ;  /* 0x00010000da14783b */ /* 0x000fe20000004200 */
[----:B------:R-:W-:Y:S02]  /*7900*/  FMNMX.FTZ R2, R149, R70, !PT ;  /* 0x0000004695027209 */ /* 0x000fe40007810000 */
[----:B------:R-:W-:Y:S02]  /*7910*/  FMNMX.FTZ R0, R73, R0, !PT ;  /* 0x0000000049007209 */ /* 0x000fe40007810000 */
[----:B------:R-:W-:Y:S02]  /*7920*/  FMNMX.FTZ R2, R154, R2, !PT ;  /* 0x000000029a027209 */ /* 0x000fe40007810000 */
        /* <DEDUP_REMOVED lines=26> */
[----:B------:R-:W0:Y:S01]  /*7ad0*/  LDGDEPBAR ;  /* 0x00000000000079af */ /* 0x000e220000000000 */
[----:B------:R-:W-:Y:S02]  /*7ae0*/  FMNMX.FTZ R2, R188, R2, !PT ;  /* 0x00000002bc027209 */ /* 0x000fe40007810000 */
        /* <DEDUP_REMOVED lines=31> */
[----:B------:R-:W-:Y:S02]  /*7ce0*/  MOV R65, R19 ;  /* 0x0000001300417202 */ /* 0x000fe40000000f00 */
[----:B------:R-:W-:Y:S02]  /*7cf0*/  FMNMX.FTZ R68, R18, R68, !PT ;  /* 0x0000004412447209 */ /* 0x000fe40007810000 */
[----:B------:R-:W-:Y:S02]  /*7d00*/  FMNMX.FTZ R2, R59, R2, !PT ;  /* 0x000000023b027209 */ /* 0x000fe40007810000 */
[----:B------:R-:W-:Y:S01]  /*7d10*/  ISETP.LT.AND P1, PT, RZ, UR8, PT ;  /* 0x00000008ff007c0c */ /* 0x000fe2000bf21270 */
[----:B------:R-:W-:Y:S01]  /*7d20*/  SHFL.BFLY PT, R3, R68, 0x2, 0x1f ;  /* 0x0c401f0044037f89 */ /* 0x000fe200000e0000 */
[----:B------:R-:W-:Y:S01]  /*7d30*/  FMNMX.FTZ R0, R65, R2, !PT ;  /* 0x0000000241007209 */ /* 0x000fe20007810000 */
[----:B------:R-:W-:Y:S03]  /*7d40*/  UIADD3 UR8, UR8, -0x1, URZ ;  /* 0xffffffff08087890 */ /* 0x000fe6000fffe03f */
[----:B------:R-:W-:Y:S04]  /*7d50*/  FMNMX.FTZ R0, R71, R0, !PT ;  /* 0x0000000047007209 */ /* 0x000fe80007810000 */
[----:B------:R-:W-:Y:S05]  /*7d60*/  FMNMX.FTZ R0, R72, R0, !PT ;  /* 0x0000000048007209 */ /* 0x000fea0007810000 */
[----:B------:R-:W1:Y:S02]  /*7d70*/  SHFL.BFLY PT, R2, R0, 0x2, 0x1f ;  /* 0x0c401f0000027f89 */ /* 0x000e6400000e0000 */
[----:B-1----:R-:W-:Y:S02]  /*7d80*/  FMNMX.FTZ R0, R0, R2, !PT ;  /* 0x0000000200007209 */ /* 0x002fe40007810000 */
[----:B------:R-:W-:Y:S04]  /*7d90*/  FMNMX.FTZ R68, R68, R3, !PT ;  /* 0x0000000344447209 */ /* 0x000fe80007810000 */
[----:B------:R-:W1:Y:S08]  /*7da0*/  SHFL.BFLY PT, R3, R0, 0x1, 0x1f ;  /* 0x0c201f0000037f89 */ /* 0x000e7000000e0000 */
[----:B------:R-:W2:Y:S01]  /*7db0*/  SHFL.BFLY PT, R4, R68, 0x1, 0x1f ;  /* 0x0c201f0044047f89 */ /* 0x000ea200000e0000 */
[----:B-1----:R-:W-:Y:S02]  /*7dc0*/  FMNMX.FTZ R3, R0, R3, !PT ;  /* 0x0000000300037209 */ /* 0x002fe40007810000 */
[----:B--2---:R-:W-:Y:S05]  /*7dd0*/  FMNMX.FTZ R68, R68, R4, !PT ;  /* 0x0000000444447209 */ /* 0x004fea0007810000 */
[C---:B------:R-:W-:Y:S02]  /*7de0*/  FMUL.FTZ R74, R68.reuse, c[0x0][0x2d0] ;  /* 0x0000b400444a7a20 */ /* 0x040fe40000410000 */
[----:B------:R-:W-:Y:S02]  /*7df0*/  FADD.FTZ R2, -R68, R69 ;  /* 0x0000004544027221 */ /* 0x000fe40000010100 */
[--C-:B------:R-:W-:Y:S01]  /*7e00*/  FFMA.FTZ R4, R148, c[0x0][0x2d0], -R74.reuse ;  /* 0x0000b40094047a23 */ /* 0x100fe2000001084a */
[----:B------:R-:W-:Y:S01]  /*7e10*/  MOV R148, R16 ;  /* 0x0000001000947202 */ /* 0x000fe20000000f00 */
[----:B------:R-:W-:Y:S02]  /*7e20*/  FMUL.FTZ R0, R2, c[0x0][0x2d0] ;  /* 0x0000b40002007a20 */ /* 0x000fe40000410000 */
[----:B------:R1:W2:Y:S01]  /*7e30*/  MUFU.EX2 R5, R4 ;  /* 0x0000000400057308 */ /* 0x0002a20000000800 */
[----:B------:R-:W-:Y:S02]  /*7e40*/  FMUL.FTZ R69, R3, c[0x0][0x2d0] ;  /* 0x0000b40003457a20 */ /* 0x000fe40000410000 */
[--C-:B------:R-:W-:Y:S02]  /*7e50*/  FFMA.FTZ R32, R75, c[0x0][0x2d0], -R74.reuse ;  /* 0x0000b4004b207a23 */ /* 0x100fe4000001084a */
[--C-:B------:R-:W-:Y:S02]  /*7e60*/  FFMA.FTZ R6, R149, c[0x0][0x2d0], -R69.reuse ;  /* 0x0000b40095067a23 */ /* 0x100fe40000010845 */
[--C-:B------:R-:W-:Y:S02]  /*7e70*/  FFMA.FTZ R40, R156, c[0x0][0x2d0], -R69.reuse ;  /* 0x0000b4009c287a23 */ /* 0x100fe40000010845 */
[--C-:B------:R-:W-:Y:S01]  /*7e80*/  FFMA.FTZ R48, R158, c[0x0][0x2d0], -R74.reuse ;  /* 0x0000b4009e307a23 */ /* 0x100fe2000001084a */
[----:B------:R3:W4:Y:S01]  /*7e90*/  MUFU.EX2 R2, R0 ;  /* 0x0000000000027308 */ /* 0x0007220000000800 */
[--C-:B------:R-:W-:Y:S09]  /*7ea0*/  FFMA.FTZ R71, R71, c[0x0][0x2d0], -R69.reuse ;  /* 0x0000b40047477a23 */ /* 0x100ff20000010845 */
[----:B------:R5:W-:Y:S01]  /*7eb0*/  MUFU.EX2 R75, R32 ;  /* 0x00000020004b7308 */ /* 0x000be20000000800 */
[----:B-1----:R-:W-:Y:S01]  /*7ec0*/  FFMA.FTZ R4, R153, c[0x0][0x2d0], -R74 ;  /* 0x0000b40099047a23 */ /* 0x002fe2000001084a */
[----:B--2---:R-:W-:Y:S08]  /*7ed0*/  MOV R153, R5 ;  /* 0x0000000500997202 */ /* 0x004ff00000000f00 */
[----:B------:R1:W-:Y:S01]  /*7ee0*/  MUFU.EX2 R7, R4 ;  /* 0x0000000400077308 */ /* 0x0003e20000000800 */
[----:B---3--:R-:W-:Y:S02]  /*7ef0*/  FADD.FTZ R0, -R3, R70 ;  /* 0x0000004603007221 */ /* 0x008fe40000010100 */
[----:B----4-:R-:W-:Y:S02]  /*7f00*/  FMUL.FTZ R9, R2, R81 ;  /* 0x0000005102097220 */ /* 0x010fe40000410000 */
[----:B------:R-:W-:Y:S05]  /*7f10*/  FMUL.FTZ R0, R0, c[0x0][0x2d0] ;  /* 0x0000b40000007a20 */ /* 0x000fea0000410000 */
[----:B------:R-:W-:Y:S01]  /*7f20*/  MUFU.EX2 R70, R6 ;  /* 0x0000000600467308 */ /* 0x000fe20000000800 */
[C---:B------:R-:W-:Y:S02]  /*7f30*/  FMUL.FTZ R16, R2.reuse, R88 ;  /* 0x0000005802107220 */ /* 0x040fe40000410000 */
[C---:B------:R-:W-:Y:S02]  /*7f40*/  FMUL.FTZ R24, R2.reuse, R96 ;  /* 0x0000006002187220 */ /* 0x040fe40000410000 */
[C---:B------:R-:W-:Y:S02]  /*7f50*/  FMUL.FTZ R25, R2.reuse, R97 ;  /* 0x0000006102197220 */ /* 0x040fe40000410000 */
[C---:B-----5:R-:W-:Y:S02]  /*7f60*/  FMUL.FTZ R32, R2.reuse, R104 ;  /* 0x0000006802207220 */ /* 0x060fe40000410000 */
[C---:B------:R-:W-:Y:S01]  /*7f70*/  FMUL.FTZ R33, R2.reuse, R105 ;  /* 0x0000006902217220 */ /* 0x040fe20000410000 */
[----:B------:R-:W2:Y:S01]  /*7f80*/  MUFU.EX2 R0, R0 ;  /* 0x0000000000007308 */ /* 0x000ea20000000800 */
[C---:B------:R-:W-:Y:S02]  /*7f90*/  FMUL.FTZ R49, R2.reuse, R121 ;  /* 0x0000007902317220 */ /* 0x040fe40000410000 */
[----:B------:R-:W-:Y:S02]  /*7fa0*/  FMUL.FTZ R41, R2, R113 ;  /* 0x0000007102297220 */ /* 0x000fe40000410000 */
[--C-:B-1----:R-:W-:Y:S01]  /*7fb0*/  FFMA.FTZ R4, R151, c[0x0][0x2d0], -R74.reuse ;  /* 0x0000b40097047a23 */ /* 0x102fe2000001084a */
[----:B------:R-:W-:Y:S04]  /*7fc0*/  MOV R151, R18 ;  /* 0x0000001200977202 */ /* 0x000fe80000000f00 */
[----:B------:R1:W-:Y:S10]  /*7fd0*/  MUFU.EX2 R5, R4 ;  /* 0x0000000400057308 */ /* 0x0003f40000000800 */
[----:B------:R3:W-:Y:S01]  /*7fe0*/  MUFU.EX2 R81, R40 ;  /* 0x0000002800517308 */ /* 0x0007e20000000800 */
[C---:B--2---:R-:W-:Y:S02]  /*7ff0*/  FMUL.FTZ R6, R0.reuse, R78 ;  /* 0x0000004e00067220 */ /* 0x044fe40000410000 */
[C---:B------:R-:W-:Y:S02]  /*8000*/  FMUL.FTZ R11, R0.reuse, R83 ;  /* 0x00000053000b7220 */ /* 0x040fe40000410000 */
[C---:B------:R-:W-:Y:S02]  /*8010*/  FMUL.FTZ R10, R0.reuse, R82 ;  /* 0x00000052000a7220 */ /* 0x040fe40000410000 */
[C---:B------:R-:W-:Y:S03]  /*8020*/  FMUL.FTZ R18, R0.reuse, R90 ;  /* 0x0000005a00127220 */ /* 0x040fe60000410000 */
[----:B------:R2:W4:Y:S01]  /*8030*/  MUFU.EX2 R82, R48 ;  /* 0x0000003000527308 */ /* 0x0005220000000800 */
[----:B------:R-:W-:Y:S02]  /*8040*/  FMUL.FTZ R19, R0, R91 ;  /* 0x0000005b00137220 */ /* 0x000fe40000410000 */
[--C-:B-1----:R-:W-:Y:S01]  /*8050*/  FFMA.FTZ R4, R73, c[0x0][0x2d0], -R74.reuse ;  /* 0x0000b40049047a23 */ /* 0x102fe2000001084a */
[----:B------:R-:W-:Y:S01]  /*8060*/  MOV R73, R17 ;  /* 0x0000001100497202 */ /* 0x000fe20000000f00 */
[----:B------:R-:W-:Y:S02]  /*8070*/  FMUL.FTZ R17, R2, R89 ;  /* 0x0000005902117220 */ /* 0x000fe40000410000 */
[C---:B------:R-:W-:Y:S01]  /*8080*/  FMUL.FTZ R26, R0.reuse, R98 ;  /* 0x00000062001a7220 */ /* 0x040fe20000410000 */
[----:B------:R-:W-:Y:S01]  /*8090*/  LDSM.16.MT88.4 R88, [R218+0x900] ;  /* 0x00090000da58783b */ /* 0x000fe20000004200 */
[C---:B------:R-:W-:Y:S01]  /*80a0*/  FMUL.FTZ R27, R0.reuse, R99 ;  /* 0x00000063001b7220 */ /* 0x040fe20000410000 */
[----:B------:R1:W5:Y:S01]  /*80b0*/  MUFU.EX2 R8, R4 ;  /* 0x0000000400087308 */ /* 0x0003620000000800 */
[C---:B------:R-:W-:Y:S01]  /*80c0*/  FMUL.FTZ R34, R0.reuse, R106 ;  /* 0x0000006a00227220 */ /* 0x040fe20000410000 */
[----:B------:R-:W-:Y:S01]  /*80d0*/  MOV R99, R67 ;  /* 0x0000004300637202 */ /* 0x000fe20000000f00 */
[C---:B------:R-:W-:Y:S02]  /*80e0*/  FMUL.FTZ R35, R0.reuse, R107 ;  /* 0x0000006b00237220 */ /* 0x040fe40000410000 */
[----:B------:R-:W-:Y:S01]  /*80f0*/  FMUL.FTZ R67, R0, R139 ;  /* 0x0000008b00437220 */ /* 0x000fe20000410000 */
[----:B------:R-:W-:Y:S01]  /*8100*/  MOV R139, R75 ;  /* 0x0000004b008b7202 */ /* 0x000fe20000000f00 */
[----:B---3--:R-:W-:Y:S01]  /*8110*/  FMUL.FTZ R40, R2, R112 ;  /* 0x0000007002287220 */ /* 0x008fe20000410000 */
[----:B------:R-:W-:Y:S01]  /*8120*/  MOV R104, R99 ;  /* 0x0000006300687202 */ /* 0x000fe20000000f00 */
[C---:B------:R-:W-:Y:S01]  /*8130*/  FMUL.FTZ R42, R0.reuse, R114 ;  /* 0x00000072002a7220 */ /* 0x040fe20000410000 */
[----:B------:R-:W-:Y:S01]  /*8140*/  MUFU.EX2 R71, R71 ;  /* 0x0000004700477308 */ /* 0x000fe20000000800 */
[C---:B------:R-:W-:Y:S02]  /*8150*/  FMUL.FTZ R43, R0.reuse, R115 ;  /* 0x00000073002b7220 */ /* 0x040fe40000410000 */
[----:B------:R-:W-:Y:S02]  /*8160*/  FMUL.FTZ R50, R0, R122 ;  /* 0x0000007a00327220 */ /* 0x000fe40000410000 */
[----:B--2---:R-:W-:Y:S02]  /*8170*/  FMUL.FTZ R48, R2, R120 ;  /* 0x0000007802307220 */ /* 0x004fe40000410000 */
[----:B------:R-:W-:Y:S01]  /*8180*/  FMUL.FTZ R51, R0, R123 ;  /* 0x0000007b00337220 */ /* 0x000fe20000410000 */
[----:B----4-:R-:W-:Y:S01]  /*8190*/  MOV R123, R82 ;  /* 0x00000052007b7202 */ /* 0x010fe20000000f00 */
[--C-:B-1----:R-:W-:Y:S01]  /*81a0*/  FFMA.FTZ R4, R150, c[0x0][0x2d0], -R69.reuse ;  /* 0x0000b40096047a23 */ /* 0x102fe20000010845 */
[----:B-----5:R-:W-:Y:S01]  /*81b0*/  MOV R149, R8 ;  /* 0x0000000800957202 */ /* 0x020fe20000000f00 */
[--C-:B------:R-:W-:Y:S01]  /*81c0*/  FFMA.FTZ R8, R154, c[0x0][0x2d0], -R69.reuse ;  /* 0x0000b4009a087a23 */ /* 0x100fe20000010845 */
[----:B------:R-:W-:Y:S01]  /*81d0*/  MOV R150, R7 ;  /* 0x0000000700967202 */ /* 0x000fe20000000f00 */
[----:B------:R1:W2:Y:S01]  /*81e0*/  MUFU.EX2 R154, R4 ;  /* 0x00000004009a7308 */ /* 0x0002a20000000800 */
[----:B------:R-:W-:Y:S01]  /*81f0*/  FMUL.FTZ R7, R0, R79 ;  /* 0x0000004f00077220 */ /* 0x000fe20000410000 */
[----:B------:R-:W-:Y:S04]  /*8200*/  MOV R98, R149 ;  /* 0x0000009500627202 */ /* 0x000fe80000000f00 */
[----:B------:R-:W-:Y:S04]  /*8210*/  MOV R105, R98 ;  /* 0x0000006200697202 */ /* 0x000fe80000000f00 */
[----:B------:R3:W4:Y:S01]  /*8220*/  MUFU.EX2 R58, R8 ;  /* 0x00000008003a7308 */ /* 0x0007220000000800 */
[----:B------:R-:W-:Y:S01]  /*8230*/  MOV R113, R105 ;  /* 0x0000006900717202 */ /* 0x000fe20000000f00 */
[--C-:B-1----:R-:W-:Y:S01]  /*8240*/  FFMA.FTZ R4, R152, c[0x0][0x2d0], -R69.reuse ;  /* 0x0000b40098047a23 */ /* 0x102fe20000010845 */
[----:B------:R-:W-:Y:S01]  /*8250*/  MOV R152, R5 ;  /* 0x0000000500987202 */ /* 0x000fe20000000f00 */
[C---:B------:R-:W-:Y:S01]  /*8260*/  FMUL.FTZ R5, R2.reuse, R77 ;  /* 0x0000004d02057220 */ /* 0x040fe20000410000 */
[----:B--2---:R-:W-:Y:S05]  /*8270*/  MOV R97, R154 ;  /* 0x0000009a00617202 */ /* 0x004fea0000000f00 */
[----:B------:R-:W1:Y:S01]  /*8280*/  MUFU.EX2 R64, R4 ;  /* 0x0000000400407308 */ /* 0x000e620000000800 */
[-C--:B------:R-:W-:Y:S02]  /*8290*/  F2FP.PACK_AB R78, R149, R152.reuse ;  /* 0x00000098954e723e */ /* 0x080fe400000000ff */
[----:B------:R-:W-:Y:S02]  /*82a0*/  MOV R96, R152 ;  /* 0x0000009800607202 */ /* 0x000fe40000000f00 */
[----:B------:R-:W-:Y:S01]  /*82b0*/  MOV R106, R97 ;  /* 0x00000061006a7202 */ /* 0x000fe20000000f00 */
[----:B---3--:R-:W-:Y:S01]  /*82c0*/  FMUL.FTZ R8, R2, R80 ;  /* 0x0000005002087220 */ /* 0x008fe20000410000 */
[----:B----4-:R-:W-:Y:S02]  /*82d0*/  F2FP.PACK_AB R77, R58, R70 ;  /* 0x000000463a4d723e */ /* 0x010fe400000000ff */
[----:B------:R-:W-:Y:S02]  /*82e0*/  MOV R107, R96 ;  /* 0x00000060006b7202 */ /* 0x000fe40000000f00 */
[----:B------:R-:W-:Y:S01]  /*82f0*/  LDSM.16.MT88.4 R96, [R220+0x900] ;  /* 0x00090000dc60783b */ /* 0x000fe20000004200 */
[----:B------:R-:W-:Y:S02]  /*8300*/  MOV R114, R106 ;  /* 0x0000006a00727202 */ /* 0x000fe40000000f00 */
[----:B------:R-:W-:Y:S02]  /*8310*/  MOV R115, R107 ;  /* 0x0000006b00737202 */ /* 0x000fe40000000f00 */
[----:B------:R-:W-:Y:S01]  /*8320*/  MOV R152, R66 ;  /* 0x0000004200987202 */ /* 0x000fe20000000f00 */
[----:B------:R-:W-:Y:S01]  /*8330*/  FMUL.FTZ R66, R0, R138 ;  /* 0x0000008a00427220 */ /* 0x000fe20000410000 */
[----:B------:R-:W-:Y:S01]  /*8340*/  MOV R149, R65 ;  /* 0x0000004100957202 */ /* 0x000fe20000000f00 */
[----:B------:R-:W-:Y:S01]  /*8350*/  FMUL.FTZ R65, R2, R137 ;  /* 0x0000008902417220 */ /* 0x000fe20000410000 */
[----:B-1----:R-:W-:Y:S01]  /*8360*/  F2FP.PACK_AB R79, R64, R154 ;  /* 0x0000009a404f723e */ /* 0x002fe200000000ff */
[----:B------:R-:W-:Y:S01]  /*8370*/  FMUL.FTZ R4, R2, R76 ;  /* 0x0000004c02047220 */ /* 0x000fe20000410000 */
[----:B------:R-:W-:Y:S02]  /*8380*/  F2FP.PACK_AB R76, R150, R153 ;  /* 0x00000099964c723e */ /* 0x000fe400000000ff */
[----:B------:R-:W-:Y:S01]  /*8390*/  MOV R154, R56 ;  /* 0x00000038009a7202 */ /* 0x000fe20000000f00 */
[--C-:B------:R-:W-:Y:S04]  /*83a0*/  FFMA.FTZ R56, R160, c[0x0][0x2d0], -R69.reuse ;  /* 0x0000b400a0387a23 */ /* 0x100fe80000010845 */
[C---:B------:R-:W-:Y:S01]  /*83b0*/  HMMA.16816.F32 R4, R76.reuse, R12, R4 ;  /* 0x0000000c4c04723c */ /* 0x040fe20000001804 */
[----:B------:R1:W-:Y:S06]  /*83c0*/  MUFU.EX2 R121, R56 ;  /* 0x0000003800797308 */ /* 0x0003ec0000000800 */
[C---:B------:R-:W-:Y:S01]  /*83d0*/  FMUL.FTZ R12, R2.reuse, R84 ;  /* 0x00000054020c7220 */ /* 0x040fe20000410000 */
[C---:B------:R-:W-:Y:S04]  /*83e0*/  HMMA.16816.F32 R8, R76.reuse, R14, R8 ;  /* 0x0000000e4c08723c */ /* 0x040fe80000001808 */
[----:B------:R-:W-:Y:S03]  /*83f0*/  FMUL.FTZ R13, R2, R85 ;  /* 0x00000055020d7220 */ /* 0x000fe60000410000 */
[C---:B------:R-:W-:Y:S02]  /*8400*/  FMUL.FTZ R14, R0.reuse, R86 ;  /* 0x00000056000e7220 */ /* 0x040fe40000410000 */
[----:B------:R-:W-:Y:S02]  /*8410*/  FMUL.FTZ R15, R0, R87 ;  /* 0x00000057000f7220 */ /* 0x000fe40000410000 */
[----:B------:R-:W-:Y:S05]  /*8420*/  LDSM.16.MT88.4 R84, [R217+0x900] ;  /* 0x00090000d954783b */ /* 0x000fea0000004200 */
[C---:B------:R-:W-:Y:S03]  /*8430*/  HMMA.16816.F32 R12, R76.reuse, R20, R12 ;  /* 0x000000144c0c723c */ /* 0x040fe6000000180c */
[C---:B-1----:R-:W-:Y:S04]  /*8440*/  FMUL.FTZ R56, R2.reuse, R128 ;  /* 0x0000008002387220 */ /* 0x042fe80000410000 */
[C---:B------:R-:W-:Y:S01]  /*8450*/  FMUL.FTZ R20, R2.reuse, R92 ;  /* 0x0000005c02147220 */ /* 0x040fe20000410000 */
[C---:B------:R-:W-:Y:S04]  /*8460*/  HMMA.16816.F32 R16, R76.reuse, R22, R16 ;  /* 0x000000164c10723c */ /* 0x040fe80000001810 */
[----:B------:R-:W-:Y:S03]  /*8470*/  FMUL.FTZ R21, R2, R93 ;  /* 0x0000005d02157220 */ /* 0x000fe60000410000 */
[C---:B------:R-:W-:Y:S02]  /*8480*/  FMUL.FTZ R22, R0.reuse, R94 ;  /* 0x0000005e00167220 */ /* 0x040fe40000410000 */
[----:B------:R-:W-:Y:S02]  /*8490*/  FMUL.FTZ R23, R0, R95 ;  /* 0x0000005f00177220 */ /* 0x000fe40000410000 */
[----:B------:R-:W-:Y:S05]  /*84a0*/  LDSM.16.MT88.4 R92, [R221+0x900] ;  /* 0x00090000dd5c783b */ /* 0x000fea0000004200 */
[C---:B------:R-:W-:Y:S07]  /*84b0*/  HMMA.16816.F32 R20, R76.reuse, R28, R20 ;  /* 0x0000001c4c14723c */ /* 0x040fee0000001814 */
[C---:B------:R-:W-:Y:S01]  /*84c0*/  FMUL.FTZ R29, R2.reuse, R101 ;  /* 0x00000065021d7220 */ /* 0x040fe20000410000 */
[C---:B------:R-:W-:Y:S04]  /*84d0*/  HMMA.16816.F32 R24, R76.reuse, R30, R24 ;  /* 0x0000001e4c18723c */ /* 0x040fe80000001818 */
[C---:B------:R-:W-:Y:S01]  /*84e0*/  FMUL.FTZ R28, R2.reuse, R100 ;  /* 0x00000064021c7220 */ /* 0x040fe20000410000 */
[----:B------:R-:W-:Y:S01]  /*84f0*/  MOV R100, R64 ;  /* 0x0000004000647202 */ /* 0x000fe20000000f00 */
[----:B------:R-:W-:Y:S01]  /*8500*/  FMUL.FTZ R64, R2, R136 ;  /* 0x0000008802407220 */ /* 0x000fe20000410000 */
[----:B------:R-:W-:Y:S01]  /*8510*/  MOV R101, R57 ;  /* 0x0000003900657202 */ /* 0x000fe20000000f00 */
[C---:B------:R-:W-:Y:S01]  /*8520*/  FMUL.FTZ R30, R0.reuse, R102 ;  /* 0x00000066001e7220 */ /* 0x040fe20000410000 */
[----:B------:R-:W-:Y:S03]  /*8530*/  MOV R75, R100 ;  /* 0x00000064004b7202 */ /* 0x000fe60000000f00 */
[C---:B------:R-:W-:Y:S01]  /*8540*/  FMUL.FTZ R31, R0.reuse, R103 ;  /* 0x00000067001f7220 */ /* 0x040fe20000410000 */
[----:B------:R-:W-:Y:S01]  /*8550*/  MOV R103, R59 ;  /* 0x0000003b00677202 */ /* 0x000fe20000000f00 */
[C---:B------:R-:W-:Y:S01]  /*8560*/  FMUL.FTZ R59, R0.reuse, R131 ;  /* 0x00000083003b7220 */ /* 0x040fe20000410000 */
[----:B------:R-:W-:Y:S01]  /*8570*/  MOV R102, R58 ;  /* 0x0000003a00667202 */ /* 0x000fe20000000f00 */
[----:B------:R-:W-:Y:S01]  /*8580*/  FMUL.FTZ R58, R0, R130 ;  /* 0x00000082003a7220 */ /* 0x000fe20000410000 */
[----:B------:R-:W-:Y:S01]  /*8590*/  MOV R112, R75 ;  /* 0x0000004b00707202 */ /* 0x000fe20000000f00 */
[C---:B------:R-:W-:Y:S01]  /*85a0*/  FMUL.FTZ R57, R2.reuse, R129 ;  /* 0x0000008102397220 */ /* 0x040fe20000410000 */
[C---:B------:R-:W-:Y:S03]  /*85b0*/  HMMA.16816.F32 R28, R76.reuse, R36, R28 ;  /* 0x000000244c1c723c */ /* 0x040fe6000000181c */
[----:B------:R-:W-:Y:S02]  /*85c0*/  MOV R137, R103 ;  /* 0x0000006700897202 */ /* 0x000fe40000000f00 */
[----:B------:R-:W-:Y:S02]  /*85d0*/  MOV R75, R102 ;  /* 0x00000066004b7202 */ /* 0x000fe40000000f00 */
[--C-:B------:R-:W-:Y:S01]  /*85e0*/  FFMA.FTZ R36, R155, c[0x0][0x2d0], -R74.reuse ;  /* 0x0000b4009b247a23 */ /* 0x100fe2000001084a */
[C---:B------:R-:W-:Y:S03]  /*85f0*/  HMMA.16816.F32 R32, R76.reuse, R38, R32 ;  /* 0x000000264c20723c */ /* 0x040fe60000001820 */
[----:B------:R1:W2:Y:S01]  /*8600*/  MUFU.EX2 R80, R36 ;  /* 0x0000002400507308 */ /* 0x0002a20000000800 */
[----:B------:R-:W-:Y:S01]  /*8610*/  FMUL.FTZ R37, R2, R109 ;  /* 0x0000006d02257220 */ /* 0x000fe20000410000 */
[----:B------:R-:W-:Y:S02]  /*8620*/  MOV R138, R101 ;  /* 0x00000065008a7202 */ /* 0x000fe40000000f00 */
[C---:B------:R-:W-:Y:S02]  /*8630*/  FMUL.FTZ R38, R0.reuse, R110 ;  /* 0x0000006e00267220 */ /* 0x040fe40000410000 */
[----:B------:R-:W-:Y:S03]  /*8640*/  FMUL.FTZ R39, R0, R111 ;  /* 0x0000006f00277220 */ /* 0x000fe60000410000 */
[----:B-1----:R-:W-:Y:S01]  /*8650*/  FMUL.FTZ R36, R2, R108 ;  /* 0x0000006c02247220 */ /* 0x002fe20000410000 */
[----:B------:R-:W-:Y:S01]  /*8660*/  MOV R108, R70 ;  /* 0x00000046006c7202 */ /* 0x000fe20000000f00 */
[--C-:B------:R-:W-:Y:S03]  /*8670*/  FFMA.FTZ R70, R162, c[0x0][0x2d0], -R74.reuse ;  /* 0x0000b400a2467a23 */ /* 0x100fe6000001084a */
[----:B------:R-:W-:Y:S01]  /*8680*/  MOV R136, R108 ;  /* 0x0000006c00887202 */ /* 0x000fe20000000f00 */
[----:B------:R1:W-:Y:S01]  /*8690*/  MUFU.EX2 R110, R70 ;  /* 0x00000046006e7308 */ /* 0x0003e20000000800 */
[C---:B------:R-:W-:Y:S03]  /*86a0*/  HMMA.16816.F32 R36, R76.reuse, R44, R36 ;  /* 0x0000002c4c24723c */ /* 0x040fe60000001824 */
[----:B------:R-:W-:Y:S02]  /*86b0*/  MOV R108, R104 ;  /* 0x00000068006c7202 */ /* 0x000fe40000000f00 */
[----:B------:R-:W-:Y:S02]  /*86c0*/  LDSM.16.MT88.4 R104, [R220+0x5100] ;  /* 0x00510000dc68783b */ /* 0x000fe40000004200 */
[--C-:B------:R-:W-:Y:S01]  /*86d0*/  FFMA.FTZ R44, R157, c[0x0][0x2d0], -R69.reuse ;  /* 0x0000b4009d2c7a23 */ /* 0x100fe20000010845 */
[C---:B------:R-:W-:Y:S03]  /*86e0*/  HMMA.16816.F32 R40, R76.reuse, R46, R40 ;  /* 0x0000002e4c28723c */ /* 0x040fe60000001828 */
[----:B------:R3:W4:Y:S01]  /*86f0*/  MUFU.EX2 R109, R44 ;  /* 0x0000002c006d7308 */ /* 0x0007220000000800 */
[----:B------:R-:W-:Y:S01]  /*8700*/  FMUL.FTZ R45, R2, R117 ;  /* 0x00000075022d7220 */ /* 0x000fe20000410000 */
[----:B------:R-:W-:Y:S02]  /*8710*/  MOV R157, R81 ;  /* 0x00000051009d7202 */ /* 0x000fe40000000f00 */
[C---:B------:R-:W-:Y:S01]  /*8720*/  FMUL.FTZ R46, R0.reuse, R118 ;  /* 0x00000076002e7220 */ /* 0x040fe20000410000 */
[----:B--2---:R-:W-:Y:S01]  /*8730*/  MOV R117, R80 ;  /* 0x0000005000757202 */ /* 0x004fe20000000f00 */
[----:B------:R-:W-:Y:S01]  /*8740*/  FMUL.FTZ R47, R0, R119 ;  /* 0x00000077002f7220 */ /* 0x000fe20000410000 */
[----:B------:R-:W2:Y:S02]  /*8750*/  LDSM.16.MT88.4 R80, [R220+0x4100] ;  /* 0x00410000dc50783b */ /* 0x000ea40000004200 */
[----:B------:R-:W-:Y:S01]  /*8760*/  MOV R156, R108 ;  /* 0x0000006c009c7202 */ /* 0x000fe20000000f00 */
[--C-:B-1----:R-:W-:Y:S04]  /*8770*/  FFMA.FTZ R70, R163, c[0x0][0x2d0], -R74.reuse ;  /* 0x0000b400a3467a23 */ /* 0x102fe8000001084a */
[----:B------:R1:W-:Y:S01]  /*8780*/  MUFU.EX2 R155, R70 ;  /* 0x00000046009b7308 */ /* 0x0003e20000000800 */
[----:B---3--:R-:W-:Y:S07]  /*8790*/  FMUL.FTZ R44, R2, R116 ;  /* 0x00000074022c7220 */ /* 0x008fee0000410000 */
[C---:B------:R-:W-:Y:S07]  /*87a0*/  HMMA.16816.F32 R44, R76.reuse, R52, R44 ;  /* 0x000000344c2c723c */ /* 0x040fee000000182c */
[--C-:B------:R-:W-:Y:S01]  /*87b0*/  FFMA.FTZ R52, R159, c[0x0][0x2d0], -R74.reuse ;  /* 0x0000b4009f347a23 */ /* 0x100fe2000001084a */
[C---:B------:R-:W-:Y:S03]  /*87c0*/  HMMA.16816.F32 R48, R76.reuse, R54, R48 ;  /* 0x000000364c30723c */ /* 0x040fe60000001830 */
[----:B------:R3:W5:Y:S01]  /*87d0*/  MUFU.EX2 R122, R52 ;  /* 0x00000034007a7308 */ /* 0x0007620000000800 */
[--C-:B-1----:R-:W-:Y:S02]  /*87e0*/  FFMA.FTZ R70, R164, c[0x0][0x2d0], -R69.reuse ;  /* 0x0000b400a4467a23 */ /* 0x102fe40000010845 */
[----:B------:R-:W-:Y:S02]  /*87f0*/  FMUL.FTZ R53, R2, R125 ;  /* 0x0000007d02357220 */ /* 0x000fe40000410000 */
[C---:B------:R-:W-:Y:S04]  /*8800*/  FMUL.FTZ R54, R0.reuse, R126 ;  /* 0x0000007e00367220 */ /* 0x040fe80000410000 */
[----:B------:R-:W-:Y:S01]  /*8810*/  FMUL.FTZ R55, R0, R127 ;  /* 0x0000007f00377220 */ /* 0x000fe20000410000 */
[----:B------:R1:W-:Y:S01]  /*8820*/  MUFU.EX2 R100, R70 ;  /* 0x0000004600647308 */ /* 0x0003e20000000800 */
[C---:B---3--:R-:W-:Y:S07]  /*8830*/  FMUL.FTZ R52, R2.reuse, R124 ;  /* 0x0000007c02347220 */ /* 0x048fee0000410000 */
[C---:B------:R-:W-:Y:S03]  /*8840*/  HMMA.16816.F32 R52, R76.reuse, R60, R52 ;  /* 0x0000003c4c34723c */ /* 0x040fe60000001834 */
[--C-:B-1----:R-:W-:Y:S04]  /*8850*/  FFMA.FTZ R70, R165, c[0x0][0x2d0], -R69.reuse ;  /* 0x0000b400a5467a23 */ /* 0x102fe80000010845 */
[----:B------:R1:W-:Y:S01]  /*8860*/  MUFU.EX2 R116, R70 ;  /* 0x0000004600747308 */ /* 0x0003e20000000800 */
[C---:B------:R-:W-:Y:S04]  /*8870*/  HMMA.16816.F32 R56, R76.reuse, R62, R56 ;  /* 0x0000003e4c38723c */ /* 0x040fe80000001838 */
[--C-:B------:R-:W-:Y:S02]  /*8880*/  FFMA.FTZ R60, R161, c[0x0][0x2d0], -R69.reuse ;  /* 0x0000b400a13c7a23 */ /* 0x100fe40000010845 */
[----:B------:R-:W-:Y:S02]  /*8890*/  FMUL.FTZ R61, R2, R133 ;  /* 0x00000085023d7220 */ /* 0x000fe40000410000 */
[C---:B------:R-:W-:Y:S01]  /*88a0*/  FMUL.FTZ R62, R0.reuse, R134 ;  /* 0x00000086003e7220 */ /* 0x040fe20000410000 */
[----:B------:R3:W2:Y:S03]  /*88b0*/  MUFU.EX2 R120, R60 ;  /* 0x0000003c00787308 */ /* 0x0006a60000000800 */
[----:B------:R-:W-:Y:S02]  /*88c0*/  FMUL.FTZ R63, R0, R135 ;  /* 0x00000087003f7220 */ /* 0x000fe40000410000 */
[--C-:B-1----:R-:W-:Y:S05]  /*88d0*/  FFMA.FTZ R70, R168, c[0x0][0x2d0], -R74.reuse ;  /* 0x0000b400a8467a23 */ /* 0x102fea000001084a */
[----:B------:R1:W-:Y:S01]  /*88e0*/  MUFU.EX2 R131, R70 ;  /* 0x0000004600837308 */ /* 0x0003e20000000800 */
[----:B---3--:R-:W-:Y:S07]  /*88f0*/  FMUL.FTZ R60, R2, R132 ;  /* 0x00000084023c7220 */ /* 0x008fee0000410000 */
[C---:B--2---:R-:W-:Y:S08]  /*8900*/  HMMA.16816.F32 R60, R76.reuse, R80, R60 ;  /* 0x000000504c3c723c */ /* 0x044ff0000000183c */
[----:B------:R-:W-:Y:S01]  /*8910*/  HMMA.16816.F32 R64, R76, R82, R64 ;  /* 0x000000524c40723c */ /* 0x000fe20000001840 */
[----:B------:R-:W2:Y:S03]  /*8920*/  LDSM.16.MT88.4 R80, [R217+0x4900] ;  /* 0x00490000d950783b */ /* 0x000ea60000004200 */
[--C-:B-1----:R-:W-:Y:S03]  /*8930*/  FFMA.FTZ R70, R166, c[0x0][0x2d0], -R74.reuse ;  /* 0x0000b400a6467a23 */ /* 0x102fe6000001084a */
[----:B----4-:R-:W-:Y:S01]  /*8940*/  F2FP.PACK_AB R77, R109, R157 ;  /* 0x0000009d6d4d723e */ /* 0x010fe200000000ff */
[----:B------:R1:W3:Y:S01]  /*8950*/  MUFU.EX2 R130, R70 ;  /* 0x0000004600827308 */ /* 0x0002e20000000800 */
[----:B-----5:R-:W-:Y:S03]  /*8960*/  F2FP.PACK_AB R78, R122, R123 ;  /* 0x0000007b7a4e723e */ /* 0x020fe600000000ff */
[----:B------:R-:W-:Y:S02]  /*8970*/  F2FP.PACK_AB R79, R120, R121 ;  /* 0x00000079784f723e */ /* 0x000fe400000000ff */
[----:B------:R-:W-:Y:S07]  /*8980*/  F2FP.PACK_AB R76, R117, R139 ;  /* 0x0000008b754c723e */ /* 0x000fee00000000ff */
[C---:B------:R-:W-:Y:S08]  /*8990*/  HMMA.16816.F32 R4, R76.reuse, R84, R4 ;  /* 0x000000544c04723c */ /* 0x040ff00000001804 */
[C---:B------:R-:W-:Y:S01]  /*89a0*/  HMMA.16816.F32 R8, R76.reuse, R86, R8 ;  /* 0x000000564c08723c */ /* 0x040fe20000001808 */
[----:B------:R-:W4:Y:S03]  /*89b0*/  LDSM.16.MT88.4 R84, [R218+0x4900] ;  /* 0x00490000da54783b */ /* 0x000f260000004200 */
[--C-:B-1----:R-:W-:Y:S04]  /*89c0*/  FFMA.FTZ R70, R167, c[0x0][0x2d0], -R69.reuse ;  /* 0x0000b400a7467a23 */ /* 0x102fe80000010845 */
[C---:B------:R-:W-:Y:S01]  /*89d0*/  HMMA.16816.F32 R12, R76.reuse, R88, R12 ;  /* 0x000000584c0c723c */ /* 0x040fe2000000180c */
[----:B------:R1:W-:Y:S07]  /*89e0*/  MUFU.EX2 R129, R70 ;  /* 0x0000004600817308 */ /* 0x0003ee0000000800 */
[C---:B------:R-:W-:Y:S01]  /*89f0*/  HMMA.16816.F32 R16, R76.reuse, R90, R16 ;  /* 0x0000005a4c10723c */ /* 0x040fe20000001810 */
[----:B------:R-:W5:Y:S07]  /*8a00*/  LDSM.16.MT88.4 R88, [R221+0x4900] ;  /* 0x00490000dd58783b */ /* 0x000f6e0000004200 */
[C---:B------:R-:W-:Y:S08]  /*8a10*/  HMMA.16816.F32 R20, R76.reuse, R92, R20 ;  /* 0x0000005c4c14723c */ /* 0x040ff00000001814 */
[C---:B------:R-:W-:Y:S01]  /*8a20*/  HMMA.16816.F32 R24, R76.reuse, R94, R24 ;  /* 0x0000005e4c18723c */ /* 0x040fe20000001818 */
[----:B------:R-:W3:Y:S03]  /*8a30*/  LDSM.16.MT88.4 R92, [R220+0x4900] ;  /* 0x00490000dc5c783b */ /* 0x000ee60000004200 */
[--C-:B-1----:R-:W-:Y:S04]  /*8a40*/  FFMA.FTZ R70, R169, c[0x0][0x2d0], -R69.reuse ;  /* 0x0000b400a9467a23 */ /* 0x102fe80000010845 */
[C---:B------:R-:W-:Y:S01]  /*8a50*/  HMMA.16816.F32 R28, R76.reuse, R96, R28 ;  /* 0x000000604c1c723c */ /* 0x040fe2000000181c */
[----:B------:R1:W1:Y:S07]  /*8a60*/  MUFU.EX2 R128, R70 ;  /* 0x0000004600807308 */ /* 0x00026e0000000800 */
[C---:B------:R-:W-:Y:S01]  /*8a70*/  HMMA.16816.F32 R32, R76.reuse, R98, R32 ;  /* 0x000000624c20723c */ /* 0x040fe20000001820 */
[----:B------:R-:W-:Y:S07]  /*8a80*/  LDSM.16.MT88.4 R96, [R218+0x5100] ;  /* 0x00510000da60783b */ /* 0x000fee0000004200 */
[C---:B--2---:R-:W-:Y:S08]  /*8a90*/  HMMA.16816.F32 R36, R76.reuse, R80, R36 ;  /* 0x000000504c24723c */ /* 0x044ff00000001824 */
[C---:B------:R-:W-:Y:S01]  /*8aa0*/  HMMA.16816.F32 R40, R76.reuse, R82, R40 ;  /* 0x000000524c28723c */ /* 0x040fe20000001828 */
[----:B------:R-:W2:Y:S03]  /*8ab0*/  LDSM.16.MT88.4 R80, [R217+0x1100] ;  /* 0x00110000d950783b */ /* 0x000ea60000004200 */
[--C-:B-1----:R-:W-:Y:S04]  /*8ac0*/  FFMA.FTZ R70, R171, c[0x0][0x2d0], -R74.reuse ;  /* 0x0000b400ab467a23 */ /* 0x102fe8000001084a */
[C---:B----4-:R-:W-:Y:S01]  /*8ad0*/  HMMA.16816.F32 R44, R76.reuse, R84, R44 ;  /* 0x000000544c2c723c */ /* 0x050fe2000000182c */
[----:B------:R1:W4:Y:S07]  /*8ae0*/  MUFU.EX2 R111, R70 ;  /* 0x00000046006f7308 */ /* 0x00032e0000000800 */
[C---:B------:R-:W-:Y:S01]  /*8af0*/  HMMA.16816.F32 R48, R76.reuse, R86, R48 ;  /* 0x000000564c30723c */ /* 0x040fe20000001830 */
[----:B------:R-:W2:Y:S07]  /*8b00*/  LDSM.16.MT88.4 R84, [R218+0x1100] ;  /* 0x00110000da54783b */ /* 0x000eae0000004200 */
[C---:B-----5:R-:W-:Y:S08]  /*8b10*/  HMMA.16816.F32 R52, R76.reuse, R88, R52 ;  /* 0x000000584c34723c */ /* 0x060ff00000001834 */
[C---:B------:R-:W-:Y:S01]  /*8b20*/  HMMA.16816.F32 R56, R76.reuse, R90, R56 ;  /* 0x0000005a4c38723c */ /* 0x040fe20000001838 */
[----:B------:R-:W5:Y:S03]  /*8b30*/  LDSM.16.MT88.4 R88, [R221+0x1100] ;  /* 0x00110000dd58783b */ /* 0x000f660000004200 */
[--C-:B-1----:R-:W-:Y:S04]  /*8b40*/  FFMA.FTZ R70, R170, c[0x0][0x2d0], -R74.reuse ;  /* 0x0000b400aa467a23 */ /* 0x102fe8000001084a */
[C---:B---3--:R-:W-:Y:S01]  /*8b50*/  HMMA.16816.F32 R60, R76.reuse, R92, R60 ;  /* 0x0000005c4c3c723c */ /* 0x048fe2000000183c */
[----:B------:R1:W3:Y:S07]  /*8b60*/  MUFU.EX2 R171, R70 ;  /* 0x0000004600ab7308 */ /* 0x0002ee0000000800 */
[----:B------:R-:W-:Y:S01]  /*8b70*/  HMMA.16816.F32 R64, R76, R94, R64 ;  /* 0x0000005e4c40723c */ /* 0x000fe20000001840 */
[----:B------:R-:W3:Y:S06]  /*8b80*/  LDSM.16.MT88.4 R92, [R220+0x1100] ;  /* 0x00110000dc5c783b */ /* 0x000eec0000004200 */
[----:B------:R-:W-:Y:S02]  /*8b90*/  F2FP.PACK_AB R77, R116, R100 ;  /* 0x00000064744d723e */ /* 0x000fe400000000ff */
[----:B------:R-:W-:Y:S03]  /*8ba0*/  F2FP.PACK_AB R76, R155, R110 ;  /* 0x0000006e9b4c723e */ /* 0x000fe600000000ff */
[----:B------:R-:W-:Y:S02]  /*8bb0*/  F2FP.PACK_AB R78, R130, R131 ;  /* 0x00000083824e723e */ /* 0x000fe400000000ff */
[----:B------:R-:W-:Y:S01]  /*8bc0*/  F2FP.PACK_AB R79, R128, R129 ;  /* 0x00000081804f723e */ /* 0x000fe200000000ff */
[--C-:B-1----:R-:W-:Y:S01]  /*8bd0*/  FFMA.FTZ R70, R188, c[0x0][0x2d0], -R69.reuse ;  /* 0x0000b400bc467a23 */ /* 0x102fe20000010845 */
[----:B----4-:R-:W-:Y:S05]  /*8be0*/  MOV R188, R111 ;  /* 0x0000006f00bc7202 */ /* 0x010fea0000000f00 */
[C---:B--2---:R-:W-:Y:S01]  /*8bf0*/  HMMA.16816.F32 R4, R76.reuse, R80, R4 ;  /* 0x000000504c04723c */ /* 0x044fe20000001804 */
[----:B------:R1:W-:Y:S07]  /*8c00*/  MUFU.EX2 R170, R70 ;  /* 0x0000004600aa7308 */ /* 0x0003ee0000000800 */
[C---:B------:R-:W-:Y:S01]  /*8c10*/  HMMA.16816.F32 R8, R76.reuse, R82, R8 ;  /* 0x000000524c08723c */ /* 0x040fe20000001808 */
[----:B------:R-:W2:Y:S07]  /*8c20*/  LDSM.16.MT88.4 R80, [R217+0x5100] ;  /* 0x00510000d950783b */ /* 0x000eae0000004200 */
[C---:B------:R-:W-:Y:S08]  /*8c30*/  HMMA.16816.F32 R12, R76.reuse, R84, R12 ;  /* 0x000000544c0c723c */ /* 0x040ff0000000180c */
[C---:B------:R-:W-:Y:S01]  /*8c40*/  HMMA.16816.F32 R16, R76.reuse, R86, R16 ;  /* 0x000000564c10723c */ /* 0x040fe20000001810 */
[----:B------:R-:W-:Y:S03]  /*8c50*/  LDSM.16.MT88.4 R84, [R217+0x1900] ;  /* 0x00190000d954783b */ /* 0x000fe60000004200 */
[--C-:B-1----:R-:W-:Y:S01]  /*8c60*/  FFMA.FTZ R70, R189, c[0x0][0x2d0], -R69.reuse ;  /* 0x0000b400bd467a23 */ /* 0x102fe20000010845 */
[----:B------:R-:W-:Y:S03]  /*8c70*/  MOV R189, R116 ;  /* 0x0000007400bd7202 */ /* 0x000fe60000000f00 */
[C---:B-----5:R-:W-:Y:S01]  /*8c80*/  HMMA.16816.F32 R20, R76.reuse, R88, R20 ;  /* 0x000000584c14723c */ /* 0x060fe20000001814 */
[----:B------:R1:W4:Y:S07]  /*8c90*/  MUFU.EX2 R169, R70 ;  /* 0x0000004600a97308 */ /* 0x00032e0000000800 */
[C---:B------:R-:W-:Y:S01]  /*8ca0*/  HMMA.16816.F32 R24, R76.reuse, R90, R24 ;  /* 0x0000005a4c18723c */ /* 0x040fe20000001818 */
[----:B------:R-:W-:Y:S07]  /*8cb0*/  LDSM.16.MT88.4 R88, [R221+0x1900] ;  /* 0x00190000dd58783b */ /* 0x000fee0000004200 */
[C---:B---3--:R-:W-:Y:S08]  /*8cc0*/  HMMA.16816.F32 R28, R76.reuse, R92, R28 ;  /* 0x0000005c4c1c723c */ /* 0x048ff0000000181c */
[C---:B------:R-:W-:Y:S01]  /*8cd0*/  HMMA.16816.F32 R32, R76.reuse, R94, R32 ;  /* 0x0000005e4c20723c */ /* 0x040fe20000001820 */
[----:B------:R-:W-:Y:S03]  /*8ce0*/  LDSM.16.MT88.4 R92, [R218+0x5900] ;  /* 0x00590000da5c783b */ /* 0x000fe60000004200 */
[--C-:B-1----:R-:W-:Y:S01]  /*8cf0*/  FFMA.FTZ R70, R190, c[0x0][0x2d0], -R74.reuse ;  /* 0x0000b400be467a23 */ /* 0x102fe2000001084a */
[----:B------:R-:W-:Y:S03]  /*8d00*/  MOV R190, R100 ;  /* 0x0000006400be7202 */ /* 0x000fe60000000f00 */
[C---:B--2---:R-:W-:Y:S01]  /*8d10*/  HMMA.16816.F32 R36, R76.reuse, R80, R36 ;  /* 0x000000504c24723c */ /* 0x044fe20000001824 */
[----:B------:R1:W-:Y:S01]  /*8d20*/  MUFU.EX2 R168, R70 ;  /* 0x0000004600a87308 */ /* 0x0003e20000000800 */
[----:B------:R-:W2:Y:S06]  /*8d30*/  LDSM.16.MT88.4 R100, [R221+0x5100] ;  /* 0x00510000dd64783b */ /* 0x000eac0000004200 */
[C---:B------:R-:W-:Y:S02]  /*8d40*/  HMMA.16816.F32 R40, R76.reuse, R82, R40 ;  /* 0x000000524c28723c */ /* 0x040fe40000001828 */
[----:B------:R-:W-:Y:S06]  /*8d50*/  LDSM.16.MT88.4 R80, [R220+0x1900] ;  /* 0x00190000dc50783b */ /* 0x000fec0000004200 */
[C---:B------:R-:W-:Y:S08]  /*8d60*/  HMMA.16816.F32 R44, R76.reuse, R96, R44 ;  /* 0x000000604c2c723c */ /* 0x040ff0000000182c */
[C---:B------:R-:W-:Y:S01]  /*8d70*/  HMMA.16816.F32 R48, R76.reuse, R98, R48 ;  /* 0x000000624c30723c */ /* 0x040fe20000001830 */
[----:B------:R-:W-:Y:S03]  /*8d80*/  LDSM.16.MT88.4 R96, [R218+0x6100] ;  /* 0x00610000da60783b */ /* 0x000fe60000004200 */
[--C-:B-1----:R-:W-:Y:S01]  /*8d90*/  FFMA.FTZ R70, R191, c[0x0][0x2d0], -R74.reuse ;  /* 0x0000b400bf467a23 */ /* 0x102fe2000001084a */
[----:B------:R-:W-:Y:S03]  /*8da0*/  MOV R191, R110 ;  /* 0x0000006e00bf7202 */ /* 0x000fe60000000f00 */
[----:B------:R1:W3:Y:S01]  /*8db0*/  MUFU.EX2 R167, R70 ;  /* 0x0000004600a77308 */ /* 0x0002e20000000800 */
[C---:B--2---:R-:W-:Y:S08]  /*8dc0*/  HMMA.16816.F32 R52, R76.reuse, R100, R52 ;  /* 0x000000644c34723c */ /* 0x044ff00000001834 */
[C---:B------:R-:W-:Y:S01]  /*8dd0*/  HMMA.16816.F32 R56, R76.reuse, R102, R56 ;  /* 0x000000664c38723c */ /* 0x040fe20000001838 */
[----:B------:R-:W-:Y:S03]  /*8de0*/  LDSM.16.MT88.4 R100, [R221+0x6100] ;  /* 0x00610000dd64783b */ /* 0x000fe60000004200 */
[--C-:B-1----:R-:W-:Y:S01]  /*8df0*/  FFMA.FTZ R70, R196, c[0x0][0x2d0], -R69.reuse ;  /* 0x0000b400c4467a23 */ /* 0x102fe20000010845 */
[----:B------:R-:W-:Y:S03]  /*8e00*/  MOV R196, R109 ;  /* 0x0000006d00c47202 */ /* 0x000fe60000000f00 */
[C---:B------:R-:W-:Y:S01]  /*8e10*/  HMMA.16816.F32 R60, R76.reuse, R104, R60 ;  /* 0x000000684c3c723c */ /* 0x040fe2000000183c */
[----:B------:R-:W1:Y:S01]  /*8e20*/  LDSM.16.MT88.4 R108, [R218+0x1900] ;  /* 0x00190000da6c783b */ /* 0x000e620000004200 */
[----:B------:R2:W-:Y:S06]  /*8e30*/  MUFU.EX2 R166, R70 ;  /* 0x0000004600a67308 */ /* 0x0005ec0000000800 */
[----:B------:R-:W-:Y:S01]  /*8e40*/  HMMA.16816.F32 R64, R76, R106, R64 ;  /* 0x0000006a4c40723c */ /* 0x000fe20000001840 */
[----:B------:R-:W-:Y:S06]  /*8e50*/  LDSM.16.MT88.4 R104, [R218+0x2900] ;  /* 0x00290000da68783b */ /* 0x000fec0000004200 */
[----:B------:R-:W-:Y:S02]  /*8e60*/  F2FP.PACK_AB R76, R171, R188 ;  /* 0x000000bcab4c723e */ /* 0x000fe400000000ff */
[----:B----4-:R-:W-:Y:S03]  /*8e70*/  F2FP.PACK_AB R77, R169, R170 ;  /* 0x000000aaa94d723e */ /* 0x010fe600000000ff */
[----:B---3--:R-:W-:Y:S01]  /*8e80*/  F2FP.PACK_AB R78, R167, R168 ;  /* 0x000000a8a74e723e */ /* 0x008fe200000000ff */
[--C-:B--2---:R-:W-:Y:S01]  /*8e90*/  FFMA.FTZ R70, R197, c[0x0][0x2d0], -R69.reuse ;  /* 0x0000b400c5467a23 */ /* 0x104fe20000010845 */
[----:B------:R-:W-:Y:S03]  /*8ea0*/  MOV R197, R117 ;  /* 0x0000007500c57202 */ /* 0x000fe60000000f00 */
[----:B------:R2:W3:Y:S02]  /*8eb0*/  MUFU.EX2 R165, R70 ;  /* 0x0000004600a57308 */ /* 0x0004e40000000800 */
[--C-:B--2---:R-:W-:Y:S01]  /*8ec0*/  FFMA.FTZ R70, R198, c[0x0][0x2d0], -R74.reuse ;  /* 0x0000b400c6467a23 */ /* 0x104fe2000001084a */
[----:B---3--:R-:W-:Y:S07]  /*8ed0*/  F2FP.PACK_AB R79, R165, R166 ;  /* 0x000000a6a54f723e */ /* 0x008fee00000000ff */
[----:B------:R2:W-:Y:S01]  /*8ee0*/  MUFU.EX2 R119, R70 ;  /* 0x0000004600777308 */ /* 0x0005e20000000800 */
[C---:B------:R-:W-:Y:S08]  /*8ef0*/  HMMA.16816.F32 R4, R76.reuse, R84, R4 ;  /* 0x000000544c04723c */ /* 0x040ff00000001804 */
[C---:B------:R-:W-:Y:S01]  /*8f00*/  HMMA.16816.F32 R8, R76.reuse, R86, R8 ;  /* 0x000000564c08723c */ /* 0x040fe20000001808 */
[----:B------:R-:W3:Y:S07]  /*8f10*/  LDSM.16.MT88.4 R84, [R217+0x5900] ;  /* 0x00590000d954783b */ /* 0x000eee0000004200 */
[C---:B-1----:R-:W-:Y:S04]  /*8f20*/  HMMA.16816.F32 R12, R76.reuse, R108, R12 ;  /* 0x0000006c4c0c723c */ /* 0x042fe8000000180c */
[--C-:B--2---:R-:W-:Y:S03]  /*8f30*/  FFMA.FTZ R70, R199, c[0x0][0x2d0], -R74.reuse ;  /* 0x0000b400c7467a23 */ /* 0x104fe6000001084a */
[----:B------:R-:W-:Y:S01]  /*8f40*/  MOV R108, R156 ;  /* 0x0000009c006c7202 */ /* 0x000fe20000000f00 */
[C---:B------:R-:W-:Y:S01]  /*8f50*/  HMMA.16816.F32 R16, R76.reuse, R110, R16 ;  /* 0x0000006e4c10723c */ /* 0x040fe20000001810 */
[----:B------:R1:W2:Y:S03]  /*8f60*/  MUFU.EX2 R118, R70 ;  /* 0x0000004600767308 */ /* 0x0002a60000000800 */
[----:B------:R-:W-:Y:S03]  /*8f70*/  MOV R109, R157 ;  /* 0x0000009d006d7202 */ /* 0x000fe60000000f00 */
[----:B------:R-:W-:Y:S01]  /*8f80*/  MOV R110, R75 ;  /* 0x0000004b006e7202 */ /* 0x000fe20000000f00 */
[C---:B------:R-:W-:Y:S04]  /*8f90*/  HMMA.16816.F32 R20, R76.reuse, R88, R20 ;  /* 0x000000584c14723c */ /* 0x040fe80000001814 */
[----:B------:R-:W-:Y:S01]  /*8fa0*/  MOV R111, R73 ;  /* 0x00000049006f7202 */ /* 0x000fe20000000f00 */
[--C-:B------:R-:W-:Y:S03]  /*8fb0*/  FFMA.FTZ R73, R204, c[0x0][0x2d0], -R74.reuse ;  /* 0x0000b400cc497a23 */ /* 0x100fe6000001084a */
[C---:B------:R-:W-:Y:S01]  /*8fc0*/  HMMA.16816.F32 R24, R76.reuse, R90, R24 ;  /* 0x0000005a4c18723c */ /* 0x040fe20000001818 */
[----:B------:R-:W4:Y:S01]  /*8fd0*/  LDSM.16.MT88.4 R88, [R221+0x5900] ;  /* 0x00590000dd58783b */ /* 0x000f220000004200 */
[----:B------:R5:W-:Y:S06]  /*8fe0*/  MUFU.EX2 R164, R73 ;  /* 0x0000004900a47308 */ /* 0x000bec0000000800 */
[C---:B------:R-:W-:Y:S04]  /*8ff0*/  HMMA.16816.F32 R28, R76.reuse, R80, R28 ;  /* 0x000000504c1c723c */ /* 0x040fe8000000181c */
[--C-:B-1----:R-:W-:Y:S04]  /*9000*/  FFMA.FTZ R70, R200, c[0x0][0x2d0], -R69.reuse ;  /* 0x0000b400c8467a23 */ /* 0x102fe80000010845 */
[C---:B------:R-:W-:Y:S01]  /*9010*/  HMMA.16816.F32 R32, R76.reuse, R82, R32 ;  /* 0x000000524c20723c */ /* 0x040fe20000001820 */
[----:B------:R1:W-:Y:S01]  /*9020*/  MUFU.EX2 R117, R70 ;  /* 0x0000004600757308 */ /* 0x0003e20000000800 */
[----:B------:R-:W2:Y:S06]  /*9030*/  LDSM.16.MT88.4 R80, [R220+0x5900] ;  /* 0x00590000dc50783b */ /* 0x000eac0000004200 */
[C---:B---3--:R-:W-:Y:S04]  /*9040*/  HMMA.16816.F32 R36, R76.reuse, R84, R36 ;  /* 0x000000544c24723c */ /* 0x048fe80000001824 */
[--C-:B-----5:R-:W-:Y:S04]  /*9050*/  FFMA.FTZ R73, R252, c[0x0][0x2d0], -R74.reuse ;  /* 0x0000b400fc497a23 */ /* 0x120fe8000001084a */
[C---:B------:R-:W-:Y:S01]  /*9060*/  HMMA.16816.F32 R40, R76.reuse, R86, R40 ;  /* 0x000000564c28723c */ /* 0x040fe20000001828 */
[----:B------:R-:W3:Y:S01]  /*9070*/  LDSM.16.MT88.4 R84, [R217+0x2100] ;  /* 0x00210000d954783b */ /* 0x000ee20000004200 */
[----:B------:R-:W-:Y:S06]  /*9080*/  MUFU.EX2 R156, R73 ;  /* 0x00000049009c7308 */ /* 0x000fec0000000800 */
[C---:B------:R-:W-:Y:S04]  /*9090*/  HMMA.16816.F32 R44, R76.reuse, R92, R44 ;  /* 0x0000005c4c2c723c */ /* 0x040fe8000000182c */
[--C-:B-1----:R-:W-:Y:S02]  /*90a0*/  FFMA.FTZ R70, R201, c[0x0][0x2d0], -R69.reuse ;  /* 0x0000b400c9467a23 */ /* 0x102fe40000010845 */
[----:B------:R-:W5:Y:S02]  /*90b0*/  LDL.LU R201, [R1+0x8] ;  /* 0x0000080001c97983 */ /* 0x000f640000300800 */
[C---:B------:R-:W-:Y:S01]  /*90c0*/  HMMA.16816.F32 R48, R76.reuse, R94, R48 ;  /* 0x0000005e4c30723c */ /* 0x040fe20000001830 */
[----:B------:R1:W1:Y:S01]  /*90d0*/  MUFU.EX2 R116, R70 ;  /* 0x0000004600747308 */ /* 0x0002620000000800 */
[----:B------:R-:W3:Y:S06]  /*90e0*/  LDSM.16.MT88.4 R92, [R218+0x2100] ;  /* 0x00210000da5c783b */ /* 0x000eec0000004200 */
[C---:B----4-:R-:W-:Y:S02]  /*90f0*/  HMMA.16816.F32 R52, R76.reuse, R88, R52 ;  /* 0x000000584c34723c */ /* 0x050fe40000001834 */
[----:B------:R-:W4:Y:S06]  /*9100*/  LDL.LU R199, [R1+0xc] ;  /* 0x00000c0001c77983 */ /* 0x000f2c0000300800 */
[C---:B------:R-:W-:Y:S01]  /*9110*/  HMMA.16816.F32 R56, R76.reuse, R90, R56 ;  /* 0x0000005a4c38723c */ /* 0x040fe20000001838 */
[----:B------:R-:W3:Y:S07]  /*9120*/  LDSM.16.MT88.4 R88, [R221+0x2100] ;  /* 0x00210000dd58783b */ /* 0x000eee0000004200 */
[C---:B--2---:R-:W-:Y:S04]  /*9130*/  HMMA.16816.F32 R60, R76.reuse, R80, R60 ;  /* 0x000000504c3c723c */ /* 0x044fe8000000183c */
[--C-:B-1----:R-:W-:Y:S04]  /*9140*/  FFMA.FTZ R70, R202, c[0x0][0x2d0], -R74.reuse ;  /* 0x0000b400ca467a23 */ /* 0x102fe8000001084a */
[----:B------:R-:W-:Y:S01]  /*9150*/  HMMA.16816.F32 R64, R76, R82, R64 ;  /* 0x000000524c40723c */ /* 0x000fe20000001840 */
[----:B------:R1:W2:Y:S01]  /*9160*/  MUFU.EX2 R163, R70 ;  /* 0x0000004600a37308 */ /* 0x0002a20000000800 */
[----:B------:R-:W3:Y:S05]  /*9170*/  LDSM.16.MT88.4 R80, [R220+0x2100] ;  /* 0x00210000dc50783b */ /* 0x000eea0000004200 */
[----:B------:R-:W-:Y:S02]  /*9180*/  F2FP.PACK_AB R76, R118, R119 ;  /* 0x00000077764c723e */ /* 0x000fe400000000ff */
[----:B------:R-:W-:Y:S03]  /*9190*/  F2FP.PACK_AB R77, R116, R117 ;  /* 0x00000075744d723e */ /* 0x000fe600000000ff */
[--C-:B-1----:R-:W-:Y:S01]  /*91a0*/  FFMA.FTZ R70, R203, c[0x0][0x2d0], -R69.reuse ;  /* 0x0000b400cb467a23 */ /* 0x102fe20000010845 */
[----:B--2---:R-:W-:Y:S03]  /*91b0*/  F2FP.PACK_AB R78, R163, R164 ;  /* 0x000000a4a34e723e */ /* 0x004fe600000000ff */
[----:B------:R1:W-:Y:S02]  /*91c0*/  MUFU.EX2 R162, R70 ;  /* 0x0000004600a27308 */ /* 0x0003e40000000800 */
[--C-:B-1----:R-:W-:Y:S08]  /*91d0*/  FFMA.FTZ R70, R205, c[0x0][0x2d0], -R69.reuse ;  /* 0x0000b400cd467a23 */ /* 0x102ff00000010845 */
[----:B------:R1:W2:Y:S02]  /*91e0*/  MUFU.EX2 R161, R70 ;  /* 0x0000004600a17308 */ /* 0x0002a40000000800 */
[--C-:B-1----:R-:W-:Y:S01]  /*91f0*/  FFMA.FTZ R70, R206, c[0x0][0x2d0], -R74.reuse ;  /* 0x0000b400ce467a23 */ /* 0x102fe2000001084a */
[----:B--2---:R-:W-:Y:S07]  /*9200*/  F2FP.PACK_AB R79, R161, R162 ;  /* 0x000000a2a14f723e */ /* 0x004fee00000000ff */
[----:B------:R1:W-:Y:S01]  /*9210*/  MUFU.EX2 R127, R70 ;  /* 0x00000046007f7308 */ /* 0x0003e20000000800 */
[C---:B---3--:R-:W-:Y:S08]  /*9220*/  HMMA.16816.F32 R4, R76.reuse, R84, R4 ;  /* 0x000000544c04723c */ /* 0x048ff00000001804 */
[C---:B------:R-:W-:Y:S01]  /*9230*/  HMMA.16816.F32 R8, R76.reuse, R86, R8 ;  /* 0x000000564c08723c */ /* 0x040fe20000001808 */
[----:B------:R-:W2:Y:S07]  /*9240*/  LDSM.16.MT88.4 R84, [R217+0x6100] ;  /* 0x00610000d954783b */ /* 0x000eae0000004200 */
[C---:B------:R-:W-:Y:S04]  /*9250*/  HMMA.16816.F32 R12, R76.reuse, R92, R12 ;  /* 0x0000005c4c0c723c */ /* 0x040fe8000000180c */
[--C-:B-1----:R-:W-:Y:S04]  /*9260*/  FFMA.FTZ R70, R207, c[0x0][0x2d0], -R74.reuse ;  /* 0x0000b400cf467a23 */ /* 0x102fe8000001084a */
[C---:B------:R-:W-:Y:S01]  /*9270*/  HMMA.16816.F32 R16, R76.reuse, R94, R16 ;  /* 0x0000005e4c10723c */ /* 0x040fe20000001810 */
[----:B------:R1:W3:Y:S01]  /*9280*/  MUFU.EX2 R126, R70 ;  /* 0x00000046007e7308 */ /* 0x0002e20000000800 */
[----:B------:R-:W3:Y:S06]  /*9290*/  LDSM.16.MT88.4 R92, [R220+0x6100] ;  /* 0x00610000dc5c783b */ /* 0x000eec0000004200 */
[C---:B------:R-:W-:Y:S08]  /*92a0*/  HMMA.16816.F32 R20, R76.reuse, R88, R20 ;  /* 0x000000584c14723c */ /* 0x040ff00000001814 */
[C---:B------:R-:W-:Y:S01]  /*92b0*/  HMMA.16816.F32 R24, R76.reuse, R90, R24 ;  /* 0x0000005a4c18723c */ /* 0x040fe20000001818 */
[----:B------:R-:W3:Y:S07]  /*92c0*/  LDSM.16.MT88.4 R88, [R217+0x2900] ;  /* 0x00290000d958783b */ /* 0x000eee0000004200 */
[C---:B------:R-:W-:Y:S04]  /*92d0*/  HMMA.16816.F32 R28, R76.reuse, R80, R28 ;  /* 0x000000504c1c723c */ /* 0x040fe8000000181c */
[--C-:B-1----:R-:W-:Y:S04]  /*92e0*/  FFMA.FTZ R70, R212, c[0x0][0x2d0], -R69.reuse ;  /* 0x0000b400d4467a23 */ /* 0x102fe80000010845 */
[C---:B------:R-:W-:Y:S01]  /*92f0*/  HMMA.16816.F32 R32, R76.reuse, R82, R32 ;  /* 0x000000524c20723c */ /* 0x040fe20000001820 */
[----:B------:R1:W-:Y:S01]  /*9300*/  MUFU.EX2 R125, R70 ;  /* 0x00000046007d7308 */ /* 0x0003e20000000800 */
[----:B------:R-:W3:Y:S06]  /*9310*/  LDSM.16.MT88.4 R80, [R221+0x2900] ;  /* 0x00290000dd50783b */ /* 0x000eec0000004200 */
[C---:B--2---:R-:W-:Y:S08]  /*9320*/  HMMA.16816.F32 R36, R76.reuse, R84, R36 ;  /* 0x000000544c24723c */ /* 0x044ff00000001824 */
[C---:B------:R-:W-:Y:S01]  /*9330*/  HMMA.16816.F32 R40, R76.reuse, R86, R40 ;  /* 0x000000564c28723c */ /* 0x040fe20000001828 */
[----:B------:R-:W2:Y:S07]  /*9340*/  LDSM.16.MT88.4 R84, [R220+0x2900] ;  /* 0x00290000dc54783b */ /* 0x000eae0000004200 */
[C---:B------:R-:W-:Y:S04]  /*9350*/  HMMA.16816.F32 R44, R76.reuse, R96, R44 ;  /* 0x000000604c2c723c */ /* 0x040fe8000000182c */
[--C-:B-1----:R-:W-:Y:S04]  /*9360*/  FFMA.FTZ R70, R213, c[0x0][0x2d0], -R69.reuse ;  /* 0x0000b400d5467a23 */ /* 0x102fe80000010845 */
[C---:B------:R-:W-:Y:S01]  /*9370*/  HMMA.16816.F32 R48, R76.reuse, R98, R48 ;  /* 0x000000624c30723c */ /* 0x040fe20000001830 */
[----:B------:R1:W1:Y:S01]  /*9380*/  MUFU.EX2 R124, R70 ;  /* 0x00000046007c7308 */ /* 0x0002620000000800 */
[----:B------:R-:W-:Y:S06]  /*9390*/  LDSM.16.MT88.4 R96, [R218+0x7100] ;  /* 0x00710000da60783b */ /* 0x000fec0000004200 */
[C---:B------:R-:W-:Y:S08]  /*93a0*/  HMMA.16816.F32 R52, R76.reuse, R100, R52 ;  /* 0x000000644c34723c */ /* 0x040ff00000001834 */
[C---:B------:R-:W-:Y:S01]  /*93b0*/  HMMA.16816.F32 R56, R76.reuse, R102, R56 ;  /* 0x000000664c38723c */ /* 0x040fe20000001838 */
[----:B------:R-:W-:Y:S07]  /*93c0*/  LDSM.16.MT88.4 R100, [R221+0x7100] ;  /* 0x00710000dd64783b */ /* 0x000fee0000004200 */
[C---:B---3--:R-:W-:Y:S04]  /*93d0*/  HMMA.16816.F32 R60, R76.reuse, R92, R60 ;  /* 0x0000005c4c3c723c */ /* 0x048fe8000000183c */
[--C-:B-1----:R-:W-:Y:S04]  /*93e0*/  FFMA.FTZ R70, R214, c[0x0][0x2d0], -R74.reuse ;  /* 0x0000b400d6467a23 */ /* 0x102fe8000001084a */
[----:B------:R-:W-:Y:S01]  /*93f0*/  HMMA.16816.F32 R64, R76, R94, R64 ;  /* 0x0000005e4c40723c */ /* 0x000fe20000001840 */
[----:B------:R1:W-:Y:S01]  /*9400*/  MUFU.EX2 R160, R70 ;  /* 0x0000004600a07308 */ /* 0x0003e20000000800 */
[----:B------:R-:W-:Y:S05]  /*9410*/  LDSM.16.MT88.4 R92, [R218+0x6900] ;  /* 0x00690000da5c783b */ /* 0x000fea0000004200 */
[----:B------:R-:W-:Y:S02]  /*9420*/  F2FP.PACK_AB R76, R126, R127 ;  /* 0x0000007f7e4c723e */ /* 0x000fe400000000ff */
[----:B------:R-:W-:Y:S03]  /*9430*/  F2FP.PACK_AB R77, R124, R125 ;  /* 0x0000007d7c4d723e */ /* 0x000fe600000000ff */
[--C-:B-1----:R-:W-:Y:S04]  /*9440*/  FFMA.FTZ R70, R215, c[0x0][0x2d0], -R74.reuse ;  /* 0x0000b400d7467a23 */ /* 0x102fe8000001084a */
[----:B------:R1:W3:Y:S02]  /*9450*/  MUFU.EX2 R159, R70 ;  /* 0x00000046009f7308 */ /* 0x0002e40000000800 */
[--C-:B-1----:R-:W-:Y:S01]  /*9460*/  FFMA.FTZ R70, R246, c[0x0][0x2d0], -R69.reuse ;  /* 0x0000b400f6467a23 */ /* 0x102fe20000010845 */
[----:B---3--:R-:W-:Y:S07]  /*9470*/  F2FP.PACK_AB R78, R159, R160 ;  /* 0x000000a09f4e723e */ /* 0x008fee00000000ff */
[----:B------:R1:W-:Y:S02]  /*9480*/  MUFU.EX2 R158, R70 ;  /* 0x00000046009e7308 */ /* 0x0003e40000000800 */
[--C-:B-1----:R-:W-:Y:S08]  /*9490*/  FFMA.FTZ R70, R247, c[0x0][0x2d0], -R69.reuse ;  /* 0x0000b400f7467a23 */ /* 0x102ff00000010845 */
[----:B------:R1:W3:Y:S02]  /*94a0*/  MUFU.EX2 R157, R70 ;  /* 0x00000046009d7308 */ /* 0x0002e40000000800 */
[--C-:B-1----:R-:W-:Y:S01]  /*94b0*/  FFMA.FTZ R70, R248, c[0x0][0x2d0], -R74.reuse ;  /* 0x0000b400f8467a23 */ /* 0x102fe2000001084a */
[----:B---3--:R-:W-:Y:S07]  /*94c0*/  F2FP.PACK_AB R79, R157, R158 ;  /* 0x0000009e9d4f723e */ /* 0x008fee00000000ff */
[----:B------:R1:W-:Y:S01]  /*94d0*/  MUFU.EX2 R135, R70 ;  /* 0x0000004600877308 */ /* 0x0003e20000000800 */
[C---:B------:R-:W-:Y:S08]  /*94e0*/  HMMA.16816.F32 R4, R76.reuse, R88, R4 ;  /* 0x000000584c04723c */ /* 0x040ff00000001804 */
[C---:B------:R-:W-:Y:S01]  /*94f0*/  HMMA.16816.F32 R8, R76.reuse, R90, R8 ;  /* 0x0000005a4c08723c */ /* 0x040fe20000001808 */
[----:B------:R-:W3:Y:S07]  /*9500*/  LDSM.16.MT88.4 R88, [R217+0x6900] ;  /* 0x00690000d958783b */ /* 0x000eee0000004200 */
[C---:B------:R-:W-:Y:S04]  /*9510*/  HMMA.16816.F32 R12, R76.reuse, R104, R12 ;  /* 0x000000684c0c723c */ /* 0x040fe8000000180c */
[--C-:B-1----:R-:W-:Y:S04]  /*9520*/  FFMA.FTZ R70, R249, c[0x0][0x2d0], -R74.reuse ;  /* 0x0000b400f9467a23 */ /* 0x102fe8000001084a */
[C---:B------:R-:W-:Y:S01]  /*9530*/  HMMA.16816.F32 R16, R76.reuse, R106, R16 ;  /* 0x0000006a4c10723c */ /* 0x040fe20000001810 */
[----:B------:R1:W1:Y:S01]  /*9540*/  MUFU.EX2 R134, R70 ;  /* 0x0000004600867308 */ /* 0x0002620000000800 */
[----:B------:R-:W-:Y:S06]  /*9550*/  LDSM.16.MT88.4 R104, [R220+0x7100] ;  /* 0x00710000dc68783b */ /* 0x000fec0000004200 */
[C---:B------:R-:W-:Y:S08]  /*9560*/  HMMA.16816.F32 R20, R76.reuse, R80, R20 ;  /* 0x000000504c14723c */ /* 0x040ff00000001814 */
[C---:B------:R-:W-:Y:S01]  /*9570*/  HMMA.16816.F32 R24, R76.reuse, R82, R24 ;  /* 0x000000524c18723c */ /* 0x040fe20000001818 */
[----:B------:R-:W4:Y:S07]  /*9580*/  LDSM.16.MT88.4 R80, [R221+0x6900] ;  /* 0x00690000dd50783b */ /* 0x000f2e0000004200 */
[C---:B--2---:R-:W-:Y:S04]  /*9590*/  HMMA.16816.F32 R28, R76.reuse, R84, R28 ;  /* 0x000000544c1c723c */ /* 0x044fe8000000181c */
[--C-:B-1----:R-:W-:Y:S04]  /*95a0*/  FFMA.FTZ R70, R250, c[0x0][0x2d0], -R69.reuse ;  /* 0x0000b400fa467a23 */ /* 0x102fe80000010845 */
[C---:B------:R-:W-:Y:S01]  /*95b0*/  HMMA.16816.F32 R32, R76.reuse, R86, R32 ;  /* 0x000000564c20723c */ /* 0x040fe20000001820 */
[----:B------:R1:W-:Y:S01]  /*95c0*/  MUFU.EX2 R133, R70 ;  /* 0x0000004600857308 */ /* 0x0003e20000000800 */
[----:B------:R-:W2:Y:S06]  /*95d0*/  LDSM.16.MT88.4 R84, [R220+0x6900] ;  /* 0x00690000dc54783b */ /* 0x000eac0000004200 */
[C---:B---3--:R-:W-:Y:S08]  /*95e0*/  HMMA.16816.F32 R36, R76.reuse, R88, R36 ;  /* 0x000000584c24723c */ /* 0x048ff00000001824 */
[C---:B------:R-:W-:Y:S01]  /*95f0*/  HMMA.16816.F32 R40, R76.reuse, R90, R40 ;  /* 0x0000005a4c28723c */ /* 0x040fe20000001828 */
[----:B------:R-:W3:Y:S07]  /*9600*/  LDSM.16.MT88.4 R88, [R217+0x3100] ;  /* 0x00310000d958783b */ /* 0x000eee0000004200 */
[C---:B------:R-:W-:Y:S04]  /*9610*/  HMMA.16816.F32 R44, R76.reuse, R92, R44 ;  /* 0x0000005c4c2c723c */ /* 0x040fe8000000182c */
[--C-:B-1----:R-:W-:Y:S04]  /*9620*/  FFMA.FTZ R70, R251, c[0x0][0x2d0], -R69.reuse ;  /* 0x0000b400fb467a23 */ /* 0x102fe80000010845 */
[C---:B------:R-:W-:Y:S01]  /*9630*/  HMMA.16816.F32 R48, R76.reuse, R94, R48 ;  /* 0x0000005e4c30723c */ /* 0x040fe20000001830 */
[----:B------:R1:W1:Y:S01]  /*9640*/  MUFU.EX2 R132, R70 ;  /* 0x0000004600847308 */ /* 0x0002620000000800 */
[----:B------:R-:W-:Y:S06]  /*9650*/  LDSM.16.MT88.4 R92, [R220+0x3100] ;  /* 0x00310000dc5c783b */ /* 0x000fec0000004200 */
[C---:B----4-:R-:W-:Y:S08]  /*9660*/  HMMA.16816.F32 R52, R76.reuse, R80, R52 ;  /* 0x000000504c34723c */ /* 0x050ff00000001834 */
[C---:B------:R-:W-:Y:S01]  /*9670*/  HMMA.16816.F32 R56, R76.reuse, R82, R56 ;  /* 0x000000524c38723c */ /* 0x040fe20000001838 */
[----:B------:R-:W4:Y:S07]  /*9680*/  LDSM.16.MT88.4 R80, [R218+0x3100] ;  /* 0x00310000da50783b */ /* 0x000f2e0000004200 */
[C---:B--2---:R-:W-:Y:S04]  /*9690*/  HMMA.16816.F32 R60, R76.reuse, R84, R60 ;  /* 0x000000544c3c723c */ /* 0x044fe8000000183c */
[--C-:B-1----:R-:W-:Y:S01]  /*96a0*/  FFMA.FTZ R70, R111, c[0x0][0x2d0], -R74.reuse ;  /* 0x0000b4006f467a23 */ /* 0x102fe2000001084a */
[----:B------:R-:W-:Y:S02]  /*96b0*/  MOV R111, R108 ;  /* 0x0000006c006f7202 */ /* 0x000fe40000000f00 */
[----:B------:R-:W-:Y:S01]  /*96c0*/  MOV R108, R109 ;  /* 0x0000006d006c7202 */ /* 0x000fe20000000f00 */
[----:B------:R-:W-:Y:S01]  /*96d0*/  HMMA.16816.F32 R64, R76, R86, R64 ;  /* 0x000000564c40723c */ /* 0x000fe20000001840 */
[----:B------:R-:W1:Y:S03]  /*96e0*/  LDSM.16.MT88.4 R84, [R221+0x3100] ;  /* 0x00310000dd54783b */ /* 0x000e660000004200 */
[----:B------:R-:W-:Y:S02]  /*96f0*/  MOV R109, R197 ;  /* 0x000000c5006d7202 */ /* 0x000fe40000000f00 */
[----:B------:R-:W-:Y:S02]  /*9700*/  MOV R197, R196 ;  /* 0x000000c400c57202 */ /* 0x000fe40000000f00 */
[----:B------:R-:W-:Y:S04]  /*9710*/  MOV R196, R191 ;  /* 0x000000bf00c47202 */ /* 0x000fe80000000f00 */
[----:B------:R-:W-:Y:S02]  /*9720*/  MOV R191, R190 ;  /* 0x000000be00bf7202 */ /* 0x000fe40000000f00 */
[----:B------:R-:W-:Y:S02]  /*9730*/  MOV R190, R155 ;  /* 0x0000009b00be7202 */ /* 0x000fe40000000f00 */
[----:B------:R2:W1:Y:S01]  /*9740*/  MUFU.EX2 R155, R70 ;  /* 0x00000046009b7308 */ /* 0x0004620000000800 */
[----:B------:R-:W-:Y:S02]  /*9750*/  F2FP.PACK_AB R76, R134, R135 ;  /* 0x00000087864c723e */ /* 0x000fe400000000ff */
[----:B------:R-:W-:Y:S01]  /*9760*/  F2FP.PACK_AB R77, R132, R133 ;  /* 0x00000085844d723e */ /* 0x000fe200000000ff */
[--C-:B--2---:R-:W-:Y:S01]  /*9770*/  FFMA.FTZ R70, R154, c[0x0][0x2d0], -R69.reuse ;  /* 0x0000b4009a467a23 */ /* 0x104fe20000010845 */
[----:B-1----:R-:W-:Y:S05]  /*9780*/  F2FP.PACK_AB R78, R155, R156 ;  /* 0x0000009c9b4e723e */ /* 0x002fea00000000ff */
[----:B------:R1:W-:Y:S02]  /*9790*/  MUFU.EX2 R154, R70 ;  /* 0x00000046009a7308 */ /* 0x0003e40000000800 */
[--C-:B-1----:R-:W-:Y:S01]  /*97a0*/  FFMA.FTZ R70, R138, c[0x0][0x2d0], -R69.reuse ;  /* 0x0000b4008a467a23 */ /* 0x102fe20000010845 */
[----:B------:R-:W-:Y:S02]  /*97b0*/  MOV R138, R137 ;  /* 0x00000089008a7202 */ /* 0x000fe40000000f00 */
[----:B------:R-:W-:Y:S02]  /*97c0*/  MOV R137, R136 ;  /* 0x0000008800897202 */ /* 0x000fe40000000f00 */
[----:B------:R-:W-:Y:S03]  /*97d0*/  MOV R136, R153 ;  /* 0x0000009900887202 */ /* 0x000fe60000000f00 */
[----:B------:R1:W2:Y:S02]  /*97e0*/  MUFU.EX2 R153, R70 ;  /* 0x0000004600997308 */ /* 0x0002a40000000800 */
[--C-:B-1----:R-:W-:Y:S01]  /*97f0*/  FFMA.FTZ R70, R152, c[0x0][0x2d0], -R74.reuse ;  /* 0x0000b40098467a23 */ /* 0x102fe2000001084a */
[----:B--2---:R-:W-:Y:S07]  /*9800*/  F2FP.PACK_AB R79, R153, R154 ;  /* 0x0000009a994f723e */ /* 0x004fee00000000ff */
[----:B------:R1:W-:Y:S01]  /*9810*/  MUFU.EX2 R152, R70 ;  /* 0x0000004600987308 */ /* 0x0003e20000000800 */
[C---:B---3--:R-:W-:Y:S08]  /*9820*/  HMMA.16816.F32 R4, R76.reuse, R88, R4 ;  /* 0x000000584c04723c */ /* 0x048ff00000001804 */
[C---:B------:R-:W-:Y:S01]  /*9830*/  HMMA.16816.F32 R8, R76.reuse, R90, R8 ;  /* 0x0000005a4c08723c */ /* 0x040fe20000001808 */
[----:B------:R-:W2:Y:S07]  /*9840*/  LDSM.16.MT88.4 R88, [R217+0x7100] ;  /* 0x00710000d958783b */ /* 0x000eae0000004200 */
[C---:B----4-:R-:W-:Y:S04]  /*9850*/  HMMA.16816.F32 R12, R76.reuse, R80, R12 ;  /* 0x000000504c0c723c */ /* 0x050fe8000000180c */
[----:B-1----:R-:W-:Y:S01]  /*9860*/  FFMA.FTZ R70, R111, c[0x0][0x2d0], -R74 ;  /* 0x0000b4006f467a23 */ /* 0x002fe2000001084a */
[----:B------:R-:W-:Y:S03]  /*9870*/  MOV R111, R151 ;  /* 0x00000097006f7202 */ /* 0x000fe60000000f00 */
[C---:B------:R-:W-:Y:S01]  /*9880*/  HMMA.16816.F32 R16, R76.reuse, R82, R16 ;  /* 0x000000524c10723c */ /* 0x040fe20000001810 */
[----:B------:R1:W3:Y:S01]  /*9890*/  MUFU.EX2 R151, R70 ;  /* 0x0000004600977308 */ /* 0x0002e20000000800 */
[----:B------:R-:W4:Y:S06]  /*98a0*/  LDSM.16.MT88.4 R80, [R217+0x3900] ;  /* 0x00390000d950783b */ /* 0x000f2c0000004200 */
[C---:B------:R-:W-:Y:S08]  /*98b0*/  HMMA.16816.F32 R20, R76.reuse, R84, R20 ;  /* 0x000000544c14723c */ /* 0x040ff00000001814 */
[C---:B------:R-:W-:Y:S08]  /*98c0*/  HMMA.16816.F32 R24, R76.reuse, R86, R24 ;  /* 0x000000564c18723c */ /* 0x040ff00000001818 */
[C---:B------:R-:W-:Y:S04]  /*98d0*/  HMMA.16816.F32 R28, R76.reuse, R92, R28 ;  /* 0x0000005c4c1c723c */ /* 0x040fe8000000181c */
[--C-:B-1----:R-:W-:Y:S01]  /*98e0*/  FFMA.FTZ R70, R138, c[0x0][0x2d0], -R69.reuse ;  /* 0x0000b4008a467a23 */ /* 0x102fe20000010845 */
[----:B------:R-:W-:Y:S02]  /*98f0*/  MOV R138, R137 ;  /* 0x00000089008a7202 */ /* 0x000fe40000000f00 */
[----:B------:R-:W-:Y:S01]  /*9900*/  MOV R137, R136 ;  /* 0x0000008800897202 */ /* 0x000fe20000000f00 */
[C---:B------:R-:W-:Y:S04]  /*9910*/  HMMA.16816.F32 R32, R76.reuse, R94, R32 ;  /* 0x0000005e4c20723c */ /* 0x040fe80000001820 */
[----:B------:R-:W-:Y:S02]  /*9920*/  MOV R136, R150 ;  /* 0x0000009600887202 */ /* 0x000fe40000000f00 */
[----:B------:R1:W-:Y:S01]  /*9930*/  MUFU.EX2 R150, R70 ;  /* 0x0000004600967308 */ /* 0x0003e20000000800 */
[----:B------:R-:W-:Y:S01]  /*9940*/  MOV R200, R138 ;  /* 0x0000008a00c87202 */ /* 0x000fe20000000f00 */
[C---:B--2---:R-:W-:Y:S04]  /*9950*/  HMMA.16816.F32 R36, R76.reuse, R88, R36 ;  /* 0x000000584c24723c */ /* 0x044fe80000001824 */
[----:B------:R-:W-:Y:S01]  /*9960*/  MOV R204, R137 ;  /* 0x0000008900cc7202 */ /* 0x000fe20000000f00 */
[----:B------:R-:W-:Y:S01]  /*9970*/  FFMA.FTZ R0, R0, R199, R200 ;  /* 0x000000c700007223 */ /* 0x000fe200000100c8 */
[----:B------:R-:W-:Y:S02]  /*9980*/  MOV R198, R136 ;  /* 0x0000008800c67202 */ /* 0x000fe40000000f00 */
[C---:B------:R-:W-:Y:S04]  /*9990*/  HMMA.16816.F32 R40, R76.reuse, R90, R40 ;  /* 0x0000005a4c28723c */ /* 0x040fe80000001828 */
[----:B---3--:R-:W-:Y:S01]  /*99a0*/  F2FP.PACK_AB R136, R151, R152 ;  /* 0x000000989788723e */ /* 0x008fe200000000ff */
[----:B------:R-:W-:Y:S02]  /*99b0*/  FADD.FTZ R0, R110, R0 ;  /* 0x000000006e007221 */ /* 0x000fe40000010000 */
[----:B-----5:R-:W-:Y:S01]  /*99c0*/  FFMA.FTZ R2, R2, R201, R204 ;  /* 0x000000c902027223 */ /* 0x020fe200000100cc */
[C---:B------:R-:W-:Y:S04]  /*99d0*/  HMMA.16816.F32 R44, R76.reuse, R96, R44 ;  /* 0x000000604c2c723c */ /* 0x040fe8000000182c */
[----:B------:R-:W-:Y:S02]  /*99e0*/  FADD.FTZ R0, R114, R0 ;  /* 0x0000000072007221 */ /* 0x000fe40000010000 */
[--C-:B-1----:R-:W-:Y:S02]  /*99f0*/  FFMA.FTZ R70, R149, c[0x0][0x2d0], -R69.reuse ;  /* 0x0000b40095467a23 */ /* 0x102fe40000010845 */
[C---:B------:R-:W-:Y:S01]  /*9a00*/  HMMA.16816.F32 R48, R76.reuse, R98, R48 ;  /* 0x000000624c30723c */ /* 0x040fe20000001830 */
[----:B------:R-:W-:Y:S01]  /*9a10*/  LDSM.16.MT88.4 R96, [R221+0x3900] ;  /* 0x00390000dd60783b */ /* 0x000fe20000004200 */
[----:B------:R1:W2:Y:S02]  /*9a20*/  MUFU.EX2 R149, R70 ;  /* 0x0000004600957308 */ /* 0x0002a40000000800 */
[----:B------:R-:W-:Y:S02]  /*9a30*/  FFMA.FTZ R69, R72, c[0x0][0x2d0], -R69 ;  /* 0x0000b40048457a23 */ /* 0x000fe40000010845 */
[----:B------:R-:W-:Y:S02]  /*9a40*/  FADD.FTZ R0, R112, R0 ;  /* 0x0000000070007221 */ /* 0x000fe40000010000 */
[C---:B------:R-:W-:Y:S04]  /*9a50*/  HMMA.16816.F32 R52, R76.reuse, R100, R52 ;  /* 0x000000644c34723c */ /* 0x040fe80000001834 */
[----:B------:R-:W3:Y:S01]  /*9a60*/  MUFU.EX2 R69, R69 ;  /* 0x0000004500457308 */ /* 0x000ee20000000800 */
[----:B------:R-:W-:Y:S02]  /*9a70*/  FADD.FTZ R2, R198, R2 ;  /* 0x00000002c6027221 */ /* 0x000fe40000010000 */
[----:B------:R-:W-:Y:S01]  /*9a80*/  FADD.FTZ R0, R108, R0 ;  /* 0x000000006c007221 */ /* 0x000fe20000010000 */
[C---:B------:R-:W-:Y:S04]  /*9a90*/  HMMA.16816.F32 R56, R76.reuse, R102, R56 ;  /* 0x000000664c38723c */ /* 0x040fe80000001838 */
[----:B------:R-:W-:Y:S02]  /*9aa0*/  FADD.FTZ R2, R115, R2 ;  /* 0x0000000273027221 */ /* 0x000fe40000010000 */
[----:B------:R-:W-:Y:S02]  /*9ab0*/  FADD.FTZ R0, R197, R0 ;  /* 0x00000000c5007221 */ /* 0x000fe40000010000 */
[C---:B------:R-:W-:Y:S04]  /*9ac0*/  HMMA.16816.F32 R60, R76.reuse, R104, R60 ;  /* 0x000000684c3c723c */ /* 0x040fe8000000183c */
[----:B-1----:R-:W-:Y:S01]  /*9ad0*/  FFMA.FTZ R70, R148, c[0x0][0x2d0], -R74 ;  /* 0x0000b40094467a23 */ /* 0x002fe2000001084a */
[----:B--2---:R-:W-:Y:S01]  /*9ae0*/  F2FP.PACK_AB R137, R149, R150 ;  /* 0x000000969589723e */ /* 0x004fe200000000ff */
[----:B------:R-:W-:Y:S02]  /*9af0*/  FADD.FTZ R2, R113, R2 ;  /* 0x0000000271027221 */ /* 0x000fe40000010000 */
[----:B------:R-:W-:Y:S01]  /*9b00*/  HMMA.16816.F32 R64, R76, R106, R64 ;  /* 0x0000006a4c40723c */ /* 0x000fe20000001840 */
[----:B------:R1:W-:Y:S01]  /*9b10*/  MUFU.EX2 R148, R70 ;  /* 0x0000004600947308 */ /* 0x0003e20000000800 */
[----:B------:R-:W-:Y:S02]  /*9b20*/  LDSM.16.MT88.4 R104, [R220+0x3900] ;  /* 0x00390000dc68783b */ /* 0x000fe40000004200 */
[----:B------:R-:W-:Y:S04]  /*9b30*/  FADD.FTZ R0, R121, R0 ;  /* 0x0000000079007221 */ /* 0x000fe80000010000 */
[----:B------:R-:W-:Y:S02]  /*9b40*/  FADD.FTZ R0, R120, R0 ;  /* 0x0000000078007221 */ /* 0x000fe40000010000 */
[----:B------:R-:W-:Y:S02]  /*9b50*/  LDSM.16.MT88.4 R112, [R217+0x7900] ;  /* 0x00790000d970783b */ /* 0x000fe40000004200 */
[----:B------:R-:W-:Y:S04]  /*9b60*/  FADD.FTZ R0, R191, R0 ;  /* 0x00000000bf007221 */ /* 0x000fe80000010000 */
[----:B------:R-:W-:Y:S04]  /*9b70*/  FADD.FTZ R0, R189, R0 ;  /* 0x00000000bd007221 */ /* 0x000fe80000010000 */
[----:B------:R-:W-:Y:S04]  /*9b80*/  FADD.FTZ R0, R129, R0 ;  /* 0x0000000081007221 */ /* 0x000fe80000010000 */
[----:B------:R-:W-:Y:S02]  /*9b90*/  FADD.FTZ R0, R128, R0 ;  /* 0x0000000080007221 */ /* 0x000fe40000010000 */
[----:B-1----:R-:W-:Y:S01]  /*9ba0*/  FFMA.FTZ R70, R111, c[0x0][0x2d0], -R74 ;  /* 0x0000b4006f467a23 */ /* 0x002fe2000001084a */
[----:B------:R-:W-:Y:S01]  /*9bb0*/  MOV R111, R139 ;  /* 0x0000008b006f7202 */ /* 0x000fe20000000f00 */
[----:B------:R-:W1:Y:S01]  /*9bc0*/  LDSM.16.MT88.4 R72, [R218+0x3900] ;  /* 0x00390000da48783b */ /* 0x000e620000004200 */
[----:B---3--:R-:W-:Y:S01]  /*9bd0*/  F2FP.PACK_AB R139, R69, R71 ;  /* 0x00000047458b723e */ /* 0x008fe200000000ff */
[----:B------:R-:W-:Y:S02]  /*9be0*/  FADD.FTZ R0, R170, R0 ;  /* 0x00000000aa007221 */ /* 0x000fe40000010000 */
[----:B------:R-:W2:Y:S01]  /*9bf0*/  MUFU.EX2 R70, R70 ;  /* 0x0000004600467308 */ /* 0x000ea20000000800 */
[----:B------:R-:W-:Y:S02]  /*9c00*/  FADD.FTZ R2, R111, R2 ;  /* 0x000000026f027221 */ /* 0x000fe40000010000 */
[----:B------:R-:W-:Y:S02]  /*9c10*/  FADD.FTZ R0, R169, R0 ;  /* 0x00000000a9007221 */ /* 0x000fe40000010000 */
[----:B------:R-:W-:Y:S02]  /*9c20*/  FADD.FTZ R2, R109, R2 ;  /* 0x000000026d027221 */ /* 0x000fe40000010000 */
[----:B------:R-:W-:Y:S02]  /*9c30*/  FADD.FTZ R0, R166, R0 ;  /* 0x00000000a6007221 */ /* 0x000fe40000010000 */
[----:B------:R-:W-:Y:S02]  /*9c40*/  FADD.FTZ R2, R123, R2 ;  /* 0x000000027b027221 */ /* 0x000fe40000010000 */
[----:B------:R-:W-:Y:S02]  /*9c50*/  FADD.FTZ R0, R165, R0 ;  /* 0x00000000a5007221 */ /* 0x000fe40000010000 */
[----:B------:R-:W-:Y:S02]  /*9c60*/  FADD.FTZ R2, R122, R2 ;  /* 0x000000027a027221 */ /* 0x000fe40000010000 */
[----:B------:R-:W3:Y:S01]  /*9c70*/  LDSM.16.MT88.4 R120, [R218+0x7900] ;  /* 0x00790000da78783b */ /* 0x000ee20000004200 */
[----:B------:R-:W-:Y:S02]  /*9c80*/  FADD.FTZ R0, R117, R0 ;  /* 0x0000000075007221 */ /* 0x000fe40000010000 */
[----:B------:R-:W-:Y:S02]  /*9c90*/  FADD.FTZ R2, R196, R2 ;  /* 0x00000002c4027221 */ /* 0x000fe40000010000 */
[----:B------:R-:W-:Y:S02]  /*9ca0*/  FADD.FTZ R0, R116, R0 ;  /* 0x0000000074007221 */ /* 0x000fe40000010000 */
[----:B------:R-:W-:Y:S01]  /*9cb0*/  FADD.FTZ R2, R190, R2 ;  /* 0x00000002be027221 */ /* 0x000fe20000010000 */
[----:B--2---:R-:W-:Y:S01]  /*9cc0*/  F2FP.PACK_AB R138, R70, R148 ;  /* 0x00000094468a723e */ /* 0x004fe200000000ff */
[----:B------:R-:W-:Y:S02]  /*9cd0*/  FADD.FTZ R0, R162, R0 ;  /* 0x00000000a2007221 */ /* 0x000fe40000010000 */
[----:B------:R-:W-:Y:S02]  /*9ce0*/  FADD.FTZ R2, R131, R2 ;  /* 0x0000000283027221 */ /* 0x000fe40000010000 */
[----:B------:R-:W-:Y:S02]  /*9cf0*/  FADD.FTZ R0, R161, R0 ;  /* 0x00000000a1007221 */ /* 0x000fe40000010000 */
[C---:B----4-:R-:W-:Y:S01]  /*9d00*/  HMMA.16816.F32 R76, R136.reuse, R80, R4 ;  /* 0x00000050884c723c */ /* 0x050fe20000001804 */
[----:B------:R-:W-:Y:S04]  /*9d10*/  LDSM.16.MT88.4 R4, [R220+0x7900] ;  /* 0x00790000dc04783b */ /* 0x000fe80000004200 */
[----:B------:R-:W-:Y:S02]  /*9d20*/  FADD.FTZ R2, R130, R2 ;  /* 0x0000000282027221 */ /* 0x000fe40000010000 */
[----:B------:R-:W-:Y:S01]  /*9d30*/  FADD.FTZ R0, R125, R0 ;  /* 0x000000007d007221 */ /* 0x000fe20000010000 */
[C---:B------:R-:W-:Y:S01]  /*9d40*/  HMMA.16816.F32 R80, R136.reuse, R82, R8 ;  /* 0x000000528850723c */ /* 0x040fe20000001808 */
[----:B------:R-:W2:Y:S03]  /*9d50*/  LDSM.16.MT88.4 R128, [R221+0x7900] ;  /* 0x00790000dd80783b */ /* 0x000ea60000004200 */
[----:B------:R-:W-:Y:S02]  /*9d60*/  FADD.FTZ R0, R124, R0 ;  /* 0x000000007c007221 */ /* 0x000fe40000010000 */
[----:B------:R-:W-:Y:S02]  /*9d70*/  FADD.FTZ R2, R188, R2 ;  /* 0x00000002bc027221 */ /* 0x000fe40000010000 */
[C---:B-1----:R-:W-:Y:S04]  /*9d80*/  HMMA.16816.F32 R84, R136.reuse, R72, R12 ;  /* 0x000000488854723c */ /* 0x042fe8000000180c */
[----:B------:R-:W-:Y:S02]  /*9d90*/  FADD.FTZ R0, R158, R0 ;  /* 0x000000009e007221 */ /* 0x000fe40000010000 */
[----:B------:R-:W-:Y:S02]  /*9da0*/  FADD.FTZ R2, R171, R2 ;  /* 0x00000002ab027221 */ /* 0x000fe40000010000 */
[C---:B------:R-:W-:Y:S04]  /*9db0*/  HMMA.16816.F32 R88, R136.reuse, R74, R16 ;  /* 0x0000004a8858723c */ /* 0x040fe80000001810 */
        /* <DEDUP_REMOVED lines=12> */
[----:B------:R-:W-:Y:S04]  /*9e80*/  FADD.FTZ R2, R164, R2 ;  /* 0x00000002a4027221 */ /* 0x000fe80000010000 */
[C---:B------:R-:W-:Y:S04]  /*9e90*/  HMMA.16816.F32 R108, R136.reuse, R112, R36 ;  /* 0x00000070886c723c */ /* 0x040fe80000001824 */
[----:B------:R-:W-:Y:S04]  /*9ea0*/  FADD.FTZ R2, R163, R2 ;  /* 0x00000002a3027221 */ /* 0x000fe80000010000 */
[C---:B------:R-:W-:Y:S04]  /*9eb0*/  HMMA.16816.F32 R112, R136.reuse, R114, R40 ;  /* 0x000000728870723c */ /* 0x040fe80000001828 */
[----:B------:R-:W-:Y:S04]  /*9ec0*/  FADD.FTZ R2, R127, R2 ;  /* 0x000000027f027221 */ /* 0x000fe80000010000 */
[C---:B---3--:R-:W-:Y:S04]  /*9ed0*/  HMMA.16816.F32 R116, R136.reuse, R120, R44 ;  /* 0x000000788874723c */ /* 0x048fe8000000182c */
[----:B------:R-:W-:Y:S04]  /*9ee0*/  FADD.FTZ R2, R126, R2 ;  /* 0x000000027e027221 */ /* 0x000fe80000010000 */
[C---:B------:R-:W-:Y:S04]  /*9ef0*/  HMMA.16816.F32 R120, R136.reuse, R122, R48 ;  /* 0x0000007a8878723c */ /* 0x040fe80000001830 */
[----:B------:R-:W-:Y:S04]  /*9f00*/  FADD.FTZ R2, R160, R2 ;  /* 0x00000002a0027221 */ /* 0x000fe80000010000 */
[C---:B--2---:R-:W-:Y:S04]  /*9f10*/  HMMA.16816.F32 R124, R136.reuse, R128, R52 ;  /* 0x00000080887c723c */ /* 0x044fe80000001834 */
[----:B------:R-:W-:Y:S04]  /*9f20*/  FADD.FTZ R2, R159, R2 ;  /* 0x000000029f027221 */ /* 0x000fe80000010000 */
[----:B------:R-:W-:Y:S01]  /*9f30*/  FADD.FTZ R2, R135, R2 ;  /* 0x0000000287027221 */ /* 0x000fe20000010000 */
[C---:B------:R-:W-:Y:S03]  /*9f40*/  HMMA.16816.F32 R128, R136.reuse, R130, R56 ;  /* 0x000000828880723c */ /* 0x040fe60000001838 */
[----:B------:R-:W-:Y:S04]  /*9f50*/  FADD.FTZ R2, R134, R2 ;  /* 0x0000000286027221 */ /* 0x000fe80000010000 */
[----:B------:R-:W-:Y:S01]  /*9f60*/  FADD.FTZ R2, R156, R2 ;  /* 0x000000029c027221 */ /* 0x000fe20000010000 */
[C---:B------:R-:W-:Y:S04]  /*9f70*/  HMMA.16816.F32 R132, R136.reuse, R4, R60 ;  /* 0x000000048884723c */ /* 0x040fe8000000183c */
[----:B------:R-:W-:Y:S03]  /*9f80*/  FADD.FTZ R2, R155, R2 ;  /* 0x000000029b027221 */ /* 0x000fe60000010000 */
[----:B------:R-:W-:Y:S01]  /*9f90*/  FADD.FTZ R4, R153, R0 ;  /* 0x0000000099047221 */ /* 0x000fe20000010000 */
[----:B------:R-:W-:Y:S04]  /*9fa0*/  HMMA.16816.F32 R136, R136, R6, R64 ;  /* 0x000000068888723c */ /* 0x000fe80000001840 */
[----:B------:R-:W-:Y:S02]  /*9fb0*/  FADD.FTZ R0, R152, R2 ;  /* 0x0000000298007221 */ /* 0x000fe40000010000 */
[----:B------:R-:W-:Y:S02]  /*9fc0*/  FADD.FTZ R4, R150, R4 ;  /* 0x0000000496047221 */ /* 0x000fe40000010000 */
[----:B------:R-:W-:Y:S04]  /*9fd0*/  FADD.FTZ R0, R151, R0 ;  /* 0x0000000097007221 */ /* 0x000fe80000010000 */
[----:B------:R-:W-:Y:S02]  /*9fe0*/  FADD.FTZ R4, R149, R4 ;  /* 0x0000000495047221 */ /* 0x000fe40000010000 */
[----:B------:R-:W-:Y:S02]  /*9ff0*/  FADD.FTZ R2, R148, R0 ;  /* 0x0000000094027221 */ /* 0x000fe40000010000 */
[----:B------:R-:W-:Y:S02]  /*a000*/  FADD.FTZ R0, R71, R4 ;  /* 0x0000000447007221 */ /* 0x000fe40000010000 */
[----:B------:R-:W-:Y:S01]  /*a010*/  FADD.FTZ R2, R70, R2 ;  /* 0x0000000246027221 */ /* 0x000fe20000010000 */
[----:B------:R-:W-:Y:S01]  /*a020*/  MOV R70, R3 ;  /* 0x0000000300467202 */ /* 0x000fe20000000f00 */
[----:B------:R-:W-:Y:S01]  /*a030*/  FADD.FTZ R0, R69, R0 ;  /* 0x0000000045007221 */ /* 0x000fe20000010000 */
[----:B------:R-:W-:Y:S02]  /*a040*/  MOV R69, R68 ;  /* 0x0000004400457202 */ /* 0x000fe40000000f00 */
[----:B------:R1:W-:Y:S04]  /*a050*/  STL [R1+0x8], R2 ;  /* 0x0000080201007387 */ /* 0x0003e80000100800 */
[----:B------:R1:W-:Y:S02]  /*a060*/  STL [R1+0xc], R0 ;  /* 0x00000c0001007387 */ /* 0x0003e40000100800 */
[----:B-1----:R-:W-:-:S05]  /*a070*/  @P1 BRA `(.L_x_3) ;  /* 0xffffc03000001947 */ /* 0x002fca000383ffff */
.L_x_2:
[----:B-1----:R-:W2:Y:S04]  /*a080*/  LDL.LU R0, [R1+0x8] ;  /* 0x0000080001007983 */ /* 0x002ea80000300800 */
[----:B------:R-:W1:Y:S01]  /*a090*/  S2R R8, SR_TID.X ;  /* 0x0000000000087919 */ /* 0x000e620000002100 */
[----:B------:R-:W-:Y:S01]  /*a0a0*/  MOV R44, c[0x0][0x4e8] ;  /* 0x00013a00002c7a02 */ /* 0x000fe20000000f00 */
[----:B------:R-:W3:Y:S01]  /*a0b0*/  S2UR UR7, SR_CTAID.Y ;  /* 0x00000000000779c3 */ /* 0x000ee20000002600 */
[----:B------:R-:W-:Y:S01]  /*a0c0*/  ULDC.64 UR4, c[0x0][0x490] ;  /* 0x0001240000047ab9 */ /* 0x000fe20000000a00 */
[----:B------:R-:W4:Y:S04]  /*a0d0*/  LDL.LU R2, [R1+0xc] ;  /* 0x00000c0001027983 */ /* 0x000f280000300800 */
[----:B------:R-:W4:Y:S01]  /*a0e0*/  LDL.LU R9, [R1+0x14] ;  /* 0x0000140001097983 */ /* 0x000f220000300800 */
[----:B------:R-:W-:-:S03]  /*a0f0*/  ISETP.NE.AND P0, PT, R44, 0x1, PT ;  /* 0x000000012c00780c */ /* 0x000fc60003f05270 */
[----:B------:R-:W4:Y:S04]  /*a100*/  LDL.LU R46, [R1+0x1c] ;  /* 0x00001c00012e7983 */ /* 0x000f280000300800 */
[----:B------:R-:W4:Y:S04]  /*a110*/  LDL.LU R48, [R1+0x10] ;  /* 0x0000100001307983 */ /* 0x000f280000300800 */
[----:B------:R-:W4:Y:S01]  /*a120*/  LDL R47, [R1+0x18] ;  /* 0x00001800012f7983 */ /* 0x000f220000100800 */
[----:B-1----:R-:W-:-:S04]  /*a130*/  SHF.R.S32.HI R5, RZ, 0x1f, R8 ;  /* 0x0000001fff057819 */ /* 0x002fc80000011408 */
[CC--:B------:R-:W-:Y:S02]  /*a140*/  LEA.HI R15, R5.reuse, R8.reuse, RZ, 0x5 ;  /* 0x00000008050f7211 */ /* 0x0c0fe400078f28ff */
[----:B------:R-:W-:Y:S02]  /*a150*/  LEA.HI R5, R5, R8, RZ, 0x2 ;  /* 0x0000000805057211 */ /* 0x000fe400078f10ff */
[----:B------:R-:W-:Y:S01]  /*a160*/  LOP3.LUT R4, R15, 0xffffffe0, RZ, 0xc0, !PT ;  /* 0xffffffe00f047812 */ /* 0x000fe200078ec0ff */
[----:B---3--:R-:W-:Y:S01]  /*a170*/  USHF.R.S32.HI UR6, URZ, 0x1f, UR7 ;  /* 0x0000001f3f067899 */ /* 0x008fe20008011407 */
[----:B------:R-:W-:Y:S01]  /*a180*/  MOV R43, 0xff800000 ;  /* 0xff800000002b7802 */ /* 0x000fe20000000f00 */
[----:B------:R-:W-:Y:S01]  /*a190*/  UIMAD.WIDE.U32 UR10, UR7, UR4, URZ ;  /* 0x00000004070a72a5 */ /* 0x000fe2000f8e003f */
[----:B------:R-:W1:Y:S01]  /*a1a0*/  S2R R17, SR_CTAID.Z ;  /* 0x0000000000117919 */ /* 0x000e620000002700 */
[----:B------:R-:W-:Y:S01]  /*a1b0*/  UIMAD UR8, UR6, UR4, URZ ;  /* 0x00000004060872a4 */ /* 0x000fe2000f8e023f */
[----:B------:R-:W-:Y:S01]  /*a1c0*/  IMAD.MOV.U32 R42, RZ, RZ, -0x800000 ;  /* 0xff800000ff2a7424 */ /* 0x000fe200078e00ff */
[----:B------:R-:W-:-:S02]  /*a1d0*/  LOP3.LUT R12, R5, 0xfffffffc, RZ, 0xc0, !PT ;  /* 0xfffffffc050c7812 */ /* 0x000fc400078ec0ff */
[----:B------:R-:W-:Y:S02]  /*a1e0*/  UIMAD UR8, UR7, UR5, UR8 ;  /* 0x00000005070872a4 */ /* 0x000fe4000f8e0208 */
[----:B------:R-:W-:Y:S01]  /*a1f0*/  IADD3 R12, -R12, R8, RZ ;  /* 0x000000080c0c7210 */ /* 0x000fe20007ffe1ff */
[----:B------:R-:W-:Y:S02]  /*a200*/  ULDC.64 UR4, c[0x0][0x3e8] ;  /* 0x0000fa0000047ab9 */ /* 0x000fe40000000a00 */
[----:B------:R-:W-:Y:S01]  /*a210*/  UIMAD.WIDE.U32 UR12, UR7, UR4, URZ ;  /* 0x00000004070c72a5 */ /* 0x000fe2000f8e003f */
[----:B------:R-:W3:Y:S04]  /*a220*/  S2R R45, SR_CTAID.X ;  /* 0x00000000002d7919 */ /* 0x000ee80000002500 */
[----:B------:R-:W-:Y:S06]  /*a230*/  BAR.SYNC.DEFER_BLOCKING 0x1, 0x100 ;  /* 0x0044000000007b1d */ /* 0x000fec0000010000 */
[----:B--2---:R-:W2:Y:S04]  /*a240*/  SHFL.BFLY PT, R11, R0, 0x2, 0x1f ;  /* 0x0c401f00000b7f89 */ /* 0x004ea800000e0000 */
[----:B----4-:R-:W4:Y:S01]  /*a250*/  SHFL.BFLY PT, R6, R2, 0x2, 0x1f ;  /* 0x0c401f0002067f89 */ /* 0x010f2200000e0000 */
[----:B------:R-:W-:Y:S01]  /*a260*/  MOV R20, R9 ;  /* 0x0000000900147202 */ /* 0x000fe20000000f00 */
[----:B--2---:R-:W-:-:S05]  /*a270*/  FADD.FTZ R11, R11, R0 ;  /* 0x000000000b0b7221 */ /* 0x004fca0000010000 */
[----:B------:R-:W2:Y:S01]  /*a280*/  SHFL.BFLY PT, R0, R11, 0x1, 0x1f ;  /* 0x0c201f000b007f89 */ /* 0x000ea200000e0000 */
[----:B----4-:R-:W-:-:S05]  /*a290*/  FADD.FTZ R6, R6, R2 ;  /* 0x0000000206067221 */ /* 0x010fca0000010000 */
[----:B------:R-:W4:Y:S01]  /*a2a0*/  SHFL.BFLY PT, R2, R6, 0x1, 0x1f ;  /* 0x0c201f0006027f89 */ /* 0x000f2200000e0000 */
[----:B--2---:R-:W-:Y:S02]  /*a2b0*/  FADD.FTZ R11, R11, R0 ;  /* 0x000000000b0b7221 */ /* 0x004fe40000010000 */
[----:B------:R-:W-:-:S03]  /*a2c0*/  IMAD.MOV.U32 R0, RZ, RZ, RZ ;  /* 0x000000ffff007224 */ /* 0x000fc600078e00ff */
[----:B------:R-:W-:Y:S01]  /*a2d0*/  FSETP.NE.FTZ.AND P2, PT, R11, RZ, PT ;  /* 0x000000ff0b00720b */ /* 0x000fe20003f55000 */
[----:B----4-:R-:W-:Y:S02]  /*a2e0*/  FADD.FTZ R6, R6, R2 ;  /* 0x0000000206067221 */ /* 0x010fe40000010000 */
[----:B------:R-:W-:-:S03]  /*a2f0*/  @P0 IMAD.HI.U32 R2, R9, c[0x0][0x4ec], RZ ;  /* 0x00013b0009020a27 */ /* 0x000fc600078e00ff */
[----:B------:R-:W-:Y:S02]  /*a300*/  FSETP.NE.FTZ.AND P1, PT, R6, RZ, PT ;  /* 0x000000ff0600720b */ /* 0x000fe40003f35000 */
[----:B------:R-:W-:Y:S01]  /*a310*/  @P0 SHF.R.U32.HI R20, RZ, c[0x0][0x4f0], R2 ;  /* 0x00013c00ff140a19 */ /* 0x000fe20000011602 */
[----:B------:R-:W-:-:S04]  /*a320*/  IMAD.IADD R2, R8, 0x1, -R4 ;  /* 0x0000000108027824 */ /* 0x000fc800078e0a04 */
[----:B------:R-:W2:Y:S01]  /*a330*/  @P2 MUFU.RCP R0, R11 ;  /* 0x0000000b00002308 */ /* 0x000ea20000001000 */
[----:B------:R-:W-:Y:S01]  /*a340*/  IADD3 R7, -R20, RZ, RZ ;  /* 0x000000ff14077210 */ /* 0x000fe20007ffe1ff */
[----:B------:R-:W-:Y:S01]  /*a350*/  IMAD.MOV.U32 R4, RZ, RZ, RZ ;  /* 0x000000ffff047224 */ /* 0x000fe200078e00ff */
[----:B------:R-:W-:Y:S02]  /*a360*/  LOP3.LUT P4, RZ, R2, 0x3, RZ, 0xc0, !PT ;  /* 0x0000000302ff7812 */ /* 0x000fe4000788c0ff */
[----:B------:R-:W-:Y:S01]  /*a370*/  SHF.R.S32.HI R2, RZ, 0x2, R5 ;  /* 0x00000002ff027819 */ /* 0x000fe20000011405 */
[----:B------:R-:W-:Y:S02]  /*a380*/  IMAD R41, R7, c[0x0][0x4e8], R9 ;  /* 0x00013a0007297a24 */ /* 0x000fe400078e0209 */
[----:B------:R-:W4:Y:S01]  /*a390*/  @P2 MUFU.LG2 R11, R11 ;  /* 0x0000000b000b2308 */ /* 0x000f220000000c00 */
[C---:B--2---:R-:W-:Y:S02]  /*a3a0*/  FMUL.FTZ R77, R0.reuse, R77 ;  /* 0x0000004d004d7220 */ /* 0x044fe40000410000 */
[----:B------:R-:W-:-:S02]  /*a3b0*/  FMUL.FTZ R14, R0, R76 ;  /* 0x0000004c000e7220 */ /* 0x000fc40000410000 */
[C---:B------:R-:W-:Y:S02]  /*a3c0*/  FMUL.FTZ R81, R0.reuse, R81 ;  /* 0x0000005100517220 */ /* 0x040fe40000410000 */
[C---:B------:R-:W-:Y:S02]  /*a3d0*/  FMUL.FTZ R19, R0.reuse, R80 ;  /* 0x0000005000137220 */ /* 0x040fe40000410000 */
[C---:B------:R-:W-:Y:S02]  /*a3e0*/  FMUL.FTZ R85, R0.reuse, R85 ;  /* 0x0000005500557220 */ /* 0x040fe40000410000 */
[C---:B------:R-:W-:Y:S02]  /*a3f0*/  FMUL.FTZ R23, R0.reuse, R84 ;  /* 0x0000005400177220 */ /* 0x040fe40000410000 */
[C---:B------:R-:W-:Y:S02]  /*a400*/  FMUL.FTZ R89, R0.reuse, R89 ;  /* 0x0000005900597220 */ /* 0x040fe40000410000 */
        /* <DEDUP_REMOVED lines=24> */
[----:B------:R-:W-:Y:S01]  /*a590*/  FMUL.FTZ R25, R0, R136 ;  /* 0x0000008800197220 */ /* 0x000fe20000410000 */
[----:B------:R-:W-:-:S04]  /*a5a0*/  SHF.R.S32.HI R0, RZ, 0x1f, R5 ;  /* 0x0000001fff007819 */ /* 0x000fc80000011405 */
[----:B------:R-:W-:-:S04]  /*a5b0*/  LEA.HI R0, R0, R2, RZ, 0x3 ;  /* 0x0000000200007211 */ /* 0x000fc800078f18ff */
[----:B------:R-:W-:-:S05]  /*a5c0*/  LOP3.LUT R0, R0, 0xfffffff8, RZ, 0xc0, !PT ;  /* 0xfffffff800007812 */ /* 0x000fca00078ec0ff */
[----:B------:R-:W-:Y:S02]  /*a5d0*/  IMAD.IADD R10, R2, 0x1, -R0 ;  /* 0x00000001020a7824 */ /* 0x000fe400078e0a00 */
[----:B------:R-:W-:Y:S01]  /*a5e0*/  @P2 IMAD.MOV.U32 R2, RZ, RZ, 0x3f317218 ;  /* 0x3f317218ff022424 */ /* 0x000fe200078e00ff */
[----:B------:R-:W-:Y:S01]  /*a5f0*/  MOV R9, UR13 ;  /* 0x0000000d00097c02 */ /* 0x000fe20008000f00 */
[----:B----4-:R-:W-:Y:S02]  /*a600*/  @P2 FMUL.FTZ R11, R11, 0.69314718246459960938 ;  /* 0x3f3172180b0b2820 */ /* 0x010fe40000410000 */
[----:B------:R-:W-:-:S04]  /*a610*/  @P2 FMUL.FTZ R9, R2, c[0x0][0x2d0] ;  /* 0x0000b40002092a20 */ /* 0x000fc80000410000 */
[----:B------:R-:W-:Y:S01]  /*a620*/  @P2 FFMA.FTZ R43, R9, R68, R11 ;  /* 0x00000044092b2223 */ /* 0x000fe2000001000b */
[----:B------:R-:W-:Y:S02]  /*a630*/  SHF.R.S32.HI R9, RZ, 0x2, R46 ;  /* 0x00000002ff097819 */ /* 0x000fe4000001142e */
[----:B------:R2:W5:Y:S01]  /*a640*/  LDL R46, [R1+0x4] ;  /* 0x00000400012e7983 */ /* 0x0005620000100800 */
[----:B------:R-:W4:Y:S08]  /*a650*/  @P1 MUFU.RCP R4, R6 ;  /* 0x0000000600041308 */ /* 0x000f300000001000 */
[----:B------:R-:W1:Y:S01]  /*a660*/  @P1 MUFU.LG2 R6, R6 ;  /* 0x0000000600061308 */ /* 0x000e620000000c00 */
[----:B------:R-:W-:-:S05]  /*a670*/  @P1 MOV R0, 0x3f317218 ;  /* 0x3f31721800001802 */ /* 0x000fca0000000f00 */
[----:B------:R-:W-:Y:S01]  /*a680*/  @P1 FMUL.FTZ R0, R0, c[0x0][0x2d0] ;  /* 0x0000b40000001a20 */ /* 0x000fe20000410000 */
[----:B------:R-:W-:Y:S01]  /*a690*/  UIMAD UR6, UR6, UR4, URZ ;  /* 0x00000004060672a4 */ /* 0x000fe2000f8e023f */
[----:B----4-:R-:W-:Y:S02]  /*a6a0*/  FMUL.FTZ R79, R4, R79 ;  /* 0x0000004f044f7220 */ /* 0x010fe40000410000 */
[----:B-1----:R-:W-:-:S04]  /*a6b0*/  @P1 FMUL.FTZ R2, R6, 0.69314718246459960938 ;  /* 0x3f31721806021820 */ /* 0x002fc80000410000 */
[----:B------:R-:W-:Y:S01]  /*a6c0*/  @P1 FFMA.FTZ R42, R0, R3, R2 ;  /* 0x00000003002a1223 */ /* 0x000fe20000010002 */
[----:B------:R-:W-:Y:S01]  /*a6d0*/  SHF.R.S32.HI R0, RZ, 0x5, R15 ;  /* 0x00000005ff007819 */ /* 0x000fe2000001140f */
        /* <DEDUP_REMOVED lines=30> */
[----:B------:R-:W-:Y:S01]  /*a8c0*/  FMUL.FTZ R138, R4, R138 ;  /* 0x0000008a048a7220 */ /* 0x000fe20000410000 */
[----:B------:R-:W-:Y:S01]  /*a8d0*/  MOV R4, UR10 ;  /* 0x0000000a00047c02 */ /* 0x000fe20008000f00 */
[----:B------:R-:W-:Y:S01]  /*a8e0*/  UIMAD UR5, UR7, UR5, UR6 ;  /* 0x00000005070572a4 */ /* 0x000fe2000f8e0206 */
[----:B------:R-:W-:Y:S02]  /*a8f0*/  MOV R8, UR12 ;  /* 0x0000000c00087c02 */ /* 0x000fe40008000f00 */
[----:B------:R-:W-:Y:S01]  /*a900*/  SHF.R.S32.HI R3, RZ, 0x1f, R0 ;  /* 0x0000001fff037819 */ /* 0x000fe20000011400 */
[----:B------:R-:W-:Y:S01]  /*a910*/  UIADD3 UR5, UR13, UR5, URZ ;  /* 0x000000050d057290 */ /* 0x000fe2000fffe03f */
[----:B------:R-:W-:Y:S02]  /*a920*/  MOV R6, R4 ;  /* 0x0000000400067202 */ /* 0x000fe40000000f00 */
[----:B------:R-:W-:-:S02]  /*a930*/  MOV R4, R8 ;  /* 0x0000000800047202 */ /* 0x000fc40000000f00 */
[----:B------:R-:W-:Y:S02]  /*a940*/  LEA.HI R3, R3, R0, RZ, 0x3 ;  /* 0x0000000003037211 */ /* 0x000fe400078f18ff */
[----:B------:R-:W-:Y:S02]  /*a950*/  SHF.R.S32.HI R8, RZ, 0x1f, R17 ;  /* 0x0000001fff087819 */ /* 0x000fe40000011411 */
[-C--:B------:R-:W-:Y:S01]  /*a960*/  LEA.HI R2, R12, R12.reuse, RZ, 0x1 ;  /* 0x0000000c0c027211 */ /* 0x080fe200078f08ff */
[----:B------:R-:W-:Y:S01]  /*a970*/  IMAD.U32 R5, RZ, RZ, UR11 ;  /* 0x0000000bff057e24 */ /* 0x000fe2000f8e00ff */
[----:B------:R-:W-:Y:S01]  /*a980*/  LOP3.LUT R3, R3, 0xffffff8, RZ, 0xc0, !PT ;  /* 0x0ffffff803037812 */ /* 0x000fe200078ec0ff */
[----:B------:R-:W-:Y:S01]  /*a990*/  IMAD.U32 R5, RZ, RZ, UR5 ;  /* 0x00000005ff057e24 */ /* 0x000fe2000f8e00ff */
[----:B------:R-:W-:Y:S01]  /*a9a0*/  LOP3.LUT R2, R2, 0x1ffffffe, RZ, 0xc0, !PT ;  /* 0x1ffffffe02027812 */ /* 0x000fe200078ec0ff */
[----:B------:R-:W-:Y:S01]  /*a9b0*/  IMAD R16, R8, c[0x0][0x3f0], RZ ;  /* 0x0000fc0008107a24 */ /* 0x000fe200078e02ff */
[C---:B------:R-:W-:Y:S01]  /*a9c0*/  LEA R15, R0.reuse, R12, 0x9 ;  /* 0x0000000c000f7211 */ /* 0x040fe200078e48ff */
[----:B------:R-:W-:Y:S01]  /*a9d0*/  IMAD.IADD R11, R0, 0x1, -R3 ;  /* 0x00000001000b7824 */ /* 0x000fe200078e0a03 */
[----:B------:R-:W-:Y:S01]  /*a9e0*/  IADD3 R12, R12, -R2, RZ ;  /* 0x800000020c0c7210 */ /* 0x000fe20007ffe0ff */
[----:B------:R-:W-:-:S02]  /*a9f0*/  IMAD R0, R17, c[0x0][0x3f4], R16 ;  /* 0x0000fd0011007a24 */ /* 0x000fc400078e0210 */
[----:B------:R-:W-:Y:S01]  /*aa00*/  IMAD.WIDE.U32 R2, R17, c[0x0][0x3f0], R4 ;  /* 0x0000fc0011027a25 */ /* 0x000fe200078e0004 */
[----:B------:R-:W-:-:S03]  /*aa10*/  LOP3.LUT R4, R10, 0x1, RZ, 0xc0, !PT ;  /* 0x000000010a047812 */ /* 0x000fc600078ec0ff */
[----:B------:R-:W-:Y:S01]  /*aa20*/  IMAD R34, R8, c[0x0][0x498], RZ ;  /* 0x0001260008227a24 */ /* 0x000fe200078e02ff */
[----:B------:R-:W-:Y:S01]  /*aa30*/  IADD3 R3, R3, R0, RZ ;  /* 0x0000000003037210 */ /* 0x000fe20007ffe0ff */
[C---:B------:R-:W-:Y:S01]  /*aa40*/  IMAD.SHL.U32 R8, R10.reuse, 0x40, RZ ;  /* 0x000000400a087824 */ /* 0x040fe200078e00ff */
[----:B------:R-:W-:Y:S02]  /*aa50*/  LEA R0, R11, R9, 0x4 ;  /* 0x000000090b007211 */ /* 0x000fe400078e20ff */
[----:B------:R-:W-:Y:S02]  /*aa60*/  R2P PR, R10, 0x6 ;  /* 0x000000060a007804 */ /* 0x000fe40000000000 */
[----:B------:R-:W-:Y:S01]  /*aa70*/  ISETP.NE.U32.AND P3, PT, R4, 0x1, PT ;  /* 0x000000010400780c */ /* 0x000fe20003f65070 */
[----:B------:R-:W-:Y:S01]  /*aa80*/  IMAD R4, R12, 0x8, R0 ;  /* 0x000000080c047824 */ /* 0x000fe200078e0200 */
[----:B------:R-:W-:Y:S02]  /*aa90*/  LOP3.LUT R8, R8, 0x1c0, RZ, 0xc0, !PT ;  /* 0x000001c008087812 */ /* 0x000fe400078ec0ff */
[----:B------:R-:W-:Y:S01]  /*aaa0*/  SHF.R.S32.HI R5, RZ, 0x1f, R20 ;  /* 0x0000001fff057819 */ /* 0x000fe20000011414 */
[----:B------:R-:W-:Y:S01]  /*aab0*/  UIADD3 UR8, UR11, UR8, URZ ;  /* 0x000000080b087290 */ /* 0x000fe2000fffe03f */
[C---:B---3--:R-:W-:Y:S01]  /*aac0*/  LEA R0, R45.reuse, R0, 0x7 ;  /* 0x000000002d007211 */ /* 0x048fe200078e38ff */
[----:B------:R-:W-:Y:S01]  /*aad0*/  IMAD R44, R44, c[0x0][0x388], RZ ;  /* 0x0000e2002c2c7a24 */ /* 0x000fe200078e02ff */
[----:B------:R-:W-:Y:S01]  /*aae0*/  LEA.HI R8, R8, R8, RZ, 0x1d ;  /* 0x0000000808087211 */ /* 0x000fe200078fe8ff */
[----:B------:R-:W-:-:S02]  /*aaf0*/  IMAD R9, R45, 0x80, R4 ;  /* 0x000000802d097824 */ /* 0x000fc400078e0204 */
[----:B------:R-:W-:Y:S01]  /*ab00*/  IMAD R4, R5, c[0x0][0x3e0], RZ ;  /* 0x0000f80005047a24 */ /* 0x000fe200078e02ff */
[----:B------:R-:W-:Y:S02]  /*ab10*/  IADD3 R5, R0, 0x8, RZ ;  /* 0x0000000800057810 */ /* 0x000fe40007ffe0ff */
[----:B------:R-:W-:Y:S01]  /*ab20*/  LEA R8, R15, R8, 0x1 ;  /* 0x000000080f087211 */ /* 0x000fe200078e08ff */
[----:B------:R-:W-:Y:S01]  /*ab30*/  IMAD.WIDE.U32 R2, R20, c[0x0][0x3e0], R2 ;  /* 0x0000f80014027a25 */ /* 0x000fe200078e0002 */
[-C--:B------:R-:W-:Y:S02]  /*ab40*/  ISETP.GE.OR P5, PT, R0, R44.reuse, P4 ;  /* 0x0000002c0000720c */ /* 0x080fe400027a6670 */
[----:B------:R-:W-:Y:S01]  /*ab50*/  MOV R7, UR8 ;  /* 0x0000000800077c02 */ /* 0x000fe20008000f00 */
[----:B------:R-:W-:Y:S01]  /*ab60*/  IMAD R0, R20, c[0x0][0x3e4], R4 ;  /* 0x0000f90014007a24 */ /* 0x000fe200078e0204 */
[----:B------:R-:W-:Y:S01]  /*ab70*/  ISETP.GE.OR P4, PT, R5, R44, P4 ;  /* 0x0000002c0500720c */ /* 0x000fe20002786670 */
[----:B------:R-:W-:Y:S01]  /*ab80*/  @P0 IMAD.HI.U32 R5, R9, c[0x0][0x4ec], RZ ;  /* 0x00013b0009050a27 */ /* 0x000fe200078e00ff */
[----:B------:R-:W-:-:S02]  /*ab90*/  SHF.L.U32 R8, R8, 0x1, RZ ;  /* 0x0000000108087819 */ /* 0x000fc400000006ff */
[----:B------:R-:W-:Y:S01]  /*aba0*/  IADD3 R3, R3, R0, RZ ;  /* 0x0000000003037210 */ /* 0x000fe20007ffe0ff */
[C---:B------:R-:W-:Y:S02]  /*abb0*/  IMAD R34, R17.reuse, c[0x0][0x49c], R34 ;  /* 0x0001270011227a24 */ /* 0x040fe400078e0222 */
[----:B------:R-:W-:Y:S01]  /*abc0*/  IMAD.WIDE.U32 R16, R17, c[0x0][0x498], R6 ;  /* 0x0001260011107a25 */ /* 0x000fe200078e0006 */
[----:B------:R-:W-:-:S03]  /*abd0*/  IADD3 R6, R8, 0x80, RZ ;  /* 0x0000008008067810 */ /* 0x000fc60007ffe0ff */
[----:B------:R-:W-:Y:S01]  /*abe0*/  IMAD.MOV.U32 R0, RZ, RZ, R9 ;  /* 0x000000ffff007224 */ /* 0x000fe200078e0009 */
[----:B------:R-:W-:Y:S02]  /*abf0*/  @P0 SHF.R.U32.HI R0, RZ, c[0x0][0x4f0], R5 ;  /* 0x00013c00ff000a19 */ /* 0x000fe40000011605 */
[----:B------:R-:W-:Y:S02]  /*ac00*/  IADD3 R7, R8, 0x70, RZ ;  /* 0x0000007008077810 */ /* 0x000fe40007ffe0ff */
[----:B------:R-:W-:Y:S02]  /*ac10*/  @P3 IADD3 R7, R6, 0x10, RZ ;  /* 0x0000001006073810 */ /* 0x000fe40007ffe0ff */
[----:B------:R-:W-:Y:S02]  /*ac20*/  IADD3 R6, -R0, RZ, RZ ;  /* 0x000000ff00067210 */ /* 0x000fe40007ffe1ff */
[----:B------:R-:W-:Y:S02]  /*ac30*/  F2FP.PACK_AB R14, R77, R14 ;  /* 0x0000000e4d0e723e */ /* 0x000fe400000000ff */
[----:B------:R-:W-:-:S02]  /*ac40*/  SHF.R.S32.HI R11, RZ, 0x1f, R0 ;  /* 0x0000001fff0b7819 */ /* 0x000fc40000011400 */
[----:B------:R-:W-:Y:S01]  /*ac50*/  IADD3 R10, P0, R0, R16, RZ ;  /* 0x00000010000a7210 */ /* 0x000fe20007f1e0ff */
[----:B------:R-:W-:Y:S01]  /*ac60*/  IMAD R0, R6, c[0x0][0x4e8], R9 ;  /* 0x00013a0006007a24 */ /* 0x000fe200078e0209 */
[----:B------:R1:W-:Y:S02]  /*ac70*/  STS [R8+0x80], R14 ;  /* 0x0000800e08007388 */ /* 0x0003e40000000800 */
[----:B------:R-:W-:Y:S02]  /*ac80*/  IADD3.X R11, R11, R17, R34, P0, !PT ;  /* 0x000000110b0b7210 */ /* 0x000fe400007fe422 */
[----:B------:R-:W-:Y:S02]  /*ac90*/  SHF.R.S32.HI R4, RZ, 0x1f, R41 ;  /* 0x0000001fff047819 */ /* 0x000fe40000011429 */
[----:B------:R-:W-:Y:S02]  /*aca0*/  MOV R5, 0x20 ;  /* 0x0000002000057802 */ /* 0x000fe40000000f00 */
[----:B------:R-:W-:Y:S01]  /*acb0*/  MOV R12, 0x40 ;  /* 0x00000040000c7802 */ /* 0x000fe20000000f00 */
[----:B------:R-:W-:Y:S01]  /*acc0*/  IMAD R4, R4, c[0x0][0x3d8], RZ ;  /* 0x0000f60004047a24 */ /* 0x000fe200078e02ff */
[----:B------:R-:W-:-:S02]  /*acd0*/  SEL R5, R5, 0xffffffe0, !P1 ;  /* 0xffffffe005057807 */ /* 0x000fc40004800000 */
[----:B------:R-:W-:Y:S01]  /*ace0*/  SEL R12, R12, 0xffffffc0, !P2 ;  /* 0xffffffc00c0c7807 */ /* 0x000fe20005000000 */
[----:B-1----:R-:W-:Y:S01]  /*acf0*/  IMAD.WIDE.U32 R14, R41, c[0x0][0x3d8], R2 ;  /* 0x0000f600290e7a25 */ /* 0x002fe200078e0002 */
[----:B------:R-:W-:-:S05]  /*ad00*/  SHF.R.S32.HI R2, RZ, 0x1f, R0 ;  /* 0x0000001fff027819 */ /* 0x000fca0000011400 */
[----:B------:R-:W-:Y:S02]  /*ad10*/  IMAD R6, R2, c[0x0][0x488], RZ ;  /* 0x0001220002067a24 */ /* 0x000fe400078e02ff */
[----:B------:R-:W-:-:S04]  /*ad20*/  IMAD.WIDE.U32 R2, R0, c[0x0][0x488], R10 ;  /* 0x0001220000027a25 */ /* 0x000fc800078e000a */
[----:B------:R-:W-:Y:S01]  /*ad30*/  IMAD R0, R0, c[0x0][0x48c], R6 ;  /* 0x0001230000007a24 */ /* 0x000fe200078e0206 */
[----:B------:R-:W-:Y:S01]  /*ad40*/  F2FP.PACK_AB R13, R79, R13 ;  /* 0x0000000d4f0d723e */ /* 0x000fe200000000ff */
[----:B------:R-:W-:Y:S01]  /*ad50*/  IMAD R16, R41, c[0x0][0x3dc], R4 ;  /* 0x0000f70029107a24 */ /* 0x000fe200078e0204 */
[----:B------:R-:W-:Y:S01]  /*ad60*/  F2FP.PACK_AB R19, R81, R19 ;  /* 0x000000135113723e */ /* 0x000fe200000000ff */
[----:B------:R-:W-:Y:S01]  /*ad70*/  IMAD.IADD R4, R8, 0x1, R5 ;  /* 0x0000000108047824 */ /* 0x000fe200078e0205 */
[----:B------:R-:W-:Y:S02]  /*ad80*/  F2FP.PACK_AB R18, R83, R18 ;  /* 0x000000125312723e */ /* 0x000fe400000000ff */
[----:B------:R-:W-:Y:S02]  /*ad90*/  LEA R10, P0, R2, c[0x0][0x450], 0x2 ;  /* 0x00011400020a7a11 */ /* 0x000fe400078010ff */
[----:B------:R-:W-:Y:S02]  /*ada0*/  IADD3 R0, R3, R0, RZ ;  /* 0x0000000003007210 */ /* 0x000fe40007ffe0ff */
[----:B------:R-:W-:-:S02]  /*adb0*/  F2FP.PACK_AB R23, R85, R23 ;  /* 0x000000175517723e */ /* 0x000fc400000000ff */
[----:B------:R-:W-:Y:S01]  /*adc0*/  F2FP.PACK_AB R22, R87, R22 ;  /* 0x000000165716723e */ /* 0x000fe200000000ff */
[----:B------:R-:W-:Y:S01]  /*add0*/  IMAD.IADD R6, R8, 0x1, R12 ;  /* 0x0000000108067824 */ /* 0x000fe200078e020c */
[----:B------:R-:W-:Y:S02]  /*ade0*/  F2FP.PACK_AB R21, R89, R21 ;  /* 0x000000155915723e */ /* 0x000fe400000000ff */
[----:B------:R-:W-:Y:S02]  /*adf0*/  F2FP.PACK_AB R24, R91, R24 ;  /* 0x000000185b18723e */ /* 0x000fe400000000ff */
[----:B------:R-:W-:Y:S01]  /*ae00*/  IADD3 R5, R5, R7, RZ ;  /* 0x0000000705057210 */ /* 0x000fe20007ffe0ff */
[----:B------:R-:W-:Y:S01]  /*ae10*/  STS [R8+0x480], R13 ;  /* 0x0004800d08007388 */ /* 0x000fe20000000800 */
[----:B------:R-:W-:Y:S02]  /*ae20*/  F2FP.PACK_AB R33, R93, R33 ;  /* 0x000000215d21723e */ /* 0x000fe400000000ff */
[----:B------:R-:W-:Y:S01]  /*ae30*/  F2FP.PACK_AB R32, R95, R32 ;  /* 0x000000205f20723e */ /* 0x000fe200000000ff */
[----:B------:R-:W-:Y:S01]  /*ae40*/  STS [R7], R19 ;  /* 0x0000001307007388 */ /* 0x000fe20000000800 */
[----:B------:R-:W-:-:S02]  /*ae50*/  F2FP.PACK_AB R31, R97, R31 ;  /* 0x0000001f611f723e */ /* 0x000fc400000000ff */
[----:B------:R-:W-:Y:S01]  /*ae60*/  F2FP.PACK_AB R36, R99, R36 ;  /* 0x000000246324723e */ /* 0x000fe200000000ff */
[----:B------:R-:W-:Y:S01]  /*ae70*/  STS [R7+0x400], R18 ;  /* 0x0004001207007388 */ /* 0x000fe20000000800 */
[----:B------:R-:W-:Y:S02]  /*ae80*/  IADD3 R9, R12, R7, RZ ;  /* 0x000000070c097210 */ /* 0x000fe40007ffe0ff */
[----:B------:R-:W-:Y:S01]  /*ae90*/  LEA.HI.X R3, R2, c[0x0][0x454], R0, 0x2, P0 ;  /* 0x0001150002037a11 */ /* 0x000fe200000f1400 */
[----:B------:R-:W-:Y:S01]  /*aea0*/  IMAD.IADD R0, R12, 0x1, R4 ;  /* 0x000000010c007824 */ /* 0x000fe200078e0204 */
[----:B------:R-:W-:Y:S01]  /*aeb0*/  F2FP.PACK_AB R39, R101, R39 ;  /* 0x000000276527723e */ /* 0x000fe200000000ff */
[----:B------:R-:W-:Y:S01]  /*aec0*/  STS [R4+0x80], R23 ;  /* 0x0000801704007388 */ /* 0x000fe20000000800 */
[----:B------:R-:W-:Y:S02]  /*aed0*/  F2FP.PACK_AB R102, R103, R102 ;  /* 0x000000666766723e */ /* 0x000fe400000000ff */
[----:B------:R-:W-:Y:S01]  /*aee0*/  F2FP.PACK_AB R40, R105, R40 ;  /* 0x000000286928723e */ /* 0x000fe200000000ff */
[----:B------:R-:W-:Y:S01]  /*aef0*/  STS [R4+0x480], R22 ;  /* 0x0004801604007388 */ /* 0x000fe20000000800 */
[----:B------:R-:W-:-:S02]  /*af00*/  F2FP.PACK_AB R106, R107, R106 ;  /* 0x0000006a6b6a723e */ /* 0x000fc400000000ff */
[----:B------:R-:W-:Y:S01]  /*af10*/  IADD3 R2, R5, R12, RZ ;  /* 0x0000000c05027210 */ /* 0x000fe20007ffe0ff */
[----:B------:R-:W-:Y:S01]  /*af20*/  STS [R5], R21 ;  /* 0x0000001505007388 */ /* 0x000fe20000000800 */
[----:B------:R-:W-:Y:S02]  /*af30*/  F2FP.PACK_AB R38, R109, R38 ;  /* 0x000000266d26723e */ /* 0x000fe400000000ff */
[----:B------:R-:W-:Y:S01]  /*af40*/  F2FP.PACK_AB R110, R111, R110 ;  /* 0x0000006e6f6e723e */ /* 0x000fe200000000ff */
[----:B------:R-:W-:Y:S01]  /*af50*/  STS [R5+0x400], R24 ;  /* 0x0004001805007388 */ /* 0x000fe20000000800 */
[----:B------:R-:W-:Y:S02]  /*af60*/  F2FP.PACK_AB R37, R113, R37 ;  /* 0x000000257125723e */ /* 0x000fe400000000ff */
[----:B------:R-:W-:Y:S01]  /*af70*/  F2FP.PACK_AB R114, R115, R114 ;  /* 0x000000727372723e */ /* 0x000fe200000000ff */
[----:B------:R-:W-:Y:S01]  /*af80*/  STS [R6+0x80], R33 ;  /* 0x0000802106007388 */ /* 0x000fe20000000800 */
[----:B------:R-:W-:-:S02]  /*af90*/  F2FP.PACK_AB R35, R117, R35 ;  /* 0x000000237523723e */ /* 0x000fc400000000ff */
[----:B------:R-:W-:Y:S01]  /*afa0*/  F2FP.PACK_AB R118, R119, R118 ;  /* 0x000000767776723e */ /* 0x000fe200000000ff */
[----:B------:R-:W-:Y:S01]  /*afb0*/  STS [R6+0x480], R32 ;  /* 0x0004802006007388 */ /* 0x000fe20000000800 */
[----:B------:R-:W-:Y:S02]  /*afc0*/  F2FP.PACK_AB R30, R121, R30 ;  /* 0x0000001e791e723e */ /* 0x000fe400000000ff */
[----:B------:R-:W-:Y:S01]  /*afd0*/  F2FP.PACK_AB R122, R123, R122 ;  /* 0x0000007a7b7a723e */ /* 0x000fe200000000ff */
[----:B------:R-:W-:Y:S01]  /*afe0*/  STS [R9], R31 ;  /* 0x0000001f09007388 */ /* 0x000fe20000000800 */
[----:B------:R-:W-:-:S03]  /*aff0*/  F2FP.PACK_AB R29, R125, R29 ;  /* 0x0000001d7d1d723e */ /* 0x000fc600000000ff */
[----:B------:R-:W-:Y:S01]  /*b000*/  STS [R9+0x400], R36 ;  /* 0x0004002409007388 */ /* 0x000fe20000000800 */
[----:B------:R-:W-:-:S03]  /*b010*/  F2FP.PACK_AB R126, R127, R126 ;  /* 0x0000007e7f7e723e */ /* 0x000fc600000000ff */
[----:B------:R-:W-:Y:S01]  /*b020*/  STS [R0+0x80], R39 ;  /* 0x0000802700007388 */ /* 0x000fe20000000800 */
[----:B------:R-:W-:-:S03]  /*b030*/  F2FP.PACK_AB R28, R129, R28 ;  /* 0x0000001c811c723e */ /* 0x000fc600000000ff */
[----:B------:R-:W-:Y:S01]  /*b040*/  STS [R0+0x480], R102 ;  /* 0x0004806600007388 */ /* 0x000fe20000000800 */
[----:B------:R-:W-:-:S03]  /*b050*/  F2FP.PACK_AB R130, R131, R130 ;  /* 0x000000828382723e */ /* 0x000fc600000000ff */
        /* <DEDUP_REMOVED lines=8> */
[----:B------:R-:W-:Y:S04]  /*b0e0*/  STS [R7+0x4000], R37 ;  /* 0x0040002507007388 */ /* 0x000fe80000000800 */
        /* <DEDUP_REMOVED lines=10> */
[----:B------:R1:W-:Y:S04]  /*b190*/  STS [R0+0x4480], R26 ;  /* 0x0044801a00007388 */ /* 0x0003e80000000800 */
[----:B------:R-:W-:Y:S04]  /*b1a0*/  STS [R2+0x4000], R25 ;  /* 0x0040001902007388 */ /* 0x000fe80000000800 */
[----:B------:R-:W-:Y:S04]  /*b1b0*/  STS [R2+0x4400], R138 ;  /* 0x0044008a02007388 */ /* 0x000fe80000000800 */
[----:B------:R-:W-:Y:S04]  /*b1c0*/  SHFL.IDX PT, R12, R10, RZ, 0x1c1f ;  /* 0x001c1fff0a0c7589 */ /* 0x000fe800000e0000 */
[----:B------:R-:W3:Y:S04]  /*b1d0*/  SHFL.IDX PT, R13, R3, RZ, 0x1c1f ;  /* 0x001c1fff030d7589 */ /* 0x000ee800000e0000 */
[----:B------:R-:W-:Y:S06]  /*b1e0*/  BAR.SYNC.DEFER_BLOCKING 0x1, 0x100 ;  /* 0x0044000000007b1d */ /* 0x000fec0000010000 */
[----:B------:R-:W-:Y:S04]  /*b1f0*/  SHFL.IDX PT, R10, R10, 0x1, 0x1c1f ;  /* 0x003c1f000a0a7f89 */ /* 0x000fe800000e0000 */
[----:B------:R-:W4:Y:S01]  /*b200*/  SHFL.IDX PT, R11, R3, 0x1, 0x1c1f ;  /* 0x003c1f00030b7f89 */ /* 0x000f2200000e0000 */
[----:B-1----:R-:W-:-:S03]  /*b210*/  SHF.L.U32 R0, R48, 0x1, RZ ;  /* 0x0000000130007819 */ /* 0x002fc600000006ff */
[----:B------:R-:W1:Y:S04]  /*b220*/  S2R R5, SR_TID.X ;  /* 0x0000000000057919 */ /* 0x000e680000002100 */
[----:B---3--:R2:W-:Y:S04]  /*b230*/  @!P5 ST.E [R12.64], R43 ;  /* 0x0000002b0c00d985 */ /* 0x0085e8000c10190e */
[----:B----4-:R2:W-:Y:S04]  /*b240*/  @!P4 ST.E [R10.64], R42 ;  /* 0x0000002a0a00c985 */ /* 0x0105e8000c10190e */
[----:B------:R2:W3:Y:S04]  /*b250*/  LDS.128 R24, [R0+0x1080] ;  /* 0x0010800000187984 */ /* 0x0004e80000000c00 */
[----:B------:R2:W4:Y:S04]  /*b260*/  LDS.128 R32, [R0+0x2080] ;  /* 0x0020800000207984 */ /* 0x0005280000000c00 */
[----:B------:R2:W2:Y:S04]  /*b270*/  LDS.128 R36, [R0+0x3080] ;  /* 0x0030800000247984 */ /* 0x0004a80000000c00 */
[----:B------:R2:W2:Y:S04]  /*b280*/  LDS.128 R20, [R0+0x5080] ;  /* 0x0050800000147984 */ /* 0x0004a80000000c00 */
[----:B------:R2:W2:Y:S04]  /*b290*/  LDS.128 R28, [R0+0x6080] ;  /* 0x00608000001c7984 */ /* 0x0004a80000000c00 */
[----:B------:R2:W2:Y:S01]  /*b2a0*/  LDS.128 R40, [R0+0x7080] ;  /* 0x0070800000287984 */ /* 0x0004a20000000c00 */
[----:B------:R-:W-:Y:S01]  /*b2b0*/  IMAD.IADD R2, R15, 0x1, R16 ;  /* 0x000000010f027824 */ /* 0x000fe200078e0210 */
[----:B------:R-:W-:-:S02]  /*b2c0*/  LEA R16, P0, R14, c[0x0][0x380], 0x1 ;  /* 0x0000e0000e107a11 */ /* 0x000fc400078008ff */
[----:B-1----:R-:W-:Y:S02]  /*b2d0*/  SHF.R.S32.HI R4, RZ, 0x1f, R5 ;  /* 0x0000001fff047819 */ /* 0x002fe40000011405 */
[----:B------:R-:W-:Y:S02]  /*b2e0*/  LEA.HI.X R7, R14, c[0x0][0x384], R2, 0x1, P0 ;  /* 0x0000e1000e077a11 */ /* 0x000fe400000f0c02 */
[----:B------:R-:W-:Y:S02]  /*b2f0*/  ISETP.GE.AND P0, PT, R47, R44, PT ;  /* 0x0000002c2f00720c */ /* 0x000fe40003f06270 */
[----:B------:R-:W-:-:S04]  /*b300*/  LEA.HI R4, R4, R5, RZ, 0x3 ;  /* 0x0000000504047211 */ /* 0x000fc800078f18ff */
[----:B------:R-:W-:Y:S01]  /*b310*/  LOP3.LUT R4, R4, 0xfffffff8, RZ, 0xc0, !PT ;  /* 0xfffffff804047812 */ /* 0x000fe200078ec0ff */
[----:B------:R1:W1:Y:S01]  /*b320*/  SHFL.IDX PT, R2, R16, RZ, 0x181f ;  /* 0x00181fff10027589 */ /* 0x00026200000e0000 */
[----:B------:R-:W-:Y:S02]  /*b330*/  BSSY B0, `(.L_x_6) ;  /* 0x0000010000007945 */ /* 0x000fe40003800000 */
[----:B------:R-:W-:Y:S01]  /*b340*/  IADD3 R4, -R4, R5, RZ ;  /* 0x0000000504047210 */ /* 0x000fe20007ffe1ff */
[----:B------:R1:W1:Y:S03]  /*b350*/  SHFL.IDX PT, R3, R7, RZ, 0x181f ;  /* 0x00181fff07037589 */ /* 0x00026600000e0000 */
[----:B------:R-:W-:Y:S01]  /*b360*/  SHF.L.U32 R6, R4, 0x3, RZ ;  /* 0x0000000304067819 */ /* 0x000fe200000006ff */
[----:B------:R-:W-:Y:S05]  /*b370*/  @P0 BRA `(.L_x_7) ;  /* 0x000000b000000947 */ /* 0x000fea0003800000 */
[----:B--23--:R-:W2:Y:S01]  /*b380*/  LDS.128 R12, [R0+0x80] ;  /* 0x00008000000c7984 */ /* 0x00cea20000000c00 */
[----:B-----5:R-:W-:-:S02]  /*b390*/  ISETP.GE.AND P0, PT, R46, c[0x0][0x3c8], PT ;  /* 0x0000f2002e007a0c */ /* 0x020fc40003f06270 */
[----:B------:R-:W-:Y:S01]  /*b3a0*/  ISETP.GE.AND P1, PT, R6, c[0x0][0x3c8], PT ;  /* 0x0000f20006007a0c */ /* 0x000fe20003f26270 */
[----:B------:R3:W4:-:S12]  /*b3b0*/  LDS.128 R8, [R0+0x4080] ;  /* 0x0040800000087984 */ /* 0x0007180000000c00 */
[----:B-1----:R-:W-:Y:S01]  /*b3c0*/  @!P1 IMAD.WIDE R4, R6, 0x2, R2 ;  /* 0x0000000206049825 */ /* 0x002fe200078e0202 */
[----:B---3--:R-:W-:-:S04]  /*b3d0*/  @!P0 SHF.R.S32.HI R0, RZ, 0x1f, R46 ;  /* 0x0000001fff008819 */ /* 0x008fc8000001142e */
[----:B------:R-:W-:-:S04]  /*b3e0*/  @!P0 LEA.HI R0, R0, R46, RZ, 0x3 ;  /* 0x0000002e00008211 */ /* 0x000fc800078f18ff */
[----:B------:R-:W-:-:S05]  /*b3f0*/  @!P0 LOP3.LUT R0, R0, 0xfffffff8, RZ, 0xc0, !PT ;  /* 0xfffffff800008812 */ /* 0x000fca00078ec0ff */
[----:B------:R-:W-:Y:S01]  /*b400*/  @!P0 IMAD.WIDE R2, R0, 0x2, R2 ;  /* 0x0000000200028825 */ /* 0x000fe200078e0202 */
[----:B--2---:R1:W-:Y:S04]  /*b410*/  @!P1 ST.E.128 [R4.64], R12 ;  /* 0x0000000c04009985 */ /* 0x0043e8000c101d0e */
[----:B----4-:R1:W-:Y:S02]  /*b420*/  @!P0 ST.E.128 [R2.64], R8 ;  /* 0x0000000802008985 */ /* 0x0103e4000c101d0e */
.L_x_7:
[----:B---3--:R-:W-:Y:S05]  /*b430*/  BSYNC B0 ;  /* 0x0000000000007941 */ /* 0x008fea0003800000 */
.L_x_6:
[----:B--2---:R-:W-:Y:S01]  /*b440*/  IADD3 R0, R47, 0x20, RZ ;  /* 0x000000202f007810 */ /* 0x004fe20007ffe0ff */
[----:B-1----:R1:W2:Y:S01]  /*b450*/  SHFL.IDX PT, R3, R7, 0x1, 0x181f ;  /* 0x00381f0007037f89 */ /* 0x0022a200000e0000 */
[----:B------:R-:W-:Y:S02]  /*b460*/  BSSY B0, `(.L_x_8) ;  /* 0x000000d000007945 */ /* 0x000fe40003800000 */
[----:B------:R-:W-:Y:S01]  /*b470*/  ISETP.GE.AND P0, PT, R0, R44, PT ;  /* 0x0000002c0000720c */ /* 0x000fe20003f06270 */
[----:B------:R1:W3:-:S12]  /*b480*/  SHFL.IDX PT, R2, R16, 0x1, 0x181f ;  /* 0x00381f0010027f89 */ /* 0x0002d800000e0000 */
[----:B------:R-:W-:Y:S05]  /*b490*/  @P0 BRA `(.L_x_9) ;  /* 0x0000009000000947 */ /* 0x000fea0003800000 */
[----:B-----5:R-:W-:Y:S02]  /*b4a0*/  ISETP.GE.AND P0, PT, R46, c[0x0][0x3c8], PT ;  /* 0x0000f2002e007a0c */ /* 0x020fe40003f06270 */
[----:B------:R-:W-:-:S11]  /*b4b0*/  ISETP.GE.AND P1, PT, R6, c[0x0][0x3c8], PT ;  /* 0x0000f20006007a0c */ /* 0x000fd60003f26270 */
[----:B------:R-:W-:Y:S02]  /*b4c0*/  @!P0 SHF.R.S32.HI R0, RZ, 0x1f, R46 ;  /* 0x0000001fff008819 */ /* 0x000fe4000001142e */
[----:B--23--:R-:W-:Y:S02]  /*b4d0*/  @!P1 IMAD.WIDE R4, R6, 0x2, R2 ;  /* 0x0000000206049825 */ /* 0x00cfe400078e0202 */
[----:B------:R-:W-:-:S03]  /*b4e0*/  @!P0 LEA.HI R0, R0, R46, RZ, 0x3 ;  /* 0x0000002e00008211 */ /* 0x000fc600078f18ff */
[----:B------:R2:W-:Y:S01]  /*b4f0*/  @!P1 ST.E.128 [R4.64], R24 ;  /* 0x0000001804009985 */ /* 0x0005e2000c101d0e */
[----:B------:R-:W-:-:S05]  /*b500*/  @!P0 LOP3.LUT R0, R0, 0xfffffff8, RZ, 0xc0, !PT ;  /* 0xfffffff800008812 */ /* 0x000fca00078ec0ff */
[----:B------:R-:W-:-:S05]  /*b510*/  @!P0 IMAD.WIDE R2, R0, 0x2, R2 ;  /* 0x0000000200028825 */ /* 0x000fca00078e0202 */
[----:B------:R2:W-:Y:S02]  /*b520*/  @!P0 ST.E.128 [R2.64], R20 ;  /* 0x0000001402008985 */ /* 0x0005e4000c101d0e */
.L_x_9:
[----:B------:R-:W-:Y:S05]  /*b530*/  BSYNC B0 ;  /* 0x0000000000007941 */ /* 0x000fea0003800000 */
.L_x_8:
[----:B------:R-:W-:Y:S01]  /*b540*/  IADD3 R0, R47, 0x40, RZ ;  /* 0x000000402f007810 */ /* 0x000fe20007ffe0ff */
[----:B--2---:R2:W1:Y:S01]  /*b550*/  SHFL.IDX PT, R3, R7, 0x2, 0x181f ;  /* 0x00581f0007037f89 */ /* 0x00446200000e0000 */
[----:B------:R-:W-:Y:S02]  /*b560*/  BSSY B0, `(.L_x_10) ;  /* 0x000000d000007945 */ /* 0x000fe40003800000 */
[----:B------:R-:W-:Y:S01]  /*b570*/  ISETP.GE.AND P0, PT, R0, R44, PT ;  /* 0x0000002c0000720c */ /* 0x000fe20003f06270 */
[----:B---3--:R2:W3:-:S12]  /*b580*/  SHFL.IDX PT, R2, R16, 0x2, 0x181f ;  /* 0x00581f0010027f89 */ /* 0x0084d800000e0000 */
[----:B------:R-:W-:Y:S05]  /*b590*/  @P0 BRA `(.L_x_11) ;  /* 0x0000009000000947 */ /* 0x000fea0003800000 */
[----:B-----5:R-:W-:Y:S02]  /*b5a0*/  ISETP.GE.AND P0, PT, R46, c[0x0][0x3c8], PT ;  /* 0x0000f2002e007a0c */ /* 0x020fe40003f06270 */
[----:B------:R-:W-:-:S11]  /*b5b0*/  ISETP.GE.AND P1, PT, R6, c[0x0][0x3c8], PT ;  /* 0x0000f20006007a0c */ /* 0x000fd60003f26270 */
[----:B------:R-:W-:Y:S02]  /*b5c0*/  @!P0 SHF.R.S32.HI R0, RZ, 0x1f, R46 ;  /* 0x0000001fff008819 */ /* 0x000fe4000001142e */
[----:B-1-3--:R-:W-:Y:S02]  /*b5d0*/  @!P1 IMAD.WIDE R4, R6, 0x2, R2 ;  /* 0x0000000206049825 */ /* 0x00afe400078e0202 */
[----:B------:R-:W-:-:S03]  /*b5e0*/  @!P0 LEA.HI R0, R0, R46, RZ, 0x3 ;  /* 0x0000002e00008211 */ /* 0x000fc600078f18ff */
[----:B----4-:R1:W-:Y:S01]  /*b5f0*/  @!P1 ST.E.128 [R4.64], R32 ;  /* 0x0000002004009985 */ /* 0x0103e2000c101d0e */
[----:B------:R-:W-:-:S05]  /*b600*/  @!P0 LOP3.LUT R0, R0, 0xfffffff8, RZ, 0xc0, !PT ;  /* 0xfffffff800008812 */ /* 0x000fca00078ec0ff */
[----:B------:R-:W-:-:S05]  /*b610*/  @!P0 IMAD.WIDE R2, R0, 0x2, R2 ;  /* 0x0000000200028825 */ /* 0x000fca00078e0202 */
[----:B------:R1:W-:Y:S02]  /*b620*/  @!P0 ST.E.128 [R2.64], R28 ;  /* 0x0000001c02008985 */ /* 0x0003e4000c101d0e */
.L_x_11:
[----:B------:R-:W-:Y:S05]  /*b630*/  BSYNC B0 ;  /* 0x0000000000007941 */ /* 0x000fea0003800000 */
.L_x_10:
[----:B------:R-:W-:Y:S01]  /*b640*/  IADD3 R0, R47, 0x60, RZ ;  /* 0x000000602f007810 */ /* 0x000fe20007ffe0ff */
[----:B-1----:R1:W2:Y:S03]  /*b650*/  SHFL.IDX PT, R3, R7, 0x3, 0x181f ;  /* 0x00781f0007037f89 */ /* 0x0022a600000e0000 */
[----:B------:R-:W-:Y:S01]  /*b660*/  ISETP.GE.AND P0, PT, R0, R44, PT ;  /* 0x0000002c0000720c */ /* 0x000fe20003f06270 */
[----:B---3--:R1:W3:-:S12]  /*b670*/  SHFL.IDX PT, R2, R16, 0x3, 0x181f ;  /* 0x00781f0010027f89 */ /* 0x0082d800000e0000 */
[----:B------:R-:W-:Y:S05]  /*b680*/  @P0 EXIT ;  /* 0x000000000000094d */ /* 0x000fea0003800000 */
[----:B------:R-:W-:-:S13]  /*b690*/  ISETP.GE.AND P0, PT, R6, c[0x0][0x3c8], PT ;  /* 0x0000f20006007a0c */ /* 0x000fda0003f06270 */
[----:B--23--:R-:W-:-:S05]  /*b6a0*/  @!P0 IMAD.WIDE R4, R6, 0x2, R2 ;  /* 0x0000000206048825 */ /* 0x00cfca00078e0202 */
[----:B------:R2:W-:Y:S01]  /*b6b0*/  @!P0 ST.E.128 [R4.64], R36 ;  /* 0x0000002404008985 */ /* 0x0005e2000c101d0e */
[----:B-----5:R-:W-:-:S13]  /*b6c0*/  ISETP.GE.AND P0, PT, R46, c[0x0][0x3c8], PT ;  /* 0x0000f2002e007a0c */ /* 0x020fda0003f06270 */
[----:B------:R-:W-:Y:S05]  /*b6d0*/  @P0 EXIT ;  /* 0x000000000000094d */ /* 0x000fea0003800000 */
[----:B------:R-:W-:-:S04]  /*b6e0*/  SHF.R.S32.HI R0, RZ, 0x1f, R46 ;  /* 0x0000001fff007819 */ /* 0x000fc8000001142e */
[----:B------:R-:W-:-:S04]  /*b6f0*/  LEA.HI R0, R0, R46, RZ, 0x3 ;  /* 0x0000002e00007211 */ /* 0x000fc800078f18ff */
[----:B------:R-:W-:-:S05]  /*b700*/  LOP3.LUT R0, R0, 0xfffffff8, RZ, 0xc0, !PT ;  /* 0xfffffff800007812 */ /* 0x000fca00078ec0ff */
[----:B------:R-:W-:-:S05]  /*b710*/  IMAD.WIDE R2, R0, 0x2, R2 ;  /* 0x0000000200027825 */ /* 0x000fca00078e0202 */
[----:B------:R-:W-:Y:S01]  /*b720*/  ST.E.128 [R2.64], R40 ;  /* 0x0000002802007985 */ /* 0x000fe2000c101d0e */
[----:B------:R-:W-:Y:S05]  /*b730*/  EXIT ;  /* 0x000000000000794d */ /* 0x000fea0003800000 */
.L_x_12:
[----:B------:R-:W-:-:S00]  /*b740*/  BRA `(.L_x_12) ;  /* 0xfffffff000007947 */ /* 0x000fc0000383ffff */
[----:B------:R-:W-:-:S00]  /*b750*/  NOP ;  /* 0x0000000000007918 */ /* 0x000fc00000000000 */
        /* <DEDUP_REMOVED lines=10> */
.L_x_4330:


//--------------------- .text._ZN7cutlass13device_kernelIN5flash19enable_sm80_to_sm89INS1_16FlashAttnFwdSm80INS1_25CollectiveMainloopFwdSm80ILi8ELi1ELb1EN4cute5tupleIJNS5_1CILi128EEES8_S8_EEELi128ENS_6half_tEfNS_4arch4Sm80ELb0ELb0ELb1ELb1ELb1ELb0ELb1ELb0EEENS1_21CollectiveEpilogueFwdIS9_NS6_IJNS7_ILi1EEESF_SF_EEESA_SC_Li256ELb1ELb1ELb0ELb0EEENS1_19SingleTileSchedulerILb1ELb0ELb1ELi128EEEEEEEEEvNT_6ParamsE --------------------------
	.section	.text._ZN7cutlass13device_kernelIN5flash19enable_sm80_to_sm89INS1_16FlashAttnFwdSm80INS1_25CollectiveMainloopFwdSm80ILi8ELi1ELb1EN4cute5tupleIJNS5_1CILi128EEES8_S8_EEELi128ENS_6half_tEfNS_4arch4Sm80ELb0ELb0ELb1ELb1ELb1ELb0ELb1ELb0EEENS1_21CollectiveEpilogueFwdIS9_NS6_IJNS7_ILi1EEESF_SF_EEESA_SC_Li256ELb1ELb1ELb0ELb0EEENS1_19SingleTileSchedulerILb1ELb0ELb1ELi128EEEEEEEEEvNT_6ParamsE,"ax",@progbits
	.sectioninfo	@"SHI_REGISTERS=255"
	.align	128
.text._ZN7cutlass13device_kernelIN5flash19enable_sm80_to_sm89INS1_16FlashAttnFwdSm80INS1_25CollectiveMainloopFwdSm80ILi8ELi1ELb1EN4cute5tupleIJNS5_1CILi128EEES8_S8_EEELi128ENS_6half_tEfNS_4arch4Sm80ELb0ELb0ELb1ELb1ELb1ELb0ELb1ELb0EEENS1_21CollectiveEpilogueFwdIS9_NS6_IJNS7_ILi1EEESF_SF_EEESA_SC_Li256ELb1ELb1ELb0ELb0EEENS1_19SingleTileSchedulerILb1ELb0ELb1ELi128EEEEEEEEEvNT_6ParamsE:
        .type           _ZN7cutlass13device_kernelIN5flash19enable_sm80_to_sm89INS1_16FlashAttnFwdSm80INS1_25CollectiveMainloopFwdSm80ILi8ELi1ELb1EN4cute5tupleIJNS5_1CILi128EEES8_S8_EEELi128ENS_6half_tEfNS_4arch4Sm80ELb0ELb0ELb1ELb1ELb1ELb0ELb1ELb0EEENS1_21CollectiveEpilogueFwdIS9_NS6_IJNS7_ILi1EEESF_SF_EEESA_SC_Li256ELb1ELb1ELb0ELb0EEENS1_19SingleTileSchedulerILb1ELb0ELb1ELi128EEEEEEEEEvNT_6ParamsE,@function
        .size           _ZN7cutlass13device_kernelIN5flash19enable_sm80_to_sm89INS1_16FlashAttnFwdSm80INS1_25CollectiveMainloopFwdSm80ILi8ELi1ELb1EN4cute5tupleIJNS5_1CILi128EEES8_S8_EEELi128ENS_6half_tEfNS_4arch4Sm80ELb0ELb0ELb1ELb1ELb1ELb0ELb1ELb0EEENS1_21CollectiveEpilogueFwdIS9_NS6_IJNS7_ILi1EEESF_SF_EEESA_SC_Li256ELb1ELb1ELb0ELb0EEENS1_19SingleTileSchedulerILb1ELb0ELb1ELi128EEEEEEEEEvNT_6ParamsE,(.L_x_4331 - _ZN7cutlass13device_kernelIN5flash19enable_sm80_to_sm89INS1_16FlashAttnFwdSm80INS1_25CollectiveMainloopFwdSm80ILi8ELi1ELb1EN4cute5tupleIJNS5_1CILi128EEES8_S8_EEELi128ENS_6half_tEfNS_4arch4Sm80ELb0ELb0ELb1ELb1ELb1ELb0ELb1ELb0EEENS1_21CollectiveEpilogueFwdIS9_NS6_IJNS7_ILi1EEESF_SF_EEESA_SC_Li256ELb1ELb1ELb0ELb0EEENS1_19SingleTileSchedulerILb1ELb0ELb1ELi128EEEEEEEEEvNT_6ParamsE)
        .other          _ZN7cutlass13device_kernelIN5flash19enable_sm80_to_sm89INS1_16FlashAttnFwdSm80INS1_25CollectiveMainloopFwdSm80ILi8ELi1ELb1EN4cute5tupleIJNS5_1CILi128EEES8_S8_EEELi128ENS_6half_tEfNS_4arch4Sm80ELb0ELb0ELb1ELb1ELb1ELb0ELb1ELb0EEENS1_21CollectiveEpilogueFwdIS9_NS6_IJNS7_ILi1EEESF_SF_EEESA_SC_Li256ELb1ELb1ELb0ELb0EEENS1_19SingleTileSchedulerILb1ELb0ELb1ELi128EEEEEEEEEvNT_6ParamsE,@"STO_CUDA_ENTRY STV_DEFAULT"
_ZN7cutlass13device_kernelIN5flash19enable_sm80_to_sm89INS1_16FlashAttnFwdSm80INS1_25CollectiveMainloopFwdSm80ILi8ELi1ELb1EN4cute5tupleIJNS5_1CILi128EEES8_S8_EEELi128ENS_6half_tEfNS_4arch4Sm80ELb0ELb0ELb1ELb1ELb1ELb0ELb1ELb0EEENS1_21CollectiveEpilogueFwdIS9_NS6_IJNS7_ILi1EEESF_SF_EEESA_SC_Li256ELb1ELb1ELb0ELb0EEENS1_19SingleTileSchedulerILb1ELb0ELb1ELi128EEEEEEEEEvNT_6ParamsE:
[----:B------:R-:W-:Y:S02]  /*0000*/  MOV R1, c[0x0][0x28] ;  /* 0x00000a0000017a02 */ /* 0x000fe40000000f00 */
[----:B------:R-:W1:Y:S01]  /*0010*/  S2R R5, SR_TID.X ;  /* 0x0000000000057919 */ /* 0x000e620000002100 */
[----:B------:R-:W2:Y:S01]  /*0020*/  S2UR UR11, SR_CTAID.Z ;  /* 0x00000000000b79c3 */ /* 0x000ea20000002700 */
[----:B------:R-:W-:Y:S01]  /*0030*/  UMOV UR14, 0x4 ;  /* 0x00000004000e7882 */ /* 0x000fe20000000000 */
[----:B------:R-:W-:Y:S01]  /*0040*/  IADD3 R1, R1, -0x18, RZ ;  /* 0xffffffe801017810 */ /* 0x000fe20007ffe0ff */
[----:B------:R-:W-:Y:S02]  /*0050*/  ULDC.64 UR6, c[0x0][0x568] ;  /* 0x00015a0000067ab9 */ /* 0x000fe40000000a00 */
[----:B------:R-:W-:-:S03]  /*0060*/  ULDC.64 UR12, c[0x0][0x118] ;  /* 0x00004600000c7ab9 */ /* 0x000fc60000000a00 */
[----:B------:R-:W3:Y:S01]  /*0070*/  S2UR UR5, SR_CTAID.X ;  /* 0x00000000000579c3 */ /* 0x000ee20000002500 */
[----:B-1----:R-:W-:Y:S01]  /*0080*/  SHF.R.U32.HI R0, RZ, 0x5, R5 ;  /* 0x00000005ff007819 */ /* 0x002fe20000011605 */
[----:B--2---:R-:W-:-:S05]  /*0090*/  UIMAD.WIDE UR6, UR11, UR14, UR6 ;  /* 0x0000000e0b0672a5 */ /* 0x004fca000f8e0206 */
[----:B------:R-:W1:Y:S02]  /*00a0*/  SHFL.IDX PT, R0, R0, RZ, 0x1f ;  /* 0x00001fff00007589 */ /* 0x000e6400000e0000 */
[----:B-1----:R-:W-:-:S13]  /*00b0*/  ISETP.NE.AND P0, PT, R0, RZ, PT ;  /* 0x000000ff0000720c */ /* 0x002fda0003f05270 */
[----:B---3--:R-:W-:Y:S05]  /*00c0*/  @!P0 BRA `(.L_x_13) ;  /* 0x000001c000008947 */ /* 0x008fea0003800000 */
[----:B------:R-:W-:-:S04]  /*00d0*/  ISETP.NE.U32.AND P0, PT, RZ, c[0x0][0x568], PT ;  /* 0x00015a00ff007a0c */ /* 0x000fc80003f05070 */
[----:B------:R-:W-:-:S13]  /*00e0*/  ISETP.NE.AND.EX P0, PT, RZ, c[0x0][0x56c], PT, P0 ;  /* 0x00015b00ff007a0c */ /* 0x000fda0003f05300 */
[----:B------:R-:W-:Y:S05]  /*00f0*/  @!P0 BRA `(.L_x_14) ;  /* 0x0000005000008947 */ /* 0x000fea0003800000 */
[----:B------:R-:W-:Y:S02]  /*0100*/  MOV R2, UR6 ;  /* 0x0000000600027c02 */ /* 0x000fe40008000f00 */
[----:B------:R-:W-:-:S05]  /*0110*/  MOV R3, UR7 ;  /* 0x0000000700037c02 */ /* 0x000fca0008000f00 */
[----:B------:R-:W2:Y:S02]  /*0120*/  LDG.E R2, [R2.64] ;  /* 0x0000000c02027981 */ /* 0x000ea4000c1e1900 */
[----:B--2---:R1:W2:Y:S02]  /*0130*/  R2UR UR6, R2 ;  /* 0x00000000020673c2 */ /* 0x0042a400000e0000 */
[----:B-12---:R-:W-:Y:S05]  /*0140*/  BRA `(.L_x_15) ;  /* 0x000000e000007947 */ /* 0x006fea0003800000 */
.L_x_14:
[----:B------:R-:W-:-:S04]  /*0150*/  ISETP.NE.U32.AND P0, PT, RZ, c[0x0][0x560], PT ;  /* 0x00015800ff007a0c */ /* 0x000fc80003f05070 */
[----:B------:R-:W-:-:S13]  /*0160*/  ISETP.NE.AND.EX P0, PT, RZ, c[0x0][0x564], PT, P0 ;  /* 0x00015900ff007a0c */ /* 0x000fda0003f05300 */
[----:B------:R-:W-:Y:S05]  /*0170*/  @!P0 BRA `(.L_x_16) ;  /* 0x000000a000008947 */ /* 0x000fea0003800000 */
[----:B------:R-:W-:Y:S02]  /*0180*/  ULDC.64 UR6, c[0x0][0x560] ;  /* 0x0001580000067ab9 */ /* 0x000fe40000000a00 */
[----:B------:R-:W-:-:S06]  /*0190*/  UIMAD.WIDE UR6, UR11, UR14, UR6 ;  /* 0x0000000e0b0672a5 */ /* 0x000fcc000f8e0206 */
[----:B------:R-:W-:Y:S02]  /*01a0*/  MOV R6, UR6 ;  /* 0x0000000600067c02 */ /* 0x000fe40008000f00 */
[----:B------:R-:W-:-:S05]  /*01b0*/  MOV R7, UR7 ;  /* 0x0000000700077c02 */ /* 0x000fca0008000f00 */
[----:B------:R-:W2:Y:S04]  /*01c0*/  LDG.E R2, [R6.64] ;  /* 0x0000000c06027981 */ /* 0x000ea8000c1e1900 */
[----:B------:R-:W3:Y:S01]  /*01d0*/  LDG.E R0, [R6.64+0x4] ;  /* 0x0000040c06007981 */ /* 0x000ee2000c1e1900 */
[----:B--2---:R-:W1:Y:S08]  /*01e0*/  R2UR UR4, R2 ;  /* 0x00000000020473c2 */ /* 0x004e7000000e0000 */
[----:B---3--:R-:W1:Y:S02]  /*01f0*/  R2UR UR6, R0 ;  /* 0x00000000000673c2 */ /* 0x008e6400000e0000 */
[----:B-1----:R-:W-:Y:S01]  /*0200*/  UIADD3 UR6, -UR4, UR6, URZ ;  /* 0x0000000604067290 */ /* 0x002fe2000fffe13f */
[----:B------:R-:W-:Y:S05]  /*0210*/  BRA `(.L_x_15) ;  /* 0x0000001000007947 */ /* 0x000fea0003800000 */
.L_x_16:
[----:B------:R-:W-:Y:S02]  /*0220*/  ULDC UR6, c[0x0][0x54c] ;  /* 0x0001530000067ab9 */ /* 0x000fe40000000800 */
.L_x_15:
[----:B------:R-:W-:Y:S02]  /*0230*/  ULDC UR4, c[0x0][0x548] ;  /* 0x0001520000047ab9 */ /* 0x000fe40000000800 */
[----:B------:R-:W-:-:S02]  /*0240*/  USHF.L.U32 UR5, UR5, 0x7, URZ ;  /* 0x0000000705057899 */ /* 0x000fc4000800063f */
[----:B------:R-:W-:-:S04]  /*0250*/  UIMAD UR4, UR6, UR4, URZ ;  /* 0x00000004060472a4 */ /* 0x000fc8000f8e023f */
[----:B------:R-:W-:-:S04]  /*0260*/  UISETP.GE.AND UP0, UPT, UR5, UR4, UPT ;  /* 0x000000040500728c */ /* 0x000fc8000bf06270 */
[----:B------:R-:W-:Y:S01]  /*0270*/  USEL UR11, UR11, 0xffffffff, !UP0 ;  /* 0xffffffff0b0b7887 */ /* 0x000fe2000c000000 */
[----:B------:R-:W-:Y:S05]  /*0280*/  BRA `(.L_x_17) ;  /* 0x000001b000007947 */ /* 0x000fea0003800000 */
.L_x_13:
        /* <DEDUP_REMOVED lines=8> */
.L_x_18:
        /* <DEDUP_REMOVED lines=13> */
.L_x_20:
[----:B------:R-:W-:Y:S02]  /*03e0*/  ULDC UR6, c[0x0][0x54c] ;  /* 0x0001530000067ab9 */ /* 0x000fe40000000800 */
.L_x_19:
[----:B------:R-:W-:Y:S02]  /*03f0*/  ULDC UR4, c[0x0][0x548] ;  /* 0x0001520000047ab9 */ /* 0x000fe40000000800 */
[----:B------:R-:W-:-:S02]  /*0400*/  USHF.L.U32 UR5, UR5, 0x7, URZ ;  /* 0x0000000705057899 */ /* 0x000fc4000800063f */
[----:B------:R-:W-:-:S04]  /*0410*/  UIMAD UR4, UR6, UR4, URZ ;  /* 0x00000004060472a4 */ /* 0x000fc8000f8e023f */
[----:B------:R-:W-:-:S04]  /*0420*/  UISETP.GE.AND UP0, UPT, UR5, UR4, UPT ;  /* 0x000000040500728c */ /* 0x000fc8000bf06270 */
[----:B------:R-:W-:-:S06]  /*0430*/  USEL UR11, UR11, 0xffffffff, !UP0 ;  /* 0xffffffff0b0b7887 */ /* 0x000fcc000c000000 */
.L_x_17:
[----:B------:R-:W-:-:S13]  /*0440*/  ISETP.LE.AND P0, PT, RZ, UR11, PT ;  /* 0x0000000bff007c0c */ /* 0x000fda000bf03270 */
[----:B------:R-:W-:Y:S05]  /*0450*/  @!P0 EXIT ;  /* 0x000000000000894d */ /* 0x000fea0003800000 */
[----:B------:R-:W-:Y:S02]  /*0460*/  ULDC.64 UR4, c[0x0][0x370] ;  /* 0x0000dc0000047ab9 */ /* 0x000fe40000000a00 */
[----:B------:R-:W-:Y:S02]  /*0470*/  UISETP.NE.U32.AND UP0, UPT, URZ, UR4, UPT ;  /* 0x000000043f00728c */ /* 0x000fe4000bf05070 */
[----:B------:R-:W-:Y:S02]  /*0480*/  ULDC.64 UR6, c[0x0][0x370] ;  /* 0x0000dc0000067ab9 */ /* 0x000fe40000000a00 */
[----:B------:R-:W-:-:S03]  /*0490*/  UISETP.NE.AND.EX UP0, UPT, URZ, UR5, UPT, UP0 ;  /* 0x000000053f00728c */ /* 0x000fc6000bf05300 */
[----:B------:R-:W-:Y:S02]  /*04a0*/  ULDC.64 UR4, c[0x0][0x348] ;  /* 0x0000d20000047ab9 */ /* 0x000fe40000000a00 */
[----:B------:R-:W-:Y:S01]  /*04b0*/  UISETP.NE.U32.AND UP1, UPT, URZ, UR4, UPT ;  /* 0x000000043f00728c */ /* 0x000fe2000bf25070 */
[----:B------:R-:W-:-:S03]  /*04c0*/  PLOP3.LUT P2, PT, PT, PT, UP0, 0x80, 0x0 ;  /* 0x000000000000781c */ /* 0x000fc60003f4f008 */
[----:B------:R-:W-:Y:S02]  /*04d0*/  UISETP.NE.AND.EX UP1, UPT, URZ, UR5, UPT, UP1 ;  /* 0x000000053f00728c */ /* 0x000fe4000bf25310 */
[----:B------:R-:W-:Y:S02]  /*04e0*/  @UP0 UIMAD.WIDE UR6, UR11, UR14, UR6 ;  /* 0x0000000e0b0602a5 */ /* 0x000fe4000f8e0206 */
[----:B------:R-:W-:Y:S02]  /*04f0*/  ULDC.64 UR4, c[0x0][0x348] ;  /* 0x0000d20000047ab9 */ /* 0x000fe40000000a00 */
[----:B------:R-:W-:Y:S01]  /*0500*/  UIMAD.WIDE UR4, UR11, UR14, UR4 ;  /* 0x0000000e0b0472a5 */ /* 0x000fe2000f8e0204 */
[----:B------:R-:W-:Y:S01]  /*0510*/  PLOP3.LUT P1, PT, PT, PT, UP1, 0x80, 0x0 ;  /* 0x000000000000781c */ /* 0x000fe20003f2f018 */
[----:B------:R-:W-:Y:S02]  /*0520*/  IMAD.U32 R3, RZ, RZ, UR7 ;  /* 0x00000007ff037e24 */ /* 0x000fe4000f8e00ff */
[----:B------:R-:W-:-:S02]  /*0530*/  IMAD.U32 R2, RZ, RZ, UR6 ;  /* 0x00000006ff027e24 */ /* 0x000fc4000f8e00ff */
[----:B------:R-:W-:Y:S01]  /*0540*/  MOV R8, UR4 ;  /* 0x0000000400087c02 */ /* 0x000fe20008000f00 */
[----:B------:R-:W-:Y:S01]  /*0550*/  IMAD.U32 R9, RZ, RZ, UR5 ;  /* 0x00000005ff097e24 */ /* 0x000fe2000f8e00ff */
[----:B------:R-:W-:Y:S01]  /*0560*/  ULDC.64 UR4, c[0x0][0x360] ;  /* 0x0000d80000047ab9 */ /* 0x000fe20000000a00 */
[----:B------:R1:W2:Y:S01]  /*0570*/  @P2 LDG.E R3, [R2.64] ;  /* 0x0000000c02032981 */ /* 0x0002a2000c1e1900 */
[----:B------:R-:W-:-:S04]  /*0580*/  UISETP.NE.U32.AND UP0, UPT, URZ, UR4, UPT ;  /* 0x000000043f00728c */ /* 0x000fc8000bf05070 */
[----:B------:R-:W-:-:S03]  /*0590*/  UISETP.NE.AND.EX UP0, UPT, URZ, UR5, UPT, UP0 ;  /* 0x000000053f00728c */ /* 0x000fc6000bf05300 */
[----:B------:R-:W-:-:S03]  /*05a0*/  ULDC.64 UR4, c[0x0][0x360] ;  /* 0x0000d80000047ab9 */ /* 0x000fc60000000a00 */
[----:B------:R-:W-:-:S05]  /*05b0*/  PLOP3.LUT P0, PT, PT, PT, UP0, 0x80, 0x0 ;  /* 0x000000000000781c */ /* 0x000fca0003f0f008 */
[----:B------:R-:W-:Y:S01]  /*05c0*/  @UP0 UIMAD.WIDE UR4, UR11, UR14, UR4 ;  /* 0x0000000e0b0402a5 */ /* 0x000fe2000f8e0204 */
[----:B------:R-:W-:-:S05]  /*05d0*/  MOV R0, c[0x0][0x168] ;  /* 0x00005a0000007a02 */ /* 0x000fca0000000f00 */
[----:B------:R-:W-:Y:S01]  /*05e0*/  IMAD.U32 R6, RZ, RZ, UR4 ;  /* 0x00000004ff067e24 */ /* 0x000fe2000f8e00ff */
[----:B------:R-:W-:Y:S01]  /*05f0*/  MOV R7, UR5 ;  /* 0x0000000500077c02 */ /* 0x000fe20008000f00 */
[----:B-1----:R-:W3:Y:S04]  /*0600*/  @P1 LDG.E R2, [R8.64] ;  /* 0x0000000c08021981 */ /* 0x002ee8000c1e1900 */
[----:B------:R1:W5:Y:S01]  /*0610*/  @P0 LDG.E R0, [R6.64] ;  /* 0x0000000c06000981 */ /* 0x000362000c1e1900 */
[----:B------:R-:W4:Y:S01]  /*0620*/  S2UR UR9, SR_CTAID.Y ;  /* 0x00000000000979c3 */ /* 0x000f220000002600 */
[----:B------:R-:W-:Y:S02]  /*0630*/  UMOV UR10, URZ ;  /* 0x0000003f000a7c82 */ /* 0x000fe40008000000 */
[----:B------:R-:W-:-:S02]  /*0640*/  UMOV UR15, URZ ;  /* 0x0000003f000f7c82 */ /* 0x000fc40008000000 */
[----:B------:R-:W-:Y:S02]  /*0650*/  ULDC UR5, c[0x0][0x2ac] ;  /* 0x0000ab0000057ab9 */ /* 0x000fe40000000800 */
[----:B------:R-:W-:Y:S02]  /*0660*/  ULDC UR4, c[0x0][0x1d0] ;  /* 0x0000740000047ab9 */ /* 0x000fe40000000800 */
[----:B------:R-:W-:Y:S02]  /*0670*/  UIMAD UR4, UR5, UR4, URZ ;  /* 0x00000004050472a4 */ /* 0x000fe4000f8e023f */
[----:B----4-:R-:W-:Y:S01]  /*0680*/  USHF.R.S32.HI UR8, URZ, 0x1f, UR9 ;  /* 0x0000001f3f087899 */ /* 0x010fe20008011409 */
[----:B--2---:R1:W2:Y:S08]  /*0690*/  @P2 R2UR UR10, R3 ;  /* 0x00000000030a23c2 */ /* 0x0042b000000e0000 */
[----:B---3--:R1:W3:Y:S02]  /*06a0*/  @P1 R2UR UR15, R2 ;  /* 0x00000000020f13c2 */ /* 0x0082e400000e0000 */
[----:B-123--:R-:W-:Y:S05]  /*06b0*/  @P0 BRA `(.L_x_21) ;  /* 0x0000004000000947 */ /* 0x00efea0003800000 */
[----:B------:R-:W-:Y:S05]  /*06c0*/  @!P1 BRA `(.L_x_21) ;  /* 0x0000003000009947 */ /* 0x000fea0003800000 */
[----:B-----5:R1:W2:Y:S04]  /*06d0*/  LDG.E R0, [R8.64] ;  /* 0x0000000c08007981 */ /* 0x0202a8000c1e1900 */
[----:B-1----:R-:W2:Y:S02]  /*06e0*/  LDG.E R8, [R8.64+0x4] ;  /* 0x0000040c08087981 */ /* 0x002ea4000c1e1900 */
[----:B--2---:R-:W-:-:S02]  /*06f0*/  IADD3 R0, -R0, R8, RZ ;  /* 0x0000000800007210 */ /* 0x004fc40007ffe1ff */
.L_x_21:
[----:B------:R-:W-:-:S04]  /*0700*/  ISETP.NE.U32.AND P0, PT, RZ, c[0x0][0x368], PT ;  /* 0x0000da00ff007a0c */ /* 0x000fc80003f05070 */
[----:B------:R-:W-:-:S13]  /*0710*/  ISETP.NE.AND.EX P0, PT, RZ, c[0x0][0x36c], PT, P0 ;  /* 0x0000db00ff007a0c */ /* 0x000fda0003f05300 */
[----:B------:R-:W-:Y:S05]  /*0720*/  @!P0 BRA `(.L_x_22) ;  /* 0x0000007000008947 */ /* 0x000fea0003800000 */
[----:B------:R-:W-:Y:S02]  /*0730*/  ULDC.64 UR4, c[0x0][0x368] ;  /* 0x0000da0000047ab9 */ /* 0x000fe40000000a00 */
[----:B------:R-:W-:-:S06]  /*0740*/  UIMAD.WIDE UR4, UR11, UR14, UR4 ;  /* 0x0000000e0b0472a5 */ /* 0x000fcc000f8e0204 */
[----:B------:R-:W-:Y:S02]  /*0750*/  MOV R2, UR4 ;  /* 0x0000000400027c02 */ /* 0x000fe40008000f00 */
[----:B------:R-:W-:-:S05]  /*0760*/  MOV R3, UR5 ;  /* 0x0000000500037c02 */ /* 0x000fca0008000f00 */
[----:B------:R-:W2:Y:S02]  /*0770*/  LDG.E R2, [R2.64] ;  /* 0x0000000c02027981 */ /* 0x000ea4000c1e1900 */
[----:B--2---:R1:W2:Y:S02]  /*0780*/  R2UR UR4, R2 ;  /* 0x00000000020473c2 */ /* 0x0042a400000e0000 */
[----:B-12---:R-:W-:Y:S05]  /*0790*/  BRA `(.L_x_23) ;  /* 0x000000c000007947 */ /* 0x006fea0003800000 */
.L_x_22:
        /* <DEDUP_REMOVED lines=11> */
[----:B-1----:R-:W-:-:S06]  /*0850*/  UIADD3 UR4, -UR5, UR4, URZ ;  /* 0x0000000405047290 */ /* 0x002fcc000fffe13f */
.L_x_23:
[----:B------:R-:W-:Y:S01]  /*0860*/  UIADD3 UR7, -UR10, UR4, URZ ;  /* 0x000000040a077290 */ /* 0x000fe2000fffe13f */
[----:B------:R-:W-:Y:S01]  /*0870*/  PLOP3.LUT P2, PT, PT, PT, PT, 0x80, 0x0 ;  /* 0x000000000000781c */ /* 0x000fe20003f4f070 */
[----:B------:R-:W-:Y:S01]  /*0880*/  IMAD.MOV.U32 R2, RZ, RZ, RZ ;  /* 0x000000ffff027224 */ /* 0x000fe200078e00ff */
[----:B------:R-:W-:Y:S01]  /*0890*/  MOV R4, RZ ;  /* 0x000000ff00047202 */ /* 0x000fe20000000f00 */
[----:B------:R-:W-:Y:S01]  /*08a0*/  UISETP.GE.AND UP0, UPT, UR7, 0x1, UPT ;  /* 0x000000010700788c */ /* 0x000fe2000bf06270 */
[----:B------:R-:W-:Y:S01]  /*08b0*/  IMAD.MOV.U32 R70, RZ, RZ, RZ ;  /* 0x000000ffff467224 */ /* 0x000fe200078e00ff */
[----:B------:R-:W-:Y:S01]  /*08c0*/  UIADD3 UR4, UR7, 0x7f, URZ ;  /* 0x0000007f07047890 */ /* 0x000fe2000fffe03f */
[----:B------:R-:W-:Y:S01]  /*08d0*/  IMAD.MOV.U32 R68, RZ, RZ, RZ ;  /* 0x000000ffff447224 */ /* 0x000fe200078e00ff */
[----:B------:R-:W-:Y:S01]  /*08e0*/  CS2R R74, SRZ ;  /* 0x00000000004a7805 */ /* 0x000fe2000001ff00 */
[----:B------:R-:W-:Y:S01]  /*08f0*/  CS2R R72, SRZ ;  /* 0x0000000000487805 */ /* 0x000fe2000001ff00 */
[----:B------:R-:W-:Y:S01]  /*0900*/  PLOP3.LUT P0, PT, PT, PT, UP0, 0x80, 0x0 ;  /* 0x000000000000781c */ /* 0x000fe20003f0f008 */
[----:B------:R-:W-:Y:S01]  /*0910*/  USHF.R.S32.HI UR6, URZ, 0x1f, UR4 ;  /* 0x0000001f3f067899 */ /* 0x000fe20008011404 */
[----:B------:R-:W-:Y:S01]  /*0920*/  CS2R R78, SRZ ;  /* 0x00000000004e7805 */ /* 0x000fe2000001ff00 */
[----:B------:R-:W-:Y:S01]  /*0930*/  CS2R R76, SRZ ;  /* 0x00000000004c7805 */ /* 0x000fe2000001ff00 */
[----:B------:R-:W-:Y:S01]  /*0940*/  CS2R R82, SRZ ;  /* 0x0000000000527805 */ /* 0x000fe2000001ff00 */
[----:B------:R-:W-:Y:S01]  /*0950*/  ULEA.HI UR6, UR6, UR4, URZ, 0x7 ;  /* 0x0000000406067291 */ /* 0x000fe2000f8f383f */
[----:B------:R-:W-:Y:S01]  /*0960*/  CS2R R80, SRZ ;  /* 0x0000000000507805 */ /* 0x000fe2000001ff00 */
        /* <DEDUP_REMOVED lines=25> */
[----:B------:R-:W-:Y:S05]  /*0b00*/  @!P0 BRA `(.L_x_24) ;  /* 0x00009a5000008947 */ /* 0x000fea0003800000 */
[----:B------:R-:W-:Y:S02]  /*0b10*/  ULDC.64 UR4, c[0x0][0x340] ;  /* 0x0000d00000047ab9 */ /* 0x000fe40000000a00 */
[----:B------:R-:W-:-:S04]  /*0b20*/  UISETP.NE.U32.AND UP0, UPT, URZ, UR4, UPT ;  /* 0x000000043f00728c */ /* 0x000fc8000bf05070 */
[----:B------:R-:W-:-:S03]  /*0b30*/  UISETP.NE.AND.EX UP0, UPT, URZ, UR5, UPT, UP0 ;  /* 0x000000053f00728c */ /* 0x000fc6000bf05300 */
[----:B------:R-:W-:-:S03]  /*0b40*/  ULDC.64 UR4, c[0x0][0x340] ;  /* 0x0000d00000047ab9 */ /* 0x000fc60000000a00 */
[----:B------:R-:W-:-:S05]  /*0b50*/  PLOP3.LUT P0, PT, PT, PT, UP0, 0x80, 0x0 ;  /* 0x000000000000781c */ /* 0x000fca0003f0f008 */
[----:B------:R-:W-:-:S06]  /*0b60*/  @UP0 UIMAD.WIDE UR4, UR11, UR14, UR4 ;  /* 0x0000000e0b0402a5 */ /* 0x000fcc000f8e0204 */
[----:B------:R-:W-:Y:S02]  /*0b70*/  IMAD.U32 R3, RZ, RZ, UR5 ;  /* 0x00000005ff037e24 */ /* 0x000fe4000f8e00ff */
[----:B------:R-:W-:Y:S01]  /*0b80*/  IMAD.U32 R2, RZ, RZ, UR4 ;  /* 0x00000004ff027e24 */ /* 0x000fe2000f8e00ff */
[----:B------:R-:W-:Y:S01]  /*0b90*/  SHF.R.S32.HI R6, RZ, 0x1f, R5 ;  /* 0x0000001fff067819 */ /* 0x000fe20000011405 */
[----:B------:R-:W-:Y:S01]  /*0ba0*/  USHF.R.S32.HI UR6, URZ, 0x7, UR6 ;  /* 0x000000073f067899 */ /* 0x000fe20008011406 */
[----:B------:R-:W-:Y:S01]  /*0bb0*/  MOV R4, c[0x0][0x2b8] ;  /* 0x0000ae0000047a02 */ /* 0x000fe20000000f00 */
[----:B------:R-:W-:Y:S01]  /*0bc0*/  ULDC.64 UR4, c[0x0][0x2b0] ;  /* 0x0000ac0000047ab9 */ /* 0x000fe20000000a00 */
[----:B------:R1:W2:Y:S01]  /*0bd0*/  @P0 LDG.E R3, [R2.64] ;  /* 0x0000000c02030981 */ /* 0x0002a2000c1e1900 */
[----:B------:R-:W-:Y:S02]  /*0be0*/  MOV R239, RZ ;  /* 0x000000ff00ef7202 */ /* 0x000fe40000000f00 */
[----:B-1----:R-:W-:-:S04]  /*0bf0*/  LEA.HI R2, R6, R5, RZ, 0x3 ;  /* 0x0000000506027211 */ /* 0x002fc800078f18ff */
[----:B------:R-:W-:Y:S02]  /*0c00*/  LOP3.LUT R25, R2, 0xfffffff8, RZ, 0xc0, !PT ;  /* 0xfffffff802197812 */ /* 0x000fe400078ec0ff */
[----:B------:R-:W-:Y:S02]  /*0c10*/  SHF.R.S32.HI R2, RZ, 0x3, R2 ;  /* 0x00000003ff027819 */ /* 0x000fe40000011402 */
[----:B------:R-:W-:-:S05]  /*0c20*/  IADD3 R25, -R25, R5, RZ ;  /* 0x0000000519197210 */ /* 0x000fca0007ffe1ff */
[----:B------:R-:W-:Y:S01]  /*0c30*/  IMAD R242, R25, 0x20, R2 ;  /* 0x0000002019f27824 */ /* 0x000fe200078e0202 */
[----:B------:R-:W-:Y:S06]  /*0c40*/  BAR.SYNC.DEFER_BLOCKING 0x0 ;  /* 0x0000000000007b1d */ /* 0x000fec0000010000 */
[----:B------:R-:W1:Y:S01]  /*0c50*/  S2R R7, SR_CTAID.X ;  /* 0x0000000000077919 */ /* 0x000e620000002500 */
[----:B--2---:R2:W3:Y:S01]  /*0c60*/  @P0 R2UR UR18, R3 ;  /* 0x00000000031203c2 */ /* 0x0044e200000e0000 */
[----:B------:R-:W-:Y:S01]  /*0c70*/  ISETP.NE.AND P0, PT, R4, 0x1, PT ;  /* 0x000000010400780c */ /* 0x000fe20003f05270 */
[----:B---3--:R-:W-:-:S02]  /*0c80*/  @!UP0 UMOV UR18, UR11 ;  /* 0x0000000b00128c82 */ /* 0x008fc40008000000 */
[----:B------:R-:W-:Y:S02]  /*0c90*/  USHF.R.S32.HI UR14, URZ, 0x1f, UR18 ;  /* 0x0000001f3f0e7899 */ /* 0x000fe40008011412 */
[----:B------:R-:W-:Y:S02]  /*0ca0*/  UIMAD.WIDE.U32 UR16, UR18, UR4, URZ ;  /* 0x00000004121072a5 */ /* 0x000fe4000f8e003f */
[----:B------:R-:W-:-:S04]  /*0cb0*/  UIMAD UR14, UR14, UR4, URZ ;  /* 0x000000040e0e72a4 */ /* 0x000fc8000f8e023f */
[----:B------:R-:W-:Y:S01]  /*0cc0*/  UIMAD UR14, UR18, UR5, UR14 ;  /* 0x00000005120e72a4 */ /* 0x000fe2000f8e020e */
[----:B--2---:R-:W-:-:S03]  /*0cd0*/  IMAD.U32 R3, RZ, RZ, UR6 ;  /* 0x00000006ff037e24 */ /* 0x004fc6000f8e00ff */
[----:B------:R-:W-:Y:S02]  /*0ce0*/  UIADD3 UR14, UR17, UR14, URZ ;  /* 0x0000000e110e7290 */ /* 0x000fe4000fffe03f */
[----:B------:R-:W-:Y:S01]  /*0cf0*/  USHF.R.S32.HI UR18, URZ, 0x1f, UR15 ;  /* 0x0000001f3f127899 */ /* 0x000fe2000801140f */
[----:B------:R-:W-:Y:S01]  /*0d00*/  IMAD R3, R3, 0x80, R242 ;  /* 0x0000008003037824 */ /* 0x000fe200078e02f2 */
[----:B------:R-:W-:-:S04]  /*0d10*/  ULDC.64 UR4, c[0x0][0x178] ;  /* 0x00005e0000047ab9 */ /* 0x000fc80000000a00 */
[----:B------:R-:W-:-:S04]  /*0d20*/  IADD3 R3, R3, -0x80, RZ ;  /* 0xffffff8003037810 */ /* 0x000fc80007ffe0ff */
[C---:B------:R-:W-:Y:S02]  /*0d30*/  ISETP.GE.AND P3, PT, R3.reuse, UR7, PT ;  /* 0x0000000703007c0c */ /* 0x040fe4000bf66270 */
[----:B------:R-:W-:Y:S02]  /*0d40*/  IADD3 R240, R3, UR10, RZ ;  /* 0x0000000a03f07c10 */ /* 0x000fe4000fffe0ff */
[----:B------:R-:W-:-:S03]  /*0d50*/  ISETP.GT.OR P3, PT, R242, 0x7f, P3 ;  /* 0x0000007ff200780c */ /* 0x000fc60001f64670 */
[----:B------:R-:W-:-:S04]  /*0d60*/  @P0 IMAD.HI.U32 R3, R240, c[0x0][0x2bc], RZ ;  /* 0x0000af00f0030a27 */ /* 0x000fc800078e00ff */
[----:B------:R-:W-:Y:S01]  /*0d70*/  IMAD.MOV.U32 R8, RZ, RZ, R240 ;  /* 0x000000ffff087224 */ /* 0x000fe200078e00f0 */
[----:B------:R-:W-:-:S05]  /*0d80*/  @P0 SHF.R.U32.HI R8, RZ, c[0x0][0x2c0], R3 ;  /* 0x0000b000ff080a19 */ /* 0x000fca0000011603 */
[----:B------:R-:W-:-:S04]  /*0d90*/  @!P3 IADD3 R4, P2, R8, UR16, RZ ;  /* 0x000000100804bc10 */ /* 0x000fc8000ff5e0ff */
[----:B------:R-:W-:Y:S02]  /*0da0*/  @!P3 LEA R10, P1, R4, c[0x0][0x2a0], 0x2 ;  /* 0x0000a800040aba11 */ /* 0x000fe400078210ff */
[----:B------:R-:W-:-:S04]  /*0db0*/  @!P3 LEA.HI.X.SX32 R3, R8, UR14, 0x1, P2 ;  /* 0x0000000e0803bc11 */ /* 0x000fc800090f0eff */
[----:B------:R-:W-:-:S05]  /*0dc0*/  @!P3 LEA.HI.X R11, R4, c[0x0][0x2a4], R3, 0x2, P1 ;  /* 0x0000a900040bba11 */ /* 0x000fca00008f1403 */
[----:B------:R1:W2:Y:S01]  /*0dd0*/  @!P3 LDG.E R239, [R10.64] ;  /* 0x0000000c0aefb981 */ /* 0x0002a2000c1e1900 */
[----:B------:R-:W-:Y:S01]  /*0de0*/  IMAD.MOV.U32 R3, RZ, RZ, c[0x0][0x2c4] ;  /* 0x0000b100ff037624 */ /* 0x000fe200078e00ff */
[----:B------:R-:W-:Y:S01]  /*0df0*/  UIMAD UR18, UR18, UR4, URZ ;  /* 0x00000004121272a4 */ /* 0x000fe2000f8e023f */
[----:B------:R-:W-:Y:S01]  /*0e00*/  IMAD.SHL.U32 R33, R25, 0x8, RZ ;  /* 0x0000000819217824 */ /* 0x000fe200078e00ff */
[----:B------:R-:W-:Y:S02]  /*0e10*/  UIMAD.WIDE.U32 UR20, UR15, UR4, URZ ;  /* 0x000000040f1472a5 */ /* 0x000fe4000f8e003f */
[----:B------:R-:W-:Y:S01]  /*0e20*/  UIMAD UR18, UR15, UR5, UR18 ;  /* 0x000000050f1272a4 */ /* 0x000fe2000f8e0212 */
[----:B------:R-:W-:Y:S01]  /*0e30*/  ISETP.NE.AND P1, PT, R3, 0x1, PT ;  /* 0x000000010300780c */ /* 0x000fe20003f25270 */
[----:B------:R-:W-:Y:S01]  /*0e40*/  USEL UR19, UR11, URZ, !UP1 ;  /* 0x0000003f0b137287 */ /* 0x000fe2000c800000 */
[C---:B------:R-:W-:Y:S01]  /*0e50*/  IADD3 R24, R33.reuse, 0x40, RZ ;  /* 0x0000004021187810 */ /* 0x040fe20007ffe0ff */
[----:B------:R-:W-:Y:S01]  /*0e60*/  ULDC.64 UR4, c[0x0][0x1b8] ;  /* 0x00006e0000047ab9 */ /* 0x000fe20000000a00 */
[C---:B------:R-:W-:Y:S01]  /*0e70*/  ISETP.GE.AND P3, PT, R33.reuse, c[0x0][0x198], PT ;  /* 0x0000660021007a0c */ /* 0x040fe20003f66270 */
[----:B------:R-:W-:Y:S01]  /*0e80*/  UIADD3 UR21, UR21, UR18, URZ ;  /* 0x0000001215157290 */ /* 0x000fe2000fffe03f */
[----:B------:R-:W-:Y:S01]  /*0e90*/  SHF.R.S32.HI R32, RZ, 0x1f, R24 ;  /* 0x0000001fff207819 */ /* 0x000fe20000011418 */
[----:B------:R-:W-:Y:S01]  /*0ea0*/  UIMAD UR15, UR8, UR4, URZ ;  /* 0x00000004080f72a4 */ /* 0x000fe2000f8e023f */
[----:B------:R-:W-:Y:S01]  /*0eb0*/  ISETP.GE.AND P2, PT, R24, c[0x0][0x198], PT ;  /* 0x0000660018007a0c */ /* 0x000fe20003f46270 */
[----:B------:R-:W-:Y:S01]  /*0ec0*/  USHF.R.S32.HI UR18, URZ, 0x1f, UR11 ;  /* 0x0000001f3f127899 */ /* 0x000fe2000801140b */
[----:B------:R-:W-:Y:S01]  /*0ed0*/  LEA.HI R32, R32, R24, RZ, 0x3 ;  /* 0x0000001820207211 */ /* 0x000fe200078f18ff */
[----:B------:R-:W-:Y:S01]  /*0ee0*/  UIMAD UR15, UR9, UR5, UR15 ;  /* 0x00000005090f72a4 */ /* 0x000fe2000f8e020f */
[----:B------:R-:W-:Y:S01]  /*0ef0*/  IMAD.WIDE R40, R33, 0x2, RZ ;  /* 0x0000000221287825 */ /* 0x000fe200078e02ff */
[----:B------:R-:W-:Y:S01]  /*0f00*/  UIMAD.WIDE.U32 UR20, UR9, UR4, UR20 ;  /* 0x00000004091472a5 */ /* 0x000fe2000f8e0014 */
[----:B------:R-:W-:Y:S01]  /*0f10*/  LOP3.LUT R32, R32, 0xfffffff8, RZ, 0xc0, !PT ;  /* 0xfffffff820207812 */ /* 0x000fe200078ec0ff */
[----:B------:R-:W-:-:S02]  /*0f20*/  USEL UR18, UR18, URZ, !UP1 ;  /* 0x0000003f12127287 */ /* 0x000fc4000c800000 */
[----:B------:R-:W-:Y:S01]  /*0f30*/  ULDC.64 UR4, c[0x0][0x1c0] ;  /* 0x0000700000047ab9 */ /* 0x000fe20000000a00 */
[C---:B-1----:R-:W-:Y:S01]  /*0f40*/  IMAD R10, R7.reuse, 0x80, R242 ;  /* 0x00000080070a7824 */ /* 0x042fe200078e02f2 */
[----:B------:R-:W-:Y:S01]  /*0f50*/  UIMAD UR18, UR18, UR4, URZ ;  /* 0x00000004121272a4 */ /* 0x000fe2000f8e023f */
[----:B------:R-:W-:Y:S01]  /*0f60*/  LEA R7, R7, R2, 0x7 ;  /* 0x0000000207077211 */ /* 0x000fe200078e38ff */
[----:B------:R-:W-:Y:S01]  /*0f70*/  UIADD3 UR21, UR21, UR15, URZ ;  /* 0x0000000f15157290 */ /* 0x000fe2000fffe03f */
[----:B------:R-:W-:Y:S01]  /*0f80*/  @P1 IMAD.HI.U32 R3, R10, c[0x0][0x2c8], RZ ;  /* 0x0000b2000a031a27 */ /* 0x000fe200078e00ff */
[----:B------:R-:W-:Y:S01]  /*0f90*/  UIMAD UR5, UR19, UR5, UR18 ;  /* 0x00000005130572a4 */ /* 0x000fe2000f8e0212 */
[----:B------:R-:W-:Y:S01]  /*0fa0*/  MOV R9, R10 ;  /* 0x0000000a00097202 */ /* 0x000fe20000000f00 */
[----:B------:R-:W-:Y:S02]  /*0fb0*/  UIMAD.WIDE.U32 UR20, UR19, UR4, UR20 ;  /* 0x00000004131472a5 */ /* 0x000fe4000f8e0014 */
[----:B------:R-:W-:Y:S01]  /*0fc0*/  @P1 SHF.R.U32.HI R9, RZ, c[0x0][0x2cc], R3 ;  /* 0x0000b300ff091a19 */ /* 0x000fe20000011603 */
[----:B------:R-:W-:-:S02]  /*0fd0*/  UISETP.GE.AND UP0, UPT, UR7, 0x81, UPT ;  /* 0x000000810700788c */ /* 0x000fc4000bf06270 */
[----:B------:R-:W-:Y:S01]  /*0fe0*/  UIADD3 UR5, UR21, UR5, URZ ;  /* 0x0000000515057290 */ /* 0x000fe2000fffe03f */
[--C-:B------:R-:W-:Y:S01]  /*0ff0*/  SHF.R.S32.HI R4, RZ, 0x1f, R9.reuse ;  /* 0x0000001fff047819 */ /* 0x100fe20000011409 */
[----:B------:R-:W-:Y:S01]  /*1000*/  IMAD.MOV R3, RZ, RZ, -R9 ;  /* 0x000000ffff037224 */ /* 0x000fe200078e0a09 */
[----:B------:R-:W-:Y:S01]  /*1010*/  MOV R13, UR21 ;  /* 0x00000015000d7c02 */ /* 0x000fe20008000f00 */
[----:B------:R-:W-:Y:S02]  /*1020*/  IMAD.U32 R12, RZ, RZ, UR20 ;  /* 0x00000014ff0c7e24 */ /* 0x000fe4000f8e00ff */
[----:B------:R-:W-:Y:S01]  /*1030*/  IMAD.U32 R13, RZ, RZ, UR5 ;  /* 0x00000005ff0d7e24 */ /* 0x000fe2000f8e00ff */
[----:B------:R-:W-:Y:S01]  /*1040*/  ULDC.64 UR4, c[0x0][0x1e8] ;  /* 0x00007a0000047ab9 */ /* 0x000fe20000000a00 */
[----:B------:R-:W-:Y:S01]  /*1050*/  IMAD R4, R4, c[0x0][0x1b0], RZ ;  /* 0x00006c0004047a24 */ /* 0x000fe200078e02ff */
[----:B------:R-:W-:Y:S01]  /*1060*/  UIMAD UR15, UR8, UR4, URZ ;  /* 0x00000004080f72a4 */ /* 0x000fe2000f8e023f */
[----:B------:R-:W-:Y:S01]  /*1070*/  IMAD R3, R3, c[0x0][0x2c4], R10 ;  /* 0x0000b10003037a24 */ /* 0x000fe200078e020a */
[----:B------:R-:W-:Y:S01]  /*1080*/  LEA.HI R10, R6, R5, RZ, 0x6 ;  /* 0x00000005060a7211 */ /* 0x000fe200078f30ff */
[C---:B------:R-:W-:Y:S01]  /*1090*/  IMAD R4, R9.reuse, c[0x0][0x1b4], R4 ;  /* 0x00006d0009047a24 */ /* 0x040fe200078e0204 */
[----:B------:R-:W-:Y:S01]  /*10a0*/  UIMAD.WIDE.U32 UR20, UR9, UR4, URZ ;  /* 0x00000004091472a5 */ /* 0x000fe2000f8e003f */
[----:B------:R-:W-:Y:S01]  /*10b0*/  IMAD.WIDE.U32 R12, R9, c[0x0][0x1b0], R12 ;  /* 0x00006c00090c7a25 */ /* 0x000fe200078e000c */
[----:B------:R-:W-:Y:S01]  /*10c0*/  SHF.R.S32.HI R9, RZ, 0x1f, R3 ;  /* 0x0000001fff097819 */ /* 0x000fe20000011403 */
[----:B------:R-:W-:-:S02]  /*10d0*/  UIMAD UR5, UR9, UR5, UR15 ;  /* 0x00000005090572a4 */ /* 0x000fc4000f8e020f */
[----:B------:R-:W-:Y:S01]  /*10e0*/  IMAD.IADD R13, R13, 0x1, R4 ;  /* 0x000000010d0d7824 */ /* 0x000fe200078e0204 */
[----:B------:R-:W-:Y:S01]  /*10f0*/  ULEA UR15, UR6, 0xffffff80, 0x7 ;  /* 0xffffff80060f7891 */ /* 0x000fe2000f8e383f */
[----:B------:R-:W-:Y:S01]  /*1100*/  IMAD R4, R9, c[0x0][0x1a8], RZ ;  /* 0x00006a0009047a24 */ /* 0x000fe200078e02ff */
[----:B------:R-:W-:Y:S01]  /*1110*/  SHF.L.U32 R9, R2, 0x6, RZ ;  /* 0x0000000602097819 */ /* 0x000fe200000006ff */
[----:B------:R-:W-:Y:S01]  /*1120*/  IMAD.WIDE.U32 R12, R3, c[0x0][0x1a8], R12 ;  /* 0x00006a00030c7a25 */ /* 0x000fe200078e000c */
[----:B------:R-:W-:Y:S02]  /*1130*/  UIADD3 UR18, UR21, UR5, URZ ;  /* 0x0000000515127290 */ /* 0x000fe4000fffe03f */
[----:B------:R-:W-:Y:S01]  /*1140*/  LOP3.LUT R9, R9, 0x1c0, RZ, 0xc0, !PT ;  /* 0x000001c009097812 */ /* 0x000fe200078ec0ff */
[----:B------:R-:W-:Y:S01]  /*1150*/  IMAD R4, R3, c[0x0][0x1ac], R4 ;  /* 0x00006b0003047a24 */ /* 0x000fe200078e0204 */
[----:B------:R-:W-:Y:S01]  /*1160*/  LEA R18, P1, R12, c[0x0][0x160], 0x1 ;  /* 0x000058000c127a11 */ /* 0x000fe200078208ff */
[----:B------:R-:W-:Y:S01]  /*1170*/  IMAD.SHL.U32 R10, R10, 0x8, RZ ;  /* 0x000000080a0a7824 */ /* 0x000fe200078e00ff */
[----:B------:R-:W-:Y:S01]  /*1180*/  SHF.R.U32.HI R3, RZ, 0x3, R9 ;  /* 0x00000003ff037819 */ /* 0x000fe20000011609 */
[----:B------:R-:W-:Y:S01]  /*1190*/  IMAD.IADD R4, R13, 0x1, R4 ;  /* 0x000000010d047824 */ /* 0x000fe200078e0204 */
[----:B------:R-:W-:Y:S01]  /*11a0*/  LOP3.LUT R241, R9, 0x38, R33, 0xf8, !PT ;  /* 0x0000003809f17812 */ /* 0x000fe200078ef821 */
[----:B------:R-:W-:Y:S01]  /*11b0*/  UIADD3 UR15, UR7, -UR15, URZ ;  /* 0x8000000f070f7290 */ /* 0x000fe2000fffe03f */
[----:B------:R-:W-:Y:S01]  /*11c0*/  IADD3 R9, R7, 0x20, RZ ;  /* 0x0000002007097810 */ /* 0x000fe20007ffe0ff */
[----:B------:R-:W-:Y:S01]  /*11d0*/  ULDC.64 UR4, c[0x0][0x210] ;  /* 0x0000840000047ab9 */ /* 0x000fe20000000a00 */
[----:B------:R-:W-:Y:S01]  /*11e0*/  LEA.HI.X R4, R12, c[0x0][0x164], R4, 0x1, P1 ;  /* 0x000059000c047a11 */ /* 0x000fe200008f0c04 */
[----:B------:R-:W-:Y:S01]  /*11f0*/  UIMAD UR8, UR8, UR4, URZ ;  /* 0x00000004080872a4 */ /* 0x000fe2000f8e023f */
[----:B------:R-:W-:Y:S01]  /*1200*/  SHFL.IDX PT, R12, R18, RZ, 0x181f ;  /* 0x00181fff120c7589 */ /* 0x000fe200000e0000 */
[----:B------:R-:W-:Y:S01]  /*1210*/  LOP3.LUT R241, R241, R3, RZ, 0x3c, !PT ;  /* 0x00000003f1f17212 */ /* 0x000fe200078e3cff */
[----:B-----5:R-:W-:Y:S01]  /*1220*/  IMAD R3, R0, c[0x0][0x2c4], RZ ;  /* 0x0000b10000037a24 */ /* 0x020fe200078e02ff */
[----:B------:R-:W-:Y:S01]  /*1230*/  UIMAD.WIDE.U32 UR22, UR9, UR4, URZ ;  /* 0x00000004091672a5 */ /* 0x000fe2000f8e003f */
[----:B------:R-:W1:Y:S01]  /*1240*/  SHFL.IDX PT, R13, R4, RZ, 0x181f ;  /* 0x00181fff040d7589 */ /* 0x000e6200000e0000 */
[----:B------:R-:W-:Y:S01]  /*1250*/  LOP3.LUT R241, R241, 0xfffffe00, R10, 0xf8, !PT ;  /* 0xfffffe00f1f17812 */ /* 0x000fe200078ef80a */
[----:B------:R-:W-:Y:S01]  /*1260*/  IMAD.MOV R0, RZ, RZ, -R8 ;  /* 0x000000ffff007224 */ /* 0x000fe200078e0a08 */
[-C--:B------:R-:W-:Y:S01]  /*1270*/  ISETP.GE.AND P1, PT, R7, R3.reuse, PT ;  /* 0x000000030700720c */ /* 0x080fe20003f26270 */
[----:B------:R-:W-:Y:S01]  /*1280*/  SHFL.IDX PT, R10, R18, 0x1, 0x181f ;  /* 0x00381f00120a7f89 */ /* 0x000fe200000e0000 */
[----:B------:R-:W-:Y:S01]  /*1290*/  ISETP.GE.AND P4, PT, R9, R3, PT ;  /* 0x000000030900720c */ /* 0x000fe20003f86270 */
[----:B------:R-:W-:Y:S01]  /*12a0*/  IMAD R240, R0, c[0x0][0x2b8], R240 ;  /* 0x0000ae0000f07a24 */ /* 0x000fe200078e02f0 */
[----:B------:R-:W-:Y:S01]  /*12b0*/  SHF.L.U32 R241, R241, 0x1, RZ ;  /* 0x00000001f1f17819 */ /* 0x000fe200000006ff */
[----:B------:R-:W3:Y:S01]  /*12c0*/  SHFL.IDX PT, R11, R4, 0x1, 0x181f ;  /* 0x00381f00040b7f89 */ /* 0x000ee200000e0000 */
[----:B------:R-:W-:Y:S01]  /*12d0*/  IADD3 R8, R7, 0x40, RZ ;  /* 0x0000004007087810 */ /* 0x000fe20007ffe0ff */
[----:B------:R-:W-:Y:S01]  /*12e0*/  IMAD.WIDE.U32 R14, R240, c[0x0][0x1e0], RZ ;  /* 0x00007800f00e7a25 */ /* 0x000fe200078e00ff */
[----:B------:R-:W-:Y:S01]  /*12f0*/  SHF.R.S32.HI R27, RZ, 0x1f, R240 ;  /* 0x0000001fff1b7819 */ /* 0x000fe200000114f0 */
[----:B------:R-:W-:Y:S01]  /*1300*/  SHFL.IDX PT, R19, R4, 0x3, 0x181f ;  /* 0x00781f0004137f89 */ /* 0x000fe200000e0000 */
[----:B------:R-:W-:Y:S01]  /*1310*/  LEA.HI R0, R6, R5, RZ, 0x4 ;  /* 0x0000000506007211 */ /* 0x000fe200078f20ff */
[----:B------:R-:W-:Y:S01]  /*1320*/  IMAD.WIDE.U32 R28, R240, c[0x0][0x208], RZ ;  /* 0x00008200f01c7a25 */ /* 0x000fe200078e00ff */
[----:B------:R-:W-:Y:S01]  /*1330*/  ISETP.GE.AND P5, PT, R8, R3, PT ;  /* 0x000000030800720c */ /* 0x000fe20003fa6270 */
[----:B------:R-:W-:Y:S01]  /*1340*/  UIMAD UR5, UR9, UR5, UR8 ;  /* 0x00000005090572a4 */ /* 0x000fe2000f8e0208 */
[----:B------:R-:W-:Y:S01]  /*1350*/  SHF.R.S32.HI R8, RZ, 0x4, R0 ;  /* 0x00000004ff087819 */ /* 0x000fe20000011400 */
[----:B------:R-:W-:Y:S01]  /*1360*/  IMAD R9, R27, c[0x0][0x1e0], RZ ;  /* 0x000078001b097a24 */ /* 0x000fe200078e02ff */
[----:B------:R-:W-:Y:S01]  /*1370*/  IADD3 R7, R7, 0x60, RZ ;  /* 0x0000006007077810 */ /* 0x000fe20007ffe0ff */
[----:B------:R-:W-:Y:S01]  /*1380*/  IMAD R30, R27, c[0x0][0x208], RZ ;  /* 0x000082001b1e7a24 */ /* 0x000fe200078e02ff */
[----:B------:R-:W-:Y:S01]  /*1390*/  LEA.HI R238, R0, R8, RZ, 0x1 ;  /* 0x0000000800ee7211 */ /* 0x000fe200078f08ff */
[----:B------:R-:W-:Y:S01]  /*13a0*/  IMAD R9, R240, c[0x0][0x1e4], R9 ;  /* 0x00007900f0097a24 */ /* 0x000fe200078e0209 */
[----:B------:R-:W-:Y:S01]  /*13b0*/  LEA.HI R6, R6, R5, RZ, 0x5 ;  /* 0x0000000506067211 */ /* 0x000fe200078f28ff */
[--C-:B-1----:R-:W-:Y:S01]  /*13c0*/  @!P1 IMAD.WIDE R16, R33, 0x2, R12.reuse ;  /* 0x0000000221109825 */ /* 0x102fe200078e020c */
[----:B------:R-:W-:Y:S01]  /*13d0*/  LOP3.LUT R238, R238, 0xfffffffe, RZ, 0xc0, !PT ;  /* 0xfffffffeeeee7812 */ /* 0x000fe200078ec0ff */
[----:B------:R-:W-:Y:S01]  /*13e0*/  UIADD3 UR5, UR23, UR5, URZ ;  /* 0x0000000517057290 */ /* 0x000fe2000fffe03f */
[----:B------:R-:W-:Y:S01]  /*13f0*/  IADD3 R243, R241, 0x100, RZ ;  /* 0x00000100f1f37810 */ /* 0x000fe20007ffe0ff */
[----:B------:R-:W-:Y:S01]  /*1400*/  @!P1 IMAD.WIDE R12, R32, 0x2, R12 ;  /* 0x00000002200c9825 */ /* 0x000fe200078e020c */
[----:B------:R3:W-:Y:S03]  /*1410*/  @!P1 LDGSTS.E.BYPASS.LTC128B.128 [R241+0x100], [R16.64], !P3 ;  /* 0x0010000010f19fae */ /* 0x0007e6000d901d4c */
[----:B------:R-:W-:Y:S01]  /*1420*/  IMAD.IADD R15, R15, 0x1, R9 ;  /* 0x000000010f0f7824 */ /* 0x000fe200078e0209 */
[----:B------:R1:W-:Y:S01]  /*1430*/  @!P1 LDGSTS.E.BYPASS.LTC128B.128 [R241+0x4100], [R12.64], !P2 ;  /* 0x041000000cf19fae */ /* 0x0003e2000d101d4c */
[----:B------:R-:W-:Y:S01]  /*1440*/  LOP3.LUT R9, R0, 0xfffffff0, RZ, 0xc0, !PT ;  /* 0xfffffff000097812 */ /* 0x000fe200078ec0ff */
[----:B------:R-:W-:Y:S01]  /*1450*/  IMAD.IADD R238, R8, 0x1, -R238 ;  /* 0x0000000108ee7824 */ /* 0x000fe200078e0aee */
[----:B------:R-:W-:Y:S01]  /*1460*/  ISETP.GE.AND P1, PT, R7, R3, PT ;  /* 0x000000030700720c */ /* 0x000fe20003f26270 */
[----:B------:R-:W-:Y:S01]  /*1470*/  IMAD R30, R240, c[0x0][0x20c], R30 ;  /* 0x00008300f01e7a24 */ /* 0x000fe200078e021e */
[----:B------:R-:W-:-:S03]  /*1480*/  IADD3 R9, -R9, R5, RZ ;  /* 0x0000000509097210 */ /* 0x000fc60007ffe1ff */
[----:B------:R-:W-:Y:S01]  /*1490*/  IMAD.IADD R31, R29, 0x1, R30 ;  /* 0x000000011d1f7824 */ /* 0x000fe200078e021e */
[----:B------:R-:W-:Y:S02]  /*14a0*/  SHF.R.S32.HI R3, RZ, 0x1f, R9 ;  /* 0x0000001fff037819 */ /* 0x000fe40000011409 */
[----:B------:R-:W-:Y:S02]  /*14b0*/  MOV R30, R28 ;  /* 0x0000001c001e7202 */ /* 0x000fe40000000f00 */
[----:B------:R-:W-:Y:S01]  /*14c0*/  LEA.HI R3, R3, R9, RZ, 0x3 ;  /* 0x0000000903037211 */ /* 0x000fe200078f18ff */
[C-C-:B---3--:R-:W-:Y:S01]  /*14d0*/  @!P4 IMAD.WIDE R16, R33.reuse, 0x2, R10.reuse ;  /* 0x000000022110c825 */ /* 0x148fe200078e020a */
[----:B-1----:R-:W-:Y:S03]  /*14e0*/  SHFL.IDX PT, R12, R18, 0x2, 0x181f ;  /* 0x00581f00120c7f89 */ /* 0x002fe600000e0000 */
[----:B------:R-:W-:Y:S01]  /*14f0*/  @!P4 IMAD.WIDE R10, R32, 0x2, R10 ;  /* 0x00000002200ac825 */ /* 0x000fe200078e020a */
[----:B------:R-:W1:Y:S04]  /*1500*/  SHFL.IDX PT, R13, R4, 0x2, 0x181f ;  /* 0x00581f00040d7f89 */ /* 0x000e6800000e0000 */
[----:B------:R3:W-:Y:S04]  /*1510*/  @!P4 LDGSTS.E.BYPASS.LTC128B.128 [R241+0x1100], [R16.64], !P3 ;  /* 0x0110000010f1cfae */ /* 0x0007e8000d901d4c */
[----:B------:R1:W-:Y:S04]  /*1520*/  @!P4 LDGSTS.E.BYPASS.LTC128B.128 [R241+0x5100], [R10.64], !P2 ;  /* 0x051000000af1cfae */ /* 0x0003e8000d101d4c */
[----:B------:R-:W4:Y:S01]  /*1530*/  SHFL.IDX PT, R18, R18, 0x3, 0x181f ;  /* 0x00781f0012127f89 */ /* 0x000f2200000e0000 */
[----:B-1----:R-:W-:-:S04]  /*1540*/  @!P5 IMAD.WIDE R10, R33, 0x2, R12 ;  /* 0x00000002210ad825 */ /* 0x002fc800078e020c */
[C---:B------:R-:W-:Y:S01]  /*1550*/  @!P5 IMAD.WIDE R12, R32.reuse, 0x2, R12 ;  /* 0x00000002200cd825 */ /* 0x040fe200078e020c */
[----:B------:R1:W-:Y:S03]  /*1560*/  @!P5 LDGSTS.E.BYPASS.LTC128B.128 [R241+0x2100], [R10.64], !P3 ;  /* 0x021000000af1dfae */ /* 0x0003e6000d901d4c */
[--C-:B----4-:R-:W-:Y:S01]  /*1570*/  @!P1 IMAD.WIDE R20, R33, 0x2, R18.reuse ;  /* 0x0000000221149825 */ /* 0x110fe200078e0212 */
[----:B------:R4:W-:Y:S03]  /*1580*/  @!P5 LDGSTS.E.BYPASS.LTC128B.128 [R241+0x6100], [R12.64], !P2 ;  /* 0x061000000cf1dfae */ /* 0x0009e6000d101d4c */
[----:B------:R-:W-:Y:S01]  /*1590*/  @!P1 IMAD.WIDE R18, R32, 0x2, R18 ;  /* 0x0000000220129825 */ /* 0x000fe200078e0212 */
[----:B------:R1:W-:Y:S01]  /*15a0*/  @!P1 LDGSTS.E.BYPASS.LTC128B.128 [R241+0x3100], [R20.64], !P3 ;  /* 0x0310000014f19fae */ /* 0x0003e2000d901d4c */
[----:B------:R-:W-:-:S03]  /*15b0*/  ISETP.GE.AND P3, PT, R24, c[0x0][0x1d4], PT ;  /* 0x0000750018007a0c */ /* 0x000fc60003f66270 */
[----:B------:R1:W-:Y:S04]  /*15c0*/  @!P1 LDGSTS.E.BYPASS.LTC128B.128 [R241+0x7100], [R18.64], !P2 ;  /* 0x0710000012f19fae */ /* 0x0003e8000d101d4c */
[----:B------:R-:W0:Y:S01]  /*15d0*/  LDGDEPBAR ;  /* 0x00000000000079af */ /* 0x000e220000000000 */
[----:B--2---:R-:W-:Y:S01]  /*15e0*/  SHF.R.S32.HI R26, RZ, 0x1f, R239 ;  /* 0x0000001fff1a7819 */ /* 0x004fe200000114ef */
[----:B------:R-:W-:-:S04]  /*15f0*/  IMAD.WIDE.U32 R14, R239, c[0x0][0x1f0], R14 ;  /* 0x00007c00ef0e7a25 */ /* 0x000fc800078e000e */
[----:B------:R-:W-:Y:S01]  /*1600*/  IMAD R0, R26, c[0x0][0x1f0], RZ ;  /* 0x00007c001a007a24 */ /* 0x000fe200078e02ff */
[----:B------:R-:W-:Y:S01]  /*1610*/  IADD3 R7, P4, R14, UR20, RZ ;  /* 0x000000140e077c10 */ /* 0x000fe2000ff9e0ff */
[----:B------:R-:W-:Y:S02]  /*1620*/  IMAD R28, R26, c[0x0][0x218], RZ ;  /* 0x000086001a1c7a24 */ /* 0x000fe400078e02ff */
[----:B------:R-:W-:Y:S01]  /*1630*/  IMAD R4, R239, c[0x0][0x1f4], R0 ;  /* 0x00007d00ef047a24 */ /* 0x000fe200078e0200 */
[----:B------:R-:W-:Y:S01]  /*1640*/  LOP3.LUT R0, R3, 0xfffffff8, RZ, 0xc0, !PT ;  /* 0xfffffff803007812 */ /* 0x000fe200078ec0ff */
[----:B------:R-:W-:-:S03]  /*1650*/  IMAD.WIDE.U32 R26, R239, c[0x0][0x218], R30 ;  /* 0x00008600ef1a7a25 */ /* 0x000fc600078e001e */
[----:B------:R-:W-:Y:S01]  /*1660*/  IADD3.X R4, R15, UR18, R4, P4, !PT ;  /* 0x000000120f047c10 */ /* 0x000fe2000a7fe404 */
[----:B------:R-:W-:Y:S01]  /*1670*/  IMAD.IADD R0, R9, 0x1, -R0 ;  /* 0x0000000109007824 */ /* 0x000fe200078e0a00 */
[----:B------:R-:W-:Y:S01]  /*1680*/  LEA R8, P4, R7, c[0x0][0x1c8], 0x1 ;  /* 0x0000720007087a11 */ /* 0x000fe200078808ff */
[----:B------:R-:W-:Y:S01]  /*1690*/  IMAD R28, R239, c[0x0][0x21c], R28 ;  /* 0x00008700ef1c7a24 */ /* 0x000fe200078e021c */
[----:B------:R-:W-:Y:S01]  /*16a0*/  SHF.L.U32 R9, R238, 0x3, RZ ;  /* 0x00000003ee097819 */ /* 0x000fe200000006ff */
[----:B-1----:R-:W-:Y:S01]  /*16b0*/  IMAD.SHL.U32 R10, R0, 0x40, RZ ;  /* 0x00000040000a7824 */ /* 0x002fe200078e00ff */
[----:B------:R-:W-:Y:S01]  /*16c0*/  LEA.HI.X R4, R7, c[0x0][0x1cc], R4, 0x1, P4 ;  /* 0x0000730007047a11 */ /* 0x000fe200020f0c04 */
[----:B---3--:R-:W-:Y:S01]  /*16d0*/  SHFL.IDX PT, R16, R8, RZ, 0x181f ;  /* 0x00181fff08107589 */ /* 0x008fe200000e0000 */
[----:B------:R-:W-:Y:S02]  /*16e0*/  IADD3 R7, -R2, UR15, RZ ;  /* 0x0000000f02077c10 */ /* 0x000fe4000fffe1ff */
[----:B------:R-:W-:Y:S01]  /*16f0*/  LOP3.LUT R10, R10, 0x1c0, RZ, 0xc0, !PT ;  /* 0x000001c00a0a7812 */ /* 0x000fe200078ec0ff */
[----:B------:R-:W1:Y:S01]  /*1700*/  SHFL.IDX PT, R17, R4, RZ, 0x181f ;  /* 0x00181fff04117589 */ /* 0x000e6200000e0000 */
[----:B------:R-:W-:-:S02]  /*1710*/  ISETP.GE.AND P6, PT, R7, 0x1, PT ;  /* 0x000000010700780c */ /* 0x000fc40003fc6270 */
[----:B------:R-:W-:Y:S01]  /*1720*/  ISETP.GE.AND P5, PT, R7, 0x21, PT ;  /* 0x000000210700780c */ /* 0x000fe20003fa6270 */
[----:B------:R-:W-:Y:S01]  /*1730*/  SHFL.IDX PT, R14, R8, 0x1, 0x181f ;  /* 0x00381f00080e7f89 */ /* 0x000fe200000e0000 */
[----:B------:R-:W-:Y:S02]  /*1740*/  ISETP.GE.AND P4, PT, R33, c[0x0][0x1d4], PT ;  /* 0x0000750021007a0c */ /* 0x000fe40003f86270 */
[----:B------:R-:W-:Y:S01]  /*1750*/  LOP3.LUT R9, R10, 0x8, R9, 0xf8, !PT ;  /* 0x000000080a097812 */ /* 0x000fe200078ef809 */
[----:B------:R-:W2:Y:S01]  /*1760*/  SHFL.IDX PT, R15, R4, 0x1, 0x181f ;  /* 0x00381f00040f7f89 */ /* 0x000ea200000e0000 */
[----:B------:R-:W-:Y:S02]  /*1770*/  SHF.R.U32.HI R10, RZ, 0x3, R10 ;  /* 0x00000003ff0a7819 */ /* 0x000fe4000001160a */
[C---:B------:R-:W-:Y:S01]  /*1780*/  ISETP.GE.AND P2, PT, R7.reuse, 0x41, PT ;  /* 0x000000410700780c */ /* 0x040fe20003f46270 */
[----:B----4-:R-:W-:Y:S01]  /*1790*/  SHFL.IDX PT, R12, R8, 0x2, 0x181f ;  /* 0x00581f00080c7f89 */ /* 0x010fe200000e0000 */
[----:B------:R-:W-:-:S02]  /*17a0*/  ISETP.GT.AND P1, PT, R7, 0x60, PT ;  /* 0x000000600700780c */ /* 0x000fc40003f24270 */
[----:B------:R-:W-:Y:S01]  /*17b0*/  SHF.L.U32 R2, R2, 0x3, RZ ;  /* 0x0000000302027819 */ /* 0x000fe200000006ff */
[----:B------:R-:W-:Y:S04]  /*17c0*/  SHFL.IDX PT, R13, R4, 0x2, 0x181f ;  /* 0x00581f00040d7f89 */ /* 0x000fe800000e0000 */
[----:B------:R-:W-:Y:S04]  /*17d0*/  SHFL.IDX PT, R22, R8, 0x3, 0x181f ;  /* 0x00781f0008167f89 */ /* 0x000fe800000e0000 */
[----:B------:R3:W4:Y:S02]  /*17e0*/  SHFL.IDX PT, R23, R4, 0x3, 0x181f ;  /* 0x00781f0004177f89 */ /* 0x00072400000e0000 */
[----:B---3--:R-:W-:Y:S01]  /*17f0*/  LOP3.LUT R4, R9, R10, RZ, 0x3c, !PT ;  /* 0x0000000a09047212 */ /* 0x008fe200078e3cff */
[----:B-1----:R-:W-:-:S04]  /*1800*/  @P6 IMAD.WIDE R8, R33, 0x2, R16 ;  /* 0x0000000221086825 */ /* 0x002fc800078e0210 */
[C---:B------:R-:W-:Y:S01]  /*1810*/  @P6 IMAD.WIDE R16, R32.reuse, 0x2, R16 ;  /* 0x0000000220106825 */ /* 0x040fe200078e0210 */
[----:B------:R4:W-:Y:S03]  /*1820*/  @P6 LDGSTS.E.BYPASS.LTC128B.128 [R241+0x8100], [R8.64], !P4 ;  /* 0x0810000008f16fae */ /* 0x0009e6000e101d4c */
[C-C-:B--2---:R-:W-:Y:S01]  /*1830*/  @P5 IMAD.WIDE R10, R33.reuse, 0x2, R14.reuse ;  /* 0x00000002210a5825 */ /* 0x144fe200078e020e */
[----:B------:R1:W-:Y:S03]  /*1840*/  @P6 LDGSTS.E.BYPASS.LTC128B.128 [R241+0xc100], [R16.64], !P3 ;  /* 0x0c10000010f16fae */ /* 0x0003e6000d901d4c */
[----:B------:R-:W-:Y:S01]  /*1850*/  @P5 IMAD.WIDE R14, R32, 0x2, R14 ;  /* 0x00000002200e5825 */ /* 0x000fe200078e020e */
[----:B------:R2:W-:Y:S04]  /*1860*/  @P5 LDGSTS.E.BYPASS.LTC128B.128 [R241+0x9100], [R10.64], !P4 ;  /* 0x091000000af15fae */ /* 0x0005e8000e101d4c */
[----:B------:R3:W-:Y:S01]  /*1870*/  @P5 LDGSTS.E.BYPASS.LTC128B.128 [R241+0xd100], [R14.64], !P3 ;  /* 0x0d1000000ef15fae */ /* 0x0007e2000d901d4c */
[----:B----4-:R-:W-:-:S04]  /*1880*/  @P1 IMAD.WIDE R8, R33, 0x2, R22 ;  /* 0x0000000221081825 */ /* 0x010fc800078e0216 */
[----:B------:R-:W-:-:S04]  /*1890*/  @P1 IMAD.WIDE R22, R32, 0x2, R22 ;  /* 0x0000000220161825 */ /* 0x000fc800078e0216 */
[----:B--2---:R-:W-:-:S04]  /*18a0*/  @P2 IMAD.WIDE R10, R33, 0x2, R12 ;  /* 0x00000002210a2825 */ /* 0x004fc800078e020c */
[----:B------:R-:W-:Y:S01]  /*18b0*/  @P2 IMAD.WIDE R12, R32, 0x2, R12 ;  /* 0x00000002200c2825 */ /* 0x000fe200078e020c */
[----:B------:R2:W-:Y:S04]  /*18c0*/  @P2 LDGSTS.E.BYPASS.LTC128B.128 [R241+0xa100], [R10.64], !P4 ;  /* 0x0a1000000af12fae */ /* 0x0005e8000e101d4c */
[----:B------:R3:W-:Y:S04]  /*18d0*/  @P2 LDGSTS.E.BYPASS.LTC128B.128 [R241+0xe100], [R12.64], !P3 ;  /* 0x0e1000000cf12fae */ /* 0x0007e8000d901d4c */
[----:B------:R4:W-:Y:S04]  /*18e0*/  @P1 LDGSTS.E.BYPASS.LTC128B.128 [R241+0xb100], [R8.64], !P4 ;  /* 0x0b10000008f11fae */ /* 0x0009e8000e101d4c */
[----:B------:R1:W-:Y:S01]  /*18f0*/  @P1 LDGSTS.E.BYPASS.LTC128B.128 [R241+0xf100], [R22.64], !P3 ;  /* 0x0f10000016f11fae */ /* 0x0003e2000d901d4c */
[----:B------:R-:W-:-:S02]  /*1900*/  R2P PR, R0, 0x6 ;  /* 0x0000000600007804 */ /* 0x000fc40000000000 */
[----:B------:R-:W-:Y:S01]  /*1910*/  LOP3.LUT P6, RZ, R25, 0x4, RZ, 0xc0, !PT ;  /* 0x0000000419ff7812 */ /* 0x000fe200078cc0ff */
[----:B------:R-:W0:Y:S01]  /*1920*/  LDGDEPBAR ;  /* 0x00000000000079af */ /* 0x000e220000000000 */
[----:B--2---:R-:W-:-:S05]  /*1930*/  IMAD.SHL.U32 R10, R3, 0x40, RZ ;  /* 0x00000040030a7824 */ /* 0x004fca00078e00ff */
[----:B------:R-:W-:Y:S01]  /*1940*/  LOP3.LUT R4, R4, 0xfffffe00, R10, 0xf8, !PT ;  /* 0xfffffe0004047812 */ /* 0x000fe200078ef80a */
[----:B----4-:R-:W-:Y:S02]  /*1950*/  IMAD.SHL.U32 R9, R25, 0x40, RZ ;  /* 0x0000004019097824 */ /* 0x010fe400078e00ff */
[----:B------:R-:W-:-:S03]  /*1960*/  IMAD.SHL.U32 R8, R6, 0x20, RZ ;  /* 0x0000002006087824 */ /* 0x000fc600078e00ff */
[----:B------:R-:W-:Y:S01]  /*1970*/  LOP3.LUT R3, R9, 0x1c0, RZ, 0xc0, !PT ;  /* 0x000001c009037812 */ /* 0x000fe200078ec0ff */
[----:B------:R-:W-:-:S04]  /*1980*/  DEPBAR.LE SB0, 0x1 ;  /* 0x000080400000791a */ /* 0x000fc80000000000 */
[----:B------:R-:W-:Y:S02]  /*1990*/  LOP3.LUT R8, R8, 0x7ffffc00, RZ, 0xc0, !PT ;  /* 0x7ffffc0008087812 */ /* 0x000fe400078ec0ff */
[----:B------:R-:W-:Y:S01]  /*19a0*/  LOP3.LUT R9, R3, 0x8, R2, 0xf8, !PT ;  /* 0x0000000803097812 */ /* 0x000fe200078ef802 */
[----:B------:R-:W-:Y:S01]  /*19b0*/  IMAD.MOV.U32 R2, RZ, RZ, 0x10 ;  /* 0x00000010ff027424 */ /* 0x000fe200078e00ff */
[----:B------:R-:W-:Y:S02]  /*19c0*/  SHF.R.U32.HI R3, RZ, 0x3, R3 ;  /* 0x00000003ff037819 */ /* 0x000fe40000011603 */
[----:B------:R-:W-:Y:S02]  /*19d0*/  IADD3 R188, R4, R8, RZ ;  /* 0x0000000804bc7210 */ /* 0x000fe40007ffe0ff */
[----:B------:R-:W-:Y:S01]  /*19e0*/  LOP3.LUT R0, R9, R3, RZ, 0x3c, !PT ;  /* 0x0000000309007212 */ /* 0x000fe200078e3cff */
[----:B------:R-:W-:Y:S01]  /*19f0*/  IMAD.MOV.U32 R3, RZ, RZ, 0x20 ;  /* 0x00000020ff037424 */ /* 0x000fe200078e00ff */
[----:B------:R-:W-:-:S02]  /*1a00*/  SEL R2, R2, 0xfffffff0, !P1 ;  /* 0xfffffff002027807 */ /* 0x000fc40004800000 */
[----:B------:R-:W-:Y:S01]  /*1a10*/  LEA R196, R188, 0x100, 0x1 ;  /* 0x00000100bcc47811 */ /* 0x000fe200078e08ff */
[----:B------:R-:W-:Y:S01]  /*1a20*/  IMAD R238, R238, 0x200, R0 ;  /* 0x00000200eeee7824 */ /* 0x000fe200078e0200 */
[----:B------:R-:W-:Y:S01]  /*1a30*/  SEL R0, R3, 0xffffffe0, !P2 ;  /* 0xffffffe003007807 */ /* 0x000fe20005000000 */
[----:B------:R-:W-:Y:S01]  /*1a40*/  IMAD.SHL.U32 R188, R188, 0x2, RZ ;  /* 0x00000002bcbc7824 */ /* 0x000fe200078e00ff */
[----:B------:R-:W-:Y:S01]  /*1a50*/  BAR.SYNC.DEFER_BLOCKING 0x0 ;  /* 0x0000000000007b1d */ /* 0x000fe20000010000 */
[-C--:B------:R-:W-:Y:S01]  /*1a60*/  LEA R192, R2, R196.reuse, 0x1 ;  /* 0x000000c402c07211 */ /* 0x080fe200078e08ff */
[----:B------:R-:W-:Y:S01]  /*1a70*/  IMAD.SHL.U32 R238, R238, 0x2, RZ ;  /* 0x00000002eeee7824 */ /* 0x000fe200078e00ff */
[C---:B------:R-:W-:Y:S02]  /*1a80*/  LEA R196, R0.reuse, R196, 0x1 ;  /* 0x000000c400c47211 */ /* 0x040fe400078e08ff */
[----:B------:R-:W-:Y:S01]  /*1a90*/  LOP3.LUT P1, RZ, R25, 0x2, RZ, 0xc0, !PT ;  /* 0x0000000219ff7812 */ /* 0x000fe2000782c0ff */
[----:B------:R-:W-:Y:S01]  /*1aa0*/  IMAD R212, R0, 0x2, R192 ;  /* 0x0000000200d47824 */ /* 0x000fe200078e02c0 */
[----:B------:R-:W-:-:S02]  /*1ab0*/  IADD3 R8, R238, 0x8100, RZ ;  /* 0x00008100ee087810 */ /* 0x000fc40007ffe0ff */
[----:B------:R-:W-:Y:S02]  /*1ac0*/  IADD3 R237, R238, 0x8120, RZ ;  /* 0x00008120eeed7810 */ /* 0x000fe40007ffe0ff */
[----:B------:R-:W-:-:S05]  /*1ad0*/  SEL R3, R3, 0xffffffe0, !P6 ;  /* 0xffffffe003037807 */ /* 0x000fca0007000000 */
[C---:B------:R-:W-:Y:S02]  /*1ae0*/  IMAD R235, R3.reuse, 0x2, R238 ;  /* 0x0000000203eb7824 */ /* 0x040fe400078e02ee */
[----:B------:R-:W-:Y:S02]  /*1af0*/  @P1 IADD3 R237, R8, -0x20, RZ ;  /* 0xffffffe008ed1810 */ /* 0x000fe40007ffe0ff */
[----:B------:R-:W-:Y:S02]  /*1b00*/  IADD3 R26, P1, R26, UR22, RZ ;  /* 0x000000161a1a7c10 */ /* 0x000fe4000ff3e0ff */
[----:B------:R-:W-:Y:S01]  /*1b10*/  LEA R224, R3, R237, 0x1 ;  /* 0x000000ed03e07211 */ /* 0x000fe200078e08ff */
[----:B------:R-:W-:Y:S01]  /*1b20*/  LDSM.16.M88.4 R136, [R188+0x100] ;  /* 0x00010000bc88783b */ /* 0x000fe20000000200 */
[----:B------:R-:W-:Y:S02]  /*1b30*/  IADD3.X R27, R27, UR5, R28, P1, !PT ;  /* 0x000000051b1b7c10 */ /* 0x000fe40008ffe41c */
[----:B------:R-:W-:Y:S01]  /*1b40*/  LEA R29, P1, R26, c[0x0][0x1f8], 0x1 ;  /* 0x00007e001a1d7a11 */ /* 0x000fe200078208ff */
[----:B------:R-:W-:Y:S01]  /*1b50*/  LDSM.16.M88.4 R140, [R192] ;  /* 0x00000000c08c783b */ /* 0x000fe20000000200 */
[----:B------:R-:W-:-:S02]  /*1b60*/  IADD3 R231, R237, 0x800, RZ ;  /* 0x00000800ede77810 */ /* 0x000fc40007ffe0ff */
[----:B------:R-:W-:Y:S01]  /*1b70*/  LEA.HI.X R26, R26, c[0x0][0x1fc], R27, 0x1, P1 ;  /* 0x00007f001a1a7a11 */ /* 0x000fe200008f0c1b */
[----:B------:R-:W-:Y:S01]  /*1b80*/  LDSM.16.M88.4 R172, [R196] ;  /* 0x00000000c4ac783b */ /* 0x000fe20000000200 */
[C---:B------:R-:W-:Y:S02]  /*1b90*/  IADD3 R230, R237.reuse, 0x1000, RZ ;  /* 0x00001000ede67810 */ /* 0x040fe40007ffe0ff */
[C---:B------:R-:W-:Y:S01]  /*1ba0*/  IADD3 R229, R237.reuse, 0x1800, RZ ;  /* 0x00001800ede57810 */ /* 0x040fe20007ffe0ff */
[----:B------:R-:W-:Y:S01]  /*1bb0*/  LDSM.16.M88.4 R184, [R212] ;  /* 0x00000000d4b8783b */ /* 0x000fe20000000200 */
[C---:B------:R-:W-:Y:S02]  /*1bc0*/  IADD3 R228, R237.reuse, 0x2000, RZ ;  /* 0x00002000ede47810 */ /* 0x040fe40007ffe0ff */
[C---:B------:R-:W-:Y:S01]  /*1bd0*/  IADD3 R227, R237.reuse, 0x2800, RZ ;  /* 0x00002800ede37810 */ /* 0x040fe20007ffe0ff */
[----:B------:R-:W-:Y:S01]  /*1be0*/  LDSM.16.M88.4 R188, [R188+0x4100] ;  /* 0x00410000bcbc783b */ /* 0x000fe20000000200 */
[----:B------:R-:W-:-:S02]  /*1bf0*/  IADD3 R226, R237, 0x3000, RZ ;  /* 0x00003000ede27810 */ /* 0x000fc40007ffe0ff */
[C---:B------:R-:W-:Y:S01]  /*1c00*/  IADD3 R225, R237.reuse, 0x3800, RZ ;  /* 0x00003800ede17810 */ /* 0x040fe20007ffe0ff */
[----:B------:R-:W-:Y:S01]  /*1c10*/  LDSM.16.M88.4 R192, [R192+0x4000] ;  /* 0x00400000c0c0783b */ /* 0x000fe20000000200 */
[C---:B------:R-:W-:Y:S02]  /*1c20*/  IADD3 R223, R237.reuse, 0x4000, RZ ;  /* 0x00004000eddf7810 */ /* 0x040fe40007ffe0ff */
[C---:B------:R-:W-:Y:S01]  /*1c30*/  IADD3 R222, R237.reuse, 0x4800, RZ ;  /* 0x00004800edde7810 */ /* 0x040fe20007ffe0ff */
[----:B------:R-:W-:Y:S01]  /*1c40*/  LDSM.16.M88.4 R196, [R196+0x4000] ;  /* 0x00400000c4c4783b */ /* 0x000fe20000000200 */
[C---:B------:R-:W-:Y:S02]  /*1c50*/  IADD3 R221, R237.reuse, 0x5000, RZ ;  /* 0x00005000eddd7810 */ /* 0x040fe40007ffe0ff */
[C---:B------:R-:W-:Y:S01]  /*1c60*/  IADD3 R220, R237.reuse, 0x5800, RZ ;  /* 0x00005800eddc7810 */ /* 0x040fe20007ffe0ff */
[----:B------:R-:W-:Y:S01]  /*1c70*/  LDSM.16.M88.4 R212, [R212+0x4000] ;  /* 0x00400000d4d4783b */ /* 0x000fe20000000200 */
[----:B------:R-:W-:-:S02]  /*1c80*/  IADD3 R219, R237, 0x6000, RZ ;  /* 0x00006000eddb7810 */ /* 0x000fc40007ffe0ff */
[C---:B------:R-:W-:Y:S01]  /*1c90*/  IADD3 R218, R237.reuse, 0x6800, RZ ;  /* 0x00006800edda7810 */ /* 0x040fe20007ffe0ff */
[----:B------:R-:W-:Y:S01]  /*1ca0*/  BAR.SYNC.DEFER_BLOCKING 0x0 ;  /* 0x0000000000007b1d */ /* 0x000fe20000010000 */
[C---:B------:R-:W-:Y:S02]  /*1cb0*/  IADD3 R217, R237.reuse, 0x7000, RZ ;  /* 0x00007000edd97810 */ /* 0x040fe40007ffe0ff */
[----:B------:R-:W-:-:S03]  /*1cc0*/  IADD3 R216, R237, 0x7800, RZ ;  /* 0x00007800edd87810 */ /* 0x000fc60007ffe0ff */
[----:B------:R-:W2:Y:S04]  /*1cd0*/  SHFL.IDX PT, R86, R29, RZ, 0x181f ;  /* 0x00181fff1d567589 */ /* 0x000ea800000e0000 */
[----:B------:R-:W4:Y:S04]  /*1ce0*/  SHFL.IDX PT, R78, R29, 0x1, 0x181f ;  /* 0x00381f001d4e7f89 */ /* 0x000f2800000e0000 */
[----:B------:R-:W1:Y:S04]  /*1cf0*/  SHFL.IDX PT, R34, R29, 0x2, 0x181f ;  /* 0x00581f001d227f89 */ /* 0x000e6800000e0000 */
[----:B------:R-:W3:Y:S04]  /*1d00*/  SHFL.IDX PT, R30, R26, RZ, 0x181f ;  /* 0x00181fff1a1e7589 */ /* 0x000ee800000e0000 */
[----:B------:R-:W-:Y:S01]  /*1d10*/  SHFL.IDX PT, R29, R29, 0x3, 0x181f ;  /* 0x00781f001d1d7f89 */ /* 0x000fe200000e0000 */
[----:B------:R-:W-:-:S04]  /*1d20*/  DEPBAR.LE SB0, 0x0 ;  /* 0x000080000000791a */ /* 0x000fc80000000000 */
[----:B------:R-:W-:Y:S01]  /*1d30*/  BAR.SYNC.DEFER_BLOCKING 0x0 ;  /* 0x0000000000007b1d */ /* 0x000fe20000010000 */
[----:B--2---:R-:W-:-:S05]  /*1d40*/  IADD3 R92, P2, R86, R40, RZ ;  /* 0x00000028565c7210 */ /* 0x004fca0007f5e0ff */
[----:B------:R-:W2:Y:S01]  /*1d50*/  SHFL.IDX PT, R28, R26, 0x1, 0x181f ;  /* 0x00381f001a1c7f89 */ /* 0x000ea200000e0000 */
[----:B----4-:R-:W-:-:S03]  /*1d60*/  IADD3 R84, P1, R40, R78, RZ ;  /* 0x0000004e28547210 */ /* 0x010fc60007f3e0ff */
[----:B------:R-:W4:Y:S01]  /*1d70*/  SHFL.IDX PT, R27, R26, 0x2, 0x181f ;  /* 0x00581f001a1b7f89 */ /* 0x000f2200000e0000 */
[----:B-1----:R-:W-:-:S03]  /*1d80*/  IADD3 R76, P5, R40, R34, RZ ;  /* 0x00000022284c7210 */ /* 0x002fc60007fbe0ff */
[----:B------:R-:W-:Y:S01]  /*1d90*/  SHFL.IDX PT, R26, R26, 0x3, 0x181f ;  /* 0x00781f001a1a7f89 */ /* 0x000fe200000e0000 */
[----:B---3--:R-:W-:-:S03]  /*1da0*/  IMAD.X R93, R30, 0x1, R41, P2 ;  /* 0x000000011e5d7824 */ /* 0x008fc600010e0629 */
[----:B------:R-:W1:Y:S04]  /*1db0*/  LDSM.16.M88.4 R60, [R238+0x8900] ;  /* 0x00890000ee3c783b */ /* 0x000e680000000200 */
[----:B------:R-:W-:Y:S01]  /*1dc0*/  LDSM.16.M88.4 R16, [R237+0x800] ;  /* 0x00080000ed10783b */ /* 0x000fe20000000200 */
[----:B--2---:R-:W-:-:S03]  /*1dd0*/  IMAD.X R85, R41, 0x1, R28, P1 ;  /* 0x0000000129557824 */ /* 0x004fc600008e061c */
[----:B------:R-:W2:Y:S01]  /*1de0*/  LDSM.16.M88.4 R20, [R238+0x8100] ;  /* 0x00810000ee14783b */ /* 0x000ea20000000200 */
[----:B----4-:R-:W-:-:S03]  /*1df0*/  IADD3.X R77, R41, R27, RZ, P5, !PT ;  /* 0x0000001b294d7210 */ /* 0x010fc60002ffe4ff */
[----:B------:R-:W3:Y:S04]  /*1e00*/  LDSM.16.M88.4 R44, [R238+0x9900] ;  /* 0x00990000ee2c783b */ /* 0x000ee80000000200 */
[----:B------:R-:W4:Y:S04]  /*1e10*/  LDSM.16.M88.4 R8, [R237] ;  /* 0x00000000ed08783b */ /* 0x000f280000000200 */
[----:B------:R-:W-:Y:S04]  /*1e20*/  LDSM.16.M88.4 R52, [R238+0x9100] ;  /* 0x00910000ee34783b */ /* 0x000fe80000000200 */
[----:B------:R-:W-:Y:S04]  /*1e30*/  LDSM.16.M88.4 R36, [R238+0xa100] ;  /* 0x00a10000ee24783b */ /* 0x000fe80000000200 */
[----:B------:R-:W-:Y:S04]  /*1e40*/  LDSM.16.M88.4 R88, [R238+0xa900] ;  /* 0x00a90000ee58783b */ /* 0x000fe80000000200 */
[----:B------:R-:W-:Y:S04]  /*1e50*/  LDSM.16.M88.4 R68, [R237+0x2800] ;  /* 0x00280000ed44783b */ /* 0x000fe80000000200 */
[----:B------:R-:W-:Y:S01]  /*1e60*/  LDSM.16.M88.4 R80, [R238+0xb100] ;  /* 0x00b10000ee50783b */ /* 0x000fe20000000200 */
[C---:B-1----:R-:W-:Y:S03]  /*1e70*/  HMMA.16816.F32 R64, R136.reuse, R60, RZ ;  /* 0x0000003c8840723c */ /* 0x042fe600000018ff */
[----:B------:R-:W-:Y:S04]  /*1e80*/  LDSM.16.M88.4 R72, [R238+0xb900] ;  /* 0x00b90000ee48783b */ /* 0x000fe80000000200 */
[----:B------:R-:W-:Y:S01]  /*1e90*/  LDSM.16.M88.4 R100, [R237+0x3800] ;  /* 0x00380000ed64783b */ /* 0x000fe20000000200 */
[C---:B------:R-:W-:Y:S08]  /*1ea0*/  HMMA.16816.F32 R60, R136.reuse, R62, RZ ;  /* 0x0000003e883c723c */ /* 0x040ff000000018ff */
[----:B--2---:R-:W-:Y:S08]  /*1eb0*/  HMMA.16816.F32 R12, R136, R20, RZ ;  /* 0x00000014880c723c */ /* 0x004ff000000018ff */
[C---:B------:R-:W-:Y:S08]  /*1ec0*/  HMMA.16816.F32 R64, R140.reuse, R16, R64 ;  /* 0x000000108c40723c */ /* 0x040ff00000001840 */
[----:B------:R-:W-:Y:S01]  /*1ed0*/  HMMA.16816.F32 R60, R140, R18, R60 ;  /* 0x000000128c3c723c */ /* 0x000fe2000000183c */
[----:B------:R-:W1:Y:S07]  /*1ee0*/  LDSM.16.M88.4 R16, [R237+0x1800] ;  /* 0x00180000ed10783b */ /* 0x000e6e0000000200 */
[C---:B------:R-:W-:Y:S08]  /*1ef0*/  HMMA.16816.F32 R20, R136.reuse, R22, RZ ;  /* 0x000000168814723c */ /* 0x040ff000000018ff */
[C---:B---3--:R-:W-:Y:S08]  /*1f00*/  HMMA.16816.F32 R48, R136.reuse, R44, RZ ;  /* 0x0000002c8830723c */ /* 0x048ff000000018ff */
[----:B------:R-:W-:Y:S08]  /*1f10*/  HMMA.16816.F32 R44, R136, R46, RZ ;  /* 0x0000002e882c723c */ /* 0x000ff000000018ff */
[C---:B----4-:R-:W-:Y:S08]  /*1f20*/  HMMA.16816.F32 R12, R140.reuse, R8, R12 ;  /* 0x000000088c0c723c */ /* 0x050ff0000000180c */
[C---:B------:R-:W-:Y:S01]  /*1f30*/  HMMA.16816.F32 R20, R140.reuse, R10, R20 ;  /* 0x0000000a8c14723c */ /* 0x040fe20000001814 */
[----:B------:R-:W2:Y:S07]  /*1f40*/  LDSM.16.M88.4 R8, [R237+0x1000] ;  /* 0x00100000ed08783b */ /* 0x000eae0000000200 */
[C---:B-1----:R-:W-:Y:S07]  /*1f50*/  HMMA.16816.F32 R48, R140.reuse, R16, R48 ;  /* 0x000000108c30723c */ /* 0x042fee0000001830 */
[----:B------:R-:W-:Y:S01]  /*1f60*/  IMAD.WIDE R16, R32, 0x2, RZ ;  /* 0x0000000220107825 */ /* 0x000fe200078e02ff */
[----:B------:R-:W-:Y:S04]  /*1f70*/  HMMA.16816.F32 R44, R140, R18, R44 ;  /* 0x000000128c2c723c */ /* 0x000fe8000000182c */
[----:B------:R-:W-:-:S02]  /*1f80*/  IADD3 R86, P1, R86, R16, RZ ;  /* 0x0000001056567210 */ /* 0x000fc40007f3e0ff */
[----:B------:R-:W-:Y:S02]  /*1f90*/  IADD3 R78, P5, R16, R78, RZ ;  /* 0x0000004e104e7210 */ /* 0x000fe40007fbe0ff */
[-C--:B------:R-:W-:Y:S01]  /*1fa0*/  IADD3 R18, P2, R40, R29.reuse, RZ ;  /* 0x0000001d28127210 */ /* 0x080fe20007f5e0ff */
[C---:B------:R-:W-:Y:S01]  /*1fb0*/  HMMA.16816.F32 R56, R136.reuse, R52, RZ ;  /* 0x000000348838723c */ /* 0x040fe200000018ff */
[----:B------:R-:W-:Y:S01]  /*1fc0*/  IMAD.X R87, R30, 0x1, R17, P1 ;  /* 0x000000011e577824 */ /* 0x000fe200008e0611 */
[----:B------:R-:W-:Y:S02]  /*1fd0*/  IADD3.X R79, R17, R28, RZ, P5, !PT ;  /* 0x0000001c114f7210 */ /* 0x000fe40002ffe4ff */
[----:B------:R-:W-:Y:S01]  /*1fe0*/  IMAD.X R19, R41, 0x1, R26, P2 ;  /* 0x0000000129137824 */ /* 0x000fe200010e061a */
[C---:B------:R-:W-:Y:S02]  /*1ff0*/  IADD3 R34, P2, R16.reuse, R34, RZ ;  /* 0x0000002210227210 */ /* 0x040fe40007f5e0ff */
[----:B------:R-:W-:Y:S01]  /*2000*/  IADD3 R16, P1, R16, R29, RZ ;  /* 0x0000001d10107210 */ /* 0x000fe20007f3e0ff */
[----:B------:R-:W-:Y:S01]  /*2010*/  HMMA.16816.F32 R52, R136, R54, RZ ;  /* 0x000000368834723c */ /* 0x000fe200000018ff */
[----:B------:R-:W-:Y:S01]  /*2020*/  ISETP.GE.AND P5, PT, R33, c[0x0][0x1d4], PT ;  /* 0x0000750021007a0c */ /* 0x000fe20003fa6270 */
[----:B------:R-:W-:Y:S01]  /*2030*/  IMAD.X R35, R17, 0x1, R27, P2 ;  /* 0x0000000111237824 */ /* 0x000fe200010e061b */
[----:B------:R-:W-:-:S02]  /*2040*/  ISETP.GE.AND P2, PT, R24, c[0x0][0x1d4], PT ;  /* 0x0000750018007a0c */ /* 0x000fc40003f46270 */
[----:B------:R-:W-:Y:S02]  /*2050*/  IADD3.X R17, R17, R26, RZ, P1, !PT ;  /* 0x0000001a11117210 */ /* 0x000fe40000ffe4ff */
[C---:B------:R-:W-:Y:S01]  /*2060*/  ISETP.LT.OR P1, PT, R7.reuse, 0x1, P5 ;  /* 0x000000010700780c */ /* 0x040fe20002f21670 */
[----:B------:R-:W-:Y:S01]  /*2070*/  LDSM.16.M88.4 R24, [R237+0x3000] ;  /* 0x00300000ed18783b */ /* 0x000fe20000000200 */
[C---:B------:R-:W-:Y:S01]  /*2080*/  ISETP.LT.OR P6, PT, R7.reuse, 0x1, P2 ;  /* 0x000000010700780c */ /* 0x040fe200017c1670 */
[----:B------:R-:W-:Y:S08]  /*2090*/  HMMA.16816.F32 R40, R136, R36, RZ ;  /* 0x000000248828723c */ /* 0x000ff000000018ff */
[C---:B--2---:R-:W-:Y:S08]  /*20a0*/  HMMA.16816.F32 R56, R140.reuse, R8, R56 ;  /* 0x000000088c38723c */ /* 0x044ff00000001838 */
[----:B------:R-:W-:Y:S01]  /*20b0*/  HMMA.16816.F32 R52, R140, R10, R52 ;  /* 0x0000000a8c34723c */ /* 0x000fe20000001834 */
[----:B------:R-:W1:Y:S04]  /*20c0*/  LDSM.16.M88.4 R8, [R237+0x2000] ;  /* 0x00200000ed08783b */ /* 0x000e680000000200 */
[----:B------:R-:W-:Y:S01]  /*20d0*/  @!PT LDS RZ, [RZ] ;  /* 0x00000000fffff984 */ /* 0x000fe20000000800 */
[----:B------:R-:W-:Y:S01]  /*20e0*/  @!PT LDS RZ, [RZ] ;  /* 0x00000000fffff984 */ /* 0x000fe20000000800 */
[----:B------:R-:W-:Y:S01]  /*20f0*/  @!PT LDS RZ, [RZ] ;  /* 0x00000000fffff984 */ /* 0x000fe20000000800 */
[----:B------:R2:W-:Y:S01]  /*2100*/  LDGSTS.E.BYPASS.LTC128B.128 [R241+0x100], [R92.64], !P1 ;  /* 0x001000005cf17fae */ /* 0x0005e2000c901d4c */
[----:B------:R-:W-:-:S02]  /*2110*/  ISETP.LT.OR P1, PT, R7, 0x21, P5 ;  /* 0x000000210700780c */ /* 0x000fc40002f21670 */
[----:B------:R-:W-:Y:S01]  /*2120*/  HMMA.16816.F32 R36, R136, R38, RZ ;  /* 0x000000268824723c */ /* 0x000fe200000018ff */
[----:B------:R3:W-:Y:S01]  /*2130*/  LDGSTS.E.BYPASS.LTC128B.128 [R241+0x4100], [R86.64], !P6 ;  /* 0x0410000056f17fae */ /* 0x0007e2000f101d4c */
[----:B------:R-:W-:-:S06]  /*2140*/  ISETP.LT.OR P6, PT, R7, 0x21, P2 ;  /* 0x000000210700780c */ /* 0x000fcc00017c1670 */
[C---:B------:R-:W-:Y:S03]  /*2150*/  HMMA.16816.F32 R28, R136.reuse, R88, RZ ;  /* 0x00000058881c723c */ /* 0x040fe600000018ff */
[----:B------:R3:W-:Y:S01]  /*2160*/  LDGSTS.E.BYPASS.LTC128B.128 [R241+0x1100], [R84.64], !P1 ;  /* 0x0110000054f17fae */ /* 0x0007e2000c901d4c */
[C---:B------:R-:W-:Y:S02]  /*2170*/  ISETP.LT.OR P1, PT, R7.reuse, 0x41, P5 ;  /* 0x000000410700780c */ /* 0x040fe40002f21670 */
[C---:B------:R-:W-:Y:S01]  /*2180*/  ISETP.LT.OR P5, PT, R7.reuse, 0x61, P5 ;  /* 0x000000610700780c */ /* 0x040fe20002fa1670 */
[----:B------:R4:W-:Y:S01]  /*2190*/  LDGSTS.E.BYPASS.LTC128B.128 [R241+0x5100], [R78.64], !P6 ;  /* 0x051000004ef17fae */ /* 0x0009e2000f101d4c */
[C---:B------:R-:W-:Y:S01]  /*21a0*/  ISETP.LT.OR P6, PT, R7.reuse, 0x41, P2 ;  /* 0x000000410700780c */ /* 0x040fe200017c1670 */
[----:B------:R-:W-:Y:S01]  /*21b0*/  HMMA.16816.F32 R88, R136, R90, RZ ;  /* 0x0000005a8858723c */ /* 0x000fe200000018ff */
[----:B------:R-:W-:-:S07]  /*21c0*/  ISETP.LT.OR P2, PT, R7, 0x61, P2 ;  /* 0x000000610700780c */ /* 0x000fce0001741670 */
[----:B------:R4:W-:Y:S01]  /*21d0*/  LDGSTS.E.BYPASS.LTC128B.128 [R241+0x2100], [R76.64], !P1 ;  /* 0x021000004cf17fae */ /* 0x0009e2000c901d4c */
[----:B------:R-:W-:-:S03]  /*21e0*/  PLOP3.LUT P1, PT, PT, PT, UP0, 0x40, 0x0 ;  /* 0x000000000000781c */ /* 0x000fc60003f2e808 */
[----:B------:R1:W-:Y:S01]  /*21f0*/  LDGSTS.E.BYPASS.LTC128B.128 [R241+0x6100], [R34.64], !P6 ;  /* 0x0610000022f17fae */ /* 0x0003e2000f101d4c */
[----:B------:R-:W-:Y:S02]  /*2200*/  ISETP.GT.AND P6, PT, R242, 0x7f, PT ;  /* 0x0000007ff200780c */ /* 0x000fe40003fc4270 */
[----:B------:R-:W-:Y:S01]  /*2210*/  HMMA.16816.F32 R28, R140, R68, R28 ;  /* 0x000000448c1c723c */ /* 0x000fe2000000181c */
[----:B------:R4:W-:Y:S04]  /*2220*/  LDGSTS.E.BYPASS.LTC128B.128 [R241+0x3100], [R18.64], !P5 ;  /* 0x0310000012f17fae */ /* 0x0009e8000e901d4c */
[----:B------:R4:W-:Y:S03]  /*2230*/  LDGSTS.E.BYPASS.LTC128B.128 [R241+0x7100], [R16.64], !P2 ;  /* 0x0710000010f17fae */ /* 0x0009e6000d101d4c */
[C---:B---3--:R-:W-:Y:S01]  /*2240*/  HMMA.16816.F32 R84, R136.reuse, R80, RZ ;  /* 0x000000508854723c */ /* 0x048fe200000018ff */
[----:B------:R-:W3:Y:S04]  /*2250*/  LDSM.16.M88.4 R96, [R235+0x8100] ;  /* 0x00810000eb60783b */ /* 0x000ee80000000200 */
[----:B--2---:R-:W-:Y:S03]  /*2260*/  LDSM.16.M88.4 R92, [R235+0x9900] ;  /* 0x00990000eb5c783b */ /* 0x004fe60000000200 */
[----:B------:R-:W-:Y:S01]  /*2270*/  HMMA.16816.F32 R80, R136, R82, RZ ;  /* 0x000000528850723c */ /* 0x000fe200000018ff */
[----:B------:R-:W-:Y:S04]  /*2280*/  LDSM.16.M88.4 R104, [R237+0x4000] ;  /* 0x00400000ed68783b */ /* 0x000fe80000000200 */
[----:B------:R-:W0:Y:S03]  /*2290*/  LDGDEPBAR ;  /* 0x00000000000079af */ /* 0x000e260000000000 */
[----:B-1----:R-:W-:Y:S01]  /*22a0*/  HMMA.16816.F32 R40, R140, R8, R40 ;  /* 0x000000088c28723c */ /* 0x002fe20000001828 */
[----:B------:R-:W-:-:S02]  /*22b0*/  SHF.R.S32.HI R35, RZ, 0x1f, R33 ;  /* 0x0000001fff237819 */ /* 0x000fc40000011421 */
[----:B------:R-:W-:Y:S01]  /*22c0*/  SHF.R.S32.HI R34, RZ, 0x1f, R32 ;  /* 0x0000001fff227819 */ /* 0x000fe20000011420 */
[----:B----4-:R-:W1:Y:S04]  /*22d0*/  LDSM.16.M88.4 R16, [R235+0x8900] ;  /* 0x00890000eb10783b */ /* 0x010e680000000200 */
[C---:B------:R-:W-:Y:S01]  /*22e0*/  HMMA.16816.F32 R36, R140.reuse, R10, R36 ;  /* 0x0000000a8c24723c */ /* 0x040fe20000001824 */
[----:B------:R-:W2:Y:S07]  /*22f0*/  LDSM.16.M88.4 R8, [R235+0x9100] ;  /* 0x00910000eb08783b */ /* 0x000eae0000000200 */
[C---:B------:R-:W-:Y:S08]  /*2300*/  HMMA.16816.F32 R84, R140.reuse, R24, R84 ;  /* 0x000000188c54723c */ /* 0x040ff00000001854 */
[C---:B------:R-:W-:Y:S01]  /*2310*/  HMMA.16816.F32 R80, R140.reuse, R26, R80 ;  /* 0x0000001a8c50723c */ /* 0x040fe20000001850 */
[----:B------:R-:W4:Y:S07]  /*2320*/  LDSM.16.M88.4 R24, [R235+0xa900] ;  /* 0x00a90000eb18783b */ /* 0x000f2e0000000200 */
[----:B------:R-:W-:Y:S01]  /*2330*/  HMMA.16816.F32 R88, R140, R70, R88 ;  /* 0x000000468c58723c */ /* 0x000fe20000001858 */
[----:B------:R-:W-:Y:S07]  /*2340*/  LDSM.16.M88.4 R68, [R235+0xa100] ;  /* 0x00a10000eb44783b */ /* 0x000fee0000000200 */
[C---:B---3--:R-:W-:Y:S08]  /*2350*/  HMMA.16816.F32 R12, R172.reuse, R96, R12 ;  /* 0x00000060ac0c723c */ /* 0x048ff0000000180c */
[C---:B-1----:R-:W-:Y:S08]  /*2360*/  HMMA.16816.F32 R64, R172.reuse, R16, R64 ;  /* 0x00000010ac40723c */ /* 0x042ff00000001840 */
[C---:B------:R-:W-:Y:S01]  /*2370*/  HMMA.16816.F32 R60, R172.reuse, R18, R60 ;  /* 0x00000012ac3c723c */ /* 0x040fe2000000183c */
[----:B------:R-:W1:Y:S07]  /*2380*/  LDSM.16.M88.4 R16, [R235+0xb100] ;  /* 0x00b10000eb10783b */ /* 0x000e6e0000000200 */
[----:B------:R-:W-:Y:S01]  /*2390*/  HMMA.16816.F32 R20, R172, R98, R20 ;  /* 0x00000062ac14723c */ /* 0x000fe20000001814 */
[----:B------:R-:W3:Y:S07]  /*23a0*/  LDSM.16.M88.4 R96, [R224] ;  /* 0x00000000e060783b */ /* 0x000eee0000000200 */
[C---:B------:R-:W-:Y:S08]  /*23b0*/  HMMA.16816.F32 R76, R136.reuse, R72, RZ ;  /* 0x00000048884c723c */ /* 0x040ff000000018ff */
[----:B------:R-:W-:Y:S08]  /*23c0*/  HMMA.16816.F32 R72, R136, R74, RZ ;  /* 0x0000004a8848723c */ /* 0x000ff000000018ff */
[C---:B--2---:R-:W-:Y:S08]  /*23d0*/  HMMA.16816.F32 R56, R172.reuse, R8, R56 ;  /* 0x00000008ac38723c */ /* 0x044ff00000001838 */
[C---:B------:R-:W-:Y:S01]  /*23e0*/  HMMA.16816.F32 R52, R172.reuse, R10, R52 ;  /* 0x0000000aac34723c */ /* 0x040fe20000001834 */
[----:B------:R-:W2:Y:S07]  /*23f0*/  LDSM.16.M88.4 R8, [R235+0xb900] ;  /* 0x00b90000eb08783b */ /* 0x000eae0000000200 */
[C---:B----4-:R-:W-:Y:S08]  /*2400*/  HMMA.16816.F32 R28, R172.reuse, R24, R28 ;  /* 0x00000018ac1c723c */ /* 0x050ff0000000181c */
[----:B------:R-:W-:Y:S01]  /*2410*/  HMMA.16816.F32 R88, R172, R26, R88 ;  /* 0x0000001aac58723c */ /* 0x000fe20000001858 */
[----:B------:R-:W4:Y:S07]  /*2420*/  LDSM.16.M88.4 R24, [R238+0xc100] ;  /* 0x00c10000ee18783b */ /* 0x000f2e0000000200 */
[C---:B------:R-:W-:Y:S08]  /*2430*/  HMMA.16816.F32 R76, R140.reuse, R100, R76 ;  /* 0x000000648c4c723c */ /* 0x040ff0000000184c */
[----:B------:R-:W-:Y:S01]  /*2440*/  HMMA.16816.F32 R72, R140, R102, R72 ;  /* 0x000000668c48723c */ /* 0x000fe20000001848 */
[----:B------:R-:W-:Y:S07]  /*2450*/  LDSM.16.M88.4 R100, [R224+0x2800] ;  /* 0x00280000e064783b */ /* 0x000fee0000000200 */
[C---:B-1----:R-:W-:Y:S08]  /*2460*/  HMMA.16816.F32 R84, R172.reuse, R16, R84 ;  /* 0x00000010ac54723c */ /* 0x042ff00000001854 */
[C---:B------:R-:W-:Y:S01]  /*2470*/  HMMA.16816.F32 R80, R172.reuse, R18, R80 ;  /* 0x00000012ac50723c */ /* 0x040fe20000001850 */
[----:B------:R-:W1:Y:S07]  /*2480*/  LDSM.16.M88.4 R16, [R224+0x1800] ;  /* 0x00180000e010783b */ /* 0x000e6e0000000200 */
[C---:B------:R-:W-:Y:S08]  /*2490*/  HMMA.16816.F32 R40, R172.reuse, R68, R40 ;  /* 0x00000044ac28723c */ /* 0x040ff00000001828 */
[----:B------:R-:W-:Y:S01]  /*24a0*/  HMMA.16816.F32 R36, R172, R70, R36 ;  /* 0x00000046ac24723c */ /* 0x000fe20000001824 */
[----:B------:R-:W1:Y:S07]  /*24b0*/  LDSM.16.M88.4 R68, [R224+0x1000] ;  /* 0x00100000e044783b */ /* 0x000e6e0000000200 */
[----:B---3--:R-:W-:Y:S08]  /*24c0*/  HMMA.16816.F32 R12, R184, R96, R12 ;  /* 0x00000060b80c723c */ /* 0x008ff0000000180c */
[C---:B------:R-:W-:Y:S08]  /*24d0*/  HMMA.16816.F32 R48, R172.reuse, R92, R48 ;  /* 0x0000005cac30723c */ /* 0x040ff00000001830 */
[C---:B------:R-:W-:Y:S01]  /*24e0*/  HMMA.16816.F32 R44, R172.reuse, R94, R44 ;  /* 0x0000005eac2c723c */ /* 0x040fe2000000182c */
[----:B------:R-:W3:Y:S07]  /*24f0*/  LDSM.16.M88.4 R92, [R224+0x800] ;  /* 0x00080000e05c783b */ /* 0x000eee0000000200 */
[C---:B--2---:R-:W-:Y:S08]  /*2500*/  HMMA.16816.F32 R76, R172.reuse, R8, R76 ;  /* 0x00000008ac4c723c */ /* 0x044ff0000000184c */
[----:B------:R-:W-:Y:S01]  /*2510*/  HMMA.16816.F32 R72, R172, R10, R72 ;  /* 0x0000000aac48723c */ /* 0x000fe20000001848 */
[----:B------:R-:W2:Y:S07]  /*2520*/  LDSM.16.M88.4 R8, [R224+0x2000] ;  /* 0x00200000e008783b */ /* 0x000eae0000000200 */
[----:B----4-:R-:W-:Y:S08]  /*2530*/  HMMA.16816.F32 R12, R188, R24, R12 ;  /* 0x00000018bc0c723c */ /* 0x010ff0000000180c */
[C---:B-1----:R-:W-:Y:S08]  /*2540*/  HMMA.16816.F32 R48, R184.reuse, R16, R48 ;  /* 0x00000010b830723c */ /* 0x042ff00000001830 */
[C---:B------:R-:W-:Y:S01]  /*2550*/  HMMA.16816.F32 R44, R184.reuse, R18, R44 ;  /* 0x00000012b82c723c */ /* 0x040fe2000000182c */
[----:B------:R-:W1:Y:S07]  /*2560*/  LDSM.16.M88.4 R16, [R235+0xc100] ;  /* 0x00c10000eb10783b */ /* 0x000e6e0000000200 */
[C---:B------:R-:W-:Y:S01]  /*2570*/  HMMA.16816.F32 R20, R184.reuse, R98, R20 ;  /* 0x00000062b814723c */ /* 0x040fe20000001814 */
[----:B------:R-:W-:Y:S07]  /*2580*/  LDSM.16.M88.4 R96, [R224+0x3000] ;  /* 0x00300000e060783b */ /* 0x000fee0000000200 */
[C---:B------:R-:W-:Y:S08]  /*2590*/  HMMA.16816.F32 R56, R184.reuse, R68, R56 ;  /* 0x00000044b838723c */ /* 0x040ff00000001838 */
[----:B------:R-:W-:Y:S01]  /*25a0*/  HMMA.16816.F32 R52, R184, R70, R52 ;  /* 0x00000046b834723c */ /* 0x000fe20000001834 */
[----:B------:R-:W4:Y:S07]  /*25b0*/  LDSM.16.M88.4 R68, [R238+0xc900] ;  /* 0x00c90000ee44783b */ /* 0x000f2e0000000200 */
[----:B------:R-:W-:Y:S08]  /*25c0*/  HMMA.16816.F32 R12, R192, R104, R12 ;  /* 0x00000068c00c723c */ /* 0x000ff0000000180c */
[C---:B---3--:R-:W-:Y:S08]  /*25d0*/  HMMA.16816.F32 R64, R184.reuse, R92, R64 ;  /* 0x0000005cb840723c */ /* 0x048ff00000001840 */
[C---:B--2---:R-:W-:Y:S08]  /*25e0*/  HMMA.16816.F32 R40, R184.reuse, R8, R40 ;  /* 0x00000008b828723c */ /* 0x044ff00000001828 */
[----:B------:R-:W-:Y:S01]  /*25f0*/  HMMA.16816.F32 R36, R184, R10, R36 ;  /* 0x0000000ab824723c */ /* 0x000fe20000001824 */
[----:B------:R-:W2:Y:S07]  /*2600*/  LDSM.16.M88.4 R8, [R224+0x4000] ;  /* 0x00400000e008783b */ /* 0x000eae0000000200 */
[----:B------:R-:W-:Y:S01]  /*2610*/  HMMA.16816.F32 R20, R188, R26, R20 ;  /* 0x0000001abc14723c */ /* 0x000fe20000001814 */
[----:B------:R-:W3:Y:S07]  /*2620*/  LDSM.16.M88.4 R24, [R237+0x4800] ;  /* 0x00480000ed18783b */ /* 0x000eee0000000200 */
[----:B------:R-:W-:Y:S01]  /*2630*/  HMMA.16816.F32 R60, R184, R94, R60 ;  /* 0x0000005eb83c723c */ /* 0x000fe2000000183c */
[----:B------:R-:W2:Y:S07]  /*2640*/  LDSM.16.M88.4 R92, [R224+0x3800] ;  /* 0x00380000e05c783b */ /* 0x000eae0000000200 */
[----:B-1----:R-:W-:Y:S08]  /*2650*/  HMMA.16816.F32 R12, R196, R16, R12 ;  /* 0x00000010c40c723c */ /* 0x002ff0000000180c */
[----:B----4-:R-:W-:Y:S08]  /*2660*/  HMMA.16816.F32 R64, R188, R68, R64 ;  /* 0x00000044bc40723c */ /* 0x010ff00000001840 */
[----:B------:R-:W-:Y:S08]  /*2670*/  HMMA.16816.F32 R20, R192, R106, R20 ;  /* 0x0000006ac014723c */ /* 0x000ff00000001814 */
[C---:B------:R-:W-:Y:S01]  /*2680*/  HMMA.16816.F32 R104, R184.reuse, R96, R84 ;  /* 0x00000060b868723c */ /* 0x040fe20000001854 */
[----:B------:R-:W1:Y:S07]  /*2690*/  LDSM.16.M88.4 R84, [R235+0xc900] ;  /* 0x00c90000eb54783b */ /* 0x000e6e0000000200 */
[C---:B------:R-:W-:Y:S08]  /*26a0*/  HMMA.16816.F32 R28, R184.reuse, R100, R28 ;  /* 0x00000064b81c723c */ /* 0x040ff0000000181c */
[----:B------:R-:W-:Y:S01]  /*26b0*/  HMMA.16816.F32 R88, R184, R102, R88 ;  /* 0x00000066b858723c */ /* 0x000fe20000001858 */
[----:B------:R-:W4:Y:S07]  /*26c0*/  LDSM.16.M88.4 R100, [R238+0xd100] ;  /* 0x00d10000ee64783b */ /* 0x000f2e0000000200 */
[----:B--2---:R-:W-:Y:S08]  /*26d0*/  HMMA.16816.F32 R12, R212, R8, R12 ;  /* 0x00000008d40c723c */ /* 0x004ff0000000180c */
[----:B---3--:R-:W-:Y:S08]  /*26e0*/  HMMA.16816.F32 R64, R192, R24, R64 ;  /* 0x00000018c040723c */ /* 0x008ff00000001840 */
[C---:B------:R-:W-:Y:S08]  /*26f0*/  HMMA.16816.F32 R76, R184.reuse, R92, R76 ;  /* 0x0000005cb84c723c */ /* 0x040ff0000000184c */
[----:B------:R-:W-:Y:S01]  /*2700*/  HMMA.16816.F32 R72, R184, R94, R72 ;  /* 0x0000005eb848723c */ /* 0x000fe20000001848 */
[----:B------:R-:W2:Y:S01]  /*2710*/  LDSM.16.M88.4 R92, [R238+0xd900] ;  /* 0x00d90000ee5c783b */ /* 0x000ea20000000200 */
[----:B------:R-:W-:-:S02]  /*2720*/  FMUL.FTZ R14, R14, c[0x0][0x320] ;  /* 0x0000c8000e0e7a20 */ /* 0x000fc40000410000 */
[----:B------:R-:W-:Y:S02]  /*2730*/  FMUL.FTZ R3, R12, c[0x0][0x320] ;  /* 0x0000c8000c037a20 */ /* 0x000fe40000410000 */
[----:B------:R-:W-:Y:S02]  /*2740*/  FMUL.FTZ R7, R13, c[0x0][0x320] ;  /* 0x0000c8000d077a20 */ /* 0x000fe40000410000 */
[C---:B------:R-:W-:Y:S01]  /*2750*/  HMMA.16816.F32 R20, R196.reuse, R18, R20 ;  /* 0x00000012c414723c */ /* 0x040fe20000001814 */
[----:B------:R-:W3:Y:S01]  /*2760*/  LDSM.16.M88.4 R16, [R237+0x5000] ;  /* 0x00500000ed10783b */ /* 0x000ee20000000200 */
[----:B------:R-:W2:Y:S06]  /*2770*/  MUFU.TANH R3, R3 ;  /* 0x0000000300037308 */ /* 0x000eac0000002400 */
[----:B-1----:R-:W-:Y:S02]  /*2780*/  HMMA.16816.F32 R64, R196, R84, R64 ;  /* 0x00000054c440723c */ /* 0x002fe40000001840 */
[----:B------:R1:W1:Y:S05]  /*2790*/  MUFU.TANH R84, R14 ;  /* 0x0000000e00547308 */ /* 0x00026a0000002400 */
[----:B------:R-:W-:Y:S01]  /*27a0*/  FMUL.FTZ R85, R15, c[0x0][0x320] ;  /* 0x0000c8000f557a20 */ /* 0x000fe20000410000 */
[C---:B----4-:R-:W-:Y:S02]  /*27b0*/  HMMA.16816.F32 R56, R188.reuse, R100, R56 ;  /* 0x00000064bc38723c */ /* 0x050fe40000001838 */
[----:B------:R-:W4:Y:S06]  /*27c0*/  MUFU.TANH R7, R7 ;  /* 0x0000000700077308 */ /* 0x000f2c0000002400 */
[----:B------:R-:W-:Y:S01]  /*27d0*/  HMMA.16816.F32 R52, R188, R102, R52 ;  /* 0x00000066bc34723c */ /* 0x000fe20000001834 */
[----:B-1----:R-:W1:Y:S01]  /*27e0*/  LDSM.16.M88.4 R12, [R237+0x5800] ;  /* 0x00580000ed0c783b */ /* 0x002e620000000200 */
[----:B------:R-:W1:Y:S06]  /*27f0*/  MUFU.TANH R85, R85 ;  /* 0x0000005500557308 */ /* 0x000e6c0000002400 */
[----:B------:R-:W-:Y:S01]  /*2800*/  HMMA.16816.F32 R20, R212, R10, R20 ;  /* 0x0000000ad414723c */ /* 0x000fe20000001814 */
[----:B------:R-:W1:Y:S07]  /*2810*/  LDSM.16.M88.4 R8, [R235+0xd100] ;  /* 0x00d10000eb08783b */ /* 0x000e6e0000000200 */
[C---:B--2---:R-:W-:Y:S08]  /*2820*/  HMMA.16816.F32 R48, R188.reuse, R92, R48 ;  /* 0x0000005cbc30723c */ /* 0x044ff00000001830 */
[C---:B------:R-:W-:Y:S08]  /*2830*/  HMMA.16816.F32 R44, R188.reuse, R94, R44 ;  /* 0x0000005ebc2c723c */ /* 0x040ff0000000182c */
[----:B------:R-:W-:Y:S01]  /*2840*/  HMMA.16816.F32 R60, R188, R70, R60 ;  /* 0x00000046bc3c723c */ /* 0x000fe2000000183c */
[----:B------:R-:W-:Y:S01]  /*2850*/  LDSM.16.M88.4 R68, [R224+0x4800] ;  /* 0x00480000e044783b */ /* 0x000fe20000000200 */
[----:B------:R-:W-:-:S02]  /*2860*/  FMUL.FTZ R20, R20, c[0x0][0x320] ;  /* 0x0000c80014147a20 */ /* 0x000fc40000410000 */
[----:B------:R-:W-:Y:S02]  /*2870*/  FMUL.FTZ R21, R21, c[0x0][0x320] ;  /* 0x0000c80015157a20 */ /* 0x000fe40000410000 */
[----:B------:R-:W-:Y:S02]  /*2880*/  FMUL.FTZ R22, R22, c[0x0][0x320] ;  /* 0x0000c80016167a20 */ /* 0x000fe40000410000 */
[----:B---3--:R-:W-:Y:S01]  /*2890*/  HMMA.16816.F32 R56, R192, R16, R56 ;  /* 0x00000010c038723c */ /* 0x008fe20000001838 */
[----:B------:R-:W-:-:S07]  /*28a0*/  FMUL.FTZ R23, R23, c[0x0][0x320] ;  /* 0x0000c80017177a20 */ /* 0x000fce0000410000 */
[C---:B------:R-:W-:Y:S01]  /*28b0*/  HMMA.16816.F32 R52, R192.reuse, R18, R52 ;  /* 0x00000012c034723c */ /* 0x040fe20000001834 */
[----:B------:R-:W2:Y:S07]  /*28c0*/  LDSM.16.M88.4 R16, [R238+0xe100] ;  /* 0x00e10000ee10783b */ /* 0x000eae0000000200 */
[C---:B-1----:R-:W-:Y:S08]  /*28d0*/  HMMA.16816.F32 R48, R192.reuse, R12, R48 ;  /* 0x0000000cc030723c */ /* 0x042ff00000001830 */
[C---:B------:R-:W-:Y:S01]  /*28e0*/  HMMA.16816.F32 R44, R192.reuse, R14, R44 ;  /* 0x0000000ec02c723c */ /* 0x040fe2000000182c */
[----:B------:R-:W1:Y:S07]  /*28f0*/  LDSM.16.M88.4 R12, [R238+0xe900] ;  /* 0x00e90000ee0c783b */ /* 0x000e6e0000000200 */
[----:B------:R-:W-:Y:S01]  /*2900*/  HMMA.16816.F32 R60, R192, R26, R60 ;  /* 0x0000001ac03c723c */ /* 0x000fe2000000183c */
[----:B------:R-:W3:Y:S07]  /*2910*/  LDSM.16.M88.4 R24, [R224+0x5000] ;  /* 0x00500000e018783b */ /* 0x000eee0000000200 */
[C---:B------:R-:W-:Y:S08]  /*2920*/  HMMA.16816.F32 R56, R196.reuse, R8, R56 ;  /* 0x00000008c438723c */ /* 0x040ff00000001838 */
[----:B------:R-:W-:Y:S01]  /*2930*/  HMMA.16816.F32 R52, R196, R10, R52 ;  /* 0x0000000ac434723c */ /* 0x000fe20000001834 */
[----:B------:R-:W3:Y:S07]  /*2940*/  LDSM.16.M88.4 R8, [R237+0x6000] ;  /* 0x00600000ed08783b */ /* 0x000eee0000000200 */
[C---:B--2---:R-:W-:Y:S08]  /*2950*/  HMMA.16816.F32 R40, R188.reuse, R16, R40 ;  /* 0x00000010bc28723c */ /* 0x044ff00000001828 */
[----:B------:R-:W-:Y:S01]  /*2960*/  HMMA.16816.F32 R36, R188, R18, R36 ;  /* 0x00000012bc24723c */ /* 0x000fe20000001824 */
[----:B------:R-:W2:Y:S07]  /*2970*/  LDSM.16.M88.4 R16, [R237+0x6800] ;  /* 0x00680000ed10783b */ /* 0x000eae0000000200 */
[----:B------:R-:W-:Y:S01]  /*2980*/  HMMA.16816.F32 R60, R196, R86, R60 ;  /* 0x00000056c43c723c */ /* 0x000fe2000000183c */
[----:B------:R-:W2:Y:S07]  /*2990*/  MUFU.TANH R86, R22 ;  /* 0x0000001600567308 */ /* 0x000eae0000002400 */
[----:B------:R-:W-:Y:S01]  /*29a0*/  HMMA.16816.F32 R64, R212, R68, R64 ;  /* 0x00000044d440723c */ /* 0x000fe20000001840 */
[----:B------:R-:W2:Y:S07]  /*29b0*/  MUFU.TANH R68, R20 ;  /* 0x0000001400447308 */ /* 0x000eae0000002400 */
[C---:B-1----:R-:W-:Y:S01]  /*29c0*/  HMMA.16816.F32 R28, R188.reuse, R12, R28 ;  /* 0x0000000cbc1c723c */ /* 0x042fe2000000181c */
[----:B------:R-:W1:Y:S07]  /*29d0*/  MUFU.TANH R69, R21 ;  /* 0x0000001500457308 */ /* 0x000e6e0000002400 */
[----:B------:R-:W-:Y:S01]  /*29e0*/  HMMA.16816.F32 R88, R188, R14, R88 ;  /* 0x0000000ebc58723c */ /* 0x000fe20000001858 */
[----:B------:R1:W1:Y:S01]  /*29f0*/  MUFU.TANH R87, R23 ;  /* 0x0000001700577308 */ /* 0x0002620000002400 */
[----:B------:R-:W-:Y:S06]  /*2a00*/  LDSM.16.M88.4 R12, [R237+0x7000] ;  /* 0x00700000ed0c783b */ /* 0x000fec0000000200 */
[----:B---3--:R-:W-:Y:S01]  /*2a10*/  HMMA.16816.F32 R56, R212, R24, R56 ;  /* 0x00000018d438723c */ /* 0x008fe20000001838 */
[----:B------:R-:W-:-:S02]  /*2a20*/  FMUL.FTZ R64, R64, c[0x0][0x320] ;  /* 0x0000c80040407a20 */ /* 0x000fc40000410000 */
[----:B------:R-:W-:Y:S02]  /*2a30*/  FMUL.FTZ R65, R65, c[0x0][0x320] ;  /* 0x0000c80041417a20 */ /* 0x000fe40000410000 */
[----:B------:R-:W-:Y:S02]  /*2a40*/  FMUL.FTZ R66, R66, c[0x0][0x320] ;  /* 0x0000c80042427a20 */ /* 0x000fe40000410000 */
[----:B------:R-:W-:Y:S01]  /*2a50*/  FMUL.FTZ R67, R67, c[0x0][0x320] ;  /* 0x0000c80043437a20 */ /* 0x000fe20000410000 */
[----:B------:R-:W-:Y:S01]  /*2a60*/  HMMA.16816.F32 R52, R212, R26, R52 ;  /* 0x0000001ad434723c */ /* 0x000fe20000001834 */
[----:B-1----:R-:W1:Y:S01]  /*2a70*/  LDSM.16.M88.4 R20, [R235+0xd900] ;  /* 0x00d90000eb14783b */ /* 0x002e620000000200 */
[----:B------:R-:W3:Y:S03]  /*2a80*/  MUFU.TANH R92, R66 ;  /* 0x00000042005c7308 */ /* 0x000ee60000002400 */
[----:B------:R-:W1:Y:S03]  /*2a90*/  LDSM.16.M88.4 R24, [R235+0xe100] ;  /* 0x00e10000eb18783b */ /* 0x000e660000000200 */
[C---:B------:R-:W-:Y:S02]  /*2aa0*/  HMMA.16816.F32 R40, R192.reuse, R8, R40 ;  /* 0x00000008c028723c */ /* 0x040fe40000001828 */
[----:B------:R-:W1:Y:S06]  /*2ab0*/  MUFU.TANH R93, R67 ;  /* 0x00000043005d7308 */ /* 0x000e6c0000002400 */
[----:B------:R-:W-:Y:S01]  /*2ac0*/  HMMA.16816.F32 R36, R192, R10, R36 ;  /* 0x0000000ac024723c */ /* 0x000fe20000001824 */
[----:B------:R-:W3:Y:S01]  /*2ad0*/  LDSM.16.M88.4 R8, [R238+0xf100] ;  /* 0x00f10000ee08783b */ /* 0x000ee20000000200 */
[----:B------:R-:W-:-:S02]  /*2ae0*/  FMUL.FTZ R56, R56, c[0x0][0x320] ;  /* 0x0000c80038387a20 */ /* 0x000fc40000410000 */
[----:B------:R-:W-:Y:S02]  /*2af0*/  FMUL.FTZ R57, R57, c[0x0][0x320] ;  /* 0x0000c80039397a20 */ /* 0x000fe40000410000 */
[----:B------:R-:W-:Y:S02]  /*2b00*/  FMUL.FTZ R58, R58, c[0x0][0x320] ;  /* 0x0000c8003a3a7a20 */ /* 0x000fe40000410000 */
[----:B------:R-:W-:Y:S01]  /*2b10*/  HMMA.16816.F32 R80, R184, R98, R80 ;  /* 0x00000062b850723c */ /* 0x000fe20000001850 */
[----:B------:R-:W-:Y:S01]  /*2b20*/  FMUL.FTZ R52, R52, c[0x0][0x320] ;  /* 0x0000c80034347a20 */ /* 0x000fe20000410000 */
[----:B------:R-:W1:Y:S01]  /*2b30*/  MUFU.TANH R56, R56 ;  /* 0x0000003800387308 */ /* 0x000e620000002400 */
[----:B------:R-:W-:Y:S02]  /*2b40*/  FMUL.FTZ R53, R53, c[0x0][0x320] ;  /* 0x0000c80035357a20 */ /* 0x000fe40000410000 */
[----:B------:R-:W-:Y:S02]  /*2b50*/  FMUL.FTZ R54, R54, c[0x0][0x320] ;  /* 0x0000c80036367a20 */ /* 0x000fe40000410000 */
[----:B------:R-:W-:Y:S01]  /*2b60*/  FMUL.FTZ R55, R55, c[0x0][0x320] ;  /* 0x0000c80037377a20 */ /* 0x000fe20000410000 */
[C---:B--2---:R-:W-:Y:S01]  /*2b70*/  HMMA.16816.F32 R28, R192.reuse, R16, R28 ;  /* 0x00000010c01c723c */ /* 0x044fe2000000181c */
[----:B------:R-:W-:Y:S01]  /*2b80*/  FMUL.FTZ R59, R59, c[0x0][0x320] ;  /* 0x0000c8003b3b7a20 */ /* 0x000fe20000410000 */
[----:B------:R-:W2:Y:S06]  /*2b90*/  MUFU.TANH R182, R54 ;  /* 0x0000003600b67308 */ /* 0x000eac0000002400 */
[----:B------:R-:W-:Y:S01]  /*2ba0*/  HMMA.16816.F32 R88, R192, R18, R88 ;  /* 0x00000012c058723c */ /* 0x000fe20000001858 */
[----:B------:R-:W2:Y:S01]  /*2bb0*/  LDSM.16.M88.4 R16, [R238+0xf900] ;  /* 0x00f90000ee10783b */ /* 0x000ea20000000200 */
[----:B------:R-:W2:Y:S06]  /*2bc0*/  MUFU.TANH R181, R55 ;  /* 0x0000003700b57308 */ /* 0x000eac0000002400 */
[C---:B-1----:R-:W-:Y:S02]  /*2bd0*/  HMMA.16816.F32 R48, R196.reuse, R20, R48 ;  /* 0x00000014c430723c */ /* 0x042fe40000001830 */
[----:B------:R-:W1:Y:S06]  /*2be0*/  MUFU.TANH R57, R57 ;  /* 0x0000003900397308 */ /* 0x000e6c0000002400 */
[----:B------:R-:W-:Y:S01]  /*2bf0*/  HMMA.16816.F32 R44, R196, R22, R44 ;  /* 0x00000016c42c723c */ /* 0x000fe2000000182c */
[----:B------:R-:W1:Y:S01]  /*2c00*/  LDSM.16.M88.4 R20, [R224+0x6000] ;  /* 0x00600000e014783b */ /* 0x000e620000000200 */
[----:B------:R-:W1:Y:S06]  /*2c10*/  MUFU.TANH R58, R58 ;  /* 0x0000003a003a7308 */ /* 0x000e6c0000002400 */
[----:B------:R-:W-:Y:S02]  /*2c20*/  HMMA.16816.F32 R60, R212, R70, R60 ;  /* 0x00000046d43c723c */ /* 0x000fe4000000183c */
[----:B------:R-:W1:Y:S06]  /*2c30*/  MUFU.TANH R70, R64 ;  /* 0x0000004000467308 */ /* 0x000e6c0000002400 */
[----:B------:R-:W-:Y:S02]  /*2c40*/  HMMA.16816.F32 R40, R196, R24, R40 ;  /* 0x00000018c428723c */ /* 0x000fe40000001828 */
[----:B------:R2:W1:Y:S06]  /*2c50*/  MUFU.TANH R71, R65 ;  /* 0x0000004100477308 */ /* 0x00046c0000002400 */
[C---:B---3--:R-:W-:Y:S02]  /*2c60*/  HMMA.16816.F32 R104, R188.reuse, R8, R104 ;  /* 0x00000008bc68723c */ /* 0x048fe40000001868 */
[----:B------:R-:W3:Y:S06]  /*2c70*/  MUFU.TANH R59, R59 ;  /* 0x0000003b003b7308 */ /* 0x000eec0000002400 */
[----:B------:R-:W-:Y:S01]  /*2c80*/  HMMA.16816.F32 R80, R188, R10, R80 ;  /* 0x0000000abc50723c */ /* 0x000fe20000001850 */
[----:B------:R-:W-:Y:S01]  /*2c90*/  LDSM.16.M88.4 R8, [R237+0x7800] ;  /* 0x00780000ed08783b */ /* 0x000fe20000000200 */
[----:B------:R-:W-:-:S02]  /*2ca0*/  FMUL.FTZ R60, R60, c[0x0][0x320] ;  /* 0x0000c8003c3c7a20 */ /* 0x000fc40000410000 */
[----:B------:R-:W-:Y:S01]  /*2cb0*/  FMUL.FTZ R61, R61, c[0x0][0x320] ;  /* 0x0000c8003d3d7a20 */ /* 0x000fe20000410000 */
[----:B--2---:R-:W2:Y:S01]  /*2cc0*/  LDSM.16.M88.4 R64, [R224+0x5800] ;  /* 0x00580000e040783b */ /* 0x004ea20000000200 */
[----:B------:R-:W-:Y:S02]  /*2cd0*/  FMUL.FTZ R62, R62, c[0x0][0x320] ;  /* 0x0000c8003e3e7a20 */ /* 0x000fe40000410000 */
[----:B------:R-:W-:Y:S01]  /*2ce0*/  HMMA.16816.F32 R36, R196, R26, R36 ;  /* 0x0000001ac424723c */ /* 0x000fe20000001824 */
[----:B------:R-:W-:Y:S01]  /*2cf0*/  LDSM.16.M88.4 R24, [R224+0x6800] ;  /* 0x00680000e018783b */ /* 0x000fe20000000200 */
[----:B------:R-:W-:Y:S01]  /*2d00*/  FMUL.FTZ R63, R63, c[0x0][0x320] ;  /* 0x0000c8003f3f7a20 */ /* 0x000fe20000410000 */
[----:B------:R-:W1:Y:S05]  /*2d10*/  MUFU.TANH R60, R60 ;  /* 0x0000003c003c7308 */ /* 0x000e6a0000002400 */
[C---:B------:R-:W-:Y:S03]  /*2d20*/  HMMA.16816.F32 R76, R188.reuse, R16, R76 ;  /* 0x00000010bc4c723c */ /* 0x040fe6000000184c */
[----:B------:R-:W2:Y:S05]  /*2d30*/  MUFU.TANH R61, R61 ;  /* 0x0000003d003d7308 */ /* 0x000eaa0000002400 */
[----:B------:R-:W-:Y:S01]  /*2d40*/  HMMA.16816.F32 R72, R188, R18, R72 ;  /* 0x00000012bc48723c */ /* 0x000fe20000001848 */
[----:B------:R-:W-:Y:S02]  /*2d50*/  LDSM.16.M88.4 R16, [R224+0x7800] ;  /* 0x00780000e010783b */ /* 0x000fe40000000200 */
[----:B------:R-:W2:Y:S05]  /*2d60*/  MUFU.TANH R62, R62 ;  /* 0x0000003e003e7308 */ /* 0x000eaa0000002400 */
[----:B-1----:R-:W-:Y:S03]  /*2d70*/  HMMA.16816.F32 R40, R212, R20, R40 ;  /* 0x00000014d428723c */ /* 0x002fe60000001828 */
[----:B------:R-:W1:Y:S05]  /*2d80*/  MUFU.TANH R63, R63 ;  /* 0x0000003f003f7308 */ /* 0x000e6a0000002400 */
[C---:B------:R-:W-:Y:S08]  /*2d90*/  HMMA.16816.F32 R104, R192.reuse, R12, R104 ;  /* 0x0000000cc068723c */ /* 0x040ff00000001868 */
[----:B------:R-:W-:Y:S01]  /*2da0*/  HMMA.16816.F32 R80, R192, R14, R80 ;  /* 0x0000000ec050723c */ /* 0x000fe20000001850 */
[----:B------:R-:W1:Y:S07]  /*2db0*/  LDSM.16.M88.4 R12, [R235+0xf900] ;  /* 0x00f90000eb0c783b */ /* 0x000e6e0000000200 */
[----:B--2---:R-:W-:Y:S01]  /*2dc0*/  HMMA.16816.F32 R48, R212, R64, R48 ;  /* 0x00000040d430723c */ /* 0x004fe20000001830 */
[----:B------:R-:W2:Y:S01]  /*2dd0*/  MUFU.TANH R64, R52 ;  /* 0x0000003400407308 */ /* 0x000ea20000002400 */
[----:B------:R-:W-:-:S02]  /*2de0*/  FMUL.FTZ R40, R40, c[0x0][0x320] ;  /* 0x0000c80028287a20 */ /* 0x000fc40000410000 */
[----:B------:R-:W-:Y:S02]  /*2df0*/  FMUL.FTZ R41, R41, c[0x0][0x320] ;  /* 0x0000c80029297a20 */ /* 0x000fe40000410000 */
[----:B------:R-:W-:Y:S02]  /*2e00*/  FMUL.FTZ R42, R42, c[0x0][0x320] ;  /* 0x0000c8002a2a7a20 */ /* 0x000fe40000410000 */
[----:B------:R-:W-:Y:S01]  /*2e10*/  HMMA.16816.F32 R36, R212, R22, R36 ;  /* 0x00000016d424723c */ /* 0x000fe20000001824 */
[----:B------:R2:W1:Y:S01]  /*2e20*/  MUFU.TANH R65, R53 ;  /* 0x0000003500417308 */ /* 0x0004620000002400 */
[----:B------:R-:W3:Y:S01]  /*2e30*/  LDSM.16.M88.4 R20, [R235+0xf100] ;  /* 0x00f10000eb14783b */ /* 0x000ee20000000200 */
[----:B------:R-:W-:-:S05]  /*2e40*/  FMUL.FTZ R43, R43, c[0x0][0x320] ;  /* 0x0000c8002b2b7a20 */ /* 0x000fca0000410000 */
[C---:B------:R-:W-:Y:S01]  /*2e50*/  HMMA.16816.F32 R76, R192.reuse, R8, R76 ;  /* 0x00000008c04c723c */ /* 0x040fe2000000184c */
[----:B------:R-:W1:Y:S07]  /*2e60*/  MUFU.TANH R178, R40 ;  /* 0x0000002800b27308 */ /* 0x000e6e0000002400 */
[----:B------:R-:W-:Y:S01]  /*2e70*/  HMMA.16816.F32 R72, R192, R10, R72 ;  /* 0x0000000ac048723c */ /* 0x000fe20000001848 */
[----:B--2---:R-:W2:Y:S01]  /*2e80*/  LDSM.16.M88.4 R52, [R235+0xe900] ;  /* 0x00e90000eb34783b */ /* 0x004ea20000000200 */
[----:B------:R-:W2:Y:S01]  /*2e90*/  MUFU.TANH R177, R41 ;  /* 0x0000002900b17308 */ /* 0x000ea20000002400 */
[----:B------:R-:W-:-:S02]  /*2ea0*/  FMUL.FTZ R48, R48, c[0x0][0x320] ;  /* 0x0000c80030307a20 */ /* 0x000fc40000410000 */
[----:B------:R-:W-:Y:S02]  /*2eb0*/  FMUL.FTZ R49, R49, c[0x0][0x320] ;  /* 0x0000c80031317a20 */ /* 0x000fe40000410000 */
[----:B------:R-:W-:Y:S01]  /*2ec0*/  FMUL.FTZ R50, R50, c[0x0][0x320] ;  /* 0x0000c80032327a20 */ /* 0x000fe20000410000 */
[----:B------:R-:W-:Y:S01]  /*2ed0*/  HMMA.16816.F32 R44, R212, R66, R44 ;  /* 0x00000042d42c723c */ /* 0x000fe2000000182c */
[----:B------:R-:W-:Y:S01]  /*2ee0*/  FMUL.FTZ R51, R51, c[0x0][0x320] ;  /* 0x0000c80033337a20 */ /* 0x000fe20000410000 */
[----:B------:R-:W2:Y:S01]  /*2ef0*/  MUFU.TANH R161, R42 ;  /* 0x0000002a00a17308 */ /* 0x000ea20000002400 */
[----:B------:R-:W-:Y:S02]  /*2f00*/  FMUL.FTZ R36, R36, c[0x0][0x320] ;  /* 0x0000c80024247a20 */ /* 0x000fe40000410000 */
[----:B------:R-:W-:Y:S02]  /*2f10*/  FMUL.FTZ R37, R37, c[0x0][0x320] ;  /* 0x0000c80025257a20 */ /* 0x000fe40000410000 */
[----:B------:R-:W-:Y:S01]  /*2f20*/  FMUL.FTZ R38, R38, c[0x0][0x320] ;  /* 0x0000c80026267a20 */ /* 0x000fe20000410000 */
[C---:B-1----:R-:W-:Y:S01]  /*2f30*/  HMMA.16816.F32 R76, R196.reuse, R12, R76 ;  /* 0x0000000cc44c723c */ /* 0x042fe2000000184c */
[----:B------:R-:W-:Y:S01]  /*2f40*/  FMUL.FTZ R39, R39, c[0x0][0x320] ;  /* 0x0000c80027277a20 */ /* 0x000fe20000410000 */
[----:B------:R1:W1:Y:S06]  /*2f50*/  MUFU.TANH R162, R43 ;  /* 0x0000002b00a27308 */ /* 0x00026c0000002400 */
[C---:B------:R-:W-:Y:S02]  /*2f60*/  HMMA.16816.F32 R72, R196.reuse, R14, R72 ;  /* 0x0000000ec448723c */ /* 0x040fe40000001848 */
[----:B------:R2:W2:Y:S06]  /*2f70*/  MUFU.TANH R145, R48 ;  /* 0x0000003000917308 */ /* 0x0004ac0000002400 */
[----:B---3--:R-:W-:Y:S01]  /*2f80*/  HMMA.16816.F32 R104, R196, R20, R104 ;  /* 0x00000014c468723c */ /* 0x008fe20000001868 */
[----:B------:R-:W-:Y:S01]  /*2f90*/  FMUL.FTZ R44, R44, c[0x0][0x320] ;  /* 0x0000c8002c2c7a20 */ /* 0x000fe20000410000 */
[----:B-1----:R-:W1:Y:S01]  /*2fa0*/  LDSM.16.M88.4 R40, [R224+0x7000] ;  /* 0x00700000e028783b */ /* 0x002e620000000200 */
[----:B------:R-:W-:Y:S01]  /*2fb0*/  FMUL.FTZ R45, R45, c[0x0][0x320] ;  /* 0x0000c8002d2d7a20 */ /* 0x000fe20000410000 */
[----:B------:R3:W1:Y:S01]  /*2fc0*/  MUFU.TANH R146, R49 ;  /* 0x0000003100927308 */ /* 0x0006620000002400 */
[----:B------:R-:W-:Y:S01]  /*2fd0*/  FMUL.FTZ R46, R46, c[0x0][0x320] ;  /* 0x0000c8002e2e7a20 */ /* 0x000fe20000410000 */
[----:B------:R-:W-:-:S04]  /*2fe0*/  DEPBAR.LE SB0, 0x0 ;  /* 0x000080000000791a */ /* 0x000fc80000000000 */
[C---:B--2---:R-:W-:Y:S01]  /*2ff0*/  HMMA.16816.F32 R28, R196.reuse, R52, R28 ;  /* 0x00000034c41c723c */ /* 0x044fe2000000181c */
[----:B------:R-:W-:Y:S01]  /*3000*/  FMUL.FTZ R47, R47, c[0x0][0x320] ;  /* 0x0000c8002f2f7a20 */ /* 0x000fe20000410000 */
[----:B------:R3:W2:Y:S06]  /*3010*/  MUFU.TANH R150, R50 ;  /* 0x0000003200967308 */ /* 0x0006ac0000002400 */
[C---:B------:R-:W-:Y:S02]  /*3020*/  HMMA.16816.F32 R88, R196.reuse, R54, R88 ;  /* 0x00000036c458723c */ /* 0x040fe40000001858 */
[----:B------:R3:W1:Y:S06]  /*3030*/  MUFU.TANH R151, R51 ;  /* 0x0000003300977308 */ /* 0x00066c0000002400 */
[----:B------:R-:W-:Y:S02]  /*3040*/  HMMA.16816.F32 R80, R196, R22, R80 ;  /* 0x00000016c450723c */ /* 0x000fe40000001850 */
[----:B------:R3:W1:Y:S06]  /*3050*/  MUFU.TANH R148, R44 ;  /* 0x0000002c00947308 */ /* 0x00066c0000002400 */
[C---:B------:R-:W-:Y:S02]  /*3060*/  HMMA.16816.F32 R76, R212.reuse, R16, R76 ;  /* 0x00000010d44c723c */ /* 0x040fe4000000184c */
[----:B------:R3:W1:Y:S06]  /*3070*/  MUFU.TANH R147, R45 ;  /* 0x0000002d00937308 */ /* 0x00066c0000002400 */
[C---:B------:R-:W-:Y:S02]  /*3080*/  HMMA.16816.F32 R72, R212.reuse, R18, R72 ;  /* 0x00000012d448723c */ /* 0x040fe40000001848 */
[----:B------:R3:W1:Y:S06]  /*3090*/  MUFU.TANH R180, R46 ;  /* 0x0000002e00b47308 */ /* 0x00066c0000002400 */
[C---:B------:R-:W-:Y:S02]  /*30a0*/  HMMA.16816.F32 R28, R212.reuse, R24, R28 ;  /* 0x00000018d41c723c */ /* 0x040fe4000000181c */
[----:B------:R3:W2:Y:S06]  /*30b0*/  MUFU.TANH R179, R47 ;  /* 0x0000002f00b37308 */ /* 0x0006ac0000002400 */
[----:B------:R-:W-:Y:S01]  /*30c0*/  HMMA.16816.F32 R88, R212, R26, R88 ;  /* 0x0000001ad458723c */ /* 0x000fe20000001858 */
[----:B------:R-:W-:Y:S01]  /*30d0*/  FMUL.FTZ R66, R78, c[0x0][0x320] ;  /* 0x0000c8004e427a20 */ /* 0x000fe20000410000 */
[----:B------:R3:W2:Y:S01]  /*30e0*/  MUFU.TANH R160, R36 ;  /* 0x0000002400a07308 */ /* 0x0006a20000002400 */
[----:B------:R-:W-:-:S02]  /*30f0*/  FMUL.FTZ R13, R79, c[0x0][0x320] ;  /* 0x0000c8004f0d7a20 */ /* 0x000fc40000410000 */
[----:B------:R-:W-:Y:S02]  /*3100*/  FMUL.FTZ R76, R76, c[0x0][0x320] ;  /* 0x0000c8004c4c7a20 */ /* 0x000fe40000410000 */
[----:B------:R-:W-:Y:S01]  /*3110*/  FMUL.FTZ R77, R77, c[0x0][0x320] ;  /* 0x0000c8004d4d7a20 */ /* 0x000fe20000410000 */
[C---:B-1----:R-:W-:Y:S01]  /*3120*/  HMMA.16816.F32 R104, R212.reuse, R40, R104 ;  /* 0x00000028d468723c */ /* 0x042fe20000001868 */
[----:B------:R-:W-:Y:S01]  /*3130*/  FMUL.FTZ R67, R73, c[0x0][0x320] ;  /* 0x0000c80049437a20 */ /* 0x000fe20000410000 */
[----:B------:R3:W1:Y:S01]  /*3140*/  MUFU.TANH R159, R37 ;  /* 0x00000025009f7308 */ /* 0x0006620000002400 */
[----:B------:R-:W-:Y:S02]  /*3150*/  FMUL.FTZ R15, R74, c[0x0][0x320] ;  /* 0x0000c8004a0f7a20 */ /* 0x000fe40000410000 */
[----:B------:R-:W-:Y:S02]  /*3160*/  FMUL.FTZ R14, R75, c[0x0][0x320] ;  /* 0x0000c8004b0e7a20 */ /* 0x000fe40000410000 */
[----:B------:R-:W-:Y:S01]  /*3170*/  FMUL.FTZ R72, R72, c[0x0][0x320] ;  /* 0x0000c80048487a20 */ /* 0x000fe20000410000 */
[----:B------:R-:W-:Y:S01]  /*3180*/  HMMA.16816.F32 R80, R212, R42, R80 ;  /* 0x0000002ad450723c */ /* 0x000fe20000001850 */
[----:B------:R-:W-:Y:S01]  /*3190*/  FMUL.FTZ R28, R28, c[0x0][0x320] ;  /* 0x0000c8001c1c7a20 */ /* 0x000fe20000410000 */
[----:B------:R3:W1:Y:S01]  /*31a0*/  MUFU.TANH R164, R38 ;  /* 0x0000002600a47308 */ /* 0x0006620000002400 */
[----:B------:R-:W-:-:S02]  /*31b0*/  FMUL.FTZ R29, R29, c[0x0][0x320] ;  /* 0x0000c8001d1d7a20 */ /* 0x000fc40000410000 */
[----:B------:R-:W-:Y:S02]  /*31c0*/  FMUL.FTZ R30, R30, c[0x0][0x320] ;  /* 0x0000c8001e1e7a20 */ /* 0x000fe40000410000 */
[----:B------:R-:W-:Y:S02]  /*31d0*/  FMUL.FTZ R31, R31, c[0x0][0x320] ;  /* 0x0000c8001f1f7a20 */ /* 0x000fe40000410000 */
[----:B------:R-:W-:Y:S01]  /*31e0*/  FMUL.FTZ R88, R88, c[0x0][0x320] ;  /* 0x0000c80058587a20 */ /* 0x000fe20000410000 */
[----:B------:R3:W1:Y:S01]  /*31f0*/  MUFU.TANH R165, R39 ;  /* 0x0000002700a57308 */ /* 0x0006620000002400 */
[----:B------:R-:W-:Y:S02]  /*3200*/  FMUL.FTZ R89, R89, c[0x0][0x320] ;  /* 0x0000c80059597a20 */ /* 0x000fe40000410000 */
[----:B------:R-:W-:Y:S02]  /*3210*/  FMUL.FTZ R90, R90, c[0x0][0x320] ;  /* 0x0000c8005a5a7a20 */ /* 0x000fe40000410000 */
[----:B------:R-:W-:-:S02]  /*3220*/  FMUL.FTZ R91, R91, c[0x0][0x320] ;  /* 0x0000c8005b5b7a20 */ /* 0x000fc40000410000 */
[----:B------:R-:W-:Y:S01]  /*3230*/  FMUL.FTZ R104, R104, c[0x0][0x320] ;  /* 0x0000c80068687a20 */ /* 0x000fe20000410000 */
[----:B------:R3:W1:Y:S01]  /*3240*/  MUFU.TANH R176, R28 ;  /* 0x0000001c00b07308 */ /* 0x0006620000002400 */
[----:B------:R-:W-:Y:S02]  /*3250*/  FMUL.FTZ R105, R105, c[0x0][0x320] ;  /* 0x0000c80069697a20 */ /* 0x000fe40000410000 */
[----:B------:R-:W-:Y:S02]  /*3260*/  FMUL.FTZ R106, R106, c[0x0][0x320] ;  /* 0x0000c8006a6a7a20 */ /* 0x000fe40000410000 */
[----:B------:R-:W-:Y:S02]  /*3270*/  FMUL.FTZ R107, R107, c[0x0][0x320] ;  /* 0x0000c8006b6b7a20 */ /* 0x000fe40000410000 */
[----:B------:R-:W-:Y:S01]  /*3280*/  FMUL.FTZ R80, R80, c[0x0][0x320] ;  /* 0x0000c80050507a20 */ /* 0x000fe20000410000 */
[----:B------:R3:W1:Y:S01]  /*3290*/  MUFU.TANH R171, R29 ;  /* 0x0000001d00ab7308 */ /* 0x0006620000002400 */
[----:B------:R-:W-:-:S02]  /*32a0*/  FMUL.FTZ R81, R81, c[0x0][0x320] ;  /* 0x0000c80051517a20 */ /* 0x000fc40000410000 */
[----:B------:R-:W-:Y:S02]  /*32b0*/  FMUL.FTZ R82, R82, c[0x0][0x320] ;  /* 0x0000c80052527a20 */ /* 0x000fe40000410000 */
[----:B------:R-:W-:-:S03]  /*32c0*/  FMUL.FTZ R83, R83, c[0x0][0x320] ;  /* 0x0000c80053537a20 */ /* 0x000fc60000410000 */
[----:B------:R3:W1:Y:S08]  /*32d0*/  MUFU.TANH R168, R30 ;  /* 0x0000001e00a87308 */ /* 0x0006700000002400 */
        /* <DEDUP_REMOVED lines=15> */
[----:B------:R-:W1:Y:S08]  /*33d0*/  MUFU.TANH R66, R66 ;  /* 0x0000004200427308 */ /* 0x000e700000002400 */
[----:B------:R-:W1:Y:S08]  /*33e0*/  MUFU.TANH R13, R13 ;  /* 0x0000000d000d7308 */ /* 0x000e700000002400 */
[----:B------:R3:W1:Y:S08]  /*33f0*/  MUFU.TANH R134, R72 ;  /* 0x0000004800867308 */ /* 0x0006700000002400 */
[----:B------:R-:W1:Y:S08]  /*3400*/  MUFU.TANH R67, R67 ;  /* 0x0000004300437308 */ /* 0x000e700000002400 */
[----:B------:R-:W1:Y:S08]  /*3410*/  MUFU.TANH R15, R15 ;  /* 0x0000000f000f7308 */ /* 0x000e700000002400 */
[----:B------:R-:W1:Y:S01]  /*3420*/  MUFU.TANH R14, R14 ;  /* 0x0000000e000e7308 */ /* 0x000e620000002400 */
[----:B------:R-:W-:Y:S06]  /*3430*/  BAR.SYNC.DEFER_BLOCKING 0x0 ;  /* 0x0000000000007b1d */ /* 0x000fec0000010000 */
[----:B------:R-:W-:Y:S05]  /*3440*/  @P1 BRA `(.L_x_25) ;  /* 0x0000047000001947 */ /* 0x000fea0003800000 */
[----:B--234-:R-:W-:Y:S01]  /*3450*/  ULEA UR4, UR6, UR10, 0x7 ;  /* 0x0000000a06047291 */ /* 0x01cfe2000f8e383f */
[----:B------:R-:W-:-:S05]  /*3460*/  IMAD.MOV.U32 R239, RZ, RZ, RZ ;  /* 0x000000ffffef7224 */ /* 0x000fca00078e00ff */
[----:B------:R-:W-:-:S05]  /*3470*/  IMAD.U32 R240, RZ, RZ, UR4 ;  /* 0x00000004fff07e24 */ /* 0x000fca000f8e00ff */
[----:B------:R-:W-:-:S05]  /*3480*/  IADD3 R240, R240, -0x100, R242 ;  /* 0xffffff00f0f07810 */ /* 0x000fca0007ffe0f2 */
[----:B------:R-:W-:-:S04]  /*3490*/  @P0 IMAD.HI.U32 R9, R240, c[0x0][0x2bc], RZ ;  /* 0x0000af00f0090a27 */ /* 0x000fc800078e00ff */
[----:B------:R-:W-:Y:S01]  /*34a0*/  IMAD.MOV.U32 R8, RZ, RZ, R240 ;  /* 0x000000ffff087224 */ /* 0x000fe200078e00f0 */
[----:B------:R-:W-:-:S04]  /*34b0*/  @P0 SHF.R.U32.HI R8, RZ, c[0x0][0x2c0], R9 ;  /* 0x0000b000ff080a19 */ /* 0x000fc80000011609 */
[----:B------:R-:W-:-:S04]  /*34c0*/  @!P6 IADD3 R11, P1, R8, UR16, RZ ;  /* 0x00000010080bec10 */ /* 0x000fc8000ff3e0ff */
[----:B------:R-:W-:Y:S02]  /*34d0*/  @!P6 LEA.HI.X.SX32 R9, R8, UR14, 0x1, P1 ;  /* 0x0000000e0809ec11 */ /* 0x000fe400088f0eff */
[----:B------:R-:W-:-:S04]  /*34e0*/  @!P6 LEA R10, P1, R11, c[0x0][0x2a0], 0x2 ;  /* 0x0000a8000b0aea11 */ /* 0x000fc800078210ff */
[----:B------:R-:W-:-:S05]  /*34f0*/  @!P6 LEA.HI.X R11, R11, c[0x0][0x2a4], R9, 0x2, P1 ;  /* 0x0000a9000b0bea11 */ /* 0x000fca00008f1409 */
[----:B------:R2:W3:Y:S01]  /*3500*/  @!P6 LDG.E R239, [R10.64] ;  /* 0x0000000c0aefe981 */ /* 0x0004e2000c1e1900 */
[----:B------:R-:W-:Y:S01]  /*3510*/  IMAD.MOV R8, RZ, RZ, -R8 ;  /* 0x000000ffff087224 */ /* 0x000fe200078e0a08 */
[----:B------:R-:W-:Y:S02]  /*3520*/  SEL R23, RZ, 0x10, P3 ;  /* 0x00000010ff177807 */ /* 0x000fe40001800000 */
[----:B------:R-:W-:Y:S01]  /*3530*/  SHF.L.U64.HI R12, R33, 0x1, R35 ;  /* 0x00000001210c7819 */ /* 0x000fe20000010223 */
[----:B------:R-:W-:Y:S01]  /*3540*/  IMAD R240, R8, c[0x0][0x2b8], R240 ;  /* 0x0000ae0008f07a24 */ /* 0x000fe200078e02f0 */
[----:B------:R-:W-:Y:S02]  /*3550*/  IADD3 R24, -R23, 0x10, RZ ;  /* 0x0000001017187810 */ /* 0x000fe40007ffe1ff */
[----:B------:R-:W-:Y:S02]  /*3560*/  SHF.L.U64.HI R9, R32, 0x1, R34 ;  /* 0x0000000120097819 */ /* 0x000fe40000010222 */
[----:B------:R-:W-:-:S02]  /*3570*/  SHF.R.S32.HI R8, RZ, 0x1f, R240 ;  /* 0x0000001fff087819 */ /* 0x000fc400000114f0 */
[----:B------:R-:W-:-:S03]  /*3580*/  LOP3.LUT R24, R24, 0xf, RZ, 0xc0, !PT ;  /* 0x0000000f18187812 */ /* 0x000fc600078ec0ff */
[----:B------:R-:W-:-:S04]  /*3590*/  IMAD R8, R8, c[0x0][0x1e0], RZ ;  /* 0x0000780008087a24 */ /* 0x000fc800078e02ff */
[C---:B------:R-:W-:Y:S02]  /*35a0*/  IMAD R8, R240.reuse, c[0x0][0x1e4], R8 ;  /* 0x00007900f0087a24 */ /* 0x040fe400078e0208 */
[----:B--2---:R-:W-:-:S04]  /*35b0*/  IMAD.WIDE.U32 R10, R240, c[0x0][0x1e0], RZ ;  /* 0x00007800f00a7a25 */ /* 0x004fc800078e00ff */
[----:B------:R-:W-:Y:S01]  /*35c0*/  IMAD.IADD R11, R11, 0x1, R8 ;  /* 0x000000010b0b7824 */ /* 0x000fe200078e0208 */
[----:B---3--:R-:W-:-:S03]  /*35d0*/  SHF.R.S32.HI R8, RZ, 0x1f, R239 ;  /* 0x0000001fff087819 */ /* 0x008fc600000114ef */
[----:B------:R-:W-:-:S04]  /*35e0*/  IMAD.WIDE.U32 R10, R239, c[0x0][0x1f0], R10 ;  /* 0x00007c00ef0a7a25 */ /* 0x000fc800078e000a */
[----:B------:R-:W-:Y:S01]  /*35f0*/  IMAD R8, R8, c[0x0][0x1f0], RZ ;  /* 0x00007c0008087a24 */ /* 0x000fe200078e02ff */
[----:B------:R-:W-:Y:S02]  /*3600*/  IADD3 R18, P1, R10, UR20, RZ ;  /* 0x000000140a127c10 */ /* 0x000fe4000ff3e0ff */
[----:B------:R-:W-:Y:S01]  /*3610*/  SEL R10, RZ, 0x10, P4 ;  /* 0x00000010ff0a7807 */ /* 0x000fe20002000000 */
[----:B------:R-:W-:-:S03]  /*3620*/  IMAD R8, R239, c[0x0][0x1f4], R8 ;  /* 0x00007d00ef087a24 */ /* 0x000fc600078e0208 */
[----:B------:R-:W-:Y:S02]  /*3630*/  IADD3 R26, -R10, 0x10, RZ ;  /* 0x000000100a1a7810 */ /* 0x000fe40007ffe1ff */
[----:B------:R-:W-:Y:S01]  /*3640*/  IADD3.X R8, R11, UR18, R8, P1, !PT ;  /* 0x000000120b087c10 */ /* 0x000fe20008ffe408 */
[----:B------:R-:W-:Y:S01]  /*3650*/  IMAD.SHL.U32 R11, R33, 0x2, RZ ;  /* 0x00000002210b7824 */ /* 0x000fe200078e00ff */
[----:B------:R-:W-:Y:S02]  /*3660*/  LEA R17, P1, R18, c[0x0][0x1c8], 0x1 ;  /* 0x0000720012117a11 */ /* 0x000fe400078208ff */
[----:B------:R-:W-:Y:S02]  /*3670*/  LOP3.LUT R26, R26, 0xf, RZ, 0xc0, !PT ;  /* 0x0000000f1a1a7812 */ /* 0x000fe400078ec0ff */
[----:B------:R-:W-:Y:S01]  /*3680*/  LEA.HI.X R18, R18, c[0x0][0x1cc], R8, 0x1, P1 ;  /* 0x0000730012127a11 */ /* 0x000fe200008f0c08 */
[----:B------:R-:W2:Y:S01]  /*3690*/  SHFL.IDX PT, R25, R17, 0x3, 0x181f ;  /* 0x00781f0011197f89 */ /* 0x000ea200000e0000 */
[----:B------:R-:W-:-:S03]  /*36a0*/  IMAD.SHL.U32 R8, R32, 0x2, RZ ;  /* 0x0000000220087824 */ /* 0x000fc600078e00ff */
[----:B------:R-:W3:Y:S04]  /*36b0*/  SHFL.IDX PT, R16, R18, 0x3, 0x181f ;  /* 0x00781f0012107f89 */ /* 0x000ee800000e0000 */
[----:B------:R-:W4:Y:S04]  /*36c0*/  SHFL.IDX PT, R21, R17, RZ, 0x181f ;  /* 0x00181fff11157589 */ /* 0x000f2800000e0000 */
[----:B------:R-:W5:Y:S04]  /*36d0*/  SHFL.IDX PT, R19, R17, 0x1, 0x181f ;  /* 0x00381f0011137f89 */ /* 0x000f6800000e0000 */
[----:B------:R-:W1:Y:S04]  /*36e0*/  SHFL.IDX PT, R22, R18, RZ, 0x181f ;  /* 0x00181fff12167589 */ /* 0x000e6800000e0000 */
[----:B------:R-:W1:Y:S04]  /*36f0*/  SHFL.IDX PT, R17, R17, 0x2, 0x181f ;  /* 0x00581f0011117f89 */ /* 0x000e6800000e0000 */
[----:B------:R-:W1:Y:S01]  /*3700*/  SHFL.IDX PT, R20, R18, 0x1, 0x181f ;  /* 0x00381f0012147f89 */ /* 0x000e6200000e0000 */
[----:B--2---:R-:W-:-:S03]  /*3710*/  IADD3 R26, P2, P1, R26, R25, R11 ;  /* 0x000000191a1a7210 */ /* 0x004fc6000795e00b */
[----:B------:R-:W2:Y:S01]  /*3720*/  SHFL.IDX PT, R18, R18, 0x2, 0x181f ;  /* 0x00581f0012127f89 */ /* 0x000ea200000e0000 */
[-C--:B---3--:R-:W-:Y:S02]  /*3730*/  IADD3.X R27, RZ, R16.reuse, R12, P2, P1 ;  /* 0x00000010ff1b7210 */ /* 0x088fe400017e240c */
[----:B------:R-:W-:Y:S02]  /*3740*/  IADD3 R24, P2, P1, R24, R25, R8 ;  /* 0x0000001918187210 */ /* 0x000fe4000795e008 */
[CC--:B----4-:R-:W-:Y:S02]  /*3750*/  IADD3 R28, P5, R21.reuse, R11.reuse, RZ ;  /* 0x0000000b151c7210 */ /* 0x0d0fe40007fbe0ff */
[--C-:B------:R-:W-:Y:S02]  /*3760*/  IADD3.X R25, RZ, R16, R9.reuse, P2, P1 ;  /* 0x00000010ff197210 */ /* 0x100fe400017e2409 */
[-C--:B------:R-:W-:Y:S02]  /*3770*/  IADD3 R36, P2, R21, R8.reuse, RZ ;  /* 0x0000000815247210 */ /* 0x080fe40007f5e0ff */
[CC--:B-----5:R-:W-:Y:S01]  /*3780*/  IADD3 R30, P1, R19.reuse, R11.reuse, RZ ;  /* 0x0000000b131e7210 */ /* 0x0e0fe20007f3e0ff */
[C---:B-1----:R-:W-:Y:S01]  /*3790*/  IMAD.X R29, R22.reuse, 0x1, R12, P5 ;  /* 0x00000001161d7824 */ /* 0x042fe200028e060c */
[----:B------:R-:W-:Y:S01]  /*37a0*/  IADD3 R16, P5, R19, R8, RZ ;  /* 0x0000000813107210 */ /* 0x000fe20007fbe0ff */
[----:B------:R-:W-:Y:S01]  /*37b0*/  IMAD.X R37, R22, 0x1, R9, P2 ;  /* 0x0000000116257824 */ /* 0x000fe200010e0609 */
[----:B------:R-:W-:-:S02]  /*37c0*/  IADD3 R38, P2, R17, R11, RZ ;  /* 0x0000000b11267210 */ /* 0x000fc40007f5e0ff */
[----:B------:R1:W-:Y:S01]  /*37d0*/  LDGSTS.E.BYPASS.LTC128B.128 [R241+0x8100], [R28.64], !P4 ;  /* 0x081000001cf17fae */ /* 0x0003e2000e101d4c */
[C-C-:B------:R-:W-:Y:S01]  /*37e0*/  IMAD.X R31, R20.reuse, 0x1, R12.reuse, P1 ;  /* 0x00000001141f7824 */ /* 0x140fe200008e060c */
[----:B------:R-:W-:Y:S01]  /*37f0*/  IADD3 R8, P1, R17, R8, RZ ;  /* 0x0000000811087210 */ /* 0x000fe20007f3e0ff */
[--C-:B------:R-:W-:Y:S01]  /*3800*/  IMAD.X R17, R20, 0x1, R9.reuse, P5 ;  /* 0x0000000114117824 */ /* 0x100fe200028e0609 */
[----:B------:R-:W-:Y:S01]  /*3810*/  ISETP.NE.U32.AND P5, PT, R10, RZ, PT ;  /* 0x000000ff0a00720c */ /* 0x000fe20003fa5070 */
[C---:B--2---:R-:W-:Y:S01]  /*3820*/  IMAD.X R39, R18.reuse, 0x1, R12, P2 ;  /* 0x0000000112277824 */ /* 0x044fe200010e060c */
[----:B------:R-:W-:Y:S01]  /*3830*/  ISETP.NE.U32.AND P2, PT, R23, RZ, PT ;  /* 0x000000ff1700720c */ /* 0x000fe20003f45070 */
[----:B------:R-:W-:Y:S01]  /*3840*/  IMAD.X R9, R18, 0x1, R9, P1 ;  /* 0x0000000112097824 */ /* 0x000fe200008e0609 */
[----:B------:R1:W-:Y:S04]  /*3850*/  LDGSTS.E.BYPASS.LTC128B.128 [R241+0xc100], [R36.64], !P3 ;  /* 0x0c10000024f17fae */ /* 0x0003e8000d901d4c */
[----:B------:R1:W-:Y:S04]  /*3860*/  LDGSTS.E.BYPASS.LTC128B.128 [R241+0x9100], [R30.64], !P4 ;  /* 0x091000001ef17fae */ /* 0x0003e8000e101d4c */
[----:B------:R1:W-:Y:S04]  /*3870*/  LDGSTS.E.BYPASS.LTC128B.128 [R241+0xd100], [R16.64], !P3 ;  /* 0x0d10000010f17fae */ /* 0x0003e8000d901d4c */
[----:B------:R1:W-:Y:S04]  /*3880*/  LDGSTS.E.BYPASS.LTC128B.128 [R241+0xa100], [R38.64], !P4 ;  /* 0x0a10000026f17fae */ /* 0x0003e8000e101d4c */
[----:B------:R1:W-:Y:S04]  /*3890*/  LDGSTS.E.BYPASS.LTC128B.128 [R241+0xe100], [R8.64], !P3 ;  /* 0x0e10000008f17fae */ /* 0x0003e8000d901d4c */
[----:B------:R1:W-:Y:S04]  /*38a0*/  LDGSTS.E.BYPASS.LTC128B.128.ZFILL [R241+0xb100], [R26.64], P5 ;  /* 0x0b1000001af17fae */ /* 0x0003e8000a941d4c */
[----:B------:R1:W-:Y:S02]  /*38b0*/  LDGSTS.E.BYPASS.LTC128B.128.ZFILL [R241+0xf100], [R24.64], P2 ;  /* 0x0f10000018f17fae */ /* 0x0003e40009141d4c */
.L_x_25:
[----:B--234-:R-:W-:Y:S01]  /*38c0*/  LOP3.LUT R6, R6, 0xffffffe0, RZ, 0xc0, !PT ;  /* 0xffffffe006067812 */ /* 0x01cfe200078ec0ff */
[----:B-1----:R-:W-:Y:S01]  /*38d0*/  IMAD.MOV.U32 R17, RZ, RZ, -0x2 ;  /* 0xfffffffeff117424 */ /* 0x002fe200078e00ff */
[----:B------:R-:W0:Y:S01]  /*38e0*/  LDGDEPBAR ;  /* 0x00000000000079af */ /* 0x000e220000000000 */
[----:B------:R-:W-:-:S02]  /*38f0*/  IMAD.SHL.U32 R236, R4, 0x2, RZ ;  /* 0x0000000204ec7824 */ /* 0x000fc400078e00ff */
[----:B------:R-:W-:Y:S02]  /*3900*/  IMAD.IADD R6, R5, 0x1, -R6 ;  /* 0x0000000105067824 */ /* 0x000fe400078e0a06 */
[--C-:B------:R-:W-:Y:S01]  /*3910*/  IMAD R234, R2, 0x2, R236.reuse ;  /* 0x0000000202ea7824 */ /* 0x100fe200078e02ec */
[----:B------:R-:W-:Y:S01]  /*3920*/  LDSM.16.MT88.4 R124, [R236+0x100] ;  /* 0x00010000ec7c783b */ /* 0x000fe20000004200 */
[C---:B------:R-:W-:Y:S01]  /*3930*/  IMAD R233, R0.reuse, 0x2, R236 ;  /* 0x0000000200e97824 */ /* 0x040fe200078e02ec */
[----:B------:R-:W-:Y:S01]  /*3940*/  SHF.R.S32.HI R5, RZ, 0x1f, R6 ;  /* 0x0000001fff057819 */ /* 0x000fe20000011406 */
[----:B------:R-:W-:Y:S01]  /*3950*/  IMAD R232, R0, 0x2, R234 ;  /* 0x0000000200e87824 */ /* 0x000fe200078e02ea */
[----:B------:R-:W-:Y:S02]  /*3960*/  LDSM.16.MT88.4 R116, [R234+0x100] ;  /* 0x00010000ea74783b */ /* 0x000fe40000004200 */
[----:B------:R-:W-:Y:S02]  /*3970*/  LEA.HI R5, R5, R6, RZ, 0x2 ;  /* 0x0000000605057211 */ /* 0x000fe400078f10ff */
[----:B------:R-:W-:Y:S02]  /*3980*/  LDSM.16.MT88.4 R100, [R232+0x100] ;  /* 0x00010000e864783b */ /* 0x000fe40000004200 */
[----:B------:R-:W-:-:S02]  /*3990*/  LOP3.LUT R5, R5, 0x7ffffffc, RZ, 0xc0, !PT ;  /* 0x7ffffffc05057812 */ /* 0x000fc400078ec0ff */
[----:B------:R-:W-:Y:S03]  /*39a0*/  LDSM.16.MT88.4 R108, [R233+0x100] ;  /* 0x00010000e96c783b */ /* 0x000fe60000004200 */
[----:B------:R-:W-:Y:S01]  /*39b0*/  IMAD.IADD R5, R6, 0x1, -R5 ;  /* 0x0000000106057824 */ /* 0x000fe200078e0a05 */
[----:B------:R-:W-:Y:S03]  /*39c0*/  LDSM.16.MT88.4 R76, [R233+0x4100] ;  /* 0x00410000e94c783b */ /* 0x000fe60000004200 */
[----:B------:R-:W-:Y:S01]  /*39d0*/  IMAD R17, R5, R17, UR15 ;  /* 0x0000000f05117e24 */ /* 0x000fe2000f8e0211 */
[----:B------:R-:W-:Y:S04]  /*39e0*/  LDSM.16.MT88.4 R24, [R236+0x900] ;  /* 0x00090000ec18783b */ /* 0x000fe80000004200 */
[C---:B------:R-:W-:Y:S01]  /*39f0*/  ISETP.GT.AND P2, PT, R17.reuse, RZ, PT ;  /* 0x000000ff1100720c */ /* 0x040fe20003f44270 */
[----:B------:R-:W-:Y:S01]  /*3a00*/  LDSM.16.MT88.4 R20, [R234+0x900] ;  /* 0x00090000ea14783b */ /* 0x000fe20000004200 */
[----:B------:R-:W-:-:S02]  /*3a10*/  ISETP.GT.AND P1, PT, R17, 0x1, PT ;  /* 0x000000011100780c */ /* 0x000fc40003f24270 */
[----:B------:R-:W-:Y:S01]  /*3a20*/  ISETP.GT.AND P5, PT, R17, 0x8, PT ;  /* 0x000000081100780c */ /* 0x000fe20003fa4270 */
[----:B------:R-:W-:Y:S01]  /*3a30*/  LDSM.16.MT88.4 R36, [R234+0x4900] ;  /* 0x00490000ea24783b */ /* 0x000fe20000004200 */
[----:B------:R-:W-:Y:S02]  /*3a40*/  FSEL R3, R3, -INF , P2 ;  /* 0xff80000003037808 */ /* 0x000fe40001000000 */
[----:B------:R-:W-:Y:S02]  /*3a50*/  FSEL R16, R7, -INF , P1 ;  /* 0xff80000007107808 */ /* 0x000fe40000800000 */
[----:B------:R-:W-:Y:S02]  /*3a60*/  FSEL R84, R84, -INF , P2 ;  /* 0xff80000054547808 */ /* 0x000fe40001000000 */
[----:B------:R-:W-:Y:S02]  /*3a70*/  ISETP.GT.AND P2, PT, R17, 0x9, PT ;  /* 0x000000091100780c */ /* 0x000fe40003f44270 */
[----:B------:R-:W-:-:S02]  /*3a80*/  FSEL R68, R68, -INF , P5 ;  /* 0xff80000044447808 */ /* 0x000fc40002800000 */
[----:B------:R-:W-:Y:S02]  /*3a90*/  FMNMX.FTZ R18, R3, R16, !PT ;  /* 0x0000001003127209 */ /* 0x000fe40007810000 */
[----:B------:R-:W-:Y:S02]  /*3aa0*/  FSEL R85, R85, -INF , P1 ;  /* 0xff80000055557808 */ /* 0x000fe40000800000 */
[----:B------:R-:W-:Y:S02]  /*3ab0*/  ISETP.GT.AND P1, PT, R17, 0x10, PT ;  /* 0x000000101100780c */ /* 0x000fe40003f24270 */
[----:B------:R-:W-:Y:S02]  /*3ac0*/  FSEL R69, R69, -INF , P2 ;  /* 0xff80000045457808 */ /* 0x000fe40001000000 */
[----:B------:R-:W-:Y:S02]  /*3ad0*/  FMNMX.FTZ R18, R68, R18, !PT ;  /* 0x0000001244127209 */ /* 0x000fe40007810000 */
[----:B------:R-:W-:-:S02]  /*3ae0*/  FSEL R86, R86, -INF , P5 ;  /* 0xff80000056567808 */ /* 0x000fc40002800000 */
[----:B------:R-:W-:Y:S02]  /*3af0*/  ISETP.GT.AND P5, PT, R17, 0x11, PT ;  /* 0x000000111100780c */ /* 0x000fe40003fa4270 */
[----:B------:R-:W-:Y:S02]  /*3b00*/  FSEL R7, R70, -INF , P1 ;  /* 0xff80000046077808 */ /* 0x000fe40000800000 */
[----:B------:R-:W-:Y:S02]  /*3b10*/  FMNMX.FTZ R18, R69, R18, !PT ;  /* 0x0000001245127209 */ /* 0x000fe40007810000 */
        /* <DEDUP_REMOVED lines=8> */
[----:B------:R-:W-:-:S02]  /*3ba0*/  FMNMX.FTZ R19, R84, R85, !PT ;  /* 0x0000005554137209 */ /* 0x000fc40007810000 */
[----:B------:R-:W-:Y:S02]  /*3bb0*/  FSEL R10, R93, -INF , P5 ;  /* 0xff8000005d0a7808 */ /* 0x000fe40002800000 */
[----:B------:R-:W-:Y:S01]  /*3bc0*/  ISETP.GT.AND P5, PT, R17, 0x20, PT ;  /* 0x000000201100780c */ /* 0x000fe20003fa4270 */
[----:B------:R-:W-:Y:S01]  /*3bd0*/  LDSM.16.MT88.4 R92, [R236+0x4100] ;  /* 0x00410000ec5c783b */ /* 0x000fe20000004200 */
        /* <DEDUP_REMOVED lines=119> */
[----:B------:R-:W-:Y:S02]  /*4350*/  FMNMX.FTZ R17, R134, R18, !PT ;  /* 0x0000001286117209 */ /* 0x000fe40007810000 */
[----:B------:R-:W-:Y:S02]  /*4360*/  FMNMX.FTZ R19, R152, R19, !PT ;  /* 0x0000001398137209 */ /* 0x000fe40007810000 */
[----:B------:R-:W-:Y:S02]  /*4370*/  FMNMX.FTZ R17, R67, R17, !PT ;  /* 0x0000001143117209 */ /* 0x000fe40007810000 */
[----:B------:R-:W-:Y:S02]  /*4380*/  FMNMX.FTZ R19, R149, R19, !PT ;  /* 0x0000001395137209 */ /* 0x000fe40007810000 */
[----:B------:R-:W-:Y:S01]  /*4390*/  FSEL R65, R13, -INF , P5 ;  /* 0xff8000000d417808 */ /* 0x000fe20002800000 */
[----:B------:R-:W1:Y:S01]  /*43a0*/  SHFL.BFLY PT, R18, R17, 0x2, 0x1f ;  /* 0x0c401f0011127f89 */ /* 0x000e6200000e0000 */
[----:B------:R-:W-:-:S02]  /*43b0*/  FMNMX.FTZ R13, R66, R19, !PT ;  /* 0x00000013420d7209 */ /* 0x000fc40007810000 */
[----:B------:R-:W-:Y:S02]  /*43c0*/  FSEL R64, R15, -INF , P2 ;  /* 0xff8000000f407808 */ /* 0x000fe40001000000 */
[----:B------:R-:W-:Y:S02]  /*43d0*/  FMNMX.FTZ R13, R65, R13, !PT ;  /* 0x0000000d410d7209 */ /* 0x000fe40007810000 */
[----:B------:R-:W-:Y:S02]  /*43e0*/  FSEL R62, R14, -INF , P1 ;  /* 0xff8000000e3e7808 */ /* 0x000fe40000800000 */
[----:B------:R-:W-:-:S04]  /*43f0*/  FMNMX.FTZ R13, R64, R13, !PT ;  /* 0x0000000d400d7209 */ /* 0x000fc80007810000 */
[----:B------:R-:W-:-:S05]  /*4400*/  FMNMX.FTZ R14, R62, R13, !PT ;  /* 0x0000000d3e0e7209 */ /* 0x000fca0007810000 */
[----:B------:R-:W2:Y:S01]  /*4410*/  SHFL.BFLY PT, R13, R14, 0x2, 0x1f ;  /* 0x0c401f000e0d7f89 */ /* 0x000ea200000e0000 */
[----:B-1----:R-:W-:-:S05]  /*4420*/  FMNMX.FTZ R18, R17, R18, !PT ;  /* 0x0000001211127209 */ /* 0x002fca0007810000 */
[----:B------:R-:W1:Y:S01]  /*4430*/  SHFL.BFLY PT, R132, R18, 0x1, 0x1f ;  /* 0x0c201f0012847f89 */ /* 0x000e6200000e0000 */
[----:B--2---:R-:W-:-:S05]  /*4440*/  FMNMX.FTZ R14, R14, R13, !PT ;  /* 0x0000000d0e0e7209 */ /* 0x004fca0007810000 */
[----:B------:R-:W2:Y:S01]  /*4450*/  SHFL.BFLY PT, R13, R14, 0x1, 0x1f ;  /* 0x0c201f000e0d7f89 */ /* 0x000ea200000e0000 */
[----:B-1----:R-:W-:-:S04]  /*4460*/  FMNMX.FTZ R132, R18, R132, !PT ;  /* 0x0000008412847209 */ /* 0x002fc80007810000 */
[C---:B------:R-:W-:Y:S01]  /*4470*/  FSETP.NEU.FTZ.AND P1, PT, R132.reuse, -INF , PT ;  /* 0xff8000008400780b */ /* 0x040fe20003f3d000 */
[----:B------:R-:W-:-:S05]  /*4480*/  FMUL.FTZ R133, R132, c[0x0][0x2d0] ;  /* 0x0000b40084857a20 */ /* 0x000fca0000410000 */
[----:B------:R-:W-:-:S05]  /*4490*/  FSEL R133, R133, RZ, P1 ;  /* 0x000000ff85857208 */ /* 0x000fca0000800000 */
[--C-:B------:R-:W-:Y:S02]  /*44a0*/  FFMA.FTZ R59, R3, c[0x0][0x2d0], -R133.reuse ;  /* 0x0000b400033b7a23 */ /* 0x100fe40000010885 */
[--C-:B------:R-:W-:Y:S01]  /*44b0*/  FFMA.FTZ R58, R16, c[0x0][0x2d0], -R133.reuse ;  /* 0x0000b400103a7a23 */ /* 0x100fe20000010885 */
[----:B--2---:R-:W-:Y:S01]  /*44c0*/  FMNMX.FTZ R3, R13, R14, !PT ;  /* 0x0000000e0d037209 */ /* 0x004fe20007810000 */
[--C-:B------:R-:W-:Y:S01]  /*44d0*/  FFMA.FTZ R57, R68, c[0x0][0x2d0], -R133.reuse ;  /* 0x0000b40044397a23 */ /* 0x100fe20000010885 */
[----:B------:R-:W-:Y:S01]  /*44e0*/  LDSM.16.MT88.4 R16, [R233+0x900] ;  /* 0x00090000e910783b */ /* 0x000fe20000004200 */
[--C-:B------:R-:W-:Y:S01]  /*44f0*/  FFMA.FTZ R53, R69, c[0x0][0x2d0], -R133.reuse ;  /* 0x0000b40045357a23 */ /* 0x100fe20000010885 */
[C---:B------:R-:W-:Y:S01]  /*4500*/  FSETP.NEU.FTZ.AND P1, PT, R3.reuse, -INF , PT ;  /* 0xff8000000300780b */ /* 0x040fe20003f3d000 */
[----:B------:R-:W-:Y:S01]  /*4510*/  FMUL.FTZ R63, R3, c[0x0][0x2d0] ;  /* 0x0000b400033f7a20 */ /* 0x000fe20000410000 */
[----:B------:R-:W-:Y:S01]  /*4520*/  MUFU.EX2 R59, R59 ;  /* 0x0000003b003b7308 */ /* 0x000fe20000000800 */
[----:B------:R-:W-:-:S02]  /*4530*/  FFMA.FTZ R56, R7, c[0x0][0x2d0], -R133 ;  /* 0x0000b40007387a23 */ /* 0x000fc40000010885 */
[--C-:B------:R-:W-:Y:S01]  /*4540*/  FFMA.FTZ R52, R5, c[0x0][0x2d0], -R133.reuse ;  /* 0x0000b40005347a23 */ /* 0x100fe20000010885 */
[----:B------:R-:W-:Y:S01]  /*4550*/  FSEL R63, R63, RZ, P1 ;  /* 0x000000ff3f3f7208 */ /* 0x000fe20000800000 */
[----:B------:R-:W-:Y:S01]  /*4560*/  FFMA.FTZ R51, R6, c[0x0][0x2d0], -R133 ;  /* 0x0000b40006337a23 */ /* 0x000fe20000010885 */
[----:B------:R-:W-:Y:S01]  /*4570*/  PLOP3.LUT P1, PT, PT, PT, UP0, 0x40, 0x0 ;  /* 0x000000000000781c */ /* 0x000fe20003f2e808 */
[----:B------:R-:W-:Y:S01]  /*4580*/  LDSM.16.MT88.4 R4, [R232+0x4100] ;  /* 0x00410000e804783b */ /* 0x000fe20000004200 */
[----:B------:R-:W1:Y:S01]  /*4590*/  MUFU.EX2 R58, R58 ;  /* 0x0000003a003a7308 */ /* 0x000e620000000800 */
[--C-:B------:R-:W-:Y:S02]  /*45a0*/  FFMA.FTZ R61, R84, c[0x0][0x2d0], -R63.reuse ;  /* 0x0000b400543d7a23 */ /* 0x100fe4000001083f */
[--C-:B------:R-:W-:Y:S02]  /*45b0*/  FFMA.FTZ R60, R85, c[0x0][0x2d0], -R63.reuse ;  /* 0x0000b400553c7a23 */ /* 0x100fe4000001083f */
[----:B------:R-:W-:-:S02]  /*45c0*/  FFMA.FTZ R55, R86, c[0x0][0x2d0], -R63 ;  /* 0x0000b40056377a23 */ /* 0x000fc4000001083f */
[----:B------:R-:W-:Y:S01]  /*45d0*/  FFMA.FTZ R54, R87, c[0x0][0x2d0], -R63 ;  /* 0x0000b40057367a23 */ /* 0x000fe2000001083f */
[----:B------:R-:W-:Y:S01]  /*45e0*/  MUFU.EX2 R57, R57 ;  /* 0x0000003900397308 */ /* 0x000fe20000000800 */
[----:B------:R-:W2:Y:S01]  /*45f0*/  LDSM.16.MT88.4 R84, [R234+0x4100] ;  /* 0x00410000ea54783b */ /* 0x000ea20000004200 */
[----:B------:R-:W-:Y:S02]  /*4600*/  FFMA.FTZ R48, R12, c[0x0][0x2d0], -R133 ;  /* 0x0000b4000c307a23 */ /* 0x000fe40000010885 */
[--C-:B------:R-:W-:Y:S01]  /*4610*/  FFMA.FTZ R50, R11, c[0x0][0x2d0], -R63.reuse ;  /* 0x0000b4000b327a23 */ /* 0x100fe2000001083f */
[----:B------:R-:W3:Y:S01]  /*4620*/  LDSM.16.MT88.4 R12, [R232+0x900] ;  /* 0x00090000e80c783b */ /* 0x000ee20000004200 */
[--C-:B------:R-:W-:Y:S02]  /*4630*/  FFMA.FTZ R49, R10, c[0x0][0x2d0], -R63.reuse ;  /* 0x0000b4000a317a23 */ /* 0x100fe4000001083f */
[----:B------:R-:W4:Y:S01]  /*4640*/  MUFU.EX2 R53, R53 ;  /* 0x0000003500357308 */ /* 0x000f220000000800 */
[--C-:B------:R-:W-:Y:S01]  /*4650*/  FFMA.FTZ R46, R9, c[0x0][0x2d0], -R63.reuse ;  /* 0x0000b400092e7a23 */ /* 0x100fe2000001083f */
[----:B-1----:R-:W-:Y:S01]  /*4660*/  F2FP.PACK_AB R68, R58, R59 ;  /* 0x0000003b3a44723e */ /* 0x002fe200000000ff */
[----:B------:R-:W-:-:S02]  /*4670*/  FFMA.FTZ R45, R8, c[0x0][0x2d0], -R63 ;  /* 0x0000b400082d7a23 */ /* 0x000fc4000001083f */
[----:B------:R-:W1:Y:S01]  /*4680*/  LDSM.16.MT88.4 R8, [R236+0x4900] ;  /* 0x00490000ec08783b */ /* 0x000e620000004200 */
[--C-:B------:R-:W-:Y:S02]  /*4690*/  FFMA.FTZ R47, R30, c[0x0][0x2d0], -R133.reuse ;  /* 0x0000b4001e2f7a23 */ /* 0x100fe40000010885 */
[----:B------:R-:W-:Y:S01]  /*46a0*/  MUFU.EX2 R61, R61 ;  /* 0x0000003d003d7308 */ /* 0x000fe20000000800 */
[--C-:B------:R-:W-:Y:S02]  /*46b0*/  FFMA.FTZ R44, R28, c[0x0][0x2d0], -R133.reuse ;  /* 0x0000b4001c2c7a23 */ /* 0x100fe40000010885 */
[----:B------:R-:W-:Y:S02]  /*46c0*/  FFMA.FTZ R43, R29, c[0x0][0x2d0], -R133 ;  /* 0x0000b4001d2b7a23 */ /* 0x000fe40000010885 */
[----:B------:R-:W5:Y:S01]  /*46d0*/  LDSM.16.MT88.4 R28, [R233+0x4900] ;  /* 0x00490000e91c783b */ /* 0x000f620000004200 */
[----:B------:R-:W-:Y:S02]  /*46e0*/  FFMA.FTZ R42, R41, c[0x0][0x2d0], -R63 ;  /* 0x0000b400292a7a23 */ /* 0x000fe4000001083f */
[----:B------:R-:W2:Y:S01]  /*46f0*/  MUFU.EX2 R60, R60 ;  /* 0x0000003c003c7308 */ /* 0x000ea20000000800 */
[----:B----4-:R-:W-:Y:S01]  /*4700*/  F2FP.PACK_AB R70, R53, R57 ;  /* 0x000000393546723e */ /* 0x010fe200000000ff */
[----:B------:R-:W-:-:S02]  /*4710*/  FFMA.FTZ R40, R40, c[0x0][0x2d0], -R133 ;  /* 0x0000b40028287a23 */ /* 0x000fc40000010885 */
[--C-:B------:R-:W-:Y:S02]  /*4720*/  FFMA.FTZ R41, R183, c[0x0][0x2d0], -R63.reuse ;  /* 0x0000b400b7297a23 */ /* 0x100fe4000001083f */
[--C-:B------:R-:W-:Y:S02]  /*4730*/  FFMA.FTZ R2, R182, c[0x0][0x2d0], -R63.reuse ;  /* 0x0000b400b6027a23 */ /* 0x100fe4000001083f */
[----:B------:R-:W-:Y:S01]  /*4740*/  MUFU.EX2 R55, R55 ;  /* 0x0000003700377308 */ /* 0x000fe20000000800 */
[----:B------:R-:W-:Y:S02]  /*4750*/  FFMA.FTZ R0, R181, c[0x0][0x2d0], -R63 ;  /* 0x0000b400b5007a23 */ /* 0x000fe4000001083f */
[--C-:B------:R-:W-:Y:S02]  /*4760*/  FFMA.FTZ R145, R145, c[0x0][0x2d0], -R133.reuse ;  /* 0x0000b40091917a23 */ /* 0x100fe40000010885 */
[--C-:B------:R-:W-:Y:S02]  /*4770*/  FFMA.FTZ R146, R146, c[0x0][0x2d0], -R133.reuse ;  /* 0x0000b40092927a23 */ /* 0x100fe40000010885 */
[--C-:B------:R-:W-:Y:S01]  /*4780*/  FFMA.FTZ R148, R148, c[0x0][0x2d0], -R133.reuse ;  /* 0x0000b40094947a23 */ /* 0x100fe20000010885 */
[----:B------:R-:W4:Y:S01]  /*4790*/  MUFU.EX2 R54, R54 ;  /* 0x0000003600367308 */ /* 0x000f220000000800 */
[----:B--2---:R-:W-:Y:S01]  /*47a0*/  F2FP.PACK_AB R69, R60, R61 ;  /* 0x0000003d3c45723e */ /* 0x004fe200000000ff */
[----:B------:R-:W-:-:S02]  /*47b0*/  FFMA.FTZ R147, R147, c[0x0][0x2d0], -R133 ;  /* 0x0000b40093937a23 */ /* 0x000fc40000010885 */
[--C-:B------:R-:W-:Y:S02]  /*47c0*/  FFMA.FTZ R150, R150, c[0x0][0x2d0], -R63.reuse ;  /* 0x0000b40096967a23 */ /* 0x100fe4000001083f */
[--C-:B------:R-:W-:Y:S02]  /*47d0*/  FFMA.FTZ R151, R151, c[0x0][0x2d0], -R63.reuse ;  /* 0x0000b40097977a23 */ /* 0x100fe4000001083f */
[----:B------:R-:W-:Y:S01]  /*47e0*/  MUFU.EX2 R56, R56 ;  /* 0x0000003800387308 */ /* 0x000fe20000000800 */
[----:B------:R-:W-:Y:S02]  /*47f0*/  FFMA.FTZ R180, R180, c[0x0][0x2d0], -R63 ;  /* 0x0000b400b4b47a23 */ /* 0x000fe4000001083f */
[--C-:B------:R-:W-:Y:S02]  /*4800*/  FFMA.FTZ R160, R160, c[0x0][0x2d0], -R133.reuse ;  /* 0x0000b400a0a07a23 */ /* 0x100fe40000010885 */
[----:B------:R-:W-:Y:S02]  /*4810*/  FFMA.FTZ R159, R159, c[0x0][0x2d0], -R133 ;  /* 0x0000b4009f9f7a23 */ /* 0x000fe40000010885 */
[--C-:B------:R-:W-:Y:S01]  /*4820*/  FFMA.FTZ R161, R161, c[0x0][0x2d0], -R63.reuse ;  /* 0x0000b400a1a17a23 */ /* 0x100fe2000001083f */
[----:B----4-:R-:W-:Y:S01]  /*4830*/  F2FP.PACK_AB R71, R54, R55 ;  /* 0x000000373647723e */ /* 0x010fe200000000ff */
[----:B------:R-:W-:Y:S01]  /*4840*/  MUFU.EX2 R52, R52 ;  /* 0x0000003400347308 */ /* 0x000fe20000000800 */
[----:B------:R-:W-:-:S02]  /*4850*/  FFMA.FTZ R162, R162, c[0x0][0x2d0], -R63 ;  /* 0x0000b400a2a27a23 */ /* 0x000fc4000001083f */
[--C-:B------:R-:W-:Y:S02]  /*4860*/  FFMA.FTZ R164, R164, c[0x0][0x2d0], -R63.reuse ;  /* 0x0000b400a4a47a23 */ /* 0x100fe4000001083f */
[----:B------:R-:W-:Y:S01]  /*4870*/  FFMA.FTZ R165, R165, c[0x0][0x2d0], -R63 ;  /* 0x0000b400a5a57a23 */ /* 0x000fe2000001083f */
[C---:B------:R-:W-:Y:S01]  /*4880*/  HMMA.16816.F32 R104, R68.reuse, R100, RZ ;  /* 0x000000644468723c */ /* 0x040fe200000018ff */
[--C-:B------:R-:W-:Y:S01]  /*4890*/  FFMA.FTZ R176, R176, c[0x0][0x2d0], -R133.reuse ;  /* 0x0000b400b0b07a23 */ /* 0x100fe20000010885 */
[----:B------:R-:W-:Y:S01]  /*48a0*/  MUFU.EX2 R51, R51 ;  /* 0x0000003300337308 */ /* 0x000fe20000000800 */
[--C-:B------:R-:W-:Y:S02]  /*48b0*/  FFMA.FTZ R171, R171, c[0x0][0x2d0], -R133.reuse ;  /* 0x0000b400abab7a23 */ /* 0x100fe40000010885 */
[--C-:B------:R-:W-:Y:S02]  /*48c0*/  FFMA.FTZ R170, R170, c[0x0][0x2d0], -R133.reuse ;  /* 0x0000b400aaaa7a23 */ /* 0x100fe40000010885 */
[----:B------:R-:W-:Y:S01]  /*48d0*/  FFMA.FTZ R169, R169, c[0x0][0x2d0], -R133 ;  /* 0x0000b400a9a97a23 */ /* 0x000fe20000010885 */
[----:B------:R-:W-:Y:S01]  /*48e0*/  HMMA.16816.F32 R100, R68, R102, RZ ;  /* 0x000000664464723c */ /* 0x000fe200000018ff */
[--C-:B------:R-:W-:Y:S01]  /*48f0*/  FFMA.FTZ R168, R168, c[0x0][0x2d0], -R63.reuse ;  /* 0x0000b400a8a87a23 */ /* 0x100fe2000001083f */
[----:B------:R-:W-:Y:S01]  /*4900*/  MUFU.EX2 R48, R48 ;  /* 0x0000003000307308 */ /* 0x000fe20000000800 */
[----:B------:R-:W-:-:S02]  /*4910*/  FFMA.FTZ R167, R167, c[0x0][0x2d0], -R63 ;  /* 0x0000b400a7a77a23 */ /* 0x000fc4000001083f */
[--C-:B------:R-:W-:Y:S02]  /*4920*/  FFMA.FTZ R166, R166, c[0x0][0x2d0], -R63.reuse ;  /* 0x0000b400a6a67a23 */ /* 0x100fe4000001083f */
[----:B------:R-:W-:Y:S01]  /*4930*/  FFMA.FTZ R163, R163, c[0x0][0x2d0], -R63 ;  /* 0x0000b400a3a37a23 */ /* 0x000fe2000001083f */
[C---:B------:R-:W-:Y:S01]  /*4940*/  HMMA.16816.F32 R96, R68.reuse, R92, RZ ;  /* 0x0000005c4460723c */ /* 0x040fe200000018ff */
[--C-:B------:R-:W-:Y:S01]  /*4950*/  FFMA.FTZ R158, R158, c[0x0][0x2d0], -R133.reuse ;  /* 0x0000b4009e9e7a23 */ /* 0x100fe20000010885 */
[----:B------:R-:W2:Y:S01]  /*4960*/  MUFU.EX2 R50, R50 ;  /* 0x0000003200327308 */ /* 0x000ea20000000800 */
[--C-:B------:R-:W-:Y:S02]  /*4970*/  FFMA.FTZ R157, R157, c[0x0][0x2d0], -R133.reuse ;  /* 0x0000b4009d9d7a23 */ /* 0x100fe40000010885 */
[--C-:B------:R-:W-:Y:S02]  /*4980*/  FFMA.FTZ R156, R156, c[0x0][0x2d0], -R133.reuse ;  /* 0x0000b4009c9c7a23 */ /* 0x100fe40000010885 */
[----:B------:R-:W-:Y:S01]  /*4990*/  FFMA.FTZ R155, R155, c[0x0][0x2d0], -R133 ;  /* 0x0000b4009b9b7a23 */ /* 0x000fe20000010885 */
[----:B------:R-:W-:Y:S01]  /*49a0*/  HMMA.16816.F32 R92, R68, R94, RZ ;  /* 0x0000005e445c723c */ /* 0x000fe200000018ff */
[--C-:B------:R-:W-:Y:S01]  /*49b0*/  FFMA.FTZ R154, R154, c[0x0][0x2d0], -R63.reuse ;  /* 0x0000b4009a9a7a23 */ /* 0x100fe2000001083f */
[----:B------:R-:W4:Y:S01]  /*49c0*/  MUFU.EX2 R49, R49 ;  /* 0x0000003100317308 */ /* 0x000f220000000800 */
[----:B------:R-:W-:-:S02]  /*49d0*/  FFMA.FTZ R153, R153, c[0x0][0x2d0], -R63 ;  /* 0x0000b40099997a23 */ /* 0x000fc4000001083f */
[--C-:B------:R-:W-:Y:S02]  /*49e0*/  FFMA.FTZ R152, R152, c[0x0][0x2d0], -R63.reuse ;  /* 0x0000b40098987a23 */ /* 0x100fe4000001083f */
[----:B------:R-:W-:Y:S01]  /*49f0*/  FFMA.FTZ R149, R149, c[0x0][0x2d0], -R63 ;  /* 0x0000b40095957a23 */ /* 0x000fe2000001083f */
[C---:B------:R-:W-:Y:S01]  /*4a00*/  HMMA.16816.F32 R128, R68.reuse, R124, RZ ;  /* 0x0000007c4480723c */ /* 0x040fe200000018ff */
[----:B------:R-:W-:Y:S01]  /*4a10*/  FADD.FTZ R58, R59, R58 ;  /* 0x0000003a3b3a7221 */ /* 0x000fe20000010000 */
[----:B------:R-:W-:Y:S01]  /*4a20*/  MUFU.EX2 R46, R46 ;  /* 0x0000002e002e7308 */ /* 0x000fe20000000800 */
[----:B------:R-:W-:Y:S02]  /*4a30*/  FADD.FTZ R60, R61, R60 ;  /* 0x0000003c3d3c7221 */ /* 0x000fe40000010000 */
[----:B------:R-:W-:Y:S02]  /*4a40*/  FADD.FTZ R57, R57, R58 ;  /* 0x0000003a39397221 */ /* 0x000fe40000010000 */
[----:B------:R-:W-:Y:S01]  /*4a50*/  FADD.FTZ R60, R55, R60 ;  /* 0x0000003c373c7221 */ /* 0x000fe20000010000 */
[----:B------:R-:W-:Y:S01]  /*4a60*/  HMMA.16816.F32 R120, R68, R116, RZ ;  /* 0x000000744478723c */ /* 0x000fe200000018ff */
[----:B------:R-:W-:Y:S01]  /*4a70*/  FFMA.FTZ R249, R67, c[0x0][0x2d0], -R133 ;  /* 0x0000b40043f97a23 */ /* 0x000fe20000010885 */
[----:B------:R-:W1:Y:S01]  /*4a80*/  MUFU.EX2 R45, R45 ;  /* 0x0000002d002d7308 */ /* 0x000e620000000800 */
[----:B------:R-:W-:-:S02]  /*4a90*/  FFMA.FTZ R248, R62, c[0x0][0x2d0], -R63 ;  /* 0x0000b4003ef87a23 */ /* 0x000fc4000001083f */
[----:B------:R-:W-:Y:S02]  /*4aa0*/  FADD.FTZ R57, R53, R57 ;  /* 0x0000003935397221 */ /* 0x000fe40000010000 */
[----:B------:R-:W-:Y:S01]  /*4ab0*/  FADD.FTZ R54, R54, R60 ;  /* 0x0000003c36367221 */ /* 0x000fe20000010000 */
[----:B------:R-:W-:Y:S02]  /*4ac0*/  HMMA.16816.F32 R112, R68, R108, RZ ;  /* 0x0000006c4470723c */ /* 0x000fe400000018ff */
[----:B------:R-:W-:Y:S01]  /*4ad0*/  MUFU.EX2 R47, R47 ;  /* 0x0000002f002f7308 */ /* 0x000fe20000000800 */
[----:B--2---:R-:W-:-:S05]  /*4ae0*/  FADD.FTZ R54, R50, R54 ;  /* 0x0000003632367221 */ /* 0x004fca0000010000 */
[C---:B------:R-:W-:Y:S02]  /*4af0*/  HMMA.16816.F32 R88, R68.reuse, R84, RZ ;  /* 0x000000544458723c */ /* 0x040fe400000018ff */
[----:B------:R-:W-:Y:S06]  /*4b00*/  MUFU.EX2 R44, R44 ;  /* 0x0000002c002c7308 */ /* 0x000fec0000000800 */
[C---:B------:R-:W-:Y:S02]  /*4b10*/  HMMA.16816.F32 R80, R68.reuse, R76, RZ ;  /* 0x0000004c4450723c */ /* 0x040fe400000018ff */
[----:B------:R-:W-:Y:S06]  /*4b20*/  MUFU.EX2 R43, R43 ;  /* 0x0000002b002b7308 */ /* 0x000fec0000000800 */
[C---:B------:R-:W-:Y:S02]  /*4b30*/  HMMA.16816.F32 R124, R68.reuse, R126, RZ ;  /* 0x0000007e447c723c */ /* 0x040fe400000018ff */
[----:B------:R-:W-:Y:S06]  /*4b40*/  MUFU.EX2 R40, R40 ;  /* 0x0000002800287308 */ /* 0x000fec0000000800 */
[C---:B------:R-:W-:Y:S02]  /*4b50*/  HMMA.16816.F32 R116, R68.reuse, R118, RZ ;  /* 0x000000764474723c */ /* 0x040fe400000018ff */
[----:B------:R-:W2:Y:S06]  /*4b60*/  MUFU.EX2 R42, R42 ;  /* 0x0000002a002a7308 */ /* 0x000eac0000000800 */
[C---:B------:R-:W-:Y:S02]  /*4b70*/  HMMA.16816.F32 R108, R68.reuse, R110, RZ ;  /* 0x0000006e446c723c */ /* 0x040fe400000018ff */
[----:B------:R-:W1:Y:S06]  /*4b80*/  MUFU.EX2 R41, R41 ;  /* 0x0000002900297308 */ /* 0x000e6c0000000800 */
[C---:B------:R-:W-:Y:S02]  /*4b90*/  HMMA.16816.F32 R84, R68.reuse, R86, RZ ;  /* 0x000000564454723c */ /* 0x040fe400000018ff */
[----:B------:R-:W-:Y:S06]  /*4ba0*/  MUFU.EX2 R2, R2 ;  /* 0x0000000200027308 */ /* 0x000fec0000000800 */
[C---:B------:R-:W-:Y:S02]  /*4bb0*/  HMMA.16816.F32 R76, R68.reuse, R78, RZ ;  /* 0x0000004e444c723c */ /* 0x040fe400000018ff */
[----:B------:R-:W1:Y:S06]  /*4bc0*/  MUFU.EX2 R0, R0 ;  /* 0x0000000000007308 */ /* 0x000e6c0000000800 */
[C---:B------:R-:W-:Y:S02]  /*4bd0*/  HMMA.16816.F32 R72, R68.reuse, R4, RZ ;  /* 0x000000044448723c */ /* 0x040fe400000018ff */
[----:B------:R-:W-:Y:S05]  /*4be0*/  MUFU.EX2 R145, R145 ;  /* 0x0000009100917308 */ /* 0x000fea0000000800 */
[----:B------:R-:W-:Y:S01]  /*4bf0*/  F2FP.PACK_AB R4, R52, R56 ;  /* 0x000000383404723e */ /* 0x000fe200000000ff */
[----:B------:R-:W-:Y:S01]  /*4c00*/  HMMA.16816.F32 R68, R68, R6, RZ ;  /* 0x000000064444723c */ /* 0x000fe200000018ff */
[----:B----4-:R-:W-:Y:S01]  /*4c10*/  F2FP.PACK_AB R5, R49, R50 ;  /* 0x000000323105723e */ /* 0x010fe200000000ff */
[----:B------:R-:W-:Y:S01]  /*4c20*/  MUFU.EX2 R146, R146 ;  /* 0x0000009200927308 */ /* 0x000fe20000000800 */
[----:B------:R-:W-:-:S02]  /*4c30*/  FADD.FTZ R56, R56, R57 ;  /* 0x0000003938387221 */ /* 0x000fc40000010000 */
[----:B------:R-:W-:Y:S02]  /*4c40*/  FADD.FTZ R49, R49, R54 ;  /* 0x0000003631317221 */ /* 0x000fe40000010000 */
[----:B------:R-:W-:Y:S01]  /*4c50*/  F2FP.PACK_AB R6, R48, R51 ;  /* 0x000000333006723e */ /* 0x000fe200000000ff */
[----:B------:R-:W-:Y:S01]  /*4c60*/  FADD.FTZ R56, R52, R56 ;  /* 0x0000003834387221 */ /* 0x000fe20000010000 */
[----:B-1----:R-:W-:Y:S01]  /*4c70*/  F2FP.PACK_AB R7, R45, R46 ;  /* 0x0000002e2d07723e */ /* 0x002fe200000000ff */
[----:B------:R-:W-:Y:S01]  /*4c80*/  MUFU.EX2 R148, R148 ;  /* 0x0000009400947308 */ /* 0x000fe20000000800 */
[----:B------:R-:W-:Y:S02]  /*4c90*/  FADD.FTZ R49, R46, R49 ;  /* 0x000000312e317221 */ /* 0x000fe40000010000 */
[----:B------:R-:W-:Y:S02]  /*4ca0*/  FADD.FTZ R51, R51, R56 ;  /* 0x0000003833337221 */ /* 0x000fe40000010000 */
[----:B------:R-:W-:Y:S01]  /*4cb0*/  FADD.FTZ R45, R45, R49 ;  /* 0x000000312d2d7221 */ /* 0x000fe20000010000 */
[----:B---3--:R-:W-:Y:S01]  /*4cc0*/  HMMA.16816.F32 R104, R4, R12, R104 ;  /* 0x0000000c0468723c */ /* 0x008fe20000001868 */
[----:B------:R-:W-:Y:S01]  /*4cd0*/  FADD.FTZ R51, R48, R51 ;  /* 0x0000003330337221 */ /* 0x000fe20000010000 */
[----:B------:R-:W-:Y:S01]  /*4ce0*/  MUFU.EX2 R147, R147 ;  /* 0x0000009300937308 */ /* 0x000fe20000000800 */
[----:B--2---:R-:W-:-:S05]  /*4cf0*/  FADD.FTZ R45, R42, R45 ;  /* 0x0000002d2a2d7221 */ /* 0x004fca0000010000 */
[C---:B------:R-:W-:Y:S01]  /*4d00*/  HMMA.16816.F32 R100, R4.reuse, R14, R100 ;  /* 0x0000000e0464723c */ /* 0x040fe20000001864 */
[----:B------:R-:W1:Y:S01]  /*4d10*/  LDSM.16.MT88.4 R12, [R232+0x4900] ;  /* 0x00490000e80c783b */ /* 0x000e620000004200 */
[----:B------:R-:W2:Y:S06]  /*4d20*/  MUFU.EX2 R150, R150 ;  /* 0x0000009600967308 */ /* 0x000eac0000000800 */
[C---:B------:R-:W-:Y:S02]  /*4d30*/  HMMA.16816.F32 R96, R4.reuse, R8, R96 ;  /* 0x000000080460723c */ /* 0x040fe40000001860 */
[----:B------:R-:W3:Y:S06]  /*4d40*/  MUFU.EX2 R151, R151 ;  /* 0x0000009700977308 */ /* 0x000eec0000000800 */
[C---:B------:R-:W-:Y:S01]  /*4d50*/  HMMA.16816.F32 R92, R4.reuse, R10, R92 ;  /* 0x0000000a045c723c */ /* 0x040fe2000000185c */
[----:B------:R-:W4:Y:S01]  /*4d60*/  LDSM.16.MT88.4 R8, [R232+0x1100] ;  /* 0x00110000e808783b */ /* 0x000f220000004200 */
[----:B------:R-:W-:Y:S06]  /*4d70*/  MUFU.EX2 R160, R160 ;  /* 0x000000a000a07308 */ /* 0x000fec0000000800 */
[C---:B------:R-:W-:Y:S02]  /*4d80*/  HMMA.16816.F32 R128, R4.reuse, R24, R128 ;  /* 0x000000180480723c */ /* 0x040fe40000001880 */
[----:B------:R-:W-:Y:S06]  /*4d90*/  MUFU.EX2 R159, R159 ;  /* 0x0000009f009f7308 */ /* 0x000fec0000000800 */
[C---:B------:R-:W-:Y:S01]  /*4da0*/  HMMA.16816.F32 R124, R4.reuse, R26, R124 ;  /* 0x0000001a047c723c */ /* 0x040fe2000000187c */
[----:B------:R-:W-:Y:S01]  /*4db0*/  LDSM.16.MT88.4 R24, [R236+0x1100] ;  /* 0x00110000ec18783b */ /* 0x000fe20000004200 */
        /* <DEDUP_REMOVED lines=9> */
[----:B------:R-:W2:Y:S01]  /*4e50*/  LDSM.16.MT88.4 R16, [R233+0x1100] ;  /* 0x00110000e910783b */ /* 0x000ea20000004200 */
[----:B------:R-:W-:Y:S06]  /*4e60*/  MUFU.EX2 R176, R176 ;  /* 0x000000b000b07308 */ /* 0x000fec0000000800 */
[C---:B------:R-:W-:Y:S02]  /*4e70*/  HMMA.16816.F32 R88, R4.reuse, R36, R88 ;  /* 0x000000240458723c */ /* 0x040fe40000001858 */
[----:B------:R-:W-:Y:S06]  /*4e80*/  MUFU.EX2 R171, R171 ;  /* 0x000000ab00ab7308 */ /* 0x000fec0000000800 */
[C---:B------:R-:W-:Y:S01]  /*4e90*/  HMMA.16816.F32 R84, R4.reuse, R38, R84 ;  /* 0x000000260454723c */ /* 0x040fe20000001854 */
[----:B------:R-:W-:Y:S01]  /*4ea0*/  LDSM.16.MT88.4 R36, [R234+0x5100] ;  /* 0x00510000ea24783b */ /* 0x000fe20000004200 */
[----:B------:R-:W-:Y:S06]  /*4eb0*/  MUFU.EX2 R170, R170 ;  /* 0x000000aa00aa7308 */ /* 0x000fec0000000800 */
[C---:B-----5:R-:W-:Y:S02]  /*4ec0*/  HMMA.16816.F32 R80, R4.reuse, R28, R80 ;  /* 0x0000001c0450723c */ /* 0x060fe40000001850 */
[----:B------:R-:W-:Y:S06]  /*4ed0*/  MUFU.EX2 R169, R169 ;  /* 0x000000a900a97308 */ /* 0x000fec0000000800 */
[C---:B------:R-:W-:Y:S01]  /*4ee0*/  HMMA.16816.F32 R76, R4.reuse, R30, R76 ;  /* 0x0000001e044c723c */ /* 0x040fe2000000184c */
[----:B------:R-:W-:Y:S01]  /*4ef0*/  LDSM.16.MT88.4 R28, [R233+0x5100] ;  /* 0x00510000e91c783b */ /* 0x000fe20000004200 */
[----:B------:R-:W-:Y:S06]  /*4f00*/  MUFU.EX2 R168, R168 ;  /* 0x000000a800a87308 */ /* 0x000fec0000000800 */
[C---:B-1----:R-:W-:Y:S02]  /*4f10*/  HMMA.16816.F32 R72, R4.reuse, R12, R72 ;  /* 0x0000000c0448723c */ /* 0x042fe40000001848 */
[----:B------:R-:W-:Y:S06]  /*4f20*/  MUFU.EX2 R167, R167 ;  /* 0x000000a700a77308 */ /* 0x000fec0000000800 */
[----:B------:R-:W-:Y:S01]  /*4f30*/  HMMA.16816.F32 R68, R4, R14, R68 ;  /* 0x0000000e0444723c */ /* 0x000fe20000001844 */
[----:B------:R-:W1:Y:S01]  /*4f40*/  LDSM.16.MT88.4 R12, [R236+0x5100] ;  /* 0x00510000ec0c783b */ /* 0x000e620000004200 */
[----:B------:R-:W-:Y:S05]  /*4f50*/  MUFU.EX2 R166, R166 ;  /* 0x000000a600a67308 */ /* 0x000fea0000000800 */
[----:B------:R-:W-:Y:S01]  /*4f60*/  F2FP.PACK_AB R4, R44, R47 ;  /* 0x0000002f2c04723e */ /* 0x000fe200000000ff */
[----:B------:R-:W-:Y:S01]  /*4f70*/  FADD.FTZ R47, R47, R51 ;  /* 0x000000332f2f7221 */ /* 0x000fe20000010000 */
[----:B------:R-:W-:Y:S01]  /*4f80*/  F2FP.PACK_AB R6, R40, R43 ;  /* 0x0000002b2806723e */ /* 0x000fe200000000ff */
[----:B------:R-:W-:Y:S01]  /*4f90*/  MUFU.EX2 R163, R163 ;  /* 0x000000a300a37308 */ /* 0x000fe20000000800 */
[C---:B------:R-:W-:Y:S01]  /*4fa0*/  F2FP.PACK_AB R5, R41.reuse, R42 ;  /* 0x0000002a2905723e */ /* 0x040fe200000000ff */
[----:B------:R-:W-:Y:S01]  /*4fb0*/  FADD.FTZ R47, R44, R47 ;  /* 0x0000002f2c2f7221 */ /* 0x000fe20000010000 */
[----:B------:R-:W-:Y:S01]  /*4fc0*/  F2FP.PACK_AB R7, R0, R2 ;  /* 0x000000020007723e */ /* 0x000fe200000000ff */
[----:B------:R-:W-:-:S02]  /*4fd0*/  FADD.FTZ R41, R41, R45 ;  /* 0x0000002d29297221 */ /* 0x000fc40000010000 */
[----:B------:R-:W-:Y:S02]  /*4fe0*/  FADD.FTZ R43, R43, R47 ;  /* 0x0000002f2b2b7221 */ /* 0x000fe40000010000 */
[----:B------:R-:W-:Y:S01]  /*4ff0*/  MUFU.EX2 R158, R158 ;  /* 0x0000009e009e7308 */ /* 0x000fe20000000800 */
[----:B------:R-:W-:Y:S01]  /*5000*/  FADD.FTZ R41, R2, R41 ;  /* 0x0000002902297221 */ /* 0x000fe20000010000 */
[----:B----4-:R-:W-:Y:S01]  /*5010*/  HMMA.16816.F32 R104, R4, R8, R104 ;  /* 0x000000080468723c */ /* 0x010fe20000001868 */
[----:B------:R-:W-:Y:S02]  /*5020*/  FADD.FTZ R43, R40, R43 ;  /* 0x0000002b282b7221 */ /* 0x000fe40000010000 */
[----:B------:R-:W-:-:S03]  /*5030*/  FADD.FTZ R0, R0, R41 ;  /* 0x0000002900007221 */ /* 0x000fc60000010000 */
[----:B------:R-:W-:Y:S01]  /*5040*/  MUFU.EX2 R157, R157 ;  /* 0x0000009d009d7308 */ /* 0x000fe20000000800 */
[----:B--2---:R-:W-:Y:S01]  /*5050*/  FADD.FTZ R0, R150, R0 ;  /* 0x0000000096007221 */ /* 0x004fe20000010000 */
[C---:B------:R-:W-:Y:S01]  /*5060*/  HMMA.16816.F32 R100, R4.reuse, R10, R100 ;  /* 0x0000000a0464723c */ /* 0x040fe20000001864 */
[----:B------:R-:W2:Y:S05]  /*5070*/  LDSM.16.MT88.4 R8, [R232+0x5100] ;  /* 0x00510000e808783b */ /* 0x000eaa0000004200 */
[----:B------:R-:W-:Y:S02]  /*5080*/  MUFU.EX2 R156, R156 ;  /* 0x0000009c009c7308 */ /* 0x000fe40000000800 */
[C---:B------:R-:W-:Y:S06]  /*5090*/  HMMA.16816.F32 R112, R4.reuse, R16, R112 ;  /* 0x000000100470723c */ /* 0x040fec0000001870 */
[----:B------:R-:W-:Y:S02]  /*50a0*/  MUFU.EX2 R155, R155 ;  /* 0x0000009b009b7308 */ /* 0x000fe40000000800 */
[C---:B------:R-:W-:Y:S01]  /*50b0*/  HMMA.16816.F32 R108, R4.reuse, R18, R108 ;  /* 0x00000012046c723c */ /* 0x040fe2000000186c */
[----:B------:R-:W4:Y:S05]  /*50c0*/  LDSM.16.MT88.4 R16, [R233+0x1900] ;  /* 0x00190000e910783b */ /* 0x000f2a0000004200 */
[----:B------:R-:W-:Y:S02]  /*50d0*/  MUFU.EX2 R154, R154 ;  /* 0x0000009a009a7308 */ /* 0x000fe40000000800 */
[C---:B-1----:R-:W-:Y:S06]  /*50e0*/  HMMA.16816.F32 R96, R4.reuse, R12, R96 ;  /* 0x0000000c0460723c */ /* 0x042fec0000001860 */
[----:B------:R-:W-:Y:S02]  /*50f0*/  MUFU.EX2 R153, R153 ;  /* 0x0000009900997308 */ /* 0x000fe40000000800 */
[C---:B------:R-:W-:Y:S01]  /*5100*/  HMMA.16816.F32 R92, R4.reuse, R14, R92 ;  /* 0x0000000e045c723c */ /* 0x040fe2000000185c */
[----:B------:R-:W1:Y:S05]  /*5110*/  LDSM.16.MT88.4 R12, [R232+0x1900] ;  /* 0x00190000e80c783b */ /* 0x000e6a0000004200 */
[----:B------:R-:W-:Y:S02]  /*5120*/  MUFU.EX2 R152, R152 ;  /* 0x0000009800987308 */ /* 0x000fe40000000800 */
[C---:B------:R-:W-:Y:S06]  /*5130*/  HMMA.16816.F32 R88, R4.reuse, R36, R88 ;  /* 0x000000240458723c */ /* 0x040fec0000001858 */
[----:B------:R-:W-:Y:S01]  /*5140*/  MUFU.EX2 R36, R180 ;  /* 0x000000b400247308 */ /* 0x000fe20000000800 */
[----:B------:R-:W-:Y:S01]  /*5150*/  FFMA.FTZ R37, R179, c[0x0][0x2d0], -R63 ;  /* 0x0000b400b3257a23 */ /* 0x000fe2000001083f */
[C---:B--2---:R-:W-:Y:S06]  /*5160*/  HMMA.16816.F32 R72, R4.reuse, R8, R72 ;  /* 0x000000080448723c */ /* 0x044fec0000001848 */
[----:B------:R-:W2:Y:S02]  /*5170*/  MUFU.EX2 R37, R37 ;  /* 0x0000002500257308 */ /* 0x000ea40000000800 */
[C---:B------:R-:W-:Y:S01]  /*5180*/  HMMA.16816.F32 R68, R4.reuse, R10, R68 ;  /* 0x0000000a0444723c */ /* 0x040fe20000001844 */
[----:B------:R-:W5:Y:S05]  /*5190*/  LDSM.16.MT88.4 R8, [R236+0x5900] ;  /* 0x00590000ec08783b */ /* 0x000f6a0000004200 */
[----:B------:R-:W-:Y:S02]  /*51a0*/  MUFU.EX2 R149, R149 ;  /* 0x0000009500957308 */ /* 0x000fe40000000800 */
[C---:B------:R-:W-:Y:S06]  /*51b0*/  HMMA.16816.F32 R120, R4.reuse, R20, R120 ;  /* 0x000000140478723c */ /* 0x040fec0000001878 */
[----:B------:R-:W-:Y:S02]  /*51c0*/  MUFU.EX2 R249, R249 ;  /* 0x000000f900f97308 */ /* 0x000fe40000000800 */
[C---:B------:R-:W-:Y:S01]  /*51d0*/  HMMA.16816.F32 R116, R4.reuse, R22, R116 ;  /* 0x000000160474723c */ /* 0x040fe20000001874 */
[----:B------:R-:W1:Y:S05]  /*51e0*/  LDSM.16.MT88.4 R20, [R234+0x1900] ;  /* 0x00190000ea14783b */ /* 0x000e6a0000004200 */
[----:B------:R-:W-:Y:S02]  /*51f0*/  MUFU.EX2 R248, R248 ;  /* 0x000000f800f87308 */ /* 0x000fe40000000800 */
[C---:B------:R-:W-:Y:S08]  /*5200*/  HMMA.16816.F32 R128, R4.reuse, R24, R128 ;  /* 0x000000180480723c */ /* 0x040ff00000001880 */
[C---:B------:R-:W-:Y:S01]  /*5210*/  HMMA.16816.F32 R124, R4.reuse, R26, R124 ;  /* 0x0000001a047c723c */ /* 0x040fe2000000187c */
[----:B------:R-:W1:Y:S07]  /*5220*/  LDSM.16.MT88.4 R24, [R236+0x1900] ;  /* 0x00190000ec18783b */ /* 0x000e6e0000004200 */
[C---:B------:R-:W-:Y:S07]  /*5230*/  HMMA.16816.F32 R84, R4.reuse, R38, R84 ;  /* 0x000000260454723c */ /* 0x040fee0000001854 */
[--C-:B------:R-:W-:Y:S01]  /*5240*/  FFMA.FTZ R38, R178, c[0x0][0x2d0], -R133.reuse ;  /* 0x0000b400b2267a23 */ /* 0x100fe20000010885 */
[----:B------:R-:W-:Y:S01]  /*5250*/  HMMA.16816.F32 R80, R4, R28, R80 ;  /* 0x0000001c0450723c */ /* 0x000fe20000001850 */
[----:B------:R-:W-:-:S04]  /*5260*/  FFMA.FTZ R39, R177, c[0x0][0x2d0], -R133 ;  /* 0x0000b400b1277a23 */ /* 0x000fc80000010885 */
[----:B------:R-:W-:Y:S03]  /*5270*/  MUFU.EX2 R38, R38 ;  /* 0x0000002600267308 */ /* 0x000fe60000000800 */
[----:B------:R-:W-:Y:S01]  /*5280*/  HMMA.16816.F32 R76, R4, R30, R76 ;  /* 0x0000001e044c723c */ /* 0x000fe2000000184c */
[----:B------:R-:W-:Y:S04]  /*5290*/  LDSM.16.MT88.4 R28, [R233+0x5900] ;  /* 0x00590000e91c783b */ /* 0x000fe80000004200 */
[----:B------:R-:W1:Y:S02]  /*52a0*/  MUFU.EX2 R39, R39 ;  /* 0x0000002700277308 */ /* 0x000e640000000800 */
[----:B------:R-:W-:Y:S01]  /*52b0*/  F2FP.PACK_AB R4, R146, R145 ;  /* 0x000000919204723e */ /* 0x000fe200000000ff */
[----:B------:R-:W-:Y:S01]  /*52c0*/  FADD.FTZ R145, R145, R43 ;  /* 0x0000002b91917221 */ /* 0x000fe20000010000 */
[----:B------:R-:W-:-:S02]  /*52d0*/  F2FP.PACK_AB R6, R147, R148 ;  /* 0x000000949306723e */ /* 0x000fc400000000ff */
[----:B---3--:R-:W-:Y:S01]  /*52e0*/  F2FP.PACK_AB R5, R151, R150 ;  /* 0x000000969705723e */ /* 0x008fe200000000ff */
[----:B------:R-:W-:Y:S01]  /*52f0*/  FADD.FTZ R145, R146, R145 ;  /* 0x0000009192917221 */ /* 0x000fe20000010000 */
[----:B--2---:R-:W-:Y:S01]  /*5300*/  F2FP.PACK_AB R7, R37, R36 ;  /* 0x000000242507723e */ /* 0x004fe200000000ff */
[----:B------:R-:W-:Y:S02]  /*5310*/  FADD.FTZ R151, R151, R0 ;  /* 0x0000000097977221 */ /* 0x000fe40000010000 */
[----:B------:R-:W-:Y:S02]  /*5320*/  FADD.FTZ R148, R148, R145 ;  /* 0x0000009194947221 */ /* 0x000fe40000010000 */
[----:B------:R-:W-:Y:S02]  /*5330*/  FADD.FTZ R151, R36, R151 ;  /* 0x0000009724977221 */ /* 0x000fe40000010000 */
[----:B----4-:R-:W-:Y:S01]  /*5340*/  HMMA.16816.F32 R112, R4, R16, R112 ;  /* 0x000000100470723c */ /* 0x010fe20000001870 */
[----:B------:R-:W-:-:S02]  /*5350*/  FADD.FTZ R148, R147, R148 ;  /* 0x0000009493947221 */ /* 0x000fc40000010000 */
[----:B------:R-:W-:-:S05]  /*5360*/  FADD.FTZ R151, R37, R151 ;  /* 0x0000009725977221 */ /* 0x000fca0000010000 */
[C---:B------:R-:W-:Y:S01]  /*5370*/  HMMA.16816.F32 R108, R4.reuse, R18, R108 ;  /* 0x00000012046c723c */ /* 0x040fe2000000186c */
[----:B------:R-:W2:Y:S07]  /*5380*/  LDSM.16.MT88.4 R16, [R234+0x5900] ;  /* 0x00590000ea10783b */ /* 0x000eae0000004200 */
[C---:B-1----:R-:W-:Y:S08]  /*5390*/  HMMA.16816.F32 R104, R4.reuse, R12, R104 ;  /* 0x0000000c0468723c */ /* 0x042ff00000001868 */
[C---:B------:R-:W-:Y:S01]  /*53a0*/  HMMA.16816.F32 R100, R4.reuse, R14, R100 ;  /* 0x0000000e0464723c */ /* 0x040fe20000001864 */
[----:B------:R-:W1:Y:S07]  /*53b0*/  LDSM.16.MT88.4 R12, [R232+0x5900] ;  /* 0x00590000e80c783b */ /* 0x000e6e0000004200 */
[C---:B-----5:R-:W-:Y:S08]  /*53c0*/  HMMA.16816.F32 R96, R4.reuse, R8, R96 ;  /* 0x000000080460723c */ /* 0x060ff00000001860 */
[C---:B------:R-:W-:Y:S01]  /*53d0*/  HMMA.16816.F32 R92, R4.reuse, R10, R92 ;  /* 0x0000000a045c723c */ /* 0x040fe2000000185c */
[----:B------:R-:W3:Y:S07]  /*53e0*/  LDSM.16.MT88.4 R8, [R234+0x2100] ;  /* 0x00210000ea08783b */ /* 0x000eee0000004200 */
[C---:B------:R-:W-:Y:S08]  /*53f0*/  HMMA.16816.F32 R120, R4.reuse, R20, R120 ;  /* 0x000000140478723c */ /* 0x040ff00000001878 */
[C---:B------:R-:W-:Y:S01]  /*5400*/  HMMA.16816.F32 R116, R4.reuse, R22, R116 ;  /* 0x000000160474723c */ /* 0x040fe20000001874 */
[----:B------:R-:W4:Y:S07]  /*5410*/  LDSM.16.MT88.4 R20, [R233+0x2100] ;  /* 0x00210000e914783b */ /* 0x000f2e0000004200 */
[C---:B------:R-:W-:Y:S08]  /*5420*/  HMMA.16816.F32 R128, R4.reuse, R24, R128 ;  /* 0x000000180480723c */ /* 0x040ff00000001880 */
[C---:B------:R-:W-:Y:S01]  /*5430*/  HMMA.16816.F32 R124, R4.reuse, R26, R124 ;  /* 0x0000001a047c723c */ /* 0x040fe2000000187c */
[----:B------:R-:W-:Y:S07]  /*5440*/  LDSM.16.MT88.4 R24, [R236+0x2100] ;  /* 0x00210000ec18783b */ /* 0x000fee0000004200 */
[C---:B--2---:R-:W-:Y:S08]  /*5450*/  HMMA.16816.F32 R88, R4.reuse, R16, R88 ;  /* 0x000000100458723c */ /* 0x044ff00000001858 */
[C---:B------:R-:W-:Y:S01]  /*5460*/  HMMA.16816.F32 R84, R4.reuse, R18, R84 ;  /* 0x000000120454723c */ /* 0x040fe20000001854 */
[----:B------:R-:W2:Y:S07]  /*5470*/  LDSM.16.MT88.4 R16, [R232+0x2100] ;  /* 0x00210000e810783b */ /* 0x000eae0000004200 */
[C---:B------:R-:W-:Y:S08]  /*5480*/  HMMA.16816.F32 R80, R4.reuse, R28, R80 ;  /* 0x0000001c0450723c */ /* 0x040ff00000001850 */
[C---:B------:R-:W-:Y:S01]  /*5490*/  HMMA.16816.F32 R76, R4.reuse, R30, R76 ;  /* 0x0000001e044c723c */ /* 0x040fe2000000184c */
[----:B------:R-:W-:Y:S07]  /*54a0*/  LDSM.16.MT88.4 R28, [R233+0x6100] ;  /* 0x00610000e91c783b */ /* 0x000fee0000004200 */
[C---:B-1----:R-:W-:Y:S08]  /*54b0*/  HMMA.16816.F32 R72, R4.reuse, R12, R72 ;  /* 0x0000000c0448723c */ /* 0x042ff00000001848 */
[----:B------:R-:W-:Y:S01]  /*54c0*/  HMMA.16816.F32 R68, R4, R14, R68 ;  /* 0x0000000e0444723c */ /* 0x000fe20000001844 */
[----:B------:R-:W1:Y:S06]  /*54d0*/  LDSM.16.MT88.4 R12, [R236+0x6100] ;  /* 0x00610000ec0c783b */ /* 0x000e6c0000004200 */
[----:B------:R-:W-:Y:S01]  /*54e0*/  F2FP.PACK_AB R4, R39, R38 ;  /* 0x000000262704723e */ /* 0x000fe200000000ff */
[----:B------:R-:W-:Y:S01]  /*54f0*/  FADD.FTZ R38, R38, R148 ;  /* 0x0000009426267221 */ /* 0x000fe20000010000 */
[----:B------:R-:W-:-:S02]  /*5500*/  F2FP.PACK_AB R6, R159, R160 ;  /* 0x000000a09f06723e */ /* 0x000fc400000000ff */
[C---:B------:R-:W-:Y:S01]  /*5510*/  F2FP.PACK_AB R5, R162.reuse, R161 ;  /* 0x000000a1a205723e */ /* 0x040fe200000000ff */
[----:B------:R-:W-:Y:S01]  /*5520*/  FADD.FTZ R161, R161, R151 ;  /* 0x00000097a1a17221 */ /* 0x000fe20000010000 */
[----:B------:R-:W-:Y:S01]  /*5530*/  F2FP.PACK_AB R7, R165, R164 ;  /* 0x000000a4a507723e */ /* 0x000fe200000000ff */
[----:B------:R-:W-:Y:S02]  /*5540*/  FADD.FTZ R38, R39, R38 ;  /* 0x0000002627267221 */ /* 0x000fe40000010000 */
[----:B------:R-:W-:Y:S02]  /*5550*/  FADD.FTZ R161, R162, R161 ;  /* 0x000000a1a2a17221 */ /* 0x000fe40000010000 */
[----:B------:R-:W-:Y:S02]  /*5560*/  FADD.FTZ R160, R160, R38 ;  /* 0x00000026a0a07221 */ /* 0x000fe40000010000 */
[----:B---3--:R-:W-:Y:S01]  /*5570*/  HMMA.16816.F32 R120, R4, R8, R120 ;  /* 0x000000080478723c */ /* 0x008fe20000001878 */
[----:B------:R-:W-:-:S02]  /*5580*/  FADD.FTZ R164, R164, R161 ;  /* 0x000000a1a4a47221 */ /* 0x000fc40000010000 */
[----:B------:R-:W-:Y:S02]  /*5590*/  FADD.FTZ R160, R159, R160 ;  /* 0x000000a09fa07221 */ /* 0x000fe40000010000 */
[----:B------:R-:W-:-:S03]  /*55a0*/  FADD.FTZ R164, R165, R164 ;  /* 0x000000a4a5a47221 */ /* 0x000fc60000010000 */
[C---:B------:R-:W-:Y:S01]  /*55b0*/  HMMA.16816.F32 R116, R4.reuse, R10, R116 ;  /* 0x0000000a0474723c */ /* 0x040fe20000001874 */
[----:B------:R-:W3:Y:S07]  /*55c0*/  LDSM.16.MT88.4 R8, [R234+0x6100] ;  /* 0x00610000ea08783b */ /* 0x000eee0000004200 */
[C---:B----4-:R-:W-:Y:S08]  /*55d0*/  HMMA.16816.F32 R112, R4.reuse, R20, R112 ;  /* 0x000000140470723c */ /* 0x050ff00000001870 */
[C---:B------:R-:W-:Y:S01]  /*55e0*/  HMMA.16816.F32 R108, R4.reuse, R22, R108 ;  /* 0x00000016046c723c */ /* 0x040fe2000000186c */
[----:B------:R-:W4:Y:S07]  /*55f0*/  LDSM.16.MT88.4 R20, [R232+0x6100] ;  /* 0x00610000e814783b */ /* 0x000f2e0000004200 */
[C---:B--2---:R-:W-:Y:S08]  /*5600*/  HMMA.16816.F32 R104, R4.reuse, R16, R104 ;  /* 0x000000100468723c */ /* 0x044ff00000001868 */
[C---:B------:R-:W-:Y:S01]  /*5610*/  HMMA.16816.F32 R100, R4.reuse, R18, R100 ;  /* 0x000000120464723c */ /* 0x040fe20000001864 */
[----:B------:R-:W2:Y:S07]  /*5620*/  LDSM.16.MT88.4 R16, [R236+0x2900] ;  /* 0x00290000ec10783b */ /* 0x000eae0000004200 */
[C---:B-1----:R-:W-:Y:S08]  /*5630*/  HMMA.16816.F32 R96, R4.reuse, R12, R96 ;  /* 0x0000000c0460723c */ /* 0x042ff00000001860 */
[C---:B------:R-:W-:Y:S01]  /*5640*/  HMMA.16816.F32 R92, R4.reuse, R14, R92 ;  /* 0x0000000e045c723c */ /* 0x040fe2000000185c */
[----:B------:R-:W1:Y:S07]  /*5650*/  LDSM.16.MT88.4 R12, [R233+0x2900] ;  /* 0x00290000e90c783b */ /* 0x000e6e0000004200 */
[C---:B---3--:R-:W-:Y:S08]  /*5660*/  HMMA.16816.F32 R88, R4.reuse, R8, R88 ;  /* 0x000000080458723c */ /* 0x048ff00000001858 */
[C---:B------:R-:W-:Y:S01]  /*5670*/  HMMA.16816.F32 R84, R4.reuse, R10, R84 ;  /* 0x0000000a0454723c */ /* 0x040fe20000001854 */
[----:B------:R-:W3:Y:S07]  /*5680*/  LDSM.16.MT88.4 R8, [R232+0x2900] ;  /* 0x00290000e808783b */ /* 0x000eee0000004200 */
[C---:B------:R-:W-:Y:S08]  /*5690*/  HMMA.16816.F32 R128, R4.reuse, R24, R128 ;  /* 0x000000180480723c */ /* 0x040ff00000001880 */
[C---:B------:R-:W-:Y:S01]  /*56a0*/  HMMA.16816.F32 R124, R4.reuse, R26, R124 ;  /* 0x0000001a047c723c */ /* 0x040fe2000000187c */
[----:B------:R-:W-:Y:S07]  /*56b0*/  LDSM.16.MT88.4 R24, [R234+0x2900] ;  /* 0x00290000ea18783b */ /* 0x000fee0000004200 */
[C---:B------:R-:W-:Y:S08]  /*56c0*/  HMMA.16816.F32 R80, R4.reuse, R28, R80 ;  /* 0x0000001c0450723c */ /* 0x040ff00000001850 */
[C---:B------:R-:W-:Y:S01]  /*56d0*/  HMMA.16816.F32 R76, R4.reuse, R30, R76 ;  /* 0x0000001e044c723c */ /* 0x040fe2000000184c */
[----:B------:R-:W-:Y:S07]  /*56e0*/  LDSM.16.MT88.4 R28, [R236+0x3100] ;  /* 0x00310000ec1c783b */ /* 0x000fee0000004200 */
[C---:B----4-:R-:W-:Y:S08]  /*56f0*/  HMMA.16816.F32 R72, R4.reuse, R20, R72 ;  /* 0x000000140448723c */ /* 0x050ff00000001848 */
[----:B------:R-:W-:Y:S01]  /*5700*/  HMMA.16816.F32 R68, R4, R22, R68 ;  /* 0x000000160444723c */ /* 0x000fe20000001844 */
[----:B------:R-:W4:Y:S06]  /*5710*/  LDSM.16.MT88.4 R20, [R236+0x6900] ;  /* 0x00690000ec14783b */ /* 0x000f2c0000004200 */
[----:B------:R-:W-:Y:S01]  /*5720*/  F2FP.PACK_AB R4, R171, R176 ;  /* 0x000000b0ab04723e */ /* 0x000fe200000000ff */
[----:B------:R-:W-:Y:S01]  /*5730*/  FADD.FTZ R176, R176, R160 ;  /* 0x000000a0b0b07221 */ /* 0x000fe20000010000 */
[----:B------:R-:W-:-:S02]  /*5740*/  F2FP.PACK_AB R6, R169, R170 ;  /* 0x000000aaa906723e */ /* 0x000fc400000000ff */
[----:B------:R-:W-:Y:S01]  /*5750*/  F2FP.PACK_AB R5, R167, R168 ;  /* 0x000000a8a705723e */ /* 0x000fe200000000ff */
[----:B------:R-:W-:Y:S01]  /*5760*/  FADD.FTZ R168, R168, R164 ;  /* 0x000000a4a8a87221 */ /* 0x000fe20000010000 */
[----:B------:R-:W-:Y:S01]  /*5770*/  F2FP.PACK_AB R7, R163, R166 ;  /* 0x000000a6a307723e */ /* 0x000fe200000000ff */
[----:B------:R-:W-:Y:S02]  /*5780*/  FADD.FTZ R176, R171, R176 ;  /* 0x000000b0abb07221 */ /* 0x000fe40000010000 */
[----:B------:R-:W-:Y:S02]  /*5790*/  FADD.FTZ R168, R167, R168 ;  /* 0x000000a8a7a87221 */ /* 0x000fe40000010000 */
[----:B------:R-:W-:Y:S02]  /*57a0*/  FADD.FTZ R170, R170, R176 ;  /* 0x000000b0aaaa7221 */ /* 0x000fe40000010000 */
[----:B--2---:R-:W-:Y:S01]  /*57b0*/  HMMA.16816.F32 R128, R4, R16, R128 ;  /* 0x000000100480723c */ /* 0x004fe20000001880 */
[----:B------:R-:W-:-:S02]  /*57c0*/  FADD.FTZ R166, R166, R168 ;  /* 0x000000a8a6a67221 */ /* 0x000fc40000010000 */
[----:B------:R-:W-:Y:S02]  /*57d0*/  FADD.FTZ R170, R169, R170 ;  /* 0x000000aaa9aa7221 */ /* 0x000fe40000010000 */
[----:B------:R-:W-:-:S03]  /*57e0*/  FADD.FTZ R166, R163, R166 ;  /* 0x000000a6a3a67221 */ /* 0x000fc60000010000 */
        /* <DEDUP_REMOVED lines=8> */
[C---:B----4-:R-:W-:Y:S08]  /*5870*/  HMMA.16816.F32 R96, R4.reuse, R20, R96 ;  /* 0x000000140460723c */ /* 0x050ff00000001860 */
        /* <DEDUP_REMOVED lines=9> */
[C---:B------:R-:W-:Y:S01]  /*5910*/  HMMA.16816.F32 R92, R4.reuse, R22, R92 ;  /* 0x00000016045c723c */ /* 0x040fe2000000185c */
[----:B------:R-:W-:Y:S07]  /*5920*/  LDSM.16.MT88.4 R20, [R233+0x3100] ;  /* 0x00310000e914783b */ /* 0x000fee0000004200 */
[C---:B------:R-:W-:Y:S08]  /*5930*/  HMMA.16816.F32 R120, R4.reuse, R24, R120 ;  /* 0x000000180478723c */ /* 0x040ff00000001878 */
        /* <DEDUP_REMOVED lines=23> */
[C---:B------:R-:W-:Y:S07]  /*5ab0*/  HMMA.16816.F32 R128, R4.reuse, R28, R128 ;  /* 0x0000001c0480723c */ /* 0x040fee0000001880 */
[--C-:B------:R-:W-:Y:S01]  /*5ac0*/  FFMA.FTZ R28, R65, c[0x0][0x2d0], -R63.reuse ;  /* 0x0000b400411c7a23 */ /* 0x100fe2000001083f */
[----:B----4-:R-:W-:Y:S01]  /*5ad0*/  HMMA.16816.F32 R120, R4, R24, R120 ;  /* 0x000000180478723c */ /* 0x010fe20000001878 */
[----:B------:R-:W-:-:S04]  /*5ae0*/  FFMA.FTZ R29, R64, c[0x0][0x2d0], -R63 ;  /* 0x0000b400401d7a23 */ /* 0x000fc8000001083f */
[----:B------:R-:W-:Y:S02]  /*5af0*/  MUFU.EX2 R28, R28 ;  /* 0x0000001c001c7308 */ /* 0x000fe40000000800 */
[--C-:B------:R-:W-:Y:S01]  /*5b00*/  FFMA.FTZ R24, R144, c[0x0][0x2d0], -R133.reuse ;  /* 0x0000b40090187a23 */ /* 0x100fe20000010885 */
[----:B------:R-:W-:Y:S01]  /*5b10*/  HMMA.16816.F32 R116, R4, R26, R116 ;  /* 0x0000001a0474723c */ /* 0x000fe20000001874 */
[----:B------:R-:W-:-:S04]  /*5b20*/  FFMA.FTZ R25, R135, c[0x0][0x2d0], -R133 ;  /* 0x0000b40087197a23 */ /* 0x000fc80000010885 */
[----:B------:R-:W4:Y:S02]  /*5b30*/  MUFU.EX2 R24, R24 ;  /* 0x0000001800187308 */ /* 0x000f240000000800 */
[----:B------:R-:W-:Y:S01]  /*5b40*/  FFMA.FTZ R26, R134, c[0x0][0x2d0], -R133 ;  /* 0x0000b400861a7a23 */ /* 0x000fe20000010885 */
[----:B------:R-:W-:Y:S01]  /*5b50*/  HMMA.16816.F32 R124, R4, R30, R124 ;  /* 0x0000001e047c723c */ /* 0x000fe2000000187c */
[----:B------:R-:W-:-:S04]  /*5b60*/  FFMA.FTZ R27, R66, c[0x0][0x2d0], -R63 ;  /* 0x0000b400421b7a23 */ /* 0x000fc8000001083f */
[----:B------:R-:W5:Y:S03]  /*5b70*/  MUFU.EX2 R25, R25 ;  /* 0x0000001900197308 */ /* 0x000f660000000800 */
[C---:B------:R-:W-:Y:S05]  /*5b80*/  HMMA.16816.F32 R112, R4.reuse, R20, R112 ;  /* 0x000000140470723c */ /* 0x040fea0000001870 */
[----:B------:R-:W1:Y:S01]  /*5b90*/  MUFU.EX2 R26, R26 ;  /* 0x0000001a001a7308 */ /* 0x000e620000000800 */
[----:B----4-:R-:W-:Y:S02]  /*5ba0*/  FADD.FTZ R156, R24, R156 ;  /* 0x0000009c189c7221 */ /* 0x010fe40000010000 */
[----:B------:R-:W-:Y:S01]  /*5bb0*/  HMMA.16816.F32 R108, R4, R22, R108 ;  /* 0x00000016046c723c */ /* 0x000fe2000000186c */
[----:B------:R-:W-:Y:S04]  /*5bc0*/  LDSM.16.MT88.4 R20, [R236+0x3900] ;  /* 0x00390000ec14783b */ /* 0x000fe80000004200 */
[----:B------:R-:W4:Y:S01]  /*5bd0*/  MUFU.EX2 R27, R27 ;  /* 0x0000001b001b7308 */ /* 0x000f220000000800 */
[----:B-----5:R-:W-:-:S02]  /*5be0*/  FADD.FTZ R156, R25, R156 ;  /* 0x0000009c199c7221 */ /* 0x020fc40000010000 */
[C---:B--2---:R-:W-:Y:S05]  /*5bf0*/  HMMA.16816.F32 R80, R4.reuse, R16, R80 ;  /* 0x000000100450723c */ /* 0x044fea0000001850 */
[----:B------:R-:W2:Y:S01]  /*5c00*/  MUFU.EX2 R29, R29 ;  /* 0x0000001d001d7308 */ /* 0x000ea20000000800 */
[----:B-1----:R-:W-:Y:S02]  /*5c10*/  FADD.FTZ R156, R26, R156 ;  /* 0x0000009c1a9c7221 */ /* 0x002fe40000010000 */
[----:B------:R-:W-:Y:S01]  /*5c20*/  HMMA.16816.F32 R76, R4, R18, R76 ;  /* 0x00000012044c723c */ /* 0x000fe2000000184c */
[----:B------:R-:W1:Y:S01]  /*5c30*/  LDSM.16.MT88.4 R16, [R233+0x3900] ;  /* 0x00390000e910783b */ /* 0x000e620000004200 */
[----:B----4-:R-:W-:-:S06]  /*5c40*/  FADD.FTZ R152, R27, R152 ;  /* 0x000000981b987221 */ /* 0x010fcc0000010000 */
[----:B------:R-:W-:Y:S01]  /*5c50*/  HMMA.16816.F32 R72, R4, R12, R72 ;  /* 0x0000000c0448723c */ /* 0x000fe20000001848 */
[----:B------:R-:W-:-:S04]  /*5c60*/  FADD.FTZ R152, R28, R152 ;  /* 0x000000981c987221 */ /* 0x000fc80000010000 */
[----:B--2---:R-:W-:-:S03]  /*5c70*/  FADD.FTZ R152, R29, R152 ;  /* 0x000000981d987221 */ /* 0x004fc60000010000 */
[----:B------:R-:W-:Y:S01]  /*5c80*/  HMMA.16816.F32 R68, R4, R14, R68 ;  /* 0x0000000e0444723c */ /* 0x000fe20000001844 */
[----:B------:R-:W2:Y:S06]  /*5c90*/  LDSM.16.MT88.4 R12, [R232+0x3900] ;  /* 0x00390000e80c783b */ /* 0x000eac0000004200 */
[----:B------:R-:W-:Y:S02]  /*5ca0*/  F2FP.PACK_AB R4, R25, R24 ;  /* 0x000000181904723e */ /* 0x000fe400000000ff */
[C---:B------:R-:W-:Y:S01]  /*5cb0*/  F2FP.PACK_AB R6, R249.reuse, R26 ;  /* 0x0000001af906723e */ /* 0x040fe200000000ff */
[----:B------:R-:W-:Y:S01]  /*5cc0*/  FADD.FTZ R249, R249, R156 ;  /* 0x0000009cf9f97221 */ /* 0x000fe20000010000 */
[----:B------:R-:W-:-:S02]  /*5cd0*/  F2FP.PACK_AB R5, R28, R27 ;  /* 0x0000001b1c05723e */ /* 0x000fc400000000ff */
[C---:B------:R-:W-:Y:S01]  /*5ce0*/  F2FP.PACK_AB R7, R248.reuse, R29 ;  /* 0x0000001df807723e */ /* 0x040fe200000000ff */
[----:B------:R-:W-:-:S06]  /*5cf0*/  FADD.FTZ R248, R248, R152 ;  /* 0x00000098f8f87221 */ /* 0x000fcc0000010000 */
[C---:B---3--:R-:W-:Y:S08]  /*5d00*/  HMMA.16816.F32 R120, R4.reuse, R8, R120 ;  /* 0x000000080478723c */ /* 0x048ff00000001878 */
[C---:B------:R-:W-:Y:S01]  /*5d10*/  HMMA.16816.F32 R116, R4.reuse, R10, R116 ;  /* 0x0000000a0474723c */ /* 0x040fe20000001874 */
[----:B------:R-:W3:Y:S07]  /*5d20*/  LDSM.16.MT88.4 R8, [R236+0x7900] ;  /* 0x00790000ec08783b */ /* 0x000eee0000004200 */
[C---:B-1----:R-:W-:Y:S08]  /*5d30*/  HMMA.16816.F32 R112, R4.reuse, R16, R112 ;  /* 0x000000100470723c */ /* 0x042ff00000001870 */
[C---:B------:R-:W-:Y:S01]  /*5d40*/  HMMA.16816.F32 R108, R4.reuse, R18, R108 ;  /* 0x00000012046c723c */ /* 0x040fe2000000186c */
[----:B------:R-:W1:Y:S07]  /*5d50*/  LDSM.16.MT88.4 R16, [R234+0x7900] ;  /* 0x00790000ea10783b */ /* 0x000e6e0000004200 */
[C---:B--2---:R-:W-:Y:S08]  /*5d60*/  HMMA.16816.F32 R104, R4.reuse, R12, R104 ;  /* 0x0000000c0468723c */ /* 0x044ff00000001868 */
[C---:B------:R-:W-:Y:S01]  /*5d70*/  HMMA.16816.F32 R100, R4.reuse, R14, R100 ;  /* 0x0000000e0464723c */ /* 0x040fe20000001864 */
[----:B------:R-:W2:Y:S07]  /*5d80*/  LDSM.16.MT88.4 R12, [R233+0x7900] ;  /* 0x00790000e90c783b */ /* 0x000eae0000004200 */
[C---:B------:R-:W-:Y:S08]  /*5d90*/  HMMA.16816.F32 R128, R4.reuse, R20, R128 ;  /* 0x000000140480723c */ /* 0x040ff00000001880 */
[C---:B---3--:R-:W-:Y:S08]  /*5da0*/  HMMA.16816.F32 R96, R4.reuse, R8, R96 ;  /* 0x000000080460723c */ /* 0x048ff00000001860 */
[C---:B------:R-:W-:Y:S01]  /*5db0*/  HMMA.16816.F32 R92, R4.reuse, R10, R92 ;  /* 0x0000000a045c723c */ /* 0x040fe2000000185c */
[----:B------:R-:W3:Y:S07]  /*5dc0*/  LDSM.16.MT88.4 R8, [R232+0x7900] ;  /* 0x00790000e808783b */ /* 0x000eee0000004200 */
[C---:B------:R-:W-:Y:S08]  /*5dd0*/  HMMA.16816.F32 R124, R4.reuse, R22, R124 ;  /* 0x00000016047c723c */ /* 0x040ff0000000187c */
[C---:B-1----:R-:W-:Y:S08]  /*5de0*/  HMMA.16816.F32 R88, R4.reuse, R16, R88 ;  /* 0x000000100458723c */ /* 0x042ff00000001858 */
[C---:B------:R-:W-:Y:S08]  /*5df0*/  HMMA.16816.F32 R84, R4.reuse, R18, R84 ;  /* 0x000000120454723c */ /* 0x040ff00000001854 */
[C---:B--2---:R-:W-:Y:S08]  /*5e00*/  HMMA.16816.F32 R80, R4.reuse, R12, R80 ;  /* 0x0000000c0450723c */ /* 0x044ff00000001850 */
[C---:B------:R-:W-:Y:S08]  /*5e10*/  HMMA.16816.F32 R76, R4.reuse, R14, R76 ;  /* 0x0000000e044c723c */ /* 0x040ff0000000184c */
[C---:B---3--:R-:W-:Y:S08]  /*5e20*/  HMMA.16816.F32 R72, R4.reuse, R8, R72 ;  /* 0x000000080448723c */ /* 0x048ff00000001848 */
[----:B------:R-:W-:Y:S01]  /*5e30*/  HMMA.16816.F32 R68, R4, R10, R68 ;  /* 0x0000000a0444723c */ /* 0x000fe20000001844 */
[----:B------:R-:W-:Y:S07]  /*5e40*/  @P1 BRA `(.L_x_26) ;  /* 0x0000416000001947 */ /* 0x000fee0003800000 */
[C---:B------:R-:W-:Y:S01]  /*5e50*/  SHF.L.U64.HI R247, R33.reuse, 0x1, R35 ;  /* 0x0000000121f77819 */ /* 0x040fe20000010223 */
[----:B------:R-:W-:Y:S01]  /*5e60*/  IMAD.SHL.U32 R246, R33, 0x2, RZ ;  /* 0x0000000221f67824 */ /* 0x000fe200078e00ff */
[C---:B------:R-:W-:Y:S01]  /*5e70*/  SHF.L.U64.HI R245, R32.reuse, 0x1, R34 ;  /* 0x0000000120f57819 */ /* 0x040fe20000010222 */
[----:B------:R-:W-:Y:S01]  /*5e80*/  IMAD.SHL.U32 R244, R32, 0x2, RZ ;  /* 0x0000000220f47824 */ /* 0x000fe200078e00ff */
[----:B------:R-:W-:Y:S01]  /*5e90*/  MOV R0, R3 ;  /* 0x0000000300007202 */ /* 0x000fe20000000f00 */
[----:B------:R-:W-:Y:S01]  /*5ea0*/  IMAD.MOV.U32 R2, RZ, RZ, R132 ;  /* 0x000000ffff027224 */ /* 0x000fe200078e0084 */
[----:B------:R-:W-:Y:S01]  /*5eb0*/  UIADD3 UR6, UR6, -0x2, URZ ;  /* 0xfffffffe06067890 */ /* 0x000fe2000fffe03f */
[----:B------:R-:W-:Y:S09]  /*5ec0*/  BRA `(.L_x_27) ;  /* 0x000003c000007947 */ /* 0x000ff20003800000 */
.L_x_29:
[----:B------:R-:W-:Y:S01]  /*5ed0*/  ULEA UR4, UR6, UR10, 0x7 ;  /* 0x0000000a06047291 */ /* 0x000fe2000f8e383f */
[----:B------:R-:W-:Y:S05]  /*5ee0*/  IMAD.MOV.U32 R239, RZ, RZ, RZ ;  /* 0x000000ffffef7224 */ /* 0x000fea00078e00ff */
[----:B------:R-:W-:Y:S05]  /*5ef0*/  IMAD.U32 R240, RZ, RZ, UR4 ;  /* 0x00000004fff07e24 */ /* 0x000fea000f8e00ff */
[----:B------:R-:W-:Y:S05]  /*5f00*/  IADD3 R240, R240, -0x80, R242 ;  /* 0xffffff80f0f07810 */ /* 0x000fea0007ffe0f2 */
        /* <DEDUP_REMOVED lines=23> */
[----:B------:R-:W1:Y:S04]  /*6080*/  SHFL.IDX PT, R9, R4, RZ, 0x181f ;  /* 0x00181fff04097589 */ /* 0x000e6800000e0000 */
[----:B------:R-:W2:Y:S04]  /*6090*/  SHFL.IDX PT, R10, R3, RZ, 0x181f ;  /* 0x00181fff030a7589 */ /* 0x000ea800000e0000 */
[----:B------:R-:W3:Y:S04]  /*60a0*/  SHFL.IDX PT, R7, R4, 0x1, 0x181f ;  /* 0x00381f0004077f89 */ /* 0x000ee800000e0000 */
[----:B------:R-:W4:Y:S04]  /*60b0*/  SHFL.IDX PT, R8, R3, 0x1, 0x181f ;  /* 0x00381f0003087f89 */ /* 0x000f2800000e0000 */
[----:B------:R-:W-:Y:S04]  /*60c0*/  SHFL.IDX PT, R5, R4, 0x2, 0x181f ;  /* 0x00581f0004057f89 */ /* 0x000fe800000e0000 */
[----:B------:R-:W-:Y:S04]  /*60d0*/  SHFL.IDX PT, R6, R3, 0x2, 0x181f ;  /* 0x00581f0003067f89 */ /* 0x000fe800000e0000 */
[----:B------:R-:W5:Y:S01]  /*60e0*/  SHFL.IDX PT, R4, R4, 0x3, 0x181f ;  /* 0x00781f0004047f89 */ /* 0x000f6200000e0000 */
[C---:B-1----:R-:W-:Y:S02]  /*60f0*/  IADD3 R12, P5, R9.reuse, R246, RZ ;  /* 0x000000f6090c7210 */ /* 0x042fe40007fbe0ff */
[----:B------:R-:W-:Y:S01]  /*6100*/  IADD3 R16, P2, R9, R244, RZ ;  /* 0x000000f409107210 */ /* 0x000fe20007f5e0ff */
[----:B------:R-:W1:Y:S02]  /*6110*/  SHFL.IDX PT, R3, R3, 0x3, 0x181f ;  /* 0x00781f0003037f89 */ /* 0x000e6400000e0000 */
[C-C-:B--2---:R-:W-:Y:S01]  /*6120*/  IMAD.X R13, R10.reuse, 0x1, R247.reuse, P5 ;  /* 0x000000010a0d7824 */ /* 0x144fe200028e06f7 */
[-C--:B------:R-:W-:Y:S02]  /*6130*/  IADD3.X R17, R10, R245.reuse, RZ, P2, !PT ;  /* 0x000000f50a117210 */ /* 0x080fe400017fe4ff */
[C---:B---3--:R-:W-:Y:S02]  /*6140*/  IADD3 R14, P1, R7.reuse, R246, RZ ;  /* 0x000000f6070e7210 */ /* 0x048fe40007f3e0ff */
[----:B------:R2:W-:Y:S01]  /*6150*/  LDGSTS.E.BYPASS.LTC128B.128 [R241+0x8100], [R12.64], !P4 ;  /* 0x081000000cf17fae */ /* 0x0005e2000e101d4c */
[----:B------:R-:W-:Y:S02]  /*6160*/  IADD3 R10, P2, R7, R244, RZ ;  /* 0x000000f4070a7210 */ /* 0x000fe40007f5e0ff */
[C---:B----4-:R-:W-:Y:S01]  /*6170*/  IMAD.X R15, R8.reuse, 0x1, R247, P1 ;  /* 0x00000001080f7824 */ /* 0x050fe200008e06f7 */
[----:B------:R3:W-:Y:S02]  /*6180*/  LDGSTS.E.BYPASS.LTC128B.128 [R241+0xc100], [R16.64], !P3 ;  /* 0x0c10000010f17fae */ /* 0x0007e4000d901d4c */
[----:B------:R-:W-:Y:S02]  /*6190*/  IMAD.X R11, R8, 0x1, R245, P2 ;  /* 0x00000001080b7824 */ /* 0x000fe400010e06f5 */
[----:B------:R4:W-:Y:S04]  /*61a0*/  LDGSTS.E.BYPASS.LTC128B.128 [R241+0x9100], [R14.64], !P4 ;  /* 0x091000000ef17fae */ /* 0x0009e8000e101d4c */
[----:B------:R3:W-:Y:S01]  /*61b0*/  LDGSTS.E.BYPASS.LTC128B.128 [R241+0xd100], [R10.64], !P3 ;  /* 0x0d1000000af17fae */ /* 0x0007e2000d901d4c */
[-C--:B-----5:R-:W-:Y:S05]  /*61c0*/  IADD3 R8, P2, R4, R246.reuse, RZ ;  /* 0x000000f604087210 */ /* 0x0a0fea0007f5e0ff */
[--C-:B-1----:R-:W-:Y:S01]  /*61d0*/  IMAD.X R9, R3, 0x1, R247.reuse, P2 ;  /* 0x0000000103097824 */ /* 0x102fe200010e06f7 */
[C---:B--2---:R-:W-:Y:S05]  /*61e0*/  IADD3 R12, P1, R5.reuse, R246, RZ ;  /* 0x000000f6050c7210 */ /* 0x044fea0007f3e0ff */
[----:B------:R-:W-:Y:S01]  /*61f0*/  IMAD.X R13, R6, 0x1, R247, P1 ;  /* 0x00000001060d7824 */ /* 0x000fe200008e06f7 */
[-C--:B------:R-:W-:Y:S02]  /*6200*/  IADD3 R4, P1, R4, R244.reuse, RZ ;  /* 0x000000f404047210 */ /* 0x080fe40007f3e0ff */
[----:B----4-:R-:W-:Y:S02]  /*6210*/  IADD3 R14, P5, R5, R244, RZ ;  /* 0x000000f4050e7210 */ /* 0x010fe40007fbe0ff */
[----:B------:R3:W-:Y:S01]  /*6220*/  LDGSTS.E.BYPASS.LTC128B.128 [R241+0xa100], [R12.64], !P4 ;  /* 0x0a1000000cf17fae */ /* 0x0007e2000e101d4c */
[----:B------:R-:W-:Y:S01]  /*6230*/  IMAD.X R5, R3, 0x1, R245, P1 ;  /* 0x0000000103057824 */ /* 0x000fe200008e06f5 */
[----:B------:R-:W-:Y:S05]  /*6240*/  IADD3.X R15, R6, R245, RZ, P5, !PT ;  /* 0x000000f5060f7210 */ /* 0x000fea0002ffe4ff */
[----:B------:R3:W-:Y:S04]  /*6250*/  LDGSTS.E.BYPASS.LTC128B.128 [R241+0xe100], [R14.64], !P3 ;  /* 0x0e1000000ef17fae */ /* 0x0007e8000d901d4c */
[----:B------:R3:W-:Y:S04]  /*6260*/  LDGSTS.E.BYPASS.LTC128B.128 [R241+0xb100], [R8.64], !P4 ;  /* 0x0b10000008f17fae */ /* 0x0007e8000e101d4c */
[----:B------:R3:W-:Y:S01]  /*6270*/  LDGSTS.E.BYPASS.LTC128B.128 [R241+0xf100], [R4.64], !P3 ;  /* 0x0f10000004f17fae */ /* 0x0007e2000d901d4c */
[----:B------:R-:W-:-:S05]  /*6280*/  BRA `(.L_x_28) ;  /* 0x000017e000007947 */ /* 0x000fca0003800000 */
.L_x_27:
[----:B------:R-:W-:Y:S04]  /*6290*/  DEPBAR.LE SB0, 0x0 ;  /* 0x000080000000791a */ /* 0x000fe80000000000 */
[----:B------:R-:W-:Y:S01]  /*62a0*/  BAR.SYNC.DEFER_BLOCKING 0x0 ;  /* 0x0000000000007b1d */ /* 0x000fe20000010000 */
[----:B------:R-:W-:Y:S01]  /*62b0*/  SHF.R.S32.HI R3, RZ, 0x1f, R240 ;  /* 0x0000001fff037819 */ /* 0x000fe200000114f0 */
[C---:B------:R-:W-:Y:S01]  /*62c0*/  IMAD.WIDE.U32 R36, R240.reuse, c[0x0][0x208], RZ ;  /* 0x00008200f0247a25 */ /* 0x040fe200078e00ff */
[----:B------:R-:W-:Y:S03]  /*62d0*/  UISETP.GE.AND UP0, UPT, UR6, 0x1, UPT ;  /* 0x000000010600788c */ /* 0x000fe6000bf06270 */
[----:B------:R-:W-:Y:S04]  /*62e0*/  IMAD R3, R3, c[0x0][0x208], RZ ;  /* 0x0000820003037a24 */ /* 0x000fe800078e02ff */
[----:B------:R-:W-:Y:S05]  /*62f0*/  IMAD R3, R240, c[0x0][0x20c], R3 ;  /* 0x00008300f0037a24 */ /* 0x000fea00078e0203 */
        /* <DEDUP_REMOVED lines=19> */
[----:B------:R-:W-:Y:S01]  /*6430*/  LDSM.16.M88.4 R64, [R238+0xb900] ;  /* 0x00b90000ee40783b */ /* 0x000fe20000000200 */
[C---:B------:R-:W-:Y:S07]  /*6440*/  HMMA.16816.F32 R16, R136.reuse, R18, RZ ;  /* 0x000000128810723c */ /* 0x040fee00000018ff */
[----:B------:R-:W-:Y:S01]  /*6450*/  LDSM.16.M88.4 R132, [R237] ;  /* 0x00000000ed84783b */ /* 0x000fe20000000200 */
[C---:B---3--:R-:W-:Y:S07]  /*6460*/  HMMA.16816.F32 R20, R136.reuse, R24, RZ ;  /* 0x000000188814723c */ /* 0x048fee00000018ff */
[----:B------:R-:W-:Y:S01]  /*6470*/  LDSM.16.M88.4 R144, [R231] ;  /* 0x00000000e790783b */ /* 0x000fe20000000200 */
[C---:B------:R-:W-:Y:S07]  /*6480*/  HMMA.16816.F32 R24, R136.reuse, R26, RZ ;  /* 0x0000001a8818723c */ /* 0x040fee00000018ff */
[----:B------:R-:W-:Y:S01]  /*6490*/  LDSM.16.M88.4 R148, [R230] ;  /* 0x00000000e694783b */ /* 0x000fe20000000200 */
[C---:B----4-:R-:W-:Y:S07]  /*64a0*/  HMMA.16816.F32 R28, R136.reuse, R32, RZ ;  /* 0x00000020881c723c */ /* 0x050fee00000018ff */
[----:B------:R-:W-:Y:S01]  /*64b0*/  LDSM.16.M88.4 R152, [R229] ;  /* 0x00000000e598783b */ /* 0x000fe20000000200 */
[C---:B------:R-:W-:Y:S07]  /*64c0*/  HMMA.16816.F32 R32, R136.reuse, R34, RZ ;  /* 0x000000228820723c */ /* 0x040fee00000018ff */
[----:B------:R-:W-:Y:S01]  /*64d0*/  LDSM.16.M88.4 R156, [R228] ;  /* 0x00000000e49c783b */ /* 0x000fe20000000200 */
[C---:B-----5:R-:W-:Y:S07]  /*64e0*/  HMMA.16816.F32 R36, R136.reuse, R40, RZ ;  /* 0x000000288824723c */ /* 0x060fee00000018ff */
[----:B------:R-:W-:Y:S01]  /*64f0*/  LDSM.16.M88.4 R160, [R227] ;  /* 0x00000000e3a0783b */ /* 0x000fe20000000200 */
[C---:B------:R-:W-:Y:S07]  /*6500*/  HMMA.16816.F32 R40, R136.reuse, R42, RZ ;  /* 0x0000002a8828723c */ /* 0x040fee00000018ff */
[----:B------:R-:W2:Y:S01]  /*6510*/  SHFL.IDX PT, R61, R178, RZ, 0x181f ;  /* 0x00181fffb23d7589 */ /* 0x000ea200000e0000 */
[C---:B-1----:R-:W-:Y:S07]  /*6520*/  HMMA.16816.F32 R44, R136.reuse, R48, RZ ;  /* 0x00000030882c723c */ /* 0x042fee00000018ff */
[----:B------:R-:W1:Y:S01]  /*6530*/  SHFL.IDX PT, R62, R178, 0x1, 0x181f ;  /* 0x00381f00b23e7f89 */ /* 0x000e6200000e0000 */
[C---:B------:R-:W-:Y:S07]  /*6540*/  HMMA.16816.F32 R48, R136.reuse, R50, RZ ;  /* 0x000000328830723c */ /* 0x040fee00000018ff */
[----:B------:R-:W3:Y:S01]  /*6550*/  SHFL.IDX PT, R63, R176, RZ, 0x181f ;  /* 0x00181fffb03f7589 */ /* 0x000ee200000e0000 */
[C---:B------:R-:W-:Y:S07]  /*6560*/  HMMA.16816.F32 R52, R136.reuse, R56, RZ ;  /* 0x000000388834723c */ /* 0x040fee00000018ff */
[----:B------:R-:W4:Y:S01]  /*6570*/  SHFL.IDX PT, R60, R176, 0x1, 0x181f ;  /* 0x00381f00b03c7f89 */ /* 0x000f2200000e0000 */
[C---:B--2---:R-:W-:Y:S04]  /*6580*/  IADD3 R180, P1, R61.reuse, R246, RZ ;  /* 0x000000f63db47210 */ /* 0x044fe80007f3e0ff */
[----:B------:R-:W-:Y:S01]  /*6590*/  IADD3 R200, P5, R61, R244, RZ ;  /* 0x000000f43dc87210 */ /* 0x000fe20007fbe0ff */
[C---:B------:R-:W-:Y:S02]  /*65a0*/  HMMA.16816.F32 R56, R136.reuse, R58, RZ ;  /* 0x0000003a8838723c */ /* 0x040fe400000018ff */
[----:B------:R-:W-:Y:S01]  /*65b0*/  LDSM.16.M88.4 R164, [R226] ;  /* 0x00000000e2a4783b */ /* 0x000fe20000000200 */
[C---:B-1----:R-:W-:Y:S07]  /*65c0*/  IADD3 R202, P2, R62.reuse, R246, RZ ;  /* 0x000000f63eca7210 */ /* 0x042fee0007f5e0ff */
[----:B------:R-:W-:Y:S02]  /*65d0*/  LDSM.16.M88.4 R168, [R225] ;  /* 0x00000000e1a8783b */ /* 0x000fe40000000200 */
[C---:B---3--:R-:W-:Y:S02]  /*65e0*/  IADD3.X R181, R63.reuse, R247, RZ, P1, !PT ;  /* 0x000000f73fb57210 */ /* 0x048fe40000ffe4ff */
[----:B------:R-:W-:Y:S02]  /*65f0*/  IADD3 R182, P1, R62, R244, RZ ;  /* 0x000000f43eb67210 */ /* 0x000fe40007f3e0ff */
[----:B------:R-:W-:Y:S02]  /*6600*/  IADD3.X R201, R63, R245, RZ, P5, !PT ;  /* 0x000000f53fc97210 */ /* 0x000fe40002ffe4ff */
[----:B------:R-:W-:Y:S01]  /*6610*/  @!PT LDS RZ, [RZ] ;  /* 0x00000000fffff984 */ /* 0x000fe20000000800 */
[----:B------:R-:W-:Y:S01]  /*6620*/  @!PT LDS RZ, [RZ] ;  /* 0x00000000fffff984 */ /* 0x000fe20000000800 */
[----:B------:R-:W-:Y:S01]  /*6630*/  @!PT LDS RZ, [RZ] ;  /* 0x00000000fffff984 */ /* 0x000fe20000000800 */
[----:B------:R1:W-:Y:S01]  /*6640*/  LDGSTS.E.BYPASS.LTC128B.128 [R243], [R180.64], !P4 ;  /* 0x00000000b4f37fae */ /* 0x0003e2000e101d4c */
[C---:B----4-:R-:W-:Y:S02]  /*6650*/  IADD3.X R203, R60.reuse, R247, RZ, P2, !PT ;  /* 0x000000f73ccb7210 */ /* 0x050fe400017fe4ff */
[----:B------:R-:W-:Y:S02]  /*6660*/  IADD3.X R183, R60, R245, RZ, P1, !PT ;  /* 0x000000f53cb77210 */ /* 0x000fe40000ffe4ff */
[C---:B------:R-:W-:Y:S03]  /*6670*/  HMMA.16816.F32 R60, R136.reuse, R64, RZ ;  /* 0x00000040883c723c */ /* 0x040fe600000018ff */
[----:B------:R2:W-:Y:S05]  /*6680*/  LDGSTS.E.BYPASS.LTC128B.128 [R241+0x4100], [R200.64], !P3 ;  /* 0x04100000c8f17fae */ /* 0x0005ea000d901d4c */
[----:B------:R-:W-:Y:S03]  /*6690*/  HMMA.16816.F32 R64, R136, R66, RZ ;  /* 0x000000428840723c */ /* 0x000fe600000018ff */
[----:B------:R3:W-:Y:S05]  /*66a0*/  LDGSTS.E.BYPASS.LTC128B.128 [R241+0x1100], [R202.64], !P4 ;  /* 0x01100000caf17fae */ /* 0x0007ea000e101d4c */
[C---:B------:R-:W-:Y:S03]  /*66b0*/  HMMA.16816.F32 R4, R140.reuse, R132, R4 ;  /* 0x000000848c04723c */ /* 0x040fe60000001804 */
[----:B------:R-:W2:Y:S05]  /*66c0*/  SHFL.IDX PT, R177, R178, 0x2, 0x181f ;  /* 0x00581f00b2b17f89 */ /* 0x000eaa00000e0000 */
[C---:B------:R-:W-:Y:S03]  /*66d0*/  HMMA.16816.F32 R8, R140.reuse, R134, R8 ;  /* 0x000000868c08723c */ /* 0x040fe60000001808 */
[----:B------:R-:W4:Y:S05]  /*66e0*/  SHFL.IDX PT, R3, R176, 0x2, 0x181f ;  /* 0x00581f00b0037f89 */ /* 0x000f2a00000e0000 */
[C---:B------:R-:W-:Y:S03]  /*66f0*/  HMMA.16816.F32 R12, R140.reuse, R144, R12 ;  /* 0x000000908c0c723c */ /* 0x040fe6000000180c */
[----:B------:R5:W-:Y:S05]  /*6700*/  LDGSTS.E.BYPASS.LTC128B.128 [R241+0x5100], [R182.64], !P3 ;  /* 0x05100000b6f17fae */ /* 0x000bea000d901d4c */
[C---:B------:R-:W-:Y:S03]  /*6710*/  HMMA.16816.F32 R16, R140.reuse, R146, R16 ;  /* 0x000000928c10723c */ /* 0x040fe60000001810 */
[----:B------:R-:W1:Y:S01]  /*6720*/  SHFL.IDX PT, R178, R178, 0x3, 0x181f ;  /* 0x00781f00b2b27f89 */ /* 0x000e6200000e0000 */
[----:B--2---:R-:W-:Y:S04]  /*6730*/  IADD3 R200, P1, R177, R246, RZ ;  /* 0x000000f6b1c87210 */ /* 0x004fe80007f3e0ff */
[C---:B------:R-:W-:Y:S03]  /*6740*/  HMMA.16816.F32 R20, R140.reuse, R148, R20 ;  /* 0x000000948c14723c */ /* 0x040fe60000001814 */
[----:B------:R-:W2:Y:S01]  /*6750*/  SHFL.IDX PT, R176, R176, 0x3, 0x181f ;  /* 0x00781f00b0b07f89 */ /* 0x000ea200000e0000 */
[----:B----4-:R-:W-:Y:S04]  /*6760*/  IADD3.X R201, R3, R247, RZ, P1, !PT ;  /* 0x000000f703c97210 */ /* 0x010fe80000ffe4ff */
[C---:B------:R-:W-:Y:S03]  /*6770*/  HMMA.16816.F32 R24, R140.reuse, R150, R24 ;  /* 0x000000968c18723c */ /* 0x040fe60000001818 */
[----:B------:R3:W-:Y:S01]  /*6780*/  LDGSTS.E.BYPASS.LTC128B.128 [R241+0x2100], [R200.64], !P4 ;  /* 0x02100000c8f17fae */ /* 0x0007e2000e101d4c */
[----:B-----5:R-:W-:Y:S04]  /*6790*/  IADD3 R182, P5, R177, R244, RZ ;  /* 0x000000f4b1b67210 */ /* 0x020fe80007fbe0ff */
[C---:B------:R-:W-:Y:S04]  /*67a0*/  HMMA.16816.F32 R28, R140.reuse, R152, R28 ;  /* 0x000000988c1c723c */ /* 0x040fe8000000181c */
[----:B------:R-:W-:Y:S02]  /*67b0*/  IADD3.X R183, R3, R245, RZ, P5, !PT ;  /* 0x000000f503b77210 */ /* 0x000fe40002ffe4ff */
[----:B-1----:R-:W-:Y:S02]  /*67c0*/  IADD3 R180, P2, R178, R246, RZ ;  /* 0x000000f6b2b47210 */ /* 0x002fe40007f5e0ff */
[C---:B------:R-:W-:Y:S01]  /*67d0*/  HMMA.16816.F32 R32, R140.reuse, R154, R32 ;  /* 0x0000009a8c20723c */ /* 0x040fe20000001820 */
[----:B------:R1:W-:Y:S03]  /*67e0*/  LDGSTS.E.BYPASS.LTC128B.128 [R241+0x6100], [R182.64], !P3 ;  /* 0x06100000b6f17fae */ /* 0x0003e6000d901d4c */
[----:B--2---:R-:W-:Y:S02]  /*67f0*/  IADD3.X R181, R176, R247, RZ, P2, !PT ;  /* 0x000000f7b0b57210 */ /* 0x004fe400017fe4ff */
[----:B------:R-:W-:Y:S02]  /*6800*/  IADD3 R178, P1, R178, R244, RZ ;  /* 0x000000f4b2b27210 */ /* 0x000fe40007f3e0ff */
[C---:B------:R-:W-:Y:S01]  /*6810*/  HMMA.16816.F32 R36, R140.reuse, R156, R36 ;  /* 0x0000009c8c24723c */ /* 0x040fe20000001824 */
[----:B------:R1:W-:Y:S03]  /*6820*/  LDGSTS.E.BYPASS.LTC128B.128 [R243+0x3000], [R180.64], !P4 ;  /* 0x03000000b4f37fae */ /* 0x0003e6000e101d4c */
[----:B------:R-:W-:Y:S02]  /*6830*/  IADD3.X R179, R176, R245, RZ, P1, !PT ;  /* 0x000000f5b0b37210 */ /* 0x000fe40000ffe4ff */
[----:B------:R-:W-:Y:S02]  /*6840*/  PLOP3.LUT P1, PT, PT, PT, UP0, 0x80, 0x0 ;  /* 0x000000000000781c */ /* 0x000fe40003f2f008 */
[C---:B------:R-:W-:Y:S01]  /*6850*/  HMMA.16816.F32 R40, R140.reuse, R158, R40 ;  /* 0x0000009e8c28723c */ /* 0x040fe20000001828 */
[----:B------:R2:W-:Y:S07]  /*6860*/  LDGSTS.E.BYPASS.LTC128B.128 [R243+0x7000], [R178.64], !P3 ;  /* 0x07000000b2f37fae */ /* 0x0005ee000d901d4c */
[C---:B------:R-:W-:Y:S01]  /*6870*/  HMMA.16816.F32 R44, R140.reuse, R160, R44 ;  /* 0x000000a08c2c723c */ /* 0x040fe2000000182c */
[----:B------:R-:W-:Y:S07]  /*6880*/  LDSM.16.M88.4 R132, [R235+0x9100] ;  /* 0x00910000eb84783b */ /* 0x000fee0000000200 */
[C---:B------:R-:W-:Y:S01]  /*6890*/  HMMA.16816.F32 R48, R140.reuse, R162, R48 ;  /* 0x000000a28c30723c */ /* 0x040fe20000001830 */
[----:B------:R-:W0:Y:S07]  /*68a0*/  LDGDEPBAR ;  /* 0x00000000000079af */ /* 0x000e2e0000000000 */
[C---:B------:R-:W-:Y:S01]  /*68b0*/  HMMA.16816.F32 R52, R140.reuse, R164, R52 ;  /* 0x000000a48c34723c */ /* 0x040fe20000001834 */
[----:B-1----:R-:W-:Y:S07]  /*68c0*/  LDSM.16.M88.4 R180, [R235+0x8900] ;  /* 0x00890000ebb4783b */ /* 0x002fee0000000200 */
[C---:B------:R-:W-:Y:S01]  /*68d0*/  HMMA.16816.F32 R56, R140.reuse, R166, R56 ;  /* 0x000000a68c38723c */ /* 0x040fe20000001838 */
[----:B--2---:R-:W1:Y:S07]  /*68e0*/  LDSM.16.M88.4 R176, [R235+0x8100] ;  /* 0x00810000ebb0783b */ /* 0x004e6e0000000200 */
[C---:B------:R-:W-:Y:S01]  /*68f0*/  HMMA.16816.F32 R60, R140.reuse, R168, R60 ;  /* 0x000000a88c3c723c */ /* 0x040fe2000000183c */
[----:B------:R-:W2:Y:S07]  /*6900*/  LDSM.16.M88.4 R144, [R235+0x9900] ;  /* 0x00990000eb90783b */ /* 0x000eae0000000200 */
[----:B------:R-:W-:Y:S01]  /*6910*/  HMMA.16816.F32 R64, R140, R170, R64 ;  /* 0x000000aa8c40723c */ /* 0x000fe20000001840 */
[----:B------:R-:W4:Y:S08]  /*6920*/  LDSM.16.M88.4 R148, [R235+0xa100] ;  /* 0x00a10000eb94783b */ /* 0x000f300000000200 */
[----:B------:R-:W5:Y:S08]  /*6930*/  LDSM.16.M88.4 R152, [R235+0xa900] ;  /* 0x00a90000eb98783b */ /* 0x000f700000000200 */
[----:B------:R-:W-:Y:S01]  /*6940*/  LDSM.16.M88.4 R156, [R224] ;  /* 0x00000000e09c783b */ /* 0x000fe20000000200 */
[C---:B-1----:R-:W-:Y:S07]  /*6950*/  HMMA.16816.F32 R4, R172.reuse, R176, R4 ;  /* 0x000000b0ac04723c */ /* 0x042fee0000001804 */
[----:B------:R-:W-:Y:S01]  /*6960*/  LDSM.16.M88.4 R160, [R224+0x800] ;  /* 0x00080000e0a0783b */ /* 0x000fe20000000200 */
[C---:B------:R-:W-:Y:S07]  /*6970*/  HMMA.16816.F32 R8, R172.reuse, R178, R8 ;  /* 0x000000b2ac08723c */ /* 0x040fee0000001808 */
        /* <DEDUP_REMOVED lines=8> */
[----:B------:R-:W1:Y:S01]  /*6a00*/  LDSM.16.M88.4 R132, [R235+0xb100] ;  /* 0x00b10000eb84783b */ /* 0x000e620000000200 */
[C---:B--2---:R-:W-:Y:S07]  /*6a10*/  HMMA.16816.F32 R28, R172.reuse, R144, R28 ;  /* 0x00000090ac1c723c */ /* 0x044fee000000181c */
[----:B---3--:R-:W-:Y:S01]  /*6a20*/  LDSM.16.M88.4 R200, [R235+0xe900] ;  /* 0x00e90000ebc8783b */ /* 0x008fe20000000200 */
[C---:B------:R-:W-:Y:S07]  /*6a30*/  HMMA.16816.F32 R32, R172.reuse, R146, R32 ;  /* 0x00000092ac20723c */ /* 0x040fee0000001820 */
[----:B------:R-:W2:Y:S01]  /*6a40*/  LDSM.16.M88.4 R144, [R235+0xb900] ;  /* 0x00b90000eb90783b */ /* 0x000ea20000000200 */
[C---:B----4-:R-:W-:Y:S07]  /*6a50*/  HMMA.16816.F32 R36, R172.reuse, R148, R36 ;  /* 0x00000094ac24723c */ /* 0x050fee0000001824 */
[----:B------:R-:W-:Y:S01]  /*6a60*/  LDSM.16.M88.4 R204, [R235+0xf100] ;  /* 0x00f10000ebcc783b */ /* 0x000fe20000000200 */
[C---:B------:R-:W-:Y:S07]  /*6a70*/  HMMA.16816.F32 R40, R172.reuse, R150, R40 ;  /* 0x00000096ac28723c */ /* 0x040fee0000001828 */
[----:B------:R-:W3:Y:S01]  /*6a80*/  LDSM.16.M88.4 R148, [R224+0x1800] ;  /* 0x00180000e094783b */ /* 0x000ee20000000200 */
[C---:B-----5:R-:W-:Y:S07]  /*6a90*/  HMMA.16816.F32 R44, R172.reuse, R152, R44 ;  /* 0x00000098ac2c723c */ /* 0x060fee000000182c */
[----:B------:R-:W-:Y:S01]  /*6aa0*/  LDSM.16.M88.4 R208, [R235+0xf900] ;  /* 0x00f90000ebd0783b */ /* 0x000fe20000000200 */
[C---:B------:R-:W-:Y:S07]  /*6ab0*/  HMMA.16816.F32 R48, R172.reuse, R154, R48 ;  /* 0x0000009aac30723c */ /* 0x040fee0000001830 */
[----:B------:R-:W4:Y:S01]  /*6ac0*/  LDSM.16.M88.4 R152, [R224+0x2000] ;  /* 0x00200000e098783b */ /* 0x000f220000000200 */
[C---:B-1----:R-:W-:Y:S08]  /*6ad0*/  HMMA.16816.F32 R52, R172.reuse, R132, R52 ;  /* 0x00000084ac34723c */ /* 0x042ff00000001834 */
[C---:B------:R-:W-:Y:S01]  /*6ae0*/  HMMA.16816.F32 R56, R172.reuse, R134, R56 ;  /* 0x00000086ac38723c */ /* 0x040fe20000001838 */
[----:B------:R-:W1:Y:S07]  /*6af0*/  LDSM.16.M88.4 R132, [R238+0xc100] ;  /* 0x00c10000ee84783b */ /* 0x000e6e0000000200 */
[C---:B--2---:R-:W-:Y:S08]  /*6b00*/  HMMA.16816.F32 R60, R172.reuse, R144, R60 ;  /* 0x00000090ac3c723c */ /* 0x044ff0000000183c */
[----:B------:R-:W-:Y:S01]  /*6b10*/  HMMA.16816.F32 R64, R172, R146, R64 ;  /* 0x00000092ac40723c */ /* 0x000fe20000001840 */
[----:B------:R-:W2:Y:S07]  /*6b20*/  LDSM.16.M88.4 R144, [R238+0xc900] ;  /* 0x00c90000ee90783b */ /* 0x000eae0000000200 */
[C---:B------:R-:W-:Y:S08]  /*6b30*/  HMMA.16816.F32 R4, R184.reuse, R156, R4 ;  /* 0x0000009cb804723c */ /* 0x040ff00000001804 */
[C---:B------:R-:W-:Y:S01]  /*6b40*/  HMMA.16816.F32 R8, R184.reuse, R158, R8 ;  /* 0x0000009eb808723c */ /* 0x040fe20000001808 */
[----:B------:R-:W5:Y:S07]  /*6b50*/  LDSM.16.M88.4 R156, [R238+0xd100] ;  /* 0x00d10000ee9c783b */ /* 0x000f6e0000000200 */
[C---:B------:R-:W-:Y:S08]  /*6b60*/  HMMA.16816.F32 R12, R184.reuse, R160, R12 ;  /* 0x000000a0b80c723c */ /* 0x040ff0000000180c */
[C---:B------:R-:W-:Y:S01]  /*6b70*/  HMMA.16816.F32 R16, R184.reuse, R162, R16 ;  /* 0x000000a2b810723c */ /* 0x040fe20000001810 */
[----:B------:R-:W1:Y:S07]  /*6b80*/  LDSM.16.M88.4 R160, [R238+0xd900] ;  /* 0x00d90000eea0783b */ /* 0x000e6e0000000200 */
[C---:B------:R-:W-:Y:S08]  /*6b90*/  HMMA.16816.F32 R20, R184.reuse, R164, R20 ;  /* 0x000000a4b814723c */ /* 0x040ff00000001814 */
[C---:B------:R-:W-:Y:S01]  /*6ba0*/  HMMA.16816.F32 R24, R184.reuse, R166, R24 ;  /* 0x000000a6b818723c */ /* 0x040fe20000001818 */
[----:B------:R-:W1:Y:S07]  /*6bb0*/  LDSM.16.M88.4 R164, [R238+0xe100] ;  /* 0x00e10000eea4783b */ /* 0x000e6e0000000200 */
[C---:B---3--:R-:W-:Y:S08]  /*6bc0*/  HMMA.16816.F32 R28, R184.reuse, R148, R28 ;  /* 0x00000094b81c723c */ /* 0x048ff0000000181c */
[C---:B------:R-:W-:Y:S01]  /*6bd0*/  HMMA.16816.F32 R32, R184.reuse, R150, R32 ;  /* 0x00000096b820723c */ /* 0x040fe20000001820 */
[----:B------:R-:W3:Y:S07]  /*6be0*/  LDSM.16.M88.4 R148, [R238+0xe900] ;  /* 0x00e90000ee94783b */ /* 0x000eee0000000200 */
[C---:B----4-:R-:W-:Y:S08]  /*6bf0*/  HMMA.16816.F32 R36, R184.reuse, R152, R36 ;  /* 0x00000098b824723c */ /* 0x050ff00000001824 */
[C---:B------:R-:W-:Y:S01]  /*6c00*/  HMMA.16816.F32 R40, R184.reuse, R154, R40 ;  /* 0x0000009ab828723c */ /* 0x040fe20000001828 */
[----:B------:R-:W4:Y:S07]  /*6c10*/  LDSM.16.M88.4 R152, [R238+0xf100] ;  /* 0x00f10000ee98783b */ /* 0x000f2e0000000200 */
[C---:B------:R-:W-:Y:S08]  /*6c20*/  HMMA.16816.F32 R44, R184.reuse, R168, R44 ;  /* 0x000000a8b82c723c */ /* 0x040ff0000000182c */
[C---:B------:R-:W-:Y:S01]  /*6c30*/  HMMA.16816.F32 R48, R184.reuse, R170, R48 ;  /* 0x000000aab830723c */ /* 0x040fe20000001830 */
[----:B------:R-:W2:Y:S07]  /*6c40*/  LDSM.16.M88.4 R168, [R238+0xf900] ;  /* 0x00f90000eea8783b */ /* 0x000eae0000000200 */
[C---:B------:R-:W-:Y:S08]  /*6c50*/  HMMA.16816.F32 R52, R184.reuse, R176, R52 ;  /* 0x000000b0b834723c */ /* 0x040ff00000001834 */
[C---:B------:R-:W-:Y:S01]  /*6c60*/  HMMA.16816.F32 R56, R184.reuse, R178, R56 ;  /* 0x000000b2b838723c */ /* 0x040fe20000001838 */
[----:B------:R-:W3:Y:S07]  /*6c70*/  LDSM.16.M88.4 R176, [R223] ;  /* 0x00000000dfb0783b */ /* 0x000eee0000000200 */
[C---:B------:R-:W-:Y:S08]  /*6c80*/  HMMA.16816.F32 R60, R184.reuse, R180, R60 ;  /* 0x000000b4b83c723c */ /* 0x040ff0000000183c */
[----:B------:R-:W-:Y:S01]  /*6c90*/  HMMA.16816.F32 R64, R184, R182, R64 ;  /* 0x000000b6b840723c */ /* 0x000fe20000001840 */
[----:B------:R-:W3:Y:S07]  /*6ca0*/  LDSM.16.M88.4 R180, [R222] ;  /* 0x00000000deb4783b */ /* 0x000eee0000000200 */
[C---:B-1----:R-:W-:Y:S08]  /*6cb0*/  HMMA.16816.F32 R4, R188.reuse, R132, R4 ;  /* 0x00000084bc04723c */ /* 0x042ff00000001804 */
[C---:B------:R-:W-:Y:S01]  /*6cc0*/  HMMA.16816.F32 R8, R188.reuse, R134, R8 ;  /* 0x00000086bc08723c */ /* 0x040fe20000001808 */
[----:B------:R-:W1:Y:S07]  /*6cd0*/  LDSM.16.M88.4 R132, [R221] ;  /* 0x00000000dd84783b */ /* 0x000e6e0000000200 */
[C---:B--2---:R-:W-:Y:S08]  /*6ce0*/  HMMA.16816.F32 R12, R188.reuse, R144, R12 ;  /* 0x00000090bc0c723c */ /* 0x044ff0000000180c */
[C---:B------:R-:W-:Y:S01]  /*6cf0*/  HMMA.16816.F32 R16, R188.reuse, R146, R16 ;  /* 0x00000092bc10723c */ /* 0x040fe20000001810 */
[----:B------:R-:W2:Y:S07]  /*6d00*/  LDSM.16.M88.4 R144, [R220] ;  /* 0x00000000dc90783b */ /* 0x000eae0000000200 */
[C---:B-----5:R-:W-:Y:S08]  /*6d10*/  HMMA.16816.F32 R20, R188.reuse, R156, R20 ;  /* 0x0000009cbc14723c */ /* 0x060ff00000001814 */
[C---:B------:R-:W-:Y:S01]  /*6d20*/  HMMA.16816.F32 R24, R188.reuse, R158, R24 ;  /* 0x0000009ebc18723c */ /* 0x040fe20000001818 */
[----:B------:R-:W-:Y:S07]  /*6d30*/  LDSM.16.M88.4 R156, [R217] ;  /* 0x00000000d99c783b */ /* 0x000fee0000000200 */
[C---:B------:R-:W-:Y:S08]  /*6d40*/  HMMA.16816.F32 R28, R188.reuse, R160, R28 ;  /* 0x000000a0bc1c723c */ /* 0x040ff0000000181c */
[C---:B------:R-:W-:Y:S01]  /*6d50*/  HMMA.16816.F32 R32, R188.reuse, R162, R32 ;  /* 0x000000a2bc20723c */ /* 0x040fe20000001820 */
[----:B------:R-:W-:Y:S07]  /*6d60*/  LDSM.16.M88.4 R160, [R216] ;  /* 0x00000000d8a0783b */ /* 0x000fee0000000200 */
[C---:B------:R-:W-:Y:S08]  /*6d70*/  HMMA.16816.F32 R36, R188.reuse, R164, R36 ;  /* 0x000000a4bc24723c */ /* 0x040ff00000001824 */
[C---:B------:R-:W-:Y:S01]  /*6d80*/  HMMA.16816.F32 R40, R188.reuse, R166, R40 ;  /* 0x000000a6bc28723c */ /* 0x040fe20000001828 */
[----:B------:R-:W-:Y:S07]  /*6d90*/  LDSM.16.M88.4 R164, [R235+0xc100] ;  /* 0x00c10000eba4783b */ /* 0x000fee0000000200 */
[C---:B---3--:R-:W-:Y:S08]  /*6da0*/  HMMA.16816.F32 R44, R188.reuse, R148, R44 ;  /* 0x00000094bc2c723c */ /* 0x048ff0000000182c */
[C---:B------:R-:W-:Y:S01]  /*6db0*/  HMMA.16816.F32 R48, R188.reuse, R150, R48 ;  /* 0x00000096bc30723c */ /* 0x040fe20000001830 */
[----:B------:R-:W3:Y:S07]  /*6dc0*/  LDSM.16.M88.4 R148, [R219] ;  /* 0x00000000db94783b */ /* 0x000eee0000000200 */
[C---:B----4-:R-:W-:Y:S08]  /*6dd0*/  HMMA.16816.F32 R52, R188.reuse, R152, R52 ;  /* 0x00000098bc34723c */ /* 0x050ff00000001834 */
[C---:B------:R-:W-:Y:S01]  /*6de0*/  HMMA.16816.F32 R56, R188.reuse, R154, R56 ;  /* 0x0000009abc38723c */ /* 0x040fe20000001838 */
[----:B------:R-:W4:Y:S07]  /*6df0*/  LDSM.16.M88.4 R152, [R218] ;  /* 0x00000000da98783b */ /* 0x000f2e0000000200 */
[C---:B------:R-:W-:Y:S08]  /*6e00*/  HMMA.16816.F32 R60, R188.reuse, R168, R60 ;  /* 0x000000a8bc3c723c */ /* 0x040ff0000000183c */
[----:B------:R-:W-:Y:S01]  /*6e10*/  HMMA.16816.F32 R64, R188, R170, R64 ;  /* 0x000000aabc40723c */ /* 0x000fe20000001840 */
[----:B------:R-:W-:Y:S07]  /*6e20*/  LDSM.16.M88.4 R168, [R235+0xd100] ;  /* 0x00d10000eba8783b */ /* 0x000fee0000000200 */
[C---:B------:R-:W-:Y:S08]  /*6e30*/  HMMA.16816.F32 R4, R192.reuse, R176, R4 ;  /* 0x000000b0c004723c */ /* 0x040ff00000001804 */
[C---:B------:R-:W-:Y:S01]  /*6e40*/  HMMA.16816.F32 R8, R192.reuse, R178, R8 ;  /* 0x000000b2c008723c */ /* 0x040fe20000001808 */
[----:B------:R-:W-:Y:S07]  /*6e50*/  LDSM.16.M88.4 R176, [R235+0xd900] ;  /* 0x00d90000ebb0783b */ /* 0x000fee0000000200 */
[C---:B------:R-:W-:Y:S08]  /*6e60*/  HMMA.16816.F32 R12, R192.reuse, R180, R12 ;  /* 0x000000b4c00c723c */ /* 0x040ff0000000180c */
[C---:B------:R-:W-:Y:S01]  /*6e70*/  HMMA.16816.F32 R16, R192.reuse, R182, R16 ;  /* 0x000000b6c010723c */ /* 0x040fe20000001810 */
[----:B------:R-:W-:Y:S07]  /*6e80*/  LDSM.16.M88.4 R180, [R235+0xe100] ;  /* 0x00e10000ebb4783b */ /* 0x000fee0000000200 */
[C---:B-1----:R-:W-:Y:S08]  /*6e90*/  HMMA.16816.F32 R20, R192.reuse, R132, R20 ;  /* 0x00000084c014723c */ /* 0x042ff00000001814 */
[C---:B------:R-:W-:Y:S01]  /*6ea0*/  HMMA.16816.F32 R24, R192.reuse, R134, R24 ;  /* 0x00000086c018723c */ /* 0x040fe20000001818 */
[----:B------:R-:W1:Y:S07]  /*6eb0*/  LDSM.16.M88.4 R132, [R235+0xc900] ;  /* 0x00c90000eb84783b */ /* 0x000e6e0000000200 */
[C---:B--2---:R-:W-:Y:S08]  /*6ec0*/  HMMA.16816.F32 R28, R192.reuse, R144, R28 ;  /* 0x00000090c01c723c */ /* 0x044ff0000000181c */
[C---:B------:R-:W-:Y:S01]  /*6ed0*/  HMMA.16816.F32 R32, R192.reuse, R146, R32 ;  /* 0x00000092c020723c */ /* 0x040fe20000001820 */
[----:B------:R-:W2:Y:S07]  /*6ee0*/  LDSM.16.M88.4 R144, [R224+0x4000] ;  /* 0x00400000e090783b */ /* 0x000eae0000000200 */
[C---:B---3--:R-:W-:Y:S08]  /*6ef0*/  HMMA.16816.F32 R36, R192.reuse, R148, R36 ;  /* 0x00000094c024723c */ /* 0x048ff00000001824 */
[C---:B------:R-:W-:Y:S08]  /*6f00*/  HMMA.16816.F32 R40, R192.reuse, R150, R40 ;  /* 0x00000096c028723c */ /* 0x040ff00000001828 */
[C---:B----4-:R-:W-:Y:S08]  /*6f10*/  HMMA.16816.F32 R44, R192.reuse, R152, R44 ;  /* 0x00000098c02c723c */ /* 0x050ff0000000182c */
[C---:B------:R-:W-:Y:S08]  /*6f20*/  HMMA.16816.F32 R48, R192.reuse, R154, R48 ;  /* 0x0000009ac030723c */ /* 0x040ff00000001830 */
[C---:B------:R-:W-:Y:S08]  /*6f30*/  HMMA.16816.F32 R52, R192.reuse, R156, R52 ;  /* 0x0000009cc034723c */ /* 0x040ff00000001834 */
[C---:B------:R-:W-:Y:S08]  /*6f40*/  HMMA.16816.F32 R56, R192.reuse, R158, R56 ;  /* 0x0000009ec038723c */ /* 0x040ff00000001838 */
[C---:B------:R-:W-:Y:S08]  /*6f50*/  HMMA.16816.F32 R60, R192.reuse, R160, R60 ;  /* 0x000000a0c03c723c */ /* 0x040ff0000000183c */
[----:B------:R-:W-:Y:S08]  /*6f60*/  HMMA.16816.F32 R64, R192, R162, R64 ;  /* 0x000000a2c040723c */ /* 0x000ff00000001840 */
[C---:B------:R-:W-:Y:S08]  /*6f70*/  HMMA.16816.F32 R4, R196.reuse, R164, R4 ;  /* 0x000000a4c404723c */ /* 0x040ff00000001804 */
[C---:B------:R-:W-:Y:S08]  /*6f80*/  HMMA.16816.F32 R8, R196.reuse, R166, R8 ;  /* 0x000000a6c408723c */ /* 0x040ff00000001808 */
[C---:B-1----:R-:W-:Y:S08]  /*6f90*/  HMMA.16816.F32 R12, R196.reuse, R132, R12 ;  /* 0x00000084c40c723c */ /* 0x042ff0000000180c */
[C---:B------:R-:W-:Y:S01]  /*6fa0*/  HMMA.16816.F32 R16, R196.reuse, R134, R16 ;  /* 0x00000086c410723c */ /* 0x040fe20000001810 */
[----:B------:R-:W1:Y:S07]  /*6fb0*/  LDSM.16.M88.4 R132, [R224+0x4800] ;  /* 0x00480000e084783b */ /* 0x000e6e0000000200 */
[C---:B------:R-:W-:Y:S08]  /*6fc0*/  HMMA.16816.F32 R20, R196.reuse, R168, R20 ;  /* 0x000000a8c414723c */ /* 0x040ff00000001814 */
        /* <DEDUP_REMOVED lines=10> */
[----:B------:R-:W-:Y:S08]  /*7070*/  HMMA.16816.F32 R64, R196, R210, R64 ;  /* 0x000000d2c440723c */ /* 0x000ff00000001840 */
[C---:B--2---:R-:W-:Y:S08]  /*7080*/  HMMA.16816.F32 R4, R212.reuse, R144, R4 ;  /* 0x00000090d404723c */ /* 0x044ff00000001804 */
[C---:B------:R-:W-:Y:S08]  /*7090*/  HMMA.16816.F32 R8, R212.reuse, R146, R8 ;  /* 0x00000092d408723c */ /* 0x040ff00000001808 */
[C---:B-1----:R-:W-:Y:S08]  /*70a0*/  HMMA.16816.F32 R12, R212.reuse, R132, R12 ;  /* 0x00000084d40c723c */ /* 0x042ff0000000180c */
[----:B------:R-:W-:Y:S01]  /*70b0*/  FMUL.FTZ R4, R4, c[0x0][0x320] ;  /* 0x0000c80004047a20 */ /* 0x000fe20000410000 */
[C---:B------:R-:W-:Y:S03]  /*70c0*/  HMMA.16816.F32 R16, R212.reuse, R134, R16 ;  /* 0x00000086d410723c */ /* 0x040fe60000001810 */
[----:B------:R-:W-:Y:S01]  /*70d0*/  MUFU.TANH R147, R4 ;  /* 0x0000000400937308 */ /* 0x000fe20000002400 */
[----:B------:R-:W-:Y:S02]  /*70e0*/  FMUL.FTZ R5, R5, c[0x0][0x320] ;  /* 0x0000c80005057a20 */ /* 0x000fe40000410000 */
[----:B------:R-:W-:Y:S02]  /*70f0*/  FMUL.FTZ R6, R6, c[0x0][0x320] ;  /* 0x0000c80006067a20 */ /* 0x000fe40000410000 */
[----:B------:R-:W-:Y:S04]  /*7100*/  FMUL.FTZ R10, R10, c[0x0][0x320] ;  /* 0x0000c8000a0a7a20 */ /* 0x000fe80000410000 */
[----:B------:R-:W-:Y:S01]  /*7110*/  FMUL.FTZ R11, R11, c[0x0][0x320] ;  /* 0x0000c8000b0b7a20 */ /* 0x000fe20000410000 */
[----:B------:R-:W-:Y:S01]  /*7120*/  MUFU.TANH R146, R5 ;  /* 0x0000000500927308 */ /* 0x000fe20000002400 */
[----:B------:R-:W-:Y:S02]  /*7130*/  FMUL.FTZ R7, R7, c[0x0][0x320] ;  /* 0x0000c80007077a20 */ /* 0x000fe40000410000 */
[----:B------:R-:W-:Y:S02]  /*7140*/  FMUL.FTZ R9, R9, c[0x0][0x320] ;  /* 0x0000c80009097a20 */ /* 0x000fe40000410000 */
[----:B------:R-:W-:Y:S02]  /*7150*/  FMUL.FTZ R8, R8, c[0x0][0x320] ;  /* 0x0000c80008087a20 */ /* 0x000fe40000410000 */
[----:B------:R-:W-:Y:S02]  /*7160*/  FMUL.FTZ R12, R12, c[0x0][0x320] ;  /* 0x0000c8000c0c7a20 */ /* 0x000fe40000410000 */
[----:B------:R-:W-:Y:S01]  /*7170*/  FMUL.FTZ R14, R14, c[0x0][0x320] ;  /* 0x0000c8000e0e7a20 */ /* 0x000fe20000410000 */
[----:B------:R-:W-:Y:S01]  /*7180*/  MUFU.TANH R148, R8 ;  /* 0x0000000800947308 */ /* 0x000fe20000002400 */
[----:B------:R-:W-:Y:S02]  /*7190*/  FMUL.FTZ R15, R15, c[0x0][0x320] ;  /* 0x0000c8000f0f7a20 */ /* 0x000fe40000410000 */
[----:B------:R-:W-:Y:S02]  /*71a0*/  FMUL.FTZ R13, R13, c[0x0][0x320] ;  /* 0x0000c8000d0d7a20 */ /* 0x000fe40000410000 */
[----:B------:R-:W-:Y:S02]  /*71b0*/  FMUL.FTZ R18, R18, c[0x0][0x320] ;  /* 0x0000c80012127a20 */ /* 0x000fe40000410000 */
[----:B------:R-:W-:Y:S02]  /*71c0*/  FMUL.FTZ R19, R19, c[0x0][0x320] ;  /* 0x0000c80013137a20 */ /* 0x000fe40000410000 */
[----:B------:R-:W-:Y:S01]  /*71d0*/  FMUL.FTZ R16, R16, c[0x0][0x320] ;  /* 0x0000c80010107a20 */ /* 0x000fe20000410000 */
[----:B------:R-:W1:Y:S01]  /*71e0*/  MUFU.TANH R8, R10 ;  /* 0x0000000a00087308 */ /* 0x000e620000002400 */
[----:B------:R-:W-:Y:S09]  /*71f0*/  FMUL.FTZ R17, R17, c[0x0][0x320] ;  /* 0x0000c80011117a20 */ /* 0x000ff20000410000 */
[----:B------:R-:W2:Y:S10]  /*7200*/  MUFU.TANH R3, R11 ;  /* 0x0000000b00037308 */ /* 0x000eb40000002400 */
[----:B------:R-:W-:Y:S01]  /*7210*/  MUFU.TANH R145, R6 ;  /* 0x0000000600917308 */ /* 0x000fe20000002400 */
[----:B-1----:R1:W-:Y:S09]  /*7220*/  STL [R1+0x14], R8 ;  /* 0x0000140801007387 */ /* 0x0023f20000100800 */
[----:B------:R3:W-:Y:S01]  /*7230*/  MUFU.TANH R144, R7 ;  /* 0x0000000700907308 */ /* 0x0007e20000002400 */
[----:B--2---:R2:W-:Y:S09]  /*7240*/  STL [R1+0x10], R3 ;  /* 0x0000100301007387 */ /* 0x0045f20000100800 */
[----:B------:R-:W-:Y:S10]  /*7250*/  MUFU.TANH R152, R9 ;  /* 0x0000000900987308 */ /* 0x000ff40000002400 */
[----:B-1----:R-:W1:Y:S01]  /*7260*/  MUFU.TANH R8, R12 ;  /* 0x0000000c00087308 */ /* 0x002e620000002400 */
[----:B---3--:R-:W3:Y:S09]  /*7270*/  LDSM.16.M88.4 R4, [R224+0x5000] ;  /* 0x00500000e004783b */ /* 0x008ef20000000200 */
[----:B------:R-:W-:Y:S10]  /*7280*/  MUFU.TANH R157, R16 ;  /* 0x00000010009d7308 */ /* 0x000ff40000002400 */
[----:B--2---:R-:W2:Y:S01]  /*7290*/  MUFU.TANH R3, R13 ;  /* 0x0000000d00037308 */ /* 0x004ea20000002400 */
[----:B-1----:R1:W-:Y:S09]  /*72a0*/  STL [R1+0xc], R8 ;  /* 0x00000c0801007387 */ /* 0x0023f20000100800 */
[----:B------:R-:W-:Y:S10]  /*72b0*/  MUFU.TANH R159, R17 ;  /* 0x00000011009f7308 */ /* 0x000ff40000002400 */
[----:B------:R-:W-:Y:S01]  /*72c0*/  MUFU.TANH R162, R18 ;  /* 0x0000001200a27308 */ /* 0x000fe20000002400 */
[----:B--2---:R2:W-:Y:S01]  /*72d0*/  STL [R1+0x8], R3 ;  /* 0x0000080301007387 */ /* 0x0045e20000100800 */
[C---:B---3--:R-:W-:Y:S08]  /*72e0*/  HMMA.16816.F32 R20, R212.reuse, R4, R20 ;  /* 0x00000004d414723c */ /* 0x048ff00000001814 */
[----:B-1----:R-:W1:Y:S01]  /*72f0*/  MUFU.TANH R8, R14 ;  /* 0x0000000e00087308 */ /* 0x002e620000002400 */
[C---:B------:R-:W-:Y:S01]  /*7300*/  HMMA.16816.F32 R24, R212.reuse, R6, R24 ;  /* 0x00000006d418723c */ /* 0x040fe20000001818 */
[----:B------:R-:W-:Y:S08]  /*7310*/  LDSM.16.M88.4 R4, [R224+0x6000] ;  /* 0x00600000e004783b */ /* 0x000ff00000000200 */
[----:B------:R-:W-:Y:S06]  /*7320*/  MUFU.TANH R165, R19 ;  /* 0x0000001300a57308 */ /* 0x000fec0000002400 */
[----:B------:R-:W-:Y:S04]  /*7330*/  FMUL.FTZ R20, R20, c[0x0][0x320] ;  /* 0x0000c80014147a20 */ /* 0x000fe80000410000 */
[----:B--2---:R-:W2:Y:S01]  /*7340*/  MUFU.TANH R3, R15 ;  /* 0x0000000f00037308 */ /* 0x004ea20000002400 */
[----:B------:R-:W-:Y:S02]  /*7350*/  FMUL.FTZ R21, R21, c[0x0][0x320] ;  /* 0x0000c80015157a20 */ /* 0x000fe40000410000 */
[----:B------:R-:W-:Y:S01]  /*7360*/  FMUL.FTZ R22, R22, c[0x0][0x320] ;  /* 0x0000c80016167a20 */ /* 0x000fe20000410000 */
[----:B-1----:R-:W-:Y:S01]  /*7370*/  STL [R1+0x4], R8 ;  /* 0x0000040801007387 */ /* 0x002fe20000100800 */
[----:B------:R-:W-:Y:S02]  /*7380*/  FMUL.FTZ R23, R23, c[0x0][0x320] ;  /* 0x0000c80017177a20 */ /* 0x000fe40000410000 */
[----:B------:R-:W-:Y:S01]  /*7390*/  FMUL.FTZ R24, R24, c[0x0][0x320] ;  /* 0x0000c80018187a20 */ /* 0x000fe20000410000 */
[----:B------:R-:W1:Y:S01]  /*73a0*/  LDSM.16.M88.4 R8, [R224+0x5800] ;  /* 0x00580000e008783b */ /* 0x000e620000000200 */
[----:B------:R-:W-:Y:S01]  /*73b0*/  FMUL.FTZ R25, R25, c[0x0][0x320] ;  /* 0x0000c80019197a20 */ /* 0x000fe20000410000 */
[----:B------:R3:W4:Y:S01]  /*73c0*/  MUFU.TANH R171, R20 ;  /* 0x0000001400ab7308 */ /* 0x0007220000002400 */
[----:B------:R-:W-:Y:S02]  /*73d0*/  FMUL.FTZ R26, R26, c[0x0][0x320] ;  /* 0x0000c8001a1a7a20 */ /* 0x000fe40000410000 */
[----:B------:R-:W-:Y:S07]  /*73e0*/  FMUL.FTZ R27, R27, c[0x0][0x320] ;  /* 0x0000c8001b1b7a20 */ /* 0x000fee0000410000 */
[----:B------:R3:W1:Y:S01]  /*73f0*/  MUFU.TANH R176, R21 ;  /* 0x0000001500b07308 */ /* 0x0006620000002400 */
[----:B--2---:R-:W-:Y:S09]  /*7400*/  STL [R1], R3 ;  /* 0x0000000301007387 */ /* 0x004ff20000100800 */
[----:B------:R3:W2:Y:S10]  /*7410*/  MUFU.TANH R177, R22 ;  /* 0x0000001600b17308 */ /* 0x0006b40000002400 */
[----:B------:R3:W2:Y:S01]  /*7420*/  MUFU.TANH R178, R23 ;  /* 0x0000001700b27308 */ /* 0x0006a20000002400 */
[C---:B-1----:R-:W-:Y:S09]  /*7430*/  HMMA.16816.F32 R28, R212.reuse, R8, R28 ;  /* 0x00000008d41c723c */ /* 0x042ff2000000181c */
[----:B------:R3:W1:Y:S01]  /*7440*/  MUFU.TANH R179, R24 ;  /* 0x0000001800b37308 */ /* 0x0006620000002400 */
[C---:B------:R-:W-:Y:S01]  /*7450*/  HMMA.16816.F32 R32, R212.reuse, R10, R32 ;  /* 0x0000000ad420723c */ /* 0x040fe20000001820 */
[----:B------:R-:W5:Y:S08]  /*7460*/  LDSM.16.M88.4 R8, [R224+0x6800] ;  /* 0x00680000e008783b */ /* 0x000f700000000200 */
[----:B------:R3:W1:Y:S01]  /*7470*/  MUFU.TANH R180, R25 ;  /* 0x0000001900b47308 */ /* 0x0006620000002400 */
[C---:B------:R-:W-:Y:S09]  /*7480*/  HMMA.16816.F32 R36, R212.reuse, R4, R36 ;  /* 0x00000004d424723c */ /* 0x040ff20000001824 */
[----:B------:R3:W1:Y:S01]  /*7490*/  MUFU.TANH R181, R26 ;  /* 0x0000001a00b57308 */ /* 0x0006620000002400 */
[C---:B------:R-:W-:Y:S01]  /*74a0*/  HMMA.16816.F32 R40, R212.reuse, R6, R40 ;  /* 0x00000006d428723c */ /* 0x040fe20000001828 */
[----:B------:R-:W1:Y:S02]  /*74b0*/  LDSM.16.M88.4 R4, [R224+0x7000] ;  /* 0x00700000e004783b */ /* 0x000e640000000200 */
[----:B------:R-:W-:Y:S02]  /*74c0*/  FMUL.FTZ R28, R28, c[0x0][0x320] ;  /* 0x0000c8001c1c7a20 */ /* 0x000fe40000410000 */
[----:B------:R-:W-:Y:S04]  /*74d0*/  FMUL.FTZ R29, R29, c[0x0][0x320] ;  /* 0x0000c8001d1d7a20 */ /* 0x000fe80000410000 */
[----:B------:R3:W1:Y:S03]  /*74e0*/  MUFU.TANH R183, R27 ;  /* 0x0000001b00b77308 */ /* 0x0006660000002400 */
[----:B------:R-:W-:Y:S02]  /*74f0*/  FMUL.FTZ R30, R30, c[0x0][0x320] ;  /* 0x0000c8001e1e7a20 */ /* 0x000fe40000410000 */
[----:B------:R-:W-:Y:S02]  /*7500*/  FMUL.FTZ R31, R31, c[0x0][0x320] ;  /* 0x0000c8001f1f7a20 */ /* 0x000fe40000410000 */
[----:B------:R-:W-:Y:S02]  /*7510*/  FMUL.FTZ R32, R32, c[0x0][0x320] ;  /* 0x0000c80020207a20 */ /* 0x000fe40000410000 */
[----:B------:R-:W-:Y:S01]  /*7520*/  FMUL.FTZ R33, R33, c[0x0][0x320] ;  /* 0x0000c80021217a20 */ /* 0x000fe20000410000 */
[----:B------:R3:W2:Y:S01]  /*7530*/  MUFU.TANH R200, R28 ;  /* 0x0000001c00c87308 */ /* 0x0006a20000002400 */
[----:B------:R-:W-:Y:S02]  /*7540*/  FMUL.FTZ R34, R34, c[0x0][0x320] ;  /* 0x0000c80022227a20 */ /* 0x000fe40000410000 */
[----:B------:R-:W-:Y:S02]  /*7550*/  FMUL.FTZ R35, R35, c[0x0][0x320] ;  /* 0x0000c80023237a20 */ /* 0x000fe40000410000 */
[----:B------:R-:W-:Y:S01]  /*7560*/  FMUL.FTZ R36, R36, c[0x0][0x320] ;  /* 0x0000c80024247a20 */ /* 0x000fe20000410000 */
[C---:B-----5:R-:W-:Y:S04]  /*7570*/  HMMA.16816.F32 R44, R212.reuse, R8, R44 ;  /* 0x00000008d42c723c */ /* 0x060fe8000000182c */
[----:B------:R3:W2:Y:S01]  /*7580*/  MUFU.TANH R204, R29 ;  /* 0x0000001d00cc7308 */ /* 0x0006a20000002400 */
[----:B------:R-:W-:Y:S02]  /*7590*/  FMUL.FTZ R37, R37, c[0x0][0x320] ;  /* 0x0000c80025257a20 */ /* 0x000fe40000410000 */
[----:B------:R-:W-:Y:S01]  /*75a0*/  FMUL.FTZ R38, R38, c[0x0][0x320] ;  /* 0x0000c80026267a20 */ /* 0x000fe20000410000 */
[C---:B------:R-:W-:Y:S01]  /*75b0*/  HMMA.16816.F32 R48, R212.reuse, R10, R48 ;  /* 0x0000000ad430723c */ /* 0x040fe20000001830 */
[----:B------:R-:W5:Y:S01]  /*75c0*/  LDSM.16.M88.4 R8, [R224+0x7800] ;  /* 0x00780000e008783b */ /* 0x000f620000000200 */
[----:B------:R-:W-:Y:S04]  /*75d0*/  DEPBAR.LE SB0, 0x0 ;  /* 0x000080000000791a */ /* 0x000fe80000000000 */
[----:B------:R3:W2:Y:S01]  /*75e0*/  MUFU.TANH R203, R30 ;  /* 0x0000001e00cb7308 */ /* 0x0006a20000002400 */
[----:B------:R-:W-:Y:S01]  /*75f0*/  FMUL.FTZ R39, R39, c[0x0][0x320] ;  /* 0x0000c80027277a20 */ /* 0x000fe20000410000 */
[C---:B-1----:R-:W-:Y:S01]  /*7600*/  HMMA.16816.F32 R52, R212.reuse, R4, R52 ;  /* 0x00000004d434723c */ /* 0x042fe20000001834 */
[----:B------:R-:W-:Y:S04]  /*7610*/  BAR.SYNC.DEFER_BLOCKING 0x0 ;  /* 0x0000000000007b1d */ /* 0x000fe80000010000 */
        /* <DEDUP_REMOVED lines=14> */
[----:B------:R-:W-:Y:S01]  /*7700*/  FMUL.FTZ R50, R50, c[0x0][0x320] ;  /* 0x0000c80032327a20 */ /* 0x000fe20000410000 */
[C---:B-----5:R-:W-:Y:S03]  /*7710*/  HMMA.16816.F32 R60, R212.reuse, R8, R60 ;  /* 0x00000008d43c723c */ /* 0x060fe6000000183c */
[----:B------:R-:W-:Y:S03]  /*7720*/  FMUL.FTZ R51, R51, c[0x0][0x320] ;  /* 0x0000c80033337a20 */ /* 0x000fe60000410000 */
[----:B------:R3:W1:Y:S01]  /*7730*/  MUFU.TANH R211, R34 ;  /* 0x0000002200d37308 */ /* 0x0006620000002400 */
[----:B------:R-:W-:Y:S01]  /*7740*/  FMUL.FTZ R52, R52, c[0x0][0x320] ;  /* 0x0000c80034347a20 */ /* 0x000fe20000410000 */
[----:B------:R-:W-:Y:S04]  /*7750*/  HMMA.16816.F32 R64, R212, R10, R64 ;  /* 0x0000000ad440723c */ /* 0x000fe80000001840 */
[----:B------:R-:W-:Y:S02]  /*7760*/  FMUL.FTZ R53, R53, c[0x0][0x320] ;  /* 0x0000c80035357a20 */ /* 0x000fe40000410000 */
[----:B------:R-:W-:Y:S02]  /*7770*/  FMUL.FTZ R54, R54, c[0x0][0x320] ;  /* 0x0000c80036367a20 */ /* 0x000fe40000410000 */
[----:B------:R3:W1:Y:S01]  /*7780*/  MUFU.TANH R251, R35 ;  /* 0x0000002300fb7308 */ /* 0x0006620000002400 */
[----:B------:R-:W-:Y:S03]  /*7790*/  FMUL.FTZ R55, R55, c[0x0][0x320] ;  /* 0x0000c80037377a20 */ /* 0x000fe60000410000 */
[----:B------:R-:W-:Y:S02]  /*77a0*/  FMUL.FTZ R56, R56, c[0x0][0x320] ;  /* 0x0000c80038387a20 */ /* 0x000fe40000410000 */
[----:B------:R-:W-:Y:S02]  /*77b0*/  FMUL.FTZ R57, R57, c[0x0][0x320] ;  /* 0x0000c80039397a20 */ /* 0x000fe40000410000 */
[----:B------:R-:W-:Y:S02]  /*77c0*/  FMUL.FTZ R58, R58, c[0x0][0x320] ;  /* 0x0000c8003a3a7a20 */ /* 0x000fe40000410000 */
[----:B------:R3:W1:Y:S01]  /*77d0*/  MUFU.TANH R20, R36 ;  /* 0x0000002400147308 */ /* 0x0006620000002400 */
[----:B------:R-:W-:Y:S02]  /*77e0*/  FMUL.FTZ R59, R59, c[0x0][0x320] ;  /* 0x0000c8003b3b7a20 */ /* 0x000fe40000410000 */
        /* <DEDUP_REMOVED lines=8> */
[----:B------:R-:W-:Y:S03]  /*7870*/  FMUL.FTZ R3, R67, c[0x0][0x320] ;  /* 0x0000c80043037a20 */ /* 0x000fe60000410000 */
        /* <DEDUP_REMOVED lines=31> */
.L_x_28:
[----:B---3--:R-:W2:Y:S01]  /*7a70*/  LDL.LU R8, [R1+0x14] ;  /* 0x0000140001087983 */ /* 0x008ea20000300800 */
[----:B------:R-:W-:Y:S02]  /*7a80*/  FMNMX.FTZ R5, R147, R2, !PT ;  /* 0x0000000293057209 */ /* 0x000fe40007810000 */
[----:B------:R-:W-:Y:S01]  /*7a90*/  FMNMX.FTZ R3, R145, R0, !PT ;  /* 0x0000000091037209 */ /* 0x000fe20007810000 */
[----:B------:R-:W3:Y:S01]  /*7aa0*/  LDL.LU R7, [R1+0x10] ;  /* 0x0000100001077983 */ /* 0x000ee20000300800 */
[----:B------:R-:W-:Y:S02]  /*7ab0*/  FMNMX.FTZ R5, R146, R5, !PT ;  /* 0x0000000592057209 */ /* 0x000fe40007810000 */
[----:B------:R-:W-:Y:S01]  /*7ac0*/  FMNMX.FTZ R3, R144, R3, !PT ;  /* 0x0000000390037209 */ /* 0x000fe20007810000 */
[----:B------:R-:W4:Y:S01]  /*7ad0*/  LDL.LU R32, [R1+0xc] ;  /* 0x00000c0001207983 */ /* 0x000f220000300800 */
[----:B------:R-:W-:Y:S02]  /*7ae0*/  FMNMX.FTZ R5, R148, R5, !PT ;  /* 0x0000000594057209 */ /* 0x000fe40007810000 */
[----:B------:R-:W-:Y:S01]  /*7af0*/  MOV R48, R20 ;  /* 0x0000001400307202 */ /* 0x000fe20000000f00 */
[----:B------:R-:W5:Y:S01]  /*7b00*/  LDL.LU R41, [R1+0x8] ;  /* 0x0000080001297983 */ /* 0x000f620000300800 */
[----:B------:R-:W-:Y:S02]  /*7b10*/  FMNMX.FTZ R5, R152, R5, !PT ;  /* 0x0000000598057209 */ /* 0x000fe40007810000 */
[----:B------:R-:W-:Y:S01]  /*7b20*/  MOV R49, R19 ;  /* 0x0000001300317202 */ /* 0x000fe20000000f00 */
[----:B------:R-:W5:Y:S01]  /*7b30*/  LDL.LU R40, [R1+0x4] ;  /* 0x0000040001287983 */ /* 0x000f620000300800 */
[----:B------:R-:W-:Y:S02]  /*7b40*/  MOV R50, R18 ;  /* 0x0000001200327202 */ /* 0x000fe40000000f00 */
[----:B------:R-:W-:Y:S01]  /*7b50*/  MOV R51, R135 ;  /* 0x0000008700337202 */ /* 0x000fe20000000f00 */
[----:B------:R-:W5:Y:S01]  /*7b60*/  LDL.LU R64, [R1] ;  /* 0x0000000001407983 */ /* 0x000f620000300800 */
[----:B------:R-:W-:Y:S02]  /*7b70*/  MOV R56, R132 ;  /* 0x0000008400387202 */ /* 0x000fe40000000f00 */
[----:B------:R-:W-:Y:S01]  /*7b80*/  MOV R57, R153 ;  /* 0x0000009900397202 */ /* 0x000fe20000000f00 */
[----:B------:R-:W-:Y:S01]  /*7b90*/  LDSM.16.MT88.4 R12, [R236+0x100] ;  /* 0x00010000ec0c783b */ /* 0x000fe20000004200 */
[----:B------:R-:W-:Y:S02]  /*7ba0*/  MOV R58, R150 ;  /* 0x00000096003a7202 */ /* 0x000fe40000000f00 */
[----:B------:R-:W-:Y:S02]  /*7bb0*/  MOV R59, R149 ;  /* 0x00000095003b7202 */ /* 0x000fe40000000f00 */
[----:B------:R-:W-:Y:S01]  /*7bc0*/  ISETP.LT.AND P1, PT, RZ, UR6, PT ;  /* 0x00000006ff007c0c */ /* 0x000fe2000bf21270 */
[----:B------:R-:W-:Y:S02]  /*7bd0*/  UIADD3 UR6, UR6, -0x1, URZ ;  /* 0xffffffff06067890 */ /* 0x000fe4000fffe03f */
[----:B------:R-:W-:Y:S08]  /*7be0*/  LDSM.16.MT88.4 R20, [R234+0x100] ;  /* 0x00010000ea14783b */ /* 0x000ff00000004200 */
[----:B------:R-:W-:Y:S08]  /*7bf0*/  LDSM.16.MT88.4 R28, [R233+0x100] ;  /* 0x00010000e91c783b */ /* 0x000ff00000004200 */
[----:B------:R-:W-:Y:S08]  /*7c00*/  LDSM.16.MT88.4 R36, [R232+0x100] ;  /* 0x00010000e824783b */ /* 0x000ff00000004200 */
[----:B------:R-:W-:Y:S08]  /*7c10*/  LDSM.16.MT88.4 R44, [R236+0x4100] ;  /* 0x00410000ec2c783b */ /* 0x000ff00000004200 */
[----:B------:R-:W-:Y:S08]  /*7c20*/  LDSM.16.MT88.4 R52, [R234+0x4100] ;  /* 0x00410000ea34783b */ /* 0x000ff00000004200 */
[----:B------:R-:W-:Y:S08]  /*7c30*/  LDSM.16.MT88.4 R60, [R233+0x4100] ;  /* 0x00410000e93c783b */ /* 0x000ff00000004200 */
[----:B------:R-:W0:Y:S01]  /*7c40*/  LDGDEPBAR ;  /* 0x00000000000079af */ /* 0x000e220000000000 */
[----:B--2---:R-:W-:Y:S04]  /*7c50*/  FMNMX.FTZ R3, R8, R3, !PT ;  /* 0x0000000308037209 */ /* 0x004fe80007810000 */
[----:B---3--:R-:W-:Y:S02]  /*7c60*/  FMNMX.FTZ R3, R7, R3, !PT ;  /* 0x0000000307037209 */ /* 0x008fe40007810000 */
[----:B----4-:R-:W-:Y:S04]  /*7c70*/  FMNMX.FTZ R5, R32, R5, !PT ;  /* 0x0000000520057209 */ /* 0x010fe80007810000 */
[----:B-----5:R-:W-:Y:S02]  /*7c80*/  FMNMX.FTZ R5, R41, R5, !PT ;  /* 0x0000000529057209 */ /* 0x020fe40007810000 */
        /* <DEDUP_REMOVED lines=52> */
[----:B------:R-:W-:Y:S03]  /*7fd0*/  FMNMX.FTZ R3, R134, R3, !PT ;  /* 0x0000000386037209 */ /* 0x000fe60007810000 */
[----:B------:R-:W1:Y:S01]  /*7fe0*/  SHFL.BFLY PT, R6, R5, 0x2, 0x1f ;  /* 0x0c401f0005067f89 */ /* 0x000e6200000e0000 */
[----:B------:R-:W-:Y:S07]  /*7ff0*/  FMNMX.FTZ R3, R133, R3, !PT ;  /* 0x0000000385037209 */ /* 0x000fee0007810000 */
[----:B------:R-:W2:Y:S01]  /*8000*/  SHFL.BFLY PT, R4, R3, 0x2, 0x1f ;  /* 0x0c401f0003047f89 */ /* 0x000ea200000e0000 */
[----:B-1----:R-:W-:Y:S07]  /*8010*/  FMNMX.FTZ R5, R5, R6, !PT ;  /* 0x0000000605057209 */ /* 0x002fee0007810000 */
[----:B------:R-:W1:Y:S01]  /*8020*/  SHFL.BFLY PT, R132, R5, 0x1, 0x1f ;  /* 0x0c201f0005847f89 */ /* 0x000e6200000e0000 */
[----:B--2---:R-:W-:Y:S07]  /*8030*/  FMNMX.FTZ R4, R3, R4, !PT ;  /* 0x0000000403047209 */ /* 0x004fee0007810000 */
[----:B------:R-:W2:Y:S01]  /*8040*/  SHFL.BFLY PT, R3, R4, 0x1, 0x1f ;  /* 0x0c201f0004037f89 */ /* 0x000ea200000e0000 */
[----:B-1----:R-:W-:Y:S05]  /*8050*/  FMNMX.FTZ R132, R5, R132, !PT ;  /* 0x0000008405847209 */ /* 0x002fea0007810000 */
[C---:B------:R-:W-:Y:S02]  /*8060*/  FMUL.FTZ R153, R132.reuse, c[0x0][0x2d0] ;  /* 0x0000b40084997a20 */ /* 0x040fe40000410000 */
[----:B------:R-:W-:Y:S01]  /*8070*/  FADD.FTZ R2, -R132, R2 ;  /* 0x0000000284027221 */ /* 0x000fe20000010100 */
[----:B--2---:R-:W-:Y:S01]  /*8080*/  FMNMX.FTZ R3, R3, R4, !PT ;  /* 0x0000000403037209 */ /* 0x004fe20007810000 */
[--C-:B------:R-:W-:Y:S02]  /*8090*/  FFMA.FTZ R150, R147, c[0x0][0x2d0], -R153.reuse ;  /* 0x0000b40093967a23 */ /* 0x100fe40000010899 */
[--C-:B------:R-:W-:Y:S02]  /*80a0*/  FFMA.FTZ R147, R152, c[0x0][0x2d0], -R153.reuse ;  /* 0x0000b40098937a23 */ /* 0x100fe40000010899 */
[C---:B------:R-:W-:Y:S02]  /*80b0*/  FMUL.FTZ R152, R3.reuse, c[0x0][0x2d0] ;  /* 0x0000b40003987a20 */ /* 0x040fe40000410000 */
[----:B------:R-:W-:Y:S01]  /*80c0*/  FADD.FTZ R0, -R3, R0 ;  /* 0x0000000003007221 */ /* 0x000fe20000010100 */
[----:B------:R-:W-:Y:S01]  /*80d0*/  MUFU.EX2 R150, R150 ;  /* 0x0000009600967308 */ /* 0x000fe20000000800 */
[----:B------:R-:W-:Y:S02]  /*80e0*/  FMUL.FTZ R2, R2, c[0x0][0x2d0] ;  /* 0x0000b40002027a20 */ /* 0x000fe40000410000 */
[----:B------:R-:W-:Y:S02]  /*80f0*/  FMUL.FTZ R0, R0, c[0x0][0x2d0] ;  /* 0x0000b40000007a20 */ /* 0x000fe40000410000 */
[--C-:B------:R-:W-:Y:S02]  /*8100*/  FFMA.FTZ R149, R146, c[0x0][0x2d0], -R153.reuse ;  /* 0x0000b40092957a23 */ /* 0x100fe40000010899 */
[--C-:B------:R-:W-:Y:S02]  /*8110*/  FFMA.FTZ R148, R148, c[0x0][0x2d0], -R153.reuse ;  /* 0x0000b40094947a23 */ /* 0x100fe40000010899 */
[--C-:B------:R-:W-:Y:S01]  /*8120*/  FFMA.FTZ R146, R145, c[0x0][0x2d0], -R152.reuse ;  /* 0x0000b40091927a23 */ /* 0x100fe20000010898 */
[----:B------:R-:W1:Y:S01]  /*8130*/  MUFU.EX2 R2, R2 ;  /* 0x0000000200027308 */ /* 0x000e620000000800 */
[--C-:B------:R-:W-:Y:S02]  /*8140*/  FFMA.FTZ R145, R144, c[0x0][0x2d0], -R152.reuse ;  /* 0x0000b40090917a23 */ /* 0x100fe40000010898 */
[--C-:B------:R-:W-:Y:S02]  /*8150*/  FFMA.FTZ R144, R8, c[0x0][0x2d0], -R152.reuse ;  /* 0x0000b40008907a23 */ /* 0x100fe40000010898 */
[--C-:B------:R-:W-:Y:S02]  /*8160*/  FFMA.FTZ R135, R7, c[0x0][0x2d0], -R152.reuse ;  /* 0x0000b40007877a23 */ /* 0x100fe40000010898 */
[--C-:B------:R-:W-:Y:S02]  /*8170*/  FFMA.FTZ R157, R157, c[0x0][0x2d0], -R153.reuse ;  /* 0x0000b4009d9d7a23 */ /* 0x100fe40000010899 */
[--C-:B------:R-:W-:Y:S01]  /*8180*/  FFMA.FTZ R159, R159, c[0x0][0x2d0], -R153.reuse ;  /* 0x0000b4009f9f7a23 */ /* 0x100fe20000010899 */
[----:B------:R-:W2:Y:S01]  /*8190*/  MUFU.EX2 R0, R0 ;  /* 0x0000000000007308 */ /* 0x000ea20000000800 */
[--C-:B------:R-:W-:Y:S02]  /*81a0*/  FFMA.FTZ R162, R162, c[0x0][0x2d0], -R152.reuse ;  /* 0x0000b400a2a27a23 */ /* 0x100fe40000010898 */
[--C-:B------:R-:W-:Y:S02]  /*81b0*/  FFMA.FTZ R165, R165, c[0x0][0x2d0], -R152.reuse ;  /* 0x0000b400a5a57a23 */ /* 0x100fe40000010898 */
[--C-:B------:R-:W-:Y:S02]  /*81c0*/  FFMA.FTZ R171, R171, c[0x0][0x2d0], -R153.reuse ;  /* 0x0000b400abab7a23 */ /* 0x100fe40000010899 */
[--C-:B------:R-:W-:Y:S02]  /*81d0*/  FFMA.FTZ R176, R176, c[0x0][0x2d0], -R153.reuse ;  /* 0x0000b400b0b07a23 */ /* 0x100fe40000010899 */
[--C-:B------:R-:W-:Y:S01]  /*81e0*/  FFMA.FTZ R177, R177, c[0x0][0x2d0], -R152.reuse ;  /* 0x0000b400b1b17a23 */ /* 0x100fe20000010898 */
[----:B------:R-:W3:Y:S01]  /*81f0*/  MUFU.EX2 R149, R149 ;  /* 0x0000009500957308 */ /* 0x000ee20000000800 */
[--C-:B------:R-:W-:Y:S02]  /*8200*/  FFMA.FTZ R178, R178, c[0x0][0x2d0], -R152.reuse ;  /* 0x0000b400b2b27a23 */ /* 0x100fe40000010898 */
[--C-:B------:R-:W-:Y:S02]  /*8210*/  FFMA.FTZ R179, R179, c[0x0][0x2d0], -R153.reuse ;  /* 0x0000b400b3b37a23 */ /* 0x100fe40000010899 */
[C---:B-1----:R-:W-:Y:S02]  /*8220*/  FMUL.FTZ R4, R2.reuse, R128 ;  /* 0x0000008002047220 */ /* 0x042fe40000410000 */
[C---:B------:R-:W-:Y:S02]  /*8230*/  FMUL.FTZ R5, R2.reuse, R129 ;  /* 0x0000008102057220 */ /* 0x040fe40000410000 */
[C---:B------:R-:W-:Y:S01]  /*8240*/  FMUL.FTZ R8, R2.reuse, R124 ;  /* 0x0000007c02087220 */ /* 0x040fe20000410000 */
[----:B------:R-:W-:Y:S01]  /*8250*/  MUFU.EX2 R148, R148 ;  /* 0x0000009400947308 */ /* 0x000fe20000000800 */
[C---:B------:R-:W-:Y:S01]  /*8260*/  FMUL.FTZ R9, R2.reuse, R125 ;  /* 0x0000007d02097220 */ /* 0x040fe20000410000 */
[----:B------:R-:W-:Y:S01]  /*8270*/  MOV R124, R59 ;  /* 0x0000003b007c7202 */ /* 0x000fe20000000f00 */
[----:B------:R-:W-:Y:S01]  /*8280*/  FMUL.FTZ R16, R2, R116 ;  /* 0x0000007402107220 */ /* 0x000fe20000410000 */
[----:B------:R-:W-:Y:S01]  /*8290*/  MOV R125, R58 ;  /* 0x0000003a007d7202 */ /* 0x000fe20000000f00 */
[C---:B--2---:R-:W-:Y:S02]  /*82a0*/  FMUL.FTZ R6, R0.reuse, R130 ;  /* 0x0000008200067220 */ /* 0x044fe40000410000 */
[C---:B------:R-:W-:Y:S02]  /*82b0*/  FMUL.FTZ R7, R0.reuse, R131 ;  /* 0x0000008300077220 */ /* 0x040fe40000410000 */
[C---:B------:R-:W-:Y:S01]  /*82c0*/  FMUL.FTZ R10, R0.reuse, R126 ;  /* 0x0000007e000a7220 */ /* 0x040fe20000410000 */
[----:B------:R-:W1:Y:S01]  /*82d0*/  MUFU.EX2 R147, R147 ;  /* 0x0000009300937308 */ /* 0x000e620000000800 */
[----:B------:R-:W-:Y:S01]  /*82e0*/  FMUL.FTZ R11, R0, R127 ;  /* 0x0000007f000b7220 */ /* 0x000fe20000410000 */
[----:B------:R-:W-:Y:S01]  /*82f0*/  MOV R126, R57 ;  /* 0x00000039007e7202 */ /* 0x000fe20000000f00 */
[----:B------:R-:W-:Y:S01]  /*8300*/  FMUL.FTZ R17, R2, R117 ;  /* 0x0000007502117220 */ /* 0x000fe20000410000 */
[----:B---3--:R-:W-:Y:S01]  /*8310*/  F2FP.PACK_AB R128, R149, R150 ;  /* 0x000000969580723e */ /* 0x008fe200000000ff */
[C---:B------:R-:W-:Y:S01]  /*8320*/  FMUL.FTZ R18, R0.reuse, R118 ;  /* 0x0000007600127220 */ /* 0x040fe20000410000 */
[----:B------:R-:W-:Y:S01]  /*8330*/  MOV R127, R56 ;  /* 0x00000038007f7202 */ /* 0x000fe20000000f00 */
[----:B------:R-:W-:Y:S02]  /*8340*/  FMUL.FTZ R19, R0, R119 ;  /* 0x0000007700137220 */ /* 0x000fe40000410000 */
[C---:B------:R-:W-:Y:S01]  /*8350*/  FMUL.FTZ R24, R2.reuse, R108 ;  /* 0x0000006c02187220 */ /* 0x040fe20000410000 */
[----:B------:R-:W-:Y:S01]  /*8360*/  MUFU.EX2 R146, R146 ;  /* 0x0000009200927308 */ /* 0x000fe20000000800 */
[----:B------:R-:W-:Y:S01]  /*8370*/  FMUL.FTZ R25, R2, R109 ;  /* 0x0000006d02197220 */ /* 0x000fe20000410000 */
[----:B------:R-:W-:Y:S01]  /*8380*/  LDSM.16.MT88.4 R116, [R234+0x3900] ;  /* 0x00390000ea74783b */ /* 0x000fe20000004200 */
[C---:B------:R-:W-:Y:S02]  /*8390*/  FMUL.FTZ R26, R0.reuse, R110 ;  /* 0x0000006e001a7220 */ /* 0x040fe40000410000 */
[----:B------:R-:W-:Y:S02]  /*83a0*/  FMUL.FTZ R27, R0, R111 ;  /* 0x0000006f001b7220 */ /* 0x000fe40000410000 */
[----:B------:R-:W-:Y:S02]  /*83b0*/  FMUL.FTZ R33, R2, R101 ;  /* 0x0000006502217220 */ /* 0x000fe40000410000 */
[C---:B------:R-:W-:Y:S01]  /*83c0*/  FMUL.FTZ R34, R0.reuse, R102 ;  /* 0x0000006600227220 */ /* 0x040fe20000410000 */
[----:B------:R-:W2:Y:S01]  /*83d0*/  MUFU.EX2 R145, R145 ;  /* 0x0000009100917308 */ /* 0x000ea20000000800 */
[C---:B------:R-:W-:Y:S02]  /*83e0*/  FMUL.FTZ R35, R0.reuse, R103 ;  /* 0x0000006700237220 */ /* 0x040fe40000410000 */
[C---:B------:R-:W-:Y:S01]  /*83f0*/  FMUL.FTZ R42, R0.reuse, R94 ;  /* 0x0000005e002a7220 */ /* 0x040fe20000410000 */
[----:B-1----:R-:W-:Y:S01]  /*8400*/  F2FP.PACK_AB R130, R147, R148 ;  /* 0x000000949382723e */ /* 0x002fe200000000ff */
[----:B------:R-:W-:Y:S02]  /*8410*/  FMUL.FTZ R43, R0, R95 ;  /* 0x0000005f002b7220 */ /* 0x000fe40000410000 */
[C---:B------:R-:W-:Y:S02]  /*8420*/  FMUL.FTZ R56, R2.reuse, R76 ;  /* 0x0000004c02387220 */ /* 0x040fe40000410000 */
[----:B------:R-:W-:Y:S01]  /*8430*/  FMUL.FTZ R57, R2, R77 ;  /* 0x0000004d02397220 */ /* 0x000fe20000410000 */
[----:B------:R-:W-:Y:S01]  /*8440*/  MUFU.EX2 R144, R144 ;  /* 0x0000009000907308 */ /* 0x000fe20000000800 */
[C---:B------:R-:W-:Y:S02]  /*8450*/  FMUL.FTZ R58, R0.reuse, R78 ;  /* 0x0000004e003a7220 */ /* 0x040fe40000410000 */
[----:B------:R-:W-:Y:S02]  /*8460*/  FMUL.FTZ R59, R0, R79 ;  /* 0x0000004f003b7220 */ /* 0x000fe40000410000 */
[----:B------:R-:W-:Y:S01]  /*8470*/  LDSM.16.MT88.4 R76, [R236+0x900] ;  /* 0x00090000ec4c783b */ /* 0x000fe20000004200 */
[----:B------:R-:W-:Y:S02]  /*8480*/  FMUL.FTZ R65, R2, R69 ;  /* 0x0000004502417220 */ /* 0x000fe40000410000 */
[C---:B------:R-:W-:Y:S02]  /*8490*/  FMUL.FTZ R66, R0.reuse, R70 ;  /* 0x0000004600427220 */ /* 0x040fe40000410000 */
[----:B------:R-:W1:Y:S01]  /*84a0*/  MUFU.EX2 R135, R135 ;  /* 0x0000008700877308 */ /* 0x000e620000000800 */
[----:B------:R-:W-:Y:S02]  /*84b0*/  FMUL.FTZ R67, R0, R71 ;  /* 0x0000004700437220 */ /* 0x000fe40000410000 */
[--C-:B------:R-:W-:Y:S01]  /*84c0*/  FFMA.FTZ R180, R180, c[0x0][0x2d0], -R153.reuse ;  /* 0x0000b400b4b47a23 */ /* 0x100fe20000010899 */
[----:B--2---:R-:W-:Y:S01]  /*84d0*/  F2FP.PACK_AB R129, R145, R146 ;  /* 0x000000929181723e */ /* 0x004fe200000000ff */
[--C-:B------:R-:W-:Y:S02]  /*84e0*/  FFMA.FTZ R181, R181, c[0x0][0x2d0], -R152.reuse ;  /* 0x0000b400b5b57a23 */ /* 0x100fe40000010898 */
[--C-:B------:R-:W-:Y:S02]  /*84f0*/  FFMA.FTZ R183, R183, c[0x0][0x2d0], -R152.reuse ;  /* 0x0000b400b7b77a23 */ /* 0x100fe40000010898 */
[--C-:B------:R-:W-:Y:S01]  /*8500*/  FFMA.FTZ R200, R200, c[0x0][0x2d0], -R153.reuse ;  /* 0x0000b400c8c87a23 */ /* 0x100fe20000010899 */
[----:B------:R-:W-:Y:S01]  /*8510*/  MUFU.EX2 R157, R157 ;  /* 0x0000009d009d7308 */ /* 0x000fe20000000800 */
[--C-:B------:R-:W-:Y:S02]  /*8520*/  FFMA.FTZ R204, R204, c[0x0][0x2d0], -R153.reuse ;  /* 0x0000b400cccc7a23 */ /* 0x100fe40000010899 */
[--C-:B------:R-:W-:Y:S02]  /*8530*/  FFMA.FTZ R203, R203, c[0x0][0x2d0], -R152.reuse ;  /* 0x0000b400cbcb7a23 */ /* 0x100fe40000010898 */
[--C-:B------:R-:W-:Y:S02]  /*8540*/  FFMA.FTZ R205, R205, c[0x0][0x2d0], -R152.reuse ;  /* 0x0000b400cdcd7a23 */ /* 0x100fe40000010898 */
[--C-:B------:R-:W-:Y:S02]  /*8550*/  FFMA.FTZ R206, R206, c[0x0][0x2d0], -R153.reuse ;  /* 0x0000b400cece7a23 */ /* 0x100fe40000010899 */
[--C-:B------:R-:W-:Y:S01]  /*8560*/  FFMA.FTZ R208, R208, c[0x0][0x2d0], -R153.reuse ;  /* 0x0000b400d0d07a23 */ /* 0x100fe20000010899 */
[----:B------:R-:W2:Y:S01]  /*8570*/  MUFU.EX2 R159, R159 ;  /* 0x0000009f009f7308 */ /* 0x000ea20000000800 */
[--C-:B------:R-:W-:Y:S02]  /*8580*/  FFMA.FTZ R211, R211, c[0x0][0x2d0], -R152.reuse ;  /* 0x0000b400d3d37a23 */ /* 0x100fe40000010898 */
[--C-:B------:R-:W-:Y:S01]  /*8590*/  FFMA.FTZ R251, R251, c[0x0][0x2d0], -R152.reuse ;  /* 0x0000b400fbfb7a23 */ /* 0x100fe20000010898 */
[----:B-1----:R-:W-:Y:S01]  /*85a0*/  F2FP.PACK_AB R131, R135, R144 ;  /* 0x000000908783723e */ /* 0x002fe200000000ff */
[--C-:B------:R-:W-:Y:S02]  /*85b0*/  FFMA.FTZ R252, R252, c[0x0][0x2d0], -R153.reuse ;  /* 0x0000b400fcfc7a23 */ /* 0x100fe40000010899 */
[--C-:B------:R-:W-:Y:S02]  /*85c0*/  FFMA.FTZ R250, R250, c[0x0][0x2d0], -R153.reuse ;  /* 0x0000b400fafa7a23 */ /* 0x100fe40000010899 */
[--C-:B------:R-:W-:Y:S01]  /*85d0*/  FFMA.FTZ R210, R210, c[0x0][0x2d0], -R152.reuse ;  /* 0x0000b400d2d27a23 */ /* 0x100fe20000010898 */
[----:B------:R-:W-:Y:S01]  /*85e0*/  MUFU.EX2 R162, R162 ;  /* 0x000000a200a27308 */ /* 0x000fe20000000800 */
[C---:B------:R-:W-:Y:S05]  /*85f0*/  HMMA.16816.F32 R4, R128.reuse, R12, R4 ;  /* 0x0000000c8004723c */ /* 0x040fea0000001804 */
[--C-:B------:R-:W-:Y:S02]  /*8600*/  FFMA.FTZ R209, R209, c[0x0][0x2d0], -R152.reuse ;  /* 0x0000b400d1d17a23 */ /* 0x100fe40000010898 */
[C---:B------:R-:W-:Y:S01]  /*8610*/  FMUL.FTZ R12, R2.reuse, R120 ;  /* 0x00000078020c7220 */ /* 0x040fe20000410000 */
[C---:B------:R-:W-:Y:S01]  /*8620*/  HMMA.16816.F32 R8, R128.reuse, R14, R8 ;  /* 0x0000000e8008723c */ /* 0x040fe20000001808 */
[----:B------:R-:W1:Y:S03]  /*8630*/  MUFU.EX2 R165, R165 ;  /* 0x000000a500a57308 */ /* 0x000e660000000800 */
[----:B------:R-:W-:Y:S01]  /*8640*/  FMUL.FTZ R13, R2, R121 ;  /* 0x00000079020d7220 */ /* 0x000fe20000410000 */
[----:B------:R-:W-:Y:S01]  /*8650*/  MOV R120, R51 ;  /* 0x0000003300787202 */ /* 0x000fe20000000f00 */
[C---:B------:R-:W-:Y:S01]  /*8660*/  FMUL.FTZ R51, R0.reuse, R87 ;  /* 0x0000005700337220 */ /* 0x040fe20000410000 */
[----:B------:R-:W-:Y:S01]  /*8670*/  MOV R121, R50 ;  /* 0x0000003200797202 */ /* 0x000fe20000000f00 */
[C---:B------:R-:W-:Y:S01]  /*8680*/  FMUL.FTZ R14, R0.reuse, R122 ;  /* 0x0000007a000e7220 */ /* 0x040fe20000410000 */
[----:B------:R-:W-:Y:S02]  /*8690*/  MOV R122, R49 ;  /* 0x00000031007a7202 */ /* 0x000fe40000000f00 */
[----:B------:R-:W-:Y:S01]  /*86a0*/  MUFU.EX2 R171, R171 ;  /* 0x000000ab00ab7308 */ /* 0x000fe20000000800 */
[----:B------:R-:W-:Y:S01]  /*86b0*/  FMUL.FTZ R15, R0, R123 ;  /* 0x0000007b000f7220 */ /* 0x000fe20000410000 */
[----:B------:R-:W-:Y:S01]  /*86c0*/  MOV R123, R48 ;  /* 0x00000030007b7202 */ /* 0x000fe20000000f00 */
[C---:B------:R-:W-:Y:S01]  /*86d0*/  FMUL.FTZ R48, R2.reuse, R84 ;  /* 0x0000005402307220 */ /* 0x040fe20000410000 */
[----:B--2---:R-:W-:Y:S01]  /*86e0*/  F2FP.PACK_AB R70, R159, R157 ;  /* 0x0000009d9f46723e */ /* 0x004fe200000000ff */
[----:B------:R-:W-:Y:S02]  /*86f0*/  FMUL.FTZ R49, R2, R85 ;  /* 0x0000005502317220 */ /* 0x000fe40000410000 */
[----:B------:R-:W-:Y:S01]  /*8700*/  FMUL.FTZ R50, R0, R86 ;  /* 0x0000005600327220 */ /* 0x000fe20000410000 */
[C---:B------:R-:W-:Y:S01]  /*8710*/  HMMA.16816.F32 R12, R128.reuse, R20, R12 ;  /* 0x00000014800c723c */ /* 0x040fe2000000180c */
[----:B------:R-:W2:Y:S01]  /*8720*/  LDSM.16.MT88.4 R84, [R232+0x4100] ;  /* 0x00410000e854783b */ /* 0x000ea20000004200 */
[----:B------:R-:W-:Y:S01]  /*8730*/  MUFU.EX2 R176, R176 ;  /* 0x000000b000b07308 */ /* 0x000fe20000000800 */
[--C-:B------:R-:W-:Y:S02]  /*8740*/  FFMA.FTZ R207, R207, c[0x0][0x2d0], -R153.reuse ;  /* 0x0000b400cfcf7a23 */ /* 0x100fe40000010899 */
[--C-:B------:R-:W-:Y:S01]  /*8750*/  FFMA.FTZ R202, R202, c[0x0][0x2d0], -R153.reuse ;  /* 0x0000b400caca7a23 */ /* 0x100fe20000010899 */
[----:B-1----:R-:W-:Y:S01]  /*8760*/  F2FP.PACK_AB R71, R165, R162 ;  /* 0x000000a2a547723e */ /* 0x002fe200000000ff */
[C---:B------:R-:W-:Y:S01]  /*8770*/  FMUL.FTZ R20, R2.reuse, R112 ;  /* 0x0000007002147220 */ /* 0x040fe20000410000 */
[C---:B------:R-:W-:Y:S04]  /*8780*/  HMMA.16816.F32 R16, R128.reuse, R22, R16 ;  /* 0x000000168010723c */ /* 0x040fe80000001810 */
[----:B------:R-:W-:Y:S01]  /*8790*/  FMUL.FTZ R21, R2, R113 ;  /* 0x0000007102157220 */ /* 0x000fe20000410000 */
[----:B------:R-:W-:Y:S01]  /*87a0*/  MUFU.EX2 R177, R177 ;  /* 0x000000b100b17308 */ /* 0x000fe20000000800 */
[--C-:B------:R-:W-:Y:S02]  /*87b0*/  FFMA.FTZ R201, R201, c[0x0][0x2d0], -R152.reuse ;  /* 0x0000b400c9c97a23 */ /* 0x100fe40000010898 */
[C---:B------:R-:W-:Y:S04]  /*87c0*/  FMUL.FTZ R22, R0.reuse, R114 ;  /* 0x0000007200167220 */ /* 0x040fe80000410000 */
[----:B------:R-:W-:Y:S02]  /*87d0*/  FMUL.FTZ R23, R0, R115 ;  /* 0x0000007300177220 */ /* 0x000fe40000410000 */
[--C-:B------:R-:W-:Y:S01]  /*87e0*/  FFMA.FTZ R182, R182, c[0x0][0x2d0], -R152.reuse ;  /* 0x0000b400b6b67a23 */ /* 0x100fe20000010898 */
[----:B------:R-:W-:Y:S01]  /*87f0*/  MUFU.EX2 R178, R178 ;  /* 0x000000b200b27308 */ /* 0x000fe20000000800 */
[--C-:B------:R-:W-:Y:S02]  /*8800*/  FFMA.FTZ R170, R170, c[0x0][0x2d0], -R153.reuse ;  /* 0x0000b400aaaa7a23 */ /* 0x100fe40000010899 */
[--C-:B------:R-:W-:Y:S01]  /*8810*/  FFMA.FTZ R169, R169, c[0x0][0x2d0], -R153.reuse ;  /* 0x0000b400a9a97a23 */ /* 0x100fe20000010899 */
[C---:B------:R-:W-:Y:S03]  /*8820*/  HMMA.16816.F32 R20, R128.reuse, R28, R20 ;  /* 0x0000001c8014723c */ /* 0x040fe60000001814 */
[--C-:B------:R-:W-:Y:S02]  /*8830*/  FFMA.FTZ R168, R168, c[0x0][0x2d0], -R152.reuse ;  /* 0x0000b400a8a87a23 */ /* 0x100fe40000010898 */
[--C-:B------:R-:W-:Y:S01]  /*8840*/  FFMA.FTZ R167, R167, c[0x0][0x2d0], -R152.reuse ;  /* 0x0000b400a7a77a23 */ /* 0x100fe20000010898 */
[----:B------:R-:W-:Y:S01]  /*8850*/  MUFU.EX2 R179, R179 ;  /* 0x000000b300b37308 */ /* 0x000fe20000000800 */
[C---:B------:R-:W-:Y:S01]  /*8860*/  FMUL.FTZ R28, R2.reuse, R104 ;  /* 0x00000068021c7220 */ /* 0x040fe20000410000 */
[C---:B------:R-:W-:Y:S04]  /*8870*/  HMMA.16816.F32 R24, R128.reuse, R30, R24 ;  /* 0x0000001e8018723c */ /* 0x040fe80000001818 */
[----:B------:R-:W-:Y:S02]  /*8880*/  FMUL.FTZ R29, R2, R105 ;  /* 0x00000069021d7220 */ /* 0x000fe40000410000 */
[--C-:B------:R-:W-:Y:S02]  /*8890*/  FFMA.FTZ R104, R32, c[0x0][0x2d0], -R153.reuse ;  /* 0x0000b40020687a23 */ /* 0x100fe40000010899 */
[C---:B------:R-:W-:Y:S01]  /*88a0*/  FMUL.FTZ R30, R0.reuse, R106 ;  /* 0x0000006a001e7220 */ /* 0x040fe20000410000 */
[----:B------:R-:W-:Y:S03]  /*88b0*/  MUFU.EX2 R180, R180 ;  /* 0x000000b400b47308 */ /* 0x000fe60000000800 */
[----:B------:R-:W-:Y:S02]  /*88c0*/  FMUL.FTZ R31, R0, R107 ;  /* 0x0000006b001f7220 */ /* 0x000fe40000410000 */
[C---:B------:R-:W-:Y:S02]  /*88d0*/  FMUL.FTZ R32, R2.reuse, R100 ;  /* 0x0000006402207220 */ /* 0x040fe40000410000 */
[----:B------:R-:W-:Y:S01]  /*88e0*/  LDSM.16.MT88.4 R100, [R234+0x1900] ;  /* 0x00190000ea64783b */ /* 0x000fe20000004200 */
[--C-:B------:R-:W-:Y:S02]  /*88f0*/  FFMA.FTZ R105, R41, c[0x0][0x2d0], -R153.reuse ;  /* 0x0000b40029697a23 */ /* 0x100fe40000010899 */
[C---:B------:R-:W-:Y:S01]  /*8900*/  HMMA.16816.F32 R28, R128.reuse, R36, R28 ;  /* 0x00000024801c723c */ /* 0x040fe2000000181c */
[----:B------:R-:W-:Y:S02]  /*8910*/  MUFU.EX2 R104, R104 ;  /* 0x0000006800687308 */ /* 0x000fe40000000800 */
[----:B------:R-:W-:Y:S02]  /*8920*/  FMUL.FTZ R41, R2, R93 ;  /* 0x0000005d02297220 */ /* 0x000fe40000410000 */
[--C-:B------:R-:W-:Y:S02]  /*8930*/  FFMA.FTZ R106, R40, c[0x0][0x2d0], -R152.reuse ;  /* 0x0000b400286a7a23 */ /* 0x100fe40000010898 */
[C---:B------:R-:W-:Y:S01]  /*8940*/  FMUL.FTZ R36, R2.reuse, R96 ;  /* 0x0000006002247220 */ /* 0x040fe20000410000 */
[C---:B------:R-:W-:Y:S03]  /*8950*/  HMMA.16816.F32 R32, R128.reuse, R38, R32 ;  /* 0x000000268020723c */ /* 0x040fe60000001820 */
[----:B------:R-:W1:Y:S01]  /*8960*/  MUFU.EX2 R105, R105 ;  /* 0x0000006900697308 */ /* 0x000e620000000800 */
[C---:B------:R-:W-:Y:S02]  /*8970*/  FMUL.FTZ R37, R2.reuse, R97 ;  /* 0x0000006102257220 */ /* 0x040fe40000410000 */
[----:B------:R-:W-:Y:S02]  /*8980*/  FMUL.FTZ R40, R2, R92 ;  /* 0x0000005c02287220 */ /* 0x000fe40000410000 */
[C---:B------:R-:W-:Y:S01]  /*8990*/  FMUL.FTZ R38, R0.reuse, R98 ;  /* 0x0000006200267220 */ /* 0x040fe20000410000 */
[----:B------:R-:W-:Y:S03]  /*89a0*/  LDSM.16.MT88.4 R92, [R233+0x5100] ;  /* 0x00510000e95c783b */ /* 0x000fe60000004200 */
[----:B------:R-:W-:Y:S01]  /*89b0*/  FMUL.FTZ R39, R0, R99 ;  /* 0x0000006300277220 */ /* 0x000fe20000410000 */
[----:B------:R-:W-:Y:S01]  /*89c0*/  MUFU.EX2 R106, R106 ;  /* 0x0000006a006a7308 */ /* 0x000fe20000000800 */
[--C-:B------:R-:W-:Y:S02]  /*89d0*/  FFMA.FTZ R107, R64, c[0x0][0x2d0], -R152.reuse ;  /* 0x0000b400406b7a23 */ /* 0x100fe40000010898 */
[----:B------:R-:W-:Y:S01]  /*89e0*/  FMUL.FTZ R64, R2, R68 ;  /* 0x0000004402407220 */ /* 0x000fe20000410000 */
[----:B------:R-:W-:Y:S01]  /*89f0*/  LDSM.16.MT88.4 R96, [R232+0x5100] ;  /* 0x00510000e860783b */ /* 0x000fe20000004200 */
[--C-:B------:R-:W-:Y:S01]  /*8a00*/  FFMA.FTZ R166, R166, c[0x0][0x2d0], -R153.reuse ;  /* 0x0000b400a6a67a23 */ /* 0x100fe20000010899 */
[C---:B------:R-:W-:Y:S03]  /*8a10*/  HMMA.16816.F32 R36, R128.reuse, R44, R36 ;  /* 0x0000002c8024723c */ /* 0x040fe60000001824 */
[--C-:B------:R-:W-:Y:S01]  /*8a20*/  FFMA.FTZ R164, R164, c[0x0][0x2d0], -R153.reuse ;  /* 0x0000b400a4a47a23 */ /* 0x100fe20000010899 */
[----:B------:R-:W3:Y:S01]  /*8a30*/  MUFU.EX2 R107, R107 ;  /* 0x0000006b006b7308 */ /* 0x000ee20000000800 */
[--C-:B------:R-:W-:Y:S02]  /*8a40*/  FFMA.FTZ R163, R163, c[0x0][0x2d0], -R152.reuse ;  /* 0x0000b400a3a37a23 */ /* 0x100fe40000010898 */
[C---:B------:R-:W-:Y:S01]  /*8a50*/  FMUL.FTZ R44, R2.reuse, R88 ;  /* 0x00000058022c7220 */ /* 0x040fe20000410000 */
[C---:B------:R-:W-:Y:S04]  /*8a60*/  HMMA.16816.F32 R40, R128.reuse, R46, R40 ;  /* 0x0000002e8028723c */ /* 0x040fe80000001828 */
[----:B------:R-:W-:Y:S01]  /*8a70*/  FMUL.FTZ R45, R2, R89 ;  /* 0x00000059022d7220 */ /* 0x000fe20000410000 */
[----:B-1----:R-:W-:Y:S01]  /*8a80*/  F2FP.PACK_AB R68, R105, R104 ;  /* 0x000000686944723e */ /* 0x002fe200000000ff */
[----:B------:R-:W-:Y:S01]  /*8a90*/  MUFU.EX2 R181, R181 ;  /* 0x000000b500b57308 */ /* 0x000fe20000000800 */
[C---:B------:R-:W-:Y:S02]  /*8aa0*/  FMUL.FTZ R46, R0.reuse, R90 ;  /* 0x0000005a002e7220 */ /* 0x040fe40000410000 */
[----:B------:R-:W-:Y:S02]  /*8ab0*/  FMUL.FTZ R47, R0, R91 ;  /* 0x0000005b002f7220 */ /* 0x000fe40000410000 */
[----:B------:R-:W-:Y:S01]  /*8ac0*/  LDSM.16.MT88.4 R88, [R232+0x900] ;  /* 0x00090000e858783b */ /* 0x000fe20000004200 */
[--C-:B------:R-:W-:Y:S02]  /*8ad0*/  FFMA.FTZ R161, R161, c[0x0][0x2d0], -R152.reuse ;  /* 0x0000b400a1a17a23 */ /* 0x100fe40000010898 */
[--C-:B------:R-:W-:Y:S02]  /*8ae0*/  FFMA.FTZ R158, R158, c[0x0][0x2d0], -R153.reuse ;  /* 0x0000b4009e9e7a23 */ /* 0x100fe40000010899 */
[C---:B------:R-:W-:Y:S01]  /*8af0*/  HMMA.16816.F32 R44, R128.reuse, R52, R44 ;  /* 0x00000034802c723c */ /* 0x040fe2000000182c */
[----:B------:R-:W1:Y:S02]  /*8b00*/  MUFU.EX2 R183, R183 ;  /* 0x000000b700b77308 */ /* 0x000e640000000800 */
[--C-:B------:R-:W-:Y:S01]  /*8b10*/  FFMA.FTZ R160, R160, c[0x0][0x2d0], -R153.reuse ;  /* 0x0000b400a0a07a23 */ /* 0x100fe20000010899 */
[----:B---3--:R-:W-:Y:S01]  /*8b20*/  F2FP.PACK_AB R69, R107, R106 ;  /* 0x0000006a6b45723e */ /* 0x008fe200000000ff */
[--C-:B------:R-:W-:Y:S02]  /*8b30*/  FFMA.FTZ R156, R156, c[0x0][0x2d0], -R152.reuse ;  /* 0x0000b4009c9c7a23 */ /* 0x100fe40000010898 */
[C---:B------:R-:W-:Y:S01]  /*8b40*/  FMUL.FTZ R52, R2.reuse, R80 ;  /* 0x0000005002347220 */ /* 0x040fe20000410000 */
[C---:B------:R-:W-:Y:S03]  /*8b50*/  HMMA.16816.F32 R48, R128.reuse, R54, R48 ;  /* 0x000000368030723c */ /* 0x040fe60000001830 */
[----:B------:R-:W3:Y:S01]  /*8b60*/  MUFU.EX2 R200, R200 ;  /* 0x000000c800c87308 */ /* 0x000ee20000000800 */
[----:B------:R-:W-:Y:S02]  /*8b70*/  FMUL.FTZ R53, R2, R81 ;  /* 0x0000005102357220 */ /* 0x000fe40000410000 */
[--C-:B------:R-:W-:Y:S02]  /*8b80*/  FFMA.FTZ R155, R155, c[0x0][0x2d0], -R152.reuse ;  /* 0x0000b4009b9b7a23 */ /* 0x100fe40000010898 */
[C---:B------:R-:W-:Y:S04]  /*8b90*/  FMUL.FTZ R54, R0.reuse, R82 ;  /* 0x0000005200367220 */ /* 0x040fe80000410000 */
[----:B------:R-:W-:Y:S01]  /*8ba0*/  FMUL.FTZ R55, R0, R83 ;  /* 0x0000005300377220 */ /* 0x000fe20000410000 */
[----:B------:R-:W-:Y:S01]  /*8bb0*/  MUFU.EX2 R204, R204 ;  /* 0x000000cc00cc7308 */ /* 0x000fe20000000800 */
[----:B------:R-:W4:Y:S01]  /*8bc0*/  LDSM.16.MT88.4 R80, [R234+0x900] ;  /* 0x00090000ea50783b */ /* 0x000f220000004200 */
[----:B------:R-:W-:Y:S02]  /*8bd0*/  FFMA.FTZ R154, R154, c[0x0][0x2d0], -R153 ;  /* 0x0000b4009a9a7a23 */ /* 0x000fe40000010899 */
[----:B------:R-:W-:Y:S02]  /*8be0*/  FFMA.FTZ R134, R134, c[0x0][0x2d0], -R152 ;  /* 0x0000b40086867a23 */ /* 0x000fe40000010898 */
[C---:B------:R-:W-:Y:S03]  /*8bf0*/  HMMA.16816.F32 R52, R128.reuse, R60, R52 ;  /* 0x0000003c8034723c */ /* 0x040fe60000001834 */
[----:B------:R-:W-:Y:S01]  /*8c00*/  FFMA.FTZ R150, R2, R249, R150 ;  /* 0x000000f902967223 */ /* 0x000fe20000010096 */
[----:B------:R-:W5:Y:S01]  /*8c10*/  MUFU.EX2 R203, R203 ;  /* 0x000000cb00cb7308 */ /* 0x000f620000000800 */
[----:B------:R-:W-:Y:S02]  /*8c20*/  FFMA.FTZ R146, R0, R248, R146 ;  /* 0x000000f800927223 */ /* 0x000fe40000010092 */
[C---:B------:R-:W-:Y:S01]  /*8c30*/  FMUL.FTZ R60, R2.reuse, R72 ;  /* 0x00000048023c7220 */ /* 0x040fe20000410000 */
[C---:B------:R-:W-:Y:S04]  /*8c40*/  HMMA.16816.F32 R56, R128.reuse, R62, R56 ;  /* 0x0000003e8038723c */ /* 0x040fe80000001838 */
[----:B------:R-:W-:Y:S02]  /*8c50*/  FMUL.FTZ R61, R2, R73 ;  /* 0x00000049023d7220 */ /* 0x000fe40000410000 */
[----:B------:R-:W1:Y:S01]  /*8c60*/  MUFU.EX2 R205, R205 ;  /* 0x000000cd00cd7308 */ /* 0x000e620000000800 */
[C---:B------:R-:W-:Y:S02]  /*8c70*/  FMUL.FTZ R62, R0.reuse, R74 ;  /* 0x0000004a003e7220 */ /* 0x040fe40000410000 */
[----:B------:R-:W-:Y:S02]  /*8c80*/  FMUL.FTZ R63, R0, R75 ;  /* 0x0000004b003f7220 */ /* 0x000fe40000410000 */
[----:B------:R-:W1:Y:S01]  /*8c90*/  LDSM.16.MT88.4 R72, [R233+0x900] ;  /* 0x00090000e948783b */ /* 0x000e620000004200 */
[----:B------:R-:W-:Y:S02]  /*8ca0*/  FADD.FTZ R150, R149, R150 ;  /* 0x0000009695967221 */ /* 0x000fe40000010000 */
[----:B------:R-:W-:Y:S02]  /*8cb0*/  FADD.FTZ R146, R145, R146 ;  /* 0x0000009291927221 */ /* 0x000fe40000010000 */
[C---:B--2---:R-:W-:Y:S01]  /*8cc0*/  HMMA.16816.F32 R60, R128.reuse, R84, R60 ;  /* 0x00000054803c723c */ /* 0x044fe2000000183c */
[----:B------:R-:W-:Y:S02]  /*8cd0*/  MUFU.EX2 R206, R206 ;  /* 0x000000ce00ce7308 */ /* 0x000fe40000000800 */
[----:B------:R-:W-:Y:S02]  /*8ce0*/  FADD.FTZ R150, R148, R150 ;  /* 0x0000009694967221 */ /* 0x000fe40000010000 */
[----:B------:R-:W-:Y:S02]  /*8cf0*/  FADD.FTZ R146, R144, R146 ;  /* 0x0000009290927221 */ /* 0x000fe40000010000 */
[----:B------:R-:W-:Y:S01]  /*8d00*/  FADD.FTZ R147, R147, R150 ;  /* 0x0000009693937221 */ /* 0x000fe20000010000 */
[----:B------:R-:W-:Y:S01]  /*8d10*/  HMMA.16816.F32 R64, R128, R86, R64 ;  /* 0x000000568040723c */ /* 0x000fe20000001840 */
[----:B------:R-:W2:Y:S02]  /*8d20*/  LDSM.16.MT88.4 R84, [R236+0x4900] ;  /* 0x00490000ec54783b */ /* 0x000ea40000004200 */
[----:B------:R-:W1:Y:S01]  /*8d30*/  MUFU.EX2 R208, R208 ;  /* 0x000000d000d07308 */ /* 0x000e620000000800 */
[----:B------:R-:W-:Y:S02]  /*8d40*/  FADD.FTZ R135, R135, R146 ;  /* 0x0000009287877221 */ /* 0x000fe40000010000 */
[----:B------:R-:W-:Y:S02]  /*8d50*/  FADD.FTZ R147, R104, R147 ;  /* 0x0000009368937221 */ /* 0x000fe40000010000 */
[C---:B------:R-:W-:Y:S05]  /*8d60*/  HMMA.16816.F32 R4, R68.reuse, R76, R4 ;  /* 0x0000004c4404723c */ /* 0x040fea0000001804 */
[----:B------:R-:W-:Y:S01]  /*8d70*/  MUFU.EX2 R211, R211 ;  /* 0x000000d300d37308 */ /* 0x000fe20000000800 */
[----:B------:R-:W-:Y:S02]  /*8d80*/  FADD.FTZ R135, R106, R135 ;  /* 0x000000876a877221 */ /* 0x000fe40000010000 */
[C---:B------:R-:W-:Y:S01]  /*8d90*/  HMMA.16816.F32 R8, R68.reuse, R78, R8 ;  /* 0x0000004e4408723c */ /* 0x040fe20000001808 */
[----:B------:R-:W2:Y:S03]  /*8da0*/  LDSM.16.MT88.4 R76, [R234+0x4900] ;  /* 0x00490000ea4c783b */ /* 0x000ea60000004200 */
[----:B------:R-:W-:Y:S02]  /*8db0*/  FADD.FTZ R105, R105, R147 ;  /* 0x0000009369697221 */ /* 0x000fe40000010000 */
[----:B------:R-:W-:Y:S01]  /*8dc0*/  FADD.FTZ R107, R107, R135 ;  /* 0x000000876b6b7221 */ /* 0x000fe20000010000 */
[----:B------:R-:W2:Y:S01]  /*8dd0*/  MUFU.EX2 R251, R251 ;  /* 0x000000fb00fb7308 */ /* 0x000ea20000000800 */
[C---:B----4-:R-:W-:Y:S04]  /*8de0*/  HMMA.16816.F32 R12, R68.reuse, R80, R12 ;  /* 0x00000050440c723c */ /* 0x050fe8000000180c */
[----:B------:R-:W-:Y:S02]  /*8df0*/  FADD.FTZ R105, R157, R105 ;  /* 0x000000699d697221 */ /* 0x000fe40000010000 */
[----:B------:R-:W-:Y:S02]  /*8e00*/  FADD.FTZ R107, R162, R107 ;  /* 0x0000006ba26b7221 */ /* 0x000fe40000010000 */
[C---:B------:R-:W-:Y:S01]  /*8e10*/  HMMA.16816.F32 R16, R68.reuse, R82, R16 ;  /* 0x000000524410723c */ /* 0x040fe20000001810 */
[----:B------:R-:W-:Y:S01]  /*8e20*/  LDSM.16.MT88.4 R80, [R232+0x4900] ;  /* 0x00490000e850783b */ /* 0x000fe20000004200 */
[----:B------:R-:W-:Y:S02]  /*8e30*/  MUFU.EX2 R252, R252 ;  /* 0x000000fc00fc7308 */ /* 0x000fe40000000800 */
[----:B------:R-:W-:Y:S02]  /*8e40*/  FADD.FTZ R159, R159, R105 ;  /* 0x000000699f9f7221 */ /* 0x000fe40000010000 */
[----:B------:R-:W-:Y:S02]  /*8e50*/  FADD.FTZ R165, R165, R107 ;  /* 0x0000006ba5a57221 */ /* 0x000fe40000010000 */
[C---:B-1----:R-:W-:Y:S04]  /*8e60*/  HMMA.16816.F32 R20, R68.reuse, R72, R20 ;  /* 0x000000484414723c */ /* 0x042fe80000001814 */
[----:B------:R-:W-:Y:S01]  /*8e70*/  MUFU.EX2 R250, R250 ;  /* 0x000000fa00fa7308 */ /* 0x000fe20000000800 */
[----:B------:R-:W-:Y:S02]  /*8e80*/  FADD.FTZ R159, R171, R159 ;  /* 0x0000009fab9f7221 */ /* 0x000fe40000010000 */
[----:B------:R-:W-:Y:S01]  /*8e90*/  FADD.FTZ R165, R177, R165 ;  /* 0x000000a5b1a57221 */ /* 0x000fe20000010000 */
[C---:B------:R-:W-:Y:S01]  /*8ea0*/  HMMA.16816.F32 R24, R68.reuse, R74, R24 ;  /* 0x0000004a4418723c */ /* 0x040fe20000001818 */
[----:B------:R-:W1:Y:S05]  /*8eb0*/  LDSM.16.MT88.4 R72, [R233+0x4900] ;  /* 0x00490000e948783b */ /* 0x000e6a0000004200 */
[----:B------:R-:W-:Y:S02]  /*8ec0*/  MUFU.EX2 R210, R210 ;  /* 0x000000d200d27308 */ /* 0x000fe40000000800 */
[C---:B------:R-:W-:Y:S08]  /*8ed0*/  HMMA.16816.F32 R28, R68.reuse, R88, R28 ;  /* 0x00000058441c723c */ /* 0x040ff0000000181c */
[C---:B------:R-:W-:Y:S01]  /*8ee0*/  HMMA.16816.F32 R32, R68.reuse, R90, R32 ;  /* 0x0000005a4420723c */ /* 0x040fe20000001820 */
[----:B------:R-:W-:Y:S01]  /*8ef0*/  LDSM.16.MT88.4 R88, [R234+0x5100] ;  /* 0x00510000ea58783b */ /* 0x000fe20000004200 */
[----:B------:R-:W-:Y:S06]  /*8f00*/  MUFU.EX2 R209, R209 ;  /* 0x000000d100d17308 */ /* 0x000fec0000000800 */
[C---:B--2---:R-:W-:Y:S04]  /*8f10*/  HMMA.16816.F32 R36, R68.reuse, R84, R36 ;  /* 0x000000544424723c */ /* 0x044fe80000001824 */
[----:B------:R-:W-:Y:S04]  /*8f20*/  MUFU.EX2 R207, R207 ;  /* 0x000000cf00cf7308 */ /* 0x000fe80000000800 */
[C---:B------:R-:W-:Y:S01]  /*8f30*/  HMMA.16816.F32 R40, R68.reuse, R86, R40 ;  /* 0x000000564428723c */ /* 0x040fe20000001828 */
[----:B------:R-:W-:Y:S05]  /*8f40*/  LDSM.16.MT88.4 R84, [R232+0x1100] ;  /* 0x00110000e854783b */ /* 0x000fea0000004200 */
[----:B------:R-:W-:Y:S02]  /*8f50*/  MUFU.EX2 R202, R202 ;  /* 0x000000ca00ca7308 */ /* 0x000fe40000000800 */
[C---:B------:R-:W-:Y:S08]  /*8f60*/  HMMA.16816.F32 R44, R68.reuse, R76, R44 ;  /* 0x0000004c442c723c */ /* 0x040ff0000000182c */
[C---:B------:R-:W-:Y:S01]  /*8f70*/  HMMA.16816.F32 R48, R68.reuse, R78, R48 ;  /* 0x0000004e4430723c */ /* 0x040fe20000001830 */
[----:B------:R-:W2:Y:S01]  /*8f80*/  LDSM.16.MT88.4 R76, [R236+0x1100] ;  /* 0x00110000ec4c783b */ /* 0x000ea20000004200 */
[----:B------:R-:W-:Y:S06]  /*8f90*/  MUFU.EX2 R201, R201 ;  /* 0x000000c900c97308 */ /* 0x000fec0000000800 */
[C---:B-1----:R-:W-:Y:S04]  /*8fa0*/  HMMA.16816.F32 R52, R68.reuse, R72, R52 ;  /* 0x000000484434723c */ /* 0x042fe80000001834 */
[----:B------:R-:W-:Y:S04]  /*8fb0*/  MUFU.EX2 R182, R182 ;  /* 0x000000b600b67308 */ /* 0x000fe80000000800 */
[C---:B------:R-:W-:Y:S01]  /*8fc0*/  HMMA.16816.F32 R56, R68.reuse, R74, R56 ;  /* 0x0000004a4438723c */ /* 0x040fe20000001838 */
[----:B------:R-:W1:Y:S05]  /*8fd0*/  LDSM.16.MT88.4 R72, [R234+0x1100] ;  /* 0x00110000ea48783b */ /* 0x000e6a0000004200 */
[----:B------:R-:W-:Y:S02]  /*8fe0*/  MUFU.EX2 R170, R170 ;  /* 0x000000aa00aa7308 */ /* 0x000fe40000000800 */
[C---:B------:R-:W-:Y:S08]  /*8ff0*/  HMMA.16816.F32 R60, R68.reuse, R80, R60 ;  /* 0x00000050443c723c */ /* 0x040ff0000000183c */
[----:B------:R-:W-:Y:S01]  /*9000*/  HMMA.16816.F32 R64, R68, R82, R64 ;  /* 0x000000524440723c */ /* 0x000fe20000001840 */
[----:B------:R-:W4:Y:S01]  /*9010*/  LDSM.16.MT88.4 R80, [R233+0x1100] ;  /* 0x00110000e950783b */ /* 0x000f220000004200 */
[----:B------:R-:W-:Y:S05]  /*9020*/  MUFU.EX2 R169, R169 ;  /* 0x000000a900a97308 */ /* 0x000fea0000000800 */
[C---:B------:R-:W-:Y:S01]  /*9030*/  F2FP.PACK_AB R68, R176.reuse, R171 ;  /* 0x000000abb044723e */ /* 0x040fe200000000ff */
[----:B------:R-:W-:Y:S01]  /*9040*/  FADD.FTZ R176, R176, R159 ;  /* 0x0000009fb0b07221 */ /* 0x000fe20000010000 */
[----:B------:R-:W-:Y:S03]  /*9050*/  F2FP.PACK_AB R69, R178, R177 ;  /* 0x000000b1b245723e */ /* 0x000fe600000000ff */
[----:B------:R-:W-:Y:S01]  /*9060*/  F2FP.PACK_AB R70, R180, R179 ;  /* 0x000000b3b446723e */ /* 0x000fe200000000ff */
[----:B------:R-:W-:Y:S01]  /*9070*/  MUFU.EX2 R168, R168 ;  /* 0x000000a800a87308 */ /* 0x000fe20000000800 */
[----:B------:R-:W-:Y:S01]  /*9080*/  F2FP.PACK_AB R71, R183, R181 ;  /* 0x000000b5b747723e */ /* 0x000fe200000000ff */
[----:B------:R-:W-:Y:S02]  /*9090*/  FADD.FTZ R178, R178, R165 ;  /* 0x000000a5b2b27221 */ /* 0x000fe40000010000 */
[----:B------:R-:W-:Y:S02]  /*90a0*/  FADD.FTZ R176, R179, R176 ;  /* 0x000000b0b3b07221 */ /* 0x000fe40000010000 */
[----:B------:R-:W-:Y:S02]  /*90b0*/  FADD.FTZ R178, R181, R178 ;  /* 0x000000b2b5b27221 */ /* 0x000fe40000010000 */
[C---:B--2---:R-:W-:Y:S02]  /*90c0*/  HMMA.16816.F32 R4, R68.reuse, R76, R4 ;  /* 0x0000004c4404723c */ /* 0x044fe40000001804 */
[----:B------:R-:W-:Y:S01]  /*90d0*/  MUFU.EX2 R167, R167 ;  /* 0x000000a700a77308 */ /* 0x000fe20000000800 */
[----:B------:R-:W-:Y:S02]  /*90e0*/  FADD.FTZ R180, R180, R176 ;  /* 0x000000b0b4b47221 */ /* 0x000fe40000010000 */
[----:B------:R-:W-:Y:S02]  /*90f0*/  FADD.FTZ R183, R183, R178 ;  /* 0x000000b2b7b77221 */ /* 0x000fe40000010000 */
[----:B---3--:R-:W-:Y:S01]  /*9100*/  FADD.FTZ R180, R200, R180 ;  /* 0x000000b4c8b47221 */ /* 0x008fe20000010000 */
[C---:B------:R-:W-:Y:S01]  /*9110*/  HMMA.16816.F32 R8, R68.reuse, R78, R8 ;  /* 0x0000004e4408723c */ /* 0x040fe20000001808 */
[----:B------:R-:W2:Y:S03]  /*9120*/  LDSM.16.MT88.4 R76, [R236+0x5100] ;  /* 0x00510000ec4c783b */ /* 0x000ea60000004200 */
[----:B------:R-:W-:Y:S01]  /*9130*/  MUFU.EX2 R166, R166 ;  /* 0x000000a600a67308 */ /* 0x000fe20000000800 */
[----:B-----5:R-:W-:Y:S03]  /*9140*/  FADD.FTZ R183, R203, R183 ;  /* 0x000000b7cbb77221 */ /* 0x020fe60000010000 */
[C---:B-1----:R-:W-:Y:S06]  /*9150*/  HMMA.16816.F32 R12, R68.reuse, R72, R12 ;  /* 0x00000048440c723c */ /* 0x042fec000000180c */
[----:B------:R-:W-:Y:S02]  /*9160*/  MUFU.EX2 R164, R164 ;  /* 0x000000a400a47308 */ /* 0x000fe40000000800 */
[C---:B------:R-:W-:Y:S01]  /*9170*/  HMMA.16816.F32 R16, R68.reuse, R74, R16 ;  /* 0x0000004a4410723c */ /* 0x040fe20000001810 */
[----:B------:R-:W1:Y:S07]  /*9180*/  LDSM.16.MT88.4 R72, [R236+0x1900] ;  /* 0x00190000ec48783b */ /* 0x000e6e0000004200 */
[C---:B----4-:R-:W-:Y:S01]  /*9190*/  HMMA.16816.F32 R20, R68.reuse, R80, R20 ;  /* 0x000000504414723c */ /* 0x050fe20000001814 */
[----:B------:R-:W-:Y:S07]  /*91a0*/  MUFU.EX2 R163, R163 ;  /* 0x000000a300a37308 */ /* 0x000fee0000000800 */
[C---:B------:R-:W-:Y:S01]  /*91b0*/  HMMA.16816.F32 R24, R68.reuse, R82, R24 ;  /* 0x000000524418723c */ /* 0x040fe20000001818 */
[----:B------:R-:W3:Y:S02]  /*91c0*/  LDSM.16.MT88.4 R80, [R233+0x1900] ;  /* 0x00190000e950783b */ /* 0x000ee40000004200 */
[----:B------:R-:W-:Y:S05]  /*91d0*/  MUFU.EX2 R161, R161 ;  /* 0x000000a100a17308 */ /* 0x000fea0000000800 */
[C---:B------:R-:W-:Y:S05]  /*91e0*/  HMMA.16816.F32 R28, R68.reuse, R84, R28 ;  /* 0x00000054441c723c */ /* 0x040fea000000181c */
[----:B------:R-:W-:Y:S02]  /*91f0*/  MUFU.EX2 R158, R158 ;  /* 0x0000009e009e7308 */ /* 0x000fe40000000800 */
[--C-:B------:R-:W-:Y:S01]  /*9200*/  FFMA.FTZ R84, R123, c[0x0][0x2d0], -R153.reuse ;  /* 0x0000b4007b547a23 */ /* 0x100fe20000010899 */
[C---:B------:R-:W-:Y:S07]  /*9210*/  HMMA.16816.F32 R32, R68.reuse, R86, R32 ;  /* 0x000000564420723c */ /* 0x040fee0000001820 */
[----:B------:R-:W-:Y:S01]  /*9220*/  MUFU.EX2 R160, R160 ;  /* 0x000000a000a07308 */ /* 0x000fe20000000800 */
[C---:B--2---:R-:W-:Y:S08]  /*9230*/  HMMA.16816.F32 R36, R68.reuse, R76, R36 ;  /* 0x0000004c4424723c */ /* 0x044ff00000001824 */
[C---:B------:R-:W-:Y:S01]  /*9240*/  HMMA.16816.F32 R40, R68.reuse, R78, R40 ;  /* 0x0000004e4428723c */ /* 0x040fe20000001828 */
[----:B------:R-:W2:Y:S01]  /*9250*/  LDSM.16.MT88.4 R76, [R232+0x1900] ;  /* 0x00190000e84c783b */ /* 0x000ea20000004200 */
[----:B------:R-:W-:Y:S06]  /*9260*/  MUFU.EX2 R156, R156 ;  /* 0x0000009c009c7308 */ /* 0x000fec0000000800 */
[C---:B------:R-:W-:Y:S04]  /*9270*/  HMMA.16816.F32 R44, R68.reuse, R88, R44 ;  /* 0x00000058442c723c */ /* 0x040fe8000000182c */
[----:B------:R-:W-:Y:S03]  /*9280*/  MUFU.EX2 R155, R155 ;  /* 0x0000009b009b7308 */ /* 0x000fe60000000800 */
[----:B------:R-:W-:Y:S01]  /*9290*/  FFMA.FTZ R88, R127, c[0x0][0x2d0], -R153 ;  /* 0x0000b4007f587a23 */ /* 0x000fe20000010899 */
[C---:B------:R-:W-:Y:S06]  /*92a0*/  HMMA.16816.F32 R48, R68.reuse, R90, R48 ;  /* 0x0000005a4430723c */ /* 0x040fec0000001830 */
[----:B------:R4:W-:Y:S02]  /*92b0*/  MUFU.EX2 R108, R88 ;  /* 0x00000058006c7308 */ /* 0x0009e40000000800 */
[C---:B------:R-:W-:Y:S08]  /*92c0*/  HMMA.16816.F32 R52, R68.reuse, R92, R52 ;  /* 0x0000005c4434723c */ /* 0x040ff00000001834 */
[C---:B------:R-:W-:Y:S01]  /*92d0*/  HMMA.16816.F32 R56, R68.reuse, R94, R56 ;  /* 0x0000005e4438723c */ /* 0x040fe20000001838 */
[----:B------:R-:W-:Y:S01]  /*92e0*/  LDSM.16.MT88.4 R92, [R233+0x6100] ;  /* 0x00610000e95c783b */ /* 0x000fe20000004200 */
[----:B------:R-:W-:Y:S06]  /*92f0*/  MUFU.EX2 R154, R154 ;  /* 0x0000009a009a7308 */ /* 0x000fec0000000800 */
[C---:B------:R-:W-:Y:S04]  /*9300*/  HMMA.16816.F32 R60, R68.reuse, R96, R60 ;  /* 0x00000060443c723c */ /* 0x040fe8000000183c */
[----:B------:R-:W-:Y:S01]  /*9310*/  MUFU.EX2 R134, R134 ;  /* 0x0000008600867308 */ /* 0x000fe20000000800 */
[----:B----4-:R-:W-:Y:S03]  /*9320*/  LDSM.16.MT88.4 R88, [R234+0x6100] ;  /* 0x00610000ea58783b */ /* 0x010fe60000004200 */
[----:B------:R-:W-:Y:S05]  /*9330*/  HMMA.16816.F32 R64, R68, R98, R64 ;  /* 0x000000624440723c */ /* 0x000fea0000001840 */
[----:B------:R-:W-:Y:S02]  /*9340*/  LDSM.16.MT88.4 R96, [R234+0x2900] ;  /* 0x00290000ea60783b */ /* 0x000fe40000004200 */
[C---:B------:R-:W-:Y:S01]  /*9350*/  F2FP.PACK_AB R68, R204.reuse, R200 ;  /* 0x000000c8cc44723e */ /* 0x040fe200000000ff */
[----:B------:R-:W-:Y:S01]  /*9360*/  FADD.FTZ R204, R204, R180 ;  /* 0x000000b4cccc7221 */ /* 0x000fe20000010000 */
[C---:B------:R-:W-:Y:S03]  /*9370*/  F2FP.PACK_AB R69, R205.reuse, R203 ;  /* 0x000000cbcd45723e */ /* 0x040fe600000000ff */
[----:B------:R-:W-:Y:S01]  /*9380*/  F2FP.PACK_AB R70, R208, R206 ;  /* 0x000000ced046723e */ /* 0x000fe200000000ff */
[----:B------:R-:W-:Y:S01]  /*9390*/  FADD.FTZ R205, R205, R183 ;  /* 0x000000b7cdcd7221 */ /* 0x000fe20000010000 */
[----:B------:R-:W-:Y:S01]  /*93a0*/  F2FP.PACK_AB R71, R251, R211 ;  /* 0x000000d3fb47723e */ /* 0x000fe200000000ff */
[----:B------:R-:W-:Y:S02]  /*93b0*/  FADD.FTZ R204, R206, R204 ;  /* 0x000000cccecc7221 */ /* 0x000fe40000010000 */
[----:B------:R-:W-:Y:S02]  /*93c0*/  FADD.FTZ R205, R211, R205 ;  /* 0x000000cdd3cd7221 */ /* 0x000fe40000010000 */
[----:B------:R-:W-:Y:S02]  /*93d0*/  FADD.FTZ R208, R208, R204 ;  /* 0x000000ccd0d07221 */ /* 0x000fe40000010000 */
[C---:B-1----:R-:W-:Y:S03]  /*93e0*/  HMMA.16816.F32 R4, R68.reuse, R72, R4 ;  /* 0x000000484404723c */ /* 0x042fe60000001804 */
[----:B------:R-:W-:Y:S05]  /*93f0*/  FADD.FTZ R251, R251, R205 ;  /* 0x000000cdfbfb7221 */ /* 0x000fea0000010000 */
[C---:B------:R-:W-:Y:S01]  /*9400*/  HMMA.16816.F32 R8, R68.reuse, R74, R8 ;  /* 0x0000004a4408723c */ /* 0x040fe20000001808 */
[----:B------:R-:W1:Y:S07]  /*9410*/  LDSM.16.MT88.4 R72, [R236+0x5900] ;  /* 0x00590000ec48783b */ /* 0x000e6e0000004200 */
[C---:B------:R-:W-:Y:S01]  /*9420*/  HMMA.16816.F32 R12, R68.reuse, R100, R12 ;  /* 0x00000064440c723c */ /* 0x040fe2000000180c */
[----:B------:R4:W-:Y:S07]  /*9430*/  MUFU.EX2 R100, R84 ;  /* 0x0000005400647308 */ /* 0x0009ee0000000800 */
[C---:B------:R-:W-:Y:S08]  /*9440*/  HMMA.16816.F32 R16, R68.reuse, R102, R16 ;  /* 0x000000664410723c */ /* 0x040ff00000001810 */
[C---:B---3--:R-:W-:Y:S07]  /*9450*/  HMMA.16816.F32 R20, R68.reuse, R80, R20 ;  /* 0x000000504414723c */ /* 0x048fee0000001814 */
[--C-:B------:R-:W-:Y:S01]  /*9460*/  FFMA.FTZ R80, R122, c[0x0][0x2d0], -R153.reuse ;  /* 0x0000b4007a507a23 */ /* 0x100fe20000010899 */
[C---:B------:R-:W-:Y:S01]  /*9470*/  HMMA.16816.F32 R24, R68.reuse, R82, R24 ;  /* 0x000000524418723c */ /* 0x040fe20000001818 */
[----:B----4-:R-:W3:Y:S02]  /*9480*/  LDSM.16.MT88.4 R84, [R234+0x5900] ;  /* 0x00590000ea54783b */ /* 0x010ee40000004200 */
[----:B------:R4:W5:Y:S05]  /*9490*/  MUFU.EX2 R102, R80 ;  /* 0x0000005000667308 */ /* 0x00096a0000000800 */
[C---:B--2---:R-:W-:Y:S07]  /*94a0*/  HMMA.16816.F32 R28, R68.reuse, R76, R28 ;  /* 0x0000004c441c723c */ /* 0x044fee000000181c */
[--C-:B------:R-:W-:Y:S01]  /*94b0*/  FFMA.FTZ R76, R120, c[0x0][0x2d0], -R152.reuse ;  /* 0x0000b400784c7a23 */ /* 0x100fe20000010898 */
[C---:B------:R-:W-:Y:S03]  /*94c0*/  HMMA.16816.F32 R32, R68.reuse, R78, R32 ;  /* 0x0000004e4420723c */ /* 0x040fe60000001820 */
[----:B------:R2:W-:Y:S05]  /*94d0*/  MUFU.EX2 R103, R76 ;  /* 0x0000004c00677308 */ /* 0x0005ea0000000800 */
[C---:B-1----:R-:W-:Y:S04]  /*94e0*/  HMMA.16816.F32 R36, R68.reuse, R72, R36 ;  /* 0x000000484424723c */ /* 0x042fe80000001824 */
[--C-:B----4-:R-:W-:Y:S03]  /*94f0*/  FFMA.FTZ R80, R121, c[0x0][0x2d0], -R152.reuse ;  /* 0x0000b40079507a23 */ /* 0x110fe60000010898 */
[--C-:B------:R-:W-:Y:S01]  /*9500*/  FFMA.FTZ R72, R126, c[0x0][0x2d0], -R153.reuse ;  /* 0x0000b4007e487a23 */ /* 0x100fe20000010899 */
[C---:B------:R-:W-:Y:S01]  /*9510*/  HMMA.16816.F32 R40, R68.reuse, R74, R40 ;  /* 0x0000004a4428723c */ /* 0x040fe20000001828 */
[----:B------:R1:W-:Y:S03]  /*9520*/  MUFU.EX2 R101, R80 ;  /* 0x0000005000657308 */ /* 0x0003e60000000800 */
[----:B------:R-:W-:Y:S04]  /*9530*/  FFMA.FTZ R153, R151, c[0x0][0x2d0], -R153 ;  /* 0x0000b40097997a23 */ /* 0x000fe80000010899 */
[C---:B---3--:R-:W-:Y:S03]  /*9540*/  HMMA.16816.F32 R44, R68.reuse, R84, R44 ;  /* 0x00000054442c723c */ /* 0x048fe6000000182c */
[----:B------:R3:W-:Y:S01]  /*9550*/  MUFU.EX2 R110, R72 ;  /* 0x00000048006e7308 */ /* 0x0007e20000000800 */
[----:B--2---:R-:W-:Y:S03]  /*9560*/  LDSM.16.MT88.4 R76, [R232+0x5900] ;  /* 0x00590000e84c783b */ /* 0x004fe60000004200 */
[--C-:B------:R-:W-:Y:S01]  /*9570*/  FFMA.FTZ R84, R124, c[0x0][0x2d0], -R152.reuse ;  /* 0x0000b4007c547a23 */ /* 0x100fe20000010898 */
[C---:B------:R-:W-:Y:S05]  /*9580*/  HMMA.16816.F32 R48, R68.reuse, R86, R48 ;  /* 0x000000564430723c */ /* 0x040fea0000001830 */
[----:B------:R2:W4:Y:S01]  /*9590*/  MUFU.EX2 R111, R84 ;  /* 0x00000054006f7308 */ /* 0x0005220000000800 */
[----:B-1----:R-:W1:Y:S09]  /*95a0*/  LDSM.16.MT88.4 R80, [R233+0x5900] ;  /* 0x00590000e950783b */ /* 0x002e720000004200 */
[----:B------:R-:W-:Y:S01]  /*95b0*/  MUFU.EX2 R153, R153 ;  /* 0x0000009900997308 */ /* 0x000fe20000000800 */
[--C-:B---3--:R-:W-:Y:S02]  /*95c0*/  FFMA.FTZ R72, R125, c[0x0][0x2d0], -R152.reuse ;  /* 0x0000b4007d487a23 */ /* 0x108fe40000010898 */
[----:B------:R-:W-:Y:S01]  /*95d0*/  LDSM.16.MT88.4 R124, [R236+0x3900] ;  /* 0x00390000ec7c783b */ /* 0x000fe20000004200 */
[----:B------:R-:W-:Y:S01]  /*95e0*/  FFMA.FTZ R152, R133, c[0x0][0x2d0], -R152 ;  /* 0x0000b40085987a23 */ /* 0x000fe20000010898 */
[----:B-----5:R-:W-:Y:S05]  /*95f0*/  MOV R133, R102 ;  /* 0x0000006600857202 */ /* 0x020fea0000000f00 */
[----:B------:R3:W5:Y:S01]  /*9600*/  MUFU.EX2 R109, R72 ;  /* 0x00000048006d7308 */ /* 0x0007620000000800 */
[----:B--2---:R-:W-:Y:S01]  /*9610*/  LDSM.16.MT88.4 R84, [R234+0x2100] ;  /* 0x00210000ea54783b */ /* 0x004fe20000004200 */
[----:B----4-:R-:W-:Y:S08]  /*9620*/  MOV R151, R111 ;  /* 0x0000006f00977202 */ /* 0x010ff00000000f00 */
[----:B------:R-:W2:Y:S01]  /*9630*/  MUFU.EX2 R152, R152 ;  /* 0x0000009800987308 */ /* 0x000ea20000000800 */
[C---:B-1----:R-:W-:Y:S01]  /*9640*/  HMMA.16816.F32 R52, R68.reuse, R80, R52 ;  /* 0x000000504434723c */ /* 0x042fe20000001834 */
[----:B---3--:R-:W1:Y:S07]  /*9650*/  LDSM.16.MT88.4 R72, [R236+0x2100] ;  /* 0x00210000ec48783b */ /* 0x008e6e0000004200 */
[C---:B------:R-:W-:Y:S01]  /*9660*/  HMMA.16816.F32 R56, R68.reuse, R82, R56 ;  /* 0x000000524438723c */ /* 0x040fe20000001838 */
[----:B------:R-:W3:Y:S07]  /*9670*/  LDSM.16.MT88.4 R80, [R233+0x2100] ;  /* 0x00210000e950783b */ /* 0x000eee0000004200 */
[C---:B------:R-:W-:Y:S08]  /*9680*/  HMMA.16816.F32 R60, R68.reuse, R76, R60 ;  /* 0x0000004c443c723c */ /* 0x040ff0000000183c */
[----:B------:R-:W-:Y:S01]  /*9690*/  HMMA.16816.F32 R64, R68, R78, R64 ;  /* 0x0000004e4440723c */ /* 0x000fe20000001840 */
[----:B------:R-:W4:Y:S06]  /*96a0*/  LDSM.16.MT88.4 R76, [R232+0x2100] ;  /* 0x00210000e84c783b */ /* 0x000f2c0000004200 */
[----:B------:R-:W-:Y:S02]  /*96b0*/  F2FP.PACK_AB R68, R102, R100 ;  /* 0x000000646644723e */ /* 0x000fe400000000ff */
[----:B------:R-:W-:Y:S03]  /*96c0*/  F2FP.PACK_AB R69, R103, R101 ;  /* 0x000000656745723e */ /* 0x000fe600000000ff */
[----:B------:R-:W-:Y:S02]  /*96d0*/  F2FP.PACK_AB R70, R110, R108 ;  /* 0x0000006c6e46723e */ /* 0x000fe400000000ff */
[----:B-----5:R-:W-:Y:S07]  /*96e0*/  F2FP.PACK_AB R71, R111, R109 ;  /* 0x0000006d6f47723e */ /* 0x020fee00000000ff */
[C---:B-1----:R-:W-:Y:S08]  /*96f0*/  HMMA.16816.F32 R4, R68.reuse, R72, R4 ;  /* 0x000000484404723c */ /* 0x042ff00000001804 */
[C---:B------:R-:W-:Y:S01]  /*9700*/  HMMA.16816.F32 R8, R68.reuse, R74, R8 ;  /* 0x0000004a4408723c */ /* 0x040fe20000001808 */
[----:B------:R-:W1:Y:S07]  /*9710*/  LDSM.16.MT88.4 R72, [R236+0x6100] ;  /* 0x00610000ec48783b */ /* 0x000e6e0000004200 */
[C---:B------:R-:W-:Y:S08]  /*9720*/  HMMA.16816.F32 R12, R68.reuse, R84, R12 ;  /* 0x00000054440c723c */ /* 0x040ff0000000180c */
[C---:B------:R-:W-:Y:S01]  /*9730*/  HMMA.16816.F32 R16, R68.reuse, R86, R16 ;  /* 0x000000564410723c */ /* 0x040fe20000001810 */
[----:B------:R-:W5:Y:S07]  /*9740*/  LDSM.16.MT88.4 R84, [R232+0x6100] ;  /* 0x00610000e854783b */ /* 0x000f6e0000004200 */
[C---:B---3--:R-:W-:Y:S08]  /*9750*/  HMMA.16816.F32 R20, R68.reuse, R80, R20 ;  /* 0x000000504414723c */ /* 0x048ff00000001814 */
[C---:B------:R-:W-:Y:S01]  /*9760*/  HMMA.16816.F32 R24, R68.reuse, R82, R24 ;  /* 0x000000524418723c */ /* 0x040fe20000001818 */
[----:B------:R-:W3:Y:S07]  /*9770*/  LDSM.16.MT88.4 R80, [R236+0x2900] ;  /* 0x00290000ec50783b */ /* 0x000eee0000004200 */
[C---:B----4-:R-:W-:Y:S08]  /*9780*/  HMMA.16816.F32 R28, R68.reuse, R76, R28 ;  /* 0x0000004c441c723c */ /* 0x050ff0000000181c */
[C---:B------:R-:W-:Y:S01]  /*9790*/  HMMA.16816.F32 R32, R68.reuse, R78, R32 ;  /* 0x0000004e4420723c */ /* 0x040fe20000001820 */
[----:B------:R-:W4:Y:S07]  /*97a0*/  LDSM.16.MT88.4 R76, [R233+0x2900] ;  /* 0x00290000e94c783b */ /* 0x000f2e0000004200 */
[C---:B-1----:R-:W-:Y:S08]  /*97b0*/  HMMA.16816.F32 R36, R68.reuse, R72, R36 ;  /* 0x000000484424723c */ /* 0x042ff00000001824 */
[C---:B------:R-:W-:Y:S01]  /*97c0*/  HMMA.16816.F32 R40, R68.reuse, R74, R40 ;  /* 0x0000004a4428723c */ /* 0x040fe20000001828 */
[----:B------:R-:W1:Y:S07]  /*97d0*/  LDSM.16.MT88.4 R72, [R232+0x2900] ;  /* 0x00290000e848783b */ /* 0x000e6e0000004200 */
[C---:B------:R-:W-:Y:S08]  /*97e0*/  HMMA.16816.F32 R44, R68.reuse, R88, R44 ;  /* 0x00000058442c723c */ /* 0x040ff0000000182c */
[C---:B------:R-:W-:Y:S01]  /*97f0*/  HMMA.16816.F32 R48, R68.reuse, R90, R48 ;  /* 0x0000005a4430723c */ /* 0x040fe20000001830 */
[----:B------:R-:W-:Y:S07]  /*9800*/  LDSM.16.MT88.4 R88, [R234+0x7100] ;  /* 0x00710000ea58783b */ /* 0x000fee0000004200 */
[C---:B------:R-:W-:Y:S08]  /*9810*/  HMMA.16816.F32 R52, R68.reuse, R92, R52 ;  /* 0x0000005c4434723c */ /* 0x040ff00000001834 */
[C---:B------:R-:W-:Y:S01]  /*9820*/  HMMA.16816.F32 R56, R68.reuse, R94, R56 ;  /* 0x0000005e4438723c */ /* 0x040fe20000001838 */
[----:B------:R-:W-:Y:S07]  /*9830*/  LDSM.16.MT88.4 R92, [R233+0x7100] ;  /* 0x00710000e95c783b */ /* 0x000fee0000004200 */
[C---:B-----5:R-:W-:Y:S08]  /*9840*/  HMMA.16816.F32 R60, R68.reuse, R84, R60 ;  /* 0x00000054443c723c */ /* 0x060ff0000000183c */
[----:B------:R-:W-:Y:S01]  /*9850*/  HMMA.16816.F32 R64, R68, R86, R64 ;  /* 0x000000564440723c */ /* 0x000fe20000001840 */
[----:B------:R-:W-:Y:S06]  /*9860*/  LDSM.16.MT88.4 R84, [R234+0x6900] ;  /* 0x00690000ea54783b */ /* 0x000fec0000004200 */
[----:B------:R-:W-:Y:S02]  /*9870*/  F2FP.PACK_AB R68, R250, R252 ;  /* 0x000000fcfa44723e */ /* 0x000fe400000000ff */
[----:B------:R-:W-:Y:S03]  /*9880*/  F2FP.PACK_AB R69, R209, R210 ;  /* 0x000000d2d145723e */ /* 0x000fe600000000ff */
[----:B------:R-:W-:Y:S02]  /*9890*/  F2FP.PACK_AB R70, R202, R207 ;  /* 0x000000cfca46723e */ /* 0x000fe400000000ff */
[----:B------:R-:W-:Y:S07]  /*98a0*/  F2FP.PACK_AB R71, R182, R201 ;  /* 0x000000c9b647723e */ /* 0x000fee00000000ff */
[C---:B---3--:R-:W-:Y:S08]  /*98b0*/  HMMA.16816.F32 R4, R68.reuse, R80, R4 ;  /* 0x000000504404723c */ /* 0x048ff00000001804 */
[C---:B------:R-:W-:Y:S01]  /*98c0*/  HMMA.16816.F32 R8, R68.reuse, R82, R8 ;  /* 0x000000524408723c */ /* 0x040fe20000001808 */
[----:B------:R-:W3:Y:S07]  /*98d0*/  LDSM.16.MT88.4 R80, [R236+0x6900] ;  /* 0x00690000ec50783b */ /* 0x000eee0000004200 */
[C---:B------:R-:W-:Y:S08]  /*98e0*/  HMMA.16816.F32 R12, R68.reuse, R96, R12 ;  /* 0x00000060440c723c */ /* 0x040ff0000000180c */
[C---:B------:R-:W-:Y:S01]  /*98f0*/  HMMA.16816.F32 R16, R68.reuse, R98, R16 ;  /* 0x000000624410723c */ /* 0x040fe20000001810 */
[----:B------:R-:W-:Y:S07]  /*9900*/  LDSM.16.MT88.4 R96, [R232+0x7100] ;  /* 0x00710000e860783b */ /* 0x000fee0000004200 */
[C---:B----4-:R-:W-:Y:S08]  /*9910*/  HMMA.16816.F32 R20, R68.reuse, R76, R20 ;  /* 0x0000004c4414723c */ /* 0x050ff00000001814 */
[C---:B------:R-:W-:Y:S01]  /*9920*/  HMMA.16816.F32 R24, R68.reuse, R78, R24 ;  /* 0x0000004e4418723c */ /* 0x040fe20000001818 */
[----:B------:R-:W4:Y:S07]  /*9930*/  LDSM.16.MT88.4 R76, [R233+0x6900] ;  /* 0x00690000e94c783b */ /* 0x000f2e0000004200 */
        /* <DEDUP_REMOVED lines=13> */
[----:B------:R-:W-:Y:S01]  /*9a10*/  HMMA.16816.F32 R64, R68, R74, R64 ;  /* 0x0000004a4440723c */ /* 0x000fe20000001840 */
[----:B------:R-:W1:Y:S06]  /*9a20*/  LDSM.16.MT88.4 R72, [R233+0x3100] ;  /* 0x00310000e948783b */ /* 0x000e6c0000004200 */
[----:B------:R-:W-:Y:S02]  /*9a30*/  F2FP.PACK_AB R68, R169, R170 ;  /* 0x000000aaa944723e */ /* 0x000fe400000000ff */
[----:B------:R-:W-:Y:S03]  /*9a40*/  F2FP.PACK_AB R69, R167, R168 ;  /* 0x000000a8a745723e */ /* 0x000fe600000000ff */
[----:B------:R-:W-:Y:S02]  /*9a50*/  F2FP.PACK_AB R70, R164, R166 ;  /* 0x000000a6a446723e */ /* 0x000fe400000000ff */
[----:B------:R-:W-:Y:S07]  /*9a60*/  F2FP.PACK_AB R71, R161, R163 ;  /* 0x000000a3a147723e */ /* 0x000fee00000000ff */
[C---:B---3--:R-:W-:Y:S08]  /*9a70*/  HMMA.16816.F32 R4, R68.reuse, R80, R4 ;  /* 0x000000504404723c */ /* 0x048ff00000001804 */
[C---:B------:R-:W-:Y:S01]  /*9a80*/  HMMA.16816.F32 R8, R68.reuse, R82, R8 ;  /* 0x000000524408723c */ /* 0x040fe20000001808 */
[----:B------:R-:W3:Y:S07]  /*9a90*/  LDSM.16.MT88.4 R80, [R236+0x7100] ;  /* 0x00710000ec50783b */ /* 0x000eee0000004200 */
[C---:B----4-:R-:W-:Y:S08]  /*9aa0*/  HMMA.16816.F32 R12, R68.reuse, R76, R12 ;  /* 0x0000004c440c723c */ /* 0x050ff0000000180c */
[C---:B------:R-:W-:Y:S01]  /*9ab0*/  HMMA.16816.F32 R16, R68.reuse, R78, R16 ;  /* 0x0000004e4410723c */ /* 0x040fe20000001810 */
[----:B------:R-:W-:Y:S07]  /*9ac0*/  LDSM.16.MT88.4 R76, [R233+0x7900] ;  /* 0x00790000e94c783b */ /* 0x000fee0000004200 */
[C---:B-1----:R-:W-:Y:S07]  /*9ad0*/  HMMA.16816.F32 R20, R68.reuse, R72, R20 ;  /* 0x000000484414723c */ /* 0x042fee0000001814 */
[----:B------:R-:W-:Y:S01]  /*9ae0*/  MOV R73, R110 ;  /* 0x0000006e00497202 */ /* 0x000fe20000000f00 */
[C---:B------:R-:W-:Y:S04]  /*9af0*/  HMMA.16816.F32 R24, R68.reuse, R74, R24 ;  /* 0x0000004a4418723c */ /* 0x040fe80000001818 */
[----:B------:R-:W-:Y:S03]  /*9b00*/  MOV R72, R109 ;  /* 0x0000006d00487202 */ /* 0x000fe60000000f00 */
[----:B------:R-:W-:Y:S01]  /*9b10*/  MOV R75, R108 ;  /* 0x0000006c004b7202 */ /* 0x000fe20000000f00 */
[C---:B------:R-:W-:Y:S01]  /*9b20*/  HMMA.16816.F32 R28, R68.reuse, R84, R28 ;  /* 0x00000054441c723c */ /* 0x040fe2000000181c */
[----:B------:R-:W1:Y:S03]  /*9b30*/  LDSM.16.MT88.4 R108, [R233+0x3900] ;  /* 0x00390000e96c783b */ /* 0x000e660000004200 */
[----:B------:R-:W-:Y:S04]  /*9b40*/  MOV R74, R103 ;  /* 0x00000067004a7202 */ /* 0x000fe80000000f00 */
[C---:B------:R-:W-:Y:S01]  /*9b50*/  HMMA.16816.F32 R32, R68.reuse, R86, R32 ;  /* 0x000000564420723c */ /* 0x040fe20000001820 */
[----:B------:R-:W-:Y:S07]  /*9b60*/  LDSM.16.MT88.4 R84, [R234+0x7900] ;  /* 0x00790000ea54783b */ /* 0x000fee0000004200 */
[C---:B---3--:R-:W-:Y:S07]  /*9b70*/  HMMA.16816.F32 R36, R68.reuse, R80, R36 ;  /* 0x000000504424723c */ /* 0x048fee0000001824 */
[----:B------:R-:W-:Y:S01]  /*9b80*/  MOV R81, R101 ;  /* 0x0000006500517202 */ /* 0x000fe20000000f00 */
[C---:B------:R-:W-:Y:S04]  /*9b90*/  HMMA.16816.F32 R40, R68.reuse, R82, R40 ;  /* 0x000000524428723c */ /* 0x040fe80000001828 */
[----:B------:R-:W-:Y:S01]  /*9ba0*/  MOV R80, R100 ;  /* 0x0000006400507202 */ /* 0x000fe20000000f00 */
[----:B------:R-:W-:Y:S01]  /*9bb0*/  FADD.FTZ R2, R81, R251 ;  /* 0x000000fb51027221 */ /* 0x000fe20000010000 */
[----:B------:R-:W3:Y:S02]  /*9bc0*/  LDSM.16.MT88.4 R100, [R232+0x3900] ;  /* 0x00390000e864783b */ /* 0x000ee40000004200 */
        /* <DEDUP_REMOVED lines=9> */
[C---:B------:R-:W-:Y:S01]  /*9c60*/  HMMA.16816.F32 R56, R68.reuse, R94, R56 ;  /* 0x0000005e4438723c */ /* 0x040fe20000001838 */
[----:B------:R-:W4:Y:S03]  /*9c70*/  LDSM.16.MT88.4 R92, [R236+0x7900] ;  /* 0x00790000ec5c783b */ /* 0x000f260000004200 */
[----:B------:R-:W-:Y:S02]  /*9c80*/  FADD.FTZ R0, R73, R0 ;  /* 0x0000000049007221 */ /* 0x000fe40000010000 */
[----:B------:R-:W-:Y:S02]  /*9c90*/  FADD.FTZ R2, R210, R2 ;  /* 0x00000002d2027221 */ /* 0x000fe40000010000 */
[C---:B------:R-:W-:Y:S04]  /*9ca0*/  HMMA.16816.F32 R60, R68.reuse, R96, R60 ;  /* 0x00000060443c723c */ /* 0x040fe8000000183c */
[----:B------:R-:W-:Y:S02]  /*9cb0*/  FADD.FTZ R0, R252, R0 ;  /* 0x00000000fc007221 */ /* 0x000fe40000010000 */
[----:B------:R-:W-:Y:S01]  /*9cc0*/  FADD.FTZ R209, R209, R2 ;  /* 0x00000002d1d17221 */ /* 0x000fe20000010000 */
[----:B------:R-:W-:Y:S01]  /*9cd0*/  MOV R2, R132 ;  /* 0x0000008400027202 */ /* 0x000fe20000000f00 */
[----:B------:R-:W-:Y:S04]  /*9ce0*/  HMMA.16816.F32 R64, R68, R98, R64 ;  /* 0x000000624440723c */ /* 0x000fe80000001840 */
[----:B------:R-:W-:Y:S01]  /*9cf0*/  FADD.FTZ R250, R250, R0 ;  /* 0x00000000fafa7221 */ /* 0x000fe20000010000 */
[----:B------:R-:W-:Y:S01]  /*9d00*/  MOV R0, R3 ;  /* 0x0000000300007202 */ /* 0x000fe20000000f00 */
[----:B------:R-:W-:Y:S01]  /*9d10*/  FADD.FTZ R209, R201, R209 ;  /* 0x000000d1c9d17221 */ /* 0x000fe20000010000 */
[----:B------:R-:W-:Y:S01]  /*9d20*/  F2FP.PACK_AB R68, R160, R158 ;  /* 0x0000009ea044723e */ /* 0x000fe200000000ff */
[----:B------:R-:W-:Y:S01]  /*9d30*/  FADD.FTZ R250, R207, R250 ;  /* 0x000000facffa7221 */ /* 0x000fe20000010000 */
[----:B------:R-:W-:Y:S03]  /*9d40*/  F2FP.PACK_AB R69, R155, R156 ;  /* 0x0000009c9b45723e */ /* 0x000fe600000000ff */
[----:B------:R-:W-:Y:S01]  /*9d50*/  F2FP.PACK_AB R70, R153, R154 ;  /* 0x0000009a9946723e */ /* 0x000fe200000000ff */
[----:B------:R-:W-:Y:S01]  /*9d60*/  FADD.FTZ R202, R202, R250 ;  /* 0x000000facaca7221 */ /* 0x000fe20000010000 */
[----:B--2---:R-:W-:Y:S01]  /*9d70*/  F2FP.PACK_AB R71, R152, R134 ;  /* 0x000000869847723e */ /* 0x004fe200000000ff */
[----:B------:R-:W-:Y:S02]  /*9d80*/  FADD.FTZ R182, R182, R209 ;  /* 0x000000d1b6b67221 */ /* 0x000fe40000010000 */
[----:B------:R-:W-:Y:S02]  /*9d90*/  FADD.FTZ R202, R170, R202 ;  /* 0x000000caaaca7221 */ /* 0x000fe40000010000 */
[----:B------:R-:W-:Y:S02]  /*9da0*/  FADD.FTZ R182, R168, R182 ;  /* 0x000000b6a8b67221 */ /* 0x000fe40000010000 */
[C---:B------:R-:W-:Y:S01]  /*9db0*/  HMMA.16816.F32 R128, R68.reuse, R124, R4 ;  /* 0x0000007c4480723c */ /* 0x040fe20000001804 */
[----:B------:R-:W2:Y:S02]  /*9dc0*/  LDSM.16.MT88.4 R4, [R232+0x7900] ;  /* 0x00790000e804783b */ /* 0x000ea40000004200 */
[----:B------:R-:W-:Y:S02]  /*9dd0*/  FADD.FTZ R169, R169, R202 ;  /* 0x000000caa9a97221 */ /* 0x000fe40000010000 */
[----:B------:R-:W-:Y:S02]  /*9de0*/  FADD.FTZ R167, R167, R182 ;  /* 0x000000b6a7a77221 */ /* 0x000fe40000010000 */
[----:B------:R-:W-:Y:S01]  /*9df0*/  FADD.FTZ R169, R166, R169 ;  /* 0x000000a9a6a97221 */ /* 0x000fe20000010000 */
        /* <DEDUP_REMOVED lines=15> */
[C---:B---3--:R-:W-:Y:S04]  /*9ef0*/  HMMA.16816.F32 R104, R68.reuse, R100, R28 ;  /* 0x000000644468723c */ /* 0x048fe8000000181c */
[----:B------:R-:W-:Y:S04]  /*9f00*/  FADD.FTZ R248, R152, R161 ;  /* 0x000000a198f87221 */ /* 0x000fe80000010000 */
[C---:B------:R-:W-:Y:S08]  /*9f10*/  HMMA.16816.F32 R100, R68.reuse, R102, R32 ;  /* 0x000000664464723c */ /* 0x040ff00000001820 */
[C---:B----4-:R-:W-:Y:S08]  /*9f20*/  HMMA.16816.F32 R96, R68.reuse, R92, R36 ;  /* 0x0000005c4460723c */ /* 0x050ff00000001824 */
[C---:B------:R-:W-:Y:S08]  /*9f30*/  HMMA.16816.F32 R92, R68.reuse, R94, R40 ;  /* 0x0000005e445c723c */ /* 0x040ff00000001828 */
[C---:B------:R-:W-:Y:S08]  /*9f40*/  HMMA.16816.F32 R88, R68.reuse, R84, R44 ;  /* 0x000000544458723c */ /* 0x040ff0000000182c */
[C---:B------:R-:W-:Y:S08]  /*9f50*/  HMMA.16816.F32 R84, R68.reuse, R86, R48 ;  /* 0x000000564454723c */ /* 0x040ff00000001830 */
[C---:B------:R-:W-:Y:S08]  /*9f60*/  HMMA.16816.F32 R80, R68.reuse, R76, R52 ;  /* 0x0000004c4450723c */ /* 0x040ff00000001834 */
[C---:B------:R-:W-:Y:S08]  /*9f70*/  HMMA.16816.F32 R76, R68.reuse, R78, R56 ;  /* 0x0000004e444c723c */ /* 0x040ff00000001838 */
[C---:B--2---:R-:W-:Y:S08]  /*9f80*/  HMMA.16816.F32 R72, R68.reuse, R4, R60 ;  /* 0x000000044448723c */ /* 0x044ff0000000183c */
[----:B------:R-:W-:Y:S01]  /*9f90*/  HMMA.16816.F32 R68, R68, R6, R64 ;  /* 0x000000064444723c */ /* 0x000fe20000001840 */
[----:B------:R-:W-:-:S07]  /*9fa0*/  @P1 BRA `(.L_x_27) ;  /* 0xffffc2e000001947 */ /* 0x000fce000383ffff */
.L_x_26:
[----:B------:R-:W1:Y:S01]  /*9fb0*/  SHFL.BFLY PT, R5, R249, 0x2, 0x1f ;  /* 0x0c401f00f9057f89 */ /* 0x000e6200000e0000 */
[----:B------:R-:W-:-:S02]  /*9fc0*/  MOV R4, RZ ;  /* 0x000000ff00047202 */ /* 0x000fc40000000f00 */
[----:B------:R-:W-:Y:S01]  /*9fd0*/  MOV R6, 0xff800000 ;  /* 0xff80000000067802 */ /* 0x000fe20000000f00 */
[----:B------:R-:W2:Y:S01]  /*9fe0*/  SHFL.BFLY PT, R0, R248, 0x2, 0x1f ;  /* 0x0c401f00f8007f89 */ /* 0x000ea200000e0000 */
[----:B------:R-:W-:Y:S02]  /*9ff0*/  MOV R7, 0xff800000 ;  /* 0xff80000000077802 */ /* 0x000fe40000000f00 */
[----:B------:R-:W-:Y:S01]  /*a000*/  PLOP3.LUT P2, PT, PT, PT, PT, 0x8, 0x0 ;  /* 0x000000000000781c */ /* 0x000fe20003f4e170 */
[----:B-1----:R-:W-:Y:S02]  /*a010*/  FADD.FTZ R5, R5, R249 ;  /* 0x000000f905057221 */ /* 0x002fe40000010000 */
[----:B--2---:R-:W-:-:S03]  /*a020*/  FADD.FTZ R248, R0, R248 ;  /* 0x000000f800f87221 */ /* 0x004fc60000010000 */
[----:B------:R-:W1:Y:S04]  /*a030*/  SHFL.BFLY PT, R2, R5, 0x1, 0x1f ;  /* 0x0c201f0005027f89 */ /* 0x000e6800000e0000 */
[----:B------:R-:W2:Y:S01]  /*a040*/  SHFL.BFLY PT, R0, R248, 0x1, 0x1f ;  /* 0x0c201f00f8007f89 */ /* 0x000ea200000e0000 */
[----:B-1----:R-:W-:Y:S01]  /*a050*/  FADD.FTZ R5, R5, R2 ;  /* 0x0000000205057221 */ /* 0x002fe20000010000 */
[----:B------:R-:W-:Y:S01]  /*a060*/  MOV R2, RZ ;  /* 0x000000ff00027202 */ /* 0x000fe20000000f00 */
[----:B--2---:R-:W-:-:S03]  /*a070*/  FADD.FTZ R0, R0, R248 ;  /* 0x000000f800007221 */ /* 0x004fc60000010000 */
[----:B------:R-:W-:Y:S02]  /*a080*/  FSETP.NE.FTZ.AND P1, PT, R5, RZ, PT ;  /* 0x000000ff0500720b */ /* 0x000fe40003f35000 */
[----:B------:R-:W-:-:S11]  /*a090*/  FSETP.NE.FTZ.AND P0, PT, R0, RZ, PT ;  /* 0x000000ff0000720b */ /* 0x000fd60003f15000 */
[----:B------:R-:W1:Y:S01]  /*a0a0*/  @P1 MUFU.RCP R4, R5 ;  /* 0x0000000500041308 */ /* 0x000e620000001000 */
[----:B------:R-:W-:Y:S02]  /*a0b0*/  @P1 MOV R9, 0x3f317218 ;  /* 0x3f31721800091802 */ /* 0x000fe40000000f00 */
[----:B------:R-:W-:-:S03]  /*a0c0*/  @P0 MOV R8, 0x3f317218 ;  /* 0x3f31721800080802 */ /* 0x000fc60000000f00 */
[----:B------:R-:W-:Y:S02]  /*a0d0*/  @P1 FMUL.FTZ R9, R9, c[0x0][0x2d0] ;  /* 0x0000b40009091a20 */ /* 0x000fe40000410000 */
[----:B------:R-:W-:Y:S01]  /*a0e0*/  @P0 MUFU.RCP R2, R0 ;  /* 0x0000000000020308 */ /* 0x000fe20000001000 */
[----:B------:R-:W-:-:S07]  /*a0f0*/  @P0 FMUL.FTZ R8, R8, c[0x0][0x2d0] ;  /* 0x0000b40008080a20 */ /* 0x000fce0000410000 */
[----:B------:R-:W2:Y:S01]  /*a100*/  @P1 MUFU.LG2 R5, R5 ;  /* 0x0000000500051308 */ /* 0x000ea20000000c00 */
[C---:B-1----:R-:W-:Y:S02]  /*a110*/  FMUL.FTZ R128, R4.reuse, R128 ;  /* 0x0000008004807220 */ /* 0x042fe40000410000 */
[C---:B------:R-:W-:Y:S02]  /*a120*/  FMUL.FTZ R129, R4.reuse, R129 ;  /* 0x0000008104817220 */ /* 0x040fe40000410000 */
[C---:B------:R-:W-:Y:S02]  /*a130*/  FMUL.FTZ R124, R4.reuse, R124 ;  /* 0x0000007c047c7220 */ /* 0x040fe40000410000 */
[C---:B------:R-:W-:Y:S01]  /*a140*/  FMUL.FTZ R125, R4.reuse, R125 ;  /* 0x0000007d047d7220 */ /* 0x040fe20000410000 */
[----:B------:R-:W1:Y:S01]  /*a150*/  @P0 MUFU.LG2 R0, R0 ;  /* 0x0000000000000308 */ /* 0x000e620000000c00 */
[C---:B------:R-:W-:Y:S02]  /*a160*/  FMUL.FTZ R120, R4.reuse, R120 ;  /* 0x0000007804787220 */ /* 0x040fe40000410000 */
[----:B------:R-:W-:-:S02]  /*a170*/  FMUL.FTZ R121, R4, R121 ;  /* 0x0000007904797220 */ /* 0x000fc40000410000 */
[C---:B------:R-:W-:Y:S02]  /*a180*/  FMUL.FTZ R116, R4.reuse, R116 ;  /* 0x0000007404747220 */ /* 0x040fe40000410000 */
[C---:B------:R-:W-:Y:S02]  /*a190*/  FMUL.FTZ R117, R4.reuse, R117 ;  /* 0x0000007504757220 */ /* 0x040fe40000410000 */
[----:B--2---:R-:W-:Y:S02]  /*a1a0*/  @P1 FMUL.FTZ R5, R5, 0.69314718246459960938 ;  /* 0x3f31721805051820 */ /* 0x004fe40000410000 */
[C---:B------:R-:W-:Y:S02]  /*a1b0*/  FMUL.FTZ R112, R4.reuse, R112 ;  /* 0x0000007004707220 */ /* 0x040fe40000410000 */
[C---:B------:R-:W-:Y:S02]  /*a1c0*/  FMUL.FTZ R113, R4.reuse, R113 ;  /* 0x0000007104717220 */ /* 0x040fe40000410000 */
[----:B------:R-:W-:-:S02]  /*a1d0*/  FMUL.FTZ R108, R4, R108 ;  /* 0x0000006c046c7220 */ /* 0x000fc40000410000 */
[----:B-1----:R-:W-:Y:S02]  /*a1e0*/  @P0 FMUL.FTZ R0, R0, 0.69314718246459960938 ;  /* 0x3f31721800000820 */ /* 0x002fe40000410000 */
        /* <DEDUP_REMOVED lines=19> */
[----:B------:R-:W-:Y:S02]  /*a320*/  FMUL.FTZ R68, R4, R68 ;  /* 0x0000004404447220 */ /* 0x000fe40000410000 */
        /* <DEDUP_REMOVED lines=30> */
[----:B------:R-:W-:Y:S02]  /*a510*/  FMUL.FTZ R70, R2, R70 ;  /* 0x0000004602467220 */ /* 0x000fe40000410000 */
[----:B------:R-:W-:Y:S02]  /*a520*/  FMUL.FTZ R4, R4, R69 ;  /* 0x0000004504047220 */ /* 0x000fe40000410000 */
[----:B------:R-:W-:-:S02]  /*a530*/  FMUL.FTZ R2, R2, R71 ;  /* 0x0000004702027220 */ /* 0x000fc40000410000 */
[----:B------:R-:W-:Y:S02]  /*a540*/  @P1 FFMA.FTZ R6, R9, R132, R5 ;  /* 0x0000008409061223 */ /* 0x000fe40000010005 */
[----:B------:R-:W-:Y:S02]  /*a550*/  @P0 FFMA.FTZ R7, R8, R3, R0 ;  /* 0x0000000308070223 */ /* 0x000fe40000010000 */
.L_x_24:
[----:B------:R-:W-:Y:S01]  /*a560*/  USHF.R.S32.HI UR8, URZ, 0x1f, UR9 ;  /* 0x0000001f3f087899 */ /* 0x000fe20008011409 */
[----:B------:R-:W-:Y:S05]  /*a570*/  @P2 BRA `(.L_x_30) ;  /* 0x000013e000002947 */ /* 0x000fea0003800000 */
[----:B-----5:R-:W1:Y:S01]  /*a580*/  S2R R0, SR_TID.X ;  /* 0x0000000000007919 */ /* 0x020e620000002100 */
[----:B------:R-:W-:Y:S01]  /*a590*/  F2FP.PACK_AB R68, R4, R68 ;  /* 0x000000440444723e */ /* 0x000fe200000000ff */
[----:B------:R-:W-:Y:S01]  /*a5a0*/  ULDC.64 UR4, c[0x0][0x500] ;  /* 0x0001400000047ab9 */ /* 0x000fe20000000a00 */
[----:B------:R-:W-:Y:S01]  /*a5b0*/  F2FP.PACK_AB R128, R129, R128 ;  /* 0x000000808180723e */ /* 0x000fe200000000ff */
[----:B------:R-:W-:Y:S01]  /*a5c0*/  UISETP.NE.U32.AND UP1, UPT, URZ, UR4, UPT ;  /* 0x000000043f00728c */ /* 0x000fe2000bf25070 */
[----:B------:R-:W-:Y:S01]  /*a5d0*/  F2FP.PACK_AB R130, R131, R130 ;  /* 0x000000828382723e */ /* 0x000fe200000000ff */
[----:B------:R-:W-:Y:S01]  /*a5e0*/  UMOV UR6, 0x4 ;  /* 0x0000000400067882 */ /* 0x000fe20000000000 */
[----:B------:R-:W-:Y:S01]  /*a5f0*/  F2FP.PACK_AB R124, R125, R124 ;  /* 0x0000007c7d7c723e */ /* 0x000fe200000000ff */
[----:B------:R-:W-:Y:S01]  /*a600*/  UISETP.NE.AND.EX UP1, UPT, URZ, UR5, UPT, UP1 ;  /* 0x000000053f00728c */ /* 0x000fe2000bf25310 */
[----:B------:R-:W-:-:S02]  /*a610*/  F2FP.PACK_AB R126, R127, R126 ;  /* 0x0000007e7f7e723e */ /* 0x000fc400000000ff */
[----:B------:R-:W-:Y:S01]  /*a620*/  F2FP.PACK_AB R120, R121, R120 ;  /* 0x000000787978723e */ /* 0x000fe200000000ff */
[----:B------:R-:W-:Y:S01]  /*a630*/  ULDC.64 UR4, c[0x0][0x500] ;  /* 0x0001400000047ab9 */ /* 0x000fe20000000a00 */
[----:B------:R-:W-:Y:S01]  /*a640*/  F2FP.PACK_AB R122, R123, R122 ;  /* 0x0000007a7b7a723e */ /* 0x000fe200000000ff */
[----:B------:R-:W-:Y:S01]  /*a650*/  UIMAD.WIDE UR4, UR11, UR6, UR4 ;  /* 0x000000060b0472a5 */ /* 0x000fe2000f8e0204 */
[----:B------:R-:W-:Y:S02]  /*a660*/  F2FP.PACK_AB R116, R117, R116 ;  /* 0x000000747574723e */ /* 0x000fe400000000ff */
[----:B------:R-:W-:Y:S02]  /*a670*/  F2FP.PACK_AB R118, R119, R118 ;  /* 0x000000767776723e */ /* 0x000fe400000000ff */
[----:B------:R-:W-:Y:S02]  /*a680*/  F2FP.PACK_AB R112, R113, R112 ;  /* 0x000000707170723e */ /* 0x000fe400000000ff */
[----:B------:R-:W-:-:S02]  /*a690*/  F2FP.PACK_AB R114, R115, R114 ;  /* 0x000000727372723e */ /* 0x000fc400000000ff */
[----:B------:R-:W-:Y:S02]  /*a6a0*/  F2FP.PACK_AB R108, R109, R108 ;  /* 0x0000006c6d6c723e */ /* 0x000fe400000000ff */
[----:B-1----:R-:W-:Y:S02]  /*a6b0*/  SHF.R.S32.HI R3, RZ, 0x1f, R0 ;  /* 0x0000001fff037819 */ /* 0x002fe40000011400 */
[----:B------:R-:W-:Y:S02]  /*a6c0*/  F2FP.PACK_AB R110, R111, R110 ;  /* 0x0000006e6f6e723e */ /* 0x000fe400000000ff */
[----:B------:R-:W-:Y:S02]  /*a6d0*/  LEA.HI R5, R3, R0, RZ, 0x2 ;  /* 0x0000000003057211 */ /* 0x000fe400078f10ff */
[----:B------:R-:W-:Y:S02]  /*a6e0*/  F2FP.PACK_AB R104, R105, R104 ;  /* 0x000000686968723e */ /* 0x000fe400000000ff */
[----:B------:R-:W-:-:S02]  /*a6f0*/  SHF.R.S32.HI R9, RZ, 0x2, R5 ;  /* 0x00000002ff097819 */ /* 0x000fc40000011405 */
[----:B------:R-:W-:Y:S02]  /*a700*/  SHF.R.S32.HI R8, RZ, 0x1f, R5 ;  /* 0x0000001fff087819 */ /* 0x000fe40000011405 */
[----:B------:R-:W-:Y:S02]  /*a710*/  LOP3.LUT R5, R5, 0xfffffffc, RZ, 0xc0, !PT ;  /* 0xfffffffc05057812 */ /* 0x000fe400078ec0ff */
[----:B------:R-:W-:Y:S02]  /*a720*/  LEA.HI R8, R8, R9, RZ, 0x3 ;  /* 0x0000000908087211 */ /* 0x000fe400078f18ff */
[----:B------:R-:W-:Y:S01]  /*a730*/  F2FP.PACK_AB R106, R107, R106 ;  /* 0x0000006a6b6a723e */ /* 0x000fe200000000ff */
[----:B------:R-:W-:Y:S01]  /*a740*/  IMAD.IADD R5, R0, 0x1, -R5 ;  /* 0x0000000100057824 */ /* 0x000fe200078e0a05 */
[----:B------:R-:W-:Y:S02]  /*a750*/  LOP3.LUT R8, R8, 0xfffffff8, RZ, 0xc0, !PT ;  /* 0xfffffff808087812 */ /* 0x000fe400078ec0ff */
[----:B------:R-:W-:-:S02]  /*a760*/  F2FP.PACK_AB R100, R101, R100 ;  /* 0x000000646564723e */ /* 0x000fc400000000ff */
[----:B------:R-:W-:Y:S01]  /*a770*/  F2FP.PACK_AB R102, R103, R102 ;  /* 0x000000666766723e */ /* 0x000fe200000000ff */
[----:B------:R-:W-:Y:S01]  /*a780*/  IMAD.IADD R9, R9, 0x1, -R8 ;  /* 0x0000000109097824 */ /* 0x000fe200078e0a08 */
[----:B------:R-:W-:Y:S02]  /*a790*/  LEA.HI R8, R3, R0, RZ, 0x5 ;  /* 0x0000000003087211 */ /* 0x000fe400078f28ff */
[----:B------:R-:W-:Y:S01]  /*a7a0*/  F2FP.PACK_AB R96, R97, R96 ;  /* 0x000000606160723e */ /* 0x000fe200000000ff */
[C---:B------:R-:W-:Y:S01]  /*a7b0*/  IMAD.SHL.U32 R11, R9.reuse, 0x40, RZ ;  /* 0x00000040090b7824 */ /* 0x040fe200078e00ff */
[----:B------:R-:W-:Y:S02]  /*a7c0*/  SHF.R.S32.HI R10, RZ, 0x5, R8 ;  /* 0x00000005ff0a7819 */ /* 0x000fe40000011408 */
[----:B------:R-:W-:Y:S02]  /*a7d0*/  LOP3.LUT R13, R9, 0x1, RZ, 0xc0, !PT ;  /* 0x00000001090d7812 */ /* 0x000fe400078ec0ff */
[----:B------:R-:W-:Y:S01]  /*a7e0*/  LOP3.LUT R11, R11, 0x1c0, RZ, 0xc0, !PT ;  /* 0x000001c00b0b7812 */ /* 0x000fe200078ec0ff */
[----:B------:R-:W-:Y:S01]  /*a7f0*/  IMAD R12, R10, 0x200, R5 ;  /* 0x000002000a0c7824 */ /* 0x000fe200078e0205 */
[----:B------:R-:W-:-:S02]  /*a800*/  ISETP.NE.U32.AND P0, PT, R13, 0x1, PT ;  /* 0x000000010d00780c */ /* 0x000fc40003f05070 */
[----:B------:R-:W-:Y:S02]  /*a810*/  LEA.HI R11, R11, R11, RZ, 0x1d ;  /* 0x0000000b0b0b7211 */ /* 0x000fe400078fe8ff */
[----:B------:R-:W-:Y:S01]  /*a820*/  R2P PR, R9, 0x6 ;  /* 0x0000000609007804 */ /* 0x000fe20000000000 */
[----:B------:R-:W-:Y:S01]  /*a830*/  IMAD.MOV.U32 R9, RZ, RZ, 0x20 ;  /* 0x00000020ff097424 */ /* 0x000fe200078e00ff */
[----:B------:R-:W-:Y:S01]  /*a840*/  F2FP.PACK_AB R98, R99, R98 ;  /* 0x000000626362723e */ /* 0x000fe200000000ff */
[----:B------:R-:W-:Y:S01]  /*a850*/  IMAD.U32 R11, R12, 0x2, R11 ;  /* 0x000000020c0b7824 */ /* 0x000fe200078e000b */
[----:B------:R-:W-:Y:S02]  /*a860*/  F2FP.PACK_AB R92, R93, R92 ;  /* 0x0000005c5d5c723e */ /* 0x000fe400000000ff */
[----:B------:R-:W-:Y:S01]  /*a870*/  SEL R9, R9, 0xffffffe0, !P1 ;  /* 0xffffffe009097807 */ /* 0x000fe20004800000 */
[----:B------:R-:W-:Y:S01]  /*a880*/  IMAD.SHL.U32 R11, R11, 0x2, RZ ;  /* 0x000000020b0b7824 */ /* 0x000fe200078e00ff */
[----:B------:R-:W-:Y:S01]  /*a890*/  BAR.SYNC.DEFER_BLOCKING 0x1, 0x100 ;  /* 0x0044000000007b1d */ /* 0x000fe20000010000 */
[----:B------:R-:W-:-:S02]  /*a8a0*/  F2FP.PACK_AB R94, R95, R94 ;  /* 0x0000005e5f5e723e */ /* 0x000fc400000000ff */
[C---:B------:R-:W-:Y:S01]  /*a8b0*/  IMAD.IADD R13, R11.reuse, 0x1, R9 ;  /* 0x000000010b0d7824 */ /* 0x040fe200078e0209 */
[C---:B------:R-:W-:Y:S02]  /*a8c0*/  IADD3 R12, R11.reuse, 0x80, RZ ;  /* 0x000000800b0c7810 */ /* 0x040fe40007ffe0ff */
[----:B------:R-:W-:Y:S02]  /*a8d0*/  IADD3 R4, R11, 0x70, RZ ;  /* 0x000000700b047810 */ /* 0x000fe40007ffe0ff */
[----:B------:R-:W-:Y:S01]  /*a8e0*/  @P0 IADD3 R4, R12, 0x10, RZ ;  /* 0x000000100c040810 */ /* 0x000fe20007ffe0ff */
[----:B------:R-:W-:Y:S01]  /*a8f0*/  IMAD.MOV.U32 R12, RZ, RZ, 0x40 ;  /* 0x00000040ff0c7424 */ /* 0x000fe200078e00ff */
[----:B------:R-:W-:Y:S02]  /*a900*/  F2FP.PACK_AB R88, R89, R88 ;  /* 0x000000585958723e */ /* 0x000fe400000000ff */
[----:B------:R-:W-:Y:S01]  /*a910*/  F2FP.PACK_AB R90, R91, R90 ;  /* 0x0000005a5b5a723e */ /* 0x000fe200000000ff */
[----:B------:R-:W-:Y:S01]  /*a920*/  IMAD.IADD R9, R9, 0x1, R4 ;  /* 0x0000000109097824 */ /* 0x000fe200078e0204 */
[----:B------:R-:W-:-:S02]  /*a930*/  SEL R12, R12, 0xffffffc0, !P2 ;  /* 0xffffffc00c0c7807 */ /* 0x000fc40005000000 */
[----:B------:R-:W-:Y:S02]  /*a940*/  F2FP.PACK_AB R84, R85, R84 ;  /* 0x000000545554723e */ /* 0x000fe400000000ff */
[----:B------:R-:W-:Y:S01]  /*a950*/  F2FP.PACK_AB R86, R87, R86 ;  /* 0x000000565756723e */ /* 0x000fe200000000ff */
[----:B------:R-:W-:Y:S01]  /*a960*/  IMAD.IADD R14, R11, 0x1, R12 ;  /* 0x000000010b0e7824 */ /* 0x000fe200078e020c */
[----:B------:R-:W-:Y:S01]  /*a970*/  F2FP.PACK_AB R80, R81, R80 ;  /* 0x000000505150723e */ /* 0x000fe200000000ff */
[C---:B------:R-:W-:Y:S01]  /*a980*/  IMAD.IADD R15, R12.reuse, 0x1, R4 ;  /* 0x000000010c0f7824 */ /* 0x040fe200078e0204 */
[----:B------:R-:W-:Y:S01]  /*a990*/  F2FP.PACK_AB R82, R83, R82 ;  /* 0x000000525352723e */ /* 0x000fe200000000ff */
[----:B------:R-:W-:Y:S01]  /*a9a0*/  IMAD.IADD R16, R12, 0x1, R13 ;  /* 0x000000010c107824 */ /* 0x000fe200078e020d */
[----:B------:R-:W-:Y:S01]  /*a9b0*/  STS [R11+0x80], R128 ;  /* 0x000080800b007388 */ /* 0x000fe20000000800 */
[----:B------:R-:W-:Y:S01]  /*a9c0*/  IMAD.IADD R12, R9, 0x1, R12 ;  /* 0x00000001090c7824 */ /* 0x000fe200078e020c */
[----:B------:R-:W-:-:S02]  /*a9d0*/  F2FP.PACK_AB R76, R77, R76 ;  /* 0x0000004c4d4c723e */ /* 0x000fc400000000ff */
[----:B------:R-:W-:Y:S01]  /*a9e0*/  STS [R11+0x480], R130 ;  /* 0x000480820b007388 */ /* 0x000fe20000000800 */
[----:B------:R-:W-:Y:S02]  /*a9f0*/  F2FP.PACK_AB R78, R79, R78 ;  /* 0x0000004e4f4e723e */ /* 0x000fe400000000ff */
[----:B------:R-:W-:Y:S01]  /*aa00*/  F2FP.PACK_AB R72, R73, R72 ;  /* 0x000000484948723e */ /* 0x000fe200000000ff */
[----:B------:R-:W-:Y:S01]  /*aa10*/  STS [R4], R124 ;  /* 0x0000007c04007388 */ /* 0x000fe20000000800 */
[----:B------:R-:W-:Y:S02]  /*aa20*/  F2FP.PACK_AB R74, R75, R74 ;  /* 0x0000004a4b4a723e */ /* 0x000fe400000000ff */
[----:B------:R-:W-:Y:S01]  /*aa30*/  F2FP.PACK_AB R2, R2, R70 ;  /* 0x000000460202723e */ /* 0x000fe200000000ff */
[----:B------:R-:W-:Y:S01]  /*aa40*/  STS [R4+0x400], R126 ;  /* 0x0004007e04007388 */ /* 0x000fe20000000800 */
[----:B------:R-:W-:-:S03]  /*aa50*/  PLOP3.LUT P1, PT, PT, PT, UP1, 0x80, 0x0 ;  /* 0x000000000000781c */ /* 0x000fc60003f2f018 */
[----:B------:R-:W-:Y:S04]  /*aa60*/  STS [R13+0x80], R120 ;  /* 0x000080780d007388 */ /* 0x000fe80000000800 */
[----:B------:R-:W-:Y:S04]  /*aa70*/  STS [R13+0x480], R122 ;  /* 0x0004807a0d007388 */ /* 0x000fe80000000800 */
[----:B------:R-:W-:Y:S04]  /*aa80*/  STS [R9], R116 ;  /* 0x0000007409007388 */ /* 0x000fe80000000800 */
[----:B------:R-:W-:Y:S04]  /*aa90*/  STS [R9+0x400], R118 ;  /* 0x0004007609007388 */ /* 0x000fe80000000800 */
        /* <DEDUP_REMOVED lines=19> */
[----:B------:R2:W-:Y:S04]  /*abd0*/  STS [R15+0x4400], R78 ;  /* 0x0044004e0f007388 */ /* 0x0005e80000000800 */
[----:B------:R-:W-:Y:S04]  /*abe0*/  STS [R16+0x4080], R72 ;  /* 0x0040804810007388 */ /* 0x000fe80000000800 */
[----:B------:R-:W-:Y:S04]  /*abf0*/  STS [R16+0x4480], R74 ;  /* 0x0044804a10007388 */ /* 0x000fe80000000800 */
[----:B------:R-:W-:Y:S04]  /*ac00*/  STS [R12+0x4000], R68 ;  /* 0x004000440c007388 */ /* 0x000fe80000000800 */
[----:B------:R3:W-:Y:S01]  /*ac10*/  STS [R12+0x4400], R2 ;  /* 0x004400020c007388 */ /* 0x0007e20000000800 */
[----:B-1----:R-:W-:-:S02]  /*ac20*/  IMAD.U32 R14, RZ, RZ, UR4 ;  /* 0x00000004ff0e7e24 */ /* 0x002fc4000f8e00ff */
[----:B--2---:R-:W-:Y:S01]  /*ac30*/  IMAD.U32 R15, RZ, RZ, UR5 ;  /* 0x00000005ff0f7e24 */ /* 0x004fe2000f8e00ff */
[----:B------:R-:W-:Y:S06]  /*ac40*/  BAR.SYNC.DEFER_BLOCKING 0x1, 0x100 ;  /* 0x0044000000007b1d */ /* 0x000fec0000010000 */
[----:B------:R-:W-:Y:S02]  /*ac50*/  ULDC.64 UR4, c[0x0][0x508] ;  /* 0x0001420000047ab9 */ /* 0x000fe40000000a00 */
[----:B------:R-:W-:Y:S01]  /*ac60*/  UISETP.NE.U32.AND UP0, UPT, URZ, UR4, UPT ;  /* 0x000000043f00728c */ /* 0x000fe2000bf05070 */
[----:B------:R-:W2:Y:S03]  /*ac70*/  @P1 LDG.E R4, [R14.64] ;  /* 0x0000000c0e041981 */ /* 0x000ea6000c1e1900 */
[----:B------:R-:W-:Y:S01]  /*ac80*/  UISETP.NE.AND.EX UP0, UPT, URZ, UR5, UPT, UP0 ;  /* 0x000000053f00728c */ /* 0x000fe2000bf05300 */
[----:B---3--:R-:W-:-:S02]  /*ac90*/  IMAD.MOV.U32 R2, RZ, RZ, c[0x0][0x388] ;  /* 0x0000e200ff027624 */ /* 0x008fc400078e00ff */
[----:B------:R-:W-:-:S03]  /*aca0*/  ULDC.64 UR4, c[0x0][0x508] ;  /* 0x0001420000047ab9 */ /* 0x000fc60000000a00 */
[----:B------:R-:W-:-:S05]  /*acb0*/  PLOP3.LUT P0, PT, PT, PT, UP0, 0x80, 0x0 ;  /* 0x000000000000781c */ /* 0x000fca0003f0f008 */
[----:B------:R-:W-:-:S06]  /*acc0*/  @UP0 UIMAD.WIDE UR4, UR11, UR6, UR4 ;  /* 0x000000060b0402a5 */ /* 0x000fcc000f8e0204 */
[----:B------:R-:W-:Y:S02]  /*acd0*/  IMAD.U32 R12, RZ, RZ, UR4 ;  /* 0x00000004ff0c7e24 */ /* 0x000fe4000f8e00ff */
[----:B------:R-:W-:-:S05]  /*ace0*/  IMAD.U32 R13, RZ, RZ, UR5 ;  /* 0x00000005ff0d7e24 */ /* 0x000fca000f8e00ff */
[----:B------:R1:W5:Y:S01]  /*acf0*/  @P0 LDG.E R2, [R12.64] ;  /* 0x0000000c0c020981 */ /* 0x000362000c1e1900 */
[----:B------:R-:W-:Y:S02]  /*ad00*/  UMOV UR16, URZ ;  /* 0x0000003f00107c82 */ /* 0x000fe40008000000 */
[----:B------:R-:W-:Y:S01]  /*ad10*/  UMOV UR17, URZ ;  /* 0x0000003f00117c82 */ /* 0x000fe20008000000 */
[----:B--2---:R-:W2:Y:S02]  /*ad20*/  @P1 R2UR UR5, R4 ;  /* 0x00000000040513c2 */ /* 0x004ea400000e0000 */
[----:B--2---:R-:W-:Y:S02]  /*ad30*/  @UP1 USHF.R.S32.HI UR4, URZ, 0x1f, UR5 ;  /* 0x0000001f3f041899 */ /* 0x004fe40008011405 */
[----:B------:R-:W-:-:S05]  /*ad40*/  @UP1 UMOV UR16, UR5 ;  /* 0x0000000500101c82 */ /* 0x000fca0008000000 */
[----:B------:R-:W-:Y:S01]  /*ad50*/  @UP1 UMOV UR17, UR4 ;  /* 0x0000000400111c82 */ /* 0x000fe20008000000 */
[----:B------:R-:W-:Y:S05]  /*ad60*/  @P0 BRA `(.L_x_31) ;  /* 0x0000004000000947 */ /* 0x000fea0003800000 */
[----:B-1----:R-:W-:Y:S05]  /*ad70*/  @!P1 BRA `(.L_x_31) ;  /* 0x0000003000009947 */ /* 0x002fea0003800000 */
[----:B-----5:R1:W2:Y:S04]  /*ad80*/  LDG.E R2, [R14.64] ;  /* 0x0000000c0e027981 */ /* 0x0202a8000c1e1900 */
[----:B-1----:R-:W2:Y:S02]  /*ad90*/  LDG.E R14, [R14.64+0x4] ;  /* 0x0000040c0e0e7981 */ /* 0x002ea4000c1e1900 */
[----:B--2---:R-:W-:Y:S02]  /*ada0*/  IADD3 R2, -R2, R14, RZ ;  /* 0x0000000e02027210 */ /* 0x004fe40007ffe1ff */
.L_x_31:
[----:B-1----:R-:W-:Y:S01]  /*adb0*/  LOP3.LUT R4, R8, 0xffffffe0, RZ, 0xc0, !PT ;  /* 0xffffffe008047812 */ /* 0x002fe200078ec0ff */
[----:B------:R-:W1:Y:S01]  /*adc0*/  S2R R36, SR_CTAID.X ;  /* 0x0000000000247919 */ /* 0x000e620000002500 */
[----:B------:R-:W-:Y:S01]  /*add0*/  SHF.R.S32.HI R11, RZ, 0x1f, R10 ;  /* 0x0000001fff0b7819 */ /* 0x000fe2000001140a */
[----:B------:R-:W-:Y:S01]  /*ade0*/  ULDC.64 UR4, c[0x0][0x490] ;  /* 0x0001240000047ab9 */ /* 0x000fe20000000a00 */
[----:B------:R-:W-:Y:S01]  /*adf0*/  LEA.HI R9, R5, R5, RZ, 0x1 ;  /* 0x0000000505097211 */ /* 0x000fe200078f08ff */
[----:B------:R-:W-:Y:S01]  /*ae00*/  IMAD.IADD R4, R0, 0x1, -R4 ;  /* 0x0000000100047824 */ /* 0x000fe200078e0a04 */
[----:B------:R-:W-:Y:S01]  /*ae10*/  LEA.HI R11, R11, R10, RZ, 0x3 ;  /* 0x0000000a0b0b7211 */ /* 0x000fe200078f18ff */
[----:B------:R-:W-:Y:S01]  /*ae20*/  UIMAD UR14, UR8, UR4, URZ ;  /* 0x00000004080e72a4 */ /* 0x000fe2000f8e023f */
[----:B------:R-:W-:Y:S01]  /*ae30*/  LOP3.LUT R9, R9, 0x1ffffffe, RZ, 0xc0, !PT ;  /* 0x1ffffffe09097812 */ /* 0x000fe200078ec0ff */
[----:B------:R-:W-:Y:S01]  /*ae40*/  USHF.R.S32.HI UR10, URZ, 0x1f, UR11 ;  /* 0x0000001f3f0a7899 */ /* 0x000fe2000801140b */
[----:B------:R-:W-:Y:S01]  /*ae50*/  SHF.R.S32.HI R8, RZ, 0x1f, R4 ;  /* 0x0000001fff087819 */ /* 0x000fe20000011404 */
[----:B------:R-:W-:Y:S01]  /*ae60*/  UMOV UR20, UR16 ;  /* 0x0000001000147c82 */ /* 0x000fe20008000000 */
[----:B------:R-:W-:Y:S01]  /*ae70*/  LOP3.LUT R11, R11, 0xffffff8, RZ, 0xc0, !PT ;  /* 0x0ffffff80b0b7812 */ /* 0x000fe200078ec0ff */
[----:B------:R-:W-:Y:S01]  /*ae80*/  IMAD.IADD R5, R5, 0x1, -R9 ;  /* 0x0000000105057824 */ /* 0x000fe200078e0a09 */
[----:B------:R-:W-:Y:S01]  /*ae90*/  LEA.HI R8, R8, R4, RZ, 0x2 ;  /* 0x0000000408087211 */ /* 0x000fe200078f10ff */
[----:B------:R-:W-:Y:S01]  /*aea0*/  UMOV UR21, UR17 ;  /* 0x0000001100157c82 */ /* 0x000fe20008000000 */
[----:B------:R-:W-:Y:S01]  /*aeb0*/  LOP3.LUT P2, RZ, R4, 0x3, RZ, 0xc0, !PT ;  /* 0x0000000304ff7812 */ /* 0x000fe2000784c0ff */
[----:B------:R-:W-:Y:S01]  /*aec0*/  IMAD.IADD R11, R10, 0x1, -R11 ;  /* 0x000000010a0b7824 */ /* 0x000fe200078e0a0b */
[----:B------:R-:W-:Y:S01]  /*aed0*/  SHF.R.S32.HI R8, RZ, 0x2, R8 ;  /* 0x00000002ff087819 */ /* 0x000fe20000011408 */
[----:B------:R-:W-:Y:S01]  /*aee0*/  IMAD.MOV.U32 R10, RZ, RZ, c[0x0][0x4e8] ;  /* 0x00013a00ff0a7624 */ /* 0x000fe200078e00ff */
[----:B------:R-:W-:Y:S01]  /*aef0*/  UIMAD.WIDE.U32 UR20, UR9, UR4, UR20 ;  /* 0x00000004091472a5 */ /* 0x000fe2000f8e0014 */
[----:B-----5:R-:W-:Y:S01]  /*af00*/  IMAD R2, R2, c[0x0][0x4e8], RZ ;  /* 0x00013a0002027a24 */ /* 0x020fe200078e02ff */
[----:B------:R-:W-:Y:S01]  /*af10*/  UIMAD UR14, UR9, UR5, UR14 ;  /* 0x00000005090e72a4 */ /* 0x000fe2000f8e020e */
[----:B------:R-:W-:Y:S01]  /*af20*/  IMAD R9, R11, 0x10, R8 ;  /* 0x000000100b097824 */ /* 0x000fe200078e0208 */
[----:B------:R-:W-:Y:S01]  /*af30*/  ISETP.NE.AND P1, PT, R10, 0x1, PT ;  /* 0x000000010a00780c */ /* 0x000fe20003f25270 */
[----:B------:R-:W-:Y:S01]  /*af40*/  USEL UR10, UR10, URZ, !UP1 ;  /* 0x0000003f0a0a7287 */ /* 0x000fe2000c800000 */
[----:B------:R-:W-:Y:S01]  /*af50*/  LEA.HI R10, R3, R0, RZ, 0x3 ;  /* 0x00000000030a7211 */ /* 0x000fe200078f18ff */
[--C-:B------:R-:W-:Y:S01]  /*af60*/  IMAD R5, R5, 0x8, R9.reuse ;  /* 0x0000000805057824 */ /* 0x100fe200078e0209 */
[----:B------:R-:W-:Y:S01]  /*af70*/  ULDC.64 UR6, c[0x0][0x498] ;  /* 0x0001260000067ab9 */ /* 0x000fe20000000a00 */
[C---:B-1----:R-:W-:Y:S01]  /*af80*/  IMAD R9, R36.reuse, 0x80, R9 ;  /* 0x0000008024097824 */ /* 0x042fe200078e0209 */
[----:B------:R-:W-:Y:S01]  /*af90*/  UIADD3 UR15, UR21, UR14, URZ ;  /* 0x0000000e150f7290 */ /* 0x000fe2000fffe03f */
[----:B------:R-:W-:Y:S01]  /*afa0*/  IMAD R8, R36, 0x80, R5 ;  /* 0x0000008024087824 */ /* 0x000fe200078e0205 */
[----:B------:R-:W-:Y:S01]  /*afb0*/  UIMAD UR14, UR10, UR6, URZ ;  /* 0x000000060a0e72a4 */ /* 0x000fe2000f8e023f */
[----:B------:R-:W-:Y:S01]  /*afc0*/  LOP3.LUT R11, R10, 0xfffffff8, RZ, 0xc0, !PT ;  /* 0xfffffff80a0b7812 */ /* 0x000fe200078ec0ff */
[----:B------:R-:W-:Y:S01]  /*afd0*/  USEL UR11, UR11, URZ, !UP1 ;  /* 0x0000003f0b0b7287 */ /* 0x000fe2000c800000 */
[----:B------:R-:W-:Y:S01]  /*afe0*/  IMAD.MOV.U32 R16, RZ, RZ, R8 ;  /* 0x000000ffff107224 */ /* 0x000fe200078e0008 */
[----:B------:R-:W-:Y:S01]  /*aff0*/  ULDC.64 UR4, c[0x0][0x3a0] ;  /* 0x0000e80000047ab9 */ /* 0x000fe20000000a00 */
[----:B------:R-:W-:Y:S01]  /*b000*/  @P1 IMAD.HI.U32 R5, R8, c[0x0][0x4ec], RZ ;  /* 0x00013b0008051a27 */ /* 0x000fe200078e00ff */
[----:B------:R-:W-:Y:S01]  /*b010*/  UIMAD UR7, UR11, UR7, UR14 ;  /* 0x000000070b0772a4 */ /* 0x000fe2000f8e020e */
[----:B------:R-:W-:Y:S01]  /*b020*/  BSSY B0, `(.L_x_32) ;  /* 0x0000063000007945 */ /* 0x000fe20003800000 */
[----:B------:R-:W-:-:S02]  /*b030*/  UIMAD.WIDE.U32 UR18, UR16, UR4, URZ ;  /* 0x00000004101272a5 */ /* 0x000fc4000f8e003f */
[----:B------:R-:W-:Y:S01]  /*b040*/  @P1 SHF.R.U32.HI R16, RZ, c[0x0][0x4f0], R5 ;  /* 0x00013c00ff101a19 */ /* 0x000fe20000011605 */
[----:B------:R-:W-:Y:S02]  /*b050*/  UMOV UR14, UR20 ;  /* 0x00000014000e7c82 */ /* 0x000fe40008000000 */
[----:B------:R-:W-:Y:S01]  /*b060*/  UIMAD.WIDE.U32 UR14, UR11, UR6, UR14 ;  /* 0x000000060b0e72a5 */ /* 0x000fe2000f8e000e */
[--C-:B------:R-:W-:Y:S01]  /*b070*/  SHF.R.S32.HI R4, RZ, 0x1f, R16.reuse ;  /* 0x0000001fff047819 */ /* 0x100fe20000011410 */
[----:B------:R-:W-:Y:S01]  /*b080*/  IMAD.MOV R5, RZ, RZ, -R16 ;  /* 0x000000ffff057224 */ /* 0x000fe200078e0a10 */
[----:B------:R-:W-:-:S03]  /*b090*/  UIMAD UR4, UR17, UR4, URZ ;  /* 0x00000004110472a4 */ /* 0x000fc6000f8e023f */
[----:B------:R-:W-:Y:S01]  /*b0a0*/  IMAD R5, R5, c[0x0][0x4e8], R8 ;  /* 0x00013a0005057a24 */ /* 0x000fe200078e0208 */
[----:B------:R-:W-:Y:S01]  /*b0b0*/  LEA.HI R8, R3, R0, RZ, 0x6 ;  /* 0x0000000003087211 */ /* 0x000fe200078f30ff */
[----:B------:R-:W-:Y:S01]  /*b0c0*/  IMAD.IADD R0, R0, 0x1, -R11 ;  /* 0x0000000100007824 */ /* 0x000fe200078e0a0b */
[----:B------:R-:W-:Y:S01]  /*b0d0*/  MOV R3, UR7 ;  /* 0x0000000700037c02 */ /* 0x000fe20008000f00 */
[----:B------:R-:W-:Y:S01]  /*b0e0*/  UIMAD UR16, UR16, UR5, UR4 ;  /* 0x00000005101072a4 */ /* 0x000fe2000f8e0204 */
[----:B------:R-:W-:Y:S02]  /*b0f0*/  IADD3 R16, P0, R16, UR14, RZ ;  /* 0x0000000e10107c10 */ /* 0x000fe4000ff1e0ff */
[----:B------:R-:W-:Y:S01]  /*b100*/  SHF.R.S32.HI R11, RZ, 0x1f, R5 ;  /* 0x0000001fff0b7819 */ /* 0x000fe20000011405 */
[----:B------:R-:W-:Y:S01]  /*b110*/  ULDC.64 UR4, c[0x0][0x3e8] ;  /* 0x0000fa0000047ab9 */ /* 0x000fe20000000a00 */
[----:B------:R-:W-:Y:S01]  /*b120*/  IADD3.X R17, R4, UR15, R3, P0, !PT ;  /* 0x0000000f04117c10 */ /* 0x000fe200087fe403 */
[----:B------:R-:W-:Y:S01]  /*b130*/  UIADD3 UR17, UR19, UR16, URZ ;  /* 0x0000001013117290 */ /* 0x000fe2000fffe03f */
[----:B------:R-:W-:Y:S01]  /*b140*/  SHF.R.S32.HI R3, RZ, 0x3, R10 ;  /* 0x00000003ff037819 */ /* 0x000fe2000001140a */
[----:B------:R-:W-:Y:S01]  /*b150*/  IMAD R4, R11, c[0x0][0x488], RZ ;  /* 0x000122000b047a24 */ /* 0x000fe200078e02ff */
[----:B------:R-:W-:Y:S01]  /*b160*/  UIMAD UR8, UR8, UR4, URZ ;  /* 0x00000004080872a4 */ /* 0x000fe2000f8e023f */
[----:B------:R-:W-:Y:S01]  /*b170*/  IMAD.WIDE.U32 R16, R5, c[0x0][0x488], R16 ;  /* 0x0001220005107a25 */ /* 0x000fe200078e0010 */
[----:B------:R-:W-:Y:S01]  /*b180*/  UMOV UR16, UR18 ;  /* 0x0000001200107c82 */ /* 0x000fe20008000000 */
[----:B------:R-:W-:Y:S01]  /*b190*/  SHF.L.U32 R8, R8, 0x3, RZ ;  /* 0x0000000308087819 */ /* 0x000fe200000006ff */
[----:B------:R-:W-:Y:S01]  /*b1a0*/  UIMAD UR8, UR9, UR5, UR8 ;  /* 0x00000005090872a4 */ /* 0x000fe2000f8e0208 */
[----:B------:R-:W-:Y:S01]  /*b1b0*/  IMAD.SHL.U32 R12, R3, 0x40, RZ ;  /* 0x00000040030c7824 */ /* 0x000fe200078e00ff */
[----:B------:R-:W-:Y:S01]  /*b1c0*/  UIMAD.WIDE.U32 UR16, UR9, UR4, UR16 ;  /* 0x00000004091072a5 */ /* 0x000fe2000f8e0010 */
[----:B------:R-:W-:-:S02]  /*b1d0*/  IMAD R14, R0, 0x20, R3 ;  /* 0x00000020000e7824 */ /* 0x000fc400078e0203 */
[----:B------:R-:W-:Y:S01]  /*b1e0*/  IMAD R5, R5, c[0x0][0x48c], R4 ;  /* 0x0001230005057a24 */ /* 0x000fe200078e0204 */
[----:B------:R-:W-:Y:S01]  /*b1f0*/  LOP3.LUT R12, R12, 0x1c0, RZ, 0xc0, !PT ;  /* 0x000001c00c0c7812 */ /* 0x000fe200078ec0ff */
[----:B------:R-:W-:Y:S01]  /*b200*/  IMAD.SHL.U32 R0, R0, 0x8, RZ ;  /* 0x0000000800007824 */ /* 0x000fe200078e00ff */
[----:B------:R-:W-:Y:S01]  /*b210*/  LEA R4, P0, R16, c[0x0][0x450], 0x2 ;  /* 0x0001140010047a11 */ /* 0x000fe200078010ff */
[----:B------:R-:W-:Y:S01]  /*b220*/  IMAD R14, R36, 0x80, R14 ;  /* 0x00000080240e7824 */ /* 0x000fe200078e020e */
[----:B------:R-:W-:Y:S01]  /*b230*/  IADD3 R5, R17, R5, RZ ;  /* 0x0000000511057210 */ /* 0x000fe20007ffe0ff */
[----:B------:R-:W-:Y:S01]  /*b240*/  ULDC.64 UR4, c[0x0][0x3f0] ;  /* 0x0000fc0000047ab9 */ /* 0x000fe20000000a00 */
[----:B------:R-:W-:Y:S01]  /*b250*/  LOP3.LUT R10, R12, 0x38, R0, 0xf8, !PT ;  /* 0x000000380c0a7812 */ /* 0x000fe200078ef800 */
[----:B------:R-:W-:Y:S01]  /*b260*/  @P1 IMAD.HI.U32 R11, R14, c[0x0][0x4ec], RZ ;  /* 0x00013b000e0b1a27 */ /* 0x000fe200078e00ff */
[----:B------:R-:W-:Y:S01]  /*b270*/  SHF.R.U32.HI R12, RZ, 0x3, R12 ;  /* 0x00000003ff0c7819 */ /* 0x000fe2000001160c */
[----:B------:R-:W-:Y:S01]  /*b280*/  UIADD3 UR9, UR17, UR8, URZ ;  /* 0x0000000811097290 */ /* 0x000fe2000fffe03f */
[----:B------:R-:W-:Y:S01]  /*b290*/  LEA.HI.X R5, R16, c[0x0][0x454], R5, 0x2, P0 ;  /* 0x0001150010057a11 */ /* 0x000fe200000f1405 */
[--C-:B------:R-:W-:Y:S01]  /*b2a0*/  IMAD.MOV.U32 R13, RZ, RZ, R14.reuse ;  /* 0x000000ffff0d7224 */ /* 0x100fe200078e000e */
[----:B------:R-:W-:Y:S01]  /*b2b0*/  UIMAD UR10, UR10, UR4, URZ ;  /* 0x000000040a0a72a4 */ /* 0x000fe2000f8e023f */
[----:B------:R-:W-:Y:S01]  /*b2c0*/  @P1 SHF.R.U32.HI R13, RZ, c[0x0][0x4f0], R11 ;  /* 0x00013c00ff0d1a19 */ /* 0x000fe2000001160b */
[----:B------:R-:W-:Y:S01]  /*b2d0*/  UMOV UR8, UR16 ;  /* 0x0000001000087c82 */ /* 0x000fe20008000000 */
[----:B------:R-:W-:Y:S01]  /*b2e0*/  LOP3.LUT R12, R10, R12, RZ, 0x3c, !PT ;  /* 0x0000000c0a0c7212 */ /* 0x000fe200078e3cff */
[----:B------:R-:W-:Y:S01]  /*b2f0*/  SHFL.IDX PT, R11, R5, RZ, 0x1c1f ;  /* 0x001c1fff050b7589 */ /* 0x000fe200000e0000 */
[----:B------:R-:W-:Y:S01]  /*b300*/  UIMAD UR5, UR11, UR5, UR10 ;  /* 0x000000050b0572a4 */ /* 0x000fe2000f8e020a */
[--C-:B------:R-:W-:Y:S01]  /*b310*/  IMAD.MOV R15, RZ, RZ, -R13.reuse ;  /* 0x000000ffff0f7224 */ /* 0x100fe200078e0a0d */
[----:B------:R-:W-:Y:S01]  /*b320*/  UIMAD.WIDE.U32 UR8, UR11, UR4, UR8 ;  /* 0x000000040b0872a5 */ /* 0x000fe2000f8e0008 */
[----:B------:R-:W1:Y:S01]  /*b330*/  SHFL.IDX PT, R10, R4, RZ, 0x1c1f ;  /* 0x001c1fff040a7589 */ /* 0x000e6200000e0000 */
[----:B------:R-:W-:Y:S01]  /*b340*/  SHF.R.S32.HI R16, RZ, 0x1f, R13 ;  /* 0x0000001fff107819 */ /* 0x000fe2000001140d */
[----:B------:R-:W-:Y:S01]  /*b350*/  IMAD R15, R15, c[0x0][0x4e8], R14 ;  /* 0x00013a000f0f7a24 */ /* 0x000fe200078e020e */
[----:B------:R-:W-:Y:S01]  /*b360*/  UIADD3 UR5, UR9, UR5, URZ ;  /* 0x0000000509057290 */ /* 0x000fe2000fffe03f */
[----:B------:R-:W-:Y:S01]  /*b370*/  SHFL.IDX PT, R4, R4, 0x1, 0x1c1f ;  /* 0x003c1f0004047f89 */ /* 0x000fe200000e0000 */
[C---:B------:R-:W-:Y:S01]  /*b380*/  IADD3 R14, R9.reuse, 0x8, RZ ;  /* 0x00000008090e7810 */ /* 0x040fe20007ffe0ff */
[----:B------:R-:W-:Y:S01]  /*b390*/  IMAD.U32 R19, RZ, RZ, UR9 ;  /* 0x00000009ff137e24 */ /* 0x000fe2000f8e00ff */
[-C--:B------:R-:W-:Y:S01]  /*b3a0*/  ISETP.GE.OR P0, PT, R9, R2.reuse, P2 ;  /* 0x000000020900720c */ /* 0x080fe20001706670 */
[----:B------:R-:W2:Y:S01]  /*b3b0*/  SHFL.IDX PT, R5, R5, 0x1, 0x1c1f ;  /* 0x003c1f0005057f89 */ /* 0x000ea200000e0000 */
[----:B------:R-:W-:Y:S01]  /*b3c0*/  IMAD.U32 R18, RZ, RZ, UR8 ;  /* 0x00000008ff127e24 */ /* 0x000fe2000f8e00ff */
[----:B------:R-:W-:Y:S01]  /*b3d0*/  ISETP.GE.OR P2, PT, R14, R2, P2 ;  /* 0x000000020e00720c */ /* 0x000fe20001746670 */
[----:B------:R-:W-:Y:S01]  /*b3e0*/  IMAD.U32 R19, RZ, RZ, UR5 ;  /* 0x00000005ff137e24 */ /* 0x000fe2000f8e00ff */
[----:B------:R-:W-:Y:S01]  /*b3f0*/  SHF.R.S32.HI R9, RZ, 0x1f, R15 ;  /* 0x0000001fff097819 */ /* 0x000fe2000001140f */
[----:B------:R-:W-:Y:S01]  /*b400*/  IMAD R16, R16, c[0x0][0x3e0], RZ ;  /* 0x0000f80010107a24 */ /* 0x000fe200078e02ff */
[----:B------:R-:W-:Y:S01]  /*b410*/  LOP3.LUT R8, R12, 0x7ffffe00, R8, 0xf8, !PT ;  /* 0x7ffffe000c087812 */ /* 0x000fe200078ef808 */
[----:B------:R-:W-:Y:S01]  /*b420*/  IMAD.WIDE.U32 R18, R13, c[0x0][0x3e0], R18 ;  /* 0x0000f8000d127a25 */ /* 0x000fe200078e0012 */
[----:B------:R-:W-:-:S03]  /*b430*/  IADD3 R37, R0, 0x40, RZ ;  /* 0x0000004000257810 */ /* 0x000fc60007ffe0ff */
[----:B------:R-:W-:Y:S02]  /*b440*/  IMAD R16, R13, c[0x0][0x3e4], R16 ;  /* 0x0000f9000d107a24 */ /* 0x000fe400078e0210 */
[----:B------:R-:W-:Y:S02]  /*b450*/  IMAD R9, R9, c[0x0][0x3d8], RZ ;  /* 0x0000f60009097a24 */ /* 0x000fe400078e02ff */
[----:B------:R-:W-:Y:S01]  /*b460*/  IMAD.IADD R19, R19, 0x1, R16 ;  /* 0x0000000113137824 */ /* 0x000fe200078e0210 */
[----:B-1----:R1:W-:Y:S01]  /*b470*/  @!P0 ST.E [R10.64], R6 ;  /* 0x000000060a008985 */ /* 0x0023e2000c10190c */
[----:B------:R-:W-:Y:S02]  /*b480*/  IMAD.SHL.U32 R16, R8, 0x2, RZ ;  /* 0x0000000208107824 */ /* 0x000fe400078e00ff */
[C---:B------:R-:W-:Y:S02]  /*b490*/  IMAD R17, R15.reuse, c[0x0][0x3dc], R9 ;  /* 0x0000f7000f117a24 */ /* 0x040fe400078e0209 */
[----:B------:R-:W-:Y:S01]  /*b4a0*/  IMAD.WIDE.U32 R38, R15, c[0x0][0x3d8], R18 ;  /* 0x0000f6000f267a25 */ /* 0x000fe200078e0012 */
[----:B--2---:R1:W-:Y:S03]  /*b4b0*/  @!P2 ST.E [R4.64], R7 ;  /* 0x000000070400a985 */ /* 0x0043e6000c10190c */
[----:B------:R-:W-:Y:S01]  /*b4c0*/  IMAD.IADD R17, R39, 0x1, R17 ;  /* 0x0000000127117824 */ /* 0x000fe200078e0211 */
[----:B------:R-:W-:Y:S01]  /*b4d0*/  LEA R39, P0, R38, c[0x0][0x380], 0x1 ;  /* 0x0000e00026277a11 */ /* 0x000fe200078008ff */
[----:B------:R-:W-:Y:S01]  /*b4e0*/  IMAD R36, R36, 0x80, R3 ;  /* 0x0000008024247824 */ /* 0x000fe200078e0203 */
[----:B------:R1:W2:Y:S02]  /*b4f0*/  LDS.128 R28, [R16+0x1080] ;  /* 0x00108000101c7984 */ /* 0x0002a40000000c00 */
[----:B------:R-:W-:-:S02]  /*b500*/  LEA.HI.X R38, R38, c[0x0][0x384], R17, 0x1, P0 ;  /* 0x0000e10026267a11 */ /* 0x000fc400000f0c11 */
[----:B------:R1:W3:Y:S01]  /*b510*/  LDS.128 R24, [R16+0x2080] ;  /* 0x0020800010187984 */ /* 0x0002e20000000c00 */
[----:B------:R-:W-:-:S03]  /*b520*/  ISETP.GE.AND P0, PT, R36, R2, PT ;  /* 0x000000022400720c */ /* 0x000fc60003f06270 */
[----:B------:R1:W4:Y:S04]  /*b530*/  LDS.128 R20, [R16+0x3080] ;  /* 0x0030800010147984 */ /* 0x0003280000000c00 */
[----:B------:R1:W1:Y:S04]  /*b540*/  LDS.128 R12, [R16+0x5080] ;  /* 0x00508000100c7984 */ /* 0x0002680000000c00 */
[----:B------:R1:W1:Y:S04]  /*b550*/  LDS.128 R8, [R16+0x6080] ;  /* 0x0060800010087984 */ /* 0x0002680000000c00 */
[----:B------:R1:W1:Y:S04]  /*b560*/  LDS.128 R4, [R16+0x7080] ;  /* 0x0070800010047984 */ /* 0x0002680000000c00 */
[----:B------:R1:W1:Y:S04]  /*b570*/  SHFL.IDX PT, R40, R39, RZ, 0x181f ;  /* 0x00181fff27287589 */ /* 0x00026800000e0000 */
[----:B------:R1:W1:Y:S01]  /*b580*/  SHFL.IDX PT, R41, R38, RZ, 0x181f ;  /* 0x00181fff26297589 */ /* 0x00026200000e0000 */
[----:B------:R-:W-:Y:S05]  /*b590*/  @P0 BRA `(.L_x_33) ;  /* 0x000000b000000947 */ /* 0x000fea0003800000 */
[----:B------:R-:W5:Y:S01]  /*b5a0*/  LDS.128 R32, [R16+0x80] ;  /* 0x0000800010207984 */ /* 0x000f620000000c00 */
[----:B------:R-:W-:-:S02]  /*b5b0*/  ISETP.GE.AND P0, PT, R37, c[0x0][0x3c8], PT ;  /* 0x0000f20025007a0c */ /* 0x000fc40003f06270 */
[----:B------:R-:W-:Y:S01]  /*b5c0*/  ISETP.GE.AND P1, PT, R0, c[0x0][0x3c8], PT ;  /* 0x0000f20000007a0c */ /* 0x000fe20003f26270 */
[----:B-1----:R-:W1:Y:S10]  /*b5d0*/  LDS.128 R16, [R16+0x4080] ;  /* 0x0040800010107984 */ /* 0x002e740000000c00 */
[----:B------:R-:W-:-:S02]  /*b5e0*/  @!P0 SHF.R.S32.HI R3, RZ, 0x1f, R37 ;  /* 0x0000001fff038819 */ /* 0x000fc40000011425 */
[----:B------:R-:W-:Y:S02]  /*b5f0*/  @!P1 IMAD.WIDE R42, R0, 0x2, R40 ;  /* 0x00000002002a9825 */ /* 0x000fe400078e0228 */
[----:B------:R-:W-:-:S04]  /*b600*/  @!P0 LEA.HI R3, R3, R37, RZ, 0x3 ;  /* 0x0000002503038211 */ /* 0x000fc800078f18ff */
[----:B------:R-:W-:-:S05]  /*b610*/  @!P0 LOP3.LUT R3, R3, 0xfffffff8, RZ, 0xc0, !PT ;  /* 0xfffffff803038812 */ /* 0x000fca00078ec0ff */
[----:B------:R-:W-:Y:S01]  /*b620*/  @!P0 IMAD.WIDE R40, R3, 0x2, R40 ;  /* 0x0000000203288825 */ /* 0x000fe200078e0228 */
[----:B-----5:R4:W-:Y:S04]  /*b630*/  @!P1 ST.E.128 [R42.64], R32 ;  /* 0x000000202a009985 */ /* 0x0209e8000c101d0c */
[----:B-1----:R4:W-:Y:S02]  /*b640*/  @!P0 ST.E.128 [R40.64], R16 ;  /* 0x0000001028008985 */ /* 0x0029e4000c101d0c */
.L_x_33:
[----:B------:R-:W-:Y:S05]  /*b650*/  BSYNC B0 ;  /* 0x0000000000007941 */ /* 0x000fea0003800000 */
.L_x_32:
[----:B------:R-:W-:Y:S01]  /*b660*/  IADD3 R3, R36, 0x20, RZ ;  /* 0x0000002024037810 */ /* 0x000fe20007ffe0ff */
[----:B----4-:R4:W3:Y:S01]  /*b670*/  SHFL.IDX PT, R17, R38, 0x1, 0x181f ;  /* 0x00381f0026117f89 */ /* 0x0108e200000e0000 */
[----:B------:R-:W-:Y:S02]  /*b680*/  BSSY B0, `(.L_x_34) ;  /* 0x000000d000007945 */ /* 0x000fe40003800000 */
[----:B------:R-:W-:Y:S01]  /*b690*/  ISETP.GE.AND P0, PT, R3, R2, PT ;  /* 0x000000020300720c */ /* 0x000fe20003f06270 */
[----:B-1----:R4:W1:-:S12]  /*b6a0*/  SHFL.IDX PT, R16, R39, 0x1, 0x181f ;  /* 0x00381f0027107f89 */ /* 0x00285800000e0000 */
[----:B------:R-:W-:Y:S05]  /*b6b0*/  @P0 BRA `(.L_x_35) ;  /* 0x0000009000000947 */ /* 0x000fea0003800000 */
[----:B------:R-:W-:Y:S02]  /*b6c0*/  ISETP.GE.AND P0, PT, R37, c[0x0][0x3c8], PT ;  /* 0x0000f20025007a0c */ /* 0x000fe40003f06270 */
[----:B------:R-:W-:-:S11]  /*b6d0*/  ISETP.GE.AND P1, PT, R0, c[0x0][0x3c8], PT ;  /* 0x0000f20000007a0c */ /* 0x000fd60003f26270 */
[----:B------:R-:W-:Y:S02]  /*b6e0*/  @!P0 SHF.R.S32.HI R3, RZ, 0x1f, R37 ;  /* 0x0000001fff038819 */ /* 0x000fe40000011425 */
[----:B-1-3--:R-:W-:Y:S02]  /*b6f0*/  @!P1 IMAD.WIDE R18, R0, 0x2, R16 ;  /* 0x0000000200129825 */ /* 0x00afe400078e0210 */
[----:B------:R-:W-:-:S03]  /*b700*/  @!P0 LEA.HI R3, R3, R37, RZ, 0x3 ;  /* 0x0000002503038211 */ /* 0x000fc600078f18ff */
[----:B--2---:R1:W-:Y:S01]  /*b710*/  @!P1 ST.E.128 [R18.64], R28 ;  /* 0x0000001c12009985 */ /* 0x0043e2000c101d0c */
[----:B------:R-:W-:-:S05]  /*b720*/  @!P0 LOP3.LUT R3, R3, 0xfffffff8, RZ, 0xc0, !PT ;  /* 0xfffffff803038812 */ /* 0x000fca00078ec0ff */
[----:B------:R-:W-:-:S05]  /*b730*/  @!P0 IMAD.WIDE R16, R3, 0x2, R16 ;  /* 0x0000000203108825 */ /* 0x000fca00078e0210 */
[----:B------:R1:W-:Y:S02]  /*b740*/  @!P0 ST.E.128 [R16.64], R12 ;  /* 0x0000000c10008985 */ /* 0x0003e4000c101d0c */
.L_x_35:
[----:B------:R-:W-:Y:S05]  /*b750*/  BSYNC B0 ;  /* 0x0000000000007941 */ /* 0x000fea0003800000 */
.L_x_34:
[----:B------:R-:W-:Y:S01]  /*b760*/  IADD3 R3, R36, 0x40, RZ ;  /* 0x0000004024037810 */ /* 0x000fe20007ffe0ff */
[----:B-1----:R1:W4:Y:S01]  /*b770*/  SHFL.IDX PT, R13, R38, 0x2, 0x181f ;  /* 0x00581f00260d7f89 */ /* 0x00232200000e0000 */
[----:B------:R-:W-:Y:S02]  /*b780*/  BSSY B0, `(.L_x_36) ;  /* 0x000000d000007945 */ /* 0x000fe40003800000 */
[----:B------:R-:W-:Y:S01]  /*b790*/  ISETP.GE.AND P0, PT, R3, R2, PT ;  /* 0x000000020300720c */ /* 0x000fe20003f06270 */
[----:B------:R1:W3:-:S12]  /*b7a0*/  SHFL.IDX PT, R12, R39, 0x2, 0x181f ;  /* 0x00581f00270c7f89 */ /* 0x0002d800000e0000 */
[----:B------:R-:W-:Y:S05]  /*b7b0*/  @P0 BRA `(.L_x_37) ;  /* 0x0000009000000947 */ /* 0x000fea0003800000 */
[----:B------:R-:W-:Y:S02]  /*b7c0*/  ISETP.GE.AND P0, PT, R37, c[0x0][0x3c8], PT ;  /* 0x0000f20025007a0c */ /* 0x000fe40003f06270 */
[----:B------:R-:W-:-:S11]  /*b7d0*/  ISETP.GE.AND P1, PT, R0, c[0x0][0x3c8], PT ;  /* 0x0000f20000007a0c */ /* 0x000fd60003f26270 */
[----:B------:R-:W-:Y:S02]  /*b7e0*/  @!P0 SHF.R.S32.HI R3, RZ, 0x1f, R37 ;  /* 0x0000001fff038819 */ /* 0x000fe40000011425 */
[----:B---34-:R-:W-:Y:S02]  /*b7f0*/  @!P1 IMAD.WIDE R14, R0, 0x2, R12 ;  /* 0x00000002000e9825 */ /* 0x018fe400078e020c */
[----:B------:R-:W-:-:S03]  /*b800*/  @!P0 LEA.HI R3, R3, R37, RZ, 0x3 ;  /* 0x0000002503038211 */ /* 0x000fc600078f18ff */
[----:B------:R3:W-:Y:S01]  /*b810*/  @!P1 ST.E.128 [R14.64], R24 ;  /* 0x000000180e009985 */ /* 0x0007e2000c101d0c */
[----:B------:R-:W-:-:S05]  /*b820*/  @!P0 LOP3.LUT R3, R3, 0xfffffff8, RZ, 0xc0, !PT ;  /* 0xfffffff803038812 */ /* 0x000fca00078ec0ff */
[----:B------:R-:W-:-:S05]  /*b830*/  @!P0 IMAD.WIDE R12, R3, 0x2, R12 ;  /* 0x00000002030c8825 */ /* 0x000fca00078e020c */
[----:B------:R3:W-:Y:S02]  /*b840*/  @!P0 ST.E.128 [R12.64], R8 ;  /* 0x000000080c008985 */ /* 0x0007e4000c101d0c */
.L_x_37:
[----:B------:R-:W-:Y:S05]  /*b850*/  BSYNC B0 ;  /* 0x0000000000007941 */ /* 0x000fea0003800000 */
.L_x_36:
[----:B------:R-:W-:Y:S01]  /*b860*/  IADD3 R36, R36, 0x60, RZ ;  /* 0x0000006024247810 */ /* 0x000fe20007ffe0ff */
[----:B---3--:R3:W1:Y:S03]  /*b870*/  SHFL.IDX PT, R9, R38, 0x3, 0x181f ;  /* 0x00781f0026097f89 */ /* 0x00866600000e0000 */
[----:B------:R-:W-:Y:S01]  /*b880*/  ISETP.GE.AND P0, PT, R36, R2, PT ;  /* 0x000000022400720c */ /* 0x000fe20003f06270 */
[----:B------:R3:W4:-:S12]  /*b890*/  SHFL.IDX PT, R8, R39, 0x3, 0x181f ;  /* 0x00781f0027087f89 */ /* 0x00071800000e0000 */
[----:B------:R-:W-:Y:S05]  /*b8a0*/  @P0 EXIT ;  /* 0x000000000000094d */ /* 0x000fea0003800000 */
[----:B------:R-:W-:-:S13]  /*b8b0*/  ISETP.GE.AND P0, PT, R0, c[0x0][0x3c8], PT ;  /* 0x0000f20000007a0c */ /* 0x000fda0003f06270 */
[----:B-1--4-:R-:W-:-:S05]  /*b8c0*/  @!P0 IMAD.WIDE R2, R0, 0x2, R8 ;  /* 0x0000000200028825 */ /* 0x012fca00078e0208 */
[----:B------:R1:W-:Y:S01]  /*b8d0*/  @!P0 ST.E.128 [R2.64], R20 ;  /* 0x0000001402008985 */ /* 0x0003e2000c101d0c */
[----:B------:R-:W-:-:S13]  /*b8e0*/  ISETP.GE.AND P0, PT, R37, c[0x0][0x3c8], PT ;  /* 0x0000f20025007a0c */ /* 0x000fda0003f06270 */
[----:B------:R-:W-:Y:S05]  /*b8f0*/  @P0 EXIT ;  /* 0x000000000000094d */ /* 0x000fea0003800000 */
[----:B------:R-:W-:-:S04]  /*b900*/  SHF.R.S32.HI R0, RZ, 0x1f, R37 ;  /* 0x0000001fff007819 */ /* 0x000fc80000011425 */
[----:B------:R-:W-:-:S04]  /*b910*/  LEA.HI R0, R0, R37, RZ, 0x3 ;  /* 0x0000002500007211 */ /* 0x000fc800078f18ff */
[----:B------:R-:W-:-:S05]  /*b920*/  LOP3.LUT R0, R0, 0xfffffff8, RZ, 0xc0, !PT ;  /* 0xfffffff800007812 */ /* 0x000fca00078ec0ff */
[----:B------:R-:W-:-:S05]  /*b930*/  IMAD.WIDE R8, R0, 0x2, R8 ;  /* 0x0000000200087825 */ /* 0x000fca00078e0208 */
[----:B------:R-:W-:Y:S01]  /*b940*/  ST.E.128 [R8.64], R4 ;  /* 0x0000000408007985 */ /* 0x000fe2000c101d0c */
[----:B------:R-:W-:Y:S05]  /*b950*/  EXIT ;  /* 0x000000000000794d */ /* 0x000fea0003800000 */
.L_x_30:
[----:B------:R-:W-:Y:S02]  /*b960*/  ULDC.64 UR4, c[0x0][0x500] ;  /* 0x0001400000047ab9 */ /* 0x000fe40000000a00 */
[----:B------:R-:W-:Y:S02]  /*b970*/  UISETP.NE.U32.AND UP1, UPT, URZ, UR4, UPT ;  /* 0x000000043f00728c */ /* 0x000fe4000bf25070 */
[----:B------:R-:W-:Y:S02]  /*b980*/  UMOV UR6, 0x4 ;  /* 0x0000000400067882 */ /* 0x000fe40000000000 */
[----:B------:R-:W-:-:S03]  /*b990*/  UISETP.NE.AND.EX UP1, UPT, URZ, UR5, UPT, UP1 ;  /* 0x000000053f00728c */ /* 0x000fc6000bf25310 */
[----:B------:R-:W-:Y:S02]  /*b9a0*/  ULDC.64 UR4, c[0x0][0x500] ;  /* 0x0001400000047ab9 */ /* 0x000fe40000000a00 */
[----:B------:R-:W-:Y:S01]  /*b9b0*/  UIMAD.WIDE UR4, UR11, UR6, UR4 ;  /* 0x000000060b0472a5 */ /* 0x000fe2000f8e0204 */
[----:B------:R-:W-:-:S05]  /*b9c0*/  PLOP3.LUT P1, PT, PT, PT, UP1, 0x80, 0x0 ;  /* 0x000000000000781c */ /* 0x000fca0003f2f018 */
[----:B------:R-:W-:Y:S01]  /*b9d0*/  IMAD.U32 R4, RZ, RZ, UR4 ;  /* 0x00000004ff047e24 */ /* 0x000fe2000f8e00ff */
[----:B------:R-:W-:Y:S01]  /*b9e0*/  MOV R5, UR5 ;  /* 0x0000000500057c02 */ /* 0x000fe20008000f00 */
[----:B------:R-:W-:-:S06]  /*b9f0*/  ULDC.64 UR4, c[0x0][0x508] ;  /* 0x0001420000047ab9 */ /* 0x000fcc0000000a00 */
[----:B-----5:R-:W2:Y:S01]  /*ba00*/  @P1 LDG.E R0, [R4.64] ;  /* 0x0000000c04001981 */ /* 0x020ea2000c1e1900 */
[----:B------:R-:W-:Y:S01]  /*ba10*/  UISETP.NE.U32.AND UP0, UPT, URZ, UR4, UPT ;  /* 0x000000043f00728c */ /* 0x000fe2000bf05070 */
[----:B------:R-:W-:-:S03]  /*ba20*/  IMAD.MOV.U32 R8, RZ, RZ, c[0x0][0x388] ;  /* 0x0000e200ff087624 */ /* 0x000fc600078e00ff */
[----:B------:R-:W-:-:S03]  /*ba30*/  UISETP.NE.AND.EX UP0, UPT, URZ, UR5, UPT, UP0 ;  /* 0x000000053f00728c */ /* 0x000fc6000bf05300 */
[----:B------:R-:W-:-:S03]  /*ba40*/  ULDC.64 UR4, c[0x0][0x508] ;  /* 0x0001420000047ab9 */ /* 0x000fc60000000a00 */
[----:B------:R-:W-:-:S05]  /*ba50*/  PLOP3.LUT P0, PT, PT, PT, UP0, 0x80, 0x0 ;  /* 0x000000000000781c */ /* 0x000fca0003f0f008 */
[----:B------:R-:W-:-:S06]  /*ba60*/  @UP0 UIMAD.WIDE UR4, UR11, UR6, UR4 ;  /* 0x000000060b0402a5 */ /* 0x000fcc000f8e0204 */
[----:B------:R-:W-:Y:S01]  /*ba70*/  MOV R2, UR4 ;  /* 0x0000000400027c02 */ /* 0x000fe20008000f00 */
        /* <DEDUP_REMOVED lines=13> */
.L_x_38:
[----:B-1----:R-:W1:Y:S01]  /*bb50*/  S2R R0, SR_TID.X ;  /* 0x0000000000007919 */ /* 0x002e620000002100 */
[----:B------:R-:W-:Y:S01]  /*bb60*/  USHF.R.S32.HI UR6, URZ, 0x1f, UR11 ;  /* 0x0000001f3f067899 */ /* 0x000fe2000801140b */
[----:B------:R-:W-:Y:S01]  /*bb70*/  BSSY B0, `(.L_x_39) ;  /* 0x0000029000007945 */ /* 0x000fe20003800000 */
[----:B------:R-:W-:-:S02]  /*bb80*/  USEL UR11, UR11, URZ, !UP1 ;  /* 0x0000003f0b0b7287 */ /* 0x000fc4000c800000 */
[----:B------:R-:W-:Y:S01]  /*bb90*/  USEL UR6, UR6, URZ, !UP1 ;  /* 0x0000003f06067287 */ /* 0x000fe2000c800000 */
[----:B-1----:R-:W-:-:S13]  /*bba0*/  ISETP.GE.AND P0, PT, R0, 0x80, PT ;  /* 0x000000800000780c */ /* 0x002fda0003f06270 */
[----:B------:R-:W-:Y:S05]  /*bbb0*/  @P0 BRA `(.L_x_40) ;  /* 0x0000024000000947 */ /* 0x000fea0003800000 */
[----:B------:R-:W1:Y:S01]  /*bbc0*/  S2R R2, SR_CTAID.X ;  /* 0x0000000000027919 */ /* 0x000e620000002500 */
[----:B-----5:R-:W-:Y:S01]  /*bbd0*/  IMAD R3, R8, c[0x0][0x4e8], RZ ;  /* 0x00013a0008037a24 */ /* 0x020fe200078e02ff */
[----:B-1----:R-:W-:-:S04]  /*bbe0*/  LEA R2, R2, R0, 0x7 ;  /* 0x0000000002027211 */ /* 0x002fc800078e38ff */
[----:B------:R-:W-:-:S13]  /*bbf0*/  ISETP.GE.AND P0, PT, R2, R3, PT ;  /* 0x000000030200720c */ /* 0x000fda0003f06270 */
[----:B------:R-:W-:Y:S05]  /*bc00*/  @P0 BRA `(.L_x_40) ;  /* 0x000001f000000947 */ /* 0x000fea0003800000 */
[----:B------:R-:W-:Y:S01]  /*bc10*/  IMAD.MOV.U32 R3, RZ, RZ, c[0x0][0x4e8] ;  /* 0x00013a00ff037624 */ /* 0x000fe200078e00ff */
[----:B------:R-:W-:Y:S01]  /*bc20*/  ULDC.64 UR4, c[0x0][0x490] ;  /* 0x0001240000047ab9 */ /* 0x000fe20000000a00 */
[----:B------:R-:W-:Y:S01]  /*bc30*/  IMAD.MOV.U32 R6, RZ, RZ, R2 ;  /* 0x000000ffff067224 */ /* 0x000fe200078e0002 */
[----:B------:R-:W-:Y:S02]  /*bc40*/  UIMAD UR7, UR8, UR4, URZ ;  /* 0x00000004080772a4 */ /* 0x000fe4000f8e023f */
[----:B------:R-:W-:Y:S01]  /*bc50*/  ISETP.NE.AND P0, PT, R3, 0x1, PT ;  /* 0x000000010300780c */ /* 0x000fe20003f05270 */
[----:B------:R-:W-:Y:S02]  /*bc60*/  UMOV UR16, UR14 ;  /* 0x0000000e00107c82 */ /* 0x000fe40008000000 */
[----:B------:R-:W-:Y:S02]  /*bc70*/  UMOV UR17, UR15 ;  /* 0x0000000f00117c82 */ /* 0x000fe40008000000 */
[----:B------:R-:W-:-:S02]  /*bc80*/  UIMAD.WIDE.U32 UR16, UR9, UR4, UR16 ;  /* 0x00000004091072a5 */ /* 0x000fc4000f8e0010 */
[----:B------:R-:W-:-:S03]  /*bc90*/  UIMAD UR7, UR9, UR5, UR7 ;  /* 0x00000005090772a4 */ /* 0x000fc6000f8e0207 */
[----:B------:R-:W-:Y:S02]  /*bca0*/  ULDC.64 UR4, c[0x0][0x498] ;  /* 0x0001260000047ab9 */ /* 0x000fe40000000a00 */
[----:B------:R-:W-:Y:S01]  /*bcb0*/  UIADD3 UR17, UR7, UR17, URZ ;  /* 0x0000001107117290 */ /* 0x000fe2000fffe03f */
[----:B------:R-:W-:Y:S01]  /*bcc0*/  @P0 IMAD.HI.U32 R3, R2, c[0x0][0x4ec], RZ ;  /* 0x00013b0002030a27 */ /* 0x000fe200078e00ff */
[----:B------:R-:W-:Y:S02]  /*bcd0*/  UIMAD UR7, UR6, UR4, URZ ;  /* 0x00000004060772a4 */ /* 0x000fe4000f8e023f */
[----:B------:R-:W-:Y:S02]  /*bce0*/  UIMAD.WIDE.U32 UR16, UR11, UR4, UR16 ;  /* 0x000000040b1072a5 */ /* 0x000fe4000f8e0010 */
[----:B------:R-:W-:Y:S01]  /*bcf0*/  @P0 SHF.R.U32.HI R6, RZ, c[0x0][0x4f0], R3 ;  /* 0x00013c00ff060a19 */ /* 0x000fe20000011603 */
[----:B------:R-:W-:-:S03]  /*bd00*/  UIMAD UR5, UR11, UR5, UR7 ;  /* 0x000000050b0572a4 */ /* 0x000fc6000f8e0207 */
[C---:B------:R-:W-:Y:S02]  /*bd10*/  IADD3 R5, -R6.reuse, RZ, RZ ;  /* 0x000000ff06057210 */ /* 0x040fe40007ffe1ff */
[----:B------:R-:W-:Y:S02]  /*bd20*/  SHF.R.S32.HI R3, RZ, 0x1f, R6 ;  /* 0x0000001fff037819 */ /* 0x000fe40000011406 */
[----:B------:R-:W-:Y:S01]  /*bd30*/  IADD3 R6, P0, R6, UR16, RZ ;  /* 0x0000001006067c10 */ /* 0x000fe2000ff1e0ff */
[----:B------:R-:W-:Y:S02]  /*bd40*/  IMAD R5, R5, c[0x0][0x4e8], R2 ;  /* 0x00013a0005057a24 */ /* 0x000fe400078e0202 */
[----:B------:R-:W-:-:S03]  /*bd50*/  IMAD.U32 R2, RZ, RZ, UR5 ;  /* 0x00000005ff027e24 */ /* 0x000fc6000f8e00ff */
[----:B------:R-:W-:Y:S02]  /*bd60*/  SHF.R.S32.HI R4, RZ, 0x1f, R5 ;  /* 0x0000001fff047819 */ /* 0x000fe40000011405 */
[----:B------:R-:W-:-:S03]  /*bd70*/  IADD3.X R7, R3, UR17, R2, P0, !PT ;  /* 0x0000001103077c10 */ /* 0x000fc600087fe402 */
[----:B------:R-:W-:Y:S02]  /*bd80*/  IMAD R2, R4, c[0x0][0x488], RZ ;  /* 0x0001220004027a24 */ /* 0x000fe400078e02ff */
[----:B------:R-:W-:-:S04]  /*bd90*/  IMAD.WIDE.U32 R6, R5, c[0x0][0x488], R6 ;  /* 0x0001220005067a25 */ /* 0x000fc800078e0006 */
[----:B------:R-:W-:Y:S01]  /*bda0*/  IMAD R2, R5, c[0x0][0x48c], R2 ;  /* 0x0001230005027a24 */ /* 0x000fe200078e0202 */
[----:B------:R-:W-:-:S04]  /*bdb0*/  LEA R4, P0, R6, c[0x0][0x450], 0x2 ;  /* 0x0001140006047a11 */ /* 0x000fc800078010ff */
[----:B------:R-:W-:-:S04]  /*bdc0*/  IADD3 R2, R7, R2, RZ ;  /* 0x0000000207027210 */ /* 0x000fc80007ffe0ff */
[----:B------:R-:W-:Y:S01]  /*bdd0*/  LEA.HI.X R5, R6, c[0x0][0x454], R2, 0x2, P0 ;  /* 0x0001150006057a11 */ /* 0x000fe200000f1402 */
[----:B------:R-:W-:-:S05]  /*bde0*/  IMAD.MOV.U32 R2, RZ, RZ, -0x800000 ;  /* 0xff800000ff027424 */ /* 0x000fca00078e00ff */
[----:B------:R1:W-:Y:S02]  /*bdf0*/  STG.E [R4.64], R2 ;  /* 0x0000000204007986 */ /* 0x0003e4000c10190c */
.L_x_40:
[----:B------:R-:W-:Y:S05]  /*be00*/  BSYNC B0 ;  /* 0x0000000000007941 */ /* 0x000fea0003800000 */
.L_x_39:
[----:B------:R-:W2:Y:S01]  /*be10*/  S2R R3, SR_CTAID.X ;  /* 0x0000000000037919 */ /* 0x000ea20000002500 */
[----:B-1----:R-:W-:Y:S01]  /*be20*/  SHF.R.S32.HI R2, RZ, 0x1f, R0 ;  /* 0x0000001fff027819 */ /* 0x002fe20000011400 */
[----:B------:R-:W-:Y:S01]  /*be30*/  IMAD.MOV.U32 R4, RZ, RZ, c[0x0][0x4e8] ;  /* 0x00013a00ff047624 */ /* 0x000fe200078e00ff */
[----:B------:R-:W-:Y:S01]  /*be40*/  ULDC.64 UR4, c[0x0][0x3a0] ;  /* 0x0000e80000047ab9 */ /* 0x000fe20000000a00 */
[----:B-----5:R-:W-:Y:S01]  /*be50*/  IMAD R8, R8, c[0x0][0x4e8], RZ ;  /* 0x00013a0008087a24 */ /* 0x020fe200078e02ff */
[----:B------:R-:W-:Y:S01]  /*be60*/  LEA.HI R2, R2, R0, RZ, 0x3 ;  /* 0x0000000002027211 */ /* 0x000fe200078f18ff */
[----:B------:R-:W-:Y:S01]  /*be70*/  UIMAD UR7, UR15, UR4, URZ ;  /* 0x000000040f0772a4 */ /* 0x000fe2000f8e023f */
[----:B------:R-:W-:Y:S01]  /*be80*/  ISETP.NE.AND P0, PT, R4, 0x1, PT ;  /* 0x000000010400780c */ /* 0x000fe20003f05270 */
[----:B------:R-:W-:Y:S01]  /*be90*/  UIMAD.WIDE.U32 UR16, UR14, UR4, URZ ;  /* 0x000000040e1072a5 */ /* 0x000fe2000f8e003f */
[----:B------:R-:W-:Y:S01]  /*bea0*/  LOP3.LUT R5, R2, 0xfffffff8, RZ, 0xc0, !PT ;  /* 0xfffffff802057812 */ /* 0x000fe200078ec0ff */
[----:B------:R-:W-:Y:S01]  /*beb0*/  UIMAD UR7, UR14, UR5, UR7 ;  /* 0x000000050e0772a4 */ /* 0x000fe2000f8e0207 */
[----:B------:R-:W-:Y:S01]  /*bec0*/  SHF.R.S32.HI R2, RZ, 0x3, R2 ;  /* 0x00000003ff027819 */ /* 0x000fe20000011402 */
[----:B------:R-:W-:Y:S01]  /*bed0*/  BSSY B0, `(.L_x_41) ;  /* 0x0000033000007945 */ /* 0x000fe20003800000 */
[----:B------:R-:W-:Y:S01]  /*bee0*/  ULDC.64 UR4, c[0x0][0x3e8] ;  /* 0x0000fa0000047ab9 */ /* 0x000fe20000000a00 */
[----:B------:R-:W-:Y:S01]  /*bef0*/  IMAD.IADD R0, R0, 0x1, -R5 ;  /* 0x0000000100007824 */ /* 0x000fe200078e0a05 */
[----:B------:R-:W-:-:S02]  /*bf00*/  UIADD3 UR17, UR17, UR7, URZ ;  /* 0x0000000711117290 */ /* 0x000fc4000fffe03f */
[----:B------:R-:W-:Y:S02]  /*bf10*/  UIMAD UR7, UR8, UR4, URZ ;  /* 0x00000004080772a4 */ /* 0x000fe4000f8e023f */
[C---:B------:R-:W-:Y:S01]  /*bf20*/  LEA R5, R0.reuse, R2, 0x5 ;  /* 0x0000000200057211 */ /* 0x040fe200078e28ff */
[----:B------:R-:W-:Y:S02]  /*bf30*/  UIMAD.WIDE.U32 UR16, UR9, UR4, UR16 ;  /* 0x00000004091072a5 */ /* 0x000fe4000f8e0010 */
[----:B------:R-:W-:Y:S02]  /*bf40*/  UIMAD UR7, UR9, UR5, UR7 ;  /* 0x00000005090772a4 */ /* 0x000fe4000f8e0207 */
[C---:B--2---:R-:W-:Y:S01]  /*bf50*/  IMAD R5, R3.reuse, 0x80, R5 ;  /* 0x0000008003057824 */ /* 0x044fe200078e0205 */
[----:B------:R-:W-:Y:S01]  /*bf60*/  ULDC.64 UR4, c[0x0][0x3f0] ;  /* 0x0000fc0000047ab9 */ /* 0x000fe20000000a00 */
[----:B------:R-:W-:Y:S01]  /*bf70*/  IMAD R2, R3, 0x80, R2 ;  /* 0x0000008003027824 */ /* 0x000fe200078e0202 */
[----:B------:R-:W-:Y:S01]  /*bf80*/  UIMAD UR6, UR6, UR4, URZ ;  /* 0x00000004060672a4 */ /* 0x000fe2000f8e023f */
[----:B------:R-:W-:Y:S01]  /*bf90*/  @P0 IMAD.HI.U32 R4, R5, c[0x0][0x4ec], RZ ;  /* 0x00013b0005040a27 */ /* 0x000fe200078e00ff */
[----:B------:R-:W-:Y:S01]  /*bfa0*/  UIADD3 UR17, UR7, UR17, URZ ;  /* 0x0000001107117290 */ /* 0x000fe2000fffe03f */
[----:B------:R-:W-:Y:S01]  /*bfb0*/  MOV R7, R5 ;  /* 0x0000000500077202 */ /* 0x000fe20000000f00 */
[----:B------:R-:W-:Y:S01]  /*bfc0*/  UIMAD UR5, UR11, UR5, UR6 ;  /* 0x000000050b0572a4 */ /* 0x000fe2000f8e0206 */
[----:B------:R-:W-:Y:S01]  /*bfd0*/  SHF.L.U32 R3, R0, 0x3, RZ ;  /* 0x0000000300037819 */ /* 0x000fe200000006ff */
[----:B------:R-:W-:Y:S01]  /*bfe0*/  UIMAD.WIDE.U32 UR16, UR11, UR4, UR16 ;  /* 0x000000040b1072a5 */ /* 0x000fe2000f8e0010 */
[----:B------:R-:W-:-:S02]  /*bff0*/  @P0 SHF.R.U32.HI R7, RZ, c[0x0][0x4f0], R4 ;  /* 0x00013c00ff070a19 */ /* 0x000fc40000011604 */
[----:B------:R-:W-:Y:S01]  /*c000*/  IADD3 R0, R3, 0x40, RZ ;  /* 0x0000004003007810 */ /* 0x000fe20007ffe0ff */
[----:B------:R-:W-:Y:S01]  /*c010*/  UIADD3 UR5, UR17, UR5, URZ ;  /* 0x0000000511057290 */ /* 0x000fe2000fffe03f */
[--C-:B------:R-:W-:Y:S01]  /*c020*/  SHF.R.S32.HI R4, RZ, 0x1f, R7.reuse ;  /* 0x0000001fff047819 */ /* 0x100fe20000011407 */
[----:B------:R-:W-:Y:S01]  /*c030*/  IMAD.MOV R6, RZ, RZ, -R7 ;  /* 0x000000ffff067224 */ /* 0x000fe200078e0a07 */
[----:B------:R-:W-:Y:S01]  /*c040*/  MOV R10, UR16 ;  /* 0x00000010000a7c02 */ /* 0x000fe20008000f00 */
[----:B------:R-:W-:Y:S02]  /*c050*/  IMAD.U32 R11, RZ, RZ, UR17 ;  /* 0x00000011ff0b7e24 */ /* 0x000fe4000f8e00ff */
[----:B------:R-:W-:Y:S01]  /*c060*/  IMAD R6, R6, c[0x0][0x4e8], R5 ;  /* 0x00013a0006067a24 */ /* 0x000fe200078e0205 */
[----:B------:R-:W-:Y:S01]  /*c070*/  MOV R11, UR5 ;  /* 0x00000005000b7c02 */ /* 0x000fe20008000f00 */
[----:B------:R-:W-:-:S03]  /*c080*/  IMAD R4, R4, c[0x0][0x3e0], RZ ;  /* 0x0000f80004047a24 */ /* 0x000fc600078e02ff */
[----:B------:R-:W-:Y:S01]  /*c090*/  SHF.R.S32.HI R5, RZ, 0x1f, R6 ;  /* 0x0000001fff057819 */ /* 0x000fe20000011406 */
[C---:B------:R-:W-:Y:S02]  /*c0a0*/  IMAD R4, R7.reuse, c[0x0][0x3e4], R4 ;  /* 0x0000f90007047a24 */ /* 0x040fe400078e0204 */
[----:B------:R-:W-:-:S04]  /*c0b0*/  IMAD.WIDE.U32 R10, R7, c[0x0][0x3e0], R10 ;  /* 0x0000f800070a7a25 */ /* 0x000fc800078e000a */
[----:B------:R-:W-:Y:S02]  /*c0c0*/  IMAD R5, R5, c[0x0][0x3d8], RZ ;  /* 0x0000f60005057a24 */ /* 0x000fe400078e02ff */
[----:B------:R-:W-:Y:S02]  /*c0d0*/  IMAD.IADD R11, R11, 0x1, R4 ;  /* 0x000000010b0b7824 */ /* 0x000fe400078e0204 */
[C---:B------:R-:W-:Y:S02]  /*c0e0*/  IMAD R5, R6.reuse, c[0x0][0x3dc], R5 ;  /* 0x0000f70006057a24 */ /* 0x040fe400078e0205 */
[----:B------:R-:W-:-:S05]  /*c0f0*/  IMAD.WIDE.U32 R6, R6, c[0x0][0x3d8], R10 ;  /* 0x0000f60006067a25 */ /* 0x000fca00078e000a */
[----:B------:R-:W-:Y:S02]  /*c100*/  IADD3 R4, R7, R5, RZ ;  /* 0x0000000507047210 */ /* 0x000fe40007ffe0ff */
[----:B------:R-:W-:-:S04]  /*c110*/  LEA R5, P0, R6, c[0x0][0x380], 0x1 ;  /* 0x0000e00006057a11 */ /* 0x000fc800078008ff */
[----:B------:R-:W-:Y:S02]  /*c120*/  LEA.HI.X R4, R6, c[0x0][0x384], R4, 0x1, P0 ;  /* 0x0000e10006047a11 */ /* 0x000fe400000f0c04 */
[----:B------:R-:W-:Y:S01]  /*c130*/  ISETP.GE.AND P0, PT, R2, R8, PT ;  /* 0x000000080200720c */ /* 0x000fe20003f06270 */
[----:B------:R1:W2:Y:S04]  /*c140*/  SHFL.IDX PT, R6, R5, RZ, 0x181f ;  /* 0x00181fff05067589 */ /* 0x0002a800000e0000 */
[----:B------:R1:W3:Y:S08]  /*c150*/  SHFL.IDX PT, R7, R4, RZ, 0x181f ;  /* 0x00181fff04077589 */ /* 0x0002f000000e0000 */
[----:B------:R-:W-:Y:S05]  /*c160*/  @P0 BRA `(.L_x_42) ;  /* 0x0000009000000947 */ /* 0x000fea0003800000 */
[----:B------:R-:W-:Y:S02]  /*c170*/  ISETP.GE.AND P0, PT, R0, c[0x0][0x3c8], PT ;  /* 0x0000f20000007a0c */ /* 0x000fe40003f06270 */
[----:B------:R-:W-:-:S11]  /*c180*/  ISETP.GE.AND P1, PT, R3, c[0x0][0x3c8], PT ;  /* 0x0000f20003007a0c */ /* 0x000fd60003f26270 */
[----:B------:R-:W-:Y:S02]  /*c190*/  @!P0 SHF.R.S32.HI R9, RZ, 0x1f, R0 ;  /* 0x0000001fff098819 */ /* 0x000fe40000011400 */
[----:B--23--:R-:W-:Y:S02]  /*c1a0*/  @!P1 IMAD.WIDE R10, R3, 0x2, R6 ;  /* 0x00000002030a9825 */ /* 0x00cfe400078e0206 */
[----:B------:R-:W-:-:S03]  /*c1b0*/  @!P0 LEA.HI R9, R9, R0, RZ, 0x3 ;  /* 0x0000000009098211 */ /* 0x000fc600078f18ff */
[----:B------:R2:W-:Y:S01]  /*c1c0*/  @!P1 ST.E.128 [R10.64], RZ ;  /* 0x000000ff0a009985 */ /* 0x0005e2000c101d0c */
[----:B------:R-:W-:-:S05]  /*c1d0*/  @!P0 LOP3.LUT R9, R9, 0xfffffff8, RZ, 0xc0, !PT ;  /* 0xfffffff809098812 */ /* 0x000fca00078ec0ff */
[----:B------:R-:W-:-:S05]  /*c1e0*/  @!P0 IMAD.WIDE R6, R9, 0x2, R6 ;  /* 0x0000000209068825 */ /* 0x000fca00078e0206 */
[----:B------:R2:W-:Y:S02]  /*c1f0*/  @!P0 ST.E.128 [R6.64], RZ ;  /* 0x000000ff06008985 */ /* 0x0005e4000c101d0c */
.L_x_42:
[----:B------:R-:W-:Y:S05]  /*c200*/  BSYNC B0 ;  /* 0x0000000000007941 */ /* 0x000fea0003800000 */
.L_x_41:
[----:B--2---:R-:W-:Y:S01]  /*c210*/  IADD3 R6, R2, 0x20, RZ ;  /* 0x0000002002067810 */ /* 0x004fe20007ffe0ff */
[----:B------:R2:W4:Y:S01]  /*c220*/  SHFL.IDX PT, R11, R4, 0x1, 0x181f ;  /* 0x00381f00040b7f89 */ /* 0x00052200000e0000 */
[----:B------:R-:W-:Y:S02]  /*c230*/  BSSY B0, `(.L_x_43) ;  /* 0x000000d000007945 */ /* 0x000fe40003800000 */
[----:B------:R-:W-:Y:S01]  /*c240*/  ISETP.GE.AND P0, PT, R6, R8, PT ;  /* 0x000000080600720c */ /* 0x000fe20003f06270 */
[----:B------:R2:W1:-:S12]  /*c250*/  SHFL.IDX PT, R10, R5, 0x1, 0x181f ;  /* 0x00381f00050a7f89 */ /* 0x00045800000e0000 */
[----:B------:R-:W-:Y:S05]  /*c260*/  @P0 BRA `(.L_x_44) ;  /* 0x0000009000000947 */ /* 0x000fea0003800000 */
[----:B------:R-:W-:Y:S02]  /*c270*/  ISETP.GE.AND P0, PT, R0, c[0x0][0x3c8], PT ;  /* 0x0000f20000007a0c */ /* 0x000fe40003f06270 */
[----:B------:R-:W-:-:S11]  /*c280*/  ISETP.GE.AND P1, PT, R3, c[0x0][0x3c8], PT ;  /* 0x0000f20003007a0c */ /* 0x000fd60003f26270 */
[----:B------:R-:W-:Y:S02]  /*c290*/  @!P0 SHF.R.S32.HI R6, RZ, 0x1f, R0 ;  /* 0x0000001fff068819 */ /* 0x000fe40000011400 */
[----:B-1--4-:R-:W-:Y:S02]  /*c2a0*/  @!P1 IMAD.WIDE R12, R3, 0x2, R10 ;  /* 0x00000002030c9825 */ /* 0x012fe400078e020a */
[----:B------:R-:W-:-:S03]  /*c2b0*/  @!P0 LEA.HI R6, R6, R0, RZ, 0x3 ;  /* 0x0000000006068211 */ /* 0x000fc600078f18ff */
[----:B------:R1:W-:Y:S01]  /*c2c0*/  @!P1 ST.E.128 [R12.64], RZ ;  /* 0x000000ff0c009985 */ /* 0x0003e2000c101d0c */
[----:B------:R-:W-:-:S05]  /*c2d0*/  @!P0 LOP3.LUT R6, R6, 0xfffffff8, RZ, 0xc0, !PT ;  /* 0xfffffff806068812 */ /* 0x000fca00078ec0ff */
[----:B---3--:R-:W-:-:S05]  /*c2e0*/  @!P0 IMAD.WIDE R6, R6, 0x2, R10 ;  /* 0x0000000206068825 */ /* 0x008fca00078e020a */
[----:B------:R1:W-:Y:S02]  /*c2f0*/  @!P0 ST.E.128 [R6.64], RZ ;  /* 0x000000ff06008985 */ /* 0x0003e4000c101d0c */
.L_x_44:
[----:B------:R-:W-:Y:S05]  /*c300*/  BSYNC B0 ;  /* 0x0000000000007941 */ /* 0x000fea0003800000 */
.L_x_43:
[----:B-1----:R-:W-:Y:S01]  /*c310*/  IADD3 R6, R2, 0x40, RZ ;  /* 0x0000004002067810 */ /* 0x002fe20007ffe0ff */
[----:B----4-:R1:W4:Y:S01]  /*c320*/  SHFL.IDX PT, R11, R4, 0x2, 0x181f ;  /* 0x00581f00040b7f89 */ /* 0x01032200000e0000 */
[----:B------:R-:W-:Y:S02]  /*c330*/  BSSY B0, `(.L_x_45) ;  /* 0x000000d000007945 */ /* 0x000fe40003800000 */
[----:B------:R-:W-:Y:S01]  /*c340*/  ISETP.GE.AND P0, PT, R6, R8, PT ;  /* 0x000000080600720c */ /* 0x000fe20003f06270 */
[----:B------:R1:W2:-:S12]  /*c350*/  SHFL.IDX PT, R10, R5, 0x2, 0x181f ;  /* 0x00581f00050a7f89 */ /* 0x00029800000e0000 */
[----:B------:R-:W-:Y:S05]  /*c360*/  @P0 BRA `(.L_x_46) ;  /* 0x0000009000000947 */ /* 0x000fea0003800000 */
[----:B------:R-:W-:Y:S02]  /*c370*/  ISETP.GE.AND P0, PT, R0, c[0x0][0x3c8], PT ;  /* 0x0000f20000007a0c */ /* 0x000fe40003f06270 */
[----:B------:R-:W-:-:S11]  /*c380*/  ISETP.GE.AND P1, PT, R3, c[0x0][0x3c8], PT ;  /* 0x0000f20003007a0c */ /* 0x000fd60003f26270 */
[----:B------:R-:W-:Y:S02]  /*c390*/  @!P0 SHF.R.S32.HI R6, RZ, 0x1f, R0 ;  /* 0x0000001fff068819 */ /* 0x000fe40000011400 */
[----:B--2-4-:R-:W-:Y:S02]  /*c3a0*/  @!P1 IMAD.WIDE R12, R3, 0x2, R10 ;  /* 0x00000002030c9825 */ /* 0x014fe400078e020a */
[----:B------:R-:W-:-:S03]  /*c3b0*/  @!P0 LEA.HI R6, R6, R0, RZ, 0x3 ;  /* 0x0000000006068211 */ /* 0x000fc600078f18ff */
[----:B------:R2:W-:Y:S01]  /*c3c0*/  @!P1 ST.E.128 [R12.64], RZ ;  /* 0x000000ff0c009985 */ /* 0x0005e2000c101d0c */
[----:B------:R-:W-:-:S05]  /*c3d0*/  @!P0 LOP3.LUT R6, R6, 0xfffffff8, RZ, 0xc0, !PT ;  /* 0xfffffff806068812 */ /* 0x000fca00078ec0ff */
[----:B---3--:R-:W-:-:S05]  /*c3e0*/  @!P0 IMAD.WIDE R6, R6, 0x2, R10 ;  /* 0x0000000206068825 */ /* 0x008fca00078e020a */
[----:B------:R2:W-:Y:S02]  /*c3f0*/  @!P0 ST.E.128 [R6.64], RZ ;  /* 0x000000ff06008985 */ /* 0x0005e4000c101d0c */
.L_x_46:
[----:B------:R-:W-:Y:S05]  /*c400*/  BSYNC B0 ;  /* 0x0000000000007941 */ /* 0x000fea0003800000 */
.L_x_45:
[----:B------:R-:W-:Y:S01]  /*c410*/  IADD3 R2, R2, 0x60, RZ ;  /* 0x0000006002027810 */ /* 0x000fe20007ffe0ff */
[----:B--23--:R2:W3:Y:S03]  /*c420*/  SHFL.IDX PT, R7, R4, 0x3, 0x181f ;  /* 0x00781f0004077f89 */ /* 0x00c4e600000e0000 */
[----:B------:R-:W-:Y:S01]  /*c430*/  ISETP.GE.AND P0, PT, R2, R8, PT ;  /* 0x000000080200720c */ /* 0x000fe20003f06270 */
[----:B------:R2:W1:-:S12]  /*c440*/  SHFL.IDX PT, R6, R5, 0x3, 0x181f ;  /* 0x00781f0005067f89 */ /* 0x00045800000e0000 */
[----:B------:R-:W-:Y:S05]  /*c450*/  @P0 EXIT ;  /* 0x000000000000094d */ /* 0x000fea0003800000 */
[----:B------:R-:W-:-:S13]  /*c460*/  ISETP.GE.AND P0, PT, R3, c[0x0][0x3c8], PT ;  /* 0x0000f20003007a0c */ /* 0x000fda0003f06270 */
[----:B-1-3--:R-:W-:-:S05]  /*c470*/  @!P0 IMAD.WIDE R2, R3, 0x2, R6 ;  /* 0x0000000203028825 */ /* 0x00afca00078e0206 */
[----:B------:R1:W-:Y:S01]  /*c480*/  @!P0 ST.E.128 [R2.64], RZ ;  /* 0x000000ff02008985 */ /* 0x0003e2000c101d0c */
[----:B------:R-:W-:-:S13]  /*c490*/  ISETP.GE.AND P0, PT, R0, c[0x0][0x3c8], PT ;  /* 0x0000f20000007a0c */ /* 0x000fda0003f06270 */
[----:B------:R-:W-:Y:S05]  /*c4a0*/  @P0 EXIT ;  /* 0x000000000000094d */ /* 0x000fea0003800000 */
[----:B-1----:R-:W-:-:S04]  /*c4b0*/  SHF.R.S32.HI R2, RZ, 0x1f, R0 ;  /* 0x0000001fff027819 */ /* 0x002fc80000011400 */
[----:B------:R-:W-:-:S04]  /*c4c0*/  LEA.HI R0, R2, R0, RZ, 0x3 ;  /* 0x0000000002007211 */ /* 0x000fc800078f18ff */
[----:B------:R-:W-:-:S05]  /*c4d0*/  LOP3.LUT R0, R0, 0xfffffff8, RZ, 0xc0, !PT ;  /* 0xfffffff800007812 */ /* 0x000fca00078ec0ff */
[----:B------:R-:W-:-:S05]  /*c4e0*/  IMAD.WIDE R6, R0, 0x2, R6 ;  /* 0x0000000200067825 */ /* 0x000fca00078e0206 */
[----:B------:R-:W-:Y:S01]  /*c4f0*/  ST.E.128 [R6.64], RZ ;  /* 0x000000ff06007985 */ /* 0x000fe2000c101d0c */
[----:B------:R-:W-:Y:S05]  /*c500*/  EXIT ;  /* 0x000000000000794d */ /* 0x000fea0003800000 */
.L_x_47:
        /* <DEDUP_REMOVED lines=15> */
.L_x_4331:


//--------------------- .text._ZN7cutlass13device_kernelIN5flash19enable_sm80_to_sm89INS1_16FlashAttnFwdSm80INS1_25CollectiveMainloopFwdSm80ILi8ELi1ELb1EN4cute5tupleIJNS5_1CILi128EEES8_S8_EEELi128ENS_6half_tEfNS_4arch4Sm80ELb0ELb0ELb1ELb1ELb1ELb1ELb1ELb0EEENS1_21CollectiveEpilogueFwdIS9_NS6_IJNS7_ILi1EEESF_SF_EEESA_SC_Li256ELb1ELb1ELb0ELb0EEENS1_19SingleTileSchedulerILb1ELb0ELb1ELi128EEEEEEEEEvNT_6ParamsE --------------------------
	.section	.text._ZN7cutlass13device_kernelIN5flash19enable_sm80_to_sm89INS1_16FlashAttnFwdSm80INS1_25CollectiveMainloopFwdSm80ILi8ELi1ELb1EN4cute5tupleIJNS5_1CILi128EEES8_S8_EEELi128ENS_6half_tEfNS_4arch4Sm80ELb0ELb0ELb1ELb1ELb1ELb1ELb1ELb0EEENS1_21CollectiveEpilogueFwdIS9_NS6_IJNS7_ILi1EEESF_SF_EEESA_SC_Li256ELb1ELb1ELb0ELb0EEENS1_19SingleTileSchedulerILb1ELb0ELb1ELi128EEEEEEEEEvNT_6ParamsE,"ax",@progbits
	.sectioninfo	@"SHI_REGISTERS=255"
	.align	128
.text._ZN7cutlass13device_kernelIN5flash19enable_sm80_to_sm89INS1_16FlashAttnFwdSm80INS1_25CollectiveMainloopFwdSm80ILi8ELi1ELb1EN4cute5tupleIJNS5_1CILi128EEES8_S8_EEELi128ENS_6half_tEfNS_4arch4Sm80ELb0ELb0ELb1ELb1ELb1ELb1ELb1ELb0EEENS1_21CollectiveEpilogueFwdIS9_NS6_IJNS7_ILi1EEESF_SF_EEESA_SC_Li256ELb1ELb1ELb0ELb0EEENS1_19SingleTileSchedulerILb1ELb0ELb1ELi128EEEEEEEEEvNT_6ParamsE:
        .type           _ZN7cutlass13device_kernelIN5flash19enable_sm80_to_sm89INS1_16FlashAttnFwdSm80INS1_25CollectiveMainloopFwdSm80ILi8ELi1ELb1EN4cute5tupleIJNS5_1CILi128EEES8_S8_EEELi128ENS_6half_tEfNS_4arch4Sm80ELb0ELb0ELb1ELb1ELb1ELb1ELb1ELb0EEENS1_21CollectiveEpilogueFwdIS9_NS6_IJNS7_ILi1EEESF_SF_EEESA_SC_Li256ELb1ELb1ELb0ELb0EEENS1_19SingleTileSchedulerILb1ELb0ELb1ELi128EEEEEEEEEvNT_6ParamsE,@function
        .size           _ZN7cutlass13device_kernelIN5flash19enable_sm80_to_sm89INS1_16FlashAttnFwdSm80INS1_25CollectiveMainloopFwdSm80ILi8ELi1ELb1EN4cute5tupleIJNS5_1CILi128EEES8_S8_EEELi128ENS_6half_tEfNS_4arch4Sm80ELb0ELb0ELb1ELb1ELb1ELb1ELb1ELb0EEENS1_21CollectiveEpilogueFwdIS9_NS6_IJNS7_ILi1EEESF_SF_EEESA_SC_Li256ELb1ELb1ELb0ELb0EEENS1_19SingleTileSchedulerILb1ELb0ELb1ELi128EEEEEEEEEvNT_6ParamsE,(.L_x_4332 - _ZN7cutlass13device_kernelIN5flash19enable_sm80_to_sm89INS1_16FlashAttnFwdSm80INS1_25CollectiveMainloopFwdSm80ILi8ELi1ELb1EN4cute5tupleIJNS5_1CILi128EEES8_S8_EEELi128ENS_6half_tEfNS_4arch4Sm80ELb0ELb0ELb1ELb1ELb1ELb1ELb1ELb0EEENS1_21CollectiveEpilogueFwdIS9_NS6_IJNS7_ILi1EEESF_SF_EEESA_SC_Li256ELb1ELb1ELb0ELb0EEENS1_19SingleTileSchedulerILb1ELb0ELb1ELi128EEEEEEEEEvNT_6ParamsE)
        .other          _ZN7cutlass13device_kernelIN5flash19enable_sm80_to_sm89INS1_16FlashAttnFwdSm80INS1_25CollectiveMainloopFwdSm80ILi8ELi1ELb1EN4cute5tupleIJNS5_1CILi128EEES8_S8_EEELi128ENS_6half_tEfNS_4arch4Sm80ELb0ELb0ELb1ELb1ELb1ELb1ELb1ELb0EEENS1_21CollectiveEpilogueFwdIS9_NS6_IJNS7_ILi1EEESF_SF_EEESA_SC_Li256ELb1ELb1ELb0ELb0EEENS1_19SingleTileSchedulerILb1ELb0ELb1ELi128EEEEEEEEEvNT_6ParamsE,@"STO_CUDA_ENTRY STV_DEFAULT"
_ZN7cutlass13device_kernelIN5flash19enable_sm80_to_sm89INS1_16FlashAttnFwdSm80INS1_25CollectiveMainloopFwdSm80ILi8ELi1ELb1EN4cute5tupleIJNS5_1CILi128EEES8_S8_EEELi128ENS_6half_tEfNS_4arch4Sm80ELb0ELb0ELb1ELb1ELb1ELb1ELb1ELb0EEENS1_21CollectiveEpilogueFwdIS9_NS6_IJNS7_ILi1EEESF_SF_EEESA_SC_Li256ELb1ELb1ELb0ELb0EEENS1_19SingleTileSchedulerILb1ELb0ELb1ELi128EEEEEEEEEvNT_6ParamsE:
        /* <DEDUP_REMOVED lines=12> */
[----:B------:R-:W-:Y:S05]  /*00c0*/  @!P0 BRA `(.L_x_48) ;  /* 0x000001c000008947 */ /* 0x000fea0003800000 */
[----:B---3--:R-:W-:-:S04]  /*00d0*/  ISETP.NE.U32.AND P0, PT, RZ, c[0x0][0x568], PT ;  /* 0x00015a00ff007a0c */ /* 0x008fc80003f05070 */
[----:B------:R-:W-:-:S13]  /*00e0*/  ISETP.NE.AND.EX P0, PT, RZ, c[0x0][0x56c], PT, P0 ;  /* 0x00015b00ff007a0c */ /* 0x000fda0003f05300 */
[----:B------:R-:W-:Y:S05]  /*00f0*/  @!P0 BRA `(.L_x_49) ;  /* 0x0000005000008947 */ /* 0x000fea0003800000 */
[----:B------:R-:W-:Y:S02]  /*0100*/  MOV R2, UR4 ;  /* 0x0000000400027c02 */ /* 0x000fe40008000f00 */
[----:B------:R-:W-:-:S05]  /*0110*/  MOV R3, UR5 ;  /* 0x0000000500037c02 */ /* 0x000fca0008000f00 */
[----:B------:R-:W2:Y:S02]  /*0120*/  LDG.E R2, [R2.64] ;  /* 0x0000001402027981 */ /* 0x000ea4000c1e1900 */
[----:B--2---:R1:W2:Y:S02]  /*0130*/  R2UR UR6, R2 ;  /* 0x00000000020673c2 */ /* 0x0042a400000e0000 */
[----:B-12---:R-:W-:Y:S05]  /*0140*/  BRA `(.L_x_50) ;  /* 0x000000e000007947 */ /* 0x006fea0003800000 */
.L_x_49:
        /* <DEDUP_REMOVED lines=13> */
.L_x_51:
[----:B------:R-:W-:Y:S02]  /*0220*/  ULDC UR6, c[0x0][0x54c] ;  /* 0x0001530000067ab9 */ /* 0x000fe40000000800 */
.L_x_50:
[----:B------:R-:W-:Y:S02]  /*0230*/  ULDC UR4, c[0x0][0x548] ;  /* 0x0001520000047ab9 */ /* 0x000fe40000000800 */
[----:B------:R-:W-:-:S02]  /*0240*/  USHF.L.U32 UR5, UR12, 0x7, URZ ;  /* 0x000000070c057899 */ /* 0x000fc4000800063f */
[----:B------:R-:W-:-:S04]  /*0250*/  UIMAD UR4, UR6, UR4, URZ ;  /* 0x00000004060472a4 */ /* 0x000fc8000f8e023f */
[----:B------:R-:W-:-:S04]  /*0260*/  UISETP.GE.AND UP0, UPT, UR5, UR4, UPT ;  /* 0x000000040500728c */ /* 0x000fc8000bf06270 */
[----:B------:R-:W-:Y:S01]  /*0270*/  USEL UR19, UR19, 0xffffffff, !UP0 ;  /* 0xffffffff13137887 */ /* 0x000fe2000c000000 */
[----:B------:R-:W-:Y:S05]  /*0280*/  BRA `(.L_x_52) ;  /* 0x000001b000007947 */ /* 0x000fea0003800000 */
.L_x_48:
        /* <DEDUP_REMOVED lines=8> */
.L_x_53:
        /* <DEDUP_REMOVED lines=13> */
.L_x_55:
[----:B------:R-:W-:Y:S02]  /*03e0*/  ULDC UR6, c[0x0][0x54c] ;  /* 0x0001530000067ab9 */ /* 0x000fe40000000800 */
.L_x_54:
[----:B------:R-:W-:Y:S02]  /*03f0*/  ULDC UR4, c[0x0][0x548] ;  /* 0x0001520000047ab9 */ /* 0x000fe40000000800 */
[----:B------:R-:W-:-:S02]  /*0400*/  USHF.L.U32 UR5, UR12, 0x7, URZ ;  /* 0x000000070c057899 */ /* 0x000fc4000800063f */
[----:B------:R-:W-:-:S04]  /*0410*/  UIMAD UR4, UR6, UR4, URZ ;  /* 0x00000004060472a4 */ /* 0x000fc8000f8e023f */
[----:B------:R-:W-:-:S04]  /*0420*/  UISETP.GE.AND UP0, UPT, UR5, UR4, UPT ;  /* 0x000000040500728c */ /* 0x000fc8000bf06270 */
[----:B------:R-:W-:-:S06]  /*0430*/  USEL UR19, UR19, 0xffffffff, !UP0 ;  /* 0xffffffff13137887 */ /* 0x000fcc000c000000 */
.L_x_52:
[----:B------:R-:W-:-:S13]  /*0440*/  ISETP.LE.AND P0, PT, RZ, UR19, PT ;  /* 0x00000013ff007c0c */ /* 0x000fda000bf03270 */
[----:B------:R-:W-:Y:S05]  /*0450*/  @!P0 EXIT ;  /* 0x000000000000894d */ /* 0x000fea0003800000 */
[----:B------:R-:W-:Y:S01]  /*0460*/  ULDC.64 UR4, c[0x0][0x360] ;  /* 0x0000d80000047ab9 */ /* 0x000fe20000000a00 */
[----:B------:R-:W-:Y:S01]  /*0470*/  ISETP.NE.U32.AND P3, PT, RZ, c[0x0][0x348], PT ;  /* 0x0000d200ff007a0c */ /* 0x000fe20003f65070 */
[----:B------:R-:W-:Y:S02]  /*0480*/  UISETP.NE.U32.AND UP0, UPT, URZ, UR4, UPT ;  /* 0x000000043f00728c */ /* 0x000fe4000bf05070 */
[----:B------:R-:W-:Y:S01]  /*0490*/  ULDC.64 UR6, c[0x0][0x370] ;  /* 0x0000dc0000067ab9 */ /* 0x000fe20000000a00 */
[----:B------:R-:W-:Y:S01]  /*04a0*/  ISETP.NE.AND.EX P3, PT, RZ, c[0x0][0x34c], PT, P3 ;  /* 0x0000d300ff007a0c */ /* 0x000fe20003f65330 */
[----:B------:R-:W-:Y:S02]  /*04b0*/  UISETP.NE.AND.EX UP0, UPT, URZ, UR5, UPT, UP0 ;  /* 0x000000053f00728c */ /* 0x000fe4000bf05300 */
[----:B------:R-:W-:Y:S02]  /*04c0*/  UISETP.NE.U32.AND UP1, UPT, URZ, UR6, UPT ;  /* 0x000000063f00728c */ /* 0x000fe4000bf25070 */
[----:B------:R-:W-:-:S02]  /*04d0*/  ULDC.64 UR4, c[0x0][0x360] ;  /* 0x0000d80000047ab9 */ /* 0x000fc40000000a00 */
[----:B------:R-:W-:Y:S01]  /*04e0*/  UISETP.NE.AND.EX UP1, UPT, URZ, UR7, UPT, UP1 ;  /* 0x000000073f00728c */ /* 0x000fe2000bf25310 */
[----:B------:R-:W-:Y:S01]  /*04f0*/  PLOP3.LUT P0, PT, PT, PT, UP0, 0x80, 0x0 ;  /* 0x000000000000781c */ /* 0x000fe20003f0f008 */
[----:B------:R-:W-:Y:S02]  /*0500*/  ULDC.64 UR8, c[0x0][0x370] ;  /* 0x0000dc0000087ab9 */ /* 0x000fe40000000a00 */
[----:B------:R-:W-:Y:S02]  /*0510*/  ULDC.64 UR6, c[0x0][0x348] ;  /* 0x0000d20000067ab9 */ /* 0x000fe40000000a00 */
[----:B------:R-:W-:Y:S01]  /*0520*/  @UP0 UIMAD.WIDE UR4, UR19, UR22, UR4 ;  /* 0x00000016130402a5 */ /* 0x000fe2000f8e0204 */
[----:B------:R-:W-:Y:S01]  /*0530*/  PLOP3.LUT P2, PT, PT, PT, UP1, 0x80, 0x0 ;  /* 0x000000000000781c */ /* 0x000fe20003f4f018 */
[----:B------:R-:W-:Y:S01]  /*0540*/  UIMAD.WIDE UR6, UR19, UR22, UR6 ;  /* 0x00000016130672a5 */ /* 0x000fe2000f8e0206 */
[----:B------:R-:W-:Y:S02]  /*0550*/  ISETP.NE.U32.AND P4, PT, RZ, c[0x0][0x350], PT ;  /* 0x0000d400ff007a0c */ /* 0x000fe40003f85070 */
[----:B------:R-:W-:Y:S01]  /*0560*/  @UP1 UIMAD.WIDE UR8, UR19, UR22, UR8 ;  /* 0x00000016130812a5 */ /* 0x000fe2000f8e0208 */
[----:B------:R-:W-:Y:S01]  /*0570*/  IMAD.U32 R2, RZ, RZ, UR4 ;  /* 0x00000004ff027e24 */ /* 0x000fe2000f8e00ff */
[----:B------:R-:W-:Y:S01]  /*0580*/  MOV R3, UR5 ;  /* 0x0000000500037c02 */ /* 0x000fe20008000f00 */
[----:B------:R-:W-:Y:S01]  /*0590*/  ULDC.64 UR4, c[0x0][0x358] ;  /* 0x0000d60000047ab9 */ /* 0x000fe20000000a00 */
[----:B------:R-:W-:Y:S01]  /*05a0*/  IMAD.U32 R10, RZ, RZ, UR6 ;  /* 0x00000006ff0a7e24 */ /* 0x000fe2000f8e00ff */
[----:B------:R-:W-:Y:S01]  /*05b0*/  UISETP.NE.U32.AND UP2, UPT, URZ, UR4, UPT ;  /* 0x000000043f00728c */ /* 0x000fe2000bf45070 */
[----:B------:R-:W-:Y:S01]  /*05c0*/  IMAD.U32 R11, RZ, RZ, UR7 ;  /* 0x00000007ff0b7e24 */ /* 0x000fe2000f8e00ff */
[----:B------:R-:W-:Y:S01]  /*05d0*/  ISETP.NE.AND.EX P4, PT, RZ, c[0x0][0x354], PT, P4 ;  /* 0x0000d500ff007a0c */ /* 0x000fe20003f85340 */
[----:B------:R-:W-:Y:S01]  /*05e0*/  IMAD.U32 R4, RZ, RZ, UR8 ;  /* 0x00000008ff047e24 */ /* 0x000fe2000f8e00ff */
[----:B------:R-:W-:Y:S01]  /*05f0*/  UISETP.NE.AND.EX UP2, UPT, URZ, UR5, UPT, UP2 ;  /* 0x000000053f00728c */ /* 0x000fe2000bf45320 */
[----:B------:R-:W-:Y:S01]  /*0600*/  IMAD.U32 R5, RZ, RZ, UR9 ;  /* 0x00000009ff057e24 */ /* 0x000fe2000f8e00ff */
[----:B------:R-:W-:Y:S01]  /*0610*/  ULDC.64 UR6, c[0x0][0x350] ;  /* 0x0000d40000067ab9 */ /* 0x000fe20000000a00 */
[----:B------:R1:W2:Y:S01]  /*0620*/  @P0 LDG.E R0, [R2.64] ;  /* 0x0000001402000981 */ /* 0x0002a2000c1e1900 */
[----:B------:R-:W-:-:S02]  /*0630*/  ULDC.64 UR4, c[0x0][0x358] ;  /* 0x0000d60000047ab9 */ /* 0x000fc40000000a00 */
[----:B------:R-:W-:Y:S01]  /*0640*/  PLOP3.LUT P1, PT, PT, PT, UP2, 0x80, 0x0 ;  /* 0x000000000000781c */ /* 0x000fe20003f2f028 */
[----:B------:R-:W-:Y:S01]  /*0650*/  UIMAD.WIDE UR6, UR19, UR22, UR6 ;  /* 0x00000016130672a5 */ /* 0x000fe2000f8e0206 */
[----:B------:R-:W3:Y:S01]  /*0660*/  @P2 LDG.E R4, [R4.64] ;  /* 0x0000001404042981 */ /* 0x000ee2000c1e1900 */
[----:B------:R-:W-:Y:S01]  /*0670*/  UIMAD.WIDE UR4, UR19, UR22, UR4 ;  /* 0x00000016130472a5 */ /* 0x000fe2000f8e0204 */
[----:B------:R-:W-:-:S03]  /*0680*/  MOV R86, RZ ;  /* 0x000000ff00567202 */ /* 0x000fc60000000f00 */
[----:B------:R-:W-:Y:S01]  /*0690*/  IMAD.U32 R8, RZ, RZ, UR6 ;  /* 0x00000006ff087e24 */ /* 0x000fe2000f8e00ff */
[----:B------:R-:W-:Y:S01]  /*06a0*/  MOV R9, UR7 ;  /* 0x0000000700097c02 */ /* 0x000fe20008000f00 */
[----:B------:R-:W-:Y:S01]  /*06b0*/  IMAD.U32 R6, RZ, RZ, UR4 ;  /* 0x00000004ff067e24 */ /* 0x000fe2000f8e00ff */
[----:B------:R-:W-:-:S03]  /*06c0*/  MOV R7, UR5 ;  /* 0x0000000500077c02 */ /* 0x000fc60008000f00 */
[----:B------:R4:W5:Y:S04]  /*06d0*/  @P4 LDG.E R86, [R8.64] ;  /* 0x0000001408564981 */ /* 0x000968000c1e1900 */
[----:B-1----:R-:W4:Y:S01]  /*06e0*/  @P3 LDG.E R3, [R10.64] ;  /* 0x000000140a033981 */ /* 0x002f22000c1e1900 */
[----:B------:R-:W-:-:S06]  /*06f0*/  IMAD.MOV.U32 R2, RZ, RZ, RZ ;  /* 0x000000ffff027224 */ /* 0x000fcc00078e00ff */
[----:B------:R1:W5:Y:S01]  /*0700*/  @P1 LDG.E R2, [R6.64] ;  /* 0x0000001406021981 */ /* 0x000362000c1e1900 */
[----:B------:R-:W1:Y:S01]  /*0710*/  S2UR UR11, SR_CTAID.Y ;  /* 0x00000000000b79c3 */ /* 0x000e620000002600 */
[----:B------:R-:W-:Y:S02]  /*0720*/  UMOV UR14, URZ ;  /* 0x0000003f000e7c82 */ /* 0x000fe40008000000 */
[----:B------:R-:W-:Y:S02]  /*0730*/  ULDC UR18, c[0x0][0x168] ;  /* 0x00005a0000127ab9 */ /* 0x000fe40000000800 */
[----:B------:R-:W-:Y:S02]  /*0740*/  UMOV UR15, URZ ;  /* 0x0000003f000f7c82 */ /* 0x000fe40008000000 */
[----:B------:R-:W-:Y:S02]  /*0750*/  ULDC UR4, c[0x0][0x2ac] ;  /* 0x0000ab0000047ab9 */ /* 0x000fe40000000800 */
[----:B------:R-:W-:-:S02]  /*0760*/  ULDC UR17, c[0x0][0x1d0] ;  /* 0x0000740000117ab9 */ /* 0x000fc40000000800 */
[----:B------:R-:W-:Y:S02]  /*0770*/  UIMAD UR17, UR4, UR17, URZ ;  /* 0x00000011041172a4 */ /* 0x000fe4000f8e023f */
[----:B------:R-:W-:Y:S02]  /*0780*/  ULDC UR16, c[0x0][0x228] ;  /* 0x00008a0000107ab9 */ /* 0x000fe40000000800 */
[----:B-1----:R-:W-:Y:S01]  /*0790*/  USHF.R.S32.HI UR10, URZ, 0x1f, UR11 ;  /* 0x0000001f3f0a7899 */ /* 0x002fe2000801140b */
[----:B--2---:R1:W2:Y:S08]  /*07a0*/  @P0 R2UR UR18, R0 ;  /* 0x00000000001203c2 */ /* 0x0042b000000e0000 */
[----:B---3--:R1:W3:Y:S08]  /*07b0*/  @P2 R2UR UR14, R4 ;  /* 0x00000000040e23c2 */ /* 0x0082f000000e0000 */
[----:B----4-:R1:W4:Y:S01]  /*07c0*/  @P3 R2UR UR15, R3 ;  /* 0x00000000030f33c2 */ /* 0x01032200000e0000 */
[----:B------:R-:W-:Y:S05]  /*07d0*/  @P0 BRA `(.L_x_56) ;  /* 0x0000006000000947 */ /* 0x000fea0003800000 */
[----:B--2---:R-:W-:Y:S05]  /*07e0*/  @!P3 BRA `(.L_x_56) ;  /* 0x000000500000b947 */ /* 0x004fea0003800000 */
[----:B-1----:R1:W2:Y:S04]  /*07f0*/  LDG.E R0, [R10.64] ;  /* 0x000000140a007981 */ /* 0x0022a8000c1e1900 */
[----:B-1--4-:R-:W4:Y:S01]  /*0800*/  LDG.E R10, [R10.64+0x4] ;  /* 0x000004140a0a7981 */ /* 0x012f22000c1e1900 */
[----:B--2---:R-:W1:Y:S08]  /*0810*/  R2UR UR18, R0 ;  /* 0x00000000001273c2 */ /* 0x004e7000000e0000 */
[----:B----4-:R-:W1:Y:S02]  /*0820*/  R2UR UR4, R10 ;  /* 0x000000000a0473c2 */ /* 0x010e6400000e0000 */
[----:B-1----:R-:W-:-:S06]  /*0830*/  UIADD3 UR18, -UR18, UR4, URZ ;  /* 0x0000000412127290 */ /* 0x002fcc000fffe13f */
.L_x_56:
[----:B--2---:R-:W-:-:S04]  /*0840*/  ISETP.NE.U32.AND P0, PT, RZ, c[0x0][0x368], PT ;  /* 0x0000da00ff007a0c */ /* 0x004fc80003f05070 */
[----:B------:R-:W-:-:S13]  /*0850*/  ISETP.NE.AND.EX P0, PT, RZ, c[0x0][0x36c], PT, P0 ;  /* 0x0000db00ff007a0c */ /* 0x000fda0003f05300 */
[----:B------:R-:W-:Y:S05]  /*0860*/  @!P0 BRA `(.L_x_57) ;  /* 0x0000007000008947 */ /* 0x000fea0003800000 */
[----:B------:R-:W-:Y:S02]  /*0870*/  ULDC.64 UR4, c[0x0][0x368] ;  /* 0x0000da0000047ab9 */ /* 0x000fe40000000a00 */
[----:B------:R-:W-:-:S06]  /*0880*/  UIMAD.WIDE UR4, UR19, UR22, UR4 ;  /* 0x00000016130472a5 */ /* 0x000fcc000f8e0204 */
[----:B-1----:R-:W-:Y:S02]  /*0890*/  MOV R4, UR4 ;  /* 0x0000000400047c02 */ /* 0x002fe40008000f00 */
[----:B------:R-:W-:-:S05]  /*08a0*/  MOV R5, UR5 ;  /* 0x0000000500057c02 */ /* 0x000fca0008000f00 */
[----:B------:R-:W2:Y:S02]  /*08b0*/  LDG.E R0, [R4.64] ;  /* 0x0000001404007981 */ /* 0x000ea4000c1e1900 */
[----:B--2---:R1:W2:Y:S02]  /*08c0*/  R2UR UR17, R0 ;  /* 0x00000000001173c2 */ /* 0x0042a400000e0000 */
[----:B-12---:R-:W-:Y:S05]  /*08d0*/  BRA `(.L_x_58) ;  /* 0x0000006000007947 */ /* 0x006fea0003800000 */
.L_x_57:
[----:B------:R-:W-:Y:S05]  /*08e0*/  @!P4 BRA `(.L_x_58) ;  /* 0x000000500000c947 */ /* 0x000fea0003800000 */
[----:B-1----:R1:W2:Y:S04]  /*08f0*/  LDG.E R0, [R8.64] ;  /* 0x0000001408007981 */ /* 0x0022a8000c1e1900 */
[----:B-1--4-:R-:W4:Y:S01]  /*0900*/  LDG.E R8, [R8.64+0x4] ;  /* 0x0000041408087981 */ /* 0x012f22000c1e1900 */
[----:B--2---:R-:W1:Y:S08]  /*0910*/  R2UR UR17, R0 ;  /* 0x00000000001173c2 */ /* 0x004e7000000e0000 */
[----:B----4-:R-:W1:Y:S02]  /*0920*/  R2UR UR4, R8 ;  /* 0x00000000080473c2 */ /* 0x010e6400000e0000 */
[----:B-1----:R-:W-:-:S06]  /*0930*/  UIADD3 UR17, -UR17, UR4, URZ ;  /* 0x0000000411117290 */ /* 0x002fcc000fffe13f */
.L_x_58:
[----:B-1----:R1:W2:Y:S01]  /*0940*/  @P1 LDG.E R0, [R6.64] ;  /* 0x0000001406001981 */ /* 0x0022a2000c1e1900 */
[----:B------:R-:W-:-:S03]  /*0950*/  ULDC.64 UR4, c[0x0][0x378] ;  /* 0x0000de0000047ab9 */ /* 0x000fc60000000a00 */
[----:B-1--4-:R-:W4:Y:S01]  /*0960*/  @P1 LDG.E R6, [R6.64+0x4] ;  /* 0x0000041406061981 */ /* 0x012f22000c1e1900 */
[----:B------:R-:W-:-:S04]  /*0970*/  UISETP.NE.U32.AND UP0, UPT, URZ, UR4, UPT ;  /* 0x000000043f00728c */ /* 0x000fc8000bf05070 */
[----:B------:R-:W-:-:S03]  /*0980*/  UISETP.NE.AND.EX UP0, UPT, URZ, UR5, UPT, UP0 ;  /* 0x000000053f00728c */ /* 0x000fc6000bf05300 */
[----:B------:R-:W-:-:S03]  /*0990*/  ULDC.64 UR4, c[0x0][0x378] ;  /* 0x0000de0000047ab9 */ /* 0x000fc60000000a00 */
[----:B------:R-:W-:-:S05]  /*09a0*/  PLOP3.LUT P0, PT, PT, PT, UP0, 0x80, 0x0 ;  /* 0x000000000000781c */ /* 0x000fca0003f0f008 */
[----:B------:R-:W-:-:S06]  /*09b0*/  @UP0 UIMAD.WIDE UR4, UR19, UR22, UR4 ;  /* 0x00000016130402a5 */ /* 0x000fcc000f8e0204 */
[----:B------:R-:W-:Y:S02]  /*09c0*/  IMAD.U32 R4, RZ, RZ, UR4 ;  /* 0x00000004ff047e24 */ /* 0x000fe4000f8e00ff */
[----:B------:R-:W-:-:S05]  /*09d0*/  IMAD.U32 R5, RZ, RZ, UR5 ;  /* 0x00000005ff057e24 */ /* 0x000fca000f8e00ff */
[----:B---3--:R-:W3:Y:S01]  /*09e0*/  @P0 LDG.E R4, [R4.64] ;  /* 0x0000001404040981 */ /* 0x008ee2000c1e1900 */
[----:B------:R-:W-:Y:S02]  /*09f0*/  UIADD3 UR5, -UR14, UR17, URZ ;  /* 0x000000110e057290 */ /* 0x000fe4000fffe13f */
[----:B------:R-:W-:Y:S01]  /*0a00*/  UMOV UR13, UR17 ;  /* 0x00000011000d7c82 */ /* 0x000fe20008000000 */
[----:B--2---:R-:W1:Y:S08]  /*0a10*/  @P1 R2UR UR4, R0 ;  /* 0x00000000000413c2 */ /* 0x004e7000000e0000 */
[----:B----4-:R-:W1:Y:S02]  /*0a20*/  @P1 R2UR UR6, R6 ;  /* 0x00000000060613c2 */ /* 0x010e6400000e0000 */
[----:B-1----:R-:W-:-:S02]  /*0a30*/  @UP2 UIADD3 UR16, -UR4, UR6, URZ ;  /* 0x0000000604102290 */ /* 0x002fc4000fffe13f */
[----:B------:R-:W-:Y:S02]  /*0a40*/  UIADD3 UR6, -UR5, URZ, URZ ;  /* 0x0000003f05067290 */ /* 0x000fe4000fffe13f */
[----:B------:R-:W-:Y:S02]  /*0a50*/  UIADD3 UR9, UR5, UR16, URZ ;  /* 0x0000001005097290 */ /* 0x000fe4000fffe03f */
[----:B---3--:R1:W2:Y:S01]  /*0a60*/  @P0 R2UR UR13, R4 ;  /* 0x00000000040d03c2 */ /* 0x0082a200000e0000 */
[----:B------:R-:W-:Y:S02]  /*0a70*/  UISETP.LT.AND UP1, UPT, URZ, UR6, UPT ;  /* 0x000000063f00728c */ /* 0x000fe4000bf21270 */
[----:B------:R-:W-:Y:S02]  /*0a80*/  UIADD3 UR4, UR9, 0x7f, URZ ;  /* 0x0000007f09047890 */ /* 0x000fe4000fffe03f */
[----:B------:R-:W-:Y:S02]  /*0a90*/  USEL UR6, URZ, UR6, !UP1 ;  /* 0x000000063f067287 */ /* 0x000fe4000c800000 */
[----:B------:R-:W-:-:S04]  /*0aa0*/  USHF.R.S32.HI UR8, URZ, 0x1f, UR4 ;  /* 0x0000001f3f087899 */ /* 0x000fc80008011404 */
[----:B------:R-:W-:-:S04]  /*0ab0*/  ULEA.HI UR8, UR8, UR4, URZ, 0x7 ;  /* 0x0000000408087291 */ /* 0x000fc8000f8f383f */
[----:B------:R-:W-:-:S04]  /*0ac0*/  ULOP3.LUT UR7, UR8, 0xffffff80, URZ, 0xc0, !UPT ;  /* 0xffffff8008077892 */ /* 0x000fc8000f8ec03f */
[----:B------:R-:W-:-:S04]  /*0ad0*/  UIADD3 UR5, -UR5, UR7, URZ ;  /* 0x0000000705057290 */ /* 0x000fc8000fffe13f */
[----:B------:R-:W-:-:S04]  /*0ae0*/  UISETP.LT.AND UP0, UPT, UR5, UR16, UPT ;  /* 0x000000100500728c */ /* 0x000fc8000bf01270 */
[----:B------:R-:W-:-:S04]  /*0af0*/  USEL UR5, UR5, UR16, UP0 ;  /* 0x0000001005057287 */ /* 0x000fc80008000000 */
[----:B------:R-:W-:Y:S02]  /*0b00*/  UISETP.GT.AND UP0, UPT, UR5, UR6, UPT ;  /* 0x000000060500728c */ /* 0x000fe4000bf04270 */
[----:B------:R-:W-:-:S07]  /*0b10*/  USHF.R.U32.HI UR6, URZ, 0x7, UR6 ;  /* 0x000000073f067899 */ /* 0x000fce0008011606 */
[----:B------:R-:W-:Y:S02]  /*0b20*/  UMOV UR23, UR6 ;  /* 0x0000000600177c82 */ /* 0x000fe40008000000 */
[----:B------:R-:W-:-:S04]  /*0b30*/  @UP0 UIADD3 UR5, UR5, 0x7f, URZ ;  /* 0x0000007f05050890 */ /* 0x000fc8000fffe03f */
[----:B------:R-:W-:-:S04]  /*0b40*/  @UP0 USHF.R.S32.HI UR4, URZ, 0x1f, UR5 ;  /* 0x0000001f3f040899 */ /* 0x000fc80008011405 */
[----:B------:R-:W-:-:S04]  /*0b50*/  @UP0 ULEA.HI UR4, UR4, UR5, URZ, 0x7 ;  /* 0x0000000504040291 */ /* 0x000fc8000f8f383f */
[----:B------:R-:W-:-:S04]  /*0b60*/  @UP0 USHF.R.S32.HI UR23, URZ, 0x7, UR4 ;  /* 0x000000073f170899 */ /* 0x000fc80008011404 */
[----:B------:R-:W-:-:S06]  /*0b70*/  UISETP.GT.AND UP0, UPT, UR23, UR6, UPT ;  /* 0x000000061700728c */ /* 0x000fcc000bf04270 */
[----:B------:R-:W-:-:S13]  /*0b80*/  PLOP3.LUT P0, PT, PT, PT, UP0, 0x80, 0x0 ;  /* 0x000000000000781c */ /* 0x000fda0003f0f008 */
[----:B------:R-:W-:Y:S05]  /*0b90*/  @!P0 BRA `(.L_x_59) ;  /* 0x000070c000008947 */ /* 0x000fea0003800000 */
[----:B-12---:R-:W-:Y:S02]  /*0ba0*/  ULDC.64 UR4, c[0x0][0x340] ;  /* 0x0000d00000047ab9 */ /* 0x006fe40000000a00 */
        /* <DEDUP_REMOVED lines=8> */
[----:B------:R-:W-:Y:S02]  /*0c30*/  UIADD3 UR22, UR23, -0x1, URZ ;  /* 0xffffffff17167890 */ /* 0x000fe4000fffe03f */
[----:B------:R-:W-:Y:S01]  /*0c40*/  ULDC.64 UR4, c[0x0][0x260] ;  /* 0x0000980000047ab9 */ /* 0x000fe20000000a00 */
[-C--:B------:R-:W-:Y:S01]  /*0c50*/  LEA.HI R130, R134, R73.reuse, RZ, 0x3 ;  /* 0x0000004986827211 */ /* 0x080fe200078f18ff */
[----:B------:R1:W2:Y:S01]  /*0c60*/  @P4 LDG.E R0, [R4.64] ;  /* 0x0000001404004981 */ /* 0x0002a2000c1e1900 */
[----:B------:R-:W-:Y:S01]  /*0c70*/  UIMAD UR4, UR10, UR4, URZ ;  /* 0x000000040a0472a4 */ /* 0x000fe2000f8e023f */
[----:B------:R-:W-:Y:S01]  /*0c80*/  IMAD.U32 R3, RZ, RZ, UR22 ;  /* 0x00000016ff037e24 */ /* 0x000fe2000f8e00ff */
[----:B------:R-:W-:Y:S01]  /*0c90*/  SHF.R.S32.HI R137, RZ, 0x3, R130 ;  /* 0x00000003ff897819 */ /* 0x000fe20000011482 */
[----:B------:R-:W-:Y:S01]  /*0ca0*/  IMAD.U32 R20, RZ, RZ, UR11 ;  /* 0x0000000bff147e24 */ /* 0x000fe2000f8e00ff */
[----:B------:R-:W-:Y:S01]  /*0cb0*/  LOP3.LUT R130, R130, 0xfffffff8, RZ, 0xc0, !PT ;  /* 0xfffffff882827812 */ /* 0x000fe200078ec0ff */
[----:B------:R-:W-:Y:S01]  /*0cc0*/  UIMAD UR23, UR11, UR5, UR4 ;  /* 0x000000050b1772a4 */ /* 0x000fe2000f8e0204 */
[----:B------:R-:W-:Y:S01]  /*0cd0*/  SHF.R.S32.HI R8, RZ, 0x1f, R137 ;  /* 0x0000001fff087819 */ /* 0x000fe20000011489 */
[----:B------:R-:W-:Y:S01]  /*0ce0*/  USHF.R.S32.HI UR28, URZ, 0x1f, UR13 ;  /* 0x0000001f3f1c7899 */ /* 0x000fe2000801140d */
[----:B-----5:R-:W-:Y:S01]  /*0cf0*/  IADD3 R154, P5, R137, R2, RZ ;  /* 0x00000002899a7210 */ /* 0x020fe20007fbe0ff */
[----:B------:R-:W-:Y:S01]  /*0d00*/  IMAD.IADD R130, R73, 0x1, -R130 ;  /* 0x0000000149827824 */ /* 0x000fe200078e0a82 */
[----:B------:R-:W-:Y:S01]  /*0d10*/  IADD3 R83, -R137, UR16, RZ ;  /* 0x0000001089537c10 */ /* 0x000fe2000fffe1ff */
[----:B------:R-:W-:Y:S01]  /*0d20*/  ULDC.64 UR4, c[0x0][0x240] ;  /* 0x0000900000047ab9 */ /* 0x000fe20000000a00 */
[----:B------:R-:W-:Y:S01]  /*0d30*/  LEA.HI.X.SX32 R155, R2, R8, 0x1, P5 ;  /* 0x00000008029b7211 */ /* 0x000fe200028f0eff */
[C---:B------:R-:W-:Y:S01]  /*0d40*/  IMAD.SHL.U32 R10, R130.reuse, 0x8, RZ ;  /* 0x00000008820a7824 */ /* 0x040fe200078e00ff */
[----:B------:R-:W-:Y:S01]  /*0d50*/  UIMAD UR4, UR10, UR4, URZ ;  /* 0x000000040a0472a4 */ /* 0x000fe2000f8e023f */
[----:B------:R-:W-:Y:S01]  /*0d60*/  IMAD R3, R3, -0x80, R83 ;  /* 0xffffff8003037824 */ /* 0x000fe200078e0253 */
[----:B------:R-:W-:Y:S01]  /*0d70*/  USHF.R.S32.HI UR24, URZ, 0x1f, UR19 ;  /* 0x0000001f3f187899 */ /* 0x000fe20008011413 */
[----:B------:R-:W-:Y:S01]  /*0d80*/  IMAD.SHL.U32 R12, R130, 0x4, RZ ;  /* 0x00000004820c7824 */ /* 0x000fe200078e00ff */
[--C-:B------:R-:W-:Y:S01]  /*0d90*/  SHF.R.S32.HI R11, RZ, 0x1f, R10.reuse ;  /* 0x0000001fff0b7819 */ /* 0x100fe2000001140a */
[----:B------:R-:W-:Y:S01]  /*0da0*/  UIMAD UR25, UR11, UR5, UR4 ;  /* 0x000000050b1972a4 */ /* 0x000fe2000f8e0204 */
[C---:B------:R-:W-:Y:S01]  /*0db0*/  ISETP.GE.AND P3, PT, R3.reuse, 0x1, PT ;  /* 0x000000010300780c */ /* 0x040fe20003f66270 */
[----:B------:R-:W-:Y:S01]  /*0dc0*/  USEL UR27, UR19, URZ, !UP2 ;  /* 0x0000003f131b7287 */ /* 0x000fe2000d000000 */
[----:B------:R-:W-:Y:S01]  /*0dd0*/  ISETP.GE.AND P2, PT, R3, 0x21, PT ;  /* 0x000000210300780c */ /* 0x000fe20003f46270 */
[----:B------:R-:W-:Y:S01]  /*0de0*/  ULDC.64 UR4, c[0x0][0x280] ;  /* 0x0000a00000047ab9 */ /* 0x000fe20000000a00 */
[----:B-1----:R-:W-:Y:S01]  /*0df0*/  IMAD R4, R155, c[0x0][0x238], RZ ;  /* 0x00008e009b047a24 */ /* 0x002fe200078e02ff */
[C---:B------:R-:W-:Y:S01]  /*0e00*/  ISETP.GE.AND P1, PT, R3.reuse, 0x41, PT ;  /* 0x000000410300780c */ /* 0x040fe20003f26270 */
[----:B------:R-:W-:Y:S01]  /*0e10*/  IMAD.WIDE.U32 R20, R20, c[0x0][0x260], R10 ;  /* 0x0000980014147a25 */ /* 0x000fe200078e000a */
[----:B------:R-:W-:Y:S01]  /*0e20*/  ISETP.GT.AND P0, PT, R3, 0x60, PT ;  /* 0x000000600300780c */ /* 0x000fe20003f04270 */
[----:B------:R-:W-:Y:S01]  /*0e30*/  UIMAD UR4, UR28, UR4, URZ ;  /* 0x000000041c0472a4 */ /* 0x000fe2000f8e023f */
[----:B------:R-:W-:Y:S01]  /*0e40*/  SHF.R.S32.HI R13, RZ, 0x1f, R12 ;  /* 0x0000001fff0d7819 */ /* 0x000fe2000001140c */
[C---:B------:R-:W-:Y:S01]  /*0e50*/  IMAD R4, R154.reuse, c[0x0][0x23c], R4 ;  /* 0x00008f009a047a24 */ /* 0x040fe200078e0204 */
[----:B------:R-:W-:Y:S01]  /*0e60*/  IADD3 R21, R21, UR23, RZ ;  /* 0x0000001715157c10 */ /* 0x000fe2000fffe0ff */
[----:B------:R-:W-:Y:S01]  /*0e70*/  IMAD.WIDE.U32 R2, R154, c[0x0][0x238], R10 ;  /* 0x00008e009a027a25 */ /* 0x000fe200078e000a */
[----:B------:R-:W-:Y:S01]  /*0e80*/  UIMAD UR23, UR13, UR5, UR4 ;  /* 0x000000050d1772a4 */ /* 0x000fe2000f8e0204 */
[----:B------:R-:W-:Y:S01]  /*0e90*/  LEA.HI R134, R134, R73, RZ, 0x6 ;  /* 0x0000004986867211 */ /* 0x000fe200078f30ff */
[----:B------:R-:W-:Y:S01]  /*0ea0*/  USHF.R.S32.HI UR29, URZ, 0x1f, UR22 ;  /* 0x0000001f3f1d7899 */ /* 0x000fe20008011416 */
[----:B------:R-:W-:Y:S01]  /*0eb0*/  IMAD.IADD R5, R3, 0x1, R4 ;  /* 0x0000000103057824 */ /* 0x000fe200078e0204 */
[----:B------:R-:W-:Y:S01]  /*0ec0*/  ULDC.64 UR4, c[0x0][0x248] ;  /* 0x0000920000047ab9 */ /* 0x000fe20000000a00 */
[----:B------:R-:W-:Y:S01]  /*0ed0*/  IMAD.MOV.U32 R4, RZ, RZ, R2 ;  /* 0x000000ffff047224 */ /* 0x000fe200078e0002 */
[C---:B------:R-:W-:Y:S01]  /*0ee0*/  ISETP.GE.AND P6, PT, R10.reuse, c[0x0][0x27c], PT ;  /* 0x00009f000a007a0c */ /* 0x040fe20003fc6270 */
[----:B------:R-:W-:Y:S01]  /*0ef0*/  IMAD.U32 R2, RZ, RZ, UR11 ;  /* 0x0000000bff027e24 */ /* 0x000fe2000f8e00ff */
[----:B------:R-:W-:Y:S01]  /*0f00*/  IADD3 R136, R10, 0x40, RZ ;  /* 0x000000400a887810 */ /* 0x000fe20007ffe0ff */
[----:B------:R-:W-:Y:S01]  /*0f10*/  IMAD.MOV.U32 R96, RZ, RZ, c[0x0][0x238] ;  /* 0x00008e00ff607624 */ /* 0x000fe200078e00ff */
[----:B------:R-:W-:Y:S01]  /*0f20*/  P2R R138, PR, RZ, 0x40 ;  /* 0x00000040ff8a7803 */ /* 0x000fe20000000000 */
[----:B------:R-:W-:Y:S01]  /*0f30*/  IMAD.WIDE.U32 R4, R2, c[0x0][0x240], R4 ;  /* 0x0000900002047a25 */ /* 0x000fe200078e0004 */
[----:B------:R-:W-:-:S02]  /*0f40*/  SEL R3, RZ, c[0x0][0x27c], !P6 ;  /* 0x00009f00ff037a07 */ /* 0x000fc40007000000 */
[----:B------:R-:W-:Y:S01]  /*0f50*/  ISETP.GE.AND P6, PT, R10, c[0x0][0x1d4], PT ;  /* 0x000075000a007a0c */ /* 0x000fe20003fc6270 */
[----:B------:R-:W-:Y:S01]  /*0f60*/  IMAD.MOV.U32 R148, RZ, RZ, R4 ;  /* 0x000000ffff947224 */ /* 0x000fe200078e0004 */
[----:B------:R-:W-:Y:S01]  /*0f70*/  IADD3 R149, R5, UR25, RZ ;  /* 0x0000001905957c10 */ /* 0x000fe2000fffe0ff */
[----:B------:R-:W-:Y:S01]  /*0f80*/  USEL UR25, UR24, URZ, !UP2 ;  /* 0x0000003f18197287 */ /* 0x000fe2000d000000 */
[----:B------:R-:W-:Y:S01]  /*0f90*/  IMAD.MOV.U32 R102, RZ, RZ, 0x7 ;  /* 0x00000007ff667424 */ /* 0x000fe200078e00ff */
[----:B------:R-:W-:Y:S01]  /*0fa0*/  ISETP.GE.AND P5, PT, R136, c[0x0][0x1d4], PT ;  /* 0x0000750088007a0c */ /* 0x000fe20003fa6270 */
[----:B------:R-:W-:Y:S01]  /*0fb0*/  IMAD.U32 R146, RZ, RZ, UR27 ;  /* 0x0000001bff927e24 */ /* 0x000fe2000f8e00ff */
[----:B------:R-:W-:Y:S01]  /*0fc0*/  UIMAD UR4, UR25, UR4, URZ ;  /* 0x00000004190472a4 */ /* 0x000fe2000f8e023f */
[----:B------:R-:W-:Y:S01]  /*0fd0*/  IMAD R14, R8, c[0x0][0x280], RZ ;  /* 0x0000a000080e7a24 */ /* 0x000fe200078e02ff */
[----:B------:R-:W-:Y:S01]  /*0fe0*/  SHF.L.U64.HI R88, R96, R102, c[0x0][0x23c] ;  /* 0x00008f0060587619 */ /* 0x000fe20000010266 */
[----:B------:R-:W-:Y:S01]  /*0ff0*/  IMAD R8, R8, c[0x0][0x290], RZ ;  /* 0x0000a40008087a24 */ /* 0x000fe200078e02ff */
[----:B------:R-:W-:Y:S01]  /*1000*/  UIMAD UR5, UR27, UR5, UR4 ;  /* 0x000000051b0572a4 */ /* 0x000fe2000f8e0204 */
[----:B------:R-:W-:Y:S01]  /*1010*/  IMAD.WIDE.U32 R148, R146, c[0x0][0x248], R148 ;  /* 0x0000920092947a25 */ /* 0x000fe200078e0094 */
[----:B------:R-:W-:-:S02]  /*1020*/  IADD3 R126, R137, 0x20, RZ ;  /* 0x00000020897e7810 */ /* 0x000fc40007ffe0ff */
[C---:B------:R-:W-:Y:S01]  /*1030*/  IADD3 R122, R137.reuse, 0x40, RZ ;  /* 0x00000040897a7810 */ /* 0x040fe20007ffe0ff */
[----:B------:R-:W-:Y:S01]  /*1040*/  IMAD.SHL.U32 R135, R137, 0x40, RZ ;  /* 0x0000004089877824 */ /* 0x000fe200078e00ff */
[----:B------:R-:W-:Y:S01]  /*1050*/  IADD3 R161, R149, UR5, RZ ;  /* 0x0000000595a17c10 */ /* 0x000fe2000fffe0ff */
[C---:B------:R-:W-:Y:S01]  /*1060*/  IMAD R8, R137.reuse, c[0x0][0x294], R8 ;  /* 0x0000a50089087a24 */ /* 0x040fe200078e0208 */
[----:B------:R-:W-:Y:S01]  /*1070*/  ULDC.64 UR4, c[0x0][0x290] ;  /* 0x0000a40000047ab9 */ /* 0x000fe20000000a00 */
[----:B------:R-:W-:Y:S01]  /*1080*/  IMAD.WIDE.U32 R16, R137, c[0x0][0x290], R12 ;  /* 0x0000a40089107a25 */ /* 0x000fe200078e000c */
[----:B------:R-:W-:Y:S01]  /*1090*/  LOP3.LUT R135, R135, 0x1c0, RZ, 0xc0, !PT ;  /* 0x000001c087877812 */ /* 0x000fe200078ec0ff */
[----:B------:R-:W-:Y:S01]  /*10a0*/  UIMAD UR28, UR28, UR4, URZ ;  /* 0x000000041c1c72a4 */ /* 0x000fe2000f8e023f */
[C---:B------:R-:W-:Y:S01]  /*10b0*/  IADD3 R118, R137.reuse, 0x60, RZ ;  /* 0x0000006089767810 */ /* 0x040fe20007ffe0ff */
[----:B------:R-:W-:Y:S01]  /*10c0*/  IMAD.WIDE.U32 R6, R137, c[0x0][0x290], R10 ;  /* 0x0000a40089067a25 */ /* 0x000fe200078e000a */
[----:B------:R-:W-:Y:S01]  /*10d0*/  LOP3.LUT R132, R135, 0x38, R10, 0xf8, !PT ;  /* 0x0000003887847812 */ /* 0x000fe200078ef80a */
[----:B------:R-:W-:Y:S01]  /*10e0*/  UIMAD UR28, UR13, UR5, UR28 ;  /* 0x000000050d1c72a4 */ /* 0x000fe2000f8e021c */
[----:B------:R-:W-:Y:S01]  /*10f0*/  SHF.R.U32.HI R133, RZ, 0x3, R135 ;  /* 0x00000003ff857819 */ /* 0x000fe20000011687 */
[----:B------:R-:W-:Y:S01]  /*1100*/  IMAD.SHL.U32 R134, R134, 0x8, RZ ;  /* 0x0000000886867824 */ /* 0x000fe200078e00ff */
[----:B------:R-:W-:Y:S01]  /*1110*/  ULDC.64 UR4, c[0x0][0x1e8] ;  /* 0x00007a0000047ab9 */ /* 0x000fe20000000a00 */
[----:B------:R-:W-:Y:S01]  /*1120*/  IMAD.SHL.U32 R89, R96, 0x80, RZ ;  /* 0x0000008060597824 */ /* 0x000fe200078e00ff */
[----:B------:R-:W-:Y:S01]  /*1130*/  UIMAD.WIDE.U32 UR30, UR11, UR4, URZ ;  /* 0x000000040b1e72a5 */ /* 0x000fe2000f8e003f */
[----:B------:R-:W-:Y:S01]  /*1140*/  IMAD.MOV.U32 R160, RZ, RZ, R148 ;  /* 0x000000ffffa07224 */ /* 0x000fe200078e0094 */
[----:B------:R-:W-:Y:S01]  /*1150*/  LOP3.LUT R134, R134, 0xfffffe00, RZ, 0xc0, !PT ;  /* 0xfffffe0086867812 */ /* 0x000fe200078ec0ff */
[----:B------:R-:W-:Y:S01]  /*1160*/  IMAD.IADD R17, R17, 0x1, R8 ;  /* 0x0000000111117824 */ /* 0x000fe200078e0208 */
[----:B------:R-:W-:Y:S01]  /*1170*/  SHF.R.S32.HI R124, RZ, 0x1f, R126 ;  /* 0x0000001fff7c7819 */ /* 0x000fe2000001147e */
[----:B------:R-:W-:Y:S01]  /*1180*/  IMAD.IADD R9, R8, 0x1, R7 ;  /* 0x0000000108097824 */ /* 0x000fe200078e0207 */
[----:B------:R-:W-:Y:S01]  /*1190*/  LOP3.LUT R132, R134, R132, R133, 0xf6, !PT ;  /* 0x0000008486847212 */ /* 0x000fe200078ef685 */
[----:B------:R-:W-:Y:S01]  /*11a0*/  IMAD.MOV.U32 R8, RZ, RZ, R6 ;  /* 0x000000ffff087224 */ /* 0x000fe200078e0006 */
[----:B------:R-:W-:Y:S01]  /*11b0*/  SHF.R.S32.HI R120, RZ, 0x1f, R122 ;  /* 0x0000001fff787819 */ /* 0x000fe2000001147a */
[----:B------:R-:W-:Y:S01]  /*11c0*/  IMAD.WIDE.U32 R6, R89, UR22, R160 ;  /* 0x0000001659067c25 */ /* 0x000fe2000f8e00a0 */
[----:B------:R-:W-:-:S02]  /*11d0*/  SHF.R.S32.HI R116, RZ, 0x1f, R118 ;  /* 0x0000001fff747819 */ /* 0x000fc40000011476 */
[----:B------:R-:W-:Y:S01]  /*11e0*/  LEA.HI R124, R124, R126, RZ, 0x3 ;  /* 0x0000007e7c7c7211 */ /* 0x000fe200078f18ff */
[----:B------:R-:W-:Y:S01]  /*11f0*/  IMAD.IADD R3, R10, 0x1, R3 ;  /* 0x000000010a037824 */ /* 0x000fe200078e0203 */
[----:B------:R-:W-:Y:S01]  /*1200*/  LEA.HI R120, R120, R122, RZ, 0x3 ;  /* 0x0000007a78787211 */ /* 0x000fe200078f18ff */
[----:B------:R-:W-:Y:S01]  /*1210*/  IMAD.SHL.U32 R132, R132, 0x2, RZ ;  /* 0x0000000284847824 */ /* 0x000fe200078e00ff */
[----:B------:R-:W-:Y:S01]  /*1220*/  LEA.HI R116, R116, R118, RZ, 0x3 ;  /* 0x0000007674747211 */ /* 0x000fe200078f18ff */
[----:B------:R-:W-:Y:S01]  /*1230*/  IMAD.U32 R150, RZ, RZ, UR13 ;  /* 0x0000000dff967e24 */ /* 0x000fe2000f8e00ff */
[----:B------:R-:W-:Y:S01]  /*1240*/  SHF.R.S32.HI R2, RZ, 0x1f, R3 ;  /* 0x0000001fff027819 */ /* 0x000fe20000011403 */
[----:B------:R-:W-:Y:S01]  /*1250*/  IMAD.U32 R142, RZ, RZ, UR13 ;  /* 0x0000000dff8e7e24 */ /* 0x000fe2000f8e00ff */
[----:B------:R-:W-:Y:S01]  /*1260*/  SHF.R.S32.HI R129, RZ, 0x1f, R136 ;  /* 0x0000001fff817819 */ /* 0x000fe20000011488 */
[----:B------:R-:W-:Y:S01]  /*1270*/  IMAD.WIDE.U32 R150, R150, c[0x0][0x290], R16 ;  /* 0x0000a40096967a25 */ /* 0x000fe200078e0010 */
[----:B------:R-:W-:-:S02]  /*1280*/  LEA.HI R127, R2, R3, RZ, 0x3 ;  /* 0x00000003027f7211 */ /* 0x000fc400078f18ff */
[----:B------:R-:W-:Y:S01]  /*1290*/  LEA.HI R2, R2, R3, RZ, 0x6 ;  /* 0x0000000302027211 */ /* 0x000fe200078f30ff */
[----:B------:R-:W-:Y:S01]  /*12a0*/  IMAD.WIDE.U32 R142, R142, c[0x0][0x290], R8 ;  /* 0x0000a4008e8e7a25 */ /* 0x000fe200078e0008 */
[--C-:B------:R-:W-:Y:S02]  /*12b0*/  LOP3.LUT R113, R135, 0x38, R127.reuse, 0xf8, !PT ;  /* 0x0000003887717812 */ /* 0x100fe400078ef87f */
[----:B------:R-:W-:Y:S01]  /*12c0*/  LEA.HI R129, R129, R136, RZ, 0x3 ;  /* 0x0000008881817211 */ /* 0x000fe200078f18ff */
[----:B------:R-:W-:Y:S01]  /*12d0*/  IMAD.SHL.U32 R125, R126, 0x40, RZ ;  /* 0x000000407e7d7824 */ /* 0x000fe200078e00ff */
[----:B------:R-:W-:Y:S01]  /*12e0*/  LOP3.LUT R113, R113, R133, RZ, 0x3c, !PT ;  /* 0x0000008571717212 */ /* 0x000fe200078e3cff */
[----:B------:R-:W-:Y:S01]  /*12f0*/  IMAD.SHL.U32 R121, R122, 0x40, RZ ;  /* 0x000000407a797824 */ /* 0x000fe200078e00ff */
[----:B------:R-:W-:Y:S01]  /*1300*/  SHF.R.S32.HI R128, RZ, 0x3, R127 ;  /* 0x00000003ff807819 */ /* 0x000fe2000001147f */
[----:B------:R-:W-:Y:S01]  /*1310*/  IMAD.SHL.U32 R117, R118, 0x40, RZ ;  /* 0x0000004076757824 */ /* 0x000fe200078e00ff */
[----:B------:R-:W-:Y:S01]  /*1320*/  LOP3.LUT R125, R125, 0x1c0, RZ, 0xc0, !PT ;  /* 0x000001c07d7d7812 */ /* 0x000fe200078ec0ff */
[----:B------:R-:W-:Y:S01]  /*1330*/  IMAD R14, R137, c[0x0][0x284], R14 ;  /* 0x0000a100890e7a24 */ /* 0x000fe200078e020e */
[----:B------:R-:W-:Y:S01]  /*1340*/  LOP3.LUT R121, R121, 0x1c0, RZ, 0xc0, !PT ;  /* 0x000001c079797812 */ /* 0x000fe200078ec0ff */
[----:B------:R-:W-:Y:S01]  /*1350*/  IMAD.WIDE.U32 R18, R137, c[0x0][0x280], R12 ;  /* 0x0000a00089127a25 */ /* 0x000fe200078e000c */
[----:B------:R-:W-:-:S02]  /*1360*/  LOP3.LUT R117, R117, 0x1c0, RZ, 0xc0, !PT ;  /* 0x000001c075757812 */ /* 0x000fc400078ec0ff */
[----:B------:R-:W-:Y:S01]  /*1370*/  SHF.R.U32.HI R123, RZ, 0x3, R125 ;  /* 0x00000003ff7b7819 */ /* 0x000fe2000001167d */
[----:B------:R-:W-:Y:S01]  /*1380*/  IMAD.WIDE.U32 R22, R137, c[0x0][0x280], R10 ;  /* 0x0000a00089167a25 */ /* 0x000fe200078e000a */
[----:B------:R-:W-:Y:S02]  /*1390*/  SHF.R.U32.HI R119, RZ, 0x3, R121 ;  /* 0x00000003ff777819 */ /* 0x000fe40000011679 */
[----:B------:R-:W-:Y:S01]  /*13a0*/  SHF.R.U32.HI R115, RZ, 0x3, R117 ;  /* 0x00000003ff737819 */ /* 0x000fe20000011675 */
[----:B------:R-:W-:Y:S01]  /*13b0*/  IMAD.SHL.U32 R124, R124, 0x40, RZ ;  /* 0x000000407c7c7824 */ /* 0x000fe200078e00ff */
[--C-:B------:R-:W-:Y:S01]  /*13c0*/  LOP3.LUT R112, R125, 0x38, R127.reuse, 0xf8, !PT ;  /* 0x000000387d707812 */ /* 0x100fe200078ef87f */
[----:B------:R-:W-:Y:S01]  /*13d0*/  IMAD.SHL.U32 R120, R120, 0x40, RZ ;  /* 0x0000004078787824 */ /* 0x000fe200078e00ff */
[--C-:B------:R-:W-:Y:S01]  /*13e0*/  LOP3.LUT R111, R121, 0x38, R127.reuse, 0xf8, !PT ;  /* 0x00000038796f7812 */ /* 0x100fe200078ef87f */
[----:B------:R-:W-:Y:S01]  /*13f0*/  IMAD.SHL.U32 R116, R116, 0x40, RZ ;  /* 0x0000004074747824 */ /* 0x000fe200078e00ff */
[----:B------:R-:W-:Y:S01]  /*1400*/  LOP3.LUT R110, R117, 0x38, R127, 0xf8, !PT ;  /* 0x00000038756e7812 */ /* 0x000fe200078ef87f */
[----:B------:R-:W-:Y:S01]  /*1410*/  IMAD.SHL.U32 R2, R2, 0x80, RZ ;  /* 0x0000008002027824 */ /* 0x000fe200078e00ff */
[----:B------:R-:W-:Y:S01]  /*1420*/  LOP3.LUT R124, R124, 0xfffffe00, RZ, 0xc0, !PT ;  /* 0xfffffe007c7c7812 */ /* 0x000fe200078ec0ff */
[----:B------:R-:W-:Y:S01]  /*1430*/  IMAD.MOV.U32 R92, RZ, RZ, 0x6 ;  /* 0x00000006ff5c7424 */ /* 0x000fe200078e00ff */
[----:B------:R-:W-:Y:S01]  /*1440*/  LOP3.LUT R120, R120, 0xfffffe00, RZ, 0xc0, !PT ;  /* 0xfffffe0078787812 */ /* 0x000fe200078ec0ff */
[----:B------:R-:W-:Y:S01]  /*1450*/  IMAD.MOV.U32 R158, RZ, RZ, c[0x0][0x280] ;  /* 0x0000a000ff9e7624 */ /* 0x000fe200078e00ff */
[----:B------:R-:W-:Y:S01]  /*1460*/  LOP3.LUT R116, R116, 0xfffffe00, RZ, 0xc0, !PT ;  /* 0xfffffe0074747812 */ /* 0x000fe200078ec0ff */
[----:B------:R-:W-:Y:S01]  /*1470*/  IMAD.MOV.U32 R106, RZ, RZ, 0x5 ;  /* 0x00000005ff6a7424 */ /* 0x000fe200078e00ff */
[----:B------:R-:W-:Y:S01]  /*1480*/  LOP3.LUT R2, R2, 0xffffe000, RZ, 0xc0, !PT ;  /* 0xffffe00002027812 */ /* 0x000fe200078ec0ff */
[----:B------:R-:W-:Y:S01]  /*1490*/  IMAD.IADD R19, R19, 0x1, R14 ;  /* 0x0000000113137824 */ /* 0x000fe200078e020e */
[----:B------:R-:W-:Y:S01]  /*14a0*/  LOP3.LUT R112, R112, R123, RZ, 0x3c, !PT ;  /* 0x0000007b70707212 */ /* 0x000fe200078e3cff */
[----:B------:R-:W-:Y:S01]  /*14b0*/  IMAD.IADD R15, R14, 0x1, R23 ;  /* 0x000000010e0f7824 */ /* 0x000fe200078e0217 */
[----:B------:R-:W-:Y:S01]  /*14c0*/  LOP3.LUT R111, R111, R119, RZ, 0x3c, !PT ;  /* 0x000000776f6f7212 */ /* 0x000fe200078e3cff */
[----:B------:R-:W-:Y:S01]  /*14d0*/  IMAD.MOV.U32 R14, RZ, RZ, R22 ;  /* 0x000000ffff0e7224 */ /* 0x000fe200078e0016 */
[----:B------:R-:W-:Y:S01]  /*14e0*/  LOP3.LUT R110, R110, R115, RZ, 0x3c, !PT ;  /* 0x000000736e6e7212 */ /* 0x000fe200078e3cff */
[----:B------:R-:W-:Y:S01]  /*14f0*/  IMAD.U32 R152, RZ, RZ, UR13 ;  /* 0x0000000dff987e24 */ /* 0x000fe2000f8e00ff */
[C---:B------:R-:W-:Y:S01]  /*1500*/  SHF.L.U64.HI R90, R158.reuse, R92, c[0x0][0x284] ;  /* 0x0000a1009e5a7619 */ /* 0x040fe2000001025c */
[----:B------:R-:W-:Y:S01]  /*1510*/  IMAD.U32 R144, RZ, RZ, UR13 ;  /* 0x0000000dff907e24 */ /* 0x000fe2000f8e00ff */
[C---:B------:R-:W-:Y:S01]  /*1520*/  SHF.L.U64.HI R100, R158.reuse, R102, c[0x0][0x284] ;  /* 0x0000a1009e647619 */ /* 0x040fe20000010266 */
[----:B------:R-:W-:Y:S01]  /*1530*/  IMAD.MOV.U32 R156, RZ, RZ, c[0x0][0x290] ;  /* 0x0000a400ff9c7624 */ /* 0x000fe200078e00ff */
[----:B------:R-:W-:Y:S01]  /*1540*/  SHF.L.U64.HI R104, R158, R106, c[0x0][0x284] ;  /* 0x0000a1009e687619 */ /* 0x000fe2000001026a */
[----:B------:R-:W-:Y:S01]  /*1550*/  IMAD.SHL.U32 R97, R96, 0x40, RZ ;  /* 0x0000004060617824 */ /* 0x000fe200078e00ff */
[-C--:B------:R-:W-:Y:S01]  /*1560*/  IADD3 R113, R113, R2.reuse, R134 ;  /* 0x0000000271717210 */ /* 0x080fe20007ffe086 */
[----:B------:R-:W-:Y:S01]  /*1570*/  IMAD.SHL.U32 R91, R158, 0x40, RZ ;  /* 0x000000409e5b7824 */ /* 0x000fe200078e00ff */
[-C--:B------:R-:W-:Y:S01]  /*1580*/  IADD3 R112, R112, R2.reuse, R124 ;  /* 0x0000000270707210 */ /* 0x080fe20007ffe07c */
[C---:B------:R-:W-:Y:S01]  /*1590*/  IMAD.SHL.U32 R101, R158.reuse, 0x80, RZ ;  /* 0x000000809e657824 */ /* 0x040fe200078e00ff */
[-C--:B------:R-:W-:Y:S01]  /*15a0*/  IADD3 R111, R111, R2.reuse, R120 ;  /* 0x000000026f6f7210 */ /* 0x080fe20007ffe078 */
[----:B------:R-:W-:Y:S01]  /*15b0*/  IMAD.SHL.U32 R105, R158, 0x20, RZ ;  /* 0x000000209e697824 */ /* 0x000fe200078e00ff */
[----:B------:R-:W-:Y:S01]  /*15c0*/  IADD3 R110, R110, R2, R116 ;  /* 0x000000026e6e7210 */ /* 0x000fe20007ffe074 */
[----:B------:R-:W-:Y:S01]  /*15d0*/  IMAD.WIDE.U32 R146, R146, c[0x0][0x268], R20 ;  /* 0x00009a0092927a25 */ /* 0x000fe200078e0014 */
[----:B------:R-:W-:-:S02]  /*15e0*/  SHF.L.U64.HI R102, R156, R102, c[0x0][0x294] ;  /* 0x0000a5009c667619 */ /* 0x000fc40000010266 */
[----:B------:R-:W-:Y:S01]  /*15f0*/  SHF.L.U64.HI R106, R156, R106, c[0x0][0x294] ;  /* 0x0000a5009c6a7619 */ /* 0x000fe2000001026a */
[----:B------:R-:W-:Y:S01]  /*1600*/  IMAD.WIDE.U32 R152, R152, c[0x0][0x280], R18 ;  /* 0x0000a00098987a25 */ /* 0x000fe200078e0012 */
[----:B------:R-:W-:Y:S02]  /*1610*/  LOP3.LUT R129, R129, 0xfffffff8, RZ, 0xc0, !PT ;  /* 0xfffffff881817812 */ /* 0x000fe400078ec0ff */
[----:B------:R-:W-:Y:S01]  /*1620*/  LOP3.LUT R127, R127, 0xfffffff8, RZ, 0xc0, !PT ;  /* 0xfffffff87f7f7812 */ /* 0x000fe200078ec0ff */
[----:B------:R-:W-:Y:S01]  /*1630*/  IMAD.WIDE.U32 R144, R144, c[0x0][0x280], R14 ;  /* 0x0000a00090907a25 */ /* 0x000fe200078e000e */
[----:B------:R-:W-:Y:S02]  /*1640*/  P2R R139, PR, RZ, 0x20 ;  /* 0x00000020ff8b7803 */ /* 0x000fe40000000000 */
[----:B------:R-:W-:Y:S01]  /*1650*/  P2R R140, PR, RZ, 0x40 ;  /* 0x00000040ff8c7803 */ /* 0x000fe20000000000 */
[----:B------:R-:W-:Y:S01]  /*1660*/  IMAD.WIDE.U32 R158, R158, 0x60, RZ ;  /* 0x000000609e9e7825 */ /* 0x000fe200078e00ff */
[----:B------:R-:W-:Y:S01]  /*1670*/  IADD3 R86, R86, UR17, RZ ;  /* 0x0000001156567c10 */ /* 0x000fe2000fffe0ff */
[----:B------:R-:W-:Y:S01]  /*1680*/  ULDC UR17, c[0x0][0x1d4] ;  /* 0x0000750000117ab9 */ /* 0x000fe20000000800 */
[----:B------:R-:W-:Y:S01]  /*1690*/  SHF.R.S32.HI R109, RZ, 0x1f, R129 ;  /* 0x0000001fff6d7819 */ /* 0x000fe20000011481 */
[----:B------:R-:W-:Y:S01]  /*16a0*/  IMAD.MOV.U32 R87, RZ, RZ, c[0x0][0x2b8] ;  /* 0x0000ae00ff577624 */ /* 0x000fe200078e00ff */
[----:B------:R-:W-:Y:S01]  /*16b0*/  IADD3 R85, R153, UR23, RZ ;  /* 0x0000001799557c10 */ /* 0x000fe2000fffe0ff */
[----:B------:R-:W-:Y:S01]  /*16c0*/  IMAD.MOV.U32 R74, RZ, RZ, c[0x0][0x27c] ;  /* 0x00009f00ff4a7624 */ /* 0x000fe200078e00ff */
[----:B------:R-:W-:Y:S01]  /*16d0*/  IADD3 R81, R145, UR23, RZ ;  /* 0x0000001791517c10 */ /* 0x000fe2000fffe0ff */
[C---:B------:R-:W-:Y:S01]  /*16e0*/  IMAD.SHL.U32 R93, R156.reuse, 0x40, RZ ;  /* 0x000000409c5d7824 */ /* 0x040fe200078e00ff */
[----:B------:R-:W-:Y:S01]  /*16f0*/  IADD3 R84, R151, UR28, RZ ;  /* 0x0000001c97547c10 */ /* 0x000fe2000fffe0ff */
[C---:B------:R-:W-:Y:S01]  /*1700*/  IMAD.SHL.U32 R103, R156.reuse, 0x80, RZ ;  /* 0x000000809c677824 */ /* 0x040fe200078e00ff */
[----:B------:R-:W-:Y:S01]  /*1710*/  IADD3 R80, R143, UR28, RZ ;  /* 0x0000001c8f507c10 */ /* 0x000fe2000fffe0ff */
[----:B------:R-:W-:Y:S01]  /*1720*/  IMAD.SHL.U32 R107, R156, 0x20, RZ ;  /* 0x000000209c6b7824 */ /* 0x000fe200078e00ff */
[----:B------:R-:W-:Y:S01]  /*1730*/  SHF.R.S32.HI R108, RZ, 0x1f, R127 ;  /* 0x0000001fff6c7819 */ /* 0x000fe2000001147f */
[----:B------:R-:W-:-:S02]  /*1740*/  IMAD.U32 R131, RZ, RZ, UR22 ;  /* 0x00000016ff837e24 */ /* 0x000fc4000f8e00ff */
[----:B------:R-:W-:Y:S02]  /*1750*/  IMAD R130, R130, 0x20, R137 ;  /* 0x0000002082827824 */ /* 0x000fe400078e0289 */
[----:B------:R-:W-:Y:S02]  /*1760*/  IMAD.SHL.U32 R113, R113, 0x2, RZ ;  /* 0x0000000271717824 */ /* 0x000fe400078e00ff */
[----:B------:R-:W-:Y:S02]  /*1770*/  IMAD.SHL.U32 R112, R112, 0x2, RZ ;  /* 0x0000000270707824 */ /* 0x000fe400078e00ff */
[----:B------:R-:W-:Y:S02]  /*1780*/  IMAD.SHL.U32 R111, R111, 0x2, RZ ;  /* 0x000000026f6f7824 */ /* 0x000fe400078e00ff */
[----:B------:R-:W-:Y:S01]  /*1790*/  IMAD.SHL.U32 R110, R110, 0x2, RZ ;  /* 0x000000026e6e7824 */ /* 0x000fe200078e00ff */
[----:B--2---:R1:W2:Y:S01]  /*17a0*/  @P4 R2UR UR26, R0 ;  /* 0x00000000001a43c2 */ /* 0x0042a200000e0000 */
[----:B------:R-:W-:Y:S01]  /*17b0*/  @P3 LEA R4, P4, R6, c[0x0][0x220], 0x1 ;  /* 0x0000880006043a11 */ /* 0x000fe200078808ff */
[----:B-1----:R-:W-:Y:S01]  /*17c0*/  IMAD R0, R88, UR22, RZ ;  /* 0x0000001658007c24 */ /* 0x002fe2000f8e02ff */
[----:B--2---:R-:W-:-:S02]  /*17d0*/  @UP0 USHF.R.S32.HI UR39, URZ, 0x1f, UR26 ;  /* 0x0000001f3f270899 */ /* 0x004fc4000801141a */
[----:B------:R-:W-:Y:S01]  /*17e0*/  @UP0 UMOV UR38, UR26 ;  /* 0x0000001a00260c82 */ /* 0x000fe20008000000 */
[----:B------:R-:W-:Y:S01]  /*17f0*/  IMAD R0, R89, UR29, R0 ;  /* 0x0000001d59007c24 */ /* 0x000fe2000f8e0200 */
[----:B------:R-:W-:Y:S02]  /*1800*/  UIMAD UR29, UR10, UR4, URZ ;  /* 0x000000040a1d72a4 */ /* 0x000fe4000f8e023f */
[----:B------:R-:W-:Y:S01]  /*1810*/  @!UP0 UMOV UR38, UR19 ;  /* 0x0000001300268c82 */ /* 0x000fe20008000000 */
[----:B------:R-:W-:Y:S01]  /*1820*/  IMAD.IADD R7, R7, 0x1, R0 ;  /* 0x0000000107077824 */ /* 0x000fe200078e0200 */
[----:B------:R-:W-:Y:S01]  /*1830*/  UIMAD UR29, UR11, UR5, UR29 ;  /* 0x000000050b1d72a4 */ /* 0x000fe2000f8e021d */
[----:B------:R-:W-:Y:S01]  /*1840*/  IMAD.MOV.U32 R0, RZ, RZ, c[0x0][0x23c] ;  /* 0x00008f00ff007624 */ /* 0x000fe200078e00ff */
[----:B------:R-:W-:Y:S02]  /*1850*/  @!UP0 UMOV UR39, UR24 ;  /* 0x0000001800278c82 */ /* 0x000fe40008000000 */
[----:B------:R-:W-:Y:S01]  /*1860*/  @P3 LEA.HI.X R5, R6, c[0x0][0x224], R7, 0x1, P4 ;  /* 0x0000890006053a11 */ /* 0x000fe200020f0c07 */
[----:B------:R-:W-:Y:S01]  /*1870*/  IMAD.SHL.U32 R98, R0, 0x40, RZ ;  /* 0x0000004000627824 */ /* 0x000fe200078e00ff */
[----:B------:R-:W-:-:S02]  /*1880*/  ULDC.64 UR4, c[0x0][0x210] ;  /* 0x0000840000047ab9 */ /* 0x000fc40000000a00 */
[----:B------:R-:W-:Y:S01]  /*1890*/  UIMAD UR32, UR10, UR4, URZ ;  /* 0x000000040a2072a4 */ /* 0x000fe2000f8e023f */
[----:B------:R-:W-:Y:S01]  /*18a0*/  @!PT LDS RZ, [RZ] ;  /* 0x00000000fffff984 */ /* 0x000fe20000000800 */
[----:B------:R-:W-:Y:S01]  /*18b0*/  @!PT LDS RZ, [RZ] ;  /* 0x00000000fffff984 */ /* 0x000fe20000000800 */
[----:B------:R-:W-:Y:S01]  /*18c0*/  @!PT LDS RZ, [RZ] ;  /* 0x00000000fffff984 */ /* 0x000fe20000000800 */
[----:B------:R1:W-:Y:S01]  /*18d0*/  @P3 LDGSTS.E.BYPASS.LTC128B.128 [R132+0x8100], [R4.64], !P6 ;  /* 0x0810000004843fae */ /* 0x0003e2000f101d54 */
[----:B------:R-:W-:Y:S02]  /*18e0*/  UIMAD.WIDE.U32 UR34, UR11, UR4, URZ ;  /* 0x000000040b2272a5 */ /* 0x000fe4000f8e003f */
[----:B------:R-:W-:Y:S01]  /*18f0*/  UIMAD UR32, UR11, UR5, UR32 ;  /* 0x000000050b2072a4 */ /* 0x000fe2000f8e0220 */
[----:B------:R1:W-:Y:S01]  /*1900*/  @P3 LDGSTS.E.BYPASS.LTC128B.128 [R132+0xc100], [R4.64+0x80], !P5 ;  /* 0x0c10008004843fae */ /* 0x0003e2000e901d54 */
[----:B------:R-:W-:Y:S02]  /*1910*/  ULDC UR24, c[0x0][0x27c] ;  /* 0x00009f0000187ab9 */ /* 0x000fe40000000800 */
[----:B------:R-:W-:Y:S02]  /*1920*/  ULDC.64 UR4, c[0x0][0x268] ;  /* 0x00009a0000047ab9 */ /* 0x000fe40000000a00 */
[----:B------:R-:W-:-:S02]  /*1930*/  UIMAD UR4, UR25, UR4, URZ ;  /* 0x00000004190472a4 */ /* 0x000fc4000f8e023f */
[----:B------:R-:W-:Y:S02]  /*1940*/  USHF.L.U32 UR24, UR24, 0x1, URZ ;  /* 0x0000000118187899 */ /* 0x000fe4000800063f */
[----:B------:R-:W-:Y:S02]  /*1950*/  UIMAD UR27, UR27, UR5, UR4 ;  /* 0x000000051b1b72a4 */ /* 0x000fe4000f8e0204 */
[----:B------:R-:W-:Y:S02]  /*1960*/  UMOV UR25, 0x60 ;  /* 0x0000006000197882 */ /* 0x000fe40000000000 */
[----:B------:R-:W-:Y:S02]  /*1970*/  ULDC.64 UR4, c[0x0][0x2b0] ;  /* 0x0000ac0000047ab9 */ /* 0x000fe40000000a00 */
[----:B------:R-:W-:Y:S01]  /*1980*/  UIMAD UR26, UR39, UR4, URZ ;  /* 0x00000004271a72a4 */ /* 0x000fe2000f8e023f */
[----:B------:R-:W-:Y:S01]  /*1990*/  IADD3 R82, R147, UR27, RZ ;  /* 0x0000001b93527c10 */ /* 0x000fe2000fffe0ff */
[----:B------:R-:W-:-:S02]  /*19a0*/  UIMAD.WIDE.U32 UR36, UR38, UR4, URZ ;  /* 0x00000004262472a5 */ /* 0x000fc4000f8e003f */
[----:B------:R-:W-:Y:S02]  /*19b0*/  UIMAD UR26, UR38, UR5, UR26 ;  /* 0x00000005261a72a4 */ /* 0x000fe4000f8e021a */
[----:B------:R-:W-:Y:S02]  /*19c0*/  ULDC UR4, c[0x0][0x294] ;  /* 0x0000a50000047ab9 */ /* 0x000fe40000000800 */
[----:B------:R-:W-:Y:S02]  /*19d0*/  ULDC UR5, c[0x0][0x284] ;  /* 0x0000a10000057ab9 */ /* 0x000fe40000000800 */
[----:B------:R-:W-:Y:S01]  /*19e0*/  UIMAD UR5, UR25, UR5, URZ ;  /* 0x00000005190572a4 */ /* 0x000fe2000f8e023f */
[C---:B-1----:R-:W-:Y:S01]  /*19f0*/  @P2 LEA R4, P3, R96.reuse, R6, 0x5 ;  /* 0x0000000660042211 */ /* 0x042fe200078628ff */
[----:B------:R-:W-:Y:S02]  /*1a00*/  UIMAD UR4, UR25, UR4, URZ ;  /* 0x00000004190472a4 */ /* 0x000fe4000f8e023f */
[----:B------:R-:W-:Y:S01]  /*1a10*/  UIADD3 UR17, -UR24, UR17, URZ ;  /* 0x0000001118117290 */ /* 0x000fe2000fffe13f */
[----:B------:R-:W-:Y:S01]  /*1a20*/  @P2 LEA.HI.X R3, R96, R7, R0, 0x5, P3 ;  /* 0x0000000760032211 */ /* 0x000fe200018f2c00 */
[----:B------:R-:W-:Y:S01]  /*1a30*/  @P0 IMAD R0, R0, 0x60, RZ ;  /* 0x0000006000000824 */ /* 0x000fe200078e02ff */
[C---:B------:R-:W-:Y:S01]  /*1a40*/  @P2 LEA R16, P3, R4.reuse, c[0x0][0x220], 0x1 ;  /* 0x0000880004102a11 */ /* 0x040fe200078608ff */
[----:B------:R-:W-:Y:S01]  /*1a50*/  UIADD3 UR29, UR31, UR29, URZ ;  /* 0x0000001d1f1d7290 */ /* 0x000fe2000fffe03f */
[----:B------:R-:W-:Y:S01]  /*1a60*/  IADD3 R94, R159, UR5, RZ ;  /* 0x000000059f5e7c10 */ /* 0x000fe2000fffe0ff */
[----:B------:R-:W-:Y:S01]  /*1a70*/  UIADD3 UR32, UR35, UR32, URZ ;  /* 0x0000002023207290 */ /* 0x000fe2000fffe03f */
[----:B------:R-:W-:Y:S01]  /*1a80*/  @P2 LEA.HI.X R17, R4, c[0x0][0x224], R3, 0x1, P3 ;  /* 0x0000890004112a11 */ /* 0x000fe200018f0c03 */
[----:B------:R-:W-:Y:S01]  /*1a90*/  IMAD.WIDE.U32 R4, R96, 0x40, RZ ;  /* 0x0000004060047825 */ /* 0x000fe200078e00ff */
[----:B------:R-:W-:-:S03]  /*1aa0*/  UIADD3 UR26, UR37, UR26, URZ ;  /* 0x0000001a251a7290 */ /* 0x000fc6000fffe03f */
[----:B------:R1:W-:Y:S01]  /*1ab0*/  @P2 LDGSTS.E.BYPASS.LTC128B.128 [R132+0x9100], [R16.64], !P6 ;  /* 0x0910000010842fae */ /* 0x0003e2000f101d54 */
[----:B------:R-:W-:Y:S01]  /*1ac0*/  IMAD.IADD R98, R5, 0x1, R98 ;  /* 0x0000000105627824 */ /* 0x000fe200078e0262 */
[----:B------:R-:W-:Y:S02]  /*1ad0*/  IADD3 R99, P3, R4, 0x80, RZ ;  /* 0x0000008004637810 */ /* 0x000fe40007f7e0ff */
[----:B------:R1:W-:Y:S01]  /*1ae0*/  @P2 LDGSTS.E.BYPASS.LTC128B.128 [R132+0xd100], [R16.64+0x80], !P5 ;  /* 0x0d10008010842fae */ /* 0x0003e2000e901d54 */
[----:B------:R-:W-:-:S05]  /*1af0*/  @P1 IADD3 R5, P2, R6, R4, RZ ;  /* 0x0000000406051210 */ /* 0x000fca0007f5e0ff */
[--C-:B------:R-:W-:Y:S01]  /*1b00*/  @P1 IMAD.X R3, R98, 0x1, R7.reuse, P2 ;  /* 0x0000000162031824 */ /* 0x100fe200010e0607 */
[C---:B------:R-:W-:Y:S01]  /*1b10*/  @P1 LEA R4, P2, R5.reuse, c[0x0][0x220], 0x1 ;  /* 0x0000880005041a11 */ /* 0x040fe200078408ff */
[C---:B------:R-:W-:Y:S01]  /*1b20*/  @P0 IMAD.WIDE.U32 R6, R96.reuse, 0x60, R6 ;  /* 0x0000006060060825 */ /* 0x040fe200078e0006 */
[-C--:B------:R-:W-:Y:S02]  /*1b30*/  SHF.L.U64.HI R96, R96, R92.reuse, c[0x0][0x23c] ;  /* 0x00008f0060607619 */ /* 0x080fe4000001025c */
[----:B------:R-:W-:Y:S01]  /*1b40*/  @P1 LEA.HI.X R5, R5, c[0x0][0x224], R3, 0x1, P2 ;  /* 0x0000890005051a11 */ /* 0x000fe200010f0c03 */
[----:B------:R-:W-:Y:S01]  /*1b50*/  @P0 IMAD.IADD R0, R7, 0x1, R0 ;  /* 0x0000000107000824 */ /* 0x000fe200078e0200 */
[----:B------:R-:W-:Y:S01]  /*1b60*/  @P0 LEA R8, P2, R6, c[0x0][0x220], 0x1 ;  /* 0x0000880006080a11 */ /* 0x000fe200078408ff */
[----:B------:R-:W-:Y:S01]  /*1b70*/  IMAD.X R98, RZ, RZ, R98, P3 ;  /* 0x000000ffff627224 */ /* 0x000fe200018e0662 */
[----:B------:R-:W-:Y:S01]  /*1b80*/  SHF.L.U64.HI R92, R156, R92, c[0x0][0x294] ;  /* 0x0000a5009c5c7619 */ /* 0x000fe2000001025c */
[----:B------:R1:W-:Y:S01]  /*1b90*/  @P1 LDGSTS.E.BYPASS.LTC128B.128 [R132+0xa100], [R4.64], !P6 ;  /* 0x0a10000004841fae */ /* 0x0003e2000f101d54 */
[----:B------:R-:W-:Y:S01]  /*1ba0*/  @P0 LEA.HI.X R9, R6, c[0x0][0x224], R0, 0x1, P2 ;  /* 0x0000890006090a11 */ /* 0x000fe200010f0c00 */
[----:B------:R-:W-:-:S02]  /*1bb0*/  IMAD.WIDE.U32 R156, R156, 0x60, RZ ;  /* 0x000000609c9c7825 */ /* 0x000fc400078e00ff */
[----:B------:R1:W-:Y:S01]  /*1bc0*/  @P1 LDGSTS.E.BYPASS.LTC128B.128 [R132+0xe100], [R4.64+0x80], !P5 ;  /* 0x0e10008004841fae */ /* 0x0003e2000e901d54 */
[----:B------:R-:W-:Y:S02]  /*1bd0*/  ISETP.NE.AND P1, PT, R87, 0x1, PT ;  /* 0x000000015700780c */ /* 0x000fe40003f25270 */
[----:B------:R-:W-:Y:S01]  /*1be0*/  IADD3 R95, R157, UR4, RZ ;  /* 0x000000049d5f7c10 */ /* 0x000fe2000fffe0ff */
[----:B------:R2:W-:Y:S01]  /*1bf0*/  @P0 LDGSTS.E.BYPASS.LTC128B.128 [R132+0xb100], [R8.64], !P6 ;  /* 0x0b10000008840fae */ /* 0x0005e2000f101d54 */
[----:B------:R-:W-:-:S03]  /*1c00*/  ULDC.U8 UR4, c[0x0][0x298] ;  /* 0x0000a60000047ab9 */ /* 0x000fc60000000000 */
[----:B------:R2:W-:Y:S01]  /*1c10*/  @P0 LDGSTS.E.BYPASS.LTC128B.128 [R132+0xf100], [R8.64+0x80], !P5 ;  /* 0x0f10008008840fae */ /* 0x0005e2000e901d54 */
[----:B------:R-:W-:Y:S02]  /*1c20*/  ISETP.GE.AND P5, PT, R10, c[0x0][0x1d4], PT ;  /* 0x000075000a007a0c */ /* 0x000fe40003fa6270 */
[----:B------:R-:W-:Y:S01]  /*1c30*/  ISETP.GE.AND P0, PT, R74, 0x1, PT ;  /* 0x000000014a00780c */ /* 0x000fe20003f06270 */
[----:B------:R-:W0:Y:S01]  /*1c40*/  LDGDEPBAR ;  /* 0x00000000000079af */ /* 0x000e220000000000 */
[----:B--2---:R-:W-:-:S03]  /*1c50*/  IADD3 R9, R12, 0x20, RZ ;  /* 0x000000200c097810 */ /* 0x004fc60007ffe0ff */
[----:B-1----:R-:W-:Y:S06]  /*1c60*/  BAR.SYNC.DEFER_BLOCKING 0x0 ;  /* 0x0000000000007b1d */ /* 0x002fec0000010000 */
.L_x_106:
[----:B------:R-:W-:Y:S01]  /*1c70*/  IMAD.SHL.U32 R79, R131, 0x80, RZ ;  /* 0x00000080834f7824 */ /* 0x000fe200078e00ff */
[----:B------:R-:W-:Y:S04]  /*1c80*/  DEPBAR.LE SB0, 0x0 ;  /* 0x000080000000791a */ /* 0x000fe80000000000 */
[----:B------:R-:W-:Y:S01]  /*1c90*/  IMAD.IADD R78, R130, 0x1, R79 ;  /* 0x00000001824e7824 */ /* 0x000fe200078e024f */
[----:B------:R-:W-:Y:S01]  /*1ca0*/  ISETP.NE.AND P1, PT, R87, 0x1, PT ;  /* 0x000000015700780c */ /* 0x000fe20003f25270 */
[----:B------:R-:W-:Y:S01]  /*1cb0*/  IMAD.MOV.U32 R114, RZ, RZ, RZ ;  /* 0x000000ffff727224 */ /* 0x000fe200078e00ff */
[----:B------:R-:W-:Y:S01]  /*1cc0*/  ISETP.GE.AND P2, PT, R74, 0x1, PT ;  /* 0x000000014a00780c */ /* 0x000fe20003f46270 */
[----:B------:R-:W-:Y:S01]  /*1cd0*/  BSSY B2, `(.L_x_60) ;  /* 0x0000549000027945 */ /* 0x000fe20003800000 */
[----:B------:R-:W-:Y:S01]  /*1ce0*/  ISETP.GE.AND P0, PT, R78, UR16, PT ;  /* 0x000000104e007c0c */ /* 0x000fe2000bf06270 */
[----:B------:R-:W-:Y:S03]  /*1cf0*/  IMAD.IADD R78, R86, 0x1, R78 ;  /* 0x00000001564e7824 */ /* 0x000fe600078e024e */
[----:B------:R-:W-:Y:S01]  /*1d00*/  ISETP.GT.OR P0, PT, R130, 0x7f, P0 ;  /* 0x0000007f8200780c */ /* 0x000fe20000704670 */
[----:B------:R-:W-:Y:S04]  /*1d10*/  IMAD.MOV.U32 R0, RZ, RZ, R78 ;  /* 0x000000ffff007224 */ /* 0x000fe800078e004e */
[----:B-1----:R-:W-:Y:S05]  /*1d20*/  @P1 IMAD.HI.U32 R2, R78, c[0x0][0x2bc], RZ ;  /* 0x0000af004e021a27 */ /* 0x002fea00078e00ff */
        /* <DEDUP_REMOVED lines=10> */
[----:B------:R-:W-:Y:S01]  /*1dd0*/  IMAD R0, R77, c[0x0][0x1e0], RZ ;  /* 0x000078004d007a24 */ /* 0x000fe200078e02ff */
[----:B------:R-:W-:Y:S03]  /*1de0*/  BAR.SYNC.DEFER_BLOCKING 0x0 ;  /* 0x0000000000007b1d */ /* 0x000fe60000010000 */
        /* <DEDUP_REMOVED lines=10> */
[----:B------:R-:W-:-:S05]  /*1e90*/  @!P2 BRA `(.L_x_61) ;  /* 0x00004ea00000a947 */ /* 0x000fca0003800000 */
[-C--:B------:R-:W-:Y:S01]  /*1ea0*/  IMAD R39, R100, R131.reuse, RZ ;  /* 0x0000008364277224 */ /* 0x080fe200078e02ff */
[----:B------:R-:W-:Y:S01]  /*1eb0*/  ISETP.NE.AND P0, PT, RZ, UR4, PT ;  /* 0x00000004ff007c0c */ /* 0x000fe2000bf05270 */
[-C--:B------:R-:W-:Y:S01]  /*1ec0*/  IMAD R29, R102, R131.reuse, RZ ;  /* 0x00000083661d7224 */ /* 0x080fe200078e02ff */
[----:B------:R-:W-:Y:S01]  /*1ed0*/  SHF.R.S32.HI R0, RZ, 0x1f, R131 ;  /* 0x0000001fff007819 */ /* 0x000fe20000011483 */
[----:B------:R-:W-:Y:S01]  /*1ee0*/  IMAD.WIDE.U32 R68, R101, R131, RZ ;  /* 0x0000008365447225 */ /* 0x000fe200078e00ff */
[----:B------:R-:W-:Y:S03]  /*1ef0*/  IADD3 R75, -R79, UR16, RZ ;  /* 0x000000104f4b7c10 */ /* 0x000fe6000fffe1ff */
[C---:B------:R-:W-:Y:S01]  /*1f00*/  IMAD R39, R0.reuse, R101, R39 ;  /* 0x0000006500277224 */ /* 0x040fe200078e0227 */
[----:B------:R-:W-:Y:S01]  /*1f10*/  IMNMX R75, R75, 0x80, PT ;  /* 0x000000804b4b7817 */ /* 0x000fe20003800200 */
[----:B------:R-:W-:Y:S02]  /*1f20*/  IMAD R29, R0, R103, R29 ;  /* 0x00000067001d7224 */ /* 0x000fe400078e021d */
[----:B------:R-:W-:Y:S01]  /*1f30*/  IMAD.WIDE.U32 R42, R103, R131, RZ ;  /* 0x00000083672a7225 */ /* 0x000fe200078e00ff */
[----:B------:R-:W-:Y:S04]  /*1f40*/  IADD3 R39, R69, R39, RZ ;  /* 0x0000002745277210 */ /* 0x000fe80007ffe0ff */
[----:B------:R-:W-:Y:S01]  /*1f50*/  IADD3 R29, R43, R29, RZ ;  /* 0x0000001d2b1d7210 */ /* 0x000fe20007ffe0ff */
[----:B------:R-:W-:-:S05]  /*1f60*/  @!P0 BRA `(.L_x_62) ;  /* 0x000027c000008947 */ /* 0x000fca0003800000 */
[----:B------:R-:W-:Y:S01]  /*1f70*/  ISETP.GE.AND P3, PT, R137, R75, PT ;  /* 0x0000004b8900720c */ /* 0x000fe20003f66270 */
[----:B------:R-:W-:Y:S01]  /*1f80*/  BSSY B0, `(.L_x_63) ;  /* 0x000001b000007945 */ /* 0x000fe20003800000 */
[----:B------:R-:W-:Y:S01]  /*1f90*/  CS2R R56, SRZ ;  /* 0x0000000000387805 */ /* 0x000fe2000001ff00 */
[----:B------:R-:W-:Y:S01]  /*1fa0*/  CS2R R62, SRZ ;  /* 0x00000000003e7805 */ /* 0x000fe2000001ff00 */
[----:B------:R-:W-:Y:S01]  /*1fb0*/  CS2R R64, SRZ ;  /* 0x0000000000407805 */ /* 0x000fe2000001ff00 */
[----:B------:R-:W-:Y:S01]  /*1fc0*/  CS2R R36, SRZ ;  /* 0x0000000000247805 */ /* 0x000fe2000001ff00 */
[----:B------:R-:W-:Y:S07]  /*1fd0*/  CS2R R32, SRZ ;  /* 0x0000000000207805 */ /* 0x000fee000001ff00 */
[----:B------:R-:W-:-:S05]  /*1fe0*/  @P3 BRA `(.L_x_64) ;  /* 0x0000014000003947 */ /* 0x000fca0003800000 */
[----:B------:R-:W-:Y:S01]  /*1ff0*/  IADD3 R2, P0, R152, R68, RZ ;  /* 0x0000004498027210 */ /* 0x000fe20007f1e0ff */
[----:B------:R-:W-:Y:S01]  /*2000*/  CS2R R64, SRZ ;  /* 0x0000000000407805 */ /* 0x000fe2000001ff00 */
[----:B------:R-:W-:Y:S01]  /*2010*/  CS2R R32, SRZ ;  /* 0x0000000000207805 */ /* 0x000fe2000001ff00 */
[----:B------:R-:W-:Y:S01]  /*2020*/  CS2R R62, SRZ ;  /* 0x00000000003e7805 */ /* 0x000fe2000001ff00 */
[----:B------:R-:W-:Y:S01]  /*2030*/  CS2R R36, SRZ ;  /* 0x0000000000247805 */ /* 0x000fe2000001ff00 */
[----:B------:R-:W-:Y:S01]  /*2040*/  IMAD.X R0, R39, 0x1, R85, P0 ;  /* 0x0000000127007824 */ /* 0x000fe200000e0655 */
[----:B------:R-:W-:Y:S05]  /*2050*/  IADD3 R4, P0, R150, R42, RZ ;  /* 0x0000002a96047210 */ /* 0x000fea0007f1e0ff */
[----:B------:R-:W-:Y:S01]  /*2060*/  IMAD.X R3, R29, 0x1, R84, P0 ;  /* 0x000000011d037824 */ /* 0x000fe200000e0654 */
[C---:B------:R-:W-:Y:S04]  /*2070*/  LEA R6, P0, R2.reuse, c[0x0][0x270], 0x1 ;  /* 0x00009c0002067a11 */ /* 0x040fe800078008ff */
[----:B------:R-:W-:Y:S02]  /*2080*/  LEA.HI.X R7, R2, c[0x0][0x274], R0, 0x1, P0 ;  /* 0x00009d0002077a11 */ /* 0x000fe400000f0c00 */
[C---:B------:R-:W-:Y:S04]  /*2090*/  LEA R2, P0, R4.reuse, c[0x0][0x288], 0x1 ;  /* 0x0000a20004027a11 */ /* 0x040fe800078008ff */
[----:B------:R-:W-:Y:S02]  /*20a0*/  LEA.HI.X R3, R4, c[0x0][0x28c], R3, 0x1, P0 ;  /* 0x0000a30004037a11 */ /* 0x000fe400000f0c03 */
[----:B------:R-:W-:Y:S11]  /*20b0*/  ISETP.GE.AND P0, PT, R12, c[0x0][0x27c], PT ;  /* 0x00009f000c007a0c */ /* 0x000ff60003f06270 */
[----:B------:R-:W-:Y:S02]  /*20c0*/  @!UPT UIADD3 URZ, URZ, URZ, URZ ;  /* 0x0000003f3f3ff290 */ /* 0x000fe4000fffe03f */
[----:B------:R1:W5:Y:S04]  /*20d0*/  @!P0 LDG.E.64 R64, [R6.64] ;  /* 0x0000001406408981 */ /* 0x000368000c1e1b00 */
[----:B------:R1:W5:Y:S01]  /*20e0*/  @!P0 LDG.E.64 R32, [R2.64] ;  /* 0x0000001402208981 */ /* 0x000362000c1e1b00 */
[----:B------:R-:W-:Y:S11]  /*20f0*/  ISETP.GE.AND P0, PT, R9, c[0x0][0x27c], PT ;  /* 0x00009f0009007a0c */ /* 0x000ff60003f06270 */
[----:B------:R-:W-:Y:S02]  /*2100*/  @!UPT UIADD3 URZ, URZ, URZ, URZ ;  /* 0x0000003f3f3ff290 */ /* 0x000fe4000fffe03f */
[----:B------:R1:W5:Y:S04]  /*2110*/  @!P0 LDG.E.64 R62, [R6.64+0x40] ;  /* 0x00004014063e8981 */ /* 0x000368000c1e1b00 */
[----:B------:R1:W5:Y:S02]  /*2120*/  @!P0 LDG.E.64 R36, [R2.64+0x40] ;  /* 0x0000401402248981 */ /* 0x000364000c1e1b00 */
.L_x_64:
[----:B------:R-:W-:Y:S05]  /*2130*/  BSYNC B0 ;  /* 0x0000000000007941 */ /* 0x000fea0003800000 */
.L_x_63:
[----:B------:R-:W-:Y:S01]  /*2140*/  ISETP.GE.AND P6, PT, R126, R75, PT ;  /* 0x0000004b7e00720c */ /* 0x000fe20003fc6270 */
[----:B-----5:R-:W-:Y:S01]  /*2150*/  IMAD.MOV.U32 R4, RZ, RZ, R62 ;  /* 0x000000ffff047224 */ /* 0x020fe200078e003e */
[----:B------:R-:W-:Y:S01]  /*2160*/  BSSY B0, `(.L_x_65) ;  /* 0x0000025000007945 */ /* 0x000fe20003800000 */
[----:B-1----:R-:W-:Y:S01]  /*2170*/  IMAD.MOV.U32 R3, RZ, RZ, R63 ;  /* 0x000000ffff037224 */ /* 0x002fe200078e003f */
[----:B------:R-:W-:Y:S01]  /*2180*/  CS2R R60, SRZ ;  /* 0x00000000003c7805 */ /* 0x000fe2000001ff00 */
[----:B------:R-:W-:Y:S01]  /*2190*/  IMAD.MOV.U32 R2, RZ, RZ, R64 ;  /* 0x000000ffff027224 */ /* 0x000fe200078e0040 */
[----:B------:R-:W-:Y:S01]  /*21a0*/  CS2R R30, SRZ ;  /* 0x00000000001e7805 */ /* 0x000fe2000001ff00 */
[----:B------:R-:W-:Y:S01]  /*21b0*/  IMAD.MOV.U32 R0, RZ, RZ, R65 ;  /* 0x000000ffff007224 */ /* 0x000fe200078e0041 */
[----:B------:R-:W-:Y:S01]  /*21c0*/  PRMT R59, R3, 0x5410, R4 ;  /* 0x00005410033b7816 */ /* 0x000fe20000000004 */
[----:B------:R-:W-:Y:S01]  /*21d0*/  IMAD.MOV.U32 R3, RZ, RZ, R37 ;  /* 0x000000ffff037224 */ /* 0x000fe200078e0025 */
[----:B------:R-:W-:Y:S01]  /*21e0*/  PRMT R38, R2, 0x7610, R38 ;  /* 0x0000761002267816 */ /* 0x000fe20000000026 */
[----:B------:R-:W-:Y:S01]  /*21f0*/  CS2R R34, SRZ ;  /* 0x0000000000227805 */ /* 0x000fe2000001ff00 */
[----:B------:R-:W-:Y:S02]  /*2200*/  MOV R4, R36 ;  /* 0x0000002400047202 */ /* 0x000fe40000000f00 */
[----:B------:R-:W-:Y:S02]  /*2210*/  MOV R2, R33 ;  /* 0x0000002100027202 */ /* 0x000fe40000000f00 */
[----:B------:R-:W-:Y:S01]  /*2220*/  PRMT R41, R0, 0x7610, R41 ;  /* 0x0000761000297816 */ /* 0x000fe20000000029 */
[----:B------:R-:W-:Y:S01]  /*2230*/  IMAD.MOV.U32 R0, RZ, RZ, R32 ;  /* 0x000000ffff007224 */ /* 0x000fe200078e0020 */
[----:B------:R-:W-:Y:S02]  /*2240*/  PRMT R28, R3, 0x5410, R4 ;  /* 0x00005410031c7816 */ /* 0x000fe40000000004 */
[----:B------:R-:W-:Y:S01]  /*2250*/  PRMT R3, R2, 0x7610, R3 ;  /* 0x0000761002037816 */ /* 0x000fe20000000003 */
[----:B------:R-:W-:-:S05]  /*2260*/  @P6 BRA `(.L_x_66) ;  /* 0x0000014000006947 */ /* 0x000fca0003800000 */
[----:B------:R-:W-:Y:S01]  /*2270*/  IADD3 R4, P1, P0, R152, R68, R105 ;  /* 0x0000004498047210 */ /* 0x000fe2000783e069 */
[----:B------:R-:W-:Y:S01]  /*2280*/  CS2R R60, SRZ ;  /* 0x00000000003c7805 */ /* 0x000fe2000001ff00 */
[----:B------:R-:W-:Y:S01]  /*2290*/  CS2R R34, SRZ ;  /* 0x0000000000227805 */ /* 0x000fe2000001ff00 */
[----:B------:R-:W-:Y:S01]  /*22a0*/  CS2R R56, SRZ ;  /* 0x0000000000387805 */ /* 0x000fe2000001ff00 */
[----:B------:R-:W-:Y:S01]  /*22b0*/  IADD3.X R2, R85, R39, R104, P1, P0 ;  /* 0x0000002755027210 */ /* 0x000fe20000fe0468 */
[----:B------:R-:W-:Y:S01]  /*22c0*/  CS2R R30, SRZ ;  /* 0x00000000001e7805 */ /* 0x000fe2000001ff00 */
[----:B------:R-:W-:Y:S04]  /*22d0*/  IADD3 R6, P1, P0, R150, R42, R107 ;  /* 0x0000002a96067210 */ /* 0x000fe8000783e06b */
[----:B------:R-:W-:Y:S02]  /*22e0*/  IADD3.X R5, R84, R29, R106, P1, P0 ;  /* 0x0000001d54057210 */ /* 0x000fe40000fe046a */
        /* <DEDUP_REMOVED lines=12> */
.L_x_66:
[----:B------:R-:W-:Y:S05]  /*23b0*/  BSYNC B0 ;  /* 0x0000000000007941 */ /* 0x000fea0003800000 */
.L_x_65:
[----:B------:R-:W-:Y:S01]  /*23c0*/  ISETP.GE.AND P4, PT, R122, R75, PT ;  /* 0x0000004b7a00720c */ /* 0x000fe20003f86270 */
[----:B-----5:R-:W-:Y:S01]  /*23d0*/  IMAD.MOV.U32 R6, RZ, RZ, R56 ;  /* 0x000000ffff067224 */ /* 0x020fe200078e0038 */
[----:B-1----:R-:W-:Y:S01]  /*23e0*/  MOV R4, R60 ;  /* 0x0000003c00047202 */ /* 0x002fe20000000f00 */
[----:B------:R-:W-:Y:S01]  /*23f0*/  IMAD.MOV.U32 R5, RZ, RZ, R57 ;  /* 0x000000ffff057224 */ /* 0x000fe200078e0039 */
[----:B------:R-:W-:Y:S01]  /*2400*/  BSSY B0, `(.L_x_67) ;  /* 0x0000024000007945 */ /* 0x000fe20003800000 */
[----:B------:R-:W-:Y:S01]  /*2410*/  IMAD.MOV.U32 R2, RZ, RZ, R61 ;  /* 0x000000ffff027224 */ /* 0x000fe200078e003d */
[----:B------:R-:W-:Y:S01]  /*2420*/  CS2R R46, SRZ ;  /* 0x00000000002e7805 */ /* 0x000fe2000001ff00 */
[----:B------:R-:W-:Y:S01]  /*2430*/  CS2R R52, SRZ ;  /* 0x0000000000347805 */ /* 0x000fe2000001ff00 */
[----:B------:R-:W-:Y:S01]  /*2440*/  PRMT R51, R5, 0x5410, R6 ;  /* 0x0000541005337816 */ /* 0x000fe20000000006 */
[----:B------:R-:W-:Y:S01]  /*2450*/  IMAD.MOV.U32 R6, RZ, RZ, R30 ;  /* 0x000000ffff067224 */ /* 0x000fe200078e001e */
[----:B------:R-:W-:Y:S01]  /*2460*/  PRMT R58, R2, 0x5410, R4 ;  /* 0x00005410023a7816 */ /* 0x000fe20000000004 */
[----:B------:R-:W-:Y:S01]  /*2470*/  IMAD.MOV.U32 R4, RZ, RZ, R34 ;  /* 0x000000ffff047224 */ /* 0x000fe200078e0022 */
[----:B------:R-:W-:Y:S01]  /*2480*/  MOV R5, R31 ;  /* 0x0000001f00057202 */ /* 0x000fe20000000f00 */
[----:B------:R-:W-:Y:S01]  /*2490*/  CS2R R54, SRZ ;  /* 0x0000000000367805 */ /* 0x000fe2000001ff00 */
[----:B------:R-:W-:Y:S01]  /*24a0*/  MOV R2, R35 ;  /* 0x0000002300027202 */ /* 0x000fe20000000f00 */
[----:B------:R-:W-:Y:S01]  /*24b0*/  CS2R R24, SRZ ;  /* 0x0000000000187805 */ /* 0x000fe2000001ff00 */
[----:B------:R-:W-:Y:S01]  /*24c0*/  PRMT R18, R5, 0x5410, R6 ;  /* 0x0000541005127816 */ /* 0x000fe20000000006 */
[----:B------:R-:W-:Y:S01]  /*24d0*/  CS2R R26, SRZ ;  /* 0x00000000001a7805 */ /* 0x000fe2000001ff00 */
        /* <DEDUP_REMOVED lines=22> */
.L_x_68:
[----:B------:R-:W-:Y:S05]  /*2640*/  BSYNC B0 ;  /* 0x0000000000007941 */ /* 0x000fea0003800000 */
.L_x_67:
        /* <DEDUP_REMOVED lines=14> */
[----:B------:R-:W-:Y:S02]  /*2730*/  MOV R2, R27 ;  /* 0x0000001b00027202 */ /* 0x000fe40000000f00 */
        /* <DEDUP_REMOVED lines=23> */
.L_x_70:
[----:B------:R-:W-:Y:S05]  /*28b0*/  BSYNC B0 ;  /* 0x0000000000007941 */ /* 0x000fea0003800000 */
.L_x_69:
[----:B-1---5:R-:W-:Y:S01]  /*28c0*/  MOV R4, R48 ;  /* 0x0000003000047202 */ /* 0x022fe20000000f00 */
[----:B------:R1:W2:Y:S01]  /*28d0*/  SHFL.IDX PT, R67, R141, RZ, 0x181f ;  /* 0x00181fff8d437589 */ /* 0x0002a200000e0000 */
[----:B------:R-:W-:Y:S01]  /*28e0*/  IMAD.MOV.U32 R6, RZ, RZ, R46 ;  /* 0x000000ffff067224 */ /* 0x000fe200078e002e */
[----:B------:R-:W-:Y:S01]  /*28f0*/  BSSY B1, `(.L_x_71) ;  /* 0x000007f000017945 */ /* 0x000fe20003800000 */
[----:B------:R-:W-:Y:S02]  /*2900*/  IMAD.MOV.U32 R5, RZ, RZ, R47 ;  /* 0x000000ffff057224 */ /* 0x000fe400078e002f */
[----:B------:R-:W-:Y:S01]  /*2910*/  IMAD.MOV.U32 R2, RZ, RZ, R49 ;  /* 0x000000ffff027224 */ /* 0x000fe200078e0031 */
[----:B------:R1:W3:Y:S02]  /*2920*/  SHFL.IDX PT, R66, R162, RZ, 0x181f ;  /* 0x00181fffa2427589 */ /* 0x0002e400000e0000 */
[----:B------:R-:W-:Y:S01]  /*2930*/  PRMT R43, R5, 0x5410, R6 ;  /* 0x00005410052b7816 */ /* 0x000fe20000000006 */
[----:B------:R-:W-:Y:S01]  /*2940*/  IMAD.MOV.U32 R6, RZ, RZ, R14 ;  /* 0x000000ffff067224 */ /* 0x000fe200078e000e */
[----:B------:R-:W-:Y:S01]  /*2950*/  PRMT R44, R2, 0x5410, R4 ;  /* 0x00005410022c7816 */ /* 0x000fe20000000004 */
[----:B------:R-:W-:Y:S01]  /*2960*/  IMAD.MOV.U32 R4, RZ, RZ, R16 ;  /* 0x000000ffff047224 */ /* 0x000fe200078e0010 */
[----:B------:R-:W-:Y:S02]  /*2970*/  MOV R5, R15 ;  /* 0x0000000f00057202 */ /* 0x000fe40000000f00 */
[----:B------:R-:W-:Y:S02]  /*2980*/  MOV R2, R17 ;  /* 0x0000001100027202 */ /* 0x000fe40000000f00 */
[----:B------:R-:W-:Y:S02]  /*2990*/  PRMT R5, R5, 0x5410, R6 ;  /* 0x0000541005057816 */ /* 0x000fe40000000006 */
[----:B------:R-:W-:Y:S01]  /*29a0*/  PRMT R6, R2, 0x5410, R4 ;  /* 0x0000541002067816 */ /* 0x000fe20000000004 */
[----:B------:R-:W-:-:S05]  /*29b0*/  @P3 BRA `(.L_x_72) ;  /* 0x0000072000003947 */ /* 0x000fca0003800000 */
[----:B------:R-:W-:Y:S01]  /*29c0*/  BSSY B0, `(.L_x_73) ;  /* 0x0000038000007945 */ /* 0x000fe20003800000 */
[----:B------:R-:W-:-:S05]  /*29d0*/  @P5 BRA `(.L_x_74) ;  /* 0x0000036000005947 */ /* 0x000fca0003800000 */
[C---:B---3--:R-:W-:Y:S01]  /*29e0*/  LEA R70, P0, R10.reuse, R66, 0x1 ;  /* 0x000000420a467211 */ /* 0x048fe200078008ff */
[----:B------:R-:W3:Y:S03]  /*29f0*/  LDS.128 R20, [R132+0x8100] ;  /* 0x0081000084147984 */ /* 0x000ee60000000c00 */
[----:B--2---:R-:W-:Y:S02]  /*2a00*/  LEA.HI.X R71, R10, R67, R11, 0x1, P0 ;  /* 0x000000430a477211 */ /* 0x004fe400000f0c0b */
[----:B------:R-:W-:Y:S11]  /*2a10*/  ISETP.GE.AND P0, PT, R12, c[0x0][0x27c], PT ;  /* 0x00009f000c007a0c */ /* 0x000ff60003f06270 */
[----:B------:R-:W-:Y:S02]  /*2a20*/  @!UPT UIADD3 URZ, URZ, URZ, URZ ;  /* 0x0000003f3f3ff290 */ /* 0x000fe4000fffe03f */
[----:B------:R-:W-:Y:S01]  /*2a30*/  @!P0 HADD2.F32 R0, -RZ, R0.H0_H0 ;  /* 0x20000000ff008230 */ /* 0x000fe20000004100 */
[--C-:B------:R-:W-:Y:S01]  /*2a40*/  @!P0 SHF.R.U64 R2, R32, 0x10, R33.reuse ;  /* 0x0000001020028819 */ /* 0x100fe20000001221 */
[----:B------:R-:W-:Y:S01]  /*2a50*/  @!P0 HADD2.F32 R38, -RZ, R38.H0_H0 ;  /* 0x20000026ff268230 */ /* 0x000fe20000004100 */
[----:B------:R-:W-:Y:S01]  /*2a60*/  @!P0 SHF.R.U32.HI R4, RZ, 0x10, R33 ;  /* 0x00000010ff048819 */ /* 0x000fe20000011621 */
[----:B------:R-:W-:Y:S01]  /*2a70*/  @!P0 HADD2.F32 R3, -RZ, R3.H0_H0 ;  /* 0x20000003ff038230 */ /* 0x000fe20000004100 */
[--C-:B------:R-:W-:Y:S01]  /*2a80*/  @!P0 SHF.R.U64 R40, R64, 0x10, R65.reuse ;  /* 0x0000001040288819 */ /* 0x100fe20000001241 */
[----:B------:R-:W-:Y:S01]  /*2a90*/  @!P0 HADD2.F32 R2, -RZ, R2.H0_H0 ;  /* 0x20000002ff028230 */ /* 0x000fe20000004100 */
[----:B------:R-:W-:Y:S01]  /*2aa0*/  @!P0 SHF.R.U32.HI R42, RZ, 0x10, R65 ;  /* 0x00000010ff2a8819 */ /* 0x000fe20000011641 */
[----:B------:R-:W-:Y:S02]  /*2ab0*/  @!P0 HADD2.F32 R4, -RZ, R4.H0_H0 ;  /* 0x20000004ff048230 */ /* 0x000fe40000004100 */
[----:B------:R-:W-:Y:S02]  /*2ac0*/  @!P0 HADD2.F32 R40, -RZ, R40.H0_H0 ;  /* 0x20000028ff288230 */ /* 0x000fe40000004100 */
[----:B------:R-:W-:Y:S01]  /*2ad0*/  @!P0 HADD2.F32 R42, -RZ, R42.H0_H0 ;  /* 0x2000002aff2a8230 */ /* 0x000fe20000004100 */
[----:B---3--:R-:W-:Y:S02]  /*2ae0*/  @!P0 MOV R29, R20 ;  /* 0x00000014001d8202 */ /* 0x008fe40000000f00 */
[----:B------:R-:W-:Y:S03]  /*2af0*/  @!P0 MOV R32, R21 ;  /* 0x0000001500208202 */ /* 0x000fe60000000f00 */
[--C-:B------:R-:W-:Y:S02]  /*2b00*/  @!P0 HADD2.F32 R33, -RZ, R29.reuse.H1_H1 ;  /* 0x3000001dff218230 */ /* 0x100fe40000004100 */
[----:B------:R-:W-:Y:S02]  /*2b10*/  @!P0 HADD2.F32 R29, -RZ, R29.H0_H0 ;  /* 0x2000001dff1d8230 */ /* 0x000fe40000004100 */
[--C-:B------:R-:W-:Y:S01]  /*2b20*/  @!P0 HADD2.F32 R39, -RZ, R32.reuse.H1_H1 ;  /* 0x30000020ff278230 */ /* 0x100fe20000004100 */
[-C--:B------:R-:W-:Y:S02]  /*2b30*/  @!P0 FMUL.FTZ R64, R33, R0.reuse ;  /* 0x0000000021408220 */ /* 0x080fe40000410000 */
[C---:B------:R-:W-:Y:S02]  /*2b40*/  @!P0 FMUL.FTZ R0, R29.reuse, R0 ;  /* 0x000000001d008220 */ /* 0x040fe40000410000 */
[----:B------:R-:W-:Y:S01]  /*2b50*/  @!P0 FFMA.FTZ R64, R29, R38, -R64 ;  /* 0x000000261d408223 */ /* 0x000fe20000010840 */
[----:B------:R-:W-:Y:S01]  /*2b60*/  @!P0 HADD2.F32 R29, -RZ, R32.H0_H0 ;  /* 0x20000020ff1d8230 */ /* 0x000fe20000004100 */
[----:B------:R-:W-:Y:S01]  /*2b70*/  @!P0 FMUL.FTZ R65, R39, R2 ;  /* 0x0000000227418220 */ /* 0x000fe20000410000 */
[----:B------:R-:W-:Y:S01]  /*2b80*/  @!P0 MOV R32, R22 ;  /* 0x0000001600208202 */ /* 0x000fe20000000f00 */
[----:B------:R-:W-:Y:S01]  /*2b90*/  @!P0 FFMA.FTZ R0, R33, R38, R0 ;  /* 0x0000002621008223 */ /* 0x000fe20000010000 */
[----:B------:R-:W-:Y:S01]  /*2ba0*/  @!P0 HADD2.F32 R38, -RZ, R41.H0_H0 ;  /* 0x20000029ff268230 */ /* 0x000fe20000004100 */
[C---:B------:R-:W-:Y:S02]  /*2bb0*/  @!P0 FMUL.FTZ R2, R29.reuse, R2 ;  /* 0x000000021d028220 */ /* 0x040fe40000410000 */
[-C--:B------:R-:W-:Y:S01]  /*2bc0*/  @!P0 FFMA.FTZ R65, R29, R40.reuse, -R65 ;  /* 0x000000281d418223 */ /* 0x080fe20000010841 */
[----:B------:R-:W-:Y:S01]  /*2bd0*/  @!P0 MOV R29, R23 ;  /* 0x00000017001d8202 */ /* 0x000fe20000000f00 */
[----:B------:R-:W-:Y:S01]  /*2be0*/  @!P0 FFMA.FTZ R2, R39, R40, R2 ;  /* 0x0000002827028223 */ /* 0x000fe20000010002 */
[----:B------:R-:W-:Y:S01]  /*2bf0*/  @!P0 F2FP.PACK_AB R0, R0, R64 ;  /* 0x000000400000823e */ /* 0x000fe200000000ff */
[--C-:B------:R-:W-:Y:S02]  /*2c00*/  @!P0 HADD2.F32 R33, -RZ, R32.reuse.H1_H1 ;  /* 0x30000020ff218230 */ /* 0x100fe40000004100 */
[----:B------:R-:W-:Y:S01]  /*2c10*/  @!P0 HADD2.F32 R32, -RZ, R32.H0_H0 ;  /* 0x20000020ff208230 */ /* 0x000fe20000004100 */
[----:B------:R-:W-:Y:S01]  /*2c20*/  @!P0 MOV R20, R0 ;  /* 0x0000000000148202 */ /* 0x000fe20000000f00 */
[--C-:B------:R-:W-:Y:S01]  /*2c30*/  @!P0 HADD2.F32 R41, -RZ, R29.reuse.H1_H1 ;  /* 0x3000001dff298230 */ /* 0x100fe20000004100 */
[-C--:B------:R-:W-:Y:S01]  /*2c40*/  @!P0 FMUL.FTZ R69, R33, R3.reuse ;  /* 0x0000000321458220 */ /* 0x080fe20000410000 */
[----:B------:R-:W-:Y:S01]  /*2c50*/  @!P0 HADD2.F32 R29, -RZ, R29.H0_H0 ;  /* 0x2000001dff1d8230 */ /* 0x000fe20000004100 */
[----:B------:R-:W-:Y:S01]  /*2c60*/  @!P0 FMUL.FTZ R3, R32, R3 ;  /* 0x0000000320038220 */ /* 0x000fe20000410000 */
[----:B------:R-:W-:Y:S01]  /*2c70*/  @!P0 F2FP.PACK_AB R2, R2, R65 ;  /* 0x000000410202823e */ /* 0x000fe200000000ff */
[-C--:B------:R-:W-:Y:S02]  /*2c80*/  @!P0 FMUL.FTZ R68, R41, R4.reuse ;  /* 0x0000000429448220 */ /* 0x080fe40000410000 */
[----:B------:R-:W-:Y:S01]  /*2c90*/  @!P0 FMUL.FTZ R4, R29, R4 ;  /* 0x000000041d048220 */ /* 0x000fe20000410000 */
[----:B------:R-:W-:Y:S01]  /*2ca0*/  @!P0 MOV R21, R2 ;  /* 0x0000000200158202 */ /* 0x000fe20000000f00 */
[-C--:B------:R-:W-:Y:S02]  /*2cb0*/  @!P0 FFMA.FTZ R3, R33, R38.reuse, R3 ;  /* 0x0000002621038223 */ /* 0x080fe40000010003 */
[----:B------:R-:W-:Y:S02]  /*2cc0*/  @!P0 FFMA.FTZ R32, R32, R38, -R69 ;  /* 0x0000002620208223 */ /* 0x000fe40000010845 */
[-C--:B------:R-:W-:Y:S02]  /*2cd0*/  @!P0 FFMA.FTZ R68, R29, R42.reuse, -R68 ;  /* 0x0000002a1d448223 */ /* 0x080fe40000010844 */
[----:B------:R-:W-:Y:S01]  /*2ce0*/  @!P0 FFMA.FTZ R4, R41, R42, R4 ;  /* 0x0000002a29048223 */ /* 0x000fe20000010004 */
[----:B------:R-:W-:Y:S04]  /*2cf0*/  @!P0 F2FP.PACK_AB R3, R3, R32 ;  /* 0x000000200303823e */ /* 0x000fe800000000ff */
[----:B------:R-:W-:Y:S02]  /*2d00*/  @!P0 F2FP.PACK_AB R4, R4, R68 ;  /* 0x000000440404823e */ /* 0x000fe400000000ff */
[----:B------:R-:W-:Y:S02]  /*2d10*/  @!P0 MOV R22, R3 ;  /* 0x0000000300168202 */ /* 0x000fe40000000f00 */
[----:B------:R-:W-:Y:S05]  /*2d20*/  @!P0 MOV R23, R4 ;  /* 0x0000000400178202 */ /* 0x000fea0000000f00 */
[----:B------:R2:W-:Y:S02]  /*2d30*/  ST.E.128 [R70.64], R20 ;  /* 0x0000001446007985 */ /* 0x0005e4000c101d14 */
.L_x_74:
[----:B------:R-:W-:Y:S05]  /*2d40*/  BSYNC B0 ;  /* 0x0000000000007941 */ /* 0x000fea0003800000 */
.L_x_73:
[----:B------:R-:W-:Y:S11]  /*2d50*/  ISETP.GE.AND P0, PT, R136, c[0x0][0x1d4], PT ;  /* 0x0000750088007a0c */ /* 0x000ff60003f06270 */
[----:B------:R-:W-:Y:S02]  /*2d60*/  @!UPT UIADD3 URZ, URZ, URZ, URZ ;  /* 0x0000003f3f3ff290 */ /* 0x000fe4000fffe03f */
[----:B------:R-:W-:-:S05]  /*2d70*/  @P0 BRA `(.L_x_72) ;  /* 0x0000036000000947 */ /* 0x000fca0003800000 */
[C---:B---3--:R-:W-:Y:S01]  /*2d80*/  LEA R66, P0, R129.reuse, R66, 0x1 ;  /* 0x0000004281427211 */ /* 0x048fe200078008ff */
[----:B--2---:R-:W2:Y:S03]  /*2d90*/  LDS.128 R20, [R132+0xc100] ;  /* 0x00c1000084147984 */ /* 0x004ea60000000c00 */
[----:B------:R-:W-:Y:S02]  /*2da0*/  LEA.HI.X R67, R129, R67, R109, 0x1, P0 ;  /* 0x0000004381437211 */ /* 0x000fe400000f0c6d */
[----:B------:R-:W-:Y:S11]  /*2db0*/  ISETP.GE.AND P0, PT, R9, c[0x0][0x27c], PT ;  /* 0x00009f0009007a0c */ /* 0x000ff60003f06270 */
[----:B------:R-:W-:Y:S02]  /*2dc0*/  @!UPT UIADD3 URZ, URZ, URZ, URZ ;  /* 0x0000003f3f3ff290 */ /* 0x000fe4000fffe03f */
[--C-:B------:R-:W-:Y:S01]  /*2dd0*/  @!P0 HADD2.F32 R4, -RZ, R28.reuse.H1_H1 ;  /* 0x3000001cff048230 */ /* 0x100fe20000004100 */
[----:B------:R-:W-:Y:S01]  /*2de0*/  @!P0 SHF.R.U64 R0, R36, 0x10, R37 ;  /* 0x0000001024008819 */ /* 0x000fe20000001225 */
[--C-:B------:R-:W-:Y:S01]  /*2df0*/  @!P0 HADD2.F32 R33, -RZ, R59.reuse.H1_H1 ;  /* 0x3000003bff218230 */ /* 0x100fe20000004100 */
[----:B------:R-:W-:Y:S01]  /*2e00*/  @!P0 SHF.R.U64 R38, R62, 0x10, R63 ;  /* 0x000000103e268819 */ /* 0x000fe2000000123f */
[----:B------:R-:W-:Y:S01]  /*2e10*/  @!P0 HADD2.F32 R28, -RZ, R28.H0_H0 ;  /* 0x2000001cff1c8230 */ /* 0x000fe20000004100 */
[----:B------:R-:W-:Y:S01]  /*2e20*/  @!P0 SHF.R.U32.HI R36, RZ, 0x10, R37 ;  /* 0x00000010ff248819 */ /* 0x000fe20000011625 */
[----:B------:R-:W-:Y:S01]  /*2e30*/  @!P0 HADD2.F32 R29, -RZ, R0.H0_H0 ;  /* 0x20000000ff1d8230 */ /* 0x000fe20000004100 */
[----:B------:R-:W-:Y:S01]  /*2e40*/  @!P0 SHF.R.U32.HI R41, RZ, 0x10, R63 ;  /* 0x00000010ff298819 */ /* 0x000fe2000001163f */
[----:B------:R-:W-:Y:S02]  /*2e50*/  @!P0 HADD2.F32 R38, -RZ, R38.H0_H0 ;  /* 0x20000026ff268230 */ /* 0x000fe40000004100 */
[----:B------:R-:W-:Y:S02]  /*2e60*/  @!P0 HADD2.F32 R39, -RZ, R59.H0_H0 ;  /* 0x2000003bff278230 */ /* 0x000fe40000004100 */
[----:B------:R-:W-:Y:S02]  /*2e70*/  @!P0 HADD2.F32 R36, -RZ, R36.H0_H0 ;  /* 0x20000024ff248230 */ /* 0x000fe40000004100 */
[----:B------:R-:W-:Y:S01]  /*2e80*/  @!P0 HADD2.F32 R41, -RZ, R41.H0_H0 ;  /* 0x20000029ff298230 */ /* 0x000fe20000004100 */
[----:B--2---:R-:W-:Y:S02]  /*2e90*/  @!P0 MOV R2, R20 ;  /* 0x0000001400028202 */ /* 0x004fe40000000f00 */
[----:B------:R-:W-:Y:S03]  /*2ea0*/  @!P0 MOV R3, R21 ;  /* 0x0000001500038202 */ /* 0x000fe60000000f00 */
[--C-:B------:R-:W-:Y:S02]  /*2eb0*/  @!P0 HADD2.F32 R32, -RZ, R2.reuse.H1_H1 ;  /* 0x30000002ff208230 */ /* 0x100fe40000004100 */
[----:B------:R-:W-:Y:S02]  /*2ec0*/  @!P0 HADD2.F32 R2, -RZ, R2.H0_H0 ;  /* 0x20000002ff028230 */ /* 0x000fe40000004100 */
[--C-:B------:R-:W-:Y:S01]  /*2ed0*/  @!P0 HADD2.F32 R37, -RZ, R3.reuse.H1_H1 ;  /* 0x30000003ff258230 */ /* 0x100fe20000004100 */
[-C--:B------:R-:W-:Y:S02]  /*2ee0*/  @!P0 FMUL.FTZ R42, R32, R4.reuse ;  /* 0x00000004202a8220 */ /* 0x080fe40000410000 */
[C---:B------:R-:W-:Y:S01]  /*2ef0*/  @!P0 FMUL.FTZ R0, R2.reuse, R4 ;  /* 0x0000000402008220 */ /* 0x040fe20000410000 */
[----:B------:R-:W-:Y:S01]  /*2f00*/  @!P0 HADD2.F32 R4, -RZ, R3.H0_H0 ;  /* 0x20000003ff048230 */ /* 0x000fe20000004100 */
[C---:B------:R-:W-:Y:S01]  /*2f10*/  @!P0 FMUL.FTZ R62, R37.reuse, R29 ;  /* 0x0000001d253e8220 */ /* 0x040fe20000410000 */
[----:B------:R-:W-:Y:S01]  /*2f20*/  @!P0 MOV R3, R22 ;  /* 0x0000001600038202 */ /* 0x000fe20000000f00 */
[----:B------:R-:W-:Y:S02]  /*2f30*/  @!P0 FFMA.FTZ R42, R2, R33, -R42 ;  /* 0x00000021022a8223 */ /* 0x000fe4000001082a */
[C---:B------:R-:W-:Y:S02]  /*2f40*/  @!P0 FMUL.FTZ R2, R4.reuse, R29 ;  /* 0x0000001d04028220 */ /* 0x040fe40000410000 */
[-C--:B------:R-:W-:Y:S01]  /*2f50*/  @!P0 FFMA.FTZ R62, R4, R38.reuse, -R62 ;  /* 0x00000026043e8223 */ /* 0x080fe2000001083e */
[----:B------:R-:W-:Y:S01]  /*2f60*/  @!P0 MOV R4, R23 ;  /* 0x0000001700048202 */ /* 0x000fe20000000f00 */
[----:B------:R-:W-:Y:S01]  /*2f70*/  @!P0 FFMA.FTZ R0, R32, R33, R0 ;  /* 0x0000002120008223 */ /* 0x000fe20000010000 */
[--C-:B------:R-:W-:Y:S01]  /*2f80*/  @!P0 HADD2.F32 R33, -RZ, R3.reuse.H1_H1 ;  /* 0x30000003ff218230 */ /* 0x100fe20000004100 */
[----:B------:R-:W-:Y:S01]  /*2f90*/  @!P0 FFMA.FTZ R2, R37, R38, R2 ;  /* 0x0000002625028223 */ /* 0x000fe20000010002 */
[----:B------:R-:W-:Y:S02]  /*2fa0*/  @!P0 HADD2.F32 R32, -RZ, R3.H0_H0 ;  /* 0x20000003ff208230 */ /* 0x000fe40000004100 */
[----:B------:R-:W-:Y:S01]  /*2fb0*/  @!P0 F2FP.PACK_AB R0, R0, R42 ;  /* 0x0000002a0000823e */ /* 0x000fe200000000ff */
[--C-:B------:R-:W-:Y:S01]  /*2fc0*/  @!P0 HADD2.F32 R40, -RZ, R4.reuse.H1_H1 ;  /* 0x30000004ff288230 */ /* 0x100fe20000004100 */
[----:B------:R-:W-:Y:S01]  /*2fd0*/  @!P0 F2FP.PACK_AB R2, R2, R62 ;  /* 0x0000003e0202823e */ /* 0x000fe200000000ff */
[-C--:B------:R-:W-:Y:S01]  /*2fe0*/  @!P0 FMUL.FTZ R3, R32, R28.reuse ;  /* 0x0000001c20038220 */ /* 0x080fe20000410000 */
[----:B------:R-:W-:Y:S01]  /*2ff0*/  @!P0 HADD2.F32 R29, -RZ, R4.H0_H0 ;  /* 0x20000004ff1d8230 */ /* 0x000fe20000004100 */
[----:B------:R-:W-:Y:S01]  /*3000*/  @!P0 FMUL.FTZ R4, R33, R28 ;  /* 0x0000001c21048220 */ /* 0x000fe20000410000 */
[----:B------:R-:W-:Y:S01]  /*3010*/  @!P0 MOV R20, R0 ;  /* 0x0000000000148202 */ /* 0x000fe20000000f00 */
[----:B------:R-:W-:Y:S01]  /*3020*/  @!P0 FMUL.FTZ R59, R40, R36 ;  /* 0x00000024283b8220 */ /* 0x000fe20000410000 */
[----:B------:R-:W-:Y:S01]  /*3030*/  @!P0 MOV R21, R2 ;  /* 0x0000000200158202 */ /* 0x000fe20000000f00 */
[-C--:B------:R-:W-:Y:S02]  /*3040*/  @!P0 FFMA.FTZ R32, R32, R39.reuse, -R4 ;  /* 0x0000002720208223 */ /* 0x080fe40000010804 */
[----:B------:R-:W-:Y:S02]  /*3050*/  @!P0 FMUL.FTZ R4, R29, R36 ;  /* 0x000000241d048220 */ /* 0x000fe40000410000 */
[----:B------:R-:W-:Y:S02]  /*3060*/  @!P0 FFMA.FTZ R3, R33, R39, R3 ;  /* 0x0000002721038223 */ /* 0x000fe40000010003 */
[-C--:B------:R-:W-:Y:S02]  /*3070*/  @!P0 FFMA.FTZ R59, R29, R41.reuse, -R59 ;  /* 0x000000291d3b8223 */ /* 0x080fe4000001083b */
[----:B------:R-:W-:Y:S01]  /*3080*/  @!P0 FFMA.FTZ R4, R40, R41, R4 ;  /* 0x0000002928048223 */ /* 0x000fe20000010004 */
[----:B------:R-:W-:Y:S04]  /*3090*/  @!P0 F2FP.PACK_AB R3, R3, R32 ;  /* 0x000000200303823e */ /* 0x000fe800000000ff */
[----:B------:R-:W-:Y:S02]  /*30a0*/  @!P0 F2FP.PACK_AB R4, R4, R59 ;  /* 0x0000003b0404823e */ /* 0x000fe400000000ff */
[----:B------:R-:W-:Y:S02]  /*30b0*/  @!P0 MOV R22, R3 ;  /* 0x0000000300168202 */ /* 0x000fe40000000f00 */
[----:B------:R-:W-:Y:S05]  /*30c0*/  @!P0 MOV R23, R4 ;  /* 0x0000000400178202 */ /* 0x000fea0000000f00 */
[----:B------:R2:W-:Y:S02]  /*30d0*/  ST.E.128 [R66.64], R20 ;  /* 0x0000001442007985 */ /* 0x0005e4000c101d14 */
.L_x_72:
[----:B------:R-:W-:Y:S05]  /*30e0*/  BSYNC B1 ;  /* 0x0000000000017941 */ /* 0x000fea0003800000 */
.L_x_71:
[----:B------:R4:W1:Y:S01]  /*30f0*/  SHFL.IDX PT, R40, R141, 0x1, 0x181f ;  /* 0x00381f008d287f89 */ /* 0x00086200000e0000 */
[----:B------:R-:W-:Y:S03]  /*3100*/  BSSY B1, `(.L_x_75) ;  /* 0x0000075000017945 */ /* 0x000fe60003800000 */
[----:B------:R4:W3:Y:S01]  /*3110*/  SHFL.IDX PT, R39, R162, 0x1, 0x181f ;  /* 0x00381f00a2277f89 */ /* 0x0008e200000e0000 */
[----:B------:R-:W-:-:S05]  /*3120*/  @P6 BRA `(.L_x_76) ;  /* 0x0000072000006947 */ /* 0x000fca0003800000 */
[----:B------:R-:W-:Y:S01]  /*3130*/  BSSY B0, `(.L_x_77) ;  /* 0x0000038000007945 */ /* 0x000fe20003800000 */
[----:B------:R-:W-:-:S05]  /*3140*/  @P5 BRA `(.L_x_78) ;  /* 0x0000036000005947 */ /* 0x000fca0003800000 */
[C---:B---3--:R-:W-:Y:S01]  /*3150*/  LEA R62, P0, R10.reuse, R39, 0x1 ;  /* 0x000000270a3e7211 */ /* 0x048fe200078008ff */
[----:B--2---:R-:W2:Y:S03]  /*3160*/  LDS.128 R20, [R132+0x9100] ;  /* 0x0091000084147984 */ /* 0x004ea60000000c00 */
[----:B-1----:R-:W-:Y:S02]  /*3170*/  LEA.HI.X R63, R10, R40, R11, 0x1, P0 ;  /* 0x000000280a3f7211 */ /* 0x002fe400000f0c0b */
[----:B------:R-:W-:Y:S11]  /*3180*/  ISETP.GE.AND P0, PT, R12, c[0x0][0x27c], PT ;  /* 0x00009f000c007a0c */ /* 0x000ff60003f06270 */
[----:B------:R-:W-:Y:S02]  /*3190*/  @!UPT UIADD3 URZ, URZ, URZ, URZ ;  /* 0x0000003f3f3ff290 */ /* 0x000fe4000fffe03f */
[--C-:B------:R-:W-:Y:S01]  /*31a0*/  @!P0 HADD2.F32 R4, -RZ, R19.reuse.H1_H1 ;  /* 0x30000013ff048230 */ /* 0x100fe20000004100 */
[--C-:B------:R-:W-:Y:S01]  /*31b0*/  @!P0 SHF.R.U64 R0, R34, 0x10, R35.reuse ;  /* 0x0000001022008819 */ /* 0x100fe20000001223 */
[----:B------:R-:W-:Y:S01]  /*31c0*/  @!P0 HADD2.F32 R32, -RZ, R58.H1_H1 ;  /* 0x3000003aff208230 */ /* 0x000fe20000004100 */
[----:B------:R-:W-:Y:S01]  /*31d0*/  @!P0 SHF.R.U32.HI R34, RZ, 0x10, R35 ;  /* 0x00000010ff228819 */ /* 0x000fe20000011623 */
[----:B------:R-:W-:Y:S01]  /*31e0*/  @!P0 HADD2.F32 R19, -RZ, R19.H0_H0 ;  /* 0x20000013ff138230 */ /* 0x000fe20000004100 */
[--C-:B------:R-:W-:Y:S01]  /*31f0*/  @!P0 SHF.R.U64 R35, R60, 0x10, R61.reuse ;  /* 0x000000103c238819 */ /* 0x100fe2000000123d */
        /* <DEDUP_REMOVED lines=14> */
[----:B------:R-:W-:Y:S01]  /*32e0*/  @!P0 FMUL.FTZ R42, R33, R28 ;  /* 0x0000001c212a8220 */ /* 0x000fe20000410000 */
[----:B------:R-:W-:Y:S01]  /*32f0*/  @!P0 MOV R3, R22 ;  /* 0x0000001600038202 */ /* 0x000fe20000000f00 */
[----:B------:R-:W-:Y:S02]  /*3300*/  @!P0 FFMA.FTZ R41, R2, R32, -R41 ;  /* 0x0000002002298223 */ /* 0x000fe40000010829 */
[C---:B------:R-:W-:Y:S02]  /*3310*/  @!P0 FMUL.FTZ R2, R4.reuse, R28 ;  /* 0x0000001c04028220 */ /* 0x040fe40000410000 */
[----:B------:R-:W-:Y:S01]  /*3320*/  @!P0 FFMA.FTZ R42, R4, R35, -R42 ;  /* 0x00000023042a8223 */ /* 0x000fe2000001082a */
        /* <DEDUP_REMOVED lines=14> */
[----:B------:R-:W-:Y:S02]  /*3410*/  @!P0 FFMA.FTZ R29, R29, R36, -R4 ;  /* 0x000000241d1d8223 */ /* 0x000fe40000010804 */
        /* <DEDUP_REMOVED lines=9> */
.L_x_78:
[----:B------:R-:W-:Y:S05]  /*34b0*/  BSYNC B0 ;  /* 0x0000000000007941 */ /* 0x000fea0003800000 */
.L_x_77:
[----:B------:R-:W-:Y:S11]  /*34c0*/  ISETP.GE.AND P0, PT, R136, c[0x0][0x1d4], PT ;  /* 0x0000750088007a0c */ /* 0x000ff60003f06270 */
[----:B------:R-:W-:Y:S02]  /*34d0*/  @!UPT UIADD3 URZ, URZ, URZ, URZ ;  /* 0x0000003f3f3ff290 */ /* 0x000fe4000fffe03f */
[----:B------:R-:W-:-:S05]  /*34e0*/  @P0 BRA `(.L_x_76) ;  /* 0x0000036000000947 */ /* 0x000fca0003800000 */
[C---:B---3--:R-:W-:Y:S01]  /*34f0*/  LEA R38, P0, R129.reuse, R39, 0x1 ;  /* 0x0000002781267211 */ /* 0x048fe200078008ff */
[----:B-12---:R-:W1:Y:S03]  /*3500*/  LDS.128 R20, [R132+0xd100] ;  /* 0x00d1000084147984 */ /* 0x006e660000000c00 */
        /* <DEDUP_REMOVED lines=15> */
[----:B-1----:R-:W-:Y:S02]  /*3600*/  @!P0 MOV R2, R20 ;  /* 0x0000001400028202 */ /* 0x002fe40000000f00 */
        /* <DEDUP_REMOVED lines=36> */
.L_x_76:
[----:B------:R-:W-:Y:S05]  /*3850*/  BSYNC B1 ;  /* 0x0000000000017941 */ /* 0x000fea0003800000 */
.L_x_75:
[----:B------:R4:W3:Y:S01]  /*3860*/  SHFL.IDX PT, R34, R141, 0x2, 0x181f ;  /* 0x00581f008d227f89 */ /* 0x0008e200000e0000 */
[----:B------:R-:W-:Y:S03]  /*3870*/  BSSY B1, `(.L_x_79) ;  /* 0x0000075000017945 */ /* 0x000fe60003800000 */
[----:B------:R4:W2:Y:S01]  /*3880*/  SHFL.IDX PT, R33, R162, 0x2, 0x181f ;  /* 0x00581f00a2217f89 */ /* 0x0008a200000e0000 */
[----:B------:R-:W-:-:S05]  /*3890*/  @P4 BRA `(.L_x_80) ;  /* 0x0000072000004947 */ /* 0x000fca0003800000 */
[----:B------:R-:W-:Y:S01]  /*38a0*/  BSSY B0, `(.L_x_81) ;  /* 0x0000038000007945 */ /* 0x000fe20003800000 */
[----:B------:R-:W-:-:S05]  /*38b0*/  @P5 BRA `(.L_x_82) ;  /* 0x0000036000005947 */ /* 0x000fca0003800000 */
[C---:B-12---:R-:W-:Y:S01]  /*38c0*/  LEA R38, P0, R10.reuse, R33, 0x1 ;  /* 0x000000210a267211 */ /* 0x046fe200078008ff */
[----:B------:R-:W1:Y:S03]  /*38d0*/  LDS.128 R20, [R132+0xa100] ;  /* 0x00a1000084147984 */ /* 0x000e660000000c00 */
[----:B---3--:R-:W-:Y:S02]  /*38e0*/  LEA.HI.X R39, R10, R34, R11, 0x1, P0 ;  /* 0x000000220a277211 */ /* 0x008fe400000f0c0b */
[----:B------:R-:W-:Y:S11]  /*38f0*/  ISETP.GE.AND P0, PT, R12, c[0x0][0x27c], PT ;  /* 0x00009f000c007a0c */ /* 0x000ff60003f06270 */
[----:B------:R-:W-:Y:S02]  /*3900*/  @!UPT UIADD3 URZ, URZ, URZ, URZ ;  /* 0x0000003f3f3ff290 */ /* 0x000fe4000fffe03f */
[--C-:B------:R-:W-:Y:S01]  /*3910*/  @!P0 HADD2.F32 R4, -RZ, R8.reuse.H1_H1 ;  /* 0x30000008ff048230 */ /* 0x100fe20000004100 */
[----:B------:R-:W-:Y:S01]  /*3920*/  @!P0 SHF.R.U64 R0, R26, 0x10, R27 ;  /* 0x000000101a008819 */ /* 0x000fe2000000121b */
[----:B------:R-:W-:Y:S01]  /*3930*/  @!P0 HADD2.F32 R8, -RZ, R8.H0_H0 ;  /* 0x20000008ff088230 */ /* 0x000fe20000004100 */
[----:B------:R-:W-:Y:S01]  /*3940*/  @!P0 SHF.R.U64 R29, R54, 0x10, R55 ;  /* 0x00000010361d8819 */ /* 0x000fe20000001237 */
[----:B------:R-:W-:Y:S01]  /*3950*/  @!P0 HADD2.F32 R30, -RZ, R50.H0_H0 ;  /* 0x20000032ff1e8230 */ /* 0x000fe20000004100 */
[----:B------:R-:W-:Y:S01]  /*3960*/  @!P0 SHF.R.U32.HI R26, RZ, 0x10, R27 ;  /* 0x00000010ff1a8819 */ /* 0x000fe2000001161b */
[----:B------:R-:W-:Y:S01]  /*3970*/  @!P0 HADD2.F32 R18, -RZ, R0.H0_H0 ;  /* 0x20000000ff128230 */ /* 0x000fe20000004100 */
[----:B------:R-:W-:Y:S01]  /*3980*/  @!P0 SHF.R.U32.HI R32, RZ, 0x10, R55 ;  /* 0x00000010ff208819 */ /* 0x000fe20000011637 */
[----:B------:R-:W-:Y:S02]  /*3990*/  @!P0 HADD2.F32 R27, -RZ, R50.H1_H1 ;  /* 0x30000032ff1b8230 */ /* 0x000fe40000004100 */
        /* <DEDUP_REMOVED lines=8> */
[CC--:B------:R-:W-:Y:S02]  /*3a20*/  @!P0 FMUL.FTZ R35, R19.reuse, R4.reuse ;  /* 0x0000000413238220 */ /* 0x0c0fe40000410000 */
[----:B------:R-:W-:Y:S01]  /*3a30*/  @!P0 FMUL.FTZ R0, R2, R4 ;  /* 0x0000000402008220 */ /* 0x000fe20000410000 */
        /* <DEDUP_REMOVED lines=21> */
[C---:B------:R-:W-:Y:S02]  /*3b90*/  @!P0 FMUL.FTZ R4, R18.reuse, R26 ;  /* 0x0000001a12048220 */ /* 0x040fe40000410000 */
        /* <DEDUP_REMOVED lines=8> */
.L_x_82:
[----:B------:R-:W-:Y:S05]  /*3c20*/  BSYNC B0 ;  /* 0x0000000000007941 */ /* 0x000fea0003800000 */
.L_x_81:
[----:B------:R-:W-:Y:S11]  /*3c30*/  ISETP.GE.AND P0, PT, R136, c[0x0][0x1d4], PT ;  /* 0x0000750088007a0c */ /* 0x000ff60003f06270 */
[----:B------:R-:W-:Y:S02]  /*3c40*/  @!UPT UIADD3 URZ, URZ, URZ, URZ ;  /* 0x0000003f3f3ff290 */ /* 0x000fe4000fffe03f */
[----:B------:R-:W-:-:S05]  /*3c50*/  @P0 BRA `(.L_x_80) ;  /* 0x0000036000000947 */ /* 0x000fca0003800000 */
[C---:B--2---:R-:W-:Y:S01]  /*3c60*/  LEA R32, P0, R129.reuse, R33, 0x1 ;  /* 0x0000002181207211 */ /* 0x044fe200078008ff */
[----:B-1----:R-:W1:Y:S03]  /*3c70*/  LDS.128 R20, [R132+0xe100] ;  /* 0x00e1000084147984 */ /* 0x002e660000000c00 */
[----:B---3--:R-:W-:Y:S02]  /*3c80*/  LEA.HI.X R33, R129, R34, R109, 0x1, P0 ;  /* 0x0000002281217211 */ /* 0x008fe400000f0c6d */
[----:B------:R-:W-:Y:S11]  /*3c90*/  ISETP.GE.AND P0, PT, R9, c[0x0][0x27c], PT ;  /* 0x00009f0009007a0c */ /* 0x000ff60003f06270 */
[----:B------:R-:W-:Y:S02]  /*3ca0*/  @!UPT UIADD3 URZ, URZ, URZ, URZ ;  /* 0x0000003f3f3ff290 */ /* 0x000fe4000fffe03f */
[----:B------:R-:W-:Y:S01]  /*3cb0*/  @!P0 HADD2.F32 R4, -RZ, R7.H1_H1 ;  /* 0x30000007ff048230 */ /* 0x000fe20000004100 */
[----:B------:R-:W-:Y:S01]  /*3cc0*/  @!P0 SHF.R.U64 R0, R24, 0x10, R25 ;  /* 0x0000001018008819 */ /* 0x000fe20000001219 */
[----:B------:R-:W-:Y:S01]  /*3cd0*/  @!P0 HADD2.F32 R19, -RZ, R45.H1_H1 ;  /* 0x3000002dff138230 */ /* 0x000fe20000004100 */
        /* <DEDUP_REMOVED lines=32> */
[C---:B------:R-:W-:Y:S01]  /*3ee0*/  @!P0 FMUL.FTZ R4, R19.reuse, R7 ;  /* 0x0000000713048220 */ /* 0x040fe20000410000 */
[----:B------:R-:W-:Y:S01]  /*3ef0*/  @!P0 MOV R20, R0 ;  /* 0x0000000000148202 */ /* 0x000fe20000000f00 */
[----:B------:R-:W-:Y:S01]  /*3f00*/  @!P0 FMUL.FTZ R34, R28, R24 ;  /* 0x000000181c228220 */ /* 0x000fe20000410000 */
[----:B------:R-:W-:Y:S01]  /*3f10*/  @!P0 MOV R21, R2 ;  /* 0x0000000200158202 */ /* 0x000fe20000000f00 */
[-C--:B------:R-:W-:Y:S02]  /*3f20*/  @!P0 FFMA.FTZ R18, R18, R27.reuse, -R4 ;  /* 0x0000001b12128223 */ /* 0x080fe40000010804 */
        /* <DEDUP_REMOVED lines=9> */
.L_x_80:
[----:B------:R-:W-:Y:S05]  /*3fc0*/  BSYNC B1 ;  /* 0x0000000000017941 */ /* 0x000fea0003800000 */
.L_x_79:
[----:B-1--4-:R-:W1:Y:S04]  /*3fd0*/  SHFL.IDX PT, R141, R141, 0x3, 0x181f ;  /* 0x00781f008d8d7f89 */ /* 0x012e6800000e0000 */
[----:B------:R-:W4:Y:S01]  /*3fe0*/  SHFL.IDX PT, R162, R162, 0x3, 0x181f ;  /* 0x00781f00a2a27f89 */ /* 0x000f2200000e0000 */
[----:B------:R-:W-:-:S05]  /*3ff0*/  @P2 BRA `(.L_x_83) ;  /* 0x0000316000002947 */ /* 0x000fca0003800000 */
[----:B------:R-:W-:Y:S01]  /*4000*/  BSSY B0, `(.L_x_84) ;  /* 0x0000038000007945 */ /* 0x000fe20003800000 */
[----:B------:R-:W-:-:S05]  /*4010*/  @P5 BRA `(.L_x_85) ;  /* 0x0000036000005947 */ /* 0x000fca0003800000 */
[C---:B----4-:R-:W-:Y:S01]  /*4020*/  LEA R30, P0, R10.reuse, R162, 0x1 ;  /* 0x000000a20a1e7211 */ /* 0x050fe200078008ff */
[----:B--2---:R-:W2:Y:S03]  /*4030*/  LDS.128 R20, [R132+0xb100] ;  /* 0x00b1000084147984 */ /* 0x004ea60000000c00 */
[----:B-1----:R-:W-:Y:S02]  /*4040*/  LEA.HI.X R31, R10, R141, R11, 0x1, P0 ;  /* 0x0000008d0a1f7211 */ /* 0x002fe400000f0c0b */
        /* <DEDUP_REMOVED lines=35> */
[CC--:B------:R-:W-:Y:S01]  /*4280*/  @!P0 FMUL.FTZ R3, R8.reuse, R6.reuse ;  /* 0x0000000608038220 */ /* 0x0c0fe20000410000 */
        /* <DEDUP_REMOVED lines=15> */
.L_x_85:
[----:B------:R-:W-:Y:S05]  /*4380*/  BSYNC B0 ;  /* 0x0000000000007941 */ /* 0x000fea0003800000 */
.L_x_84:
[----:B------:R-:W-:Y:S11]  /*4390*/  ISETP.GE.AND P0, PT, R136, c[0x0][0x1d4], PT ;  /* 0x0000750088007a0c */ /* 0x000ff60003f06270 */
[----:B------:R-:W-:Y:S02]  /*43a0*/  @!UPT UIADD3 URZ, URZ, URZ, URZ ;  /* 0x0000003f3f3ff290 */ /* 0x000fe4000fffe03f */
[----:B------:R-:W-:-:S05]  /*43b0*/  @P0 BRA `(.L_x_83) ;  /* 0x00002da000000947 */ /* 0x000fca0003800000 */
[C---:B----4-:R-:W-:Y:S01]  /*43c0*/  LEA R162, P0, R129.reuse, R162, 0x1 ;  /* 0x000000a281a27211 */ /* 0x050fe200078008ff */
[----:B------:R-:W4:Y:S03]  /*43d0*/  LDS.128 R16, [R132+0xf100] ;  /* 0x00f1000084107984 */ /* 0x000f260000000c00 */
[----:B-1----:R-:W-:Y:S02]  /*43e0*/  LEA.HI.X R163, R129, R141, R109, 0x1, P0 ;  /* 0x0000008d81a37211 */ /* 0x002fe400000f0c6d */
[----:B------:R-:W-:Y:S11]  /*43f0*/  ISETP.GE.AND P0, PT, R9, c[0x0][0x27c], PT ;  /* 0x00009f0009007a0c */ /* 0x000ff60003f06270 */
[----:B------:R-:W-:Y:S02]  /*4400*/  @!UPT UIADD3 URZ, URZ, URZ, URZ ;  /* 0x0000003f3f3ff290 */ /* 0x000fe4000fffe03f */
[----:B------:R-:W-:Y:S01]  /*4410*/  @!P0 HADD2.F32 R4, -RZ, R5.H1_H1 ;  /* 0x30000005ff048230 */ /* 0x000fe20000004100 */
[----:B------:R-:W-:Y:S01]  /*4420*/  @!P0 SHF.R.U64 R0, R14, 0x10, R15 ;  /* 0x000000100e008819 */ /* 0x000fe2000000120f */
[----:B------:R-:W-:Y:S01]  /*4430*/  @!P0 HADD2.F32 R8, -RZ, R43.H1_H1 ;  /* 0x3000002bff088230 */ /* 0x000fe20000004100 */
[----:B--2---:R-:W-:Y:S01]  /*4440*/  @!P0 SHF.R.U64 R20, R46, 0x10, R47 ;  /* 0x000000102e148819 */ /* 0x004fe2000000122f */
        /* <DEDUP_REMOVED lines=8> */
[----:B----4-:R-:W-:Y:S02]  /*44d0*/  @!P0 MOV R2, R16 ;  /* 0x0000001000028202 */ /* 0x010fe40000000f00 */
        /* <DEDUP_REMOVED lines=35> */
[----:B------:R1:W-:Y:S01]  /*4710*/  ST.E.128 [R162.64], R16 ;  /* 0x00000010a2007985 */ /* 0x0003e2000c101d14 */
[----:B------:R-:W-:-:S05]  /*4720*/  BRA `(.L_x_83) ;  /* 0x00002a3000007947 */ /* 0x000fca0003800000 */
.L_x_62:
[----:B------:R-:W-:Y:S01]  /*4730*/  ISETP.GE.AND P0, PT, R126, R75, PT ;  /* 0x0000004b7e00720c */ /* 0x000fe20003f06270 */
[----:B------:R-:W-:Y:S01]  /*4740*/  CS2R R66, SRZ ;  /* 0x0000000000427805 */ /* 0x000fe2000001ff00 */
[----:B------:R-:W-:Y:S01]  /*4750*/  ISETP.NE.AND P6, PT, R138, RZ, PT ;  /* 0x000000ff8a00720c */ /* 0x000fe20003fc5270 */
[----:B------:R-:W-:Y:S01]  /*4760*/  CS2R R64, SRZ ;  /* 0x0000000000407805 */ /* 0x000fe2000001ff00 */
[----:B------:R-:W-:Y:S01]  /*4770*/  ISETP.GE.OR P4, PT, R10, c[0x0][0x27c], P0 ;  /* 0x00009f000a007a0c */ /* 0x000fe20000786670 */
        /* <DEDUP_REMOVED lines=8> */
[----:B------:R1:W2:Y:S01]  /*4800*/  SHFL.IDX PT, R169, R141, RZ, 0x181f ;  /* 0x00181fff8da97589 */ /* 0x0002a200000e0000 */
[----:B------:R-:W-:Y:S03]  /*4810*/  BSSY B0, `(.L_x_86) ;  /* 0x00000dd000007945 */ /* 0x000fe60003800000 */
[----:B------:R-:W-:Y:S04]  /*4820*/  @!P4 IADD3 R2, P1, P0, R144, R68, R105 ;  /* 0x000000449002c210 */ /* 0x000fe8000783e069 */
[C---:B------:R-:W-:Y:S01]  /*4830*/  @!P4 IADD3.X R0, R81.reuse, R39, R104, P1, P0 ;  /* 0x000000275100c210 */ /* 0x040fe20000fe0468 */
[----:B------:R1:W3:Y:S01]  /*4840*/  SHFL.IDX PT, R168, R162, RZ, 0x181f ;  /* 0x00181fffa2a87589 */ /* 0x0002e200000e0000 */
[----:B------:R-:W-:Y:S04]  /*4850*/  @!P4 IADD3 R4, P1, P0, R142, R42, R107 ;  /* 0x0000002a8e04c210 */ /* 0x000fe8000783e06b */
[----:B------:R-:W-:Y:S02]  /*4860*/  @!P4 IADD3.X R3, R80, R29, R106, P1, P0 ;  /* 0x0000001d5003c210 */ /* 0x000fe40000fe046a */
[----:B------:R-:W-:Y:S04]  /*4870*/  ISETP.GE.AND P0, PT, R122, R75, PT ;  /* 0x0000004b7a00720c */ /* 0x000fe80003f06270 */
[----:B------:R-:W-:Y:S11]  /*4880*/  ISETP.GE.OR P2, PT, R10, c[0x0][0x27c], P0 ;  /* 0x00009f000a007a0c */ /* 0x000ff60000746670 */
[----:B------:R-:W-:Y:S02]  /*4890*/  @!UPT UIADD3 URZ, URZ, URZ, URZ ;  /* 0x0000003f3f3ff290 */ /* 0x000fe4000fffe03f */
[----:B------:R-:W-:Y:S04]  /*48a0*/  @!P2 IADD3 R6, P1, P0, R144, R91, R68 ;  /* 0x0000005b9006a210 */ /* 0x000fe8000783e044 */
[C---:B------:R-:W-:Y:S02]  /*48b0*/  @!P2 IADD3.X R5, R81.reuse, R90, R39, P1, P0 ;  /* 0x0000005a5105a210 */ /* 0x040fe40000fe0427 */
[----:B------:R-:W-:Y:S04]  /*48c0*/  @!P2 IADD3 R8, P1, P0, R142, R93, R42 ;  /* 0x0000005d8e08a210 */ /* 0x000fe8000783e02a */
[----:B------:R-:W-:Y:S02]  /*48d0*/  @!P2 IADD3.X R7, R80, R92, R29, P1, P0 ;  /* 0x0000005c5007a210 */ /* 0x000fe40000fe041d */
[----:B------:R-:W-:Y:S04]  /*48e0*/  ISETP.GE.AND P0, PT, R118, R75, PT ;  /* 0x0000004b7600720c */ /* 0x000fe80003f06270 */
[----:B------:R-:W-:Y:S11]  /*48f0*/  ISETP.GE.OR P1, PT, R10, c[0x0][0x27c], P0 ;  /* 0x00009f000a007a0c */ /* 0x000ff60000726670 */
[----:B------:R-:W-:Y:S02]  /*4900*/  @!UPT UIADD3 URZ, URZ, URZ, URZ ;  /* 0x0000003f3f3ff290 */ /* 0x000fe4000fffe03f */
[----:B------:R-:W-:Y:S04]  /*4910*/  @!P1 IADD3 R15, P3, P0, R144, R158, R68 ;  /* 0x0000009e900f9210 */ /* 0x000fe8000787e044 */
[----:B------:R-:W-:Y:S02]  /*4920*/  @!P1 IADD3.X R14, R81, R94, R39, P3, P0 ;  /* 0x0000005e510e9210 */ /* 0x000fe40001fe0427 */
[----:B------:R-:W-:Y:S04]  /*4930*/  @!P1 IADD3 R17, P3, P0, R142, R156, R42 ;  /* 0x0000009c8e119210 */ /* 0x000fe8000787e02a */
[----:B------:R-:W-:Y:S02]  /*4940*/  @!P1 IADD3.X R16, R80, R95, R29, P3, P0 ;  /* 0x0000005f50109210 */ /* 0x000fe40001fe041d */
[C---:B------:R-:W-:Y:S04]  /*4950*/  @!P4 LEA R18, P0, R2.reuse, c[0x0][0x270], 0x1 ;  /* 0x00009c000212ca11 */ /* 0x040fe800078008ff */
[----:B------:R-:W-:Y:S02]  /*4960*/  @!P4 LEA.HI.X R19, R2, c[0x0][0x274], R0, 0x1, P0 ;  /* 0x00009d000213ca11 */ /* 0x000fe400000f0c00 */
[C---:B------:R-:W-:Y:S03]  /*4970*/  @!P4 LEA R20, P0, R4.reuse, c[0x0][0x288], 0x1 ;  /* 0x0000a2000414ca11 */ /* 0x040fe600078008ff */
[----:B------:R4:W2:Y:S01]  /*4980*/  @!P4 LDG.E.128 R64, [R18.64] ;  /* 0x000000141240c981 */ /* 0x0008a2000c1e1d00 */
[----:B------:R-:W-:Y:S02]  /*4990*/  @!P4 LEA.HI.X R21, R4, c[0x0][0x28c], R3, 0x1, P0 ;  /* 0x0000a3000415ca11 */ /* 0x000fe400000f0c03 */
[C---:B------:R-:W-:Y:S04]  /*49a0*/  @!P2 LEA R4, P0, R6.reuse, c[0x0][0x270], 0x1 ;  /* 0x00009c000604aa11 */ /* 0x040fe800078008ff */
[----:B------:R-:W-:Y:S01]  /*49b0*/  @!P2 LEA.HI.X R5, R6, c[0x0][0x274], R5, 0x1, P0 ;  /* 0x00009d000605aa11 */ /* 0x000fe200000f0c05 */
[----:B------:R1:W3:Y:S01]  /*49c0*/  @!P4 LDG.E.128 R32, [R20.64] ;  /* 0x000000141420c981 */ /* 0x0002e2000c1e1d00 */
[C---:B------:R-:W-:Y:S04]  /*49d0*/  @!P2 LEA R24, P0, R8.reuse, c[0x0][0x288], 0x1 ;  /* 0x0000a2000818aa11 */ /* 0x040fe800078008ff */
[----:B------:R-:W-:Y:S02]  /*49e0*/  @!P2 LEA.HI.X R25, R8, c[0x0][0x28c], R7, 0x1, P0 ;  /* 0x0000a3000819aa11 */ /* 0x000fe400000f0c07 */
[C---:B------:R-:W-:Y:S01]  /*49f0*/  @!P1 LEA R2, P0, R15.reuse, c[0x0][0x270], 0x1 ;  /* 0x00009c000f029a11 */ /* 0x040fe200078008ff */
[----:B------:R1:W3:Y:S03]  /*4a00*/  @!P2 LDG.E.128 R56, [R4.64] ;  /* 0x000000140438a981 */ /* 0x0002e6000c1e1d00 */
[----:B------:R-:W-:Y:S02]  /*4a10*/  @!P1 LEA.HI.X R3, R15, c[0x0][0x274], R14, 0x1, P0 ;  /* 0x00009d000f039a11 */ /* 0x000fe400000f0c0e */
[C---:B------:R-:W-:Y:S03]  /*4a20*/  @!P1 LEA R6, P0, R17.reuse, c[0x0][0x288], 0x1 ;  /* 0x0000a20011069a11 */ /* 0x040fe600078008ff */
[----:B------:R1:W3:Y:S01]  /*4a30*/  @!P1 LDG.E.128 R52, [R2.64] ;  /* 0x0000001402349981 */ /* 0x0002e2000c1e1d00 */
[----:B------:R-:W-:Y:S01]  /*4a40*/  @!P1 LEA.HI.X R7, R17, c[0x0][0x28c], R16, 0x1, P0 ;  /* 0x0000a30011079a11 */ /* 0x000fe200000f0c10 */
[----:B----4-:R-:W-:Y:S01]  /*4a50*/  CS2R R18, SRZ ;  /* 0x0000000000127805 */ /* 0x010fe2000001ff00 */
[-C--:B------:R-:W-:Y:S01]  /*4a60*/  ISETP.GE.AND P0, PT, R137, R75.reuse, PT ;  /* 0x0000004b8900720c */ /* 0x080fe20003f06270 */
[----:B------:R-:W-:Y:S03]  /*4a70*/  CS2R R16, SRZ ;  /* 0x0000000000107805 */ /* 0x000fe6000001ff00 */
[----:B------:R-:W-:Y:S01]  /*4a80*/  ISETP.GE.OR P0, PT, R10, c[0x0][0x27c], P0 ;  /* 0x00009f000a007a0c */ /* 0x000fe20000706670 */
[----:B-1----:R-:W-:Y:S02]  /*4a90*/  CS2R R20, SRZ ;  /* 0x0000000000147805 */ /* 0x002fe4000001ff00 */
[----:B------:R1:W4:Y:S01]  /*4aa0*/  @!P1 LDG.E.128 R16, [R6.64] ;  /* 0x0000001406109981 */ /* 0x000322000c1e1d00 */
[----:B------:R-:W-:Y:S07]  /*4ab0*/  CS2R R4, SRZ ;  /* 0x0000000000047805 */ /* 0x000fee000001ff00 */
[----:B------:R-:W4:Y:S02]  /*4ac0*/  @!P2 LDG.E.128 R20, [R24.64] ;  /* 0x000000141814a981 */ /* 0x000f24000c1e1d00 */
[----:B------:R-:W-:Y:S05]  /*4ad0*/  @!P0 IADD3 R68, P1, R144, R68, RZ ;  /* 0x0000004490448210 */ /* 0x000fea0007f3e0ff */
[----:B------:R-:W-:Y:S01]  /*4ae0*/  @!P0 IMAD.X R39, R81, 0x1, R39, P1 ;  /* 0x0000000151278824 */ /* 0x000fe200008e0627 */
[C---:B------:R-:W-:Y:S04]  /*4af0*/  @!P0 LEA R2, P1, R68.reuse, c[0x0][0x270], 0x1 ;  /* 0x00009c0044028a11 */ /* 0x040fe800078208ff */
[----:B------:R-:W-:Y:S02]  /*4b00*/  @!P0 LEA.HI.X R3, R68, c[0x0][0x274], R39, 0x1, P1 ;  /* 0x00009d0044038a11 */ /* 0x000fe400008f0c27 */
[----:B------:R-:W-:Y:S01]  /*4b10*/  @!P0 IADD3 R42, P1, R142, R42, RZ ;  /* 0x0000002a8e2a8210 */ /* 0x000fe20007f3e0ff */
[----:B------:R-:W-:Y:S01]  /*4b20*/  CS2R R38, SRZ ;  /* 0x0000000000267805 */ /* 0x000fe2000001ff00 */
[----:B-1----:R-:W-:Y:S03]  /*4b30*/  CS2R R6, SRZ ;  /* 0x0000000000067805 */ /* 0x002fe6000001ff00 */
[----:B------:R-:W-:Y:S01]  /*4b40*/  @!P0 IMAD.X R29, R80, 0x1, R29, P1 ;  /* 0x00000001501d8824 */ /* 0x000fe200008e061d */
[C---:B------:R-:W-:Y:S01]  /*4b50*/  @!P0 LEA R14, P1, R42.reuse, c[0x0][0x288], 0x1 ;  /* 0x0000a2002a0e8a11 */ /* 0x040fe200078208ff */
[----:B------:R2:W5:Y:S03]  /*4b60*/  @!P0 LDG.E.128 R36, [R2.64] ;  /* 0x0000001402248981 */ /* 0x000566000c1e1d00 */
[----:B------:R-:W-:Y:S02]  /*4b70*/  @!P0 LEA.HI.X R15, R42, c[0x0][0x28c], R29, 0x1, P1 ;  /* 0x0000a3002a0f8a11 */ /* 0x000fe400008f0c1d */
[----:B------:R-:W-:Y:S03]  /*4b80*/  ISETP.GE.AND P1, PT, R10, c[0x0][0x27c], PT ;  /* 0x00009f000a007a0c */ /* 0x000fe60003f26270 */
[----:B------:R1:W5:Y:S01]  /*4b90*/  @!P0 LDG.E.128 R4, [R14.64] ;  /* 0x000000140e048981 */ /* 0x000362000c1e1d00 */
[----:B------:R-:W-:Y:S01]  /*4ba0*/  ISETP.GE.OR P0, PT, R137, R75, P5 ;  /* 0x0000004b8900720c */ /* 0x000fe20002f06670 */
[----:B--2---:R-:W-:Y:S02]  /*4bb0*/  IMAD.MOV.U32 R3, RZ, RZ, R66 ;  /* 0x000000ffff037224 */ /* 0x004fe400078e0042 */
[----:B------:R-:W-:Y:S02]  /*4bc0*/  IMAD.MOV.U32 R2, RZ, RZ, R67 ;  /* 0x000000ffff027224 */ /* 0x000fe400078e0043 */
[----:B------:R-:W-:Y:S03]  /*4bd0*/  IMAD.MOV.U32 R0, RZ, RZ, R64 ;  /* 0x000000ffff007224 */ /* 0x000fe600078e0040 */
[----:B------:R-:W-:Y:S01]  /*4be0*/  PRMT R63, R3, 0x5410, R2 ;  /* 0x00005410033f7816 */ /* 0x000fe20000000002 */
[----:B------:R-:W-:Y:S02]  /*4bf0*/  IMAD.MOV.U32 R2, RZ, RZ, R65 ;  /* 0x000000ffff027224 */ /* 0x000fe400078e0041 */
[----:B---3--:R-:W-:Y:S03]  /*4c00*/  IMAD.MOV.U32 R3, RZ, RZ, R34 ;  /* 0x000000ffff037224 */ /* 0x008fe600078e0022 */
[----:B------:R-:W-:Y:S01]  /*4c10*/  PRMT R72, R2, 0x5410, R0 ;  /* 0x0000541002487816 */ /* 0x000fe20000000000 */
[----:B------:R-:W-:Y:S02]  /*4c20*/  IMAD.MOV.U32 R0, RZ, RZ, R35 ;  /* 0x000000ffff007224 */ /* 0x000fe400078e0023 */
[----:B------:R-:W-:Y:S03]  /*4c30*/  IMAD.MOV.U32 R2, RZ, RZ, R32 ;  /* 0x000000ffff027224 */ /* 0x000fe600078e0020 */
[----:B------:R-:W-:Y:S01]  /*4c40*/  PRMT R26, R3, 0x5410, R0 ;  /* 0x00005410031a7816 */ /* 0x000fe20000000000 */
[----:B------:R-:W-:Y:S02]  /*4c50*/  IMAD.MOV.U32 R0, RZ, RZ, R33 ;  /* 0x000000ffff007224 */ /* 0x000fe400078e0021 */
[----:B------:R-:W-:Y:S02]  /*4c60*/  IMAD.MOV.U32 R3, RZ, RZ, R58 ;  /* 0x000000ffff037224 */ /* 0x000fe400078e003a */
[----:B------:R-:W-:Y:S01]  /*4c70*/  IMAD.MOV.U32 R8, RZ, RZ, R54 ;  /* 0x000000ffff087224 */ /* 0x000fe200078e0036 */
[----:B------:R-:W-:Y:S01]  /*4c80*/  PRMT R27, R0, 0x5410, R2 ;  /* 0x00005410001b7816 */ /* 0x000fe20000000002 */
[----:B------:R-:W-:Y:S02]  /*4c90*/  IMAD.MOV.U32 R2, RZ, RZ, R59 ;  /* 0x000000ffff027224 */ /* 0x000fe400078e003b */
[----:B------:R-:W-:Y:S03]  /*4ca0*/  IMAD.MOV.U32 R0, RZ, RZ, R56 ;  /* 0x000000ffff007224 */ /* 0x000fe600078e0038 */
[----:B------:R-:W-:Y:S01]  /*4cb0*/  PRMT R61, R3, 0x5410, R2 ;  /* 0x00005410033d7816 */ /* 0x000fe20000000002 */
[----:B------:R-:W-:Y:S05]  /*4cc0*/  IMAD.MOV.U32 R2, RZ, RZ, R57 ;  /* 0x000000ffff027224 */ /* 0x000fea00078e0039 */
[----:B------:R-:W-:Y:S01]  /*4cd0*/  PRMT R62, R2, 0x5410, R0 ;  /* 0x00005410023e7816 */ /* 0x000fe20000000000 */
[----:B----4-:R-:W-:Y:S02]  /*4ce0*/  IMAD.MOV.U32 R3, RZ, RZ, R22 ;  /* 0x000000ffff037224 */ /* 0x010fe400078e0016 */
[----:B------:R-:W-:Y:S02]  /*4cf0*/  IMAD.MOV.U32 R0, RZ, RZ, R23 ;  /* 0x000000ffff007224 */ /* 0x000fe400078e0017 */
[----:B------:R-:W-:Y:S03]  /*4d00*/  IMAD.MOV.U32 R2, RZ, RZ, R20 ;  /* 0x000000ffff027224 */ /* 0x000fe600078e0014 */
[----:B------:R-:W-:Y:S01]  /*4d10*/  PRMT R24, R3, 0x5410, R0 ;  /* 0x0000541003187816 */ /* 0x000fe20000000000 */
[----:B------:R-:W-:Y:S02]  /*4d20*/  IMAD.MOV.U32 R0, RZ, RZ, R21 ;  /* 0x000000ffff007224 */ /* 0x000fe400078e0015 */
[----:B------:R-:W-:Y:S03]  /*4d30*/  IMAD.MOV.U32 R3, RZ, RZ, R55 ;  /* 0x000000ffff037224 */ /* 0x000fe600078e0037 */
[----:B------:R-:W-:Y:S01]  /*4d40*/  PRMT R25, R0, 0x5410, R2 ;  /* 0x0000541000197816 */ /* 0x000fe20000000002 */
[----:B------:R-:W-:Y:S01]  /*4d50*/  IMAD.MOV.U32 R2, RZ, RZ, R52 ;  /* 0x000000ffff027224 */ /* 0x000fe200078e0034 */
[----:B------:R-:W-:Y:S01]  /*4d60*/  PRMT R51, R8, 0x5410, R3 ;  /* 0x0000541008337816 */ /* 0x000fe20000000003 */
[----:B------:R-:W-:Y:S02]  /*4d70*/  IMAD.MOV.U32 R0, RZ, RZ, R53 ;  /* 0x000000ffff007224 */ /* 0x000fe400078e0035 */
[----:B------:R-:W-:Y:S02]  /*4d80*/  IMAD.MOV.U32 R8, RZ, RZ, R18 ;  /* 0x000000ffff087224 */ /* 0x000fe400078e0012 */
[----:B------:R-:W-:Y:S01]  /*4d90*/  IMAD.MOV.U32 R3, RZ, RZ, R19 ;  /* 0x000000ffff037224 */ /* 0x000fe200078e0013 */
[----:B------:R-:W-:Y:S01]  /*4da0*/  PRMT R60, R2, 0x5410, R0 ;  /* 0x00005410023c7816 */ /* 0x000fe20000000000 */
[----:B------:R-:W-:Y:S02]  /*4db0*/  IMAD.MOV.U32 R2, RZ, RZ, R16 ;  /* 0x000000ffff027224 */ /* 0x000fe400078e0010 */
[----:B------:R-:W-:Y:S01]  /*4dc0*/  IMAD.MOV.U32 R0, RZ, RZ, R17 ;  /* 0x000000ffff007224 */ /* 0x000fe200078e0011 */
[----:B-1----:R-:W-:Y:S04]  /*4dd0*/  PRMT R14, R8, 0x5410, R3 ;  /* 0x00005410080e7816 */ /* 0x002fe80000000003 */
[----:B------:R-:W-:Y:S01]  /*4de0*/  PRMT R15, R2, 0x5410, R0 ;  /* 0x00005410020f7816 */ /* 0x000fe20000000000 */
[----:B------:R-:W-:-:S05]  /*4df0*/  @P0 BRA `(.L_x_87) ;  /* 0x000007e000000947 */ /* 0x000fca0003800000 */
[----:B-----5:R-:W-:Y:S01]  /*4e00*/  IMAD.MOV.U32 R45, RZ, RZ, R37 ;  /* 0x000000ffff2d7224 */ /* 0x020fe200078e0025 */
[----:B------:R-:W-:Y:S01]  /*4e10*/  MOV R2, UR24 ;  /* 0x0000001800027c02 */ /* 0x000fe20008000f00 */
[----:B------:R-:W-:Y:S01]  /*4e20*/  IMAD.MOV.U32 R48, RZ, RZ, R39 ;  /* 0x000000ffff307224 */ /* 0x000fe200078e0027 */
[C---:B------:R-:W-:Y:S01]  /*4e30*/  LEA R166, P0, R127.reuse, R168, 0x1 ;  /* 0x000000a87fa67211 */ /* 0x040fe200078008ff */
[----:B------:R-:W-:Y:S01]  /*4e40*/  IMAD.MOV.U32 R3, RZ, RZ, R5 ;  /* 0x000000ffff037224 */ /* 0x000fe200078e0005 */
[----:B------:R-:W-:Y:S01]  /*4e50*/  SEL R2, R2, UR17, !P6 ;  /* 0x0000001102027c07 */ /* 0x000fe2000f000000 */
[----:B------:R-:W-:Y:S01]  /*4e60*/  IMAD.MOV.U32 R8, RZ, RZ, R7 ;  /* 0x000000ffff087224 */ /* 0x000fe200078e0007 */
[----:B------:R-:W-:Y:S01]  /*4e70*/  LEA.HI.X R167, R127, R169, R108, 0x1, P0 ;  /* 0x000000a97fa77211 */ /* 0x000fe200000f0c6c */
[----:B------:R-:W-:Y:S01]  /*4e80*/  LDS.128 R28, [R113+0x8100] ;  /* 0x00810000711c7984 */ /* 0x000fe20000000c00 */
[----:B------:R-:W-:Y:S01]  /*4e90*/  SHF.R.S32.HI R0, RZ, 0x1f, R2 ;  /* 0x0000001fff007819 */ /* 0x000fe20000011402 */
[----:B------:R-:W-:Y:S01]  /*4ea0*/  @!P1 HADD2.F32 R48, -RZ, R48.H0_H0 ;  /* 0x20000030ff309230 */ /* 0x000fe20000004100 */
[--C-:B------:R-:W-:Y:S01]  /*4eb0*/  @!P1 SHF.R.U64 R42, R36, 0x10, R37.reuse ;  /* 0x00000010242a9819 */ /* 0x100fe20000001225 */
[----:B------:R-:W-:Y:S01]  /*4ec0*/  @!P1 HADD2.F32 R3, -RZ, R3.H0_H0 ;  /* 0x20000003ff039230 */ /* 0x000fe20000004100 */
[----:B------:R-:W-:Y:S02]  /*4ed0*/  LEA.HI R0, R0, R2, RZ, 0x4 ;  /* 0x0000000200007211 */ /* 0x000fe400078f20ff */
[----:B------:R-:W-:Y:S01]  /*4ee0*/  @!P1 SHF.R.U32.HI R43, RZ, 0x10, R37 ;  /* 0x00000010ff2b9819 */ /* 0x000fe20000011625 */
[----:B------:R-:W-:Y:S01]  /*4ef0*/  @!P1 HADD2.F32 R42, -RZ, R42.H0_H0 ;  /* 0x2000002aff2a9230 */ /* 0x000fe20000004100 */
[----:B------:R-:W-:Y:S02]  /*4f00*/  LEA.HI.SX32 R0, R0, R128, 0x1c ;  /* 0x0000008000007211 */ /* 0x000fe400078fe2ff */
[----:B------:R-:W-:Y:S02]  /*4f10*/  MOV R40, R36 ;  /* 0x0000002400287202 */ /* 0x000fe40000000f00 */
[----:B------:R-:W-:Y:S01]  /*4f20*/  SHF.R.S32.HI R2, RZ, 0x1f, R0 ;  /* 0x0000001fff027819 */ /* 0x000fe20000011400 */
[----:B------:R-:W-:Y:S01]  /*4f30*/  IMAD.SHL.U32 R41, R0, 0x8, RZ ;  /* 0x0000000800297824 */ /* 0x000fe200078e00ff */
[----:B------:R-:W-:Y:S01]  /*4f40*/  @!P1 SHF.R.U64 R46, R38, 0x10, R39 ;  /* 0x00000010262e9819 */ /* 0x000fe20000001227 */
[----:B------:R-:W-:Y:S01]  /*4f50*/  @!P1 HADD2.F32 R40, -RZ, R40.H0_H0 ;  /* 0x20000028ff289230 */ /* 0x000fe20000004100 */
[----:B------:R-:W-:Y:S02]  /*4f60*/  LEA.HI R2, R2, R0, RZ, 0x3 ;  /* 0x0000000002027211 */ /* 0x000fe400078f18ff */
[----:B------:R-:W-:Y:S01]  /*4f70*/  LOP3.LUT R0, R135, 0x38, R41, 0xf8, !PT ;  /* 0x0000003887007812 */ /* 0x000fe200078ef829 */
[----:B------:R-:W-:Y:S01]  /*4f80*/  @!P1 HADD2.F32 R46, -RZ, R46.H0_H0 ;  /* 0x2000002eff2e9230 */ /* 0x000fe20000004100 */
[----:B------:R-:W-:Y:S02]  /*4f90*/  SHF.L.U32 R2, R2, 0xa, RZ ;  /* 0x0000000a02027819 */ /* 0x000fe400000006ff */
[----:B------:R-:W-:Y:S02]  /*4fa0*/  LOP3.LUT R0, R0, R133, RZ, 0x3c, !PT ;  /* 0x0000008500007212 */ /* 0x000fe400078e3cff */
[----:B------:R-:W-:Y:S02]  /*4fb0*/  LOP3.LUT R2, R2, 0x7fffe000, RZ, 0xc0, !PT ;  /* 0x7fffe00002027812 */ /* 0x000fe400078ec0ff */
[C---:B------:R-:W-:Y:S02]  /*4fc0*/  ISETP.GE.AND P0, PT, R41.reuse, c[0x0][0x1d4], PT ;  /* 0x0000750029007a0c */ /* 0x040fe40003f06270 */
[----:B------:R-:W-:Y:S02]  /*4fd0*/  IADD3 R0, R0, R2, R134 ;  /* 0x0000000200007210 */ /* 0x000fe40007ffe086 */
[----:B------:R-:W-:Y:S02]  /*4fe0*/  MOV R44, R38 ;  /* 0x00000026002c7202 */ /* 0x000fe40000000f00 */
[----:B------:R-:W-:Y:S01]  /*4ff0*/  @!P1 SHF.R.U32.HI R50, RZ, 0x10, R39 ;  /* 0x00000010ff329819 */ /* 0x000fe20000011627 */
[----:B------:R-:W-:Y:S01]  /*5000*/  IMAD.SHL.U32 R68, R0, 0x2, RZ ;  /* 0x0000000200447824 */ /* 0x000fe200078e00ff */
[----:B------:R-:W-:Y:S01]  /*5010*/  MOV R0, R4 ;  /* 0x0000000400007202 */ /* 0x000fe20000000f00 */
[----:B------:R-:W-:Y:S01]  /*5020*/  @!P1 HADD2.F32 R44, -RZ, R44.H0_H0 ;  /* 0x2000002cff2c9230 */ /* 0x000fe20000004100 */
[--C-:B------:R-:W-:Y:S01]  /*5030*/  @!P1 SHF.R.U64 R2, R4, 0x10, R5.reuse ;  /* 0x0000001004029819 */ /* 0x100fe20000001205 */
[----:B------:R-:W-:Y:S01]  /*5040*/  @!P1 HADD2.F32 R50, -RZ, R50.H0_H0 ;  /* 0x20000032ff329230 */ /* 0x000fe20000004100 */
[----:B------:R-:W-:Y:S01]  /*5050*/  @!P1 SHF.R.U32.HI R4, RZ, 0x10, R5 ;  /* 0x00000010ff049819 */ /* 0x000fe20000011605 */
[----:B------:R-:W-:Y:S01]  /*5060*/  @!P0 IMAD.WIDE R168, R41, 0x2, R168 ;  /* 0x0000000229a88825 */ /* 0x000fe200078e02a8 */
[----:B------:R-:W1:Y:S01]  /*5070*/  LDS.128 R68, [R68+0x8100] ;  /* 0x0081000044447984 */ /* 0x000e620000000c00 */
[----:B------:R-:W-:Y:S01]  /*5080*/  @!P1 HADD2.F32 R36, -RZ, R0.H0_H0 ;  /* 0x20000000ff249230 */ /* 0x000fe20000004100 */
[----:B------:R-:W-:Y:S01]  /*5090*/  MOV R5, R6 ;  /* 0x0000000600057202 */ /* 0x000fe20000000f00 */
[----:B------:R-:W-:Y:S01]  /*50a0*/  @!P1 HADD2.F32 R4, -RZ, R4.H0_H0 ;  /* 0x20000004ff049230 */ /* 0x000fe20000004100 */
[--C-:B------:R-:W-:Y:S01]  /*50b0*/  @!P1 SHF.R.U64 R6, R6, 0x10, R7.reuse ;  /* 0x0000001006069819 */ /* 0x100fe20000001207 */
[----:B------:R-:W-:Y:S01]  /*50c0*/  @!P1 HADD2.F32 R2, -RZ, R2.H0_H0 ;  /* 0x20000002ff029230 */ /* 0x000fe20000004100 */
[----:B------:R-:W-:Y:S01]  /*50d0*/  @!P1 SHF.R.U32.HI R7, RZ, 0x10, R7 ;  /* 0x00000010ff079819 */ /* 0x000fe20000011607 */
[----:B------:R-:W-:Y:S02]  /*50e0*/  @!P1 HADD2.F32 R5, -RZ, R5.H0_H0 ;  /* 0x20000005ff059230 */ /* 0x000fe40000004100 */
[----:B------:R-:W-:Y:S01]  /*50f0*/  @!P1 HADD2.F32 R6, -RZ, R6.H0_H0 ;  /* 0x20000006ff069230 */ /* 0x000fe20000004100 */
[----:B-1----:R-:W-:Y:S01]  /*5100*/  @!P1 IMAD.MOV.U32 R41, RZ, RZ, R68 ;  /* 0x000000ffff299224 */ /* 0x002fe200078e0044 */
[----:B------:R-:W-:Y:S04]  /*5110*/  @!P1 MOV R37, R28 ;  /* 0x0000001c00259202 */ /* 0x000fe80000000f00 */
[----:B------:R-:W-:Y:S02]  /*5120*/  @!P1 HADD2.F32 R39, -RZ, R41.H0_H0 ;  /* 0x20000029ff279230 */ /* 0x000fe40000004100 */
[----:B------:R-:W-:Y:S02]  /*5130*/  @!P1 HADD2.F32 R38, -RZ, R37.H0_H0 ;  /* 0x20000025ff269230 */ /* 0x000fe40000004100 */
[----:B------:R-:W-:Y:S01]  /*5140*/  @!P1 HADD2.F32 R41, -RZ, R41.H1_H1 ;  /* 0x30000029ff299230 */ /* 0x000fe20000004100 */
[-C--:B------:R-:W-:Y:S01]  /*5150*/  @!P1 FMUL.FTZ R163, R39, R36.reuse ;  /* 0x0000002427a39220 */ /* 0x080fe20000410000 */
[----:B------:R-:W-:Y:S01]  /*5160*/  @!P1 HADD2.F32 R37, -RZ, R37.H1_H1 ;  /* 0x30000025ff259230 */ /* 0x000fe20000004100 */
[C---:B------:R-:W-:Y:S02]  /*5170*/  @!P1 FMUL.FTZ R0, R38.reuse, R36 ;  /* 0x0000002426009220 */ /* 0x040fe40000410000 */
[----:B------:R-:W-:Y:S01]  /*5180*/  @!P1 FFMA.FTZ R163, R38, R40, -R163 ;  /* 0x0000002826a39223 */ /* 0x000fe200000108a3 */
[----:B------:R-:W-:Y:S01]  /*5190*/  @!P1 MOV R38, R69 ;  /* 0x0000004500269202 */ /* 0x000fe20000000f00 */
[-C--:B------:R-:W-:Y:S02]  /*51a0*/  @!P1 FMUL.FTZ R164, R41, R2.reuse ;  /* 0x0000000229a49220 */ /* 0x080fe40000410000 */
[----:B------:R-:W-:Y:S02]  /*51b0*/  @!P1 FMUL.FTZ R2, R37, R2 ;  /* 0x0000000225029220 */ /* 0x000fe40000410000 */
[----:B------:R-:W-:Y:S01]  /*51c0*/  @!P1 FFMA.FTZ R0, R39, R40, R0 ;  /* 0x0000002827009223 */ /* 0x000fe20000010000 */
[--C-:B------:R-:W-:Y:S01]  /*51d0*/  @!P1 HADD2.F32 R39, -RZ, R38.reuse.H0_H0 ;  /* 0x20000026ff279230 */ /* 0x100fe20000004100 */
[----:B------:R-:W-:Y:S01]  /*51e0*/  @!P1 IMAD.MOV.U32 R36, RZ, RZ, R29 ;  /* 0x000000ffff249224 */ /* 0x000fe200078e001d */
[----:B------:R-:W-:Y:S01]  /*51f0*/  @!P1 HADD2.F32 R40, -RZ, R45.H0_H0 ;  /* 0x2000002dff289230 */ /* 0x000fe20000004100 */
[-C--:B------:R-:W-:Y:S01]  /*5200*/  @!P1 FFMA.FTZ R2, R41, R42.reuse, R2 ;  /* 0x0000002a29029223 */ /* 0x080fe20000010002 */
[----:B------:R-:W-:Y:S01]  /*5210*/  @!P1 HADD2.F32 R41, -RZ, R38.H1_H1 ;  /* 0x30000026ff299230 */ /* 0x000fe20000004100 */
[----:B------:R-:W-:Y:S01]  /*5220*/  @!P1 FFMA.FTZ R164, R37, R42, -R164 ;  /* 0x0000002a25a49223 */ /* 0x000fe200000108a4 */
[--C-:B------:R-:W-:Y:S01]  /*5230*/  @!P1 HADD2.F32 R37, -RZ, R36.reuse.H0_H0 ;  /* 0x20000024ff259230 */ /* 0x100fe20000004100 */
[-C--:B------:R-:W-:Y:S01]  /*5240*/  @!P1 FMUL.FTZ R165, R39, R3.reuse ;  /* 0x0000000327a59220 */ /* 0x080fe20000410000 */
[----:B------:R-:W-:Y:S01]  /*5250*/  @!P1 HADD2.F32 R36, -RZ, R36.H1_H1 ;  /* 0x30000024ff249230 */ /* 0x000fe20000004100 */
[----:B------:R-:W-:Y:S01]  /*5260*/  @!P1 FMUL.FTZ R170, R41, R4 ;  /* 0x0000000429aa9220 */ /* 0x000fe20000410000 */
[----:B------:R-:W-:Y:S01]  /*5270*/  @!P1 HADD2.F32 R42, -RZ, R43.H0_H0 ;  /* 0x2000002bff2a9230 */ /* 0x000fe20000004100 */
[C---:B------:R-:W-:Y:S01]  /*5280*/  @!P1 FMUL.FTZ R3, R37.reuse, R3 ;  /* 0x0000000325039220 */ /* 0x040fe20000410000 */
[----:B------:R-:W-:Y:S01]  /*5290*/  @!P1 MOV R38, R70 ;  /* 0x0000004600269202 */ /* 0x000fe20000000f00 */
[----:B------:R-:W-:Y:S01]  /*52a0*/  @!P1 FMUL.FTZ R4, R36, R4 ;  /* 0x0000000424049220 */ /* 0x000fe20000410000 */
[----:B------:R-:W-:Y:S01]  /*52b0*/  @!P1 F2FP.PACK_AB R163, R164, R163 ;  /* 0x000000a3a4a3923e */ /* 0x000fe200000000ff */
[----:B------:R-:W-:Y:S01]  /*52c0*/  @!P1 FFMA.FTZ R170, R36, R42, -R170 ;  /* 0x0000002a24aa9223 */ /* 0x000fe200000108aa */
[----:B------:R-:W-:Y:S01]  /*52d0*/  @!P1 F2FP.PACK_AB R0, R2, R0 ;  /* 0x000000000200923e */ /* 0x000fe200000000ff */
[----:B------:R-:W-:Y:S01]  /*52e0*/  @!P1 IMAD.MOV.U32 R36, RZ, RZ, R30 ;  /* 0x000000ffff249224 */ /* 0x000fe200078e001e */
[--C-:B------:R-:W-:Y:S01]  /*52f0*/  @!P1 HADD2.F32 R45, -RZ, R38.reuse.H1_H1 ;  /* 0x30000026ff2d9230 */ /* 0x100fe20000004100 */
[-C--:B------:R-:W-:Y:S01]  /*5300*/  @!P1 FFMA.FTZ R165, R37, R40.reuse, -R165 ;  /* 0x0000002825a59223 */ /* 0x080fe200000108a5 */
[----:B------:R-:W-:Y:S01]  /*5310*/  @!P1 HADD2.F32 R43, -RZ, R38.H0_H0 ;  /* 0x20000026ff2b9230 */ /* 0x000fe20000004100 */
[----:B------:R-:W-:Y:S01]  /*5320*/  @!P1 FFMA.FTZ R3, R39, R40, R3 ;  /* 0x0000002827039223 */ /* 0x000fe20000010003 */
[--C-:B------:R-:W-:Y:S01]  /*5330*/  @!P1 HADD2.F32 R37, -RZ, R36.reuse.H0_H0 ;  /* 0x20000024ff259230 */ /* 0x100fe20000004100 */
[-C--:B------:R-:W-:Y:S01]  /*5340*/  @!P1 FMUL.FTZ R172, R45, R6.reuse ;  /* 0x000000062dac9220 */ /* 0x080fe20000410000 */
[----:B------:R-:W-:Y:S01]  /*5350*/  @!P1 HADD2.F32 R36, -RZ, R36.H1_H1 ;  /* 0x30000024ff249230 */ /* 0x000fe20000004100 */
[----:B------:R-:W-:Y:S01]  /*5360*/  @!P1 FMUL.FTZ R171, R43, R5 ;  /* 0x000000052bab9220 */ /* 0x000fe20000410000 */
[----:B------:R-:W-:Y:S01]  /*5370*/  @!P1 MOV R38, R71 ;  /* 0x0000004700269202 */ /* 0x000fe20000000f00 */
[C---:B------:R-:W-:Y:S01]  /*5380*/  @!P1 FMUL.FTZ R5, R37.reuse, R5 ;  /* 0x0000000525059220 */ /* 0x040fe20000410000 */
[----:B------:R-:W-:Y:S01]  /*5390*/  @!P1 MOV R28, R163 ;  /* 0x000000a3001c9202 */ /* 0x000fe20000000f00 */
[C---:B------:R-:W-:Y:S01]  /*53a0*/  @!P1 FMUL.FTZ R6, R36.reuse, R6 ;  /* 0x0000000624069220 */ /* 0x040fe20000410000 */
[----:B------:R-:W-:Y:S01]  /*53b0*/  @!P1 MOV R68, R0 ;  /* 0x0000000000449202 */ /* 0x000fe20000000f00 */
[----:B------:R-:W-:Y:S01]  /*53c0*/  @!P1 FFMA.FTZ R172, R36, R46, -R172 ;  /* 0x0000002e24ac9223 */ /* 0x000fe200000108ac */
[----:B------:R-:W-:Y:S01]  /*53d0*/  @!P1 F2FP.PACK_AB R165, R170, R165 ;  /* 0x000000a5aaa5923e */ /* 0x000fe200000000ff */
[----:B------:R-:W-:Y:S01]  /*53e0*/  @!P1 IMAD.MOV.U32 R36, RZ, RZ, R31 ;  /* 0x000000ffff249224 */ /* 0x000fe200078e001f */
[--C-:B------:R-:W-:Y:S01]  /*53f0*/  @!P1 HADD2.F32 R47, -RZ, R38.reuse.H0_H0 ;  /* 0x20000026ff2f9230 */ /* 0x100fe20000004100 */
[----:B------:R-:W-:Y:S01]  /*5400*/  @!P1 FFMA.FTZ R171, R37, R44, -R171 ;  /* 0x0000002c25ab9223 */ /* 0x000fe200000108ab */
[----:B------:R-:W-:Y:S01]  /*5410*/  @!P1 HADD2.F32 R49, -RZ, R38.H1_H1 ;  /* 0x30000026ff319230 */ /* 0x000fe20000004100 */
[----:B------:R-:W-:Y:S01]  /*5420*/  @!P1 FFMA.FTZ R4, R41, R42, R4 ;  /* 0x0000002a29049223 */ /* 0x000fe20000010004 */
[----:B------:R-:W-:Y:S01]  /*5430*/  @!P1 HADD2.F32 R37, -RZ, R8.H0_H0 ;  /* 0x20000008ff259230 */ /* 0x000fe20000004100 */
[----:B------:R-:W-:Y:S01]  /*5440*/  @!P1 FFMA.FTZ R5, R43, R44, R5 ;  /* 0x0000002c2b059223 */ /* 0x000fe20000010005 */
[----:B------:R-:W-:Y:S01]  /*5450*/  @!P1 HADD2.F32 R8, -RZ, R7.H0_H0 ;  /* 0x20000007ff089230 */ /* 0x000fe20000004100 */
[----:B------:R-:W-:Y:S01]  /*5460*/  @!P1 FFMA.FTZ R6, R45, R46, R6 ;  /* 0x0000002e2d069223 */ /* 0x000fe20000010006 */
[--C-:B------:R-:W-:Y:S01]  /*5470*/  @!P1 HADD2.F32 R38, -RZ, R36.reuse.H0_H0 ;  /* 0x20000024ff269230 */ /* 0x100fe20000004100 */
[----:B------:R-:W-:Y:S01]  /*5480*/  @!P1 FMUL.FTZ R174, R47, R37 ;  /* 0x000000252fae9220 */ /* 0x000fe20000410000 */
[----:B------:R-:W-:Y:S01]  /*5490*/  @!P1 F2FP.PACK_AB R171, R172, R171 ;  /* 0x000000abacab923e */ /* 0x000fe200000000ff */
[----:B------:R-:W-:Y:S01]  /*54a0*/  @!P1 FMUL.FTZ R173, R49, R8 ;  /* 0x0000000831ad9220 */ /* 0x000fe20000410000 */
[----:B------:R-:W-:Y:S01]  /*54b0*/  @!P1 HADD2.F32 R36, -RZ, R36.H1_H1 ;  /* 0x30000024ff249230 */ /* 0x000fe20000004100 */
[C---:B------:R-:W-:Y:S01]  /*54c0*/  @!P1 FFMA.FTZ R174, R38.reuse, R48, -R174 ;  /* 0x0000003026ae9223 */ /* 0x040fe200000108ae */
[----:B------:R-:W-:Y:S01]  /*54d0*/  @!P1 MOV R29, R165 ;  /* 0x000000a5001d9202 */ /* 0x000fe20000000f00 */
[----:B------:R-:W-:Y:S01]  /*54e0*/  @!P1 FMUL.FTZ R7, R38, R37 ;  /* 0x0000002526079220 */ /* 0x000fe20000410000 */
[----:B------:R-:W-:Y:S01]  /*54f0*/  @!P1 F2FP.PACK_AB R3, R4, R3 ;  /* 0x000000030403923e */ /* 0x000fe200000000ff */
[----:B------:R-:W-:Y:S01]  /*5500*/  @!P1 FFMA.FTZ R173, R36, R50, -R173 ;  /* 0x0000003224ad9223 */ /* 0x000fe200000108ad */
[----:B------:R-:W-:Y:S01]  /*5510*/  @!P1 F2FP.PACK_AB R5, R6, R5 ;  /* 0x000000050605923e */ /* 0x000fe200000000ff */
[----:B------:R-:W-:Y:S02]  /*5520*/  @!P1 FMUL.FTZ R8, R36, R8 ;  /* 0x0000000824089220 */ /* 0x000fe40000410000 */
[----:B------:R-:W-:Y:S01]  /*5530*/  @!P1 FFMA.FTZ R7, R47, R48, R7 ;  /* 0x000000302f079223 */ /* 0x000fe20000010007 */
[----:B------:R-:W-:Y:S01]  /*5540*/  @!P1 F2FP.PACK_AB R173, R173, R174 ;  /* 0x000000aeadad923e */ /* 0x000fe200000000ff */
[----:B------:R-:W-:Y:S01]  /*5550*/  @!P1 FFMA.FTZ R8, R49, R50, R8 ;  /* 0x0000003231089223 */ /* 0x000fe20000010008 */
[----:B------:R-:W-:Y:S01]  /*5560*/  @!P1 MOV R70, R5 ;  /* 0x0000000500469202 */ /* 0x000fe20000000f00 */
[----:B------:R-:W-:Y:S01]  /*5570*/  @!P1 IMAD.MOV.U32 R30, RZ, RZ, R171 ;  /* 0x000000ffff1e9224 */ /* 0x000fe200078e00ab */
[----:B------:R-:W-:Y:S01]  /*5580*/  @!P1 MOV R31, R173 ;  /* 0x000000ad001f9202 */ /* 0x000fe20000000f00 */
[----:B------:R-:W-:Y:S01]  /*5590*/  @!P1 IMAD.MOV.U32 R69, RZ, RZ, R3 ;  /* 0x000000ffff459224 */ /* 0x000fe200078e0003 */
[----:B------:R-:W-:Y:S03]  /*55a0*/  @!P1 F2FP.PACK_AB R7, R8, R7 ;  /* 0x000000070807923e */ /* 0x000fe600000000ff */
[----:B------:R1:W-:Y:S01]  /*55b0*/  ST.E.128 [R166.64], R28 ;  /* 0x0000001ca6007985 */ /* 0x0003e2000c101d14 */
[----:B------:R-:W-:Y:S07]  /*55c0*/  @!P1 MOV R71, R7 ;  /* 0x0000000700479202 */ /* 0x000fee0000000f00 */
[----:B------:R1:W-:Y:S02]  /*55d0*/  @!P0 ST.E.128 [R168.64], R68 ;  /* 0x00000044a8008985 */ /* 0x0003e4000c101d14 */
.L_x_87:
[----:B------:R-:W-:Y:S05]  /*55e0*/  BSYNC B0 ;  /* 0x0000000000007941 */ /* 0x000fea0003800000 */
.L_x_86:
[----:B-----5:R2:W3:Y:S01]  /*55f0*/  SHFL.IDX PT, R39, R141, 0x1, 0x181f ;  /* 0x00381f008d277f89 */ /* 0x0204e200000e0000 */
[----:B------:R-:W-:Y:S01]  /*5600*/  ISETP.GE.OR P0, PT, R126, R75, P5 ;  /* 0x0000004b7e00720c */ /* 0x000fe20002f06670 */
[----:B------:R-:W-:Y:S02]  /*5610*/  BSSY B0, `(.L_x_88) ;  /* 0x0000079000007945 */ /* 0x000fe40003800000 */
[----:B------:R2:W4:Y:S10]  /*5620*/  SHFL.IDX PT, R38, R162, 0x1, 0x181f ;  /* 0x00381f00a2267f89 */ /* 0x00053400000e0000 */
[----:B------:R-:W-:-:S05]  /*5630*/  @P0 BRA `(.L_x_89) ;  /* 0x0000076000000947 */ /* 0x000fca0003800000 */
[----:B------:R-:W-:Y:S01]  /*5640*/  MOV R2, UR24 ;  /* 0x0000001800027c02 */ /* 0x000fe20008000f00 */
[----:B-1----:R-:W1:Y:S01]  /*5650*/  LDS.128 R28, [R112+0x8100] ;  /* 0x00810000701c7984 */ /* 0x002e620000000c00 */
[C---:B----4-:R-:W-:Y:S01]  /*5660*/  LEA R48, P0, R127.reuse, R38, 0x1 ;  /* 0x000000267f307211 */ /* 0x050fe200078008ff */
[----:B------:R-:W-:Y:S01]  /*5670*/  @!P1 HADD2.F32 R42, -RZ, R63.H1_H1 ;  /* 0x3000003fff2a9230 */ /* 0x000fe20000004100 */
[----:B------:R-:W-:Y:S02]  /*5680*/  SEL R2, R2, UR17, !P6 ;  /* 0x0000001102027c07 */ /* 0x000fe4000f000000 */
[----:B---3--:R-:W-:Y:S02]  /*5690*/  LEA.HI.X R49, R127, R39, R108, 0x1, P0 ;  /* 0x000000277f317211 */ /* 0x008fe400000f0c6c */
[----:B------:R-:W-:Y:S02]  /*56a0*/  SHF.R.S32.HI R0, RZ, 0x1f, R2 ;  /* 0x0000001fff007819 */ /* 0x000fe40000011402 */
[----:B------:R-:W-:Y:S02]  /*56b0*/  @!P1 SHF.R.U64 R5, R34, 0x10, R35 ;  /* 0x0000001022059819 */ /* 0x000fe40000001223 */
[----:B------:R-:W-:Y:S02]  /*56c0*/  LEA.HI R0, R0, R2, RZ, 0x4 ;  /* 0x0000000200007211 */ /* 0x000fe400078f20ff */
[--C-:B------:R-:W-:Y:S02]  /*56d0*/  @!P1 SHF.R.U64 R37, R64, 0x10, R65.reuse ;  /* 0x0000001040259819 */ /* 0x100fe40000001241 */
[----:B------:R-:W-:Y:S02]  /*56e0*/  LEA.HI.SX32 R3, R0, R128, 0x1c ;  /* 0x0000008000037211 */ /* 0x000fe400078fe2ff */
[----:B------:R-:W-:Y:S02]  /*56f0*/  @!P1 SHF.R.U32.HI R36, RZ, 0x10, R65 ;  /* 0x00000010ff249819 */ /* 0x000fe40000011641 */
[----:B------:R-:W-:Y:S01]  /*5700*/  SHF.R.S32.HI R0, RZ, 0x1f, R3 ;  /* 0x0000001fff007819 */ /* 0x000fe20000011403 */
[----:B------:R-:W-:Y:S01]  /*5710*/  IMAD.SHL.U32 R2, R3, 0x8, RZ ;  /* 0x0000000803027824 */ /* 0x000fe200078e00ff */
[----:B------:R-:W-:Y:S01]  /*5720*/  @!P1 SHF.R.U32.HI R6, RZ, 0x10, R35 ;  /* 0x00000010ff069819 */ /* 0x000fe20000011623 */
[----:B------:R-:W-:Y:S01]  /*5730*/  @!P1 HADD2.F32 R35, -RZ, R37.H0_H0 ;  /* 0x20000025ff239230 */ /* 0x000fe20000004100 */
[----:B------:R-:W-:Y:S01]  /*5740*/  LEA.HI R0, R0, R3, RZ, 0x3 ;  /* 0x0000000300007211 */ /* 0x000fe200078f18ff */
[----:B------:R-:W-:Y:S01]  /*5750*/  @!P1 HADD2.F32 R36, -RZ, R36.H0_H0 ;  /* 0x20000024ff249230 */ /* 0x000fe20000004100 */
[----:B------:R-:W-:Y:S02]  /*5760*/  LOP3.LUT R3, R125, 0x38, R2, 0xf8, !PT ;  /* 0x000000387d037812 */ /* 0x000fe400078ef802 */
[----:B------:R-:W-:Y:S02]  /*5770*/  SHF.L.U32 R0, R0, 0xa, RZ ;  /* 0x0000000a00007819 */ /* 0x000fe400000006ff */
[----:B------:R-:W-:Y:S02]  /*5780*/  LOP3.LUT R3, R3, R123, RZ, 0x3c, !PT ;  /* 0x0000007b03037212 */ /* 0x000fe400078e3cff */
[----:B------:R-:W-:Y:S02]  /*5790*/  LOP3.LUT R0, R0, 0x7fffe000, RZ, 0xc0, !PT ;  /* 0x7fffe00000007812 */ /* 0x000fe400078ec0ff */
[----:B------:R-:W-:Y:S02]  /*57a0*/  ISETP.GE.AND P0, PT, R2, c[0x0][0x1d4], PT ;  /* 0x0000750002007a0c */ /* 0x000fe40003f06270 */
[----:B------:R-:W-:Y:S02]  /*57b0*/  IADD3 R0, R3, R0, R124 ;  /* 0x0000000003007210 */ /* 0x000fe40007ffe07c */
[----:B------:R-:W-:Y:S02]  /*57c0*/  @!P1 SHF.R.U32.HI R3, RZ, 0x10, R33 ;  /* 0x00000010ff039819 */ /* 0x000fe40000011621 */
[----:B------:R-:W-:Y:S01]  /*57d0*/  @!P1 SHF.R.U32.HI R44, RZ, 0x10, R67 ;  /* 0x00000010ff2c9819 */ /* 0x000fe20000011643 */
[----:B------:R-:W-:Y:S01]  /*57e0*/  IMAD.SHL.U32 R68, R0, 0x2, RZ ;  /* 0x0000000200447824 */ /* 0x000fe200078e00ff */
[----:B-1----:R-:W-:Y:S02]  /*57f0*/  @!P1 MOV R7, R28 ;  /* 0x0000001c00079202 */ /* 0x002fe40000000f00 */
[----:B------:R-:W-:Y:S01]  /*5800*/  @!P1 SHF.R.U64 R0, R32, 0x10, R33 ;  /* 0x0000001020009819 */ /* 0x000fe20000001221 */
[----:B------:R-:W-:Y:S01]  /*5810*/  @!P1 HADD2.F32 R33, -RZ, R72.H1_H1 ;  /* 0x30000048ff219230 */ /* 0x000fe20000004100 */
[----:B------:R-:W-:Y:S01]  /*5820*/  @!P1 SHF.R.U64 R40, R66, 0x10, R67 ;  /* 0x0000001042289819 */ /* 0x000fe20000001243 */
[----:B------:R-:W-:Y:S01]  /*5830*/  @!P0 IMAD.WIDE R64, R2, 0x2, R38 ;  /* 0x0000000202408825 */ /* 0x000fe200078e0226 */
[----:B------:R-:W1:Y:S01]  /*5840*/  LDS.128 R68, [R68+0x8100] ;  /* 0x0081000044447984 */ /* 0x000e620000000c00 */
[----:B------:R-:W-:Y:S02]  /*5850*/  @!P1 HADD2.F32 R2, -RZ, R27.H1_H1 ;  /* 0x3000001bff029230 */ /* 0x000fe40000004100 */
[--C-:B------:R-:W-:Y:S02]  /*5860*/  @!P1 HADD2.F32 R4, -RZ, R7.reuse.H0_H0 ;  /* 0x20000007ff049230 */ /* 0x100fe40000004100 */
[----:B------:R-:W-:Y:S02]  /*5870*/  @!P1 HADD2.F32 R7, -RZ, R7.H1_H1 ;  /* 0x30000007ff079230 */ /* 0x000fe40000004100 */
[----:B------:R-:W-:Y:S01]  /*5880*/  @!P1 HADD2.F32 R8, -RZ, R0.H0_H0 ;  /* 0x20000000ff089230 */ /* 0x000fe20000004100 */
[-C--:B------:R-:W-:Y:S01]  /*5890*/  @!P1 FMUL.FTZ R0, R4, R2.reuse ;  /* 0x0000000204009220 */ /* 0x080fe20000410000 */
[----:B------:R-:W-:Y:S02]  /*58a0*/  @!P1 HADD2.F32 R44, -RZ, R44.H0_H0 ;  /* 0x2000002cff2c9230 */ /* 0x000fe40000004100 */
[----:B------:R-:W-:Y:S02]  /*58b0*/  @!P1 HADD2.F32 R38, -RZ, R63.H0_H0 ;  /* 0x2000003fff269230 */ /* 0x000fe40000004100 */
[----:B------:R-:W-:Y:S01]  /*58c0*/  @!P1 HADD2.F32 R40, -RZ, R40.H0_H0 ;  /* 0x20000028ff289230 */ /* 0x000fe20000004100 */
[----:B-1----:R-:W-:Y:S01]  /*58d0*/  @!P1 IMAD.MOV.U32 R34, RZ, RZ, R68 ;  /* 0x000000ffff229224 */ /* 0x002fe200078e0044 */
[----:B------:R-:W-:Y:S04]  /*58e0*/  @!P1 MOV R37, R71 ;  /* 0x0000004700259202 */ /* 0x000fe80000000f00 */
[--C-:B------:R-:W-:Y:S02]  /*58f0*/  @!P1 HADD2.F32 R32, -RZ, R34.reuse.H0_H0 ;  /* 0x20000022ff209230 */ /* 0x100fe40000004100 */
[----:B------:R-:W-:Y:S02]  /*5900*/  @!P1 HADD2.F32 R34, -RZ, R34.H1_H1 ;  /* 0x30000022ff229230 */ /* 0x000fe40000004100 */
[--C-:B------:R-:W-:Y:S01]  /*5910*/  @!P1 HADD2.F32 R41, -RZ, R37.reuse.H0_H0 ;  /* 0x20000025ff299230 */ /* 0x100fe20000004100 */
[----:B------:R-:W-:Y:S01]  /*5920*/  @!P1 FMUL.FTZ R45, R32, R2 ;  /* 0x00000002202d9220 */ /* 0x000fe20000410000 */
[----:B------:R-:W-:Y:S01]  /*5930*/  @!P1 HADD2.F32 R43, -RZ, R37.H1_H1 ;  /* 0x30000025ff2b9230 */ /* 0x000fe20000004100 */
[-C--:B------:R-:W-:Y:S02]  /*5940*/  @!P1 FMUL.FTZ R46, R34, R8.reuse ;  /* 0x00000008222e9220 */ /* 0x080fe40000410000 */
[----:B------:R-:W-:Y:S01]  /*5950*/  @!P1 FFMA.FTZ R0, R32, R33, R0 ;  /* 0x0000002120009223 */ /* 0x000fe20000010000 */
[----:B------:R-:W-:Y:S01]  /*5960*/  @!P1 MOV R32, R69 ;  /* 0x0000004500209202 */ /* 0x000fe20000000f00 */
[C---:B------:R-:W-:Y:S01]  /*5970*/  @!P1 FMUL.FTZ R2, R7.reuse, R8 ;  /* 0x0000000807029220 */ /* 0x040fe20000410000 */
[----:B------:R-:W-:Y:S01]  /*5980*/  @!P1 HADD2.F32 R8, -RZ, R27.H0_H0 ;  /* 0x2000001bff089230 */ /* 0x000fe20000004100 */
[----:B------:R-:W-:Y:S02]  /*5990*/  @!P1 FFMA.FTZ R46, R7, R35, -R46 ;  /* 0x00000023072e9223 */ /* 0x000fe4000001082e */
[----:B------:R-:W-:Y:S02]  /*59a0*/  @!P1 IMAD.MOV.U32 R7, RZ, RZ, R29 ;  /* 0x000000ffff079224 */ /* 0x000fe400078e001d */
[----:B------:R-:W-:Y:S01]  /*59b0*/  @!P1 FFMA.FTZ R45, R4, R33, -R45 ;  /* 0x00000021042d9223 */ /* 0x000fe2000001082d */
[--C-:B------:R-:W-:Y:S01]  /*59c0*/  @!P1 HADD2.F32 R33, -RZ, R32.reuse.H0_H0 ;  /* 0x20000020ff219230 */ /* 0x100fe20000004100 */
[----:B------:R-:W-:Y:S01]  /*59d0*/  @!P1 FFMA.FTZ R2, R34, R35, R2 ;  /* 0x0000002322029223 */ /* 0x000fe20000010002 */
[----:B------:R-:W-:Y:S01]  /*59e0*/  @!P1 HADD2.F32 R35, -RZ, R32.H1_H1 ;  /* 0x30000020ff239230 */ /* 0x000fe20000004100 */
[----:B------:R-:W-:Y:S01]  /*59f0*/  @!P1 IMAD.MOV.U32 R32, RZ, RZ, R31 ;  /* 0x000000ffff209224 */ /* 0x000fe200078e001f */
[----:B------:R-:W-:Y:S01]  /*5a00*/  @!P1 HADD2.F32 R4, -RZ, R3.H0_H0 ;  /* 0x20000003ff049230 */ /* 0x000fe20000004100 */
[----:B------:R-:W-:Y:S01]  /*5a10*/  @!P1 FMUL.FTZ R47, R33, R8 ;  /* 0x00000008212f9220 */ /* 0x000fe20000410000 */
[--C-:B------:R-:W-:Y:S01]  /*5a20*/  @!P1 HADD2.F32 R27, -RZ, R7.reuse.H0_H0 ;  /* 0x20000007ff1b9230 */ /* 0x100fe20000004100 */
[----:B------:R-:W-:Y:S01]  /*5a30*/  @!P1 F2FP.PACK_AB R45, R46, R45 ;  /* 0x0000002d2e2d923e */ /* 0x000fe200000000ff */
[----:B------:R-:W-:Y:S01]  /*5a40*/  @!P1 HADD2.F32 R7, -RZ, R7.H1_H1 ;  /* 0x30000007ff079230 */ /* 0x000fe20000004100 */
[----:B------:R-:W-:Y:S01]  /*5a50*/  @!P1 FMUL.FTZ R50, R35, R4 ;  /* 0x0000000423329220 */ /* 0x000fe20000410000 */
[----:B------:R-:W-:Y:S01]  /*5a60*/  @!P1 HADD2.F32 R34, -RZ, R72.H0_H0 ;  /* 0x20000048ff229230 */ /* 0x000fe20000004100 */
[----:B------:R-:W-:Y:S01]  /*5a70*/  @!P1 FMUL.FTZ R3, R27, R8 ;  /* 0x000000081b039220 */ /* 0x000fe20000410000 */
[----:B------:R-:W-:Y:S01]  /*5a80*/  @!P1 MOV R28, R45 ;  /* 0x0000002d001c9202 */ /* 0x000fe20000000f00 */
[C---:B------:R-:W-:Y:S01]  /*5a90*/  @!P1 FMUL.FTZ R4, R7.reuse, R4 ;  /* 0x0000000407049220 */ /* 0x040fe20000410000 */
[----:B------:R-:W-:Y:S01]  /*5aa0*/  @!P1 F2FP.PACK_AB R0, R2, R0 ;  /* 0x000000000200923e */ /* 0x000fe200000000ff */
[----:B------:R-:W-:Y:S01]  /*5ab0*/  @!P1 FFMA.FTZ R50, R7, R36, -R50 ;  /* 0x0000002407329223 */ /* 0x000fe20000010832 */
[----:B------:R-:W-:Y:S01]  /*5ac0*/  @!P1 HADD2.F32 R7, -RZ, R26.H1_H1 ;  /* 0x3000001aff079230 */ /* 0x000fe20000004100 */
        /* <DEDUP_REMOVED lines=10> */
[----:B------:R-:W-:Y:S01]  /*5b70*/  @!P1 FFMA.FTZ R66, R27, R42, -R66 ;  /* 0x0000002a1b429223 */ /* 0x000fe20000010842 */
[----:B------:R-:W-:Y:S01]  /*5b80*/  @!P1 HADD2.F32 R27, -RZ, R26.H0_H0 ;  /* 0x2000001aff1b9230 */ /* 0x000fe20000004100 */
[----:B------:R-:W-:Y:S01]  /*5b90*/  @!P1 IMAD.MOV.U32 R26, RZ, RZ, R30 ;  /* 0x000000ffff1a9224 */ /* 0x000fe200078e001e */
[----:B------:R-:W-:Y:S01]  /*5ba0*/  @!P1 F2FP.PACK_AB R47, R50, R47 ;  /* 0x0000002f322f923e */ /* 0x000fe200000000ff */
[C---:B------:R-:W-:Y:S01]  /*5bb0*/  @!P1 FMUL.FTZ R8, R6.reuse, R8 ;  /* 0x0000000806089220 */ /* 0x040fe20000410000 */
[--C-:B------:R-:W-:Y:S01]  /*5bc0*/  @!P1 HADD2.F32 R37, -RZ, R32.reuse.H0_H0 ;  /* 0x20000020ff259230 */ /* 0x100fe20000004100 */
[----:B------:R-:W-:Y:S01]  /*5bd0*/  @!P1 FFMA.FTZ R67, R6, R44, -R67 ;  /* 0x0000002c06439223 */ /* 0x000fe20000010843 */
[----:B------:R-:W-:Y:S01]  /*5be0*/  @!P1 HADD2.F32 R39, -RZ, R32.H1_H1 ;  /* 0x30000020ff279230 */ /* 0x000fe20000004100 */
[----:B------:R-:W-:Y:S01]  /*5bf0*/  @!P1 FFMA.FTZ R4, R35, R36, R4 ;  /* 0x0000002423049223 */ /* 0x000fe20000010004 */
[----:B------:R-:W-:Y:S01]  /*5c00*/  @!P1 HADD2.F32 R6, -RZ, R5.H0_H0 ;  /* 0x20000005ff069230 */ /* 0x000fe20000004100 */
[----:B------:R-:W-:Y:S01]  /*5c10*/  @!P1 FMUL.FTZ R72, R37, R27 ;  /* 0x0000001b25489220 */ /* 0x000fe20000410000 */
[--C-:B------:R-:W-:Y:S01]  /*5c20*/  @!P1 HADD2.F32 R32, -RZ, R26.reuse.H0_H0 ;  /* 0x2000001aff209230 */ /* 0x100fe20000004100 */
[----:B------:R-:W-:Y:S01]  /*5c30*/  @!P1 MOV R29, R47 ;  /* 0x0000002f001d9202 */ /* 0x000fe20000000f00 */
[----:B------:R-:W-:Y:S01]  /*5c40*/  @!P1 HADD2.F32 R26, -RZ, R26.H1_H1 ;  /* 0x3000001aff1a9230 */ /* 0x000fe20000004100 */
[----:B------:R-:W-:Y:S01]  /*5c50*/  @!P1 FMUL.FTZ R63, R39, R6 ;  /* 0x00000006273f9220 */ /* 0x000fe20000410000 */
[----:B------:R-:W-:Y:S01]  /*5c60*/  @!P1 F2FP.PACK_AB R66, R67, R66 ;  /* 0x000000424342923e */ /* 0x000fe200000000ff */
[----:B------:R-:W-:Y:S01]  /*5c70*/  @!P1 FMUL.FTZ R5, R32, R27 ;  /* 0x0000001b20059220 */ /* 0x000fe20000410000 */
[----:B------:R-:W-:Y:S01]  /*5c80*/  @!P1 F2FP.PACK_AB R3, R4, R3 ;  /* 0x000000030403923e */ /* 0x000fe200000000ff */
[----:B------:R-:W-:Y:S01]  /*5c90*/  @!P1 FFMA.FTZ R72, R32, R38, -R72 ;  /* 0x0000002620489223 */ /* 0x000fe20000010848 */
[----:B------:R-:W-:Y:S01]  /*5ca0*/  @!P1 MOV R31, R66 ;  /* 0x00000042001f9202 */ /* 0x000fe20000000f00 */
[C---:B------:R-:W-:Y:S02]  /*5cb0*/  @!P1 FFMA.FTZ R63, R26.reuse, R40, -R63 ;  /* 0x000000281a3f9223 */ /* 0x040fe4000001083f */
[----:B------:R-:W-:Y:S02]  /*5cc0*/  @!P1 FMUL.FTZ R6, R26, R6 ;  /* 0x000000061a069220 */ /* 0x000fe40000410000 */
[----:B------:R-:W-:Y:S01]  /*5cd0*/  @!P1 FFMA.FTZ R5, R37, R38, R5 ;  /* 0x0000002625059223 */ /* 0x000fe20000010005 */
[----:B------:R-:W-:Y:S01]  /*5ce0*/  @!P1 F2FP.PACK_AB R63, R63, R72 ;  /* 0x000000483f3f923e */ /* 0x000fe200000000ff */
[----:B------:R-:W-:Y:S02]  /*5cf0*/  @!P1 FFMA.FTZ R6, R39, R40, R6 ;  /* 0x0000002827069223 */ /* 0x000fe40000010006 */
[----:B------:R-:W-:Y:S02]  /*5d00*/  @!P1 FFMA.FTZ R7, R41, R42, R7 ;  /* 0x0000002a29079223 */ /* 0x000fe40000010007 */
[----:B------:R-:W-:Y:S01]  /*5d10*/  @!P1 FFMA.FTZ R8, R43, R44, R8 ;  /* 0x0000002c2b089223 */ /* 0x000fe20000010008 */
[----:B------:R-:W-:Y:S01]  /*5d20*/  @!P1 F2FP.PACK_AB R5, R6, R5 ;  /* 0x000000050605923e */ /* 0x000fe200000000ff */
[----:B------:R-:W-:Y:S02]  /*5d30*/  @!P1 IMAD.MOV.U32 R30, RZ, RZ, R63 ;  /* 0x000000ffff1e9224 */ /* 0x000fe400078e003f */
[----:B------:R-:W-:Y:S01]  /*5d40*/  @!P1 IMAD.MOV.U32 R69, RZ, RZ, R3 ;  /* 0x000000ffff459224 */ /* 0x000fe200078e0003 */
[----:B------:R-:W-:Y:S02]  /*5d50*/  @!P1 F2FP.PACK_AB R7, R8, R7 ;  /* 0x000000070807923e */ /* 0x000fe400000000ff */
[----:B------:R1:W-:Y:S01]  /*5d60*/  ST.E.128 [R48.64], R28 ;  /* 0x0000001c30007985 */ /* 0x0003e2000c101d14 */
[----:B------:R-:W-:Y:S02]  /*5d70*/  @!P1 MOV R70, R5 ;  /* 0x0000000500469202 */ /* 0x000fe40000000f00 */
[----:B------:R-:W-:Y:S05]  /*5d80*/  @!P1 MOV R71, R7 ;  /* 0x0000000700479202 */ /* 0x000fea0000000f00 */
[----:B------:R1:W-:Y:S02]  /*5d90*/  @!P0 ST.E.128 [R64.64], R68 ;  /* 0x0000004440008985 */ /* 0x0003e4000c101d14 */
.L_x_89:
[----:B------:R-:W-:Y:S05]  /*5da0*/  BSYNC B0 ;  /* 0x0000000000007941 */ /* 0x000fea0003800000 */
.L_x_88:
[----:B-1----:R1:W2:Y:S01]  /*5db0*/  SHFL.IDX PT, R49, R141, 0x2, 0x181f ;  /* 0x00581f008d317f89 */ /* 0x0022a200000e0000 */
[----:B------:R-:W-:Y:S01]  /*5dc0*/  ISETP.GE.OR P0, PT, R122, R75, P5 ;  /* 0x0000004b7a00720c */ /* 0x000fe20002f06670 */
[----:B------:R-:W-:Y:S02]  /*5dd0*/  BSSY B0, `(.L_x_90) ;  /* 0x0000079000007945 */ /* 0x000fe40003800000 */
[----:B------:R1:W4:Y:S10]  /*5de0*/  SHFL.IDX PT, R48, R162, 0x2, 0x181f ;  /* 0x00581f00a2307f89 */ /* 0x00033400000e0000 */
[----:B------:R-:W-:-:S05]  /*5df0*/  @P0 BRA `(.L_x_91) ;  /* 0x0000076000000947 */ /* 0x000fca0003800000 */
[----:B------:R-:W-:Y:S01]  /*5e00*/  MOV R2, UR24 ;  /* 0x0000001800027c02 */ /* 0x000fe20008000f00 */
[----:B------:R-:W5:Y:S01]  /*5e10*/  LDS.128 R28, [R111+0x8100] ;  /* 0x008100006f1c7984 */ /* 0x000f620000000c00 */
[C---:B----4-:R-:W-:Y:S01]  /*5e20*/  LEA R44, P0, R127.reuse, R48, 0x1 ;  /* 0x000000307f2c7211 */ /* 0x050fe200078008ff */
[--C-:B------:R-:W-:Y:S01]  /*5e30*/  @!P1 HADD2.F32 R36, -RZ, R61.reuse.H1_H1 ;  /* 0x3000003dff249230 */ /* 0x100fe20000004100 */
[----:B------:R-:W-:Y:S01]  /*5e40*/  SEL R2, R2, UR17, !P6 ;  /* 0x0000001102027c07 */ /* 0x000fe2000f000000 */
[----:B------:R-:W-:Y:S01]  /*5e50*/  @!P1 HADD2.F32 R32, -RZ, R61.H0_H0 ;  /* 0x2000003dff209230 */ /* 0x000fe20000004100 */
[----:B--2---:R-:W-:Y:S02]  /*5e60*/  LEA.HI.X R45, R127, R49, R108, 0x1, P0 ;  /* 0x000000317f2d7211 */ /* 0x004fe400000f0c6c */
[----:B------:R-:W-:Y:S02]  /*5e70*/  SHF.R.S32.HI R0, RZ, 0x1f, R2 ;  /* 0x0000001fff007819 */ /* 0x000fe40000011402 */
[----:B------:R-:W-:Y:S02]  /*5e80*/  @!P1 SHF.R.U64 R5, R22, 0x10, R23 ;  /* 0x0000001016059819 */ /* 0x000fe40000001217 */
[----:B------:R-:W-:Y:S02]  /*5e90*/  LEA.HI R0, R0, R2, RZ, 0x4 ;  /* 0x0000000200007211 */ /* 0x000fe400078f20ff */
[----:B------:R-:W-:Y:S02]  /*5ea0*/  @!P1 SHF.R.U64 R26, R56, 0x10, R57 ;  /* 0x00000010381a9819 */ /* 0x000fe40000001239 */
[----:B------:R-:W-:Y:S02]  /*5eb0*/  LEA.HI.SX32 R3, R0, R128, 0x1c ;  /* 0x0000008000037211 */ /* 0x000fe400078fe2ff */
[----:B------:R-:W-:Y:S01]  /*5ec0*/  @!P1 SHF.R.U32.HI R6, RZ, 0x10, R23 ;  /* 0x00000010ff069819 */ /* 0x000fe20000011617 */
[----:B------:R-:W-:Y:S01]  /*5ed0*/  @!P1 HADD2.F32 R23, -RZ, R26.H0_H0 ;  /* 0x2000001aff179230 */ /* 0x000fe20000004100 */
[----:B------:R-:W-:Y:S01]  /*5ee0*/  SHF.R.S32.HI R0, RZ, 0x1f, R3 ;  /* 0x0000001fff007819 */ /* 0x000fe20000011403 */
[----:B------:R-:W-:Y:S01]  /*5ef0*/  IMAD.SHL.U32 R2, R3, 0x8, RZ ;  /* 0x0000000803027824 */ /* 0x000fe200078e00ff */
[----:B------:R-:W-:Y:S02]  /*5f00*/  @!P1 SHF.R.U32.HI R27, RZ, 0x10, R57 ;  /* 0x00000010ff1b9819 */ /* 0x000fe40000011639 */
[----:B------:R-:W-:Y:S02]  /*5f10*/  LEA.HI R0, R0, R3, RZ, 0x3 ;  /* 0x0000000300007211 */ /* 0x000fe400078f18ff */
[----:B------:R-:W-:Y:S01]  /*5f20*/  LOP3.LUT R3, R121, 0x38, R2, 0xf8, !PT ;  /* 0x0000003879037812 */ /* 0x000fe200078ef802 */
[----:B------:R-:W-:Y:S01]  /*5f30*/  @!P1 HADD2.F32 R27, -RZ, R27.H0_H0 ;  /* 0x2000001bff1b9230 */ /* 0x000fe20000004100 */
        /* <DEDUP_REMOVED lines=8> */
[----:B-----5:R-:W-:Y:S02]  /*5fc0*/  @!P1 MOV R7, R28 ;  /* 0x0000001c00079202 */ /* 0x020fe40000000f00 */
[----:B------:R-:W-:Y:S01]  /*5fd0*/  @!P1 SHF.R.U64 R0, R20, 0x10, R21 ;  /* 0x0000001014009819 */ /* 0x000fe20000001215 */
[----:B------:R-:W-:Y:S01]  /*5fe0*/  @!P1 HADD2.F32 R21, -RZ, R62.H1_H1 ;  /* 0x3000003eff159230 */ /* 0x000fe20000004100 */
[----:B------:R-:W-:Y:S01]  /*5ff0*/  @!P1 SHF.R.U64 R34, R58, 0x10, R59 ;  /* 0x000000103a229819 */ /* 0x000fe2000000123b */
[----:B------:R-:W-:Y:S01]  /*6000*/  @!P0 IMAD.WIDE R48, R2, 0x2, R48 ;  /* 0x0000000202308825 */ /* 0x000fe200078e0230 */
[----:B------:R-:W2:Y:S01]  /*6010*/  LDS.128 R40, [R40+0x8100] ;  /* 0x0081000028287984 */ /* 0x000ea20000000c00 */
[----:B------:R-:W-:Y:S02]  /*6020*/  @!P1 HADD2.F32 R2, -RZ, R25.H1_H1 ;  /* 0x30000019ff029230 */ /* 0x000fe40000004100 */
[--C-:B------:R-:W-:Y:S02]  /*6030*/  @!P1 HADD2.F32 R4, -RZ, R7.reuse.H0_H0 ;  /* 0x20000007ff049230 */ /* 0x100fe40000004100 */
[----:B------:R-:W-:Y:S02]  /*6040*/  @!P1 HADD2.F32 R7, -RZ, R7.H1_H1 ;  /* 0x30000007ff079230 */ /* 0x000fe40000004100 */
[----:B------:R-:W-:Y:S01]  /*6050*/  @!P1 HADD2.F32 R8, -RZ, R0.H0_H0 ;  /* 0x20000000ff089230 */ /* 0x000fe20000004100 */
[-C--:B------:R-:W-:Y:S01]  /*6060*/  @!P1 FMUL.FTZ R0, R4, R2.reuse ;  /* 0x0000000204009220 */ /* 0x080fe20000410000 */
[----:B------:R-:W-:Y:S02]  /*6070*/  @!P1 HADD2.F32 R38, -RZ, R38.H0_H0 ;  /* 0x20000026ff269230 */ /* 0x000fe40000004100 */
[----:B------:R-:W-:Y:S01]  /*6080*/  @!P1 HADD2.F32 R34, -RZ, R34.H0_H0 ;  /* 0x20000022ff229230 */ /* 0x000fe20000004100 */
[----:B--2---:R-:W-:Y:S05]  /*6090*/  @!P1 IMAD.MOV.U32 R22, RZ, RZ, R40 ;  /* 0x000000ffff169224 */ /* 0x004fea00078e0028 */
[--C-:B------:R-:W-:Y:S02]  /*60a0*/  @!P1 HADD2.F32 R20, -RZ, R22.reuse.H0_H0 ;  /* 0x20000016ff149230 */ /* 0x100fe40000004100 */
[----:B------:R-:W-:Y:S03]  /*60b0*/  @!P1 HADD2.F32 R22, -RZ, R22.H1_H1 ;  /* 0x30000016ff169230 */ /* 0x000fe60000004100 */
[----:B---3--:R-:W-:Y:S02]  /*60c0*/  @!P1 FMUL.FTZ R39, R20, R2 ;  /* 0x0000000214279220 */ /* 0x008fe40000410000 */
[-C--:B------:R-:W-:Y:S02]  /*60d0*/  @!P1 FMUL.FTZ R46, R22, R8.reuse ;  /* 0x00000008162e9220 */ /* 0x080fe40000410000 */
[-C--:B------:R-:W-:Y:S02]  /*60e0*/  @!P1 FFMA.FTZ R0, R20, R21.reuse, R0 ;  /* 0x0000001514009223 */ /* 0x080fe40000010000 */
[----:B------:R-:W-:Y:S01]  /*60f0*/  @!P1 FFMA.FTZ R39, R4, R21, -R39 ;  /* 0x0000001504279223 */ /* 0x000fe20000010827 */
[----:B------:R-:W-:Y:S01]  /*6100*/  @!P1 MOV R21, R41 ;  /* 0x0000002900159202 */ /* 0x000fe20000000f00 */
[C---:B------:R-:W-:Y:S01]  /*6110*/  @!P1 FMUL.FTZ R2, R7.reuse, R8 ;  /* 0x0000000807029220 */ /* 0x040fe20000410000 */
[----:B------:R-:W-:Y:S01]  /*6120*/  @!P1 HADD2.F32 R4, -RZ, R3.H0_H0 ;  /* 0x20000003ff049230 */ /* 0x000fe20000004100 */
[-C--:B------:R-:W-:Y:S01]  /*6130*/  @!P1 FFMA.FTZ R46, R7, R23.reuse, -R46 ;  /* 0x00000017072e9223 */ /* 0x080fe2000001082e */
[----:B------:R-:W-:Y:S01]  /*6140*/  @!P1 HADD2.F32 R8, -RZ, R25.H0_H0 ;  /* 0x20000019ff089230 */ /* 0x000fe20000004100 */
[----:B------:R-:W-:Y:S01]  /*6150*/  @!P1 IMAD.MOV.U32 R7, RZ, RZ, R29 ;  /* 0x000000ffff079224 */ /* 0x000fe200078e001d */
[--C-:B------:R-:W-:Y:S01]  /*6160*/  @!P1 HADD2.F32 R26, -RZ, R21.reuse.H1_H1 ;  /* 0x30000015ff1a9230 */ /* 0x100fe20000004100 */
[----:B------:R-:W-:Y:S01]  /*6170*/  @!P1 FFMA.FTZ R2, R22, R23, R2 ;  /* 0x0000001716029223 */ /* 0x000fe20000010002 */
[----:B------:R-:W-:Y:S01]  /*6180*/  @!P1 MOV R22, R43 ;  /* 0x0000002b00169202 */ /* 0x000fe20000000f00 */
[----:B------:R-:W-:Y:S01]  /*6190*/  @!P1 HADD2.F32 R23, -RZ, R21.H0_H0 ;  /* 0x20000015ff179230 */ /* 0x000fe20000004100 */
[----:B------:R-:W-:Y:S01]  /*61a0*/  @!P1 IMAD.MOV.U32 R21, RZ, RZ, R31 ;  /* 0x000000ffff159224 */ /* 0x000fe200078e001f */
[--C-:B------:R-:W-:Y:S01]  /*61b0*/  @!P1 HADD2.F32 R20, -RZ, R7.reuse.H0_H0 ;  /* 0x20000007ff149230 */ /* 0x100fe20000004100 */
[----:B------:R-:W-:Y:S01]  /*61c0*/  @!P1 FMUL.FTZ R50, R26, R4 ;  /* 0x000000041a329220 */ /* 0x000fe20000410000 */
[----:B------:R-:W-:Y:S01]  /*61d0*/  @!P1 HADD2.F32 R7, -RZ, R7.H1_H1 ;  /* 0x30000007ff079230 */ /* 0x000fe20000004100 */
[-C--:B------:R-:W-:Y:S01]  /*61e0*/  @!P1 FMUL.FTZ R47, R23, R8.reuse ;  /* 0x00000008172f9220 */ /* 0x080fe20000410000 */
[----:B------:R-:W-:Y:S01]  /*61f0*/  @!P1 HADD2.F32 R25, -RZ, R62.H0_H0 ;  /* 0x2000003eff199230 */ /* 0x000fe20000004100 */
[----:B------:R-:W-:Y:S01]  /*6200*/  @!P1 FMUL.FTZ R3, R20, R8 ;  /* 0x0000000814039220 */ /* 0x000fe20000410000 */
[----:B------:R-:W-:Y:S01]  /*6210*/  @!P1 F2FP.PACK_AB R39, R46, R39 ;  /* 0x000000272e27923e */ /* 0x000fe200000000ff */
[C---:B------:R-:W-:Y:S01]  /*6220*/  @!P1 FMUL.FTZ R4, R7.reuse, R4 ;  /* 0x0000000407049220 */ /* 0x040fe20000410000 */
[----:B------:R-:W-:Y:S01]  /*6230*/  @!P1 F2FP.PACK_AB R0, R2, R0 ;  /* 0x000000000200923e */ /* 0x000fe200000000ff */
[----:B------:R-:W-:Y:S01]  /*6240*/  @!P1 FFMA.FTZ R50, R7, R27, -R50 ;  /* 0x0000001b07329223 */ /* 0x000fe20000010832 */
[----:B------:R-:W-:Y:S01]  /*6250*/  @!P1 HADD2.F32 R35, -RZ, R22.H0_H0 ;  /* 0x20000016ff239230 */ /* 0x000fe20000004100 */
[-C--:B------:R-:W-:Y:S01]  /*6260*/  @!P1 FFMA.FTZ R47, R20, R25.reuse, -R47 ;  /* 0x00000019142f9223 */ /* 0x080fe2000001082f */
[----:B------:R-:W-:Y:S01]  /*6270*/  @!P1 HADD2.F32 R7, -RZ, R24.H1_H1 ;  /* 0x30000018ff079230 */ /* 0x000fe20000004100 */
[----:B------:R-:W-:Y:S01]  /*6280*/  @!P1 FFMA.FTZ R3, R23, R25, R3 ;  /* 0x0000001917039223 */ /* 0x000fe20000010003 */
        /* <DEDUP_REMOVED lines=8> */
[----:B------:R-:W-:Y:S01]  /*6310*/  @!P1 MOV R28, R39 ;  /* 0x00000027001c9202 */ /* 0x000fe20000000f00 */
[C---:B------:R-:W-:Y:S01]  /*6320*/  @!P1 FMUL.FTZ R7, R20.reuse, R7 ;  /* 0x0000000714079220 */ /* 0x040fe20000410000 */
[----:B------:R-:W-:Y:S01]  /*6330*/  @!P1 MOV R40, R0 ;  /* 0x0000000000289202 */ /* 0x000fe20000000f00 */
[----:B------:R-:W-:Y:S01]  /*6340*/  @!P1 FFMA.FTZ R56, R20, R36, -R56 ;  /* 0x0000002414389223 */ /* 0x000fe20000010838 */
[----:B------:R-:W-:Y:S01]  /*6350*/  @!P1 F2FP.PACK_AB R47, R50, R47 ;  /* 0x0000002f322f923e */ /* 0x000fe200000000ff */
[----:B------:R-:W-:Y:S01]  /*6360*/  @!P1 IMAD.MOV.U32 R20, RZ, RZ, R30 ;  /* 0x000000ffff149224 */ /* 0x000fe200078e001e */
[----:B------:R-:W-:Y:S01]  /*6370*/  @!P1 F2FP.PACK_AB R3, R4, R3 ;  /* 0x000000030403923e */ /* 0x000fe200000000ff */
[C---:B------:R-:W-:Y:S01]  /*6380*/  @!P1 FMUL.FTZ R8, R6.reuse, R8 ;  /* 0x0000000806089220 */ /* 0x040fe20000410000 */
[----:B------:R-:W-:Y:S01]  /*6390*/  @!P1 MOV R29, R47 ;  /* 0x0000002f001d9202 */ /* 0x000fe20000000f00 */
[----:B------:R-:W-:Y:S01]  /*63a0*/  @!P1 FFMA.FTZ R57, R6, R38, -R57 ;  /* 0x0000002606399223 */ /* 0x000fe20000010839 */
[----:B------:R-:W-:Y:S01]  /*63b0*/  @!P1 HADD2.F32 R33, -RZ, R22.H1_H1 ;  /* 0x30000016ff219230 */ /* 0x000fe20000004100 */
[----:B------:R-:W-:Y:S01]  /*63c0*/  @!P1 IMAD.MOV.U32 R41, RZ, RZ, R3 ;  /* 0x000000ffff299224 */ /* 0x000fe200078e0003 */
[----:B------:R-:W-:Y:S02]  /*63d0*/  @!P1 HADD2.F32 R21, -RZ, R24.H0_H0 ;  /* 0x20000018ff159230 */ /* 0x000fe40000004100 */
[----:B------:R-:W-:Y:S01]  /*63e0*/  @!P1 HADD2.F32 R24, -RZ, R22.H0_H0 ;  /* 0x20000016ff189230 */ /* 0x000fe20000004100 */
[----:B------:R-:W-:Y:S01]  /*63f0*/  @!P1 F2FP.PACK_AB R56, R57, R56 ;  /* 0x000000383938923e */ /* 0x000fe200000000ff */
[----:B------:R-:W-:Y:S02]  /*6400*/  @!P1 HADD2.F32 R6, -RZ, R5.H0_H0 ;  /* 0x20000005ff069230 */ /* 0x000fe40000004100 */
[--C-:B------:R-:W-:Y:S01]  /*6410*/  @!P1 HADD2.F32 R22, -RZ, R20.reuse.H0_H0 ;  /* 0x20000014ff169230 */ /* 0x100fe20000004100 */
[-C--:B------:R-:W-:Y:S01]  /*6420*/  @!P1 FMUL.FTZ R59, R24, R21.reuse ;  /* 0x00000015183b9220 */ /* 0x080fe20000410000 */
[----:B------:R-:W-:Y:S01]  /*6430*/  @!P1 HADD2.F32 R20, -RZ, R20.H1_H1 ;  /* 0x30000014ff149230 */ /* 0x000fe20000004100 */
[C---:B------:R-:W-:Y:S01]  /*6440*/  @!P1 FMUL.FTZ R58, R33.reuse, R6 ;  /* 0x00000006213a9220 */ /* 0x040fe20000410000 */
[----:B------:R-:W-:Y:S01]  /*6450*/  @!P1 MOV R31, R56 ;  /* 0x00000038001f9202 */ /* 0x000fe20000000f00 */
[C---:B------:R-:W-:Y:S02]  /*6460*/  @!P1 FMUL.FTZ R5, R22.reuse, R21 ;  /* 0x0000001516059220 */ /* 0x040fe40000410000 */
[----:B------:R-:W-:Y:S02]  /*6470*/  @!P1 FFMA.FTZ R59, R22, R32, -R59 ;  /* 0x00000020163b9223 */ /* 0x000fe4000001083b */
        /* <DEDUP_REMOVED lines=8> */
[----:B------:R-:W-:Y:S03]  /*6500*/  @!P1 IMAD.MOV.U32 R30, RZ, RZ, R58 ;  /* 0x000000ffff1e9224 */ /* 0x000fe600078e003a */
[----:B------:R-:W-:Y:S02]  /*6510*/  @!P1 F2FP.PACK_AB R7, R8, R7 ;  /* 0x000000070807923e */ /* 0x000fe400000000ff */
[----:B------:R2:W-:Y:S01]  /*6520*/  ST.E.128 [R44.64], R28 ;  /* 0x0000001c2c007985 */ /* 0x0005e2000c101d14 */
[----:B------:R-:W-:Y:S02]  /*6530*/  @!P1 MOV R42, R5 ;  /* 0x00000005002a9202 */ /* 0x000fe40000000f00 */
[----:B------:R-:W-:Y:S05]  /*6540*/  @!P1 MOV R43, R7 ;  /* 0x00000007002b9202 */ /* 0x000fea0000000f00 */
[----:B------:R2:W-:Y:S02]  /*6550*/  @!P0 ST.E.128 [R48.64], R40 ;  /* 0x0000002830008985 */ /* 0x0005e4000c101d14 */
.L_x_91:
[----:B------:R-:W-:Y:S05]  /*6560*/  BSYNC B0 ;  /* 0x0000000000007941 */ /* 0x000fea0003800000 */
.L_x_90:
[----:B--2---:R2:W1:Y:S01]  /*6570*/  SHFL.IDX PT, R45, R141, 0x3, 0x181f ;  /* 0x00781f008d2d7f89 */ /* 0x00446200000e0000 */
[----:B------:R-:W-:Y:S03]  /*6580*/  ISETP.GE.OR P0, PT, R118, R75, P5 ;  /* 0x0000004b7600720c */ /* 0x000fe60002f06670 */
[----:B------:R2:W4:Y:S10]  /*6590*/  SHFL.IDX PT, R44, R162, 0x3, 0x181f ;  /* 0x00781f00a22c7f89 */ /* 0x00053400000e0000 */
[----:B------:R-:W-:-:S05]  /*65a0*/  @P0 BRA `(.L_x_83) ;  /* 0x00000bb000000947 */ /* 0x000fca0003800000 */
[----:B------:R-:W-:Y:S01]  /*65b0*/  MOV R2, UR24 ;  /* 0x0000001800027c02 */ /* 0x000fe20008000f00 */
[----:B------:R-:W5:Y:S01]  /*65c0*/  LDS.128 R20, [R110+0x8100] ;  /* 0x008100006e147984 */ /* 0x000f620000000c00 */
[--C-:B------:R-:W-:Y:S01]  /*65d0*/  @!P1 SHF.R.U64 R6, R18, 0x10, R19.reuse ;  /* 0x0000001012069819 */ /* 0x100fe20000001213 */
[--C-:B------:R-:W-:Y:S01]  /*65e0*/  @!P1 HADD2.F32 R3, -RZ, R15.reuse.H1_H1 ;  /* 0x3000000fff039230 */ /* 0x100fe20000004100 */
[----:B------:R-:W-:Y:S01]  /*65f0*/  SEL R2, R2, UR17, !P6 ;  /* 0x0000001102027c07 */ /* 0x000fe2000f000000 */
[----:B------:R-:W-:Y:S01]  /*6600*/  @!P1 HADD2.F32 R27, -RZ, R60.H1_H1 ;  /* 0x3000003cff1b9230 */ /* 0x000fe20000004100 */
[C---:B----4-:R-:W-:Y:S01]  /*6610*/  LEA R48, P0, R127.reuse, R44, 0x1 ;  /* 0x0000002c7f307211 */ /* 0x050fe200078008ff */
[----:B------:R-:W-:Y:S01]  /*6620*/  @!P1 HADD2.F32 R8, -RZ, R15.H0_H0 ;  /* 0x2000000fff089230 */ /* 0x000fe20000004100 */
[----:B------:R-:W-:Y:S01]  /*6630*/  SHF.R.S32.HI R0, RZ, 0x1f, R2 ;  /* 0x0000001fff007819 */ /* 0x000fe20000011402 */
[--C-:B------:R-:W-:Y:S01]  /*6640*/  @!P1 HADD2.F32 R35, -RZ, R51.reuse.H1_H1 ;  /* 0x30000033ff239230 */ /* 0x100fe20000004100 */
[----:B-1----:R-:W-:Y:S01]  /*6650*/  LEA.HI.X R49, R127, R45, R108, 0x1, P0 ;  /* 0x0000002d7f317211 */ /* 0x002fe200000f0c6c */
[----:B------:R-:W-:Y:S01]  /*6660*/  @!P1 HADD2.F32 R31, -RZ, R51.H0_H0 ;  /* 0x20000033ff1f9230 */ /* 0x000fe20000004100 */
[----:B------:R-:W-:Y:S01]  /*6670*/  LEA.HI R2, R0, R2, RZ, 0x4 ;  /* 0x0000000200027211 */ /* 0x000fe200078f20ff */
[----:B------:R-:W-:Y:S01]  /*6680*/  @!P1 HADD2.F32 R6, -RZ, R6.H0_H0 ;  /* 0x20000006ff069230 */ /* 0x000fe20000004100 */
[----:B------:R-:W-:Y:S01]  /*6690*/  @!P1 SHF.R.U32.HI R5, RZ, 0x10, R19 ;  /* 0x00000010ff059819 */ /* 0x000fe20000011613 */
[----:B------:R-:W-:Y:S01]  /*66a0*/  @!P1 HADD2.F32 R19, -RZ, R60.H0_H0 ;  /* 0x2000003cff139230 */ /* 0x000fe20000004100 */
[----:B------:R-:W-:Y:S02]  /*66b0*/  LEA.HI.SX32 R2, R2, R128, 0x1c ;  /* 0x0000008002027211 */ /* 0x000fe400078fe2ff */
[--C-:B------:R-:W-:Y:S02]  /*66c0*/  @!P1 SHF.R.U32.HI R29, RZ, 0x10, R53.reuse ;  /* 0x00000010ff1d9819 */ /* 0x100fe40000011635 */
[----:B------:R-:W-:Y:S01]  /*66d0*/  SHF.R.S32.HI R0, RZ, 0x1f, R2 ;  /* 0x0000001fff007819 */ /* 0x000fe20000011402 */
[----:B---3--:R-:W-:Y:S01]  /*66e0*/  IMAD.SHL.U32 R39, R2, 0x8, RZ ;  /* 0x0000000802277824 */ /* 0x008fe200078e00ff */
        /* <DEDUP_REMOVED lines=8> */
[--C-:B------:R-:W-:Y:S02]  /*6770*/  @!P1 SHF.R.U64 R33, R54, 0x10, R55.reuse ;  /* 0x0000001036219819 */ /* 0x100fe40000001237 */
[----:B------:R-:W-:Y:S02]  /*6780*/  IADD3 R0, R2, R0, R116 ;  /* 0x0000000002007210 */ /* 0x000fe40007ffe074 */
[----:B------:R-:W-:Y:S01]  /*6790*/  @!P1 SHF.R.U32.HI R37, RZ, 0x10, R55 ;  /* 0x00000010ff259819 */ /* 0x000fe20000011637 */
[----:B------:R-:W-:Y:S01]  /*67a0*/  @!P1 HADD2.F32 R33, -RZ, R33.H0_H0 ;  /* 0x20000021ff219230 */ /* 0x000fe20000004100 */
[--C-:B------:R-:W-:Y:S01]  /*67b0*/  @!P1 SHF.R.U64 R2, R16, 0x10, R17.reuse ;  /* 0x0000001010029819 */ /* 0x100fe20000001211 */
[----:B------:R-:W-:Y:S01]  /*67c0*/  IMAD.SHL.U32 R40, R0, 0x2, RZ ;  /* 0x0000000200287824 */ /* 0x000fe200078e00ff */
[----:B------:R-:W-:Y:S01]  /*67d0*/  @!P1 SHF.R.U32.HI R0, RZ, 0x10, R17 ;  /* 0x00000010ff009819 */ /* 0x000fe20000011611 */
[----:B-----5:R-:W-:Y:S01]  /*67e0*/  @!P1 IMAD.MOV.U32 R4, RZ, RZ, R21 ;  /* 0x000000ffff049224 */ /* 0x020fe200078e0015 */
[----:B------:R-:W-:Y:S01]  /*67f0*/  @!P1 HADD2.F32 R37, -RZ, R37.H0_H0 ;  /* 0x20000025ff259230 */ /* 0x000fe20000004100 */
[----:B------:R-:W-:Y:S01]  /*6800*/  ISETP.GE.AND P0, PT, R39, c[0x0][0x1d4], PT ;  /* 0x0000750027007a0c */ /* 0x000fe20003f06270 */
[----:B------:R-:W-:Y:S01]  /*6810*/  @!P1 HADD2.F32 R2, -RZ, R2.H0_H0 ;  /* 0x20000002ff029230 */ /* 0x000fe20000004100 */
[----:B------:R-:W1:Y:S01]  /*6820*/  LDS.128 R40, [R40+0x8100] ;  /* 0x0081000028287984 */ /* 0x000e620000000c00 */
[----:B------:R-:W-:Y:S02]  /*6830*/  @!P1 HADD2.F32 R7, -RZ, R4.H0_H0 ;  /* 0x20000004ff079230 */ /* 0x000fe40000004100 */
[----:B------:R-:W-:Y:S01]  /*6840*/  @!P1 HADD2.F32 R0, -RZ, R0.H0_H0 ;  /* 0x20000000ff009230 */ /* 0x000fe20000004100 */
[----:B-1----:R-:W-:Y:S01]  /*6850*/  @!P1 IMAD.MOV.U32 R38, RZ, RZ, R42 ;  /* 0x000000ffff269224 */ /* 0x002fe200078e002a */
[----:B------:R-:W-:Y:S02]  /*6860*/  @!P1 MOV R16, R41 ;  /* 0x0000002900109202 */ /* 0x000fe40000000f00 */
[----:B------:R-:W-:Y:S02]  /*6870*/  @!P1 MOV R17, R40 ;  /* 0x0000002800119202 */ /* 0x000fe40000000f00 */
[----:B------:R-:W-:Y:S01]  /*6880*/  @!P1 HADD2.F32 R30, -RZ, R38.H0_H0 ;  /* 0x20000026ff1e9230 */ /* 0x000fe20000004100 */
[----:B------:R-:W-:Y:S01]  /*6890*/  @!P1 MOV R32, R43 ;  /* 0x0000002b00209202 */ /* 0x000fe20000000f00 */
[--C-:B------:R-:W-:Y:S02]  /*68a0*/  @!P1 HADD2.F32 R26, -RZ, R16.reuse.H0_H0 ;  /* 0x20000010ff1a9230 */ /* 0x100fe40000004100 */
[--C-:B------:R-:W-:Y:S02]  /*68b0*/  @!P1 HADD2.F32 R18, -RZ, R17.reuse.H0_H0 ;  /* 0x20000011ff129230 */ /* 0x100fe40000004100 */
[----:B------:R-:W-:Y:S01]  /*68c0*/  @!P1 HADD2.F32 R28, -RZ, R16.H1_H1 ;  /* 0x30000010ff1c9230 */ /* 0x000fe20000004100 */
[-C--:B------:R-:W-:Y:S01]  /*68d0*/  @!P1 FMUL.FTZ R46, R26, R3.reuse ;  /* 0x000000031a2e9220 */ /* 0x080fe20000410000 */
[----:B------:R-:W-:Y:S01]  /*68e0*/  @!P1 HADD2.F32 R16, -RZ, R4.H1_H1 ;  /* 0x30000004ff109230 */ /* 0x000fe20000004100 */
[C---:B------:R-:W-:Y:S01]  /*68f0*/  @!P1 FMUL.FTZ R3, R7.reuse, R3 ;  /* 0x0000000307039220 */ /* 0x040fe20000410000 */
[----:B------:R-:W-:Y:S01]  /*6900*/  @!P1 HADD2.F32 R24, -RZ, R17.H1_H1 ;  /* 0x30000011ff189230 */ /* 0x000fe20000004100 */
[----:B------:R-:W-:Y:S01]  /*6910*/  @!P1 FFMA.FTZ R46, R7, R27, -R46 ;  /* 0x0000001b072e9223 */ /* 0x000fe2000001082e */
[--C-:B------:R-:W-:Y:S01]  /*6920*/  @!P1 HADD2.F32 R34, -RZ, R32.reuse.H0_H0 ;  /* 0x20000020ff229230 */ /* 0x100fe20000004100 */
[----:B------:R-:W-:Y:S01]  /*6930*/  @!P1 IMAD.MOV.U32 R7, RZ, RZ, R20 ;  /* 0x000000ffff079224 */ /* 0x000fe200078e0014 */
[----:B------:R-:W-:Y:S01]  /*6940*/  @!P1 HADD2.F32 R36, -RZ, R32.H1_H1 ;  /* 0x30000020ff249230 */ /* 0x000fe20000004100 */
[----:B------:R-:W-:Y:S01]  /*6950*/  @!P1 FMUL.FTZ R50, R18, R8 ;  /* 0x0000000812329220 */ /* 0x000fe20000410000 */
[----:B------:R-:W-:Y:S01]  /*6960*/  @!P1 HADD2.F32 R32, -RZ, R38.H1_H1 ;  /* 0x30000026ff209230 */ /* 0x000fe20000004100 */
[-C--:B------:R-:W-:Y:S01]  /*6970*/  @!P1 FMUL.FTZ R47, R28, R0.reuse ;  /* 0x000000001c2f9220 */ /* 0x080fe20000410000 */
[--C-:B------:R-:W-:Y:S01]  /*6980*/  @!P1 HADD2.F32 R15, -RZ, R7.reuse.H0_H0 ;  /* 0x20000007ff0f9230 */ /* 0x100fe20000004100 */
[C---:B------:R-:W-:Y:S01]  /*6990*/  @!P1 FMUL.FTZ R4, R16.reuse, R0 ;  /* 0x0000000010049220 */ /* 0x040fe20000410000 */
[----:B------:R-:W-:Y:S01]  /*69a0*/  @!P1 HADD2.F32 R7, -RZ, R7.H1_H1 ;  /* 0x30000007ff079230 */ /* 0x000fe20000004100 */
[----:B------:R-:W-:Y:S02]  /*69b0*/  @!P1 FFMA.FTZ R47, R16, R29, -R47 ;  /* 0x0000001d102f9223 */ /* 0x000fe4000001082f */
[C---:B------:R-:W-:Y:S01]  /*69c0*/  @!P1 FMUL.FTZ R0, R15.reuse, R8 ;  /* 0x000000080f009220 */ /* 0x040fe20000410000 */
[--C-:B------:R-:W-:Y:S01]  /*69d0*/  @!P1 HADD2.F32 R8, -RZ, R14.reuse.H1_H1 ;  /* 0x3000000eff089230 */ /* 0x100fe20000004100 */
[----:B------:R-:W-:Y:S01]  /*69e0*/  @!P1 FFMA.FTZ R50, R15, R19, -R50 ;  /* 0x000000130f329223 */ /* 0x000fe20000010832 */
[----:B------:R-:W-:Y:S01]  /*69f0*/  @!P1 F2FP.PACK_AB R46, R47, R46 ;  /* 0x0000002e2f2e923e */ /* 0x000fe200000000ff */
[----:B------:R-:W-:Y:S01]  /*6a00*/  @!P1 IMAD.MOV.U32 R15, RZ, RZ, R23 ;  /* 0x000000ffff0f9224 */ /* 0x000fe200078e0017 */
[----:B------:R-:W-:Y:S01]  /*6a10*/  @!P1 HADD2.F32 R14, -RZ, R14.H0_H0 ;  /* 0x2000000eff0e9230 */ /* 0x000fe20000004100 */
[----:B------:R-:W-:Y:S01]  /*6a20*/  @!P1 FMUL.FTZ R52, R24, R2 ;  /* 0x0000000218349220 */ /* 0x000fe20000410000 */
[----:B------:R-:W-:Y:S01]  /*6a30*/  @!P1 MOV R21, R46 ;  /* 0x0000002e00159202 */ /* 0x000fe20000000f00 */
[----:B------:R-:W-:Y:S01]  /*6a40*/  @!P1 FMUL.FTZ R53, R34, R8 ;  /* 0x0000000822359220 */ /* 0x000fe20000410000 */
[--C-:B------:R-:W-:Y:S01]  /*6a50*/  @!P1 HADD2.F32 R16, -RZ, R15.reuse.H0_H0 ;  /* 0x2000000fff109230 */ /* 0x100fe20000004100 */
[C---:B------:R-:W-:Y:S01]  /*6a60*/  @!P1 FMUL.FTZ R2, R7.reuse, R2 ;  /* 0x0000000207029220 */ /* 0x040fe20000410000 */
[----:B------:R-:W-:Y:S01]  /*6a70*/  @!P1 HADD2.F32 R15, -RZ, R15.H1_H1 ;  /* 0x3000000fff0f9230 */ /* 0x000fe20000004100 */
[----:B------:R-:W-:Y:S02]  /*6a80*/  @!P1 FFMA.FTZ R52, R7, R25, -R52 ;  /* 0x0000001907349223 */ /* 0x000fe40000010834 */
[C---:B------:R-:W-:Y:S01]  /*6a90*/  @!P1 FMUL.FTZ R7, R16.reuse, R8 ;  /* 0x0000000810079220 */ /* 0x040fe20000410000 */
[----:B------:R-:W-:Y:S01]  /*6aa0*/  @!P1 HADD2.F32 R8, -RZ, R5.H0_H0 ;  /* 0x20000005ff089230 */ /* 0x000fe20000004100 */
[----:B------:R-:W-:Y:S01]  /*6ab0*/  @!P1 FFMA.FTZ R53, R16, R35, -R53 ;  /* 0x0000002310359223 */ /* 0x000fe20000010835 */
[----:B------:R-:W-:Y:S01]  /*6ac0*/  @!P1 MOV R5, R22 ;  /* 0x0000001600059202 */ /* 0x000fe20000000f00 */
[----:B------:R-:W-:Y:S01]  /*6ad0*/  @!P1 FMUL.FTZ R51, R30, R14 ;  /* 0x0000000e1e339220 */ /* 0x000fe20000410000 */
[----:B------:R-:W-:Y:S01]  /*6ae0*/  @!P1 F2FP.PACK_AB R50, R52, R50 ;  /* 0x000000323432923e */ /* 0x000fe200000000ff */
[----:B------:R-:W-:Y:S02]  /*6af0*/  @!P1 FMUL.FTZ R38, R32, R6 ;  /* 0x0000000620269220 */ /* 0x000fe40000410000 */
[----:B------:R-:W-:Y:S01]  /*6b00*/  @!P1 FFMA.FTZ R0, R18, R19, R0 ;  /* 0x0000001312009223 */ /* 0x000fe20000010000 */
[--C-:B------:R-:W-:Y:S01]  /*6b10*/  @!P1 HADD2.F32 R17, -RZ, R5.reuse.H0_H0 ;  /* 0x20000005ff119230 */ /* 0x100fe20000004100 */
[----:B------:R-:W-:Y:S01]  /*6b20*/  @!P1 FFMA.FTZ R2, R24, R25, R2 ;  /* 0x0000001918029223 */ /* 0x000fe20000010002 */
[----:B------:R-:W-:Y:S01]  /*6b30*/  @!P1 HADD2.F32 R16, -RZ, R5.H1_H1 ;  /* 0x30000005ff109230 */ /* 0x000fe20000004100 */
[----:B------:R-:W-:Y:S01]  /*6b40*/  @!P1 FFMA.FTZ R3, R26, R27, R3 ;  /* 0x0000001b1a039223 */ /* 0x000fe20000010003 */
[----:B------:R-:W-:Y:S01]  /*6b50*/  @!P1 MOV R20, R50 ;  /* 0x0000003200149202 */ /* 0x000fe20000000f00 */
[C---:B------:R-:W-:Y:S01]  /*6b60*/  @!P1 FMUL.FTZ R5, R17.reuse, R14 ;  /* 0x0000000e11059220 */ /* 0x040fe20000410000 */
[----:B------:R-:W-:Y:S01]  /*6b70*/  @!P1 F2FP.PACK_AB R0, R2, R0 ;  /* 0x000000000200923e */ /* 0x000fe200000000ff */
[----:B------:R-:W-:Y:S02]  /*6b80*/  @!P1 FMUL.FTZ R14, R36, R8 ;  /* 0x00000008240e9220 */ /* 0x000fe40000410000 */
[----:B------:R-:W-:Y:S01]  /*6b90*/  @!P1 FFMA.FTZ R17, R17, R31, -R51 ;  /* 0x0000001f11119223 */ /* 0x000fe20000010833 */
[----:B------:R-:W-:Y:S01]  /*6ba0*/  @!P1 MOV R40, R0 ;  /* 0x0000000000289202 */ /* 0x000fe20000000f00 */
[C---:B------:R-:W-:Y:S02]  /*6bb0*/  @!P1 FFMA.FTZ R38, R16.reuse, R33, -R38 ;  /* 0x0000002110269223 */ /* 0x040fe40000010826 */
[C---:B------:R-:W-:Y:S02]  /*6bc0*/  @!P1 FFMA.FTZ R14, R15.reuse, R37, -R14 ;  /* 0x000000250f0e9223 */ /* 0x040fe4000001080e */
[----:B------:R-:W-:Y:S01]  /*6bd0*/  @!P1 FMUL.FTZ R6, R16, R6 ;  /* 0x0000000610069220 */ /* 0x000fe20000410000 */
[----:B------:R-:W-:Y:S01]  /*6be0*/  @!P1 F2FP.PACK_AB R17, R38, R17 ;  /* 0x000000112611923e */ /* 0x000fe200000000ff */
[----:B------:R-:W-:Y:S01]  /*6bf0*/  @!P1 FFMA.FTZ R4, R28, R29, R4 ;  /* 0x0000001d1c049223 */ /* 0x000fe20000010004 */
[----:B------:R-:W-:Y:S01]  /*6c00*/  @!P1 F2FP.PACK_AB R14, R14, R53 ;  /* 0x000000350e0e923e */ /* 0x000fe200000000ff */
[----:B------:R-:W-:Y:S02]  /*6c10*/  @!P1 FFMA.FTZ R5, R30, R31, R5 ;  /* 0x0000001f1e059223 */ /* 0x000fe40000010005 */
[----:B------:R-:W-:Y:S01]  /*6c20*/  @!P1 IMAD.MOV.U32 R22, RZ, RZ, R17 ;  /* 0x000000ffff169224 */ /* 0x000fe200078e0011 */
[----:B------:R-:W-:Y:S01]  /*6c30*/  @!P1 MOV R23, R14 ;  /* 0x0000000e00179202 */ /* 0x000fe20000000f00 */
[----:B------:R-:W-:Y:S01]  /*6c40*/  @!P1 FMUL.FTZ R8, R15, R8 ;  /* 0x000000080f089220 */ /* 0x000fe20000410000 */
[----:B------:R-:W-:Y:S01]  /*6c50*/  @!P1 F2FP.PACK_AB R3, R4, R3 ;  /* 0x000000030403923e */ /* 0x000fe200000000ff */
[----:B------:R-:W-:Y:S02]  /*6c60*/  @!P1 FFMA.FTZ R6, R32, R33, R6 ;  /* 0x0000002120069223 */ /* 0x000fe40000010006 */
[----:B------:R1:W-:Y:S01]  /*6c70*/  ST.E.128 [R48.64], R20 ;  /* 0x0000001430007985 */ /* 0x0003e2000c101d14 */
[----:B------:R-:W-:Y:S02]  /*6c80*/  @!P1 FFMA.FTZ R7, R34, R35, R7 ;  /* 0x0000002322079223 */ /* 0x000fe40000010007 */
[----:B------:R-:W-:Y:S01]  /*6c90*/  @!P1 F2FP.PACK_AB R5, R6, R5 ;  /* 0x000000050605923e */ /* 0x000fe200000000ff */
[----:B------:R-:W-:Y:S02]  /*6ca0*/  @!P1 FFMA.FTZ R8, R36, R37, R8 ;  /* 0x0000002524089223 */ /* 0x000fe40000010008 */
[----:B------:R-:W-:Y:S01]  /*6cb0*/  @!P1 IMAD.MOV.U32 R41, RZ, RZ, R3 ;  /* 0x000000ffff299224 */ /* 0x000fe200078e0003 */
[----:B------:R-:W-:Y:S02]  /*6cc0*/  @!P1 MOV R42, R5 ;  /* 0x00000005002a9202 */ /* 0x000fe40000000f00 */
[----:B------:R-:W-:Y:S04]  /*6cd0*/  @!P1 F2FP.PACK_AB R7, R8, R7 ;  /* 0x000000070807923e */ /* 0x000fe800000000ff */
[----:B------:R-:W-:Y:S01]  /*6ce0*/  @!P1 MOV R43, R7 ;  /* 0x00000007002b9202 */ /* 0x000fe20000000f00 */
[----:B------:R-:W-:-:S05]  /*6cf0*/  @P0 BRA `(.L_x_83) ;  /* 0x0000046000000947 */ /* 0x000fca0003800000 */
[C---:B------:R-:W-:Y:S04]  /*6d00*/  LEA R2, P0, R39.reuse, R44, 0x1 ;  /* 0x0000002c27027211 */ /* 0x040fe800078008ff */
[----:B------:R-:W-:Y:S05]  /*6d10*/  LEA.HI.X.SX32 R3, R39, R45, 0x1, P0 ;  /* 0x0000002d27037211 */ /* 0x000fea00000f0eff */
[----:B------:R3:W-:Y:S01]  /*6d20*/  ST.E.128 [R2.64], R40 ;  /* 0x0000002802007985 */ /* 0x0007e2000c101d14 */
[----:B------:R-:W-:-:S05]  /*6d30*/  BRA `(.L_x_83) ;  /* 0x0000042000007947 */ /* 0x000fca0003800000 */
.L_x_61:
[----:B------:R1:W2:Y:S01]  /*6d40*/  SHFL.IDX PT, R3, R141, RZ, 0x181f ;  /* 0x00181fff8d037589 */ /* 0x0002a200000e0000 */
[----:B------:R-:W-:Y:S01]  /*6d50*/  IADD3 R75, -R79, UR16, RZ ;  /* 0x000000104f4b7c10 */ /* 0x000fe2000fffe1ff */
[----:B------:R-:W-:Y:S02]  /*6d60*/  BSSY B0, `(.L_x_92) ;  /* 0x0000011000007945 */ /* 0x000fe40003800000 */
[----:B------:R1:W3:Y:S01]  /*6d70*/  SHFL.IDX PT, R2, R162, RZ, 0x181f ;  /* 0x00181fffa2027589 */ /* 0x0002e200000e0000 */
[----:B------:R-:W-:Y:S05]  /*6d80*/  IMNMX R75, R75, 0x80, PT ;  /* 0x000000804b4b7817 */ /* 0x000fea0003800200 */
[----:B------:R-:W-:Y:S05]  /*6d90*/  IMAD.IADD R0, R75, 0x1, -R137 ;  /* 0x000000014b007824 */ /* 0x000fea00078e0a89 */
[----:B------:R-:W-:Y:S11]  /*6da0*/  ISETP.GE.AND P0, PT, R0, 0x1, PT ;  /* 0x000000010000780c */ /* 0x000ff60003f06270 */
[----:B------:R-:W-:Y:S02]  /*6db0*/  @!UPT UIADD3 URZ, URZ, URZ, URZ ;  /* 0x0000003f3f3ff290 */ /* 0x000fe4000fffe03f */
[----:B------:R-:W-:-:S05]  /*6dc0*/  @!P0 BRA `(.L_x_93) ;  /* 0x000000a000008947 */ /* 0x000fca0003800000 */
[----:B-123--:R-:W1:Y:S01]  /*6dd0*/  @!P5 LDS.128 R4, [R132+0x8100] ;  /* 0x008100008404d984 */ /* 0x00ee620000000c00 */
[CC--:B------:R-:W-:Y:S04]  /*6de0*/  @!P5 LEA R14, P0, R10.reuse, R2.reuse, 0x1 ;  /* 0x000000020a0ed211 */ /* 0x0c0fe800078008ff */
[-C--:B------:R-:W-:Y:S02]  /*6df0*/  @!P5 LEA.HI.X R15, R10, R3.reuse, R11, 0x1, P0 ;  /* 0x000000030a0fd211 */ /* 0x080fe400000f0c0b */
[----:B------:R-:W-:Y:S11]  /*6e00*/  ISETP.GE.AND P0, PT, R136, c[0x0][0x1d4], PT ;  /* 0x0000750088007a0c */ /* 0x000ff60003f06270 */
[----:B------:R-:W-:Y:S02]  /*6e10*/  @!UPT UIADD3 URZ, URZ, URZ, URZ ;  /* 0x0000003f3f3ff290 */ /* 0x000fe4000fffe03f */
[C---:B------:R-:W-:Y:S04]  /*6e20*/  @!P0 LEA R2, P1, R129.reuse, R2, 0x1 ;  /* 0x0000000281028211 */ /* 0x040fe800078208ff */
[----:B------:R-:W-:Y:S01]  /*6e30*/  @!P0 LEA.HI.X R3, R129, R3, R109, 0x1, P1 ;  /* 0x0000000381038211 */ /* 0x000fe200008f0c6d */
[----:B-1----:R-:W-:Y:S04]  /*6e40*/  @!P5 ST.E.128 [R14.64], R4 ;  /* 0x000000040e00d985 */ /* 0x002fe8000c101d14 */
[----:B------:R-:W1:Y:S04]  /*6e50*/  @!P0 LDS.128 R4, [R132+0xc100] ;  /* 0x00c1000084048984 */ /* 0x000e680000000c00 */
[----:B-1----:R1:W-:Y:S02]  /*6e60*/  @!P0 ST.E.128 [R2.64], R4 ;  /* 0x0000000402008985 */ /* 0x0023e4000c101d14 */
.L_x_93:
[----:B-123--:R-:W-:Y:S05]  /*6e70*/  BSYNC B0 ;  /* 0x0000000000007941 */ /* 0x00efea0003800000 */
.L_x_92:
[----:B------:R1:W2:Y:S01]  /*6e80*/  SHFL.IDX PT, R3, R141, 0x1, 0x181f ;  /* 0x00381f008d037f89 */ /* 0x0002a200000e0000 */
[----:B------:R-:W-:Y:S01]  /*6e90*/  ISETP.GE.AND P0, PT, R0, 0x21, PT ;  /* 0x000000210000780c */ /* 0x000fe20003f06270 */
[----:B------:R-:W-:Y:S02]  /*6ea0*/  BSSY B0, `(.L_x_94) ;  /* 0x000000d000007945 */ /* 0x000fe40003800000 */
[----:B------:R1:W3:Y:S10]  /*6eb0*/  SHFL.IDX PT, R2, R162, 0x1, 0x181f ;  /* 0x00381f00a2027f89 */ /* 0x0002f400000e0000 */
[----:B------:R-:W-:-:S05]  /*6ec0*/  @!P0 BRA `(.L_x_95) ;  /* 0x000000a000008947 */ /* 0x000fca0003800000 */
[----:B------:R-:W4:Y:S01]  /*6ed0*/  @!P5 LDS.128 R4, [R132+0x9100] ;  /* 0x009100008404d984 */ /* 0x000f220000000c00 */
[CC--:B---3--:R-:W-:Y:S04]  /*6ee0*/  @!P5 LEA R14, P0, R10.reuse, R2.reuse, 0x1 ;  /* 0x000000020a0ed211 */ /* 0x0c8fe800078008ff */
[-C--:B--2---:R-:W-:Y:S02]  /*6ef0*/  @!P5 LEA.HI.X R15, R10, R3.reuse, R11, 0x1, P0 ;  /* 0x000000030a0fd211 */ /* 0x084fe400000f0c0b */
[----:B------:R-:W-:Y:S11]  /*6f00*/  ISETP.GE.AND P0, PT, R136, c[0x0][0x1d4], PT ;  /* 0x0000750088007a0c */ /* 0x000ff60003f06270 */
[----:B------:R-:W-:Y:S02]  /*6f10*/  @!UPT UIADD3 URZ, URZ, URZ, URZ ;  /* 0x0000003f3f3ff290 */ /* 0x000fe4000fffe03f */
[C---:B------:R-:W-:Y:S04]  /*6f20*/  @!P0 LEA R2, P1, R129.reuse, R2, 0x1 ;  /* 0x0000000281028211 */ /* 0x040fe800078208ff */
[----:B------:R-:W-:Y:S01]  /*6f30*/  @!P0 LEA.HI.X R3, R129, R3, R109, 0x1, P1 ;  /* 0x0000000381038211 */ /* 0x000fe200008f0c6d */
[----:B----4-:R-:W-:Y:S04]  /*6f40*/  @!P5 ST.E.128 [R14.64], R4 ;  /* 0x000000040e00d985 */ /* 0x010fe8000c101d14 */
[----:B------:R-:W2:Y:S04]  /*6f50*/  @!P0 LDS.128 R4, [R132+0xd100] ;  /* 0x00d1000084048984 */ /* 0x000ea80000000c00 */
[----:B--2---:R2:W-:Y:S02]  /*6f60*/  @!P0 ST.E.128 [R2.64], R4 ;  /* 0x0000000402008985 */ /* 0x0045e4000c101d14 */
.L_x_95:
[----:B------:R-:W-:Y:S05]  /*6f70*/  BSYNC B0 ;  /* 0x0000000000007941 */ /* 0x000fea0003800000 */
.L_x_94:
[----:B--2---:R2:W4:Y:S01]  /*6f80*/  SHFL.IDX PT, R3, R141, 0x2, 0x181f ;  /* 0x00581f008d037f89 */ /* 0x00452200000e0000 */
[----:B------:R-:W-:Y:S01]  /*6f90*/  ISETP.GE.AND P0, PT, R0, 0x41, PT ;  /* 0x000000410000780c */ /* 0x000fe20003f06270 */
[----:B------:R-:W-:Y:S02]  /*6fa0*/  BSSY B0, `(.L_x_96) ;  /* 0x000000d000007945 */ /* 0x000fe40003800000 */
[----:B---3--:R2:W3:Y:S10]  /*6fb0*/  SHFL.IDX PT, R2, R162, 0x2, 0x181f ;  /* 0x00581f00a2027f89 */ /* 0x0084f400000e0000 */
[----:B------:R-:W-:-:S05]  /*6fc0*/  @!P0 BRA `(.L_x_97) ;  /* 0x000000a000008947 */ /* 0x000fca0003800000 */
[----:B------:R-:W5:Y:S01]  /*6fd0*/  @!P5 LDS.128 R4, [R132+0xa100] ;  /* 0x00a100008404d984 */ /* 0x000f620000000c00 */
[CC--:B---3--:R-:W-:Y:S04]  /*6fe0*/  @!P5 LEA R14, P0, R10.reuse, R2.reuse, 0x1 ;  /* 0x000000020a0ed211 */ /* 0x0c8fe800078008ff */
[-C--:B----4-:R-:W-:Y:S02]  /*6ff0*/  @!P5 LEA.HI.X R15, R10, R3.reuse, R11, 0x1, P0 ;  /* 0x000000030a0fd211 */ /* 0x090fe400000f0c0b */
[----:B------:R-:W-:Y:S11]  /*7000*/  ISETP.GE.AND P0, PT, R136, c[0x0][0x1d4], PT ;  /* 0x0000750088007a0c */ /* 0x000ff60003f06270 */
[----:B------:R-:W-:Y:S02]  /*7010*/  @!UPT UIADD3 URZ, URZ, URZ, URZ ;  /* 0x0000003f3f3ff290 */ /* 0x000fe4000fffe03f */
[C---:B------:R-:W-:Y:S04]  /*7020*/  @!P0 LEA R2, P1, R129.reuse, R2, 0x1 ;  /* 0x0000000281028211 */ /* 0x040fe800078208ff */
[----:B------:R-:W-:Y:S01]  /*7030*/  @!P0 LEA.HI.X R3, R129, R3, R109, 0x1, P1 ;  /* 0x0000000381038211 */ /* 0x000fe200008f0c6d */
[----:B-----5:R-:W-:Y:S04]  /*7040*/  @!P5 ST.E.128 [R14.64], R4 ;  /* 0x000000040e00d985 */ /* 0x020fe8000c101d14 */
[----:B------:R-:W3:Y:S04]  /*7050*/  @!P0 LDS.128 R4, [R132+0xe100] ;  /* 0x00e1000084048984 */ /* 0x000ee80000000c00 */
[----:B---3--:R3:W-:Y:S02]  /*7060*/  @!P0 ST.E.128 [R2.64], R4 ;  /* 0x0000000402008985 */ /* 0x0087e4000c101d14 */
.L_x_97:
[----:B------:R-:W-:Y:S05]  /*7070*/  BSYNC B0 ;  /* 0x0000000000007941 */ /* 0x000fea0003800000 */
.L_x_96:
[----:B-12---:R-:W1:Y:S01]  /*7080*/  SHFL.IDX PT, R141, R141, 0x3, 0x181f ;  /* 0x00781f008d8d7f89 */ /* 0x006e6200000e0000 */
[----:B------:R-:W-:Y:S03]  /*7090*/  ISETP.GE.AND P0, PT, R0, 0x61, PT ;  /* 0x000000610000780c */ /* 0x000fe60003f06270 */
[----:B------:R-:W2:Y:S10]  /*70a0*/  SHFL.IDX PT, R162, R162, 0x3, 0x181f ;  /* 0x00781f00a2a27f89 */ /* 0x000eb400000e0000 */
[----:B------:R-:W-:-:S05]  /*70b0*/  @!P0 BRA `(.L_x_83) ;  /* 0x000000a000008947 */ /* 0x000fca0003800000 */
[----:B---3--:R-:W3:Y:S01]  /*70c0*/  @!P5 LDS.128 R4, [R132+0xb100] ;  /* 0x00b100008404d984 */ /* 0x008ee20000000c00 */
[CC--:B--2---:R-:W-:Y:S04]  /*70d0*/  @!P5 LEA R2, P0, R10.reuse, R162.reuse, 0x1 ;  /* 0x000000a20a02d211 */ /* 0x0c4fe800078008ff */
[-C--:B-1--4-:R-:W-:Y:S02]  /*70e0*/  @!P5 LEA.HI.X R3, R10, R141.reuse, R11, 0x1, P0 ;  /* 0x0000008d0a03d211 */ /* 0x092fe400000f0c0b */
[----:B------:R-:W-:Y:S11]  /*70f0*/  ISETP.GE.AND P0, PT, R136, c[0x0][0x1d4], PT ;  /* 0x0000750088007a0c */ /* 0x000ff60003f06270 */
[----:B------:R-:W-:Y:S02]  /*7100*/  @!UPT UIADD3 URZ, URZ, URZ, URZ ;  /* 0x0000003f3f3ff290 */ /* 0x000fe4000fffe03f */
[C---:B------:R-:W-:Y:S04]  /*7110*/  @!P0 LEA R162, P1, R129.reuse, R162, 0x1 ;  /* 0x000000a281a28211 */ /* 0x040fe800078208ff */
[----:B------:R-:W-:Y:S01]  /*7120*/  @!P0 LEA.HI.X R163, R129, R141, R109, 0x1, P1 ;  /* 0x0000008d81a38211 */ /* 0x000fe200008f0c6d */
[----:B---3--:R-:W-:Y:S04]  /*7130*/  @!P5 ST.E.128 [R2.64], R4 ;  /* 0x000000040200d985 */ /* 0x008fe8000c101d14 */
[----:B------:R-:W1:Y:S04]  /*7140*/  @!P0 LDS.128 R4, [R132+0xf100] ;  /* 0x00f1000084048984 */ /* 0x000e680000000c00 */
[----:B-1----:R1:W-:Y:S02]  /*7150*/  @!P0 ST.E.128 [R162.64], R4 ;  /* 0x00000004a2008985 */ /* 0x0023e4000c101d14 */
.L_x_83:
[----:B------:R-:W-:Y:S05]  /*7160*/  BSYNC B2 ;  /* 0x0000000000027941 */ /* 0x000fea0003800000 */
.L_x_60:
[----:B------:R-:W-:Y:S01]  /*7170*/  IMAD.IADD R79, R83, 0x1, -R79 ;  /* 0x00000001534f7824 */ /* 0x000fe200078e0a4f */
[----:B------:R-:W-:Y:S01]  /*7180*/  LEA R14, P0, R131, R154, 0x7 ;  /* 0x0000009a830e7211 */ /* 0x000fe200078038ff */
[----:B------:R-:W-:Y:S01]  /*7190*/  BSSY B0, `(.L_x_98) ;  /* 0x0000057000007945 */ /* 0x000fe20003800000 */
[----:B------:R-:W-:Y:S02]  /*71a0*/  ISETP.NE.AND P6, PT, R139, RZ, PT ;  /* 0x000000ff8b00720c */ /* 0x000fe40003fc5270 */
[C---:B------:R-:W-:Y:S02]  /*71b0*/  ISETP.GE.AND P2, PT, R79.reuse, 0x21, PT ;  /* 0x000000214f00780c */ /* 0x040fe40003f46270 */
[----:B------:R-:W-:Y:S02]  /*71c0*/  ISETP.GE.AND P1, PT, R79, 0x41, PT ;  /* 0x000000414f00780c */ /* 0x000fe40003f26270 */
[----:B------:R-:W-:Y:S02]  /*71d0*/  LEA.HI.X.SX32 R15, R131, R155, 0x7, P0 ;  /* 0x0000009b830f7211 */ /* 0x000fe400000f3eff */
[----:B------:R-:W-:Y:S07]  /*71e0*/  IADD3 R75, -R137, R75, RZ ;  /* 0x0000004b894b7210 */ /* 0x000fee0007ffe1ff */
[----:B-1----:R-:W-:Y:S01]  /*71f0*/  @P2 IMAD.MOV.U32 R18, RZ, RZ, R146 ;  /* 0x000000ffff122224 */ /* 0x002fe200078e0092 */
[C---:B---3--:R-:W-:Y:S02]  /*7200*/  @P2 IADD3 R2, P0, R14.reuse, 0x20, RZ ;  /* 0x000000200e022810 */ /* 0x048fe40007f1e0ff */
[-C--:B------:R-:W-:Y:S03]  /*7210*/  @P2 MOV R19, R82.reuse ;  /* 0x0000005200132202 */ /* 0x080fe60000000f00 */
[----:B------:R-:W-:Y:S01]  /*7220*/  @P2 IMAD.X R0, RZ, RZ, R15, P0 ;  /* 0x000000ffff002224 */ /* 0x000fe200000e060f */
[----:B------:R-:W-:Y:S01]  /*7230*/  @P1 IADD3 R4, P0, R14, 0x40, RZ ;  /* 0x000000400e041810 */ /* 0x000fe20007f1e0ff */
[----:B------:R-:W-:Y:S03]  /*7240*/  @P2 IMAD.WIDE.U32 R18, R2, c[0x0][0x258], R18 ;  /* 0x0000960002122a25 */ /* 0x000fe600078e0012 */
[----:B----4-:R-:W-:Y:S01]  /*7250*/  @P1 IADD3.X R3, RZ, R15, RZ, P0, !PT ;  /* 0x0000000fff031210 */ /* 0x010fe200007fe4ff */
[----:B------:R-:W-:Y:S01]  /*7260*/  @P2 IMAD R0, R0, c[0x0][0x258], RZ ;  /* 0x0000960000002a24 */ /* 0x000fe200078e02ff */
[----:B------:R-:W-:Y:S03]  /*7270*/  ISETP.GE.AND P0, PT, R79, 0x61, PT ;  /* 0x000000614f00780c */ /* 0x000fe60003f06270 */
[----:B------:R-:W-:Y:S02]  /*7280*/  @P2 IMAD R0, R2, c[0x0][0x25c], R0 ;  /* 0x0000970002002a24 */ /* 0x000fe400078e0200 */
[----:B------:R-:W-:Y:S02]  /*7290*/  @P1 IMAD R3, R3, c[0x0][0x258], RZ ;  /* 0x0000960003031a24 */ /* 0x000fe400078e02ff */
[----:B------:R-:W-:Y:S01]  /*72a0*/  @P2 IMAD.IADD R0, R19, 0x1, R0 ;  /* 0x0000000113002824 */ /* 0x000fe200078e0200 */
[-C--:B------:R-:W-:Y:S01]  /*72b0*/  @P1 MOV R19, R82.reuse ;  /* 0x0000005200131202 */ /* 0x080fe20000000f00 */
[----:B------:R-:W-:Y:S04]  /*72c0*/  @P1 IMAD R3, R4, c[0x0][0x25c], R3 ;  /* 0x0000970004031a24 */ /* 0x000fe800078e0203 */
[----:B------:R-:W-:Y:S05]  /*72d0*/  @P0 IADD3 R6, P3, R14, 0x60, RZ ;  /* 0x000000600e060810 */ /* 0x000fea0007f7e0ff */
[----:B------:R-:W-:Y:S01]  /*72e0*/  @P0 IMAD.X R5, RZ, RZ, R15, P3 ;  /* 0x000000ffff050224 */ /* 0x000fe200018e060f */
[----:B------:R-:W-:Y:S03]  /*72f0*/  ISETP.GE.AND P3, PT, R79, 0x1, PT ;  /* 0x000000014f00780c */ /* 0x000fe60003f66270 */
[----:B------:R-:W-:Y:S04]  /*7300*/  @P0 IMAD R5, R5, c[0x0][0x258], RZ ;  /* 0x0000960005050a24 */ /* 0x000fe800078e02ff */
[----:B------:R-:W-:Y:S06]  /*7310*/  @P0 IMAD R5, R6, c[0x0][0x25c], R5 ;  /* 0x0000970006050a24 */ /* 0x000fec00078e0205 */
[----:B------:R-:W-:Y:S01]  /*7320*/  @P3 MOV R17, R82 ;  /* 0x0000005200113202 */ /* 0x000fe20000000f00 */
[----:B------:R-:W-:Y:S02]  /*7330*/  @P3 IMAD R7, R15, c[0x0][0x258], RZ ;  /* 0x000096000f073a24 */ /* 0x000fe400078e02ff */
[----:B------:R-:W-:Y:S02]  /*7340*/  @P3 IMAD.MOV.U32 R16, RZ, RZ, R146 ;  /* 0x000000ffff103224 */ /* 0x000fe400078e0092 */
[C---:B------:R-:W-:Y:S02]  /*7350*/  @P3 IMAD R7, R14.reuse, c[0x0][0x25c], R7 ;  /* 0x000097000e073a24 */ /* 0x040fe400078e0207 */
[----:B------:R-:W-:Y:S04]  /*7360*/  @P3 IMAD.WIDE.U32 R16, R14, c[0x0][0x258], R16 ;  /* 0x000096000e103a25 */ /* 0x000fe800078e0010 */
[----:B------:R-:W-:Y:S01]  /*7370*/  @P3 IMAD.IADD R7, R17, 0x1, R7 ;  /* 0x0000000111073824 */ /* 0x000fe200078e0207 */
[C---:B------:R-:W-:Y:S04]  /*7380*/  @P3 LEA R14, P4, R16.reuse, c[0x0][0x250], 0x1 ;  /* 0x00009400100e3a11 */ /* 0x040fe800078808ff */
[----:B------:R-:W-:Y:S02]  /*7390*/  @P3 LEA.HI.X R15, R16, c[0x0][0x254], R7, 0x1, P4 ;  /* 0x00009500100f3a11 */ /* 0x000fe400020f0c07 */
[C---:B------:R-:W-:Y:S04]  /*73a0*/  @P2 LEA R16, P4, R18.reuse, c[0x0][0x250], 0x1 ;  /* 0x0000940012102a11 */ /* 0x040fe800078808ff */
[----:B------:R-:W-:Y:S01]  /*73b0*/  @P2 LEA.HI.X R17, R18, c[0x0][0x254], R0, 0x1, P4 ;  /* 0x0000950012112a11 */ /* 0x000fe200020f0c00 */
[----:B------:R-:W-:Y:S02]  /*73c0*/  @P1 IMAD.MOV.U32 R18, RZ, RZ, R146 ;  /* 0x000000ffff121224 */ /* 0x000fe400078e0092 */
[----:B------:R-:W-:Y:S02]  /*73d0*/  IMAD R0, R77, c[0x0][0x208], RZ ;  /* 0x000082004d007a24 */ /* 0x000fe400078e02ff */
[----:B------:R-:W-:Y:S04]  /*73e0*/  @P1 IMAD.WIDE.U32 R18, R4, c[0x0][0x258], R18 ;  /* 0x0000960004121a25 */ /* 0x000fe800078e0012 */
[----:B------:R-:W-:Y:S01]  /*73f0*/  @P1 IMAD.IADD R3, R19, 0x1, R3 ;  /* 0x0000000113031824 */ /* 0x000fe200078e0203 */
[----:B------:R-:W-:Y:S01]  /*7400*/  @P1 LEA R2, P4, R18, c[0x0][0x250], 0x1 ;  /* 0x0000940012021a11 */ /* 0x000fe200078808ff */
[----:B------:R-:W-:Y:S02]  /*7410*/  @P0 IMAD.MOV.U32 R19, RZ, RZ, R82 ;  /* 0x000000ffff130224 */ /* 0x000fe400078e0052 */
[----:B------:R-:W-:Y:S01]  /*7420*/  IMAD R0, R78, c[0x0][0x20c], R0 ;  /* 0x000083004e007a24 */ /* 0x000fe200078e0200 */
[----:B------:R-:W-:Y:S02]  /*7430*/  @P1 LEA.HI.X R3, R18, c[0x0][0x254], R3, 0x1, P4 ;  /* 0x0000950012031a11 */ /* 0x000fe400020f0c03 */
[----:B------:R-:W-:Y:S05]  /*7440*/  @P0 MOV R18, R146 ;  /* 0x0000009200120202 */ /* 0x000fea0000000f00 */
[----:B------:R-:W-:Y:S05]  /*7450*/  @P0 IMAD.WIDE.U32 R18, R6, c[0x0][0x258], R18 ;  /* 0x0000960006120a25 */ /* 0x000fea00078e0012 */
[C---:B------:R-:W-:Y:S02]  /*7460*/  @P0 LEA R4, P4, R18.reuse, c[0x0][0x250], 0x1 ;  /* 0x0000940012040a11 */ /* 0x040fe400078808ff */
[----:B------:R-:W-:Y:S04]  /*7470*/  @P0 IADD3 R5, R19, R5, RZ ;  /* 0x0000000513050210 */ /* 0x000fe80007ffe0ff */
[----:B------:R-:W-:Y:S02]  /*7480*/  @P0 LEA.HI.X R5, R18, c[0x0][0x254], R5, 0x1, P4 ;  /* 0x0000950012050a11 */ /* 0x000fe400020f0c05 */
[----:B------:R-:W-:Y:S11]  /*7490*/  ISETP.NE.AND P4, PT, R140, RZ, PT ;  /* 0x000000ff8c00720c */ /* 0x000ff60003f85270 */
[----:B------:R-:W-:Y:S02]  /*74a0*/  @!UPT UIADD3 URZ, URZ, URZ, URZ ;  /* 0x0000003f3f3ff290 */ /* 0x000fe4000fffe03f */
[----:B------:R-:W-:Y:S01]  /*74b0*/  @!PT LDS RZ, [RZ] ;  /* 0x00000000fffff984 */ /* 0x000fe20000000800 */
[----:B------:R-:W-:Y:S01]  /*74c0*/  @!PT LDS RZ, [RZ] ;  /* 0x00000000fffff984 */ /* 0x000fe20000000800 */
[----:B------:R-:W-:Y:S01]  /*74d0*/  @!PT LDS RZ, [RZ] ;  /* 0x00000000fffff984 */ /* 0x000fe20000000800 */
[----:B------:R1:W-:Y:S04]  /*74e0*/  @P3 LDGSTS.E.BYPASS.LTC128B.128 [R132+0x100], [R14.64], !P4 ;  /* 0x001000000e843fae */ /* 0x0003e8000e101d54 */
[----:B------:R1:W-:Y:S04]  /*74f0*/  @P3 LDGSTS.E.BYPASS.LTC128B.128 [R132+0x4100], [R14.64+0x80], !P6 ;  /* 0x041000800e843fae */ /* 0x0003e8000f101d54 */
[----:B------:R1:W-:Y:S04]  /*7500*/  @P2 LDGSTS.E.BYPASS.LTC128B.128 [R132+0x1100], [R16.64], !P4 ;  /* 0x0110000010842fae */ /* 0x0003e8000e101d54 */
[----:B------:R1:W-:Y:S04]  /*7510*/  @P2 LDGSTS.E.BYPASS.LTC128B.128 [R132+0x5100], [R16.64+0x80], !P6 ;  /* 0x0510008010842fae */ /* 0x0003e8000f101d54 */
[----:B------:R3:W-:Y:S04]  /*7520*/  @P1 LDGSTS.E.BYPASS.LTC128B.128 [R132+0x2100], [R2.64], !P4 ;  /* 0x0210000002841fae */ /* 0x0007e8000e101d54 */
[----:B------:R3:W-:Y:S04]  /*7530*/  @P1 LDGSTS.E.BYPASS.LTC128B.128 [R132+0x6100], [R2.64+0x80], !P6 ;  /* 0x0610008002841fae */ /* 0x0007e8000f101d54 */
[----:B------:R4:W-:Y:S04]  /*7540*/  @P0 LDGSTS.E.BYPASS.LTC128B.128 [R132+0x3100], [R4.64], !P4 ;  /* 0x0310000004840fae */ /* 0x0009e8000e101d54 */
[----:B------:R4:W-:Y:S04]  /*7550*/  @P0 LDGSTS.E.BYPASS.LTC128B.128 [R132+0x7100], [R4.64+0x80], !P6 ;  /* 0x0710008004840fae */ /* 0x0009e8000f101d54 */
[----:B------:R-:W0:Y:S01]  /*7560*/  LDGDEPBAR ;  /* 0x00000000000079af */ /* 0x000e220000000000 */
[----:B---3--:R-:W-:Y:S04]  /*7570*/  IMAD.WIDE.U32 R2, R78, c[0x0][0x208], RZ ;  /* 0x000082004e027a25 */ /* 0x008fe800078e00ff */
[----:B------:R-:W-:Y:S02]  /*7580*/  IMAD.IADD R3, R3, 0x1, R0 ;  /* 0x0000000103037824 */ /* 0x000fe400078e0200 */
[----:B------:R-:W-:Y:S02]  /*7590*/  IMAD R0, R76, c[0x0][0x218], RZ ;  /* 0x000086004c007a24 */ /* 0x000fe400078e02ff */
[----:B----4-:R-:W-:Y:S01]  /*75a0*/  IMAD.WIDE.U32 R4, R114, c[0x0][0x218], R2 ;  /* 0x0000860072047a25 */ /* 0x010fe200078e0002 */
[----:B------:R-:W-:Y:S04]  /*75b0*/  DEPBAR.LE SB0, 0x0 ;  /* 0x000080000000791a */ /* 0x000fe80000000000 */
[----:B------:R-:W-:Y:S01]  /*75c0*/  BAR.SYNC.DEFER_BLOCKING 0x0 ;  /* 0x0000000000007b1d */ /* 0x000fe20000010000 */
[----:B------:R-:W-:Y:S01]  /*75d0*/  IADD3 R3, P0, R4, UR34, RZ ;  /* 0x0000002204037c10 */ /* 0x000fe2000ff1e0ff */
[----:B------:R-:W-:Y:S05]  /*75e0*/  IMAD R0, R114, c[0x0][0x21c], R0 ;  /* 0x0000870072007a24 */ /* 0x000fea00078e0200 */
[----:B------:R-:W-:Y:S02]  /*75f0*/  IADD3.X R0, R5, UR32, R0, P0, !PT ;  /* 0x0000002005007c10 */ /* 0x000fe400087fe400 */
[C---:B------:R-:W-:Y:S04]  /*7600*/  LEA R2, P0, R3.reuse, c[0x0][0x1f8], 0x1 ;  /* 0x00007e0003027a11 */ /* 0x040fe800078008ff */
[----:B------:R-:W-:Y:S02]  /*7610*/  LEA.HI.X R0, R3, c[0x0][0x1fc], R0, 0x1, P0 ;  /* 0x00007f0003007a11 */ /* 0x000fe400000f0c00 */
[----:B------:R1:W3:Y:S01]  /*7620*/  SHFL.IDX PT, R3, R2, RZ, 0x181f ;  /* 0x00181fff02037589 */ /* 0x0002e200000e0000 */
[----:B------:R-:W-:Y:S03]  /*7630*/  ISETP.GE.AND P0, PT, R75, 0x1, PT ;  /* 0x000000014b00780c */ /* 0x000fe60003f06270 */
[----:B------:R1:W4:Y:S10]  /*7640*/  SHFL.IDX PT, R4, R0, RZ, 0x181f ;  /* 0x00181fff00047589 */ /* 0x00033400000e0000 */
[----:B------:R-:W-:-:S05]  /*7650*/  @!P0 BRA `(.L_x_99) ;  /* 0x000000a000008947 */ /* 0x000fca0003800000 */
[CC--:B-1-3--:R-:W-:Y:S04]  /*7660*/  @!P5 LEA R16, P0, R10.reuse, R3.reuse, 0x1 ;  /* 0x000000030a10d211 */ /* 0x0cafe800078008ff */
[-C--:B----4-:R-:W-:Y:S02]  /*7670*/  @!P5 LEA.HI.X R17, R10, R4.reuse, R11, 0x1, P0 ;  /* 0x000000040a11d211 */ /* 0x090fe400000f0c0b */
[----:B------:R-:W-:Y:S11]  /*7680*/  ISETP.GE.AND P0, PT, R136, c[0x0][0x1d4], PT ;  /* 0x0000750088007a0c */ /* 0x000ff60003f06270 */
[----:B------:R-:W-:Y:S02]  /*7690*/  @!UPT UIADD3 URZ, URZ, URZ, URZ ;  /* 0x0000003f3f3ff290 */ /* 0x000fe4000fffe03f */
[C---:B------:R-:W-:Y:S04]  /*76a0*/  @!P0 LEA R14, P1, R129.reuse, R3, 0x1 ;  /* 0x00000003810e8211 */ /* 0x040fe800078208ff */
[----:B------:R-:W-:Y:S02]  /*76b0*/  @!P0 LEA.HI.X R15, R129, R4, R109, 0x1, P1 ;  /* 0x00000004810f8211 */ /* 0x000fe400008f0c6d */
[----:B------:R-:W1:Y:S04]  /*76c0*/  @!P5 LDS.128 R4, [R132+0x100] ;  /* 0x000100008404d984 */ /* 0x000e680000000c00 */
[----:B-1----:R-:W-:Y:S04]  /*76d0*/  @!P5 ST.E.128 [R16.64], R4 ;  /* 0x000000041000d985 */ /* 0x002fe8000c101d14 */
[----:B------:R-:W1:Y:S04]  /*76e0*/  @!P0 LDS.128 R4, [R132+0x4100] ;  /* 0x0041000084048984 */ /* 0x000e680000000c00 */
[----:B-1----:R1:W-:Y:S02]  /*76f0*/  @!P0 ST.E.128 [R14.64], R4 ;  /* 0x000000040e008985 */ /* 0x0023e4000c101d14 */
.L_x_99:
[----:B------:R-:W-:Y:S05]  /*7700*/  BSYNC B0 ;  /* 0x0000000000007941 */ /* 0x000fea0003800000 */
.L_x_98:
[----:B-1--4-:R1:W4:Y:S01]  /*7710*/  SHFL.IDX PT, R4, R0, 0x1, 0x181f ;  /* 0x00381f0000047f89 */ /* 0x01232200000e0000 */
[----:B------:R-:W-:Y:S01]  /*7720*/  ISETP.GE.AND P0, PT, R75, 0x21, PT ;  /* 0x000000214b00780c */ /* 0x000fe20003f06270 */
[----:B------:R-:W-:Y:S02]  /*7730*/  BSSY B0, `(.L_x_100) ;  /* 0x000000d000007945 */ /* 0x000fe40003800000 */
[----:B---3--:R1:W3:Y:S10]  /*7740*/  SHFL.IDX PT, R3, R2, 0x1, 0x181f ;  /* 0x00381f0002037f89 */ /* 0x0082f400000e0000 */
[----:B------:R-:W-:-:S05]  /*7750*/  @!P0 BRA `(.L_x_101) ;  /* 0x000000a000008947 */ /* 0x000fca0003800000 */
[CC--:B---3--:R-:W-:Y:S04]  /*7760*/  @!P5 LEA R16, P0, R10.reuse, R3.reuse, 0x1 ;  /* 0x000000030a10d211 */ /* 0x0c8fe800078008ff */
[-C--:B----4-:R-:W-:Y:S02]  /*7770*/  @!P5 LEA.HI.X R17, R10, R4.reuse, R11, 0x1, P0 ;  /* 0x000000040a11d211 */ /* 0x090fe400000f0c0b */
[----:B------:R-:W-:Y:S11]  /*7780*/  ISETP.GE.AND P0, PT, R136, c[0x0][0x1d4], PT ;  /* 0x0000750088007a0c */ /* 0x000ff60003f06270 */
[----:B------:R-:W-:Y:S02]  /*7790*/  @!UPT UIADD3 URZ, URZ, URZ, URZ ;  /* 0x0000003f3f3ff290 */ /* 0x000fe4000fffe03f */
[C---:B------:R-:W-:Y:S04]  /*77a0*/  @!P0 LEA R14, P1, R129.reuse, R3, 0x1 ;  /* 0x00000003810e8211 */ /* 0x040fe800078208ff */
[----:B------:R-:W-:Y:S02]  /*77b0*/  @!P0 LEA.HI.X R15, R129, R4, R109, 0x1, P1 ;  /* 0x00000004810f8211 */ /* 0x000fe400008f0c6d */
[----:B------:R-:W3:Y:S04]  /*77c0*/  @!P5 LDS.128 R4, [R132+0x1100] ;  /* 0x001100008404d984 */ /* 0x000ee80000000c00 */
[----:B---3--:R-:W-:Y:S04]  /*77d0*/  @!P5 ST.E.128 [R16.64], R4 ;  /* 0x000000041000d985 */ /* 0x008fe8000c101d14 */
[----:B------:R-:W3:Y:S04]  /*77e0*/  @!P0 LDS.128 R4, [R132+0x5100] ;  /* 0x0051000084048984 */ /* 0x000ee80000000c00 */
[----:B---3--:R3:W-:Y:S02]  /*77f0*/  @!P0 ST.E.128 [R14.64], R4 ;  /* 0x000000040e008985 */ /* 0x0087e4000c101d14 */
.L_x_101:
[----:B------:R-:W-:Y:S05]  /*7800*/  BSYNC B0 ;  /* 0x0000000000007941 */ /* 0x000fea0003800000 */
.L_x_100:
[----:B---34-:R3:W4:Y:S01]  /*7810*/  SHFL.IDX PT, R4, R0, 0x2, 0x181f ;  /* 0x00581f0000047f89 */ /* 0x01872200000e0000 */
[----:B------:R-:W-:Y:S01]  /*7820*/  ISETP.GE.AND P0, PT, R75, 0x41, PT ;  /* 0x000000414b00780c */ /* 0x000fe20003f06270 */
[----:B------:R-:W-:Y:S02]  /*7830*/  BSSY B0, `(.L_x_102) ;  /* 0x000000d000007945 */ /* 0x000fe40003800000 */
[----:B------:R3:W1:Y:S10]  /*7840*/  SHFL.IDX PT, R3, R2, 0x2, 0x181f ;  /* 0x00581f0002037f89 */ /* 0x00067400000e0000 */
[----:B------:R-:W-:-:S05]  /*7850*/  @!P0 BRA `(.L_x_103) ;  /* 0x000000a000008947 */ /* 0x000fca0003800000 */
[CC--:B-1----:R-:W-:Y:S04]  /*7860*/  @!P5 LEA R16, P0, R10.reuse, R3.reuse, 0x1 ;  /* 0x000000030a10d211 */ /* 0x0c2fe800078008ff */
        /* <DEDUP_REMOVED lines=9> */
.L_x_103:
[----:B------:R-:W-:Y:S05]  /*7900*/  BSYNC B0 ;  /* 0x0000000000007941 */ /* 0x000fea0003800000 */
.L_x_102:
[----:B-1-3--:R-:W1:Y:S01]  /*7910*/  SHFL.IDX PT, R0, R0, 0x3, 0x181f ;  /* 0x00781f0000007f89 */ /* 0x00ae6200000e0000 */
[----:B------:R-:W-:Y:S01]  /*7920*/  ISETP.GE.AND P0, PT, R75, 0x61, PT ;  /* 0x000000614b00780c */ /* 0x000fe20003f06270 */
[----:B------:R-:W-:Y:S02]  /*7930*/  BSSY B0, `(.L_x_104) ;  /* 0x000000d000007945 */ /* 0x000fe40003800000 */
[----:B------:R-:W3:Y:S10]  /*7940*/  SHFL.IDX PT, R2, R2, 0x3, 0x181f ;  /* 0x00781f0002027f89 */ /* 0x000ef400000e0000 */
[----:B------:R-:W-:-:S05]  /*7950*/  @!P0 BRA `(.L_x_105) ;  /* 0x000000a000008947 */ /* 0x000fca0003800000 */
[----:B----4-:R-:W4:Y:S01]  /*7960*/  @!P5 LDS.128 R4, [R132+0x3100] ;  /* 0x003100008404d984 */ /* 0x010f220000000c00 */
[C---:B---3--:R-:W-:Y:S04]  /*7970*/  @!P5 LEA R14, P0, R10.reuse, R2, 0x1 ;  /* 0x000000020a0ed211 */ /* 0x048fe800078008ff */
[----:B-1----:R-:W-:Y:S02]  /*7980*/  @!P5 LEA.HI.X R15, R10, R0, R11, 0x1, P0 ;  /* 0x000000000a0fd211 */ /* 0x002fe400000f0c0b */
[----:B------:R-:W-:Y:S11]  /*7990*/  ISETP.GE.AND P0, PT, R136, c[0x0][0x1d4], PT ;  /* 0x0000750088007a0c */ /* 0x000ff60003f06270 */
[----:B------:R-:W-:Y:S02]  /*79a0*/  @!UPT UIADD3 URZ, URZ, URZ, URZ ;  /* 0x0000003f3f3ff290 */ /* 0x000fe4000fffe03f */
[C---:B------:R-:W-:Y:S04]  /*79b0*/  @!P0 LEA R2, P1, R129.reuse, R2, 0x1 ;  /* 0x0000000281028211 */ /* 0x040fe800078208ff */
[----:B------:R-:W-:Y:S01]  /*79c0*/  @!P0 LEA.HI.X R3, R129, R0, R109, 0x1, P1 ;  /* 0x0000000081038211 */ /* 0x000fe200008f0c6d */
[----:B----4-:R-:W-:Y:S04]  /*79d0*/  @!P5 ST.E.128 [R14.64], R4 ;  /* 0x000000040e00d985 */ /* 0x010fe8000c101d14 */
[----:B------:R-:W1:Y:S04]  /*79e0*/  @!P0 LDS.128 R4, [R132+0x7100] ;  /* 0x0071000084048984 */ /* 0x000e680000000c00 */
[----:B-1----:R1:W-:Y:S02]  /*79f0*/  @!P0 ST.E.128 [R2.64], R4 ;  /* 0x0000000402008985 */ /* 0x0023e4000c101d14 */
.L_x_105:
[----:B------:R-:W-:Y:S05]  /*7a00*/  BSYNC B0 ;  /* 0x0000000000007941 */ /* 0x000fea0003800000 */
.L_x_104:
[C---:B------:R-:W-:Y:S02]  /*7a10*/  ISETP.GT.AND P0, PT, R131.reuse, UR6, PT ;  /* 0x0000000683007c0c */ /* 0x040fe4000bf04270 */
[----:B------:R-:W-:Y:S11]  /*7a20*/  IADD3 R131, R131, -0x1, RZ ;  /* 0xffffffff83837810 */ /* 0x000ff60007ffe0ff */
[----:B-1-3--:R-:W-:Y:S01]  /*7a30*/  @P0 SHF.R.S32.HI R2, RZ, 0x1f, R131 ;  /* 0x0000001fff020819 */ /* 0x00afe20000011483 */
[----:B------:R-:W-:Y:S02]  /*7a40*/  @P0 IMAD R0, R88, R131, RZ ;  /* 0x0000008358000224 */ /* 0x000fe400078e02ff */
[----:B----4-:R-:W-:Y:S02]  /*7a50*/  @P0 IMAD.MOV.U32 R4, RZ, RZ, R148 ;  /* 0x000000ffff040224 */ /* 0x010fe400078e0094 */
[----:B------:R-:W-:Y:S02]  /*7a60*/  @P0 IMAD.MOV.U32 R5, RZ, RZ, R161 ;  /* 0x000000ffff050224 */ /* 0x000fe400078e00a1 */
[-C--:B------:R-:W-:Y:S02]  /*7a70*/  @P0 IMAD R0, R2, R89.reuse, R0 ;  /* 0x0000005902000224 */ /* 0x080fe400078e0200 */
[----:B------:R-:W-:Y:S04]  /*7a80*/  @P0 IMAD.WIDE.U32 R4, R131, R89, R4 ;  /* 0x0000005983040225 */ /* 0x000fe800078e0004 */
[----:B------:R-:W-:Y:S01]  /*7a90*/  @P0 IMAD.IADD R0, R5, 0x1, R0 ;  /* 0x0000000105000824 */ /* 0x000fe200078e0200 */
[C---:B------:R-:W-:Y:S04]  /*7aa0*/  @P0 LEA R2, P1, R4.reuse, c[0x0][0x220], 0x1 ;  /* 0x0000880004020a11 */ /* 0x040fe800078208ff */
[----:B------:R-:W-:Y:S02]  /*7ab0*/  @P0 LEA.HI.X R3, R4, c[0x0][0x224], R0, 0x1, P1 ;  /* 0x0000890004030a11 */ /* 0x000fe400008f0c00 */
[----:B------:R-:W-:Y:S03]  /*7ac0*/  @P0 IADD3 R18, P2, P1, R97, 0x80, R2 ;  /* 0x0000008061120810 */ /* 0x000fe6000795e002 */
[----:B------:R-:W-:Y:S01]  /*7ad0*/  @!PT LDS RZ, [RZ] ;  /* 0x00000000fffff984 */ /* 0x000fe20000000800 */
[----:B------:R-:W-:Y:S01]  /*7ae0*/  @!PT LDS RZ, [RZ] ;  /* 0x00000000fffff984 */ /* 0x000fe20000000800 */
[----:B------:R-:W-:Y:S01]  /*7af0*/  @!PT LDS RZ, [RZ] ;  /* 0x00000000fffff984 */ /* 0x000fe20000000800 */
[----:B------:R1:W-:Y:S01]  /*7b00*/  @P0 LDGSTS.E.BYPASS.LTC128B.128 [R132+0x8100], [R2.64], !P4 ;  /* 0x0810000002840fae */ /* 0x0003e2000e101d54 */
[----:B------:R-:W-:Y:S02]  /*7b10*/  @P0 IADD3.X R19, R96, RZ, R3, P2, P1 ;  /* 0x000000ff60130210 */ /* 0x000fe400017e2403 */
[-C--:B--2---:R-:W-:Y:S01]  /*7b20*/  @P0 IADD3 R20, P1, R2, R97.reuse, RZ ;  /* 0x0000006102140210 */ /* 0x084fe20007f3e0ff */
[----:B------:R1:W-:Y:S04]  /*7b30*/  @P0 LDGSTS.E.BYPASS.LTC128B.128 [R132+0xc100], [R2.64+0x80], !P6 ;  /* 0x0c10008002840fae */ /* 0x0003e8000f101d54 */
[--C-:B------:R-:W-:Y:S01]  /*7b40*/  @P0 IMAD.X R21, R3, 0x1, R96.reuse, P1 ;  /* 0x0000000103150824 */ /* 0x100fe200008e0660 */
[C---:B------:R-:W-:Y:S04]  /*7b50*/  @P0 IADD3 R16, P1, R20.reuse, R97, RZ ;  /* 0x0000006114100210 */ /* 0x040fe80007f3e0ff */
[----:B------:R1:W-:Y:S01]  /*7b60*/  @P0 LDGSTS.E.BYPASS.LTC128B.128 [R132+0x9100], [R20.64], !P4 ;  /* 0x0910000014840fae */ /* 0x0003e2000e101d54 */
[C---:B------:R-:W-:Y:S01]  /*7b70*/  @P0 IMAD.X R17, R21.reuse, 0x1, R96, P1 ;  /* 0x0000000115110824 */ /* 0x040fe200008e0660 */
[----:B------:R-:W-:Y:S02]  /*7b80*/  @P0 IADD3 R14, P1, R20, R99, RZ ;  /* 0x00000063140e0210 */ /* 0x000fe40007f3e0ff */
[----:B------:R1:W-:Y:S03]  /*7b90*/  @P0 LDGSTS.E.BYPASS.LTC128B.128 [R132+0xd100], [R18.64], !P6 ;  /* 0x0d10000012840fae */ /* 0x0003e6000f101d54 */
[----:B------:R-:W-:Y:S01]  /*7ba0*/  @P0 IMAD.X R15, R21, 0x1, R98, P1 ;  /* 0x00000001150f0824 */ /* 0x000fe200008e0662 */
[----:B------:R1:W-:Y:S01]  /*7bb0*/  @P0 LDGSTS.E.BYPASS.LTC128B.128 [R132+0xa100], [R16.64], !P4 ;  /* 0x0a10000010840fae */ /* 0x0003e2000e101d54 */
[C---:B------:R-:W-:Y:S03]  /*7bc0*/  @P0 IADD3 R6, P1, R16.reuse, R97, RZ ;  /* 0x0000006110060210 */ /* 0x040fe60007f3e0ff */
[----:B------:R1:W-:Y:S02]  /*7bd0*/  @P0 LDGSTS.E.BYPASS.LTC128B.128 [R132+0xe100], [R14.64], !P6 ;  /* 0x0e1000000e840fae */ /* 0x0003e4000f101d54 */
[C---:B------:R-:W-:Y:S01]  /*7be0*/  @P0 IMAD.X R7, R17.reuse, 0x1, R96, P1 ;  /* 0x0000000111070824 */ /* 0x040fe200008e0660 */
[----:B------:R-:W-:Y:S04]  /*7bf0*/  @P0 IADD3 R4, P1, R16, R99, RZ ;  /* 0x0000006310040210 */ /* 0x000fe80007f3e0ff */
[----:B------:R1:W-:Y:S01]  /*7c00*/  @P0 LDGSTS.E.BYPASS.LTC128B.128 [R132+0xb100], [R6.64], !P4 ;  /* 0x0b10000006840fae */ /* 0x0003e2000e101d54 */
[----:B------:R-:W-:Y:S05]  /*7c10*/  @P0 IMAD.X R5, R17, 0x1, R98, P1 ;  /* 0x0000000111050824 */ /* 0x000fea00008e0662 */
[----:B------:R1:W-:Y:S04]  /*7c20*/  @P0 LDGSTS.E.BYPASS.LTC128B.128 [R132+0xf100], [R4.64], !P6 ;  /* 0x0f10000004840fae */ /* 0x0003e8000f101d54 */
[----:B------:R-:W0:Y:S01]  /*7c30*/  LDGDEPBAR ;  /* 0x00000000000079af */ /* 0x000e220000000000 */
[----:B------:R-:W-:-:S05]  /*7c40*/  @P0 BRA `(.L_x_106) ;  /* 0xffffa02000000947 */ /* 0x000fca000383ffff */
[----:B------:R-:W-:Y:S06]  /*7c50*/  BAR.SYNC.DEFER_BLOCKING 0x0 ;  /* 0x0000000000007b1d */ /* 0x000fec0000010000 */
.L_x_59:
[----:B-12---:R-:W-:Y:S01]  /*7c60*/  UISETP.GE.AND UP0, UPT, UR9, 0x1, UPT ;  /* 0x000000010900788c */ /* 0x006fe2000bf06270 */
[----:B------:R-:W-:Y:S01]  /*7c70*/  PLOP3.LUT P2, PT, PT, PT, PT, 0x80, 0x0 ;  /* 0x000000000000781c */ /* 0x000fe20003f4f070 */
[----:B-----5:R-:W-:Y:S01]  /*7c80*/  IMAD.MOV.U32 R2, RZ, RZ, RZ ;  /* 0x000000ffff027224 */ /* 0x020fe200078e00ff */
[----:B------:R-:W-:Y:S01]  /*7c90*/  MOV R4, RZ ;  /* 0x000000ff00047202 */ /* 0x000fe20000000f00 */
[----:B------:R-:W-:Y:S01]  /*7ca0*/  IMAD.MOV.U32 R70, RZ, RZ, RZ ;  /* 0x000000ffff467224 */ /* 0x000fe200078e00ff */
[----:B------:R-:W-:Y:S01]  /*7cb0*/  CS2R R74, SRZ ;  /* 0x00000000004a7805 */ /* 0x000fe2000001ff00 */
[----:B------:R-:W-:Y:S01]  /*7cc0*/  PLOP3.LUT P0, PT, PT, PT, UP0, 0x80, 0x0 ;  /* 0x000000000000781c */ /* 0x000fe20003f0f008 */
[----:B------:R-:W-:Y:S01]  /*7cd0*/  IMAD.MOV.U32 R68, RZ, RZ, RZ ;  /* 0x000000ffff447224 */ /* 0x000fe200078e00ff */
[----:B------:R-:W-:Y:S01]  /*7ce0*/  CS2R R6, SRZ ;  /* 0x0000000000067805 */ /* 0x000fe2000001ff00 */
[----:B------:R-:W-:Y:S01]  /*7cf0*/  MOV R72, RZ ;  /* 0x000000ff00487202 */ /* 0x000fe20000000f00 */
        /* <DEDUP_REMOVED lines=28> */
[----:B------:R-:W-:Y:S01]  /*7ec0*/  IMAD.MOV.U32 R8, RZ, RZ, RZ ;  /* 0x000000ffff087224 */ /* 0x000fe200078e00ff */
[----:B------:R-:W-:Y:S05]  /*7ed0*/  @!P0 BRA `(.L_x_107) ;  /* 0x0000d45000008947 */ /* 0x000fea0003800000 */
[----:B------:R-:W-:Y:S02]  /*7ee0*/  ULDC.64 UR4, c[0x0][0x340] ;  /* 0x0000d00000047ab9 */ /* 0x000fe40000000a00 */
[----:B------:R-:W-:-:S02]  /*7ef0*/  UISETP.NE.U32.AND UP0, UPT, URZ, UR4, UPT ;  /* 0x000000043f00728c */ /* 0x000fc4000bf05070 */
[----:B------:R-:W-:Y:S02]  /*7f00*/  ULDC.64 UR16, c[0x0][0x340] ;  /* 0x0000d00000107ab9 */ /* 0x000fe40000000a00 */
[----:B------:R-:W-:-:S06]  /*7f10*/  UISETP.NE.AND.EX UP0, UPT, URZ, UR5, UPT, UP0 ;  /* 0x000000053f00728c */ /* 0x000fcc000bf05300 */
[----:B------:R-:W-:-:S05]  /*7f20*/  PLOP3.LUT P0, PT, PT, PT, UP0, 0x80, 0x0 ;  /* 0x000000000000781c */ /* 0x000fca0003f0f008 */
[----:B------:R-:W-:Y:S02]  /*7f30*/  @UP0 UMOV UR4, 0x4 ;  /* 0x0000000400040882 */ /* 0x000fe40000000000 */
[----:B------:R-:W-:-:S06]  /*7f40*/  @UP0 UIMAD.WIDE UR4, UR19, UR4, UR16 ;  /* 0x00000004130402a5 */ /* 0x000fcc000f8e0210 */
[----:B------:R-:W-:Y:S02]  /*7f50*/  IMAD.U32 R2, RZ, RZ, UR4 ;  /* 0x00000004ff027e24 */ /* 0x000fe4000f8e00ff */
[----:B------:R-:W-:Y:S01]  /*7f60*/  IMAD.U32 R3, RZ, RZ, UR5 ;  /* 0x00000005ff037e24 */ /* 0x000fe2000f8e00ff */
[----:B------:R-:W-:Y:S01]  /*7f70*/  SHF.R.S32.HI R5, RZ, 0x1f, R73 ;  /* 0x0000001fff057819 */ /* 0x000fe20000011449 */
[----:B------:R-:W-:Y:S01]  /*7f80*/  UIADD3 UR24, UR7, -0x80, URZ ;  /* 0xffffff8007187890 */ /* 0x000fe2000fffe03f */
[----:B------:R-:W-:Y:S01]  /*7f90*/  IMAD.MOV.U32 R239, RZ, RZ, c[0x0][0x2b8] ;  /* 0x0000ae00ffef7624 */ /* 0x000fe200078e00ff */
[----:B------:R-:W-:Y:S01]  /*7fa0*/  ULDC.64 UR4, c[0x0][0x2b0] ;  /* 0x0000ac0000047ab9 */ /* 0x000fe20000000a00 */
[----:B------:R-:W-:Y:S01]  /*7fb0*/  LEA.HI R10, R5, R73, RZ, 0x3 ;  /* 0x00000049050a7211 */ /* 0x000fe200078f18ff */
[----:B------:R1:W2:Y:S01]  /*7fc0*/  @P0 LDG.E R2, [R2.64] ;  /* 0x0000001402020981 */ /* 0x0002a2000c1e1900 */
[----:B------:R-:W-:-:S03]  /*7fd0*/  IMAD.MOV.U32 R241, RZ, RZ, RZ ;  /* 0x000000fffff17224 */ /* 0x000fc600078e00ff */
[----:B------:R-:W-:Y:S01]  /*7fe0*/  BAR.SYNC.DEFER_BLOCKING 0x0 ;  /* 0x0000000000007b1d */ /* 0x000fe20000010000 */
[----:B------:R-:W-:Y:S02]  /*7ff0*/  ISETP.NE.AND P1, PT, R239, 0x1, PT ;  /* 0x00000001ef00780c */ /* 0x000fe40003f25270 */
[----:B-1----:R-:W-:Y:S02]  /*8000*/  LOP3.LUT R3, R10, 0xfffffff8, RZ, 0xc0, !PT ;  /* 0xfffffff80a037812 */ /* 0x002fe400078ec0ff */
[----:B------:R-:W-:-:S03]  /*8010*/  SHF.R.S32.HI R10, RZ, 0x3, R10 ;  /* 0x00000003ff0a7819 */ /* 0x000fc6000001140a */
[----:B------:R-:W-:-:S04]  /*8020*/  IMAD.IADD R3, R73, 0x1, -R3 ;  /* 0x0000000149037824 */ /* 0x000fc800078e0a03 */
[----:B------:R-:W-:-:S05]  /*8030*/  IMAD R240, R3, 0x20, R10 ;  /* 0x0000002003f07824 */ /* 0x000fca00078e020a */
[----:B------:R-:W-:Y:S01]  /*8040*/  IADD3 R242, R240, UR24, RZ ;  /* 0x00000018f0f27c10 */ /* 0x000fe2000fffe0ff */
[----:B------:R-:W-:Y:S01]  /*8050*/  USHF.R.S32.HI UR25, URZ, 0x1f, UR15 ;  /* 0x0000001f3f197899 */ /* 0x000fe2000801140f */
[----:B------:R-:W-:-:S04]  /*8060*/  IMAD.U32 R8, RZ, RZ, UR12 ;  /* 0x0000000cff087e24 */ /* 0x000fc8000f8e00ff */
[----:B------:R-:W-:Y:S01]  /*8070*/  IMAD R8, R8, 0x80, R240 ;  /* 0x0000008008087824 */ /* 0x000fe200078e02f0 */
[----:B--2---:R1:W2:Y:S01]  /*8080*/  @P0 R2UR UR16, R2 ;  /* 0x00000000021003c2 */ /* 0x0042a200000e0000 */
[C---:B------:R-:W-:Y:S01]  /*8090*/  ISETP.GE.AND P0, PT, R242.reuse, UR9, PT ;  /* 0x00000009f2007c0c */ /* 0x040fe2000bf06270 */
[----:B--2---:R-:W-:Y:S01]  /*80a0*/  @!UP0 UMOV UR16, UR19 ;  /* 0x0000001300108c82 */ /* 0x004fe20008000000 */
[----:B------:R-:W-:Y:S01]  /*80b0*/  IADD3 R242, R242, UR14, RZ ;  /* 0x0000000ef2f27c10 */ /* 0x000fe2000fffe0ff */
[----:B------:R-:W-:Y:S01]  /*80c0*/  USHF.R.S32.HI UR6, URZ, 0x1f, UR16 ;  /* 0x0000001f3f067899 */ /* 0x000fe20008011410 */
[----:B------:R-:W-:Y:S01]  /*80d0*/  ISETP.GT.OR P0, PT, R240, 0x7f, P0 ;  /* 0x0000007ff000780c */ /* 0x000fe20000704670 */
[----:B------:R-:W-:Y:S02]  /*80e0*/  UIMAD.WIDE.U32 UR22, UR16, UR4, URZ ;  /* 0x00000004101672a5 */ /* 0x000fe4000f8e003f */
[----:B------:R-:W-:Y:S01]  /*80f0*/  UIMAD UR6, UR6, UR4, URZ ;  /* 0x00000004060672a4 */ /* 0x000fe2000f8e023f */
[----:B------:R-:W-:-:S03]  /*8100*/  @P1 IMAD.HI.U32 R0, R242, c[0x0][0x2bc], RZ ;  /* 0x0000af00f2001a27 */ /* 0x000fc600078e00ff */
[----:B------:R-:W-:-:S03]  /*8110*/  UIMAD UR6, UR16, UR5, UR6 ;  /* 0x00000005100672a4 */ /* 0x000fc6000f8e0206 */
[----:B------:R-:W-:Y:S02]  /*8120*/  ULDC.64 UR4, c[0x0][0x178] ;  /* 0x00005e0000047ab9 */ /* 0x000fe40000000a00 */
[----:B------:R-:W-:Y:S01]  /*8130*/  UIADD3 UR6, UR23, UR6, URZ ;  /* 0x0000000617067290 */ /* 0x000fe2000fffe03f */
[----:B-1----:R-:W-:Y:S01]  /*8140*/  IMAD.MOV.U32 R2, RZ, RZ, R242 ;  /* 0x000000ffff027224 */ /* 0x002fe200078e00f2 */
[----:B------:R-:W-:Y:S01]  /*8150*/  @P1 SHF.R.U32.HI R2, RZ, c[0x0][0x2c0], R0 ;  /* 0x0000b000ff021a19 */ /* 0x000fe20000011600 */
[----:B------:R-:W-:-:S03]  /*8160*/  ULDC.64 UR16, c[0x0][0x348] ;  /* 0x0000d20000107ab9 */ /* 0x000fc60000000a00 */
[----:B------:R-:W-:-:S04]  /*8170*/  @!P0 IADD3 R4, P2, R2, UR22, RZ ;  /* 0x0000001602048c10 */ /* 0x000fc8000ff5e0ff */
[----:B------:R-:W-:Y:S02]  /*8180*/  @!P0 LEA R6, P1, R4, c[0x0][0x2a0], 0x2 ;  /* 0x0000a80004068a11 */ /* 0x000fe400078210ff */
[----:B------:R-:W-:-:S04]  /*8190*/  @!P0 LEA.HI.X.SX32 R0, R2, UR6, 0x1, P2 ;  /* 0x0000000602008c11 */ /* 0x000fc800090f0eff */
[----:B------:R-:W-:-:S05]  /*81a0*/  @!P0 LEA.HI.X R7, R4, c[0x0][0x2a4], R0, 0x2, P1 ;  /* 0x0000a90004078a11 */ /* 0x000fca00008f1400 */
[----:B------:R1:W2:Y:S01]  /*81b0*/  @!P0 LDG.E R241, [R6.64] ;  /* 0x0000001406f18981 */ /* 0x0002a2000c1e1900 */
[----:B------:R-:W-:Y:S01]  /*81c0*/  IMAD.MOV.U32 R0, RZ, RZ, c[0x0][0x2c4] ;  /* 0x0000b100ff007624 */ /* 0x000fe200078e00ff */
[----:B------:R-:W-:Y:S01]  /*81d0*/  UIMAD UR25, UR25, UR4, URZ ;  /* 0x00000004191972a4 */ /* 0x000fe2000f8e023f */
[----:B------:R-:W-:Y:S01]  /*81e0*/  IMAD.MOV.U32 R4, RZ, RZ, R8 ;  /* 0x000000ffff047224 */ /* 0x000fe200078e0008 */
[----:B------:R-:W-:Y:S01]  /*81f0*/  UISETP.NE.U32.AND UP0, UPT, URZ, UR16, UPT ;  /* 0x000000103f00728c */ /* 0x000fe2000bf05070 */
[----:B------:R-:W-:Y:S01]  /*8200*/  IMAD.MOV R2, RZ, RZ, -R2 ;  /* 0x000000ffff027224 */ /* 0x000fe200078e0a02 */
[----:B------:R-:W-:Y:S01]  /*8210*/  ISETP.NE.AND P0, PT, R0, 0x1, PT ;  /* 0x000000010000780c */ /* 0x000fe20003f05270 */
[----:B------:R-:W-:Y:S01]  /*8220*/  UIMAD.WIDE.U32 UR26, UR15, UR4, URZ ;  /* 0x000000040f1a72a5 */ /* 0x000fe2000f8e003f */
[----:B------:R-:W-:Y:S01]  /*8230*/  IMAD.SHL.U32 R34, R10, 0x40, RZ ;  /* 0x000000400a227824 */ /* 0x000fe200078e00ff */
[----:B------:R-:W-:Y:S01]  /*8240*/  UIMAD UR25, UR15, UR5, UR25 ;  /* 0x000000050f1972a4 */ /* 0x000fe2000f8e0219 */
[----:B------:R-:W-:Y:S01]  /*8250*/  IMAD R242, R2, c[0x0][0x2b8], R242 ;  /* 0x0000ae0002f27a24 */ /* 0x000fe200078e02f2 */
[----:B------:R-:W-:Y:S01]  /*8260*/  UISETP.NE.AND.EX UP0, UPT, URZ, UR17, UPT, UP0 ;  /* 0x000000113f00728c */ /* 0x000fe2000bf05300 */
[----:B------:R-:W-:Y:S01]  /*8270*/  IMAD.U32 R2, RZ, RZ, UR12 ;  /* 0x0000000cff027e24 */ /* 0x000fe2000f8e00ff */
[----:B------:R-:W-:Y:S01]  /*8280*/  ULDC.64 UR4, c[0x0][0x1b8] ;  /* 0x00006e0000047ab9 */ /* 0x000fe20000000a00 */
[----:B------:R-:W-:Y:S01]  /*8290*/  IMAD.SHL.U32 R32, R3, 0x8, RZ ;  /* 0x0000000803207824 */ /* 0x000fe200078e00ff */
[----:B------:R-:W-:Y:S01]  /*82a0*/  UIADD3 UR27, UR27, UR25, URZ ;  /* 0x000000191b1b7290 */ /* 0x000fe2000fffe03f */
[----:B------:R-:W-:Y:S01]  /*82b0*/  IMAD R2, R2, 0x80, R10 ;  /* 0x0000008002027824 */ /* 0x000fe200078e020a */
[----:B------:R-:W-:Y:S01]  /*82c0*/  UIMAD UR15, UR10, UR4, URZ ;  /* 0x000000040a0f72a4 */ /* 0x000fe2000f8e023f */
[----:B------:R-:W-:Y:S01]  /*82d0*/  SHF.R.S32.HI R21, RZ, 0x1f, R242 ;  /* 0x0000001fff157819 */ /* 0x000fe200000114f2 */
[----:B------:R-:W-:Y:S01]  /*82e0*/  USHF.R.S32.HI UR16, URZ, 0x1f, UR19 ;  /* 0x0000001f3f107899 */ /* 0x000fe20008011413 */
[----:B------:R-:W-:Y:S01]  /*82f0*/  @P0 IMAD.HI.U32 R0, R8, c[0x0][0x2c8], RZ ;  /* 0x0000b20008000a27 */ /* 0x000fe200078e00ff */
[----:B------:R-:W-:Y:S01]  /*8300*/  UIMAD UR15, UR11, UR5, UR15 ;  /* 0x000000050b0f72a4 */ /* 0x000fe2000f8e020f */
[----:B------:R-:W-:Y:S01]  /*8310*/  LEA.HI R31, R5, R73, RZ, 0x6 ;  /* 0x00000049051f7211 */ /* 0x000fe200078f30ff */
[----:B------:R-:W-:Y:S01]  /*8320*/  UIMAD.WIDE.U32 UR26, UR11, UR4, UR26 ;  /* 0x000000040b1a72a5 */ /* 0x000fe2000f8e001a */
[----:B------:R-:W-:Y:S01]  /*8330*/  LOP3.LUT R34, R34, 0x1c0, RZ, 0xc0, !PT ;  /* 0x000001c022227812 */ /* 0x000fe200078ec0ff */
[----:B------:R-:W-:Y:S01]  /*8340*/  USEL UR16, UR16, URZ, !UP0 ;  /* 0x0000003f10107287 */ /* 0x000fe2000c000000 */
[----:B------:R-:W-:Y:S01]  /*8350*/  @P0 SHF.R.U32.HI R4, RZ, c[0x0][0x2cc], R0 ;  /* 0x0000b300ff040a19 */ /* 0x000fe20000011600 */
[----:B------:R-:W-:Y:S01]  /*8360*/  ULDC.64 UR4, c[0x0][0x1c0] ;  /* 0x0000700000047ab9 */ /* 0x000fe20000000a00 */
[----:B------:R-:W-:Y:S01]  /*8370*/  IMAD.SHL.U32 R31, R31, 0x8, RZ ;  /* 0x000000081f1f7824 */ /* 0x000fe200078e00ff */
[----:B------:R-:W-:Y:S01]  /*8380*/  USEL UR17, UR19, URZ, !UP0 ;  /* 0x0000003f13117287 */ /* 0x000fe2000c000000 */
[--C-:B------:R-:W-:Y:S01]  /*8390*/  SHF.R.S32.HI R0, RZ, 0x1f, R4.reuse ;  /* 0x0000001fff007819 */ /* 0x100fe20000011404 */
[----:B------:R-:W-:Y:S01]  /*83a0*/  UIMAD UR16, UR16, UR4, URZ ;  /* 0x00000004101072a4 */ /* 0x000fe2000f8e023f */
[----:B------:R-:W-:Y:S01]  /*83b0*/  IMAD.MOV R14, RZ, RZ, -R4 ;  /* 0x000000ffff0e7224 */ /* 0x000fe200078e0a04 */
[----:B------:R-:W-:Y:S01]  /*83c0*/  UIADD3 UR27, UR27, UR15, URZ ;  /* 0x0000000f1b1b7290 */ /* 0x000fe2000fffe03f */
[----:B------:R-:W-:Y:S01]  /*83d0*/  SHF.R.U32.HI R33, RZ, 0x3, R34 ;  /* 0x00000003ff217819 */ /* 0x000fe20000011622 */
[----:B------:R-:W-:Y:S01]  /*83e0*/  UIMAD UR5, UR17, UR5, UR16 ;  /* 0x00000005110572a4 */ /* 0x000fe2000f8e0210 */
[----:B------:R-:W-:Y:S01]  /*83f0*/  IMAD R0, R0, c[0x0][0x1b0], RZ ;  /* 0x00006c0000007a24 */ /* 0x000fe200078e02ff */
[----:B------:R-:W-:Y:S01]  /*8400*/  UIMAD.WIDE.U32 UR26, UR17, UR4, UR26 ;  /* 0x00000004111a72a5 */ /* 0x000fe2000f8e001a */
[----:B------:R-:W-:Y:S01]  /*8410*/  IMAD R14, R14, c[0x0][0x2c4], R8 ;  /* 0x0000b1000e0e7a24 */ /* 0x000fe200078e0208 */
[----:B------:R-:W-:Y:S01]  /*8420*/  LOP3.LUT R31, R31, 0xfffffe00, RZ, 0xc0, !PT ;  /* 0xfffffe001f1f7812 */ /* 0x000fe200078ec0ff */
[----:B------:R-:W-:Y:S01]  /*8430*/  IMAD R0, R4, c[0x0][0x1b4], R0 ;  /* 0x00006d0004007a24 */ /* 0x000fe200078e0200 */
[----:B------:R-:W-:Y:S01]  /*8440*/  UIADD3 UR5, UR27, UR5, URZ ;  /* 0x000000051b057290 */ /* 0x000fe2000fffe03f */
[----:B------:R-:W-:Y:S01]  /*8450*/  IMAD.WIDE.U32 R8, R242, c[0x0][0x1e0], RZ ;  /* 0x00007800f2087a25 */ /* 0x000fe200078e00ff */
[----:B------:R-:W-:Y:S01]  /*8460*/  ULDC UR4, c[0x0][0x2c4] ;  /* 0x0000b10000047ab9 */ /* 0x000fe20000000800 */
[----:B------:R-:W-:Y:S01]  /*8470*/  ISETP.GE.AND P3, PT, R32, c[0x0][0x198], PT ;  /* 0x0000660020007a0c */ /* 0x000fe20003f66270 */
[----:B------:R-:W-:Y:S01]  /*8480*/  UIMAD UR18, UR18, UR4, URZ ;  /* 0x00000004121272a4 */ /* 0x000fe2000f8e023f */
[----:B-1----:R-:W-:Y:S01]  /*8490*/  IMAD.U32 R7, RZ, RZ, UR27 ;  /* 0x0000001bff077e24 */ /* 0x002fe2000f8e00ff */
[----:B------:R-:W-:Y:S01]  /*84a0*/  UIADD3 UR24, UR9, -UR24, URZ ;  /* 0x8000001809187290 */ /* 0x000fe2000fffe03f */
[----:B------:R-:W-:-:S02]  /*84b0*/  IMAD.U32 R6, RZ, RZ, UR26 ;  /* 0x0000001aff067e24 */ /* 0x000fc4000f8e00ff */
[----:B------:R-:W-:Y:S01]  /*84c0*/  IMAD.U32 R7, RZ, RZ, UR5 ;  /* 0x00000005ff077e24 */ /* 0x000fe2000f8e00ff */
[----:B------:R-:W-:Y:S01]  /*84d0*/  ISETP.GE.AND P5, PT, R2, UR18, PT ;  /* 0x0000001202007c0c */ /* 0x000fe2000bfa6270 */
[----:B------:R-:W-:Y:S02]  /*84e0*/  ULDC.64 UR4, c[0x0][0x1e8] ;  /* 0x00007a0000047ab9 */ /* 0x000fe40000000a00 */
[----:B------:R-:W-:Y:S01]  /*84f0*/  IMAD.WIDE.U32 R6, R4, c[0x0][0x1b0], R6 ;  /* 0x00006c0004067a25 */ /* 0x000fe200078e0006 */
[----:B------:R-:W-:Y:S01]  /*8500*/  SHF.R.S32.HI R4, RZ, 0x1f, R14 ;  /* 0x0000001fff047819 */ /* 0x000fe2000001140e */
[----:B------:R-:W-:Y:S01]  /*8510*/  UIMAD UR15, UR10, UR4, URZ ;  /* 0x000000040a0f72a4 */ /* 0x000fe2000f8e023f */
[----:B------:R-:W-:Y:S01]  /*8520*/  P2R R12, PR, RZ, 0x20 ;  /* 0x00000020ff0c7803 */ /* 0x000fe20000000000 */
[----:B------:R-:W-:Y:S01]  /*8530*/  IMAD.IADD R7, R7, 0x1, R0 ;  /* 0x0000000107077824 */ /* 0x000fe200078e0200 */
[----:B------:R-:W-:Y:S01]  /*8540*/  UIMAD.WIDE.U32 UR26, UR11, UR4, URZ ;  /* 0x000000040b1a72a5 */ /* 0x000fe2000f8e003f */
[----:B------:R-:W-:Y:S01]  /*8550*/  IMAD R0, R4, c[0x0][0x1a8], RZ ;  /* 0x00006a0004007a24 */ /* 0x000fe200078e02ff */
[----:B------:R-:W-:Y:S01]  /*8560*/  IADD3 R4, R2, 0x40, RZ ;  /* 0x0000004002047810 */ /* 0x000fe20007ffe0ff */
[----:B------:R-:W-:-:S02]  /*8570*/  UIMAD UR15, UR11, UR5, UR15 ;  /* 0x000000050b0f72a4 */ /* 0x000fc4000f8e020f */
[----:B------:R-:W-:Y:S01]  /*8580*/  IMAD R0, R14, c[0x0][0x1ac], R0 ;  /* 0x00006b000e007a24 */ /* 0x000fe200078e0200 */
[----:B------:R-:W-:Y:S01]  /*8590*/  ISETP.GE.AND P0, PT, R4, UR18, PT ;  /* 0x0000001204007c0c */ /* 0x000fe2000bf06270 */
[----:B------:R-:W-:Y:S01]  /*85a0*/  IMAD.WIDE.U32 R14, R14, c[0x0][0x1a8], R6 ;  /* 0x00006a000e0e7a25 */ /* 0x000fe200078e0006 */
[C---:B------:R-:W-:Y:S01]  /*85b0*/  IADD3 R6, R2.reuse, 0x20, RZ ;  /* 0x0000002002067810 */ /* 0x040fe20007ffe0ff */
[----:B------:R-:W-:Y:S01]  /*85c0*/  UIADD3 UR15, UR27, UR15, URZ ;  /* 0x0000000f1b0f7290 */ /* 0x000fe2000fffe03f */
[----:B------:R-:W-:Y:S01]  /*85d0*/  IADD3 R2, R2, 0x60, RZ ;  /* 0x0000006002027810 */ /* 0x000fe20007ffe0ff */
[----:B------:R-:W-:Y:S01]  /*85e0*/  IMAD.IADD R0, R15, 0x1, R0 ;  /* 0x000000010f007824 */ /* 0x000fe200078e0200 */
[----:B------:R-:W-:Y:S01]  /*85f0*/  LEA R26, P2, R14, c[0x0][0x160], 0x1 ;  /* 0x000058000e1a7a11 */ /* 0x000fe200078408ff */
[----:B------:R-:W-:Y:S01]  /*8600*/  IMAD R7, R21, c[0x0][0x1e0], RZ ;  /* 0x0000780015077a24 */ /* 0x000fe200078e02ff */
[----:B------:R-:W-:Y:S01]  /*8610*/  ISETP.GE.AND P1, PT, R6, UR18, PT ;  /* 0x0000001206007c0c */ /* 0x000fe2000bf26270 */
[----:B------:R-:W-:Y:S01]  /*8620*/  IMAD.MOV.U32 R6, RZ, RZ, R8 ;  /* 0x000000ffff067224 */ /* 0x000fe200078e0008 */
[----:B------:R-:W-:Y:S01]  /*8630*/  LEA.HI.X R0, R14, c[0x0][0x164], R0, 0x1, P2 ;  /* 0x000059000e007a11 */ /* 0x000fe200010f0c00 */
[----:B------:R-:W-:Y:S01]  /*8640*/  SHFL.IDX PT, R16, R26, RZ, 0x181f ;  /* 0x00181fff1a107589 */ /* 0x000fe200000e0000 */
[----:B------:R-:W-:Y:S01]  /*8650*/  IMAD R7, R242, c[0x0][0x1e4], R7 ;  /* 0x00007900f2077a24 */ /* 0x000fe200078e0207 */
[----:B------:R-:W-:Y:S01]  /*8660*/  IADD3 R8, R32, 0x40, RZ ;  /* 0x0000004020087810 */ /* 0x000fe20007ffe0ff */
[----:B------:R-:W-:Y:S01]  /*8670*/  ULDC.64 UR4, c[0x0][0x210] ;  /* 0x0000840000047ab9 */ /* 0x000fe20000000a00 */
[----:B------:R-:W1:Y:S01]  /*8680*/  SHFL.IDX PT, R17, R0, RZ, 0x181f ;  /* 0x00181fff00117589 */ /* 0x000e6200000e0000 */
[----:B------:R-:W-:Y:S01]  /*8690*/  IMAD.IADD R7, R9, 0x1, R7 ;  /* 0x0000000109077824 */ /* 0x000fe200078e0207 */
[----:B------:R-:W-:Y:S01]  /*86a0*/  LOP3.LUT R9, R34, 0x38, R32, 0xf8, !PT ;  /* 0x0000003822097812 */ /* 0x000fe200078ef820 */
[----:B------:R-:W-:Y:S01]  /*86b0*/  UIMAD UR10, UR10, UR4, URZ ;  /* 0x000000040a0a72a4 */ /* 0x000fe2000f8e023f */
[----:B------:R-:W-:Y:S01]  /*86c0*/  SHFL.IDX PT, R14, R26, 0x1, 0x181f ;  /* 0x00381f001a0e7f89 */ /* 0x000fe200000e0000 */
[--C-:B------:R-:W-:Y:S01]  /*86d0*/  @!P5 SHF.R.S32.HI R4, RZ, 0x1f, R8.reuse ;  /* 0x0000001fff04d819 */ /* 0x100fe20000011408 */
[----:B------:R-:W-:Y:S01]  /*86e0*/  UIMAD.WIDE.U32 UR28, UR11, UR4, URZ ;  /* 0x000000040b1c72a5 */ /* 0x000fe2000f8e003f */
[----:B------:R-:W-:Y:S01]  /*86f0*/  LOP3.LUT R9, R9, R33, RZ, 0x3c, !PT ;  /* 0x0000002109097212 */ /* 0x000fe200078e3cff */
[----:B------:R-:W3:Y:S01]  /*8700*/  SHFL.IDX PT, R15, R0, 0x1, 0x181f ;  /* 0x00381f00000f7f89 */ /* 0x000ee200000e0000 */
[-C--:B------:R-:W-:Y:S01]  /*8710*/  @!P5 LEA.HI R4, R4, R8.reuse, RZ, 0x3 ;  /* 0x000000080404d211 */ /* 0x080fe200078f18ff */
[----:B------:R-:W-:Y:S01]  /*8720*/  UIMAD UR10, UR11, UR5, UR10 ;  /* 0x000000050b0a72a4 */ /* 0x000fe2000f8e020a */
[----:B------:R-:W-:Y:S01]  /*8730*/  ISETP.GE.AND P4, PT, R8, c[0x0][0x198], PT ;  /* 0x0000660008007a0c */ /* 0x000fe20003f86270 */
[----:B------:R-:W-:Y:S01]  /*8740*/  IMAD.IADD R9, R31, 0x1, R9 ;  /* 0x000000011f097824 */ /* 0x000fe200078e0209 */
[----:B------:R-:W-:Y:S01]  /*8750*/  ISETP.GE.AND P2, PT, R2, UR18, PT ;  /* 0x0000001202007c0c */ /* 0x000fe2000bf46270 */
[----:B------:R-:W-:Y:S01]  /*8760*/  SHFL.IDX PT, R24, R26, 0x2, 0x181f ;  /* 0x00581f001a187f89 */ /* 0x000fe200000e0000 */
[----:B------:R-:W-:Y:S01]  /*8770*/  @!P1 SHF.R.S32.HI R2, RZ, 0x1f, R8 ;  /* 0x0000001fff029819 */ /* 0x000fe20000011408 */
[----:B------:R-:W-:Y:S01]  /*8780*/  @!P5 IMAD.SHL.U32 R11, R9, 0x2, RZ ;  /* 0x00000002090bd824 */ /* 0x000fe200078e00ff */
[----:B------:R-:W-:Y:S01]  /*8790*/  @!P5 LOP3.LUT R4, R4, 0xfffffff8, RZ, 0xc0, !PT ;  /* 0xfffffff80404d812 */ /* 0x000fe200078ec0ff */
[----:B------:R-:W-:Y:S01]  /*87a0*/  SHFL.IDX PT, R25, R0, 0x2, 0x181f ;  /* 0x00581f0000197f89 */ /* 0x000fe200000e0000 */
[----:B------:R-:W-:Y:S01]  /*87b0*/  @!P1 LEA.HI R2, R2, R8, RZ, 0x3 ;  /* 0x0000000802029211 */ /* 0x000fe200078f18ff */
[----:B------:R-:W-:-:S02]  /*87c0*/  UIADD3 UR10, UR29, UR10, URZ ;  /* 0x0000000a1d0a7290 */ /* 0x000fc4000fffe03f */
[----:B------:R-:W-:Y:S01]  /*87d0*/  SHFL.IDX PT, R26, R26, 0x3, 0x181f ;  /* 0x00781f001a1a7f89 */ /* 0x000fe200000e0000 */
[----:B------:R-:W-:Y:S01]  /*87e0*/  @!P1 LOP3.LUT R2, R2, 0xfffffff8, RZ, 0xc0, !PT ;  /* 0xfffffff802029812 */ /* 0x000fe200078ec0ff */
[--C-:B-1----:R-:W-:Y:S02]  /*87f0*/  @!P5 IMAD.WIDE R22, R32, 0x2, R16.reuse ;  /* 0x000000022016d825 */ /* 0x102fe400078e0210 */
[----:B------:R1:W4:Y:S02]  /*8800*/  SHFL.IDX PT, R27, R0, 0x3, 0x181f ;  /* 0x00781f00001b7f89 */ /* 0x00032400000e0000 */
[----:B------:R-:W-:Y:S02]  /*8810*/  @!P5 IMAD.WIDE R18, R4, 0x2, R16 ;  /* 0x000000020412d825 */ /* 0x000fe400078e0210 */
[----:B------:R5:W-:Y:S02]  /*8820*/  @!P5 LDGSTS.E.BYPASS.LTC128B.128 [R11+0x100], [R22.64], !P3 ;  /* 0x00100000160bdfae */ /* 0x000be4000d901d54 */
[----:B---3--:R-:W-:-:S02]  /*8830*/  @!P1 IMAD.WIDE R16, R2, 0x2, R14 ;  /* 0x0000000202109825 */ /* 0x008fc400078e020e */
[----:B------:R4:W-:Y:S01]  /*8840*/  @!P5 LDGSTS.E.BYPASS.LTC128B.128 [R11+0x4100], [R18.64], !P4 ;  /* 0x04100000120bdfae */ /* 0x0009e2000e101d54 */
[C---:B------:R-:W-:Y:S01]  /*8850*/  ISETP.GE.AND P5, PT, R32.reuse, c[0x0][0x1d4], PT ;  /* 0x0000750020007a0c */ /* 0x040fe20003fa6270 */
[----:B------:R-:W-:Y:S02]  /*8860*/  @!P1 IMAD.SHL.U32 R4, R9, 0x2, RZ ;  /* 0x0000000209049824 */ /* 0x000fe400078e00ff */
[----:B------:R-:W-:-:S05]  /*8870*/  @!P1 IMAD.WIDE R14, R32, 0x2, R14 ;  /* 0x00000002200e9825 */ /* 0x000fca00078e020e */
[----:B------:R3:W-:Y:S04]  /*8880*/  @!P1 LDGSTS.E.BYPASS.LTC128B.128 [R4+0x1100], [R14.64], !P3 ;  /* 0x011000000e049fae */ /* 0x0007e8000d901d54 */
[----:B------:R3:W-:Y:S01]  /*8890*/  @!P1 LDGSTS.E.BYPASS.LTC128B.128 [R4+0x5100], [R16.64], !P4 ;  /* 0x0510000010049fae */ /* 0x0007e2000e101d54 */
[----:B------:R-:W-:Y:S02]  /*88a0*/  ISETP.GE.AND P4, PT, R8, c[0x0][0x1d4], PT ;  /* 0x0000750008007a0c */ /* 0x000fe40003f86270 */
[----:B-1----:R-:W-:-:S04]  /*88b0*/  @!P2 SHF.R.S32.HI R0, RZ, 0x1f, R8 ;  /* 0x0000001fff00a819 */ /* 0x002fc80000011408 */
[-C--:B------:R-:W-:Y:S02]  /*88c0*/  @!P2 LEA.HI R0, R0, R8.reuse, RZ, 0x3 ;  /* 0x000000080000a211 */ /* 0x080fe400078f18ff */
[----:B-----5:R-:W-:Y:S02]  /*88d0*/  @!P0 SHF.R.S32.HI R22, RZ, 0x1f, R8 ;  /* 0x0000001fff168819 */ /* 0x020fe40000011408 */
[----:B------:R-:W-:Y:S02]  /*88e0*/  @!P2 LOP3.LUT R0, R0, 0xfffffff8, RZ, 0xc0, !PT ;  /* 0xfffffff80000a812 */ /* 0x000fe400078ec0ff */
[----:B------:R-:W-:Y:S01]  /*88f0*/  @!P0 LEA.HI R22, R22, R8, RZ, 0x3 ;  /* 0x0000000816168211 */ /* 0x000fe200078f18ff */
[----:B----4-:R-:W-:-:S03]  /*8900*/  @!P2 IMAD.WIDE R18, R32, 0x2, R26 ;  /* 0x000000022012a825 */ /* 0x010fc600078e021a */
[----:B------:R-:W-:Y:S01]  /*8910*/  @!P0 LOP3.LUT R22, R22, 0xfffffff8, RZ, 0xc0, !PT ;  /* 0xfffffff816168812 */ /* 0x000fe200078ec0ff */
[----:B------:R-:W-:-:S04]  /*8920*/  @!P2 IMAD.WIDE R26, R0, 0x2, R26 ;  /* 0x00000002001aa825 */ /* 0x000fc800078e021a */
[----:B------:R-:W-:-:S04]  /*8930*/  @!P0 IMAD.WIDE R22, R22, 0x2, R24 ;  /* 0x0000000216168825 */ /* 0x000fc800078e0218 */
[----:B------:R-:W-:Y:S01]  /*8940*/  @!P0 IMAD.WIDE R24, R32, 0x2, R24 ;  /* 0x0000000220188825 */ /* 0x000fe200078e0218 */
[----:B--2---:R-:W-:-:S03]  /*8950*/  SHF.R.S32.HI R11, RZ, 0x1f, R241 ;  /* 0x0000001fff0b7819 */ /* 0x004fc600000114f1 */
[----:B------:R-:W-:-:S04]  /*8960*/  IMAD.WIDE.U32 R6, R241, c[0x0][0x1f0], R6 ;  /* 0x00007c00f1067a25 */ /* 0x000fc800078e0006 */
[----:B------:R-:W-:Y:S01]  /*8970*/  IMAD R2, R11, c[0x0][0x1f0], RZ ;  /* 0x00007c000b027a24 */ /* 0x000fe200078e02ff */
[----:B---3--:R-:W-:Y:S01]  /*8980*/  IADD3 R4, P1, R6, UR26, RZ ;  /* 0x0000001a06047c10 */ /* 0x008fe2000ff3e0ff */
[----:B------:R-:W-:Y:S02]  /*8990*/  @!P0 IMAD.SHL.U32 R6, R9, 0x2, RZ ;  /* 0x0000000209068824 */ /* 0x000fe400078e00ff */
[----:B------:R-:W-:-:S03]  /*89a0*/  IMAD R2, R241, c[0x0][0x1f4], R2 ;  /* 0x00007d00f1027a24 */ /* 0x000fc600078e0202 */
[----:B------:R1:W-:Y:S02]  /*89b0*/  @!P0 LDGSTS.E.BYPASS.LTC128B.128 [R6+0x2100], [R24.64], !P3 ;  /* 0x0210000018068fae */ /* 0x0003e4000d901d54 */
[----:B------:R-:W-:Y:S02]  /*89c0*/  IADD3.X R2, R7, UR15, R2, P1, !PT ;  /* 0x0000000f07027c10 */ /* 0x000fe40008ffe402 */
[----:B------:R-:W-:Y:S02]  /*89d0*/  LEA R16, P1, R4, c[0x0][0x1c8], 0x1 ;  /* 0x0000720004107a11 */ /* 0x000fe400078208ff */
[----:B------:R-:W-:Y:S02]  /*89e0*/  IADD3 R7, -R10, UR24, RZ ;  /* 0x000000180a077c10 */ /* 0x000fe4000fffe1ff */
[----:B------:R-:W-:Y:S01]  /*89f0*/  LEA.HI.X R2, R4, c[0x0][0x1cc], R2, 0x1, P1 ;  /* 0x0000730004027a11 */ /* 0x000fe200008f0c02 */
[----:B------:R-:W-:Y:S01]  /*8a00*/  SHFL.IDX PT, R14, R16, RZ, 0x181f ;  /* 0x00181fff100e7589 */ /* 0x000fe200000e0000 */
[----:B------:R-:W-:Y:S01]  /*8a10*/  ISETP.GE.AND P6, PT, R7, 0x1, PT ;  /* 0x000000010700780c */ /* 0x000fe20003fc6270 */
[C---:B------:R-:W-:Y:S01]  /*8a20*/  @!P2 IMAD.SHL.U32 R4, R9.reuse, 0x2, RZ ;  /* 0x000000020904a824 */ /* 0x040fe200078e00ff */
[----:B------:R-:W-:Y:S01]  /*8a30*/  ISETP.GE.AND P1, PT, R8, c[0x0][0x198], PT ;  /* 0x0000660008007a0c */ /* 0x000fe20003f26270 */
[----:B------:R-:W2:Y:S04]  /*8a40*/  SHFL.IDX PT, R15, R2, RZ, 0x181f ;  /* 0x00181fff020f7589 */ /* 0x000ea800000e0000 */
[----:B------:R-:W-:Y:S06]  /*8a50*/  SHFL.IDX PT, R17, R2, 0x3, 0x181f ;  /* 0x00781f0002117f89 */ /* 0x000fec00000e0000 */
[----:B------:R-:W-:Y:S01]  /*8a60*/  @P6 SHF.R.S32.HI R0, RZ, 0x1f, R8 ;  /* 0x0000001fff006819 */ /* 0x000fe20000011408 */
[----:B------:R-:W-:Y:S01]  /*8a70*/  @P6 IMAD.SHL.U32 R13, R9, 0x2, RZ ;  /* 0x00000002090d6824 */ /* 0x000fe200078e00ff */
[----:B------:R3:W-:Y:S01]  /*8a80*/  @!P0 LDGSTS.E.BYPASS.LTC128B.128 [R6+0x6100], [R22.64], !P1 ;  /* 0x0610000016068fae */ /* 0x0007e2000c901d54 */
[----:B------:R-:W-:-:S03]  /*8a90*/  ISETP.GE.AND P0, PT, R7, 0x41, PT ;  /* 0x000000410700780c */ /* 0x000fc60003f06270 */
[----:B------:R4:W-:Y:S01]  /*8aa0*/  @!P2 LDGSTS.E.BYPASS.LTC128B.128 [R4+0x3100], [R18.64], !P3 ;  /* 0x031000001204afae */ /* 0x0009e2000d901d54 */
[----:B------:R-:W-:-:S03]  /*8ab0*/  ISETP.GE.AND P3, PT, R7, 0x61, PT ;  /* 0x000000610700780c */ /* 0x000fc60003f66270 */
[----:B------:R4:W-:Y:S01]  /*8ac0*/  @!P2 LDGSTS.E.BYPASS.LTC128B.128 [R4+0x7100], [R26.64], !P1 ;  /* 0x071000001a04afae */ /* 0x0009e2000c901d54 */
[----:B------:R-:W-:-:S03]  /*8ad0*/  ISETP.GE.AND P1, PT, R7, 0x21, PT ;  /* 0x000000210700780c */ /* 0x000fc60003f26270 */
[----:B-1----:R-:W-:Y:S04]  /*8ae0*/  SHFL.IDX PT, R24, R16, 0x1, 0x181f ;  /* 0x00381f0010187f89 */ /* 0x002fe800000e0000 */
[----:B------:R-:W1:Y:S04]  /*8af0*/  SHFL.IDX PT, R25, R2, 0x1, 0x181f ;  /* 0x00381f0002197f89 */ /* 0x000e6800000e0000 */
[----:B------:R-:W0:Y:S01]  /*8b00*/  LDGDEPBAR ;  /* 0x00000000000079af */ /* 0x000e220000000000 */
[----:B---3--:R-:W-:Y:S02]  /*8b10*/  @P6 LEA.HI R6, R0, R8, RZ, 0x3 ;  /* 0x0000000800066211 */ /* 0x008fe400078f18ff */
[----:B------:R-:W-:-:S02]  /*8b20*/  LEA.HI R0, R5, R73, RZ, 0x4 ;  /* 0x0000004905007211 */ /* 0x000fc400078f20ff */
[----:B------:R-:W-:Y:S02]  /*8b30*/  @P6 LOP3.LUT R6, R6, 0xfffffff8, RZ, 0xc0, !PT ;  /* 0xfffffff806066812 */ /* 0x000fe400078ec0ff */
[----:B----4-:R-:W-:-:S03]  /*8b40*/  SHF.R.S32.HI R4, RZ, 0x4, R0 ;  /* 0x00000004ff047819 */ /* 0x010fc60000011400 */
[----:B--2---:R-:W-:Y:S01]  /*8b50*/  @P6 IMAD.WIDE R18, R6, 0x2, R14 ;  /* 0x0000000206126825 */ /* 0x004fe200078e020e */
[----:B------:R-:W-:Y:S02]  /*8b60*/  @P1 SHF.R.S32.HI R6, RZ, 0x1f, R8 ;  /* 0x0000001fff061819 */ /* 0x000fe40000011408 */
[----:B------:R-:W-:Y:S01]  /*8b70*/  LEA.HI R20, R0, R4, RZ, 0x1 ;  /* 0x0000000400147211 */ /* 0x000fe200078f08ff */
[----:B------:R-:W-:Y:S01]  /*8b80*/  @P6 IMAD.WIDE R14, R32, 0x2, R14 ;  /* 0x00000002200e6825 */ /* 0x000fe200078e020e */
[----:B------:R-:W-:Y:S02]  /*8b90*/  @P1 LEA.HI R6, R6, R8, RZ, 0x3 ;  /* 0x0000000806061211 */ /* 0x000fe400078f18ff */
[----:B------:R-:W-:Y:S01]  /*8ba0*/  LOP3.LUT R20, R20, 0xfffffffe, RZ, 0xc0, !PT ;  /* 0xfffffffe14147812 */ /* 0x000fe200078ec0ff */
[----:B-1----:R-:W-:Y:S01]  /*8bb0*/  @P1 IMAD.WIDE R22, R32, 0x2, R24 ;  /* 0x0000000220161825 */ /* 0x002fe200078e0218 */
[----:B------:R1:W-:Y:S01]  /*8bc0*/  @P6 LDGSTS.E.BYPASS.LTC128B.128 [R13+0x8100], [R14.64], !P5 ;  /* 0x081000000e0d6fae */ /* 0x0003e2000e901d54 */
[----:B------:R-:W-:-:S02]  /*8bd0*/  @P1 LOP3.LUT R6, R6, 0xfffffff8, RZ, 0xc0, !PT ;  /* 0xfffffff806061812 */ /* 0x000fc400078ec0ff */
[----:B------:R-:W-:Y:S01]  /*8be0*/  IMAD.IADD R20, R4, 0x1, -R20 ;  /* 0x0000000104147824 */ /* 0x000fe200078e0a14 */
[----:B------:R2:W-:Y:S01]  /*8bf0*/  @P6 LDGSTS.E.BYPASS.LTC128B.128 [R13+0xc100], [R18.64], !P4 ;  /* 0x0c100000120d6fae */ /* 0x0005e2000e101d54 */
[----:B------:R-:W-:Y:S01]  /*8c00*/  @P0 SHF.R.S32.HI R4, RZ, 0x1f, R8 ;  /* 0x0000001fff040819 */ /* 0x000fe20000011408 */
[----:B------:R-:W-:-:S03]  /*8c10*/  @P1 IMAD.WIDE R24, R6, 0x2, R24 ;  /* 0x0000000206181825 */ /* 0x000fc600078e0218 */
[----:B------:R-:W-:Y:S01]  /*8c20*/  @P0 LEA.HI R4, R4, R8, RZ, 0x3 ;  /* 0x0000000804040211 */ /* 0x000fe200078f18ff */
[----:B------:R-:W-:-:S03]  /*8c30*/  @P0 IMAD.SHL.U32 R6, R9, 0x2, RZ ;  /* 0x0000000209060824 */ /* 0x000fc600078e00ff */
[----:B------:R-:W-:Y:S02]  /*8c40*/  @P0 LOP3.LUT R4, R4, 0xfffffff8, RZ, 0xc0, !PT ;  /* 0xfffffff804040812 */ /* 0x000fe400078ec0ff */
[----:B-1----:R-:W-:Y:S01]  /*8c50*/  LOP3.LUT R15, R0, 0xfffffff0, RZ, 0xc0, !PT ;  /* 0xfffffff0000f7812 */ /* 0x002fe200078ec0ff */
[----:B--2---:R-:W-:Y:S04]  /*8c60*/  SHFL.IDX PT, R18, R16, 0x2, 0x181f ;  /* 0x00581f0010127f89 */ /* 0x004fe800000e0000 */
[----:B------:R-:W-:Y:S02]  /*8c70*/  IMAD.IADD R15, R73, 0x1, -R15 ;  /* 0x00000001490f7824 */ /* 0x000fe400078e0a0f */
[----:B------:R-:W-:Y:S01]  /*8c80*/  @P1 IMAD.SHL.U32 R13, R9, 0x2, RZ ;  /* 0x00000002090d1824 */ /* 0x000fe200078e00ff */
[----:B------:R1:W2:Y:S02]  /*8c90*/  SHFL.IDX PT, R19, R2, 0x2, 0x181f ;  /* 0x00581f0002137f89 */ /* 0x0002a400000e0000 */
[----:B------:R-:W-:-:S02]  /*8ca0*/  SHF.R.S32.HI R0, RZ, 0x1f, R15 ;  /* 0x0000001fff007819 */ /* 0x000fc4000001140f */
[----:B------:R-:W3:Y:S02]  /*8cb0*/  SHFL.IDX PT, R16, R16, 0x3, 0x181f ;  /* 0x00781f0010107f89 */ /* 0x000ee400000e0000 */
[----:B------:R-:W-:Y:S02]  /*8cc0*/  LEA.HI R0, R0, R15, RZ, 0x3 ;  /* 0x0000000f00007211 */ /* 0x000fe400078f18ff */
[----:B------:R2:W-:Y:S02]  /*8cd0*/  @P1 LDGSTS.E.BYPASS.LTC128B.128 [R13+0x9100], [R22.64], !P5 ;  /* 0x09100000160d1fae */ /* 0x0005e4000e901d54 */
[----:B------:R-:W-:Y:S02]  /*8ce0*/  LOP3.LUT R14, R0, 0xfffffff8, RZ, 0xc0, !PT ;  /* 0xfffffff8000e7812 */ /* 0x000fe400078ec0ff */
[----:B------:R3:W-:Y:S03]  /*8cf0*/  @P1 LDGSTS.E.BYPASS.LTC128B.128 [R13+0xd100], [R24.64], !P4 ;  /* 0x0d100000180d1fae */ /* 0x0007e6000e101d54 */
[----:B------:R-:W-:-:S05]  /*8d00*/  IMAD.IADD R14, R15, 0x1, -R14 ;  /* 0x000000010f0e7824 */ /* 0x000fca00078e0a0e */
[----:B------:R-:W-:Y:S02]  /*8d10*/  R2P PR, R14, 0x6 ;  /* 0x000000060e007804 */ /* 0x000fe40000000000 */
[----:B------:R-:W-:Y:S02]  /*8d20*/  ISETP.GT.AND P6, PT, R240, 0x7f, PT ;  /* 0x0000007ff000780c */ /* 0x000fe40003fc4270 */
[----:B-1----:R-:W-:-:S04]  /*8d30*/  @P3 SHF.R.S32.HI R2, RZ, 0x1f, R8 ;  /* 0x0000001fff023819 */ /* 0x002fc80000011408 */
[----:B------:R-:W-:-:S04]  /*8d40*/  @P3 LEA.HI R2, R2, R8, RZ, 0x3 ;  /* 0x0000000802023211 */ /* 0x000fc800078f18ff */
[----:B------:R-:W-:Y:S01]  /*8d50*/  @P3 LOP3.LUT R2, R2, 0xfffffff8, RZ, 0xc0, !PT ;  /* 0xfffffff802023812 */ /* 0x000fe200078ec0ff */
[----:B--2---:R-:W-:-:S04]  /*8d60*/  @P0 IMAD.WIDE R22, R4, 0x2, R18 ;  /* 0x0000000204160825 */ /* 0x004fc800078e0212 */
[----:B------:R-:W-:-:S04]  /*8d70*/  @P0 IMAD.WIDE R18, R32, 0x2, R18 ;  /* 0x0000000220120825 */ /* 0x000fc800078e0212 */
[--C-:B---3--:R-:W-:Y:S01]  /*8d80*/  @P3 IMAD.WIDE R24, R2, 0x2, R16.reuse ;  /* 0x0000000202183825 */ /* 0x108fe200078e0210 */
[----:B------:R1:W-:Y:S03]  /*8d90*/  @P0 LDGSTS.E.BYPASS.LTC128B.128 [R6+0xa100], [R18.64], !P5 ;  /* 0x0a10000012060fae */ /* 0x0003e6000e901d54 */
[----:B------:R-:W-:Y:S01]  /*8da0*/  IMAD.SHL.U32 R2, R14, 0x40, RZ ;  /* 0x000000400e027824 */ /* 0x000fe200078e00ff */
[----:B------:R1:W-:Y:S01]  /*8db0*/  @P0 LDGSTS.E.BYPASS.LTC128B.128 [R6+0xe100], [R22.64], !P4 ;  /* 0x0e10000016060fae */ /* 0x0003e2000e101d54 */
[----:B------:R-:W-:Y:S01]  /*8dc0*/  @P3 IMAD.SHL.U32 R4, R9, 0x2, RZ ;  /* 0x0000000209043824 */ /* 0x000fe200078e00ff */
[----:B------:R-:W-:Y:S01]  /*8dd0*/  ISETP.LT.AND P0, PT, RZ, c[0x0][0x27c], PT ;  /* 0x00009f00ff007a0c */ /* 0x000fe20003f01270 */
[----:B------:R-:W-:Y:S01]  /*8de0*/  @P3 IMAD.WIDE R16, R32, 0x2, R16 ;  /* 0x0000000220103825 */ /* 0x000fe200078e0210 */
[----:B------:R-:W-:-:S04]  /*8df0*/  LOP3.LUT R2, R2, 0x1c0, RZ, 0xc0, !PT ;  /* 0x000001c002027812 */ /* 0x000fc800078ec0ff */
[----:B------:R2:W-:Y:S04]  /*8e00*/  @P3 LDGSTS.E.BYPASS.LTC128B.128 [R4+0xb100], [R16.64], !P5 ;  /* 0x0b10000010043fae */ /* 0x0005e8000e901d54 */
[----:B------:R2:W-:Y:S04]  /*8e10*/  @P3 LDGSTS.E.BYPASS.LTC128B.128 [R4+0xf100], [R24.64], !P4 ;  /* 0x0f10000018043fae */ /* 0x0005e8000e101d54 */
[----:B------:R-:W0:Y:S01]  /*8e20*/  LDGDEPBAR ;  /* 0x00000000000079af */ /* 0x000e220000000000 */
[----:B-1----:R-:W-:-:S05]  /*8e30*/  IMAD.SHL.U32 R6, R20, 0x8, RZ ;  /* 0x0000000814067824 */ /* 0x002fca00078e00ff */
[----:B--2---:R-:W-:Y:S02]  /*8e40*/  LOP3.LUT R4, R2, 0x8, R6, 0xf8, !PT ;  /* 0x0000000802047812 */ /* 0x004fe400078ef806 */
[----:B------:R-:W-:Y:S01]  /*8e50*/  SHF.R.U32.HI R6, RZ, 0x3, R2 ;  /* 0x00000003ff067819 */ /* 0x000fe20000011602 */
[----:B------:R-:W-:-:S03]  /*8e60*/  IMAD.MOV.U32 R2, RZ, RZ, 0x10 ;  /* 0x00000010ff027424 */ /* 0x000fc600078e00ff */
[----:B------:R-:W-:Y:S01]  /*8e70*/  LOP3.LUT R4, R4, R6, RZ, 0x3c, !PT ;  /* 0x0000000604047212 */ /* 0x000fe200078e3cff */
[----:B------:R-:W-:Y:S01]  /*8e80*/  IMAD.SHL.U32 R6, R0, 0x40, RZ ;  /* 0x0000004000067824 */ /* 0x000fe200078e00ff */
[----:B------:R-:W-:Y:S01]  /*8e90*/  SEL R2, R2, 0xfffffff0, !P1 ;  /* 0xfffffff002027807 */ /* 0x000fe20004800000 */
[----:B------:R-:W-:-:S03]  /*8ea0*/  IMAD.MOV.U32 R0, RZ, RZ, 0x20 ;  /* 0x00000020ff007424 */ /* 0x000fc600078e00ff */
[----:B------:R-:W-:Y:S02]  /*8eb0*/  LOP3.LUT R4, R4, 0xfffffe00, R6, 0xf8, !PT ;  /* 0xfffffe0004047812 */ /* 0x000fe400078ef806 */
[----:B------:R-:W-:Y:S02]  /*8ec0*/  SEL R6, RZ, 0x10, P4 ;  /* 0x00000010ff067807 */ /* 0x000fe40002000000 */
[----:B------:R-:W-:Y:S01]  /*8ed0*/  SEL R0, R0, 0xffffffe0, !P2 ;  /* 0xffffffe000007807 */ /* 0x000fe20005000000 */
[----:B------:R-:W-:Y:S05]  /*8ee0*/  @P0 BRA `(.L_x_108) ;  /* 0x0000002000000947 */ /* 0x000fea0003800000 */
[----:B------:R-:W-:-:S04]  /*8ef0*/  DEPBAR.LE SB0, 0x1 ;  /* 0x000080400000791a */ /* 0x000fc80000000000 */
[----:B------:R-:W-:Y:S05]  /*8f00*/  BRA `(.L_x_109) ;  /* 0x000036b000007947 */ /* 0x000fea0003800000 */
.L_x_108:
[----:B------:R-:W-:Y:S01]  /*8f10*/  USHF.R.S32.HI UR30, URZ, 0x1f, UR13 ;  /* 0x0000001f3f1e7899 */ /* 0x000fe2000801140d */
[----:B------:R-:W-:Y:S01]  /*8f20*/  BSSY B2, `(.L_x_109) ;  /* 0x0000369000027945 */ /* 0x000fe20003800000 */
[----:B------:R-:W-:Y:S01]  /*8f30*/  ULDC.64 UR16, c[0x0][0x280] ;  /* 0x0000a00000107ab9 */ /* 0x000fe20000000a00 */
[----:B------:R-:W-:Y:S01]  /*8f40*/  SHF.L.U32 R22, R9, 0x1, RZ ;  /* 0x0000000109167819 */ /* 0x000fe200000006ff */
[----:B------:R-:W-:Y:S02]  /*8f50*/  ULDC.64 UR4, c[0x0][0x290] ;  /* 0x0000a40000047ab9 */ /* 0x000fe40000000a00 */
[----:B------:R-:W-:Y:S02]  /*8f60*/  UIMAD UR25, UR30, UR16, URZ ;  /* 0x000000101e1972a4 */ /* 0x000fe4000f8e023f */
[----:B------:R-:W-:Y:S02]  /*8f70*/  UIMAD UR30, UR30, UR4, URZ ;  /* 0x000000041e1e72a4 */ /* 0x000fe4000f8e023f */
[----:B------:R-:W-:-:S02]  /*8f80*/  UIMAD.WIDE.U32 UR32, UR13, UR16, URZ ;  /* 0x000000100d2072a5 */ /* 0x000fc4000f8e003f */
[----:B------:R-:W-:Y:S02]  /*8f90*/  UIMAD UR25, UR13, UR17, UR25 ;  /* 0x000000110d1972a4 */ /* 0x000fe4000f8e0219 */
[----:B------:R-:W-:Y:S02]  /*8fa0*/  UIMAD.WIDE.U32 UR34, UR13, UR4, URZ ;  /* 0x000000040d2272a5 */ /* 0x000fe4000f8e003f */
[----:B------:R-:W-:Y:S02]  /*8fb0*/  UIMAD UR30, UR13, UR5, UR30 ;  /* 0x000000050d1e72a4 */ /* 0x000fe4000f8e021e */
[----:B------:R-:W-:Y:S02]  /*8fc0*/  ULDC.64 UR16, c[0x0][0x270] ;  /* 0x00009c0000107ab9 */ /* 0x000fe40000000a00 */
[----:B------:R-:W-:Y:S02]  /*8fd0*/  ULDC.U8 UR13, c[0x0][0x298] ;  /* 0x0000a600000d7ab9 */ /* 0x000fe40000000000 */
[----:B------:R-:W-:Y:S01]  /*8fe0*/  ISETP.NE.AND P0, PT, RZ, UR13, PT ;  /* 0x0000000dff007c0c */ /* 0x000fe2000bf05270 */
[----:B------:R-:W-:-:S02]  /*8ff0*/  ULDC.64 UR4, c[0x0][0x288] ;  /* 0x0000a20000047ab9 */ /* 0x000fc40000000a00 */
[----:B------:R-:W-:Y:S02]  /*9000*/  ULEA UR16, UP1, UR32, UR16, 0x1 ;  /* 0x0000001020107291 */ /* 0x000fe4000f82083f */
[----:B------:R-:W-:Y:S02]  /*9010*/  ULEA UR4, UP0, UR34, UR4, 0x1 ;  /* 0x0000000422047291 */ /* 0x000fe4000f80083f */
[----:B------:R-:W-:Y:S02]  /*9020*/  UIADD3 UR25, UR25, UR33, URZ ;  /* 0x0000002119197290 */ /* 0x000fe4000fffe03f */
[----:B------:R-:W-:Y:S02]  /*9030*/  UIADD3 UR30, UR30, UR35, URZ ;  /* 0x000000231e1e7290 */ /* 0x000fe4000fffe03f */
[----:B------:R-:W-:Y:S02]  /*9040*/  ULEA.HI.X UR17, UR32, UR17, UR25, 0x1, UP1 ;  /* 0x0000001120117291 */ /* 0x000fe400088f0c19 */
[----:B------:R-:W-:Y:S01]  /*9050*/  ULEA.HI.X UR5, UR34, UR5, UR30, 0x1, UP0 ;  /* 0x0000000522057291 */ /* 0x000fe200080f0c1e */
[----:B------:R-:W-:Y:S05]  /*9060*/  @!P0 BRA `(.L_x_110) ;  /* 0x0000198000008947 */ /* 0x000fea0003800000 */
[----:B------:R-:W-:Y:S01]  /*9070*/  ISETP.NE.AND P1, PT, R12, RZ, PT ;  /* 0x000000ff0c00720c */ /* 0x000fe20003f25270 */
[----:B------:R-:W-:Y:S01]  /*9080*/  IMAD.U32 R24, RZ, RZ, UR16 ;  /* 0x00000010ff187e24 */ /* 0x000fe2000f8e00ff */
[----:B------:R-:W-:Y:S01]  /*9090*/  MOV R25, UR17 ;  /* 0x0000001100197c02 */ /* 0x000fe20008000f00 */
[----:B------:R-:W-:Y:S01]  /*90a0*/  IMAD.U32 R18, RZ, RZ, UR4 ;  /* 0x00000004ff127e24 */ /* 0x000fe2000f8e00ff */
[----:B------:R-:W-:Y:S01]  /*90b0*/  MOV R19, UR5 ;  /* 0x0000000500137c02 */ /* 0x000fe20008000f00 */
[----:B------:R-:W-:Y:S01]  /*90c0*/  BSSY B0, `(.L_x_111) ;  /* 0x0000017000007945 */ /* 0x000fe20003800000 */
[----:B------:R-:W-:Y:S01]  /*90d0*/  IMAD.SHL.U32 R23, R3, 0x4, RZ ;  /* 0x0000000403177824 */ /* 0x000fe200078e00ff */
[----:B------:R-:W-:Y:S01]  /*90e0*/  CS2R R14, SRZ ;  /* 0x00000000000e7805 */ /* 0x000fe2000001ff00 */
[----:B------:R-:W-:Y:S01]  /*90f0*/  CS2R R16, SRZ ;  /* 0x0000000000107805 */ /* 0x000fe2000001ff00 */
[----:B------:R-:W-:Y:S01]  /*9100*/  CS2R R34, SRZ ;  /* 0x0000000000227805 */ /* 0x000fe2000001ff00 */
[----:B------:R-:W-:-:S03]  /*9110*/  CS2R R12, SRZ ;  /* 0x00000000000c7805 */ /* 0x000fc6000001ff00 */
[----:B------:R-:W-:Y:S05]  /*9120*/  @P1 BRA `(.L_x_112) ;  /* 0x0000010000001947 */ /* 0x000fea0003800000 */
[C---:B------:R-:W-:Y:S01]  /*9130*/  IADD3 R14, R23.reuse, 0x20, RZ ;  /* 0x00000020170e7810 */ /* 0x040fe20007ffe0ff */
[----:B------:R-:W-:Y:S01]  /*9140*/  CS2R R34, SRZ ;  /* 0x0000000000227805 */ /* 0x000fe2000001ff00 */
[----:B------:R-:W-:Y:S02]  /*9150*/  ISETP.GE.AND P1, PT, R23, c[0x0][0x27c], PT ;  /* 0x00009f0017007a0c */ /* 0x000fe40003f26270 */
[----:B------:R-:W-:-:S11]  /*9160*/  ISETP.GE.AND P0, PT, R14, c[0x0][0x27c], PT ;  /* 0x00009f000e007a0c */ /* 0x000fd60003f06270 */
[----:B------:R-:W-:Y:S02]  /*9170*/  @!P1 IMAD.WIDE R26, R23, 0x2, R24 ;  /* 0x00000002171a9825 */ /* 0x000fe400078e0218 */
[----:B------:R-:W-:-:S03]  /*9180*/  @!P0 SHF.R.S32.HI R15, RZ, 0x1f, R14 ;  /* 0x0000001fff0f8819 */ /* 0x000fc6000001140e */
[----:B------:R1:W5:Y:S01]  /*9190*/  @!P1 LD.E.64 R16, [R26.64] ;  /* 0x000000141a109980 */ /* 0x000362000c101b00 */
[----:B------:R-:W-:-:S04]  /*91a0*/  @!P0 LEA.HI R14, R15, R14, RZ, 0x2 ;  /* 0x0000000e0f0e8211 */ /* 0x000fc800078f10ff */
[----:B------:R-:W-:-:S05]  /*91b0*/  @!P0 LOP3.LUT R14, R14, 0xfffffffc, RZ, 0xc0, !PT ;  /* 0xfffffffc0e0e8812 */ /* 0x000fca00078ec0ff */
[----:B------:R-:W-:-:S04]  /*91c0*/  @!P0 IMAD.WIDE R24, R14, 0x2, R24 ;  /* 0x000000020e188825 */ /* 0x000fc800078e0218 */
[--C-:B------:R-:W-:Y:S02]  /*91d0*/  @!P0 IMAD.WIDE R28, R14, 0x2, R18.reuse ;  /* 0x000000020e1c8825 */ /* 0x100fe400078e0212 */
[----:B------:R-:W-:Y:S02]  /*91e0*/  CS2R R14, SRZ ;  /* 0x00000000000e7805 */ /* 0x000fe4000001ff00 */
[----:B------:R-:W-:Y:S01]  /*91f0*/  @!P1 IMAD.WIDE R18, R23, 0x2, R18 ;  /* 0x0000000217129825 */ /* 0x000fe200078e0212 */
[----:B------:R1:W5:Y:S04]  /*9200*/  @!P0 LD.E.64 R34, [R28.64] ;  /* 0x000000141c228980 */ /* 0x000368000c101b00 */
[----:B------:R1:W5:Y:S04]  /*9210*/  @!P1 LD.E.64 R12, [R18.64] ;  /* 0x00000014120c9980 */ /* 0x000368000c101b00 */
[----:B------:R1:W5:Y:S02]  /*9220*/  @!P0 LD.E.64 R14, [R24.64] ;  /* 0x00000014180e8980 */ /* 0x000364000c101b00 */
.L_x_112:
[----:B------:R-:W-:Y:S05]  /*9230*/  BSYNC B0 ;  /* 0x0000000000007941 */ /* 0x000fea0003800000 */
.L_x_111:
[----:B------:R-:W-:Y:S01]  /*9240*/  UIMAD UR4, UR12, -0x80, UR18 ;  /* 0xffffff800c0478a4 */ /* 0x000fe2000f8e0212 */
[--C-:B-1---5:R-:W-:Y:S01]  /*9250*/  IMAD.MOV.U32 R27, RZ, RZ, R17.reuse ;  /* 0x000000ffff1b7224 */ /* 0x122fe200078e0011 */
[--C-:B------:R-:W-:Y:S01]  /*9260*/  SHF.R.U64 R30, R16, 0x10, R17.reuse ;  /* 0x00000010101e7819 */ /* 0x100fe20000001211 */
[----:B------:R-:W-:Y:S01]  /*9270*/  IMAD.MOV.U32 R29, RZ, RZ, R14 ;  /* 0x000000ffff1d7224 */ /* 0x000fe200078e000e */
[----:B------:R-:W-:Y:S01]  /*9280*/  UISETP.LT.AND UP0, UPT, UR4, 0x80, UPT ;  /* 0x000000800400788c */ /* 0x000fe2000bf01270 */
[----:B------:R-:W-:Y:S01]  /*9290*/  SHF.R.U32.HI R25, RZ, 0x10, R17 ;  /* 0x00000010ff197819 */ /* 0x000fe20000011611 */
[--C-:B------:R-:W-:Y:S01]  /*92a0*/  IMAD.MOV.U32 R19, RZ, RZ, R15.reuse ;  /* 0x000000ffff137224 */ /* 0x100fe200078e000f */
[--C-:B------:R-:W-:Y:S01]  /*92b0*/  SHF.R.U64 R28, R14, 0x10, R15.reuse ;  /* 0x000000100e1c7819 */ /* 0x100fe2000000120f */
[----:B------:R-:W-:Y:S01]  /*92c0*/  USEL UR4, UR4, 0x80, UP0 ;  /* 0x0000008004047887 */ /* 0x000fe20008000000 */
[----:B------:R-:W-:Y:S01]  /*92d0*/  SHF.R.U32.HI R17, RZ, 0x10, R15 ;  /* 0x00000010ff117819 */ /* 0x000fe2000001160f */
[--C-:B------:R-:W-:Y:S01]  /*92e0*/  IMAD.MOV.U32 R26, RZ, RZ, R13.reuse ;  /* 0x000000ffff1a7224 */ /* 0x100fe200078e000d */
[--C-:B------:R-:W-:Y:S01]  /*92f0*/  SHF.R.U64 R14, R12, 0x10, R13.reuse ;  /* 0x000000100c0e7819 */ /* 0x100fe2000000120d */
[----:B------:R-:W-:Y:S01]  /*9300*/  IMAD.MOV.U32 R31, RZ, RZ, R16 ;  /* 0x000000ffff1f7224 */ /* 0x000fe200078e0010 */
[----:B------:R-:W-:Y:S01]  /*9310*/  SHF.R.U32.HI R24, RZ, 0x10, R13 ;  /* 0x00000010ff187819 */ /* 0x000fe2000001160d */
[----:B------:R-:W-:Y:S01]  /*9320*/  IMAD.MOV.U32 R15, RZ, RZ, R12 ;  /* 0x000000ffff0f7224 */ /* 0x000fe200078e000c */
[----:B------:R-:W-:Y:S01]  /*9330*/  ISETP.GE.AND P0, PT, R10, UR4, PT ;  /* 0x000000040a007c0c */ /* 0x000fe2000bf06270 */
[----:B------:R-:W-:Y:S01]  /*9340*/  IMAD.MOV.U32 R13, RZ, RZ, R34 ;  /* 0x000000ffff0d7224 */ /* 0x000fe200078e0022 */
[--C-:B------:R-:W-:Y:S01]  /*9350*/  SHF.R.U64 R12, R34, 0x10, R35.reuse ;  /* 0x00000010220c7819 */ /* 0x100fe20000001223 */
[--C-:B------:R-:W-:Y:S01]  /*9360*/  IMAD.MOV.U32 R18, RZ, RZ, R35.reuse ;  /* 0x000000ffff127224 */ /* 0x100fe200078e0023 */
[----:B------:R-:W-:Y:S01]  /*9370*/  SHF.R.U32.HI R16, RZ, 0x10, R35 ;  /* 0x00000010ff107819 */ /* 0x000fe20000011623 */
[----:B------:R-:W-:-:S04]  /*9380*/  DEPBAR.LE SB0, 0x1 ;  /* 0x000080400000791a */ /* 0x000fc80000000000 */
[----:B------:R-:W-:Y:S01]  /*9390*/  BSSY B1, `(.L_x_113) ;  /* 0x000005e000017945 */ /* 0x000fe20003800000 */
[----:B------:R-:W-:Y:S02]  /*93a0*/  PRMT R27, R27, 0x5410, R31 ;  /* 0x000054101b1b7816 */ /* 0x000fe4000000001f */
[----:B------:R-:W-:Y:S02]  /*93b0*/  PRMT R25, R25, 0x5410, R30 ;  /* 0x0000541019197816 */ /* 0x000fe4000000001e */
[----:B------:R-:W-:Y:S02]  /*93c0*/  PRMT R19, R19, 0x5410, R29 ;  /* 0x0000541013137816 */ /* 0x000fe4000000001d */
[----:B------:R-:W-:Y:S02]  /*93d0*/  PRMT R17, R17, 0x5410, R28 ;  /* 0x0000541011117816 */ /* 0x000fe4000000001c */
[----:B------:R-:W-:Y:S02]  /*93e0*/  PRMT R26, R26, 0x5410, R15 ;  /* 0x000054101a1a7816 */ /* 0x000fe4000000000f */
[----:B------:R-:W-:-:S02]  /*93f0*/  PRMT R24, R24, 0x5410, R14 ;  /* 0x0000541018187816 */ /* 0x000fc4000000000e */
[----:B------:R-:W-:Y:S02]  /*9400*/  PRMT R18, R18, 0x5410, R13 ;  /* 0x0000541012127816 */ /* 0x000fe4000000000d */
[----:B------:R-:W-:Y:S01]  /*9410*/  PRMT R16, R16, 0x5410, R12 ;  /* 0x0000541010107816 */ /* 0x000fe2000000000c */
[----:B------:R-:W-:Y:S06]  /*9420*/  BAR.SYNC.DEFER_BLOCKING 0x0 ;  /* 0x0000000000007b1d */ /* 0x000fec0000010000 */
[----:B------:R-:W-:Y:S05]  /*9430*/  @P0 BRA `(.L_x_114) ;  /* 0x0000053000000947 */ /* 0x000fea0003800000 */
[----:B------:R-:W-:Y:S01]  /*9440*/  ISETP.GE.AND P0, PT, R23, c[0x0][0x27c], PT ;  /* 0x00009f0017007a0c */ /* 0x000fe20003f06270 */
[----:B------:R-:W-:-:S12]  /*9450*/  BSSY B0, `(.L_x_115) ;  /* 0x0000028000007945 */ /* 0x000fd80003800000 */
[----:B------:R-:W-:Y:S05]  /*9460*/  @P0 BRA `(.L_x_116) ;  /* 0x0000026000000947 */ /* 0x000fea0003800000 */
[----:B------:R-:W1:Y:S01]  /*9470*/  LDS.128 R12, [R22+0x100] ;  /* 0x00010000160c7984 */ /* 0x000e620000000c00 */
[----:B------:R-:W-:Y:S02]  /*9480*/  HADD2.F32 R28, -RZ, R26.H1_H1 ;  /* 0x3000001aff1c7230 */ /* 0x000fe40000004100 */
[--C-:B------:R-:W-:Y:S02]  /*9490*/  HADD2.F32 R34, -RZ, R24.reuse.H1_H1 ;  /* 0x30000018ff227230 */ /* 0x100fe40000004100 */
[----:B------:R-:W-:Y:S02]  /*94a0*/  HADD2.F32 R35, -RZ, R25.H1_H1 ;  /* 0x30000019ff237230 */ /* 0x000fe40000004100 */
[----:B------:R-:W-:Y:S02]  /*94b0*/  HADD2.F32 R36, -RZ, R27.H1_H1 ;  /* 0x3000001bff247230 */ /* 0x000fe40000004100 */
[----:B------:R-:W-:Y:S02]  /*94c0*/  HADD2.F32 R39, -RZ, R24.H0_H0 ;  /* 0x20000018ff277230 */ /* 0x000fe40000004100 */
[----:B-1----:R-:W-:-:S02]  /*94d0*/  HADD2.F32 R29, -RZ, R12.H0_H0 ;  /* 0x2000000cff1d7230 */ /* 0x002fc40000004100 */
[----:B------:R-:W-:Y:S02]  /*94e0*/  HADD2.F32 R30, -RZ, R12.H1_H1 ;  /* 0x3000000cff1e7230 */ /* 0x000fe40000004100 */
[--C-:B------:R-:W-:Y:S01]  /*94f0*/  HADD2.F32 R31, -RZ, R13.reuse.H1_H1 ;  /* 0x3000000dff1f7230 */ /* 0x100fe20000004100 */
[----:B------:R-:W-:Y:S01]  /*9500*/  FMUL.FTZ R38, R29, R28 ;  /* 0x0000001c1d267220 */ /* 0x000fe20000410000 */
[----:B------:R-:W-:Y:S02]  /*9510*/  HADD2.F32 R12, -RZ, R13.H0_H0 ;  /* 0x2000000dff0c7230 */ /* 0x000fe40000004100 */
[--C-:B------:R-:W-:Y:S01]  /*9520*/  HADD2.F32 R13, -RZ, R14.reuse.H0_H0 ;  /* 0x2000000eff0d7230 */ /* 0x100fe20000004100 */
[----:B------:R-:W-:Y:S01]  /*9530*/  FFMA.FTZ R38, R30, R36, R38 ;  /* 0x000000241e267223 */ /* 0x000fe20000010026 */
[----:B------:R-:W-:Y:S02]  /*9540*/  HADD2.F32 R33, -RZ, R14.H1_H1 ;  /* 0x3000000eff217230 */ /* 0x000fe40000004100 */
[----:B------:R-:W-:-:S02]  /*9550*/  HADD2.F32 R14, -RZ, R15.H0_H0 ;  /* 0x2000000fff0e7230 */ /* 0x000fc40000004100 */
[----:B------:R-:W-:Y:S01]  /*9560*/  HADD2.F32 R37, -RZ, R15.H1_H1 ;  /* 0x3000000fff257230 */ /* 0x000fe20000004100 */
[----:B------:R-:W-:Y:S02]  /*9570*/  FMUL.FTZ R15, R30, R28 ;  /* 0x0000001c1e0f7220 */ /* 0x000fe40000410000 */
[CC--:B------:R-:W-:Y:S02]  /*9580*/  FMUL.FTZ R28, R31.reuse, R34.reuse ;  /* 0x000000221f1c7220 */ /* 0x0c0fe40000410000 */
[C---:B------:R-:W-:Y:S02]  /*9590*/  FMUL.FTZ R34, R12.reuse, R34 ;  /* 0x000000220c227220 */ /* 0x040fe40000410000 */
[-C--:B------:R-:W-:Y:S01]  /*95a0*/  FFMA.FTZ R28, R12, R35.reuse, -R28 ;  /* 0x000000230c1c7223 */ /* 0x080fe2000001081c */
[----:B------:R-:W-:Y:S01]  /*95b0*/  HADD2.F32 R12, -RZ, R26.H0_H0 ;  /* 0x2000001aff0c7230 */ /* 0x000fe20000004100 */
[----:B------:R-:W-:Y:S01]  /*95c0*/  FFMA.FTZ R34, R31, R35, R34 ;  /* 0x000000231f227223 */ /* 0x000fe20000010022 */
[----:B------:R-:W-:Y:S01]  /*95d0*/  HADD2.F32 R35, -RZ, R25.H0_H0 ;  /* 0x20000019ff237230 */ /* 0x000fe20000004100 */
[----:B------:R-:W-:Y:S01]  /*95e0*/  FFMA.FTZ R15, R29, R36, -R15 ;  /* 0x000000241d0f7223 */ /* 0x000fe2000001080f */
[----:B------:R-:W-:Y:S01]  /*95f0*/  HADD2.F32 R36, -RZ, R27.H0_H0 ;  /* 0x2000001bff247230 */ /* 0x000fe20000004100 */
[----:B------:R-:W-:-:S02]  /*9600*/  FMUL.FTZ R29, R33, R12 ;  /* 0x0000000c211d7220 */ /* 0x000fc40000410000 */
[----:B------:R-:W-:Y:S02]  /*9610*/  FMUL.FTZ R31, R13, R12 ;  /* 0x0000000c0d1f7220 */ /* 0x000fe40000410000 */
[-C--:B------:R-:W-:Y:S02]  /*9620*/  FMUL.FTZ R30, R37, R39.reuse ;  /* 0x00000027251e7220 */ /* 0x080fe40000410000 */
[C---:B------:R-:W-:Y:S02]  /*9630*/  FMUL.FTZ R12, R14.reuse, R39 ;  /* 0x000000270e0c7220 */ /* 0x040fe40000410000 */
[----:B------:R-:W-:Y:S02]  /*9640*/  FFMA.FTZ R30, R14, R35, -R30 ;  /* 0x000000230e1e7223 */ /* 0x000fe4000001081e */
[----:B------:R-:W-:Y:S01]  /*9650*/  FFMA.FTZ R29, R13, R36, -R29 ;  /* 0x000000240d1d7223 */ /* 0x000fe2000001081d */
[----:B------:R-:W-:Y:S01]  /*9660*/  F2FP.PACK_AB R13, R34, R28 ;  /* 0x0000001c220d723e */ /* 0x000fe200000000ff */
[----:B------:R-:W-:-:S02]  /*9670*/  FFMA.FTZ R31, R33, R36, R31 ;  /* 0x00000024211f7223 */ /* 0x000fc4000001001f */
[----:B------:R-:W-:Y:S01]  /*9680*/  FFMA.FTZ R35, R37, R35, R12 ;  /* 0x0000002325237223 */ /* 0x000fe2000001000c */
[----:B------:R-:W-:Y:S02]  /*9690*/  F2FP.PACK_AB R12, R38, R15 ;  /* 0x0000000f260c723e */ /* 0x000fe400000000ff */
[----:B------:R-:W-:Y:S02]  /*96a0*/  F2FP.PACK_AB R14, R31, R29 ;  /* 0x0000001d1f0e723e */ /* 0x000fe400000000ff */
[----:B------:R-:W-:-:S05]  /*96b0*/  F2FP.PACK_AB R15, R35, R30 ;  /* 0x0000001e230f723e */ /* 0x000fca00000000ff */
[----:B------:R1:W-:Y:S02]  /*96c0*/  STS.128 [R22+0x100], R12 ;  /* 0x0001000c16007388 */ /* 0x0003e40000000c00 */
.L_x_116:
[----:B------:R-:W-:Y:S05]  /*96d0*/  BSYNC B0 ;  /* 0x0000000000007941 */ /* 0x000fea0003800000 */
.L_x_115:
[----:B-1----:R-:W-:-:S04]  /*96e0*/  IADD3 R12, R23, 0x20, RZ ;  /* 0x00000020170c7810 */ /* 0x002fc80007ffe0ff */
[----:B------:R-:W-:-:S13]  /*96f0*/  ISETP.GE.AND P0, PT, R12, c[0x0][0x27c], PT ;  /* 0x00009f000c007a0c */ /* 0x000fda0003f06270 */
        /* <DEDUP_REMOVED lines=39> */
.L_x_114:
[----:B------:R-:W-:Y:S05]  /*9970*/  BSYNC B1 ;  /* 0x0000000000017941 */ /* 0x000fea0003800000 */
.L_x_113:
[----:B-1----:R-:W-:Y:S01]  /*9980*/  IADD3 R12, R10, 0x20, RZ ;  /* 0x000000200a0c7810 */ /* 0x002fe20007ffe0ff */
[----:B------:R-:W-:Y:S03]  /*9990*/  BSSY B1, `(.L_x_117) ;  /* 0x0000056000017945 */ /* 0x000fe60003800000 */
[----:B------:R-:W-:-:S13]  /*99a0*/  ISETP.GE.AND P0, PT, R12, UR4, PT ;  /* 0x000000040c007c0c */ /* 0x000fda000bf06270 */
[----:B------:R-:W-:Y:S05]  /*99b0*/  @P0 BRA `(.L_x_118) ;  /* 0x0000053000000947 */ /* 0x000fea0003800000 */
[----:B------:R-:W-:Y:S01]  /*99c0*/  ISETP.GE.AND P0, PT, R23, c[0x0][0x27c], PT ;  /* 0x00009f0017007a0c */ /* 0x000fe20003f06270 */
[----:B------:R-:W-:-:S12]  /*99d0*/  BSSY B0, `(.L_x_119) ;  /* 0x0000028000007945 */ /* 0x000fd80003800000 */
[----:B------:R-:W-:Y:S05]  /*99e0*/  @P0 BRA `(.L_x_120) ;  /* 0x0000026000000947 */ /* 0x000fea0003800000 */
[----:B------:R-:W1:Y:S01]  /*99f0*/  LDS.128 R12, [R22+0x1100] ;  /* 0x00110000160c7984 */ /* 0x000e620000000c00 */
[----:B------:R-:W-:Y:S02]  /*9a00*/  HADD2.F32 R31, -RZ, R26.H1_H1 ;  /* 0x3000001aff1f7230 */ /* 0x000fe40000004100 */
[----:B------:R-:W-:Y:S02]  /*9a10*/  HADD2.F32 R34, -RZ, R24.H1_H1 ;  /* 0x30000018ff227230 */ /* 0x000fe40000004100 */
[--C-:B-1----:R-:W-:Y:S02]  /*9a20*/  HADD2.F32 R37, -RZ, R12.reuse.H0_H0 ;  /* 0x2000000cff257230 */ /* 0x102fe40000004100 */
[----:B------:R-:W-:Y:S02]  /*9a30*/  HADD2.F32 R36, -RZ, R12.H1_H1 ;  /* 0x3000000cff247230 */ /* 0x000fe40000004100 */
[--C-:B------:R-:W-:Y:S01]  /*9a40*/  HADD2.F32 R30, -RZ, R13.reuse.H0_H0 ;  /* 0x2000000dff1e7230 */ /* 0x100fe20000004100 */
[C---:B------:R-:W-:Y:S01]  /*9a50*/  FMUL.FTZ R35, R31.reuse, R37 ;  /* 0x000000251f237220 */ /* 0x040fe20000410000 */
[----:B------:R-:W-:Y:S01]  /*9a60*/  HADD2.F32 R13, -RZ, R13.H1_H1 ;  /* 0x3000000dff0d7230 */ /* 0x000fe20000004100 */
[----:B------:R-:W-:Y:S01]  /*9a70*/  FMUL.FTZ R39, R31, R36 ;  /* 0x000000241f277220 */ /* 0x000fe20000410000 */
[--C-:B------:R-:W-:Y:S01]  /*9a80*/  HADD2.F32 R12, -RZ, R15.reuse.H0_H0 ;  /* 0x2000000fff0c7230 */ /* 0x100fe20000004100 */
[C---:B------:R-:W-:Y:S01]  /*9a90*/  FMUL.FTZ R31, R34.reuse, R30 ;  /* 0x0000001e221f7220 */ /* 0x040fe20000410000 */
[----:B------:R-:W-:Y:S01]  /*9aa0*/  HADD2.F32 R38, -RZ, R15.H1_H1 ;  /* 0x3000000fff267230 */ /* 0x000fe20000004100 */
[----:B------:R-:W-:Y:S01]  /*9ab0*/  FMUL.FTZ R33, R34, R13 ;  /* 0x0000000d22217220 */ /* 0x000fe20000410000 */
[----:B------:R-:W-:-:S02]  /*9ac0*/  HADD2.F32 R29, -RZ, R14.H0_H0 ;  /* 0x2000000eff1d7230 */ /* 0x000fc40000004100 */
[----:B------:R-:W-:Y:S02]  /*9ad0*/  HADD2.F32 R28, -RZ, R14.H1_H1 ;  /* 0x3000000eff1c7230 */ /* 0x000fe40000004100 */
[----:B------:R-:W-:Y:S02]  /*9ae0*/  HADD2.F32 R15, -RZ, R27.H1_H1 ;  /* 0x3000001bff0f7230 */ /* 0x000fe40000004100 */
[----:B------:R-:W-:-:S03]  /*9af0*/  HADD2.F32 R14, -RZ, R25.H1_H1 ;  /* 0x30000019ff0e7230 */ /* 0x000fc60000004100 */
[C---:B------:R-:W-:Y:S02]  /*9b00*/  FFMA.FTZ R37, R15.reuse, R37, -R39 ;  /* 0x000000250f257223 */ /* 0x040fe40000010827 */
[----:B------:R-:W-:Y:S01]  /*9b10*/  FFMA.FTZ R36, R15, R36, R35 ;  /* 0x000000240f247223 */ /* 0x000fe20000010023 */
[----:B------:R-:W-:Y:S01]  /*9b20*/  HADD2.F32 R35, -RZ, R26.H0_H0 ;  /* 0x2000001aff237230 */ /* 0x000fe20000004100 */
[C---:B------:R-:W-:Y:S01]  /*9b30*/  FFMA.FTZ R15, R14.reuse, R30, -R33 ;  /* 0x0000001e0e0f7223 */ /* 0x040fe20000010821 */
[----:B------:R-:W-:Y:S01]  /*9b40*/  HADD2.F32 R33, -RZ, R24.H0_H0 ;  /* 0x20000018ff217230 */ /* 0x000fe20000004100 */
[----:B------:R-:W-:Y:S01]  /*9b50*/  FFMA.FTZ R13, R14, R13, R31 ;  /* 0x0000000d0e0d7223 */ /* 0x000fe2000001001f */
[----:B------:R-:W-:Y:S01]  /*9b60*/  HADD2.F32 R31, -RZ, R27.H0_H0 ;  /* 0x2000001bff1f7230 */ /* 0x000fe20000004100 */
[----:B------:R-:W-:Y:S01]  /*9b70*/  FMUL.FTZ R14, R35, R28 ;  /* 0x0000001c230e7220 */ /* 0x000fe20000410000 */
[----:B------:R-:W-:Y:S01]  /*9b80*/  HADD2.F32 R30, -RZ, R25.H0_H0 ;  /* 0x20000019ff1e7230 */ /* 0x000fe20000004100 */
[----:B------:R-:W-:Y:S01]  /*9b90*/  FMUL.FTZ R34, R33, R38 ;  /* 0x0000002621227220 */ /* 0x000fe20000410000 */
[----:B------:R-:W-:Y:S01]  /*9ba0*/  F2FP.PACK_AB R13, R13, R15 ;  /* 0x0000000f0d0d723e */ /* 0x000fe200000000ff */
[----:B------:R-:W-:-:S02]  /*9bb0*/  FMUL.FTZ R35, R35, R29 ;  /* 0x0000001d23237220 */ /* 0x000fc40000410000 */
[----:B------:R-:W-:Y:S02]  /*9bc0*/  FMUL.FTZ R33, R33, R12 ;  /* 0x0000000c21217220 */ /* 0x000fe40000410000 */
[C---:B------:R-:W-:Y:S02]  /*9bd0*/  FFMA.FTZ R14, R31.reuse, R29, -R14 ;  /* 0x0000001d1f0e7223 */ /* 0x040fe4000001080e */
[----:B------:R-:W-:Y:S02]  /*9be0*/  FFMA.FTZ R35, R31, R28, R35 ;  /* 0x0000001c1f237223 */ /* 0x000fe40000010023 */
[----:B------:R-:W-:Y:S01]  /*9bf0*/  FFMA.FTZ R34, R30, R12, -R34 ;  /* 0x0000000c1e227223 */ /* 0x000fe20000010822 */
[----:B------:R-:W-:Y:S01]  /*9c00*/  F2FP.PACK_AB R12, R36, R37 ;  /* 0x00000025240c723e */ /* 0x000fe200000000ff */
[----:B------:R-:W-:Y:S01]  /*9c10*/  FFMA.FTZ R33, R30, R38, R33 ;  /* 0x000000261e217223 */ /* 0x000fe20000010021 */
[----:B------:R-:W-:-:S04]  /*9c20*/  F2FP.PACK_AB R14, R35, R14 ;  /* 0x0000000e230e723e */ /* 0x000fc800000000ff */
[----:B------:R-:W-:-:S05]  /*9c30*/  F2FP.PACK_AB R15, R33, R34 ;  /* 0x00000022210f723e */ /* 0x000fca00000000ff */
[----:B------:R1:W-:Y:S02]  /*9c40*/  STS.128 [R22+0x1100], R12 ;  /* 0x0011000c16007388 */ /* 0x0003e40000000c00 */
.L_x_120:
[----:B------:R-:W-:Y:S05]  /*9c50*/  BSYNC B0 ;  /* 0x0000000000007941 */ /* 0x000fea0003800000 */
.L_x_119:
[----:B-1----:R-:W-:-:S04]  /*9c60*/  IADD3 R12, R23, 0x20, RZ ;  /* 0x00000020170c7810 */ /* 0x002fc80007ffe0ff */
[----:B------:R-:W-:-:S13]  /*9c70*/  ISETP.GE.AND P0, PT, R12, c[0x0][0x27c], PT ;  /* 0x00009f000c007a0c */ /* 0x000fda0003f06270 */
        /* <DEDUP_REMOVED lines=39> */
.L_x_118:
[----:B------:R-:W-:Y:S05]  /*9ef0*/  BSYNC B1 ;  /* 0x0000000000017941 */ /* 0x000fea0003800000 */
.L_x_117:
        /* <DEDUP_REMOVED lines=45> */
.L_x_124:
[----:B------:R-:W-:Y:S05]  /*a1d0*/  BSYNC B0 ;  /* 0x0000000000007941 */ /* 0x000fea0003800000 */
.L_x_123:
        /* <DEDUP_REMOVED lines=41> */
.L_x_122:
[----:B------:R-:W-:Y:S05]  /*a470*/  BSYNC B1 ;  /* 0x0000000000017941 */ /* 0x000fea0003800000 */
.L_x_121:
[----:B-1----:R-:W-:-:S04]  /*a480*/  IADD3 R12, R10, 0x60, RZ ;  /* 0x000000600a0c7810 */ /* 0x002fc80007ffe0ff */
        /* <DEDUP_REMOVED lines=8> */
[----:B------:R-:W-:Y:S02]  /*a510*/  HADD2.F32 R35, -RZ, R27.H1_H1 ;  /* 0x3000001bff237230 */ /* 0x000fe40000004100 */
[----:B------:R-:W-:Y:S02]  /*a520*/  HADD2.F32 R37, -RZ, R25.H1_H1 ;  /* 0x30000019ff257230 */ /* 0x000fe40000004100 */
[----:B------:R-:W-:Y:S02]  /*a530*/  HADD2.F32 R26, -RZ, R26.H0_H0 ;  /* 0x2000001aff1a7230 */ /* 0x000fe40000004100 */
[----:B------:R-:W-:-:S02]  /*a540*/  HADD2.F32 R24, -RZ, R24.H0_H0 ;  /* 0x20000018ff187230 */ /* 0x000fc40000004100 */
[----:B------:R-:W-:Y:S02]  /*a550*/  HADD2.F32 R27, -RZ, R27.H0_H0 ;  /* 0x2000001bff1b7230 */ /* 0x000fe40000004100 */
[----:B------:R-:W-:Y:S02]  /*a560*/  HADD2.F32 R25, -RZ, R25.H0_H0 ;  /* 0x20000019ff197230 */ /* 0x000fe40000004100 */
[--C-:B-1----:R-:W-:Y:S02]  /*a570*/  HADD2.F32 R29, -RZ, R12.reuse.H0_H0 ;  /* 0x2000000cff1d7230 */ /* 0x102fe40000004100 */
[----:B------:R-:W-:Y:S02]  /*a580*/  HADD2.F32 R30, -RZ, R12.H1_H1 ;  /* 0x3000000cff1e7230 */ /* 0x000fe40000004100 */
[--C-:B------:R-:W-:Y:S01]  /*a590*/  HADD2.F32 R31, -RZ, R13.reuse.H1_H1 ;  /* 0x3000000dff1f7230 */ /* 0x100fe20000004100 */
[C---:B------:R-:W-:Y:S01]  /*a5a0*/  FMUL.FTZ R38, R28.reuse, R29 ;  /* 0x0000001d1c267220 */ /* 0x040fe20000410000 */
[----:B------:R-:W-:Y:S01]  /*a5b0*/  HADD2.F32 R12, -RZ, R13.H0_H0 ;  /* 0x2000000dff0c7230 */ /* 0x000fe20000004100 */
[----:B------:R-:W-:Y:S01]  /*a5c0*/  FMUL.FTZ R36, R28, R30 ;  /* 0x0000001e1c247220 */ /* 0x000fe20000410000 */
[--C-:B------:R-:W-:Y:S01]  /*a5d0*/  HADD2.F32 R13, -RZ, R14.reuse.H0_H0 ;  /* 0x2000000eff0d7230 */ /* 0x100fe20000004100 */
[C---:B------:R-:W-:Y:S01]  /*a5e0*/  FMUL.FTZ R28, R34.reuse, R31 ;  /* 0x0000001f221c7220 */ /* 0x040fe20000410000 */
[----:B------:R-:W-:Y:S01]  /*a5f0*/  HADD2.F32 R33, -RZ, R14.H1_H1 ;  /* 0x3000000eff217230 */ /* 0x000fe20000004100 */
[----:B------:R-:W-:Y:S01]  /*a600*/  FFMA.FTZ R36, R35, R29, -R36 ;  /* 0x0000001d23247223 */ /* 0x000fe20000010824 */
[--C-:B------:R-:W-:Y:S01]  /*a610*/  HADD2.F32 R14, -RZ, R15.reuse.H0_H0 ;  /* 0x2000000fff0e7230 */ /* 0x100fe20000004100 */
[-C--:B------:R-:W-:Y:S01]  /*a620*/  FMUL.FTZ R34, R34, R12.reuse ;  /* 0x0000000c22227220 */ /* 0x080fe20000410000 */
[----:B------:R-:W-:Y:S01]  /*a630*/  HADD2.F32 R15, -RZ, R15.H1_H1 ;  /* 0x3000000fff0f7230 */ /* 0x000fe20000004100 */
[----:B------:R-:W-:-:S02]  /*a640*/  FFMA.FTZ R28, R37, R12, -R28 ;  /* 0x0000000c251c7223 */ /* 0x000fc4000001081c */
[C---:B------:R-:W-:Y:S02]  /*a650*/  FMUL.FTZ R12, R26.reuse, R33 ;  /* 0x000000211a0c7220 */ /* 0x040fe40000410000 */
[----:B------:R-:W-:Y:S02]  /*a660*/  FMUL.FTZ R29, R26, R13 ;  /* 0x0000000d1a1d7220 */ /* 0x000fe40000410000 */
[C---:B------:R-:W-:Y:S02]  /*a670*/  FMUL.FTZ R26, R24.reuse, R15 ;  /* 0x0000000f181a7220 */ /* 0x040fe40000410000 */
[----:B------:R-:W-:Y:S02]  /*a680*/  FMUL.FTZ R24, R24, R14 ;  /* 0x0000000e18187220 */ /* 0x000fe40000410000 */
[----:B------:R-:W-:Y:S02]  /*a690*/  FFMA.FTZ R38, R35, R30, R38 ;  /* 0x0000001e23267223 */ /* 0x000fe40000010026 */
[----:B------:R-:W-:-:S02]  /*a6a0*/  FFMA.FTZ R34, R37, R31, R34 ;  /* 0x0000001f25227223 */ /* 0x000fc40000010022 */
[C---:B------:R-:W-:Y:S01]  /*a6b0*/  FFMA.FTZ R30, R27.reuse, R13, -R12 ;  /* 0x0000000d1b1e7223 */ /* 0x040fe2000001080c */
[----:B------:R-:W-:Y:S01]  /*a6c0*/  F2FP.PACK_AB R12, R38, R36 ;  /* 0x00000024260c723e */ /* 0x000fe200000000ff */
[----:B------:R-:W-:Y:S01]  /*a6d0*/  FFMA.FTZ R29, R27, R33, R29 ;  /* 0x000000211b1d7223 */ /* 0x000fe2000001001d */
[----:B------:R-:W-:Y:S01]  /*a6e0*/  F2FP.PACK_AB R13, R34, R28 ;  /* 0x0000001c220d723e */ /* 0x000fe200000000ff */
[C---:B------:R-:W-:Y:S02]  /*a6f0*/  FFMA.FTZ R26, R25.reuse, R14, -R26 ;  /* 0x0000000e191a7223 */ /* 0x040fe4000001081a */
[----:B------:R-:W-:Y:S01]  /*a700*/  FFMA.FTZ R15, R25, R15, R24 ;  /* 0x0000000f190f7223 */ /* 0x000fe20000010018 */
[----:B------:R-:W-:-:S04]  /*a710*/  F2FP.PACK_AB R14, R29, R30 ;  /* 0x0000001e1d0e723e */ /* 0x000fc800000000ff */
[----:B------:R-:W-:-:S05]  /*a720*/  F2FP.PACK_AB R15, R15, R26 ;  /* 0x0000001a0f0f723e */ /* 0x000fca00000000ff */
[----:B------:R1:W-:Y:S02]  /*a730*/  STS.128 [R22+0x3100], R12 ;  /* 0x0031000c16007388 */ /* 0x0003e40000000c00 */
.L_x_127:
[----:B------:R-:W-:Y:S05]  /*a740*/  BSYNC B0 ;  /* 0x0000000000007941 */ /* 0x000fea0003800000 */
.L_x_126:
[----:B------:R-:W-:-:S04]  /*a750*/  IADD3 R23, R23, 0x20, RZ ;  /* 0x0000002017177810 */ /* 0x000fc80007ffe0ff */
[----:B------:R-:W-:-:S13]  /*a760*/  ISETP.GE.AND P0, PT, R23, c[0x0][0x27c], PT ;  /* 0x00009f0017007a0c */ /* 0x000fda0003f06270 */
[----:B------:R-:W-:Y:S05]  /*a770*/  @P0 BRA `(.L_x_125) ;  /* 0x00001e3000000947 */ /* 0x000fea0003800000 */
[----:B-1----:R-:W1:Y:S01]  /*a780*/  LDS.128 R12, [R22+0x7100] ;  /* 0x00710000160c7984 */ /* 0x002e620000000c00 */
        /* <DEDUP_REMOVED lines=28> */
[----:B------:R-:W-:Y:S01]  /*a950*/  FFMA.FTZ R25, R19, R13, -R12 ;  /* 0x0000000d13197223 */ /* 0x000fe2000001080c */
[----:B------:R-:W-:Y:S01]  /*a960*/  F2FP.PACK_AB R12, R33, R30 ;  /* 0x0000001e210c723e */ /* 0x000fe200000000ff */
[----:B------:R-:W-:Y:S01]  /*a970*/  FFMA.FTZ R24, R19, R27, R24 ;  /* 0x0000001b13187223 */ /* 0x000fe20000010018 */
[----:B------:R-:W-:Y:S01]  /*a980*/  F2FP.PACK_AB R13, R28, R23 ;  /* 0x000000171c0d723e */ /* 0x000fe200000000ff */
[C---:B------:R-:W-:Y:S02]  /*a990*/  FFMA.FTZ R18, R17.reuse, R14, -R18 ;  /* 0x0000000e11127223 */ /* 0x040fe40000010812 */
[----:B------:R-:W-:Y:S01]  /*a9a0*/  FFMA.FTZ R15, R17, R15, R16 ;  /* 0x0000000f110f7223 */ /* 0x000fe20000010010 */
[----:B------:R-:W-:-:S04]  /*a9b0*/  F2FP.PACK_AB R14, R24, R25 ;  /* 0x00000019180e723e */ /* 0x000fc800000000ff */
[----:B------:R-:W-:-:S05]  /*a9c0*/  F2FP.PACK_AB R15, R15, R18 ;  /* 0x000000120f0f723e */ /* 0x000fca00000000ff */
[----:B------:R1:W-:Y:S01]  /*a9d0*/  STS.128 [R22+0x7100], R12 ;  /* 0x0071000c16007388 */ /* 0x0003e20000000c00 */
[----:B------:R-:W-:Y:S05]  /*a9e0*/  BRA `(.L_x_125) ;  /* 0x00001bc000007947 */ /* 0x000fea0003800000 */
.L_x_110:
[----:B------:R-:W-:Y:S01]  /*a9f0*/  ISETP.NE.AND P0, PT, R12, RZ, PT ;  /* 0x000000ff0c00720c */ /* 0x000fe20003f05270 */
[----:B------:R-:W-:Y:S01]  /*aa00*/  IMAD.U32 R26, RZ, RZ, UR16 ;  /* 0x00000010ff1a7e24 */ /* 0x000fe2000f8e00ff */
[----:B------:R-:W-:Y:S01]  /*aa10*/  MOV R24, UR4 ;  /* 0x0000000400187c02 */ /* 0x000fe20008000f00 */
[----:B------:R-:W-:Y:S01]  /*aa20*/  IMAD.U32 R27, RZ, RZ, UR17 ;  /* 0x00000011ff1b7e24 */ /* 0x000fe2000f8e00ff */
[----:B------:R-:W-:Y:S01]  /*aa30*/  MOV R25, UR5 ;  /* 0x0000000500197c02 */ /* 0x000fe20008000f00 */
[----:B------:R-:W-:Y:S01]  /*aa40*/  BSSY B0, `(.L_x_128) ;  /* 0x000000d000007945 */ /* 0x000fe20003800000 */
[----:B------:R-:W-:Y:S01]  /*aa50*/  CS2R R16, SRZ ;  /* 0x0000000000107805 */ /* 0x000fe2000001ff00 */
[----:B------:R-:W-:Y:S01]  /*aa60*/  CS2R R14, SRZ ;  /* 0x00000000000e7805 */ /* 0x000fe2000001ff00 */
[----:B------:R-:W-:Y:S01]  /*aa70*/  CS2R R12, SRZ ;  /* 0x00000000000c7805 */ /* 0x000fe2000001ff00 */
[----:B------:R-:W-:-:S04]  /*aa80*/  CS2R R18, SRZ ;  /* 0x0000000000127805 */ /* 0x000fc8000001ff00 */
[----:B------:R-:W-:Y:S05]  /*aa90*/  @P0 BRA `(.L_x_129) ;  /* 0x0000007000000947 */ /* 0x000fea0003800000 */
[----:B------:R-:W-:Y:S01]  /*aaa0*/  ISETP.GE.AND P0, PT, R32, c[0x0][0x27c], PT ;  /* 0x00009f0020007a0c */ /* 0x000fe20003f06270 */
[----:B------:R-:W-:-:S12]  /*aab0*/  CS2R R16, SRZ ;  /* 0x0000000000107805 */ /* 0x000fd8000001ff00 */
[----:B------:R-:W-:Y:S05]  /*aac0*/  @P0 BRA `(.L_x_129) ;  /* 0x0000004000000947 */ /* 0x000fea0003800000 */
[----:B------:R-:W-:-:S04]  /*aad0*/  IMAD.WIDE R26, R32, 0x2, R26 ;  /* 0x00000002201a7825 */ /* 0x000fc800078e021a */
[----:B------:R-:W-:Y:S01]  /*aae0*/  IMAD.WIDE R24, R32, 0x2, R24 ;  /* 0x0000000220187825 */ /* 0x000fe200078e0218 */
[----:B------:R1:W5:Y:S04]  /*aaf0*/  LD.E.128 R16, [R26.64] ;  /* 0x000000141a107980 */ /* 0x000368000c101d00 */
[----:B------:R1:W5:Y:S02]  /*ab00*/  LD.E.128 R12, [R24.64] ;  /* 0x00000014180c7980 */ /* 0x000364000c101d00 */
.L_x_129:
[----:B------:R-:W-:Y:S05]  /*ab10*/  BSYNC B0 ;  /* 0x0000000000007941 */ /* 0x000fea0003800000 */
.L_x_128:
[----:B------:R-:W-:Y:S01]  /*ab20*/  UIMAD UR4, UR12, -0x80, UR18 ;  /* 0xffffff800c0478a4 */ /* 0x000fe2000f8e0212 */
[----:B------:R-:W-:Y:S01]  /*ab30*/  ISETP.GE.AND P0, PT, R32, c[0x0][0x27c], PT ;  /* 0x00009f0020007a0c */ /* 0x000fe20003f06270 */
[----:B-----5:R-:W-:Y:S01]  /*ab40*/  IMAD.MOV.U32 R37, RZ, RZ, R16 ;  /* 0x000000ffff257224 */ /* 0x020fe200078e0010 */
[--C-:B-1----:R-:W-:Y:S01]  /*ab50*/  SHF.R.U64 R26, R16, 0x10, R17.reuse ;  /* 0x00000010101a7819 */ /* 0x102fe20000001211 */
[----:B------:R-:W-:Y:S01]  /*ab60*/  UISETP.LT.AND UP0, UPT, UR4, 0x80, UPT ;  /* 0x000000800400788c */ /* 0x000fe2000bf01270 */
[--C-:B------:R-:W-:Y:S01]  /*ab70*/  IMAD.MOV.U32 R30, RZ, RZ, R17.reuse ;  /* 0x000000ffff1e7224 */ /* 0x100fe200078e0011 */
[----:B------:R-:W-:Y:S01]  /*ab80*/  SHF.R.U32.HI R36, RZ, 0x10, R17 ;  /* 0x00000010ff247819 */ /* 0x000fe20000011611 */
[--C-:B------:R-:W-:Y:S01]  /*ab90*/  IMAD.MOV.U32 R28, RZ, RZ, R13.reuse ;  /* 0x000000ffff1c7224 */ /* 0x100fe200078e000d */
[----:B------:R-:W-:Y:S01]  /*aba0*/  USEL UR4, UR4, 0x80, UP0 ;  /* 0x0000008004047887 */ /* 0x000fe20008000000 */
[--C-:B------:R-:W-:Y:S01]  /*abb0*/  SHF.R.U64 R24, R12, 0x10, R13.reuse ;  /* 0x000000100c187819 */ /* 0x100fe2000000120d */
[----:B------:R-:W-:Y:S01]  /*abc0*/  IMAD.MOV.U32 R35, RZ, RZ, R18 ;  /* 0x000000ffff237224 */ /* 0x000fe200078e0012 */
[----:B------:R-:W-:Y:S01]  /*abd0*/  SHF.R.U32.HI R16, RZ, 0x10, R13 ;  /* 0x00000010ff107819 */ /* 0x000fe2000001160d */
[--C-:B------:R-:W-:Y:S01]  /*abe0*/  IMAD.MOV.U32 R27, RZ, RZ, R19.reuse ;  /* 0x000000ffff1b7224 */ /* 0x100fe200078e0013 */
[--C-:B------:R-:W-:Y:S01]  /*abf0*/  SHF.R.U64 R25, R18, 0x10, R19.reuse ;  /* 0x0000001012197819 */ /* 0x100fe20000001213 */
[----:B------:R-:W-:Y:S01]  /*ac00*/  IMAD.MOV.U32 R17, RZ, RZ, R12 ;  /* 0x000000ffff117224 */ /* 0x000fe200078e000c */
[----:B------:R-:W-:Y:S01]  /*ac10*/  ISETP.GE.OR P1, PT, R10, UR4, P0 ;  /* 0x000000040a007c0c */ /* 0x000fe20008726670 */
[----:B------:R-:W-:Y:S01]  /*ac20*/  IMAD.MOV.U32 R13, RZ, RZ, R14 ;  /* 0x000000ffff0d7224 */ /* 0x000fe200078e000e */
[----:B------:R-:W-:Y:S01]  /*ac30*/  SHF.R.U32.HI R18, RZ, 0x10, R19 ;  /* 0x00000010ff127819 */ /* 0x000fe20000011613 */
[--C-:B------:R-:W-:Y:S01]  /*ac40*/  IMAD.MOV.U32 R29, RZ, RZ, R15.reuse ;  /* 0x000000ffff1d7224 */ /* 0x100fe200078e000f */
[----:B------:R-:W-:Y:S01]  /*ac50*/  SHF.R.U64 R23, R14, 0x10, R15 ;  /* 0x000000100e177819 */ /* 0x000fe2000000120f */
[----:B------:R-:W-:-:S04]  /*ac60*/  DEPBAR.LE SB0, 0x1 ;  /* 0x000080400000791a */ /* 0x000fc80000000000 */
[----:B------:R-:W-:Y:S01]  /*ac70*/  SHF.R.U32.HI R12, RZ, 0x10, R15 ;  /* 0x00000010ff0c7819 */ /* 0x000fe2000001160f */
[----:B------:R-:W-:Y:S01]  /*ac80*/  BSSY B0, `(.L_x_130) ;  /* 0x0000062000007945 */ /* 0x000fe20003800000 */
[----:B------:R-:W-:Y:S02]  /*ac90*/  PRMT R30, R30, 0x5410, R37 ;  /* 0x000054101e1e7816 */ /* 0x000fe40000000025 */
[----:B------:R-:W-:Y:S02]  /*aca0*/  PRMT R26, R36, 0x5410, R26 ;  /* 0x00005410241a7816 */ /* 0x000fe4000000001a */
[----:B------:R-:W-:Y:S02]  /*acb0*/  PRMT R27, R27, 0x5410, R35 ;  /* 0x000054101b1b7816 */ /* 0x000fe40000000023 */
[----:B------:R-:W-:Y:S02]  /*acc0*/  PRMT R25, R18, 0x5410, R25 ;  /* 0x0000541012197816 */ /* 0x000fe40000000019 */
[----:B------:R-:W-:-:S02]  /*acd0*/  PRMT R28, R28, 0x5410, R17 ;  /* 0x000054101c1c7816 */ /* 0x000fc40000000011 */
[----:B------:R-:W-:Y:S02]  /*ace0*/  PRMT R24, R16, 0x5410, R24 ;  /* 0x0000541010187816 */ /* 0x000fe40000000018 */
[----:B------:R-:W-:Y:S02]  /*acf0*/  PRMT R29, R29, 0x5410, R13 ;  /* 0x000054101d1d7816 */ /* 0x000fe4000000000d */
[----:B------:R-:W-:Y:S01]  /*ad00*/  PRMT R23, R12, 0x5410, R23 ;  /* 0x000054100c177816 */ /* 0x000fe20000000017 */
[----:B------:R-:W-:Y:S06]  /*ad10*/  BAR.SYNC.DEFER_BLOCKING 0x0 ;  /* 0x0000000000007b1d */ /* 0x000fec0000010000 */
[----:B------:R-:W-:Y:S05]  /*ad20*/  @P1 BRA `(.L_x_131) ;  /* 0x0000057000001947 */ /* 0x000fea0003800000 */
[----:B------:R-:W-:Y:S01]  /*ad30*/  MOV R14, c[0x0][0x27c] ;  /* 0x00009f00000e7a02 */ /* 0x000fe20000000f00 */
[----:B------:R-:W1:Y:S01]  /*ad40*/  LDS.128 R16, [R22+0x100] ;  /* 0x0001000016107984 */ /* 0x000e620000000c00 */
[----:B------:R-:W-:-:S02]  /*ad50*/  HADD2.F32 R48, -RZ, R28.H1_H1 ;  /* 0x3000001cff307230 */ /* 0x000fc40000004100 */
[----:B------:R-:W-:Y:S01]  /*ad60*/  LEA.HI R14, R14, R3, RZ, 0x1d ;  /* 0x000000030e0e7211 */ /* 0x000fe200078fe8ff */
[----:B------:R-:W-:Y:S02]  /*ad70*/  HADD2.F32 R56, -RZ, R30.H1_H1 ;  /* 0x3000001eff387230 */ /* 0x000fe40000004100 */
[----:B------:R-:W-:Y:S01]  /*ad80*/  HADD2.F32 R46, -RZ, R24.H1_H1 ;  /* 0x30000018ff2e7230 */ /* 0x000fe20000004100 */
[----:B------:R-:W-:Y:S01]  /*ad90*/  SHF.R.S32.HI R12, RZ, 0x1f, R14 ;  /* 0x0000001fff0c7819 */ /* 0x000fe2000001140e */
[----:B------:R-:W-:Y:S01]  /*ada0*/  HADD2.F32 R44, -RZ, R28.H0_H0 ;  /* 0x2000001cff2c7230 */ /* 0x000fe20000004100 */
[----:B------:R-:W-:Y:S01]  /*adb0*/  SHF.L.U32 R13, R14, 0x3, RZ ;  /* 0x000000030e0d7819 */ /* 0x000fe200000006ff */
[----:B------:R-:W-:Y:S01]  /*adc0*/  HADD2.F32 R55, -RZ, R26.H1_H1 ;  /* 0x3000001aff377230 */ /* 0x000fe20000004100 */
[----:B------:R-:W-:Y:S01]  /*add0*/  LEA.HI R12, R12, R14, RZ, 0x3 ;  /* 0x0000000e0c0c7211 */ /* 0x000fe200078f18ff */
[----:B------:R-:W-:Y:S01]  /*ade0*/  HADD2.F32 R54, -RZ, R30.H0_H0 ;  /* 0x2000001eff367230 */ /* 0x000fe20000004100 */
[----:B------:R-:W-:Y:S01]  /*adf0*/  LOP3.LUT R13, R34, 0x38, R13, 0xf8, !PT ;  /* 0x00000038220d7812 */ /* 0x000fe200078ef80d */
[----:B------:R-:W-:Y:S01]  /*ae00*/  HADD2.F32 R43, -RZ, R24.H0_H0 ;  /* 0x20000018ff2b7230 */ /* 0x000fe20000004100 */
[----:B------:R-:W-:Y:S01]  /*ae10*/  SHF.L.U32 R12, R12, 0xa, RZ ;  /* 0x0000000a0c0c7819 */ /* 0x000fe200000006ff */
[----:B------:R-:W-:Y:S01]  /*ae20*/  HADD2.F32 R42, -RZ, R29.H1_H1 ;  /* 0x3000001dff2a7230 */ /* 0x000fe20000004100 */
[----:B------:R-:W-:Y:S01]  /*ae30*/  LOP3.LUT R33, R13, R33, RZ, 0x3c, !PT ;  /* 0x000000210d217212 */ /* 0x000fe200078e3cff */
[----:B------:R-:W-:Y:S01]  /*ae40*/  HADD2.F32 R53, -RZ, R26.H0_H0 ;  /* 0x2000001aff357230 */ /* 0x000fe20000004100 */
[----:B------:R-:W-:Y:S01]  /*ae50*/  LOP3.LUT R12, R12, 0x7fffe000, RZ, 0xc0, !PT ;  /* 0x7fffe0000c0c7812 */ /* 0x000fe200078ec0ff */
[----:B------:R-:W-:-:S02]  /*ae60*/  HADD2.F32 R52, -RZ, R27.H1_H1 ;  /* 0x3000001bff347230 */ /* 0x000fc40000004100 */
[----:B------:R-:W-:Y:S01]  /*ae70*/  HADD2.F32 R41, -RZ, R23.H1_H1 ;  /* 0x30000017ff297230 */ /* 0x000fe20000004100 */
[----:B------:R-:W-:Y:S01]  /*ae80*/  IADD3 R31, R33, R12, R31 ;  /* 0x0000000c211f7210 */ /* 0x000fe20007ffe01f */
[----:B------:R-:W-:Y:S02]  /*ae90*/  HADD2.F32 R51, -RZ, R25.H1_H1 ;  /* 0x30000019ff337230 */ /* 0x000fe40000004100 */
[----:B------:R-:W-:Y:S01]  /*aea0*/  HADD2.F32 R40, -RZ, R29.H0_H0 ;  /* 0x2000001dff287230 */ /* 0x000fe20000004100 */
[----:B------:R-:W-:Y:S01]  /*aeb0*/  SHF.L.U32 R31, R31, 0x1, RZ ;  /* 0x000000011f1f7819 */ /* 0x000fe200000006ff */
[----:B------:R-:W-:Y:S02]  /*aec0*/  HADD2.F32 R50, -RZ, R27.H0_H0 ;  /* 0x2000001bff327230 */ /* 0x000fe40000004100 */
[----:B------:R-:W-:Y:S02]  /*aed0*/  HADD2.F32 R49, -RZ, R25.H0_H0 ;  /* 0x20000019ff317230 */ /* 0x000fe40000004100 */
[----:B------:R-:W2:Y:S01]  /*aee0*/  LDS.128 R12, [R31+0x100] ;  /* 0x000100001f0c7984 */ /* 0x000ea20000000c00 */
[----:B-1----:R-:W-:-:S02]  /*aef0*/  HADD2.F32 R33, -RZ, R16.H0_H0 ;  /* 0x20000010ff217230 */ /* 0x002fc40000004100 */
[----:B------:R-:W-:Y:S02]  /*af00*/  HADD2.F32 R35, -RZ, R16.H1_H1 ;  /* 0x30000010ff237230 */ /* 0x000fe40000004100 */
[--C-:B------:R-:W-:Y:S02]  /*af10*/  HADD2.F32 R16, -RZ, R17.reuse.H0_H0 ;  /* 0x20000011ff107230 */ /* 0x100fe40000004100 */
[----:B------:R-:W-:Y:S02]  /*af20*/  HADD2.F32 R36, -RZ, R17.H1_H1 ;  /* 0x30000011ff247230 */ /* 0x000fe40000004100 */
[--C-:B------:R-:W-:Y:S02]  /*af30*/  HADD2.F32 R17, -RZ, R18.reuse.H0_H0 ;  /* 0x20000012ff117230 */ /* 0x100fe40000004100 */
[----:B------:R-:W-:Y:S02]  /*af40*/  HADD2.F32 R37, -RZ, R18.H1_H1 ;  /* 0x30000012ff257230 */ /* 0x000fe40000004100 */
[----:B------:R-:W-:-:S02]  /*af50*/  HADD2.F32 R18, -RZ, R19.H0_H0 ;  /* 0x20000013ff127230 */ /* 0x000fc40000004100 */
[----:B------:R-:W-:-:S03]  /*af60*/  HADD2.F32 R19, -RZ, R19.H1_H1 ;  /* 0x30000013ff137230 */ /* 0x000fc60000004100 */
[----:B------:R-:W-:Y:S01]  /*af70*/  FMUL.FTZ R58, R18, R40 ;  /* 0x00000028123a7220 */ /* 0x000fe20000410000 */
[--C-:B--2---:R-:W-:Y:S02]  /*af80*/  HADD2.F32 R47, -RZ, R12.reuse.H0_H0 ;  /* 0x2000000cff2f7230 */ /* 0x104fe40000004100 */
[----:B------:R-:W-:Y:S01]  /*af90*/  HADD2.F32 R45, -RZ, R12.H1_H1 ;  /* 0x3000000cff2d7230 */ /* 0x000fe20000004100 */
[-C--:B------:R-:W-:Y:S01]  /*afa0*/  FMUL.FTZ R12, R33, R48.reuse ;  /* 0x00000030210c7220 */ /* 0x080fe20000410000 */
[----:B------:R-:W-:Y:S01]  /*afb0*/  HADD2.F32 R39, -RZ, R13.H0_H0 ;  /* 0x2000000dff277230 */ /* 0x000fe20000004100 */
[C---:B------:R-:W-:Y:S01]  /*afc0*/  FMUL.FTZ R48, R47.reuse, R48 ;  /* 0x000000302f307220 */ /* 0x040fe20000410000 */
[--C-:B------:R-:W-:Y:S01]  /*afd0*/  HADD2.F32 R34, -RZ, R15.reuse.H0_H0 ;  /* 0x2000000fff227230 */ /* 0x100fe20000004100 */
[----:B------:R-:W-:Y:S01]  /*afe0*/  FFMA.FTZ R47, R47, R56, R12 ;  /* 0x000000382f2f7223 */ /* 0x000fe2000001000c */
[----:B------:R-:W-:Y:S01]  /*aff0*/  HADD2.F32 R57, -RZ, R15.H1_H1 ;  /* 0x3000000fff397230 */ /* 0x000fe20000004100 */
[----:B------:R-:W-:Y:S01]  /*b000*/  FMUL.FTZ R15, R35, R46 ;  /* 0x0000002e230f7220 */ /* 0x000fe20000410000 */
[----:B------:R-:W-:Y:S01]  /*b010*/  HADD2.F32 R13, -RZ, R13.H1_H1 ;  /* 0x3000000dff0d7230 */ /* 0x000fe20000004100 */
[----:B------:R-:W-:Y:S01]  /*b020*/  FMUL.FTZ R12, R16, R44 ;  /* 0x0000002c100c7220 */ /* 0x000fe20000410000 */
[--C-:B------:R-:W-:Y:S01]  /*b030*/  HADD2.F32 R38, -RZ, R14.reuse.H0_H0 ;  /* 0x2000000eff267230 */ /* 0x100fe20000004100 */
[----:B------:R-:W-:Y:S01]  /*b040*/  FMUL.FTZ R46, R45, R46 ;  /* 0x0000002e2d2e7220 */ /* 0x000fe20000410000 */
[----:B------:R-:W-:Y:S01]  /*b050*/  HADD2.F32 R14, -RZ, R14.H1_H1 ;  /* 0x3000000eff0e7230 */ /* 0x000fe20000004100 */
[----:B------:R-:W-:-:S02]  /*b060*/  FMUL.FTZ R44, R39, R44 ;  /* 0x0000002c272c7220 */ /* 0x000fc40000410000 */
[----:B------:R-:W-:Y:S02]  /*b070*/  FFMA.FTZ R45, R45, R55, R15 ;  /* 0x000000372d2d7223 */ /* 0x000fe4000001000f */
[----:B------:R-:W-:Y:S02]  /*b080*/  FFMA.FTZ R39, R39, R54, R12 ;  /* 0x0000003627277223 */ /* 0x000fe4000001000c */
[-C--:B------:R-:W-:Y:S02]  /*b090*/  FMUL.FTZ R15, R36, R43.reuse ;  /* 0x0000002b240f7220 */ /* 0x080fe40000410000 */
[-C--:B------:R-:W-:Y:S02]  /*b0a0*/  FMUL.FTZ R12, R17, R42.reuse ;  /* 0x0000002a110c7220 */ /* 0x080fe40000410000 */
[----:B------:R-:W-:Y:S02]  /*b0b0*/  FMUL.FTZ R43, R13, R43 ;  /* 0x0000002b0d2b7220 */ /* 0x000fe40000410000 */
[----:B------:R-:W-:-:S02]  /*b0c0*/  FMUL.FTZ R42, R38, R42 ;  /* 0x0000002a262a7220 */ /* 0x000fc40000410000 */
[----:B------:R-:W-:Y:S02]  /*b0d0*/  FFMA.FTZ R13, R13, R53, R15 ;  /* 0x000000350d0d7223 */ /* 0x000fe4000001000f */
[----:B------:R-:W-:Y:S01]  /*b0e0*/  FFMA.FTZ R38, R38, R52, R12 ;  /* 0x0000003426267223 */ /* 0x000fe2000001000c */
[----:B------:R-:W-:Y:S01]  /*b0f0*/  HADD2.F32 R12, -RZ, R23.H0_H0 ;  /* 0x20000017ff0c7230 */ /* 0x000fe20000004100 */
[----:B------:R-:W-:Y:S01]  /*b100*/  FMUL.FTZ R15, R37, R41 ;  /* 0x00000029250f7220 */ /* 0x000fe20000410000 */
[----:B------:R-:W-:Y:S01]  /*b110*/  F2FP.PACK_AB R13, R13, R39 ;  /* 0x000000270d0d723e */ /* 0x000fe200000000ff */
[C---:B------:R-:W-:Y:S02]  /*b120*/  FMUL.FTZ R41, R14.reuse, R41 ;  /* 0x000000290e297220 */ /* 0x040fe40000410000 */
[----:B------:R-:W-:Y:S02]  /*b130*/  FFMA.FTZ R14, R14, R51, R15 ;  /* 0x000000330e0e7223 */ /* 0x000fe4000001000f */
[----:B------:R-:W-:-:S02]  /*b140*/  FMUL.FTZ R15, R19, R12 ;  /* 0x0000000c130f7220 */ /* 0x000fc40000410000 */
[----:B------:R-:W-:Y:S01]  /*b150*/  FMUL.FTZ R40, R34, R40 ;  /* 0x0000002822287220 */ /* 0x000fe20000410000 */
[----:B------:R-:W-:Y:S01]  /*b160*/  F2FP.PACK_AB R14, R14, R38 ;  /* 0x000000260e0e723e */ /* 0x000fe200000000ff */
[----:B------:R-:W-:Y:S02]  /*b170*/  FMUL.FTZ R12, R57, R12 ;  /* 0x0000000c390c7220 */ /* 0x000fe40000410000 */
[----:B------:R-:W-:Y:S02]  /*b180*/  FFMA.FTZ R48, R33, R56, -R48 ;  /* 0x0000003821307223 */ /* 0x000fe40000010830 */
[----:B------:R-:W-:Y:S02]  /*b190*/  FFMA.FTZ R46, R35, R55, -R46 ;  /* 0x00000037232e7223 */ /* 0x000fe4000001082e */
[----:B------:R-:W-:Y:S02]  /*b1a0*/  FFMA.FTZ R44, R16, R54, -R44 ;  /* 0x00000036102c7223 */ /* 0x000fe4000001082c */
[----:B------:R-:W-:Y:S01]  /*b1b0*/  FFMA.FTZ R43, R36, R53, -R43 ;  /* 0x00000035242b7223 */ /* 0x000fe2000001082b */
[----:B------:R-:W-:Y:S01]  /*b1c0*/  F2FP.PACK_AB R16, R46, R48 ;  /* 0x000000302e10723e */ /* 0x000fe200000000ff */
[----:B------:R-:W-:-:S02]  /*b1d0*/  FFMA.FTZ R42, R17, R52, -R42 ;  /* 0x00000034112a7223 */ /* 0x000fc4000001082a */
[----:B------:R-:W-:Y:S01]  /*b1e0*/  FFMA.FTZ R41, R37, R51, -R41 ;  /* 0x0000003325297223 */ /* 0x000fe20000010829 */
[----:B------:R-:W-:Y:S01]  /*b1f0*/  F2FP.PACK_AB R17, R43, R44 ;  /* 0x0000002c2b11723e */ /* 0x000fe200000000ff */
[----:B------:R-:W-:Y:S02]  /*b200*/  FFMA.FTZ R40, R18, R50, -R40 ;  /* 0x0000003212287223 */ /* 0x000fe40000010828 */
[----:B------:R-:W-:Y:S01]  /*b210*/  FFMA.FTZ R19, R19, R49, -R12 ;  /* 0x0000003113137223 */ /* 0x000fe2000001080c */
[----:B------:R-:W-:Y:S01]  /*b220*/  F2FP.PACK_AB R18, R41, R42 ;  /* 0x0000002a2912723e */ /* 0x000fe200000000ff */
[----:B------:R-:W-:Y:S01]  /*b230*/  FFMA.FTZ R34, R34, R50, R58 ;  /* 0x0000003222227223 */ /* 0x000fe2000001003a */
[----:B------:R-:W-:Y:S01]  /*b240*/  F2FP.PACK_AB R12, R45, R47 ;  /* 0x0000002f2d0c723e */ /* 0x000fe200000000ff */
[----:B------:R-:W-:Y:S01]  /*b250*/  FFMA.FTZ R15, R57, R49, R15 ;  /* 0x00000031390f7223 */ /* 0x000fe2000001000f */
[----:B------:R-:W-:-:S04]  /*b260*/  F2FP.PACK_AB R19, R19, R40 ;  /* 0x000000281313723e */ /* 0x000fc800000000ff */
[----:B------:R-:W-:Y:S01]  /*b270*/  F2FP.PACK_AB R15, R15, R34 ;  /* 0x000000220f0f723e */ /* 0x000fe200000000ff */
[----:B------:R1:W-:Y:S04]  /*b280*/  STS.128 [R22+0x100], R16 ;  /* 0x0001001016007388 */ /* 0x0003e80000000c00 */
[----:B------:R1:W-:Y:S02]  /*b290*/  STS.128 [R31+0x100], R12 ;  /* 0x0001000c1f007388 */ /* 0x0003e40000000c00 */
.L_x_131:
[----:B------:R-:W-:Y:S05]  /*b2a0*/  BSYNC B0 ;  /* 0x0000000000007941 */ /* 0x000fea0003800000 */
.L_x_130:
[----:B-1----:R-:W-:Y:S01]  /*b2b0*/  IADD3 R13, R10, 0x20, RZ ;  /* 0x000000200a0d7810 */ /* 0x002fe20007ffe0ff */
[----:B------:R-:W-:Y:S03]  /*b2c0*/  BSSY B0, `(.L_x_132) ;  /* 0x0000064000007945 */ /* 0x000fe60003800000 */
[----:B------:R-:W-:-:S13]  /*b2d0*/  ISETP.GE.OR P1, PT, R13, UR4, P0 ;  /* 0x000000040d007c0c */ /* 0x000fda0008726670 */
[----:B------:R-:W-:Y:S05]  /*b2e0*/  @P1 BRA `(.L_x_133) ;  /* 0x0000061000001947 */ /* 0x000fea0003800000 */
[----:B------:R-:W-:Y:S01]  /*b2f0*/  MOV R15, c[0x0][0x27c] ;  /* 0x00009f00000f7a02 */ /* 0x000fe20000000f00 */
[----:B------:R-:W-:Y:S01]  /*b300*/  HADD2.F32 R55, -RZ, R28.H1_H1 ;  /* 0x3000001cff377230 */ /* 0x000fe20000004100 */
[----:B------:R-:W-:Y:S01]  /*b310*/  SHF.R.S32.HI R12, RZ, 0x1f, R13 ;  /* 0x0000001fff0c7819 */ /* 0x000fe2000001140d */
[----:B------:R-:W-:Y:S01]  /*b320*/  HADD2.F32 R46, -RZ, R30.H1_H1 ;  /* 0x3000001eff2e7230 */ /* 0x000fe20000004100 */
[----:B------:R-:W-:Y:S01]  /*b330*/  LEA.HI R15, R15, R3, RZ, 0x1d ;  /* 0x000000030f0f7211 */ /* 0x000fe200078fe8ff */
[----:B------:R-:W-:Y:S01]  /*b340*/  HADD2.F32 R51, -RZ, R28.H0_H0 ;  /* 0x2000001cff337230 */ /* 0x000fe20000004100 */
[----:B------:R-:W-:Y:S01]  /*b350*/  SHF.L.U32 R17, R13, 0x6, RZ ;  /* 0x000000060d117819 */ /* 0x000fe200000006ff */
[----:B------:R-:W-:Y:S01]  /*b360*/  HADD2.F32 R53, -RZ, R24.H1_H1 ;  /* 0x30000018ff357230 */ /* 0x000fe20000004100 */
[----:B------:R-:W-:Y:S01]  /*b370*/  LEA.HI R12, R12, R13, RZ, 0x3 ;  /* 0x0000000d0c0c7211 */ /* 0x000fe200078f18ff */
[----:B------:R-:W-:Y:S01]  /*b380*/  HADD2.F32 R44, -RZ, R30.H0_H0 ;  /* 0x2000001eff2c7230 */ /* 0x000fe20000004100 */
[----:B------:R-:W-:Y:S01]  /*b390*/  SHF.R.S32.HI R13, RZ, 0x1f, R15 ;  /* 0x0000001fff0d7819 */ /* 0x000fe2000001140f */
[----:B------:R-:W-:Y:S01]  /*b3a0*/  HADD2.F32 R45, -RZ, R26.H1_H1 ;  /* 0x3000001aff2d7230 */ /* 0x000fe20000004100 */
[----:B------:R-:W-:Y:S01]  /*b3b0*/  LOP3.LUT R17, R17, 0x1c0, RZ, 0xc0, !PT ;  /* 0x000001c011117812 */ /* 0x000fe200078ec0ff */
[----:B------:R-:W-:Y:S01]  /*b3c0*/  HADD2.F32 R49, -RZ, R29.H1_H1 ;  /* 0x3000001dff317230 */ /* 0x000fe20000004100 */
[----:B------:R-:W-:Y:S01]  /*b3d0*/  SHF.L.U32 R14, R15, 0x3, RZ ;  /* 0x000000030f0e7819 */ /* 0x000fe200000006ff */
[----:B------:R-:W-:Y:S01]  /*b3e0*/  HADD2.F32 R50, -RZ, R24.H0_H0 ;  /* 0x20000018ff327230 */ /* 0x000fe20000004100 */
[----:B------:R-:W-:Y:S01]  /*b3f0*/  LEA.HI R13, R13, R15, RZ, 0x3 ;  /* 0x0000000f0d0d7211 */ /* 0x000fe200078f18ff */
[----:B------:R-:W-:Y:S01]  /*b400*/  HADD2.F32 R42, -RZ, R27.H1_H1 ;  /* 0x3000001bff2a7230 */ /* 0x000fe20000004100 */
[----:B------:R-:W-:Y:S01]  /*b410*/  SHF.L.U32 R12, R12, 0x6, RZ ;  /* 0x000000060c0c7819 */ /* 0x000fe200000006ff */
[----:B------:R-:W-:Y:S01]  /*b420*/  HADD2.F32 R43, -RZ, R26.H0_H0 ;  /* 0x2000001aff2b7230 */ /* 0x000fe20000004100 */
[----:B------:R-:W-:Y:S01]  /*b430*/  SHF.R.U32.HI R16, RZ, 0x3, R17 ;  /* 0x00000003ff107819 */ /* 0x000fe20000011611 */
[----:B------:R-:W-:Y:S01]  /*b440*/  HADD2.F32 R48, -RZ, R23.H1_H1 ;  /* 0x30000017ff307230 */ /* 0x000fe20000004100 */
[----:B------:R-:W-:Y:S01]  /*b450*/  LOP3.LUT R14, R17, 0x38, R14, 0xf8, !PT ;  /* 0x00000038110e7812 */ /* 0x000fe200078ef80e */
[----:B------:R-:W-:Y:S01]  /*b460*/  HADD2.F32 R47, -RZ, R29.H0_H0 ;  /* 0x2000001dff2f7230 */ /* 0x000fe20000004100 */
[----:B------:R-:W-:Y:S01]  /*b470*/  SHF.L.U32 R13, R13, 0xa, RZ ;  /* 0x0000000a0d0d7819 */ /* 0x000fe200000006ff */
[----:B------:R-:W-:Y:S01]  /*b480*/  HADD2.F32 R41, -RZ, R25.H1_H1 ;  /* 0x30000019ff297230 */ /* 0x000fe20000004100 */
[----:B------:R-:W-:Y:S01]  /*b490*/  LOP3.LUT R18, R17, 0x38, R32, 0xf8, !PT ;  /* 0x0000003811127812 */ /* 0x000fe200078ef820 */
[----:B------:R-:W-:Y:S01]  /*b4a0*/  HADD2.F32 R40, -RZ, R27.H0_H0 ;  /* 0x2000001bff287230 */ /* 0x000fe20000004100 */
[----:B------:R-:W-:-:S02]  /*b4b0*/  LOP3.LUT R12, R12, 0xfffffe00, RZ, 0xc0, !PT ;  /* 0xfffffe000c0c7812 */ /* 0x000fc400078ec0ff */
[----:B------:R-:W-:Y:S02]  /*b4c0*/  LOP3.LUT R14, R14, R16, RZ, 0x3c, !PT ;  /* 0x000000100e0e7212 */ /* 0x000fe400078e3cff */
[----:B------:R-:W-:Y:S02]  /*b4d0*/  LOP3.LUT R13, R13, 0x7fffe000, RZ, 0xc0, !PT ;  /* 0x7fffe0000d0d7812 */ /* 0x000fe400078ec0ff */
[----:B------:R-:W-:Y:S02]  /*b4e0*/  LOP3.LUT R18, R12, R18, R16, 0xf6, !PT ;  /* 0x000000120c127212 */ /* 0x000fe400078ef610 */
[----:B------:R-:W-:Y:S02]  /*b4f0*/  IADD3 R22, R14, R13, R12 ;  /* 0x0000000d0e167210 */ /* 0x000fe40007ffe00c */
[----:B------:R-:W-:Y:S02]  /*b500*/  SHF.L.U32 R31, R18, 0x1, RZ ;  /* 0x00000001121f7819 */ /* 0x000fe400000006ff */
[----:B------:R-:W-:-:S03]  /*b510*/  SHF.L.U32 R22, R22, 0x1, RZ ;  /* 0x0000000116167819 */ /* 0x000fc600000006ff */
[----:B------:R-:W1:Y:S04]  /*b520*/  LDS.128 R16, [R31+0x100] ;  /* 0x000100001f107984 */ /* 0x000e680000000c00 */
[----:B------:R-:W2:Y:S01]  /*b530*/  LDS.128 R12, [R22+0x100] ;  /* 0x00010000160c7984 */ /* 0x000ea20000000c00 */
[--C-:B-1----:R-:W-:Y:S02]  /*b540*/  HADD2.F32 R33, -RZ, R16.reuse.H0_H0 ;  /* 0x20000010ff217230 */ /* 0x102fe40000004100 */
[----:B------:R-:W-:Y:S02]  /*b550*/  HADD2.F32 R35, -RZ, R16.H1_H1 ;  /* 0x30000010ff237230 */ /* 0x000fe40000004100 */
[--C-:B--2---:R-:W-:Y:S02]  /*b560*/  HADD2.F32 R54, -RZ, R12.reuse.H0_H0 ;  /* 0x2000000cff367230 */ /* 0x104fe40000004100 */
[----:B------:R-:W-:Y:S01]  /*b570*/  HADD2.F32 R52, -RZ, R12.H1_H1 ;  /* 0x3000000cff347230 */ /* 0x000fe20000004100 */
[C---:B------:R-:W-:Y:S01]  /*b580*/  FMUL.FTZ R12, R55.reuse, R33 ;  /* 0x00000021370c7220 */ /* 0x040fe20000410000 */
[----:B------:R-:W-:Y:S01]  /*b590*/  HADD2.F32 R16, -RZ, R17.H0_H0 ;  /* 0x20000011ff107230 */ /* 0x000fe20000004100 */
[-C--:B------:R-:W-:Y:S01]  /*b5a0*/  FMUL.FTZ R55, R55, R54.reuse ;  /* 0x0000003637377220 */ /* 0x080fe20000410000 */
[----:B------:R-:W-:Y:S01]  /*b5b0*/  HADD2.F32 R39, -RZ, R13.H0_H0 ;  /* 0x2000000dff277230 */ /* 0x000fe20000004100 */
[----:B------:R-:W-:Y:S01]  /*b5c0*/  FFMA.FTZ R54, R46, R54, R12 ;  /* 0x000000362e367223 */ /* 0x000fe2000001000c */
[----:B------:R-:W-:Y:S01]  /*b5d0*/  HADD2.F32 R36, -RZ, R17.H1_H1 ;  /* 0x30000011ff247230 */ /* 0x000fe20000004100 */
[C---:B------:R-:W-:Y:S01]  /*b5e0*/  FMUL.FTZ R12, R51.reuse, R16 ;  /* 0x00000010330c7220 */ /* 0x040fe20000410000 */
[----:B------:R-:W-:Y:S01]  /*b5f0*/  HADD2.F32 R17, -RZ, R18.H0_H0 ;  /* 0x20000012ff117230 */ /* 0x000fe20000004100 */
[-C--:B------:R-:W-:Y:S01]  /*b600*/  FMUL.FTZ R51, R51, R39.reuse ;  /* 0x0000002733337220 */ /* 0x080fe20000410000 */
[--C-:B------:R-:W-:Y:S01]  /*b610*/  HADD2.F32 R34, -RZ, R15.reuse.H0_H0 ;  /* 0x2000000fff227230 */ /* 0x100fe20000004100 */
[----:B------:R-:W-:Y:S01]  /*b620*/  FFMA.FTZ R39, R44, R39, R12 ;  /* 0x000000272c277223 */ /* 0x000fe2000001000c */
[----:B------:R-:W-:Y:S01]  /*b630*/  HADD2.F32 R57, -RZ, R15.H1_H1 ;  /* 0x3000000fff397230 */ /* 0x000fe20000004100 */
[C---:B------:R-:W-:Y:S01]  /*b640*/  FMUL.FTZ R15, R53.reuse, R35 ;  /* 0x00000023350f7220 */ /* 0x040fe20000410000 */
[----:B------:R-:W-:Y:S01]  /*b650*/  HADD2.F32 R38, -RZ, R14.H0_H0 ;  /* 0x2000000eff267230 */ /* 0x000fe20000004100 */
[-C--:B------:R-:W-:Y:S01]  /*b660*/  FMUL.FTZ R53, R53, R52.reuse ;  /* 0x0000003435357220 */ /* 0x080fe20000410000 */
[----:B------:R-:W-:Y:S01]  /*b670*/  HADD2.F32 R13, -RZ, R13.H1_H1 ;  /* 0x3000000dff0d7230 */ /* 0x000fe20000004100 */
[----:B------:R-:W-:Y:S01]  /*b680*/  FFMA.FTZ R52, R45, R52, R15 ;  /* 0x000000342d347223 */ /* 0x000fe2000001000f */
[----:B------:R-:W-:Y:S01]  /*b690*/  HADD2.F32 R37, -RZ, R18.H1_H1 ;  /* 0x30000012ff257230 */ /* 0x000fe20000004100 */
[C---:B------:R-:W-:Y:S01]  /*b6a0*/  FMUL.FTZ R12, R49.reuse, R17 ;  /* 0x00000011310c7220 */ /* 0x040fe20000410000 */
[--C-:B------:R-:W-:Y:S01]  /*b6b0*/  HADD2.F32 R18, -RZ, R19.reuse.H0_H0 ;  /* 0x20000013ff127230 */ /* 0x100fe20000004100 */
[C---:B------:R-:W-:Y:S01]  /*b6c0*/  FMUL.FTZ R15, R50.reuse, R36 ;  /* 0x00000024320f7220 */ /* 0x040fe20000410000 */
[----:B------:R-:W-:Y:S01]  /*b6d0*/  HADD2.F32 R14, -RZ, R14.H1_H1 ;  /* 0x3000000eff0e7230 */ /* 0x000fe20000004100 */
[----:B------:R-:W-:Y:S01]  /*b6e0*/  FMUL.FTZ R49, R49, R38 ;  /* 0x0000002631317220 */ /* 0x000fe20000410000 */
[----:B------:R-:W-:Y:S01]  /*b6f0*/  HADD2.F32 R19, -RZ, R19.H1_H1 ;  /* 0x30000013ff137230 */ /* 0x000fe20000004100 */
[----:B------:R-:W-:-:S02]  /*b700*/  FMUL.FTZ R50, R50, R13 ;  /* 0x0000000d32327220 */ /* 0x000fc40000410000 */
[----:B------:R-:W-:Y:S02]  /*b710*/  FFMA.FTZ R38, R42, R38, R12 ;  /* 0x000000262a267223 */ /* 0x000fe4000001000c */
[----:B------:R-:W-:Y:S01]  /*b720*/  FFMA.FTZ R13, R43, R13, R15 ;  /* 0x0000000d2b0d7223 */ /* 0x000fe2000001000f */
[----:B------:R-:W-:Y:S01]  /*b730*/  HADD2.F32 R15, -RZ, R23.H0_H0 ;  /* 0x20000017ff0f7230 */ /* 0x000fe20000004100 */
[C---:B------:R-:W-:Y:S02]  /*b740*/  FMUL.FTZ R12, R48.reuse, R37 ;  /* 0x00000025300c7220 */ /* 0x040fe40000410000 */
[----:B------:R-:W-:Y:S01]  /*b750*/  FMUL.FTZ R58, R47, R18 ;  /* 0x000000122f3a7220 */ /* 0x000fe20000410000 */
[----:B------:R-:W-:Y:S01]  /*b760*/  F2FP.PACK_AB R13, R13, R39 ;  /* 0x000000270d0d723e */ /* 0x000fe200000000ff */
[-C--:B------:R-:W-:Y:S02]  /*b770*/  FMUL.FTZ R48, R48, R14.reuse ;  /* 0x0000000e30307220 */ /* 0x080fe40000410000 */
[----:B------:R-:W-:Y:S01]  /*b780*/  FFMA.FTZ R14, R41, R14, R12 ;  /* 0x0000000e290e7223 */ /* 0x000fe2000001000c */
[----:B------:R-:W-:Y:S01]  /*b790*/  HADD2.F32 R12, -RZ, R25.H0_H0 ;  /* 0x20000019ff0c7230 */ /* 0x000fe20000004100 */
[----:B------:R-:W-:-:S02]  /*b7a0*/  FMUL.FTZ R47, R47, R34 ;  /* 0x000000222f2f7220 */ /* 0x000fc40000410000 */
[----:B------:R-:W-:Y:S01]  /*b7b0*/  FFMA.FTZ R34, R40, R34, R58 ;  /* 0x0000002228227223 */ /* 0x000fe2000001003a */
[----:B------:R-:W-:Y:S01]  /*b7c0*/  F2FP.PACK_AB R14, R14, R38 ;  /* 0x000000260e0e723e */ /* 0x000fe200000000ff */
[C---:B------:R-:W-:Y:S02]  /*b7d0*/  FMUL.FTZ R58, R15.reuse, R57 ;  /* 0x000000390f3a7220 */ /* 0x040fe40000410000 */
[----:B------:R-:W-:Y:S02]  /*b7e0*/  FMUL.FTZ R56, R15, R19 ;  /* 0x000000130f387220 */ /* 0x000fe40000410000 */
[----:B------:R-:W-:Y:S02]  /*b7f0*/  FFMA.FTZ R55, R46, R33, -R55 ;  /* 0x000000212e377223 */ /* 0x000fe40000010837 */
[----:B------:R-:W-:Y:S02]  /*b800*/  FFMA.FTZ R53, R45, R35, -R53 ;  /* 0x000000232d357223 */ /* 0x000fe40000010835 */
[----:B------:R-:W-:-:S02]  /*b810*/  FFMA.FTZ R51, R44, R16, -R51 ;  /* 0x000000102c337223 */ /* 0x000fc40000010833 */
[----:B------:R-:W-:Y:S01]  /*b820*/  FFMA.FTZ R50, R43, R36, -R50 ;  /* 0x000000242b327223 */ /* 0x000fe20000010832 */
[----:B------:R-:W-:Y:S01]  /*b830*/  F2FP.PACK_AB R16, R53, R55 ;  /* 0x000000373510723e */ /* 0x000fe200000000ff */
[----:B------:R-:W-:Y:S02]  /*b840*/  FFMA.FTZ R49, R42, R17, -R49 ;  /* 0x000000112a317223 */ /* 0x000fe40000010831 */
[----:B------:R-:W-:Y:S01]  /*b850*/  FFMA.FTZ R48, R41, R37, -R48 ;  /* 0x0000002529307223 */ /* 0x000fe20000010830 */
[----:B------:R-:W-:Y:S01]  /*b860*/  F2FP.PACK_AB R17, R50, R51 ;  /* 0x000000333211723e */ /* 0x000fe200000000ff */
[----:B------:R-:W-:Y:S02]  /*b870*/  FFMA.FTZ R47, R40, R18, -R47 ;  /* 0x00000012282f7223 */ /* 0x000fe4000001082f */
[----:B------:R-:W-:Y:S01]  /*b880*/  FFMA.FTZ R19, R12, R19, -R58 ;  /* 0x000000130c137223 */ /* 0x000fe2000001083a */
[----:B------:R-:W-:Y:S01]  /*b890*/  F2FP.PACK_AB R18, R48, R49 ;  /* 0x000000313012723e */ /* 0x000fe200000000ff */
[----:B------:R-:W-:Y:S01]  /*b8a0*/  FFMA.FTZ R15, R12, R57, R56 ;  /* 0x000000390c0f7223 */ /* 0x000fe20000010038 */
[----:B------:R-:W-:-:S02]  /*b8b0*/  F2FP.PACK_AB R12, R52, R54 ;  /* 0x00000036340c723e */ /* 0x000fc400000000ff */
[----:B------:R-:W-:Y:S02]  /*b8c0*/  F2FP.PACK_AB R19, R19, R47 ;  /* 0x0000002f1313723e */ /* 0x000fe400000000ff */
[----:B------:R-:W-:-:S03]  /*b8d0*/  F2FP.PACK_AB R15, R15, R34 ;  /* 0x000000220f0f723e */ /* 0x000fc600000000ff */
[----:B------:R1:W-:Y:S04]  /*b8e0*/  STS.128 [R31+0x100], R16 ;  /* 0x000100101f007388 */ /* 0x0003e80000000c00 */
[----:B------:R1:W-:Y:S02]  /*b8f0*/  STS.128 [R22+0x100], R12 ;  /* 0x0001000c16007388 */ /* 0x0003e40000000c00 */
.L_x_133:
[----:B------:R-:W-:Y:S05]  /*b900*/  BSYNC B0 ;  /* 0x0000000000007941 */ /* 0x000fea0003800000 */
.L_x_132:
        /* <DEDUP_REMOVED lines=101> */
.L_x_135:
[----:B------:R-:W-:Y:S05]  /*bf60*/  BSYNC B0 ;  /* 0x0000000000007941 */ /* 0x000fea0003800000 */
.L_x_134:
[----:B-1----:R-:W-:-:S04]  /*bf70*/  IADD3 R13, R10, 0x60, RZ ;  /* 0x000000600a0d7810 */ /* 0x002fc80007ffe0ff */
[----:B------:R-:W-:-:S13]  /*bf80*/  ISETP.GE.OR P0, PT, R13, UR4, P0 ;  /* 0x000000040d007c0c */ /* 0x000fda0008706670 */
[----:B------:R-:W-:Y:S05]  /*bf90*/  @P0 BRA `(.L_x_125) ;  /* 0x0000061000000947 */ /* 0x000fea0003800000 */
[----:B------:R-:W-:Y:S01]  /*bfa0*/  MOV R15, c[0x0][0x27c] ;  /* 0x00009f00000f7a02 */ /* 0x000fe20000000f00 */
[--C-:B------:R-:W-:Y:S01]  /*bfb0*/  HADD2.F32 R37, -RZ, R28.reuse.H1_H1 ;  /* 0x3000001cff257230 */ /* 0x100fe20000004100 */
[----:B------:R-:W-:Y:S01]  /*bfc0*/  SHF.R.S32.HI R12, RZ, 0x1f, R13 ;  /* 0x0000001fff0c7819 */ /* 0x000fe2000001140d */
[----:B------:R-:W-:Y:S01]  /*bfd0*/  HADD2.F32 R28, -RZ, R28.H0_H0 ;  /* 0x2000001cff1c7230 */ /* 0x000fe20000004100 */
[----:B------:R-:W-:Y:S01]  /*bfe0*/  LEA.HI R15, R15, R3, RZ, 0x1d ;  /* 0x000000030f0f7211 */ /* 0x000fe200078fe8ff */
[----:B------:R-:W-:Y:S01]  /*bff0*/  HADD2.F32 R42, -RZ, R30.H1_H1 ;  /* 0x3000001eff2a7230 */ /* 0x000fe20000004100 */
[----:B------:R-:W-:Y:S01]  /*c000*/  SHF.L.U32 R17, R13, 0x6, RZ ;  /* 0x000000060d117819 */ /* 0x000fe200000006ff */
[----:B------:R-:W-:Y:S01]  /*c010*/  HADD2.F32 R43, -RZ, R24.H1_H1 ;  /* 0x30000018ff2b7230 */ /* 0x000fe20000004100 */
[----:B------:R-:W-:Y:S01]  /*c020*/  LEA.HI R12, R12, R13, RZ, 0x3 ;  /* 0x0000000d0c0c7211 */ /* 0x000fe200078f18ff */
[----:B------:R-:W-:Y:S01]  /*c030*/  HADD2.F32 R30, -RZ, R30.H0_H0 ;  /* 0x2000001eff1e7230 */ /* 0x000fe20000004100 */
[----:B------:R-:W-:Y:S01]  /*c040*/  SHF.R.S32.HI R13, RZ, 0x1f, R15 ;  /* 0x0000001fff0d7819 */ /* 0x000fe2000001140f */
[----:B------:R-:W-:Y:S01]  /*c050*/  HADD2.F32 R24, -RZ, R24.H0_H0 ;  /* 0x20000018ff187230 */ /* 0x000fe20000004100 */
[----:B------:R-:W-:Y:S01]  /*c060*/  LOP3.LUT R17, R17, 0x1c0, RZ, 0xc0, !PT ;  /* 0x000001c011117812 */ /* 0x000fe200078ec0ff */
[----:B------:R-:W-:Y:S01]  /*c070*/  HADD2.F32 R47, -RZ, R23.H1_H1 ;  /* 0x30000017ff2f7230 */ /* 0x000fe20000004100 */
[----:B------:R-:W-:-:S02]  /*c080*/  SHF.L.U32 R14, R15, 0x3, RZ ;  /* 0x000000030f0e7819 */ /* 0x000fc400000006ff */
[----:B------:R-:W-:Y:S02]  /*c090*/  LEA.HI R13, R13, R15, RZ, 0x3 ;  /* 0x0000000f0d0d7211 */ /* 0x000fe400078f18ff */
[----:B------:R-:W-:Y:S02]  /*c0a0*/  SHF.L.U32 R12, R12, 0x6, RZ ;  /* 0x000000060c0c7819 */ /* 0x000fe400000006ff */
[----:B------:R-:W-:Y:S02]  /*c0b0*/  SHF.R.U32.HI R16, RZ, 0x3, R17 ;  /* 0x00000003ff107819 */ /* 0x000fe40000011611 */
[----:B------:R-:W-:Y:S02]  /*c0c0*/  LOP3.LUT R14, R17, 0x38, R14, 0xf8, !PT ;  /* 0x00000038110e7812 */ /* 0x000fe400078ef80e */
[----:B------:R-:W-:Y:S02]  /*c0d0*/  SHF.L.U32 R13, R13, 0xa, RZ ;  /* 0x0000000a0d0d7819 */ /* 0x000fe400000006ff */
[----:B------:R-:W-:-:S02]  /*c0e0*/  LOP3.LUT R18, R17, 0x38, R32, 0xf8, !PT ;  /* 0x0000003811127812 */ /* 0x000fc400078ef820 */
[----:B------:R-:W-:Y:S02]  /*c0f0*/  LOP3.LUT R12, R12, 0xfffffe00, RZ, 0xc0, !PT ;  /* 0xfffffe000c0c7812 */ /* 0x000fe400078ec0ff */
[----:B------:R-:W-:Y:S02]  /*c100*/  LOP3.LUT R14, R14, R16, RZ, 0x3c, !PT ;  /* 0x000000100e0e7212 */ /* 0x000fe400078e3cff */
[----:B------:R-:W-:Y:S02]  /*c110*/  LOP3.LUT R13, R13, 0x7fffe000, RZ, 0xc0, !PT ;  /* 0x7fffe0000d0d7812 */ /* 0x000fe400078ec0ff */
[----:B------:R-:W-:Y:S02]  /*c120*/  LOP3.LUT R18, R12, R18, R16, 0xf6, !PT ;  /* 0x000000120c127212 */ /* 0x000fe400078ef610 */
[----:B------:R-:W-:Y:S02]  /*c130*/  IADD3 R22, R14, R13, R12 ;  /* 0x0000000d0e167210 */ /* 0x000fe40007ffe00c */
[----:B------:R-:W-:-:S02]  /*c140*/  SHF.L.U32 R31, R18, 0x1, RZ ;  /* 0x00000001121f7819 */ /* 0x000fc400000006ff */
[----:B------:R-:W-:-:S03]  /*c150*/  SHF.L.U32 R22, R22, 0x1, RZ ;  /* 0x0000000116167819 */ /* 0x000fc600000006ff */
[----:B------:R-:W1:Y:S04]  /*c160*/  LDS.128 R16, [R31+0x100] ;  /* 0x000100001f107984 */ /* 0x000e680000000c00 */
[----:B------:R-:W2:Y:S01]  /*c170*/  LDS.128 R12, [R22+0x100] ;  /* 0x00010000160c7984 */ /* 0x000ea20000000c00 */
[--C-:B-1----:R-:W-:Y:S02]  /*c180*/  HADD2.F32 R33, -RZ, R16.reuse.H0_H0 ;  /* 0x20000010ff217230 */ /* 0x102fe40000004100 */
[----:B------:R-:W-:Y:S02]  /*c190*/  HADD2.F32 R34, -RZ, R16.H1_H1 ;  /* 0x30000010ff227230 */ /* 0x000fe40000004100 */
[----:B------:R-:W-:Y:S01]  /*c1a0*/  HADD2.F32 R16, -RZ, R17.H0_H0 ;  /* 0x20000011ff107230 */ /* 0x000fe20000004100 */
[----:B------:R-:W-:Y:S01]  /*c1b0*/  FMUL.FTZ R44, R37, R33 ;  /* 0x00000021252c7220 */ /* 0x000fe20000410000 */
[--C-:B--2---:R-:W-:Y:S01]  /*c1c0*/  HADD2.F32 R38, -RZ, R12.reuse.H0_H0 ;  /* 0x2000000cff267230 */ /* 0x104fe20000004100 */
[----:B------:R-:W-:Y:S01]  /*c1d0*/  FMUL.FTZ R46, R43, R34 ;  /* 0x000000222b2e7220 */ /* 0x000fe20000410000 */
[----:B------:R-:W-:Y:S01]  /*c1e0*/  HADD2.F32 R39, -RZ, R12.H1_H1 ;  /* 0x3000000cff277230 */ /* 0x000fe20000004100 */
[----:B------:R-:W-:Y:S01]  /*c1f0*/  FMUL.FTZ R45, R28, R16 ;  /* 0x000000101c2d7220 */ /* 0x000fe20000410000 */
[----:B------:R-:W-:Y:S01]  /*c200*/  HADD2.F32 R12, -RZ, R13.H0_H0 ;  /* 0x2000000dff0c7230 */ /* 0x000fe20000004100 */
[-C--:B------:R-:W-:Y:S01]  /*c210*/  FMUL.FTZ R37, R37, R38.reuse ;  /* 0x0000002625257220 */ /* 0x080fe20000410000 */
[----:B------:R-:W-:Y:S01]  /*c220*/  HADD2.F32 R35, -RZ, R17.H1_H1 ;  /* 0x30000011ff237230 */ /* 0x000fe20000004100 */
[----:B------:R-:W-:Y:S01]  /*c230*/  FFMA.FTZ R38, R42, R38, R44 ;  /* 0x000000262a267223 */ /* 0x000fe2000001002c */
[----:B------:R-:W-:Y:S01]  /*c240*/  HADD2.F32 R44, -RZ, R26.H1_H1 ;  /* 0x3000001aff2c7230 */ /* 0x000fe20000004100 */
[-C--:B------:R-:W-:Y:S01]  /*c250*/  FMUL.FTZ R28, R28, R12.reuse ;  /* 0x0000000c1c1c7220 */ /* 0x080fe20000410000 */
[----:B------:R-:W-:Y:S01]  /*c260*/  HADD2.F32 R17, -RZ, R18.H0_H0 ;  /* 0x20000012ff117230 */ /* 0x000fe20000004100 */
[----:B------:R-:W-:Y:S01]  /*c270*/  FFMA.FTZ R45, R30, R12, R45 ;  /* 0x0000000c1e2d7223 */ /* 0x000fe2000001002d */
[----:B------:R-:W-:Y:S01]  /*c280*/  HADD2.F32 R12, -RZ, R29.H1_H1 ;  /* 0x3000001dff0c7230 */ /* 0x000fe20000004100 */
[-C--:B------:R-:W-:Y:S01]  /*c290*/  FMUL.FTZ R43, R43, R39.reuse ;  /* 0x000000272b2b7220 */ /* 0x080fe20000410000 */
[----:B------:R-:W-:Y:S01]  /*c2a0*/  HADD2.F32 R40, -RZ, R13.H1_H1 ;  /* 0x3000000dff287230 */ /* 0x000fe20000004100 */
[----:B------:R-:W-:Y:S01]  /*c2b0*/  FFMA.FTZ R39, R44, R39, R46 ;  /* 0x000000272c277223 */ /* 0x000fe2000001002e */
[----:B------:R-:W-:Y:S01]  /*c2c0*/  HADD2.F32 R13, -RZ, R14.H0_H0 ;  /* 0x2000000eff0d7230 */ /* 0x000fe20000004100 */
[----:B------:R-:W-:Y:S01]  /*c2d0*/  FMUL.FTZ R49, R24, R35 ;  /* 0x0000002318317220 */ /* 0x000fe20000410000 */
[----:B------:R-:W-:Y:S01]  /*c2e0*/  HADD2.F32 R26, -RZ, R26.H0_H0 ;  /* 0x2000001aff1a7230 */ /* 0x000fe20000004100 */
[----:B------:R-:W-:Y:S01]  /*c2f0*/  FMUL.FTZ R48, R12, R17 ;  /* 0x000000110c307220 */ /* 0x000fe20000410000 */
[----:B------:R-:W-:Y:S01]  /*c300*/  HADD2.F32 R46, -RZ, R27.H1_H1 ;  /* 0x3000001bff2e7230 */ /* 0x000fe20000004100 */
        /* <DEDUP_REMOVED lines=8> */
[C---:B------:R-:W-:Y:S01]  /*c390*/  FMUL.FTZ R50, R47.reuse, R36 ;  /* 0x000000242f327220 */ /* 0x040fe20000410000 */
[----:B------:R-:W-:Y:S01]  /*c3a0*/  HADD2.F32 R49, -RZ, R29.H0_H0 ;  /* 0x2000001dff317230 */ /* 0x000fe20000004100 */
[-C--:B------:R-:W-:Y:S01]  /*c3b0*/  FMUL.FTZ R47, R47, R41.reuse ;  /* 0x000000292f2f7220 */ /* 0x080fe20000410000 */
[----:B------:R-:W-:Y:S01]  /*c3c0*/  HADD2.F32 R19, -RZ, R19.H1_H1 ;  /* 0x30000013ff137230 */ /* 0x000fe20000004100 */
[----:B------:R-:W-:Y:S01]  /*c3d0*/  FFMA.FTZ R41, R13, R41, R50 ;  /* 0x000000290d297223 */ /* 0x000fe20000010032 */
[----:B------:R-:W-:Y:S01]  /*c3e0*/  HADD2.F32 R14, -RZ, R15.H0_H0 ;  /* 0x2000000fff0e7230 */ /* 0x000fe20000004100 */
[----:B------:R-:W-:Y:S01]  /*c3f0*/  FFMA.FTZ R37, R42, R33, -R37 ;  /* 0x000000212a257223 */ /* 0x000fe20000010825 */
[----:B------:R-:W-:Y:S01]  /*c400*/  HADD2.F32 R29, -RZ, R23.H0_H0 ;  /* 0x20000017ff1d7230 */ /* 0x000fe20000004100 */
[C---:B------:R-:W-:Y:S01]  /*c410*/  FMUL.FTZ R23, R49.reuse, R18 ;  /* 0x0000001231177220 */ /* 0x040fe20000410000 */
[----:B------:R-:W-:Y:S01]  /*c420*/  HADD2.F32 R15, -RZ, R15.H1_H1 ;  /* 0x3000000fff0f7230 */ /* 0x000fe20000004100 */
[----:B------:R-:W-:Y:S01]  /*c430*/  FMUL.FTZ R49, R49, R14 ;  /* 0x0000000e31317220 */ /* 0x000fe20000410000 */
[----:B------:R-:W-:Y:S01]  /*c440*/  HADD2.F32 R27, -RZ, R27.H0_H0 ;  /* 0x2000001bff1b7230 */ /* 0x000fe20000004100 */
[C---:B------:R-:W-:Y:S01]  /*c450*/  FMUL.FTZ R50, R29.reuse, R19 ;  /* 0x000000131d327220 */ /* 0x040fe20000410000 */
[----:B------:R-:W-:Y:S01]  /*c460*/  HADD2.F32 R25, -RZ, R25.H0_H0 ;  /* 0x20000019ff197230 */ /* 0x000fe20000004100 */
[----:B------:R-:W-:-:S02]  /*c470*/  FMUL.FTZ R29, R29, R15 ;  /* 0x0000000f1d1d7220 */ /* 0x000fc40000410000 */
[----:B------:R-:W-:Y:S02]  /*c480*/  FFMA.FTZ R43, R44, R34, -R43 ;  /* 0x000000222c2b7223 */ /* 0x000fe4000001082b */
[----:B------:R-:W-:Y:S02]  /*c490*/  FFMA.FTZ R28, R30, R16, -R28 ;  /* 0x000000101e1c7223 */ /* 0x000fe4000001081c */
[----:B------:R-:W-:Y:S01]  /*c4a0*/  FFMA.FTZ R24, R26, R35, -R24 ;  /* 0x000000231a187223 */ /* 0x000fe20000010818 */
[----:B------:R-:W-:Y:S01]  /*c4b0*/  F2FP.PACK_AB R16, R43, R37 ;  /* 0x000000252b10723e */ /* 0x000fe200000000ff */
        /* <DEDUP_REMOVED lines=15> */
.L_x_125:
[----:B------:R-:W-:Y:S05]  /*c5b0*/  BSYNC B2 ;  /* 0x0000000000027941 */ /* 0x000fea0003800000 */
.L_x_109:
[----:B-1----:R-:W-:Y:S01]  /*c5c0*/  IMAD R14, R21, c[0x0][0x208], RZ ;  /* 0x00008200150e7a24 */ /* 0x002fe200078e02ff */
[----:B------:R-:W-:Y:S01]  /*c5d0*/  LEA.HI R5, R5, R73, RZ, 0x5 ;  /* 0x0000004905057211 */ /* 0x000fe200078f28ff */
[C---:B------:R-:W-:Y:S01]  /*c5e0*/  IMAD.WIDE.U32 R12, R242.reuse, c[0x0][0x208], RZ ;  /* 0x00008200f20c7a25 */ /* 0x040fe200078e00ff */
[----:B------:R-:W-:Y:S01]  /*c5f0*/  BAR.SYNC.DEFER_BLOCKING 0x0 ;  /* 0x0000000000007b1d */ /* 0x000fe20000010000 */
[----:B------:R-:W-:Y:S01]  /*c600*/  SHF.L.U32 R15, R3, 0x6, RZ ;  /* 0x00000006030f7819 */ /* 0x000fe200000006ff */
[----:B------:R-:W-:Y:S01]  /*c610*/  UISETP.GE.AND UP0, UPT, UR9, 0x81, UPT ;  /* 0x000000810900788c */ /* 0x000fe2000bf06270 */
[----:B------:R-:W-:Y:S01]  /*c620*/  IMAD R14, R242, c[0x0][0x20c], R14 ;  /* 0x00008300f20e7a24 */ /* 0x000fe200078e020e */
[----:B------:R-:W-:Y:S01]  /*c630*/  SHF.L.U32 R10, R10, 0x3, RZ ;  /* 0x000000030a0a7819 */ /* 0x000fe200000006ff */
[----:B------:R-:W-:Y:S01]  /*c640*/  IMAD R11, R11, c[0x0][0x218], RZ ;  /* 0x000086000b0b7a24 */ /* 0x000fe200078e02ff */
[----:B------:R-:W-:Y:S01]  /*c650*/  LOP3.LUT R15, R15, 0x1c0, RZ, 0xc0, !PT ;  /* 0x000001c00f0f7812 */ /* 0x000fe200078ec0ff */
[----:B------:R-:W-:Y:S01]  /*c660*/  IMAD.WIDE R18, R32, 0x2, RZ ;  /* 0x0000000220127825 */ /* 0x000fe200078e02ff */
[----:B------:R-:W-:-:S02]  /*c670*/  IADD3 R13, R13, R14, RZ ;  /* 0x0000000e0d0d7210 */ /* 0x000fc40007ffe0ff */
[----:B------:R-:W-:Y:S01]  /*c680*/  SHF.L.U32 R14, R5, 0x5, RZ ;  /* 0x00000005050e7819 */ /* 0x000fe200000006ff */
[----:B------:R-:W-:Y:S01]  /*c690*/  IMAD R11, R241, c[0x0][0x21c], R11 ;  /* 0x00008700f10b7a24 */ /* 0x000fe200078e020b */
[----:B------:R-:W-:Y:S01]  /*c6a0*/  LOP3.LUT R238, R15, 0x8, R10, 0xf8, !PT ;  /* 0x000000080fee7812 */ /* 0x000fe200078ef80a */
[----:B------:R-:W-:Y:S01]  /*c6b0*/  IMAD.WIDE.U32 R12, R241, c[0x0][0x218], R12 ;  /* 0x00008600f10c7a25 */ /* 0x000fe200078e000c */
[----:B------:R-:W-:Y:S02]  /*c6c0*/  LOP3.LUT R14, R14, 0x7ffffc00, RZ, 0xc0, !PT ;  /* 0x7ffffc000e0e7812 */ /* 0x000fe400078ec0ff */
[----:B------:R-:W-:Y:S02]  /*c6d0*/  SHF.R.U32.HI R15, RZ, 0x3, R15 ;  /* 0x00000003ff0f7819 */ /* 0x000fe4000001160f */
[----:B------:R-:W-:Y:S02]  /*c6e0*/  IADD3 R188, R4, R14, RZ ;  /* 0x0000000e04bc7210 */ /* 0x000fe40007ffe0ff */
[----:B------:R-:W-:-:S02]  /*c6f0*/  IADD3 R10, P0, R12, UR28, RZ ;  /* 0x0000001c0c0a7c10 */ /* 0x000fc4000ff1e0ff */
[C---:B------:R-:W-:Y:S01]  /*c700*/  LEA R196, R188.reuse, 0x100, 0x1 ;  /* 0x00000100bcc47811 */ /* 0x040fe200078e08ff */
[----:B------:R-:W-:Y:S01]  /*c710*/  IMAD.SHL.U32 R188, R188, 0x2, RZ ;  /* 0x00000002bcbc7824 */ /* 0x000fe200078e00ff */
[----:B------:R-:W-:Y:S02]  /*c720*/  IADD3.X R11, R13, UR10, R11, P0, !PT ;  /* 0x0000000a0d0b7c10 */ /* 0x000fe400087fe40b */
[-C--:B------:R-:W-:Y:S02]  /*c730*/  LEA R192, R2, R196.reuse, 0x1 ;  /* 0x000000c402c07211 */ /* 0x080fe400078e08ff */
[----:B------:R-:W-:Y:S01]  /*c740*/  LEA R34, P0, R10, c[0x0][0x1f8], 0x1 ;  /* 0x00007e000a227a11 */ /* 0x000fe200078008ff */
[----:B------:R-:W-:Y:S01]  /*c750*/  LDSM.16.M88.4 R136, [R188+0x100] ;  /* 0x00010000bc88783b */ /* 0x000fe20000000200 */
[C---:B------:R-:W-:Y:S02]  /*c760*/  LEA R196, R0.reuse, R196, 0x1 ;  /* 0x000000c400c47211 */ /* 0x040fe400078e08ff */
[----:B------:R-:W-:Y:S01]  /*c770*/  LEA R212, R0, R192, 0x1 ;  /* 0x000000c000d47211 */ /* 0x000fe200078e08ff */
[----:B------:R-:W-:Y:S01]  /*c780*/  LDSM.16.M88.4 R140, [R192] ;  /* 0x00000000c08c783b */ /* 0x000fe20000000200 */
[----:B------:R-:W-:-:S02]  /*c790*/  LEA.HI.X R10, R10, c[0x0][0x1fc], R11, 0x1, P0 ;  /* 0x00007f000a0a7a11 */ /* 0x000fc400000f0c0b */
[----:B------:R-:W-:Y:S01]  /*c7a0*/  SHF.R.S32.HI R14, RZ, 0x1f, R8 ;  /* 0x0000001fff0e7819 */ /* 0x000fe20000011408 */
[----:B------:R-:W-:Y:S01]  /*c7b0*/  LDSM.16.M88.4 R172, [R196] ;  /* 0x00000000c4ac783b */ /* 0x000fe20000000200 */
[----:B------:R-:W-:Y:S02]  /*c7c0*/  LOP3.LUT R238, R238, R15, RZ, 0x3c, !PT ;  /* 0x0000000feeee7212 */ /* 0x000fe400078e3cff */
[----:B------:R-:W-:Y:S01]  /*c7d0*/  LEA.HI R14, R14, R8, RZ, 0x3 ;  /* 0x000000080e0e7211 */ /* 0x000fe200078f18ff */
[----:B------:R-:W1:Y:S01]  /*c7e0*/  SHFL.IDX PT, R96, R34, 0x1, 0x181f ;  /* 0x00381f0022607f89 */ /* 0x000e6200000e0000 */
[----:B------:R-:W-:Y:S02]  /*c7f0*/  LOP3.LUT P3, RZ, R3, 0x2, RZ, 0xc0, !PT ;  /* 0x0000000203ff7812 */ /* 0x000fe4000786c0ff */
[----:B------:R-:W-:Y:S01]  /*c800*/  LOP3.LUT R33, R14, 0xfffffff8, RZ, 0xc0, !PT ;  /* 0xfffffff80e217812 */ /* 0x000fe200078ec0ff */
[----:B------:R-:W-:Y:S01]  /*c810*/  LDSM.16.M88.4 R184, [R212] ;  /* 0x00000000d4b8783b */ /* 0x000fe20000000200 */
[----:B------:R-:W-:-:S02]  /*c820*/  LEA R238, R20, R238, 0x9 ;  /* 0x000000ee14ee7211 */ /* 0x000fc400078e48ff */
[----:B------:R-:W-:Y:S01]  /*c830*/  SHF.L.U32 R243, R9, 0x1, RZ ;  /* 0x0000000109f37819 */ /* 0x000fe200000006ff */
[----:B------:R-:W-:Y:S01]  /*c840*/  LDSM.16.M88.4 R188, [R188+0x4100] ;  /* 0x00410000bcbc783b */ /* 0x000fe20000000200 */
[----:B------:R-:W-:Y:S01]  /*c850*/  IMAD.WIDE R16, R33, 0x2, RZ ;  /* 0x0000000221107825 */ /* 0x000fe200078e02ff */
[----:B------:R-:W-:Y:S02]  /*c860*/  SHF.L.U32 R238, R238, 0x1, RZ ;  /* 0x00000001eeee7819 */ /* 0x000fe400000006ff */
[----:B------:R-:W-:Y:S02]  /*c870*/  LDSM.16.M88.4 R192, [R192+0x4000] ;  /* 0x00400000c0c0783b */ /* 0x000fe40000000200 */
[C---:B------:R-:W-:Y:S02]  /*c880*/  IADD3 R14, R238.reuse, 0x8100, RZ ;  /* 0x00008100ee0e7810 */ /* 0x040fe40007ffe0ff */
[----:B------:R-:W-:Y:S01]  /*c890*/  LDSM.16.M88.4 R196, [R196+0x4000] ;  /* 0x00400000c4c4783b */ /* 0x000fe20000000200 */
[----:B------:R-:W-:-:S02]  /*c8a0*/  IADD3 R237, R238, 0x8120, RZ ;  /* 0x00008120eeed7810 */ /* 0x000fc40007ffe0ff */
[----:B------:R-:W-:Y:S01]  /*c8b0*/  @P3 IADD3 R237, R14, -0x20, RZ ;  /* 0xffffffe00eed3810 */ /* 0x000fe20007ffe0ff */
[----:B------:R-:W-:Y:S03]  /*c8c0*/  LDSM.16.M88.4 R212, [R212+0x4000] ;  /* 0x00400000d4d4783b */ /* 0x000fe60000000200 */
[C---:B------:R-:W-:Y:S01]  /*c8d0*/  IADD3 R231, R237.reuse, 0x800, RZ ;  /* 0x00000800ede77810 */ /* 0x040fe20007ffe0ff */
[----:B------:R-:W-:Y:S01]  /*c8e0*/  BAR.SYNC.DEFER_BLOCKING 0x0 ;  /* 0x0000000000007b1d */ /* 0x000fe20000010000 */
[----:B-1----:R-:W-:Y:S02]  /*c8f0*/  IADD3 R48, P2, R18, R96, RZ ;  /* 0x0000006012307210 */ /* 0x002fe40007f5e0ff */
[C---:B------:R-:W-:Y:S02]  /*c900*/  IADD3 R230, R237.reuse, 0x1000, RZ ;  /* 0x00001000ede67810 */ /* 0x040fe40007ffe0ff */
[C---:B------:R-:W-:Y:S01]  /*c910*/  IADD3 R229, R237.reuse, 0x1800, RZ ;  /* 0x00001800ede57810 */ /* 0x040fe20007ffe0ff */
[----:B------:R-:W1:Y:S01]  /*c920*/  SHFL.IDX PT, R50, R34, RZ, 0x181f ;  /* 0x00181fff22327589 */ /* 0x000e6200000e0000 */
[----:B------:R-:W-:-:S02]  /*c930*/  IADD3 R228, R237, 0x2000, RZ ;  /* 0x00002000ede47810 */ /* 0x000fc40007ffe0ff */
[C---:B------:R-:W-:Y:S01]  /*c940*/  IADD3 R227, R237.reuse, 0x2800, RZ ;  /* 0x00002800ede37810 */ /* 0x040fe20007ffe0ff */
[----:B------:R-:W2:Y:S01]  /*c950*/  SHFL.IDX PT, R12, R10, 0x1, 0x181f ;  /* 0x00381f000a0c7f89 */ /* 0x000ea200000e0000 */
[C---:B------:R-:W-:Y:S02]  /*c960*/  IADD3 R226, R237.reuse, 0x3000, RZ ;  /* 0x00003000ede27810 */ /* 0x040fe40007ffe0ff */
[C---:B------:R-:W-:Y:S01]  /*c970*/  IADD3 R225, R237.reuse, 0x3800, RZ ;  /* 0x00003800ede17810 */ /* 0x040fe20007ffe0ff */
[----:B------:R-:W3:Y:S01]  /*c980*/  SHFL.IDX PT, R88, R34, 0x2, 0x181f ;  /* 0x00581f0022587f89 */ /* 0x000ee200000e0000 */
[C---:B------:R-:W-:Y:S02]  /*c990*/  IADD3 R223, R237.reuse, 0x4000, RZ ;  /* 0x00004000eddf7810 */ /* 0x040fe40007ffe0ff */
[C---:B------:R-:W-:Y:S01]  /*c9a0*/  IADD3 R222, R237.reuse, 0x4800, RZ ;  /* 0x00004800edde7810 */ /* 0x040fe20007ffe0ff */
[----:B------:R-:W4:Y:S01]  /*c9b0*/  SHFL.IDX PT, R13, R10, RZ, 0x181f ;  /* 0x00181fff0a0d7589 */ /* 0x000f2200000e0000 */
[----:B------:R-:W-:-:S02]  /*c9c0*/  IADD3 R221, R237, 0x5000, RZ ;  /* 0x00005000eddd7810 */ /* 0x000fc40007ffe0ff */
[C---:B------:R-:W-:Y:S01]  /*c9d0*/  IADD3 R220, R237.reuse, 0x5800, RZ ;  /* 0x00005800eddc7810 */ /* 0x040fe20007ffe0ff */
[----:B------:R-:W5:Y:S01]  /*c9e0*/  SHFL.IDX PT, R34, R34, 0x3, 0x181f ;  /* 0x00781f0022227f89 */ /* 0x000f6200000e0000 */
[----:B------:R-:W-:Y:S01]  /*c9f0*/  IADD3 R219, R237, 0x6000, RZ ;  /* 0x00006000eddb7810 */ /* 0x000fe20007ffe0ff */
[----:B------:R-:W-:-:S04]  /*ca00*/  DEPBAR.LE SB0, 0x0 ;  /* 0x000080000000791a */ /* 0x000fc80000000000 */
[----:B------:R-:W5:Y:S01]  /*ca10*/  SHFL.IDX PT, R11, R10, 0x2, 0x181f ;  /* 0x00581f000a0b7f89 */ /* 0x000f6200000e0000 */
[----:B------:R-:W-:-:S03]  /*ca20*/  IADD3 R218, R237, 0x6800, RZ ;  /* 0x00006800edda7810 */ /* 0x000fc60007ffe0ff */
[----:B------:R-:W-:Y:S01]  /*ca30*/  BAR.SYNC.DEFER_BLOCKING 0x0 ;  /* 0x0000000000007b1d */ /* 0x000fe20000010000 */
[----:B-1----:R-:W-:Y:S02]  /*ca40*/  IADD3 R56, P0, R50, R18, RZ ;  /* 0x0000001232387210 */ /* 0x002fe40007f1e0ff */
[----:B--2---:R-:W-:Y:S02]  /*ca50*/  IADD3.X R49, R19, R12, RZ, P2, !PT ;  /* 0x0000000c13317210 */ /* 0x004fe400017fe4ff */
[----:B------:R-:W-:Y:S01]  /*ca60*/  IADD3 R96, P2, R16, R96, RZ ;  /* 0x0000006010607210 */ /* 0x000fe20007f5e0ff */
[----:B------:R-:W1:Y:S01]  /*ca70*/  SHFL.IDX PT, R10, R10, 0x3, 0x181f ;  /* 0x00781f000a0a7f89 */ /* 0x000e6200000e0000 */
[----:B---3--:R-:W-:Y:S02]  /*ca80*/  IADD3 R90, P1, R18, R88, RZ ;  /* 0x00000058125a7210 */ /* 0x008fe40007f3e0ff */
[----:B------:R-:W-:Y:S01]  /*ca90*/  IADD3.X R97, R17, R12, RZ, P2, !PT ;  /* 0x0000000c11617210 */ /* 0x000fe200017fe4ff */
[----:B----4-:R-:W-:Y:S01]  /*caa0*/  IMAD.X R57, R13, 0x1, R19, P0 ;  /* 0x000000010d397824 */ /* 0x010fe200000e0613 */
[----:B------:R-:W-:-:S02]  /*cab0*/  IADD3 R217, R237, 0x7000, RZ ;  /* 0x00007000edd97810 */ /* 0x000fc40007ffe0ff */
[----:B------:R-:W-:Y:S02]  /*cac0*/  IADD3 R216, R237, 0x7800, RZ ;  /* 0x00007800edd87810 */ /* 0x000fe40007ffe0ff */
[-C--:B-----5:R-:W-:Y:S02]  /*cad0*/  IADD3 R74, P0, R18, R34.reuse, RZ ;  /* 0x00000022124a7210 */ /* 0x0a0fe40007f1e0ff */
[----:B------:R-:W-:Y:S02]  /*cae0*/  IADD3 R34, P2, R16, R34, RZ ;  /* 0x0000002210227210 */ /* 0x000fe40007f5e0ff */
[C---:B------:R-:W-:Y:S02]  /*caf0*/  IADD3.X R91, R19.reuse, R11, RZ, P1, !PT ;  /* 0x0000000b135b7210 */ /* 0x040fe40000ffe4ff */
[----:B------:R-:W-:Y:S01]  /*cb00*/  ISETP.GE.AND P1, PT, R32, c[0x0][0x1d4], PT ;  /* 0x0000750020007a0c */ /* 0x000fe20003f26270 */
[----:B------:R-:W2:Y:S04]  /*cb10*/  LDSM.16.M88.4 R20, [R238+0x8100] ;  /* 0x00810000ee14783b */ /* 0x000ea80000000200 */
[----:B------:R-:W3:Y:S01]  /*cb20*/  LDSM.16.M88.4 R60, [R238+0x8900] ;  /* 0x00890000ee3c783b */ /* 0x000ee20000000200 */
[----:B-1----:R-:W-:-:S02]  /*cb30*/  IADD3.X R75, R19, R10, RZ, P0, !PT ;  /* 0x0000000a134b7210 */ /* 0x002fc400007fe4ff */
[----:B------:R-:W-:Y:S01]  /*cb40*/  IADD3 R50, P0, R50, R16, RZ ;  /* 0x0000001032327210 */ /* 0x000fe20007f1e0ff */
[----:B------:R-:W1:Y:S01]  /*cb50*/  LDSM.16.M88.4 R40, [R237] ;  /* 0x00000000ed28783b */ /* 0x000e620000000200 */
[----:B------:R-:W-:Y:S02]  /*cb60*/  IADD3.X R35, R17, R10, RZ, P2, !PT ;  /* 0x0000000a11237210 */ /* 0x000fe400017fe4ff */
[----:B------:R-:W-:Y:S01]  /*cb70*/  ISETP.LT.OR P2, PT, R7, 0x1, P1 ;  /* 0x000000010700780c */ /* 0x000fe20000f41670 */
[----:B------:R-:W-:Y:S01]  /*cb80*/  LDSM.16.M88.4 R28, [R237+0x800] ;  /* 0x00080000ed1c783b */ /* 0x000fe20000000200 */
[----:B------:R-:W-:Y:S02]  /*cb90*/  IADD3.X R51, R13, R17, RZ, P0, !PT ;  /* 0x000000110d337210 */ /* 0x000fe400007fe4ff */
[----:B------:R-:W-:Y:S01]  /*cba0*/  IADD3 R88, P0, R16, R88, RZ ;  /* 0x0000005810587210 */ /* 0x000fe20007f1e0ff */
[----:B------:R-:W-:Y:S04]  /*cbb0*/  LDSM.16.M88.4 R52, [R238+0x9100] ;  /* 0x00910000ee34783b */ /* 0x000fe80000000200 */
[----:B------:R-:W-:Y:S01]  /*cbc0*/  IMAD.X R89, R17, 0x1, R11, P0 ;  /* 0x0000000111597824 */ /* 0x000fe200000e060b */
[----:B------:R-:W-:Y:S01]  /*cbd0*/  ISETP.GE.AND P0, PT, R8, c[0x0][0x1d4], PT ;  /* 0x0000750008007a0c */ /* 0x000fe20003f06270 */
[----:B------:R-:W-:Y:S04]  /*cbe0*/  LDSM.16.M88.4 R44, [R238+0x9900] ;  /* 0x00990000ee2c783b */ /* 0x000fe80000000200 */
[----:B------:R-:W4:Y:S04]  /*cbf0*/  LDSM.16.M88.4 R36, [R238+0xa100] ;  /* 0x00a10000ee24783b */ /* 0x000f280000000200 */
[----:B------:R-:W-:Y:S04]  /*cc00*/  LDSM.16.M88.4 R92, [R238+0xa900] ;  /* 0x00a90000ee5c783b */ /* 0x000fe80000000200 */
[----:B------:R-:W-:Y:S04]  /*cc10*/  LDSM.16.M88.4 R84, [R238+0xb100] ;  /* 0x00b10000ee54783b */ /* 0x000fe80000000200 */
[----:B------:R-:W-:Y:S01]  /*cc20*/  LDSM.16.M88.4 R76, [R238+0xb900] ;  /* 0x00b90000ee4c783b */ /* 0x000fe20000000200 */
[C---:B--2---:R-:W-:Y:S03]  /*cc30*/  HMMA.16816.F32 R12, R136.reuse, R20, RZ ;  /* 0x00000014880c723c */ /* 0x044fe600000018ff */
[----:B------:R-:W-:Y:S04]  /*cc40*/  LDSM.16.M88.4 R80, [R237+0x1000] ;  /* 0x00100000ed50783b */ /* 0x000fe80000000200 */
[----:B------:R-:W2:Y:S01]  /*cc50*/  LDSM.16.M88.4 R16, [R237+0x1800] ;  /* 0x00180000ed10783b */ /* 0x000ea20000000200 */
[C---:B------:R-:W-:Y:S03]  /*cc60*/  HMMA.16816.F32 R20, R136.reuse, R22, RZ ;  /* 0x000000168814723c */ /* 0x040fe600000018ff */
[----:B------:R-:W5:Y:S04]  /*cc70*/  LDSM.16.M88.4 R8, [R237+0x2000] ;  /* 0x00200000ed08783b */ /* 0x000f680000000200 */
[----:B------:R-:W-:Y:S01]  /*cc80*/  LDSM.16.M88.4 R68, [R237+0x2800] ;  /* 0x00280000ed44783b */ /* 0x000fe20000000200 */
[C---:B---3--:R-:W-:Y:S03]  /*cc90*/  HMMA.16816.F32 R64, R136.reuse, R60, RZ ;  /* 0x0000003c8840723c */ /* 0x048fe600000018ff */
[----:B------:R-:W3:Y:S04]  /*cca0*/  LDSM.16.M88.4 R24, [R237+0x3000] ;  /* 0x00300000ed18783b */ /* 0x000ee80000000200 */
[----:B------:R-:W-:Y:S01]  /*ccb0*/  LDSM.16.M88.4 R104, [R237+0x3800] ;  /* 0x00380000ed68783b */ /* 0x000fe20000000200 */
[----:B------:R-:W-:Y:S03]  /*ccc0*/  HMMA.16816.F32 R60, R136, R62, RZ ;  /* 0x0000003e883c723c */ /* 0x000fe600000018ff */
[----:B------:R-:W-:Y:S01]  /*ccd0*/  @!PT LDS RZ, [RZ] ;  /* 0x00000000fffff984 */ /* 0x000fe20000000800 */
[----:B------:R-:W-:Y:S01]  /*cce0*/  @!PT LDS RZ, [RZ] ;  /* 0x00000000fffff984 */ /* 0x000fe20000000800 */
[----:B------:R-:W-:Y:S01]  /*ccf0*/  @!PT LDS RZ, [RZ] ;  /* 0x00000000fffff984 */ /* 0x000fe20000000800 */
[----:B------:R2:W-:Y:S01]  /*cd00*/  LDGSTS.E.BYPASS.LTC128B.128 [R243+0x100], [R56.64], !P2 ;  /* 0x0010000038f37fae */ /* 0x0005e2000d101d54 */
[----:B------:R-:W-:-:S04]  /*cd10*/  ISETP.LT.OR P2, PT, R7, 0x1, P0 ;  /* 0x000000010700780c */ /* 0x000fc80000741670 */
[C---:B-1----:R-:W-:Y:S08]  /*cd20*/  HMMA.16816.F32 R12, R140.reuse, R40, R12 ;  /* 0x000000288c0c723c */ /* 0x042ff0000000180c */
[----:B------:R-:W-:Y:S01]  /*cd30*/  HMMA.16816.F32 R20, R140, R42, R20 ;  /* 0x0000002a8c14723c */ /* 0x000fe20000001814 */
[----:B------:R1:W-:Y:S01]  /*cd40*/  LDGSTS.E.BYPASS.LTC128B.128 [R243+0x4100], [R50.64], !P2 ;  /* 0x0410000032f37fae */ /* 0x0003e2000d101d54 */
[----:B------:R-:W-:-:S06]  /*cd50*/  ISETP.LT.OR P2, PT, R7, 0x21, P1 ;  /* 0x000000210700780c */ /* 0x000fcc0000f41670 */
[C---:B----4-:R-:W-:Y:S07]  /*cd60*/  HMMA.16816.F32 R40, R136.reuse, R36, RZ ;  /* 0x000000248828723c */ /* 0x050fee00000018ff */
[----:B------:R1:W-:Y:S01]  /*cd70*/  LDGSTS.E.BYPASS.LTC128B.128 [R243+0x1100], [R48.64], !P2 ;  /* 0x0110000030f37fae */ /* 0x0003e2000d101d54 */
[C---:B------:R-:W-:Y:S01]  /*cd80*/  ISETP.LT.OR P2, PT, R7.reuse, 0x21, P0 ;  /* 0x000000210700780c */ /* 0x040fe20000741670 */
[C---:B------:R-:W-:Y:S08]  /*cd90*/  HMMA.16816.F32 R36, R136.reuse, R38, RZ ;  /* 0x000000268824723c */ /* 0x040ff000000018ff */
[----:B--2---:R-:W-:Y:S04]  /*cda0*/  HMMA.16816.F32 R56, R136, R52, RZ ;  /* 0x000000348838723c */ /* 0x004fe800000018ff */
[----:B------:R2:W-:Y:S01]  /*cdb0*/  LDGSTS.E.BYPASS.LTC128B.128 [R243+0x5100], [R96.64], !P2 ;  /* 0x0510000060f37fae */ /* 0x0005e2000d101d54 */
[----:B------:R-:W-:-:S03]  /*cdc0*/  ISETP.LT.OR P2, PT, R7, 0x41, P1 ;  /* 0x000000410700780c */ /* 0x000fc60000f41670 */
[C---:B------:R-:W-:Y:S08]  /*cdd0*/  HMMA.16816.F32 R64, R140.reuse, R28, R64 ;  /* 0x0000001c8c40723c */ /* 0x040ff00000001840 */
[----:B------:R-:W-:Y:S02]  /*cde0*/  HMMA.16816.F32 R60, R140, R30, R60 ;  /* 0x0000001e8c3c723c */ /* 0x000fe4000000183c */
[----:B------:R4:W-:Y:S01]  /*cdf0*/  LDGSTS.E.BYPASS.LTC128B.128 [R243+0x2100], [R90.64], !P2 ;  /* 0x021000005af37fae */ /* 0x0009e2000d101d54 */
[----:B------:R-:W-:-:S02]  /*ce00*/  ISETP.LT.OR P2, PT, R7, 0x41, P0 ;  /* 0x000000410700780c */ /* 0x000fc40000741670 */
[----:B------:R-:W-:-:S03]  /*ce10*/  ISETP.LT.OR P0, PT, R7, 0x61, P0 ;  /* 0x000000610700780c */ /* 0x000fc60000701670 */
[C---:B-1----:R-:W-:Y:S08]  /*ce20*/  HMMA.16816.F32 R48, R136.reuse, R44, RZ ;  /* 0x0000002c8830723c */ /* 0x042ff000000018ff */
[----:B------:R-:W-:Y:S01]  /*ce30*/  HMMA.16816.F32 R44, R136, R46, RZ ;  /* 0x0000002e882c723c */ /* 0x000fe200000018ff */
[----:B------:R4:W-:Y:S01]  /*ce40*/  LDGSTS.E.BYPASS.LTC128B.128 [R243+0x6100], [R88.64], !P2 ;  /* 0x0610000058f37fae */ /* 0x0009e2000d101d54 */
[----:B------:R-:W-:-:S02]  /*ce50*/  ISETP.LT.OR P2, PT, R7, 0x61, P1 ;  /* 0x000000610700780c */ /* 0x000fc40000f41670 */
[----:B------:R-:W-:Y:S02]  /*ce60*/  LOP3.LUT P1, RZ, R3, 0x4, RZ, 0xc0, !PT ;  /* 0x0000000403ff7812 */ /* 0x000fe4000782c0ff */
[----:B------:R-:W-:Y:S02]  /*ce70*/  MOV R3, 0x40 ;  /* 0x0000004000037802 */ /* 0x000fe40000000f00 */
[----:B------:R-:W-:Y:S02]  /*ce80*/  HMMA.16816.F32 R52, R136, R54, RZ ;  /* 0x000000368834723c */ /* 0x000fe400000018ff */
[----:B------:R-:W-:-:S04]  /*ce90*/  SEL R3, R3, 0xffffffc0, !P1 ;  /* 0xffffffc003037807 */ /* 0x000fc80004800000 */
[----:B------:R-:W-:Y:S01]  /*cea0*/  IADD3 R235, R238, R3, RZ ;  /* 0x00000003eeeb7210 */ /* 0x000fe20007ffe0ff */
[----:B------:R1:W-:Y:S01]  /*ceb0*/  LDGSTS.E.BYPASS.LTC128B.128 [R243+0x3100], [R74.64], !P2 ;  /* 0x031000004af37fae */ /* 0x0003e2000d101d54 */
[----:B------:R-:W-:Y:S01]  /*cec0*/  HMMA.16816.F32 R48, R140, R16, R48 ;  /* 0x000000108c30723c */ /* 0x000fe20000001830 */
[----:B------:R-:W-:Y:S02]  /*ced0*/  IADD3 R224, R3, R237, RZ ;  /* 0x000000ed03e07210 */ /* 0x000fe40007ffe0ff */
[----:B------:R1:W-:Y:S01]  /*cee0*/  LDGSTS.E.BYPASS.LTC128B.128 [R243+0x7100], [R34.64], !P0 ;  /* 0x0710000022f37fae */ /* 0x0003e2000c101d54 */
[----:B------:R-:W-:-:S03]  /*cef0*/  PLOP3.LUT P0, PT, PT, PT, UP0, 0x40, 0x0 ;  /* 0x000000000000781c */ /* 0x000fc60003f0e808 */
[----:B------:R-:W-:Y:S01]  /*cf00*/  LDSM.16.M88.4 R100, [R235+0x8100] ;  /* 0x00810000eb64783b */ /* 0x000fe20000000200 */
[----:B------:R-:W-:Y:S03]  /*cf10*/  HMMA.16816.F32 R44, R140, R18, R44 ;  /* 0x000000128c2c723c */ /* 0x000fe6000000182c */
[----:B------:R-:W3:Y:S04]  /*cf20*/  LDSM.16.M88.4 R16, [R235+0x8900] ;  /* 0x00890000eb10783b */ /* 0x000ee80000000200 */
[----:B--2---:R-:W-:Y:S01]  /*cf30*/  LDSM.16.M88.4 R96, [R235+0x9900] ;  /* 0x00990000eb60783b */ /* 0x004fe20000000200 */
[C---:B----4-:R-:W-:Y:S03]  /*cf40*/  HMMA.16816.F32 R88, R136.reuse, R84, RZ ;  /* 0x000000548858723c */ /* 0x050fe600000018ff */
[----:B------:R-:W-:Y:S04]  /*cf50*/  LDSM.16.M88.4 R108, [R237+0x4000] ;  /* 0x00400000ed6c783b */ /* 0x000fe80000000200 */
[----:B------:R-:W0:Y:S01]  /*cf60*/  LDGDEPBAR ;  /* 0x00000000000079af */ /* 0x000e220000000000 */
[----:B------:R-:W-:Y:S01]  /*cf70*/  HMMA.16816.F32 R84, R136, R86, RZ ;  /* 0x000000568854723c */ /* 0x000fe200000018ff */
[----:B-1----:R-:W-:-:S07]  /*cf80*/  SHF.R.S32.HI R35, RZ, 0x1f, R32 ;  /* 0x0000001fff237819 */ /* 0x002fce0000011420 */
[----:B-----5:R-:W-:Y:S01]  /*cf90*/  HMMA.16816.F32 R40, R140, R8, R40 ;  /* 0x000000088c28723c */ /* 0x020fe20000001828 */
[----:B------:R-:W-:-:S07]  /*cfa0*/  SHF.R.S32.HI R34, RZ, 0x1f, R33 ;  /* 0x0000001fff227819 */ /* 0x000fce0000011421 */
[----:B------:R-:W-:Y:S01]  /*cfb0*/  HMMA.16816.F32 R36, R140, R10, R36 ;  /* 0x0000000a8c24723c */ /* 0x000fe20000001824 */
[----:B------:R-:W1:Y:S07]  /*cfc0*/  LDSM.16.M88.4 R8, [R235+0x9100] ;  /* 0x00910000eb08783b */ /* 0x000e6e0000000200 */
[C---:B------:R-:W-:Y:S08]  /*cfd0*/  HMMA.16816.F32 R28, R136.reuse, R92, RZ ;  /* 0x0000005c881c723c */ /* 0x040ff000000018ff */
[----:B------:R-:W-:Y:S08]  /*cfe0*/  HMMA.16816.F32 R92, R136, R94, RZ ;  /* 0x0000005e885c723c */ /* 0x000ff000000018ff */
[C---:B---3--:R-:W-:Y:S08]  /*cff0*/  HMMA.16816.F32 R88, R140.reuse, R24, R88 ;  /* 0x000000188c58723c */ /* 0x048ff00000001858 */
[C---:B------:R-:W-:Y:S01]  /*d000*/  HMMA.16816.F32 R84, R140.reuse, R26, R84 ;  /* 0x0000001a8c54723c */ /* 0x040fe20000001854 */
[----:B------:R-:W2:Y:S07]  /*d010*/  LDSM.16.M88.4 R24, [R235+0xa900] ;  /* 0x00a90000eb18783b */ /* 0x000eae0000000200 */
[C---:B------:R-:W-:Y:S08]  /*d020*/  HMMA.16816.F32 R56, R140.reuse, R80, R56 ;  /* 0x000000508c38723c */ /* 0x040ff00000001838 */
[----:B------:R-:W-:Y:S08]  /*d030*/  HMMA.16816.F32 R52, R140, R82, R52 ;  /* 0x000000528c34723c */ /* 0x000ff00000001834 */
[C---:B------:R-:W-:Y:S08]  /*d040*/  HMMA.16816.F32 R64, R172.reuse, R16, R64 ;  /* 0x00000010ac40723c */ /* 0x040ff00000001840 */
[----:B------:R-:W-:Y:S01]  /*d050*/  HMMA.16816.F32 R60, R172, R18, R60 ;  /* 0x00000012ac3c723c */ /* 0x000fe2000000183c */
[----:B------:R-:W3:Y:S07]  /*d060*/  LDSM.16.M88.4 R16, [R235+0xb100] ;  /* 0x00b10000eb10783b */ /* 0x000eee0000000200 */
[C---:B------:R-:W-:Y:S08]  /*d070*/  HMMA.16816.F32 R28, R140.reuse, R68, R28 ;  /* 0x000000448c1c723c */ /* 0x040ff0000000181c */
[----:B------:R-:W-:Y:S01]  /*d080*/  HMMA.16816.F32 R92, R140, R70, R92 ;  /* 0x000000468c5c723c */ /* 0x000fe2000000185c */
[----:B------:R-:W-:Y:S07]  /*d090*/  LDSM.16.M88.4 R68, [R235+0xa100] ;  /* 0x00a10000eb44783b */ /* 0x000fee0000000200 */
[C---:B------:R-:W-:Y:S08]  /*d0a0*/  HMMA.16816.F32 R12, R172.reuse, R100, R12 ;  /* 0x00000064ac0c723c */ /* 0x040ff0000000180c */
[----:B------:R-:W-:Y:S01]  /*d0b0*/  HMMA.16816.F32 R20, R172, R102, R20 ;  /* 0x00000066ac14723c */ /* 0x000fe20000001814 */
[----:B------:R-:W4:Y:S07]  /*d0c0*/  LDSM.16.M88.4 R100, [R224] ;  /* 0x00000000e064783b */ /* 0x000f2e0000000200 */
[C---:B------:R-:W-:Y:S08]  /*d0d0*/  HMMA.16816.F32 R80, R136.reuse, R76, RZ ;  /* 0x0000004c8850723c */ /* 0x040ff000000018ff */
[----:B------:R-:W-:Y:S08]  /*d0e0*/  HMMA.16816.F32 R76, R136, R78, RZ ;  /* 0x0000004e884c723c */ /* 0x000ff000000018ff */
[C---:B-1----:R-:W-:Y:S08]  /*d0f0*/  HMMA.16816.F32 R56, R172.reuse, R8, R56 ;  /* 0x00000008ac38723c */ /* 0x042ff00000001838 */
[C---:B------:R-:W-:Y:S01]  /*d100*/  HMMA.16816.F32 R52, R172.reuse, R10, R52 ;  /* 0x0000000aac34723c */ /* 0x040fe20000001834 */
[----:B------:R-:W1:Y:S07]  /*d110*/  LDSM.16.M88.4 R8, [R235+0xb900] ;  /* 0x00b90000eb08783b */ /* 0x000e6e0000000200 */
[C---:B--2---:R-:W-:Y:S08]  /*d120*/  HMMA.16816.F32 R28, R172.reuse, R24, R28 ;  /* 0x00000018ac1c723c */ /* 0x044ff0000000181c */
[----:B------:R-:W-:Y:S01]  /*d130*/  HMMA.16816.F32 R92, R172, R26, R92 ;  /* 0x0000001aac5c723c */ /* 0x000fe2000000185c */
[----:B------:R-:W2:Y:S07]  /*d140*/  LDSM.16.M88.4 R24, [R238+0xc100] ;  /* 0x00c10000ee18783b */ /* 0x000eae0000000200 */
[C---:B------:R-:W-:Y:S08]  /*d150*/  HMMA.16816.F32 R80, R140.reuse, R104, R80 ;  /* 0x000000688c50723c */ /* 0x040ff00000001850 */
[----:B------:R-:W-:Y:S01]  /*d160*/  HMMA.16816.F32 R76, R140, R106, R76 ;  /* 0x0000006a8c4c723c */ /* 0x000fe2000000184c */
[----:B------:R-:W-:Y:S07]  /*d170*/  LDSM.16.M88.4 R104, [R224+0x2800] ;  /* 0x00280000e068783b */ /* 0x000fee0000000200 */
[C---:B---3--:R-:W-:Y:S08]  /*d180*/  HMMA.16816.F32 R88, R172.reuse, R16, R88 ;  /* 0x00000010ac58723c */ /* 0x048ff00000001858 */
[----:B------:R-:W-:Y:S01]  /*d190*/  HMMA.16816.F32 R84, R172, R18, R84 ;  /* 0x00000012ac54723c */ /* 0x000fe20000001854 */
[----:B------:R-:W3:Y:S07]  /*d1a0*/  LDSM.16.M88.4 R16, [R224+0x1800] ;  /* 0x00180000e010783b */ /* 0x000eee0000000200 */
[----:B----4-:R-:W-:Y:S08]  /*d1b0*/  HMMA.16816.F32 R12, R184, R100, R12 ;  /* 0x00000064b80c723c */ /* 0x010ff0000000180c */
[C---:B------:R-:W-:Y:S08]  /*d1c0*/  HMMA.16816.F32 R48, R172.reuse, R96, R48 ;  /* 0x00000060ac30723c */ /* 0x040ff00000001830 */
[C---:B------:R-:W-:Y:S01]  /*d1d0*/  HMMA.16816.F32 R44, R172.reuse, R98, R44 ;  /* 0x00000062ac2c723c */ /* 0x040fe2000000182c */
[----:B------:R-:W-:Y:S07]  /*d1e0*/  LDSM.16.M88.4 R96, [R224+0x800] ;  /* 0x00080000e060783b */ /* 0x000fee0000000200 */
[C---:B-1----:R-:W-:Y:S08]  /*d1f0*/  HMMA.16816.F32 R80, R172.reuse, R8, R80 ;  /* 0x00000008ac50723c */ /* 0x042ff00000001850 */
[----:B------:R-:W-:Y:S01]  /*d200*/  HMMA.16816.F32 R76, R172, R10, R76 ;  /* 0x0000000aac4c723c */ /* 0x000fe2000000184c */
[----:B------:R-:W1:Y:S07]  /*d210*/  LDSM.16.M88.4 R8, [R224+0x2000] ;  /* 0x00200000e008783b */ /* 0x000e6e0000000200 */
[----:B--2---:R-:W-:Y:S08]  /*d220*/  HMMA.16816.F32 R12, R188, R24, R12 ;  /* 0x00000018bc0c723c */ /* 0x004ff0000000180c */
[C---:B------:R-:W-:Y:S08]  /*d230*/  HMMA.16816.F32 R40, R172.reuse, R68, R40 ;  /* 0x00000044ac28723c */ /* 0x040ff00000001828 */
[----:B------:R-:W-:Y:S01]  /*d240*/  HMMA.16816.F32 R36, R172, R70, R36 ;  /* 0x00000046ac24723c */ /* 0x000fe20000001824 */
[----:B------:R-:W-:Y:S07]  /*d250*/  LDSM.16.M88.4 R68, [R224+0x1000] ;  /* 0x00100000e044783b */ /* 0x000fee0000000200 */
[C---:B---3--:R-:W-:Y:S08]  /*d260*/  HMMA.16816.F32 R48, R184.reuse, R16, R48 ;  /* 0x00000010b830723c */ /* 0x048ff00000001830 */
[C---:B------:R-:W-:Y:S01]  /*d270*/  HMMA.16816.F32 R44, R184.reuse, R18, R44 ;  /* 0x00000012b82c723c */ /* 0x040fe2000000182c */
[----:B------:R-:W2:Y:S07]  /*d280*/  LDSM.16.M88.4 R16, [R235+0xc100] ;  /* 0x00c10000eb10783b */ /* 0x000eae0000000200 */
[----:B------:R-:W-:Y:S01]  /*d290*/  HMMA.16816.F32 R20, R184, R102, R20 ;  /* 0x00000066b814723c */ /* 0x000fe20000001814 */
[----:B------:R-:W-:Y:S07]  /*d2a0*/  LDSM.16.M88.4 R100, [R224+0x3000] ;  /* 0x00300000e064783b */ /* 0x000fee0000000200 */
[----:B------:R-:W-:Y:S08]  /*d2b0*/  HMMA.16816.F32 R12, R192, R108, R12 ;  /* 0x0000006cc00c723c */ /* 0x000ff0000000180c */
[C---:B-1----:R-:W-:Y:S08]  /*d2c0*/  HMMA.16816.F32 R40, R184.reuse, R8, R40 ;  /* 0x00000008b828723c */ /* 0x042ff00000001828 */
[C---:B------:R-:W-:Y:S01]  /*d2d0*/  HMMA.16816.F32 R36, R184.reuse, R10, R36 ;  /* 0x0000000ab824723c */ /* 0x040fe20000001824 */
[----:B------:R-:W1:Y:S07]  /*d2e0*/  LDSM.16.M88.4 R8, [R224+0x4000] ;  /* 0x00400000e008783b */ /* 0x000e6e0000000200 */
[C---:B------:R-:W-:Y:S08]  /*d2f0*/  HMMA.16816.F32 R64, R184.reuse, R96, R64 ;  /* 0x00000060b840723c */ /* 0x040ff00000001840 */
[----:B------:R-:W-:Y:S01]  /*d300*/  HMMA.16816.F32 R60, R184, R98, R60 ;  /* 0x00000062b83c723c */ /* 0x000fe2000000183c */
[----:B------:R-:W3:Y:S07]  /*d310*/  LDSM.16.M88.4 R96, [R224+0x3800] ;  /* 0x00380000e060783b */ /* 0x000eee0000000200 */
[----:B------:R-:W-:Y:S01]  /*d320*/  HMMA.16816.F32 R20, R188, R26, R20 ;  /* 0x0000001abc14723c */ /* 0x000fe20000001814 */
[----:B------:R-:W-:Y:S07]  /*d330*/  LDSM.16.M88.4 R24, [R237+0x4800] ;  /* 0x00480000ed18783b */ /* 0x000fee0000000200 */
[----:B--2---:R-:W-:Y:S08]  /*d340*/  HMMA.16816.F32 R12, R196, R16, R12 ;  /* 0x00000010c40c723c */ /* 0x004ff0000000180c */
[C---:B------:R-:W-:Y:S08]  /*d350*/  HMMA.16816.F32 R56, R184.reuse, R68, R56 ;  /* 0x00000044b838723c */ /* 0x040ff00000001838 */
[C---:B------:R-:W-:Y:S01]  /*d360*/  HMMA.16816.F32 R52, R184.reuse, R70, R52 ;  /* 0x00000046b834723c */ /* 0x040fe20000001834 */
[----:B------:R-:W2:Y:S07]  /*d370*/  LDSM.16.M88.4 R68, [R238+0xc900] ;  /* 0x00c90000ee44783b */ /* 0x000eae0000000200 */
[C---:B------:R-:W-:Y:S08]  /*d380*/  HMMA.16816.F32 R28, R184.reuse, R104, R28 ;  /* 0x00000068b81c723c */ /* 0x040ff0000000181c */
[----:B------:R-:W-:Y:S01]  /*d390*/  HMMA.16816.F32 R92, R184, R106, R92 ;  /* 0x0000006ab85c723c */ /* 0x000fe2000000185c */
[----:B------:R-:W4:Y:S07]  /*d3a0*/  LDSM.16.M88.4 R104, [R238+0xd100] ;  /* 0x00d10000ee68783b */ /* 0x000f2e0000000200 */
[----:B------:R-:W-:Y:S08]  /*d3b0*/  HMMA.16816.F32 R20, R192, R110, R20 ;  /* 0x0000006ec014723c */ /* 0x000ff00000001814 */
[----:B-1----:R-:W-:Y:S08]  /*d3c0*/  HMMA.16816.F32 R12, R212, R8, R12 ;  /* 0x00000008d40c723c */ /* 0x002ff0000000180c */
[C---:B---3--:R-:W-:Y:S08]  /*d3d0*/  HMMA.16816.F32 R80, R184.reuse, R96, R80 ;  /* 0x00000060b850723c */ /* 0x048ff00000001850 */
[----:B------:R-:W-:Y:S01]  /*d3e0*/  HMMA.16816.F32 R76, R184, R98, R76 ;  /* 0x00000062b84c723c */ /* 0x000fe2000000184c */
[----:B------:R-:W1:Y:S07]  /*d3f0*/  LDSM.16.M88.4 R96, [R238+0xd900] ;  /* 0x00d90000ee60783b */ /* 0x000e6e0000000200 */
[----:B------:R-:W-:Y:S01]  /*d400*/  HMMA.16816.F32 R20, R196, R18, R20 ;  /* 0x00000012c414723c */ /* 0x000fe20000001814 */
[----:B------:R-:W3:Y:S01]  /*d410*/  LDSM.16.M88.4 R16, [R237+0x5000] ;  /* 0x00500000ed10783b */ /* 0x000ee20000000200 */
[----:B------:R-:W-:-:S02]  /*d420*/  FMUL.FTZ R14, R14, c[0x0][0x320] ;  /* 0x0000c8000e0e7a20 */ /* 0x000fc40000410000 */
[----:B------:R-:W-:Y:S02]  /*d430*/  FMUL.FTZ R3, R12, c[0x0][0x320] ;  /* 0x0000c8000c037a20 */ /* 0x000fe40000410000 */
[----:B------:R-:W-:Y:S01]  /*d440*/  FMUL.FTZ R7, R13, c[0x0][0x320] ;  /* 0x0000c8000d077a20 */ /* 0x000fe20000410000 */
[----:B------:R5:W1:Y:S01]  /*d450*/  MUFU.TANH R72, R14 ;  /* 0x0000000e00487308 */ /* 0x000a620000002400 */
[----:B--2---:R-:W-:Y:S01]  /*d460*/  HMMA.16816.F32 R64, R188, R68, R64 ;  /* 0x00000044bc40723c */ /* 0x004fe20000001840 */
[----:B------:R-:W-:-:S06]  /*d470*/  FMUL.FTZ R74, R15, c[0x0][0x320] ;  /* 0x0000c8000f4a7a20 */ /* 0x000fcc0000410000 */
[----:B------:R-:W2:Y:S01]  /*d480*/  MUFU.TANH R3, R3 ;  /* 0x0000000300037308 */ /* 0x000ea20000002400 */
[C---:B----4-:R-:W-:Y:S01]  /*d490*/  HMMA.16816.F32 R56, R188.reuse, R104, R56 ;  /* 0x00000068bc38723c */ /* 0x050fe20000001838 */
[----:B-----5:R-:W4:Y:S07]  /*d4a0*/  LDSM.16.M88.4 R12, [R237+0x5800] ;  /* 0x00580000ed0c783b */ /* 0x020f2e0000000200 */
[----:B------:R-:W-:Y:S01]  /*d4b0*/  HMMA.16816.F32 R52, R188, R106, R52 ;  /* 0x0000006abc34723c */ /* 0x000fe20000001834 */
[----:B------:R-:W1:Y:S07]  /*d4c0*/  MUFU.TANH R7, R7 ;  /* 0x0000000700077308 */ /* 0x000e6e0000002400 */
[----:B------:R-:W-:Y:S01]  /*d4d0*/  HMMA.16816.F32 R108, R184, R100, R88 ;  /* 0x00000064b86c723c */ /* 0x000fe20000001858 */
[----:B------:R-:W5:Y:S01]  /*d4e0*/  LDSM.16.M88.4 R88, [R235+0xc900] ;  /* 0x00c90000eb58783b */ /* 0x000f620000000200 */
[----:B------:R-:W2:Y:S06]  /*d4f0*/  MUFU.TANH R74, R74 ;  /* 0x0000004a004a7308 */ /* 0x000eac0000002400 */
[----:B------:R-:W-:Y:S01]  /*d500*/  HMMA.16816.F32 R20, R212, R10, R20 ;  /* 0x0000000ad414723c */ /* 0x000fe20000001814 */
[----:B------:R-:W2:Y:S07]  /*d510*/  LDSM.16.M88.4 R8, [R235+0xd100] ;  /* 0x00d10000eb08783b */ /* 0x000eae0000000200 */
[C---:B-1----:R-:W-:Y:S08]  /*d520*/  HMMA.16816.F32 R48, R188.reuse, R96, R48 ;  /* 0x00000060bc30723c */ /* 0x042ff00000001830 */
[----:B------:R-:W-:Y:S08]  /*d530*/  HMMA.16816.F32 R44, R188, R98, R44 ;  /* 0x00000062bc2c723c */ /* 0x000ff0000000182c */
[----:B------:R-:W-:Y:S01]  /*d540*/  HMMA.16816.F32 R64, R192, R24, R64 ;  /* 0x00000018c040723c */ /* 0x000fe20000001840 */
[----:B------:R-:W-:-:S02]  /*d550*/  FMUL.FTZ R20, R20, c[0x0][0x320] ;  /* 0x0000c80014147a20 */ /* 0x000fc40000410000 */
[----:B------:R-:W-:Y:S02]  /*d560*/  FMUL.FTZ R21, R21, c[0x0][0x320] ;  /* 0x0000c80015157a20 */ /* 0x000fe40000410000 */
[----:B------:R-:W-:Y:S02]  /*d570*/  FMUL.FTZ R22, R22, c[0x0][0x320] ;  /* 0x0000c80016167a20 */ /* 0x000fe40000410000 */
[----:B------:R-:W-:Y:S01]  /*d580*/  FMUL.FTZ R23, R23, c[0x0][0x320] ;  /* 0x0000c80017177a20 */ /* 0x000fe20000410000 */
[----:B------:R-:W-:Y:S01]  /*d590*/  HMMA.16816.F32 R60, R188, R70, R60 ;  /* 0x00000046bc3c723c */ /* 0x000fe2000000183c */
[----:B------:R-:W-:Y:S01]  /*d5a0*/  LDSM.16.M88.4 R68, [R224+0x4800] ;  /* 0x00480000e044783b */ /* 0x000fe20000000200 */
[----:B------:R-:W1:Y:S06]  /*d5b0*/  MUFU.TANH R75, R22 ;  /* 0x00000016004b7308 */ /* 0x000e6c0000002400 */
[C---:B---3--:R-:W-:Y:S08]  /*d5c0*/  HMMA.16816.F32 R56, R192.reuse, R16, R56 ;  /* 0x00000010c038723c */ /* 0x048ff00000001838 */
[C---:B------:R-:W-:Y:S01]  /*d5d0*/  HMMA.16816.F32 R52, R192.reuse, R18, R52 ;  /* 0x00000012c034723c */ /* 0x040fe20000001834 */
[----:B------:R-:W3:Y:S07]  /*d5e0*/  LDSM.16.M88.4 R16, [R238+0xe100] ;  /* 0x00e10000ee10783b */ /* 0x000eee0000000200 */
[C---:B----4-:R-:W-:Y:S08]  /*d5f0*/  HMMA.16816.F32 R48, R192.reuse, R12, R48 ;  /* 0x0000000cc030723c */ /* 0x050ff00000001830 */
[----:B------:R-:W-:Y:S01]  /*d600*/  HMMA.16816.F32 R44, R192, R14, R44 ;  /* 0x0000000ec02c723c */ /* 0x000fe2000000182c */
[----:B------:R-:W4:Y:S07]  /*d610*/  LDSM.16.M88.4 R12, [R238+0xe900] ;  /* 0x00e90000ee0c783b */ /* 0x000f2e0000000200 */
[----:B-----5:R-:W-:Y:S01]  /*d620*/  HMMA.16816.F32 R64, R196, R88, R64 ;  /* 0x00000058c440723c */ /* 0x020fe20000001840 */
[----:B------:R-:W1:Y:S07]  /*d630*/  MUFU.TANH R88, R23 ;  /* 0x0000001700587308 */ /* 0x000e6e0000002400 */
[----:B------:R-:W-:Y:S01]  /*d640*/  HMMA.16816.F32 R60, R192, R26, R60 ;  /* 0x0000001ac03c723c */ /* 0x000fe2000000183c */
[----:B------:R-:W5:Y:S07]  /*d650*/  LDSM.16.M88.4 R24, [R224+0x5000] ;  /* 0x00500000e018783b */ /* 0x000f6e0000000200 */
[C---:B--2---:R-:W-:Y:S08]  /*d660*/  HMMA.16816.F32 R56, R196.reuse, R8, R56 ;  /* 0x00000008c438723c */ /* 0x044ff00000001838 */
[----:B------:R-:W-:Y:S01]  /*d670*/  HMMA.16816.F32 R52, R196, R10, R52 ;  /* 0x0000000ac434723c */ /* 0x000fe20000001834 */
[----:B------:R-:W2:Y:S07]  /*d680*/  LDSM.16.M88.4 R8, [R237+0x6000] ;  /* 0x00600000ed08783b */ /* 0x000eae0000000200 */
[C---:B---3--:R-:W-:Y:S08]  /*d690*/  HMMA.16816.F32 R40, R188.reuse, R16, R40 ;  /* 0x00000010bc28723c */ /* 0x048ff00000001828 */
[----:B------:R-:W-:Y:S01]  /*d6a0*/  HMMA.16816.F32 R36, R188, R18, R36 ;  /* 0x00000012bc24723c */ /* 0x000fe20000001824 */
[----:B------:R-:W3:Y:S07]  /*d6b0*/  LDSM.16.M88.4 R16, [R237+0x6800] ;  /* 0x00680000ed10783b */ /* 0x000eee0000000200 */
[----:B------:R-:W-:Y:S01]  /*d6c0*/  HMMA.16816.F32 R64, R212, R68, R64 ;  /* 0x00000044d440723c */ /* 0x000fe20000001840 */
[----:B------:R-:W1:Y:S07]  /*d6d0*/  MUFU.TANH R68, R20 ;  /* 0x0000001400447308 */ /* 0x000e6e0000002400 */
[C---:B----4-:R-:W-:Y:S01]  /*d6e0*/  HMMA.16816.F32 R28, R188.reuse, R12, R28 ;  /* 0x0000000cbc1c723c */ /* 0x050fe2000000181c */
[----:B------:R4:W1:Y:S07]  /*d6f0*/  MUFU.TANH R69, R21 ;  /* 0x0000001500457308 */ /* 0x00086e0000002400 */
[----:B------:R-:W-:Y:S01]  /*d700*/  HMMA.16816.F32 R92, R188, R14, R92 ;  /* 0x0000000ebc5c723c */ /* 0x000fe2000000185c */
[----:B------:R-:W-:Y:S07]  /*d710*/  LDSM.16.M88.4 R12, [R237+0x7000] ;  /* 0x00700000ed0c783b */ /* 0x000fee0000000200 */
[----:B-----5:R-:W-:Y:S01]  /*d720*/  HMMA.16816.F32 R56, R212, R24, R56 ;  /* 0x00000018d438723c */ /* 0x020fe20000001838 */
[----:B----4-:R-:W4:Y:S01]  /*d730*/  LDSM.16.M88.4 R20, [R235+0xd900] ;  /* 0x00d90000eb14783b */ /* 0x010f220000000200 */
[----:B------:R-:W-:-:S02]  /*d740*/  FMUL.FTZ R64, R64, c[0x0][0x320] ;  /* 0x0000c80040407a20 */ /* 0x000fc40000410000 */
[----:B------:R-:W-:Y:S02]  /*d750*/  FMUL.FTZ R65, R65, c[0x0][0x320] ;  /* 0x0000c80041417a20 */ /* 0x000fe40000410000 */
[----:B------:R-:W-:Y:S02]  /*d760*/  FMUL.FTZ R66, R66, c[0x0][0x320] ;  /* 0x0000c80042427a20 */ /* 0x000fe40000410000 */
[----:B------:R-:W-:Y:S01]  /*d770*/  HMMA.16816.F32 R52, R212, R26, R52 ;  /* 0x0000001ad434723c */ /* 0x000fe20000001834 */
[----:B------:R-:W5:Y:S01]  /*d780*/  LDSM.16.M88.4 R24, [R235+0xe100] ;  /* 0x00e10000eb18783b */ /* 0x000f620000000200 */
[----:B------:R-:W-:Y:S01]  /*d790*/  FMUL.FTZ R67, R67, c[0x0][0x320] ;  /* 0x0000c80043437a20 */ /* 0x000fe20000410000 */
[----:B------:R-:W1:Y:S05]  /*d7a0*/  MUFU.TANH R89, R66 ;  /* 0x0000004200597308 */ /* 0x000e6a0000002400 */
[----:B------:R-:W-:Y:S03]  /*d7b0*/  HMMA.16816.F32 R60, R196, R90, R60 ;  /* 0x0000005ac43c723c */ /* 0x000fe6000000183c */
[----:B------:R-:W1:Y:S05]  /*d7c0*/  MUFU.TANH R90, R67 ;  /* 0x00000043005a7308 */ /* 0x000e6a0000002400 */
[----:B--2---:R-:W-:Y:S01]  /*d7d0*/  HMMA.16816.F32 R40, R192, R8, R40 ;  /* 0x00000008c028723c */ /* 0x004fe20000001828 */
[----:B------:R-:W-:-:S02]  /*d7e0*/  FMUL.FTZ R56, R56, c[0x0][0x320] ;  /* 0x0000c80038387a20 */ /* 0x000fc40000410000 */
[----:B------:R-:W-:Y:S02]  /*d7f0*/  FMUL.FTZ R57, R57, c[0x0][0x320] ;  /* 0x0000c80039397a20 */ /* 0x000fe40000410000 */
[----:B------:R-:W-:Y:S02]  /*d800*/  FMUL.FTZ R58, R58, c[0x0][0x320] ;  /* 0x0000c8003a3a7a20 */ /* 0x000fe40000410000 */
[----:B------:R-:W-:Y:S01]  /*d810*/  FMUL.FTZ R59, R59, c[0x0][0x320] ;  /* 0x0000c8003b3b7a20 */ /* 0x000fe20000410000 */
[----:B------:R-:W-:Y:S01]  /*d820*/  HMMA.16816.F32 R36, R192, R10, R36 ;  /* 0x0000000ac024723c */ /* 0x000fe20000001824 */
[----:B------:R-:W2:Y:S01]  /*d830*/  LDSM.16.M88.4 R8, [R238+0xf100] ;  /* 0x00f10000ee08783b */ /* 0x000ea20000000200 */
[----:B------:R-:W-:Y:S01]  /*d840*/  FMUL.FTZ R52, R52, c[0x0][0x320] ;  /* 0x0000c80034347a20 */ /* 0x000fe20000410000 */
[----:B------:R-:W1:Y:S01]  /*d850*/  MUFU.TANH R56, R56 ;  /* 0x0000003800387308 */ /* 0x000e620000002400 */
[----:B------:R-:W-:Y:S02]  /*d860*/  FMUL.FTZ R53, R53, c[0x0][0x320] ;  /* 0x0000c80035357a20 */ /* 0x000fe40000410000 */
[----:B------:R-:W-:-:S02]  /*d870*/  FMUL.FTZ R54, R54, c[0x0][0x320] ;  /* 0x0000c80036367a20 */ /* 0x000fc40000410000 */
[----:B------:R-:W-:Y:S01]  /*d880*/  HMMA.16816.F32 R84, R184, R102, R84 ;  /* 0x00000066b854723c */ /* 0x000fe20000001854 */
[----:B------:R-:W-:Y:S02]  /*d890*/  FMUL.FTZ R55, R55, c[0x0][0x320] ;  /* 0x0000c80037377a20 */ /* 0x000fe40000410000 */
[----:B------:R-:W1:Y:S05]  /*d8a0*/  MUFU.TANH R182, R54 ;  /* 0x0000003600b67308 */ /* 0x000e6a0000002400 */
[C---:B---3--:R-:W-:Y:S03]  /*d8b0*/  HMMA.16816.F32 R28, R192.reuse, R16, R28 ;  /* 0x00000010c01c723c */ /* 0x048fe6000000181c */
[----:B------:R-:W3:Y:S05]  /*d8c0*/  MUFU.TANH R181, R55 ;  /* 0x0000003700b57308 */ /* 0x000eea0000002400 */
[----:B------:R-:W-:Y:S01]  /*d8d0*/  HMMA.16816.F32 R92, R192, R18, R92 ;  /* 0x00000012c05c723c */ /* 0x000fe2000000185c */
[----:B------:R-:W1:Y:S02]  /*d8e0*/  LDSM.16.M88.4 R16, [R238+0xf900] ;  /* 0x00f90000ee10783b */ /* 0x000e640000000200 */
[----:B------:R-:W1:Y:S05]  /*d8f0*/  MUFU.TANH R57, R57 ;  /* 0x0000003900397308 */ /* 0x000e6a0000002400 */
[C---:B----4-:R-:W-:Y:S03]  /*d900*/  HMMA.16816.F32 R48, R196.reuse, R20, R48 ;  /* 0x00000014c430723c */ /* 0x050fe60000001830 */
[----:B------:R-:W4:Y:S05]  /*d910*/  MUFU.TANH R58, R58 ;  /* 0x0000003a003a7308 */ /* 0x000f2a0000002400 */
[----:B------:R-:W-:Y:S01]  /*d920*/  HMMA.16816.F32 R44, R196, R22, R44 ;  /* 0x00000016c42c723c */ /* 0x000fe2000000182c */
[----:B------:R-:W1:Y:S02]  /*d930*/  LDSM.16.M88.4 R20, [R224+0x6000] ;  /* 0x00600000e014783b */ /* 0x000e640000000200 */
[----:B------:R-:W1:Y:S05]  /*d940*/  MUFU.TANH R59, R59 ;  /* 0x0000003b003b7308 */ /* 0x000e6a0000002400 */
[----:B------:R-:W-:Y:S03]  /*d950*/  HMMA.16816.F32 R60, R212, R70, R60 ;  /* 0x00000046d43c723c */ /* 0x000fe6000000183c */
[----:B------:R-:W1:Y:S05]  /*d960*/  MUFU.TANH R70, R64 ;  /* 0x0000004000467308 */ /* 0x000e6a0000002400 */
[----:B-----5:R-:W-:Y:S03]  /*d970*/  HMMA.16816.F32 R40, R196, R24, R40 ;  /* 0x00000018c428723c */ /* 0x020fe60000001828 */
[----:B------:R5:W1:Y:S05]  /*d980*/  MUFU.TANH R71, R65 ;  /* 0x0000004100477308 */ /* 0x000a6a0000002400 */
[C---:B--2---:R-:W-:Y:S08]  /*d990*/  HMMA.16816.F32 R108, R188.reuse, R8, R108 ;  /* 0x00000008bc6c723c */ /* 0x044ff0000000186c */
[----:B------:R-:W-:Y:S01]  /*d9a0*/  HMMA.16816.F32 R84, R188, R10, R84 ;  /* 0x0000000abc54723c */ /* 0x000fe20000001854 */
[----:B------:R-:W-:Y:S01]  /*d9b0*/  LDSM.16.M88.4 R8, [R237+0x7800] ;  /* 0x00780000ed08783b */ /* 0x000fe20000000200 */
[----:B------:R-:W-:-:S02]  /*d9c0*/  FMUL.FTZ R60, R60, c[0x0][0x320] ;  /* 0x0000c8003c3c7a20 */ /* 0x000fc40000410000 */
[----:B------:R-:W-:Y:S01]  /*d9d0*/  FMUL.FTZ R61, R61, c[0x0][0x320] ;  /* 0x0000c8003d3d7a20 */ /* 0x000fe20000410000 */
[----:B-----5:R-:W2:Y:S01]  /*d9e0*/  LDSM.16.M88.4 R64, [R224+0x5800] ;  /* 0x00580000e040783b */ /* 0x020ea20000000200 */
[----:B------:R-:W-:Y:S02]  /*d9f0*/  FMUL.FTZ R62, R62, c[0x0][0x320] ;  /* 0x0000c8003e3e7a20 */ /* 0x000fe40000410000 */
[----:B------:R-:W-:Y:S01]  /*da00*/  HMMA.16816.F32 R36, R196, R26, R36 ;  /* 0x0000001ac424723c */ /* 0x000fe20000001824 */
[----:B------:R-:W-:Y:S01]  /*da10*/  LDSM.16.M88.4 R24, [R224+0x6800] ;  /* 0x00680000e018783b */ /* 0x000fe20000000200 */
[----:B------:R-:W-:Y:S01]  /*da20*/  FMUL.FTZ R63, R63, c[0x0][0x320] ;  /* 0x0000c8003f3f7a20 */ /* 0x000fe20000410000 */
[----:B------:R-:W2:Y:S05]  /*da30*/  MUFU.TANH R60, R60 ;  /* 0x0000003c003c7308 */ /* 0x000eaa0000002400 */
[C---:B-1----:R-:W-:Y:S03]  /*da40*/  HMMA.16816.F32 R80, R188.reuse, R16, R80 ;  /* 0x00000010bc50723c */ /* 0x042fe60000001850 */
[----:B------:R-:W1:Y:S05]  /*da50*/  MUFU.TANH R61, R61 ;  /* 0x0000003d003d7308 */ /* 0x000e6a0000002400 */
[----:B------:R-:W-:Y:S01]  /*da60*/  HMMA.16816.F32 R76, R188, R18, R76 ;  /* 0x00000012bc4c723c */ /* 0x000fe2000000184c */
[----:B------:R-:W-:Y:S02]  /*da70*/  LDSM.16.M88.4 R16, [R224+0x7800] ;  /* 0x00780000e010783b */ /* 0x000fe40000000200 */
[----:B------:R-:W1:Y:S05]  /*da80*/  MUFU.TANH R62, R62 ;  /* 0x0000003e003e7308 */ /* 0x000e6a0000002400 */
[----:B------:R-:W-:Y:S03]  /*da90*/  HMMA.16816.F32 R40, R212, R20, R40 ;  /* 0x00000014d428723c */ /* 0x000fe60000001828 */
[----:B------:R-:W1:Y:S05]  /*daa0*/  MUFU.TANH R63, R63 ;  /* 0x0000003f003f7308 */ /* 0x000e6a0000002400 */
[C---:B------:R-:W-:Y:S08]  /*dab0*/  HMMA.16816.F32 R108, R192.reuse, R12, R108 ;  /* 0x0000000cc06c723c */ /* 0x040ff0000000186c */
[----:B------:R-:W-:Y:S01]  /*dac0*/  HMMA.16816.F32 R84, R192, R14, R84 ;  /* 0x0000000ec054723c */ /* 0x000fe20000001854 */
[----:B------:R-:W5:Y:S07]  /*dad0*/  LDSM.16.M88.4 R12, [R235+0xf900] ;  /* 0x00f90000eb0c783b */ /* 0x000f6e0000000200 */
[----:B--2---:R-:W-:Y:S01]  /*dae0*/  HMMA.16816.F32 R48, R212, R64, R48 ;  /* 0x00000040d430723c */ /* 0x004fe20000001830 */
[----:B------:R-:W2:Y:S01]  /*daf0*/  MUFU.TANH R64, R52 ;  /* 0x0000003400407308 */ /* 0x000ea20000002400 */
[----:B------:R-:W-:-:S02]  /*db00*/  FMUL.FTZ R40, R40, c[0x0][0x320] ;  /* 0x0000c80028287a20 */ /* 0x000fc40000410000 */
[----:B------:R-:W-:Y:S02]  /*db10*/  FMUL.FTZ R41, R41, c[0x0][0x320] ;  /* 0x0000c80029297a20 */ /* 0x000fe40000410000 */
[----:B------:R-:W-:Y:S02]  /*db20*/  FMUL.FTZ R42, R42, c[0x0][0x320] ;  /* 0x0000c8002a2a7a20 */ /* 0x000fe40000410000 */
[----:B------:R-:W-:Y:S01]  /*db30*/  HMMA.16816.F32 R36, R212, R22, R36 ;  /* 0x00000016d424723c */ /* 0x000fe20000001824 */
[----:B------:R1:W1:Y:S01]  /*db40*/  MUFU.TANH R65, R53 ;  /* 0x0000003500417308 */ /* 0x0002620000002400 */
[----:B------:R-:W2:Y:S01]  /*db50*/  LDSM.16.M88.4 R20, [R235+0xf100] ;  /* 0x00f10000eb14783b */ /* 0x000ea20000000200 */
[----:B------:R-:W-:-:S05]  /*db60*/  FMUL.FTZ R43, R43, c[0x0][0x320] ;  /* 0x0000c8002b2b7a20 */ /* 0x000fca0000410000 */
[C---:B------:R-:W-:Y:S01]  /*db70*/  HMMA.16816.F32 R80, R192.reuse, R8, R80 ;  /* 0x00000008c050723c */ /* 0x040fe20000001850 */
[----:B------:R-:W2:Y:S07]  /*db80*/  MUFU.TANH R178, R40 ;  /* 0x0000002800b27308 */ /* 0x000eae0000002400 */
[----:B------:R-:W-:Y:S01]  /*db90*/  HMMA.16816.F32 R76, R192, R10, R76 ;  /* 0x0000000ac04c723c */ /* 0x000fe2000000184c */
[----:B-1----:R-:W1:Y:S01]  /*dba0*/  LDSM.16.M88.4 R52, [R235+0xe900] ;  /* 0x00e90000eb34783b */ /* 0x002e620000000200 */
[----:B------:R-:W1:Y:S01]  /*dbb0*/  MUFU.TANH R177, R41 ;  /* 0x0000002900b17308 */ /* 0x000e620000002400 */
[----:B------:R-:W-:-:S02]  /*dbc0*/  FMUL.FTZ R48, R48, c[0x0][0x320] ;  /* 0x0000c80030307a20 */ /* 0x000fc40000410000 */
[----:B------:R-:W-:Y:S02]  /*dbd0*/  FMUL.FTZ R49, R49, c[0x0][0x320] ;  /* 0x0000c80031317a20 */ /* 0x000fe40000410000 */
[----:B------:R-:W-:Y:S01]  /*dbe0*/  FMUL.FTZ R50, R50, c[0x0][0x320] ;  /* 0x0000c80032327a20 */ /* 0x000fe20000410000 */
[----:B------:R-:W-:Y:S01]  /*dbf0*/  HMMA.16816.F32 R44, R212, R66, R44 ;  /* 0x00000042d42c723c */ /* 0x000fe2000000182c */
[----:B------:R-:W-:Y:S01]  /*dc00*/  FMUL.FTZ R51, R51, c[0x0][0x320] ;  /* 0x0000c80033337a20 */ /* 0x000fe20000410000 */
[----:B------:R-:W1:Y:S01]  /*dc10*/  MUFU.TANH R161, R42 ;  /* 0x0000002a00a17308 */ /* 0x000e620000002400 */
[----:B------:R-:W-:Y:S02]  /*dc20*/  FMUL.FTZ R36, R36, c[0x0][0x320] ;  /* 0x0000c80024247a20 */ /* 0x000fe40000410000 */
[----:B------:R-:W-:Y:S02]  /*dc30*/  FMUL.FTZ R37, R37, c[0x0][0x320] ;  /* 0x0000c80025257a20 */ /* 0x000fe40000410000 */
[----:B------:R-:W-:Y:S01]  /*dc40*/  FMUL.FTZ R38, R38, c[0x0][0x320] ;  /* 0x0000c80026267a20 */ /* 0x000fe20000410000 */
[C---:B-----5:R-:W-:Y:S01]  /*dc50*/  HMMA.16816.F32 R80, R196.reuse, R12, R80 ;  /* 0x0000000cc450723c */ /* 0x060fe20000001850 */
[----:B------:R-:W-:Y:S01]  /*dc60*/  FMUL.FTZ R39, R39, c[0x0][0x320] ;  /* 0x0000c80027277a20 */ /* 0x000fe20000410000 */
[----:B------:R5:W1:Y:S06]  /*dc70*/  MUFU.TANH R162, R43 ;  /* 0x0000002b00a27308 */ /* 0x000a6c0000002400 */
[C---:B------:R-:W-:Y:S02]  /*dc80*/  HMMA.16816.F32 R76, R196.reuse, R14, R76 ;  /* 0x0000000ec44c723c */ /* 0x040fe4000000184c */
[----:B------:R1:W1:Y:S06]  /*dc90*/  MUFU.TANH R145, R48 ;  /* 0x0000003000917308 */ /* 0x00026c0000002400 */
[----:B--2---:R-:W-:Y:S01]  /*dca0*/  HMMA.16816.F32 R108, R196, R20, R108 ;  /* 0x00000014c46c723c */ /* 0x004fe2000000186c */
[----:B------:R-:W-:Y:S01]  /*dcb0*/  FMUL.FTZ R44, R44, c[0x0][0x320] ;  /* 0x0000c8002c2c7a20 */ /* 0x000fe20000410000 */
[----:B-----5:R-:W2:Y:S01]  /*dcc0*/  LDSM.16.M88.4 R40, [R224+0x7000] ;  /* 0x00700000e028783b */ /* 0x020ea20000000200 */
[----:B------:R-:W-:Y:S01]  /*dcd0*/  FMUL.FTZ R45, R45, c[0x0][0x320] ;  /* 0x0000c8002d2d7a20 */ /* 0x000fe20000410000 */
[----:B------:R2:W2:Y:S01]  /*dce0*/  MUFU.TANH R146, R49 ;  /* 0x0000003100927308 */ /* 0x0004a20000002400 */
[----:B------:R-:W-:Y:S01]  /*dcf0*/  FMUL.FTZ R46, R46, c[0x0][0x320] ;  /* 0x0000c8002e2e7a20 */ /* 0x000fe20000410000 */
[----:B------:R-:W-:-:S04]  /*dd00*/  DEPBAR.LE SB0, 0x0 ;  /* 0x000080000000791a */ /* 0x000fc80000000000 */
[C---:B-1----:R-:W-:Y:S01]  /*dd10*/  HMMA.16816.F32 R28, R196.reuse, R52, R28 ;  /* 0x00000034c41c723c */ /* 0x042fe2000000181c */
[----:B------:R-:W-:Y:S01]  /*dd20*/  FMUL.FTZ R47, R47, c[0x0][0x320] ;  /* 0x0000c8002f2f7a20 */ /* 0x000fe20000410000 */
[----:B------:R1:W1:Y:S06]  /*dd30*/  MUFU.TANH R150, R50 ;  /* 0x0000003200967308 */ /* 0x00026c0000002400 */
        /* <DEDUP_REMOVED lines=9> */
[----:B------:R1:W1:Y:S06]  /*ddd0*/  MUFU.TANH R179, R47 ;  /* 0x0000002f00b37308 */ /* 0x00026c0000002400 */
[----:B------:R-:W-:Y:S01]  /*dde0*/  HMMA.16816.F32 R92, R212, R26, R92 ;  /* 0x0000001ad45c723c */ /* 0x000fe2000000185c */
[----:B------:R-:W-:Y:S01]  /*ddf0*/  FMUL.FTZ R66, R82, c[0x0][0x320] ;  /* 0x0000c80052427a20 */ /* 0x000fe20000410000 */
[----:B------:R1:W1:Y:S01]  /*de00*/  MUFU.TANH R160, R36 ;  /* 0x0000002400a07308 */ /* 0x0002620000002400 */
[----:B------:R-:W-:-:S02]  /*de10*/  FMUL.FTZ R11, R83, c[0x0][0x320] ;  /* 0x0000c800530b7a20 */ /* 0x000fc40000410000 */
[----:B------:R-:W-:Y:S02]  /*de20*/  FMUL.FTZ R80, R80, c[0x0][0x320] ;  /* 0x0000c80050507a20 */ /* 0x000fe40000410000 */
[----:B------:R-:W-:Y:S01]  /*de30*/  FMUL.FTZ R81, R81, c[0x0][0x320] ;  /* 0x0000c80051517a20 */ /* 0x000fe20000410000 */
[C---:B--2---:R-:W-:Y:S01]  /*de40*/  HMMA.16816.F32 R108, R212.reuse, R40, R108 ;  /* 0x00000028d46c723c */ /* 0x044fe2000000186c */
        /* <DEDUP_REMOVED lines=50> */
[----:B--234-:R-:W-:Y:S01]  /*e170*/  IMAD.U32 R8, RZ, RZ, UR14 ;  /* 0x0000000eff087e24 */ /* 0x01cfe2000f8e00ff */
[----:B------:R-:W-:Y:S01]  /*e180*/  ISETP.NE.AND P3, PT, R239, 0x1, PT ;  /* 0x00000001ef00780c */ /* 0x000fe20003f65270 */
[----:B------:R-:W-:-:S03]  /*e190*/  IMAD.MOV.U32 R241, RZ, RZ, RZ ;  /* 0x000000fffff17224 */ /* 0x000fc600078e00ff */
[----:B------:R-:W-:-:S04]  /*e1a0*/  IADD3 R8, R240, UR7, R8 ;  /* 0x00000007f0087c10 */ /* 0x000fc8000fffe008 */
[----:B------:R-:W-:-:S05]  /*e1b0*/  IADD3 R242, R8, -0x100, RZ ;  /* 0xffffff0008f27810 */ /* 0x000fca0007ffe0ff */
        /* <DEDUP_REMOVED lines=10> */
[----:B------:R-:W-:Y:S01]  /*e260*/  IADD3 R24, -R6, 0x10, RZ ;  /* 0x0000001006187810 */ /* 0x000fe20007ffe1ff */
[----:B------:R-:W-:Y:S01]  /*e270*/  IMAD R242, R8, c[0x0][0x2b8], R242 ;  /* 0x0000ae0008f27a24 */ /* 0x000fe200078e02f2 */
[----:B------:R-:W-:Y:S02]  /*e280*/  IADD3 R26, -R10, 0x10, RZ ;  /* 0x000000100a1a7810 */ /* 0x000fe40007ffe1ff */
[----:B------:R-:W-:Y:S02]  /*e290*/  LOP3.LUT R24, R24, 0xf, RZ, 0xc0, !PT ;  /* 0x0000000f18187812 */ /* 0x000fe400078ec0ff */
[----:B------:R-:W-:-:S02]  /*e2a0*/  SHF.R.S32.HI R8, RZ, 0x1f, R242 ;  /* 0x0000001fff087819 */ /* 0x000fc400000114f2 */
[----:B------:R-:W-:Y:S02]  /*e2b0*/  LOP3.LUT R26, R26, 0xf, RZ, 0xc0, !PT ;  /* 0x0000000f1a1a7812 */ /* 0x000fe400078ec0ff */
[----:B------:R-:W-:Y:S01]  /*e2c0*/  SHF.L.U64.HI R9, R33, 0x1, R34 ;  /* 0x0000000121097819 */ /* 0x000fe20000010222 */
[----:B------:R-:W-:-:S04]  /*e2d0*/  IMAD R8, R8, c[0x0][0x1e0], RZ ;  /* 0x0000780008087a24 */ /* 0x000fc800078e02ff */
[C---:B------:R-:W-:Y:S02]  /*e2e0*/  IMAD R8, R242.reuse, c[0x0][0x1e4], R8 ;  /* 0x00007900f2087a24 */ /* 0x040fe400078e0208 */
[----:B--2---:R-:W-:-:S04]  /*e2f0*/  IMAD.WIDE.U32 R14, R242, c[0x0][0x1e0], RZ ;  /* 0x00007800f20e7a25 */ /* 0x004fc800078e00ff */
[----:B------:R-:W-:Y:S01]  /*e300*/  IMAD.IADD R15, R15, 0x1, R8 ;  /* 0x000000010f0f7824 */ /* 0x000fe200078e0208 */
[----:B---3--:R-:W-:-:S03]  /*e310*/  SHF.R.S32.HI R8, RZ, 0x1f, R241 ;  /* 0x0000001fff087819 */ /* 0x008fc600000114f1 */
[----:B------:R-:W-:-:S04]  /*e320*/  IMAD.WIDE.U32 R14, R241, c[0x0][0x1f0], R14 ;  /* 0x00007c00f10e7a25 */ /* 0x000fc800078e000e */
[----:B------:R-:W-:Y:S01]  /*e330*/  IMAD R8, R8, c[0x0][0x1f0], RZ ;  /* 0x00007c0008087a24 */ /* 0x000fe200078e02ff */
[----:B------:R-:W-:Y:S01]  /*e340*/  IADD3 R18, P0, R14, UR26, RZ ;  /* 0x0000001a0e127c10 */ /* 0x000fe2000ff1e0ff */
[----:B------:R-:W-:Y:S02]  /*e350*/  IMAD.SHL.U32 R14, R32, 0x2, RZ ;  /* 0x00000002200e7824 */ /* 0x000fe400078e00ff */
[----:B------:R-:W-:-:S05]  /*e360*/  IMAD R8, R241, c[0x0][0x1f4], R8 ;  /* 0x00007d00f1087a24 */ /* 0x000fca00078e0208 */
[----:B------:R-:W-:Y:S02]  /*e370*/  IADD3.X R8, R15, UR15, R8, P0, !PT ;  /* 0x0000000f0f087c10 */ /* 0x000fe400087fe408 */
[----:B------:R-:W-:Y:S02]  /*e380*/  LEA R17, P0, R18, c[0x0][0x1c8], 0x1 ;  /* 0x0000720012117a11 */ /* 0x000fe400078008ff */
[----:B------:R-:W-:Y:S02]  /*e390*/  SHF.L.U64.HI R15, R32, 0x1, R35 ;  /* 0x00000001200f7819 */ /* 0x000fe40000010223 */
        /* <DEDUP_REMOVED lines=11> */
[----:B---3--:R-:W-:Y:S02]  /*e450*/  IADD3.X R27, RZ, R16, R15, P1, P0 ;  /* 0x00000010ff1b7210 */ /* 0x008fe40000fe040f */
[----:B------:R-:W-:Y:S02]  /*e460*/  IADD3 R24, P1, P0, R24, R25, R8 ;  /* 0x0000001918187210 */ /* 0x000fe4000783e008 */
[C---:B----4-:R-:W-:Y:S02]  /*e470*/  IADD3 R28, P2, R21.reuse, R14, RZ ;  /* 0x0000000e151c7210 */ /* 0x050fe40007f5e0ff */
[----:B------:R-:W-:Y:S02]  /*e480*/  IADD3.X R25, RZ, R16, R9, P1, P0 ;  /* 0x00000010ff197210 */ /* 0x000fe40000fe0409 */
[----:B-1----:R-:W-:Y:S02]  /*e490*/  IADD3 R36, P0, R21, R8, RZ ;  /* 0x0000000815247210 */ /* 0x002fe40007f1e0ff */
[C---:B-----5:R-:W-:Y:S01]  /*e4a0*/  IADD3 R30, P1, R19.reuse, R14, RZ ;  /* 0x0000000e131e7210 */ /* 0x060fe20007f3e0ff */
[C---:B------:R-:W-:Y:S01]  /*e4b0*/  IMAD.X R29, R22.reuse, 0x1, R15, P2 ;  /* 0x00000001161d7824 */ /* 0x040fe200010e060f */
[----:B------:R-:W-:Y:S01]  /*e4c0*/  IADD3 R16, P2, R19, R8, RZ ;  /* 0x0000000813107210 */ /* 0x000fe20007f5e0ff */
[----:B------:R-:W-:Y:S01]  /*e4d0*/  IMAD.X R37, R22, 0x1, R9, P0 ;  /* 0x0000000116257824 */ /* 0x000fe200000e0609 */
[----:B------:R-:W-:-:S02]  /*e4e0*/  IADD3 R14, P0, R17, R14, RZ ;  /* 0x0000000e110e7210 */ /* 0x000fc40007f1e0ff */
[----:B------:R1:W-:Y:S01]  /*e4f0*/  LDGSTS.E.BYPASS.LTC128B.128 [R243+0x8100], [R28.64], !P5 ;  /* 0x081000001cf37fae */ /* 0x0003e2000e901d54 */
[C---:B------:R-:W-:Y:S01]  /*e500*/  IMAD.X R31, R20.reuse, 0x1, R15, P1 ;  /* 0x00000001141f7824 */ /* 0x040fe200008e060f */
[----:B------:R-:W-:Y:S01]  /*e510*/  IADD3 R8, P1, R17, R8, RZ ;  /* 0x0000000811087210 */ /* 0x000fe20007f3e0ff */
[----:B------:R-:W-:Y:S01]  /*e520*/  IMAD.X R17, R20, 0x1, R9, P2 ;  /* 0x0000000114117824 */ /* 0x000fe200010e0609 */
[----:B------:R-:W-:Y:S01]  /*e530*/  ISETP.NE.U32.AND P2, PT, R6, RZ, PT ;  /* 0x000000ff0600720c */ /* 0x000fe20003f45070 */
[----:B--2---:R-:W-:Y:S01]  /*e540*/  IMAD.X R15, R18, 0x1, R15, P0 ;  /* 0x00000001120f7824 */ /* 0x004fe200000e060f */
        /* <DEDUP_REMOVED lines=9> */
.L_x_136:
        /* <DEDUP_REMOVED lines=25> */
[----:B------:R-:W-:Y:S01]  /*e770*/  FSEL R14, R7, -INF , P1 ;  /* 0xff800000070e7808 */ /* 0x000fe20000800000 */
[----:B------:R-:W-:Y:S01]  /*e780*/  LDSM.16.MT88.4 R20, [R234+0x900] ;  /* 0x00090000ea14783b */ /* 0x000fe20000004200 */
[----:B------:R-:W-:Y:S02]  /*e790*/  FSEL R72, R72, -INF , P0 ;  /* 0xff80000048487808 */ /* 0x000fe40000000000 */
[----:B------:R-:W-:Y:S01]  /*e7a0*/  ISETP.GT.AND P0, PT, R15, 0x9, PT ;  /* 0x000000090f00780c */ /* 0x000fe20003f04270 */
[----:B------:R-:W-:Y:S01]  /*e7b0*/  LDSM.16.MT88.4 R36, [R234+0x4900] ;  /* 0x00490000ea24783b */ /* 0x000fe20000004200 */
        /* <DEDUP_REMOVED lines=157> */
[----:B-1----:R-:W-:-:S03]  /*f190*/  FMNMX.FTZ R132, R16, R132, !PT ;  /* 0x0000008410847209 */ /* 0x002fc60007810000 */
[----:B------:R-:W-:Y:S01]  /*f1a0*/  LDSM.16.MT88.4 R16, [R233+0x900] ;  /* 0x00090000e910783b */ /* 0x000fe20000004200 */
        /* <DEDUP_REMOVED lines=17> */
[----:B------:R-:W1:Y:S01]  /*f2c0*/  LDSM.16.MT88.4 R4, [R232+0x4100] ;  /* 0x00410000e804783b */ /* 0x000e620000004200 */
[----:B------:R-:W2:Y:S01]  /*f2d0*/  MUFU.EX2 R58, R58 ;  /* 0x0000003a003a7308 */ /* 0x000ea20000000800 */
[--C-:B------:R-:W-:Y:S02]  /*f2e0*/  FFMA.FTZ R61, R72, c[0x0][0x2d0], -R63.reuse ;  /* 0x0000b400483d7a23 */ /* 0x100fe4000001083f */
[--C-:B------:R-:W-:Y:S02]  /*f2f0*/  FFMA.FTZ R60, R74, c[0x0][0x2d0], -R63.reuse ;  /* 0x0000b4004a3c7a23 */ /* 0x100fe4000001083f */
[----:B------:R-:W-:-:S02]  /*f300*/  FFMA.FTZ R55, R75, c[0x0][0x2d0], -R63 ;  /* 0x0000b4004b377a23 */ /* 0x000fc4000001083f */
[----:B------:R-:W-:Y:S01]  /*f310*/  FFMA.FTZ R54, R88, c[0x0][0x2d0], -R63 ;  /* 0x0000b40058367a23 */ /* 0x000fe2000001083f */
[----:B------:R-:W-:Y:S01]  /*f320*/  MUFU.EX2 R57, R57 ;  /* 0x0000003900397308 */ /* 0x000fe20000000800 */
[----:B------:R-:W-:Y:S02]  /*f330*/  FFMA.FTZ R48, R10, c[0x0][0x2d0], -R133 ;  /* 0x0000b4000a307a23 */ /* 0x000fe40000010885 */
[--C-:B------:R-:W-:Y:S02]  /*f340*/  FFMA.FTZ R46, R9, c[0x0][0x2d0], -R63.reuse ;  /* 0x0000b400092e7a23 */ /* 0x100fe4000001083f */
[--C-:B------:R-:W-:Y:S02]  /*f350*/  FFMA.FTZ R45, R8, c[0x0][0x2d0], -R63.reuse ;  /* 0x0000b400082d7a23 */ /* 0x100fe4000001083f */
[----:B------:R-:W3:Y:S01]  /*f360*/  LDSM.16.MT88.4 R8, [R236+0x4900] ;  /* 0x00490000ec08783b */ /* 0x000ee20000004200 */
[----:B------:R-:W4:Y:S01]  /*f370*/  MUFU.EX2 R53, R53 ;  /* 0x0000003500357308 */ /* 0x000f220000000800 */
[----:B--2---:R-:W-:Y:S01]  /*f380*/  F2FP.PACK_AB R68, R58, R59 ;  /* 0x0000003b3a44723e */ /* 0x004fe200000000ff */
[----:B------:R-:W-:-:S02]  /*f390*/  FFMA.FTZ R50, R89, c[0x0][0x2d0], -R63 ;  /* 0x0000b40059327a23 */ /* 0x000fc4000001083f */
[----:B------:R-:W-:Y:S02]  /*f3a0*/  FFMA.FTZ R49, R90, c[0x0][0x2d0], -R63 ;  /* 0x0000b4005a317a23 */ /* 0x000fe4000001083f */
[--C-:B------:R-:W-:Y:S02]  /*f3b0*/  FFMA.FTZ R47, R30, c[0x0][0x2d0], -R133.reuse ;  /* 0x0000b4001e2f7a23 */ /* 0x100fe40000010885 */
[----:B------:R-:W-:Y:S01]  /*f3c0*/  MUFU.EX2 R61, R61 ;  /* 0x0000003d003d7308 */ /* 0x000fe20000000800 */
[--C-:B------:R-:W-:Y:S02]  /*f3d0*/  FFMA.FTZ R44, R28, c[0x0][0x2d0], -R133.reuse ;  /* 0x0000b4001c2c7a23 */ /* 0x100fe40000010885 */
[----:B------:R-:W-:Y:S02]  /*f3e0*/  FFMA.FTZ R43, R29, c[0x0][0x2d0], -R133 ;  /* 0x0000b4001d2b7a23 */ /* 0x000fe40000010885 */
[----:B------:R-:W2:Y:S01]  /*f3f0*/  LDSM.16.MT88.4 R28, [R233+0x4900] ;  /* 0x00490000e91c783b */ /* 0x000ea20000004200 */
[----:B------:R-:W-:-:S02]  /*f400*/  FFMA.FTZ R42, R41, c[0x0][0x2d0], -R63 ;  /* 0x0000b400292a7a23 */ /* 0x000fc4000001083f */
[----:B------:R-:W5:Y:S01]  /*f410*/  MUFU.EX2 R60, R60 ;  /* 0x0000003c003c7308 */ /* 0x000f620000000800 */
[----:B----4-:R-:W-:Y:S01]  /*f420*/  F2FP.PACK_AB R70, R53, R57 ;  /* 0x000000393546723e */ /* 0x010fe200000000ff */
[----:B------:R-:W-:Y:S02]  /*f430*/  FFMA.FTZ R40, R40, c[0x0][0x2d0], -R133 ;  /* 0x0000b40028287a23 */ /* 0x000fe40000010885 */
[--C-:B------:R-:W-:Y:S02]  /*f440*/  FFMA.FTZ R41, R183, c[0x0][0x2d0], -R63.reuse ;  /* 0x0000b400b7297a23 */ /* 0x100fe4000001083f */
[--C-:B------:R-:W-:Y:S02]  /*f450*/  FFMA.FTZ R2, R182, c[0x0][0x2d0], -R63.reuse ;  /* 0x0000b400b6027a23 */ /* 0x100fe4000001083f */
[----:B------:R-:W-:Y:S01]  /*f460*/  MUFU.EX2 R55, R55 ;  /* 0x0000003700377308 */ /* 0x000fe20000000800 */
[----:B------:R-:W-:Y:S02]  /*f470*/  FFMA.FTZ R0, R181, c[0x0][0x2d0], -R63 ;  /* 0x0000b400b5007a23 */ /* 0x000fe4000001083f */
[----:B------:R-:W-:-:S02]  /*f480*/  FFMA.FTZ R145, R145, c[0x0][0x2d0], -R133 ;  /* 0x0000b40091917a23 */ /* 0x000fc40000010885 */
[--C-:B------:R-:W-:Y:S02]  /*f490*/  FFMA.FTZ R146, R146, c[0x0][0x2d0], -R133.reuse ;  /* 0x0000b40092927a23 */ /* 0x100fe40000010885 */
[--C-:B------:R-:W-:Y:S01]  /*f4a0*/  FFMA.FTZ R148, R148, c[0x0][0x2d0], -R133.reuse ;  /* 0x0000b40094947a23 */ /* 0x100fe20000010885 */
[----:B------:R-:W4:Y:S01]  /*f4b0*/  MUFU.EX2 R54, R54 ;  /* 0x0000003600367308 */ /* 0x000f220000000800 */
[----:B-----5:R-:W-:Y:S01]  /*f4c0*/  F2FP.PACK_AB R69, R60, R61 ;  /* 0x0000003d3c45723e */ /* 0x020fe200000000ff */
[----:B------:R-:W-:Y:S02]  /*f4d0*/  FFMA.FTZ R147, R147, c[0x0][0x2d0], -R133 ;  /* 0x0000b40093937a23 */ /* 0x000fe40000010885 */
[--C-:B------:R-:W-:Y:S02]  /*f4e0*/  FFMA.FTZ R150, R150, c[0x0][0x2d0], -R63.reuse ;  /* 0x0000b40096967a23 */ /* 0x100fe4000001083f */
[--C-:B------:R-:W-:Y:S02]  /*f4f0*/  FFMA.FTZ R151, R151, c[0x0][0x2d0], -R63.reuse ;  /* 0x0000b40097977a23 */ /* 0x100fe4000001083f */
[----:B------:R-:W-:Y:S01]  /*f500*/  MUFU.EX2 R56, R56 ;  /* 0x0000003800387308 */ /* 0x000fe20000000800 */
[----:B------:R-:W-:-:S02]  /*f510*/  FFMA.FTZ R180, R180, c[0x0][0x2d0], -R63 ;  /* 0x0000b400b4b47a23 */ /* 0x000fc4000001083f */
[--C-:B------:R-:W-:Y:S02]  /*f520*/  FFMA.FTZ R160, R160, c[0x0][0x2d0], -R133.reuse ;  /* 0x0000b400a0a07a23 */ /* 0x100fe40000010885 */
[----:B------:R-:W-:Y:S02]  /*f530*/  FFMA.FTZ R159, R159, c[0x0][0x2d0], -R133 ;  /* 0x0000b4009f9f7a23 */ /* 0x000fe40000010885 */
[--C-:B------:R-:W-:Y:S01]  /*f540*/  FFMA.FTZ R161, R161, c[0x0][0x2d0], -R63.reuse ;  /* 0x0000b400a1a17a23 */ /* 0x100fe2000001083f */
[----:B----4-:R-:W-:Y:S01]  /*f550*/  F2FP.PACK_AB R71, R54, R55 ;  /* 0x000000373647723e */ /* 0x010fe200000000ff */
        /* <DEDUP_REMOVED lines=23> */
[--C-:B------:R-:W-:Y:S01]  /*f6d0*/  FFMA.FTZ R154, R154, c[0x0][0x2d0], -R63.reuse ;  /* 0x0000b4009a9a7a23 */ /* 0x100fe2000001083f */
[----:B------:R-:W5:Y:S01]  /*f6e0*/  MUFU.EX2 R49, R49 ;  /* 0x0000003100317308 */ /* 0x000f620000000800 */
[--C-:B------:R-:W-:Y:S02]  /*f6f0*/  FFMA.FTZ R153, R153, c[0x0][0x2d0], -R63.reuse ;  /* 0x0000b40099997a23 */ /* 0x100fe4000001083f */
[--C-:B------:R-:W-:Y:S02]  /*f700*/  FFMA.FTZ R152, R152, c[0x0][0x2d0], -R63.reuse ;  /* 0x0000b40098987a23 */ /* 0x100fe4000001083f */
[----:B------:R-:W-:Y:S01]  /*f710*/  FFMA.FTZ R149, R149, c[0x0][0x2d0], -R63 ;  /* 0x0000b40095957a23 */ /* 0x000fe2000001083f */
[----:B------:R-:W-:Y:S01]  /*f720*/  HMMA.16816.F32 R128, R68, R124, RZ ;  /* 0x0000007c4480723c */ /* 0x000fe200000018ff */
[----:B------:R-:W-:Y:S01]  /*f730*/  FADD.FTZ R58, R59, R58 ;  /* 0x0000003a3b3a7221 */ /* 0x000fe20000010000 */
[----:B------:R-:W-:Y:S01]  /*f740*/  MUFU.EX2 R46, R46 ;  /* 0x0000002e002e7308 */ /* 0x000fe20000000800 */
[----:B------:R-:W-:-:S02]  /*f750*/  FADD.FTZ R60, R61, R60 ;  /* 0x0000003c3d3c7221 */ /* 0x000fc40000010000 */
[----:B------:R-:W-:Y:S02]  /*f760*/  FADD.FTZ R57, R57, R58 ;  /* 0x0000003a39397221 */ /* 0x000fe40000010000 */
[----:B------:R-:W-:Y:S01]  /*f770*/  FADD.FTZ R60, R55, R60 ;  /* 0x0000003c373c7221 */ /* 0x000fe20000010000 */
[C---:B------:R-:W-:Y:S01]  /*f780*/  HMMA.16816.F32 R120, R68.reuse, R116, RZ ;  /* 0x000000744478723c */ /* 0x040fe200000018ff */
[----:B------:R-:W-:Y:S01]  /*f790*/  FFMA.FTZ R250, R67, c[0x0][0x2d0], -R133 ;  /* 0x0000b40043fa7a23 */ /* 0x000fe20000010885 */
[----:B------:R-:W1:Y:S01]  /*f7a0*/  MUFU.EX2 R45, R45 ;  /* 0x0000002d002d7308 */ /* 0x000e620000000800 */
[----:B------:R-:W-:Y:S02]  /*f7b0*/  FFMA.FTZ R249, R62, c[0x0][0x2d0], -R63 ;  /* 0x0000b4003ef97a23 */ /* 0x000fe4000001083f */
[----:B------:R-:W-:Y:S02]  /*f7c0*/  FADD.FTZ R57, R53, R57 ;  /* 0x0000003935397221 */ /* 0x000fe40000010000 */
[----:B------:R-:W-:Y:S01]  /*f7d0*/  FADD.FTZ R54, R54, R60 ;  /* 0x0000003c36367221 */ /* 0x000fe20000010000 */
[----:B------:R-:W-:Y:S02]  /*f7e0*/  HMMA.16816.F32 R112, R68, R108, RZ ;  /* 0x0000006c4470723c */ /* 0x000fe400000018ff */
[----:B------:R-:W-:Y:S01]  /*f7f0*/  MUFU.EX2 R47, R47 ;  /* 0x0000002f002f7308 */ /* 0x000fe20000000800 */
[----:B----4-:R-:W-:-:S05]  /*f800*/  FADD.FTZ R54, R50, R54 ;  /* 0x0000003632367221 */ /* 0x010fca0000010000 */
[C---:B------:R-:W-:Y:S02]  /*f810*/  HMMA.16816.F32 R88, R68.reuse, R84, RZ ;  /* 0x000000544458723c */ /* 0x040fe400000018ff */
[----:B------:R-:W-:Y:S06]  /*f820*/  MUFU.EX2 R44, R44 ;  /* 0x0000002c002c7308 */ /* 0x000fec0000000800 */
[C---:B------:R-:W-:Y:S02]  /*f830*/  HMMA.16816.F32 R80, R68.reuse, R76, RZ ;  /* 0x0000004c4450723c */ /* 0x040fe400000018ff */
[----:B------:R-:W-:Y:S06]  /*f840*/  MUFU.EX2 R43, R43 ;  /* 0x0000002b002b7308 */ /* 0x000fec0000000800 */
[C---:B------:R-:W-:Y:S02]  /*f850*/  HMMA.16816.F32 R124, R68.reuse, R126, RZ ;  /* 0x0000007e447c723c */ /* 0x040fe400000018ff */
[----:B------:R-:W-:Y:S06]  /*f860*/  MUFU.EX2 R40, R40 ;  /* 0x0000002800287308 */ /* 0x000fec0000000800 */
[C---:B------:R-:W-:Y:S02]  /*f870*/  HMMA.16816.F32 R116, R68.reuse, R118, RZ ;  /* 0x000000764474723c */ /* 0x040fe400000018ff */
[----:B------:R-:W4:Y:S06]  /*f880*/  MUFU.EX2 R42, R42 ;  /* 0x0000002a002a7308 */ /* 0x000f2c0000000800 */
[C---:B------:R-:W-:Y:S02]  /*f890*/  HMMA.16816.F32 R108, R68.reuse, R110, RZ ;  /* 0x0000006e446c723c */ /* 0x040fe400000018ff */
[----:B------:R-:W1:Y:S06]  /*f8a0*/  MUFU.EX2 R41, R41 ;  /* 0x0000002900297308 */ /* 0x000e6c0000000800 */
[C---:B------:R-:W-:Y:S02]  /*f8b0*/  HMMA.16816.F32 R84, R68.reuse, R86, RZ ;  /* 0x000000564454723c */ /* 0x040fe400000018ff */
[----:B------:R-:W-:Y:S06]  /*f8c0*/  MUFU.EX2 R2, R2 ;  /* 0x0000000200027308 */ /* 0x000fec0000000800 */
[C---:B------:R-:W-:Y:S02]  /*f8d0*/  HMMA.16816.F32 R76, R68.reuse, R78, RZ ;  /* 0x0000004e444c723c */ /* 0x040fe400000018ff */
[----:B------:R-:W2:Y:S06]  /*f8e0*/  MUFU.EX2 R0, R0 ;  /* 0x0000000000007308 */ /* 0x000eac0000000800 */
[C---:B-1----:R-:W-:Y:S02]  /*f8f0*/  HMMA.16816.F32 R72, R68.reuse, R4, RZ ;  /* 0x000000044448723c */ /* 0x042fe400000018ff */
[----:B------:R-:W-:Y:S05]  /*f900*/  MUFU.EX2 R145, R145 ;  /* 0x0000009100917308 */ /* 0x000fea0000000800 */
[----:B------:R-:W-:Y:S01]  /*f910*/  F2FP.PACK_AB R4, R52, R56 ;  /* 0x000000383404723e */ /* 0x000fe200000000ff */
[----:B------:R-:W-:Y:S01]  /*f920*/  HMMA.16816.F32 R68, R68, R6, RZ ;  /* 0x000000064444723c */ /* 0x000fe200000018ff */
[----:B-----5:R-:W-:Y:S01]  /*f930*/  F2FP.PACK_AB R5, R49, R50 ;  /* 0x000000323105723e */ /* 0x020fe200000000ff */
[----:B------:R-:W-:Y:S01]  /*f940*/  MUFU.EX2 R146, R146 ;  /* 0x0000009200927308 */ /* 0x000fe20000000800 */
[----:B------:R-:W-:-:S02]  /*f950*/  FADD.FTZ R56, R56, R57 ;  /* 0x0000003938387221 */ /* 0x000fc40000010000 */
[----:B------:R-:W-:Y:S02]  /*f960*/  FADD.FTZ R49, R49, R54 ;  /* 0x0000003631317221 */ /* 0x000fe40000010000 */
[----:B------:R-:W-:Y:S01]  /*f970*/  F2FP.PACK_AB R6, R48, R51 ;  /* 0x000000333006723e */ /* 0x000fe200000000ff */
[----:B------:R-:W-:Y:S01]  /*f980*/  FADD.FTZ R56, R52, R56 ;  /* 0x0000003834387221 */ /* 0x000fe20000010000 */
[----:B------:R-:W-:Y:S01]  /*f990*/  F2FP.PACK_AB R7, R45, R46 ;  /* 0x0000002e2d07723e */ /* 0x000fe200000000ff */
[----:B------:R-:W-:Y:S01]  /*f9a0*/  MUFU.EX2 R148, R148 ;  /* 0x0000009400947308 */ /* 0x000fe20000000800 */
[----:B------:R-:W-:Y:S02]  /*f9b0*/  FADD.FTZ R49, R46, R49 ;  /* 0x000000312e317221 */ /* 0x000fe40000010000 */
[----:B------:R-:W-:Y:S02]  /*f9c0*/  FADD.FTZ R51, R51, R56 ;  /* 0x0000003833337221 */ /* 0x000fe40000010000 */
[----:B------:R-:W-:Y:S01]  /*f9d0*/  FADD.FTZ R45, R45, R49 ;  /* 0x000000312d2d7221 */ /* 0x000fe20000010000 */
[----:B------:R-:W-:Y:S01]  /*f9e0*/  HMMA.16816.F32 R104, R4, R12, R104 ;  /* 0x0000000c0468723c */ /* 0x000fe20000001868 */
[----:B------:R-:W-:Y:S01]  /*f9f0*/  FADD.FTZ R51, R48, R51 ;  /* 0x0000003330337221 */ /* 0x000fe20000010000 */
[----:B------:R-:W-:Y:S01]  /*fa00*/  MUFU.EX2 R147, R147 ;  /* 0x0000009300937308 */ /* 0x000fe20000000800 */
[----:B----4-:R-:W-:-:S05]  /*fa10*/  FADD.FTZ R45, R42, R45 ;  /* 0x0000002d2a2d7221 */ /* 0x010fca0000010000 */
[C---:B------:R-:W-:Y:S01]  /*fa20*/  HMMA.16816.F32 R100, R4.reuse, R14, R100 ;  /* 0x0000000e0464723c */ /* 0x040fe20000001864 */
[----:B------:R-:W1:Y:S01]  /*fa30*/  LDSM.16.MT88.4 R12, [R232+0x4900] ;  /* 0x00490000e80c783b */ /* 0x000e620000004200 */
[----:B------:R-:W4:Y:S06]  /*fa40*/  MUFU.EX2 R150, R150 ;  /* 0x0000009600967308 */ /* 0x000f2c0000000800 */
[C---:B---3--:R-:W-:Y:S02]  /*fa50*/  HMMA.16816.F32 R96, R4.reuse, R8, R96 ;  /* 0x000000080460723c */ /* 0x048fe40000001860 */
[----:B------:R-:W3:Y:S06]  /*fa60*/  MUFU.EX2 R151, R151 ;  /* 0x0000009700977308 */ /* 0x000eec0000000800 */
[C---:B------:R-:W-:Y:S01]  /*fa70*/  HMMA.16816.F32 R92, R4.reuse, R10, R92 ;  /* 0x0000000a045c723c */ /* 0x040fe2000000185c */
[----:B------:R-:W5:Y:S01]  /*fa80*/  LDSM.16.MT88.4 R8, [R232+0x1100] ;  /* 0x00110000e808783b */ /* 0x000f620000004200 */
        /* <DEDUP_REMOVED lines=14> */
[----:B------:R-:W3:Y:S01]  /*fb70*/  LDSM.16.MT88.4 R16, [R233+0x1100] ;  /* 0x00110000e910783b */ /* 0x000ee20000004200 */
[----:B------:R-:W-:Y:S06]  /*fb80*/  MUFU.EX2 R176, R176 ;  /* 0x000000b000b07308 */ /* 0x000fec0000000800 */
[C---:B------:R-:W-:Y:S02]  /*fb90*/  HMMA.16816.F32 R88, R4.reuse, R36, R88 ;  /* 0x000000240458723c */ /* 0x040fe40000001858 */
[----:B------:R-:W-:Y:S06]  /*fba0*/  MUFU.EX2 R171, R171 ;  /* 0x000000ab00ab7308 */ /* 0x000fec0000000800 */
[C---:B------:R-:W-:Y:S01]  /*fbb0*/  HMMA.16816.F32 R84, R4.reuse, R38, R84 ;  /* 0x000000260454723c */ /* 0x040fe20000001854 */
[----:B------:R-:W-:Y:S01]  /*fbc0*/  LDSM.16.MT88.4 R36, [R234+0x5100] ;  /* 0x00510000ea24783b */ /* 0x000fe20000004200 */
[----:B------:R-:W-:Y:S06]  /*fbd0*/  MUFU.EX2 R170, R170 ;  /* 0x000000aa00aa7308 */ /* 0x000fec0000000800 */
[C---:B--2---:R-:W-:Y:S02]  /*fbe0*/  HMMA.16816.F32 R80, R4.reuse, R28, R80 ;  /* 0x0000001c0450723c */ /* 0x044fe40000001850 */
        /* <DEDUP_REMOVED lines=20> */
[----:B-----5:R-:W-:Y:S01]  /*fd30*/  HMMA.16816.F32 R104, R4, R8, R104 ;  /* 0x000000080468723c */ /* 0x020fe20000001868 */
[----:B------:R-:W-:Y:S02]  /*fd40*/  FADD.FTZ R43, R40, R43 ;  /* 0x0000002b282b7221 */ /* 0x000fe40000010000 */
[----:B------:R-:W-:-:S03]  /*fd50*/  FADD.FTZ R0, R0, R41 ;  /* 0x0000002900007221 */ /* 0x000fc60000010000 */
[----:B------:R-:W-:Y:S01]  /*fd60*/  MUFU.EX2 R157, R157 ;  /* 0x0000009d009d7308 */ /* 0x000fe20000000800 */
[----:B----4-:R-:W-:Y:S01]  /*fd70*/  FADD.FTZ R0, R150, R0 ;  /* 0x0000000096007221 */ /* 0x010fe20000010000 */
[C---:B------:R-:W-:Y:S01]  /*fd80*/  HMMA.16816.F32 R100, R4.reuse, R10, R100 ;  /* 0x0000000a0464723c */ /* 0x040fe20000001864 */
[----:B------:R-:W2:Y:S05]  /*fd90*/  LDSM.16.MT88.4 R8, [R232+0x5100] ;  /* 0x00510000e808783b */ /* 0x000eaa0000004200 */
[----:B------:R-:W-:Y:S02]  /*fda0*/  MUFU.EX2 R156, R156 ;  /* 0x0000009c009c7308 */ /* 0x000fe40000000800 */
[C---:B---3--:R-:W-:Y:S06]  /*fdb0*/  HMMA.16816.F32 R112, R4.reuse, R16, R112 ;  /* 0x000000100470723c */ /* 0x048fec0000001870 */
[----:B------:R-:W-:Y:S02]  /*fdc0*/  MUFU.EX2 R155, R155 ;  /* 0x0000009b009b7308 */ /* 0x000fe40000000800 */
[C---:B------:R-:W-:Y:S01]  /*fdd0*/  HMMA.16816.F32 R108, R4.reuse, R18, R108 ;  /* 0x00000012046c723c */ /* 0x040fe2000000186c */
[----:B------:R-:W3:Y:S05]  /*fde0*/  LDSM.16.MT88.4 R16, [R233+0x1900] ;  /* 0x00190000e910783b */ /* 0x000eea0000004200 */
        /* <DEDUP_REMOVED lines=12> */
[----:B------:R-:W4:Y:S05]  /*feb0*/  LDSM.16.MT88.4 R8, [R236+0x5900] ;  /* 0x00590000ec08783b */ /* 0x000f2a0000004200 */
[----:B------:R-:W-:Y:S02]  /*fec0*/  MUFU.EX2 R149, R149 ;  /* 0x0000009500957308 */ /* 0x000fe40000000800 */
[C---:B------:R-:W-:Y:S06]  /*fed0*/  HMMA.16816.F32 R120, R4.reuse, R20, R120 ;  /* 0x000000140478723c */ /* 0x040fec0000001878 */
[----:B------:R-:W-:Y:S02]  /*fee0*/  MUFU.EX2 R250, R250 ;  /* 0x000000fa00fa7308 */ /* 0x000fe40000000800 */
[C---:B------:R-:W-:Y:S01]  /*fef0*/  HMMA.16816.F32 R116, R4.reuse, R22, R116 ;  /* 0x000000160474723c */ /* 0x040fe20000001874 */
[----:B------:R-:W5:Y:S05]  /*ff00*/  LDSM.16.MT88.4 R20, [R234+0x1900] ;  /* 0x00190000ea14783b */ /* 0x000f6a0000004200 */
        /* <DEDUP_REMOVED lines=15> */
[----:B------:R-:W-:Y:S01]  /*10000*/  F2FP.PACK_AB R5, R151, R150 ;  /* 0x000000969705723e */ /* 0x000fe200000000ff */
[----:B------:R-:W-:Y:S01]  /*10010*/  FADD.FTZ R145, R146, R145 ;  /* 0x0000009192917221 */ /* 0x000fe20000010000 */
[----:B--2---:R-:W-:Y:S01]  /*10020*/  F2FP.PACK_AB R7, R37, R36 ;  /* 0x000000242507723e */ /* 0x004fe200000000ff */
[----:B------:R-:W-:Y:S02]  /*10030*/  FADD.FTZ R151, R151, R0 ;  /* 0x0000000097977221 */ /* 0x000fe40000010000 */
[----:B------:R-:W-:Y:S02]  /*10040*/  FADD.FTZ R148, R148, R145 ;  /* 0x0000009194947221 */ /* 0x000fe40000010000 */
[----:B------:R-:W-:Y:S02]  /*10050*/  FADD.FTZ R151, R36, R151 ;  /* 0x0000009724977221 */ /* 0x000fe40000010000 */
[----:B---3--:R-:W-:Y:S01]  /*10060*/  HMMA.16816.F32 R112, R4, R16, R112 ;  /* 0x000000100470723c */ /* 0x008fe20000001870 */
[----:B------:R-:W-:-:S02]  /*10070*/  FADD.FTZ R148, R147, R148 ;  /* 0x0000009493947221 */ /* 0x000fc40000010000 */
[----:B------:R-:W-:-:S05]  /*10080*/  FADD.FTZ R151, R37, R151 ;  /* 0x0000009725977221 */ /* 0x000fca0000010000 */
[C---:B------:R-:W-:Y:S01]  /*10090*/  HMMA.16816.F32 R108, R4.reuse, R18, R108 ;  /* 0x00000012046c723c */ /* 0x040fe2000000186c */
[----:B------:R-:W2:Y:S07]  /*100a0*/  LDSM.16.MT88.4 R16, [R234+0x5900] ;  /* 0x00590000ea10783b */ /* 0x000eae0000004200 */
[C---:B-1----:R-:W-:Y:S08]  /*100b0*/  HMMA.16816.F32 R104, R4.reuse, R12, R104 ;  /* 0x0000000c0468723c */ /* 0x042ff00000001868 */
[C---:B------:R-:W-:Y:S01]  /*100c0*/  HMMA.16816.F32 R100, R4.reuse, R14, R100 ;  /* 0x0000000e0464723c */ /* 0x040fe20000001864 */
[----:B------:R-:W1:Y:S07]  /*100d0*/  LDSM.16.MT88.4 R12, [R232+0x5900] ;  /* 0x00590000e80c783b */ /* 0x000e6e0000004200 */
[C---:B----4-:R-:W-:Y:S08]  /*100e0*/  HMMA.16816.F32 R96, R4.reuse, R8, R96 ;  /* 0x000000080460723c */ /* 0x050ff00000001860 */
[C---:B------:R-:W-:Y:S01]  /*100f0*/  HMMA.16816.F32 R92, R4.reuse, R10, R92 ;  /* 0x0000000a045c723c */ /* 0x040fe2000000185c */
[----:B------:R-:W3:Y:S07]  /*10100*/  LDSM.16.MT88.4 R8, [R234+0x2100] ;  /* 0x00210000ea08783b */ /* 0x000eee0000004200 */
[C---:B-----5:R-:W-:Y:S08]  /*10110*/  HMMA.16816.F32 R120, R4.reuse, R20, R120 ;  /* 0x000000140478723c */ /* 0x060ff00000001878 */
        /* <DEDUP_REMOVED lines=171> */
[----:B------:R-:W-:Y:S01]  /*10bd0*/  IADD3 R244, R243, 0x100, RZ ;  /* 0x00000100f3f47810 */ /* 0x000fe20007ffe0ff */
[----:B------:R-:W-:-:S02]  /*10be0*/  ULDC UR5, c[0x0][0x210] ;  /* 0x0000840000057ab9 */ /* 0x000fc40000000800 */
[----:B------:R-:W-:Y:S02]  /*10bf0*/  ULDC UR4, c[0x0][0x1e8] ;  /* 0x00007a0000047ab9 */ /* 0x000fe40000000800 */
[----:B------:R-:W-:Y:S02]  /*10c00*/  ULEA.HI.SX32 UR8, UR8, 0xfffffffe, 0x19 ;  /* 0xfffffffe08087891 */ /* 0x000fe4000f8fca3f */
[----:B------:R-:W-:Y:S02]  /*10c10*/  UIMAD UR5, UR11, UR5, URZ ;  /* 0x000000050b0572a4 */ /* 0x000fe4000f8e023f */
[----:B------:R-:W-:Y:S02]  /*10c20*/  UIMAD UR4, UR11, UR4, URZ ;  /* 0x000000040b0472a4 */ /* 0x000fe4000f8e023f */
[----:B------:R-:W-:Y:S02]  /*10c30*/  ULDC.64 UR16, c[0x0][0x118] ;  /* 0x0000460000107ab9 */ /* 0x000fe40000000a00 */
[----:B------:R-:W-:Y:S01]  /*10c40*/  ULDC.64 UR12, c[0x0][0x118] ;  /* 0x00004600000c7ab9 */ /* 0x000fe20000000a00 */
[----:B------:R-:W-:Y:S05]  /*10c50*/  BRA `(.L_x_138) ;  /* 0x000003d000007947 */ /* 0x000fea0003800000 */
.L_x_140:
[----:B------:R-:W-:Y:S01]  /*10c60*/  ULEA UR7, UR8, UR14, 0x7 ;  /* 0x0000000e08077291 */ /* 0x000fe2000f8e383f */
[----:B------:R-:W-:Y:S01]  /*10c70*/  ISETP.NE.AND P3, PT, R239, 0x1, PT ;  /* 0x00000001ef00780c */ /* 0x000fe20003f65270 */
[----:B------:R-:W-:Y:S04]  /*10c80*/  IMAD.MOV.U32 R241, RZ, RZ, RZ ;  /* 0x000000fffff17224 */ /* 0x000fe800078e00ff */
        /* <DEDUP_REMOVED lines=35> */
[C---:B--2---:R-:W-:Y:S01]  /*10ec0*/  IMAD.X R13, R10.reuse, 0x1, R248, P2 ;  /* 0x000000010a0d7824 */ /* 0x044fe200010e06f8 */
[C---:B---3--:R-:W-:Y:S01]  /*10ed0*/  IADD3 R14, P0, R7.reuse, R247, RZ ;  /* 0x000000f7070e7210 */ /* 0x048fe20007f1e0ff */
[----:B------:R-:W-:Y:S03]  /*10ee0*/  IMAD.X R17, R10, 0x1, R246, P1 ;  /* 0x000000010a117824 */ /* 0x000fe600008e06f6 */
[----:B------:R2:W-:Y:S01]  /*10ef0*/  LDGSTS.E.BYPASS.LTC128B.128 [R243+0x8100], [R12.64], !P5 ;  /* 0x081000000cf37fae */ /* 0x0005e2000e901d4c */
[C---:B----4-:R-:W-:Y:S01]  /*10f00*/  IMAD.X R15, R8.reuse, 0x1, R248, P0 ;  /* 0x00000001080f7824 */ /* 0x050fe200000e06f8 */
[----:B------:R-:W-:Y:S02]  /*10f10*/  IADD3 R10, P0, R7, R245, RZ ;  /* 0x000000f5070a7210 */ /* 0x000fe40007f1e0ff */
[----:B------:R3:W-:Y:S04]  /*10f20*/  LDGSTS.E.BYPASS.LTC128B.128 [R243+0xc100], [R16.64], !P4 ;  /* 0x0c10000010f37fae */ /* 0x0007e8000e101d4c */
[----:B------:R4:W-:Y:S01]  /*10f30*/  LDGSTS.E.BYPASS.LTC128B.128 [R243+0x9100], [R14.64], !P5 ;  /* 0x091000000ef37fae */ /* 0x0009e2000e901d4c */
[----:B------:R-:W-:Y:S01]  /*10f40*/  IMAD.X R11, R8, 0x1, R246, P0 ;  /* 0x00000001080b7824 */ /* 0x000fe200000e06f6 */
[C---:B-----5:R-:W-:Y:S04]  /*10f50*/  IADD3 R8, P1, R4.reuse, R247, RZ ;  /* 0x000000f704087210 */ /* 0x060fe80007f3e0ff */
[----:B------:R3:W-:Y:S01]  /*10f60*/  LDGSTS.E.BYPASS.LTC128B.128 [R243+0xd100], [R10.64], !P4 ;  /* 0x0d1000000af37fae */ /* 0x0007e2000e101d4c */
[----:B------:R-:W-:Y:S01]  /*10f70*/  IADD3 R4, P0, R4, R245, RZ ;  /* 0x000000f504047210 */ /* 0x000fe20007f1e0ff */
[--C-:B-1----:R-:W-:Y:S01]  /*10f80*/  IMAD.X R9, R3, 0x1, R248.reuse, P1 ;  /* 0x0000000103097824 */ /* 0x102fe200008e06f8 */
[C---:B--2---:R-:W-:Y:S05]  /*10f90*/  IADD3 R12, P3, R5.reuse, R247, RZ ;  /* 0x000000f7050c7210 */ /* 0x044fea0007f7e0ff */
[C---:B------:R-:W-:Y:S01]  /*10fa0*/  IMAD.X R13, R6.reuse, 0x1, R248, P3 ;  /* 0x00000001060d7824 */ /* 0x040fe200018e06f8 */
[----:B----4-:R-:W-:Y:S01]  /*10fb0*/  IADD3 R14, P2, R5, R245, RZ ;  /* 0x000000f5050e7210 */ /* 0x010fe20007f5e0ff */
[--C-:B------:R-:W-:Y:S03]  /*10fc0*/  IMAD.X R5, R3, 0x1, R246.reuse, P0 ;  /* 0x0000000103057824 */ /* 0x100fe600000e06f6 */
[----:B------:R3:W-:Y:S01]  /*10fd0*/  LDGSTS.E.BYPASS.LTC128B.128 [R243+0xa100], [R12.64], !P5 ;  /* 0x0a1000000cf37fae */ /* 0x0007e2000e901d4c */
[----:B------:R-:W-:Y:S05]  /*10fe0*/  IMAD.X R15, R6, 0x1, R246, P2 ;  /* 0x00000001060f7824 */ /* 0x000fea00010e06f6 */
[----:B------:R3:W-:Y:S04]  /*10ff0*/  LDGSTS.E.BYPASS.LTC128B.128 [R243+0xe100], [R14.64], !P4 ;  /* 0x0e1000000ef37fae */ /* 0x0007e8000e101d4c */
[----:B------:R3:W-:Y:S04]  /*11000*/  LDGSTS.E.BYPASS.LTC128B.128 [R243+0xb100], [R8.64], !P5 ;  /* 0x0b10000008f37fae */ /* 0x0007e8000e901d4c */
[----:B------:R3:W-:Y:S01]  /*11010*/  LDGSTS.E.BYPASS.LTC128B.128 [R243+0xf100], [R4.64], !P4 ;  /* 0x0f10000004f37fae */ /* 0x0007e2000e101d4c */
[----:B------:R-:W-:-:S05]  /*11020*/  BRA `(.L_x_139) ;  /* 0x000017e000007947 */ /* 0x000fca0003800000 */
.L_x_138:
        /* <DEDUP_REMOVED lines=382> */
.L_x_139:
        /* <DEDUP_REMOVED lines=21> */
[----:B------:R-:W-:Y:S02]  /*12960*/  MOV R64, R149 ;  /* 0x0000009500407202 */ /* 0x000fe40000000f00 */
[----:B------:R-:W-:Y:S01]  /*12970*/  ISETP.LT.AND P0, PT, RZ, UR8, PT ;  /* 0x00000008ff007c0c */ /* 0x000fe2000bf01270 */
[----:B------:R-:W-:Y:S01]  /*12980*/  LDSM.16.MT88.4 R20, [R234+0x100] ;  /* 0x00010000ea14783b */ /* 0x000fe20000004200 */
[----:B------:R-:W-:Y:S07]  /*12990*/  UIADD3 UR8, UR8, -0x1, URZ ;  /* 0xffffffff08087890 */ /* 0x000fee000fffe03f */
        /* <DEDUP_REMOVED lines=111> */
[C---:B------:R-:W-:Y:S01]  /*13090*/  FMUL.FTZ R11, R0.reuse, R127 ;  /* 0x0000007f000b7220 */ /* 0x040fe20000410000 */
[----:B------:R-:W-:Y:S01]  /*130a0*/  MOV R126, R59 ;  /* 0x0000003b007e7202 */ /* 0x000fe20000000f00 */
[C---:B------:R-:W-:Y:S01]  /*130b0*/  FMUL.FTZ R18, R0.reuse, R118 ;  /* 0x0000007600127220 */ /* 0x040fe20000410000 */
[----:B---3--:R-:W-:Y:S01]  /*130c0*/  F2FP.PACK_AB R128, R149, R150 ;  /* 0x000000969580723e */ /* 0x008fe200000000ff */
[----:B------:R-:W-:Y:S01]  /*130d0*/  FMUL.FTZ R19, R0, R119 ;  /* 0x0000007700137220 */ /* 0x000fe20000410000 */
[----:B------:R-:W-:Y:S01]  /*130e0*/  MOV R127, R58 ;  /* 0x0000003a007f7202 */ /* 0x000fe20000000f00 */
[C---:B------:R-:W-:Y:S01]  /*130f0*/  FMUL.FTZ R16, R2.reuse, R116 ;  /* 0x0000007402107220 */ /* 0x040fe20000410000 */
[----:B------:R-:W-:Y:S01]  /*13100*/  MOV R116, R48 ;  /* 0x0000003000747202 */ /* 0x000fe20000000f00 */
[C---:B------:R-:W-:Y:S01]  /*13110*/  FMUL.FTZ R24, R2.reuse, R108 ;  /* 0x0000006c02187220 */ /* 0x040fe20000410000 */
[----:B------:R-:W-:Y:S01]  /*13120*/  MUFU.EX2 R146, R146 ;  /* 0x0000009200927308 */ /* 0x000fe20000000800 */
[----:B------:R-:W-:Y:S02]  /*13130*/  FMUL.FTZ R25, R2, R109 ;  /* 0x0000006d02197220 */ /* 0x000fe40000410000 */
        /* <DEDUP_REMOVED lines=14> */
[----:B------:R-:W-:Y:S02]  /*13220*/  FMUL.FTZ R64, R2, R68 ;  /* 0x0000004402407220 */ /* 0x000fe40000410000 */
[C---:B------:R-:W-:Y:S02]  /*13230*/  FMUL.FTZ R66, R0.reuse, R70 ;  /* 0x0000004600427220 */ /* 0x040fe40000410000 */
[----:B------:R-:W-:Y:S01]  /*13240*/  FMUL.FTZ R67, R0, R71 ;  /* 0x0000004700437220 */ /* 0x000fe20000410000 */
[----:B------:R-:W1:Y:S01]  /*13250*/  MUFU.EX2 R135, R135 ;  /* 0x0000008700877308 */ /* 0x000e620000000800 */
[--C-:B------:R-:W-:Y:S02]  /*13260*/  FFMA.FTZ R205, R205, c[0x0][0x2d0], -R152.reuse ;  /* 0x0000b400cdcd7a23 */ /* 0x100fe40000010898 */
        /* <DEDUP_REMOVED lines=24> */
[C---:B------:R-:W-:Y:S01]  /*133f0*/  FMUL.FTZ R13, R2.reuse, R121 ;  /* 0x00000079020d7220 */ /* 0x040fe20000410000 */
[----:B------:R-:W-:Y:S01]  /*13400*/  MOV R120, R57 ;  /* 0x0000003900787202 */ /* 0x000fe20000000f00 */
[----:B------:R-:W-:Y:S01]  /*13410*/  FMUL.FTZ R57, R2, R77 ;  /* 0x0000004d02397220 */ /* 0x000fe20000410000 */
[----:B------:R-:W-:Y:S01]  /*13420*/  MOV R121, R56 ;  /* 0x0000003800797202 */ /* 0x000fe20000000f00 */
[C---:B------:R-:W-:Y:S01]  /*13430*/  FMUL.FTZ R14, R0.reuse, R122 ;  /* 0x0000007a000e7220 */ /* 0x040fe20000410000 */
[----:B------:R-:W-:Y:S02]  /*13440*/  MOV R122, R51 ;  /* 0x00000033007a7202 */ /* 0x000fe40000000f00 */
[----:B------:R-:W-:Y:S01]  /*13450*/  MUFU.EX2 R171, R171 ;  /* 0x000000ab00ab7308 */ /* 0x000fe20000000800 */
[C---:B------:R-:W-:Y:S01]  /*13460*/  FMUL.FTZ R15, R0.reuse, R123 ;  /* 0x0000007b000f7220 */ /* 0x040fe20000410000 */
[----:B------:R-:W-:Y:S01]  /*13470*/  MOV R123, R50 ;  /* 0x00000032007b7202 */ /* 0x000fe20000000f00 */
[C---:B------:R-:W-:Y:S01]  /*13480*/  FMUL.FTZ R50, R0.reuse, R86 ;  /* 0x0000005600327220 */ /* 0x040fe20000410000 */
[----:B--2---:R-:W-:Y:S01]  /*13490*/  F2FP.PACK_AB R70, R159, R157 ;  /* 0x0000009d9f46723e */ /* 0x004fe200000000ff */
[----:B------:R-:W-:Y:S02]  /*134a0*/  FMUL.FTZ R51, R0, R87 ;  /* 0x0000005700337220 */ /* 0x000fe40000410000 */
[----:B------:R-:W2:Y:S01]  /*134b0*/  LDSM.16.MT88.4 R84, [R232+0x4100] ;  /* 0x00410000e854783b */ /* 0x000ea20000004200 */
[C---:B------:R-:W-:Y:S02]  /*134c0*/  HMMA.16816.F32 R12, R128.reuse, R20, R12 ;  /* 0x00000014800c723c */ /* 0x040fe4000000180c */
[----:B------:R-:W-:Y:S01]  /*134d0*/  MUFU.EX2 R176, R176 ;  /* 0x000000b000b07308 */ /* 0x000fe20000000800 */
[C---:B------:R-:W-:Y:S02]  /*134e0*/  FMUL.FTZ R56, R2.reuse, R76 ;  /* 0x0000004c02387220 */ /* 0x040fe40000410000 */
[--C-:B------:R-:W-:Y:S01]  /*134f0*/  FFMA.FTZ R179, R179, c[0x0][0x2d0], -R153.reuse ;  /* 0x0000b400b3b37a23 */ /* 0x100fe20000010899 */
[----:B-1----:R-:W-:Y:S01]  /*13500*/  F2FP.PACK_AB R71, R165, R162 ;  /* 0x000000a2a547723e */ /* 0x002fe200000000ff */
[----:B------:R-:W1:Y:S01]  /*13510*/  LDSM.16.MT88.4 R76, [R236+0x900] ;  /* 0x00090000ec4c783b */ /* 0x000e620000004200 */
[C---:B------:R-:W-:Y:S04]  /*13520*/  HMMA.16816.F32 R16, R128.reuse, R22, R16 ;  /* 0x000000168010723c */ /* 0x040fe80000001810 */
[C---:B------:R-:W-:Y:S01]  /*13530*/  FMUL.FTZ R20, R2.reuse, R112 ;  /* 0x0000007002147220 */ /* 0x040fe20000410000 */
[----:B------:R-:W-:Y:S01]  /*13540*/  MUFU.EX2 R177, R177 ;  /* 0x000000b100b17308 */ /* 0x000fe20000000800 */
[----:B------:R-:W-:Y:S02]  /*13550*/  FMUL.FTZ R21, R2, R113 ;  /* 0x0000007102157220 */ /* 0x000fe40000410000 */
        /* <DEDUP_REMOVED lines=26> */
[----:B------:R-:W3:Y:S01]  /*13700*/  MUFU.EX2 R105, R105 ;  /* 0x0000006900697308 */ /* 0x000ee20000000800 */
[C---:B------:R-:W-:Y:S02]  /*13710*/  FMUL.FTZ R37, R2.reuse, R97 ;  /* 0x0000006102257220 */ /* 0x040fe40000410000 */
[----:B------:R-:W-:Y:S02]  /*13720*/  FMUL.FTZ R40, R2, R92 ;  /* 0x0000005c02287220 */ /* 0x000fe40000410000 */
[C---:B------:R-:W-:Y:S01]  /*13730*/  FMUL.FTZ R38, R0.reuse, R98 ;  /* 0x0000006200267220 */ /* 0x040fe20000410000 */
[----:B------:R-:W-:Y:S03]  /*13740*/  LDSM.16.MT88.4 R92, [R233+0x5100] ;  /* 0x00510000e95c783b */ /* 0x000fe60000004200 */
[----:B------:R-:W-:Y:S01]  /*13750*/  FMUL.FTZ R39, R0, R99 ;  /* 0x0000006300277220 */ /* 0x000fe20000410000 */
[----:B------:R-:W-:Y:S01]  /*13760*/  MUFU.EX2 R106, R106 ;  /* 0x0000006a006a7308 */ /* 0x000fe20000000800 */
[----:B------:R-:W-:Y:S02]  /*13770*/  FFMA.FTZ R107, R65, c[0x0][0x2d0], -R152 ;  /* 0x0000b400416b7a23 */ /* 0x000fe40000010898 */
[----:B------:R-:W-:Y:S01]  /*13780*/  FMUL.FTZ R65, R2, R69 ;  /* 0x0000004502417220 */ /* 0x000fe20000410000 */
[----:B------:R-:W-:Y:S01]  /*13790*/  LDSM.16.MT88.4 R96, [R232+0x5100] ;  /* 0x00510000e860783b */ /* 0x000fe20000004200 */
[--C-:B------:R-:W-:Y:S01]  /*137a0*/  FFMA.FTZ R251, R251, c[0x0][0x2d0], -R153.reuse ;  /* 0x0000b400fbfb7a23 */ /* 0x100fe20000010899 */
[C---:B------:R-:W-:Y:S03]  /*137b0*/  HMMA.16816.F32 R36, R128.reuse, R44, R36 ;  /* 0x0000002c8024723c */ /* 0x040fe60000001824 */
[--C-:B------:R-:W-:Y:S01]  /*137c0*/  FFMA.FTZ R207, R207, c[0x0][0x2d0], -R153.reuse ;  /* 0x0000b400cfcf7a23 */ /* 0x100fe20000010899 */
[----:B------:R-:W4:Y:S01]  /*137d0*/  MUFU.EX2 R107, R107 ;  /* 0x0000006b006b7308 */ /* 0x000f220000000800 */
[--C-:B------:R-:W-:Y:S02]  /*137e0*/  FFMA.FTZ R202, R202, c[0x0][0x2d0], -R153.reuse ;  /* 0x0000b400caca7a23 */ /* 0x100fe40000010899 */
[C---:B------:R-:W-:Y:S01]  /*137f0*/  FMUL.FTZ R44, R2.reuse, R88 ;  /* 0x00000058022c7220 */ /* 0x040fe20000410000 */
[C---:B------:R-:W-:Y:S04]  /*13800*/  HMMA.16816.F32 R40, R128.reuse, R46, R40 ;  /* 0x0000002e8028723c */ /* 0x040fe80000001828 */
[----:B------:R-:W-:Y:S01]  /*13810*/  FMUL.FTZ R45, R2, R89 ;  /* 0x00000059022d7220 */ /* 0x000fe20000410000 */
[----:B---3--:R-:W-:Y:S01]  /*13820*/  F2FP.PACK_AB R68, R105, R104 ;  /* 0x000000686944723e */ /* 0x008fe200000000ff */
[----:B------:R-:W-:Y:S01]  /*13830*/  MUFU.EX2 R181, R181 ;  /* 0x000000b500b57308 */ /* 0x000fe20000000800 */
[C---:B------:R-:W-:Y:S02]  /*13840*/  FMUL.FTZ R46, R0.reuse, R90 ;  /* 0x0000005a002e7220 */ /* 0x040fe40000410000 */
[----:B------:R-:W-:Y:S02]  /*13850*/  FMUL.FTZ R47, R0, R91 ;  /* 0x0000005b002f7220 */ /* 0x000fe40000410000 */
[----:B------:R-:W-:Y:S01]  /*13860*/  LDSM.16.MT88.4 R88, [R232+0x900] ;  /* 0x00090000e858783b */ /* 0x000fe20000004200 */
[--C-:B------:R-:W-:Y:S02]  /*13870*/  FFMA.FTZ R170, R170, c[0x0][0x2d0], -R153.reuse ;  /* 0x0000b400aaaa7a23 */ /* 0x100fe40000010899 */
[--C-:B------:R-:W-:Y:S02]  /*13880*/  FFMA.FTZ R169, R169, c[0x0][0x2d0], -R153.reuse ;  /* 0x0000b400a9a97a23 */ /* 0x100fe40000010899 */
[C---:B------:R-:W-:Y:S01]  /*13890*/  HMMA.16816.F32 R44, R128.reuse, R52, R44 ;  /* 0x00000034802c723c */ /* 0x040fe2000000182c */
[----:B------:R-:W3:Y:S02]  /*138a0*/  MUFU.EX2 R183, R183 ;  /* 0x000000b700b77308 */ /* 0x000ee40000000800 */
[--C-:B------:R-:W-:Y:S01]  /*138b0*/  FFMA.FTZ R166, R166, c[0x0][0x2d0], -R153.reuse ;  /* 0x0000b400a6a67a23 */ /* 0x100fe20000010899 */
[----:B----4-:R-:W-:Y:S01]  /*138c0*/  F2FP.PACK_AB R69, R107, R106 ;  /* 0x0000006a6b45723e */ /* 0x010fe200000000ff */
[--C-:B------:R-:W-:Y:S02]  /*138d0*/  FFMA.FTZ R164, R164, c[0x0][0x2d0], -R153.reuse ;  /* 0x0000b400a4a47a23 */ /* 0x100fe40000010899 */
[C---:B------:R-:W-:Y:S01]  /*138e0*/  FMUL.FTZ R52, R2.reuse, R80 ;  /* 0x0000005002347220 */ /* 0x040fe20000410000 */
[C---:B------:R-:W-:Y:S03]  /*138f0*/  HMMA.16816.F32 R48, R128.reuse, R54, R48 ;  /* 0x000000368030723c */ /* 0x040fe60000001830 */
[----:B------:R-:W4:Y:S01]  /*13900*/  MUFU.EX2 R200, R200 ;  /* 0x000000c800c87308 */ /* 0x000f220000000800 */
[----:B------:R-:W-:Y:S02]  /*13910*/  FMUL.FTZ R53, R2, R81 ;  /* 0x0000005102357220 */ /* 0x000fe40000410000 */
[--C-:B------:R-:W-:Y:S02]  /*13920*/  FFMA.FTZ R158, R158, c[0x0][0x2d0], -R153.reuse ;  /* 0x0000b4009e9e7a23 */ /* 0x100fe40000010899 */
[C---:B------:R-:W-:Y:S04]  /*13930*/  FMUL.FTZ R54, R0.reuse, R82 ;  /* 0x0000005200367220 */ /* 0x040fe80000410000 */
[----:B------:R-:W-:Y:S01]  /*13940*/  FMUL.FTZ R55, R0, R83 ;  /* 0x0000005300377220 */ /* 0x000fe20000410000 */
[----:B------:R-:W-:Y:S01]  /*13950*/  MUFU.EX2 R204, R204 ;  /* 0x000000cc00cc7308 */ /* 0x000fe20000000800 */
[----:B------:R-:W5:Y:S01]  /*13960*/  LDSM.16.MT88.4 R80, [R234+0x900] ;  /* 0x00090000ea50783b */ /* 0x000f620000004200 */
[--C-:B------:R-:W-:Y:S02]  /*13970*/  FFMA.FTZ R160, R160, c[0x0][0x2d0], -R153.reuse ;  /* 0x0000b400a0a07a23 */ /* 0x100fe40000010899 */
[----:B------:R-:W-:Y:S02]  /*13980*/  FFMA.FTZ R154, R154, c[0x0][0x2d0], -R153 ;  /* 0x0000b4009a9a7a23 */ /* 0x000fe40000010899 */
[C---:B------:R-:W-:Y:S03]  /*13990*/  HMMA.16816.F32 R52, R128.reuse, R60, R52 ;  /* 0x0000003c8034723c */ /* 0x040fe60000001834 */
[----:B------:R-:W-:Y:S01]  /*139a0*/  FFMA.FTZ R150, R2, R250, R150 ;  /* 0x000000fa02967223 */ /* 0x000fe20000010096 */
[----:B------:R-:W1:Y:S01]  /*139b0*/  MUFU.EX2 R203, R203 ;  /* 0x000000cb00cb7308 */ /* 0x000e620000000800 */
[----:B------:R-:W-:Y:S02]  /*139c0*/  FFMA.FTZ R146, R0, R249, R146 ;  /* 0x000000f900927223 */ /* 0x000fe40000010092 */
[C---:B------:R-:W-:Y:S01]  /*139d0*/  FMUL.FTZ R60, R2.reuse, R72 ;  /* 0x00000048023c7220 */ /* 0x040fe20000410000 */
[C---:B------:R-:W-:Y:S04]  /*139e0*/  HMMA.16816.F32 R56, R128.reuse, R62, R56 ;  /* 0x0000003e8038723c */ /* 0x040fe80000001838 */
[----:B------:R-:W-:Y:S02]  /*139f0*/  FMUL.FTZ R61, R2, R73 ;  /* 0x00000049023d7220 */ /* 0x000fe40000410000 */
[----:B------:R-:W1:Y:S01]  /*13a00*/  MUFU.EX2 R205, R205 ;  /* 0x000000cd00cd7308 */ /* 0x000e620000000800 */
[C---:B------:R-:W-:Y:S02]  /*13a10*/  FMUL.FTZ R62, R0.reuse, R74 ;  /* 0x0000004a003e7220 */ /* 0x040fe40000410000 */
[----:B------:R-:W-:Y:S02]  /*13a20*/  FMUL.FTZ R63, R0, R75 ;  /* 0x0000004b003f7220 */ /* 0x000fe40000410000 */
[----:B------:R-:W3:Y:S01]  /*13a30*/  LDSM.16.MT88.4 R72, [R233+0x900] ;  /* 0x00090000e948783b */ /* 0x000ee20000004200 */
        /* <DEDUP_REMOVED lines=9> */
[----:B------:R-:W2:Y:S01]  /*13ad0*/  MUFU.EX2 R208, R208 ;  /* 0x000000d000d07308 */ /* 0x000ea20000000800 */
[----:B------:R-:W-:Y:S02]  /*13ae0*/  FADD.FTZ R135, R135, R146 ;  /* 0x0000009287877221 */ /* 0x000fe40000010000 */
[----:B------:R-:W-:Y:S02]  /*13af0*/  FADD.FTZ R147, R104, R147 ;  /* 0x0000009368937221 */ /* 0x000fe40000010000 */
[C---:B-1----:R-:W-:Y:S05]  /*13b00*/  HMMA.16816.F32 R4, R68.reuse, R76, R4 ;  /* 0x0000004c4404723c */ /* 0x042fea0000001804 */
[----:B------:R-:W-:Y:S01]  /*13b10*/  MUFU.EX2 R211, R211 ;  /* 0x000000d300d37308 */ /* 0x000fe20000000800 */
[----:B------:R-:W-:Y:S02]  /*13b20*/  FADD.FTZ R135, R106, R135 ;  /* 0x000000876a877221 */ /* 0x000fe40000010000 */
[C---:B------:R-:W-:Y:S01]  /*13b30*/  HMMA.16816.F32 R8, R68.reuse, R78, R8 ;  /* 0x0000004e4408723c */ /* 0x040fe20000001808 */
[----:B------:R-:W1:Y:S03]  /*13b40*/  LDSM.16.MT88.4 R76, [R234+0x4900] ;  /* 0x00490000ea4c783b */ /* 0x000e660000004200 */
[----:B------:R-:W-:Y:S02]  /*13b50*/  FADD.FTZ R105, R105, R147 ;  /* 0x0000009369697221 */ /* 0x000fe40000010000 */
[----:B------:R-:W-:Y:S01]  /*13b60*/  FADD.FTZ R107, R107, R135 ;  /* 0x000000876b6b7221 */ /* 0x000fe20000010000 */
[----:B------:R-:W1:Y:S01]  /*13b70*/  MUFU.EX2 R252, R252 ;  /* 0x000000fc00fc7308 */ /* 0x000e620000000800 */
[C---:B-----5:R-:W-:Y:S04]  /*13b80*/  HMMA.16816.F32 R12, R68.reuse, R80, R12 ;  /* 0x00000050440c723c */ /* 0x060fe8000000180c */
[----:B------:R-:W-:Y:S02]  /*13b90*/  FADD.FTZ R105, R157, R105 ;  /* 0x000000699d697221 */ /* 0x000fe40000010000 */
[----:B------:R-:W-:Y:S02]  /*13ba0*/  FADD.FTZ R107, R162, R107 ;  /* 0x0000006ba26b7221 */ /* 0x000fe40000010000 */
[C---:B------:R-:W-:Y:S01]  /*13bb0*/  HMMA.16816.F32 R16, R68.reuse, R82, R16 ;  /* 0x000000524410723c */ /* 0x040fe20000001810 */
[----:B------:R-:W-:Y:S01]  /*13bc0*/  LDSM.16.MT88.4 R80, [R232+0x4900] ;  /* 0x00490000e850783b */ /* 0x000fe20000004200 */
[----:B------:R-:W-:Y:S02]  /*13bd0*/  MUFU.EX2 R251, R251 ;  /* 0x000000fb00fb7308 */ /* 0x000fe40000000800 */
[----:B------:R-:W-:Y:S02]  /*13be0*/  FADD.FTZ R159, R159, R105 ;  /* 0x000000699f9f7221 */ /* 0x000fe40000010000 */
[----:B------:R-:W-:Y:S02]  /*13bf0*/  FADD.FTZ R165, R165, R107 ;  /* 0x0000006ba5a57221 */ /* 0x000fe40000010000 */
[C---:B---3--:R-:W-:Y:S04]  /*13c00*/  HMMA.16816.F32 R20, R68.reuse, R72, R20 ;  /* 0x000000484414723c */ /* 0x048fe80000001814 */
[----:B------:R-:W-:Y:S01]  /*13c10*/  MUFU.EX2 R210, R210 ;  /* 0x000000d200d27308 */ /* 0x000fe20000000800 */
[----:B------:R-:W-:Y:S02]  /*13c20*/  FADD.FTZ R159, R171, R159 ;  /* 0x0000009fab9f7221 */ /* 0x000fe40000010000 */
[----:B------:R-:W-:Y:S01]  /*13c30*/  FADD.FTZ R165, R177, R165 ;  /* 0x000000a5b1a57221 */ /* 0x000fe20000010000 */
[C---:B------:R-:W-:Y:S01]  /*13c40*/  HMMA.16816.F32 R24, R68.reuse, R74, R24 ;  /* 0x0000004a4418723c */ /* 0x040fe20000001818 */
[----:B------:R-:W3:Y:S05]  /*13c50*/  LDSM.16.MT88.4 R72, [R233+0x4900] ;  /* 0x00490000e948783b */ /* 0x000eea0000004200 */
        /* <DEDUP_REMOVED lines=10> */
[C---:B-1----:R-:W-:Y:S08]  /*13d00*/  HMMA.16816.F32 R44, R68.reuse, R76, R44 ;  /* 0x0000004c442c723c */ /* 0x042ff0000000182c */
[C---:B------:R-:W-:Y:S01]  /*13d10*/  HMMA.16816.F32 R48, R68.reuse, R78, R48 ;  /* 0x0000004e4430723c */ /* 0x040fe20000001830 */
[----:B------:R-:W1:Y:S01]  /*13d20*/  LDSM.16.MT88.4 R76, [R236+0x1100] ;  /* 0x00110000ec4c783b */ /* 0x000e620000004200 */
[----:B------:R-:W-:Y:S06]  /*13d30*/  MUFU.EX2 R182, R182 ;  /* 0x000000b600b67308 */ /* 0x000fec0000000800 */
[C---:B---3--:R-:W-:Y:S04]  /*13d40*/  HMMA.16816.F32 R52, R68.reuse, R72, R52 ;  /* 0x000000484434723c */ /* 0x048fe80000001834 */
[----:B------:R-:W-:Y:S04]  /*13d50*/  MUFU.EX2 R170, R170 ;  /* 0x000000aa00aa7308 */ /* 0x000fe80000000800 */
[C---:B------:R-:W-:Y:S01]  /*13d60*/  HMMA.16816.F32 R56, R68.reuse, R74, R56 ;  /* 0x0000004a4438723c */ /* 0x040fe20000001838 */
[----:B------:R-:W2:Y:S05]  /*13d70*/  LDSM.16.MT88.4 R72, [R234+0x1100] ;  /* 0x00110000ea48783b */ /* 0x000eaa0000004200 */
[----:B------:R-:W-:Y:S02]  /*13d80*/  MUFU.EX2 R169, R169 ;  /* 0x000000a900a97308 */ /* 0x000fe40000000800 */
[C---:B------:R-:W-:Y:S08]  /*13d90*/  HMMA.16816.F32 R60, R68.reuse, R80, R60 ;  /* 0x00000050443c723c */ /* 0x040ff0000000183c */
[----:B------:R-:W-:Y:S01]  /*13da0*/  HMMA.16816.F32 R64, R68, R82, R64 ;  /* 0x000000524440723c */ /* 0x000fe20000001840 */
[----:B------:R-:W3:Y:S01]  /*13db0*/  LDSM.16.MT88.4 R80, [R233+0x1100] ;  /* 0x00110000e950783b */ /* 0x000ee20000004200 */
        /* <DEDUP_REMOVED lines=10> */
[C---:B-1----:R-:W-:Y:S02]  /*13e60*/  HMMA.16816.F32 R4, R68.reuse, R76, R4 ;  /* 0x0000004c4404723c */ /* 0x042fe40000001804 */
[----:B------:R-:W-:Y:S01]  /*13e70*/  MUFU.EX2 R166, R166 ;  /* 0x000000a600a67308 */ /* 0x000fe20000000800 */
[----:B------:R-:W-:Y:S02]  /*13e80*/  FADD.FTZ R180, R180, R176 ;  /* 0x000000b0b4b47221 */ /* 0x000fe40000010000 */
[----:B------:R-:W-:Y:S02]  /*13e90*/  FADD.FTZ R183, R183, R178 ;  /* 0x000000b2b7b77221 */ /* 0x000fe40000010000 */
[----:B----4-:R-:W-:Y:S01]  /*13ea0*/  FADD.FTZ R180, R200, R180 ;  /* 0x000000b4c8b47221 */ /* 0x010fe20000010000 */
[C---:B------:R-:W-:Y:S01]  /*13eb0*/  HMMA.16816.F32 R8, R68.reuse, R78, R8 ;  /* 0x0000004e4408723c */ /* 0x040fe20000001808 */
[----:B------:R-:W1:Y:S03]  /*13ec0*/  LDSM.16.MT88.4 R76, [R236+0x5100] ;  /* 0x00510000ec4c783b */ /* 0x000e660000004200 */
[----:B------:R-:W-:Y:S01]  /*13ed0*/  MUFU.EX2 R164, R164 ;  /* 0x000000a400a47308 */ /* 0x000fe20000000800 */
[----:B------:R-:W-:Y:S03]  /*13ee0*/  FADD.FTZ R183, R203, R183 ;  /* 0x000000b7cbb77221 */ /* 0x000fe60000010000 */
[C---:B--2---:R-:W-:Y:S06]  /*13ef0*/  HMMA.16816.F32 R12, R68.reuse, R72, R12 ;  /* 0x00000048440c723c */ /* 0x044fec000000180c */
[----:B------:R-:W-:Y:S02]  /*13f00*/  MUFU.EX2 R163, R163 ;  /* 0x000000a300a37308 */ /* 0x000fe40000000800 */
[C---:B------:R-:W-:Y:S01]  /*13f10*/  HMMA.16816.F32 R16, R68.reuse, R74, R16 ;  /* 0x0000004a4410723c */ /* 0x040fe20000001810 */
[----:B------:R-:W2:Y:S07]  /*13f20*/  LDSM.16.MT88.4 R72, [R236+0x1900] ;  /* 0x00190000ec48783b */ /* 0x000eae0000004200 */
[C---:B---3--:R-:W-:Y:S01]  /*13f30*/  HMMA.16816.F32 R20, R68.reuse, R80, R20 ;  /* 0x000000504414723c */ /* 0x048fe20000001814 */
[----:B------:R-:W-:Y:S07]  /*13f40*/  MUFU.EX2 R161, R161 ;  /* 0x000000a100a17308 */ /* 0x000fee0000000800 */
[C---:B------:R-:W-:Y:S01]  /*13f50*/  HMMA.16816.F32 R24, R68.reuse, R82, R24 ;  /* 0x000000524418723c */ /* 0x040fe20000001818 */
[----:B------:R-:W3:Y:S02]  /*13f60*/  LDSM.16.MT88.4 R80, [R233+0x1900] ;  /* 0x00190000e950783b */ /* 0x000ee40000004200 */
[----:B------:R-:W-:Y:S05]  /*13f70*/  MUFU.EX2 R158, R158 ;  /* 0x0000009e009e7308 */ /* 0x000fea0000000800 */
[C---:B------:R-:W-:Y:S05]  /*13f80*/  HMMA.16816.F32 R28, R68.reuse, R84, R28 ;  /* 0x00000054441c723c */ /* 0x040fea000000181c */
[----:B------:R-:W-:Y:S02]  /*13f90*/  MUFU.EX2 R160, R160 ;  /* 0x000000a000a07308 */ /* 0x000fe40000000800 */
[--C-:B------:R-:W-:Y:S01]  /*13fa0*/  FFMA.FTZ R84, R116, c[0x0][0x2d0], -R153.reuse ;  /* 0x0000b40074547a23 */ /* 0x100fe20000010899 */
[C---:B------:R-:W-:Y:S01]  /*13fb0*/  HMMA.16816.F32 R32, R68.reuse, R86, R32 ;  /* 0x000000564420723c */ /* 0x040fe20000001820 */
[----:B------:R-:W-:Y:S06]  /*13fc0*/  LDSM.16.MT88.4 R116, [R234+0x3900] ;  /* 0x00390000ea74783b */ /* 0x000fec0000004200 */
[----:B------:R-:W-:Y:S01]  /*13fd0*/  MUFU.EX2 R156, R156 ;  /* 0x0000009c009c7308 */ /* 0x000fe20000000800 */
[C---:B-1----:R-:W-:Y:S08]  /*13fe0*/  HMMA.16816.F32 R36, R68.reuse, R76, R36 ;  /* 0x0000004c4424723c */ /* 0x042ff00000001824 */
[C---:B------:R-:W-:Y:S01]  /*13ff0*/  HMMA.16816.F32 R40, R68.reuse, R78, R40 ;  /* 0x0000004e4428723c */ /* 0x040fe20000001828 */
[----:B------:R-:W1:Y:S01]  /*14000*/  LDSM.16.MT88.4 R76, [R232+0x1900] ;  /* 0x00190000e84c783b */ /* 0x000e620000004200 */
        /* <DEDUP_REMOVED lines=10> */
[C---:B------:R-:W-:Y:S01]  /*140b0*/  HMMA.16816.F32 R60, R68.reuse, R96, R60 ;  /* 0x00000060443c723c */ /* 0x040fe2000000183c */
[----:B----4-:R-:W-:Y:S07]  /*140c0*/  LDSM.16.MT88.4 R88, [R234+0x6100] ;  /* 0x00610000ea58783b */ /* 0x010fee0000004200 */
[----:B------:R-:W-:Y:S01]  /*140d0*/  HMMA.16816.F32 R64, R68, R98, R64 ;  /* 0x000000624440723c */ /* 0x000fe20000001840 */
[----:B------:R-:W-:Y:S06]  /*140e0*/  LDSM.16.MT88.4 R96, [R234+0x2900] ;  /* 0x00290000ea60783b */ /* 0x000fec0000004200 */
        /* <DEDUP_REMOVED lines=9> */
[C---:B--2---:R-:W-:Y:S03]  /*14180*/  HMMA.16816.F32 R4, R68.reuse, R72, R4 ;  /* 0x000000484404723c */ /* 0x044fe60000001804 */
[----:B------:R-:W-:Y:S05]  /*14190*/  FADD.FTZ R252, R252, R205 ;  /* 0x000000cdfcfc7221 */ /* 0x000fea0000010000 */
[C---:B------:R-:W-:Y:S01]  /*141a0*/  HMMA.16816.F32 R8, R68.reuse, R74, R8 ;  /* 0x0000004a4408723c */ /* 0x040fe20000001808 */
[----:B------:R-:W2:Y:S07]  /*141b0*/  LDSM.16.MT88.4 R72, [R236+0x5900] ;  /* 0x00590000ec48783b */ /* 0x000eae0000004200 */
[C---:B------:R-:W-:Y:S01]  /*141c0*/  HMMA.16816.F32 R12, R68.reuse, R100, R12 ;  /* 0x00000064440c723c */ /* 0x040fe2000000180c */
[----:B------:R4:W-:Y:S07]  /*141d0*/  MUFU.EX2 R100, R84 ;  /* 0x0000005400647308 */ /* 0x0009ee0000000800 */
[C---:B------:R-:W-:Y:S08]  /*141e0*/  HMMA.16816.F32 R16, R68.reuse, R102, R16 ;  /* 0x000000664410723c */ /* 0x040ff00000001810 */
[C---:B---3--:R-:W-:Y:S07]  /*141f0*/  HMMA.16816.F32 R20, R68.reuse, R80, R20 ;  /* 0x000000504414723c */ /* 0x048fee0000001814 */
[--C-:B------:R-:W-:Y:S01]  /*14200*/  FFMA.FTZ R80, R123, c[0x0][0x2d0], -R153.reuse ;  /* 0x0000b4007b507a23 */ /* 0x100fe20000010899 */
[C---:B------:R-:W-:Y:S01]  /*14210*/  HMMA.16816.F32 R24, R68.reuse, R82, R24 ;  /* 0x000000524418723c */ /* 0x040fe20000001818 */
[----:B----4-:R-:W3:Y:S02]  /*14220*/  LDSM.16.MT88.4 R84, [R234+0x5900] ;  /* 0x00590000ea54783b */ /* 0x010ee40000004200 */
[----:B------:R4:W-:Y:S05]  /*14230*/  MUFU.EX2 R102, R80 ;  /* 0x0000005000667308 */ /* 0x0009ea0000000800 */
[C---:B-1----:R-:W-:Y:S07]  /*14240*/  HMMA.16816.F32 R28, R68.reuse, R76, R28 ;  /* 0x0000004c441c723c */ /* 0x042fee000000181c */
[--C-:B------:R-:W-:Y:S01]  /*14250*/  FFMA.FTZ R76, R121, c[0x0][0x2d0], -R152.reuse ;  /* 0x0000b400794c7a23 */ /* 0x100fe20000010898 */
[C---:B------:R-:W-:Y:S03]  /*14260*/  HMMA.16816.F32 R32, R68.reuse, R78, R32 ;  /* 0x0000004e4420723c */ /* 0x040fe60000001820 */
[----:B------:R1:W5:Y:S05]  /*14270*/  MUFU.EX2 R103, R76 ;  /* 0x0000004c00677308 */ /* 0x00036a0000000800 */
[C---:B--2---:R-:W-:Y:S04]  /*14280*/  HMMA.16816.F32 R36, R68.reuse, R72, R36 ;  /* 0x000000484424723c */ /* 0x044fe80000001824 */
[--C-:B----4-:R-:W-:Y:S03]  /*14290*/  FFMA.FTZ R80, R122, c[0x0][0x2d0], -R152.reuse ;  /* 0x0000b4007a507a23 */ /* 0x110fe60000010898 */
[--C-:B------:R-:W-:Y:S01]  /*142a0*/  FFMA.FTZ R72, R127, c[0x0][0x2d0], -R153.reuse ;  /* 0x0000b4007f487a23 */ /* 0x100fe20000010899 */
[C---:B------:R-:W-:Y:S01]  /*142b0*/  HMMA.16816.F32 R40, R68.reuse, R74, R40 ;  /* 0x0000004a4428723c */ /* 0x040fe20000001828 */
[----:B------:R2:W4:Y:S07]  /*142c0*/  MUFU.EX2 R101, R80 ;  /* 0x0000005000657308 */ /* 0x00052e0000000800 */
[C---:B---3--:R-:W-:Y:S03]  /*142d0*/  HMMA.16816.F32 R44, R68.reuse, R84, R44 ;  /* 0x00000054442c723c */ /* 0x048fe6000000182c */
[----:B------:R3:W3:Y:S01]  /*142e0*/  MUFU.EX2 R110, R72 ;  /* 0x00000048006e7308 */ /* 0x0006e20000000800 */
[----:B-1----:R-:W-:Y:S03]  /*142f0*/  LDSM.16.MT88.4 R76, [R232+0x5900] ;  /* 0x00590000e84c783b */ /* 0x002fe60000004200 */
[--C-:B------:R-:W-:Y:S01]  /*14300*/  FFMA.FTZ R84, R125, c[0x0][0x2d0], -R152.reuse ;  /* 0x0000b4007d547a23 */ /* 0x100fe20000010898 */
[C---:B------:R-:W-:Y:S05]  /*14310*/  HMMA.16816.F32 R48, R68.reuse, R86, R48 ;  /* 0x000000564430723c */ /* 0x040fea0000001830 */
[----:B------:R1:W-:Y:S01]  /*14320*/  MUFU.EX2 R111, R84 ;  /* 0x00000054006f7308 */ /* 0x0003e20000000800 */
[----:B--2---:R-:W2:Y:S01]  /*14330*/  LDSM.16.MT88.4 R80, [R233+0x5900] ;  /* 0x00590000e950783b */ /* 0x004ea20000004200 */
[--C-:B---3--:R-:W-:Y:S02]  /*14340*/  FFMA.FTZ R72, R126, c[0x0][0x2d0], -R152.reuse ;  /* 0x0000b4007e487a23 */ /* 0x108fe40000010898 */
[----:B------:R-:W-:Y:S03]  /*14350*/  FFMA.FTZ R152, R133, c[0x0][0x2d0], -R152 ;  /* 0x0000b40085987a23 */ /* 0x000fe60000010898 */
[----:B-----5:R-:W-:Y:S03]  /*14360*/  MOV R133, R103 ;  /* 0x0000006700857202 */ /* 0x020fe60000000f00 */
[----:B------:R3:W5:Y:S01]  /*14370*/  MUFU.EX2 R109, R72 ;  /* 0x00000048006d7308 */ /* 0x0007620000000800 */
[----:B-1----:R-:W-:Y:S09]  /*14380*/  LDSM.16.MT88.4 R84, [R234+0x2100] ;  /* 0x00210000ea54783b */ /* 0x002ff20000004200 */
[----:B------:R-:W-:Y:S01]  /*14390*/  MUFU.EX2 R152, R152 ;  /* 0x0000009800987308 */ /* 0x000fe20000000800 */
[----:B---3--:R-:W1:Y:S01]  /*143a0*/  LDSM.16.MT88.4 R72, [R236+0x2100] ;  /* 0x00210000ec48783b */ /* 0x008e620000004200 */
[C---:B--2---:R-:W-:Y:S08]  /*143b0*/  HMMA.16816.F32 R52, R68.reuse, R80, R52 ;  /* 0x000000504434723c */ /* 0x044ff00000001834 */
[C---:B------:R-:W-:Y:S01]  /*143c0*/  HMMA.16816.F32 R56, R68.reuse, R82, R56 ;  /* 0x000000524438723c */ /* 0x040fe20000001838 */
[----:B------:R-:W2:Y:S07]  /*143d0*/  LDSM.16.MT88.4 R80, [R233+0x2100] ;  /* 0x00210000e950783b */ /* 0x000eae0000004200 */
[C---:B------:R-:W-:Y:S07]  /*143e0*/  HMMA.16816.F32 R60, R68.reuse, R76, R60 ;  /* 0x0000004c443c723c */ /* 0x040fee000000183c */
[--C-:B------:R-:W-:Y:S01]  /*143f0*/  FFMA.FTZ R76, R124, c[0x0][0x2d0], -R153.reuse ;  /* 0x0000b4007c4c7a23 */ /* 0x100fe20000010899 */
[----:B------:R-:W-:Y:S01]  /*14400*/  HMMA.16816.F32 R64, R68, R78, R64 ;  /* 0x0000004e4440723c */ /* 0x000fe20000001840 */
[----:B------:R-:W-:Y:S02]  /*14410*/  LDSM.16.MT88.4 R124, [R236+0x3900] ;  /* 0x00390000ec7c783b */ /* 0x000fe40000004200 */
[----:B------:R3:W2:Y:S01]  /*14420*/  MUFU.EX2 R112, R76 ;  /* 0x0000004c00707308 */ /* 0x0006a20000000800 */
[----:B------:R-:W-:Y:S03]  /*14430*/  FFMA.FTZ R153, R151, c[0x0][0x2d0], -R153 ;  /* 0x0000b40097997a23 */ /* 0x000fe60000010899 */
[----:B------:R-:W-:Y:S02]  /*14440*/  F2FP.PACK_AB R68, R102, R100 ;  /* 0x000000646644723e */ /* 0x000fe400000000ff */
[----:B----4-:R-:W-:Y:S03]  /*14450*/  F2FP.PACK_AB R69, R103, R101 ;  /* 0x000000656745723e */ /* 0x010fe600000000ff */
[----:B------:R-:W-:Y:S01]  /*14460*/  F2FP.PACK_AB R70, R110, R108 ;  /* 0x0000006c6e46723e */ /* 0x000fe200000000ff */
[----:B------:R-:W4:Y:S01]  /*14470*/  MUFU.EX2 R153, R153 ;  /* 0x0000009900997308 */ /* 0x000f220000000800 */
[----:B-----5:R-:W-:Y:S07]  /*14480*/  F2FP.PACK_AB R71, R111, R109 ;  /* 0x0000006d6f47723e */ /* 0x020fee00000000ff */
[C---:B-1----:R-:W-:Y:S01]  /*14490*/  HMMA.16816.F32 R4, R68.reuse, R72, R4 ;  /* 0x000000484404723c */ /* 0x042fe20000001804 */
[----:B---3--:R-:W1:Y:S02]  /*144a0*/  LDSM.16.MT88.4 R76, [R232+0x2100] ;  /* 0x00210000e84c783b */ /* 0x008e640000004200 */
[-C--:B--2---:R-:W-:Y:S05]  /*144b0*/  MOV R151, R112.reuse ;  /* 0x0000007000977202 */ /* 0x084fea0000000f00 */
[C---:B------:R-:W-:Y:S01]  /*144c0*/  HMMA.16816.F32 R8, R68.reuse, R74, R8 ;  /* 0x0000004a4408723c */ /* 0x040fe20000001808 */
[----:B------:R-:W2:Y:S07]  /*144d0*/  LDSM.16.MT88.4 R72, [R236+0x6100] ;  /* 0x00610000ec48783b */ /* 0x000eae0000004200 */
[C---:B------:R-:W-:Y:S08]  /*144e0*/  HMMA.16816.F32 R12, R68.reuse, R84, R12 ;  /* 0x00000054440c723c */ /* 0x040ff0000000180c */
[C---:B------:R-:W-:Y:S01]  /*144f0*/  HMMA.16816.F32 R16, R68.reuse, R86, R16 ;  /* 0x000000564410723c */ /* 0x040fe20000001810 */
[----:B------:R-:W3:Y:S07]  /*14500*/  LDSM.16.MT88.4 R84, [R232+0x6100] ;  /* 0x00610000e854783b */ /* 0x000eee0000004200 */
[C---:B------:R-:W-:Y:S08]  /*14510*/  HMMA.16816.F32 R20, R68.reuse, R80, R20 ;  /* 0x000000504414723c */ /* 0x040ff00000001814 */
[C---:B------:R-:W-:Y:S01]  /*14520*/  HMMA.16816.F32 R24, R68.reuse, R82, R24 ;  /* 0x000000524418723c */ /* 0x040fe20000001818 */
[----:B------:R-:W5:Y:S07]  /*14530*/  LDSM.16.MT88.4 R80, [R236+0x2900] ;  /* 0x00290000ec50783b */ /* 0x000f6e0000004200 */
[C---:B-1----:R-:W-:Y:S08]  /*14540*/  HMMA.16816.F32 R28, R68.reuse, R76, R28 ;  /* 0x0000004c441c723c */ /* 0x042ff0000000181c */
[C---:B------:R-:W-:Y:S01]  /*14550*/  HMMA.16816.F32 R32, R68.reuse, R78, R32 ;  /* 0x0000004e4420723c */ /* 0x040fe20000001820 */
[----:B------:R-:W1:Y:S07]  /*14560*/  LDSM.16.MT88.4 R76, [R233+0x2900] ;  /* 0x00290000e94c783b */ /* 0x000e6e0000004200 */
[C---:B--2---:R-:W-:Y:S08]  /*14570*/  HMMA.16816.F32 R36, R68.reuse, R72, R36 ;  /* 0x000000484424723c */ /* 0x044ff00000001824 */
[C---:B------:R-:W-:Y:S01]  /*14580*/  HMMA.16816.F32 R40, R68.reuse, R74, R40 ;  /* 0x0000004a4428723c */ /* 0x040fe20000001828 */
[----:B------:R-:W2:Y:S07]  /*14590*/  LDSM.16.MT88.4 R72, [R232+0x2900] ;  /* 0x00290000e848783b */ /* 0x000eae0000004200 */
[C---:B------:R-:W-:Y:S08]  /*145a0*/  HMMA.16816.F32 R44, R68.reuse, R88, R44 ;  /* 0x00000058442c723c */ /* 0x040ff0000000182c */
[C---:B------:R-:W-:Y:S01]  /*145b0*/  HMMA.16816.F32 R48, R68.reuse, R90, R48 ;  /* 0x0000005a4430723c */ /* 0x040fe20000001830 */
[----:B------:R-:W-:Y:S07]  /*145c0*/  LDSM.16.MT88.4 R88, [R234+0x7100] ;  /* 0x00710000ea58783b */ /* 0x000fee0000004200 */
[C---:B------:R-:W-:Y:S08]  /*145d0*/  HMMA.16816.F32 R52, R68.reuse, R92, R52 ;  /* 0x0000005c4434723c */ /* 0x040ff00000001834 */
[C---:B------:R-:W-:Y:S01]  /*145e0*/  HMMA.16816.F32 R56, R68.reuse, R94, R56 ;  /* 0x0000005e4438723c */ /* 0x040fe20000001838 */
[----:B------:R-:W-:Y:S07]  /*145f0*/  LDSM.16.MT88.4 R92, [R233+0x7100] ;  /* 0x00710000e95c783b */ /* 0x000fee0000004200 */
[C---:B---3--:R-:W-:Y:S08]  /*14600*/  HMMA.16816.F32 R60, R68.reuse, R84, R60 ;  /* 0x00000054443c723c */ /* 0x048ff0000000183c */
[----:B------:R-:W-:Y:S01]  /*14610*/  HMMA.16816.F32 R64, R68, R86, R64 ;  /* 0x000000564440723c */ /* 0x000fe20000001840 */
[----:B------:R-:W-:Y:S06]  /*14620*/  LDSM.16.MT88.4 R84, [R234+0x6900] ;  /* 0x00690000ea54783b */ /* 0x000fec0000004200 */
[----:B------:R-:W-:Y:S02]  /*14630*/  F2FP.PACK_AB R68, R251, R112 ;  /* 0x00000070fb44723e */ /* 0x000fe400000000ff */
[----:B------:R-:W-:Y:S03]  /*14640*/  F2FP.PACK_AB R69, R209, R210 ;  /* 0x000000d2d145723e */ /* 0x000fe600000000ff */
[----:B------:R-:W-:Y:S02]  /*14650*/  F2FP.PACK_AB R70, R202, R207 ;  /* 0x000000cfca46723e */ /* 0x000fe400000000ff */
[----:B------:R-:W-:Y:S07]  /*14660*/  F2FP.PACK_AB R71, R182, R201 ;  /* 0x000000c9b647723e */ /* 0x000fee00000000ff */
[C---:B-----5:R-:W-:Y:S08]  /*14670*/  HMMA.16816.F32 R4, R68.reuse, R80, R4 ;  /* 0x000000504404723c */ /* 0x060ff00000001804 */
[C---:B------:R-:W-:Y:S01]  /*14680*/  HMMA.16816.F32 R8, R68.reuse, R82, R8 ;  /* 0x000000524408723c */ /* 0x040fe20000001808 */
[----:B------:R-:W3:Y:S07]  /*14690*/  LDSM.16.MT88.4 R80, [R236+0x6900] ;  /* 0x00690000ec50783b */ /* 0x000eee0000004200 */
[C---:B------:R-:W-:Y:S08]  /*146a0*/  HMMA.16816.F32 R12, R68.reuse, R96, R12 ;  /* 0x00000060440c723c */ /* 0x040ff0000000180c */
[C---:B------:R-:W-:Y:S01]  /*146b0*/  HMMA.16816.F32 R16, R68.reuse, R98, R16 ;  /* 0x000000624410723c */ /* 0x040fe20000001810 */
[----:B------:R-:W-:Y:S07]  /*146c0*/  LDSM.16.MT88.4 R96, [R232+0x7100] ;  /* 0x00710000e860783b */ /* 0x000fee0000004200 */
[C---:B-1----:R-:W-:Y:S08]  /*146d0*/  HMMA.16816.F32 R20, R68.reuse, R76, R20 ;  /* 0x0000004c4414723c */ /* 0x042ff00000001814 */
[C---:B------:R-:W-:Y:S01]  /*146e0*/  HMMA.16816.F32 R24, R68.reuse, R78, R24 ;  /* 0x0000004e4418723c */ /* 0x040fe20000001818 */
[----:B------:R-:W1:Y:S07]  /*146f0*/  LDSM.16.MT88.4 R76, [R233+0x6900] ;  /* 0x00690000e94c783b */ /* 0x000e6e0000004200 */
[C---:B--2---:R-:W-:Y:S08]  /*14700*/  HMMA.16816.F32 R28, R68.reuse, R72, R28 ;  /* 0x00000048441c723c */ /* 0x044ff0000000181c */
[C---:B------:R-:W-:Y:S01]  /*14710*/  HMMA.16816.F32 R32, R68.reuse, R74, R32 ;  /* 0x0000004a4420723c */ /* 0x040fe20000001820 */
[----:B------:R-:W2:Y:S07]  /*14720*/  LDSM.16.MT88.4 R72, [R232+0x6900] ;  /* 0x00690000e848783b */ /* 0x000eae0000004200 */
[C---:B---3--:R-:W-:Y:S08]  /*14730*/  HMMA.16816.F32 R36, R68.reuse, R80, R36 ;  /* 0x000000504424723c */ /* 0x048ff00000001824 */
        /* <DEDUP_REMOVED lines=9> */
[----:B------:R-:W-:Y:S01]  /*147d0*/  HMMA.16816.F32 R64, R68, R74, R64 ;  /* 0x0000004a4440723c */ /* 0x000fe20000001840 */
[----:B------:R-:W2:Y:S06]  /*147e0*/  LDSM.16.MT88.4 R72, [R233+0x3100] ;  /* 0x00310000e948783b */ /* 0x000eac0000004200 */
[----:B------:R-:W-:Y:S02]  /*147f0*/  F2FP.PACK_AB R68, R169, R170 ;  /* 0x000000aaa944723e */ /* 0x000fe400000000ff */
[----:B------:R-:W-:Y:S03]  /*14800*/  F2FP.PACK_AB R69, R167, R168 ;  /* 0x000000a8a745723e */ /* 0x000fe600000000ff */
[----:B------:R-:W-:Y:S02]  /*14810*/  F2FP.PACK_AB R70, R164, R166 ;  /* 0x000000a6a446723e */ /* 0x000fe400000000ff */
[----:B------:R-:W-:Y:S07]  /*14820*/  F2FP.PACK_AB R71, R161, R163 ;  /* 0x000000a3a147723e */ /* 0x000fee00000000ff */
[C---:B---3--:R-:W-:Y:S08]  /*14830*/  HMMA.16816.F32 R4, R68.reuse, R80, R4 ;  /* 0x000000504404723c */ /* 0x048ff00000001804 */
[C---:B------:R-:W-:Y:S01]  /*14840*/  HMMA.16816.F32 R8, R68.reuse, R82, R8 ;  /* 0x000000524408723c */ /* 0x040fe20000001808 */
[----:B------:R-:W3:Y:S07]  /*14850*/  LDSM.16.MT88.4 R80, [R236+0x7100] ;  /* 0x00710000ec50783b */ /* 0x000eee0000004200 */
[C---:B-1----:R-:W-:Y:S08]  /*14860*/  HMMA.16816.F32 R12, R68.reuse, R76, R12 ;  /* 0x0000004c440c723c */ /* 0x042ff0000000180c */
[C---:B------:R-:W-:Y:S01]  /*14870*/  HMMA.16816.F32 R16, R68.reuse, R78, R16 ;  /* 0x0000004e4410723c */ /* 0x040fe20000001810 */
[----:B------:R-:W-:Y:S07]  /*14880*/  LDSM.16.MT88.4 R76, [R233+0x7900] ;  /* 0x00790000e94c783b */ /* 0x000fee0000004200 */
[C---:B--2---:R-:W-:Y:S07]  /*14890*/  HMMA.16816.F32 R20, R68.reuse, R72, R20 ;  /* 0x000000484414723c */ /* 0x044fee0000001814 */
[----:B------:R-:W-:Y:S01]  /*148a0*/  MOV R73, R111 ;  /* 0x0000006f00497202 */ /* 0x000fe20000000f00 */
[C---:B------:R-:W-:Y:S04]  /*148b0*/  HMMA.16816.F32 R24, R68.reuse, R74, R24 ;  /* 0x0000004a4418723c */ /* 0x040fe80000001818 */
[----:B------:R-:W-:Y:S03]  /*148c0*/  MOV R72, R110 ;  /* 0x0000006e00487202 */ /* 0x000fe60000000f00 */
[----:B------:R-:W-:Y:S01]  /*148d0*/  MOV R75, R109 ;  /* 0x0000006d004b7202 */ /* 0x000fe20000000f00 */
[C---:B------:R-:W-:Y:S04]  /*148e0*/  HMMA.16816.F32 R28, R68.reuse, R84, R28 ;  /* 0x00000054441c723c */ /* 0x040fe8000000181c */
[----:B------:R-:W-:Y:S02]  /*148f0*/  MOV R74, R108 ;  /* 0x0000006c004a7202 */ /* 0x000fe40000000f00 */
[----:B------:R-:W1:Y:S02]  /*14900*/  LDSM.16.MT88.4 R108, [R233+0x3900] ;  /* 0x00390000e96c783b */ /* 0x000e640000004200 */
[C---:B------:R-:W-:Y:S06]  /*14910*/  HMMA.16816.F32 R32, R68.reuse, R86, R32 ;  /* 0x000000564420723c */ /* 0x040fec0000001820 */
[----:B------:R-:W-:Y:S02]  /*14920*/  LDSM.16.MT88.4 R84, [R234+0x7900] ;  /* 0x00790000ea54783b */ /* 0x000fe40000004200 */
[C---:B---3--:R-:W-:Y:S07]  /*14930*/  HMMA.16816.F32 R36, R68.reuse, R80, R36 ;  /* 0x000000504424723c */ /* 0x048fee0000001824 */
[----:B------:R-:W-:Y:S01]  /*14940*/  MOV R81, R102 ;  /* 0x0000006600517202 */ /* 0x000fe20000000f00 */
[C---:B------:R-:W-:Y:S04]  /*14950*/  HMMA.16816.F32 R40, R68.reuse, R82, R40 ;  /* 0x000000524428723c */ /* 0x040fe80000001828 */
[----:B------:R-:W-:Y:S03]  /*14960*/  MOV R80, R101 ;  /* 0x0000006500507202 */ /* 0x000fe60000000f00 */
[----:B------:R-:W-:Y:S01]  /*14970*/  MOV R83, R100 ;  /* 0x0000006400537202 */ /* 0x000fe20000000f00 */
[C---:B------:R-:W-:Y:S01]  /*14980*/  HMMA.16816.F32 R44, R68.reuse, R88, R44 ;  /* 0x00000058442c723c */ /* 0x040fe2000000182c */
[----:B------:R-:W2:Y:S03]  /*14990*/  LDSM.16.MT88.4 R100, [R232+0x3900] ;  /* 0x00390000e864783b */ /* 0x000ea60000004200 */
        /* <DEDUP_REMOVED lines=9> */
[----:B------:R-:W3:Y:S03]  /*14a30*/  LDSM.16.MT88.4 R92, [R236+0x7900] ;  /* 0x00790000ec5c783b */ /* 0x000ee60000004200 */
[----:B------:R-:W-:Y:S02]  /*14a40*/  FADD.FTZ R0, R72, R0 ;  /* 0x0000000048007221 */ /* 0x000fe40000010000 */
[----:B------:R-:W-:Y:S02]  /*14a50*/  FADD.FTZ R2, R73, R2 ;  /* 0x0000000249027221 */ /* 0x000fe40000010000 */
[C---:B------:R-:W-:Y:S04]  /*14a60*/  HMMA.16816.F32 R60, R68.reuse, R96, R60 ;  /* 0x00000060443c723c */ /* 0x040fe8000000183c */
[----:B------:R-:W-:Y:S02]  /*14a70*/  FADD.FTZ R0, R151, R0 ;  /* 0x0000000097007221 */ /* 0x000fe40000010000 */
[----:B------:R-:W-:Y:S02]  /*14a80*/  FADD.FTZ R2, R210, R2 ;  /* 0x00000002d2027221 */ /* 0x000fe40000010000 */
[----:B------:R-:W-:Y:S04]  /*14a90*/  HMMA.16816.F32 R64, R68, R98, R64 ;  /* 0x000000624440723c */ /* 0x000fe80000001840 */
[----:B------:R-:W-:Y:S01]  /*14aa0*/  FADD.FTZ R251, R251, R0 ;  /* 0x00000000fbfb7221 */ /* 0x000fe20000010000 */
[----:B------:R-:W-:Y:S01]  /*14ab0*/  MOV R0, R3 ;  /* 0x0000000300007202 */ /* 0x000fe20000000f00 */
[----:B------:R-:W-:Y:S01]  /*14ac0*/  FADD.FTZ R209, R209, R2 ;  /* 0x00000002d1d17221 */ /* 0x000fe20000010000 */
[----:B------:R-:W-:Y:S01]  /*14ad0*/  F2FP.PACK_AB R68, R160, R158 ;  /* 0x0000009ea044723e */ /* 0x000fe200000000ff */
[----:B------:R-:W-:Y:S01]  /*14ae0*/  FADD.FTZ R251, R207, R251 ;  /* 0x000000fbcffb7221 */ /* 0x000fe20000010000 */
[----:B------:R-:W-:Y:S03]  /*14af0*/  F2FP.PACK_AB R69, R155, R156 ;  /* 0x0000009c9b45723e */ /* 0x000fe600000000ff */
[----:B----4-:R-:W-:Y:S01]  /*14b00*/  F2FP.PACK_AB R70, R153, R154 ;  /* 0x0000009a9946723e */ /* 0x010fe200000000ff */
[----:B------:R-:W-:Y:S01]  /*14b10*/  FADD.FTZ R209, R201, R209 ;  /* 0x000000d1c9d17221 */ /* 0x000fe20000010000 */
[----:B------:R-:W-:Y:S01]  /*14b20*/  F2FP.PACK_AB R71, R152, R134 ;  /* 0x000000869847723e */ /* 0x000fe200000000ff */
[----:B------:R-:W-:Y:S01]  /*14b30*/  FADD.FTZ R202, R202, R251 ;  /* 0x000000fbcaca7221 */ /* 0x000fe20000010000 */
[----:B------:R-:W-:Y:S01]  /*14b40*/  MOV R2, R132 ;  /* 0x0000008400027202 */ /* 0x000fe20000000f00 */
[----:B------:R-:W-:Y:S02]  /*14b50*/  FADD.FTZ R182, R182, R209 ;  /* 0x000000d1b6b67221 */ /* 0x000fe40000010000 */
[----:B------:R-:W-:Y:S02]  /*14b60*/  FADD.FTZ R202, R170, R202 ;  /* 0x000000caaaca7221 */ /* 0x000fe40000010000 */
[C---:B------:R-:W-:Y:S01]  /*14b70*/  HMMA.16816.F32 R128, R68.reuse, R124, R4 ;  /* 0x0000007c4480723c */ /* 0x040fe20000001804 */
[----:B------:R-:W4:Y:S02]  /*14b80*/  LDSM.16.MT88.4 R4, [R232+0x7900] ;  /* 0x00790000e804783b */ /* 0x000f240000004200 */
        /* <DEDUP_REMOVED lines=18> */
[C---:B--2---:R-:W-:Y:S04]  /*14cb0*/  HMMA.16816.F32 R104, R68.reuse, R100, R28 ;  /* 0x000000644468723c */ /* 0x044fe8000000181c */
[----:B------:R-:W-:Y:S02]  /*14cc0*/  FADD.FTZ R250, R153, R164 ;  /* 0x000000a499fa7221 */ /* 0x000fe40000010000 */
[----:B------:R-:W-:Y:S02]  /*14cd0*/  FADD.FTZ R249, R152, R161 ;  /* 0x000000a198f97221 */ /* 0x000fe40000010000 */
[C---:B------:R-:W-:Y:S08]  /*14ce0*/  HMMA.16816.F32 R100, R68.reuse, R102, R32 ;  /* 0x000000664464723c */ /* 0x040ff00000001820 */
[C---:B---3--:R-:W-:Y:S08]  /*14cf0*/  HMMA.16816.F32 R96, R68.reuse, R92, R36 ;  /* 0x0000005c4460723c */ /* 0x048ff00000001824 */
[C---:B------:R-:W-:Y:S08]  /*14d00*/  HMMA.16816.F32 R92, R68.reuse, R94, R40 ;  /* 0x0000005e445c723c */ /* 0x040ff00000001828 */
[C---:B------:R-:W-:Y:S08]  /*14d10*/  HMMA.16816.F32 R88, R68.reuse, R84, R44 ;  /* 0x000000544458723c */ /* 0x040ff0000000182c */
[C---:B------:R-:W-:Y:S08]  /*14d20*/  HMMA.16816.F32 R84, R68.reuse, R86, R48 ;  /* 0x000000564454723c */ /* 0x040ff00000001830 */
[C---:B------:R-:W-:Y:S08]  /*14d30*/  HMMA.16816.F32 R80, R68.reuse, R76, R52 ;  /* 0x0000004c4450723c */ /* 0x040ff00000001834 */
[C---:B------:R-:W-:Y:S08]  /*14d40*/  HMMA.16816.F32 R76, R68.reuse, R78, R56 ;  /* 0x0000004e444c723c */ /* 0x040ff00000001838 */
[C---:B----4-:R-:W-:Y:S08]  /*14d50*/  HMMA.16816.F32 R72, R68.reuse, R4, R60 ;  /* 0x000000044448723c */ /* 0x050ff0000000183c */
[----:B------:R-:W-:Y:S01]  /*14d60*/  HMMA.16816.F32 R68, R68, R6, R64 ;  /* 0x000000064444723c */ /* 0x000fe20000001840 */
[----:B------:R-:W-:-:S07]  /*14d70*/  @P0 BRA `(.L_x_138) ;  /* 0xffffc2b000000947 */ /* 0x000fce000383ffff */
.L_x_137:
        /* <DEDUP_REMOVED lines=91> */
.L_x_107:
[----:B------:R-:W-:Y:S02]  /*15330*/  USHF.R.S32.HI UR8, URZ, 0x1f, UR11 ;  /* 0x0000001f3f087899 */ /* 0x000fe4000801140b */
[----:B------:R-:W-:Y:S01]  /*15340*/  ULDC.64 UR12, c[0x0][0x118] ;  /* 0x00004600000c7ab9 */ /* 0x000fe20000000a00 */
[----:B------:R-:W-:Y:S05]  /*15350*/  @P2 BRA `(.L_x_141) ;  /* 0x000013c000002947 */ /* 0x000fea0003800000 */
[----:B------:R-:W1:Y:S01]  /*15360*/  S2R R0, SR_TID.X ;  /* 0x0000000000007919 */ /* 0x000e620000002100 */
        /* <DEDUP_REMOVED lines=61> */
[--C-:B------:R-:W-:Y:S01]  /*15740*/  IMAD.IADD R15, R12, 0x1, R13.reuse ;  /* 0x000000010c0f7824 */ /* 0x100fe200078e020d */
[----:B------:R-:W-:Y:S01]  /*15750*/  F2FP.PACK_AB R80, R81, R80 ;  /* 0x000000505150723e */ /* 0x000fe200000000ff */
[----:B------:R-:W-:Y:S01]  /*15760*/  IMAD.IADD R16, R13, 0x1, R4 ;  /* 0x000000010d107824 */ /* 0x000fe200078e0204 */
        /* <DEDUP_REMOVED lines=33> */
[----:B------:R-:W-:Y:S04]  /*15980*/  STS [R15+0x4080], R80 ;  /* 0x004080500f007388 */ /* 0x000fe80000000800 */
[----:B------:R2:W-:Y:S04]  /*15990*/  STS [R15+0x4480], R82 ;  /* 0x004480520f007388 */ /* 0x0005e80000000800 */
[----:B------:R-:W-:Y:S04]  /*159a0*/  STS [R16+0x4000], R76 ;  /* 0x0040004c10007388 */ /* 0x000fe80000000800 */
[----:B------:R-:W-:Y:S01]  /*159b0*/  STS [R16+0x4400], R78 ;  /* 0x0044004e10007388 */ /* 0x000fe20000000800 */
[----:B-1----:R-:W-:-:S03]  /*159c0*/  IMAD.U32 R14, RZ, RZ, UR4 ;  /* 0x00000004ff0e7e24 */ /* 0x002fc6000f8e00ff */
[----:B------:R-:W-:Y:S04]  /*159d0*/  STS [R17+0x4080], R6 ;  /* 0x0040800611007388 */ /* 0x000fe80000000800 */
[----:B------:R-:W-:Y:S04]  /*159e0*/  STS [R17+0x4480], R74 ;  /* 0x0044804a11007388 */ /* 0x000fe80000000800 */
[----:B------:R-:W-:Y:S04]  /*159f0*/  STS [R13+0x4000], R68 ;  /* 0x004000440d007388 */ /* 0x000fe80000000800 */
[----:B------:R1:W-:Y:S01]  /*15a00*/  STS [R13+0x4400], R2 ;  /* 0x004400020d007388 */ /* 0x0003e20000000800 */
[----:B--2---:R-:W-:Y:S01]  /*15a10*/  IMAD.U32 R15, RZ, RZ, UR5 ;  /* 0x00000005ff0f7e24 */ /* 0x004fe2000f8e00ff */
[----:B------:R-:W-:-:S02]  /*15a20*/  ULDC.64 UR4, c[0x0][0x508] ;  /* 0x0001420000047ab9 */ /* 0x000fc40000000a00 */
[----:B------:R-:W-:Y:S01]  /*15a30*/  BAR.SYNC.DEFER_BLOCKING 0x1, 0x100 ;  /* 0x0044000000007b1d */ /* 0x000fe20000010000 */
[----:B------:R-:W-:-:S04]  /*15a40*/  UISETP.NE.U32.AND UP0, UPT, URZ, UR4, UPT ;  /* 0x000000043f00728c */ /* 0x000fc8000bf05070 */
[----:B------:R-:W-:Y:S01]  /*15a50*/  UISETP.NE.AND.EX UP0, UPT, URZ, UR5, UPT, UP0 ;  /* 0x000000053f00728c */ /* 0x000fe2000bf05300 */
[----:B------:R-:W2:Y:S02]  /*15a60*/  @P0 LDG.E R4, [R14.64] ;  /* 0x0000000c0e040981 */ /* 0x000ea4000c1e1900 */
[----:B------:R-:W-:-:S03]  /*15a70*/  ULDC.64 UR4, c[0x0][0x508] ;  /* 0x0001420000047ab9 */ /* 0x000fc60000000a00 */
[----:B------:R-:W-:-:S05]  /*15a80*/  PLOP3.LUT P1, PT, PT, PT, UP0, 0x80, 0x0 ;  /* 0x000000000000781c */ /* 0x000fca0003f2f008 */
[----:B------:R-:W-:Y:S01]  /*15a90*/  @UP0 UIMAD.WIDE UR4, UR19, UR6, UR4 ;  /* 0x00000006130402a5 */ /* 0x000fe2000f8e0204 */
[----:B-1----:R-:W-:-:S05]  /*15aa0*/  IMAD.MOV.U32 R2, RZ, RZ, c[0x0][0x388] ;  /* 0x0000e200ff027624 */ /* 0x002fca00078e00ff */
        /* <DEDUP_REMOVED lines=14> */
.L_x_142:
        /* <DEDUP_REMOVED lines=32> */
[----:B------:R-:W-:Y:S01]  /*15d90*/  USEL UR19, UR19, URZ, !UP1 ;  /* 0x0000003f13137287 */ /* 0x000fe2000c800000 */
[----:B------:R-:W-:Y:S01]  /*15da0*/  LOP3.LUT R11, R10, 0xfffffff8, RZ, 0xc0, !PT ;  /* 0xfffffff80a0b7812 */ /* 0x000fe200078ec0ff */
[----:B------:R-:W-:Y:S01]  /*15db0*/  UIMAD UR10, UR9, UR6, URZ ;  /* 0x00000006090a72a4 */ /* 0x000fe2000f8e023f */
[----:B------:R-:W-:Y:S01]  /*15dc0*/  IMAD.MOV.U32 R16, RZ, RZ, R6 ;  /* 0x000000ffff107224 */ /* 0x000fe200078e0006 */
[----:B------:R-:W-:Y:S01]  /*15dd0*/  UIMAD.WIDE.U32 UR20, UR19, UR6, UR20 ;  /* 0x00000006131472a5 */ /* 0x000fe2000f8e0014 */
[----:B------:R-:W-:Y:S01]  /*15de0*/  @P1 IMAD.HI.U32 R5, R6, c[0x0][0x4ec], RZ ;  /* 0x00013b0006051a27 */ /* 0x000fe200078e00ff */
[----:B------:R-:W-:Y:S01]  /*15df0*/  UIMAD UR7, UR19, UR7, UR10 ;  /* 0x00000007130772a4 */ /* 0x000fe2000f8e020a */
[----:B------:R-:W-:Y:S01]  /*15e00*/  BSSY B0, `(.L_x_143) ;  /* 0x0000061000007945 */ /* 0x000fe20003800000 */
[----:B------:R-:W-:-:S02]  /*15e10*/  ULDC.64 UR4, c[0x0][0x3a0] ;  /* 0x0000e80000047ab9 */ /* 0x000fc40000000a00 */
[----:B------:R-:W-:Y:S01]  /*15e20*/  @P1 SHF.R.U32.HI R16, RZ, c[0x0][0x4f0], R5 ;  /* 0x00013c00ff101a19 */ /* 0x000fe20000011605 */
[----:B------:R-:W-:Y:S02]  /*15e30*/  UIMAD.WIDE.U32 UR16, UR14, UR4, URZ ;  /* 0x000000040e1072a5 */ /* 0x000fe4000f8e003f */
[----:B------:R-:W-:Y:S01]  /*15e40*/  UIMAD UR4, UR15, UR4, URZ ;  /* 0x000000040f0472a4 */ /* 0x000fe2000f8e023f */
[--C-:B------:R-:W-:Y:S01]  /*15e50*/  SHF.R.S32.HI R4, RZ, 0x1f, R16.reuse ;  /* 0x0000001fff047819 */ /* 0x100fe20000011410 */
[----:B------:R-:W-:Y:S01]  /*15e60*/  IMAD.MOV R5, RZ, RZ, -R16 ;  /* 0x000000ffff057224 */ /* 0x000fe200078e0a10 */
[----:B------:R-:W-:Y:S01]  /*15e70*/  IADD3 R16, P0, R16, UR20, RZ ;  /* 0x0000001410107c10 */ /* 0x000fe2000ff1e0ff */
[----:B------:R-:W-:Y:S02]  /*15e80*/  UIMAD UR14, UR14, UR5, UR4 ;  /* 0x000000050e0e72a4 */ /* 0x000fe4000f8e0204 */
[----:B------:R-:W-:Y:S01]  /*15e90*/  IMAD R5, R5, c[0x0][0x4e8], R6 ;  /* 0x00013a0005057a24 */ /* 0x000fe200078e0206 */
[----:B------:R-:W-:Y:S01]  /*15ea0*/  LEA.HI R6, R3, R0, RZ, 0x6 ;  /* 0x0000000003067211 */ /* 0x000fe200078f30ff */
[----:B------:R-:W-:Y:S01]  /*15eb0*/  IMAD.IADD R0, R0, 0x1, -R11 ;  /* 0x0000000100007824 */ /* 0x000fe200078e0a0b */
[----:B------:R-:W-:Y:S01]  /*15ec0*/  MOV R3, UR7 ;  /* 0x0000000700037c02 */ /* 0x000fe20008000f00 */
[----:B------:R-:W-:Y:S01]  /*15ed0*/  ULDC.64 UR4, c[0x0][0x3e8] ;  /* 0x0000fa0000047ab9 */ /* 0x000fe20000000a00 */
[----:B------:R-:W-:Y:S01]  /*15ee0*/  SHF.R.S32.HI R11, RZ, 0x1f, R5 ;  /* 0x0000001fff0b7819 */ /* 0x000fe20000011405 */
[----:B------:R-:W-:Y:S01]  /*15ef0*/  UIADD3 UR15, UR17, UR14, URZ ;  /* 0x0000000e110f7290 */ /* 0x000fe2000fffe03f */
[----:B------:R-:W-:Y:S01]  /*15f00*/  IADD3.X R17, R4, UR21, R3, P0, !PT ;  /* 0x0000001504117c10 */ /* 0x000fe200087fe403 */
[----:B------:R-:W-:Y:S01]  /*15f10*/  UIMAD UR8, UR8, UR4, URZ ;  /* 0x00000004080872a4 */ /* 0x000fe2000f8e023f */
[----:B------:R-:W-:Y:S01]  /*15f20*/  SHF.R.S32.HI R3, RZ, 0x3, R10 ;  /* 0x00000003ff037819 */ /* 0x000fe2000001140a */
[----:B------:R-:W-:Y:S01]  /*15f30*/  IMAD R4, R11, c[0x0][0x488], RZ ;  /* 0x000122000b047a24 */ /* 0x000fe200078e02ff */
[----:B------:R-:W-:Y:S01]  /*15f40*/  UMOV UR14, UR16 ;  /* 0x00000010000e7c82 */ /* 0x000fe20008000000 */
[----:B------:R-:W-:Y:S01]  /*15f50*/  IMAD.WIDE.U32 R16, R5, c[0x0][0x488], R16 ;  /* 0x0001220005107a25 */ /* 0x000fe200078e0010 */
[----:B------:R-:W-:Y:S01]  /*15f60*/  UIMAD UR8, UR11, UR5, UR8 ;  /* 0x000000050b0872a4 */ /* 0x000fe2000f8e0208 */
[----:B------:R-:W-:Y:S01]  /*15f70*/  SHF.L.U32 R6, R6, 0x3, RZ ;  /* 0x0000000306067819 */ /* 0x000fe200000006ff */
[----:B------:R-:W-:Y:S01]  /*15f80*/  UIMAD.WIDE.U32 UR14, UR11, UR4, UR14 ;  /* 0x000000040b0e72a5 */ /* 0x000fe2000f8e000e */
[----:B------:R-:W-:-:S02]  /*15f90*/  IMAD.SHL.U32 R12, R3, 0x40, RZ ;  /* 0x00000040030c7824 */ /* 0x000fc400078e00ff */
[----:B------:R-:W-:Y:S01]  /*15fa0*/  IMAD R14, R0, 0x20, R3 ;  /* 0x00000020000e7824 */ /* 0x000fe200078e0203 */
[----:B------:R-:W-:Y:S01]  /*15fb0*/  ULDC.64 UR4, c[0x0][0x3f0] ;  /* 0x0000fc0000047ab9 */ /* 0x000fe20000000a00 */
[----:B------:R-:W-:Y:S01]  /*15fc0*/  IMAD R5, R5, c[0x0][0x48c], R4 ;  /* 0x0001230005057a24 */ /* 0x000fe200078e0204 */
[----:B------:R-:W-:Y:S01]  /*15fd0*/  LOP3.LUT R12, R12, 0x1c0, RZ, 0xc0, !PT ;  /* 0x000001c00c0c7812 */ /* 0x000fe200078ec0ff */
[----:B------:R-:W-:Y:S01]  /*15fe0*/  IMAD.SHL.U32 R0, R0, 0x8, RZ ;  /* 0x0000000800007824 */ /* 0x000fe200078e00ff */
[----:B------:R-:W-:Y:S01]  /*15ff0*/  LEA R4, P0, R16, c[0x0][0x450], 0x2 ;  /* 0x0001140010047a11 */ /* 0x000fe200078010ff */
[----:B------:R-:W-:Y:S01]  /*16000*/  IMAD R14, R36, 0x80, R14 ;  /* 0x00000080240e7824 */ /* 0x000fe200078e020e */
[----:B------:R-:W-:Y:S01]  /*16010*/  IADD3 R5, R17, R5, RZ ;  /* 0x0000000511057210 */ /* 0x000fe20007ffe0ff */
[----:B------:R-:W-:Y:S01]  /*16020*/  UIADD3 UR15, UR15, UR8, URZ ;  /* 0x000000080f0f7290 */ /* 0x000fe2000fffe03f */
[----:B------:R-:W-:Y:S01]  /*16030*/  LOP3.LUT R10, R12, 0x38, R0, 0xf8, !PT ;  /* 0x000000380c0a7812 */ /* 0x000fe200078ef800 */
[----:B------:R-:W-:Y:S01]  /*16040*/  @P1 IMAD.HI.U32 R11, R14, c[0x0][0x4ec], RZ ;  /* 0x00013b000e0b1a27 */ /* 0x000fe200078e00ff */
[----:B------:R-:W-:Y:S01]  /*16050*/  SHF.R.U32.HI R12, RZ, 0x3, R12 ;  /* 0x00000003ff0c7819 */ /* 0x000fe2000001160c */
[----:B------:R-:W-:Y:S01]  /*16060*/  UIMAD UR9, UR9, UR4, URZ ;  /* 0x00000004090972a4 */ /* 0x000fe2000f8e023f */
[----:B------:R-:W-:Y:S01]  /*16070*/  LEA.HI.X R5, R16, c[0x0][0x454], R5, 0x2, P0 ;  /* 0x0001150010057a11 */ /* 0x000fe200000f1405 */
[--C-:B------:R-:W-:Y:S01]  /*16080*/  IMAD.MOV.U32 R13, RZ, RZ, R14.reuse ;  /* 0x000000ffff0d7224 */ /* 0x100fe200078e000e */
[----:B------:R-:W-:Y:S01]  /*16090*/  @P1 SHF.R.U32.HI R13, RZ, c[0x0][0x4f0], R11 ;  /* 0x00013c00ff0d1a19 */ /* 0x000fe2000001160b */
[----:B------:R-:W-:Y:S01]  /*160a0*/  UIMAD UR5, UR19, UR5, UR9 ;  /* 0x00000005130572a4 */ /* 0x000fe2000f8e0209 */
[----:B------:R-:W-:Y:S01]  /*160b0*/  LOP3.LUT R12, R10, R12, RZ, 0x3c, !PT ;  /* 0x0000000c0a0c7212 */ /* 0x000fe200078e3cff */
[----:B------:R-:W-:Y:S01]  /*160c0*/  SHFL.IDX PT, R11, R5, RZ, 0x1c1f ;  /* 0x001c1fff050b7589 */ /* 0x000fe200000e0000 */
[----:B------:R-:W-:Y:S01]  /*160d0*/  UIMAD.WIDE.U32 UR14, UR19, UR4, UR14 ;  /* 0x00000004130e72a5 */ /* 0x000fe2000f8e000e */
[--C-:B------:R-:W-:Y:S01]  /*160e0*/  IMAD.MOV R15, RZ, RZ, -R13.reuse ;  /* 0x000000ffff0f7224 */ /* 0x100fe200078e0a0d */
[----:B------:R-:W-:Y:S01]  /*160f0*/  SHF.R.S32.HI R16, RZ, 0x1f, R13 ;  /* 0x0000001fff107819 */ /* 0x000fe2000001140d */
[----:B------:R-:W1:Y:S01]  /*16100*/  SHFL.IDX PT, R10, R4, RZ, 0x1c1f ;  /* 0x001c1fff040a7589 */ /* 0x000e6200000e0000 */
[----:B------:R-:W-:Y:S01]  /*16110*/  UIADD3 UR5, UR15, UR5, URZ ;  /* 0x000000050f057290 */ /* 0x000fe2000fffe03f */
[----:B------:R-:W-:Y:S01]  /*16120*/  IMAD R15, R15, c[0x0][0x4e8], R14 ;  /* 0x00013a000f0f7a24 */ /* 0x000fe200078e020e */
[C---:B------:R-:W-:Y:S01]  /*16130*/  IADD3 R14, R9.reuse, 0x8, RZ ;  /* 0x00000008090e7810 */ /* 0x040fe20007ffe0ff */
[----:B------:R-:W-:Y:S01]  /*16140*/  SHFL.IDX PT, R4, R4, 0x1, 0x1c1f ;  /* 0x003c1f0004047f89 */ /* 0x000fe200000e0000 */
[----:B------:R-:W-:Y:S01]  /*16150*/  IMAD.U32 R19, RZ, RZ, UR15 ;  /* 0x0000000fff137e24 */ /* 0x000fe2000f8e00ff */
[-C--:B------:R-:W-:Y:S01]  /*16160*/  ISETP.GE.OR P1, PT, R9, R2.reuse, P2 ;  /* 0x000000020900720c */ /* 0x080fe20001726670 */
[----:B------:R-:W-:Y:S01]  /*16170*/  IMAD.U32 R18, RZ, RZ, UR14 ;  /* 0x0000000eff127e24 */ /* 0x000fe2000f8e00ff */
[----:B------:R-:W2:Y:S01]  /*16180*/  SHFL.IDX PT, R5, R5, 0x1, 0x1c1f ;  /* 0x003c1f0005057f89 */ /* 0x000ea200000e0000 */
[----:B------:R-:W-:Y:S01]  /*16190*/  IMAD.U32 R19, RZ, RZ, UR5 ;  /* 0x00000005ff137e24 */ /* 0x000fe2000f8e00ff */
[----:B------:R-:W-:Y:S01]  /*161a0*/  ISETP.GE.OR P0, PT, R14, R2, P2 ;  /* 0x000000020e00720c */ /* 0x000fe20001706670 */
[----:B------:R-:W-:Y:S01]  /*161b0*/  IMAD R16, R16, c[0x0][0x3e0], RZ ;  /* 0x0000f80010107a24 */ /* 0x000fe200078e02ff */
[----:B------:R-:W-:Y:S01]  /*161c0*/  SHF.R.S32.HI R9, RZ, 0x1f, R15 ;  /* 0x0000001fff097819 */ /* 0x000fe2000001140f */
[----:B------:R-:W-:Y:S01]  /*161d0*/  IMAD.WIDE.U32 R18, R13, c[0x0][0x3e0], R18 ;  /* 0x0000f8000d127a25 */ /* 0x000fe200078e0012 */
[----:B------:R-:W-:-:S02]  /*161e0*/  LOP3.LUT R6, R12, 0x7ffffe00, R6, 0xf8, !PT ;  /* 0x7ffffe000c067812 */ /* 0x000fc400078ef806 */
[----:B------:R-:W-:Y:S01]  /*161f0*/  IADD3 R37, R0, 0x40, RZ ;  /* 0x0000004000257810 */ /* 0x000fe20007ffe0ff */
[----:B------:R-:W-:Y:S02]  /*16200*/  IMAD R16, R13, c[0x0][0x3e4], R16 ;  /* 0x0000f9000d107a24 */ /* 0x000fe400078e0210 */
[----:B------:R-:W-:Y:S02]  /*16210*/  IMAD R9, R9, c[0x0][0x3d8], RZ ;  /* 0x0000f60009097a24 */ /* 0x000fe400078e02ff */
[----:B------:R-:W-:Y:S02]  /*16220*/  IMAD.IADD R19, R19, 0x1, R16 ;  /* 0x0000000113137824 */ /* 0x000fe400078e0210 */
[----:B------:R-:W-:Y:S01]  /*16230*/  IMAD.SHL.U32 R16, R6, 0x2, RZ ;  /* 0x0000000206107824 */ /* 0x000fe200078e00ff */
[----:B-1----:R1:W-:Y:S01]  /*16240*/  @!P1 ST.E [R10.64], R7 ;  /* 0x000000070a009985 */ /* 0x0023e2000c10190c */
[C---:B------:R-:W-:Y:S02]  /*16250*/  IMAD R17, R15.reuse, c[0x0][0x3dc], R9 ;  /* 0x0000f7000f117a24 */ /* 0x040fe400078e0209 */
[----:B------:R-:W-:-:S04]  /*16260*/  IMAD.WIDE.U32 R38, R15, c[0x0][0x3d8], R18 ;  /* 0x0000f6000f267a25 */ /* 0x000fc800078e0012 */
[----:B------:R-:W-:Y:S01]  /*16270*/  IMAD.IADD R17, R39, 0x1, R17 ;  /* 0x0000000127117824 */ /* 0x000fe200078e0211 */
[----:B--2---:R1:W-:Y:S01]  /*16280*/  @!P0 ST.E [R4.64], R8 ;  /* 0x0000000804008985 */ /* 0x0043e2000c10190c */
[----:B------:R-:W-:Y:S01]  /*16290*/  LEA R39, P0, R38, c[0x0][0x380], 0x1 ;  /* 0x0000e00026277a11 */ /* 0x000fe200078008ff */
[----:B------:R-:W-:Y:S02]  /*162a0*/  IMAD R36, R36, 0x80, R3 ;  /* 0x0000008024247824 */ /* 0x000fe400078e0203 */
[----:B------:R1:W2:Y:S01]  /*162b0*/  LDS.128 R28, [R16+0x1080] ;  /* 0x00108000101c7984 */ /* 0x0002a20000000c00 */
[----:B------:R-:W-:Y:S02]  /*162c0*/  LEA.HI.X R38, R38, c[0x0][0x384], R17, 0x1, P0 ;  /* 0x0000e10026267a11 */ /* 0x000fe400000f0c11 */
[----:B------:R-:W-:Y:S01]  /*162d0*/  ISETP.GE.AND P0, PT, R36, R2, PT ;  /* 0x000000022400720c */ /* 0x000fe20003f06270 */
[----:B------:R1:W3:Y:S04]  /*162e0*/  LDS.128 R24, [R16+0x2080] ;  /* 0x0020800010187984 */ /* 0x0002e80000000c00 */
        /* <DEDUP_REMOVED lines=18> */
.L_x_144:
[----:B------:R-:W-:Y:S05]  /*16410*/  BSYNC B0 ;  /* 0x0000000000007941 */ /* 0x000fea0003800000 */
.L_x_143:
        /* <DEDUP_REMOVED lines=15> */
.L_x_146:
[----:B------:R-:W-:Y:S05]  /*16510*/  BSYNC B0 ;  /* 0x0000000000007941 */ /* 0x000fea0003800000 */
.L_x_145:
        /* <DEDUP_REMOVED lines=15> */
.L_x_148:
[----:B------:R-:W-:Y:S05]  /*16610*/  BSYNC B0 ;  /* 0x0000000000007941 */ /* 0x000fea0003800000 */
.L_x_147:
        /* <DEDUP_REMOVED lines=16> */
.L_x_141:
        /* <DEDUP_REMOVED lines=10> */
[----:B------:R-:W2:Y:S01]  /*167c0*/  @P0 LDG.E R0, [R4.64] ;  /* 0x0000000c04000981 */ /* 0x000ea2000c1e1900 */
        /* <DEDUP_REMOVED lines=20> */
.L_x_149:
        /* <DEDUP_REMOVED lines=43> */
.L_x_151:
[----:B------:R-:W-:Y:S05]  /*16bc0*/  BSYNC B0 ;  /* 0x0000000000007941 */ /* 0x000fea0003800000 */
.L_x_150:
        /* <DEDUP_REMOVED lines=63> */
.L_x_153:
[----:B------:R-:W-:Y:S05]  /*16fc0*/  BSYNC B0 ;  /* 0x0000000000007941 */ /* 0x000fea0003800000 */
.L_x_152:
        /* <DEDUP_REMOVED lines=15> */
.L_x_155:
[----:B------:R-:W-:Y:S05]  /*170c0*/  BSYNC B0 ;  /* 0x0000000000007941 */ /* 0x000fea0003800000 */
.L_x_154:
        /* <DEDUP_REMOVED lines=15> */
.L_x_157:
[----:B------:R-:W-:Y:S05]  /*171c0*/  BSYNC B0 ;  /* 0x0000000000007941 */ /* 0x000fea0003800000 */
.L_x_156:
        /* <DEDUP_REMOVED lines=16> */
.L_x_158:
        /* <DEDUP_REMOVED lines=11> */
.L_x_4332:


//--------------------- .text._ZN7cutlass13device_kernelIN5flash19enable_sm80_to_sm89INS1_16FlashAttnFwdSm80INS1_25CollectiveMainloopFwdSm80ILi8ELi1ELb1EN4cute5tupleIJNS5_1CILi128EEENS7_ILi96EEES8_EEELi128ENS_6half_tEfNS_4arch4Sm80ELb0ELb1ELb1ELb0ELb1ELb0ELb1ELb0EEENS1_21CollectiveEpilogueFwdINS6_IJS8_S8_S9_EEENS6_IJNS7_ILi1EEESH_SH_EEESB_SD_Li256ELb0ELb1ELb0ELb0EEENS1_19SingleTileSchedulerILb0ELb0ELb1ELi128EEEEEEEEEvNT_6ParamsE --------------------------
	.section	.text._ZN7cutlass13device_kernelIN5flash19enable_sm80_to_sm89INS1_16FlashAttnFwdSm80INS1_25CollectiveMainloopFwdSm80ILi8ELi1ELb1EN4cute5tupleIJNS5_1CILi128EEENS7_ILi96EEES8_EEELi128ENS_6half_tEfNS_4arch4Sm80ELb0ELb1ELb1ELb0ELb1ELb0ELb1ELb0EEENS1_21CollectiveEpilogueFwdINS6_IJS8_S8_S9_EEENS6_IJNS7_ILi1EEESH_SH_EEESB_SD_Li256ELb0ELb1ELb0ELb0EEENS1_19SingleTileSchedulerILb0ELb0ELb1ELi128EEEEEEEEEvNT_6ParamsE,"ax",@progbits
	.sectioninfo	@"SHI_REGISTERS=255"
	.align	128
.text._ZN7cutlass13device_kernelIN5flash19enable_sm80_to_sm89INS1_16FlashAttnFwdSm80INS1_25CollectiveMainloopFwdSm80ILi8ELi1ELb1EN4cute5tupleIJNS5_1CILi128EEENS7_ILi96EEES8_EEELi128ENS_6half_tEfNS_4arch4Sm80ELb0ELb1ELb1ELb0ELb1ELb0ELb1ELb0EEENS1_21CollectiveEpilogueFwdINS6_IJS8_S8_S9_EEENS6_IJNS7_ILi1EEESH_SH_EEESB_SD_Li256ELb0ELb1ELb0ELb0EEENS1_19SingleTileSchedulerILb0ELb0ELb1ELi128EEEEEEEEEvNT_6ParamsE:
        .type           _ZN7cutlass13device_kernelIN5flash19enable_sm80_to_sm89INS1_16FlashAttnFwdSm80INS1_25CollectiveMainloopFwdSm80ILi8ELi1ELb1EN4cute5tupleIJNS5_1CILi128EEENS7_ILi96EEES8_EEELi128ENS_6half_tEfNS_4arch4Sm80ELb0ELb1ELb1ELb0ELb1ELb0ELb1ELb0EEENS1_21CollectiveEpilogueFwdINS6_IJS8_S8_S9_EEENS6_IJNS7_ILi1EEESH_SH_EEESB_SD_Li256ELb0ELb1ELb0ELb0EEENS1_19SingleTileSchedulerILb0ELb0ELb1ELi128EEEEEEEEEvNT_6ParamsE,@function
        .size           _ZN7cutlass13device_kernelIN5flash19enable_sm80_to_sm89INS1_16FlashAttnFwdSm80INS1_25CollectiveMainloopFwdSm80ILi8ELi1ELb1EN4cute5tupleIJNS5_1CILi128EEENS7_ILi96EEES8_EEELi128ENS_6half_tEfNS_4arch4Sm80ELb0ELb1ELb1ELb0ELb1ELb0ELb1ELb0EEENS1_21CollectiveEpilogueFwdINS6_IJS8_S8_S9_EEENS6_IJNS7_ILi1EEESH_SH_EEESB_SD_Li256ELb0ELb1ELb0ELb0EEENS1_19SingleTileSchedulerILb0ELb0ELb1ELi128EEEEEEEEEvNT_6ParamsE,(.L_x_4333 - _ZN7cutlass13device_kernelIN5flash19enable_sm80_to_sm89INS1_16FlashAttnFwdSm80INS1_25CollectiveMainloopFwdSm80ILi8ELi1ELb1EN4cute5tupleIJNS5_1CILi128EEENS7_ILi96EEES8_EEELi128ENS_6half_tEfNS_4arch4Sm80ELb0ELb1ELb1ELb0ELb1ELb0ELb1ELb0EEENS1_21CollectiveEpilogueFwdINS6_IJS8_S8_S9_EEENS6_IJNS7_ILi1EEESH_SH_EEESB_SD_Li256ELb0ELb1ELb0ELb0EEENS1_19SingleTileSchedulerILb0ELb0ELb1ELi128EEEEEEEEEvNT_6ParamsE)
        .other          _ZN7cutlass13device_kernelIN5flash19enable_sm80_to_sm89INS1_16FlashAttnFwdSm80INS1_25CollectiveMainloopFwdSm80ILi8ELi1ELb1EN4cute5tupleIJNS5_1CILi128EEENS7_ILi96EEES8_EEELi128ENS_6half_tEfNS_4arch4Sm80ELb0ELb1ELb1ELb0ELb1ELb0ELb1ELb0EEENS1_21CollectiveEpilogueFwdINS6_IJS8_S8_S9_EEENS6_IJNS7_ILi1EEESH_SH_EEESB_SD_Li256ELb0ELb1ELb0ELb0EEENS1_19SingleTileSchedulerILb0ELb0ELb1ELi128EEEEEEEEEvNT_6ParamsE,@"STO_CUDA_ENTRY STV_DEFAULT"
_ZN7cutlass13device_kernelIN5flash19enable_sm80_to_sm89INS1_16FlashAttnFwdSm80INS1_25CollectiveMainloopFwdSm80ILi8ELi1ELb1EN4cute5tupleIJNS5_1CILi128EEENS7_ILi96EEES8_EEELi128ENS_6half_tEfNS_4arch4Sm80ELb0ELb1ELb1ELb0ELb1ELb0ELb1ELb0EEENS1_21CollectiveEpilogueFwdINS6_IJS8_S8_S9_EEENS6_IJNS7_ILi1EEESH_SH_EEESB_SD_Li256ELb0ELb1ELb0ELb0EEENS1_19SingleTileSchedulerILb0ELb0ELb1ELi128EEEEEEEEEvNT_6ParamsE:
[----:B------:R-:W-:Y:S02]  /*0000*/  MOV R1, c[0x0][0x28] ;  /* 0x00000a0000017a02 */ /* 0x000fe40000000f00 */
[----:B------:R-:W1:Y:S02]  /*0010*/  S2UR UR19, SR_CTAID.Z ;  /* 0x00000000001379c3 */ /* 0x000e640000002700 */
[----:B-1----:R-:W-:-:S13]  /*0020*/  ISETP.LE.AND P0, PT, RZ, UR19, PT ;  /* 0x00000013ff007c0c */ /* 0x002fda000bf03270 */
[----:B------:R-:W-:Y:S05]  /*0030*/  @!P0 EXIT ;  /* 0x000000000000894d */ /* 0x000fea0003800000 */
[----:B------:R-:W1:Y:S01]  /*0040*/  S2UR UR15, SR_CTAID.X ;  /* 0x00000000000f79c3 */ /* 0x000e620000002500 */
[----:B------:R-:W-:Y:S01]  /*0050*/  ULDC.64 UR4, c[0x0][0x370] ;  /* 0x0000dc0000047ab9 */ /* 0x000fe20000000a00 */
[----:B------:R-:W-:Y:S01]  /*0060*/  IMAD.MOV.U32 R219, RZ, RZ, RZ ;  /* 0x000000ffffdb7224 */ /* 0x000fe200078e00ff */
[----:B------:R-:W-:Y:S02]  /*0070*/  UISETP.NE.U32.AND UP0, UPT, URZ, UR4, UPT ;  /* 0x000000043f00728c */ /* 0x000fe4000bf05070 */
[----:B------:R-:W-:Y:S02]  /*0080*/  ULDC.64 UR6, c[0x0][0x370] ;  /* 0x0000dc0000067ab9 */ /* 0x000fe40000000a00 */
[----:B------:R-:W-:Y:S02]  /*0090*/  UISETP.NE.AND.EX UP0, UPT, URZ, UR5, UPT, UP0 ;  /* 0x000000053f00728c */ /* 0x000fe4000bf05300 */
[----:B------:R-:W-:Y:S02]  /*00a0*/  ULDC UR9, c[0x0][0x2c4] ;  /* 0x0000b10000097ab9 */ /* 0x000fe40000000800 */
[----:B------:R-:W-:-:S02]  /*00b0*/  UISETP.NE.AND UP1, UPT, UR9, 0x1, UPT ;  /* 0x000000010900788c */ /* 0x000fc4000bf25270 */
[----:B------:R-:W-:Y:S01]  /*00c0*/  PLOP3.LUT P0, PT, PT, PT, UP0, 0x80, 0x0 ;  /* 0x000000000000781c */ /* 0x000fe20003f0f008 */
[----:B------:R-:W-:-:S04]  /*00d0*/  ULDC.64 UR42, c[0x0][0x118] ;  /* 0x00004600002a7ab9 */ /* 0x000fc80000000a00 */
[----:B------:R-:W-:Y:S02]  /*00e0*/  @UP0 UMOV UR4, 0x4 ;  /* 0x0000000400040882 */ /* 0x000fe40000000000 */
[----:B------:R-:W-:Y:S02]  /*00f0*/  @UP0 UIMAD.WIDE UR4, UR19, UR4, UR6 ;  /* 0x00000004130402a5 */ /* 0x000fe4000f8e0206 */
[----:B-1----:R-:W-:-:S04]  /*0100*/  USHF.L.U32 UR15, UR15, 0x7, URZ ;  /* 0x000000070f0f7899 */ /* 0x002fc8000800063f */
[----:B------:R-:W-:Y:S01]  /*0110*/  MOV R2, UR4 ;  /* 0x0000000400027c02 */ /* 0x000fe20008000f00 */
[----:B------:R-:W-:Y:S01]  /*0120*/  IMAD.U32 R3, RZ, RZ, UR5 ;  /* 0x00000005ff037e24 */ /* 0x000fe2000f8e00ff */
[----:B------:R-:W-:Y:S02]  /*0130*/  @UP1 UIADD3 UR10, UR15, 0x7f, URZ ;  /* 0x0000007f0f0a1890 */ /* 0x000fe4000fffe03f */
[----:B------:R-:W-:Y:S02]  /*0140*/  ULDC.64 UR4, c[0x0][0x2c8] ;  /* 0x0000b20000047ab9 */ /* 0x000fe40000000a00 */
[----:B------:R-:W-:Y:S01]  /*0150*/  UIMAD.WIDE.U32 UR10, UR10, UR4, URZ ;  /* 0x000000040a0a72a5 */ /* 0x000fe2000f8e003f */
[----:B------:R-:W1:Y:S01]  /*0160*/  S2UR UR12, SR_CTAID.Y ;  /* 0x00000000000c79c3 */ /* 0x000e620000002600 */
[----:B------:R-:W-:Y:S01]  /*0170*/  UIADD3 UR6, UR15, 0x7f, URZ ;  /* 0x0000007f0f067890 */ /* 0x000fe2000fffe03f */
[----:B------:R-:W2:Y:S04]  /*0180*/  S2R R96, SR_TID.X ;  /* 0x0000000000607919 */ /* 0x000ea80000002100 */
[----:B------:R-:W-:Y:S01]  /*0190*/  @UP1 UMOV UR7, UR11 ;  /* 0x0000000b00071c82 */ /* 0x000fe20008000000 */
[----:B------:R3:W5:Y:S01]  /*01a0*/  @P0 LDG.E R219, [R2.64] ;  /* 0x0000002a02db0981 */ /* 0x000762000c1e1900 */
[----:B------:R-:W-:-:S02]  /*01b0*/  @UP1 USHF.R.U32.HI UR6, URZ, UR5, UR7 ;  /* 0x000000053f061299 */ /* 0x000fc40008011607 */
[----:B------:R-:W-:Y:S02]  /*01c0*/  ULDC UR8, c[0x0][0x2ac] ;  /* 0x0000ab0000087ab9 */ /* 0x000fe40000000800 */
[----:B------:R-:W-:Y:S02]  /*01d0*/  UMOV UR7, 0x1 ;  /* 0x0000000100077882 */ /* 0x000fe40000000000 */
[----:B------:R-:W-:Y:S02]  /*01e0*/  ULDC.64 UR4, c[0x0][0x328] ;  /* 0x0000ca0000047ab9 */ /* 0x000fe40000000a00 */
[----:B------:R-:W-:Y:S02]  /*01f0*/  UISETP.LE.AND UP0, UPT, UR7, UR5, UPT ;  /* 0x000000050700728c */ /* 0x000fe4000bf03270 */
[----:B------:R-:W-:Y:S02]  /*0200*/  ULDC UR11, c[0x0][0x1d0] ;  /* 0x00007400000b7ab9 */ /* 0x000fe40000000800 */
[----:B------:R-:W-:-:S02]  /*0210*/  UIMAD UR11, UR8, UR11, URZ ;  /* 0x0000000b080b72a4 */ /* 0x000fc4000f8e023f */
[----:B------:R-:W-:Y:S01]  /*0220*/  PLOP3.LUT P0, PT, PT, PT, UP0, 0x40, 0x0 ;  /* 0x000000000000781c */ /* 0x000fe20003f0e808 */
[----:B------:R-:W-:Y:S02]  /*0230*/  ULDC UR10, c[0x0][0x168] ;  /* 0x00005a00000a7ab9 */ /* 0x000fe40000000800 */
[----:B------:R-:W-:-:S04]  /*0240*/  UIADD3 UR10, UR11, -UR10, UR7 ;  /* 0x8000000a0b0a7290 */ /* 0x000fc8000fffe007 */
[----:B------:R-:W-:Y:S02]  /*0250*/  UIADD3 UR5, UR10, UR6, URZ ;  /* 0x000000060a057290 */ /* 0x000fe4000fffe03f */
[----:B-1----:R-:W-:Y:S02]  /*0260*/  USHF.R.S32.HI UR10, URZ, 0x1f, UR12 ;  /* 0x0000001f3f0a7899 */ /* 0x002fe4000801140c */
[----:B------:R-:W-:Y:S02]  /*0270*/  UIADD3 UR6, UR5, UR4, URZ ;  /* 0x0000000405067290 */ /* 0x000fe4000fffe03f */
[----:B------:R-:W-:Y:S05]  /*0280*/  @P0 BRA `(.L_x_159) ;  /* 0x0000016000000947 */ /* 0x000fea0003800000 */
[----:B--23--:R-:W-:Y:S01]  /*0290*/  ISETP.LT.AND P0, PT, RZ, UR5, PT ;  /* 0x00000005ff007c0c */ /* 0x00cfe2000bf01270 */
[----:B------:R-:W-:-:S12]  /*02a0*/  UIADD3 UR13, UR5, -0x1, URZ ;  /* 0xffffffff050d7890 */ /* 0x000fd8000fffe03f */
[----:B------:R-:W-:Y:S05]  /*02b0*/  @P0 BRA `(.L_x_160) ;  /* 0x0000009000000947 */ /* 0x000fea0003800000 */
[----:B------:R-:W-:Y:S02]  /*02c0*/  ULDC UR4, c[0x0][0x32c] ;  /* 0x0000cb0000047ab9 */ /* 0x000fe40000000800 */
[----:B------:R-:W-:Y:S02]  /*02d0*/  UISETP.NE.AND UP2, UPT, UR7, UR4, UPT ;  /* 0x000000040700728c */ /* 0x000fe4000bf45270 */
[----:B------:R-:W-:-:S03]  /*02e0*/  UIADD3 UR13, -UR5, URZ, URZ ;  /* 0x0000003f050d7290 */ /* 0x000fc6000fffe13f */
[----:B------:R-:W-:Y:S02]  /*02f0*/  ULDC.64 UR4, c[0x0][0x330] ;  /* 0x0000cc0000047ab9 */ /* 0x000fe40000000a00 */
[----:B------:R-:W-:-:S07]  /*0300*/  UIMAD.WIDE.U32 UR16, UR13, UR4, URZ ;  /* 0x000000040d1072a5 */ /* 0x000fce000f8e003f */
[----:B------:R-:W-:Y:S02]  /*0310*/  @UP2 UMOV UR7, UR17 ;  /* 0x0000001100072c82 */ /* 0x000fe40008000000 */
[----:B------:R-:W-:-:S04]  /*0320*/  @UP2 USHF.R.U32.HI UR13, URZ, UR5, UR7 ;  /* 0x000000053f0d2299 */ /* 0x000fc80008011607 */
[----:B------:R-:W-:Y:S01]  /*0330*/  ULOP3.LUT UR13, URZ, UR13, URZ, 0x33, !UPT ;  /* 0x0000000d3f0d7292 */ /* 0x000fe2000f8e333f */
[----:B------:R-:W-:Y:S05]  /*0340*/  BRA `(.L_x_161) ;  /* 0x0000006000007947 */ /* 0x000fea0003800000 */
.L_x_160:
[----:B------:R-:W-:Y:S02]  /*0350*/  ULDC UR4, c[0x0][0x32c] ;  /* 0x0000cb0000047ab9 */ /* 0x000fe40000000800 */
[----:B------:R-:W-:-:S03]  /*0360*/  UISETP.NE.AND UP2, UPT, UR7, UR4, UPT ;  /* 0x000000040700728c */ /* 0x000fc6000bf45270 */
[----:B------:R-:W-:Y:S02]  /*0370*/  ULDC.64 UR4, c[0x0][0x330] ;  /* 0x0000cc0000047ab9 */ /* 0x000fe40000000a00 */
[----:B------:R-:W-:-:S07]  /*0380*/  UIMAD.WIDE.U32 UR16, UR13, UR4, URZ ;  /* 0x000000040d1072a5 */ /* 0x000fce000f8e003f */
[----:B------:R-:W-:Y:S02]  /*0390*/  @UP2 UMOV UR7, UR17 ;  /* 0x0000001100072c82 */ /* 0x000fe40008000000 */
[----:B------:R-:W-:Y:S02]  /*03a0*/  @UP2 USHF.R.U32.HI UR13, URZ, UR5, UR7 ;  /* 0x000000053f0d2299 */ /* 0x000fe40008011607 */
.L_x_161:
[----:B------:R-:W-:Y:S02]  /*03b0*/  ULDC UR4, c[0x0][0x32c] ;  /* 0x0000cb0000047ab9 */ /* 0x000fe40000000800 */
[----:B------:R-:W-:-:S04]  /*03c0*/  UIMAD UR4, UR13, UR4, UR4 ;  /* 0x000000040d0472a4 */ /* 0x000fc8000f8e0204 */
[----:B------:R-:W-:-:S04]  /*03d0*/  UISETP.LT.AND UP2, UPT, UR6, UR4, UPT ;  /* 0x000000040600728c */ /* 0x000fc8000bf41270 */
[----:B------:R-:W-:Y:S02]  /*03e0*/  USEL UR6, UR6, UR4, UP2 ;  /* 0x0000000406067287 */ /* 0x000fe40009000000 */
.L_x_159:
[----:B--23--:R-:W-:Y:S01]  /*03f0*/  UIADD3 UR7, UR11, 0x5f, URZ ;  /* 0x0000005f0b077890 */ /* 0x00cfe2000fffe03f */
[----:B------:R-:W-:Y:S01]  /*0400*/  PLOP3.LUT P0, PT, PT, PT, UP0, 0x40, 0x0 ;  /* 0x000000000000781c */ /* 0x000fe20003f0e808 */
[----:B------:R-:W-:Y:S02]  /*0410*/  ULDC.64 UR4, c[0x0][0x2c8] ;  /* 0x0000b20000047ab9 */ /* 0x000fe40000000a00 */
[----:B------:R-:W-:Y:S02]  /*0420*/  UIMAD.WIDE.U32 UR16, UR15, UR4, URZ ;  /* 0x000000040f1072a5 */ /* 0x000fe4000f8e003f */
[----:B------:R-:W-:Y:S02]  /*0430*/  UIMAD.WIDE UR20, UR7, 0x2aaaaaab, URZ ;  /* 0x2aaaaaab071478a5 */ /* 0x000fe4000f8e023f */
[----:B------:R-:W-:Y:S02]  /*0440*/  UIADD3 UR6, UR6, 0x5f, URZ ;  /* 0x0000005f06067890 */ /* 0x000fe4000fffe03f */
[----:B------:R-:W-:-:S02]  /*0450*/  UMOV UR4, UR15 ;  /* 0x0000000f00047c82 */ /* 0x000fc40008000000 */
[----:B------:R-:W-:Y:S02]  /*0460*/  UIMAD.WIDE UR6, UR6, 0x2aaaaaab, URZ ;  /* 0x2aaaaaab060678a5 */ /* 0x000fe4000f8e023f */
[----:B------:R-:W-:Y:S02]  /*0470*/  @UP1 USHF.R.U32.HI UR4, URZ, UR5, UR17 ;  /* 0x000000053f041299 */ /* 0x000fe40008011611 */
[----:B------:R-:W-:Y:S02]  /*0480*/  USHF.R.U32.HI UR6, URZ, 0x1f, UR7 ;  /* 0x0000001f3f067899 */ /* 0x000fe40008011607 */
[----:B------:R-:W-:Y:S02]  /*0490*/  UMOV UR17, UR21 ;  /* 0x0000001500117c82 */ /* 0x000fe40008000000 */
[----:B------:R-:W-:Y:S02]  /*04a0*/  USHF.R.U32.HI UR13, URZ, 0x1f, UR17 ;  /* 0x0000001f3f0d7899 */ /* 0x000fe40008011611 */
[----:B------:R-:W-:-:S02]  /*04b0*/  ULDC UR14, c[0x0][0x168] ;  /* 0x00005a00000e7ab9 */ /* 0x000fc40000000800 */
[----:B------:R-:W-:Y:S02]  /*04c0*/  UIADD3 UR14, UR11, -UR14, URZ ;  /* 0x8000000e0b0e7290 */ /* 0x000fe4000fffe03f */
[----:B------:R-:W-:Y:S02]  /*04d0*/  ULEA.HI.SX32 UR13, UR17, UR13, 0x1c ;  /* 0x0000000d110d7291 */ /* 0x000fe4000f8fe23f */
[----:B------:R-:W-:Y:S02]  /*04e0*/  ULEA.HI.SX32 UR7, UR7, UR6, 0x1c ;  /* 0x0000000607077291 */ /* 0x000fe4000f8fe23f */
[----:B------:R-:W-:Y:S02]  /*04f0*/  UIADD3 UR4, UR14, UR4, URZ ;  /* 0x000000040e047290 */ /* 0x000fe4000fffe03f */
[----:B------:R-:W-:Y:S02]  /*0500*/  UISETP.LT.AND UP2, UPT, UR13, UR7, UPT ;  /* 0x000000070d00728c */ /* 0x000fe4000bf41270 */
[----:B------:R-:W-:-:S02]  /*0510*/  ULDC UR5, c[0x0][0x324] ;  /* 0x0000c90000057ab9 */ /* 0x000fc40000000800 */
[----:B------:R-:W-:Y:S02]  /*0520*/  UIADD3 UR6, UR4, -UR5, URZ ;  /* 0x8000000504067290 */ /* 0x000fe4000fffe03f */
[----:B------:R-:W-:Y:S01]  /*0530*/  USEL UR7, UR13, UR7, UP2 ;  /* 0x000000070d077287 */ /* 0x000fe20009000000 */
[----:B------:R-:W-:Y:S05]  /*0540*/  @P0 BRA `(.L_x_162) ;  /* 0x0000015000000947 */ /* 0x000fea0003800000 */
[----:B------:R-:W-:Y:S02]  /*0550*/  UMOV UR13, UR4 ;  /* 0x00000004000d7c82 */ /* 0x000fe40008000000 */
[----:B------:R-:W-:-:S06]  /*0560*/  UISETP.GT.AND UP2, UPT, UR13, -0x1, UPT ;  /* 0xffffffff0d00788c */ /* 0x000fcc000bf44270 */
[----:B------:R-:W-:-:S13]  /*0570*/  PLOP3.LUT P0, PT, PT, PT, UP2, 0x80, 0x0 ;  /* 0x000000000000781c */ /* 0x000fda0003f0f028 */
[----:B------:R-:W-:Y:S05]  /*0580*/  @P0 BRA `(.L_x_163) ;  /* 0x0000008000000947 */ /* 0x000fea0003800000 */
[----:B------:R-:W-:Y:S02]  /*0590*/  ULDC UR4, c[0x0][0x32c] ;  /* 0x0000cb0000047ab9 */ /* 0x000fe40000000800 */
[----:B------:R-:W-:Y:S02]  /*05a0*/  UISETP.NE.AND UP2, UPT, UR4, 0x1, UPT ;  /* 0x000000010400788c */ /* 0x000fe4000bf45270 */
[----:B------:R-:W-:Y:S02]  /*05b0*/  ULOP3.LUT UR13, URZ, UR13, URZ, 0x33, !UPT ;  /* 0x0000000d3f0d7292 */ /* 0x000fe4000f8e333f */
[----:B------:R-:W-:Y:S02]  /*05c0*/  ULDC.64 UR4, c[0x0][0x330] ;  /* 0x0000cc0000047ab9 */ /* 0x000fe40000000a00 */
[----:B------:R-:W-:-:S05]  /*05d0*/  UIMAD.WIDE.U32 UR16, UR13, UR4, URZ ;  /* 0x000000040d1072a5 */ /* 0x000fca000f8e003f */
[----:B------:R-:W-:-:S04]  /*05e0*/  @UP2 USHF.R.U32.HI UR13, URZ, UR5, UR17 ;  /* 0x000000053f0d2299 */ /* 0x000fc80008011611 */
[----:B------:R-:W-:Y:S01]  /*05f0*/  ULOP3.LUT UR13, URZ, UR13, URZ, 0x33, !UPT ;  /* 0x0000000d3f0d7292 */ /* 0x000fe2000f8e333f */
[----:B------:R-:W-:Y:S05]  /*0600*/  BRA `(.L_x_164) ;  /* 0x0000005000007947 */ /* 0x000fea0003800000 */
.L_x_163:
[----:B------:R-:W-:Y:S02]  /*0610*/  ULDC UR4, c[0x0][0x32c] ;  /* 0x0000cb0000047ab9 */ /* 0x000fe40000000800 */
[----:B------:R-:W-:-:S03]  /*0620*/  UISETP.NE.AND UP2, UPT, UR4, 0x1, UPT ;  /* 0x000000010400788c */ /* 0x000fc6000bf45270 */
[----:B------:R-:W-:Y:S02]  /*0630*/  ULDC.64 UR4, c[0x0][0x330] ;  /* 0x0000cc0000047ab9 */ /* 0x000fe40000000a00 */
[----:B------:R-:W-:-:S06]  /*0640*/  UIMAD.WIDE.U32 UR16, UR13, UR4, URZ ;  /* 0x000000040d1072a5 */ /* 0x000fcc000f8e003f */
[----:B------:R-:W-:Y:S02]  /*0650*/  @UP2 USHF.R.U32.HI UR13, URZ, UR5, UR17 ;  /* 0x000000053f0d2299 */ /* 0x000fe40008011611 */
.L_x_164:
[----:B------:R-:W-:Y:S02]  /*0660*/  ULDC UR4, c[0x0][0x32c] ;  /* 0x0000cb0000047ab9 */ /* 0x000fe40000000800 */
[----:B------:R-:W-:-:S04]  /*0670*/  UIMAD UR4, UR13, UR4, URZ ;  /* 0x000000040d0472a4 */ /* 0x000fc8000f8e023f */
[----:B------:R-:W-:-:S04]  /*0680*/  UISETP.LT.AND UP2, UPT, UR6, UR4, UPT ;  /* 0x000000040600728c */ /* 0x000fc8000bf41270 */
[----:B------:R-:W-:-:S04]  /*0690*/  USEL UR6, UR6, UR4, !UP2 ;  /* 0x0000000406067287 */ /* 0x000fc8000d000000 */
.L_x_162:
[----:B------:R-:W-:Y:S01]  /*06a0*/  UIMAD.WIDE UR4, UR6, 0x2aaaaaab, URZ ;  /* 0x2aaaaaab060478a5 */ /* 0x000fe2000f8e023f */
[----:B------:R-:W-:Y:S01]  /*06b0*/  PLOP3.LUT P2, PT, PT, PT, PT, 0x80, 0x0 ;  /* 0x000000000000781c */ /* 0x000fe20003f4f070 */
[----:B------:R-:W-:Y:S01]  /*06c0*/  CS2R R66, SRZ ;  /* 0x0000000000427805 */ /* 0x000fe2000001ff00 */
[----:B------:R-:W-:Y:S01]  /*06d0*/  IMAD.MOV.U32 R5, RZ, RZ, RZ ;  /* 0x000000ffff057224 */ /* 0x000fe200078e00ff */
[----:B------:R-:W-:Y:S01]  /*06e0*/  USHF.R.U32.HI UR4, URZ, 0x1f, UR5 ;  /* 0x0000001f3f047899 */ /* 0x000fe20008011605 */
[----:B------:R-:W-:Y:S01]  /*06f0*/  IMAD.MOV.U32 R64, RZ, RZ, RZ ;  /* 0x000000ffff407224 */ /* 0x000fe200078e00ff */
[----:B------:R-:W-:Y:S01]  /*0700*/  CS2R R62, SRZ ;  /* 0x00000000003e7805 */ /* 0x000fe2000001ff00 */
[----:B------:R-:W-:Y:S01]  /*0710*/  CS2R R60, SRZ ;  /* 0x00000000003c7805 */ /* 0x000fe2000001ff00 */
[----:B------:R-:W-:Y:S01]  /*0720*/  ULEA.HI.SX32 UR4, UR5, UR4, 0x1c ;  /* 0x0000000405047291 */ /* 0x000fe2000f8fe23f */
[----:B------:R-:W-:Y:S01]  /*0730*/  CS2R R58, SRZ ;  /* 0x00000000003a7805 */ /* 0x000fe2000001ff00 */
[----:B------:R-:W-:Y:S01]  /*0740*/  CS2R R56, SRZ ;  /* 0x0000000000387805 */ /* 0x000fe2000001ff00 */
[----:B------:R-:W-:Y:S01]  /*0750*/  CS2R R54, SRZ ;  /* 0x0000000000367805 */ /* 0x000fe2000001ff00 */
[----:B------:R-:W-:Y:S01]  /*0760*/  UISETP.LT.AND UP2, UPT, URZ, UR4, UPT ;  /* 0x000000043f00728c */ /* 0x000fe2000bf41270 */
[----:B------:R-:W-:Y:S01]  /*0770*/  CS2R R52, SRZ ;  /* 0x0000000000347805 */ /* 0x000fe2000001ff00 */
[----:B------:R-:W-:Y:S01]  /*0780*/  CS2R R70, SRZ ;  /* 0x0000000000467805 */ /* 0x000fe2000001ff00 */
[----:B------:R-:W-:Y:S01]  /*0790*/  CS2R R68, SRZ ;  /* 0x0000000000447805 */ /* 0x000fe2000001ff00 */
[----:B------:R-:W-:Y:S01]  /*07a0*/  USEL UR6, URZ, UR4, !UP2 ;  /* 0x000000043f067287 */ /* 0x000fe2000d000000 */
[----:B------:R-:W-:Y:S01]  /*07b0*/  CS2R R74, SRZ ;  /* 0x00000000004a7805 */ /* 0x000fe2000001ff00 */
[----:B------:R-:W-:Y:S01]  /*07c0*/  CS2R R72, SRZ ;  /* 0x0000000000487805 */ /* 0x000fe2000001ff00 */
[----:B------:R-:W-:Y:S01]  /*07d0*/  CS2R R78, SRZ ;  /* 0x00000000004e7805 */ /* 0x000fe2000001ff00 */
[----:B------:R-:W-:Y:S01]  /*07e0*/  UISETP.GT.AND UP2, UPT, UR7, UR6, UPT ;  /* 0x000000060700728c */ /* 0x000fe2000bf44270 */
[----:B------:R-:W-:Y:S01]  /*07f0*/  CS2R R76, SRZ ;  /* 0x00000000004c7805 */ /* 0x000fe2000001ff00 */
[----:B------:R-:W-:Y:S01]  /*0800*/  CS2R R82, SRZ ;  /* 0x0000000000527805 */ /* 0x000fe2000001ff00 */
[----:B------:R-:W-:Y:S01]  /*0810*/  CS2R R80, SRZ ;  /* 0x0000000000507805 */ /* 0x000fe2000001ff00 */
[----:B------:R-:W-:Y:S01]  /*0820*/  CS2R R86, SRZ ;  /* 0x0000000000567805 */ /* 0x000fe2000001ff00 */
[----:B------:R-:W-:Y:S01]  /*0830*/  CS2R R84, SRZ ;  /* 0x0000000000547805 */ /* 0x000fe2000001ff00 */
[----:B------:R-:W-:Y:S01]  /*0840*/  PLOP3.LUT P0, PT, PT, PT, UP2, 0x80, 0x0 ;  /* 0x000000000000781c */ /* 0x000fe20003f0f028 */
[----:B------:R-:W-:Y:S01]  /*0850*/  CS2R R90, SRZ ;  /* 0x00000000005a7805 */ /* 0x000fe2000001ff00 */
[----:B------:R-:W-:Y:S01]  /*0860*/  CS2R R88, SRZ ;  /* 0x0000000000587805 */ /* 0x000fe2000001ff00 */
[----:B------:R-:W-:Y:S01]  /*0870*/  CS2R R94, SRZ ;  /* 0x00000000005e7805 */ /* 0x000fe2000001ff00 */
[----:B------:R-:W-:Y:S01]  /*0880*/  CS2R R92, SRZ ;  /* 0x00000000005c7805 */ /* 0x000fe2000001ff00 */
        /* <DEDUP_REMOVED lines=23> */
[----:B------:R-:W-:Y:S01]  /*0a00*/  UMOV UR18, 0x60 ;  /* 0x0000006000127882 */ /* 0x000fe20000000000 */
[----:B------:R-:W-:Y:S01]  /*0a10*/  IMAD.MOV.U32 R0, RZ, RZ, c[0x0][0x2b8] ;  /* 0x0000ae00ff007624 */ /* 0x000fe200078e00ff */
[----:B------:R-:W-:Y:S01]  /*0a20*/  ULDC.64 UR4, c[0x0][0x2b0] ;  /* 0x0000ac0000047ab9 */ /* 0x000fe20000000a00 */
[----:B------:R-:W-:Y:S01]  /*0a30*/  LEA.HI R4, R99, R96, RZ, 0x3 ;  /* 0x0000006063047211 */ /* 0x000fe200078f18ff */
[----:B------:R1:W2:Y:S01]  /*0a40*/  @P0 LDG.E R2, [R2.64] ;  /* 0x0000002a02020981 */ /* 0x0002a2000c1e1900 */
[----:B------:R-:W-:Y:S01]  /*0a50*/  UIMAD UR13, UR7, UR18, -0x60 ;  /* 0xffffffa0070d74a4 */ /* 0x000fe2000f8e0212 */
[----:B------:R-:W-:Y:S01]  /*0a60*/  ISETP.NE.AND P3, PT, R0, 0x1, PT ;  /* 0x000000010000780c */ /* 0x000fe20003f65270 */
[----:B------:R-:W-:Y:S01]  /*0a70*/  IMAD.MOV.U32 R215, RZ, RZ, RZ ;  /* 0x000000ffffd77224 */ /* 0x000fe200078e00ff */
[----:B------:R-:W-:-:S02]  /*0a80*/  LOP3.LUT R19, R4, 0xfffffff8, RZ, 0xc0, !PT ;  /* 0xfffffff804137812 */ /* 0x000fc400078ec0ff */
[----:B------:R-:W-:-:S03]  /*0a90*/  SHF.R.S32.HI R4, RZ, 0x3, R4 ;  /* 0x00000003ff047819 */ /* 0x000fc60000011404 */
[----:B------:R-:W-:-:S04]  /*0aa0*/  IMAD.IADD R19, R96, 0x1, -R19 ;  /* 0x0000000160137824 */ /* 0x000fc800078e0a13 */
[----:B------:R-:W-:-:S05]  /*0ab0*/  IMAD R218, R19, 0x20, R4 ;  /* 0x0000002013da7824 */ /* 0x000fca00078e0204 */
[----:B------:R-:W-:Y:S01]  /*0ac0*/  IADD3 R216, R218, UR13, RZ ;  /* 0x0000000ddad87c10 */ /* 0x000fe2000fffe0ff */
[----:B------:R-:W-:Y:S03]  /*0ad0*/  BAR.SYNC.DEFER_BLOCKING 0x0 ;  /* 0x0000000000007b1d */ /* 0x000fe60000010000 */
[C---:B------:R-:W-:Y:S01]  /*0ae0*/  ISETP.GE.AND P2, PT, R216.reuse, UR11, PT ;  /* 0x0000000bd8007c0c */ /* 0x040fe2000bf46270 */
[----:B-----5:R-:W-:-:S03]  /*0af0*/  IMAD.IADD R216, R216, 0x1, R219 ;  /* 0x00000001d8d87824 */ /* 0x020fc600078e02db */
[----:B------:R-:W-:Y:S01]  /*0b00*/  ISETP.GT.OR P2, PT, R218, 0x5f, P2 ;  /* 0x0000005fda00780c */ /* 0x000fe20001744670 */
[----:B------:R-:W-:-:S04]  /*0b10*/  @P3 IMAD.HI.U32 R0, R216, c[0x0][0x2bc], RZ ;  /* 0x0000af00d8003a27 */ /* 0x000fc800078e00ff */
[----:B-1----:R-:W-:Y:S01]  /*0b20*/  IMAD.MOV.U32 R3, RZ, RZ, R216 ;  /* 0x000000ffff037224 */ /* 0x002fe200078e00d8 */
[----:B------:R-:W-:Y:S01]  /*0b30*/  @P3 SHF.R.U32.HI R3, RZ, c[0x0][0x2c0], R0 ;  /* 0x0000b000ff033a19 */ /* 0x000fe20000011600 */
[----:B------:R-:W-:Y:S01]  /*0b40*/  USHF.R.S32.HI UR20, URZ, 0x1f, UR19 ;  /* 0x0000001f3f147899 */ /* 0x000fe20008011413 */
[----:B--2---:R1:W2:Y:S02]  /*0b50*/  @P0 R2UR UR17, R2 ;  /* 0x00000000021103c2 */ /* 0x0042a400000e0000 */
[----:B--2---:R-:W-:Y:S02]  /*0b60*/  @!UP2 UMOV UR17, UR19 ;  /* 0x000000130011ac82 */ /* 0x004fe40008000000 */
[----:B------:R-:W-:Y:S02]  /*0b70*/  USHF.R.S32.HI UR16, URZ, 0x1f, UR17 ;  /* 0x0000001f3f107899 */ /* 0x000fe40008011411 */
[----:B------:R-:W-:Y:S02]  /*0b80*/  UIMAD.WIDE.U32 UR36, UR17, UR4, URZ ;  /* 0x00000004112472a5 */ /* 0x000fe4000f8e003f */
[----:B------:R-:W-:-:S04]  /*0b90*/  UIMAD UR16, UR16, UR4, URZ ;  /* 0x00000004101072a4 */ /* 0x000fc8000f8e023f */
[----:B------:R-:W-:Y:S01]  /*0ba0*/  UIMAD UR5, UR17, UR5, UR16 ;  /* 0x00000005110572a4 */ /* 0x000fe2000f8e0210 */
[----:B------:R-:W-:Y:S02]  /*0bb0*/  @!P2 IADD3 R5, P1, R3, UR36, RZ ;  /* 0x000000240305ac10 */ /* 0x000fe4000ff3e0ff */
[----:B------:R-:W-:Y:S02]  /*0bc0*/  ULDC.64 UR16, c[0x0][0x1b8] ;  /* 0x00006e0000107ab9 */ /* 0x000fe40000000a00 */
[----:B------:R-:W-:Y:S01]  /*0bd0*/  UIADD3 UR5, UR37, UR5, URZ ;  /* 0x0000000525057290 */ /* 0x000fe2000fffe03f */
[----:B------:R-:W-:-:S05]  /*0be0*/  @!P2 LEA R6, P0, R5, c[0x0][0x2a0], 0x2 ;  /* 0x0000a8000506aa11 */ /* 0x000fca00078010ff */
[----:B------:R-:W-:-:S04]  /*0bf0*/  @!P2 LEA.HI.X.SX32 R0, R3, UR5, 0x1, P1 ;  /* 0x000000050300ac11 */ /* 0x000fc800088f0eff */
[----:B------:R-:W-:-:S05]  /*0c00*/  @!P2 LEA.HI.X R7, R5, c[0x0][0x2a4], R0, 0x2, P0 ;  /* 0x0000a9000507aa11 */ /* 0x000fca00000f1400 */
[----:B------:R2:W3:Y:S01]  /*0c10*/  @!P2 LDG.E R215, [R6.64] ;  /* 0x0000002a06d7a981 */ /* 0x0004e2000c1e1900 */
[----:B------:R-:W-:Y:S01]  /*0c20*/  PLOP3.LUT P1, PT, PT, PT, UP1, 0x80, 0x0 ;  /* 0x000000000000781c */ /* 0x000fe20003f2f018 */
[----:B------:R-:W-:Y:S01]  /*0c30*/  UIMAD UR4, UR10, UR16, URZ ;  /* 0x000000100a0472a4 */ /* 0x000fe2000f8e023f */
[----:B------:R-:W-:Y:S01]  /*0c40*/  PLOP3.LUT P0, PT, PT, PT, UP1, 0x80, 0x0 ;  /* 0x000000000000781c */ /* 0x000fe20003f0f018 */
[----:B------:R-:W-:Y:S01]  /*0c50*/  UIMAD.WIDE.U32 UR22, UR12, UR16, URZ ;  /* 0x000000100c1672a5 */ /* 0x000fe2000f8e003f */
[----:B------:R-:W-:Y:S01]  /*0c60*/  IADD3 R0, R218, UR15, RZ ;  /* 0x0000000fda007c10 */ /* 0x000fe2000fffe0ff */
[----:B------:R-:W-:Y:S01]  /*0c70*/  UIMAD UR4, UR12, UR17, UR4 ;  /* 0x000000110c0472a4 */ /* 0x000fe2000f8e0204 */
[----:B------:R-:W-:Y:S01]  /*0c80*/  IMAD.SHL.U32 R230, R19, 0x8, RZ ;  /* 0x0000000813e67824 */ /* 0x000fe200078e00ff */
[-C--:B------:R-:W-:Y:S01]  /*0c90*/  LEA.HI R217, R99, R96.reuse, RZ, 0x6 ;  /* 0x0000006063d97211 */ /* 0x080fe200078f30ff */
[----:B------:R-:W-:Y:S01]  /*0ca0*/  ULDC.64 UR16, c[0x0][0x1c0] ;  /* 0x0000700000107ab9 */ /* 0x000fe20000000a00 */
[----:B------:R-:W-:Y:S01]  /*0cb0*/  IMAD.MOV R3, RZ, RZ, -R3 ;  /* 0x000000ffff037224 */ /* 0x000fe200078e0a03 */
[----:B------:R-:W-:Y:S01]  /*0cc0*/  UIADD3 UR23, UR23, UR4, URZ ;  /* 0x0000000417177290 */ /* 0x000fe2000fffe03f */
[----:B------:R-:W-:Y:S01]  /*0cd0*/  IADD3 R17, R230, 0x40, RZ ;  /* 0x00000040e6117810 */ /* 0x000fe20007ffe0ff */
[----:B------:R-:W-:Y:S01]  /*0ce0*/  UIMAD UR20, UR20, UR16, URZ ;  /* 0x00000010141472a4 */ /* 0x000fe2000f8e023f */
[----:B-1----:R-:W-:Y:S01]  /*0cf0*/  @P1 IMAD.HI.U32 R2, R0, c[0x0][0x2c8], RZ ;  /* 0x0000b20000021a27 */ /* 0x002fe200078e00ff */
[----:B------:R-:W-:Y:S01]  /*0d00*/  UIMAD.WIDE.U32 UR22, UR19, UR16, UR22 ;  /* 0x00000010131672a5 */ /* 0x000fe2000f8e0016 */
[----:B------:R-:W-:Y:S01]  /*0d10*/  ISETP.GE.AND P5, PT, R230, c[0x0][0x198], PT ;  /* 0x00006600e6007a0c */ /* 0x000fe20003fa6270 */
[----:B------:R-:W-:Y:S01]  /*0d20*/  UIMAD UR17, UR19, UR17, UR20 ;  /* 0x00000011131172a4 */ /* 0x000fe2000f8e0214 */
[----:B------:R-:W-:Y:S01]  /*0d30*/  IMAD R216, R3, c[0x0][0x2b8], R216 ;  /* 0x0000ae0003d87a24 */ /* 0x000fe200078e02d8 */
[----:B------:R-:W-:Y:S01]  /*0d40*/  ULDC UR4, c[0x0][0x168] ;  /* 0x00005a0000047ab9 */ /* 0x000fe20000000800 */
[----:B------:R-:W-:Y:S01]  /*0d50*/  IMAD.SHL.U32 R217, R217, 0x8, RZ ;  /* 0x00000008d9d97824 */ /* 0x000fe200078e00ff */
[----:B------:R-:W-:Y:S01]  /*0d60*/  UIADD3 UR17, UR23, UR17, URZ ;  /* 0x0000001117117290 */ /* 0x000fe2000fffe03f */
[----:B------:R-:W-:Y:S01]  /*0d70*/  IMAD.U32 R9, RZ, RZ, UR23 ;  /* 0x00000017ff097e24 */ /* 0x000fe2000f8e00ff */
[----:B------:R-:W-:Y:S01]  /*0d80*/  UIMAD UR9, UR9, UR4, URZ ;  /* 0x00000004090972a4 */ /* 0x000fe2000f8e023f */
[----:B------:R-:W-:Y:S01]  /*0d90*/  IMAD.U32 R8, RZ, RZ, UR22 ;  /* 0x00000016ff087e24 */ /* 0x000fe2000f8e00ff */
[----:B------:R-:W-:Y:S01]  /*0da0*/  SHF.R.S32.HI R13, RZ, 0x1f, R216 ;  /* 0x0000001fff0d7819 */ /* 0x000fe200000114d8 */
[----:B--2---:R-:W-:Y:S01]  /*0db0*/  IMAD.MOV.U32 R7, RZ, RZ, R0 ;  /* 0x000000ffff077224 */ /* 0x004fe200078e0000 */
[----:B------:R-:W-:Y:S01]  /*0dc0*/  @P0 SHF.R.U32.HI R7, RZ, c[0x0][0x2cc], R2 ;  /* 0x0000b300ff070a19 */ /* 0x000fe20000011602 */
[----:B------:R-:W-:Y:S01]  /*0dd0*/  IMAD.U32 R9, RZ, RZ, UR17 ;  /* 0x00000011ff097e24 */ /* 0x000fe2000f8e00ff */
[----:B------:R-:W-:Y:S01]  /*0de0*/  ISETP.GE.AND P6, PT, R17, c[0x0][0x198], PT ;  /* 0x0000660011007a0c */ /* 0x000fe20003fc6270 */
[----:B------:R-:W-:Y:S01]  /*0df0*/  IMAD.WIDE.U32 R24, R216, c[0x0][0x1e0], RZ ;  /* 0x00007800d8187a25 */ /* 0x000fe200078e00ff */
[--C-:B------:R-:W-:Y:S01]  /*0e00*/  SHF.R.S32.HI R2, RZ, 0x1f, R7.reuse ;  /* 0x0000001fff027819 */ /* 0x100fe20000011407 */
[----:B------:R-:W-:Y:S01]  /*0e10*/  ULDC.64 UR16, c[0x0][0x1e8] ;  /* 0x00007a0000107ab9 */ /* 0x000fe20000000a00 */
[-C--:B------:R-:W-:Y:S01]  /*0e20*/  LEA.HI R214, R99, R96.reuse, RZ, 0x4 ;  /* 0x0000006063d67211 */ /* 0x080fe200078f20ff */
[----:B------:R-:W-:Y:S01]  /*0e30*/  IMAD.MOV R5, RZ, RZ, -R7 ;  /* 0x000000ffff057224 */ /* 0x000fe200078e0a07 */
[----:B------:R-:W-:Y:S01]  /*0e40*/  UIMAD UR4, UR10, UR16, URZ ;  /* 0x000000100a0472a4 */ /* 0x000fe2000f8e023f */
[----:B------:R-:W-:Y:S01]  /*0e50*/  IMAD R2, R2, c[0x0][0x1b0], RZ ;  /* 0x00006c0002027a24 */ /* 0x000fe200078e02ff */
[----:B------:R-:W-:Y:S01]  /*0e60*/  UIMAD.WIDE.U32 UR40, UR12, UR16, URZ ;  /* 0x000000100c2872a5 */ /* 0x000fe2000f8e003f */
[----:B------:R-:W-:Y:S01]  /*0e70*/  IMAD R5, R5, c[0x0][0x2c4], R0 ;  /* 0x0000b10005057a24 */ /* 0x000fe200078e0200 */
[----:B------:R-:W-:Y:S01]  /*0e80*/  UIMAD UR4, UR12, UR17, UR4 ;  /* 0x000000110c0472a4 */ /* 0x000fe2000f8e0204 */
[C---:B------:R-:W-:Y:S01]  /*0e90*/  IMAD.WIDE.U32 R8, R7.reuse, c[0x0][0x1b0], R8 ;  /* 0x00006c0007087a25 */ /* 0x040fe200078e0008 */
[----:B------:R-:W-:Y:S01]  /*0ea0*/  SHF.R.S32.HI R15, RZ, 0x4, R214 ;  /* 0x00000004ff0f7819 */ /* 0x000fe200000114d6 */
[----:B------:R-:W-:Y:S01]  /*0eb0*/  ULDC.64 UR16, c[0x0][0x210] ;  /* 0x0000840000107ab9 */ /* 0x000fe20000000a00 */
[----:B------:R-:W-:Y:S01]  /*0ec0*/  SHF.R.S32.HI R0, RZ, 0x1f, R5 ;  /* 0x0000001fff007819 */ /* 0x000fe20000011405 */
[----:B------:R-:W-:Y:S01]  /*0ed0*/  IMAD R7, R7, c[0x0][0x1b4], R2 ;  /* 0x00006d0007077a24 */ /* 0x000fe200078e0202 */
[----:B------:R-:W-:Y:S01]  /*0ee0*/  LEA.HI R98, R99, R96, RZ, 0x5 ;  /* 0x0000006063627211 */ /* 0x000fe200078f28ff */
[----:B------:R-:W-:-:S02]  /*0ef0*/  UIMAD UR10, UR10, UR16, URZ ;  /* 0x000000100a0a72a4 */ /* 0x000fc4000f8e023f */
[----:B------:R-:W-:Y:S01]  /*0f00*/  IMAD.IADD R9, R9, 0x1, R7 ;  /* 0x0000000109097824 */ /* 0x000fe200078e0207 */
[----:B------:R-:W-:Y:S01]  /*0f10*/  SHF.R.S32.HI R97, RZ, 0x5, R98 ;  /* 0x00000005ff617819 */ /* 0x000fe20000011462 */
[----:B------:R-:W-:Y:S01]  /*0f20*/  IMAD R0, R0, c[0x0][0x1a8], RZ ;  /* 0x00006a0000007a24 */ /* 0x000fe200078e02ff */
[----:B------:R-:W-:Y:S01]  /*0f30*/  UIMAD.WIDE.U32 UR38, UR12, UR16, URZ ;  /* 0x000000100c2672a5 */ /* 0x000fe2000f8e003f */
[C---:B------:R-:W-:Y:S01]  /*0f40*/  IMAD.WIDE.U32 R6, R5.reuse, c[0x0][0x1a8], R8 ;  /* 0x00006a0005067a25 */ /* 0x040fe200078e0008 */
[----:B------:R-:W-:Y:S01]  /*0f50*/  SHF.R.S32.HI R8, RZ, 0x1f, R17 ;  /* 0x0000001fff087819 */ /* 0x000fe20000011411 */
[----:B------:R-:W-:Y:S02]  /*0f60*/  UIMAD UR10, UR12, UR17, UR10 ;  /* 0x000000110c0a72a4 */ /* 0x000fe4000f8e020a */
[----:B------:R-:W-:Y:S01]  /*0f70*/  IMAD R11, R5, c[0x0][0x1ac], R0 ;  /* 0x00006b00050b7a24 */ /* 0x000fe200078e0200 */
[----:B------:R-:W-:Y:S01]  /*0f80*/  LEA R16, P0, R6, c[0x0][0x160], 0x1 ;  /* 0x0000580006107a11 */ /* 0x000fe200078008ff */
[C---:B------:R-:W-:Y:S01]  /*0f90*/  IMAD.SHL.U32 R9, R4.reuse, 0x40, RZ ;  /* 0x0000004004097824 */ /* 0x040fe200078e00ff */
[----:B------:R-:W-:Y:S01]  /*0fa0*/  IADD3 R0, R4, UR15, RZ ;  /* 0x0000000f04007c10 */ /* 0x000fe2000fffe0ff */
[----:B------:R-:W-:Y:S01]  /*0fb0*/  IMAD.IADD R14, R7, 0x1, R11 ;  /* 0x00000001070e7824 */ /* 0x000fe200078e020b */
[----:B------:R-:W-:Y:S01]  /*0fc0*/  LEA.HI R229, R8, R17, RZ, 0x3 ;  /* 0x0000001108e57211 */ /* 0x000fe200078f18ff */
[----:B------:R-:W-:Y:S01]  /*0fd0*/  SHFL.IDX PT, R20, R16, 0x1, 0x181f ;  /* 0x00381f0010147f89 */ /* 0x000fe200000e0000 */
[----:B------:R-:W-:Y:S01]  /*0fe0*/  LOP3.LUT R9, R9, 0x1c0, RZ, 0xc0, !PT ;  /* 0x000001c009097812 */ /* 0x000fe200078ec0ff */
[----:B------:R-:W-:Y:S01]  /*0ff0*/  UIADD3 UR10, UR39, UR10, URZ ;  /* 0x0000000a270a7290 */ /* 0x000fe2000fffe03f */
[----:B------:R-:W-:Y:S01]  /*1000*/  LEA.HI.X R14, R6, c[0x0][0x164], R14, 0x1, P0 ;  /* 0x00005900060e7a11 */ /* 0x000fe200000f0c0e */
[----:B------:R-:W-:Y:S01]  /*1010*/  SHFL.IDX PT, R10, R16, 0x2, 0x181f ;  /* 0x00581f00100a7f89 */ /* 0x000fe200000e0000 */
[----:B------:R-:W-:Y:S01]  /*1020*/  SHF.R.U32.HI R5, RZ, 0x3, R9 ;  /* 0x00000003ff057819 */ /* 0x000fe20000011609 */
[----:B------:R-:W-:Y:S01]  /*1030*/  UIADD3 UR16, UR7, -0x1, URZ ;  /* 0xffffffff07107890 */ /* 0x000fe2000fffe03f */
[----:B------:R-:W-:Y:S01]  /*1040*/  LOP3.LUT R2, R9, 0x38, R230, 0xf8, !PT ;  /* 0x0000003809027812 */ /* 0x000fe200078ef8e6 */
[----:B------:R-:W-:Y:S01]  /*1050*/  SHFL.IDX PT, R6, R16, RZ, 0x181f ;  /* 0x00181fff10067589 */ /* 0x000fe200000e0000 */
[----:B------:R-:W-:Y:S01]  /*1060*/  ISETP.GE.AND P0, PT, R0, UR9, PT ;  /* 0x0000000900007c0c */ /* 0x000fe2000bf06270 */
[----:B------:R-:W-:Y:S01]  /*1070*/  UISETP.GT.AND UP2, UPT, UR16, UR6, UPT ;  /* 0x000000061000728c */ /* 0x000fe2000bf44270 */
[----:B------:R-:W-:Y:S01]  /*1080*/  LOP3.LUT R2, R2, R5, RZ, 0x3c, !PT ;  /* 0x0000000502027212 */ /* 0x000fe200078e3cff */
[----:B------:R-:W1:Y:S01]  /*1090*/  SHFL.IDX PT, R7, R14, RZ, 0x181f ;  /* 0x00181fff0e077589 */ /* 0x000e6200000e0000 */
[----:B------:R-:W-:-:S02]  /*10a0*/  IADD3 R3, R0, 0x20, RZ ;  /* 0x0000002000037810 */ /* 0x000fc40007ffe0ff */
[----:B------:R-:W-:Y:S01]  /*10b0*/  LOP3.LUT R217, R2, 0xfffffe00, R217, 0xf8, !PT ;  /* 0xfffffe0002d97812 */ /* 0x000fe200078ef8d9 */
[----:B------:R-:W2:Y:S01]  /*10c0*/  SHFL.IDX PT, R21, R14, 0x1, 0x181f ;  /* 0x00381f000e157f89 */ /* 0x000ea200000e0000 */
[----:B------:R-:W-:Y:S01]  /*10d0*/  ISETP.GE.AND P4, PT, R3, UR9, PT ;  /* 0x0000000903007c0c */ /* 0x000fe2000bf86270 */
[----:B------:R-:W-:Y:S01]  /*10e0*/  IMAD R3, R13, c[0x0][0x1e0], RZ ;  /* 0x000078000d037a24 */ /* 0x000fe200078e02ff */
[----:B------:R-:W-:Y:S01]  /*10f0*/  IADD3 R2, R0, 0x40, RZ ;  /* 0x0000004000027810 */ /* 0x000fe20007ffe0ff */
[----:B------:R-:W-:Y:S01]  /*1100*/  IMAD.SHL.U32 R217, R217, 0x2, RZ ;  /* 0x00000002d9d97824 */ /* 0x000fe200078e00ff */
[----:B------:R-:W-:Y:S01]  /*1110*/  LOP3.LUT R229, R229, 0xfffffff8, RZ, 0xc0, !PT ;  /* 0xfffffff8e5e57812 */ /* 0x000fe200078ec0ff */
[----:B------:R-:W-:Y:S01]  /*1120*/  IMAD R3, R216, c[0x0][0x1e4], R3 ;  /* 0x00007900d8037a24 */ /* 0x000fe200078e0203 */
[----:B------:R-:W-:Y:S01]  /*1130*/  IADD3 R0, R0, 0x60, RZ ;  /* 0x0000006000007810 */ /* 0x000fe20007ffe0ff */
[----:B------:R-:W4:Y:S01]  /*1140*/  SHFL.IDX PT, R11, R14, 0x2, 0x181f ;  /* 0x00581f000e0b7f89 */ /* 0x000f2200000e0000 */
[----:B------:R-:W-:Y:S01]  /*1150*/  ISETP.GE.AND P2, PT, R2, UR9, PT ;  /* 0x0000000902007c0c */ /* 0x000fe2000bf46270 */
[----:B------:R-:W-:Y:S01]  /*1160*/  IMAD.IADD R25, R25, 0x1, R3 ;  /* 0x0000000119197824 */ /* 0x000fe200078e0203 */
[----:B------:R-:W-:Y:S01]  /*1170*/  ISETP.GE.AND P1, PT, R0, UR9, PT ;  /* 0x0000000900007c0c */ /* 0x000fe2000bf26270 */
[----:B------:R-:W-:Y:S01]  /*1180*/  UIADD3 UR9, UR41, UR4, URZ ;  /* 0x0000000429097290 */ /* 0x000fe2000fffe03f */
[----:B------:R-:W-:Y:S01]  /*1190*/  SHF.R.S32.HI R232, RZ, 0x1f, R229 ;  /* 0x0000001fffe87819 */ /* 0x000fe200000114e5 */
[----:B------:R-:W-:Y:S01]  /*11a0*/  UIMAD UR4, UR7, -0x60, UR18 ;  /* 0xffffffa0070478a4 */ /* 0x000fe2000f8e0212 */
[----:B------:R-:W-:-:S02]  /*11b0*/  IADD3 R225, R217, 0x100, RZ ;  /* 0x00000100d9e17810 */ /* 0x000fc40007ffe0ff */
[C---:B------:R-:W-:Y:S01]  /*11c0*/  IADD3 R224, R217.reuse, 0x3100, RZ ;  /* 0x00003100d9e07810 */ /* 0x040fe20007ffe0ff */
[----:B------:R-:W-:Y:S01]  /*11d0*/  UIADD3 UR18, UR4, UR11, URZ ;  /* 0x0000000b04127290 */ /* 0x000fe2000fffe03f */
[C---:B------:R-:W-:Y:S01]  /*11e0*/  IADD3 R223, R217.reuse, 0x1100, RZ ;  /* 0x00001100d9df7810 */ /* 0x040fe20007ffe0ff */
[----:B-1----:R-:W-:Y:S01]  /*11f0*/  @!P0 IMAD.WIDE R8, R230, 0x2, R6 ;  /* 0x00000002e6088825 */ /* 0x002fe200078e0206 */
[----:B------:R-:W-:-:S03]  /*1200*/  IADD3 R222, R217, 0x4100, RZ ;  /* 0x00004100d9de7810 */ /* 0x000fc60007ffe0ff */
[C---:B------:R-:W-:Y:S01]  /*1210*/  @!P0 IMAD.WIDE R6, R229.reuse, 0x2, R6 ;  /* 0x00000002e5068825 */ /* 0x040fe200078e0206 */
[----:B------:R1:W-:Y:S03]  /*1220*/  @!P0 LDGSTS.E.BYPASS.LTC128B.128 [R217+0x100], [R8.64], !P5 ;  /* 0x0010000008d98fae */ /* 0x0003e6000e901d6a */
[--C-:B--2---:R-:W-:Y:S01]  /*1230*/  @!P4 IMAD.WIDE R22, R230, 0x2, R20.reuse ;  /* 0x00000002e616c825 */ /* 0x104fe200078e0214 */
[----:B------:R2:W-:Y:S03]  /*1240*/  @!P0 LDGSTS.E.BYPASS.LTC128B.128 [R217+0x4100], [R6.64], !P6 ;  /* 0x0410000006d98fae */ /* 0x0005e6000f101d6a */
[C---:B------:R-:W-:Y:S01]  /*1250*/  @!P4 IMAD.WIDE R20, R229.reuse, 0x2, R20 ;  /* 0x00000002e514c825 */ /* 0x040fe200078e0214 */
[----:B------:R3:W-:Y:S03]  /*1260*/  @!P4 LDGSTS.E.BYPASS.LTC128B.128 [R217+0x1100], [R22.64], !P5 ;  /* 0x0110000016d9cfae */ /* 0x0007e6000e901d6a */
[----:B----4-:R-:W-:Y:S01]  /*1270*/  @!P2 IMAD.WIDE R26, R229, 0x2, R10 ;  /* 0x00000002e51aa825 */ /* 0x010fe200078e020a */
[----:B------:R4:W-:Y:S01]  /*1280*/  @!P4 LDGSTS.E.BYPASS.LTC128B.128 [R217+0x5100], [R20.64], !P6 ;  /* 0x0510000014d9cfae */ /* 0x0009e2000f101d6a */
[----:B------:R-:W-:-:S04]  /*1290*/  ISETP.GE.AND P4, PT, R17, c[0x0][0x1d4], PT ;  /* 0x0000750011007a0c */ /* 0x000fc80003f86270 */
[----:B------:R-:W-:Y:S02]  /*12a0*/  SEL R231, RZ, 0x10, P4 ;  /* 0x00000010ffe77807 */ /* 0x000fe40002000000 */
[C---:B-1----:R-:W-:Y:S02]  /*12b0*/  LOP3.LUT R9, R214.reuse, 0xfffffff0, RZ, 0xc0, !PT ;  /* 0xfffffff0d6097812 */ /* 0x042fe400078ec0ff */
[----:B------:R-:W-:Y:S01]  /*12c0*/  LEA.HI R214, R214, R15, RZ, 0x1 ;  /* 0x0000000fd6d67211 */ /* 0x000fe200078f08ff */
[----:B--2---:R1:W-:Y:S02]  /*12d0*/  SHFL.IDX PT, R6, R16, 0x3, 0x181f ;  /* 0x00781f0010067f89 */ /* 0x0043e400000e0000 */
[----:B------:R-:W-:Y:S01]  /*12e0*/  IMAD.IADD R9, R96, 0x1, -R9 ;  /* 0x0000000160097824 */ /* 0x000fe200078e0a09 */
[----:B------:R-:W-:Y:S01]  /*12f0*/  LOP3.LUT R214, R214, 0xfffffffe, RZ, 0xc0, !PT ;  /* 0xfffffffed6d67812 */ /* 0x000fe200078ec0ff */
[----:B------:R2:W4:Y:S03]  /*1300*/  SHFL.IDX PT, R7, R14, 0x3, 0x181f ;  /* 0x00781f000e077f89 */ /* 0x00052600000e0000 */
[----:B------:R-:W-:Y:S01]  /*1310*/  SHF.R.S32.HI R2, RZ, 0x1f, R9 ;  /* 0x0000001fff027819 */ /* 0x000fe20000011409 */
[----:B------:R-:W-:-:S03]  /*1320*/  IMAD.IADD R214, R15, 0x1, -R214 ;  /* 0x000000010fd67824 */ /* 0x000fc600078e0ad6 */
[----:B------:R-:W-:Y:S01]  /*1330*/  LEA.HI R2, R2, R9, RZ, 0x3 ;  /* 0x0000000902027211 */ /* 0x000fe200078f18ff */
[----:B-1----:R-:W-:Y:S02]  /*1340*/  IMAD.MOV.U32 R16, RZ, RZ, 0x20 ;  /* 0x00000020ff107424 */ /* 0x002fe400078e00ff */
[----:B--2---:R-:W-:-:S04]  /*1350*/  @!P2 IMAD.WIDE R14, R230, 0x2, R10 ;  /* 0x00000002e60ea825 */ /* 0x004fc800078e020a */
[C-C-:B----4-:R-:W-:Y:S01]  /*1360*/  @!P1 IMAD.WIDE R10, R230.reuse, 0x2, R6.reuse ;  /* 0x00000002e60a9825 */ /* 0x150fe200078e0206 */
[----:B------:R1:W-:Y:S04]  /*1370*/  @!P2 LDGSTS.E.BYPASS.LTC128B.128 [R217+0x2100], [R14.64], !P5 ;  /* 0x021000000ed9afae */ /* 0x0003e8000e901d6a */
[----:B------:R2:W-:Y:S04]  /*1380*/  @!P2 LDGSTS.E.BYPASS.LTC128B.128 [R217+0x6100], [R26.64], !P6 ;  /* 0x061000001ad9afae */ /* 0x0005e8000f101d6a */
[----:B------:R4:W-:Y:S01]  /*1390*/  @!P1 LDGSTS.E.BYPASS.LTC128B.128 [R217+0x3100], [R10.64], !P5 ;  /* 0x031000000ad99fae */ /* 0x0009e2000e901d6a */
[----:B------:R-:W-:Y:S01]  /*13a0*/  ISETP.GE.AND P5, PT, R230, c[0x0][0x1d4], PT ;  /* 0x00007500e6007a0c */ /* 0x000fe20003fa6270 */
[----:B-1----:R-:W-:-:S04]  /*13b0*/  @!P1 IMAD.WIDE R14, R229, 0x2, R6 ;  /* 0x00000002e50e9825 */ /* 0x002fc800078e0206 */
[----:B------:R-:W-:Y:S01]  /*13c0*/  IMAD.SHL.U32 R6, R214, 0x8, RZ ;  /* 0x00000008d6067824 */ /* 0x000fe200078e00ff */
[----:B------:R1:W-:Y:S04]  /*13d0*/  @!P1 LDGSTS.E.BYPASS.LTC128B.128 [R217+0x7100], [R14.64], !P6 ;  /* 0x071000000ed99fae */ /* 0x0003e8000f101d6a */
[----:B------:R-:W0:Y:S01]  /*13e0*/  LDGDEPBAR ;  /* 0x00000000000079af */ /* 0x000e220000000000 */
[----:B-1----:R-:W-:Y:S01]  /*13f0*/  IMAD.WIDE.U32 R14, R216, c[0x0][0x208], RZ ;  /* 0x00008200d80e7a25 */ /* 0x002fe200078e00ff */
[----:B---3--:R-:W-:-:S03]  /*1400*/  SHF.R.S32.HI R12, RZ, 0x1f, R215 ;  /* 0x0000001fff0c7819 */ /* 0x008fc600000114d7 */
[----:B------:R-:W-:-:S04]  /*1410*/  IMAD.WIDE.U32 R24, R215, c[0x0][0x1f0], R24 ;  /* 0x00007c00d7187a25 */ /* 0x000fc800078e0018 */
[----:B------:R-:W-:Y:S01]  /*1420*/  IMAD R0, R12, c[0x0][0x1f0], RZ ;  /* 0x00007c000c007a24 */ /* 0x000fe200078e02ff */
[----:B------:R-:W-:Y:S02]  /*1430*/  IADD3 R8, P0, R24, UR40, RZ ;  /* 0x0000002818087c10 */ /* 0x000fe4000ff1e0ff */
[----:B------:R-:W-:Y:S01]  /*1440*/  IADD3 R24, -R4, UR18, RZ ;  /* 0x0000001204187c10 */ /* 0x000fe2000fffe1ff */
[----:B------:R-:W-:Y:S01]  /*1450*/  IMAD R5, R215, c[0x0][0x1f4], R0 ;  /* 0x00007d00d7057a24 */ /* 0x000fe200078e0200 */
[C---:B------:R-:W-:Y:S01]  /*1460*/  LOP3.LUT R0, R2.reuse, 0xfffffff8, RZ, 0xc0, !PT ;  /* 0xfffffff802007812 */ /* 0x040fe200078ec0ff */
[----:B------:R-:W-:Y:S01]  /*1470*/  IMAD.SHL.U32 R2, R2, 0x40, RZ ;  /* 0x0000004002027824 */ /* 0x000fe200078e00ff */
[----:B------:R-:W-:Y:S01]  /*1480*/  ISETP.GE.AND P2, PT, R24, 0x21, PT ;  /* 0x000000211800780c */ /* 0x000fe20003f46270 */
[----:B------:R-:W-:Y:S01]  /*1490*/  IMAD.SHL.U32 R4, R4, 0x8, RZ ;  /* 0x0000000804047824 */ /* 0x000fe200078e00ff */
[----:B------:R-:W-:Y:S01]  /*14a0*/  IADD3.X R5, R25, UR9, R5, P0, !PT ;  /* 0x0000000919057c10 */ /* 0x000fe200087fe405 */
[----:B------:R-:W-:Y:S01]  /*14b0*/  IMAD.IADD R0, R9, 0x1, -R0 ;  /* 0x0000000109007824 */ /* 0x000fe200078e0a00 */
[----:B------:R-:W-:Y:S01]  /*14c0*/  LEA R3, P0, R8, c[0x0][0x1c8], 0x1 ;  /* 0x0000720008037a11 */ /* 0x000fe200078008ff */
[----:B------:R-:W-:Y:S01]  /*14d0*/  IMAD.U32 R9, RZ, RZ, UR12 ;  /* 0x0000000cff097e24 */ /* 0x000fe2000f8e00ff */
[----:B------:R-:W-:Y:S01]  /*14e0*/  ISETP.GT.AND P1, PT, R24, 0x40, PT ;  /* 0x000000401800780c */ /* 0x000fe20003f24270 */
[----:B------:R-:W-:Y:S01]  /*14f0*/  IMAD.SHL.U32 R7, R0, 0x40, RZ ;  /* 0x0000004000077824 */ /* 0x000fe200078e00ff */
[----:B------:R-:W-:Y:S01]  /*1500*/  LEA.HI.X R5, R8, c[0x0][0x1cc], R5, 0x1, P0 ;  /* 0x0000730008057a11 */ /* 0x000fe200000f0c05 */
[----:B------:R-:W-:Y:S01]  /*1510*/  IMAD R8, R216, c[0x0][0x1e0], RZ ;  /* 0x00007800d8087a24 */ /* 0x000fe200078e02ff */
[----:B------:R-:W-:Y:S01]  /*1520*/  SHFL.IDX PT, R22, R3, RZ, 0x181f ;  /* 0x00181fff03167589 */ /* 0x000fe200000e0000 */
[----:B------:R-:W-:-:S02]  /*1530*/  ISETP.GE.AND P0, PT, R24, 0x1, PT ;  /* 0x000000011800780c */ /* 0x000fc40003f06270 */
[----:B------:R-:W-:Y:S01]  /*1540*/  IMAD R8, R215, c[0x0][0x1f0], R8 ;  /* 0x00007c00d7087a24 */ /* 0x000fe200078e0208 */
[----:B------:R-:W1:Y:S03]  /*1550*/  SHFL.IDX PT, R23, R5, RZ, 0x181f ;  /* 0x00181fff05177589 */ /* 0x000e6600000e0000 */
[----:B------:R-:W-:Y:S01]  /*1560*/  IMAD R8, R9, c[0x0][0x1e8], R8 ;  /* 0x00007a0009087a24 */ /* 0x000fe200078e0208 */
[----:B------:R3:W-:Y:S04]  /*1570*/  SHFL.IDX PT, R28, R3, 0x1, 0x181f ;  /* 0x00381f00031c7f89 */ /* 0x0007e800000e0000 */
[----:B------:R-:W-:Y:S01]  /*1580*/  LEA R8, R8, c[0x0][0x1c8], 0x1 ;  /* 0x0000720008087a11 */ /* 0x000fe200078e08ff */
[----:B------:R-:W1:Y:S04]  /*1590*/  SHFL.IDX PT, R29, R5, 0x1, 0x181f ;  /* 0x00381f00051d7f89 */ /* 0x000e6800000e0000 */
[----:B------:R1:W-:Y:S04]  /*15a0*/  SHFL.IDX PT, R20, R8, 0x2, 0x181f ;  /* 0x00581f0008147f89 */ /* 0x0003e800000e0000 */
[----:B------:R-:W4:Y:S01]  /*15b0*/  SHFL.IDX PT, R21, R5, 0x2, 0x181f ;  /* 0x00581f0005157f89 */ /* 0x000f2200000e0000 */
[----:B---3--:R-:W-:-:S04]  /*15c0*/  LOP3.LUT R3, R7, 0x1c0, RZ, 0xc0, !PT ;  /* 0x000001c007037812 */ /* 0x008fc800078ec0ff */
[----:B------:R-:W-:Y:S02]  /*15d0*/  LOP3.LUT R6, R3, 0x8, R6, 0xf8, !PT ;  /* 0x0000000803067812 */ /* 0x000fe400078ef806 */
[----:B------:R-:W-:Y:S01]  /*15e0*/  SHF.R.U32.HI R3, RZ, 0x3, R3 ;  /* 0x00000003ff037819 */ /* 0x000fe20000011603 */
[----:B-1----:R-:W-:-:S03]  /*15f0*/  @P0 IMAD.WIDE R8, R230, 0x2, R22 ;  /* 0x00000002e6080825 */ /* 0x002fc600078e0216 */
[----:B------:R-:W-:Y:S01]  /*1600*/  LOP3.LUT R3, R6, R3, RZ, 0x3c, !PT ;  /* 0x0000000306037212 */ /* 0x000fe200078e3cff */
[----:B------:R-:W-:Y:S01]  /*1610*/  @P0 IMAD.WIDE R22, R229, 0x2, R22 ;  /* 0x00000002e5160825 */ /* 0x000fe200078e0216 */
[----:B------:R1:W-:Y:S02]  /*1620*/  @P0 LDGSTS.E.BYPASS.LTC128B.128 [R217+0x8100], [R8.64], !P5 ;  /* 0x0810000008d90fae */ /* 0x0003e4000e901d6a */
[----:B------:R-:W-:Y:S01]  /*1630*/  LOP3.LUT R2, R3, 0xfffffe00, R2, 0xf8, !PT ;  /* 0xfffffe0003027812 */ /* 0x000fe200078ef802 */
[C-C-:B------:R-:W-:Y:S01]  /*1640*/  @P2 IMAD.WIDE R6, R230.reuse, 0x2, R28.reuse ;  /* 0x00000002e6062825 */ /* 0x140fe200078e021c */
[----:B------:R3:W-:Y:S03]  /*1650*/  @P0 LDGSTS.E.BYPASS.LTC128B.128 [R217+0xb100], [R22.64], !P4 ;  /* 0x0b10000016d90fae */ /* 0x0007e6000e101d6a */
[C---:B------:R-:W-:Y:S01]  /*1660*/  @P2 IMAD.WIDE R28, R229.reuse, 0x2, R28 ;  /* 0x00000002e51c2825 */ /* 0x040fe200078e021c */
[----:B------:R1:W-:Y:S03]  /*1670*/  @P2 LDGSTS.E.BYPASS.LTC128B.128 [R217+0x9100], [R6.64], !P5 ;  /* 0x0910000006d92fae */ /* 0x0003e6000e901d6a */
[--C-:B----4-:R-:W-:Y:S01]  /*1680*/  @P1 IMAD.WIDE R10, R230, 0x2, R20.reuse ;  /* 0x00000002e60a1825 */ /* 0x110fe200078e0214 */
[----:B------:R4:W-:Y:S03]  /*1690*/  @P2 LDGSTS.E.BYPASS.LTC128B.128 [R217+0xc100], [R28.64], !P4 ;  /* 0x0c1000001cd92fae */ /* 0x0009e6000e101d6a */
[----:B------:R-:W-:Y:S01]  /*16a0*/  @P1 IMAD.WIDE R20, R229, 0x2, R20 ;  /* 0x00000002e5141825 */ /* 0x000fe200078e0214 */
[----:B------:R2:W-:Y:S03]  /*16b0*/  @P1 LDGSTS.E.BYPASS.LTC128B.128 [R217+0xa100], [R10.64], !P5 ;  /* 0x0a1000000ad91fae */ /* 0x0005e6000e901d6a */
[----:B------:R-:W-:Y:S01]  /*16c0*/  IMAD.SHL.U32 R5, R19, 0x40, RZ ;  /* 0x0000004013057824 */ /* 0x000fe200078e00ff */
[----:B------:R3:W-:Y:S01]  /*16d0*/  @P1 LDGSTS.E.BYPASS.LTC128B.128 [R217+0xd100], [R20.64], !P4 ;  /* 0x0d10000014d91fae */ /* 0x0007e2000e101d6a */
[----:B------:R-:W-:-:S02]  /*16e0*/  R2P PR, R0, 0x6 ;  /* 0x0000000600007804 */ /* 0x000fc40000000000 */
[----:B------:R-:W-:Y:S01]  /*16f0*/  LOP3.LUT P0, RZ, R19, 0x2, RZ, 0xc0, !PT ;  /* 0x0000000213ff7812 */ /* 0x000fe2000780c0ff */
[----:B------:R-:W0:Y:S01]  /*1700*/  LDGDEPBAR ;  /* 0x00000000000079af */ /* 0x000e220000000000 */
[----:B------:R-:W-:-:S04]  /*1710*/  LOP3.LUT R5, R5, 0x1c0, RZ, 0xc0, !PT ;  /* 0x000001c005057812 */ /* 0x000fc800078ec0ff */
[----:B------:R-:W-:Y:S02]  /*1720*/  LOP3.LUT R3, R5, 0x8, R4, 0xf8, !PT ;  /* 0x0000000805037812 */ /* 0x000fe400078ef804 */
[----:B------:R-:W-:Y:S01]  /*1730*/  SHF.R.U32.HI R4, RZ, 0x3, R5 ;  /* 0x00000003ff047819 */ /* 0x000fe20000011605 */
[----:B------:R-:W-:Y:S02]  /*1740*/  IMAD.MOV.U32 R5, RZ, RZ, 0x10 ;  /* 0x00000010ff057424 */ /* 0x000fe400078e00ff */
[----:B-1----:R-:W-:Y:S01]  /*1750*/  IMAD R7, R97, 0x400, R2 ;  /* 0x0000040061077824 */ /* 0x002fe200078e0202 */
[----:B------:R-:W-:Y:S02]  /*1760*/  LOP3.LUT R3, R3, R4, RZ, 0x3c, !PT ;  /* 0x0000000403037212 */ /* 0x000fe400078e3cff */
[----:B------:R-:W-:Y:S01]  /*1770*/  SEL R5, R5, 0xfffffff0, !P1 ;  /* 0xfffffff005057807 */ /* 0x000fe20004800000 */
[----:B----4-:R-:W-:Y:S01]  /*1780*/  IMAD.WIDE R28, R229, 0x2, RZ ;  /* 0x00000002e51c7825 */ /* 0x010fe200078e02ff */
[----:B------:R-:W-:-:S03]  /*1790*/  LEA R4, R7, 0x100, 0x1 ;  /* 0x0000010007047811 */ /* 0x000fc600078e08ff */
[----:B------:R-:W-:Y:S01]  /*17a0*/  IMAD R214, R214, 0x200, R3 ;  /* 0x00000200d6d67824 */ /* 0x000fe200078e0203 */
[----:B------:R-:W-:Y:S01]  /*17b0*/  SEL R3, R16, 0xffffffe0, !P2 ;  /* 0xffffffe010037807 */ /* 0x000fe20005000000 */
[----:B------:R-:W-:Y:S01]  /*17c0*/  IMAD R6, R5, 0x2, R4 ;  /* 0x0000000205067824 */ /* 0x000fe200078e0204 */
[----:B------:R-:W-:Y:S01]  /*17d0*/  LOP3.LUT P2, RZ, R19, 0x4, RZ, 0xc0, !PT ;  /* 0x0000000413ff7812 */ /* 0x000fe2000784c0ff */
[----:B------:R-:W-:Y:S01]  /*17e0*/  IMAD.SHL.U32 R7, R7, 0x2, RZ ;  /* 0x0000000207077824 */ /* 0x000fe200078e00ff */
[----:B------:R-:W-:-:S04]  /*17f0*/  DEPBAR.LE SB0, 0x1 ;  /* 0x000080400000791a */ /* 0x000fc80000000000 */
[----:B------:R-:W-:Y:S01]  /*1800*/  BAR.SYNC.DEFER_BLOCKING 0x0 ;  /* 0x0000000000007b1d */ /* 0x000fe20000010000 */
[C---:B------:R-:W-:Y:S02]  /*1810*/  IMAD R4, R3.reuse, 0x2, R4 ;  /* 0x0000000203047824 */ /* 0x040fe400078e0204 */
[----:B------:R-:W-:Y:S02]  /*1820*/  IMAD R0, R3, 0x2, R6 ;  /* 0x0000000203007824 */ /* 0x000fe400078e0206 */
[----:B------:R-:W-:-:S05]  /*1830*/  IMAD.SHL.U32 R214, R214, 0x2, RZ ;  /* 0x00000002d6d67824 */ /* 0x000fca00078e00ff */
[C---:B------:R-:W-:Y:S01]  /*1840*/  IADD3 R213, R214.reuse, 0x8120, RZ ;  /* 0x00008120d6d57810 */ /* 0x040fe20007ffe0ff */
[----:B------:R-:W-:Y:S04]  /*1850*/  LDSM.16.M88.4 R120, [R7+0x100] ;  /* 0x000100000778783b */ /* 0x000fe80000000200 */
[----:B------:R1:W-:Y:S04]  /*1860*/  LDSM.16.M88.4 R180, [R7+0x4100] ;  /* 0x0041000007b4783b */ /* 0x0003e80000000200 */
[----:B------:R-:W-:Y:S04]  /*1870*/  LDSM.16.M88.4 R144, [R6] ;  /* 0x000000000690783b */ /* 0x000fe80000000200 */
[----:B------:R-:W-:Y:S04]  /*1880*/  LDSM.16.M88.4 R184, [R6+0x4000] ;  /* 0x0040000006b8783b */ /* 0x000fe80000000200 */
[----:B------:R-:W-:Y:S04]  /*1890*/  LDSM.16.M88.4 R172, [R4] ;  /* 0x0000000004ac783b */ /* 0x000fe80000000200 */
[----:B------:R-:W-:Y:S04]  /*18a0*/  LDSM.16.M88.4 R188, [R4+0x4000] ;  /* 0x0040000004bc783b */ /* 0x000fe80000000200 */
[----:B------:R-:W-:Y:S01]  /*18b0*/  LDSM.16.M88.4 R176, [R0] ;  /* 0x0000000000b0783b */ /* 0x000fe20000000200 */
[----:B-1----:R-:W-:-:S03]  /*18c0*/  IADD3 R7, R214, 0x8100, RZ ;  /* 0x00008100d6077810 */ /* 0x002fc60007ffe0ff */
[----:B------:R1:W-:Y:S01]  /*18d0*/  LDSM.16.M88.4 R192, [R0+0x4000] ;  /* 0x0040000000c0783b */ /* 0x0003e20000000200 */
[----:B------:R-:W-:-:S03]  /*18e0*/  @P0 IADD3 R213, R7, -0x20, RZ ;  /* 0xffffffe007d50810 */ /* 0x000fc60007ffe0ff */
[----:B------:R-:W-:Y:S01]  /*18f0*/  BAR.SYNC.DEFER_BLOCKING 0x0 ;  /* 0x0000000000007b1d */ /* 0x000fe20000010000 */
[----:B------:R-:W-:Y:S01]  /*1900*/  IMAD R7, R13, c[0x0][0x208], RZ ;  /* 0x000082000d077a24 */ /* 0x000fe200078e02ff */
[C---:B------:R-:W-:Y:S02]  /*1910*/  IADD3 R207, R213.reuse, 0x800, RZ ;  /* 0x00000800d5cf7810 */ /* 0x040fe40007ffe0ff */
[C---:B------:R-:W-:Y:S02]  /*1920*/  IADD3 R206, R213.reuse, 0x1000, RZ ;  /* 0x00001000d5ce7810 */ /* 0x040fe40007ffe0ff */
[C---:B------:R-:W-:Y:S02]  /*1930*/  IADD3 R205, R213.reuse, 0x1800, RZ ;  /* 0x00001800d5cd7810 */ /* 0x040fe40007ffe0ff */
[C---:B------:R-:W-:Y:S02]  /*1940*/  IADD3 R204, R213.reuse, 0x2000, RZ ;  /* 0x00002000d5cc7810 */ /* 0x040fe40007ffe0ff */
[----:B------:R-:W-:-:S02]  /*1950*/  IADD3 R203, R213, 0x2800, RZ ;  /* 0x00002800d5cb7810 */ /* 0x000fc40007ffe0ff */
[C---:B------:R-:W-:Y:S02]  /*1960*/  IADD3 R201, R213.reuse, 0x3000, RZ ;  /* 0x00003000d5c97810 */ /* 0x040fe40007ffe0ff */
[C---:B------:R-:W-:Y:S02]  /*1970*/  IADD3 R200, R213.reuse, 0x3800, RZ ;  /* 0x00003800d5c87810 */ /* 0x040fe40007ffe0ff */
[C---:B------:R-:W-:Y:S01]  /*1980*/  IADD3 R199, R213.reuse, 0x4000, RZ ;  /* 0x00004000d5c77810 */ /* 0x040fe20007ffe0ff */
[----:B-1----:R-:W-:Y:S01]  /*1990*/  IMAD R0, R216, c[0x0][0x20c], R7 ;  /* 0x00008300d8007a24 */ /* 0x002fe200078e0207 */
[C---:B------:R-:W-:Y:S02]  /*19a0*/  IADD3 R198, R213.reuse, 0x4800, RZ ;  /* 0x00004800d5c67810 */ /* 0x040fe40007ffe0ff */
[----:B------:R-:W-:Y:S01]  /*19b0*/  IADD3 R197, R213, 0x5000, RZ ;  /* 0x00005000d5c57810 */ /* 0x000fe20007ffe0ff */
[----:B------:R-:W-:Y:S01]  /*19c0*/  IMAD.IADD R15, R15, 0x1, R0 ;  /* 0x000000010f0f7824 */ /* 0x000fe200078e0200 */
[----:B------:R-:W-:-:S04]  /*19d0*/  DEPBAR.LE SB0, 0x0 ;  /* 0x000080000000791a */ /* 0x000fc80000000000 */
[----:B------:R-:W-:Y:S01]  /*19e0*/  BAR.SYNC.DEFER_BLOCKING 0x0 ;  /* 0x0000000000007b1d */ /* 0x000fe20000010000 */
[----:B------:R-:W-:Y:S01]  /*19f0*/  IMAD.WIDE.U32 R6, R215, c[0x0][0x218], R14 ;  /* 0x00008600d7067a25 */ /* 0x000fe200078e000e */
[----:B------:R-:W-:-:S03]  /*1a00*/  IADD3 R196, R213, 0x5800, RZ ;  /* 0x00005800d5c47810 */ /* 0x000fc60007ffe0ff */
[----:B------:R-:W-:Y:S01]  /*1a10*/  IMAD R0, R12, c[0x0][0x218], RZ ;  /* 0x000086000c007a24 */ /* 0x000fe200078e02ff */
[----:B------:R-:W-:Y:S01]  /*1a20*/  IADD3 R25, P0, R6, UR38, RZ ;  /* 0x0000002606197c10 */ /* 0x000fe2000ff1e0ff */
[----:B--2---:R-:W1:Y:S04]  /*1a30*/  LDSM.16.M88.4 R8, [R214+0x8100] ;  /* 0x00810000d608783b */ /* 0x004e680000000200 */
[----:B---3--:R-:W-:Y:S04]  /*1a40*/  LDSM.16.M88.4 R20, [R213] ;  /* 0x00000000d514783b */ /* 0x008fe80000000200 */
[----:B------:R-:W2:Y:S04]  /*1a50*/  LDSM.16.M88.4 R68, [R214+0x8900] ;  /* 0x00890000d644783b */ /* 0x000ea80000000200 */
[----:B------:R-:W-:Y:S04]  /*1a60*/  LDSM.16.M88.4 R36, [R214+0xa900] ;  /* 0x00a90000d624783b */ /* 0x000fe80000000200 */
[----:B------:R-:W-:Y:S04]  /*1a70*/  LDSM.16.M88.4 R52, [R214+0x9900] ;  /* 0x00990000d634783b */ /* 0x000fe80000000200 */
[----:B------:R-:W-:Y:S04]  /*1a80*/  LDSM.16.M88.4 R60, [R214+0x9100] ;  /* 0x00910000d63c783b */ /* 0x000fe80000000200 */
[----:B------:R-:W-:Y:S04]  /*1a90*/  LDSM.16.M88.4 R44, [R214+0xa100] ;  /* 0x00a10000d62c783b */ /* 0x000fe80000000200 */
[----:B------:R-:W-:Y:S04]  /*1aa0*/  LDSM.16.M88.4 R80, [R213+0x800] ;  /* 0x00080000d550783b */ /* 0x000fe80000000200 */
[----:B------:R-:W-:Y:S04]  /*1ab0*/  LDSM.16.M88.4 R76, [R213+0x1000] ;  /* 0x00100000d54c783b */ /* 0x000fe80000000200 */
[----:B------:R-:W-:Y:S01]  /*1ac0*/  LDSM.16.M88.4 R32, [R213+0x1800] ;  /* 0x00180000d520783b */ /* 0x000fe20000000200 */
[C---:B-1----:R-:W-:Y:S07]  /*1ad0*/  HMMA.16816.F32 R12, R120.reuse, R8, RZ ;  /* 0x00000008780c723c */ /* 0x042fee00000018ff */
[----:B------:R-:W-:Y:S01]  /*1ae0*/  IMAD R9, R215, c[0x0][0x21c], R0 ;  /* 0x00008700d7097a24 */ /* 0x000fe200078e0200 */
[----:B--2---:R-:W-:Y:S04]  /*1af0*/  HMMA.16816.F32 R72, R120, R68, RZ ;  /* 0x000000447848723c */ /* 0x004fe800000018ff */
[----:B------:R-:W-:-:S02]  /*1b00*/  IADD3.X R6, R7, UR10, R9, P0, !PT ;  /* 0x0000000a07067c10 */ /* 0x000fc400087fe409 */
[C---:B------:R-:W-:Y:S02]  /*1b10*/  LEA R26, P0, R25.reuse, c[0x0][0x1f8], 0x1 ;  /* 0x00007e00191a7a11 */ /* 0x040fe400078008ff */
[----:B------:R-:W-:Y:S02]  /*1b20*/  HMMA.16816.F32 R8, R120, R10, RZ ;  /* 0x0000000a7808723c */ /* 0x000fe400000018ff */
[----:B------:R-:W-:Y:S01]  /*1b30*/  LEA.HI.X R25, R25, c[0x0][0x1fc], R6, 0x1, P0 ;  /* 0x00007f0019197a11 */ /* 0x000fe200000f0c06 */
[----:B------:R-:W1:Y:S01]  /*1b40*/  SHFL.IDX PT, R27, R26, RZ, 0x181f ;  /* 0x00181fff1a1b7589 */ /* 0x000e6200000e0000 */
[----:B------:R-:W-:-:S03]  /*1b50*/  IMAD.WIDE R6, R230, 0x2, RZ ;  /* 0x00000002e6067825 */ /* 0x000fc600078e02ff */
[----:B------:R-:W2:Y:S01]  /*1b60*/  SHFL.IDX PT, R86, R26, 0x1, 0x181f ;  /* 0x00381f001a567f89 */ /* 0x000ea200000e0000 */
[----:B------:R-:W-:Y:S03]  /*1b70*/  HMMA.16816.F32 R12, R144, R20, R12 ;  /* 0x00000014900c723c */ /* 0x000fe6000000180c */
[----:B------:R-:W3:Y:S04]  /*1b80*/  SHFL.IDX PT, R18, R25, RZ, 0x181f ;  /* 0x00181fff19127589 */ /* 0x000ee800000e0000 */
[----:B------:R4:W4:Y:S01]  /*1b90*/  SHFL.IDX PT, R84, R26, 0x2, 0x181f ;  /* 0x00581f001a547f89 */ /* 0x00092200000e0000 */
[----:B------:R-:W-:Y:S03]  /*1ba0*/  HMMA.16816.F32 R68, R120, R70, RZ ;  /* 0x000000467844723c */ /* 0x000fe600000018ff */
[----:B------:R-:W4:Y:S04]  /*1bb0*/  SHFL.IDX PT, R0, R25, 0x1, 0x181f ;  /* 0x00381f0019007f89 */ /* 0x000f2800000e0000 */
[----:B------:R-:W4:Y:S01]  /*1bc0*/  SHFL.IDX PT, R4, R25, 0x2, 0x181f ;  /* 0x00581f0019047f89 */ /* 0x000f2200000e0000 */
[----:B------:R-:W-:Y:S01]  /*1bd0*/  HMMA.16816.F32 R8, R144, R22, R8 ;  /* 0x000000169008723c */ /* 0x000fe20000001808 */
[----:B-1----:R-:W-:-:S02]  /*1be0*/  IADD3 R40, P1, R27, R6, RZ ;  /* 0x000000061b287210 */ /* 0x002fc40007f3e0ff */
[----:B--2---:R-:W-:-:S05]  /*1bf0*/  IADD3 R20, P6, R6, R86, RZ ;  /* 0x0000005606147210 */ /* 0x004fca0007fde0ff */
[----:B------:R-:W-:Y:S01]  /*1c00*/  HMMA.16816.F32 R56, R120, R52, RZ ;  /* 0x000000347838723c */ /* 0x000fe200000018ff */
[----:B---3--:R-:W-:Y:S01]  /*1c10*/  IMAD.X R41, R18, 0x1, R7, P1 ;  /* 0x0000000112297824 */ /* 0x008fe200008e0607 */
[----:B----4-:R-:W-:Y:S02]  /*1c20*/  IADD3 R26, P0, R27, R28, RZ ;  /* 0x0000001c1b1a7210 */ /* 0x010fe40007f1e0ff */
[----:B------:R-:W-:-:S04]  /*1c30*/  IADD3 R6, P1, R6, R84, RZ ;  /* 0x0000005406067210 */ /* 0x000fc80007f3e0ff */
[C---:B------:R-:W-:Y:S01]  /*1c40*/  HMMA.16816.F32 R52, R120.reuse, R54, RZ ;  /* 0x000000367834723c */ /* 0x040fe200000018ff */
[C---:B------:R-:W-:Y:S01]  /*1c50*/  IMAD.X R21, R7.reuse, 0x1, R0, P6 ;  /* 0x0000000107157824 */ /* 0x040fe200030e0600 */
[----:B------:R-:W-:Y:S01]  /*1c60*/  ISETP.GE.AND P6, PT, R230, c[0x0][0x1d4], PT ;  /* 0x00007500e6007a0c */ /* 0x000fe20003fc6270 */
[----:B------:R-:W-:Y:S01]  /*1c70*/  IMAD.X R27, R18, 0x1, R29, P0 ;  /* 0x00000001121b7824 */ /* 0x000fe200000e061d */
[C---:B------:R-:W-:Y:S01]  /*1c80*/  IADD3 R84, P0, R28.reuse, R84, RZ ;  /* 0x000000541c547210 */ /* 0x040fe20007f1e0ff */
[--C-:B------:R-:W-:Y:S01]  /*1c90*/  IMAD.X R7, R7, 0x1, R4.reuse, P1 ;  /* 0x0000000107077824 */ /* 0x100fe200008e0604 */
[----:B------:R-:W-:Y:S02]  /*1ca0*/  IADD3 R86, P1, R28, R86, RZ ;  /* 0x000000561c567210 */ /* 0x000fe40007f3e0ff */
[----:B------:R-:W-:Y:S01]  /*1cb0*/  HMMA.16816.F32 R64, R120, R60, RZ ;  /* 0x0000003c7840723c */ /* 0x000fe200000018ff */
[C---:B------:R-:W-:Y:S01]  /*1cc0*/  IMAD.X R85, R29.reuse, 0x1, R4, P0 ;  /* 0x000000011d557824 */ /* 0x040fe200000e0604 */
[----:B------:R-:W-:Y:S01]  /*1cd0*/  ISETP.LT.OR P0, PT, R24, 0x1, P6 ;  /* 0x000000011800780c */ /* 0x000fe20003701670 */
[----:B------:R-:W-:Y:S01]  /*1ce0*/  IMAD.X R87, R29, 0x1, R0, P1 ;  /* 0x000000011d577824 */ /* 0x000fe200008e0600 */
[----:B------:R-:W-:Y:S01]  /*1cf0*/  ISETP.GE.AND P1, PT, R17, c[0x0][0x1d4], PT ;  /* 0x0000750011007a0c */ /* 0x000fe20003f26270 */
[----:B------:R-:W-:Y:S01]  /*1d00*/  LDSM.16.M88.4 R28, [R213+0x2000] ;  /* 0x00200000d51c783b */ /* 0x000fe20000000200 */
[----:B------:R-:W-:-:S02]  /*1d10*/  SEL R0, R16, 0xffffffe0, !P2 ;  /* 0xffffffe010007807 */ /* 0x000fc40005000000 */
[C---:B------:R-:W-:Y:S01]  /*1d20*/  HMMA.16816.F32 R48, R120.reuse, R44, RZ ;  /* 0x0000002c7830723c */ /* 0x040fe200000018ff */
[----:B------:R-:W-:Y:S01]  /*1d30*/  ISETP.LT.OR P2, PT, R24, 0x1, P1 ;  /* 0x000000011800780c */ /* 0x000fe20000f41670 */
[----:B------:R-:W1:Y:S01]  /*1d40*/  LDSM.16.M88.4 R16, [R213+0x2800] ;  /* 0x00280000d510783b */ /* 0x000e620000000200 */
[C---:B------:R-:W-:Y:S02]  /*1d50*/  IMAD R211, R0.reuse, 0x2, R214 ;  /* 0x0000000200d37824 */ /* 0x040fe400078e02d6 */
[----:B------:R-:W-:Y:S02]  /*1d60*/  IMAD R202, R0, 0x2, R213 ;  /* 0x0000000200ca7824 */ /* 0x000fe400078e02d5 */
[----:B------:R-:W-:Y:S01]  /*1d70*/  @!PT LDS RZ, [RZ] ;  /* 0x00000000fffff984 */ /* 0x000fe20000000800 */
[----:B------:R-:W-:Y:S01]  /*1d80*/  @!PT LDS RZ, [RZ] ;  /* 0x00000000fffff984 */ /* 0x000fe20000000800 */
[----:B------:R-:W-:Y:S01]  /*1d90*/  @!PT LDS RZ, [RZ] ;  /* 0x00000000fffff984 */ /* 0x000fe20000000800 */
[----:B------:R2:W-:Y:S01]  /*1da0*/  LDGSTS.E.BYPASS.LTC128B.128 [R217+0x100], [R40.64], !P0 ;  /* 0x0010000028d97fae */ /* 0x0005e2000c101d6a */
[C---:B------:R-:W-:Y:S01]  /*1db0*/  ISETP.LT.OR P0, PT, R24.reuse, 0x21, P6 ;  /* 0x000000211800780c */ /* 0x040fe20003701670 */
[----:B------:R-:W-:Y:S01]  /*1dc0*/  HMMA.16816.F32 R60, R120, R62, RZ ;  /* 0x0000003e783c723c */ /* 0x000fe200000018ff */
[----:B------:R-:W-:-:S04]  /*1dd0*/  ISETP.LT.OR P6, PT, R24, 0x41, P6 ;  /* 0x000000411800780c */ /* 0x000fc800037c1670 */
[----:B------:R3:W-:Y:S01]  /*1de0*/  LDGSTS.E.BYPASS.LTC128B.128 [R217+0x3100], [R26.64], !P2 ;  /* 0x031000001ad97fae */ /* 0x0007e2000d101d6a */
[C---:B------:R-:W-:Y:S02]  /*1df0*/  ISETP.LT.OR P2, PT, R24.reuse, 0x21, P1 ;  /* 0x000000211800780c */ /* 0x040fe40000f41670 */
[----:B------:R-:W-:Y:S01]  /*1e00*/  ISETP.LT.OR P1, PT, R24, 0x41, P1 ;  /* 0x000000411800780c */ /* 0x000fe20000f21670 */
[----:B------:R-:W-:Y:S03]  /*1e10*/  HMMA.16816.F32 R44, R120, R46, RZ ;  /* 0x0000002e782c723c */ /* 0x000fe600000018ff */
[----:B------:R4:W-:Y:S01]  /*1e20*/  LDGSTS.E.BYPASS.LTC128B.128 [R217+0x1100], [R20.64], !P0 ;  /* 0x0110000014d97fae */ /* 0x0009e2000c101d6a */
[----:B------:R-:W-:-:S04]  /*1e30*/  PLOP3.LUT P0, PT, PT, PT, UP2, 0x80, 0x0 ;  /* 0x000000000000781c */ /* 0x000fc80003f0f028 */
[C---:B------:R-:W-:Y:S02]  /*1e40*/  HMMA.16816.F32 R72, R144.reuse, R80, R72 ;  /* 0x000000509048723c */ /* 0x040fe40000001848 */
[----:B------:R1:W-:Y:S04]  /*1e50*/  LDGSTS.E.BYPASS.LTC128B.128 [R217+0x4100], [R86.64], !P2 ;  /* 0x0410000056d97fae */ /* 0x0003e8000d101d6a */
[----:B------:R1:W-:Y:S02]  /*1e60*/  LDGSTS.E.BYPASS.LTC128B.128 [R217+0x2100], [R6.64], !P6 ;  /* 0x0210000006d97fae */ /* 0x0003e4000f101d6a */
[----:B------:R-:W-:Y:S02]  /*1e70*/  HMMA.16816.F32 R68, R144, R82, R68 ;  /* 0x000000529044723c */ /* 0x000fe40000001844 */
[----:B------:R1:W-:Y:S01]  /*1e80*/  LDGSTS.E.BYPASS.LTC128B.128 [R217+0x5100], [R84.64], !P1 ;  /* 0x0510000054d97fae */ /* 0x0003e2000c901d6a */
[----:B------:R-:W-:-:S03]  /*1e90*/  ISETP.GT.AND P1, PT, R218, 0x5f, PT ;  /* 0x0000005fda00780c */ /* 0x000fc60003f24270 */
[----:B------:R-:W-:Y:S02]  /*1ea0*/  LDSM.16.M88.4 R92, [R211+0x9900] ;  /* 0x00990000d35c783b */ /* 0x000fe40000000200 */
[C---:B--2---:R-:W-:Y:S02]  /*1eb0*/  HMMA.16816.F32 R40, R120.reuse, R36, RZ ;  /* 0x000000247828723c */ /* 0x044fe400000018ff */
[----:B---3--:R-:W-:Y:S04]  /*1ec0*/  LDSM.16.M88.4 R24, [R211+0x8100] ;  /* 0x00810000d318783b */ /* 0x008fe80000000200 */
[----:B------:R-:W-:Y:S02]  /*1ed0*/  LDSM.16.M88.4 R88, [R211+0xa100] ;  /* 0x00a10000d358783b */ /* 0x000fe40000000200 */
[----:B------:R-:W-:Y:S02]  /*1ee0*/  HMMA.16816.F32 R36, R120, R38, RZ ;  /* 0x000000267824723c */ /* 0x000fe400000018ff */
[----:B----4-:R-:W2:Y:S04]  /*1ef0*/  LDSM.16.M88.4 R20, [R211+0x8900] ;  /* 0x00890000d314783b */ /* 0x010ea80000000200 */
[----:B------:R-:W-:Y:S02]  /*1f00*/  LDSM.16.M88.4 R80, [R202] ;  /* 0x00000000ca50783b */ /* 0x000fe40000000200 */
[C---:B------:R-:W-:Y:S02]  /*1f10*/  HMMA.16816.F32 R56, R144.reuse, R32, R56 ;  /* 0x000000209038723c */ /* 0x040fe40000001838 */
[----:B------:R-:W0:Y:S04]  /*1f20*/  LDGDEPBAR ;  /* 0x00000000000079af */ /* 0x000e280000000000 */
[----:B-1----:R-:W-:Y:S02]  /*1f30*/  LDSM.16.M88.4 R84, [R211+0xa900] ;  /* 0x00a90000d354783b */ /* 0x002fe40000000200 */
[C---:B------:R-:W-:Y:S08]  /*1f40*/  HMMA.16816.F32 R40, R144.reuse, R16, R40 ;  /* 0x000000109028723c */ /* 0x040ff00000001828 */
[C---:B------:R-:W-:Y:S01]  /*1f50*/  HMMA.16816.F32 R36, R144.reuse, R18, R36 ;  /* 0x000000129024723c */ /* 0x040fe20000001824 */
[----:B------:R-:W1:Y:S07]  /*1f60*/  LDSM.16.M88.4 R16, [R211+0x9100] ;  /* 0x00910000d310783b */ /* 0x000e6e0000000200 */
[C---:B------:R-:W-:Y:S01]  /*1f70*/  HMMA.16816.F32 R52, R144.reuse, R34, R52 ;  /* 0x000000229034723c */ /* 0x040fe20000001834 */
[----:B------:R-:W-:Y:S07]  /*1f80*/  LDSM.16.M88.4 R32, [R202+0x1000] ;  /* 0x00100000ca20783b */ /* 0x000fee0000000200 */
[C---:B------:R-:W-:Y:S08]  /*1f90*/  HMMA.16816.F32 R64, R144.reuse, R76, R64 ;  /* 0x0000004c9040723c */ /* 0x040ff00000001840 */
[C---:B------:R-:W-:Y:S01]  /*1fa0*/  HMMA.16816.F32 R60, R144.reuse, R78, R60 ;  /* 0x0000004e903c723c */ /* 0x040fe2000000183c */
[----:B------:R-:W-:Y:S07]  /*1fb0*/  LDSM.16.M88.4 R76, [R202+0x800] ;  /* 0x00080000ca4c783b */ /* 0x000fee0000000200 */
[C---:B------:R-:W-:Y:S08]  /*1fc0*/  HMMA.16816.F32 R48, R144.reuse, R28, R48 ;  /* 0x0000001c9030723c */ /* 0x040ff00000001830 */
[----:B------:R-:W-:Y:S01]  /*1fd0*/  HMMA.16816.F32 R44, R144, R30, R44 ;  /* 0x0000001e902c723c */ /* 0x000fe2000000182c */
[----:B------:R-:W3:Y:S07]  /*1fe0*/  LDSM.16.M88.4 R28, [R202+0x1800] ;  /* 0x00180000ca1c783b */ /* 0x000eee0000000200 */
[C---:B--2---:R-:W-:Y:S08]  /*1ff0*/  HMMA.16816.F32 R72, R172.reuse, R20, R72 ;  /* 0x00000014ac48723c */ /* 0x044ff00000001848 */
[C---:B------:R-:W-:Y:S01]  /*2000*/  HMMA.16816.F32 R68, R172.reuse, R22, R68 ;  /* 0x00000016ac44723c */ /* 0x040fe20000001844 */
[----:B------:R-:W2:Y:S07]  /*2010*/  LDSM.16.M88.4 R20, [R202+0x2800] ;  /* 0x00280000ca14783b */ /* 0x000eae0000000200 */
[C---:B------:R-:W-:Y:S08]  /*2020*/  HMMA.16816.F32 R12, R172.reuse, R24, R12 ;  /* 0x00000018ac0c723c */ /* 0x040ff0000000180c */
[C---:B------:R-:W-:Y:S01]  /*2030*/  HMMA.16816.F32 R8, R172.reuse, R26, R8 ;  /* 0x0000001aac08723c */ /* 0x040fe20000001808 */
[----:B------:R-:W4:Y:S07]  /*2040*/  LDSM.16.M88.4 R24, [R202+0x2000] ;  /* 0x00200000ca18783b */ /* 0x000f2e0000000200 */
[C---:B------:R-:W-:Y:S08]  /*2050*/  HMMA.16816.F32 R56, R172.reuse, R92, R56 ;  /* 0x0000005cac38723c */ /* 0x040ff00000001838 */
[C---:B------:R-:W-:Y:S01]  /*2060*/  HMMA.16816.F32 R52, R172.reuse, R94, R52 ;  /* 0x0000005eac34723c */ /* 0x040fe20000001834 */
[----:B------:R-:W-:Y:S07]  /*2070*/  LDSM.16.M88.4 R92, [R214+0xb900] ;  /* 0x00b90000d65c783b */ /* 0x000fee0000000200 */
[C---:B-1----:R-:W-:Y:S08]  /*2080*/  HMMA.16816.F32 R64, R172.reuse, R16, R64 ;  /* 0x00000010ac40723c */ /* 0x042ff00000001840 */
[C---:B------:R-:W-:Y:S01]  /*2090*/  HMMA.16816.F32 R60, R172.reuse, R18, R60 ;  /* 0x00000012ac3c723c */ /* 0x040fe2000000183c */
[----:B------:R-:W1:Y:S07]  /*20a0*/  LDSM.16.M88.4 R16, [R214+0xb100] ;  /* 0x00b10000d610783b */ /* 0x000e6e0000000200 */
[C---:B------:R-:W-:Y:S08]  /*20b0*/  HMMA.16816.F32 R40, R172.reuse, R84, R40 ;  /* 0x00000054ac28723c */ /* 0x040ff00000001828 */
[C---:B------:R-:W-:Y:S01]  /*20c0*/  HMMA.16816.F32 R36, R172.reuse, R86, R36 ;  /* 0x00000056ac24723c */ /* 0x040fe20000001824 */
[----:B------:R-:W1:Y:S07]  /*20d0*/  LDSM.16.M88.4 R84, [R214+0xc900] ;  /* 0x00c90000d654783b */ /* 0x000e6e0000000200 */
[C---:B------:R-:W-:Y:S08]  /*20e0*/  HMMA.16816.F32 R48, R172.reuse, R88, R48 ;  /* 0x00000058ac30723c */ /* 0x040ff00000001830 */
[----:B------:R-:W-:Y:S01]  /*20f0*/  HMMA.16816.F32 R44, R172, R90, R44 ;  /* 0x0000005aac2c723c */ /* 0x000fe2000000182c */
[----:B------:R-:W1:Y:S07]  /*2100*/  LDSM.16.M88.4 R88, [R214+0xc100] ;  /* 0x00c10000d658783b */ /* 0x000e6e0000000200 */
[C---:B------:R-:W-:Y:S08]  /*2110*/  HMMA.16816.F32 R12, R176.reuse, R80, R12 ;  /* 0x00000050b00c723c */ /* 0x040ff0000000180c */
[C---:B------:R-:W-:Y:S01]  /*2120*/  HMMA.16816.F32 R8, R176.reuse, R82, R8 ;  /* 0x00000052b008723c */ /* 0x040fe20000001808 */
[----:B------:R-:W1:Y:S07]  /*2130*/  LDSM.16.M88.4 R80, [R214+0xd100] ;  /* 0x00d10000d650783b */ /* 0x000e6e0000000200 */
[C---:B---3--:R-:W-:Y:S08]  /*2140*/  HMMA.16816.F32 R56, R176.reuse, R28, R56 ;  /* 0x0000001cb038723c */ /* 0x048ff00000001838 */
[C---:B------:R-:W-:Y:S01]  /*2150*/  HMMA.16816.F32 R52, R176.reuse, R30, R52 ;  /* 0x0000001eb034723c */ /* 0x040fe20000001834 */
[----:B------:R-:W-:Y:S07]  /*2160*/  LDSM.16.M88.4 R28, [R213+0x3800] ;  /* 0x00380000d51c783b */ /* 0x000fee0000000200 */
[C---:B------:R-:W-:Y:S08]  /*2170*/  HMMA.16816.F32 R72, R176.reuse, R76, R72 ;  /* 0x0000004cb048723c */ /* 0x040ff00000001848 */
[C---:B------:R-:W-:Y:S01]  /*2180*/  HMMA.16816.F32 R68, R176.reuse, R78, R68 ;  /* 0x0000004eb044723c */ /* 0x040fe20000001844 */
[----:B------:R-:W3:Y:S07]  /*2190*/  LDSM.16.M88.4 R76, [R214+0xd900] ;  /* 0x00d90000d64c783b */ /* 0x000eee0000000200 */
[C---:B--2---:R-:W-:Y:S08]  /*21a0*/  HMMA.16816.F32 R40, R176.reuse, R20, R40 ;  /* 0x00000014b028723c */ /* 0x044ff00000001828 */
[C---:B------:R-:W-:Y:S01]  /*21b0*/  HMMA.16816.F32 R36, R176.reuse, R22, R36 ;  /* 0x00000016b024723c */ /* 0x040fe20000001824 */
[----:B------:R-:W2:Y:S07]  /*21c0*/  LDSM.16.M88.4 R20, [R213+0x4800] ;  /* 0x00480000d514783b */ /* 0x000eae0000000200 */
[C---:B------:R-:W-:Y:S08]  /*21d0*/  HMMA.16816.F32 R64, R176.reuse, R32, R64 ;  /* 0x00000020b040723c */ /* 0x040ff00000001840 */
[C---:B------:R-:W-:Y:S01]  /*21e0*/  HMMA.16816.F32 R60, R176.reuse, R34, R60 ;  /* 0x00000022b03c723c */ /* 0x040fe2000000183c */
[----:B------:R-:W2:Y:S07]  /*21f0*/  LDSM.16.M88.4 R32, [R213+0x3000] ;  /* 0x00300000d520783b */ /* 0x000eae0000000200 */
[C---:B----4-:R-:W-:Y:S08]  /*2200*/  HMMA.16816.F32 R48, R176.reuse, R24, R48 ;  /* 0x00000018b030723c */ /* 0x050ff00000001830 */
[----:B------:R-:W-:Y:S01]  /*2210*/  HMMA.16816.F32 R44, R176, R26, R44 ;  /* 0x0000001ab02c723c */ /* 0x000fe2000000182c */
[----:B------:R-:W4:Y:S07]  /*2220*/  LDSM.16.M88.4 R24, [R213+0x4000] ;  /* 0x00400000d518783b */ /* 0x000f2e0000000200 */
[C---:B-1----:R-:W-:Y:S08]  /*2230*/  HMMA.16816.F32 R12, R180.reuse, R16, R12 ;  /* 0x00000010b40c723c */ /* 0x042ff0000000180c */
[C---:B------:R-:W-:Y:S01]  /*2240*/  HMMA.16816.F32 R8, R180.reuse, R18, R8 ;  /* 0x00000012b408723c */ /* 0x040fe20000001808 */
[----:B------:R-:W1:Y:S07]  /*2250*/  LDSM.16.M88.4 R16, [R213+0x5000] ;  /* 0x00500000d510783b */ /* 0x000e6e0000000200 */
[C---:B------:R-:W-:Y:S08]  /*2260*/  HMMA.16816.F32 R56, R180.reuse, R84, R56 ;  /* 0x00000054b438723c */ /* 0x040ff00000001838 */
[C---:B------:R-:W-:Y:S01]  /*2270*/  HMMA.16816.F32 R52, R180.reuse, R86, R52 ;  /* 0x00000056b434723c */ /* 0x040fe20000001834 */
[----:B------:R-:W1:Y:S07]  /*2280*/  LDSM.16.M88.4 R84, [R213+0x5800] ;  /* 0x00580000d554783b */ /* 0x000e6e0000000200 */
[C---:B------:R-:W-:Y:S08]  /*2290*/  HMMA.16816.F32 R72, R180.reuse, R92, R72 ;  /* 0x0000005cb448723c */ /* 0x040ff00000001848 */
[C---:B------:R-:W-:Y:S08]  /*22a0*/  HMMA.16816.F32 R68, R180.reuse, R94, R68 ;  /* 0x0000005eb444723c */ /* 0x040ff00000001844 */
[C---:B------:R-:W-:Y:S08]  /*22b0*/  HMMA.16816.F32 R64, R180.reuse, R88, R64 ;  /* 0x00000058b440723c */ /* 0x040ff00000001840 */
[C---:B------:R-:W-:Y:S01]  /*22c0*/  HMMA.16816.F32 R60, R180.reuse, R90, R60 ;  /* 0x0000005ab43c723c */ /* 0x040fe2000000183c */
[----:B------:R-:W-:Y:S07]  /*22d0*/  LDSM.16.M88.4 R88, [R202+0x3000] ;  /* 0x00300000ca58783b */ /* 0x000fee0000000200 */
[C---:B------:R-:W-:Y:S08]  /*22e0*/  HMMA.16816.F32 R48, R180.reuse, R80, R48 ;  /* 0x00000050b430723c */ /* 0x040ff00000001830 */
[C---:B------:R-:W-:Y:S08]  /*22f0*/  HMMA.16816.F32 R44, R180.reuse, R82, R44 ;  /* 0x00000052b42c723c */ /* 0x040ff0000000182c */
[C---:B---3--:R-:W-:Y:S01]  /*2300*/  HMMA.16816.F32 R80, R180.reuse, R76, R40 ;  /* 0x0000004cb450723c */ /* 0x048fe20000001828 */
[----:B------:R-:W3:Y:S07]  /*2310*/  LDSM.16.M88.4 R40, [R211+0xb100] ;  /* 0x00b10000d328783b */ /* 0x000eee0000000200 */
[----:B------:R-:W-:Y:S01]  /*2320*/  HMMA.16816.F32 R76, R180, R78, R36 ;  /* 0x0000004eb44c723c */ /* 0x000fe20000001824 */
[----:B------:R-:W1:Y:S07]  /*2330*/  LDSM.16.M88.4 R36, [R211+0xb900] ;  /* 0x00b90000d324783b */ /* 0x000e6e0000000200 */
[C---:B--2---:R-:W-:Y:S08]  /*2340*/  HMMA.16816.F32 R56, R184.reuse, R20, R56 ;  /* 0x00000014b838723c */ /* 0x044ff00000001838 */
[C---:B------:R-:W-:Y:S01]  /*2350*/  HMMA.16816.F32 R52, R184.reuse, R22, R52 ;  /* 0x00000016b834723c */ /* 0x040fe20000001834 */
[----:B------:R-:W2:Y:S07]  /*2360*/  LDSM.16.M88.4 R20, [R211+0xc900] ;  /* 0x00c90000d314783b */ /* 0x000eae0000000200 */
[C---:B------:R-:W-:Y:S08]  /*2370*/  HMMA.16816.F32 R12, R184.reuse, R32, R12 ;  /* 0x00000020b80c723c */ /* 0x040ff0000000180c */
[C---:B------:R-:W-:Y:S01]  /*2380*/  HMMA.16816.F32 R8, R184.reuse, R34, R8 ;  /* 0x00000022b808723c */ /* 0x040fe20000001808 */
[----:B------:R-:W-:Y:S07]  /*2390*/  LDSM.16.M88.4 R32, [R202+0x4800] ;  /* 0x00480000ca20783b */ /* 0x000fee0000000200 */
[C---:B------:R-:W-:Y:S08]  /*23a0*/  HMMA.16816.F32 R72, R184.reuse, R28, R72 ;  /* 0x0000001cb848723c */ /* 0x040ff00000001848 */
[C---:B------:R-:W-:Y:S01]  /*23b0*/  HMMA.16816.F32 R68, R184.reuse, R30, R68 ;  /* 0x0000001eb844723c */ /* 0x040fe20000001844 */
[----:B------:R-:W-:Y:S07]  /*23c0*/  LDSM.16.M88.4 R28, [R211+0xd900] ;  /* 0x00d90000d31c783b */ /* 0x000fee0000000200 */
[C---:B----4-:R-:W-:Y:S08]  /*23d0*/  HMMA.16816.F32 R64, R184.reuse, R24, R64 ;  /* 0x00000018b840723c */ /* 0x050ff00000001840 */
[C---:B------:R-:W-:Y:S01]  /*23e0*/  HMMA.16816.F32 R60, R184.reuse, R26, R60 ;  /* 0x0000001ab83c723c */ /* 0x040fe2000000183c */
[----:B------:R-:W4:Y:S07]  /*23f0*/  LDSM.16.M88.4 R24, [R211+0xc100] ;  /* 0x00c10000d318783b */ /* 0x000f2e0000000200 */
[C---:B-1----:R-:W-:Y:S08]  /*2400*/  HMMA.16816.F32 R48, R184.reuse, R16, R48 ;  /* 0x00000010b830723c */ /* 0x042ff00000001830 */
[C---:B------:R-:W-:Y:S01]  /*2410*/  HMMA.16816.F32 R44, R184.reuse, R18, R44 ;  /* 0x00000012b82c723c */ /* 0x040fe2000000182c */
[----:B------:R-:W1:Y:S07]  /*2420*/  LDSM.16.M88.4 R16, [R211+0xd100] ;  /* 0x00d10000d310783b */ /* 0x000e6e0000000200 */
[C---:B------:R-:W-:Y:S08]  /*2430*/  HMMA.16816.F32 R80, R184.reuse, R84, R80 ;  /* 0x00000054b850723c */ /* 0x040ff00000001850 */
[----:B------:R-:W-:Y:S01]  /*2440*/  HMMA.16816.F32 R76, R184, R86, R76 ;  /* 0x00000056b84c723c */ /* 0x000fe2000000184c */
[----:B------:R-:W1:Y:S07]  /*2450*/  LDSM.16.M88.4 R84, [R202+0x3800] ;  /* 0x00380000ca54783b */ /* 0x000e6e0000000200 */
[C---:B---3--:R-:W-:Y:S08]  /*2460*/  HMMA.16816.F32 R12, R188.reuse, R40, R12 ;  /* 0x00000028bc0c723c */ /* 0x048ff0000000180c */
[C---:B------:R-:W-:Y:S01]  /*2470*/  HMMA.16816.F32 R8, R188.reuse, R42, R8 ;  /* 0x0000002abc08723c */ /* 0x040fe20000001808 */
[----:B------:R-:W3:Y:S07]  /*2480*/  LDSM.16.M88.4 R40, [R202+0x4000] ;  /* 0x00400000ca28783b */ /* 0x000eee0000000200 */
[C---:B------:R-:W-:Y:S08]  /*2490*/  HMMA.16816.F32 R72, R188.reuse, R36, R72 ;  /* 0x00000024bc48723c */ /* 0x040ff00000001848 */
[C---:B------:R-:W-:Y:S01]  /*24a0*/  HMMA.16816.F32 R68, R188.reuse, R38, R68 ;  /* 0x00000026bc44723c */ /* 0x040fe20000001844 */
[----:B------:R-:W3:Y:S07]  /*24b0*/  LDSM.16.M88.4 R36, [R202+0x5000] ;  /* 0x00500000ca24783b */ /* 0x000eee0000000200 */
[C---:B--2---:R-:W-:Y:S08]  /*24c0*/  HMMA.16816.F32 R56, R188.reuse, R20, R56 ;  /* 0x00000014bc38723c */ /* 0x044ff00000001838 */
[----:B------:R-:W-:Y:S01]  /*24d0*/  HMMA.16816.F32 R52, R188, R22, R52 ;  /* 0x00000016bc34723c */ /* 0x000fe20000001834 */
[----:B------:R-:W2:Y:S01]  /*24e0*/  LDSM.16.M88.4 R20, [R202+0x5800] ;  /* 0x00580000ca14783b */ /* 0x000ea20000000200 */
[----:B------:R-:W-:-:S06]  /*24f0*/  DEPBAR.LE SB0, 0x0 ;  /* 0x000080000000791a */ /* 0x000fcc0000000000 */
[C---:B----4-:R-:W-:Y:S08]  /*2500*/  HMMA.16816.F32 R64, R188.reuse, R24, R64 ;  /* 0x00000018bc40723c */ /* 0x050ff00000001840 */
[C---:B------:R-:W-:Y:S08]  /*2510*/  HMMA.16816.F32 R60, R188.reuse, R26, R60 ;  /* 0x0000001abc3c723c */ /* 0x040ff0000000183c */
        /* <DEDUP_REMOVED lines=8> */
[C---:B---3--:R-:W-:Y:S08]  /*25a0*/  HMMA.16816.F32 R64, R192.reuse, R40, R64 ;  /* 0x00000028c040723c */ /* 0x048ff00000001840 */
[C---:B------:R-:W-:Y:S08]  /*25b0*/  HMMA.16816.F32 R60, R192.reuse, R42, R60 ;  /* 0x0000002ac03c723c */ /* 0x040ff0000000183c */
[C---:B------:R-:W-:Y:S08]  /*25c0*/  HMMA.16816.F32 R56, R192.reuse, R32, R56 ;  /* 0x00000020c038723c */ /* 0x040ff00000001838 */
[C---:B------:R-:W-:Y:S08]  /*25d0*/  HMMA.16816.F32 R52, R192.reuse, R34, R52 ;  /* 0x00000022c034723c */ /* 0x040ff00000001834 */
[C---:B------:R-:W-:Y:S07]  /*25e0*/  HMMA.16816.F32 R48, R192.reuse, R36, R48 ;  /* 0x00000024c030723c */ /* 0x040fee0000001830 */
[----:B------:R-:W-:Y:S01]  /*25f0*/  SHF.R.S32.HI R37, RZ, 0x1f, R230 ;  /* 0x0000001fff257819 */ /* 0x000fe200000114e6 */
[C---:B------:R-:W-:Y:S08]  /*2600*/  HMMA.16816.F32 R44, R192.reuse, R38, R44 ;  /* 0x00000026c02c723c */ /* 0x040ff0000000182c */
[C---:B--2---:R-:W-:Y:S08]  /*2610*/  HMMA.16816.F32 R80, R192.reuse, R20, R80 ;  /* 0x00000014c050723c */ /* 0x044ff00000001850 */
[----:B------:R-:W-:Y:S01]  /*2620*/  HMMA.16816.F32 R76, R192, R22, R76 ;  /* 0x00000016c04c723c */ /* 0x000fe2000000184c */
[----:B------:R-:W-:Y:S06]  /*2630*/  BAR.SYNC.DEFER_BLOCKING 0x0 ;  /* 0x0000000000007b1d */ /* 0x000fec0000010000 */
[----:B------:R-:W-:Y:S05]  /*2640*/  @!P0 BRA `(.L_x_166) ;  /* 0x000003d000008947 */ /* 0x000fea0003800000 */
[----:B------:R-:W-:Y:S01]  /*2650*/  IADD3 R216, R218, UR13, R219 ;  /* 0x0000000ddad87c10 */ /* 0x000fe2000fffe0db */
[----:B------:R-:W-:-:S03]  /*2660*/  IMAD.MOV.U32 R215, RZ, RZ, RZ ;  /* 0x000000ffffd77224 */ /* 0x000fc600078e00ff */
        /* <DEDUP_REMOVED lines=8> */
[----:B------:R-:W2:Y:S01]  /*26f0*/  @!P1 LDG.E R215, [R6.64] ;  /* 0x0000002a06d79981 */ /* 0x000ea2000c1e1900 */
[----:B------:R-:W-:Y:S01]  /*2700*/  IMAD.MOV R17, RZ, RZ, -R0 ;  /* 0x000000ffff117224 */ /* 0x000fe200078e0a00 */
[----:B------:R-:W-:Y:S01]  /*2710*/  SEL R18, RZ, 0x10, P5 ;  /* 0x00000010ff127807 */ /* 0x000fe20002800000 */
[----:B------:R-:W-:Y:S01]  /*2720*/  IMAD.SHL.U32 R4, R230, 0x2, RZ ;  /* 0x00000002e6047824 */ /* 0x000fe200078e00ff */
[----:B------:R-:W-:Y:S01]  /*2730*/  IADD3 R22, -R231, 0x10, RZ ;  /* 0x00000010e7167810 */ /* 0x000fe20007ffe1ff */
[----:B------:R-:W-:Y:S01]  /*2740*/  IMAD R216, R17, c[0x0][0x2b8], R216 ;  /* 0x0000ae0011d87a24 */ /* 0x000fe200078e02d8 */
[----:B------:R-:W-:Y:S02]  /*2750*/  IADD3 R24, -R18, 0x10, RZ ;  /* 0x0000001012187810 */ /* 0x000fe40007ffe1ff */
[----:B------:R-:W-:Y:S01]  /*2760*/  LOP3.LUT R22, R22, 0xf, RZ, 0xc0, !PT ;  /* 0x0000000f16167812 */ /* 0x000fe200078ec0ff */
[----:B------:R-:W-:Y:S01]  /*2770*/  IMAD.WIDE.U32 R16, R216, c[0x0][0x1e0], RZ ;  /* 0x00007800d8107a25 */ /* 0x000fe200078e00ff */
[----:B------:R-:W-:-:S02]  /*2780*/  SHF.R.S32.HI R19, RZ, 0x1f, R216 ;  /* 0x0000001fff137819 */ /* 0x000fc400000114d8 */
[----:B------:R-:W-:-:S03]  /*2790*/  LOP3.LUT R24, R24, 0xf, RZ, 0xc0, !PT ;  /* 0x0000000f18187812 */ /* 0x000fc600078ec0ff */
[----:B------:R-:W-:-:S04]  /*27a0*/  IMAD R19, R19, c[0x0][0x1e0], RZ ;  /* 0x0000780013137a24 */ /* 0x000fc800078e02ff */
        /* <DEDUP_REMOVED lines=8> */
[----:B------:R-:W-:Y:S02]  /*2830*/  LEA R6, P0, R26, c[0x0][0x1c8], 0x1 ;  /* 0x000072001a067a11 */ /* 0x000fe400078008ff */
[----:B------:R-:W-:Y:S02]  /*2840*/  SHF.L.U64.HI R0, R230, 0x1, R37 ;  /* 0x00000001e6007819 */ /* 0x000fe40000010225 */
[----:B------:R-:W-:Y:S01]  /*2850*/  LEA.HI.X R26, R26, c[0x0][0x1cc], R7, 0x1, P0 ;  /* 0x000073001a1a7a11 */ /* 0x000fe200000f0c07 */
[----:B------:R-:W1:Y:S01]  /*2860*/  SHFL.IDX PT, R23, R6, 0x2, 0x181f ;  /* 0x00581f0006177f89 */ /* 0x000e6200000e0000 */
[----:B------:R-:W-:-:S03]  /*2870*/  IMAD.SHL.U32 R7, R229, 0x2, RZ ;  /* 0x00000002e5077824 */ /* 0x000fc600078e00ff */
[----:B------:R-:W2:Y:S04]  /*2880*/  SHFL.IDX PT, R17, R26, 0x2, 0x181f ;  /* 0x00581f001a117f89 */ /* 0x000ea800000e0000 */
[----:B------:R-:W-:Y:S04]  /*2890*/  SHFL.IDX PT, R20, R6, RZ, 0x181f ;  /* 0x00181fff06147589 */ /* 0x000fe800000e0000 */
[----:B------:R3:W4:Y:S04]  /*28a0*/  SHFL.IDX PT, R16, R6, 0x1, 0x181f ;  /* 0x00381f0006107f89 */ /* 0x00072800000e0000 */
[----:B------:R-:W-:Y:S04]  /*28b0*/  SHFL.IDX PT, R21, R26, RZ, 0x181f ;  /* 0x00181fff1a157589 */ /* 0x000fe800000e0000 */
[----:B------:R5:W5:Y:S01]  /*28c0*/  SHFL.IDX PT, R19, R26, 0x1, 0x181f ;  /* 0x00381f001a137f89 */ /* 0x000b6200000e0000 */
[----:B-1----:R-:W-:-:S04]  /*28d0*/  IADD3 R24, P2, P0, R24, R23, R4 ;  /* 0x0000001718187210 */ /* 0x002fc8000785e004 */
[----:B--2---:R-:W-:Y:S02]  /*28e0*/  IADD3.X R25, RZ, R17, R0, P2, P0 ;  /* 0x00000011ff197210 */ /* 0x004fe400017e0400 */
[----:B------:R-:W-:Y:S02]  /*28f0*/  IADD3 R22, P2, P0, R22, R23, R7 ;  /* 0x0000001716167210 */ /* 0x000fe4000785e007 */
[----:B---3--:R-:W-:-:S04]  /*2900*/  SHF.L.U64.HI R6, R229, 0x1, R232 ;  /* 0x00000001e5067819 */ /* 0x008fc800000102e8 */
[----:B------:R-:W-:Y:S02]  /*2910*/  IADD3.X R23, RZ, R17, R6, P2, P0 ;  /* 0x00000011ff177210 */ /* 0x000fe400017e0406 */
[-C--:B----4-:R-:W-:Y:S02]  /*2920*/  IADD3 R28, P0, R16, R4.reuse, RZ ;  /* 0x00000004101c7210 */ /* 0x090fe40007f1e0ff */
[C---:B-----5:R-:W-:Y:S02]  /*2930*/  IADD3 R26, P6, R20.reuse, R4, RZ ;  /* 0x00000004141a7210 */ /* 0x060fe40007fde0ff */
[-C--:B------:R-:W-:Y:S01]  /*2940*/  IADD3 R20, P2, R20, R7.reuse, RZ ;  /* 0x0000000714147210 */ /* 0x080fe20007f5e0ff */
[--C-:B------:R-:W-:Y:S01]  /*2950*/  IMAD.X R29, R19, 0x1, R0.reuse, P0 ;  /* 0x00000001131d7824 */ /* 0x100fe200000e0600 */
[----:B------:R-:W-:Y:S01]  /*2960*/  ISETP.NE.U32.AND P0, PT, R231, RZ, PT ;  /* 0x000000ffe700720c */ /* 0x000fe20003f05070 */
[C---:B------:R-:W-:Y:S01]  /*2970*/  IMAD.X R27, R21.reuse, 0x1, R0, P6 ;  /* 0x00000001151b7824 */ /* 0x040fe200030e0600 */
[----:B------:R-:W-:Y:S01]  /*2980*/  IADD3 R16, P6, R16, R7, RZ ;  /* 0x0000000710107210 */ /* 0x000fe20007fde0ff */
[----:B------:R-:W-:Y:S01]  /*2990*/  IMAD.X R21, R21, 0x1, R6, P2 ;  /* 0x0000000115157824 */ /* 0x000fe200010e0606 */
[----:B------:R-:W-:-:S02]  /*29a0*/  ISETP.NE.U32.AND P2, PT, R18, RZ, PT ;  /* 0x000000ff1200720c */ /* 0x000fc40003f45070 */
[----:B------:R1:W-:Y:S01]  /*29b0*/  LDGSTS.E.BYPASS.LTC128B.128 [R217+0x8100], [R26.64], !P5 ;  /* 0x081000001ad97fae */ /* 0x0003e2000e901d6a */
[----:B------:R-:W-:-:S03]  /*29c0*/  IMAD.X R17, R19, 0x1, R6, P6 ;  /* 0x0000000113117824 */ /* 0x000fc600030e0606 */
[----:B------:R1:W-:Y:S04]  /*29d0*/  LDGSTS.E.BYPASS.LTC128B.128 [R217+0xb100], [R20.64], !P4 ;  /* 0x0b10000014d97fae */ /* 0x0003e8000e101d6a */
[----:B------:R1:W-:Y:S04]  /*29e0*/  LDGSTS.E.BYPASS.LTC128B.128 [R217+0x9100], [R28.64], !P5 ;  /* 0x091000001cd97fae */ /* 0x0003e8000e901d6a */
[----:B------:R1:W-:Y:S04]  /*29f0*/  LDGSTS.E.BYPASS.LTC128B.128 [R217+0xc100], [R16.64], !P4 ;  /* 0x0c10000010d97fae */ /* 0x0003e8000e101d6a */
[----:B------:R1:W-:Y:S04]  /*2a00*/  LDGSTS.E.BYPASS.LTC128B.128.ZFILL [R217+0xa100], [R24.64], P2 ;  /* 0x0a10000018d97fae */ /* 0x0003e80009141d6a */
[----:B------:R1:W-:Y:S02]  /*2a10*/  LDGSTS.E.BYPASS.LTC128B.128.ZFILL [R217+0xd100], [R22.64], P0 ;  /* 0x0d10000016d97fae */ /* 0x0003e40008141d6a */
.L_x_166:
[----:B-1----:R-:W-:Y:S01]  /*2a20*/  SHF.R.S32.HI R16, RZ, 0x1f, R97 ;  /* 0x0000001fff107819 */ /* 0x002fe20000011461 */
[----:B------:R-:W-:Y:S01]  /*2a30*/  FMUL.FTZ R0, R8, c[0x0][0x320] ;  /* 0x0000c80008007a20 */ /* 0x000fe20000410000 */
[-C--:B------:R-:W-:Y:S01]  /*2a40*/  LEA.HI R99, R99, R96.reuse, RZ, 0x2 ;  /* 0x0000006063637211 */ /* 0x080fe200078f10ff */
[----:B------:R-:W-:Y:S01]  /*2a50*/  FMUL.FTZ R4, R9, c[0x0][0x320] ;  /* 0x0000c80009047a20 */ /* 0x000fe20000410000 */
[----:B------:R-:W-:Y:S01]  /*2a60*/  LOP3.LUT R17, R98, 0xffffffe0, RZ, 0xc0, !PT ;  /* 0xffffffe062117812 */ /* 0x000fe200078ec0ff */
[----:B------:R-:W-:Y:S01]  /*2a70*/  FMUL.FTZ R9, R72, c[0x0][0x320] ;  /* 0x0000c80048097a20 */ /* 0x000fe20000410000 */
[----:B------:R-:W-:Y:S01]  /*2a80*/  LEA.HI R16, R16, R97, RZ, 0x3 ;  /* 0x0000006110107211 */ /* 0x000fe200078f18ff */
[----:B------:R-:W-:Y:S01]  /*2a90*/  FMUL.FTZ R6, R73, c[0x0][0x320] ;  /* 0x0000c80049067a20 */ /* 0x000fe20000410000 */
[----:B------:R-:W-:Y:S01]  /*2aa0*/  LOP3.LUT R99, R99, 0xfffffffc, RZ, 0xc0, !PT ;  /* 0xfffffffc63637812 */ /* 0x000fe200078ec0ff */
[----:B------:R-:W-:Y:S01]  /*2ab0*/  FMUL.FTZ R7, R68, c[0x0][0x320] ;  /* 0x0000c80044077a20 */ /* 0x000fe20000410000 */
[----:B------:R-:W-:Y:S01]  /*2ac0*/  IADD3 R17, -R17, R96, RZ ;  /* 0x0000006011117210 */ /* 0x000fe20007ffe1ff */
[----:B------:R-:W-:Y:S01]  /*2ad0*/  FMUL.FTZ R8, R69, c[0x0][0x320] ;  /* 0x0000c80045087a20 */ /* 0x000fe20000410000 */
[----:B------:R-:W-:Y:S01]  /*2ae0*/  LOP3.LUT R16, R16, 0xffffff8, RZ, 0xc0, !PT ;  /* 0x0ffffff810107812 */ /* 0x000fe200078ec0ff */
[----:B------:R-:W-:Y:S01]  /*2af0*/  IMAD.IADD R99, R96, 0x1, -R99 ;  /* 0x0000000160637824 */ /* 0x000fe200078e0a63 */
[----:B------:R-:W-:Y:S01]  /*2b00*/  SHF.R.S32.HI R18, RZ, 0x1f, R17 ;  /* 0x0000001fff127819 */ /* 0x000fe20000011411 */
[----:B------:R-:W-:Y:S01]  /*2b10*/  FMUL.FTZ R32, R64, c[0x0][0x320] ;  /* 0x0000c80040207a20 */ /* 0x000fe20000410000 */
[----:B------:R-:W-:Y:S01]  /*2b20*/  IADD3 R97, R97, -R16, RZ ;  /* 0x8000001061617210 */ /* 0x000fe20007ffe0ff */
[----:B------:R-:W-:Y:S01]  /*2b30*/  FMUL.FTZ R30, R65, c[0x0][0x320] ;  /* 0x0000c800411e7a20 */ /* 0x000fe20000410000 */
[----:B------:R-:W-:Y:S01]  /*2b40*/  LEA.HI R16, R18, R17, RZ, 0x2 ;  /* 0x0000001112107211 */ /* 0x000fe200078f10ff */
[----:B------:R-:W-:Y:S01]  /*2b50*/  FMUL.FTZ R28, R60, c[0x0][0x320] ;  /* 0x0000c8003c1c7a20 */ /* 0x000fe20000410000 */
[----:B------:R-:W-:Y:S01]  /*2b60*/  LEA.HI R18, R99, R99, RZ, 0x1 ;  /* 0x0000006363127211 */ /* 0x000fe200078f08ff */
[----:B------:R-:W-:Y:S01]  /*2b70*/  FMUL.FTZ R12, R12, c[0x0][0x320] ;  /* 0x0000c8000c0c7a20 */ /* 0x000fe20000410000 */
[----:B------:R-:W-:Y:S01]  /*2b80*/  LEA.HI.SX32 R20, R16, UR15, 0x1e ;  /* 0x0000000f10147c11 */ /* 0x000fe2000f8ff2ff */
[----:B------:R-:W-:Y:S01]  /*2b90*/  FMUL.FTZ R61, R61, c[0x0][0x320] ;  /* 0x0000c8003d3d7a20 */ /* 0x000fe20000410000 */
[----:B------:R-:W-:Y:S01]  /*2ba0*/  LOP3.LUT R18, R18, 0x1ffffffe, RZ, 0xc0, !PT ;  /* 0x1ffffffe12127812 */ /* 0x000fe200078ec0ff */
[----:B------:R-:W-:Y:S01]  /*2bb0*/  FMUL.FTZ R56, R56, c[0x0][0x320] ;  /* 0x0000c80038387a20 */ /* 0x000fe20000410000 */
[----:B------:R-:W-:Y:S01]  /*2bc0*/  PLOP3.LUT P2, PT, PT, PT, UP1, 0x80, 0x0 ;  /* 0x000000000000781c */ /* 0x000fe20003f4f018 */
[----:B------:R-:W-:Y:S01]  /*2bd0*/  IMAD R20, R97, 0x10, R20 ;  /* 0x0000001061147824 */ /* 0x000fe200078e0214 */
[----:B------:R-:W-:Y:S01]  /*2be0*/  IADD3 R99, R99, -R18, RZ ;  /* 0x8000001263637210 */ /* 0x000fe20007ffe0ff */
[----:B------:R-:W-:Y:S01]  /*2bf0*/  FMUL.FTZ R57, R57, c[0x0][0x320] ;  /* 0x0000c80039397a20 */ /* 0x000fe20000410000 */
[----:B------:R-:W-:Y:S01]  /*2c00*/  PLOP3.LUT P0, PT, PT, PT, UP1, 0x80, 0x0 ;  /* 0x000000000000781c */ /* 0x000fe20003f0f018 */
[----:B------:R-:W-:Y:S01]  /*2c10*/  FMUL.FTZ R52, R52, c[0x0][0x320] ;  /* 0x0000c80034347a20 */ /* 0x000fe20000410000 */
[----:B------:R-:W1:Y:S01]  /*2c20*/  MUFU.TANH R0, R0 ;  /* 0x0000000000007308 */ /* 0x000e620000002400 */
[----:B------:R-:W-:Y:S01]  /*2c30*/  IMAD R220, R99, 0x8, R20 ;  /* 0x0000000863dc7824 */ /* 0x000fe200078e0214 */
[----:B------:R-:W-:Y:S01]  /*2c40*/  MOV R20, UR18 ;  /* 0x0000001200147c02 */ /* 0x000fe20008000f00 */
[----:B------:R-:W-:Y:S01]  /*2c50*/  FMUL.FTZ R53, R53, c[0x0][0x320] ;  /* 0x0000c80035357a20 */ /* 0x000fe20000410000 */
[----:B------:R-:W-:Y:S01]  /*2c60*/  ULDC UR13, c[0x0][0x324] ;  /* 0x0000c900000d7ab9 */ /* 0x000fe20000000800 */
[----:B------:R-:W-:Y:S01]  /*2c70*/  FMUL.FTZ R48, R48, c[0x0][0x320] ;  /* 0x0000c80030307a20 */ /* 0x000fe20000410000 */
[----:B------:R-:W-:Y:S01]  /*2c80*/  MOV R19, R220 ;  /* 0x000000dc00137202 */ /* 0x000fe20000000f00 */
[----:B------:R-:W-:Y:S01]  /*2c90*/  @P2 IMAD.HI.U32 R18, R220, c[0x0][0x2c8], RZ ;  /* 0x0000b200dc122a27 */ /* 0x000fe200078e00ff */
[----:B------:R-:W2:Y:S01]  /*2ca0*/  MUFU.TANH R4, R4 ;  /* 0x0000000400047308 */ /* 0x000ea20000002400 */
[----:B------:R-:W-:Y:S01]  /*2cb0*/  ULDC UR16, c[0x0][0x1d0] ;  /* 0x0000740000107ab9 */ /* 0x000fe20000000800 */
[----:B------:R-:W0:Y:S01]  /*2cc0*/  LDGDEPBAR ;  /* 0x00000000000079af */ /* 0x000e220000000000 */
[----:B------:R-:W-:Y:S01]  /*2cd0*/  FMUL.FTZ R49, R49, c[0x0][0x320] ;  /* 0x0000c80031317a20 */ /* 0x000fe20000410000 */
[----:B------:R-:W-:Y:S01]  /*2ce0*/  @P0 SHF.R.U32.HI R19, RZ, c[0x0][0x2cc], R18 ;  /* 0x0000b300ff130a19 */ /* 0x000fe20000011612 */
[----:B------:R-:W-:Y:S01]  /*2cf0*/  FMUL.FTZ R44, R44, c[0x0][0x320] ;  /* 0x0000c8002c2c7a20 */ /* 0x000fe20000410000 */
[----:B------:R-:W-:Y:S01]  /*2d00*/  LOP3.LUT R18, R16, 0x7ffffffc, RZ, 0xc0, !PT ;  /* 0x7ffffffc10127812 */ /* 0x000fe200078ec0ff */
[----:B------:R-:W-:Y:S01]  /*2d10*/  FMUL.FTZ R45, R45, c[0x0][0x320] ;  /* 0x0000c8002d2d7a20 */ /* 0x000fe20000410000 */
[----:B------:R-:W-:Y:S01]  /*2d20*/  PLOP3.LUT P0, PT, PT, PT, UP0, 0x40, 0x0 ;  /* 0x000000000000781c */ /* 0x000fe20003f0e808 */
[----:B------:R-:W3:Y:S01]  /*2d30*/  SHFL.IDX PT, R16, R19, RZ, 0x1c1f ;  /* 0x001c1fff13107589 */ /* 0x000ee200000e0000 */
[----:B------:R-:W-:Y:S01]  /*2d40*/  FMUL.FTZ R80, R80, c[0x0][0x320] ;  /* 0x0000c80050507a20 */ /* 0x000fe20000410000 */
[----:B------:R-:W4:Y:S01]  /*2d50*/  MUFU.TANH R9, R9 ;  /* 0x0000000900097308 */ /* 0x000f220000002400 */
[----:B------:R-:W-:Y:S01]  /*2d60*/  IMAD.IADD R221, R17, 0x1, -R18 ;  /* 0x0000000111dd7824 */ /* 0x000fe200078e0a12 */
[----:B------:R-:W-:Y:S01]  /*2d70*/  UIMAD UR16, UR8, UR16, UR4 ;  /* 0x00000010081072a4 */ /* 0x000fe2000f8e0204 */
[----:B------:R-:W-:Y:S01]  /*2d80*/  FMUL.FTZ R81, R81, c[0x0][0x320] ;  /* 0x0000c80051517a20 */ /* 0x000fe20000410000 */
[----:B------:R-:W-:Y:S01]  /*2d90*/  ULOP3.LUT UR13, URZ, UR13, URZ, 0x33, !UPT ;  /* 0x0000000d3f0d7292 */ /* 0x000fe2000f8e333f */
[----:B------:R-:W-:-:S02]  /*2da0*/  IMAD.SHL.U32 R221, R221, 0x2, RZ ;  /* 0x00000002dddd7824 */ /* 0x000fc400078e00ff */
[----:B------:R-:W-:Y:S01]  /*2db0*/  FMUL.FTZ R76, R76, c[0x0][0x320] ;  /* 0x0000c8004c4c7a20 */ /* 0x000fe20000410000 */
[----:B------:R-:W1:Y:S01]  /*2dc0*/  MUFU.TANH R6, R6 ;  /* 0x0000000600067308 */ /* 0x000e620000002400 */
[----:B------:R-:W-:Y:S01]  /*2dd0*/  FMUL.FTZ R77, R77, c[0x0][0x320] ;  /* 0x0000c8004d4d7a20 */ /* 0x000fe20000410000 */
[----:B------:R-:W-:Y:S01]  /*2de0*/  IADD3 R21, -R221, 0x1, R20 ;  /* 0x00000001dd157810 */ /* 0x000fe20007ffe114 */
[----:B------:R-:W-:Y:S01]  /*2df0*/  FMUL.FTZ R13, R13, c[0x0][0x320] ;  /* 0x0000c8000d0d7a20 */ /* 0x000fe20000410000 */
[----:B------:R-:W-:Y:S02]  /*2e00*/  IADD3 R20, -R221, UR16, RZ ;  /* 0x00000010dd147c10 */ /* 0x000fe4000fffe1ff */
[----:B------:R-:W-:Y:S02]  /*2e10*/  IADD3 R21, R21, -c[0x0][0x168], RZ ;  /* 0x80005a0015157a10 */ /* 0x000fe40007ffe0ff */
[----:B------:R-:W1:Y:S02]  /*2e20*/  MUFU.TANH R7, R7 ;  /* 0x0000000700077308 */ /* 0x000e640000002400 */
[----:B------:R-:W-:-:S02]  /*2e30*/  IADD3 R22, R21, c[0x0][0x328], RZ ;  /* 0x0000ca0015167a10 */ /* 0x000fc40007ffe0ff */
[----:B------:R-:W-:Y:S02]  /*2e40*/  IADD3 R21, R21, UR13, RZ ;  /* 0x0000000d15157c10 */ /* 0x000fe4000fffe0ff */
[-C--:B---3--:R-:W-:Y:S02]  /*2e50*/  IADD3 R17, R22, R16.reuse, RZ ;  /* 0x0000001016117210 */ /* 0x088fe40007ffe0ff */
[----:B------:R-:W3:Y:S01]  /*2e60*/  MUFU.TANH R8, R8 ;  /* 0x0000000800087308 */ /* 0x000ee20000002400 */
[----:B------:R-:W-:Y:S02]  /*2e70*/  IADD3 R23, R21, R16, RZ ;  /* 0x0000001015177210 */ /* 0x000fe40007ffe0ff */
[----:B------:R-:W-:-:S05]  /*2e80*/  IMNMX R24, R17, R20, PT ;  /* 0x0000001411187217 */ /* 0x000fca0003800200 */
[----:B------:R-:W1:Y:S08]  /*2e90*/  MUFU.TANH R32, R32 ;  /* 0x0000002000207308 */ /* 0x000e700000002400 */
        /* <DEDUP_REMOVED lines=16> */
[----:B------:R5:W1:Y:S02]  /*2fa0*/  MUFU.TANH R18, R13 ;  /* 0x0000000d00127308 */ /* 0x000a640000002400 */
[----:B-----5:R-:W-:Y:S01]  /*2fb0*/  IADD3 R13, -R221, UR4, RZ ;  /* 0x00000004dd0d7c10 */ /* 0x020fe2000fffe1ff */
[----:B------:R-:W-:Y:S05]  /*2fc0*/  @P0 BRA `(.L_x_167) ;  /* 0x0000015000000947 */ /* 0x000fea0003800000 */
[----:B-1234-:R-:W-:Y:S01]  /*2fd0*/  IMAD.U32 R17, RZ, RZ, UR11 ;  /* 0x0000000bff117e24 */ /* 0x01efe2000f8e00ff */
[----:B------:R-:W-:Y:S04]  /*2fe0*/  BSSY B0, `(.L_x_168) ;  /* 0x000000f000007945 */ /* 0x000fe80003800000 */
[----:B------:R-:W-:-:S04]  /*2ff0*/  IADD3 R26, R17, -c[0x0][0x168], R16 ;  /* 0x80005a00111a7a10 */ /* 0x000fc80007ffe010 */
[----:B------:R-:W-:-:S13]  /*3000*/  ISETP.GT.AND P0, PT, R26, -0x1, PT ;  /* 0xffffffff1a00780c */ /* 0x000fda0003f04270 */
[----:B------:R-:W-:Y:S05]  /*3010*/  @P0 BRA `(.L_x_169) ;  /* 0x0000007000000947 */ /* 0x000fea0003800000 */
[----:B------:R-:W-:Y:S01]  /*3020*/  IMAD.MOV.U32 R16, RZ, RZ, c[0x0][0x32c] ;  /* 0x0000cb00ff107624 */ /* 0x000fe200078e00ff */
[----:B------:R-:W-:-:S04]  /*3030*/  LOP3.LUT R26, RZ, R26, RZ, 0x33, !PT ;  /* 0x0000001aff1a7212 */ /* 0x000fc800078e33ff */
[----:B------:R-:W-:-:S13]  /*3040*/  ISETP.NE.AND P0, PT, R16, 0x1, PT ;  /* 0x000000011000780c */ /* 0x000fda0003f05270 */
[----:B------:R-:W-:-:S05]  /*3050*/  @P0 IMAD.HI.U32 R16, R26, c[0x0][0x330], RZ ;  /* 0x0000cc001a100a27 */ /* 0x000fca00078e00ff */
[----:B------:R-:W-:-:S04]  /*3060*/  @P0 SHF.R.U32.HI R26, RZ, c[0x0][0x334], R16 ;  /* 0x0000cd00ff1a0a19 */ /* 0x000fc80000011610 */
[----:B------:R-:W-:Y:S01]  /*3070*/  LOP3.LUT R26, RZ, R26, RZ, 0x33, !PT ;  /* 0x0000001aff1a7212 */ /* 0x000fe200078e33ff */
[----:B------:R-:W-:Y:S05]  /*3080*/  BRA `(.L_x_170) ;  /* 0x0000004000007947 */ /* 0x000fea0003800000 */
.L_x_169:
[----:B------:R-:W-:-:S04]  /*3090*/  MOV R16, c[0x0][0x32c] ;  /* 0x0000cb0000107a02 */ /* 0x000fc80000000f00 */
[----:B------:R-:W-:-:S13]  /*30a0*/  ISETP.NE.AND P0, PT, R16, 0x1, PT ;  /* 0x000000011000780c */ /* 0x000fda0003f05270 */
[----:B------:R-:W-:-:S05]  /*30b0*/  @P0 IMAD.HI.U32 R16, R26, c[0x0][0x330], RZ ;  /* 0x0000cc001a100a27 */ /* 0x000fca00078e00ff */
[----:B------:R-:W-:Y:S02]  /*30c0*/  @P0 SHF.R.U32.HI R26, RZ, c[0x0][0x334], R16 ;  /* 0x0000cd00ff1a0a19 */ /* 0x000fe40000011610 */
.L_x_170:
[----:B------:R-:W-:Y:S05]  /*30d0*/  BSYNC B0 ;  /* 0x0000000000007941 */ /* 0x000fea0003800000 */
.L_x_168:
[----:B------:R-:W-:-:S05]  /*30e0*/  IMAD R26, R26, c[0x0][0x32c], R13 ;  /* 0x0000cb001a1a7a24 */ /* 0x000fca00078e020d */
[----:B------:R-:W-:Y:S02]  /*30f0*/  IADD3 R17, R26, c[0x0][0x32c], RZ ;  /* 0x0000cb001a117a10 */ /* 0x000fe40007ffe0ff */
[----:B------:R-:W-:Y:S02]  /*3100*/  IMNMX R23, R23, R26, !PT ;  /* 0x0000001a17177217 */ /* 0x000fe40007800200 */
[----:B------:R-:W-:Y:S02]  /*3110*/  IMNMX R24, R24, R17, PT ;  /* 0x0000001118187217 */ /* 0x000fe40003800200 */
.L_x_167:
[----:B-1234-:R-:W-:Y:S01]  /*3120*/  UISETP.GE.AND UP2, UPT, UR4, 0x2, UPT ;  /* 0x000000020400788c */ /* 0x01efe2000bf46270 */
[----:B------:R1:W2:Y:S01]  /*3130*/  SHFL.IDX PT, R27, R19, 0x1, 0x1c1f ;  /* 0x003c1f00131b7f89 */ /* 0x0002a200000e0000 */
[----:B------:R-:W-:Y:S01]  /*3140*/  UISETP.GE.AND UP3, UPT, UR4, 0x1, UPT ;  /* 0x000000010400788c */ /* 0x000fe2000bf66270 */
[----:B------:R-:W-:Y:S01]  /*3150*/  FMUL.FTZ R14, R14, c[0x0][0x320] ;  /* 0x0000c8000e0e7a20 */ /* 0x000fe20000410000 */
[----:B------:R-:W-:Y:S01]  /*3160*/  UISETP.GE.AND UP4, UPT, UR4, 0x9, UPT ;  /* 0x000000090400788c */ /* 0x000fe2000bf86270 */
[----:B------:R-:W-:Y:S01]  /*3170*/  FMUL.FTZ R31, R10, c[0x0][0x320] ;  /* 0x0000c8000a1f7a20 */ /* 0x000fe20000410000 */
[----:B------:R-:W-:Y:S01]  /*3180*/  PLOP3.LUT P6, PT, PT, PT, UP2, 0x40, 0x0 ;  /* 0x000000000000781c */ /* 0x000fe20003fce828 */
[----:B------:R-:W-:Y:S01]  /*3190*/  UP2UR UR33, UPR, URZ, 0x4 ;  /* 0x000000043f217883 */ /* 0x000fe20008000000 */
[----:B------:R-:W-:Y:S01]  /*31a0*/  PLOP3.LUT P0, PT, PT, PT, UP3, 0x40, 0x0 ;  /* 0x000000000000781c */ /* 0x000fe20003f0e838 */
[----:B------:R-:W-:Y:S01]  /*31b0*/  UP2UR UR34, UPR, URZ, 0x8 ;  /* 0x000000083f227883 */ /* 0x000fe20008000000 */
[C---:B------:R-:W-:Y:S01]  /*31c0*/  ISETP.GT.AND P6, PT, R23.reuse, 0x1, P6 ;  /* 0x000000011700780c */ /* 0x040fe200037c4270 */
[----:B------:R-:W-:Y:S01]  /*31d0*/  UISETP.GE.AND UP2, UPT, UR4, 0x11, UPT ;  /* 0x000000110400788c */ /* 0x000fe2000bf46270 */
[C---:B------:R-:W-:Y:S01]  /*31e0*/  ISETP.GT.AND P0, PT, R23.reuse, RZ, P0 ;  /* 0x000000ff1700720c */ /* 0x040fe20000704270 */
[----:B------:R-:W-:Y:S01]  /*31f0*/  UISETP.GE.AND UP3, UPT, UR4, 0xa, UPT ;  /* 0x0000000a0400788c */ /* 0x000fe2000bf66270 */
[----:B------:R-:W-:Y:S01]  /*3200*/  PLOP3.LUT P2, PT, PT, PT, UP4, 0x40, 0x0 ;  /* 0x000000000000781c */ /* 0x000fe20003f4e848 */
[----:B------:R-:W-:Y:S01]  /*3210*/  UP2UR UR30, UPR, URZ, 0x4 ;  /* 0x000000043f1e7883 */ /* 0x000fe20008000000 */
[C---:B------:R-:W-:Y:S01]  /*3220*/  ISETP.LT.OR P6, PT, R24.reuse, 0x2, P6 ;  /* 0x000000021800780c */ /* 0x040fe200037c1670 */
[----:B------:R3:W4:Y:S01]  /*3230*/  MUFU.TANH R25, R14 ;  /* 0x0000000e00197308 */ /* 0x0007220000002400 */
[----:B------:R-:W-:Y:S01]  /*3240*/  ISETP.LT.OR P0, PT, R24, 0x1, P0 ;  /* 0x000000011800780c */ /* 0x000fe20000701670 */
[----:B------:R-:W-:Y:S01]  /*3250*/  UP2UR UR32, UPR, URZ, 0x10 ;  /* 0x000000103f207883 */ /* 0x000fe20008000000 */
[C---:B------:R-:W-:Y:S01]  /*3260*/  ISETP.GT.AND P2, PT, R23.reuse, 0x8, P2 ;  /* 0x000000081700780c */ /* 0x040fe20001744270 */
[----:B------:R-:W-:Y:S01]  /*3270*/  UISETP.GE.AND UP4, UPT, UR4, 0x52, UPT ;  /* 0x000000520400788c */ /* 0x000fe2000bf86270 */
[----:B------:R-:W-:Y:S01]  /*3280*/  FSEL R18, R18, -INF , !P6 ;  /* 0xff80000012127808 */ /* 0x000fe20007000000 */
[----:B------:R-:W-:Y:S01]  /*3290*/  UISETP.GE.AND UP6, UPT, UR4, 0x4a, UPT ;  /* 0x0000004a0400788c */ /* 0x000fe2000bfc6270 */
[----:B-1----:R-:W-:Y:S01]  /*32a0*/  FSEL R19, R12, -INF , !P0 ;  /* 0xff8000000c137808 */ /* 0x002fe20004000000 */
[----:B------:R-:W-:Y:S01]  /*32b0*/  UISETP.GE.AND UP5, UPT, UR4, 0x51, UPT ;  /* 0x000000510400788c */ /* 0x000fe2000bfa6270 */
[----:B------:R-:W-:Y:S01]  /*32c0*/  PLOP3.LUT P6, PT, PT, PT, UP2, 0x40, 0x0 ;  /* 0x000000000000781c */ /* 0x000fe20003fce828 */
[----:B------:R-:W-:Y:S01]  /*32d0*/  UISETP.GE.AND UP2, UPT, UR4, 0x12, UPT ;  /* 0x000000120400788c */ /* 0x000fe2000bf46270 */
[----:B------:R-:W-:Y:S01]  /*32e0*/  PLOP3.LUT P0, PT, PT, PT, UP3, 0x40, 0x0 ;  /* 0x000000000000781c */ /* 0x000fe20003f0e838 */
[----:B------:R-:W-:Y:S01]  /*32f0*/  UP2UR UR31, UPR, URZ, 0x8 ;  /* 0x000000083f1f7883 */ /* 0x000fe20008000000 */
[----:B------:R-:W-:Y:S01]  /*3300*/  ISETP.LT.OR P2, PT, R24, 0x9, P2 ;  /* 0x000000091800780c */ /* 0x000fe20001741670 */
[----:B------:R-:W-:Y:S01]  /*3310*/  UP2UR UR29, UPR, URZ, 0x4 ;  /* 0x000000043f1d7883 */ /* 0x000fe20008000000 */
[----:B------:R-:W-:Y:S01]  /*3320*/  ISETP.GT.AND P0, PT, R23, 0x9, P0 ;  /* 0x000000091700780c */ /* 0x000fe20000704270 */
[----:B------:R-:W-:Y:S01]  /*3330*/  FMUL.FTZ R17, R70, c[0x0][0x320] ;  /* 0x0000c80046117a20 */ /* 0x000fe20000410000 */
[----:B---3--:R-:W-:Y:S01]  /*3340*/  FSEL R14, R0, -INF , !P2 ;  /* 0xff800000000e7808 */ /* 0x008fe20005000000 */
[----:B------:R-:W-:Y:S01]  /*3350*/  FMUL.FTZ R16, R71, c[0x0][0x320] ;  /* 0x0000c80047107a20 */ /* 0x000fe20000410000 */
[----:B------:R-:W-:Y:S01]  /*3360*/  PLOP3.LUT P2, PT, PT, PT, UP2, 0x40, 0x0 ;  /* 0x000000000000781c */ /* 0x000fe20003f4e828 */
[----:B------:R-:W-:Y:S01]  /*3370*/  UISETP.GE.AND UP2, UPT, UR4, 0x19, UPT ;  /* 0x000000190400788c */ /* 0x000fe2000bf46270 */
[----:B------:R-:W-:Y:S01]  /*3380*/  ISETP.LT.OR P0, PT, R24, 0xa, P0 ;  /* 0x0000000a1800780c */ /* 0x000fe20000701670 */
[----:B------:R-:W-:Y:S01]  /*3390*/  FMUL.FTZ R15, R15, c[0x0][0x320] ;  /* 0x0000c8000f0f7a20 */ /* 0x000fe20000410000 */
[C---:B------:R-:W-:Y:S01]  /*33a0*/  ISETP.GT.AND P6, PT, R23.reuse, 0x10, P6 ;  /* 0x000000101700780c */ /* 0x040fe200037c4270 */
[----:B------:R-:W-:Y:S01]  /*33b0*/  UP2UR UR28, UPR, URZ, 0x4 ;  /* 0x000000043f1c7883 */ /* 0x000fe20008000000 */
[----:B------:R-:W-:Y:S01]  /*33c0*/  FSEL R12, R4, -INF , !P0 ;  /* 0xff800000040c7808 */ /* 0x000fe20004000000 */
[----:B------:R-:W-:Y:S01]  /*33d0*/  FMUL.FTZ R26, R74, c[0x0][0x320] ;  /* 0x0000c8004a1a7a20 */ /* 0x000fe20000410000 */
[----:B------:R-:W-:Y:S01]  /*33e0*/  PLOP3.LUT P0, PT, PT, PT, UP2, 0x40, 0x0 ;  /* 0x000000000000781c */ /* 0x000fe20003f0e828 */
[----:B------:R-:W-:Y:S01]  /*33f0*/  UISETP.GE.AND UP2, UPT, UR4, 0x1a, UPT ;  /* 0x0000001a0400788c */ /* 0x000fe2000bf46270 */
[C---:B------:R-:W-:Y:S01]  /*3400*/  ISETP.LT.OR P6, PT, R24.reuse, 0x11, P6 ;  /* 0x000000111800780c */ /* 0x040fe200037c1670 */
[----:B------:R-:W-:Y:S01]  /*3410*/  UISETP.GE.AND UP3, UPT, UR4, 0x59, UPT ;  /* 0x000000590400788c */ /* 0x000fe2000bf66270 */
[----:B------:R-:W-:Y:S01]  /*3420*/  ISETP.GT.AND P2, PT, R23, 0x11, P2 ;  /* 0x000000111700780c */ /* 0x000fe20001744270 */
[----:B------:R-:W-:Y:S01]  /*3430*/  UP2UR UR27, UPR, URZ, 0x4 ;  /* 0x000000043f1b7883 */ /* 0x000fe20008000000 */
[----:B------:R-:W-:Y:S01]  /*3440*/  FSEL R10, R9, -INF , !P6 ;  /* 0xff800000090a7808 */ /* 0x000fe20007000000 */
[----:B------:R-:W-:Y:S01]  /*3450*/  FMUL.FTZ R59, R59, c[0x0][0x320] ;  /* 0x0000c8003b3b7a20 */ /* 0x000fe20000410000 */
[----:B------:R-:W-:Y:S01]  /*3460*/  PLOP3.LUT P6, PT, PT, PT, UP2, 0x40, 0x0 ;  /* 0x000000000000781c */ /* 0x000fe20003fce828 */
[----:B------:R-:W-:Y:S01]  /*3470*/  UISETP.GE.AND UP2, UPT, UR4, 0x21, UPT ;  /* 0x000000210400788c */ /* 0x000fe2000bf46270 */
[----:B------:R-:W-:Y:S01]  /*3480*/  ISETP.LT.OR P2, PT, R24, 0x12, P2 ;  /* 0x000000121800780c */ /* 0x000fe20001741670 */
[----:B------:R-:W-:Y:S01]  /*3490*/  FMUL.FTZ R54, R54, c[0x0][0x320] ;  /* 0x0000c80036367a20 */ /* 0x000fe20000410000 */
        /* <DEDUP_REMOVED lines=67> */
[----:B------:R1:W3:Y:S01]  /*38d0*/  MUFU.TANH R149, R59 ;  /* 0x0000003b00957308 */ /* 0x0002e20000002400 */
[----:B------:R-:W-:Y:S01]  /*38e0*/  PLOP3.LUT P6, PT, PT, PT, UP2, 0x40, 0x0 ;  /* 0x000000000000781c */ /* 0x000fe20003fce828 */
[----:B------:R-:W-:Y:S01]  /*38f0*/  UISETP.GE.AND UP2, UPT, UR4, 0x42, UPT ;  /* 0x000000420400788c */ /* 0x000fe2000bf46270 */
[----:B------:R-:W-:Y:S01]  /*3900*/  ISETP.LT.OR P2, PT, R24, 0x39, P2 ;  /* 0x000000391800780c */ /* 0x000fe20001741670 */
[--C-:B--2---:R-:W-:Y:S01]  /*3910*/  IMAD.IADD R9, R22, 0x1, R27.reuse ;  /* 0x0000000116097824 */ /* 0x104fe200078e021b */
[----:B------:R-:W-:Y:S01]  /*3920*/  ISETP.GT.AND P0, PT, R23, 0x39, P0 ;  /* 0x000000391700780c */ /* 0x000fe20000704270 */
[----:B------:R-:W-:Y:S01]  /*3930*/  UP2UR UR17, UPR, URZ, 0x4 ;  /* 0x000000043f117883 */ /* 0x000fe20008000000 */
[----:B------:R-:W-:Y:S01]  /*3940*/  FSEL R142, R142, -INF , !P2 ;  /* 0xff8000008e8e7808 */ /* 0x000fe20005000000 */
[----:B------:R-:W2:Y:S01]  /*3950*/  MUFU.TANH R17, R17 ;  /* 0x0000001100117308 */ /* 0x000ea20000002400 */
[----:B------:R-:W-:Y:S01]  /*3960*/  PLOP3.LUT P2, PT, PT, PT, UP2, 0x40, 0x0 ;  /* 0x000000000000781c */ /* 0x000fe20003f4e828 */
[----:B------:R-:W-:Y:S01]  /*3970*/  UISETP.GE.AND UP2, UPT, UR4, 0x49, UPT ;  /* 0x000000490400788c */ /* 0x000fe2000bf46270 */
[----:B------:R-:W-:Y:S01]  /*3980*/  ISETP.LT.OR P0, PT, R24, 0x3a, P0 ;  /* 0x0000003a1800780c */ /* 0x000fe20000701670 */
[----:B------:R-:W-:Y:S01]  /*3990*/  IMAD.IADD R0, R21, 0x1, R27 ;  /* 0x0000000115007824 */ /* 0x000fe200078e021b */
[C---:B------:R-:W-:Y:S01]  /*39a0*/  ISETP.GT.AND P6, PT, R23.reuse, 0x40, P6 ;  /* 0x000000401700780c */ /* 0x040fe200037c4270 */
[----:B------:R-:W-:Y:S01]  /*39b0*/  UP2UR UR16, UPR, URZ, 0x4 ;  /* 0x000000043f107883 */ /* 0x000fe20008000000 */
[----:B------:R-:W-:Y:S01]  /*39c0*/  FSEL R140, R140, -INF , !P0 ;  /* 0xff8000008c8c7808 */ /* 0x000fe20004000000 */
[----:B------:R-:W1:Y:S01]  /*39d0*/  MUFU.TANH R16, R16 ;  /* 0x0000001000107308 */ /* 0x000e620000002400 */
[----:B------:R-:W-:Y:S01]  /*39e0*/  PLOP3.LUT P0, PT, PT, PT, UP2, 0x40, 0x0 ;  /* 0x000000000000781c */ /* 0x000fe20003f0e828 */
[----:B------:R-:W-:Y:S01]  /*39f0*/  UISETP.GE.AND UP2, UPT, UR4, 0x5a, UPT ;  /* 0x0000005a0400788c */ /* 0x000fe2000bf46270 */
[----:B------:R-:W-:-:S02]  /*3a00*/  ISETP.GT.AND P2, PT, R23, 0x41, P2 ;  /* 0x000000411700780c */ /* 0x000fc40001744270 */
[----:B------:R-:W-:Y:S02]  /*3a10*/  ISETP.GT.AND P0, PT, R23, 0x48, P0 ;  /* 0x000000481700780c */ /* 0x000fe40000704270 */
[C---:B------:R-:W-:Y:S01]  /*3a20*/  ISETP.LT.OR P6, PT, R24.reuse, 0x41, P6 ;  /* 0x000000411800780c */ /* 0x040fe200037c1670 */
[----:B------:R1:W1:Y:S01]  /*3a30*/  MUFU.TANH R159, R54 ;  /* 0x00000036009f7308 */ /* 0x0002620000002400 */
[C---:B------:R-:W-:Y:S02]  /*3a40*/  ISETP.LT.OR P0, PT, R24.reuse, 0x49, P0 ;  /* 0x000000491800780c */ /* 0x040fe40000701670 */
[----:B------:R-:W-:Y:S02]  /*3a50*/  ISETP.LT.OR P2, PT, R24, 0x42, P2 ;  /* 0x000000421800780c */ /* 0x000fe40001741670 */
[----:B------:R-:W-:Y:S02]  /*3a60*/  FSEL R152, R152, -INF , !P0 ;  /* 0xff80000098987808 */ /* 0x000fe40004000000 */
[----:B------:R-:W-:Y:S01]  /*3a70*/  PLOP3.LUT P0, PT, PT, PT, UP4, 0x40, 0x0 ;  /* 0x000000000000781c */ /* 0x000fe20003f0e848 */
[----:B------:R1:W1:Y:S01]  /*3a80*/  MUFU.TANH R153, R55 ;  /* 0x0000003700997308 */ /* 0x0002620000002400 */
[----:B------:R-:W-:-:S02]  /*3a90*/  FSEL R156, R156, -INF , !P6 ;  /* 0xff8000009c9c7808 */ /* 0x000fc40007000000 */
[----:B------:R-:W-:Y:S02]  /*3aa0*/  FSEL R154, R154, -INF , !P2 ;  /* 0xff8000009a9a7808 */ /* 0x000fe40005000000 */
[----:B------:R-:W-:Y:S02]  /*3ab0*/  PLOP3.LUT P6, PT, PT, PT, UP6, 0x40, 0x0 ;  /* 0x000000000000781c */ /* 0x000fe40003fce868 */
[----:B------:R-:W-:Y:S01]  /*3ac0*/  PLOP3.LUT P2, PT, PT, PT, UP5, 0x40, 0x0 ;  /* 0x000000000000781c */ /* 0x000fe20003f4e858 */
[----:B------:R-:W1:Y:S01]  /*3ad0*/  MUFU.TANH R15, R15 ;  /* 0x0000000f000f7308 */ /* 0x000e620000002400 */
[C---:B------:R-:W-:Y:S02]  /*3ae0*/  ISETP.GT.AND P0, PT, R23.reuse, 0x51, P0 ;  /* 0x000000511700780c */ /* 0x040fe40000704270 */
[C---:B------:R-:W-:Y:S02]  /*3af0*/  ISETP.GT.AND P6, PT, R23.reuse, 0x49, P6 ;  /* 0x000000491700780c */ /* 0x040fe400037c4270 */
[----:B------:R-:W-:-:S02]  /*3b00*/  ISETP.GT.AND P2, PT, R23, 0x50, P2 ;  /* 0x000000501700780c */ /* 0x000fc40001744270 */
        /* <DEDUP_REMOVED lines=11> */
[----:B------:R1:W1:Y:S01]  /*3bc0*/  MUFU.TANH R141, R66 ;  /* 0x00000042008d7308 */ /* 0x0002620000002400 */
[C---:B------:R-:W-:Y:S02]  /*3bd0*/  ISETP.GT.AND P6, PT, R23.reuse, 0x58, P6 ;  /* 0x000000581700780c */ /* 0x040fe400037c4270 */
[----:B------:R-:W-:Y:S02]  /*3be0*/  ISETP.GT.AND P2, PT, R23, 0x59, P2 ;  /* 0x000000591700780c */ /* 0x000fe40001744270 */
[----:B------:R-:W-:-:S02]  /*3bf0*/  ISETP.LT.OR P6, PT, R24, 0x59, P6 ;  /* 0x000000591800780c */ /* 0x000fc400037c1670 */
[----:B------:R-:W-:Y:S01]  /*3c00*/  ISETP.LT.OR P2, PT, R24, 0x5a, P2 ;  /* 0x0000005a1800780c */ /* 0x000fe20001741670 */
[----:B------:R1:W1:Y:S01]  /*3c10*/  MUFU.TANH R125, R67 ;  /* 0x00000043007d7308 */ /* 0x0002620000002400 */
[----:B------:R-:W-:Y:S02]  /*3c20*/  IMNMX R20, R9, R20, PT ;  /* 0x0000001409147217 */ /* 0x000fe40003800200 */
[----:B------:R-:W-:Y:S02]  /*3c30*/  FSEL R132, R132, -INF , !P6 ;  /* 0xff80000084847808 */ /* 0x000fe40007000000 */
[----:B------:R-:W-:-:S03]  /*3c40*/  FSEL R130, R130, -INF , !P2 ;  /* 0xff80000082827808 */ /* 0x000fc60005000000 */
[----:B------:R1:W1:Y:S08]  /*3c50*/  MUFU.TANH R151, R46 ;  /* 0x0000002e00977308 */ /* 0x0002700000002400 */
[----:B------:R1:W1:Y:S08]  /*3c60*/  MUFU.TANH R143, R47 ;  /* 0x0000002f008f7308 */ /* 0x0002700000002400 */
[----:B------:R-:W1:Y:S08]  /*3c70*/  MUFU.TANH R26, R26 ;  /* 0x0000001a001a7308 */ /* 0x000e700000002400 */
        /* <DEDUP_REMOVED lines=8> */
[----:B------:R1:W1:Y:S08]  /*3d00*/  MUFU.TANH R7, R29 ;  /* 0x0000001d00077308 */ /* 0x0002700000002400 */
[----:B------:R1:W1:Y:S01]  /*3d10*/  MUFU.TANH R161, R58 ;  /* 0x0000003a00a17308 */ /* 0x0002620000002400 */
[----:B------:R-:W-:Y:S05]  /*3d20*/  @P0 BRA `(.L_x_171) ;  /* 0x0000015000000947 */ /* 0x000fea0003800000 */
[----:B--234-:R-:W-:Y:S01]  /*3d30*/  IMAD.U32 R22, RZ, RZ, UR11 ;  /* 0x0000000bff167e24 */ /* 0x01cfe2000f8e00ff */
        /* <DEDUP_REMOVED lines=11> */
.L_x_173:
[----:B------:R-:W-:-:S04]  /*3df0*/  MOV R9, c[0x0][0x32c] ;  /* 0x0000cb0000097a02 */ /* 0x000fc80000000f00 */
[----:B------:R-:W-:-:S13]  /*3e00*/  ISETP.NE.AND P0, PT, R9, 0x1, PT ;  /* 0x000000010900780c */ /* 0x000fda0003f05270 */
[----:B------:R-:W-:-:S05]  /*3e10*/  @P0 IMAD.HI.U32 R9, R22, c[0x0][0x330], RZ ;  /* 0x0000cc0016090a27 */ /* 0x000fca00078e00ff */
[----:B------:R-:W-:Y:S02]  /*3e20*/  @P0 SHF.R.U32.HI R22, RZ, c[0x0][0x334], R9 ;  /* 0x0000cd00ff160a19 */ /* 0x000fe40000011609 */
.L_x_174:
[----:B------:R-:W-:Y:S05]  /*3e30*/  BSYNC B0 ;  /* 0x0000000000007941 */ /* 0x000fea0003800000 */
.L_x_172:
[----:B------:R-:W-:-:S05]  /*3e40*/  IMAD R13, R22, c[0x0][0x32c], R13 ;  /* 0x0000cb00160d7a24 */ /* 0x000fca00078e020d */
[----:B------:R-:W-:Y:S02]  /*3e50*/  IADD3 R9, R13, c[0x0][0x32c], RZ ;  /* 0x0000cb000d097a10 */ /* 0x000fe40007ffe0ff */
[----:B------:R-:W-:Y:S02]  /*3e60*/  IMNMX R0, R0, R13, !PT ;  /* 0x0000000d00007217 */ /* 0x000fe40007800200 */
[----:B------:R-:W-:Y:S02]  /*3e70*/  IMNMX R20, R20, R9, PT ;  /* 0x0000000914147217 */ /* 0x000fe40003800200 */
.L_x_171:
[----:B--234-:R-:W-:Y:S01]  /*3e80*/  UP2UR UR4, UPR, URZ, 0x10 ;  /* 0x000000103f047883 */ /* 0x01cfe20008000000 */
[----:B------:R-:W-:Y:S01]  /*3e90*/  IMAD.SHL.U32 R212, R2, 0x2, RZ ;  /* 0x0000000202d47824 */ /* 0x000fe200078e00ff */
[----:B------:R-:W-:Y:S02]  /*3ea0*/  UISETP.NE.AND UP4, UPT, UR30, URZ, UPT ;  /* 0x0000003f1e00728c */ /* 0x000fe4000bf85270 */
[----:B------:R-:W-:Y:S01]  /*3eb0*/  UP2UR UR30, UPR, URZ, 0x8 ;  /* 0x000000083f1e7883 */ /* 0x000fe20008000000 */
[----:B------:R-:W-:Y:S01]  /*3ec0*/  IMAD R210, R5, 0x2, R212 ;  /* 0x0000000205d27824 */ /* 0x000fe200078e02d4 */
[----:B------:R-:W-:Y:S01]  /*3ed0*/  UISETP.NE.AND UP3, UPT, UR32, URZ, UPT ;  /* 0x0000003f2000728c */ /* 0x000fe2000bf65270 */
[----:B-1----:R-:W-:Y:S01]  /*3ee0*/  LDSM.16.MT88.4 R76, [R212+0x3100] ;  /* 0x00310000d44c783b */ /* 0x002fe20000004200 */
[----:B------:R-:W-:Y:S01]  /*3ef0*/  UP2UR UR32, UPR, URZ, 0x4 ;  /* 0x000000043f207883 */ /* 0x000fe20008000000 */
[C---:B------:R-:W-:Y:S01]  /*3f00*/  IMAD R208, R3.reuse, 0x2, R210 ;  /* 0x0000000203d07824 */ /* 0x040fe200078e02d2 */
[----:B------:R-:W-:Y:S01]  /*3f10*/  UISETP.NE.AND UP2, UPT, UR31, URZ, UPT ;  /* 0x0000003f1f00728c */ /* 0x000fe2000bf45270 */
[----:B------:R-:W-:Y:S01]  /*3f20*/  IMAD R209, R3, 0x2, R212 ;  /* 0x0000000203d17824 */ /* 0x000fe200078e02d4 */
[----:B------:R-:W-:Y:S01]  /*3f30*/  UP2UR UR31, UPR, URZ, 0x2 ;  /* 0x000000023f1f7883 */ /* 0x000fe20008000000 */
[----:B------:R-:W-:Y:S01]  /*3f40*/  PLOP3.LUT P0, PT, PT, PT, UP3, 0x40, 0x0 ;  /* 0x000000000000781c */ /* 0x000fe20003f0e838 */
[----:B------:R-:W-:Y:S01]  /*3f50*/  UISETP.NE.AND UP1, UPT, UR33, URZ, UPT ;  /* 0x0000003f2100728c */ /* 0x000fe2000bf25270 */
[----:B------:R-:W-:Y:S01]  /*3f60*/  LDSM.16.MT88.4 R84, [R208+0x100] ;  /* 0x00010000d054783b */ /* 0x000fe20000004200 */
[----:B------:R-:W-:Y:S01]  /*3f70*/  UP2UR UR33, UPR, URZ, 0x1 ;  /* 0x000000013f217883 */ /* 0x000fe20008000000 */
[----:B------:R-:W-:Y:S01]  /*3f80*/  ISETP.GT.AND P0, PT, R0, 0x8, P0 ;  /* 0x000000080000780c */ /* 0x000fe20000704270 */
[----:B------:R-:W-:Y:S01]  /*3f90*/  UISETP.NE.AND UP0, UPT, UR34, URZ, UPT ;  /* 0x0000003f2200728c */ /* 0x000fe2000bf05270 */
[----:B------:R-:W-:Y:S01]  /*3fa0*/  LDSM.16.MT88.4 R108, [R212+0x100] ;  /* 0x00010000d46c783b */ /* 0x000fe20000004200 */
[----:B------:R-:W-:Y:S01]  /*3fb0*/  UISETP.NE.AND UP3, UPT, UR28, URZ, UPT ;  /* 0x0000003f1c00728c */ /* 0x000fe2000bf65270 */
[----:B------:R-:W-:-:S02]  /*3fc0*/  ISETP.LT.OR P0, PT, R20, 0x9, P0 ;  /* 0x000000091400780c */ /* 0x000fc40000701670 */
[----:B------:R-:W-:Y:S01]  /*3fd0*/  PLOP3.LUT P2, PT, PT, PT, UP1, 0x40, 0x0 ;  /* 0x000000000000781c */ /* 0x000fe20003f4e818 */
[----:B------:R-:W-:Y:S01]  /*3fe0*/  UISETP.NE.AND UP1, UPT, UR26, URZ, UPT ;  /* 0x0000003f1a00728c */ /* 0x000fe2000bf25270 */
[----:B------:R-:W-:Y:S01]  /*3ff0*/  PLOP3.LUT P6, PT, PT, PT, UP0, 0x40, 0x0 ;  /* 0x000000000000781c */ /* 0x000fe20003fce808 */
[----:B------:R-:W-:Y:S01]  /*4000*/  UISETP.NE.AND UP0, UPT, UR29, URZ, UPT ;  /* 0x0000003f1d00728c */ /* 0x000fe2000bf05270 */
[----:B------:R-:W-:Y:S01]  /*4010*/  FSEL R21, R31, -INF , !P0 ;  /* 0xff8000001f157808 */ /* 0x000fe20004000000 */
[----:B------:R-:W-:Y:S01]  /*4020*/  LDSM.16.MT88.4 R100, [R210+0x100] ;  /* 0x00010000d264783b */ /* 0x000fe20000004200 */
[C---:B------:R-:W-:Y:S02]  /*4030*/  ISETP.GT.AND P6, PT, R0.reuse, RZ, P6 ;  /* 0x000000ff0000720c */ /* 0x040fe400037c4270 */
[----:B------:R-:W-:Y:S01]  /*4040*/  ISETP.GT.AND P2, PT, R0, 0x1, P2 ;  /* 0x000000010000780c */ /* 0x000fe20001744270 */
[----:B------:R-:W-:Y:S01]  /*4050*/  LDSM.16.MT88.4 R92, [R209+0x100] ;  /* 0x00010000d15c783b */ /* 0x000fe20000004200 */
[----:B------:R-:W-:-:S02]  /*4060*/  ISETP.LT.OR P6, PT, R20, 0x1, P6 ;  /* 0x000000011400780c */ /* 0x000fc400037c1670 */
[----:B------:R-:W-:Y:S01]  /*4070*/  PLOP3.LUT P0, PT, PT, PT, UP0, 0x40, 0x0 ;  /* 0x000000000000781c */ /* 0x000fe20003f0e808 */
[----:B------:R-:W-:Y:S01]  /*4080*/  UISETP.NE.AND UP0, UPT, UR25, URZ, UPT ;  /* 0x0000003f1900728c */ /* 0x000fe2000bf05270 */
[----:B------:R-:W-:Y:S01]  /*4090*/  FSEL R25, R25, -INF , !P6 ;  /* 0xff80000019197808 */ /* 0x000fe20007000000 */
[----:B------:R-:W-:Y:S01]  /*40a0*/  LDSM.16.MT88.4 R68, [R210+0x3100] ;  /* 0x00310000d244783b */ /* 0x000fe20000004200 */
[----:B------:R-:W-:Y:S01]  /*40b0*/  PLOP3.LUT P6, PT, PT, PT, UP2, 0x40, 0x0 ;  /* 0x000000000000781c */ /* 0x000fe20003fce828 */
[----:B------:R-:W-:Y:S01]  /*40c0*/  UISETP.NE.AND UP2, UPT, UR27, URZ, UPT ;  /* 0x0000003f1b00728c */ /* 0x000fe2000bf45270 */
[C---:B------:R-:W-:Y:S01]  /*40d0*/  ISETP.GT.AND P0, PT, R0.reuse, 0x11, P0 ;  /* 0x000000110000780c */ /* 0x040fe20000704270 */
[----:B------:R-:W-:Y:S01]  /*40e0*/  LDSM.16.MT88.4 R56, [R209+0x3100] ;  /* 0x00310000d138783b */ /* 0x000fe20000004200 */
[----:B------:R-:W-:Y:S02]  /*40f0*/  ISETP.GT.AND P6, PT, R0, 0x9, P6 ;  /* 0x000000090000780c */ /* 0x000fe400037c4270 */
[----:B------:R-:W-:-:S02]  /*4100*/  ISETP.LT.OR P2, PT, R20, 0x2, P2 ;  /* 0x000000021400780c */ /* 0x000fc40001741670 */
[C---:B------:R-:W-:Y:S02]  /*4110*/  ISETP.LT.OR P6, PT, R20.reuse, 0xa, P6 ;  /* 0x0000000a1400780c */ /* 0x040fe400037c1670 */
[----:B------:R-:W-:Y:S02]  /*4120*/  ISETP.LT.OR P0, PT, R20, 0x12, P0 ;  /* 0x000000121400780c */ /* 0x000fe40000701670 */
[----:B------:R-:W-:Y:S02]  /*4130*/  FSEL R7, R7, -INF , !P6 ;  /* 0xff80000007077808 */ /* 0x000fe40007000000 */
[----:B------:R-:W-:Y:S01]  /*4140*/  PLOP3.LUT P6, PT, PT, PT, UP3, 0x40, 0x0 ;  /* 0x000000000000781c */ /* 0x000fe20003fce838 */
[----:B------:R-:W-:Y:S01]  /*4150*/  UISETP.NE.AND UP3, UPT, UR24, URZ, UPT ;  /* 0x0000003f1800728c */ /* 0x000fe2000bf65270 */
[----:B------:R-:W-:Y:S02]  /*4160*/  FSEL R23, R15, -INF , !P2 ;  /* 0xff8000000f177808 */ /* 0x000fe40005000000 */
[----:B------:R-:W-:-:S02]  /*4170*/  ISETP.GT.AND P6, PT, R0, 0x18, P6 ;  /* 0x000000180000780c */ /* 0x000fc400037c4270 */
[----:B------:R-:W-:Y:S02]  /*4180*/  FSEL R13, R11, -INF , !P0 ;  /* 0xff8000000b0d7808 */ /* 0x000fe40004000000 */
[----:B------:R-:W-:Y:S02]  /*4190*/  ISETP.LT.OR P6, PT, R20, 0x19, P6 ;  /* 0x000000191400780c */ /* 0x000fe400037c1670 */
[----:B------:R-:W-:Y:S01]  /*41a0*/  PLOP3.LUT P2, PT, PT, PT, UP4, 0x40, 0x0 ;  /* 0x000000000000781c */ /* 0x000fe20003f4e848 */
[----:B------:R-:W-:Y:S01]  /*41b0*/  UISETP.NE.AND UP4, UPT, UR20, URZ, UPT ;  /* 0x0000003f1400728c */ /* 0x000fe2000bf85270 */
[----:B------:R-:W-:Y:S02]  /*41c0*/  FSEL R11, R17, -INF , !P6 ;  /* 0xff800000110b7808 */ /* 0x000fe40007000000 */
[----:B------:R-:W-:Y:S02]  /*41d0*/  FMNMX.FTZ R17, R19, R18, !PT ;  /* 0x0000001213117209 */ /* 0x000fe40007810000 */
[----:B------:R-:W-:-:S02]  /*41e0*/  ISETP.GT.AND P2, PT, R0, 0x10, P2 ;  /* 0x000000100000780c */ /* 0x000fc40001744270 */
[----:B------:R-:W-:Y:S02]  /*41f0*/  FMNMX.FTZ R17, R14, R17, !PT ;  /* 0x000000110e117209 */ /* 0x000fe40007810000 */
[----:B------:R-:W-:Y:S02]  /*4200*/  ISETP.LT.OR P2, PT, R20, 0x11, P2 ;  /* 0x000000111400780c */ /* 0x000fe40001741670 */
[----:B------:R-:W-:Y:S02]  /*4210*/  FMNMX.FTZ R17, R12, R17, !PT ;  /* 0x000000110c117209 */ /* 0x000fe40007810000 */
[----:B------:R-:W-:Y:S02]  /*4220*/  FSEL R15, R26, -INF , !P2 ;  /* 0xff8000001a0f7808 */ /* 0x000fe40005000000 */
[----:B------:R-:W-:Y:S01]  /*4230*/  PLOP3.LUT P2, PT, PT, PT, UP2, 0x40, 0x0 ;  /* 0x000000000000781c */ /* 0x000fe20003f4e828 */
[----:B------:R-:W-:Y:S01]  /*4240*/  UISETP.NE.AND UP2, UPT, UR23, URZ, UPT ;  /* 0x0000003f1700728c */ /* 0x000fe2000bf45270 */
[----:B------:R-:W-:-:S02]  /*4250*/  FMNMX.FTZ R17, R10, R17, !PT ;  /* 0x000000110a117209 */ /* 0x000fc40007810000 */
[----:B------:R-:W-:Y:S02]  /*4260*/  ISETP.GT.AND P2, PT, R0, 0x19, P2 ;  /* 0x000000190000780c */ /* 0x000fe40001744270 */
[----:B------:R-:W-:Y:S02]  /*4270*/  FMNMX.FTZ R17, R6, R17, !PT ;  /* 0x0000001106117209 */ /* 0x000fe40007810000 */
[----:B------:R-:W-:Y:S02]  /*4280*/  ISETP.LT.OR P2, PT, R20, 0x1a, P2 ;  /* 0x0000001a1400780c */ /* 0x000fe40001741670 */
[----:B------:R-:W-:Y:S02]  /*4290*/  FMNMX.FTZ R17, R4, R17, !PT ;  /* 0x0000001104117209 */ /* 0x000fe40007810000 */
[----:B------:R-:W-:Y:S02]  /*42a0*/  FSEL R9, R16, -INF , !P2 ;  /* 0xff80000010097808 */ /* 0x000fe40005000000 */
[----:B------:R-:W-:-:S02]  /*42b0*/  FMNMX.FTZ R17, R8, R17, !PT ;  /* 0x0000001108117209 */ /* 0x000fc40007810000 */
[----:B------:R-:W-:Y:S02]  /*42c0*/  FMNMX.FTZ R16, R25, R23, !PT ;  /* 0x0000001719107209 */ /* 0x000fe40007810000 */
[----:B------:R-:W-:Y:S02]  /*42d0*/  FMNMX.FTZ R17, R32, R17, !PT ;  /* 0x0000001120117209 */ /* 0x000fe40007810000 */
[----:B------:R-:W-:Y:S02]  /*42e0*/  FMNMX.FTZ R16, R21, R16, !PT ;  /* 0x0000001015107209 */ /* 0x000fe40007810000 */
[----:B------:R-:W-:Y:S01]  /*42f0*/  PLOP3.LUT P0, PT, PT, PT, UP1, 0x40, 0x0 ;  /* 0x000000000000781c */ /* 0x000fe20003f0e818 */
[----:B------:R-:W-:Y:S01]  /*4300*/  UISETP.NE.AND UP1, UPT, UR22, URZ, UPT ;  /* 0x0000003f1600728c */ /* 0x000fe2000bf25270 */
[----:B------:R-:W-:Y:S02]  /*4310*/  FMNMX.FTZ R17, R30, R17, !PT ;  /* 0x000000111e117209 */ /* 0x000fe40007810000 */
[----:B------:R-:W-:-:S02]  /*4320*/  FMNMX.FTZ R16, R7, R16, !PT ;  /* 0x0000001007107209 */ /* 0x000fc40007810000 */
[----:B------:R-:W-:Y:S02]  /*4330*/  ISETP.GT.AND P0, PT, R0, 0x20, P0 ;  /* 0x000000200000780c */ /* 0x000fe40000704270 */
[----:B------:R-:W-:Y:S02]  /*4340*/  FMNMX.FTZ R17, R28, R17, !PT ;  /* 0x000000111c117209 */ /* 0x000fe40007810000 */
[----:B------:R-:W-:Y:S01]  /*4350*/  PLOP3.LUT P6, PT, PT, PT, UP0, 0x40, 0x0 ;  /* 0x000000000000781c */ /* 0x000fe20003fce808 */
[----:B------:R-:W-:Y:S01]  /*4360*/  UISETP.NE.AND UP0, UPT, UR21, URZ, UPT ;  /* 0x0000003f1500728c */ /* 0x000fe2000bf05270 */
[----:B------:R-:W-:Y:S02]  /*4370*/  FMNMX.FTZ R16, R15, R16, !PT ;  /* 0x000000100f107209 */ /* 0x000fe40007810000 */
[----:B------:R-:W-:Y:S02]  /*4380*/  ISETP.LT.OR P0, PT, R20, 0x21, P0 ;  /* 0x000000211400780c */ /* 0x000fe40000701670 */
[----:B------:R-:W-:-:S02]  /*4390*/  FMNMX.FTZ R17, R124, R17, !PT ;  /* 0x000000117c117209 */ /* 0x000fc40007810000 */
[----:B------:R-:W-:Y:S01]  /*43a0*/  PLOP3.LUT P2, PT, PT, PT, UP3, 0x40, 0x0 ;  /* 0x000000000000781c */ /* 0x000fe20003f4e838 */
[----:B------:R-:W-:Y:S01]  /*43b0*/  UISETP.NE.AND UP3, UPT, UR19, URZ, UPT ;  /* 0x0000003f1300728c */ /* 0x000fe2000bf65270 */
[----:B------:R-:W-:Y:S02]  /*43c0*/  ISETP.GT.AND P6, PT, R0, 0x21, P6 ;  /* 0x000000210000780c */ /* 0x000fe400037c4270 */
[----:B------:R-:W-:Y:S02]  /*43d0*/  FMNMX.FTZ R16, R13, R16, !PT ;  /* 0x000000100d107209 */ /* 0x000fe40007810000 */
[----:B------:R-:W-:Y:S02]  /*43e0*/  FSEL R141, R141, -INF , !P0 ;  /* 0xff8000008d8d7808 */ /* 0x000fe40004000000 */
[----:B------:R-:W-:Y:S02]  /*43f0*/  FMNMX.FTZ R17, R138, R17, !PT ;  /* 0x000000118a117209 */ /* 0x000fe40007810000 */
[----:B------:R-:W-:Y:S01]  /*4400*/  PLOP3.LUT P0, PT, PT, PT, UP2, 0x40, 0x0 ;  /* 0x000000000000781c */ /* 0x000fe20003f0e828 */
[----:B------:R-:W-:Y:S01]  /*4410*/  UISETP.NE.AND UP2, UPT, UR18, URZ, UPT ;  /* 0x0000003f1200728c */ /* 0x000fe2000bf45270 */
[----:B------:R-:W-:-:S02]  /*4420*/  ISETP.LT.OR P6, PT, R20, 0x22, P6 ;  /* 0x000000221400780c */ /* 0x000fc400037c1670 */
[----:B------:R-:W-:Y:S02]  /*4430*/  ISETP.GT.AND P2, PT, R0, 0x28, P2 ;  /* 0x000000280000780c */ /* 0x000fe40001744270 */
[----:B------:R-:W-:Y:S02]  /*4440*/  FMNMX.FTZ R16, R11, R16, !PT ;  /* 0x000000100b107209 */ /* 0x000fe40007810000 */
[----:B------:R-:W-:Y:S02]  /*4450*/  FMNMX.FTZ R17, R148, R17, !PT ;  /* 0x0000001194117209 */ /* 0x000fe40007810000 */
[----:B------:R-:W-:Y:S02]  /*4460*/  FSEL R125, R125, -INF , !P6 ;  /* 0xff8000007d7d7808 */ /* 0x000fe40007000000 */
[----:B------:R-:W-:Y:S02]  /*4470*/  ISETP.LT.OR P2, PT, R20, 0x29, P2 ;  /* 0x000000291400780c */ /* 0x000fe40001741670 */
[----:B------:R-:W-:-:S02]  /*4480*/  ISETP.GT.AND P0, PT, R0, 0x29, P0 ;  /* 0x000000290000780c */ /* 0x000fc40000704270 */
[----:B------:R-:W-:Y:S02]  /*4490*/  FMNMX.FTZ R16, R9, R16, !PT ;  /* 0x0000001009107209 */ /* 0x000fe40007810000 */
[----:B------:R-:W-:Y:S01]  /*44a0*/  PLOP3.LUT P6, PT, PT, PT, UP1, 0x40, 0x0 ;  /* 0x000000000000781c */ /* 0x000fe20003fce818 */
[----:B------:R-:W-:Y:S01]  /*44b0*/  UISETP.NE.AND UP1, UPT, UR17, URZ, UPT ;  /* 0x0000003f1100728c */ /* 0x000fe2000bf25270 */
[----:B------:R-:W-:Y:S02]  /*44c0*/  FMNMX.FTZ R17, R142, R17, !PT ;  /* 0x000000118e117209 */ /* 0x000fe40007810000 */
[----:B------:R-:W-:Y:S02]  /*44d0*/  FSEL R139, R139, -INF , !P2 ;  /* 0xff8000008b8b7808 */ /* 0x000fe40005000000 */
[----:B------:R-:W-:Y:S02]  /*44e0*/  ISETP.LT.OR P0, PT, R20, 0x2a, P0 ;  /* 0x0000002a1400780c */ /* 0x000fe40000701670 */
[----:B------:R-:W-:-:S02]  /*44f0*/  FMNMX.FTZ R16, R141, R16, !PT ;  /* 0x000000108d107209 */ /* 0x000fc40007810000 */
[----:B------:R-:W-:Y:S01]  /*4500*/  PLOP3.LUT P2, PT, PT, PT, UP0, 0x40, 0x0 ;  /* 0x000000000000781c */ /* 0x000fe20003f4e808 */
[----:B------:R-:W-:Y:S01]  /*4510*/  UISETP.NE.AND UP0, UPT, UR16, URZ, UPT ;  /* 0x0000003f1000728c */ /* 0x000fe2000bf05270 */
[----:B------:R-:W-:Y:S02]  /*4520*/  ISETP.GT.AND P6, PT, R0, 0x30, P6 ;  /* 0x000000300000780c */ /* 0x000fe400037c4270 */
[----:B------:R-:W-:Y:S01]  /*4530*/  FMNMX.FTZ R17, R140, R17, !PT ;  /* 0x000000118c117209 */ /* 0x000fe20007810000 */
[----:B------:R-:W-:Y:S01]  /*4540*/  ULDC.64 UR16, c[0x0][0x2c8] ;  /* 0x0000b20000107ab9 */ /* 0x000fe20000000a00 */
[----:B------:R-:W-:Y:S01]  /*4550*/  FSEL R131, R131, -INF , !P0 ;  /* 0xff80000083837808 */ /* 0x000fe20004000000 */
[----:B------:R-:W-:Y:S01]  /*4560*/  UIMAD.WIDE.U32 UR18, UR15, UR16, URZ ;  /* 0x000000100f1272a5 */ /* 0x000fe2000f8e003f */
[----:B------:R-:W-:Y:S02]  /*4570*/  FMNMX.FTZ R16, R125, R16, !PT ;  /* 0x000000107d107209 */ /* 0x000fe40007810000 */
[----:B------:R-:W-:Y:S01]  /*4580*/  PLOP3.LUT P0, PT, PT, PT, UP4, 0x40, 0x0 ;  /* 0x000000000000781c */ /* 0x000fe20003f0e848 */
[----:B------:R-:W-:Y:S01]  /*4590*/  UISETP.NE.AND UP4, UPT, UR4, URZ, UPT ;  /* 0x0000003f0400728c */ /* 0x000fe2000bf85270 */
[----:B------:R-:W-:Y:S01]  /*45a0*/  ISETP.LT.OR P6, PT, R20, 0x31, P6 ;  /* 0x000000311400780c */ /* 0x000fe200037c1670 */
[----:B------:R-:W-:Y:S01]  /*45b0*/  UIADD3 UR4, UR7, -0x2, URZ ;  /* 0xfffffffe07047890 */ /* 0x000fe2000fffe03f */
[----:B------:R-:W-:-:S02]  /*45c0*/  ISETP.GT.AND P2, PT, R0, 0x31, P2 ;  /* 0x000000310000780c */ /* 0x000fc40001744270 */
[----:B------:R-:W-:Y:S01]  /*45d0*/  FMNMX.FTZ R17, R156, R17, !PT ;  /* 0x000000119c117209 */ /* 0x000fe20007810000 */
[----:B------:R-:W-:Y:S01]  /*45e0*/  ULDC UR7, c[0x0][0x328] ;  /* 0x0000ca0000077ab9 */ /* 0x000fe20000000800 */
[----:B------:R-:W-:Y:S01]  /*45f0*/  FMNMX.FTZ R16, R139, R16, !PT ;  /* 0x000000108b107209 */ /* 0x000fe20007810000 */
[----:B------:R-:W-:Y:S01]  /*4600*/  IMAD.U32 R168, RZ, RZ, UR4 ;  /* 0x00000004ffa87e24 */ /* 0x000fe2000f8e00ff */
[----:B------:R-:W-:Y:S02]  /*4610*/  FSEL R161, R161, -INF , !P6 ;  /* 0xff800000a1a17808 */ /* 0x000fe40007000000 */
[----:B------:R-:W-:Y:S02]  /*4620*/  ISETP.LT.OR P2, PT, R20, 0x32, P2 ;  /* 0x000000321400780c */ /* 0x000fe40001741670 */
[----:B------:R-:W-:Y:S02]  /*4630*/  ISETP.GT.AND P0, PT, R0, 0x38, P0 ;  /* 0x000000380000780c */ /* 0x000fe40000704270 */
[----:B------:R-:W-:Y:S01]  /*4640*/  PLOP3.LUT P6, PT, PT, PT, UP3, 0x40, 0x0 ;  /* 0x000000000000781c */ /* 0x000fe20003fce838 */
[----:B------:R-:W-:Y:S01]  /*4650*/  UISETP.NE.AND UP3, UPT, UR30, URZ, UPT ;  /* 0x0000003f1e00728c */ /* 0x000fe2000bf65270 */
[----:B------:R-:W-:-:S02]  /*4660*/  FMNMX.FTZ R17, R154, R17, !PT ;  /* 0x000000119a117209 */ /* 0x000fc40007810000 */
[----:B------:R-:W-:Y:S02]  /*4670*/  FMNMX.FTZ R16, R131, R16, !PT ;  /* 0x0000001083107209 */ /* 0x000fe40007810000 */
[----:B------:R-:W-:Y:S02]  /*4680*/  FSEL R149, R149, -INF , !P2 ;  /* 0xff80000095957808 */ /* 0x000fe40005000000 */
[----:B------:R-:W-:Y:S02]  /*4690*/  ISETP.LT.OR P0, PT, R20, 0x39, P0 ;  /* 0x000000391400780c */ /* 0x000fe40000701670 */
[----:B------:R-:W-:Y:S01]  /*46a0*/  PLOP3.LUT P2, PT, PT, PT, UP2, 0x40, 0x0 ;  /* 0x000000000000781c */ /* 0x000fe20003f4e828 */
[----:B------:R-:W-:Y:S01]  /*46b0*/  UISETP.NE.AND UP2, UPT, UR32, URZ, UPT ;  /* 0x0000003f2000728c */ /* 0x000fe2000bf45270 */
[----:B------:R-:W-:Y:S02]  /*46c0*/  ISETP.GT.AND P6, PT, R0, 0x39, P6 ;  /* 0x000000390000780c */ /* 0x000fe400037c4270 */
[----:B------:R-:W-:-:S02]  /*46d0*/  FMNMX.FTZ R17, R152, R17, !PT ;  /* 0x0000001198117209 */ /* 0x000fc40007810000 */
[----:B------:R-:W-:Y:S02]  /*46e0*/  FMNMX.FTZ R16, R161, R16, !PT ;  /* 0x00000010a1107209 */ /* 0x000fe40007810000 */
[----:B------:R-:W-:Y:S02]  /*46f0*/  FSEL R159, R159, -INF , !P0 ;  /* 0xff8000009f9f7808 */ /* 0x000fe40004000000 */
[----:B------:R-:W-:Y:S01]  /*4700*/  PLOP3.LUT P0, PT, PT, PT, UP1, 0x40, 0x0 ;  /* 0x000000000000781c */ /* 0x000fe20003f0e818 */
[----:B------:R-:W-:Y:S01]  /*4710*/  UISETP.NE.AND UP1, UPT, UR31, URZ, UPT ;  /* 0x0000003f1f00728c */ /* 0x000fe2000bf25270 */
[----:B------:R-:W-:Y:S02]  /*4720*/  ISETP.LT.OR P6, PT, R20, 0x3a, P6 ;  /* 0x0000003a1400780c */ /* 0x000fe400037c1670 */
[----:B------:R-:W-:Y:S02]  /*4730*/  ISETP.GT.AND P2, PT, R0, 0x40, P2 ;  /* 0x000000400000780c */ /* 0x000fe40001744270 */
[----:B------:R-:W-:-:S02]  /*4740*/  FMNMX.FTZ R17, R150, R17, !PT ;  /* 0x0000001196117209 */ /* 0x000fc40007810000 */
[----:B------:R-:W-:Y:S02]  /*4750*/  FMNMX.FTZ R16, R149, R16, !PT ;  /* 0x0000001095107209 */ /* 0x000fe40007810000 */
[----:B------:R-:W-:Y:S02]  /*4760*/  FSEL R153, R153, -INF , !P6 ;  /* 0xff80000099997808 */ /* 0x000fe40007000000 */
[----:B------:R-:W-:Y:S01]  /*4770*/  ISETP.LT.OR P2, PT, R20, 0x41, P2 ;  /* 0x000000411400780c */ /* 0x000fe20001741670 */
[----:B------:R-:W-:Y:S01]  /*4780*/  @UP1 USHF.R.U32.HI UR15, URZ, UR17, UR19 ;  /* 0x000000113f0f1299 */ /* 0x000fe20008011613 */
[----:B------:R-:W-:Y:S02]  /*4790*/  ISETP.GT.AND P0, PT, R0, 0x41, P0 ;  /* 0x000000410000780c */ /* 0x000fe40000704270 */
[----:B------:R-:W-:Y:S01]  /*47a0*/  PLOP3.LUT P6, PT, PT, PT, UP0, 0x40, 0x0 ;  /* 0x000000000000781c */ /* 0x000fe20003fce808 */
[----:B------:R-:W-:Y:S01]  /*47b0*/  UISETP.NE.AND UP0, UPT, UR33, URZ, UPT ;  /* 0x0000003f2100728c */ /* 0x000fe2000bf05270 */
[----:B------:R-:W-:Y:S01]  /*47c0*/  FMNMX.FTZ R17, R136, R17, !PT ;  /* 0x0000001188117209 */ /* 0x000fe20007810000 */
[----:B------:R-:W-:Y:S01]  /*47d0*/  UIADD3 UR14, UR14, UR15, URZ ;  /* 0x0000000f0e0e7290 */ /* 0x000fe2000fffe03f */
[----:B------:R-:W-:-:S02]  /*47e0*/  FMNMX.FTZ R16, R159, R16, !PT ;  /* 0x000000109f107209 */ /* 0x000fc40007810000 */
[----:B------:R-:W-:Y:S01]  /*47f0*/  FSEL R157, R157, -INF , !P2 ;  /* 0xff8000009d9d7808 */ /* 0x000fe20005000000 */
[----:B------:R-:W-:Y:S01]  /*4800*/  UIADD3 UR7, UR14, UR7, URZ ;  /* 0x000000070e077290 */ /* 0x000fe2000fffe03f */
[----:B------:R-:W-:Y:S02]  /*4810*/  ISETP.LT.OR P0, PT, R20, 0x42, P0 ;  /* 0x000000421400780c */ /* 0x000fe40000701670 */
[----:B------:R-:W-:Y:S02]  /*4820*/  PLOP3.LUT P2, PT, PT, PT, UP6, 0x40, 0x0 ;  /* 0x000000000000781c */ /* 0x000fe40003f4e868 */
[----:B------:R-:W-:Y:S02]  /*4830*/  ISETP.GT.AND P6, PT, R0, 0x48, P6 ;  /* 0x000000480000780c */ /* 0x000fe400037c4270 */
[----:B------:R-:W-:Y:S02]  /*4840*/  FMNMX.FTZ R17, R134, R17, !PT ;  /* 0x0000001186117209 */ /* 0x000fe40007810000 */
[----:B------:R-:W-:-:S02]  /*4850*/  FMNMX.FTZ R22, R153, R16, !PT ;  /* 0x0000001099167209 */ /* 0x000fc40007810000 */
[----:B------:R-:W-:Y:S02]  /*4860*/  FSEL R155, R155, -INF , !P0 ;  /* 0xff8000009b9b7808 */ /* 0x000fe40004000000 */
[----:B------:R-:W-:Y:S02]  /*4870*/  ISETP.LT.OR P6, PT, R20, 0x49, P6 ;  /* 0x000000491400780c */ /* 0x000fe400037c1670 */
[----:B------:R-:W-:Y:S02]  /*4880*/  PLOP3.LUT P0, PT, PT, PT, UP5, 0x40, 0x0 ;  /* 0x000000000000781c */ /* 0x000fe40003f0e858 */
[----:B------:R-:W-:Y:S02]  /*4890*/  ISETP.GT.AND P2, PT, R0, 0x49, P2 ;  /* 0x000000490000780c */ /* 0x000fe40001744270 */
[----:B------:R-:W-:Y:S02]  /*48a0*/  FMNMX.FTZ R17, R132, R17, !PT ;  /* 0x0000001184117209 */ /* 0x000fe40007810000 */
[----:B------:R-:W-:-:S02]  /*48b0*/  FMNMX.FTZ R22, R157, R22, !PT ;  /* 0x000000169d167209 */ /* 0x000fc40007810000 */
[----:B------:R-:W-:Y:S02]  /*48c0*/  FSEL R151, R151, -INF , !P6 ;  /* 0xff80000097977808 */ /* 0x000fe40007000000 */
[----:B------:R-:W-:Y:S02]  /*48d0*/  ISETP.GT.AND P0, PT, R0, 0x50, P0 ;  /* 0x000000500000780c */ /* 0x000fe40000704270 */
[----:B------:R-:W-:Y:S02]  /*48e0*/  ISETP.LT.OR P2, PT, R20, 0x4a, P2 ;  /* 0x0000004a1400780c */ /* 0x000fe40001741670 */
[----:B------:R-:W-:Y:S02]  /*48f0*/  FMNMX.FTZ R16, R130, R17, !PT ;  /* 0x0000001182107209 */ /* 0x000fe40007810000 */
[----:B------:R-:W-:Y:S02]  /*4900*/  PLOP3.LUT P6, PT, PT, PT, UP4, 0x40, 0x0 ;  /* 0x000000000000781c */ /* 0x000fe40003fce848 */
[----:B------:R-:W-:Y:S01]  /*4910*/  FMNMX.FTZ R22, R155, R22, !PT ;  /* 0x000000169b167209 */ /* 0x000fe20007810000 */
[----:B------:R-:W1:Y:S01]  /*4920*/  SHFL.BFLY PT, R17, R16, 0x2, 0x1f ;  /* 0x0c401f0010117f89 */ /* 0x000e6200000e0000 */
[----:B------:R-:W-:-:S02]  /*4930*/  ISETP.LT.OR P0, PT, R20, 0x51, P0 ;  /* 0x000000511400780c */ /* 0x000fc40000701670 */
[----:B------:R-:W-:Y:S02]  /*4940*/  FSEL R143, R143, -INF , !P2 ;  /* 0xff8000008f8f7808 */ /* 0x000fe40005000000 */
[----:B------:R-:W-:Y:S02]  /*4950*/  PLOP3.LUT P2, PT, PT, PT, UP3, 0x40, 0x0 ;  /* 0x000000000000781c */ /* 0x000fe40003f4e838 */
[----:B------:R-:W-:Y:S02]  /*4960*/  ISETP.GT.AND P6, PT, R0, 0x51, P6 ;  /* 0x000000510000780c */ /* 0x000fe400037c4270 */
[----:B------:R-:W-:Y:S02]  /*4970*/  FMNMX.FTZ R22, R151, R22, !PT ;  /* 0x0000001697167209 */ /* 0x000fe40007810000 */
[----:B------:R-:W-:Y:S02]  /*4980*/  FSEL R135, R135, -INF , !P0 ;  /* 0xff80000087877808 */ /* 0x000fe40004000000 */
[----:B------:R-:W-:-:S02]  /*4990*/  PLOP3.LUT P0, PT, PT, PT, UP2, 0x40, 0x0 ;  /* 0x000000000000781c */ /* 0x000fc40003f0e828 */
[----:B------:R-:W-:Y:S02]  /*49a0*/  ISETP.GT.AND P2, PT, R0, 0x58, P2 ;  /* 0x000000580000780c */ /* 0x000fe40001744270 */
[----:B------:R-:W-:Y:S02]  /*49b0*/  ISETP.LT.OR P6, PT, R20, 0x52, P6 ;  /* 0x000000521400780c */ /* 0x000fe400037c1670 */
[----:B------:R-:W-:Y:S02]  /*49c0*/  FMNMX.FTZ R22, R143, R22, !PT ;  /* 0x000000168f167209 */ /* 0x000fe40007810000 */
[----:B------:R-:W-:Y:S02]  /*49d0*/  ISETP.GT.AND P0, PT, R0, 0x59, P0 ;  /* 0x000000590000780c */ /* 0x000fe40000704270 */
[----:B------:R-:W-:Y:S02]  /*49e0*/  ISETP.LT.OR P2, PT, R20, 0x59, P2 ;  /* 0x000000591400780c */ /* 0x000fe40001741670 */
[----:B------:R-:W-:-:S02]  /*49f0*/  FSEL R133, R133, -INF , !P6 ;  /* 0xff80000085857808 */ /* 0x000fc40007000000 */
[----:B------:R-:W-:Y:S02]  /*4a00*/  FMNMX.FTZ R22, R135, R22, !PT ;  /* 0x0000001687167209 */ /* 0x000fe40007810000 */
[----:B------:R-:W-:Y:S02]  /*4a10*/  ISETP.LT.OR P0, PT, R20, 0x5a, P0 ;  /* 0x0000005a1400780c */ /* 0x000fe40000701670 */
[----:B------:R-:W-:Y:S02]  /*4a20*/  FSEL R129, R129, -INF , !P2 ;  /* 0xff80000081817808 */ /* 0x000fe40005000000 */
[----:B------:R-:W-:Y:S02]  /*4a30*/  FMNMX.FTZ R22, R133, R22, !PT ;  /* 0x0000001685167209 */ /* 0x000fe40007810000 */
[----:B------:R-:W-:Y:S02]  /*4a40*/  FSEL R127, R127, -INF , !P0 ;  /* 0xff8000007f7f7808 */ /* 0x000fe40004000000 */
[----:B------:R-:W-:-:S02]  /*4a50*/  FMNMX.FTZ R20, R129, R22, !PT ;  /* 0x0000001681147209 */ /* 0x000fc40007810000 */
[----:B-1----:R-:W-:Y:S02]  /*4a60*/  FMNMX.FTZ R27, R16, R17, !PT ;  /* 0x00000011101b7209 */ /* 0x002fe40007810000 */
[----:B------:R-:W-:-:S03]  /*4a70*/  FMNMX.FTZ R20, R127, R20, !PT ;  /* 0x000000147f147209 */ /* 0x000fc60007810000 */
[----:B------:R-:W1:Y:S04]  /*4a80*/  SHFL.BFLY PT, R0, R27, 0x1, 0x1f ;  /* 0x0c201f001b007f89 */ /* 0x000e6800000e0000 */
[----:B------:R-:W2:Y:S01]  /*4a90*/  SHFL.BFLY PT, R17, R20, 0x2, 0x1f ;  /* 0x0c401f0014117f89 */ /* 0x000ea200000e0000 */
[----:B-1----:R-:W-:Y:S02]  /*4aa0*/  FMNMX.FTZ R0, R27, R0, !PT ;  /* 0x000000001b007209 */ /* 0x002fe40007810000 */
[----:B--2---:R-:W-:-:S03]  /*4ab0*/  FMNMX.FTZ R17, R20, R17, !PT ;  /* 0x0000001114117209 */ /* 0x004fc60007810000 */
[C---:B------:R-:W-:Y:S01]  /*4ac0*/  FMUL.FTZ R137, R0.reuse, c[0x0][0x2d0] ;  /* 0x0000b40000897a20 */ /* 0x040fe20000410000 */
[----:B------:R-:W-:Y:S01]  /*4ad0*/  FSETP.NEU.FTZ.AND P0, PT, R0, -INF , PT ;  /* 0xff8000000000780b */ /* 0x000fe20003f1d000 */
[----:B------:R-:W1:Y:S03]  /*4ae0*/  SHFL.BFLY PT, R116, R17, 0x1, 0x1f ;  /* 0x0c201f0011747f89 */ /* 0x000e6600000e0000 */
[----:B------:R-:W-:-:S05]  /*4af0*/  FSEL R137, R137, RZ, P0 ;  /* 0x000000ff89897208 */ /* 0x000fca0000000000 */
[--C-:B------:R-:W-:Y:S02]  /*4b00*/  FFMA.FTZ R49, R19, c[0x0][0x2d0], -R137.reuse ;  /* 0x0000b40013317a23 */ /* 0x100fe40000010889 */
[--C-:B------:R-:W-:Y:S02]  /*4b10*/  FFMA.FTZ R46, R18, c[0x0][0x2d0], -R137.reuse ;  /* 0x0000b400122e7a23 */ /* 0x100fe40000010889 */
[--C-:B------:R-:W-:Y:S02]  /*4b20*/  FFMA.FTZ R47, R14, c[0x0][0x2d0], -R137.reuse ;  /* 0x0000b4000e2f7a23 */ /* 0x100fe40000010889 */
[--C-:B------:R-:W-:Y:S01]  /*4b30*/  FFMA.FTZ R42, R12, c[0x0][0x2d0], -R137.reuse ;  /* 0x0000b4000c2a7a23 */ /* 0x100fe20000010889 */
[----:B------:R-:W-:Y:S01]  /*4b40*/  MUFU.EX2 R49, R49 ;  /* 0x0000003100317308 */ /* 0x000fe20000000800 */
[--C-:B------:R-:W-:Y:S02]  /*4b50*/  FFMA.FTZ R40, R6, c[0x0][0x2d0], -R137.reuse ;  /* 0x0000b40006287a23 */ /* 0x100fe40000010889 */
[----:B------:R-:W-:-:S02]  /*4b60*/  FFMA.FTZ R41, R4, c[0x0][0x2d0], -R137 ;  /* 0x0000b40004297a23 */ /* 0x000fc40000010889 */
[--C-:B------:R-:W-:Y:S02]  /*4b70*/  FFMA.FTZ R45, R10, c[0x0][0x2d0], -R137.reuse ;  /* 0x0000b4000a2d7a23 */ /* 0x100fe40000010889 */
[--C-:B------:R-:W-:Y:S01]  /*4b80*/  FFMA.FTZ R36, R8, c[0x0][0x2d0], -R137.reuse ;  /* 0x0000b40008247a23 */ /* 0x100fe20000010889 */
[----:B------:R-:W2:Y:S01]  /*4b90*/  MUFU.EX2 R46, R46 ;  /* 0x0000002e002e7308 */ /* 0x000ea20000000800 */
[--C-:B------:R-:W-:Y:S01]  /*4ba0*/  FFMA.FTZ R119, R32, c[0x0][0x2d0], -R137.reuse ;  /* 0x0000b40020777a23 */ /* 0x100fe20000010889 */
[----:B-1----:R-:W-:Y:S01]  /*4bb0*/  FMNMX.FTZ R116, R17, R116, !PT ;  /* 0x0000007411747209 */ /* 0x002fe20007810000 */
[--C-:B------:R-:W-:Y:S01]  /*4bc0*/  FFMA.FTZ R50, R30, c[0x0][0x2d0], -R137.reuse ;  /* 0x0000b4001e327a23 */ /* 0x100fe20000010889 */
[----:B------:R-:W-:Y:S01]  /*4bd0*/  LDSM.16.MT88.4 R16, [R209+0x900] ;  /* 0x00090000d110783b */ /* 0x000fe20000004200 */
[--C-:B------:R-:W-:Y:S01]  /*4be0*/  FFMA.FTZ R118, R28, c[0x0][0x2d0], -R137.reuse ;  /* 0x0000b4001c767a23 */ /* 0x100fe20000010889 */
[C---:B------:R-:W-:Y:S01]  /*4bf0*/  FSETP.NEU.FTZ.AND P0, PT, R116.reuse, -INF , PT ;  /* 0xff8000007400780b */ /* 0x040fe20003f1d000 */
[----:B------:R-:W-:Y:S01]  /*4c00*/  FMUL.FTZ R126, R116, c[0x0][0x2d0] ;  /* 0x0000b400747e7a20 */ /* 0x000fe20000410000 */
[----:B------:R-:W-:Y:S01]  /*4c10*/  MUFU.EX2 R47, R47 ;  /* 0x0000002f002f7308 */ /* 0x000fe20000000800 */
[----:B------:R-:W-:Y:S01]  /*4c20*/  LDSM.16.MT88.4 R32, [R210+0x3900] ;  /* 0x00390000d220783b */ /* 0x000fe20000004200 */
[----:B------:R-:W-:-:S02]  /*4c30*/  FFMA.FTZ R117, R124, c[0x0][0x2d0], -R137 ;  /* 0x0000b4007c757a23 */ /* 0x000fc40000010889 */
[----:B------:R-:W-:Y:S01]  /*4c40*/  FSEL R126, R126, RZ, P0 ;  /* 0x000000ff7e7e7208 */ /* 0x000fe20000000000 */
[----:B------:R-:W-:Y:S01]  /*4c50*/  LDSM.16.MT88.4 R28, [R209+0x3900] ;  /* 0x00390000d11c783b */ /* 0x000fe20000004200 */
[----:B------:R-:W-:Y:S01]  /*4c60*/  FFMA.FTZ R138, R138, c[0x0][0x2d0], -R137 ;  /* 0x0000b4008a8a7a23 */ /* 0x000fe20000010889 */
[----:B--2---:R-:W-:Y:S01]  /*4c70*/  F2FP.PACK_AB R64, R46, R49 ;  /* 0x000000312e40723e */ /* 0x004fe200000000ff */
[----:B------:R-:W1:Y:S01]  /*4c80*/  MUFU.EX2 R42, R42 ;  /* 0x0000002a002a7308 */ /* 0x000e620000000800 */
[--C-:B------:R-:W-:Y:S01]  /*4c90*/  FFMA.FTZ R48, R25, c[0x0][0x2d0], -R126.reuse ;  /* 0x0000b40019307a23 */ /* 0x100fe2000001087e */
[----:B------:R-:W-:Y:S01]  /*4ca0*/  PLOP3.LUT P0, PT, PT, PT, UP0, 0x40, 0x0 ;  /* 0x000000000000781c */ /* 0x000fe20003f0e808 */
[--C-:B------:R-:W-:Y:S01]  /*4cb0*/  FFMA.FTZ R51, R23, c[0x0][0x2d0], -R126.reuse ;  /* 0x0000b40017337a23 */ /* 0x100fe2000001087e */
[----:B------:R-:W-:Y:S01]  /*4cc0*/  LDSM.16.MT88.4 R24, [R212+0x900] ;  /* 0x00090000d418783b */ /* 0x000fe20000004200 */
[--C-:B------:R-:W-:Y:S02]  /*4cd0*/  FFMA.FTZ R44, R21, c[0x0][0x2d0], -R126.reuse ;  /* 0x0000b400152c7a23 */ /* 0x100fe4000001087e */
[--C-:B------:R-:W-:Y:S01]  /*4ce0*/  FFMA.FTZ R43, R7, c[0x0][0x2d0], -R126.reuse ;  /* 0x0000b400072b7a23 */ /* 0x100fe2000001087e */
[----:B------:R-:W-:Y:S01]  /*4cf0*/  MUFU.EX2 R48, R48 ;  /* 0x0000003000307308 */ /* 0x000fe20000000800 */
[----:B------:R-:W2:Y:S01]  /*4d00*/  LDSM.16.MT88.4 R4, [R208+0x3100] ;  /* 0x00310000d004783b */ /* 0x000ea20000004200 */
[----:B------:R-:W-:-:S02]  /*4d10*/  FFMA.FTZ R39, R15, c[0x0][0x2d0], -R126 ;  /* 0x0000b4000f277a23 */ /* 0x000fc4000001087e */
[--C-:B------:R-:W-:Y:S01]  /*4d20*/  FFMA.FTZ R38, R13, c[0x0][0x2d0], -R126.reuse ;  /* 0x0000b4000d267a23 */ /* 0x100fe2000001087e */
[----:B------:R-:W-:Y:S01]  /*4d30*/  LDSM.16.MT88.4 R20, [R210+0x900] ;  /* 0x00090000d214783b */ /* 0x000fe20000004200 */
[--C-:B------:R-:W-:Y:S02]  /*4d40*/  FFMA.FTZ R3, R11, c[0x0][0x2d0], -R126.reuse ;  /* 0x0000b4000b037a23 */ /* 0x100fe4000001087e */
[----:B------:R-:W3:Y:S01]  /*4d50*/  MUFU.EX2 R51, R51 ;  /* 0x0000003300337308 */ /* 0x000ee20000000800 */
[----:B------:R-:W4:Y:S01]  /*4d60*/  LDSM.16.MT88.4 R12, [R208+0x900] ;  /* 0x00090000d00c783b */ /* 0x000f220000004200 */
[--C-:B------:R-:W-:Y:S01]  /*4d70*/  FFMA.FTZ R2, R9, c[0x0][0x2d0], -R126.reuse ;  /* 0x0000b40009027a23 */ /* 0x100fe2000001087e */
[----:B-1----:R-:W-:Y:S01]  /*4d80*/  F2FP.PACK_AB R66, R42, R47 ;  /* 0x0000002f2a42723e */ /* 0x002fe200000000ff */
[--C-:B------:R-:W-:Y:S01]  /*4d90*/  FFMA.FTZ R124, R141, c[0x0][0x2d0], -R126.reuse ;  /* 0x0000b4008d7c7a23 */ /* 0x100fe2000001087e */
[----:B------:R-:W1:Y:S01]  /*4da0*/  LDSM.16.MT88.4 R8, [R212+0x3900] ;  /* 0x00390000d408783b */ /* 0x000e620000004200 */
[----:B------:R-:W-:-:S02]  /*4db0*/  FFMA.FTZ R125, R125, c[0x0][0x2d0], -R126 ;  /* 0x0000b4007d7d7a23 */ /* 0x000fc4000001087e */
[----:B------:R-:W-:Y:S01]  /*4dc0*/  MUFU.EX2 R44, R44 ;  /* 0x0000002c002c7308 */ /* 0x000fe20000000800 */
[--C-:B------:R-:W-:Y:S02]  /*4dd0*/  FFMA.FTZ R128, R139, c[0x0][0x2d0], -R126.reuse ;  /* 0x0000b4008b807a23 */ /* 0x100fe4000001087e */
[----:B------:R-:W-:Y:S02]  /*4de0*/  FFMA.FTZ R131, R131, c[0x0][0x2d0], -R126 ;  /* 0x0000b40083837a23 */ /* 0x000fe4000001087e */
[--C-:B------:R-:W-:Y:S02]  /*4df0*/  FFMA.FTZ R139, R148, c[0x0][0x2d0], -R137.reuse ;  /* 0x0000b400948b7a23 */ /* 0x100fe40000010889 */
[--C-:B------:R-:W-:Y:S01]  /*4e00*/  FFMA.FTZ R141, R142, c[0x0][0x2d0], -R137.reuse ;  /* 0x0000b4008e8d7a23 */ /* 0x100fe20000010889 */
[----:B------:R-:W5:Y:S01]  /*4e10*/  MUFU.EX2 R43, R43 ;  /* 0x0000002b002b7308 */ /* 0x000f620000000800 */
[----:B---3--:R-:W-:Y:S01]  /*4e20*/  F2FP.PACK_AB R65, R51, R48 ;  /* 0x000000303341723e */ /* 0x008fe200000000ff */
[----:B------:R-:W-:-:S02]  /*4e30*/  FFMA.FTZ R140, R140, c[0x0][0x2d0], -R137 ;  /* 0x0000b4008c8c7a23 */ /* 0x000fc40000010889 */
[--C-:B------:R-:W-:Y:S02]  /*4e40*/  FFMA.FTZ R142, R161, c[0x0][0x2d0], -R126.reuse ;  /* 0x0000b400a18e7a23 */ /* 0x100fe4000001087e */
[--C-:B------:R-:W-:Y:S02]  /*4e50*/  FFMA.FTZ R149, R149, c[0x0][0x2d0], -R126.reuse ;  /* 0x0000b40095957a23 */ /* 0x100fe4000001087e */
[----:B------:R-:W-:Y:S01]  /*4e60*/  MUFU.EX2 R45, R45 ;  /* 0x0000002d002d7308 */ /* 0x000fe20000000800 */
[--C-:B------:R-:W-:Y:S02]  /*4e70*/  FFMA.FTZ R148, R159, c[0x0][0x2d0], -R126.reuse ;  /* 0x0000b4009f947a23 */ /* 0x100fe4000001087e */
[----:B------:R-:W-:Y:S02]  /*4e80*/  FFMA.FTZ R153, R153, c[0x0][0x2d0], -R126 ;  /* 0x0000b40099997a23 */ /* 0x000fe4000001087e */
[--C-:B------:R-:W-:Y:S02]  /*4e90*/  FFMA.FTZ R159, R154, c[0x0][0x2d0], -R137.reuse ;  /* 0x0000b4009a9f7a23 */ /* 0x100fe40000010889 */
[--C-:B------:R-:W-:Y:S01]  /*4ea0*/  FFMA.FTZ R161, R152, c[0x0][0x2d0], -R137.reuse ;  /* 0x0000b40098a17a23 */ /* 0x100fe20000010889 */
[----:B-----5:R-:W-:Y:S01]  /*4eb0*/  F2FP.PACK_AB R67, R43, R44 ;  /* 0x0000002c2b43723e */ /* 0x020fe200000000ff */
[----:B------:R-:W3:Y:S01]  /*4ec0*/  MUFU.EX2 R40, R40 ;  /* 0x0000002800287308 */ /* 0x000ee20000000800 */
[----:B------:R-:W-:-:S02]  /*4ed0*/  FFMA.FTZ R156, R156, c[0x0][0x2d0], -R137 ;  /* 0x0000b4009c9c7a23 */ /* 0x000fc40000010889 */
[--C-:B------:R-:W-:Y:S02]  /*4ee0*/  FFMA.FTZ R150, R150, c[0x0][0x2d0], -R137.reuse ;  /* 0x0000b40096967a23 */ /* 0x100fe40000010889 */
[--C-:B------:R-:W-:Y:S01]  /*4ef0*/  FFMA.FTZ R152, R157, c[0x0][0x2d0], -R126.reuse ;  /* 0x0000b4009d987a23 */ /* 0x100fe2000001087e */
[C---:B------:R-:W-:Y:S01]  /*4f00*/  HMMA.16816.F32 R88, R64.reuse, R84, RZ ;  /* 0x000000544058723c */ /* 0x040fe200000018ff */
[--C-:B------:R-:W-:Y:S01]  /*4f10*/  FFMA.FTZ R155, R155, c[0x0][0x2d0], -R126.reuse ;  /* 0x0000b4009b9b7a23 */ /* 0x100fe2000001087e */
[----:B------:R-:W-:Y:S01]  /*4f20*/  MUFU.EX2 R41, R41 ;  /* 0x0000002900297308 */ /* 0x000fe20000000800 */
[--C-:B------:R-:W-:Y:S02]  /*4f30*/  FFMA.FTZ R151, R151, c[0x0][0x2d0], -R126.reuse ;  /* 0x0000b40097977a23 */ /* 0x100fe4000001087e */
[----:B------:R-:W-:Y:S02]  /*4f40*/  FFMA.FTZ R154, R143, c[0x0][0x2d0], -R126 ;  /* 0x0000b4008f9a7a23 */ /* 0x000fe4000001087e */
[--C-:B------:R-:W-:Y:S01]  /*4f50*/  FFMA.FTZ R136, R136, c[0x0][0x2d0], -R137.reuse ;  /* 0x0000b40088887a23 */ /* 0x100fe20000010889 */
[----:B------:R-:W-:Y:S01]  /*4f60*/  HMMA.16816.F32 R84, R64, R86, RZ ;  /* 0x000000564054723c */ /* 0x000fe200000018ff */
[--C-:B------:R-:W-:Y:S01]  /*4f70*/  FFMA.FTZ R143, R134, c[0x0][0x2d0], -R137.reuse ;  /* 0x0000b400868f7a23 */ /* 0x100fe20000010889 */
[----:B------:R-:W-:Y:S01]  /*4f80*/  MUFU.EX2 R36, R36 ;  /* 0x0000002400247308 */ /* 0x000fe20000000800 */
[----:B------:R-:W-:-:S02]  /*4f90*/  FFMA.FTZ R132, R132, c[0x0][0x2d0], -R137 ;  /* 0x0000b40084847a23 */ /* 0x000fc40000010889 */
[----:B------:R-:W-:Y:S02]  /*4fa0*/  FFMA.FTZ R137, R130, c[0x0][0x2d0], -R137 ;  /* 0x0000b40082897a23 */ /* 0x000fe40000010889 */
[--C-:B------:R-:W-:Y:S01]  /*4fb0*/  FFMA.FTZ R130, R135, c[0x0][0x2d0], -R126.reuse ;  /* 0x0000b40087827a23 */ /* 0x100fe2000001087e */
[C---:B------:R-:W-:Y:S01]  /*4fc0*/  HMMA.16816.F32 R80, R64.reuse, R76, RZ ;  /* 0x0000004c4050723c */ /* 0x040fe200000018ff */
[--C-:B------:R-:W-:Y:S01]  /*4fd0*/  FFMA.FTZ R133, R133, c[0x0][0x2d0], -R126.reuse ;  /* 0x0000b40085857a23 */ /* 0x100fe2000001087e */
[----:B------:R-:W-:Y:S01]  /*4fe0*/  MUFU.EX2 R39, R39 ;  /* 0x0000002700277308 */ /* 0x000fe20000000800 */
[----:B------:R-:W-:Y:S02]  /*4ff0*/  FFMA.FTZ R227, R127, c[0x0][0x2d0], -R126 ;  /* 0x0000b4007fe37a23 */ /* 0x000fe4000001087e */
[----:B------:R-:W-:Y:S02]  /*5000*/  FADD.FTZ R46, R49, R46 ;  /* 0x0000002e312e7221 */ /* 0x000fe40000010000 */
[----:B------:R-:W-:Y:S01]  /*5010*/  FADD.FTZ R51, R48, R51 ;  /* 0x0000003330337221 */ /* 0x000fe20000010000 */
[----:B------:R-:W-:Y:S01]  /*5020*/  HMMA.16816.F32 R76, R64, R78, RZ ;  /* 0x0000004e404c723c */ /* 0x000fe200000018ff */
[----:B------:R-:W-:Y:S01]  /*5030*/  FADD.FTZ R47, R47, R46 ;  /* 0x0000002e2f2f7221 */ /* 0x000fe20000010000 */
[----:B------:R-:W5:Y:S03]  /*5040*/  MUFU.EX2 R38, R38 ;  /* 0x0000002600267308 */ /* 0x000f660000000800 */
[----:B------:R-:W-:-:S03]  /*5050*/  FADD.FTZ R42, R42, R47 ;  /* 0x0000002f2a2a7221 */ /* 0x000fc60000010000 */
[C---:B------:R-:W-:Y:S02]  /*5060*/  HMMA.16816.F32 R112, R64.reuse, R108, RZ ;  /* 0x0000006c4070723c */ /* 0x040fe400000018ff */
[----:B------:R-:W-:Y:S06]  /*5070*/  MUFU.EX2 R3, R3 ;  /* 0x0000000300037308 */ /* 0x000fec0000000800 */
[C---:B------:R-:W-:Y:S02]  /*5080*/  HMMA.16816.F32 R104, R64.reuse, R100, RZ ;  /* 0x000000644068723c */ /* 0x040fe400000018ff */
[----:B------:R-:W1:Y:S06]  /*5090*/  MUFU.EX2 R2, R2 ;  /* 0x0000000200027308 */ /* 0x000e6c0000000800 */
        /* <DEDUP_REMOVED lines=16> */
[C---:B--2---:R-:W-:Y:S02]  /*51a0*/  HMMA.16816.F32 R60, R64.reuse, R4, RZ ;  /* 0x00000004403c723c */ /* 0x044fe400000018ff */
[----:B------:R-:W-:Y:S05]  /*51b0*/  MUFU.EX2 R138, R138 ;  /* 0x0000008a008a7308 */ /* 0x000fea0000000800 */
[----:B---3--:R-:W-:Y:S01]  /*51c0*/  F2FP.PACK_AB R4, R40, R45 ;  /* 0x0000002d2804723e */ /* 0x008fe200000000ff */
[----:B------:R-:W-:Y:S01]  /*51d0*/  HMMA.16816.F32 R64, R64, R6, RZ ;  /* 0x000000064040723c */ /* 0x000fe200000018ff */
[----:B-----5:R-:W-:Y:S01]  /*51e0*/  F2FP.PACK_AB R5, R38, R39 ;  /* 0x000000272605723e */ /* 0x020fe200000000ff */
[----:B------:R-:W2:Y:S01]  /*51f0*/  MUFU.EX2 R139, R139 ;  /* 0x0000008b008b7308 */ /* 0x000ea20000000800 */
[----:B------:R-:W-:-:S04]  /*5200*/  FADD.FTZ R45, R45, R42 ;  /* 0x0000002a2d2d7221 */ /* 0x000fc80000010000 */
[----:B------:R-:W-:Y:S01]  /*5210*/  F2FP.PACK_AB R6, R36, R41 ;  /* 0x000000292406723e */ /* 0x000fe200000000ff */
[----:B------:R-:W-:Y:S01]  /*5220*/  FADD.FTZ R40, R40, R45 ;  /* 0x0000002d28287221 */ /* 0x000fe20000010000 */
[----:B-1----:R-:W-:Y:S01]  /*5230*/  F2FP.PACK_AB R7, R2, R3 ;  /* 0x000000030207723e */ /* 0x002fe200000000ff */
[----:B------:R-:W-:Y:S02]  /*5240*/  MUFU.EX2 R141, R141 ;  /* 0x0000008d008d7308 */ /* 0x000fe40000000800 */
[----:B------:R-:W-:-:S04]  /*5250*/  FADD.FTZ R41, R41, R40 ;  /* 0x0000002829297221 */ /* 0x000fc80000010000 */
[C---:B----4-:R-:W-:Y:S01]  /*5260*/  HMMA.16816.F32 R88, R4.reuse, R12, R88 ;  /* 0x0000000c0458723c */ /* 0x050fe20000001858 */
[----:B------:R-:W-:Y:S01]  /*5270*/  FADD.FTZ R36, R36, R41 ;  /* 0x0000002924247221 */ /* 0x000fe20000010000 */
[----:B------:R-:W1:Y:S06]  /*5280*/  MUFU.EX2 R140, R140 ;  /* 0x0000008c008c7308 */ /* 0x000e6c0000000800 */
[C---:B------:R-:W-:Y:S01]  /*5290*/  HMMA.16816.F32 R84, R4.reuse, R14, R84 ;  /* 0x0000000e0454723c */ /* 0x040fe20000001854 */
[----:B------:R-:W3:Y:S01]  /*52a0*/  LDSM.16.MT88.4 R12, [R208+0x3900] ;  /* 0x00390000d00c783b */ /* 0x000ee20000004200 */
[----:B------:R-:W-:Y:S06]  /*52b0*/  MUFU.EX2 R142, R142 ;  /* 0x0000008e008e7308 */ /* 0x000fec0000000800 */
[C---:B------:R-:W-:Y:S02]  /*52c0*/  HMMA.16816.F32 R80, R4.reuse, R8, R80 ;  /* 0x000000080450723c */ /* 0x040fe40000001850 */
[----:B------:R-:W4:Y:S06]  /*52d0*/  MUFU.EX2 R149, R149 ;  /* 0x0000009500957308 */ /* 0x000f2c0000000800 */
[C---:B------:R-:W-:Y:S01]  /*52e0*/  HMMA.16816.F32 R76, R4.reuse, R10, R76 ;  /* 0x0000000a044c723c */ /* 0x040fe2000000184c */
[----:B------:R-:W5:Y:S01]  /*52f0*/  LDSM.16.MT88.4 R8, [R208+0x1100] ;  /* 0x00110000d008783b */ /* 0x000f620000004200 */
[----:B------:R-:W-:Y:S06]  /*5300*/  MUFU.EX2 R148, R148 ;  /* 0x0000009400947308 */ /* 0x000fec0000000800 */
[C---:B------:R-:W-:Y:S02]  /*5310*/  HMMA.16816.F32 R112, R4.reuse, R24, R112 ;  /* 0x000000180470723c */ /* 0x040fe40000001870 */
[----:B------:R-:W1:Y:S06]  /*5320*/  MUFU.EX2 R153, R153 ;  /* 0x0000009900997308 */ /* 0x000e6c0000000800 */
[C---:B------:R-:W-:Y:S01]  /*5330*/  HMMA.16816.F32 R108, R4.reuse, R26, R108 ;  /* 0x0000001a046c723c */ /* 0x040fe2000000186c */
[----:B------:R-:W-:Y:S01]  /*5340*/  LDSM.16.MT88.4 R24, [R212+0x1100] ;  /* 0x00110000d418783b */ /* 0x000fe20000004200 */
[----:B------:R-:W-:Y:S06]  /*5350*/  MUFU.EX2 R156, R156 ;  /* 0x0000009c009c7308 */ /* 0x000fec0000000800 */
[C---:B------:R-:W-:Y:S02]  /*5360*/  HMMA.16816.F32 R104, R4.reuse, R20, R104 ;  /* 0x000000140468723c */ /* 0x040fe40000001868 */
[----:B------:R-:W1:Y:S06]  /*5370*/  MUFU.EX2 R159, R159 ;  /* 0x0000009f009f7308 */ /* 0x000e6c0000000800 */
[C---:B------:R-:W-:Y:S01]  /*5380*/  HMMA.16816.F32 R100, R4.reuse, R22, R100 ;  /* 0x000000160464723c */ /* 0x040fe20000001864 */
[----:B------:R-:W1:Y:S01]  /*5390*/  LDSM.16.MT88.4 R20, [R210+0x1100] ;  /* 0x00110000d214783b */ /* 0x000e620000004200 */
        /* <DEDUP_REMOVED lines=16> */
[C---:B---3--:R-:W-:Y:S02]  /*54a0*/  HMMA.16816.F32 R60, R4.reuse, R12, R60 ;  /* 0x0000000c043c723c */ /* 0x048fe4000000183c */
[----:B------:R-:W3:Y:S06]  /*54b0*/  MUFU.EX2 R143, R143 ;  /* 0x0000008f008f7308 */ /* 0x000eec0000000800 */
[----:B------:R-:W-:Y:S01]  /*54c0*/  HMMA.16816.F32 R64, R4, R14, R64 ;  /* 0x0000000e0440723c */ /* 0x000fe20000001840 */
[----:B------:R-:W2:Y:S01]  /*54d0*/  LDSM.16.MT88.4 R12, [R212+0x4100] ;  /* 0x00410000d40c783b */ /* 0x000ea20000004200 */
[----:B------:R-:W-:Y:S05]  /*54e0*/  MUFU.EX2 R132, R132 ;  /* 0x0000008400847308 */ /* 0x000fea0000000800 */
[C---:B------:R-:W-:Y:S01]  /*54f0*/  F2FP.PACK_AB R4, R50.reuse, R119 ;  /* 0x000000773204723e */ /* 0x040fe200000000ff */
[----:B------:R-:W-:Y:S01]  /*5500*/  FADD.FTZ R119, R119, R36 ;  /* 0x0000002477777221 */ /* 0x000fe20000010000 */
[----:B------:R-:W-:Y:S01]  /*5510*/  F2FP.PACK_AB R6, R117, R118 ;  /* 0x000000767506723e */ /* 0x000fe200000000ff */
[----:B------:R-:W1:Y:S01]  /*5520*/  MUFU.EX2 R137, R137 ;  /* 0x0000008900897308 */ /* 0x000e620000000800 */
[----:B------:R-:W-:Y:S01]  /*5530*/  F2FP.PACK_AB R5, R125, R124 ;  /* 0x0000007c7d05723e */ /* 0x000fe200000000ff */
[----:B------:R-:W-:Y:S01]  /*5540*/  FADD.FTZ R119, R50, R119 ;  /* 0x0000007732777221 */ /* 0x000fe20000010000 */
[----:B------:R-:W-:-:S03]  /*5550*/  F2FP.PACK_AB R7, R131, R128 ;  /* 0x000000808307723e */ /* 0x000fc600000000ff */
[----:B------:R-:W-:Y:S02]  /*5560*/  FADD.FTZ R118, R118, R119 ;  /* 0x0000007776767221 */ /* 0x000fe40000010000 */
[----:B------:R-:W-:Y:S02]  /*5570*/  MUFU.EX2 R130, R130 ;  /* 0x0000008200827308 */ /* 0x000fe40000000800 */
[----:B-----5:R-:W-:Y:S01]  /*5580*/  HMMA.16816.F32 R88, R4, R8, R88 ;  /* 0x000000080458723c */ /* 0x020fe20000001858 */
[----:B------:R-:W-:-:S05]  /*5590*/  FADD.FTZ R117, R117, R118 ;  /* 0x0000007675757221 */ /* 0x000fca0000010000 */
[----:B------:R-:W5:Y:S02]  /*55a0*/  MUFU.EX2 R133, R133 ;  /* 0x0000008500857308 */ /* 0x000f640000000800 */
[C---:B------:R-:W-:Y:S01]  /*55b0*/  HMMA.16816.F32 R84, R4.reuse, R10, R84 ;  /* 0x0000000a0454723c */ /* 0x040fe20000001854 */
[----:B------:R-:W3:Y:S05]  /*55c0*/  LDSM.16.MT88.4 R8, [R208+0x4100] ;  /* 0x00410000d008783b */ /* 0x000eea0000004200 */
[----:B------:R-:W-:Y:S02]  /*55d0*/  MUFU.EX2 R227, R227 ;  /* 0x000000e300e37308 */ /* 0x000fe40000000800 */
[C---:B-1----:R-:W-:Y:S08]  /*55e0*/  HMMA.16816.F32 R104, R4.reuse, R20, R104 ;  /* 0x000000140468723c */ /* 0x042ff00000001868 */
[C---:B--2---:R-:W-:Y:S08]  /*55f0*/  HMMA.16816.F32 R80, R4.reuse, R12, R80 ;  /* 0x0000000c0450723c */ /* 0x044ff00000001850 */
[C---:B------:R-:W-:Y:S01]  /*5600*/  HMMA.16816.F32 R76, R4.reuse, R14, R76 ;  /* 0x0000000e044c723c */ /* 0x040fe2000000184c */
[----:B------:R-:W1:Y:S07]  /*5610*/  LDSM.16.MT88.4 R12, [R208+0x1900] ;  /* 0x00190000d00c783b */ /* 0x000e6e0000004200 */
[C---:B------:R-:W-:Y:S01]  /*5620*/  HMMA.16816.F32 R100, R4.reuse, R22, R100 ;  /* 0x000000160464723c */ /* 0x040fe20000001864 */
[----:B------:R-:W-:Y:S07]  /*5630*/  LDSM.16.MT88.4 R20, [R210+0x1900] ;  /* 0x00190000d214783b */ /* 0x000fee0000004200 */
[C---:B------:R-:W-:Y:S08]  /*5640*/  HMMA.16816.F32 R72, R4.reuse, R32, R72 ;  /* 0x000000200448723c */ /* 0x040ff00000001848 */
[C---:B---3--:R-:W-:Y:S08]  /*5650*/  HMMA.16816.F32 R60, R4.reuse, R8, R60 ;  /* 0x00000008043c723c */ /* 0x048ff0000000183c */
[C---:B------:R-:W-:Y:S01]  /*5660*/  HMMA.16816.F32 R64, R4.reuse, R10, R64 ;  /* 0x0000000a0440723c */ /* 0x040fe20000001840 */
[----:B------:R-:W2:Y:S07]  /*5670*/  LDSM.16.MT88.4 R8, [R212+0x4900] ;  /* 0x00490000d408783b */ /* 0x000eae0000004200 */
[C---:B------:R-:W-:Y:S01]  /*5680*/  HMMA.16816.F32 R68, R4.reuse, R34, R68 ;  /* 0x000000220444723c */ /* 0x040fe20000001844 */
[----:B------:R-:W3:Y:S07]  /*5690*/  LDSM.16.MT88.4 R32, [R210+0x4900] ;  /* 0x00490000d220783b */ /* 0x000eee0000004200 */
[C---:B------:R-:W-:Y:S08]  /*56a0*/  HMMA.16816.F32 R112, R4.reuse, R24, R112 ;  /* 0x000000180470723c */ /* 0x040ff00000001870 */
[C---:B------:R-:W-:Y:S01]  /*56b0*/  HMMA.16816.F32 R108, R4.reuse, R26, R108 ;  /* 0x0000001a046c723c */ /* 0x040fe2000000186c */
[----:B------:R-:W1:Y:S07]  /*56c0*/  LDSM.16.MT88.4 R24, [R212+0x1900] ;  /* 0x00190000d418783b */ /* 0x000e6e0000004200 */
[C---:B------:R-:W-:Y:S08]  /*56d0*/  HMMA.16816.F32 R96, R4.reuse, R16, R96 ;  /* 0x000000100460723c */ /* 0x040ff00000001860 */
[C---:B------:R-:W-:Y:S01]  /*56e0*/  HMMA.16816.F32 R92, R4.reuse, R18, R92 ;  /* 0x00000012045c723c */ /* 0x040fe2000000185c */
[----:B------:R-:W2:Y:S07]  /*56f0*/  LDSM.16.MT88.4 R16, [R209+0x1900] ;  /* 0x00190000d110783b */ /* 0x000eae0000004200 */
[C---:B------:R-:W-:Y:S08]  /*5700*/  HMMA.16816.F32 R52, R4.reuse, R28, R52 ;  /* 0x0000001c0434723c */ /* 0x040ff00000001834 */
[----:B------:R-:W-:Y:S01]  /*5710*/  HMMA.16816.F32 R56, R4, R30, R56 ;  /* 0x0000001e0438723c */ /* 0x000fe20000001838 */
[----:B------:R-:W3:Y:S06]  /*5720*/  LDSM.16.MT88.4 R28, [R209+0x4900] ;  /* 0x00490000d11c783b */ /* 0x000eec0000004200 */
[----:B------:R-:W-:Y:S01]  /*5730*/  F2FP.PACK_AB R4, R139, R138 ;  /* 0x0000008a8b04723e */ /* 0x000fe200000000ff */
[----:B------:R-:W-:Y:S01]  /*5740*/  FADD.FTZ R138, R138, R117 ;  /* 0x000000758a8a7221 */ /* 0x000fe20000010000 */
[----:B------:R-:W-:-:S02]  /*5750*/  F2FP.PACK_AB R6, R140, R141 ;  /* 0x0000008d8c06723e */ /* 0x000fc400000000ff */
[----:B----4-:R-:W-:Y:S01]  /*5760*/  F2FP.PACK_AB R5, R149, R142 ;  /* 0x0000008e9505723e */ /* 0x010fe200000000ff */
[----:B------:R-:W-:Y:S01]  /*5770*/  FADD.FTZ R138, R139, R138 ;  /* 0x0000008a8b8a7221 */ /* 0x000fe20000010000 */
[----:B------:R-:W-:-:S03]  /*5780*/  F2FP.PACK_AB R7, R153, R148 ;  /* 0x000000949907723e */ /* 0x000fc600000000ff */
[----:B------:R-:W-:-:S04]  /*5790*/  FADD.FTZ R141, R141, R138 ;  /* 0x0000008a8d8d7221 */ /* 0x000fc80000010000 */
[----:B-1----:R-:W-:Y:S01]  /*57a0*/  HMMA.16816.F32 R88, R4, R12, R88 ;  /* 0x0000000c0458723c */ /* 0x002fe20000001858 */
[----:B------:R-:W-:-:S07]  /*57b0*/  FADD.FTZ R141, R140, R141 ;  /* 0x0000008d8c8d7221 */ /* 0x000fce0000010000 */
[C---:B------:R-:W-:Y:S01]  /*57c0*/  HMMA.16816.F32 R84, R4.reuse, R14, R84 ;  /* 0x0000000e0454723c */ /* 0x040fe20000001854 */
[----:B------:R-:W1:Y:S07]  /*57d0*/  LDSM.16.MT88.4 R12, [R208+0x4900] ;  /* 0x00490000d00c783b */ /* 0x000e6e0000004200 */
[C---:B--2---:R-:W-:Y:S08]  /*57e0*/  HMMA.16816.F32 R80, R4.reuse, R8, R80 ;  /* 0x000000080450723c */ /* 0x044ff00000001850 */
[C---:B------:R-:W-:Y:S01]  /*57f0*/  HMMA.16816.F32 R76, R4.reuse, R10, R76 ;  /* 0x0000000a044c723c */ /* 0x040fe2000000184c */
[----:B------:R-:W2:Y:S07]  /*5800*/  LDSM.16.MT88.4 R8, [R208+0x2100] ;  /* 0x00210000d008783b */ /* 0x000eae0000004200 */
[C---:B------:R-:W-:Y:S08]  /*5810*/  HMMA.16816.F32 R104, R4.reuse, R20, R104 ;  /* 0x000000140468723c */ /* 0x040ff00000001868 */
[C---:B------:R-:W-:Y:S01]  /*5820*/  HMMA.16816.F32 R100, R4.reuse, R22, R100 ;  /* 0x000000160464723c */ /* 0x040fe20000001864 */
[----:B------:R-:W4:Y:S07]  /*5830*/  LDSM.16.MT88.4 R20, [R210+0x2100] ;  /* 0x00210000d214783b */ /* 0x000f2e0000004200 */
[C---:B---3--:R-:W-:Y:S08]  /*5840*/  HMMA.16816.F32 R72, R4.reuse, R32, R72 ;  /* 0x000000200448723c */ /* 0x048ff00000001848 */
[C---:B------:R-:W-:Y:S01]  /*5850*/  HMMA.16816.F32 R68, R4.reuse, R34, R68 ;  /* 0x000000220444723c */ /* 0x040fe20000001844 */
[----:B------:R-:W3:Y:S07]  /*5860*/  LDSM.16.MT88.4 R32, [R210+0x5100] ;  /* 0x00510000d220783b */ /* 0x000eee0000004200 */
[C---:B------:R-:W-:Y:S08]  /*5870*/  HMMA.16816.F32 R112, R4.reuse, R24, R112 ;  /* 0x000000180470723c */ /* 0x040ff00000001870 */
[C---:B------:R-:W-:Y:S01]  /*5880*/  HMMA.16816.F32 R108, R4.reuse, R26, R108 ;  /* 0x0000001a046c723c */ /* 0x040fe2000000186c */
[----:B------:R-:W2:Y:S07]  /*5890*/  LDSM.16.MT88.4 R24, [R212+0x2100] ;  /* 0x00210000d418783b */ /* 0x000eae0000004200 */
[C---:B------:R-:W-:Y:S08]  /*58a0*/  HMMA.16816.F32 R96, R4.reuse, R16, R96 ;  /* 0x000000100460723c */ /* 0x040ff00000001860 */
        /* <DEDUP_REMOVED lines=11> */
[----:B------:R-:W-:Y:S01]  /*5960*/  F2FP.PACK_AB R5, R155, R152 ;  /* 0x000000989b05723e */ /* 0x000fe200000000ff */
[----:B------:R-:W-:Y:S01]  /*5970*/  FADD.FTZ R156, R159, R156 ;  /* 0x0000009c9f9c7221 */ /* 0x000fe20000010000 */
[----:B------:R-:W-:-:S03]  /*5980*/  F2FP.PACK_AB R7, R154, R151 ;  /* 0x000000979a07723e */ /* 0x000fc600000000ff */
[----:B------:R-:W-:-:S04]  /*5990*/  FADD.FTZ R161, R161, R156 ;  /* 0x0000009ca1a17221 */ /* 0x000fc80000010000 */
[----:B--2---:R-:W-:Y:S01]  /*59a0*/  HMMA.16816.F32 R88, R4, R8, R88 ;  /* 0x000000080458723c */ /* 0x004fe20000001858 */
[----:B------:R-:W-:-:S07]  /*59b0*/  FADD.FTZ R161, R150, R161 ;  /* 0x000000a196a17221 */ /* 0x000fce0000010000 */
[C---:B------:R-:W-:Y:S01]  /*59c0*/  HMMA.16816.F32 R84, R4.reuse, R10, R84 ;  /* 0x0000000a0454723c */ /* 0x040fe20000001854 */
[----:B------:R-:W2:Y:S07]  /*59d0*/  LDSM.16.MT88.4 R8, [R208+0x5100] ;  /* 0x00510000d008783b */ /* 0x000eae0000004200 */
[C---:B----4-:R-:W-:Y:S08]  /*59e0*/  HMMA.16816.F32 R104, R4.reuse, R20, R104 ;  /* 0x000000140468723c */ /* 0x050ff00000001868 */
[C---:B------:R-:W-:Y:S01]  /*59f0*/  HMMA.16816.F32 R100, R4.reuse, R22, R100 ;  /* 0x000000160464723c */ /* 0x040fe20000001864 */
[----:B------:R-:W4:Y:S07]  /*5a00*/  LDSM.16.MT88.4 R20, [R210+0x2900] ;  /* 0x00290000d214783b */ /* 0x000f2e0000004200 */
[C---:B---3--:R-:W-:Y:S07]  /*5a10*/  HMMA.16816.F32 R72, R4.reuse, R32, R72 ;  /* 0x000000200448723c */ /* 0x048fee0000001848 */
[----:B------:R-:W-:Y:S01]  /*5a20*/  FFMA.FTZ R32, R129, c[0x0][0x2d0], -R126 ;  /* 0x0000b40081207a23 */ /* 0x000fe2000001087e */
[C---:B------:R-:W-:Y:S05]  /*5a30*/  HMMA.16816.F32 R112, R4.reuse, R24, R112 ;  /* 0x000000180470723c */ /* 0x040fea0000001870 */
[----:B------:R-:W3:Y:S03]  /*5a40*/  MUFU.EX2 R32, R32 ;  /* 0x0000002000207308 */ /* 0x000ee60000000800 */
[C---:B------:R-:W-:Y:S01]  /*5a50*/  HMMA.16816.F32 R108, R4.reuse, R26, R108 ;  /* 0x0000001a046c723c */ /* 0x040fe2000000186c */
[----:B------:R-:W-:Y:S07]  /*5a60*/  LDSM.16.MT88.4 R24, [R212+0x2900] ;  /* 0x00290000d418783b */ /* 0x000fee0000004200 */
[C---:B------:R-:W-:Y:S08]  /*5a70*/  HMMA.16816.F32 R96, R4.reuse, R16, R96 ;  /* 0x000000100460723c */ /* 0x040ff00000001860 */
[C---:B------:R-:W-:Y:S01]  /*5a80*/  HMMA.16816.F32 R92, R4.reuse, R18, R92 ;  /* 0x00000012045c723c */ /* 0x040fe2000000185c */
[----:B------:R-:W2:Y:S07]  /*5a90*/  LDSM.16.MT88.4 R16, [R209+0x2900] ;  /* 0x00290000d110783b */ /* 0x000eae0000004200 */
[C---:B-1----:R-:W-:Y:S08]  /*5aa0*/  HMMA.16816.F32 R80, R4.reuse, R12, R80 ;  /* 0x0000000c0450723c */ /* 0x042ff00000001850 */
[C---:B------:R-:W-:Y:S01]  /*5ab0*/  HMMA.16816.F32 R76, R4.reuse, R14, R76 ;  /* 0x0000000e044c723c */ /* 0x040fe2000000184c */
[----:B------:R-:W1:Y:S07]  /*5ac0*/  LDSM.16.MT88.4 R12, [R208+0x2900] ;  /* 0x00290000d00c783b */ /* 0x000e6e0000004200 */
[C---:B------:R-:W-:Y:S08]  /*5ad0*/  HMMA.16816.F32 R68, R4.reuse, R34, R68 ;  /* 0x000000220444723c */ /* 0x040ff00000001844 */
[C---:B------:R-:W-:Y:S08]  /*5ae0*/  HMMA.16816.F32 R52, R4.reuse, R28, R52 ;  /* 0x0000001c0434723c */ /* 0x040ff00000001834 */
[C---:B------:R-:W-:Y:S08]  /*5af0*/  HMMA.16816.F32 R56, R4.reuse, R30, R56 ;  /* 0x0000001e0438723c */ /* 0x040ff00000001838 */
[C---:B--2---:R-:W-:Y:S08]  /*5b00*/  HMMA.16816.F32 R60, R4.reuse, R8, R60 ;  /* 0x00000008043c723c */ /* 0x044ff0000000183c */
[----:B------:R-:W-:Y:S01]  /*5b10*/  HMMA.16816.F32 R64, R4, R10, R64 ;  /* 0x0000000a0440723c */ /* 0x000fe20000001840 */
[----:B------:R-:W2:Y:S06]  /*5b20*/  LDSM.16.MT88.4 R8, [R212+0x5900] ;  /* 0x00590000d408783b */ /* 0x000eac0000004200 */
[----:B------:R-:W-:Y:S01]  /*5b30*/  F2FP.PACK_AB R4, R143, R136 ;  /* 0x000000888f04723e */ /* 0x000fe200000000ff */
[----:B------:R-:W-:Y:S01]  /*5b40*/  FADD.FTZ R136, R136, R161 ;  /* 0x000000a188887221 */ /* 0x000fe20000010000 */
[----:B------:R-:W-:-:S02]  /*5b50*/  F2FP.PACK_AB R6, R137, R132 ;  /* 0x000000848906723e */ /* 0x000fc400000000ff */
[----:B-----5:R-:W-:Y:S01]  /*5b60*/  F2FP.PACK_AB R5, R133, R130 ;  /* 0x000000828505723e */ /* 0x020fe200000000ff */
[----:B------:R-:W-:Y:S01]  /*5b70*/  FADD.FTZ R143, R143, R136 ;  /* 0x000000888f8f7221 */ /* 0x000fe20000010000 */
[----:B---3--:R-:W-:-:S03]  /*5b80*/  F2FP.PACK_AB R7, R227, R32 ;  /* 0x00000020e307723e */ /* 0x008fc600000000ff */
[----:B------:R-:W-:-:S04]  /*5b90*/  FADD.FTZ R132, R132, R143 ;  /* 0x0000008f84847221 */ /* 0x000fc80000010000 */
[----:B----4-:R-:W-:Y:S01]  /*5ba0*/  HMMA.16816.F32 R104, R4, R20, R104 ;  /* 0x000000140468723c */ /* 0x010fe20000001868 */
[----:B------:R-:W-:-:S06]  /*5bb0*/  FADD.FTZ R228, R137, R132 ;  /* 0x0000008489e47221 */ /* 0x000fcc0000010000 */
[----:B------:R-:W-:Y:S01]  /*5bc0*/  FADD.FTZ R20, R44, R51 ;  /* 0x000000332c147221 */ /* 0x000fe20000010000 */
[----:B------:R-:W-:Y:S03]  /*5bd0*/  HMMA.16816.F32 R96, R4, R16, R96 ;  /* 0x000000100460723c */ /* 0x000fe60000001860 */
[----:B------:R-:W-:-:S04]  /*5be0*/  FADD.FTZ R20, R43, R20 ;  /* 0x000000142b147221 */ /* 0x000fc80000010000 */
[----:B------:R-:W-:Y:S01]  /*5bf0*/  FADD.FTZ R39, R39, R20 ;  /* 0x0000001427277221 */ /* 0x000fe20000010000 */
[----:B------:R-:W-:Y:S01]  /*5c00*/  HMMA.16816.F32 R92, R4, R18, R92 ;  /* 0x00000012045c723c */ /* 0x000fe2000000185c */
[----:B------:R-:W3:Y:S02]  /*5c10*/  LDSM.16.MT88.4 R16, [R210+0x5900] ;  /* 0x00590000d210783b */ /* 0x000ee40000004200 */
[----:B------:R-:W-:-:S04]  /*5c20*/  FADD.FTZ R38, R38, R39 ;  /* 0x0000002726267221 */ /* 0x000fc80000010000 */
[----:B------:R-:W-:Y:S01]  /*5c30*/  FADD.FTZ R3, R3, R38 ;  /* 0x0000002603037221 */ /* 0x000fe20000010000 */
[----:B-1----:R-:W-:Y:S03]  /*5c40*/  HMMA.16816.F32 R88, R4, R12, R88 ;  /* 0x0000000c0458723c */ /* 0x002fe60000001858 */
[----:B------:R-:W-:-:S04]  /*5c50*/  FADD.FTZ R3, R2, R3 ;  /* 0x0000000302037221 */ /* 0x000fc80000010000 */
[----:B------:R-:W-:Y:S01]  /*5c60*/  FADD.FTZ R124, R124, R3 ;  /* 0x000000037c7c7221 */ /* 0x000fe20000010000 */
[----:B------:R-:W-:Y:S01]  /*5c70*/  HMMA.16816.F32 R84, R4, R14, R84 ;  /* 0x0000000e0454723c */ /* 0x000fe20000001854 */
[----:B------:R-:W1:Y:S02]  /*5c80*/  LDSM.16.MT88.4 R12, [R209+0x5900] ;  /* 0x00590000d10c783b */ /* 0x000e640000004200 */
[----:B------:R-:W-:-:S04]  /*5c90*/  FADD.FTZ R125, R125, R124 ;  /* 0x0000007c7d7d7221 */ /* 0x000fc80000010000 */
[----:B------:R-:W-:Y:S01]  /*5ca0*/  FADD.FTZ R128, R128, R125 ;  /* 0x0000007d80807221 */ /* 0x000fe20000010000 */
[----:B--2---:R-:W-:Y:S03]  /*5cb0*/  HMMA.16816.F32 R80, R4, R8, R80 ;  /* 0x000000080450723c */ /* 0x004fe60000001850 */
[----:B------:R-:W-:-:S04]  /*5cc0*/  FADD.FTZ R131, R131, R128 ;  /* 0x0000008083837221 */ /* 0x000fc80000010000 */
[----:B------:R-:W-:Y:S01]  /*5cd0*/  FADD.FTZ R142, R142, R131 ;  /* 0x000000838e8e7221 */ /* 0x000fe20000010000 */
[----:B------:R-:W-:Y:S01]  /*5ce0*/  HMMA.16816.F32 R76, R4, R10, R76 ;  /* 0x0000000a044c723c */ /* 0x000fe2000000184c */
[----:B------:R-:W2:Y:S02]  /*5cf0*/  LDSM.16.MT88.4 R8, [R208+0x5900] ;  /* 0x00590000d008783b */ /* 0x000ea40000004200 */
[----:B------:R-:W-:-:S04]  /*5d00*/  FADD.FTZ R149, R149, R142 ;  /* 0x0000008e95957221 */ /* 0x000fc80000010000 */
[----:B------:R-:W-:Y:S01]  /*5d10*/  FADD.FTZ R148, R148, R149 ;  /* 0x0000009594947221 */ /* 0x000fe20000010000 */
[----:B------:R-:W-:Y:S03]  /*5d20*/  HMMA.16816.F32 R112, R4, R24, R112 ;  /* 0x000000180470723c */ /* 0x000fe60000001870 */
        /* <DEDUP_REMOVED lines=8> */
[----:B---3--:R-:W-:Y:S03]  /*5db0*/  HMMA.16816.F32 R72, R4, R16, R72 ;  /* 0x000000100448723c */ /* 0x008fe60000001848 */
[----:B------:R-:W-:-:S04]  /*5dc0*/  FADD.FTZ R133, R133, R130 ;  /* 0x0000008285857221 */ /* 0x000fc80000010000 */
[----:B------:R-:W-:Y:S01]  /*5dd0*/  FADD.FTZ R32, R32, R133 ;  /* 0x0000008520207221 */ /* 0x000fe20000010000 */
[----:B------:R-:W-:Y:S03]  /*5de0*/  HMMA.16816.F32 R68, R4, R18, R68 ;  /* 0x000000120444723c */ /* 0x000fe60000001844 */
[----:B------:R-:W-:-:S05]  /*5df0*/  FADD.FTZ R227, R227, R32 ;  /* 0x00000020e3e37221 */ /* 0x000fca0000010000 */
[C---:B-1----:R-:W-:Y:S08]  /*5e00*/  HMMA.16816.F32 R52, R4.reuse, R12, R52 ;  /* 0x0000000c0434723c */ /* 0x042ff00000001834 */
[C---:B------:R-:W-:Y:S08]  /*5e10*/  HMMA.16816.F32 R56, R4.reuse, R14, R56 ;  /* 0x0000000e0438723c */ /* 0x040ff00000001838 */
[C---:B--2---:R-:W-:Y:S08]  /*5e20*/  HMMA.16816.F32 R60, R4.reuse, R8, R60 ;  /* 0x00000008043c723c */ /* 0x044ff0000000183c */
[----:B------:R-:W-:Y:S01]  /*5e30*/  HMMA.16816.F32 R64, R4, R10, R64 ;  /* 0x0000000a0440723c */ /* 0x000fe20000001840 */
[----:B------:R-:W-:Y:S07]  /*5e40*/  @P0 BRA `(.L_x_175) ;  /* 0x0000015000000947 */ /* 0x000fee0003800000 */
[----:B------:R-:W-:Y:S01]  /*5e50*/  ISETP.LT.AND P0, PT, RZ, UR14, PT ;  /* 0x0000000eff007c0c */ /* 0x000fe2000bf01270 */
[----:B------:R-:W-:-:S02]  /*5e60*/  UIADD3 UR16, UR14, -0x1, URZ ;  /* 0xffffffff0e107890 */ /* 0x000fc4000fffe03f */
[----:B------:R-:W-:-:S10]  /*5e70*/  ULDC UR4, c[0x0][0x32c] ;  /* 0x0000cb0000047ab9 */ /* 0x000fd40000000800 */
[----:B------:R-:W-:Y:S05]  /*5e80*/  @P0 BRA `(.L_x_176) ;  /* 0x0000008000000947 */ /* 0x000fea0003800000 */
[----:B------:R-:W-:Y:S02]  /*5e90*/  UISETP.NE.AND UP2, UPT, UR4, 0x1, UPT ;  /* 0x000000010400788c */ /* 0x000fe4000bf45270 */
[----:B------:R-:W-:-:S03]  /*5ea0*/  UIADD3 UR16, -UR14, URZ, URZ ;  /* 0x0000003f0e107290 */ /* 0x000fc6000fffe13f */
[----:B------:R-:W-:Y:S02]  /*5eb0*/  ULDC.64 UR14, c[0x0][0x330] ;  /* 0x0000cc00000e7ab9 */ /* 0x000fe40000000a00 */
[----:B------:R-:W-:-:S07]  /*5ec0*/  UIMAD.WIDE.U32 UR18, UR16, UR14, URZ ;  /* 0x0000000e101272a5 */ /* 0x000fce000f8e003f */
[----:B------:R-:W-:Y:S02]  /*5ed0*/  @UP2 UMOV UR17, UR19 ;  /* 0x0000001300112c82 */ /* 0x000fe40008000000 */
[----:B------:R-:W-:-:S04]  /*5ee0*/  @UP2 USHF.R.U32.HI UR16, URZ, UR15, UR17 ;  /* 0x0000000f3f102299 */ /* 0x000fc80008011611 */
[----:B------:R-:W-:Y:S01]  /*5ef0*/  ULOP3.LUT UR16, URZ, UR16, URZ, 0x33, !UPT ;  /* 0x000000103f107292 */ /* 0x000fe2000f8e333f */
[----:B------:R-:W-:Y:S05]  /*5f00*/  BRA `(.L_x_177) ;  /* 0x0000005000007947 */ /* 0x000fea0003800000 */
.L_x_176:
[----:B------:R-:W-:Y:S02]  /*5f10*/  UISETP.NE.AND UP2, UPT, UR4, 0x1, UPT ;  /* 0x000000010400788c */ /* 0x000fe4000bf45270 */
[----:B------:R-:W-:Y:S02]  /*5f20*/  ULDC.64 UR14, c[0x0][0x330] ;  /* 0x0000cc00000e7ab9 */ /* 0x000fe40000000a00 */
[----:B------:R-:W-:-:S07]  /*5f30*/  UIMAD.WIDE.U32 UR18, UR16, UR14, URZ ;  /* 0x0000000e101272a5 */ /* 0x000fce000f8e003f */
[----:B------:R-:W-:Y:S02]  /*5f40*/  @UP2 UMOV UR17, UR19 ;  /* 0x0000001300112c82 */ /* 0x000fe40008000000 */
[----:B------:R-:W-:Y:S02]  /*5f50*/  @UP2 USHF.R.U32.HI UR16, URZ, UR15, UR17 ;  /* 0x0000000f3f102299 */ /* 0x000fe40008011611 */
.L_x_177:
[----:B------:R-:W-:Y:S02]  /*5f60*/  ULDC UR14, c[0x0][0x32c] ;  /* 0x0000cb00000e7ab9 */ /* 0x000fe40000000800 */
[----:B------:R-:W-:-:S04]  /*5f70*/  UIMAD UR14, UR16, UR4, UR14 ;  /* 0x00000004100e72a4 */ /* 0x000fc8000f8e020e */
[----:B------:R-:W-:-:S04]  /*5f80*/  UISETP.LT.AND UP2, UPT, UR7, UR14, UPT ;  /* 0x0000000e0700728c */ /* 0x000fc8000bf41270 */
[----:B------:R-:W-:-:S04]  /*5f90*/  USEL UR7, UR7, UR14, UP2 ;  /* 0x0000000e07077287 */ /* 0x000fc80009000000 */
.L_x_175:
[----:B------:R-:W-:-:S07]  /*5fa0*/  UIMAD.WIDE UR14, UR7, 0x2aaaaaab, URZ ;  /* 0x2aaaaaab070e78a5 */ /* 0x000fce000f8e023f */
[----:B------:R-:W-:Y:S02]  /*5fb0*/  UMOV UR7, UR15 ;  /* 0x0000000f00077c82 */ /* 0x000fe40008000000 */
[----:B------:R-:W-:-:S04]  /*5fc0*/  USHF.R.U32.HI UR4, URZ, 0x1f, UR7 ;  /* 0x0000001f3f047899 */ /* 0x000fc80008011607 */
[----:B------:R-:W-:-:S04]  /*5fd0*/  ULEA.HI.SX32 UR4, UR7, UR4, 0x1c ;  /* 0x0000000407047291 */ /* 0x000fc8000f8fe23f */
[----:B------:R-:W-:-:S04]  /*5fe0*/  UISETP.LT.AND UP2, UPT, UR6, UR4, UPT ;  /* 0x000000040600728c */ /* 0x000fc8000bf41270 */
[----:B------:R-:W-:-:S06]  /*5ff0*/  USEL UR4, UR6, UR4, !UP2 ;  /* 0x0000000406047287 */ /* 0x000fcc000d000000 */
[----:B------:R-:W-:-:S13]  /*6000*/  ISETP.GE.AND P0, PT, R168, UR4, PT ;  /* 0x00000004a8007c0c */ /* 0x000fda000bf06270 */
[----:B------:R-:W-:Y:S05]  /*6010*/  @!P0 BRA `(.L_x_178) ;  /* 0x0000457000008947 */ /* 0x000fea0003800000 */
[C---:B------:R-:W-:Y:S01]  /*6020*/  SHF.L.U64.HI R236, R230.reuse, 0x1, R37 ;  /* 0x00000001e6ec7819 */ /* 0x040fe20000010225 */
[----:B------:R-:W-:Y:S01]  /*6030*/  IMAD.MOV.U32 R2, RZ, RZ, R116 ;  /* 0x000000ffff027224 */ /* 0x000fe200078e0074 */
[----:B------:R-:W-:Y:S01]  /*6040*/  MOV R3, R0 ;  /* 0x0000000000037202 */ /* 0x000fe20000000f00 */
[----:B------:R-:W-:Y:S01]  /*6050*/  IMAD.MOV.U32 R238, RZ, RZ, R168 ;  /* 0x000000ffffee7224 */ /* 0x000fe200078e00a8 */
[----:B------:R-:W-:Y:S01]  /*6060*/  SHF.L.U32 R235, R230, 0x1, RZ ;  /* 0x00000001e6eb7819 */ /* 0x000fe200000006ff */
[C---:B------:R-:W-:Y:S01]  /*6070*/  IMAD.SHL.U32 R233, R229.reuse, 0x2, RZ ;  /* 0x00000002e5e97824 */ /* 0x040fe200078e00ff */
[----:B------:R-:W-:Y:S02]  /*6080*/  SHF.L.U64.HI R234, R229, 0x1, R232 ;  /* 0x00000001e5ea7819 */ /* 0x000fe400000102e8 */
.L_x_189:
[----:B------:R-:W-:Y:S04]  /*6090*/  DEPBAR.LE SB0, 0x0 ;  /* 0x000080000000791a */ /* 0x000fe80000000000 */
[----:B------:R-:W-:Y:S01]  /*60a0*/  BAR.SYNC.DEFER_BLOCKING 0x0 ;  /* 0x0000000000007b1d */ /* 0x000fe20000010000 */
[----:B------:R-:W-:Y:S05]  /*60b0*/  ISETP.LT.AND P0, PT, R238, UR6, PT ;  /* 0x00000006ee007c0c */ /* 0x000fea000bf01270 */
[----:B------:R1:W2:Y:S04]  /*60c0*/  LDSM.16.M88.4 R116, [R214+0x8100] ;  /* 0x00810000d674783b */ /* 0x0002a80000000200 */
[----:B------:R1:W3:Y:S04]  /*60d0*/  LDSM.16.M88.4 R124, [R214+0x8900] ;  /* 0x00890000d67c783b */ /* 0x0002e80000000200 */
[----:B------:R1:W4:Y:S04]  /*60e0*/  LDSM.16.M88.4 R128, [R214+0x9100] ;  /* 0x00910000d680783b */ /* 0x0003280000000200 */
[----:B------:R1:W1:Y:S04]  /*60f0*/  LDSM.16.M88.4 R132, [R214+0x9900] ;  /* 0x00990000d684783b */ /* 0x0002680000000200 */
[----:B------:R1:W1:Y:S04]  /*6100*/  LDSM.16.M88.4 R136, [R214+0xa100] ;  /* 0x00a10000d688783b */ /* 0x0002680000000200 */
[----:B------:R1:W1:Y:S04]  /*6110*/  LDSM.16.M88.4 R140, [R214+0xa900] ;  /* 0x00a90000d68c783b */ /* 0x0002680000000200 */
[----:B------:R1:W1:Y:S04]  /*6120*/  LDSM.16.M88.4 R148, [R213] ;  /* 0x00000000d594783b */ /* 0x0002680000000200 */
[----:B------:R1:W1:Y:S04]  /*6130*/  LDSM.16.M88.4 R152, [R207] ;  /* 0x00000000cf98783b */ /* 0x0002680000000200 */
[----:B------:R1:W1:Y:S04]  /*6140*/  LDSM.16.M88.4 R156, [R206] ;  /* 0x00000000ce9c783b */ /* 0x0002680000000200 */
[----:B------:R1:W1:Y:S04]  /*6150*/  LDSM.16.M88.4 R160, [R205] ;  /* 0x00000000cda0783b */ /* 0x0002680000000200 */
[----:B------:R1:W1:Y:S04]  /*6160*/  LDSM.16.M88.4 R164, [R204] ;  /* 0x00000000cca4783b */ /* 0x0002680000000200 */
[----:B------:R1:W1:Y:S01]  /*6170*/  LDSM.16.M88.4 R168, [R203] ;  /* 0x00000000cba8783b */ /* 0x0002620000000200 */
[----:B------:R-:W-:-:S05]  /*6180*/  @P0 BRA `(.L_x_179) ;  /* 0x0000028000000947 */ /* 0x000fca0003800000 */
[----:B--23--:R-:W-:Y:S01]  /*6190*/  SHF.R.S32.HI R5, RZ, 0x1f, R216 ;  /* 0x0000001fff057819 */ /* 0x00cfe200000114d8 */
[----:B------:R-:W-:Y:S01]  /*61a0*/  IMAD.WIDE.U32 R6, R216, c[0x0][0x208], RZ ;  /* 0x00008200d8067a25 */ /* 0x000fe200078e00ff */
[----:B------:R-:W-:Y:S03]  /*61b0*/  SHF.R.S32.HI R4, RZ, 0x1f, R215 ;  /* 0x0000001fff047819 */ /* 0x000fe600000114d7 */
[----:B------:R-:W-:Y:S02]  /*61c0*/  IMAD R5, R5, c[0x0][0x208], RZ ;  /* 0x0000820005057a24 */ /* 0x000fe400078e02ff */
[----:B------:R-:W-:Y:S02]  /*61d0*/  IMAD R4, R4, c[0x0][0x218], RZ ;  /* 0x0000860004047a24 */ /* 0x000fe400078e02ff */
[----:B------:R-:W-:Y:S02]  /*61e0*/  IMAD R5, R216, c[0x0][0x20c], R5 ;  /* 0x00008300d8057a24 */ /* 0x000fe400078e0205 */
[----:B------:R-:W-:Y:S02]  /*61f0*/  IMAD R4, R215, c[0x0][0x21c], R4 ;  /* 0x00008700d7047a24 */ /* 0x000fe400078e0204 */
[----:B------:R-:W-:Y:S04]  /*6200*/  IMAD.IADD R7, R7, 0x1, R5 ;  /* 0x0000000107077824 */ /* 0x000fe800078e0205 */
[----:B------:R-:W-:Y:S05]  /*6210*/  IMAD.WIDE.U32 R6, R215, c[0x0][0x218], R6 ;  /* 0x00008600d7067a25 */ /* 0x000fea00078e0006 */
[----:B------:R-:W-:Y:S04]  /*6220*/  IADD3 R0, P0, R6, UR38, RZ ;  /* 0x0000002606007c10 */ /* 0x000fe8000ff1e0ff */
[----:B------:R-:W-:Y:S02]  /*6230*/  IADD3.X R7, R7, UR10, R4, P0, !PT ;  /* 0x0000000a07077c10 */ /* 0x000fe400087fe404 */
[C---:B------:R-:W-:Y:S04]  /*6240*/  LEA R14, P0, R0.reuse, c[0x0][0x1f8], 0x1 ;  /* 0x00007e00000e7a11 */ /* 0x040fe800078008ff */
[----:B------:R-:W-:Y:S01]  /*6250*/  LEA.HI.X R16, R0, c[0x0][0x1fc], R7, 0x1, P0 ;  /* 0x00007f0000107a11 */ /* 0x000fe200000f0c07 */
[----:B------:R-:W2:Y:S01]  /*6260*/  SHFL.IDX PT, R8, R14, RZ, 0x181f ;  /* 0x00181fff0e087589 */ /* 0x000ea200000e0000 */
[----:B------:R-:W-:Y:S03]  /*6270*/  IADD3 R0, -R231, 0x10, RZ ;  /* 0x00000010e7007810 */ /* 0x000fe60007ffe1ff */
[----:B------:R-:W3:Y:S01]  /*6280*/  SHFL.IDX PT, R9, R16, RZ, 0x181f ;  /* 0x00181fff10097589 */ /* 0x000ee200000e0000 */
[----:B------:R-:W-:Y:S03]  /*6290*/  LOP3.LUT R0, R0, 0xf, RZ, 0xc0, !PT ;  /* 0x0000000f00007812 */ /* 0x000fe600078ec0ff */
[----:B------:R-:W5:Y:S04]  /*62a0*/  SHFL.IDX PT, R6, R14, 0x1, 0x181f ;  /* 0x00381f000e067f89 */ /* 0x000f6800000e0000 */
[----:B------:R-:W4:Y:S04]  /*62b0*/  SHFL.IDX PT, R4, R14, 0x2, 0x181f ;  /* 0x00581f000e047f89 */ /* 0x000f2800000e0000 */
[----:B------:R-:W1:Y:S04]  /*62c0*/  SHFL.IDX PT, R7, R16, 0x1, 0x181f ;  /* 0x00381f0010077f89 */ /* 0x000e6800000e0000 */
[----:B------:R-:W1:Y:S01]  /*62d0*/  SHFL.IDX PT, R5, R16, 0x2, 0x181f ;  /* 0x00581f0010057f89 */ /* 0x000e6200000e0000 */
[C---:B--2---:R-:W-:Y:S02]  /*62e0*/  IADD3 R10, P2, R8.reuse, R235, RZ ;  /* 0x000000eb080a7210 */ /* 0x044fe40007f5e0ff */
[----:B------:R-:W-:Y:S03]  /*62f0*/  IADD3 R12, P0, R8, R233, RZ ;  /* 0x000000e9080c7210 */ /* 0x000fe60007f1e0ff */
[C---:B---3--:R-:W-:Y:S02]  /*6300*/  IMAD.X R11, R9.reuse, 0x1, R236, P2 ;  /* 0x00000001090b7824 */ /* 0x048fe400010e06ec */
[----:B------:R-:W-:Y:S01]  /*6310*/  IMAD.X R13, R9, 0x1, R234, P0 ;  /* 0x00000001090d7824 */ /* 0x000fe200000e06ea */
[C---:B-----5:R-:W-:Y:S02]  /*6320*/  IADD3 R8, P6, R6.reuse, R235, RZ ;  /* 0x000000eb06087210 */ /* 0x060fe40007fde0ff */
[----:B------:R2:W-:Y:S01]  /*6330*/  LDGSTS.E.BYPASS.LTC128B.128 [R225], [R10.64], !P5 ;  /* 0x000000000ae17fae */ /* 0x0005e2000e901d6a */
[----:B------:R-:W-:Y:S02]  /*6340*/  IADD3 R6, P2, R6, R233, RZ ;  /* 0x000000e906067210 */ /* 0x000fe40007f5e0ff */
[----:B----4-:R-:W-:Y:S01]  /*6350*/  IADD3 R14, P0, R4, R235, RZ ;  /* 0x000000eb040e7210 */ /* 0x010fe20007f1e0ff */
[----:B------:R2:W-:Y:S01]  /*6360*/  LDGSTS.E.BYPASS.LTC128B.128 [R224], [R12.64], !P4 ;  /* 0x000000000ce07fae */ /* 0x0005e2000e101d6a */
[C---:B-1----:R-:W-:Y:S02]  /*6370*/  IMAD.X R9, R7.reuse, 0x1, R236, P6 ;  /* 0x0000000107097824 */ /* 0x042fe400030e06ec */
[----:B------:R-:W-:Y:S01]  /*6380*/  IMAD.X R7, R7, 0x1, R234, P2 ;  /* 0x0000000107077824 */ /* 0x000fe200010e06ea */
[----:B------:R-:W-:Y:S01]  /*6390*/  IADD3 R4, P6, P2, R0, R4, R233 ;  /* 0x0000000400047210 */ /* 0x000fe20007ade0e9 */
[----:B------:R-:W-:Y:S01]  /*63a0*/  IMAD.X R15, R5, 0x1, R236, P0 ;  /* 0x00000001050f7824 */ /* 0x000fe200000e06ec */
[----:B------:R2:W-:Y:S01]  /*63b0*/  LDGSTS.E.BYPASS.LTC128B.128 [R223], [R8.64], !P5 ;  /* 0x0000000008df7fae */ /* 0x0005e2000e901d6a */
[----:B------:R-:W-:Y:S02]  /*63c0*/  ISETP.NE.U32.AND P0, PT, R231, RZ, PT ;  /* 0x000000ffe700720c */ /* 0x000fe40003f05070 */
[----:B------:R-:W-:Y:S01]  /*63d0*/  IADD3.X R5, RZ, R5, R234, P6, P2 ;  /* 0x00000005ff057210 */ /* 0x000fe200037e44ea */
[----:B------:R2:W-:Y:S04]  /*63e0*/  LDGSTS.E.BYPASS.LTC128B.128 [R222], [R6.64], !P4 ;  /* 0x0000000006de7fae */ /* 0x0005e8000e101d6a */
[----:B------:R2:W-:Y:S06]  /*63f0*/  LDGSTS.E.BYPASS.LTC128B.128 [R225+0x2000], [R14.64], !P5 ;  /* 0x020000000ee17fae */ /* 0x0005ec000e901d6a */
[----:B------:R2:W-:Y:S02]  /*6400*/  LDGSTS.E.BYPASS.LTC128B.128.ZFILL [R225+0x5000], [R4.64], P0 ;  /* 0x0500000004e17fae */ /* 0x0005e40008141d6a */
.L_x_179:
[C---:B--23--:R-:W-:Y:S01]  /*6410*/  HMMA.16816.F32 R4, R120.reuse, R116, RZ ;  /* 0x000000747804723c */ /* 0x04cfe200000018ff */
[----:B------:R-:W0:Y:S02]  /*6420*/  LDGDEPBAR ;  /* 0x00000000000079af */ /* 0x000e240000000000 */
[----:B------:R-:W-:Y:S05]  /*6430*/  ISETP.GT.AND P0, PT, R238, UR6, PT ;  /* 0x00000006ee007c0c */ /* 0x000fea000bf04270 */
[C---:B------:R-:W-:Y:S01]  /*6440*/  HMMA.16816.F32 R8, R120.reuse, R118, RZ ;  /* 0x000000767808723c */ /* 0x040fe200000018ff */
[----:B------:R-:W2:Y:S07]  /*6450*/  LDSM.16.M88.4 R116, [R211+0x8100] ;  /* 0x00810000d374783b */ /* 0x000eae0000000200 */
[C---:B------:R-:W-:Y:S08]  /*6460*/  HMMA.16816.F32 R12, R120.reuse, R124, RZ ;  /* 0x0000007c780c723c */ /* 0x040ff000000018ff */
[C---:B------:R-:W-:Y:S01]  /*6470*/  HMMA.16816.F32 R16, R120.reuse, R126, RZ ;  /* 0x0000007e7810723c */ /* 0x040fe200000018ff */
[----:B------:R-:W3:Y:S07]  /*6480*/  LDSM.16.M88.4 R124, [R211+0x8900] ;  /* 0x00890000d37c783b */ /* 0x000eee0000000200 */
[C---:B----4-:R-:W-:Y:S08]  /*6490*/  HMMA.16816.F32 R20, R120.reuse, R128, RZ ;  /* 0x000000807814723c */ /* 0x050ff000000018ff */
[C---:B------:R-:W-:Y:S01]  /*64a0*/  HMMA.16816.F32 R24, R120.reuse, R130, RZ ;  /* 0x000000827818723c */ /* 0x040fe200000018ff */
[----:B------:R-:W4:Y:S07]  /*64b0*/  LDSM.16.M88.4 R128, [R211+0x9100] ;  /* 0x00910000d380783b */ /* 0x000f2e0000000200 */
[C---:B-1----:R-:W-:Y:S08]  /*64c0*/  HMMA.16816.F32 R28, R120.reuse, R132, RZ ;  /* 0x00000084781c723c */ /* 0x042ff000000018ff */
[C---:B------:R-:W-:Y:S01]  /*64d0*/  HMMA.16816.F32 R32, R120.reuse, R134, RZ ;  /* 0x000000867820723c */ /* 0x040fe200000018ff */
[----:B------:R-:W1:Y:S07]  /*64e0*/  LDSM.16.M88.4 R132, [R211+0x9900] ;  /* 0x00990000d384783b */ /* 0x000e6e0000000200 */
[C---:B------:R-:W-:Y:S08]  /*64f0*/  HMMA.16816.F32 R36, R120.reuse, R136, RZ ;  /* 0x000000887824723c */ /* 0x040ff000000018ff */
[C---:B------:R-:W-:Y:S01]  /*6500*/  HMMA.16816.F32 R40, R120.reuse, R138, RZ ;  /* 0x0000008a7828723c */ /* 0x040fe200000018ff */
[----:B------:R-:W5:Y:S07]  /*6510*/  LDSM.16.M88.4 R136, [R211+0xa100] ;  /* 0x00a10000d388783b */ /* 0x000f6e0000000200 */
[C---:B------:R-:W-:Y:S08]  /*6520*/  HMMA.16816.F32 R44, R120.reuse, R140, RZ ;  /* 0x0000008c782c723c */ /* 0x040ff000000018ff */
[----:B------:R-:W-:Y:S01]  /*6530*/  HMMA.16816.F32 R48, R120, R142, RZ ;  /* 0x0000008e7830723c */ /* 0x000fe200000018ff */
[----:B------:R-:W1:Y:S07]  /*6540*/  LDSM.16.M88.4 R140, [R211+0xa900] ;  /* 0x00a90000d38c783b */ /* 0x000e6e0000000200 */
[C---:B------:R-:W-:Y:S08]  /*6550*/  HMMA.16816.F32 R4, R144.reuse, R148, R4 ;  /* 0x000000949004723c */ /* 0x040ff00000001804 */
[C---:B------:R-:W-:Y:S01]  /*6560*/  HMMA.16816.F32 R8, R144.reuse, R150, R8 ;  /* 0x000000969008723c */ /* 0x040fe20000001808 */
[----:B------:R-:W-:Y:S07]  /*6570*/  LDSM.16.M88.4 R148, [R202+0x800] ;  /* 0x00080000ca94783b */ /* 0x000fee0000000200 */
        /* <DEDUP_REMOVED lines=13> */
[----:B------:R-:W-:Y:S08]  /*6650*/  HMMA.16816.F32 R48, R144, R170, R48 ;  /* 0x000000aa9030723c */ /* 0x000ff00000001830 */
[C---:B--2---:R-:W-:Y:S08]  /*6660*/  HMMA.16816.F32 R4, R172.reuse, R116, R4 ;  /* 0x00000074ac04723c */ /* 0x044ff00000001804 */
[C---:B------:R-:W-:Y:S01]  /*6670*/  HMMA.16816.F32 R8, R172.reuse, R118, R8 ;  /* 0x00000076ac08723c */ /* 0x040fe20000001808 */
[----:B------:R-:W2:Y:S07]  /*6680*/  LDSM.16.M88.4 R116, [R202] ;  /* 0x00000000ca74783b */ /* 0x000eae0000000200 */
[C---:B---3--:R-:W-:Y:S08]  /*6690*/  HMMA.16816.F32 R12, R172.reuse, R124, R12 ;  /* 0x0000007cac0c723c */ /* 0x048ff0000000180c */
[C---:B------:R-:W-:Y:S01]  /*66a0*/  HMMA.16816.F32 R16, R172.reuse, R126, R16 ;  /* 0x0000007eac10723c */ /* 0x040fe20000001810 */
[----:B------:R-:W3:Y:S07]  /*66b0*/  LDSM.16.M88.4 R124, [R202+0x2800] ;  /* 0x00280000ca7c783b */ /* 0x000eee0000000200 */
[C---:B----4-:R-:W-:Y:S08]  /*66c0*/  HMMA.16816.F32 R20, R172.reuse, R128, R20 ;  /* 0x00000080ac14723c */ /* 0x050ff00000001814 */
[C---:B------:R-:W-:Y:S01]  /*66d0*/  HMMA.16816.F32 R24, R172.reuse, R130, R24 ;  /* 0x00000082ac18723c */ /* 0x040fe20000001818 */
[----:B------:R-:W4:Y:S07]  /*66e0*/  LDSM.16.M88.4 R128, [R214+0xb100] ;  /* 0x00b10000d680783b */ /* 0x000f2e0000000200 */
[C---:B-1----:R-:W-:Y:S08]  /*66f0*/  HMMA.16816.F32 R28, R172.reuse, R132, R28 ;  /* 0x00000084ac1c723c */ /* 0x042ff0000000181c */
[C---:B------:R-:W-:Y:S01]  /*6700*/  HMMA.16816.F32 R32, R172.reuse, R134, R32 ;  /* 0x00000086ac20723c */ /* 0x040fe20000001820 */
[----:B------:R-:W1:Y:S07]  /*6710*/  LDSM.16.M88.4 R132, [R214+0xb900] ;  /* 0x00b90000d684783b */ /* 0x000e6e0000000200 */
[C---:B-----5:R-:W-:Y:S08]  /*6720*/  HMMA.16816.F32 R36, R172.reuse, R136, R36 ;  /* 0x00000088ac24723c */ /* 0x060ff00000001824 */
[C---:B------:R-:W-:Y:S01]  /*6730*/  HMMA.16816.F32 R40, R172.reuse, R138, R40 ;  /* 0x0000008aac28723c */ /* 0x040fe20000001828 */
[----:B------:R-:W5:Y:S07]  /*6740*/  LDSM.16.M88.4 R136, [R214+0xc100] ;  /* 0x00c10000d688783b */ /* 0x000f6e0000000200 */
[C---:B------:R-:W-:Y:S08]  /*6750*/  HMMA.16816.F32 R44, R172.reuse, R140, R44 ;  /* 0x0000008cac2c723c */ /* 0x040ff0000000182c */
[----:B------:R-:W-:Y:S01]  /*6760*/  HMMA.16816.F32 R48, R172, R142, R48 ;  /* 0x0000008eac30723c */ /* 0x000fe20000001830 */
[----:B------:R-:W1:Y:S07]  /*6770*/  LDSM.16.M88.4 R140, [R214+0xc900] ;  /* 0x00c90000d68c783b */ /* 0x000e6e0000000200 */
[C---:B--2---:R-:W-:Y:S08]  /*6780*/  HMMA.16816.F32 R4, R176.reuse, R116, R4 ;  /* 0x00000074b004723c */ /* 0x044ff00000001804 */
[C---:B------:R-:W-:Y:S01]  /*6790*/  HMMA.16816.F32 R8, R176.reuse, R118, R8 ;  /* 0x00000076b008723c */ /* 0x040fe20000001808 */
[----:B------:R-:W2:Y:S07]  /*67a0*/  LDSM.16.M88.4 R116, [R214+0xd100] ;  /* 0x00d10000d674783b */ /* 0x000eae0000000200 */
[C---:B------:R-:W-:Y:S08]  /*67b0*/  HMMA.16816.F32 R12, R176.reuse, R148, R12 ;  /* 0x00000094b00c723c */ /* 0x040ff0000000180c */
[C---:B------:R-:W-:Y:S01]  /*67c0*/  HMMA.16816.F32 R16, R176.reuse, R150, R16 ;  /* 0x00000096b010723c */ /* 0x040fe20000001810 */
[----:B------:R-:W1:Y:S07]  /*67d0*/  LDSM.16.M88.4 R148, [R214+0xd900] ;  /* 0x00d90000d694783b */ /* 0x000e6e0000000200 */
[C---:B------:R-:W-:Y:S08]  /*67e0*/  HMMA.16816.F32 R20, R176.reuse, R152, R20 ;  /* 0x00000098b014723c */ /* 0x040ff00000001814 */
[C---:B------:R-:W-:Y:S01]  /*67f0*/  HMMA.16816.F32 R24, R176.reuse, R154, R24 ;  /* 0x0000009ab018723c */ /* 0x040fe20000001818 */
[----:B------:R-:W1:Y:S07]  /*6800*/  LDSM.16.M88.4 R152, [R201] ;  /* 0x00000000c998783b */ /* 0x000e6e0000000200 */
[C---:B------:R-:W-:Y:S08]  /*6810*/  HMMA.16816.F32 R28, R176.reuse, R156, R28 ;  /* 0x0000009cb01c723c */ /* 0x040ff0000000181c */
[C---:B------:R-:W-:Y:S01]  /*6820*/  HMMA.16816.F32 R32, R176.reuse, R158, R32 ;  /* 0x0000009eb020723c */ /* 0x040fe20000001820 */
[----:B------:R-:W1:Y:S07]  /*6830*/  LDSM.16.M88.4 R156, [R200] ;  /* 0x00000000c89c783b */ /* 0x000e6e0000000200 */
[C---:B------:R-:W-:Y:S08]  /*6840*/  HMMA.16816.F32 R36, R176.reuse, R160, R36 ;  /* 0x000000a0b024723c */ /* 0x040ff00000001824 */
[C---:B------:R-:W-:Y:S01]  /*6850*/  HMMA.16816.F32 R40, R176.reuse, R162, R40 ;  /* 0x000000a2b028723c */ /* 0x040fe20000001828 */
[----:B------:R-:W-:Y:S07]  /*6860*/  LDSM.16.M88.4 R160, [R211+0xd100] ;  /* 0x00d10000d3a0783b */ /* 0x000fee0000000200 */
[C---:B---3--:R-:W-:Y:S08]  /*6870*/  HMMA.16816.F32 R44, R176.reuse, R124, R44 ;  /* 0x0000007cb02c723c */ /* 0x048ff0000000182c */
[----:B------:R-:W-:Y:S01]  /*6880*/  HMMA.16816.F32 R48, R176, R126, R48 ;  /* 0x0000007eb030723c */ /* 0x000fe20000001830 */
[----:B------:R-:W3:Y:S07]  /*6890*/  LDSM.16.M88.4 R124, [R199] ;  /* 0x00000000c77c783b */ /* 0x000eee0000000200 */
[C---:B----4-:R-:W-:Y:S08]  /*68a0*/  HMMA.16816.F32 R4, R180.reuse, R128, R4 ;  /* 0x00000080b404723c */ /* 0x050ff00000001804 */
[C---:B------:R-:W-:Y:S01]  /*68b0*/  HMMA.16816.F32 R8, R180.reuse, R130, R8 ;  /* 0x00000082b408723c */ /* 0x040fe20000001808 */
[----:B------:R-:W4:Y:S07]  /*68c0*/  LDSM.16.M88.4 R128, [R198] ;  /* 0x00000000c680783b */ /* 0x000f2e0000000200 */
[C---:B-1----:R-:W-:Y:S08]  /*68d0*/  HMMA.16816.F32 R12, R180.reuse, R132, R12 ;  /* 0x00000084b40c723c */ /* 0x042ff0000000180c */
[C---:B------:R-:W-:Y:S01]  /*68e0*/  HMMA.16816.F32 R16, R180.reuse, R134, R16 ;  /* 0x00000086b410723c */ /* 0x040fe20000001810 */
[----:B------:R-:W1:Y:S07]  /*68f0*/  LDSM.16.M88.4 R132, [R197] ;  /* 0x00000000c584783b */ /* 0x000e6e0000000200 */
[C---:B-----5:R-:W-:Y:S08]  /*6900*/  HMMA.16816.F32 R20, R180.reuse, R136, R20 ;  /* 0x00000088b414723c */ /* 0x060ff00000001814 */
[C---:B------:R-:W-:Y:S01]  /*6910*/  HMMA.16816.F32 R24, R180.reuse, R138, R24 ;  /* 0x0000008ab418723c */ /* 0x040fe20000001818 */
[----:B------:R-:W5:Y:S07]  /*6920*/  LDSM.16.M88.4 R136, [R196] ;  /* 0x00000000c488783b */ /* 0x000f6e0000000200 */
[C---:B------:R-:W-:Y:S08]  /*6930*/  HMMA.16816.F32 R28, R180.reuse, R140, R28 ;  /* 0x0000008cb41c723c */ /* 0x040ff0000000181c */
[C---:B------:R-:W-:Y:S01]  /*6940*/  HMMA.16816.F32 R32, R180.reuse, R142, R32 ;  /* 0x0000008eb420723c */ /* 0x040fe20000001820 */
[----:B------:R-:W1:Y:S07]  /*6950*/  LDSM.16.M88.4 R140, [R211+0xb100] ;  /* 0x00b10000d38c783b */ /* 0x000e6e0000000200 */
[C---:B--2---:R-:W-:Y:S08]  /*6960*/  HMMA.16816.F32 R36, R180.reuse, R116, R36 ;  /* 0x00000074b424723c */ /* 0x044ff00000001824 */
[C---:B------:R-:W-:Y:S01]  /*6970*/  HMMA.16816.F32 R40, R180.reuse, R118, R40 ;  /* 0x00000076b428723c */ /* 0x040fe20000001828 */
[----:B------:R-:W2:Y:S07]  /*6980*/  LDSM.16.M88.4 R116, [R211+0xb900] ;  /* 0x00b90000d374783b */ /* 0x000eae0000000200 */
[C---:B------:R-:W-:Y:S08]  /*6990*/  HMMA.16816.F32 R44, R180.reuse, R148, R44 ;  /* 0x00000094b42c723c */ /* 0x040ff0000000182c */
[----:B------:R-:W-:Y:S01]  /*69a0*/  HMMA.16816.F32 R48, R180, R150, R48 ;  /* 0x00000096b430723c */ /* 0x000fe20000001830 */
[----:B------:R-:W1:Y:S07]  /*69b0*/  LDSM.16.M88.4 R148, [R211+0xc100] ;  /* 0x00c10000d394783b */ /* 0x000e6e0000000200 */
[C---:B------:R-:W-:Y:S08]  /*69c0*/  HMMA.16816.F32 R4, R184.reuse, R152, R4 ;  /* 0x00000098b804723c */ /* 0x040ff00000001804 */
[C---:B------:R-:W-:Y:S01]  /*69d0*/  HMMA.16816.F32 R8, R184.reuse, R154, R8 ;  /* 0x0000009ab808723c */ /* 0x040fe20000001808 */
[----:B------:R-:W1:Y:S07]  /*69e0*/  LDSM.16.M88.4 R152, [R211+0xc900] ;  /* 0x00c90000d398783b */ /* 0x000e6e0000000200 */
[C---:B------:R-:W-:Y:S08]  /*69f0*/  HMMA.16816.F32 R12, R184.reuse, R156, R12 ;  /* 0x0000009cb80c723c */ /* 0x040ff0000000180c */
[C---:B------:R-:W-:Y:S01]  /*6a00*/  HMMA.16816.F32 R16, R184.reuse, R158, R16 ;  /* 0x0000009eb810723c */ /* 0x040fe20000001810 */
[----:B------:R-:W2:Y:S07]  /*6a10*/  LDSM.16.M88.4 R156, [R202+0x3000] ;  /* 0x00300000ca9c783b */ /* 0x000eae0000000200 */
[C---:B---3--:R-:W-:Y:S08]  /*6a20*/  HMMA.16816.F32 R20, R184.reuse, R124, R20 ;  /* 0x0000007cb814723c */ /* 0x048ff00000001814 */
[C---:B------:R-:W-:Y:S01]  /*6a30*/  HMMA.16816.F32 R24, R184.reuse, R126, R24 ;  /* 0x0000007eb818723c */ /* 0x040fe20000001818 */
[----:B------:R-:W-:Y:S07]  /*6a40*/  LDSM.16.M88.4 R124, [R202+0x4000] ;  /* 0x00400000ca7c783b */ /* 0x000fee0000000200 */
[C---:B----4-:R-:W-:Y:S08]  /*6a50*/  HMMA.16816.F32 R28, R184.reuse, R128, R28 ;  /* 0x00000080b81c723c */ /* 0x050ff0000000181c */
[C---:B------:R-:W-:Y:S08]  /*6a60*/  HMMA.16816.F32 R32, R184.reuse, R130, R32 ;  /* 0x00000082b820723c */ /* 0x040ff00000001820 */
[C---:B-1----:R-:W-:Y:S08]  /*6a70*/  HMMA.16816.F32 R36, R184.reuse, R132, R36 ;  /* 0x00000084b824723c */ /* 0x042ff00000001824 */
[C---:B------:R-:W-:Y:S08]  /*6a80*/  HMMA.16816.F32 R40, R184.reuse, R134, R40 ;  /* 0x00000086b828723c */ /* 0x040ff00000001828 */
[C---:B-----5:R-:W-:Y:S08]  /*6a90*/  HMMA.16816.F32 R44, R184.reuse, R136, R44 ;  /* 0x00000088b82c723c */ /* 0x060ff0000000182c */
[----:B------:R-:W-:Y:S08]  /*6aa0*/  HMMA.16816.F32 R48, R184, R138, R48 ;  /* 0x0000008ab830723c */ /* 0x000ff00000001830 */
[C---:B------:R-:W-:Y:S08]  /*6ab0*/  HMMA.16816.F32 R4, R188.reuse, R140, R4 ;  /* 0x0000008cbc04723c */ /* 0x040ff00000001804 */
[C---:B------:R-:W-:Y:S08]  /*6ac0*/  HMMA.16816.F32 R8, R188.reuse, R142, R8 ;  /* 0x0000008ebc08723c */ /* 0x040ff00000001808 */
[C---:B--2---:R-:W-:Y:S08]  /*6ad0*/  HMMA.16816.F32 R12, R188.reuse, R116, R12 ;  /* 0x00000074bc0c723c */ /* 0x044ff0000000180c */
        /* <DEDUP_REMOVED lines=14> */
[----:B------:R-:W1:Y:S03]  /*6bc0*/  LDSM.16.M88.4 R116, [R202+0x4800] ;  /* 0x00480000ca74783b */ /* 0x000e660000000200 */
[----:B------:R-:W-:Y:S02]  /*6bd0*/  FMUL.FTZ R158, R4, c[0x0][0x320] ;  /* 0x0000c800049e7a20 */ /* 0x000fe40000410000 */
[----:B------:R-:W-:Y:S02]  /*6be0*/  FMUL.FTZ R160, R5, c[0x0][0x320] ;  /* 0x0000c80005a07a20 */ /* 0x000fe40000410000 */
[C---:B------:R-:W-:Y:S02]  /*6bf0*/  HMMA.16816.F32 R20, R192.reuse, R124, R20 ;  /* 0x0000007cc014723c */ /* 0x040fe40000001814 */
[----:B------:R-:W2:Y:S02]  /*6c00*/  MUFU.TANH R158, R158 ;  /* 0x0000009e009e7308 */ /* 0x000ea40000002400 */
[----:B------:R-:W-:Y:S02]  /*6c10*/  FMUL.FTZ R0, R6, c[0x0][0x320] ;  /* 0x0000c80006007a20 */ /* 0x000fe40000410000 */
[----:B------:R-:W-:Y:S02]  /*6c20*/  FMUL.FTZ R159, R7, c[0x0][0x320] ;  /* 0x0000c800079f7a20 */ /* 0x000fe40000410000 */
[C---:B------:R-:W-:Y:S01]  /*6c30*/  HMMA.16816.F32 R24, R192.reuse, R126, R24 ;  /* 0x0000007ec018723c */ /* 0x040fe20000001818 */
[----:B------:R-:W3:Y:S03]  /*6c40*/  LDSM.16.M88.4 R124, [R202+0x5000] ;  /* 0x00500000ca7c783b */ /* 0x000ee60000000200 */
[----:B------:R-:W4:Y:S01]  /*6c50*/  MUFU.TANH R160, R160 ;  /* 0x000000a000a07308 */ /* 0x000f220000002400 */
[----:B------:R-:W-:Y:S02]  /*6c60*/  FMUL.FTZ R162, R8, c[0x0][0x320] ;  /* 0x0000c80008a27a20 */ /* 0x000fe40000410000 */
[----:B------:R-:W-:Y:S02]  /*6c70*/  FMUL.FTZ R164, R9, c[0x0][0x320] ;  /* 0x0000c80009a47a20 */ /* 0x000fe40000410000 */
[----:B------:R-:W-:Y:S03]  /*6c80*/  FMUL.FTZ R161, R10, c[0x0][0x320] ;  /* 0x0000c8000aa17a20 */ /* 0x000fe60000410000 */
[----:B------:R-:W-:Y:S02]  /*6c90*/  FMUL.FTZ R163, R11, c[0x0][0x320] ;  /* 0x0000c8000ba37a20 */ /* 0x000fe40000410000 */
[----:B------:R-:W2:Y:S01]  /*6ca0*/  MUFU.TANH R0, R0 ;  /* 0x0000000000007308 */ /* 0x000ea20000002400 */
[----:B------:R-:W-:Y:S02]  /*6cb0*/  FMUL.FTZ R168, R12, c[0x0][0x320] ;  /* 0x0000c8000ca87a20 */ /* 0x000fe40000410000 */
[----:B------:R-:W-:Y:S02]  /*6cc0*/  FMUL.FTZ R166, R13, c[0x0][0x320] ;  /* 0x0000c8000da67a20 */ /* 0x000fe40000410000 */
[----:B------:R-:W-:Y:S02]  /*6cd0*/  FMUL.FTZ R167, R14, c[0x0][0x320] ;  /* 0x0000c8000ea77a20 */ /* 0x000fe40000410000 */
[----:B------:R-:W-:Y:S02]  /*6ce0*/  FMUL.FTZ R165, R15, c[0x0][0x320] ;  /* 0x0000c8000fa57a20 */ /* 0x000fe40000410000 */
[----:B------:R-:W-:Y:S01]  /*6cf0*/  FMUL.FTZ R170, R16, c[0x0][0x320] ;  /* 0x0000c80010aa7a20 */ /* 0x000fe20000410000 */
[----:B------:R-:W2:Y:S01]  /*6d00*/  MUFU.TANH R159, R159 ;  /* 0x0000009f009f7308 */ /* 0x000ea20000002400 */
[C---:B-1----:R-:W-:Y:S03]  /*6d10*/  HMMA.16816.F32 R28, R192.reuse, R116, R28 ;  /* 0x00000074c01c723c */ /* 0x042fe6000000181c */
[----:B------:R-:W-:Y:S02]  /*6d20*/  FMUL.FTZ R250, R25, c[0x0][0x320] ;  /* 0x0000c80019fa7a20 */ /* 0x000fe40000410000 */
[----:B------:R-:W-:Y:S02]  /*6d30*/  FMUL.FTZ R243, R26, c[0x0][0x320] ;  /* 0x0000c8001af37a20 */ /* 0x000fe40000410000 */
[----:B------:R-:W-:Y:S01]  /*6d40*/  FMUL.FTZ R241, R27, c[0x0][0x320] ;  /* 0x0000c8001bf17a20 */ /* 0x000fe20000410000 */
[C---:B------:R-:W-:Y:S01]  /*6d50*/  HMMA.16816.F32 R32, R192.reuse, R118, R32 ;  /* 0x00000076c020723c */ /* 0x040fe20000001820 */
[----:B------:R-:W1:Y:S01]  /*6d60*/  MUFU.TANH R162, R162 ;  /* 0x000000a200a27308 */ /* 0x000e620000002400 */
[----:B------:R-:W5:Y:S01]  /*6d70*/  LDSM.16.M88.4 R116, [R202+0x5800] ;  /* 0x00580000ca74783b */ /* 0x000f620000000200 */
[----:B------:R-:W-:Y:S04]  /*6d80*/  DEPBAR.LE SB0, 0x0 ;  /* 0x000080000000791a */ /* 0x000fe80000000000 */
[----:B------:R-:W-:Y:S01]  /*6d90*/  FMUL.FTZ R240, R17, c[0x0][0x320] ;  /* 0x0000c80011f07a20 */ /* 0x000fe20000410000 */
[C---:B---3--:R-:W-:Y:S03]  /*6da0*/  HMMA.16816.F32 R36, R192.reuse, R124, R36 ;  /* 0x0000007cc024723c */ /* 0x048fe60000001824 */
[----:B------:R-:W3:Y:S01]  /*6db0*/  MUFU.TANH R164, R164 ;  /* 0x000000a400a47308 */ /* 0x000ee20000002400 */
[----:B------:R-:W-:Y:S01]  /*6dc0*/  BAR.SYNC.DEFER_BLOCKING 0x0 ;  /* 0x0000000000007b1d */ /* 0x000fe20000010000 */
[----:B------:R-:W-:Y:S02]  /*6dd0*/  FMUL.FTZ R171, R18, c[0x0][0x320] ;  /* 0x0000c80012ab7a20 */ /* 0x000fe40000410000 */
[----:B------:R-:W-:Y:S01]  /*6de0*/  FMUL.FTZ R169, R19, c[0x0][0x320] ;  /* 0x0000c80013a97a20 */ /* 0x000fe20000410000 */
[C---:B------:R-:W-:Y:S04]  /*6df0*/  HMMA.16816.F32 R40, R192.reuse, R126, R40 ;  /* 0x0000007ec028723c */ /* 0x040fe80000001828 */
[----:B------:R-:W-:Y:S01]  /*6e00*/  FMUL.FTZ R249, R28, c[0x0][0x320] ;  /* 0x0000c8001cf97a20 */ /* 0x000fe20000410000 */
[----:B------:R-:W1:Y:S01]  /*6e10*/  MUFU.TANH R161, R161 ;  /* 0x000000a100a17308 */ /* 0x000e620000002400 */
[----:B------:R-:W-:Y:S02]  /*6e20*/  FMUL.FTZ R248, R29, c[0x0][0x320] ;  /* 0x0000c8001df87a20 */ /* 0x000fe40000410000 */
[----:B------:R-:W-:Y:S04]  /*6e30*/  FMUL.FTZ R251, R32, c[0x0][0x320] ;  /* 0x0000c80020fb7a20 */ /* 0x000fe80000410000 */
        /* <DEDUP_REMOVED lines=8> */
[----:B------:R2:W2:Y:S01]  /*6ec0*/  MUFU.TANH R25, R248 ;  /* 0x000000f800197308 */ /* 0x0004a20000002400 */
[C---:B-----5:R-:W-:Y:S03]  /*6ed0*/  HMMA.16816.F32 R44, R192.reuse, R116, R44 ;  /* 0x00000074c02c723c */ /* 0x060fe6000000182c */
[----:B------:R-:W-:Y:S02]  /*6ee0*/  FMUL.FTZ R245, R31, c[0x0][0x320] ;  /* 0x0000c8001ff57a20 */ /* 0x000fe40000410000 */
[----:B------:R-:W-:Y:S02]  /*6ef0*/  FMUL.FTZ R30, R36, c[0x0][0x320] ;  /* 0x0000c800241e7a20 */ /* 0x000fe40000410000 */
[----:B------:R-:W-:Y:S01]  /*6f00*/  FMUL.FTZ R42, R42, c[0x0][0x320] ;  /* 0x0000c8002a2a7a20 */ /* 0x000fe20000410000 */
[----:B------:R-:W-:Y:S01]  /*6f10*/  HMMA.16816.F32 R48, R192, R118, R48 ;  /* 0x00000076c030723c */ /* 0x000fe20000001830 */
[----:B------:R5:W3:Y:S03]  /*6f20*/  MUFU.TANH R27, R251 ;  /* 0x000000fb001b7308 */ /* 0x000ae60000002400 */
[----:B------:R-:W-:Y:S02]  /*6f30*/  FMUL.FTZ R43, R43, c[0x0][0x320] ;  /* 0x0000c8002b2b7a20 */ /* 0x000fe40000410000 */
[----:B-1----:R-:W-:Y:S05]  /*6f40*/  FMUL.FTZ R249, R34, c[0x0][0x320] ;  /* 0x0000c80022f97a20 */ /* 0x002fea0000410000 */
[----:B------:R1:W1:Y:S01]  /*6f50*/  MUFU.TANH R29, R252 ;  /* 0x000000fc001d7308 */ /* 0x0002620000002400 */
[----:B--2---:R-:W-:Y:S02]  /*6f60*/  FMUL.FTZ R248, R35, c[0x0][0x320] ;  /* 0x0000c80023f87a20 */ /* 0x004fe40000410000 */
[----:B------:R-:W-:Y:S02]  /*6f70*/  FMUL.FTZ R35, R37, c[0x0][0x320] ;  /* 0x0000c80025237a20 */ /* 0x000fe40000410000 */
[----:B------:R-:W-:Y:S05]  /*6f80*/  FMUL.FTZ R37, R41, c[0x0][0x320] ;  /* 0x0000c80029257a20 */ /* 0x000fea0000410000 */
[----:B------:R-:W2:Y:S01]  /*6f90*/  MUFU.TANH R163, R163 ;  /* 0x000000a300a37308 */ /* 0x000ea20000002400 */
[----:B------:R-:W-:Y:S02]  /*6fa0*/  FMUL.FTZ R31, R47, c[0x0][0x320] ;  /* 0x0000c8002f1f7a20 */ /* 0x000fe40000410000 */
[----:B------:R-:W-:Y:S02]  /*6fb0*/  FMUL.FTZ R142, R48, c[0x0][0x320] ;  /* 0x0000c800308e7a20 */ /* 0x000fe40000410000 */
[----:B-----5:R-:W-:Y:S02]  /*6fc0*/  FMUL.FTZ R251, R39, c[0x0][0x320] ;  /* 0x0000c80027fb7a20 */ /* 0x020fe40000410000 */
[----:B------:R-:W-:Y:S02]  /*6fd0*/  FMUL.FTZ R39, R44, c[0x0][0x320] ;  /* 0x0000c8002c277a20 */ /* 0x000fe40000410000 */
[----:B------:R-:W-:Y:S01]  /*6fe0*/  FMUL.FTZ R41, R49, c[0x0][0x320] ;  /* 0x0000c80031297a20 */ /* 0x000fe20000410000 */
[----:B------:R-:W2:Y:S01]  /*6ff0*/  MUFU.TANH R168, R168 ;  /* 0x000000a800a87308 */ /* 0x000ea20000002400 */
[----:B------:R-:W-:Y:S02]  /*7000*/  FMUL.FTZ R34, R50, c[0x0][0x320] ;  /* 0x0000c80032227a20 */ /* 0x000fe40000410000 */
[----:B------:R-:W-:Y:S02]  /*7010*/  FMUL.FTZ R33, R51, c[0x0][0x320] ;  /* 0x0000c80033217a20 */ /* 0x000fe40000410000 */
[----:B-1----:R-:W-:Y:S02]  /*7020*/  FMUL.FTZ R252, R38, c[0x0][0x320] ;  /* 0x0000c80026fc7a20 */ /* 0x002fe40000410000 */
[----:B------:R-:W-:Y:S02]  /*7030*/  FMUL.FTZ R38, R40, c[0x0][0x320] ;  /* 0x0000c80028267a20 */ /* 0x000fe40000410000 */
[----:B------:R-:W-:Y:S01]  /*7040*/  FMUL.FTZ R45, R45, c[0x0][0x320] ;  /* 0x0000c8002d2d7a20 */ /* 0x000fe20000410000 */
[----:B------:R-:W1:Y:S01]  /*7050*/  MUFU.TANH R166, R166 ;  /* 0x000000a600a67308 */ /* 0x000e620000002400 */
[----:B------:R-:W-:Y:S09]  /*7060*/  FMUL.FTZ R46, R46, c[0x0][0x320] ;  /* 0x0000c8002e2e7a20 */ /* 0x000ff20000410000 */
[----:B------:R-:W1:Y:S10]  /*7070*/  MUFU.TANH R167, R167 ;  /* 0x000000a700a77308 */ /* 0x000e740000002400 */
        /* <DEDUP_REMOVED lines=23> */
[----:B------:R1:W1:Y:S10]  /*71f0*/  MUFU.TANH R157, R42 ;  /* 0x0000002a009d7308 */ /* 0x0002740000002400 */
[----:B------:R1:W1:Y:S10]  /*7200*/  MUFU.TANH R155, R43 ;  /* 0x0000002b009b7308 */ /* 0x0002740000002400 */
[----:B------:R-:W1:Y:S10]  /*7210*/  MUFU.TANH R39, R39 ;  /* 0x0000002700277308 */ /* 0x000e740000002400 */
[----:B------:R1:W1:Y:S10]  /*7220*/  MUFU.TANH R150, R45 ;  /* 0x0000002d00967308 */ /* 0x0002740000002400 */
[----:B------:R1:W1:Y:S10]  /*7230*/  MUFU.TANH R143, R46 ;  /* 0x0000002e008f7308 */ /* 0x0002740000002400 */
[----:B------:R-:W1:Y:S10]  /*7240*/  MUFU.TANH R31, R31 ;  /* 0x0000001f001f7308 */ /* 0x000e740000002400 */
[----:B------:R-:W1:Y:S10]  /*7250*/  MUFU.TANH R142, R142 ;  /* 0x0000008e008e7308 */ /* 0x000e740000002400 */
[----:B------:R-:W1:Y:S10]  /*7260*/  MUFU.TANH R41, R41 ;  /* 0x0000002900297308 */ /* 0x000e740000002400 */
[----:B------:R-:W1:Y:S10]  /*7270*/  MUFU.TANH R34, R34 ;  /* 0x0000002200227308 */ /* 0x000e740000002400 */
[----:B------:R-:W1:Y:S01]  /*7280*/  MUFU.TANH R33, R33 ;  /* 0x0000002100217308 */ /* 0x000e620000002400 */
[----:B------:R-:W-:-:S05]  /*7290*/  @!P0 BRA `(.L_x_180) ;  /* 0x0000035000008947 */ /* 0x000fca0003800000 */
[----:B--234-:R-:W-:Y:S02]  /*72a0*/  IMAD R5, R238, 0x60, R219 ;  /* 0x00000060ee057824 */ /* 0x01cfe400078e02db */
[----:B------:R-:W-:Y:S03]  /*72b0*/  IMAD.MOV.U32 R215, RZ, RZ, RZ ;  /* 0x000000ffffd77224 */ /* 0x000fe600078e00ff */
[----:B------:R-:W-:Y:S05]  /*72c0*/  IADD3 R216, R5, -0x60, R218 ;  /* 0xffffffa005d87810 */ /* 0x000fea0007ffe0da */
[----:B------:R-:W-:Y:S04]  /*72d0*/  @P3 IMAD.HI.U32 R5, R216, c[0x0][0x2bc], RZ ;  /* 0x0000af00d8053a27 */ /* 0x000fe800078e00ff */
[----:B------:R-:W-:Y:S01]  /*72e0*/  IMAD.MOV.U32 R4, RZ, RZ, R216 ;  /* 0x000000ffff047224 */ /* 0x000fe200078e00d8 */
[----:B------:R-:W-:Y:S04]  /*72f0*/  @P3 SHF.R.U32.HI R4, RZ, c[0x0][0x2c0], R5 ;  /* 0x0000b000ff043a19 */ /* 0x000fe80000011605 */
[C---:B------:R-:W-:Y:S04]  /*7300*/  @!P1 IADD3 R8, P0, R4.reuse, UR36, RZ ;  /* 0x0000002404089c10 */ /* 0x040fe8000ff1e0ff */
[----:B------:R-:W-:Y:S02]  /*7310*/  @!P1 LEA.HI.X.SX32 R5, R4, UR5, 0x1, P0 ;  /* 0x0000000504059c11 */ /* 0x000fe400080f0eff */
[C---:B------:R-:W-:Y:S04]  /*7320*/  @!P1 LEA R6, P0, R8.reuse, c[0x0][0x2a0], 0x2 ;  /* 0x0000a80008069a11 */ /* 0x040fe800078010ff */
[----:B------:R-:W-:Y:S01]  /*7330*/  @!P1 LEA.HI.X R7, R8, c[0x0][0x2a4], R5, 0x2, P0 ;  /* 0x0000a90008079a11 */ /* 0x000fe200000f1405 */
[----:B------:R-:W-:Y:S04]  /*7340*/  IMAD.MOV R5, RZ, RZ, -R4 ;  /* 0x000000ffff057224 */ /* 0x000fe800078e0a04 */
[----:B------:R2:W3:Y:S01]  /*7350*/  @!P1 LDG.E R215, [R6.64] ;  /* 0x0000002a06d79981 */ /* 0x0004e2000c1e1900 */
[----:B------:R-:W-:Y:S05]  /*7360*/  IMAD R216, R5, c[0x0][0x2b8], R216 ;  /* 0x0000ae0005d87a24 */ /* 0x000fea00078e02d8 */
[----:B------:R-:W-:Y:S05]  /*7370*/  SHF.R.S32.HI R5, RZ, 0x1f, R216 ;  /* 0x0000001fff057819 */ /* 0x000fea00000114d8 */
[----:B------:R-:W-:Y:S04]  /*7380*/  IMAD R5, R5, c[0x0][0x1e0], RZ ;  /* 0x0000780005057a24 */ /* 0x000fe800078e02ff */
[C---:B------:R-:W-:Y:S02]  /*7390*/  IMAD R5, R216.reuse, c[0x0][0x1e4], R5 ;  /* 0x00007900d8057a24 */ /* 0x040fe400078e0205 */
[----:B--2---:R-:W-:Y:S04]  /*73a0*/  IMAD.WIDE.U32 R6, R216, c[0x0][0x1e0], RZ ;  /* 0x00007800d8067a25 */ /* 0x004fe800078e00ff */
[----:B------:R-:W-:Y:S01]  /*73b0*/  IMAD.IADD R7, R7, 0x1, R5 ;  /* 0x0000000107077824 */ /* 0x000fe200078e0205 */
[----:B---3--:R-:W-:Y:S03]  /*73c0*/  SHF.R.S32.HI R4, RZ, 0x1f, R215 ;  /* 0x0000001fff047819 */ /* 0x008fe600000114d7 */
[C---:B------:R-:W-:Y:S04]  /*73d0*/  IMAD.WIDE.U32 R6, R215.reuse, c[0x0][0x1f0], R6 ;  /* 0x00007c00d7067a25 */ /* 0x040fe800078e0006 */
[----:B------:R-:W-:Y:S01]  /*73e0*/  IMAD R4, R4, c[0x0][0x1f0], RZ ;  /* 0x00007c0004047a24 */ /* 0x000fe200078e02ff */
[----:B------:R-:W-:Y:S03]  /*73f0*/  IADD3 R5, P0, R6, UR40, RZ ;  /* 0x0000002806057c10 */ /* 0x000fe6000ff1e0ff */
[----:B------:R-:W-:Y:S05]  /*7400*/  IMAD R4, R215, c[0x0][0x1f4], R4 ;  /* 0x00007d00d7047a24 */ /* 0x000fea00078e0204 */
[----:B------:R-:W-:Y:S02]  /*7410*/  IADD3.X R4, R7, UR9, R4, P0, !PT ;  /* 0x0000000907047c10 */ /* 0x000fe400087fe404 */
[C---:B------:R-:W-:Y:S04]  /*7420*/  LEA R16, P0, R5.reuse, c[0x0][0x1c8], 0x1 ;  /* 0x0000720005107a11 */ /* 0x040fe800078008ff */
[----:B------:R-:W-:Y:S01]  /*7430*/  LEA.HI.X R18, R5, c[0x0][0x1cc], R4, 0x1, P0 ;  /* 0x0000730005127a11 */ /* 0x000fe200000f0c04 */
[----:B------:R-:W2:Y:S01]  /*7440*/  SHFL.IDX PT, R10, R16, RZ, 0x181f ;  /* 0x00181fff100a7589 */ /* 0x000ea200000e0000 */
[----:B------:R-:W-:Y:S03]  /*7450*/  IADD3 R4, -R231, 0x10, RZ ;  /* 0x00000010e7047810 */ /* 0x000fe60007ffe1ff */
[----:B------:R-:W3:Y:S01]  /*7460*/  SHFL.IDX PT, R9, R18, RZ, 0x181f ;  /* 0x00181fff12097589 */ /* 0x000ee200000e0000 */
[----:B------:R-:W-:Y:S03]  /*7470*/  LOP3.LUT R4, R4, 0xf, RZ, 0xc0, !PT ;  /* 0x0000000f04047812 */ /* 0x000fe600078ec0ff */
[----:B------:R-:W4:Y:S04]  /*7480*/  SHFL.IDX PT, R8, R16, 0x1, 0x181f ;  /* 0x00381f0010087f89 */ /* 0x000f2800000e0000 */
[----:B------:R-:W5:Y:S04]  /*7490*/  SHFL.IDX PT, R6, R16, 0x2, 0x181f ;  /* 0x00581f0010067f89 */ /* 0x000f6800000e0000 */
[----:B------:R-:W1:Y:S04]  /*74a0*/  SHFL.IDX PT, R7, R18, 0x1, 0x181f ;  /* 0x00381f0012077f89 */ /* 0x000e6800000e0000 */
[----:B------:R-:W1:Y:S01]  /*74b0*/  SHFL.IDX PT, R5, R18, 0x2, 0x181f ;  /* 0x00581f0012057f89 */ /* 0x000e6200000e0000 */
[C---:B--2---:R-:W-:Y:S02]  /*74c0*/  IADD3 R12, P2, R10.reuse, R235, RZ ;  /* 0x000000eb0a0c7210 */ /* 0x044fe40007f5e0ff */
[----:B------:R-:W-:Y:S03]  /*74d0*/  IADD3 R14, P0, R10, R233, RZ ;  /* 0x000000e90a0e7210 */ /* 0x000fe60007f1e0ff */
[C---:B---3--:R-:W-:Y:S02]  /*74e0*/  IMAD.X R13, R9.reuse, 0x1, R236, P2 ;  /* 0x00000001090d7824 */ /* 0x048fe400010e06ec */
[----:B------:R-:W-:Y:S01]  /*74f0*/  IMAD.X R15, R9, 0x1, R234, P0 ;  /* 0x00000001090f7824 */ /* 0x000fe200000e06ea */
[C---:B----4-:R-:W-:Y:S02]  /*7500*/  IADD3 R10, P6, R8.reuse, R235, RZ ;  /* 0x000000eb080a7210 */ /* 0x050fe40007fde0ff */
[----:B------:R2:W-:Y:S01]  /*7510*/  LDGSTS.E.BYPASS.LTC128B.128 [R217+0x8100], [R12.64], !P5 ;  /* 0x081000000cd97fae */ /* 0x0005e2000e901d6a */
[----:B------:R-:W-:Y:S02]  /*7520*/  IADD3 R8, P2, R8, R233, RZ ;  /* 0x000000e908087210 */ /* 0x000fe40007f5e0ff */
[----:B-----5:R-:W-:Y:S01]  /*7530*/  IADD3 R16, P0, R6, R235, RZ ;  /* 0x000000eb06107210 */ /* 0x020fe20007f1e0ff */
[----:B------:R2:W-:Y:S01]  /*7540*/  LDGSTS.E.BYPASS.LTC128B.128 [R217+0xb100], [R14.64], !P4 ;  /* 0x0b1000000ed97fae */ /* 0x0005e2000e101d6a */
[C---:B-1----:R-:W-:Y:S02]  /*7550*/  IMAD.X R11, R7.reuse, 0x1, R236, P6 ;  /* 0x00000001070b7824 */ /* 0x042fe400030e06ec */
[----:B------:R-:W-:Y:S01]  /*7560*/  IMAD.X R9, R7, 0x1, R234, P2 ;  /* 0x0000000107097824 */ /* 0x000fe200010e06ea */
[----:B------:R-:W-:Y:S01]  /*7570*/  IADD3 R4, P6, P2, R4, R6, R233 ;  /* 0x0000000604047210 */ /* 0x000fe20007ade0e9 */
[----:B------:R-:W-:Y:S01]  /*7580*/  IMAD.X R17, R5, 0x1, R236, P0 ;  /* 0x0000000105117824 */ /* 0x000fe200000e06ec */
[----:B------:R2:W-:Y:S01]  /*7590*/  LDGSTS.E.BYPASS.LTC128B.128 [R217+0x9100], [R10.64], !P5 ;  /* 0x091000000ad97fae */ /* 0x0005e2000e901d6a */
[----:B------:R-:W-:Y:S02]  /*75a0*/  ISETP.NE.U32.AND P0, PT, R231, RZ, PT ;  /* 0x000000ffe700720c */ /* 0x000fe40003f05070 */
[----:B------:R-:W-:Y:S01]  /*75b0*/  IADD3.X R5, RZ, R5, R234, P6, P2 ;  /* 0x00000005ff057210 */ /* 0x000fe200037e44ea */
[----:B------:R2:W-:Y:S04]  /*75c0*/  LDGSTS.E.BYPASS.LTC128B.128 [R217+0xc100], [R8.64], !P4 ;  /* 0x0c10000008d97fae */ /* 0x0005e8000e101d6a */
[----:B------:R2:W-:Y:S06]  /*75d0*/  LDGSTS.E.BYPASS.LTC128B.128 [R217+0xa100], [R16.64], !P5 ;  /* 0x0a10000010d97fae */ /* 0x0005ec000e901d6a */
[----:B------:R2:W-:Y:S02]  /*75e0*/  LDGSTS.E.BYPASS.LTC128B.128.ZFILL [R217+0xd100], [R4.64], P0 ;  /* 0x0d10000004d97fae */ /* 0x0005e40008141d6a */
.L_x_180:
[----:B--234-:R-:W-:Y:S01]  /*75f0*/  IMAD.MOV.U32 R7, RZ, RZ, R220 ;  /* 0x000000ffff077224 */ /* 0x01cfe200078e00dc */
[----:B------:R-:W-:Y:S01]  /*7600*/  PLOP3.LUT P2, PT, PT, PT, UP1, 0x80, 0x0 ;  /* 0x000000000000781c */ /* 0x000fe20003f4f018 */
[----:B------:R-:W0:Y:S01]  /*7610*/  LDGDEPBAR ;  /* 0x00000000000079af */ /* 0x000e220000000000 */
[----:B------:R-:W-:Y:S01]  /*7620*/  PLOP3.LUT P0, PT, PT, PT, UP1, 0x80, 0x0 ;  /* 0x000000000000781c */ /* 0x000fe20003f0f018 */
[----:B------:R-:W-:Y:S05]  /*7630*/  IMAD R14, R238, -0x60, RZ ;  /* 0xffffffa0ee0e7824 */ /* 0x000fea00078e02ff */
[----:B------:R-:W-:Y:S05]  /*7640*/  IADD3 R5, -R221, 0x1, R14 ;  /* 0x00000001dd057810 */ /* 0x000fea0007ffe10e */
[----:B------:R-:W-:Y:S05]  /*7650*/  @P2 IMAD.HI.U32 R4, R220, c[0x0][0x2c8], RZ ;  /* 0x0000b200dc042a27 */ /* 0x000fea00078e00ff */
[----:B------:R-:W-:Y:S01]  /*7660*/  @P0 SHF.R.U32.HI R7, RZ, c[0x0][0x2cc], R4 ;  /* 0x0000b300ff070a19 */ /* 0x000fe20000011604 */
[----:B------:R-:W-:Y:S01]  /*7670*/  IMAD.U32 R4, RZ, RZ, UR8 ;  /* 0x00000008ff047e24 */ /* 0x000fe2000f8e00ff */
[----:B------:R-:W-:Y:S03]  /*7680*/  PLOP3.LUT P0, PT, PT, PT, UP0, 0x40, 0x0 ;  /* 0x000000000000781c */ /* 0x000fe60003f0e808 */
[----:B------:R-:W2:Y:S01]  /*7690*/  SHFL.IDX PT, R13, R7, RZ, 0x1c1f ;  /* 0x001c1fff070d7589 */ /* 0x000ea200000e0000 */
[----:B------:R-:W-:Y:S05]  /*76a0*/  IMAD R5, R4, c[0x0][0x1d0], R5 ;  /* 0x0000740004057a24 */ /* 0x000fea00078e0205 */
[----:B------:R-:W-:Y:S04]  /*76b0*/  IADD3 R4, R5, -c[0x0][0x168], RZ ;  /* 0x80005a0005047a10 */ /* 0x000fe80007ffe0ff */
[C---:B------:R-:W-:Y:S02]  /*76c0*/  IADD3 R5, R4.reuse, c[0x0][0x328], RZ ;  /* 0x0000ca0004057a10 */ /* 0x040fe40007ffe0ff */
[----:B------:R-:W-:Y:S03]  /*76d0*/  IADD3 R4, R4, UR13, RZ ;  /* 0x0000000d04047c10 */ /* 0x000fe6000fffe0ff */
[----:B--2---:R-:W-:Y:S02]  /*76e0*/  IMAD.IADD R11, R5, 0x1, R13 ;  /* 0x00000001050b7824 */ /* 0x004fe400078e020d */
[----:B------:R-:W-:Y:S01]  /*76f0*/  IMAD.IADD R9, R13, 0x1, R4 ;  /* 0x000000010d097824 */ /* 0x000fe200078e0204 */
[----:B------:R-:W-:-:S05]  /*7700*/  @P0 BRA `(.L_x_181) ;  /* 0x000001a000000947 */ /* 0x000fca0003800000 */
[----:B------:R-:W-:Y:S01]  /*7710*/  MOV R6, UR8 ;  /* 0x0000000800067c02 */ /* 0x000fe20008000f00 */
[----:B------:R-:W-:Y:S04]  /*7720*/  BSSY B0, `(.L_x_182) ;  /* 0x0000013000007945 */ /* 0x000fe80003800000 */
[----:B------:R-:W-:Y:S05]  /*7730*/  IMAD R13, R6, c[0x0][0x1d0], R13 ;  /* 0x00007400060d7a24 */ /* 0x000fea00078e020d */
[----:B------:R-:W-:Y:S04]  /*7740*/  IADD3 R8, R13, -c[0x0][0x168], RZ ;  /* 0x80005a000d087a10 */ /* 0x000fe80007ffe0ff */
[----:B------:R-:W-:Y:S11]  /*7750*/  ISETP.GT.AND P0, PT, R8, -0x1, PT ;  /* 0xffffffff0800780c */ /* 0x000ff60003f04270 */
[----:B------:R-:W-:Y:S02]  /*7760*/  @!UPT UIADD3 URZ, URZ, URZ, URZ ;  /* 0x0000003f3f3ff290 */ /* 0x000fe4000fffe03f */
[----:B------:R-:W-:-:S05]  /*7770*/  @P0 BRA `(.L_x_183) ;  /* 0x0000008000000947 */ /* 0x000fca0003800000 */
[----:B------:R-:W-:Y:S01]  /*7780*/  LOP3.LUT R8, RZ, R8, RZ, 0x33, !PT ;  /* 0x00000008ff087212 */ /* 0x000fe200078e33ff */
[----:B------:R-:W-:Y:S05]  /*7790*/  IMAD.MOV.U32 R6, RZ, RZ, c[0x0][0x32c] ;  /* 0x0000cb00ff067624 */ /* 0x000fea00078e00ff */
[----:B------:R-:W-:Y:S11]  /*77a0*/  ISETP.NE.AND P0, PT, R6, 0x1, PT ;  /* 0x000000010600780c */ /* 0x000ff60003f05270 */
[----:B------:R-:W-:Y:S02]  /*77b0*/  @!UPT UIADD3 URZ, URZ, URZ, URZ ;  /* 0x0000003f3f3ff290 */ /* 0x000fe4000fffe03f */
[----:B------:R-:W-:Y:S05]  /*77c0*/  @P0 IMAD.HI.U32 R6, R8, c[0x0][0x330], RZ ;  /* 0x0000cc0008060a27 */ /* 0x000fea00078e00ff */
[----:B------:R-:W-:Y:S04]  /*77d0*/  @P0 SHF.R.U32.HI R8, RZ, c[0x0][0x334], R6 ;  /* 0x0000cd00ff080a19 */ /* 0x000fe80000011606 */
[----:B------:R-:W-:Y:S01]  /*77e0*/  LOP3.LUT R8, RZ, R8, RZ, 0x33, !PT ;  /* 0x00000008ff087212 */ /* 0x000fe200078e33ff */
[----:B------:R-:W-:-:S05]  /*77f0*/  BRA `(.L_x_184) ;  /* 0x0000005000007947 */ /* 0x000fca0003800000 */
.L_x_183:
[----:B------:R-:W-:Y:S04]  /*7800*/  MOV R6, c[0x0][0x32c] ;  /* 0x0000cb0000067a02 */ /* 0x000fe80000000f00 */
[----:B------:R-:W-:Y:S11]  /*7810*/  ISETP.NE.AND P0, PT, R6, 0x1, PT ;  /* 0x000000010600780c */ /* 0x000ff60003f05270 */
[----:B------:R-:W-:Y:S02]  /*7820*/  @!UPT UIADD3 URZ, URZ, URZ, URZ ;  /* 0x0000003f3f3ff290 */ /* 0x000fe4000fffe03f */
[----:B------:R-:W-:Y:S05]  /*7830*/  @P0 IMAD.HI.U32 R6, R8, c[0x0][0x330], RZ ;  /* 0x0000cc0008060a27 */ /* 0x000fea00078e00ff */
[----:B------:R-:W-:Y:S02]  /*7840*/  @P0 SHF.R.U32.HI R8, RZ, c[0x0][0x334], R6 ;  /* 0x0000cd00ff080a19 */ /* 0x000fe40000011606 */
.L_x_184:
[----:B------:R-:W-:Y:S05]  /*7850*/  BSYNC B0 ;  /* 0x0000000000007941 */ /* 0x000fea0003800000 */
.L_x_182:
[----:B------:R-:W-:Y:S04]  /*7860*/  IMAD.IADD R13, R14, 0x1, -R221 ;  /* 0x000000010e0d7824 */ /* 0x000fe800078e0add */
[----:B------:R-:W-:Y:S05]  /*7870*/  IMAD R8, R8, c[0x0][0x32c], R13 ;  /* 0x0000cb0008087a24 */ /* 0x000fea00078e020d */
[----:B------:R-:W-:Y:S02]  /*7880*/  IADD3 R6, R8, c[0x0][0x32c], RZ ;  /* 0x0000cb0008067a10 */ /* 0x000fe40007ffe0ff */
[----:B------:R-:W-:Y:S02]  /*7890*/  IMNMX R9, R9, R8, !PT ;  /* 0x0000000809097217 */ /* 0x000fe40007800200 */
[----:B------:R-:W-:Y:S02]  /*78a0*/  IMNMX R11, R11, R6, PT ;  /* 0x000000060b0b7217 */ /* 0x000fe40003800200 */
.L_x_181:
[C---:B------:R-:W-:Y:S01]  /*78b0*/  ISETP.GE.AND P0, PT, R14.reuse, 0x1, PT ;  /* 0x000000010e00780c */ /* 0x040fe20003f06270 */
[----:B------:R-:W2:Y:S01]  /*78c0*/  SHFL.IDX PT, R7, R7, 0x1, 0x1c1f ;  /* 0x003c1f0007077f89 */ /* 0x000ea200000e0000 */
[----:B------:R-:W-:Y:S02]  /*78d0*/  ISETP.GE.AND P2, PT, R14, 0x2, PT ;  /* 0x000000020e00780c */ /* 0x000fe40003f46270 */
[----:B------:R-:W-:Y:S02]  /*78e0*/  LOP3.LUT R226, R226, 0xffdfffff, RZ, 0xc0, !PT ;  /* 0xffdfffffe2e27812 */ /* 0x000fe400078ec0ff */
[----:B------:R-:W-:Y:S07]  /*78f0*/  ISETP.GE.AND P6, PT, R14, 0x59, PT ;  /* 0x000000590e00780c */ /* 0x000fee0003fc6270 */
[----:B------:R-:W-:Y:S02]  /*7900*/  @P0 LOP3.LUT R226, R226, 0x200000, RZ, 0xfc, !PT ;  /* 0x00200000e2e20812 */ /* 0x000fe400078efcff */
[----:B------:R-:W-:Y:S02]  /*7910*/  ISETP.GT.AND P0, PT, R9, RZ, !P0 ;  /* 0x000000ff0900720c */ /* 0x000fe40004704270 */
[----:B------:R-:W-:Y:S02]  /*7920*/  LOP3.LUT R226, R226, 0xffefffff, RZ, 0xc0, !PT ;  /* 0xffefffffe2e27812 */ /* 0x000fe400078ec0ff */
[----:B------:R-:W-:Y:S02]  /*7930*/  ISETP.LT.OR P0, PT, R11, 0x1, P0 ;  /* 0x000000010b00780c */ /* 0x000fe40000701670 */
[----:B------:R-:W-:Y:S02]  /*7940*/  @P2 LOP3.LUT R226, R226, 0x100000, RZ, 0xfc, !PT ;  /* 0x00100000e2e22812 */ /* 0x000fe400078efcff */
[----:B------:R-:W-:Y:S02]  /*7950*/  FSEL R12, R158, -INF , !P0 ;  /* 0xff8000009e0c7808 */ /* 0x000fe40004000000 */
[----:B------:R-:W-:Y:S01]  /*7960*/  ISETP.GT.AND P0, PT, R9, 0x1, !P2 ;  /* 0x000000010900780c */ /* 0x000fe20005704270 */
[--C-:B--2---:R-:W-:Y:S01]  /*7970*/  IMAD.IADD R5, R5, 0x1, R7.reuse ;  /* 0x0000000105057824 */ /* 0x104fe200078e0207 */
[----:B------:R-:W-:Y:S01]  /*7980*/  ISETP.GE.AND P2, PT, R14, 0x9, PT ;  /* 0x000000090e00780c */ /* 0x000fe20003f46270 */
[----:B------:R-:W-:Y:S01]  /*7990*/  IMAD.IADD R4, R4, 0x1, R7 ;  /* 0x0000000104047824 */ /* 0x000fe200078e0207 */
[----:B------:R-:W-:Y:S02]  /*79a0*/  ISETP.LT.OR P0, PT, R11, 0x2, P0 ;  /* 0x000000020b00780c */ /* 0x000fe40000701670 */
[----:B------:R-:W-:Y:S02]  /*79b0*/  LOP3.LUT R226, R226, 0xfff7ffff, RZ, 0xc0, !PT ;  /* 0xfff7ffffe2e27812 */ /* 0x000fe400078ec0ff */
[----:B------:R-:W-:Y:S02]  /*79c0*/  FSEL R10, R160, -INF , !P0 ;  /* 0xff800000a00a7808 */ /* 0x000fe40004000000 */
[----:B------:R-:W-:Y:S04]  /*79d0*/  ISETP.GT.AND P0, PT, R9, 0x8, !P2 ;  /* 0x000000080900780c */ /* 0x000fe80005704270 */
[----:B------:R-:W-:Y:S02]  /*79e0*/  ISETP.LT.OR P0, PT, R11, 0x9, P0 ;  /* 0x000000090b00780c */ /* 0x000fe40000701670 */
[----:B------:R-:W-:Y:S02]  /*79f0*/  @P2 LOP3.LUT R226, R226, 0x80000, RZ, 0xfc, !PT ;  /* 0x00080000e2e22812 */ /* 0x000fe400078efcff */
[----:B------:R-:W-:Y:S02]  /*7a00*/  ISETP.GE.AND P2, PT, R14, 0xa, PT ;  /* 0x0000000a0e00780c */ /* 0x000fe40003f46270 */
[----:B------:R-:W-:Y:S02]  /*7a10*/  LOP3.LUT R226, R226, 0xfffbffff, RZ, 0xc0, !PT ;  /* 0xfffbffffe2e27812 */ /* 0x000fe400078ec0ff */
[----:B------:R-:W-:Y:S02]  /*7a20*/  FSEL R6, R162, -INF , !P0 ;  /* 0xff800000a2067808 */ /* 0x000fe40004000000 */
[----:B------:R-:W-:Y:S04]  /*7a30*/  ISETP.GT.AND P0, PT, R9, 0x9, !P2 ;  /* 0x000000090900780c */ /* 0x000fe80005704270 */
[----:B------:R-:W-:Y:S03]  /*7a40*/  ISETP.LT.OR P0, PT, R11, 0xa, P0 ;  /* 0x0000000a0b00780c */ /* 0x000fe60000701670 */
        /* <DEDUP_REMOVED lines=9> */
[----:B-1----:R-:W-:Y:S02]  /*7ae0*/  FSEL R42, R168, -INF , !P0 ;  /* 0xff800000a82a7808 */ /* 0x002fe40004000000 */
        /* <DEDUP_REMOVED lines=88> */
[----:B------:R-:W-:Y:S02]  /*8070*/  FSEL R162, R37, -INF , !P0 ;  /* 0xff80000025a27808 */ /* 0x000fe40004000000 */
[----:B------:R-:W-:Y:S02]  /*8080*/  LOP3.LUT R226, R226, 0xfffffffd, RZ, 0xc0, !PT ;  /* 0xfffffffde2e27812 */ /* 0x000fe400078ec0ff */
[----:B------:R-:W-:Y:S04]  /*8090*/  ISETP.GT.AND P0, PT, R9, 0x50, !P2 ;  /* 0x000000500900780c */ /* 0x000fe80005704270 */
[----:B------:R-:W-:Y:S03]  /*80a0*/  ISETP.LT.OR P0, PT, R11, 0x51, P0 ;  /* 0x000000510b00780c */ /* 0x000fe60000701670 */
[----:B------:R-:W-:Y:S02]  /*80b0*/  @P2 LOP3.LUT R226, R226, 0x2, RZ, 0xfc, !PT ;  /* 0x00000002e2e22812 */ /* 0x000fe400078efcff */
[----:B------:R-:W-:Y:S02]  /*80c0*/  ISETP.GE.AND P2, PT, R14, 0x52, PT ;  /* 0x000000520e00780c */ /* 0x000fe40003f46270 */
[----:B------:R-:W-:Y:S02]  /*80d0*/  FSEL R152, R39, -INF , !P0 ;  /* 0xff80000027987808 */ /* 0x000fe40004000000 */
[----:B------:R-:W-:Y:S02]  /*80e0*/  ISETP.GT.AND P0, PT, R9, 0x51, !P2 ;  /* 0x000000510900780c */ /* 0x000fe40005704270 */
[----:B------:R-:W-:Y:S02]  /*80f0*/  LOP3.LUT R226, R226, 0xfffffffe, RZ, 0xc0, !PT ;  /* 0xfffffffee2e27812 */ /* 0x000fe400078ec0ff */
[----:B------:R-:W-:Y:S04]  /*8100*/  ISETP.LT.OR P0, PT, R11, 0x52, P0 ;  /* 0x000000520b00780c */ /* 0x000fe80000701670 */
[----:B------:R-:W-:Y:S02]  /*8110*/  FSEL R150, R150, -INF , !P0 ;  /* 0xff80000096967808 */ /* 0x000fe40004000000 */
[----:B------:R-:W-:Y:S02]  /*8120*/  ISETP.GT.AND P0, PT, R9, 0x58, !P6 ;  /* 0x000000580900780c */ /* 0x000fe40007704270 */
[----:B------:R-:W-:Y:S02]  /*8130*/  @P2 LOP3.LUT R226, R226, 0x1, RZ, 0xfc, !PT ;  /* 0x00000001e2e22812 */ /* 0x000fe400078efcff */
[----:B------:R-:W-:Y:S02]  /*8140*/  ISETP.LT.OR P0, PT, R11, 0x59, P0 ;  /* 0x000000590b00780c */ /* 0x000fe40000701670 */
[----:B------:R-:W-:Y:S02]  /*8150*/  ISETP.GE.AND P2, PT, R14, 0x5a, PT ;  /* 0x0000005a0e00780c */ /* 0x000fe40003f46270 */
[----:B------:R-:W-:Y:S02]  /*8160*/  FSEL R142, R142, -INF , !P0 ;  /* 0xff8000008e8e7808 */ /* 0x000fe40004000000 */
[----:B------:R-:W-:Y:S04]  /*8170*/  ISETP.GT.AND P0, PT, R9, 0x59, !P2 ;  /* 0x000000590900780c */ /* 0x000fe80005704270 */
[----:B------:R-:W-:Y:S04]  /*8180*/  ISETP.LT.OR P0, PT, R11, 0x5a, P0 ;  /* 0x0000005a0b00780c */ /* 0x000fe80000701670 */
[----:B------:R-:W-:Y:S02]  /*8190*/  FSEL R140, R41, -INF , !P0 ;  /* 0xff800000298c7808 */ /* 0x000fe40004000000 */
[----:B------:R-:W-:Y:S11]  /*81a0*/  PLOP3.LUT P0, PT, PT, PT, UP0, 0x40, 0x0 ;  /* 0x000000000000781c */ /* 0x000ff60003f0e808 */
[----:B------:R-:W-:Y:S02]  /*81b0*/  @!UPT UIADD3 URZ, URZ, URZ, URZ ;  /* 0x0000003f3f3ff290 */ /* 0x000fe4000fffe03f */
        /* <DEDUP_REMOVED lines=16> */
.L_x_187:
[----:B------:R-:W-:Y:S04]  /*82c0*/  MOV R7, c[0x0][0x32c] ;  /* 0x0000cb0000077a02 */ /* 0x000fe80000000f00 */
[----:B------:R-:W-:Y:S11]  /*82d0*/  ISETP.NE.AND P0, PT, R7, 0x1, PT ;  /* 0x000000010700780c */ /* 0x000ff60003f05270 */
[----:B------:R-:W-:Y:S02]  /*82e0*/  @!UPT UIADD3 URZ, URZ, URZ, URZ ;  /* 0x0000003f3f3ff290 */ /* 0x000fe4000fffe03f */
[----:B------:R-:W-:Y:S05]  /*82f0*/  @P0 IMAD.HI.U32 R7, R9, c[0x0][0x330], RZ ;  /* 0x0000cc0009070a27 */ /* 0x000fea00078e00ff */
[----:B------:R-:W-:Y:S02]  /*8300*/  @P0 SHF.R.U32.HI R9, RZ, c[0x0][0x334], R7 ;  /* 0x0000cd00ff090a19 */ /* 0x000fe40000011607 */
.L_x_188:
[----:B------:R-:W-:Y:S05]  /*8310*/  BSYNC B0 ;  /* 0x0000000000007941 */ /* 0x000fea0003800000 */
.L_x_186:
[----:B------:R-:W-:Y:S04]  /*8320*/  IMAD.IADD R14, R14, 0x1, -R221 ;  /* 0x000000010e0e7824 */ /* 0x000fe800078e0add */
[----:B------:R-:W-:Y:S05]  /*8330*/  IMAD R14, R9, c[0x0][0x32c], R14 ;  /* 0x0000cb00090e7a24 */ /* 0x000fea00078e020e */
[----:B------:R-:W-:Y:S02]  /*8340*/  IADD3 R16, R14, c[0x0][0x32c], RZ ;  /* 0x0000cb000e107a10 */ /* 0x000fe40007ffe0ff */
[----:B------:R-:W-:Y:S02]  /*8350*/  IMNMX R4, R4, R14, !PT ;  /* 0x0000000e04047217 */ /* 0x000fe40007800200 */
[----:B------:R-:W-:Y:S02]  /*8360*/  IMNMX R5, R5, R16, PT ;  /* 0x0000001005057217 */ /* 0x000fe40003800200 */
.L_x_185:
[----:B------:R-:W-:Y:S01]  /*8370*/  LOP3.LUT P0, RZ, R226, 0x200000, RZ, 0xc0, !PT ;  /* 0x00200000e2ff7812 */ /* 0x000fe2000780c0ff */
[----:B------:R-:W-:Y:S01]  /*8380*/  LDSM.16.MT88.4 R20, [R210+0x100] ;  /* 0x00010000d214783b */ /* 0x000fe20000004200 */
[----:B------:R-:W-:Y:S02]  /*8390*/  FMNMX.FTZ R17, R12, R3, !PT ;  /* 0x000000030c117209 */ /* 0x000fe40007810000 */
[----:B------:R-:W-:Y:S02]  /*83a0*/  ISETP.GT.AND P0, PT, R4, RZ, !P0 ;  /* 0x000000ff0400720c */ /* 0x000fe40004704270 */
[----:B------:R-:W-:Y:S02]  /*83b0*/  FMNMX.FTZ R17, R10, R17, !PT ;  /* 0x000000110a117209 */ /* 0x000fe40007810000 */
[C---:B------:R-:W-:Y:S01]  /*83c0*/  ISETP.LT.OR P0, PT, R5.reuse, 0x1, P0 ;  /* 0x000000010500780c */ /* 0x040fe20000701670 */
[----:B------:R-:W-:Y:S01]  /*83d0*/  LDSM.16.MT88.4 R36, [R208+0x100] ;  /* 0x00010000d024783b */ /* 0x000fe20000004200 */
[----:B------:R-:W-:Y:S02]  /*83e0*/  FMNMX.FTZ R17, R6, R17, !PT ;  /* 0x0000001106117209 */ /* 0x000fe40007810000 */
[----:B------:R-:W-:Y:S02]  /*83f0*/  FSEL R15, R0, -INF , !P0 ;  /* 0xff800000000f7808 */ /* 0x000fe40004000000 */
[----:B------:R-:W-:Y:S02]  /*8400*/  LOP3.LUT P0, RZ, R226, 0x100000, RZ, 0xc0, !PT ;  /* 0x00100000e2ff7812 */ /* 0x000fe4000780c0ff */
[----:B------:R-:W-:Y:S01]  /*8410*/  FMNMX.FTZ R17, R8, R17, !PT ;  /* 0x0000001108117209 */ /* 0x000fe20007810000 */
[----:B------:R-:W-:Y:S01]  /*8420*/  LDSM.16.MT88.4 R44, [R212+0x3100] ;  /* 0x00310000d42c783b */ /* 0x000fe20000004200 */
[----:B------:R-:W-:Y:S02]  /*8430*/  ISETP.GT.AND P0, PT, R4, 0x1, !P0 ;  /* 0x000000010400780c */ /* 0x000fe40004704270 */
[----:B------:R-:W-:Y:S02]  /*8440*/  FMNMX.FTZ R17, R42, R17, !PT ;  /* 0x000000112a117209 */ /* 0x000fe40007810000 */
[----:B------:R-:W-:Y:S02]  /*8450*/  ISETP.LT.OR P0, PT, R5, 0x2, P0 ;  /* 0x000000020500780c */ /* 0x000fe40000701670 */
[----:B------:R-:W-:Y:S02]  /*8460*/  FMNMX.FTZ R17, R40, R17, !PT ;  /* 0x0000001128117209 */ /* 0x000fe40007810000 */
[----:B------:R-:W-:Y:S02]  /*8470*/  FSEL R13, R159, -INF , !P0 ;  /* 0xff8000009f0d7808 */ /* 0x000fe40004000000 */
[----:B------:R-:W-:Y:S02]  /*8480*/  LOP3.LUT P0, RZ, R226, 0x80000, RZ, 0xc0, !PT ;  /* 0x00080000e2ff7812 */ /* 0x000fe4000780c0ff */
[----:B------:R-:W-:Y:S02]  /*8490*/  FMNMX.FTZ R17, R50, R17, !PT ;  /* 0x0000001132117209 */ /* 0x000fe40007810000 */
        /* <DEDUP_REMOVED lines=66> */
[----:B------:R-:W-:Y:S01]  /*88c0*/  ISETP.GT.AND P6, PT, R4, 0x58, !P6 ;  /* 0x000000580400780c */ /* 0x000fe200077c4270 */
[----:B------:R-:W1:Y:S01]  /*88d0*/  SHFL.BFLY PT, R14, R7, 0x2, 0x1f ;  /* 0x0c401f00070e7f89 */ /* 0x000e6200000e0000 */
[----:B------:R-:W-:Y:S02]  /*88e0*/  FSEL R169, R241, -INF , !P0 ;  /* 0xff800000f1a97808 */ /* 0x000fe40004000000 */
[----:B------:R-:W-:Y:S02]  /*88f0*/  LOP3.LUT P0, RZ, R226, 0x200, RZ, 0xc0, !PT ;  /* 0x00000200e2ff7812 */ /* 0x000fe4000780c0ff */
[----:B------:R-:W-:Y:S02]  /*8900*/  FMNMX.FTZ R0, R169, R0, !PT ;  /* 0x00000000a9007209 */ /* 0x000fe40007810000 */
[C---:B------:R-:W-:Y:S02]  /*8910*/  ISETP.GT.AND P0, PT, R4.reuse, 0x30, !P0 ;  /* 0x000000300400780c */ /* 0x040fe40004704270 */
[C---:B------:R-:W-:Y:S02]  /*8920*/  ISETP.LT.OR P6, PT, R5.reuse, 0x59, P6 ;  /* 0x000000590500780c */ /* 0x040fe400037c1670 */
[----:B------:R-:W-:Y:S02]  /*8930*/  ISETP.LT.OR P0, PT, R5, 0x31, P0 ;  /* 0x000000310500780c */ /* 0x000fe40000701670 */
[----:B------:R-:W-:Y:S02]  /*8940*/  ISETP.GT.AND P2, PT, R4, 0x59, !P2 ;  /* 0x000000590400780c */ /* 0x000fe40005744270 */
[----:B------:R-:W-:Y:S02]  /*8950*/  FSEL R241, R247, -INF , !P0 ;  /* 0xff800000f7f17808 */ /* 0x000fe40004000000 */
[----:B------:R-:W-:Y:S02]  /*8960*/  LOP3.LUT P0, RZ, R226, 0x100, RZ, 0xc0, !PT ;  /* 0x00000100e2ff7812 */ /* 0x000fe4000780c0ff */
[----:B------:R-:W-:Y:S02]  /*8970*/  FMNMX.FTZ R0, R241, R0, !PT ;  /* 0x00000000f1007209 */ /* 0x000fe40007810000 */
[----:B------:R-:W-:Y:S02]  /*8980*/  ISETP.GT.AND P0, PT, R4, 0x31, !P0 ;  /* 0x000000310400780c */ /* 0x000fe40004704270 */
[----:B------:R-:W-:Y:S02]  /*8990*/  FSEL R135, R34, -INF , !P6 ;  /* 0xff80000022877808 */ /* 0x000fe40007000000 */
[C---:B------:R-:W-:Y:S02]  /*89a0*/  ISETP.LT.OR P0, PT, R5.reuse, 0x32, P0 ;  /* 0x000000320500780c */ /* 0x040fe40000701670 */
[----:B------:R-:W-:Y:S02]  /*89b0*/  ISETP.LT.OR P2, PT, R5, 0x5a, P2 ;  /* 0x0000005a0500780c */ /* 0x000fe40001741670 */
[----:B------:R-:W-:Y:S02]  /*89c0*/  FSEL R245, R245, -INF , !P0 ;  /* 0xff800000f5f57808 */ /* 0x000fe40004000000 */
[----:B------:R-:W-:Y:S02]  /*89d0*/  LOP3.LUT P0, RZ, R226, 0x80, RZ, 0xc0, !PT ;  /* 0x00000080e2ff7812 */ /* 0x000fe4000780c0ff */
[----:B------:R-:W-:Y:S02]  /*89e0*/  FMNMX.FTZ R0, R245, R0, !PT ;  /* 0x00000000f5007209 */ /* 0x000fe40007810000 */
[----:B------:R-:W-:Y:S02]  /*89f0*/  ISETP.GT.AND P0, PT, R4, 0x38, !P0 ;  /* 0x000000380400780c */ /* 0x000fe40004704270 */
[----:B------:R-:W-:Y:S02]  /*8a00*/  FSEL R117, R33, -INF , !P2 ;  /* 0xff80000021757808 */ /* 0x000fe40005000000 */
[----:B------:R-:W-:Y:S02]  /*8a10*/  ISETP.LT.OR P0, PT, R5, 0x39, P0 ;  /* 0x000000390500780c */ /* 0x000fe40000701670 */
[----:B-1----:R-:W-:Y:S02]  /*8a20*/  FMNMX.FTZ R14, R7, R14, !PT ;  /* 0x0000000e070e7209 */ /* 0x002fe40007810000 */
[----:B------:R-:W-:Y:S02]  /*8a30*/  FSEL R243, R249, -INF , !P0 ;  /* 0xff800000f9f37808 */ /* 0x000fe40004000000 */
[----:B------:R-:W-:Y:S01]  /*8a40*/  LOP3.LUT P0, RZ, R226, 0x40, RZ, 0xc0, !PT ;  /* 0x00000040e2ff7812 */ /* 0x000fe2000780c0ff */
[----:B------:R-:W1:Y:S01]  /*8a50*/  SHFL.BFLY PT, R17, R14, 0x1, 0x1f ;  /* 0x0c201f000e117f89 */ /* 0x000e6200000e0000 */
[----:B------:R-:W-:Y:S02]  /*8a60*/  FMNMX.FTZ R0, R243, R0, !PT ;  /* 0x00000000f3007209 */ /* 0x000fe40007810000 */
[----:B------:R-:W-:Y:S04]  /*8a70*/  ISETP.GT.AND P0, PT, R4, 0x39, !P0 ;  /* 0x000000390400780c */ /* 0x000fe80004704270 */
[----:B------:R-:W-:Y:S04]  /*8a80*/  ISETP.LT.OR P0, PT, R5, 0x3a, P0 ;  /* 0x0000003a0500780c */ /* 0x000fe80000701670 */
[----:B------:R-:W-:Y:S02]  /*8a90*/  FSEL R239, R248, -INF , !P0 ;  /* 0xff800000f8ef7808 */ /* 0x000fe40004000000 */
[----:B------:R-:W-:Y:S02]  /*8aa0*/  LOP3.LUT P0, RZ, R226, 0x20, RZ, 0xc0, !PT ;  /* 0x00000020e2ff7812 */ /* 0x000fe4000780c0ff */
        /* <DEDUP_REMOVED lines=29> */
[----:B------:R-:W-:Y:S02]  /*8c80*/  LDSM.16.MT88.4 R28, [R209+0x100] ;  /* 0x00010000d11c783b */ /* 0x000fe40000004200 */
[----:B------:R-:W-:Y:S04]  /*8c90*/  FMNMX.FTZ R0, R139, R0, !PT ;  /* 0x000000008b007209 */ /* 0x000fe80007810000 */
[----:B------:R-:W-:Y:S04]  /*8ca0*/  FMNMX.FTZ R0, R135, R0, !PT ;  /* 0x0000000087007209 */ /* 0x000fe80007810000 */
[----:B------:R-:W-:Y:S02]  /*8cb0*/  FMNMX.FTZ R7, R117, R0, !PT ;  /* 0x0000000075077209 */ /* 0x000fe40007810000 */
[----:B-1----:R-:W-:Y:S03]  /*8cc0*/  FMNMX.FTZ R0, R14, R17, !PT ;  /* 0x000000110e007209 */ /* 0x002fe60007810000 */
[----:B------:R-:W1:Y:S01]  /*8cd0*/  SHFL.BFLY PT, R4, R7, 0x2, 0x1f ;  /* 0x0c401f0007047f89 */ /* 0x000e6200000e0000 */
[C---:B------:R-:W-:Y:S01]  /*8ce0*/  FSETP.NEU.FTZ.AND P0, PT, R0.reuse, -INF , PT ;  /* 0xff8000000000780b */ /* 0x040fe20003f1d000 */
[----:B------:R-:W-:Y:S05]  /*8cf0*/  FMUL.FTZ R149, R0, c[0x0][0x2d0] ;  /* 0x0000b40000957a20 */ /* 0x000fea0000410000 */
[----:B------:R-:W-:Y:S05]  /*8d00*/  FSEL R149, R149, RZ, P0 ;  /* 0x000000ff95957208 */ /* 0x000fea0000000000 */
[--C-:B------:R-:W-:Y:S01]  /*8d10*/  FFMA.FTZ R118, R6, c[0x0][0x2d0], -R149.reuse ;  /* 0x0000b40006767a23 */ /* 0x100fe20000010895 */
[----:B------:R-:W-:Y:S01]  /*8d20*/  FSEL R6, R0, RZ, P0 ;  /* 0x000000ff00067208 */ /* 0x000fe20000000000 */
[--C-:B------:R-:W-:Y:S02]  /*8d30*/  FFMA.FTZ R128, R12, c[0x0][0x2d0], -R149.reuse ;  /* 0x0000b4000c807a23 */ /* 0x100fe40000010895 */
[----:B------:R-:W-:Y:S02]  /*8d40*/  FFMA.FTZ R119, R10, c[0x0][0x2d0], -R149 ;  /* 0x0000b4000a777a23 */ /* 0x000fe40000010895 */
[----:B------:R-:W-:Y:S01]  /*8d50*/  FADD.FTZ R3, -R6, R3 ;  /* 0x0000000306037221 */ /* 0x000fe20000010100 */
[----:B------:R-:W-:Y:S01]  /*8d60*/  MUFU.EX2 R118, R118 ;  /* 0x0000007600767308 */ /* 0x000fe20000000800 */
[--C-:B------:R-:W-:Y:S02]  /*8d70*/  FFMA.FTZ R129, R8, c[0x0][0x2d0], -R149.reuse ;  /* 0x0000b40008817a23 */ /* 0x100fe40000010895 */
[--C-:B------:R-:W-:Y:S01]  /*8d80*/  FFMA.FTZ R136, R42, c[0x0][0x2d0], -R149.reuse ;  /* 0x0000b4002a887a23 */ /* 0x100fe20000010895 */
[----:B-1----:R-:W-:Y:S01]  /*8d90*/  FMNMX.FTZ R5, R7, R4, !PT ;  /* 0x0000000407057209 */ /* 0x002fe20007810000 */
[--C-:B------:R-:W-:Y:S02]  /*8da0*/  FFMA.FTZ R137, R40, c[0x0][0x2d0], -R149.reuse ;  /* 0x0000b40028897a23 */ /* 0x100fe40000010895 */
[--C-:B------:R-:W-:Y:S02]  /*8db0*/  FFMA.FTZ R138, R50, c[0x0][0x2d0], -R149.reuse ;  /* 0x0000b400328a7a23 */ /* 0x100fe40000010895 */
[----:B------:R-:W1:Y:S01]  /*8dc0*/  SHFL.BFLY PT, R4, R5, 0x1, 0x1f ;  /* 0x0c201f0005047f89 */ /* 0x000e6200000e0000 */
        /* <DEDUP_REMOVED lines=10> */
[--C-:B------:R-:W-:Y:S03]  /*8e70*/  FFMA.FTZ R142, R142, c[0x0][0x2d0], -R149.reuse ;  /* 0x0000b4008e8e7a23 */ /* 0x100fe60000010895 */
[----:B------:R-:W3:Y:S01]  /*8e80*/  MUFU.EX2 R129, R129 ;  /* 0x0000008100817308 */ /* 0x000ee20000000800 */
[----:B-1----:R-:W-:Y:S01]  /*8e90*/  FMNMX.FTZ R116, R5, R4, !PT ;  /* 0x0000000405747209 */ /* 0x002fe20007810000 */
[----:B------:R-:W-:Y:S03]  /*8ea0*/  FMUL.FTZ R4, R3, c[0x0][0x2d0] ;  /* 0x0000b40003047a20 */ /* 0x000fe60000410000 */
[C---:B------:R-:W-:Y:S01]  /*8eb0*/  FSETP.NEU.FTZ.AND P0, PT, R116.reuse, -INF , PT ;  /* 0xff8000007400780b */ /* 0x040fe20003f1d000 */
[C---:B------:R-:W-:Y:S04]  /*8ec0*/  FMUL.FTZ R134, R116.reuse, c[0x0][0x2d0] ;  /* 0x0000b40074867a20 */ /* 0x040fe80000410000 */
[----:B------:R-:W1:Y:S01]  /*8ed0*/  MUFU.EX2 R3, R4 ;  /* 0x0000000400037308 */ /* 0x000e620000000800 */
[----:B------:R-:W-:Y:S02]  /*8ee0*/  FSEL R5, R116, RZ, P0 ;  /* 0x000000ff74057208 */ /* 0x000fe40000000000 */
[----:B------:R-:W-:Y:S02]  /*8ef0*/  FSEL R134, R134, RZ, P0 ;  /* 0x000000ff86867208 */ /* 0x000fe40000000000 */
[----:B--2---:R-:W-:Y:S01]  /*8f00*/  F2FP.PACK_AB R124, R119, R128 ;  /* 0x00000080777c723e */ /* 0x004fe200000000ff */
[----:B------:R-:W-:Y:S01]  /*8f10*/  FADD.FTZ R5, -R5, R2 ;  /* 0x0000000205057221 */ /* 0x000fe20000010100 */
[----:B------:R-:W-:Y:S01]  /*8f20*/  ISETP.GT.AND P0, PT, R238, UR4, PT ;  /* 0x00000004ee007c0c */ /* 0x000fe2000bf04270 */
[--C-:B------:R-:W-:Y:S02]  /*8f30*/  FFMA.FTZ R133, R15, c[0x0][0x2d0], -R134.reuse ;  /* 0x0000b4000f857a23 */ /* 0x100fe40000010886 */
[--C-:B------:R-:W-:Y:S01]  /*8f40*/  FFMA.FTZ R132, R13, c[0x0][0x2d0], -R134.reuse ;  /* 0x0000b4000d847a23 */ /* 0x100fe20000010886 */
[----:B------:R-:W-:Y:S01]  /*8f50*/  MUFU.EX2 R170, R170 ;  /* 0x000000aa00aa7308 */ /* 0x000fe20000000800 */
[----:B------:R-:W2:Y:S01]  /*8f60*/  LDSM.16.MT88.4 R12, [R212+0x100] ;  /* 0x00010000d40c783b */ /* 0x000ea20000004200 */
[--C-:B------:R-:W-:Y:S01]  /*8f70*/  FFMA.FTZ R131, R11, c[0x0][0x2d0], -R134.reuse ;  /* 0x0000b4000b837a23 */ /* 0x100fe20000010886 */
[----:B---3--:R-:W-:Y:S01]  /*8f80*/  F2FP.PACK_AB R126, R129, R118 ;  /* 0x00000076817e723e */ /* 0x008fe200000000ff */
[--C-:B------:R-:W-:Y:S02]  /*8f90*/  FFMA.FTZ R130, R9, c[0x0][0x2d0], -R134.reuse ;  /* 0x0000b40009827a23 */ /* 0x100fe40000010886 */
[----:B------:R-:W-:Y:S02]  /*8fa0*/  FMUL.FTZ R2, R5, c[0x0][0x2d0] ;  /* 0x0000b40005027a20 */ /* 0x000fe40000410000 */
[--C-:B------:R-:W-:Y:S02]  /*8fb0*/  FFMA.FTZ R161, R161, c[0x0][0x2d0], -R134.reuse ;  /* 0x0000b400a1a17a23 */ /* 0x100fe40000010886 */
[----:B------:R-:W-:Y:S01]  /*8fc0*/  MUFU.EX2 R133, R133 ;  /* 0x0000008500857308 */ /* 0x000fe20000000800 */
[--C-:B------:R-:W-:Y:S02]  /*8fd0*/  FFMA.FTZ R157, R157, c[0x0][0x2d0], -R134.reuse ;  /* 0x0000b4009d9d7a23 */ /* 0x100fe40000010886 */
[C---:B-1----:R-:W-:Y:S02]  /*8fe0*/  FMUL.FTZ R4, R3.reuse, R112 ;  /* 0x0000007003047220 */ /* 0x042fe40000410000 */
[C---:B------:R-:W-:Y:S02]  /*8ff0*/  FMUL.FTZ R5, R3.reuse, R113 ;  /* 0x0000007103057220 */ /* 0x040fe40000410000 */
[C---:B------:R-:W-:Y:S02]  /*9000*/  FMUL.FTZ R8, R3.reuse, R108 ;  /* 0x0000006c03087220 */ /* 0x040fe40000410000 */
[C---:B------:R-:W-:Y:S01]  /*9010*/  FMUL.FTZ R9, R3.reuse, R109 ;  /* 0x0000006d03097220 */ /* 0x040fe20000410000 */
[----:B------:R-:W1:Y:S01]  /*9020*/  MUFU.EX2 R2, R2 ;  /* 0x0000000200027308 */ /* 0x000e620000000800 */
[C---:B------:R-:W-:Y:S02]  /*9030*/  FMUL.FTZ R16, R3.reuse, R100 ;  /* 0x0000006403107220 */ /* 0x040fe40000410000 */
[C---:B------:R-:W-:Y:S02]  /*9040*/  FMUL.FTZ R17, R3.reuse, R101 ;  /* 0x0000006503117220 */ /* 0x040fe40000410000 */
[C---:B------:R-:W-:Y:S02]  /*9050*/  FMUL.FTZ R24, R3.reuse, R92 ;  /* 0x0000005c03187220 */ /* 0x040fe40000410000 */
[C---:B------:R-:W-:Y:S02]  /*9060*/  FMUL.FTZ R25, R3.reuse, R93 ;  /* 0x0000005d03197220 */ /* 0x040fe40000410000 */
[C---:B------:R-:W-:Y:S01]  /*9070*/  FMUL.FTZ R32, R3.reuse, R84 ;  /* 0x0000005403207220 */ /* 0x040fe20000410000 */
[----:B------:R-:W3:Y:S01]  /*9080*/  MUFU.EX2 R132, R132 ;  /* 0x0000008400847308 */ /* 0x000ee20000000800 */
[C---:B------:R-:W-:Y:S02]  /*9090*/  FMUL.FTZ R33, R3.reuse, R85 ;  /* 0x0000005503217220 */ /* 0x040fe40000410000 */
[C---:B------:R-:W-:Y:S02]  /*90a0*/  FMUL.FTZ R40, R3.reuse, R76 ;  /* 0x0000004c03287220 */ /* 0x040fe40000410000 */
[C---:B------:R-:W-:Y:S02]  /*90b0*/  FMUL.FTZ R41, R3.reuse, R77 ;  /* 0x0000004d03297220 */ /* 0x040fe40000410000 */
[C---:B------:R-:W-:Y:S02]  /*90c0*/  FMUL.FTZ R48, R3.reuse, R68 ;  /* 0x0000004403307220 */ /* 0x040fe40000410000 */
[C---:B------:R-:W-:Y:S01]  /*90d0*/  FMUL.FTZ R49, R3.reuse, R69 ;  /* 0x0000004503317220 */ /* 0x040fe20000410000 */
[----:B------:R-:W-:Y:S01]  /*90e0*/  MUFU.EX2 R131, R131 ;  /* 0x0000008300837308 */ /* 0x000fe20000000800 */
[C---:B------:R-:W-:Y:S02]  /*90f0*/  FMUL.FTZ R52, R3.reuse, R52 ;  /* 0x0000003403347220 */ /* 0x040fe40000410000 */
[C---:B------:R-:W-:Y:S02]  /*9100*/  FMUL.FTZ R53, R3.reuse, R53 ;  /* 0x0000003503357220 */ /* 0x040fe40000410000 */
[C---:B-1----:R-:W-:Y:S02]  /*9110*/  FMUL.FTZ R6, R2.reuse, R114 ;  /* 0x0000007202067220 */ /* 0x042fe40000410000 */
[C---:B------:R-:W-:Y:S02]  /*9120*/  FMUL.FTZ R7, R2.reuse, R115 ;  /* 0x0000007302077220 */ /* 0x040fe40000410000 */
[C---:B------:R-:W-:Y:S01]  /*9130*/  FMUL.FTZ R10, R2.reuse, R110 ;  /* 0x0000006e020a7220 */ /* 0x040fe20000410000 */
[----:B------:R-:W1:Y:S01]  /*9140*/  MUFU.EX2 R130, R130 ;  /* 0x0000008200827308 */ /* 0x000e620000000800 */
[C---:B------:R-:W-:Y:S02]  /*9150*/  FMUL.FTZ R11, R2.reuse, R111 ;  /* 0x0000006f020b7220 */ /* 0x040fe40000410000 */
[----:B------:R-:W-:Y:S01]  /*9160*/  FMUL.FTZ R18, R2, R102 ;  /* 0x0000006602127220 */ /* 0x000fe20000410000 */
[----:B---3--:R-:W-:Y:S01]  /*9170*/  F2FP.PACK_AB R125, R132, R133 ;  /* 0x00000085847d723e */ /* 0x008fe200000000ff */
[C---:B------:R-:W-:Y:S01]  /*9180*/  FMUL.FTZ R19, R2.reuse, R103 ;  /* 0x0000006702137220 */ /* 0x040fe20000410000 */
[----:B------:R-:W-:Y:S01]  /*9190*/  LDSM.16.MT88.4 R108, [R212+0x2900] ;  /* 0x00290000d46c783b */ /* 0x000fe20000004200 */
[C---:B------:R-:W-:Y:S02]  /*91a0*/  FMUL.FTZ R26, R2.reuse, R94 ;  /* 0x0000005e021a7220 */ /* 0x040fe40000410000 */
[C---:B------:R-:W-:Y:S01]  /*91b0*/  FMUL.FTZ R27, R2.reuse, R95 ;  /* 0x0000005f021b7220 */ /* 0x040fe20000410000 */
[----:B------:R-:W-:Y:S01]  /*91c0*/  MUFU.EX2 R164, R164 ;  /* 0x000000a400a47308 */ /* 0x000fe20000000800 */
[C---:B------:R-:W-:Y:S02]  /*91d0*/  FMUL.FTZ R34, R2.reuse, R86 ;  /* 0x0000005602227220 */ /* 0x040fe40000410000 */
[C---:B------:R-:W-:Y:S01]  /*91e0*/  FMUL.FTZ R35, R2.reuse, R87 ;  /* 0x0000005702237220 */ /* 0x040fe20000410000 */
[----:B------:R-:W-:Y:S01]  /*91f0*/  LDSM.16.MT88.4 R92, [R208+0x4900] ;  /* 0x00490000d05c783b */ /* 0x000fe20000004200 */
[C---:B------:R-:W-:Y:S02]  /*9200*/  FMUL.FTZ R42, R2.reuse, R78 ;  /* 0x0000004e022a7220 */ /* 0x040fe40000410000 */
[C---:B------:R-:W-:Y:S02]  /*9210*/  FMUL.FTZ R43, R2.reuse, R79 ;  /* 0x0000004f022b7220 */ /* 0x040fe40000410000 */
[C---:B------:R-:W-:Y:S01]  /*9220*/  FMUL.FTZ R50, R2.reuse, R70 ;  /* 0x0000004602327220 */ /* 0x040fe20000410000 */
[----:B------:R-:W-:Y:S01]  /*9230*/  MUFU.EX2 R161, R161 ;  /* 0x000000a100a17308 */ /* 0x000fe20000000800 */
[C---:B------:R-:W-:Y:S01]  /*9240*/  FMUL.FTZ R51, R2.reuse, R71 ;  /* 0x0000004702337220 */ /* 0x040fe20000410000 */
[----:B------:R-:W3:Y:S01]  /*9250*/  LDSM.16.MT88.4 R84, [R210+0x3100] ;  /* 0x00310000d254783b */ /* 0x000ee20000004200 */
[----:B------:R-:W-:Y:S01]  /*9260*/  FMUL.FTZ R54, R2, R54 ;  /* 0x0000003602367220 */ /* 0x000fe20000410000 */
[----:B-1----:R-:W-:Y:S01]  /*9270*/  F2FP.PACK_AB R127, R130, R131 ;  /* 0x00000083827f723e */ /* 0x002fe200000000ff */
[C---:B------:R-:W-:Y:S02]  /*9280*/  FMUL.FTZ R55, R2.reuse, R55 ;  /* 0x0000003702377220 */ /* 0x040fe40000410000 */
[C---:B------:R-:W-:Y:S02]  /*9290*/  FMUL.FTZ R56, R3.reuse, R56 ;  /* 0x0000003803387220 */ /* 0x040fe40000410000 */
[C---:B------:R-:W-:Y:S01]  /*92a0*/  FMUL.FTZ R57, R3.reuse, R57 ;  /* 0x0000003903397220 */ /* 0x040fe20000410000 */
[----:B------:R-:W1:Y:S01]  /*92b0*/  LDSM.16.MT88.4 R76, [R209+0x3100] ;  /* 0x00310000d14c783b */ /* 0x000e620000004200 */
[C---:B--2---:R-:W-:Y:S01]  /*92c0*/  HMMA.16816.F32 R4, R124.reuse, R12, R4 ;  /* 0x0000000c7c04723c */ /* 0x044fe20000001804 */
[----:B------:R-:W-:Y:S04]  /*92d0*/  MUFU.EX2 R157, R157 ;  /* 0x0000009d009d7308 */ /* 0x000fe80000000800 */
[C---:B------:R-:W-:Y:S02]  /*92e0*/  FMUL.FTZ R58, R2.reuse, R58 ;  /* 0x0000003a023a7220 */ /* 0x040fe40000410000 */
[----:B------:R-:W2:Y:S01]  /*92f0*/  LDSM.16.MT88.4 R68, [R208+0x3100] ;  /* 0x00310000d044783b */ /* 0x000ea20000004200 */
[C---:B------:R-:W-:Y:S03]  /*9300*/  HMMA.16816.F32 R8, R124.reuse, R14, R8 ;  /* 0x0000000e7c08723c */ /* 0x040fe60000001808 */
[----:B------:R-:W-:Y:S01]  /*9310*/  MUFU.EX2 R136, R136 ;  /* 0x0000008800887308 */ /* 0x000fe20000000800 */
[C---:B------:R-:W-:Y:S02]  /*9320*/  FMUL.FTZ R12, R3.reuse, R104 ;  /* 0x00000068030c7220 */ /* 0x040fe40000410000 */
[C---:B------:R-:W-:Y:S01]  /*9330*/  FMUL.FTZ R13, R3.reuse, R105 ;  /* 0x00000069030d7220 */ /* 0x040fe20000410000 */
[----:B------:R-:W-:Y:S01]  /*9340*/  LDSM.16.MT88.4 R100, [R210+0x2900] ;  /* 0x00290000d264783b */ /* 0x000fe20000004200 */
[C---:B------:R-:W-:Y:S04]  /*9350*/  FMUL.FTZ R14, R2.reuse, R106 ;  /* 0x0000006a020e7220 */ /* 0x040fe80000410000 */
[C---:B------:R-:W-:Y:S01]  /*9360*/  FMUL.FTZ R15, R2.reuse, R107 ;  /* 0x0000006b020f7220 */ /* 0x040fe20000410000 */
[----:B------:R-:W4:Y:S01]  /*9370*/  MUFU.EX2 R137, R137 ;  /* 0x0000008900897308 */ /* 0x000f220000000800 */
[C---:B------:R-:W-:Y:S02]  /*9380*/  FMUL.FTZ R59, R2.reuse, R59 ;  /* 0x0000003b023b7220 */ /* 0x040fe40000410000 */
[C---:B------:R-:W-:Y:S02]  /*9390*/  FMUL.FTZ R60, R3.reuse, R60 ;  /* 0x0000003c033c7220 */ /* 0x040fe40000410000 */
[C---:B------:R-:W-:Y:S01]  /*93a0*/  FMUL.FTZ R61, R3.reuse, R61 ;  /* 0x0000003d033d7220 */ /* 0x040fe20000410000 */
[C---:B------:R-:W-:Y:S03]  /*93b0*/  HMMA.16816.F32 R12, R124.reuse, R20, R12 ;  /* 0x000000147c0c723c */ /* 0x040fe6000000180c */
[C---:B------:R-:W-:Y:S01]  /*93c0*/  FMUL.FTZ R62, R2.reuse, R62 ;  /* 0x0000003e023e7220 */ /* 0x040fe20000410000 */
[----:B------:R-:W-:Y:S01]  /*93d0*/  MUFU.EX2 R138, R138 ;  /* 0x0000008a008a7308 */ /* 0x000fe20000000800 */
[C---:B------:R-:W-:Y:S02]  /*93e0*/  FMUL.FTZ R63, R2.reuse, R63 ;  /* 0x0000003f023f7220 */ /* 0x040fe40000410000 */
[C---:B------:R-:W-:Y:S01]  /*93f0*/  FMUL.FTZ R20, R3.reuse, R96 ;  /* 0x0000006003147220 */ /* 0x040fe20000410000 */
[C---:B------:R-:W-:Y:S04]  /*9400*/  HMMA.16816.F32 R16, R124.reuse, R22, R16 ;  /* 0x000000167c10723c */ /* 0x040fe80000001810 */
[C---:B------:R-:W-:Y:S02]  /*9410*/  FMUL.FTZ R21, R3.reuse, R97 ;  /* 0x0000006103157220 */ /* 0x040fe40000410000 */
[----:B------:R-:W-:Y:S01]  /*9420*/  MUFU.EX2 R141, R141 ;  /* 0x0000008d008d7308 */ /* 0x000fe20000000800 */
[C---:B------:R-:W-:Y:S02]  /*9430*/  FMUL.FTZ R22, R2.reuse, R98 ;  /* 0x0000006202167220 */ /* 0x040fe40000410000 */
[C---:B------:R-:W-:Y:S03]  /*9440*/  FMUL.FTZ R23, R2.reuse, R99 ;  /* 0x0000006302177220 */ /* 0x040fe60000410000 */
[C---:B------:R-:W-:Y:S02]  /*9450*/  FMUL.FTZ R64, R3.reuse, R64 ;  /* 0x0000004003407220 */ /* 0x040fe40000410000 */
[C---:B------:R-:W-:Y:S02]  /*9460*/  FMUL.FTZ R65, R3.reuse, R65 ;  /* 0x0000004103417220 */ /* 0x040fe40000410000 */
[C---:B------:R-:W-:Y:S01]  /*9470*/  HMMA.16816.F32 R20, R124.reuse, R28, R20 ;  /* 0x0000001c7c14723c */ /* 0x040fe20000001814 */
[----:B------:R-:W-:Y:S02]  /*9480*/  MUFU.EX2 R156, R156 ;  /* 0x0000009c009c7308 */ /* 0x000fe40000000800 */
[C---:B------:R-:W-:Y:S02]  /*9490*/  FMUL.FTZ R66, R2.reuse, R66 ;  /* 0x0000004202427220 */ /* 0x040fe40000410000 */
[C---:B------:R-:W-:Y:S02]  /*94a0*/  FMUL.FTZ R67, R2.reuse, R67 ;  /* 0x0000004302437220 */ /* 0x040fe40000410000 */
[C---:B------:R-:W-:Y:S01]  /*94b0*/  FMUL.FTZ R28, R3.reuse, R88 ;  /* 0x00000058031c7220 */ /* 0x040fe20000410000 */
[C---:B------:R-:W-:Y:S03]  /*94c0*/  HMMA.16816.F32 R24, R124.reuse, R30, R24 ;  /* 0x0000001e7c18723c */ /* 0x040fe60000001818 */
[----:B------:R-:W-:Y:S01]  /*94d0*/  MUFU.EX2 R158, R158 ;  /* 0x0000009e009e7308 */ /* 0x000fe20000000800 */
[----:B------:R-:W-:Y:S02]  /*94e0*/  FMUL.FTZ R29, R3, R89 ;  /* 0x00000059031d7220 */ /* 0x000fe40000410000 */
[--C-:B------:R-:W-:Y:S02]  /*94f0*/  FFMA.FTZ R148, R163, c[0x0][0x2d0], -R134.reuse ;  /* 0x0000b400a3947a23 */ /* 0x100fe40000010886 */
[C---:B------:R-:W-:Y:S04]  /*9500*/  FMUL.FTZ R30, R2.reuse, R90 ;  /* 0x0000005a021e7220 */ /* 0x040fe80000410000 */
[----:B------:R-:W-:Y:S01]  /*9510*/  FMUL.FTZ R31, R2, R91 ;  /* 0x0000005b021f7220 */ /* 0x000fe20000410000 */
[----:B------:R-:W-:Y:S01]  /*9520*/  MUFU.EX2 R148, R148 ;  /* 0x0000009400947308 */ /* 0x000fe20000000800 */
[----:B------:R-:W-:Y:S01]  /*9530*/  LDSM.16.MT88.4 R88, [R212+0x3900] ;  /* 0x00390000d458783b */ /* 0x000fe20000004200 */
[--C-:B------:R-:W-:Y:S02]  /*9540*/  FFMA.FTZ R151, R151, c[0x0][0x2d0], -R134.reuse ;  /* 0x0000b40097977a23 */ /* 0x100fe40000010886 */
[--C-:B------:R-:W-:Y:S02]  /*9550*/  FFMA.FTZ R153, R153, c[0x0][0x2d0], -R134.reuse ;  /* 0x0000b40099997a23 */ /* 0x100fe40000010886 */
[C---:B------:R-:W-:Y:S03]  /*9560*/  HMMA.16816.F32 R28, R124.reuse, R36, R28 ;  /* 0x000000247c1c723c */ /* 0x040fe6000000181c */
[--C-:B------:R-:W-:Y:S01]  /*9570*/  FFMA.FTZ R154, R159, c[0x0][0x2d0], -R134.reuse ;  /* 0x0000b4009f9a7a23 */ /* 0x100fe20000010886 */
[----:B------:R-:W5:Y:S01]  /*9580*/  MUFU.EX2 R151, R151 ;  /* 0x0000009700977308 */ /* 0x000f620000000800 */
[--C-:B------:R-:W-:Y:S02]  /*9590*/  FFMA.FTZ R159, R166, c[0x0][0x2d0], -R149.reuse ;  /* 0x0000b400a69f7a23 */ /* 0x100fe40000010895 */
[C---:B------:R-:W-:Y:S01]  /*95a0*/  FMUL.FTZ R36, R3.reuse, R80 ;  /* 0x0000005003247220 */ /* 0x040fe20000410000 */
[C---:B------:R-:W-:Y:S04]  /*95b0*/  HMMA.16816.F32 R32, R124.reuse, R38, R32 ;  /* 0x000000267c20723c */ /* 0x040fe80000001820 */
[----:B------:R-:W-:Y:S02]  /*95c0*/  FMUL.FTZ R37, R3, R81 ;  /* 0x0000005103257220 */ /* 0x000fe40000410000 */
        /* <DEDUP_REMOVED lines=8> */
[--C-:B------:R-:W-:Y:S02]  /*9650*/  FFMA.FTZ R167, R167, c[0x0][0x2d0], -R134.reuse ;  /* 0x0000b400a7a77a23 */ /* 0x100fe40000010886 */
[--C-:B------:R-:W-:Y:S02]  /*9660*/  FFMA.FTZ R166, R171, c[0x0][0x2d0], -R134.reuse ;  /* 0x0000b400aba67a23 */ /* 0x100fe40000010886 */
[C---:B------:R-:W-:Y:S01]  /*9670*/  FMUL.FTZ R44, R3.reuse, R72 ;  /* 0x00000048032c7220 */ /* 0x040fe20000410000 */
[C---:B------:R-:W-:Y:S03]  /*9680*/  HMMA.16816.F32 R40, R124.reuse, R46, R40 ;  /* 0x0000002e7c28723c */ /* 0x040fe60000001828 */
[----:B------:R-:W1:Y:S01]  /*9690*/  MUFU.EX2 R159, R159 ;  /* 0x0000009f009f7308 */ /* 0x000e620000000800 */
[----:B------:R-:W-:Y:S02]  /*96a0*/  FMUL.FTZ R45, R3, R73 ;  /* 0x00000049032d7220 */ /* 0x000fe40000410000 */
[--C-:B------:R-:W-:Y:S02]  /*96b0*/  FFMA.FTZ R169, R169, c[0x0][0x2d0], -R134.reuse ;  /* 0x0000b400a9a97a23 */ /* 0x100fe40000010886 */
[C---:B------:R-:W-:Y:S04]  /*96c0*/  FMUL.FTZ R46, R2.reuse, R74 ;  /* 0x0000004a022e7220 */ /* 0x040fe80000410000 */
[----:B------:R-:W-:Y:S01]  /*96d0*/  FMUL.FTZ R47, R2, R75 ;  /* 0x0000004b022f7220 */ /* 0x000fe20000410000 */
[----:B------:R-:W2:Y:S01]  /*96e0*/  MUFU.EX2 R163, R163 ;  /* 0x000000a300a37308 */ /* 0x000ea20000000800 */
[----:B------:R-:W4:Y:S01]  /*96f0*/  LDSM.16.MT88.4 R72, [R212+0x900] ;  /* 0x00090000d448783b */ /* 0x000f220000004200 */
[--C-:B------:R-:W-:Y:S02]  /*9700*/  FFMA.FTZ R171, R246, c[0x0][0x2d0], -R149.reuse ;  /* 0x0000b400f6ab7a23 */ /* 0x100fe40000010895 */
[--C-:B------:R-:W-:Y:S02]  /*9710*/  FFMA.FTZ R237, R244, c[0x0][0x2d0], -R149.reuse ;  /* 0x0000b400f4ed7a23 */ /* 0x100fe40000010895 */
[C---:B---3--:R-:W-:Y:S03]  /*9720*/  HMMA.16816.F32 R44, R124.reuse, R84, R44 ;  /* 0x000000547c2c723c */ /* 0x048fe6000000182c */
[--C-:B------:R-:W-:Y:S01]  /*9730*/  FFMA.FTZ R241, R241, c[0x0][0x2d0], -R134.reuse ;  /* 0x0000b400f1f17a23 */ /* 0x100fe20000010886 */
[----:B------:R-:W-:Y:S01]  /*9740*/  MUFU.EX2 R160, R160 ;  /* 0x000000a000a07308 */ /* 0x000fe20000000800 */
[--C-:B------:R-:W-:Y:S02]  /*9750*/  FFMA.FTZ R244, R245, c[0x0][0x2d0], -R134.reuse ;  /* 0x0000b400f5f47a23 */ /* 0x100fe40000010886 */
[--C-:B------:R-:W-:Y:S01]  /*9760*/  FFMA.FTZ R245, R162, c[0x0][0x2d0], -R149.reuse ;  /* 0x0000b400a2f57a23 */ /* 0x100fe20000010895 */
[C---:B------:R-:W-:Y:S01]  /*9770*/  HMMA.16816.F32 R48, R124.reuse, R86, R48 ;  /* 0x000000567c30723c */ /* 0x040fe20000001830 */
[----:B------:R-:W-:Y:S03]  /*9780*/  LDSM.16.MT88.4 R84, [R208+0x900] ;  /* 0x00090000d054783b */ /* 0x000fe60000004200 */
[--C-:B------:R-:W-:Y:S02]  /*9790*/  FFMA.FTZ R162, R165, c[0x0][0x2d0], -R134.reuse ;  /* 0x0000b400a5a27a23 */ /* 0x100fe40000010886 */
[----:B------:R-:W-:Y:S01]  /*97a0*/  MUFU.EX2 R245, R245 ;  /* 0x000000f500f57308 */ /* 0x000fe20000000800 */
[--C-:B------:R-:W-:Y:S01]  /*97b0*/  FFMA.FTZ R243, R243, c[0x0][0x2d0], -R134.reuse ;  /* 0x0000b400f3f37a23 */ /* 0x100fe20000010886 */
[C---:B-1----:R-:W-:Y:S04]  /*97c0*/  HMMA.16816.F32 R52, R124.reuse, R76, R52 ;  /* 0x0000004c7c34723c */ /* 0x042fe80000001834 */
[--C-:B------:R-:W-:Y:S02]  /*97d0*/  FFMA.FTZ R246, R239, c[0x0][0x2d0], -R134.reuse ;  /* 0x0000b400eff67a23 */ /* 0x100fe40000010886 */
[--C-:B------:R-:W-:Y:S02]  /*97e0*/  FFMA.FTZ R239, R168, c[0x0][0x2d0], -R149.reuse ;  /* 0x0000b400a8ef7a23 */ /* 0x100fe40000010895 */
[C---:B------:R-:W-:Y:S01]  /*97f0*/  HMMA.16816.F32 R56, R124.reuse, R78, R56 ;  /* 0x0000004e7c38723c */ /* 0x040fe20000001838 */
[----:B------:R-:W1:Y:S01]  /*9800*/  LDSM.16.MT88.4 R76, [R210+0x900] ;  /* 0x00090000d24c783b */ /* 0x000e620000004200 */
[----:B------:R-:W-:Y:S02]  /*9810*/  MUFU.EX2 R162, R162 ;  /* 0x000000a200a27308 */ /* 0x000fe40000000800 */
[--C-:B------:R-:W-:Y:S02]  /*9820*/  FFMA.FTZ R168, R155, c[0x0][0x2d0], -R134.reuse ;  /* 0x0000b4009ba87a23 */ /* 0x100fe40000010886 */
[--C-:B------:R-:W-:Y:S02]  /*9830*/  FFMA.FTZ R155, R150, c[0x0][0x2d0], -R149.reuse ;  /* 0x0000b400969b7a23 */ /* 0x100fe40000010895 */
[C---:B--2---:R-:W-:Y:S04]  /*9840*/  HMMA.16816.F32 R60, R124.reuse, R68, R60 ;  /* 0x000000447c3c723c */ /* 0x044fe8000000183c */
[----:B------:R-:W-:Y:S01]  /*9850*/  MUFU.EX2 R239, R239 ;  /* 0x000000ef00ef7308 */ /* 0x000fe20000000800 */
[----:B------:R-:W-:Y:S02]  /*9860*/  FFMA.FTZ R149, R140, c[0x0][0x2d0], -R149 ;  /* 0x0000b4008c957a23 */ /* 0x000fe40000010895 */
[----:B----4-:R-:W-:Y:S01]  /*9870*/  F2FP.PACK_AB R68, R137, R136 ;  /* 0x000000888944723e */ /* 0x010fe200000000ff */
[----:B------:R-:W-:Y:S04]  /*9880*/  HMMA.16816.F32 R64, R124, R70, R64 ;  /* 0x000000467c40723c */ /* 0x000fe80000001840 */
[----:B-----5:R-:W-:Y:S01]  /*9890*/  F2FP.PACK_AB R69, R151, R148 ;  /* 0x000000949745723e */ /* 0x020fe200000000ff */
[--C-:B------:R-:W-:Y:S01]  /*98a0*/  FFMA.FTZ R140, R143, c[0x0][0x2d0], -R134.reuse ;  /* 0x0000b4008f8c7a23 */ /* 0x100fe20000010886 */
[----:B------:R-:W-:Y:S01]  /*98b0*/  MUFU.EX2 R168, R168 ;  /* 0x000000a800a87308 */ /* 0x000fe20000000800 */
[----:B------:R-:W-:Y:S01]  /*98c0*/  F2FP.PACK_AB R70, R141, R138 ;  /* 0x0000008a8d46723e */ /* 0x000fe200000000ff */
[--C-:B------:R-:W-:Y:S01]  /*98d0*/  FFMA.FTZ R139, R139, c[0x0][0x2d0], -R134.reuse ;  /* 0x0000b4008b8b7a23 */ /* 0x100fe20000010886 */
[----:B------:R-:W-:Y:S03]  /*98e0*/  F2FP.PACK_AB R71, R154, R153 ;  /* 0x000000999a47723e */ /* 0x000fe600000000ff */
[--C-:B------:R-:W-:Y:S02]  /*98f0*/  FFMA.FTZ R135, R135, c[0x0][0x2d0], -R134.reuse ;  /* 0x0000b40087877a23 */ /* 0x100fe40000010886 */
[----:B------:R-:W-:Y:S02]  /*9900*/  FFMA.FTZ R134, R117, c[0x0][0x2d0], -R134 ;  /* 0x0000b40075867a23 */ /* 0x000fe40000010886 */
[C---:B------:R-:W-:Y:S01]  /*9910*/  HMMA.16816.F32 R4, R68.reuse, R72, R4 ;  /* 0x000000484404723c */ /* 0x040fe20000001804 */
[----:B------:R-:W2:Y:S04]  /*9920*/  MUFU.EX2 R167, R167 ;  /* 0x000000a700a77308 */ /* 0x000ea80000000800 */
[----:B------:R-:W-:Y:S02]  /*9930*/  FFMA.FTZ R128, R3, R228, R128 ;  /* 0x000000e403807223 */ /* 0x000fe40000010080 */
[----:B------:R-:W-:Y:S01]  /*9940*/  FFMA.FTZ R133, R2, R227, R133 ;  /* 0x000000e302857223 */ /* 0x000fe20000010085 */
[C---:B------:R-:W-:Y:S01]  /*9950*/  HMMA.16816.F32 R8, R68.reuse, R74, R8 ;  /* 0x0000004a4408723c */ /* 0x040fe20000001808 */
[----:B------:R-:W3:Y:S02]  /*9960*/  LDSM.16.MT88.4 R72, [R210+0x3900] ;  /* 0x00390000d248783b */ /* 0x000ee40000004200 */
[----:B------:R-:W-:Y:S01]  /*9970*/  MUFU.EX2 R166, R166 ;  /* 0x000000a600a67308 */ /* 0x000fe20000000800 */
[----:B------:R-:W-:Y:S02]  /*9980*/  FADD.FTZ R119, R119, R128 ;  /* 0x0000008077777221 */ /* 0x000fe40000010000 */
[----:B------:R-:W-:Y:S02]  /*9990*/  FADD.FTZ R132, R132, R133 ;  /* 0x0000008584847221 */ /* 0x000fe40000010000 */
[C---:B-1----:R-:W-:Y:S04]  /*99a0*/  HMMA.16816.F32 R12, R68.reuse, R76, R12 ;  /* 0x0000004c440c723c */ /* 0x042fe8000000180c */
[----:B------:R-:W-:Y:S01]  /*99b0*/  FADD.FTZ R118, R118, R119 ;  /* 0x0000007776767221 */ /* 0x000fe20000010000 */
[----:B------:R-:W1:Y:S01]  /*99c0*/  MUFU.EX2 R169, R169 ;  /* 0x000000a900a97308 */ /* 0x000e620000000800 */
[----:B------:R-:W-:Y:S02]  /*99d0*/  FADD.FTZ R3, R131, R132 ;  /* 0x0000008483037221 */ /* 0x000fe40000010000 */
[C---:B------:R-:W-:Y:S01]  /*99e0*/  HMMA.16816.F32 R16, R68.reuse, R78, R16 ;  /* 0x0000004e4410723c */ /* 0x040fe20000001810 */
[----:B------:R-:W4:Y:S03]  /*99f0*/  LDSM.16.MT88.4 R76, [R209+0x3900] ;  /* 0x00390000d14c783b */ /* 0x000f260000004200 */
[----:B------:R-:W-:Y:S02]  /*9a00*/  FADD.FTZ R129, R129, R118 ;  /* 0x0000007681817221 */ /* 0x000fe40000010000 */
[----:B------:R-:W-:Y:S01]  /*9a10*/  FADD.FTZ R3, R130, R3 ;  /* 0x0000000382037221 */ /* 0x000fe20000010000 */
[----:B------:R-:W-:Y:S01]  /*9a20*/  MUFU.EX2 R171, R171 ;  /* 0x000000ab00ab7308 */ /* 0x000fe20000000800 */
[C---:B------:R-:W-:Y:S04]  /*9a30*/  HMMA.16816.F32 R20, R68.reuse, R80, R20 ;  /* 0x000000504414723c */ /* 0x040fe80000001814 */
[----:B------:R-:W-:Y:S02]  /*9a40*/  FADD.FTZ R136, R136, R129 ;  /* 0x0000008188887221 */ /* 0x000fe40000010000 */
[----:B------:R-:W-:Y:S02]  /*9a50*/  FADD.FTZ R2, R148, R3 ;  /* 0x0000000394027221 */ /* 0x000fe40000010000 */
[C---:B------:R-:W-:Y:S01]  /*9a60*/  HMMA.16816.F32 R24, R68.reuse, R82, R24 ;  /* 0x000000524418723c */ /* 0x040fe20000001818 */
[----:B------:R-:W5:Y:S01]  /*9a70*/  LDSM.16.MT88.4 R80, [R208+0x3900] ;  /* 0x00390000d050783b */ /* 0x000f620000004200 */
[----:B------:R-:W-:Y:S02]  /*9a80*/  MUFU.EX2 R240, R240 ;  /* 0x000000f000f07308 */ /* 0x000fe40000000800 */
[----:B------:R-:W-:Y:S02]  /*9a90*/  FADD.FTZ R137, R137, R136 ;  /* 0x0000008889897221 */ /* 0x000fe40000010000 */
[----:B------:R-:W-:Y:S02]  /*9aa0*/  FADD.FTZ R2, R151, R2 ;  /* 0x0000000297027221 */ /* 0x000fe40000010000 */
[C---:B------:R-:W-:Y:S04]  /*9ab0*/  HMMA.16816.F32 R28, R68.reuse, R84, R28 ;  /* 0x00000054441c723c */ /* 0x040fe8000000181c */
[----:B------:R-:W-:Y:S01]  /*9ac0*/  MUFU.EX2 R237, R237 ;  /* 0x000000ed00ed7308 */ /* 0x000fe20000000800 */
[----:B------:R-:W-:Y:S02]  /*9ad0*/  FADD.FTZ R138, R138, R137 ;  /* 0x000000898a8a7221 */ /* 0x000fe40000010000 */
[----:B------:R-:W-:Y:S01]  /*9ae0*/  FADD.FTZ R3, R153, R2 ;  /* 0x0000000299037221 */ /* 0x000fe20000010000 */
[C---:B------:R-:W-:Y:S01]  /*9af0*/  HMMA.16816.F32 R32, R68.reuse, R86, R32 ;  /* 0x000000564420723c */ /* 0x040fe20000001820 */
[----:B------:R-:W-:Y:S03]  /*9b00*/  LDSM.16.MT88.4 R84, [R210+0x1100] ;  /* 0x00110000d254783b */ /* 0x000fe60000004200 */
[----:B------:R-:W-:Y:S02]  /*9b10*/  FADD.FTZ R138, R141, R138 ;  /* 0x0000008a8d8a7221 */ /* 0x000fe40000010000 */
[----:B------:R-:W-:Y:S01]  /*9b20*/  MUFU.EX2 R242, R242 ;  /* 0x000000f200f27308 */ /* 0x000fe20000000800 */
[----:B------:R-:W-:Y:S01]  /*9b30*/  FADD.FTZ R3, R154, R3 ;  /* 0x000000039a037221 */ /* 0x000fe20000010000 */
[C---:B------:R-:W-:Y:S08]  /*9b40*/  HMMA.16816.F32 R36, R68.reuse, R88, R36 ;  /* 0x000000584424723c */ /* 0x040ff00000001824 */
[C---:B------:R-:W-:Y:S01]  /*9b50*/  HMMA.16816.F32 R40, R68.reuse, R90, R40 ;  /* 0x0000005a4428723c */ /* 0x040fe20000001828 */
[----:B------:R-:W-:Y:S01]  /*9b60*/  LDSM.16.MT88.4 R88, [R208+0x4100] ;  /* 0x00410000d058783b */ /* 0x000fe20000004200 */
[----:B------:R-:W-:Y:S06]  /*9b70*/  MUFU.EX2 R241, R241 ;  /* 0x000000f100f17308 */ /* 0x000fec0000000800 */
[C---:B---3--:R-:W-:Y:S04]  /*9b80*/  HMMA.16816.F32 R44, R68.reuse, R72, R44 ;  /* 0x00000048442c723c */ /* 0x048fe8000000182c */
[----:B------:R-:W-:Y:S04]  /*9b90*/  MUFU.EX2 R244, R244 ;  /* 0x000000f400f47308 */ /* 0x000fe80000000800 */
[C---:B------:R-:W-:Y:S01]  /*9ba0*/  HMMA.16816.F32 R48, R68.reuse, R74, R48 ;  /* 0x0000004a4430723c */ /* 0x040fe20000001830 */
[----:B------:R-:W3:Y:S05]  /*9bb0*/  LDSM.16.MT88.4 R72, [R212+0x1100] ;  /* 0x00110000d448783b */ /* 0x000eea0000004200 */
[----:B------:R-:W-:Y:S02]  /*9bc0*/  MUFU.EX2 R243, R243 ;  /* 0x000000f300f37308 */ /* 0x000fe40000000800 */
[C---:B----4-:R-:W-:Y:S08]  /*9bd0*/  HMMA.16816.F32 R52, R68.reuse, R76, R52 ;  /* 0x0000004c4434723c */ /* 0x050ff00000001834 */
[C---:B------:R-:W-:Y:S01]  /*9be0*/  HMMA.16816.F32 R56, R68.reuse, R78, R56 ;  /* 0x0000004e4438723c */ /* 0x040fe20000001838 */
[----:B------:R-:W4:Y:S01]  /*9bf0*/  LDSM.16.MT88.4 R76, [R209+0x1100] ;  /* 0x00110000d14c783b */ /* 0x000f220000004200 */
[----:B------:R-:W-:Y:S06]  /*9c00*/  MUFU.EX2 R246, R246 ;  /* 0x000000f600f67308 */ /* 0x000fec0000000800 */
[C---:B-----5:R-:W-:Y:S04]  /*9c10*/  HMMA.16816.F32 R60, R68.reuse, R80, R60 ;  /* 0x00000050443c723c */ /* 0x060fe8000000183c */
[----:B------:R-:W-:Y:S04]  /*9c20*/  MUFU.EX2 R152, R152 ;  /* 0x0000009800987308 */ /* 0x000fe80000000800 */
[----:B------:R-:W-:Y:S01]  /*9c30*/  HMMA.16816.F32 R64, R68, R82, R64 ;  /* 0x000000524440723c */ /* 0x000fe20000001840 */
[----:B------:R-:W5:Y:S05]  /*9c40*/  LDSM.16.MT88.4 R80, [R208+0x1100] ;  /* 0x00110000d050783b */ /* 0x000f6a0000004200 */
[----:B------:R-:W4:Y:S01]  /*9c50*/  MUFU.EX2 R155, R155 ;  /* 0x0000009b009b7308 */ /* 0x000f220000000800 */
[----:B------:R-:W-:Y:S01]  /*9c60*/  F2FP.PACK_AB R68, R156, R159 ;  /* 0x0000009f9c44723e */ /* 0x000fe200000000ff */
[----:B------:R-:W-:Y:S01]  /*9c70*/  FADD.FTZ R159, R159, R138 ;  /* 0x0000008a9f9f7221 */ /* 0x000fe20000010000 */
[----:B------:R-:W-:Y:S03]  /*9c80*/  F2FP.PACK_AB R70, R163, R158 ;  /* 0x0000009ea346723e */ /* 0x000fe600000000ff */
[----:B--2---:R-:W-:Y:S01]  /*9c90*/  F2FP.PACK_AB R69, R167, R160 ;  /* 0x000000a0a745723e */ /* 0x004fe200000000ff */
[----:B------:R-:W-:Y:S01]  /*9ca0*/  FADD.FTZ R160, R160, R3 ;  /* 0x00000003a0a07221 */ /* 0x000fe20000010000 */
[----:B-1----:R-:W-:Y:S01]  /*9cb0*/  F2FP.PACK_AB R71, R169, R166 ;  /* 0x000000a6a947723e */ /* 0x002fe200000000ff */
[----:B------:R-:W-:Y:S01]  /*9cc0*/  FADD.FTZ R159, R156, R159 ;  /* 0x0000009f9c9f7221 */ /* 0x000fe20000010000 */
[----:B------:R-:W-:Y:S01]  /*9cd0*/  MUFU.EX2 R142, R142 ;  /* 0x0000008e008e7308 */ /* 0x000fe20000000800 */
[----:B------:R-:W-:Y:S02]  /*9ce0*/  FADD.FTZ R167, R167, R160 ;  /* 0x000000a0a7a77221 */ /* 0x000fe40000010000 */
[----:B------:R-:W-:Y:S02]  /*9cf0*/  FADD.FTZ R158, R158, R159 ;  /* 0x0000009f9e9e7221 */ /* 0x000fe40000010000 */
[C---:B---3--:R-:W-:Y:S03]  /*9d00*/  HMMA.16816.F32 R4, R68.reuse, R72, R4 ;  /* 0x000000484404723c */ /* 0x048fe60000001804 */
[----:B------:R-:W-:Y:S02]  /*9d10*/  FADD.FTZ R2, R166, R167 ;  /* 0x000000a7a6027221 */ /* 0x000fe40000010000 */
[----:B------:R-:W1:Y:S01]  /*9d20*/  MUFU.EX2 R149, R149 ;  /* 0x0000009500957308 */ /* 0x000e620000000800 */
[----:B------:R-:W-:Y:S02]  /*9d30*/  FADD.FTZ R158, R163, R158 ;  /* 0x0000009ea39e7221 */ /* 0x000fe40000010000 */
[C---:B------:R-:W-:Y:S01]  /*9d40*/  HMMA.16816.F32 R8, R68.reuse, R74, R8 ;  /* 0x0000004a4408723c */ /* 0x040fe20000001808 */
[----:B------:R-:W2:Y:S03]  /*9d50*/  LDSM.16.MT88.4 R72, [R212+0x4100] ;  /* 0x00410000d448783b */ /* 0x000ea60000004200 */
[----:B----4-:R-:W-:Y:S01]  /*9d60*/  F2FP.PACK_AB R124, R155, R152 ;  /* 0x000000989b7c723e */ /* 0x010fe200000000ff */
[----:B------:R-:W-:Y:S02]  /*9d70*/  FADD.FTZ R2, R169, R2 ;  /* 0x00000002a9027221 */ /* 0x000fe40000010000 */
[----:B------:R-:W-:Y:S01]  /*9d80*/  MUFU.EX2 R140, R140 ;  /* 0x0000008c008c7308 */ /* 0x000fe20000000800 */
[C---:B------:R-:W-:Y:S08]  /*9d90*/  HMMA.16816.F32 R12, R68.reuse, R84, R12 ;  /* 0x00000054440c723c */ /* 0x040ff0000000180c */
[C---:B------:R-:W-:Y:S01]  /*9da0*/  HMMA.16816.F32 R16, R68.reuse, R86, R16 ;  /* 0x000000564410723c */ /* 0x040fe20000001810 */
[----:B------:R-:W3:Y:S01]  /*9db0*/  LDSM.16.MT88.4 R84, [R210+0x4100] ;  /* 0x00410000d254783b */ /* 0x000ee20000004200 */
[----:B------:R-:W4:Y:S02]  /*9dc0*/  MUFU.EX2 R139, R139 ;  /* 0x0000008b008b7308 */ /* 0x000f240000000800 */
[----:B-1----:R-:W-:Y:S04]  /*9dd0*/  F2FP.PACK_AB R126, R149, R142 ;  /* 0x0000008e957e723e */ /* 0x002fe800000000ff */
[C---:B------:R-:W-:Y:S04]  /*9de0*/  HMMA.16816.F32 R20, R68.reuse, R76, R20 ;  /* 0x0000004c4414723c */ /* 0x040fe80000001814 */
[----:B------:R-:W-:Y:S04]  /*9df0*/  MUFU.EX2 R135, R135 ;  /* 0x0000008700877308 */ /* 0x000fe80000000800 */
[C---:B------:R-:W-:Y:S01]  /*9e00*/  HMMA.16816.F32 R24, R68.reuse, R78, R24 ;  /* 0x0000004e4418723c */ /* 0x040fe20000001818 */
[----:B------:R-:W1:Y:S05]  /*9e10*/  LDSM.16.MT88.4 R76, [R209+0x4100] ;  /* 0x00410000d14c783b */ /* 0x000e6a0000004200 */
[----:B------:R-:W3:Y:S02]  /*9e20*/  MUFU.EX2 R134, R134 ;  /* 0x0000008600867308 */ /* 0x000ee40000000800 */
[C---:B-----5:R-:W-:Y:S04]  /*9e30*/  HMMA.16816.F32 R28, R68.reuse, R80, R28 ;  /* 0x00000050441c723c */ /* 0x060fe8000000181c */
[----:B----4-:R-:W-:Y:S04]  /*9e40*/  F2FP.PACK_AB R125, R139, R140 ;  /* 0x0000008c8b7d723e */ /* 0x010fe800000000ff */
[C---:B------:R-:W-:Y:S01]  /*9e50*/  HMMA.16816.F32 R32, R68.reuse, R82, R32 ;  /* 0x000000524420723c */ /* 0x040fe20000001820 */
[----:B------:R-:W4:Y:S07]  /*9e60*/  LDSM.16.MT88.4 R80, [R212+0x1900] ;  /* 0x00190000d450783b */ /* 0x000f2e0000004200 */
[C---:B--2---:R-:W-:Y:S04]  /*9e70*/  HMMA.16816.F32 R36, R68.reuse, R72, R36 ;  /* 0x000000484424723c */ /* 0x044fe80000001824 */
[----:B---3--:R-:W-:Y:S04]  /*9e80*/  F2FP.PACK_AB R127, R134, R135 ;  /* 0x00000087867f723e */ /* 0x008fe800000000ff */
[C---:B------:R-:W-:Y:S01]  /*9e90*/  HMMA.16816.F32 R40, R68.reuse, R74, R40 ;  /* 0x0000004a4428723c */ /* 0x040fe20000001828 */
[----:B------:R-:W2:Y:S07]  /*9ea0*/  LDSM.16.MT88.4 R72, [R210+0x1900] ;  /* 0x00190000d248783b */ /* 0x000eae0000004200 */
[C---:B------:R-:W-:Y:S08]  /*9eb0*/  HMMA.16816.F32 R44, R68.reuse, R84, R44 ;  /* 0x00000054442c723c */ /* 0x040ff0000000182c */
[C---:B------:R-:W-:Y:S01]  /*9ec0*/  HMMA.16816.F32 R48, R68.reuse, R86, R48 ;  /* 0x000000564430723c */ /* 0x040fe20000001830 */
[----:B------:R-:W-:Y:S07]  /*9ed0*/  LDSM.16.MT88.4 R84, [R208+0x1900] ;  /* 0x00190000d054783b */ /* 0x000fee0000004200 */
[C---:B-1----:R-:W-:Y:S08]  /*9ee0*/  HMMA.16816.F32 R52, R68.reuse, R76, R52 ;  /* 0x0000004c4434723c */ /* 0x042ff00000001834 */
[C---:B------:R-:W-:Y:S01]  /*9ef0*/  HMMA.16816.F32 R56, R68.reuse, R78, R56 ;  /* 0x0000004e4438723c */ /* 0x040fe20000001838 */
[----:B------:R-:W1:Y:S07]  /*9f00*/  LDSM.16.MT88.4 R76, [R209+0x1900] ;  /* 0x00190000d14c783b */ /* 0x000e6e0000004200 */
[C---:B------:R-:W-:Y:S08]  /*9f10*/  HMMA.16816.F32 R60, R68.reuse, R88, R60 ;  /* 0x00000058443c723c */ /* 0x040ff0000000183c */
[----:B------:R-:W-:Y:S01]  /*9f20*/  HMMA.16816.F32 R64, R68, R90, R64 ;  /* 0x0000005a4440723c */ /* 0x000fe20000001840 */
[----:B------:R-:W-:Y:S06]  /*9f30*/  LDSM.16.MT88.4 R88, [R209+0x4900] ;  /* 0x00490000d158783b */ /* 0x000fec0000004200 */
[----:B------:R-:W-:Y:S01]  /*9f40*/  F2FP.PACK_AB R68, R240, R171 ;  /* 0x000000abf044723e */ /* 0x000fe200000000ff */
[----:B------:R-:W-:Y:S01]  /*9f50*/  FADD.FTZ R171, R171, R158 ;  /* 0x0000009eabab7221 */ /* 0x000fe20000010000 */
[----:B------:R-:W-:Y:S03]  /*9f60*/  F2FP.PACK_AB R70, R242, R237 ;  /* 0x000000edf246723e */ /* 0x000fe600000000ff */
[----:B------:R-:W-:Y:S01]  /*9f70*/  F2FP.PACK_AB R69, R244, R241 ;  /* 0x000000f1f445723e */ /* 0x000fe200000000ff */
[----:B------:R-:W-:Y:S01]  /*9f80*/  FADD.FTZ R241, R241, R2 ;  /* 0x00000002f1f17221 */ /* 0x000fe20000010000 */
[----:B------:R-:W-:Y:S01]  /*9f90*/  F2FP.PACK_AB R71, R246, R243 ;  /* 0x000000f3f647723e */ /* 0x000fe200000000ff */
[----:B------:R-:W-:Y:S02]  /*9fa0*/  FADD.FTZ R240, R240, R171 ;  /* 0x000000abf0f07221 */ /* 0x000fe40000010000 */
[----:B------:R-:W-:Y:S02]  /*9fb0*/  FADD.FTZ R244, R244, R241 ;  /* 0x000000f1f4f47221 */ /* 0x000fe40000010000 */
[----:B------:R-:W-:Y:S02]  /*9fc0*/  FADD.FTZ R237, R237, R240 ;  /* 0x000000f0eded7221 */ /* 0x000fe40000010000 */
[C---:B----4-:R-:W-:Y:S03]  /*9fd0*/  HMMA.16816.F32 R4, R68.reuse, R80, R4 ;  /* 0x000000504404723c */ /* 0x050fe60000001804 */
[----:B------:R-:W-:Y:S02]  /*9fe0*/  FADD.FTZ R3, R243, R244 ;  /* 0x000000f4f3037221 */ /* 0x000fe40000010000 */
[----:B------:R-:W-:Y:S02]  /*9ff0*/  FADD.FTZ R237, R242, R237 ;  /* 0x000000edf2ed7221 */ /* 0x000fe40000010000 */
[----:B------:R-:W-:Y:S01]  /*a000*/  FADD.FTZ R3, R246, R3 ;  /* 0x00000003f6037221 */ /* 0x000fe20000010000 */
[C---:B------:R-:W-:Y:S01]  /*a010*/  HMMA.16816.F32 R8, R68.reuse, R82, R8 ;  /* 0x000000524408723c */ /* 0x040fe20000001808 */
[----:B------:R-:W3:Y:S03]  /*a020*/  LDSM.16.MT88.4 R80, [R212+0x4900] ;  /* 0x00490000d450783b */ /* 0x000ee60000004200 */
[----:B------:R-:W-:Y:S04]  /*a030*/  FADD.FTZ R2, R162, R3 ;  /* 0x00000003a2027221 */ /* 0x000fe80000010000 */
[C---:B--2---:R-:W-:Y:S04]  /*a040*/  HMMA.16816.F32 R12, R68.reuse, R72, R12 ;  /* 0x00000048440c723c */ /* 0x044fe8000000180c */
[----:B------:R-:W-:Y:S04]  /*a050*/  FADD.FTZ R2, R161, R2 ;  /* 0x00000002a1027221 */ /* 0x000fe80000010000 */
[C---:B------:R-:W-:Y:S01]  /*a060*/  HMMA.16816.F32 R16, R68.reuse, R74, R16 ;  /* 0x0000004a4410723c */ /* 0x040fe20000001810 */
[----:B------:R-:W2:Y:S03]  /*a070*/  LDSM.16.MT88.4 R72, [R210+0x4900] ;  /* 0x00490000d248783b */ /* 0x000ea60000004200 */
[----:B------:R-:W-:Y:S02]  /*a080*/  FADD.FTZ R3, R157, R2 ;  /* 0x000000029d037221 */ /* 0x000fe40000010000 */
[----:B------:R-:W-:Y:S02]  /*a090*/  IMAD.MOV.U32 R2, RZ, RZ, R116 ;  /* 0x000000ffff027224 */ /* 0x000fe400078e0074 */
[C---:B-1----:R-:W-:Y:S04]  /*a0a0*/  HMMA.16816.F32 R20, R68.reuse, R76, R20 ;  /* 0x0000004c4414723c */ /* 0x042fe80000001814 */
[----:B------:R-:W-:Y:S04]  /*a0b0*/  FADD.FTZ R3, R168, R3 ;  /* 0x00000003a8037221 */ /* 0x000fe80000010000 */
[C---:B------:R-:W-:Y:S01]  /*a0c0*/  HMMA.16816.F32 R24, R68.reuse, R78, R24 ;  /* 0x0000004e4418723c */ /* 0x040fe20000001818 */
[----:B------:R-:W1:Y:S03]  /*a0d0*/  LDSM.16.MT88.4 R76, [R212+0x2100] ;  /* 0x00210000d44c783b */ /* 0x000e660000004200 */
[----:B------:R-:W-:Y:S02]  /*a0e0*/  FADD.FTZ R140, R140, R3 ;  /* 0x000000038c8c7221 */ /* 0x000fe40000010000 */
[----:B------:R-:W-:Y:S02]  /*a0f0*/  IMAD.MOV.U32 R3, RZ, RZ, R0 ;  /* 0x000000ffff037224 */ /* 0x000fe400078e0000 */
[C---:B------:R-:W-:Y:S04]  /*a100*/  HMMA.16816.F32 R28, R68.reuse, R84, R28 ;  /* 0x00000054441c723c */ /* 0x040fe8000000181c */
[----:B------:R-:W-:Y:S04]  /*a110*/  FADD.FTZ R140, R139, R140 ;  /* 0x0000008c8b8c7221 */ /* 0x000fe80000010000 */
[C---:B------:R-:W-:Y:S01]  /*a120*/  HMMA.16816.F32 R32, R68.reuse, R86, R32 ;  /* 0x000000564420723c */ /* 0x040fe20000001820 */
[----:B------:R-:W-:Y:S03]  /*a130*/  LDSM.16.MT88.4 R84, [R208+0x2100] ;  /* 0x00210000d054783b */ /* 0x000fe60000004200 */
[----:B------:R-:W-:Y:S04]  /*a140*/  FADD.FTZ R135, R135, R140 ;  /* 0x0000008c87877221 */ /* 0x000fe80000010000 */
[C---:B---3--:R-:W-:Y:S04]  /*a150*/  HMMA.16816.F32 R36, R68.reuse, R80, R36 ;  /* 0x000000504424723c */ /* 0x048fe80000001824 */
[----:B------:R-:W-:Y:S04]  /*a160*/  FADD.FTZ R227, R134, R135 ;  /* 0x0000008786e37221 */ /* 0x000fe80000010000 */
[C---:B------:R-:W-:Y:S01]  /*a170*/  HMMA.16816.F32 R40, R68.reuse, R82, R40 ;  /* 0x000000524428723c */ /* 0x040fe20000001828 */
[----:B------:R-:W3:Y:S07]  /*a180*/  LDSM.16.MT88.4 R80, [R210+0x2100] ;  /* 0x00210000d250783b */ /* 0x000eee0000004200 */
[C---:B--2---:R-:W-:Y:S08]  /*a190*/  HMMA.16816.F32 R44, R68.reuse, R72, R44 ;  /* 0x00000048442c723c */ /* 0x044ff0000000182c */
[C---:B------:R-:W-:Y:S01]  /*a1a0*/  HMMA.16816.F32 R48, R68.reuse, R74, R48 ;  /* 0x0000004a4430723c */ /* 0x040fe20000001830 */
[----:B------:R-:W2:Y:S07]  /*a1b0*/  LDSM.16.MT88.4 R72, [R209+0x2100] ;  /* 0x00210000d148783b */ /* 0x000eae0000004200 */
[C---:B------:R-:W-:Y:S08]  /*a1c0*/  HMMA.16816.F32 R52, R68.reuse, R88, R52 ;  /* 0x000000584434723c */ /* 0x040ff00000001834 */
[C---:B------:R-:W-:Y:S01]  /*a1d0*/  HMMA.16816.F32 R56, R68.reuse, R90, R56 ;  /* 0x0000005a4438723c */ /* 0x040fe20000001838 */
[----:B------:R-:W-:Y:S07]  /*a1e0*/  LDSM.16.MT88.4 R88, [R209+0x5100] ;  /* 0x00510000d158783b */ /* 0x000fee0000004200 */
        /* <DEDUP_REMOVED lines=8> */
[----:B------:R-:W-:Y:S02]  /*a270*/  F2FP.PACK_AB R71, R168, R157 ;  /* 0x0000009da847723e */ /* 0x000fe400000000ff */
[----:B------:R-:W-:Y:S01]  /*a280*/  IADD3 R168, R238, -0x1, RZ ;  /* 0xffffffffeea87810 */ /* 0x000fe20007ffe0ff */
[----:B------:R-:W-:Y:S04]  /*a290*/  FADD.FTZ R164, R164, R239 ;  /* 0x000000efa4a47221 */ /* 0x000fe80000010000 */
[C---:B-1----:R-:W-:Y:S03]  /*a2a0*/  HMMA.16816.F32 R4, R68.reuse, R76, R4 ;  /* 0x0000004c4404723c */ /* 0x042fe60000001804 */
[----:B------:R-:W-:Y:S02]  /*a2b0*/  FADD.FTZ R245, R245, R164 ;  /* 0x000000a4f5f57221 */ /* 0x000fe40000010000 */
[----:B------:R-:W-:Y:S02]  /*a2c0*/  IMAD.MOV.U32 R238, RZ, RZ, R168 ;  /* 0x000000ffffee7224 */ /* 0x000fe400078e00a8 */
[----:B------:R-:W-:Y:S01]  /*a2d0*/  FADD.FTZ R152, R152, R245 ;  /* 0x000000f598987221 */ /* 0x000fe20000010000 */
[C---:B------:R-:W-:Y:S01]  /*a2e0*/  HMMA.16816.F32 R8, R68.reuse, R78, R8 ;  /* 0x0000004e4408723c */ /* 0x040fe20000001808 */
[----:B------:R-:W1:Y:S03]  /*a2f0*/  LDSM.16.MT88.4 R76, [R212+0x5100] ;  /* 0x00510000d44c783b */ /* 0x000e660000004200 */
[----:B------:R-:W-:Y:S04]  /*a300*/  FADD.FTZ R155, R155, R152 ;  /* 0x000000989b9b7221 */ /* 0x000fe80000010000 */
[C---:B---3--:R-:W-:Y:S04]  /*a310*/  HMMA.16816.F32 R12, R68.reuse, R80, R12 ;  /* 0x00000050440c723c */ /* 0x048fe8000000180c */
[----:B------:R-:W-:Y:S04]  /*a320*/  FADD.FTZ R142, R142, R155 ;  /* 0x0000009b8e8e7221 */ /* 0x000fe80000010000 */
[C---:B------:R-:W-:Y:S01]  /*a330*/  HMMA.16816.F32 R16, R68.reuse, R82, R16 ;  /* 0x000000524410723c */ /* 0x040fe20000001810 */
[----:B------:R-:W3:Y:S03]  /*a340*/  LDSM.16.MT88.4 R80, [R210+0x5100] ;  /* 0x00510000d250783b */ /* 0x000ee60000004200 */
[----:B------:R-:W-:Y:S04]  /*a350*/  FADD.FTZ R228, R149, R142 ;  /* 0x0000008e95e47221 */ /* 0x000fe80000010000 */
[C---:B--2---:R-:W-:Y:S08]  /*a360*/  HMMA.16816.F32 R20, R68.reuse, R72, R20 ;  /* 0x000000484414723c */ /* 0x044ff00000001814 */
[C---:B------:R-:W-:Y:S01]  /*a370*/  HMMA.16816.F32 R24, R68.reuse, R74, R24 ;  /* 0x0000004a4418723c */ /* 0x040fe20000001818 */
[----:B------:R-:W2:Y:S07]  /*a380*/  LDSM.16.MT88.4 R72, [R208+0x5100] ;  /* 0x00510000d048783b */ /* 0x000eae0000004200 */
[C---:B------:R-:W-:Y:S08]  /*a390*/  HMMA.16816.F32 R28, R68.reuse, R84, R28 ;  /* 0x00000054441c723c */ /* 0x040ff0000000181c */
[C---:B------:R-:W-:Y:S01]  /*a3a0*/  HMMA.16816.F32 R32, R68.reuse, R86, R32 ;  /* 0x000000564420723c */ /* 0x040fe20000001820 */
[----:B------:R-:W4:Y:S07]  /*a3b0*/  LDSM.16.MT88.4 R84, [R208+0x2900] ;  /* 0x00290000d054783b */ /* 0x000f2e0000004200 */
[C---:B-1----:R-:W-:Y:S08]  /*a3c0*/  HMMA.16816.F32 R36, R68.reuse, R76, R36 ;  /* 0x0000004c4424723c */ /* 0x042ff00000001824 */
[C---:B------:R-:W-:Y:S01]  /*a3d0*/  HMMA.16816.F32 R40, R68.reuse, R78, R40 ;  /* 0x0000004e4428723c */ /* 0x040fe20000001828 */
[----:B------:R-:W1:Y:S07]  /*a3e0*/  LDSM.16.MT88.4 R76, [R212+0x5900] ;  /* 0x00590000d44c783b */ /* 0x000e6e0000004200 */
[C---:B---3--:R-:W-:Y:S08]  /*a3f0*/  HMMA.16816.F32 R44, R68.reuse, R80, R44 ;  /* 0x00000050442c723c */ /* 0x048ff0000000182c */
[C---:B------:R-:W-:Y:S08]  /*a400*/  HMMA.16816.F32 R48, R68.reuse, R82, R48 ;  /* 0x000000524430723c */ /* 0x040ff00000001830 */
[C---:B------:R-:W-:Y:S08]  /*a410*/  HMMA.16816.F32 R52, R68.reuse, R88, R52 ;  /* 0x000000584434723c */ /* 0x040ff00000001834 */
[C---:B------:R-:W-:Y:S08]  /*a420*/  HMMA.16816.F32 R56, R68.reuse, R90, R56 ;  /* 0x0000005a4438723c */ /* 0x040ff00000001838 */
[C---:B--2---:R-:W-:Y:S08]  /*a430*/  HMMA.16816.F32 R60, R68.reuse, R72, R60 ;  /* 0x00000048443c723c */ /* 0x044ff0000000183c */
[----:B------:R-:W-:Y:S01]  /*a440*/  HMMA.16816.F32 R64, R68, R74, R64 ;  /* 0x0000004a4440723c */ /* 0x000fe20000001840 */
[----:B------:R-:W2:Y:S07]  /*a450*/  LDSM.16.MT88.4 R68, [R210+0x5900] ;  /* 0x00590000d244783b */ /* 0x000eae0000004200 */
[C---:B------:R-:W-:Y:S01]  /*a460*/  HMMA.16816.F32 R112, R124.reuse, R108, R4 ;  /* 0x0000006c7c70723c */ /* 0x040fe20000001804 */
[----:B------:R-:W3:Y:S07]  /*a470*/  LDSM.16.MT88.4 R4, [R209+0x5900] ;  /* 0x00590000d104783b */ /* 0x000eee0000004200 */
[C---:B------:R-:W-:Y:S01]  /*a480*/  HMMA.16816.F32 R108, R124.reuse, R110, R8 ;  /* 0x0000006e7c6c723c */ /* 0x040fe20000001808 */
[----:B------:R-:W5:Y:S07]  /*a490*/  LDSM.16.MT88.4 R8, [R208+0x5900] ;  /* 0x00590000d008783b */ /* 0x000f6e0000004200 */
[C---:B------:R-:W-:Y:S08]  /*a4a0*/  HMMA.16816.F32 R104, R124.reuse, R100, R12 ;  /* 0x000000647c68723c */ /* 0x040ff0000000180c */
[C---:B------:R-:W-:Y:S08]  /*a4b0*/  HMMA.16816.F32 R100, R124.reuse, R102, R16 ;  /* 0x000000667c64723c */ /* 0x040ff00000001810 */
[C---:B------:R-:W-:Y:S08]  /*a4c0*/  HMMA.16816.F32 R96, R124.reuse, R92, R20 ;  /* 0x0000005c7c60723c */ /* 0x040ff00000001814 */
[C---:B------:R-:W-:Y:S08]  /*a4d0*/  HMMA.16816.F32 R92, R124.reuse, R94, R24 ;  /* 0x0000005e7c5c723c */ /* 0x040ff00000001818 */
[C---:B----4-:R-:W-:Y:S08]  /*a4e0*/  HMMA.16816.F32 R88, R124.reuse, R84, R28 ;  /* 0x000000547c58723c */ /* 0x050ff0000000181c */
[C---:B------:R-:W-:Y:S08]  /*a4f0*/  HMMA.16816.F32 R84, R124.reuse, R86, R32 ;  /* 0x000000567c54723c */ /* 0x040ff00000001820 */
[C---:B-1----:R-:W-:Y:S08]  /*a500*/  HMMA.16816.F32 R80, R124.reuse, R76, R36 ;  /* 0x0000004c7c50723c */ /* 0x042ff00000001824 */
[C---:B------:R-:W-:Y:S08]  /*a510*/  HMMA.16816.F32 R76, R124.reuse, R78, R40 ;  /* 0x0000004e7c4c723c */ /* 0x040ff00000001828 */
[C---:B--2---:R-:W-:Y:S08]  /*a520*/  HMMA.16816.F32 R72, R124.reuse, R68, R44 ;  /* 0x000000447c48723c */ /* 0x044ff0000000182c */
[C---:B------:R-:W-:Y:S08]  /*a530*/  HMMA.16816.F32 R68, R124.reuse, R70, R48 ;  /* 0x000000467c44723c */ /* 0x040ff00000001830 */
[C---:B---3--:R-:W-:Y:S08]  /*a540*/  HMMA.16816.F32 R52, R124.reuse, R4, R52 ;  /* 0x000000047c34723c */ /* 0x048ff00000001834 */
[C---:B------:R-:W-:Y:S08]  /*a550*/  HMMA.16816.F32 R56, R124.reuse, R6, R56 ;  /* 0x000000067c38723c */ /* 0x040ff00000001838 */
[C---:B-----5:R-:W-:Y:S08]  /*a560*/  HMMA.16816.F32 R60, R124.reuse, R8, R60 ;  /* 0x000000087c3c723c */ /* 0x060ff0000000183c */
[----:B------:R-:W-:Y:S01]  /*a570*/  HMMA.16816.F32 R64, R124, R10, R64 ;  /* 0x0000000a7c40723c */ /* 0x000fe20000001840 */
[----:B------:R-:W-:-:S07]  /*a580*/  @P0 BRA `(.L_x_189) ;  /* 0xffffbb0000000947 */ /* 0x000fce000383ffff */
.L_x_178:
[----:B------:R-:W1:Y:S01]  /*a590*/  S2UR UR4, SR_CTAID.X ;  /* 0x00000000000479c3 */ /* 0x000e620000002500 */
[----:B------:R-:W-:Y:S01]  /*a5a0*/  ULDC.64 UR14, c[0x0][0x2c8] ;  /* 0x0000b200000e7ab9 */ /* 0x000fe20000000a00 */
[----:B------:R-:W-:Y:S01]  /*a5b0*/  PLOP3.LUT P0, PT, PT, PT, UP0, 0x40, 0x0 ;  /* 0x000000000000781c */ /* 0x000fe20003f0e808 */
[----:B------:R-:W-:-:S02]  /*a5c0*/  ULDC UR7, c[0x0][0x168] ;  /* 0x00005a0000077ab9 */ /* 0x000fc40000000800 */
[----:B-1----:R-:W-:-:S04]  /*a5d0*/  ULEA UR4, UR4, 0x7f, 0x7 ;  /* 0x0000007f04047891 */ /* 0x002fc8000f8e383f */
[----:B------:R-:W-:Y:S02]  /*a5e0*/  UIMAD.WIDE.U32 UR16, UR4, UR14, URZ ;  /* 0x0000000e041072a5 */ /* 0x000fe4000f8e003f */
[----:B------:R-:W-:Y:S02]  /*a5f0*/  UIADD3 UR14, -UR7, 0x1, URZ ;  /* 0x00000001070e7890 */ /* 0x000fe4000fffe13f */
[----:B------:R-:W-:Y:S02]  /*a600*/  @UP1 USHF.R.U32.HI UR4, URZ, UR15, UR17 ;  /* 0x0000000f3f041299 */ /* 0x000fe40008011611 */
[----:B------:R-:W-:Y:S02]  /*a610*/  ULDC UR7, c[0x0][0x1d0] ;  /* 0x0000740000077ab9 */ /* 0x000fe40000000800 */
[----:B------:R-:W-:-:S04]  /*a620*/  UIMAD UR7, UR8, UR7, UR14 ;  /* 0x00000007080772a4 */ /* 0x000fc8000f8e020e */
[----:B------:R-:W-:-:S03]  /*a630*/  UIADD3 UR7, UR7, UR4, URZ ;  /* 0x0000000407077290 */ /* 0x000fc6000fffe03f */
[----:B------:R-:W-:Y:S02]  /*a640*/  ULDC UR4, c[0x0][0x324] ;  /* 0x0000c90000047ab9 */ /* 0x000fe40000000800 */
[----:B------:R-:W-:Y:S01]  /*a650*/  UIADD3 UR4, UR7, -UR4, URZ ;  /* 0x8000000407047290 */ /* 0x000fe2000fffe03f */
[----:B------:R-:W-:Y:S05]  /*a660*/  @P0 BRA `(.L_x_190) ;  /* 0x0000014000000947 */ /* 0x000fea0003800000 */
        /* <DEDUP_REMOVED lines=11> */
.L_x_191:
[----:B------:R-:W-:Y:S02]  /*a720*/  ULDC UR8, c[0x0][0x32c] ;  /* 0x0000cb0000087ab9 */ /* 0x000fe40000000800 */
[----:B------:R-:W-:Y:S02]  /*a730*/  UISETP.NE.AND UP2, UPT, UR8, 0x1, UPT ;  /* 0x000000010800788c */ /* 0x000fe4000bf45270 */
[----:B------:R-:W-:Y:S02]  /*a740*/  ULDC.64 UR14, c[0x0][0x330] ;  /* 0x0000cc00000e7ab9 */ /* 0x000fe40000000a00 */
[----:B------:R-:W-:-:S07]  /*a750*/  UIMAD.WIDE.U32 UR16, UR7, UR14, URZ ;  /* 0x0000000e071072a5 */ /* 0x000fce000f8e003f */
[----:B------:R-:W-:Y:S02]  /*a760*/  @UP2 USHF.R.U32.HI UR7, URZ, UR15, UR17 ;  /* 0x0000000f3f072299 */ /* 0x000fe40008011611 */
.L_x_192:
[----:B------:R-:W-:Y:S02]  /*a770*/  ULDC UR8, c[0x0][0x32c] ;  /* 0x0000cb0000087ab9 */ /* 0x000fe40000000800 */
[----:B------:R-:W-:-:S04]  /*a780*/  UIMAD UR8, UR7, UR8, URZ ;  /* 0x00000008070872a4 */ /* 0x000fc8000f8e023f */
[----:B------:R-:W-:-:S04]  /*a790*/  UISETP.LT.AND UP2, UPT, UR4, UR8, UPT ;  /* 0x000000080400728c */ /* 0x000fc8000bf41270 */
[----:B------:R-:W-:-:S04]  /*a7a0*/  USEL UR4, UR4, UR8, !UP2 ;  /* 0x0000000804047287 */ /* 0x000fc8000d000000 */
.L_x_190:
[----:B------:R-:W-:-:S04]  /*a7b0*/  UIADD3 UR4, UR4, 0x5f, URZ ;  /* 0x0000005f04047890 */ /* 0x000fc8000fffe03f */
        /* <DEDUP_REMOVED lines=8> */
[----:B------:R-:W-:Y:S01]  /*a840*/  SHF.R.S32.HI R5, RZ, 0x1f, R230 ;  /* 0x0000001fff057819 */ /* 0x000fe200000114e6 */
[----:B------:R-:W-:Y:S01]  /*a850*/  IMAD.MOV.U32 R119, RZ, RZ, R116 ;  /* 0x000000ffff777224 */ /* 0x000fe200078e0074 */
[----:B------:R-:W-:Y:S01]  /*a860*/  MOV R238, R168 ;  /* 0x000000a800ee7202 */ /* 0x000fe20000000f00 */
[----:B------:R-:W-:Y:S01]  /*a870*/  IMAD.MOV.U32 R3, RZ, RZ, R0 ;  /* 0x000000ffff037224 */ /* 0x000fe200078e0000 */
[C---:B------:R-:W-:Y:S01]  /*a880*/  SHF.L.U64.HI R234, R229.reuse, 0x1, R232 ;  /* 0x00000001e5ea7819 */ /* 0x040fe200000102e8 */
[C---:B------:R-:W-:Y:S01]  /*a890*/  IMAD.SHL.U32 R235, R230.reuse, 0x2, RZ ;  /* 0x00000002e6eb7824 */ /* 0x040fe200078e00ff */
[----:B------:R-:W-:Y:S02]  /*a8a0*/  SHF.L.U32 R233, R229, 0x1, RZ ;  /* 0x00000001e5e97819 */ /* 0x000fe400000006ff */
[----:B------:R-:W-:Y:S02]  /*a8b0*/  SHF.L.U64.HI R236, R230, 0x1, R5 ;  /* 0x00000001e6ec7819 */ /* 0x000fe40000010205 */
.L_x_196:
        /* <DEDUP_REMOVED lines=56> */
.L_x_194:
[C---:B--23--:R-:W-:Y:S01]  /*ac40*/  HMMA.16816.F32 R4, R120.reuse, R124, RZ ;  /* 0x0000007c7804723c */ /* 0x04cfe200000018ff */
[----:B------:R-:W-:Y:S02]  /*ac50*/  LDSM.16.M88.4 R156, [R211+0x8900] ;  /* 0x00890000d39c783b */ /* 0x000fe40000000200 */
[----:B------:R-:W-:Y:S05]  /*ac60*/  ISETP.GT.AND P0, PT, R238, UR6, PT ;  /* 0x00000006ee007c0c */ /* 0x000fea000bf04270 */
[C---:B------:R-:W-:Y:S01]  /*ac70*/  HMMA.16816.F32 R8, R120.reuse, R126, RZ ;  /* 0x0000007e7808723c */ /* 0x040fe200000018ff */
[----:B------:R-:W0:Y:S07]  /*ac80*/  LDGDEPBAR ;  /* 0x00000000000079af */ /* 0x000e2e0000000000 */
[C---:B------:R-:W-:Y:S01]  /*ac90*/  HMMA.16816.F32 R12, R120.reuse, R16, RZ ;  /* 0x00000010780c723c */ /* 0x040fe200000018ff */
[----:B------:R-:W2:Y:S07]  /*aca0*/  LDSM.16.M88.4 R124, [R211+0x8100] ;  /* 0x00810000d37c783b */ /* 0x000eae0000000200 */
[C---:B------:R-:W-:Y:S01]  /*acb0*/  HMMA.16816.F32 R16, R120.reuse, R18, RZ ;  /* 0x000000127810723c */ /* 0x040fe200000018ff */
[----:B------:R-:W-:Y:S07]  /*acc0*/  LDSM.16.M88.4 R160, [R211+0xa100] ;  /* 0x00a10000d3a0783b */ /* 0x000fee0000000200 */
[C---:B----4-:R-:W-:Y:S01]  /*acd0*/  HMMA.16816.F32 R20, R120.reuse, R24, RZ ;  /* 0x000000187814723c */ /* 0x050fe200000018ff */
[----:B------:R-:W-:Y:S07]  /*ace0*/  LDSM.16.M88.4 R164, [R211+0xa900] ;  /* 0x00a90000d3a4783b */ /* 0x000fee0000000200 */
[C---:B------:R-:W-:Y:S01]  /*acf0*/  HMMA.16816.F32 R24, R120.reuse, R26, RZ ;  /* 0x0000001a7818723c */ /* 0x040fe200000018ff */
[----:B------:R-:W-:Y:S07]  /*ad00*/  LDSM.16.M88.4 R168, [R211+0xd900] ;  /* 0x00d90000d3a8783b */ /* 0x000fee0000000200 */
[C---:B-1----:R-:W-:Y:S08]  /*ad10*/  HMMA.16816.F32 R28, R120.reuse, R32, RZ ;  /* 0x00000020781c723c */ /* 0x042ff000000018ff */
[C---:B------:R-:W-:Y:S08]  /*ad20*/  HMMA.16816.F32 R32, R120.reuse, R34, RZ ;  /* 0x000000227820723c */ /* 0x040ff000000018ff */
[C---:B------:R-:W-:Y:S08]  /*ad30*/  HMMA.16816.F32 R36, R120.reuse, R40, RZ ;  /* 0x000000287824723c */ /* 0x040ff000000018ff */
[C---:B------:R-:W-:Y:S08]  /*ad40*/  HMMA.16816.F32 R40, R120.reuse, R42, RZ ;  /* 0x0000002a7828723c */ /* 0x040ff000000018ff */
[C---:B------:R-:W-:Y:S08]  /*ad50*/  HMMA.16816.F32 R44, R120.reuse, R48, RZ ;  /* 0x00000030782c723c */ /* 0x040ff000000018ff */
[----:B------:R-:W-:Y:S08]  /*ad60*/  HMMA.16816.F32 R48, R120, R50, RZ ;  /* 0x000000327830723c */ /* 0x000ff000000018ff */
[C---:B------:R-:W-:Y:S08]  /*ad70*/  HMMA.16816.F32 R4, R144.reuse, R128, R4 ;  /* 0x000000809004723c */ /* 0x040ff00000001804 */
[C---:B------:R-:W-:Y:S01]  /*ad80*/  HMMA.16816.F32 R8, R144.reuse, R130, R8 ;  /* 0x000000829008723c */ /* 0x040fe20000001808 */
[----:B------:R-:W1:Y:S07]  /*ad90*/  LDSM.16.M88.4 R128, [R211+0x9100] ;  /* 0x00910000d380783b */ /* 0x000e6e0000000200 */
[C---:B------:R-:W-:Y:S08]  /*ada0*/  HMMA.16816.F32 R12, R144.reuse, R132, R12 ;  /* 0x00000084900c723c */ /* 0x040ff0000000180c */
[C---:B------:R-:W-:Y:S01]  /*adb0*/  HMMA.16816.F32 R16, R144.reuse, R134, R16 ;  /* 0x000000869010723c */ /* 0x040fe20000001810 */
[----:B------:R-:W3:Y:S07]  /*adc0*/  LDSM.16.M88.4 R132, [R211+0x9900] ;  /* 0x00990000d384783b */ /* 0x000eee0000000200 */
        /* <DEDUP_REMOVED lines=10> */
[----:B------:R-:W-:Y:S01]  /*ae70*/  HMMA.16816.F32 R48, R144, R154, R48 ;  /* 0x0000009a9030723c */ /* 0x000fe20000001830 */
[----:B------:R-:W-:Y:S07]  /*ae80*/  LDSM.16.M88.4 R152, [R202+0x2000] ;  /* 0x00200000ca98783b */ /* 0x000fee0000000200 */
[C---:B--2---:R-:W-:Y:S08]  /*ae90*/  HMMA.16816.F32 R4, R172.reuse, R124, R4 ;  /* 0x0000007cac04723c */ /* 0x044ff00000001804 */
[C---:B------:R-:W-:Y:S01]  /*aea0*/  HMMA.16816.F32 R8, R172.reuse, R126, R8 ;  /* 0x0000007eac08723c */ /* 0x040fe20000001808 */
[----:B------:R-:W2:Y:S07]  /*aeb0*/  LDSM.16.M88.4 R124, [R202] ;  /* 0x00000000ca7c783b */ /* 0x000eae0000000200 */
[C---:B------:R-:W-:Y:S08]  /*aec0*/  HMMA.16816.F32 R12, R172.reuse, R156, R12 ;  /* 0x0000009cac0c723c */ /* 0x040ff0000000180c */
[C---:B------:R-:W-:Y:S01]  /*aed0*/  HMMA.16816.F32 R16, R172.reuse, R158, R16 ;  /* 0x0000009eac10723c */ /* 0x040fe20000001810 */
[----:B------:R-:W-:Y:S07]  /*aee0*/  LDSM.16.M88.4 R156, [R214+0xb900] ;  /* 0x00b90000d69c783b */ /* 0x000fee0000000200 */
[C---:B-1----:R-:W-:Y:S08]  /*aef0*/  HMMA.16816.F32 R20, R172.reuse, R128, R20 ;  /* 0x00000080ac14723c */ /* 0x042ff00000001814 */
[C---:B------:R-:W-:Y:S01]  /*af00*/  HMMA.16816.F32 R24, R172.reuse, R130, R24 ;  /* 0x00000082ac18723c */ /* 0x040fe20000001818 */
[----:B------:R-:W1:Y:S07]  /*af10*/  LDSM.16.M88.4 R128, [R202+0x2800] ;  /* 0x00280000ca80783b */ /* 0x000e6e0000000200 */
[C---:B---3--:R-:W-:Y:S08]  /*af20*/  HMMA.16816.F32 R28, R172.reuse, R132, R28 ;  /* 0x00000084ac1c723c */ /* 0x048ff0000000181c */
[C---:B------:R-:W-:Y:S01]  /*af30*/  HMMA.16816.F32 R32, R172.reuse, R134, R32 ;  /* 0x00000086ac20723c */ /* 0x040fe20000001820 */
[----:B------:R-:W3:Y:S07]  /*af40*/  LDSM.16.M88.4 R132, [R214+0xb100] ;  /* 0x00b10000d684783b */ /* 0x000eee0000000200 */
[C---:B------:R-:W-:Y:S08]  /*af50*/  HMMA.16816.F32 R36, R172.reuse, R160, R36 ;  /* 0x000000a0ac24723c */ /* 0x040ff00000001824 */
[C---:B------:R-:W-:Y:S01]  /*af60*/  HMMA.16816.F32 R40, R172.reuse, R162, R40 ;  /* 0x000000a2ac28723c */ /* 0x040fe20000001828 */
[----:B------:R-:W4:Y:S07]  /*af70*/  LDSM.16.M88.4 R160, [R214+0xc100] ;  /* 0x00c10000d6a0783b */ /* 0x000f2e0000000200 */
[C---:B------:R-:W-:Y:S08]  /*af80*/  HMMA.16816.F32 R44, R172.reuse, R164, R44 ;  /* 0x000000a4ac2c723c */ /* 0x040ff0000000182c */
[----:B------:R-:W-:Y:S01]  /*af90*/  HMMA.16816.F32 R48, R172, R166, R48 ;  /* 0x000000a6ac30723c */ /* 0x000fe20000001830 */
[----:B------:R-:W5:Y:S07]  /*afa0*/  LDSM.16.M88.4 R164, [R214+0xc900] ;  /* 0x00c90000d6a4783b */ /* 0x000f6e0000000200 */
        /* <DEDUP_REMOVED lines=8> */
[----:B------:R-:W2:Y:S07]  /*b030*/  LDSM.16.M88.4 R140, [R201] ;  /* 0x00000000c98c783b */ /* 0x000eae0000000200 */
[C---:B------:R-:W-:Y:S08]  /*b040*/  HMMA.16816.F32 R28, R176.reuse, R148, R28 ;  /* 0x00000094b01c723c */ /* 0x040ff0000000181c */
[C---:B------:R-:W-:Y:S01]  /*b050*/  HMMA.16816.F32 R32, R176.reuse, R150, R32 ;  /* 0x00000096b020723c */ /* 0x040fe20000001820 */
[----:B------:R-:W2:Y:S07]  /*b060*/  LDSM.16.M88.4 R148, [R200] ;  /* 0x00000000c894783b */ /* 0x000eae0000000200 */
[C---:B------:R-:W-:Y:S08]  /*b070*/  HMMA.16816.F32 R36, R176.reuse, R152, R36 ;  /* 0x00000098b024723c */ /* 0x040ff00000001824 */
[C---:B------:R-:W-:Y:S01]  /*b080*/  HMMA.16816.F32 R40, R176.reuse, R154, R40 ;  /* 0x0000009ab028723c */ /* 0x040fe20000001828 */
[----:B------:R-:W-:Y:S07]  /*b090*/  LDSM.16.M88.4 R152, [R197] ;  /* 0x00000000c598783b */ /* 0x000fee0000000200 */
[C---:B-1----:R-:W-:Y:S08]  /*b0a0*/  HMMA.16816.F32 R44, R176.reuse, R128, R44 ;  /* 0x00000080b02c723c */ /* 0x042ff0000000182c */
[----:B------:R-:W-:Y:S01]  /*b0b0*/  HMMA.16816.F32 R48, R176, R130, R48 ;  /* 0x00000082b030723c */ /* 0x000fe20000001830 */
[----:B------:R-:W1:Y:S07]  /*b0c0*/  LDSM.16.M88.4 R128, [R199] ;  /* 0x00000000c780783b */ /* 0x000e6e0000000200 */
[C---:B---3--:R-:W-:Y:S08]  /*b0d0*/  HMMA.16816.F32 R4, R180.reuse, R132, R4 ;  /* 0x00000084b404723c */ /* 0x048ff00000001804 */
[C---:B------:R-:W-:Y:S01]  /*b0e0*/  HMMA.16816.F32 R8, R180.reuse, R134, R8 ;  /* 0x00000086b408723c */ /* 0x040fe20000001808 */
[----:B------:R-:W3:Y:S07]  /*b0f0*/  LDSM.16.M88.4 R132, [R198] ;  /* 0x00000000c684783b */ /* 0x000eee0000000200 */
[C---:B------:R-:W-:Y:S08]  /*b100*/  HMMA.16816.F32 R12, R180.reuse, R156, R12 ;  /* 0x0000009cb40c723c */ /* 0x040ff0000000180c */
[C---:B------:R-:W-:Y:S01]  /*b110*/  HMMA.16816.F32 R16, R180.reuse, R158, R16 ;  /* 0x0000009eb410723c */ /* 0x040fe20000001810 */
[----:B------:R-:W1:Y:S07]  /*b120*/  LDSM.16.M88.4 R156, [R196] ;  /* 0x00000000c49c783b */ /* 0x000e6e0000000200 */
[C---:B----4-:R-:W-:Y:S08]  /*b130*/  HMMA.16816.F32 R20, R180.reuse, R160, R20 ;  /* 0x000000a0b414723c */ /* 0x050ff00000001814 */
[C---:B------:R-:W-:Y:S01]  /*b140*/  HMMA.16816.F32 R24, R180.reuse, R162, R24 ;  /* 0x000000a2b418723c */ /* 0x040fe20000001818 */
[----:B------:R-:W4:Y:S07]  /*b150*/  LDSM.16.M88.4 R160, [R211+0xb100] ;  /* 0x00b10000d3a0783b */ /* 0x000f2e0000000200 */
[C---:B-----5:R-:W-:Y:S08]  /*b160*/  HMMA.16816.F32 R28, R180.reuse, R164, R28 ;  /* 0x000000a4b41c723c */ /* 0x060ff0000000181c */
[C---:B------:R-:W-:Y:S01]  /*b170*/  HMMA.16816.F32 R32, R180.reuse, R166, R32 ;  /* 0x000000a6b420723c */ /* 0x040fe20000001820 */
[----:B------:R-:W-:Y:S07]  /*b180*/  LDSM.16.M88.4 R164, [R211+0xd100] ;  /* 0x00d10000d3a4783b */ /* 0x000fee0000000200 */
[C---:B--2---:R-:W-:Y:S08]  /*b190*/  HMMA.16816.F32 R36, R180.reuse, R124, R36 ;  /* 0x0000007cb424723c */ /* 0x044ff00000001824 */
[C---:B------:R-:W-:Y:S01]  /*b1a0*/  HMMA.16816.F32 R40, R180.reuse, R126, R40 ;  /* 0x0000007eb428723c */ /* 0x040fe20000001828 */
[----:B------:R-:W2:Y:S07]  /*b1b0*/  LDSM.16.M88.4 R124, [R211+0xb900] ;  /* 0x00b90000d37c783b */ /* 0x000eae0000000200 */
[C---:B------:R-:W-:Y:S08]  /*b1c0*/  HMMA.16816.F32 R44, R180.reuse, R136, R44 ;  /* 0x00000088b42c723c */ /* 0x040ff0000000182c */
[----:B------:R-:W-:Y:S01]  /*b1d0*/  HMMA.16816.F32 R48, R180, R138, R48 ;  /* 0x0000008ab430723c */ /* 0x000fe20000001830 */
[----:B------:R-:W5:Y:S07]  /*b1e0*/  LDSM.16.M88.4 R136, [R211+0xc100] ;  /* 0x00c10000d388783b */ /* 0x000f6e0000000200 */
[C---:B------:R-:W-:Y:S08]  /*b1f0*/  HMMA.16816.F32 R4, R184.reuse, R140, R4 ;  /* 0x0000008cb804723c */ /* 0x040ff00000001804 */
[C---:B------:R-:W-:Y:S01]  /*b200*/  HMMA.16816.F32 R8, R184.reuse, R142, R8 ;  /* 0x0000008eb808723c */ /* 0x040fe20000001808 */
[----:B------:R-:W2:Y:S07]  /*b210*/  LDSM.16.M88.4 R140, [R211+0xc900] ;  /* 0x00c90000d38c783b */ /* 0x000eae0000000200 */
[C---:B------:R-:W-:Y:S08]  /*b220*/  HMMA.16816.F32 R12, R184.reuse, R148, R12 ;  /* 0x00000094b80c723c */ /* 0x040ff0000000180c */
[C---:B------:R-:W-:Y:S01]  /*b230*/  HMMA.16816.F32 R16, R184.reuse, R150, R16 ;  /* 0x00000096b810723c */ /* 0x040fe20000001810 */
[----:B------:R-:W2:Y:S07]  /*b240*/  LDSM.16.M88.4 R148, [R202+0x3000] ;  /* 0x00300000ca94783b */ /* 0x000eae0000000200 */
[C---:B-1----:R-:W-:Y:S08]  /*b250*/  HMMA.16816.F32 R20, R184.reuse, R128, R20 ;  /* 0x00000080b814723c */ /* 0x042ff00000001814 */
[C---:B------:R-:W-:Y:S01]  /*b260*/  HMMA.16816.F32 R24, R184.reuse, R130, R24 ;  /* 0x00000082b818723c */ /* 0x040fe20000001818 */
[----:B------:R-:W-:Y:S07]  /*b270*/  LDSM.16.M88.4 R128, [R202+0x4000] ;  /* 0x00400000ca80783b */ /* 0x000fee0000000200 */
[C---:B---3--:R-:W-:Y:S08]  /*b280*/  HMMA.16816.F32 R28, R184.reuse, R132, R28 ;  /* 0x00000084b81c723c */ /* 0x048ff0000000181c */
[C---:B------:R-:W-:Y:S08]  /*b290*/  HMMA.16816.F32 R32, R184.reuse, R134, R32 ;  /* 0x00000086b820723c */ /* 0x040ff00000001820 */
[C---:B------:R-:W-:Y:S08]  /*b2a0*/  HMMA.16816.F32 R36, R184.reuse, R152, R36 ;  /* 0x00000098b824723c */ /* 0x040ff00000001824 */
[C---:B------:R-:W-:Y:S08]  /*b2b0*/  HMMA.16816.F32 R40, R184.reuse, R154, R40 ;  /* 0x0000009ab828723c */ /* 0x040ff00000001828 */
[C---:B------:R-:W-:Y:S08]  /*b2c0*/  HMMA.16816.F32 R44, R184.reuse, R156, R44 ;  /* 0x0000009cb82c723c */ /* 0x040ff0000000182c */
[----:B------:R-:W-:Y:S08]  /*b2d0*/  HMMA.16816.F32 R48, R184, R158, R48 ;  /* 0x0000009eb830723c */ /* 0x000ff00000001830 */
[C---:B----4-:R-:W-:Y:S08]  /*b2e0*/  HMMA.16816.F32 R4, R188.reuse, R160, R4 ;  /* 0x000000a0bc04723c */ /* 0x050ff00000001804 */
[C---:B------:R-:W-:Y:S08]  /*b2f0*/  HMMA.16816.F32 R8, R188.reuse, R162, R8 ;  /* 0x000000a2bc08723c */ /* 0x040ff00000001808 */
[C---:B--2---:R-:W-:Y:S08]  /*b300*/  HMMA.16816.F32 R12, R188.reuse, R124, R12 ;  /* 0x0000007cbc0c723c */ /* 0x044ff0000000180c */
[C---:B------:R-:W-:Y:S01]  /*b310*/  HMMA.16816.F32 R16, R188.reuse, R126, R16 ;  /* 0x0000007ebc10723c */ /* 0x040fe20000001810 */
[----:B------:R-:W1:Y:S07]  /*b320*/  LDSM.16.M88.4 R124, [R202+0x3800] ;  /* 0x00380000ca7c783b */ /* 0x000e6e0000000200 */
[C---:B-----5:R-:W-:Y:S08]  /*b330*/  HMMA.16816.F32 R20, R188.reuse, R136, R20 ;  /* 0x00000088bc14723c */ /* 0x060ff00000001814 */
        /* <DEDUP_REMOVED lines=10> */
[C---:B------:R-:W-:Y:S04]  /*b3e0*/  HMMA.16816.F32 R16, R192.reuse, R126, R16 ;  /* 0x0000007ec010723c */ /* 0x040fe80000001810 */
[----:B------:R-:W-:Y:S02]  /*b3f0*/  FMUL.FTZ R134, R4, c[0x0][0x320] ;  /* 0x0000c80004867a20 */ /* 0x000fe40000410000 */
[----:B------:R-:W-:Y:S02]  /*b400*/  FMUL.FTZ R132, R5, c[0x0][0x320] ;  /* 0x0000c80005847a20 */ /* 0x000fe40000410000 */
[----:B------:R-:W-:Y:S01]  /*b410*/  FMUL.FTZ R9, R9, c[0x0][0x320] ;  /* 0x0000c80009097a20 */ /* 0x000fe20000410000 */
[C---:B------:R-:W-:Y:S01]  /*b420*/  HMMA.16816.F32 R20, R192.reuse, R128, R20 ;  /* 0x00000080c014723c */ /* 0x040fe20000001814 */
[----:B------:R-:W1:Y:S02]  /*b430*/  MUFU.TANH R134, R134 ;  /* 0x0000008600867308 */ /* 0x000e640000002400 */
[----:B------:R-:W-:Y:S02]  /*b440*/  FMUL.FTZ R10, R10, c[0x0][0x320] ;  /* 0x0000c8000a0a7a20 */ /* 0x000fe40000410000 */
[----:B------:R-:W-:Y:S02]  /*b450*/  FMUL.FTZ R11, R11, c[0x0][0x320] ;  /* 0x0000c8000b0b7a20 */ /* 0x000fe40000410000 */
[----:B------:R-:W-:Y:S01]  /*b460*/  FMUL.FTZ R244, R8, c[0x0][0x320] ;  /* 0x0000c80008f47a20 */ /* 0x000fe20000410000 */
[C---:B------:R-:W-:Y:S03]  /*b470*/  HMMA.16816.F32 R24, R192.reuse, R130, R24 ;  /* 0x00000082c018723c */ /* 0x040fe60000001818 */
[----:B------:R-:W2:Y:S01]  /*b480*/  MUFU.TANH R246, R9 ;  /* 0x0000000900f67308 */ /* 0x000ea20000002400 */
[----:B------:R-:W-:Y:S02]  /*b490*/  FMUL.FTZ R13, R13, c[0x0][0x320] ;  /* 0x0000c8000d0d7a20 */ /* 0x000fe40000410000 */
[----:B------:R-:W-:Y:S02]  /*b4a0*/  FMUL.FTZ R14, R14, c[0x0][0x320] ;  /* 0x0000c8000e0e7a20 */ /* 0x000fe40000410000 */
[----:B------:R-:W-:Y:S04]  /*b4b0*/  FMUL.FTZ R15, R15, c[0x0][0x320] ;  /* 0x0000c8000f0f7a20 */ /* 0x000fe80000410000 */
        /* <DEDUP_REMOVED lines=13> */
[----:B------:R-:W1:Y:S01]  /*b590*/  MUFU.TANH R136, R13 ;  /* 0x0000000d00887308 */ /* 0x000e620000002400 */
[----:B------:R-:W-:Y:S02]  /*b5a0*/  FMUL.FTZ R23, R23, c[0x0][0x320] ;  /* 0x0000c80017177a20 */ /* 0x000fe40000410000 */
[----:B------:R-:W-:Y:S02]  /*b5b0*/  FMUL.FTZ R25, R25, c[0x0][0x320] ;  /* 0x0000c80019197a20 */ /* 0x000fe40000410000 */
[----:B------:R-:W-:Y:S02]  /*b5c0*/  FMUL.FTZ R26, R26, c[0x0][0x320] ;  /* 0x0000c8001a1a7a20 */ /* 0x000fe40000410000 */
[----:B------:R-:W-:Y:S03]  /*b5d0*/  FMUL.FTZ R27, R27, c[0x0][0x320] ;  /* 0x0000c8001b1b7a20 */ /* 0x000fe60000410000 */
[----:B------:R-:W1:Y:S01]  /*b5e0*/  MUFU.TANH R137, R14 ;  /* 0x0000000e00897308 */ /* 0x000e620000002400 */
[----:B----4-:R-:W4:Y:S09]  /*b5f0*/  LDSM.16.M88.4 R8, [R202+0x4800] ;  /* 0x00480000ca08783b */ /* 0x010f320000000200 */
[----:B------:R5:W1:Y:S10]  /*b600*/  MUFU.TANH R143, R15 ;  /* 0x0000000f008f7308 */ /* 0x000a740000002400 */
[----:B------:R-:W1:Y:S10]  /*b610*/  MUFU.TANH R132, R132 ;  /* 0x0000008400847308 */ /* 0x000e740000002400 */
[----:B------:R-:W1:Y:S01]  /*b620*/  MUFU.TANH R241, R241 ;  /* 0x000000f100f17308 */ /* 0x000e620000002400 */
[----:B-----5:R-:W5:Y:S09]  /*b630*/  LDSM.16.M88.4 R12, [R202+0x5000] ;  /* 0x00500000ca0c783b */ /* 0x020f720000000200 */
[----:B------:R-:W1:Y:S01]  /*b640*/  MUFU.TANH R135, R135 ;  /* 0x0000008700877308 */ /* 0x000e620000002400 */
[C---:B----4-:R-:W-:Y:S09]  /*b650*/  HMMA.16816.F32 R28, R192.reuse, R8, R28 ;  /* 0x00000008c01c723c */ /* 0x050ff2000000181c */
[----:B------:R-:W4:Y:S01]  /*b660*/  MUFU.TANH R244, R244 ;  /* 0x000000f400f47308 */ /* 0x000f220000002400 */
[C---:B------:R-:W-:Y:S01]  /*b670*/  HMMA.16816.F32 R32, R192.reuse, R10, R32 ;  /* 0x0000000ac020723c */ /* 0x040fe20000001820 */
[----:B------:R-:W1:Y:S01]  /*b680*/  LDSM.16.M88.4 R8, [R202+0x5800] ;  /* 0x00580000ca08783b */ /* 0x000e620000000200 */
[----:B------:R-:W-:Y:S07]  /*b690*/  DEPBAR.LE SB0, 0x0 ;  /* 0x000080000000791a */ /* 0x000fee0000000000 */
[----:B------:R-:W1:Y:S01]  /*b6a0*/  MUFU.TANH R138, R138 ;  /* 0x0000008a008a7308 */ /* 0x000e620000002400 */
[----:B------:R-:W-:Y:S04]  /*b6b0*/  BAR.SYNC.DEFER_BLOCKING 0x0 ;  /* 0x0000000000007b1d */ /* 0x000fe80000010000 */
[----:B------:R-:W-:Y:S05]  /*b6c0*/  FMUL.FTZ R168, R28, c[0x0][0x320] ;  /* 0x0000c8001ca87a20 */ /* 0x000fea0000410000 */
[----:B------:R-:W2:Y:S01]  /*b6d0*/  MUFU.TANH R140, R140 ;  /* 0x0000008c008c7308 */ /* 0x000ea20000002400 */
[----:B------:R-:W-:Y:S02]  /*b6e0*/  FMUL.FTZ R29, R29, c[0x0][0x320] ;  /* 0x0000c8001d1d7a20 */ /* 0x000fe40000410000 */
[----:B------:R-:W-:Y:S01]  /*b6f0*/  FMUL.FTZ R30, R30, c[0x0][0x320] ;  /* 0x0000c8001e1e7a20 */ /* 0x000fe20000410000 */
[C---:B-----5:R-:W-:Y:S05]  /*b700*/  HMMA.16816.F32 R36, R192.reuse, R12, R36 ;  /* 0x0000000cc024723c */ /* 0x060fea0000001824 */
[----:B------:R-:W-:Y:S01]  /*b710*/  FMUL.FTZ R240, R32, c[0x0][0x320] ;  /* 0x0000c80020f07a20 */ /* 0x000fe20000410000 */
[----:B------:R2:W2:Y:S01]  /*b720*/  MUFU.TANH R150, R17 ;  /* 0x0000001100967308 */ /* 0x0004a20000002400 */
[----:B------:R-:W-:Y:S01]  /*b730*/  FMUL.FTZ R31, R31, c[0x0][0x320] ;  /* 0x0000c8001f1f7a20 */ /* 0x000fe20000410000 */
[C---:B------:R-:W-:Y:S04]  /*b740*/  HMMA.16816.F32 R40, R192.reuse, R14, R40 ;  /* 0x0000000ec028723c */ /* 0x040fe80000001828 */
[----:B------:R-:W-:Y:S02]  /*b750*/  FMUL.FTZ R33, R33, c[0x0][0x320] ;  /* 0x0000c80021217a20 */ /* 0x000fe40000410000 */
[----:B------:R-:W-:Y:S02]  /*b760*/  FMUL.FTZ R34, R34, c[0x0][0x320] ;  /* 0x0000c80022227a20 */ /* 0x000fe40000410000 */
[----:B------:R2:W2:Y:S01]  /*b770*/  MUFU.TANH R149, R18 ;  /* 0x0000001200957308 */ /* 0x0004a20000002400 */
[----:B------:R-:W-:Y:S01]  /*b780*/  FMUL.FTZ R35, R35, c[0x0][0x320] ;  /* 0x0000c80023237a20 */ /* 0x000fe20000410000 */
[C---:B-1----:R-:W-:Y:S06]  /*b790*/  HMMA.16816.F32 R44, R192.reuse, R8, R44 ;  /* 0x00000008c02c723c */ /* 0x042fec000000182c */
[----:B------:R-:W-:Y:S02]  /*b7a0*/  FMUL.FTZ R162, R36, c[0x0][0x320] ;  /* 0x0000c80024a27a20 */ /* 0x000fe40000410000 */
[----:B------:R1:W1:Y:S01]  /*b7b0*/  MUFU.TANH R159, R19 ;  /* 0x00000013009f7308 */ /* 0x0002620000002400 */
[----:B------:R-:W-:Y:S03]  /*b7c0*/  HMMA.16816.F32 R48, R192, R10, R48 ;  /* 0x0000000ac030723c */ /* 0x000fe60000001830 */
[----:B------:R-:W-:Y:S02]  /*b7d0*/  FMUL.FTZ R37, R37, c[0x0][0x320] ;  /* 0x0000c80025257a20 */ /* 0x000fe40000410000 */
[----:B------:R-:W-:Y:S02]  /*b7e0*/  FMUL.FTZ R156, R40, c[0x0][0x320] ;  /* 0x0000c800289c7a20 */ /* 0x000fe40000410000 */
[----:B------:R-:W-:Y:S02]  /*b7f0*/  FMUL.FTZ R38, R38, c[0x0][0x320] ;  /* 0x0000c80026267a20 */ /* 0x000fe40000410000 */
[----:B------:R-:W1:Y:S03]  /*b800*/  MUFU.TANH R158, R158 ;  /* 0x0000009e009e7308 */ /* 0x000e660000002400 */
        /* <DEDUP_REMOVED lines=13> */
[----:B------:R-:W-:Y:S05]  /*b8e0*/  FMUL.FTZ R0, R51, c[0x0][0x320] ;  /* 0x0000c80033007a20 */ /* 0x000fea0000410000 */
[----:B------:R1:W1:Y:S10]  /*b8f0*/  MUFU.TANH R161, R23 ;  /* 0x0000001700a17308 */ /* 0x0002740000002400 */
[----:B------:R-:W1:Y:S10]  /*b900*/  MUFU.TANH R164, R164 ;  /* 0x000000a400a47308 */ /* 0x000e740000002400 */
[----:B------:R1:W1:Y:S10]  /*b910*/  MUFU.TANH R166, R25 ;  /* 0x0000001900a67308 */ /* 0x0002740000002400 */
[----:B------:R1:W1:Y:S10]  /*b920*/  MUFU.TANH R165, R26 ;  /* 0x0000001a00a57308 */ /* 0x0002740000002400 */
        /* <DEDUP_REMOVED lines=24> */
[----:B------:R1:W1:Y:S01]  /*bab0*/  MUFU.TANH R117, R0 ;  /* 0x0000000000757308 */ /* 0x0002620000002400 */
[----:B------:R-:W-:-:S05]  /*bac0*/  @!P0 BRA `(.L_x_195) ;  /* 0x0000035000008947 */ /* 0x000fca0003800000 */
[----:B--234-:R-:W-:Y:S02]  /*bad0*/  IMAD R7, R238, 0x60, R219 ;  /* 0x00000060ee077824 */ /* 0x01cfe400078e02db */
[----:B------:R-:W-:Y:S03]  /*bae0*/  IMAD.MOV.U32 R215, RZ, RZ, RZ ;  /* 0x000000ffffd77224 */ /* 0x000fe600078e00ff */
[----:B------:R-:W-:Y:S05]  /*baf0*/  IADD3 R216, R7, -0x60, R218 ;  /* 0xffffffa007d87810 */ /* 0x000fea0007ffe0da */
[----:B------:R-:W-:Y:S04]  /*bb00*/  @P3 IMAD.HI.U32 R2, R216, c[0x0][0x2bc], RZ ;  /* 0x0000af00d8023a27 */ /* 0x000fe800078e00ff */
[----:B-1----:R-:W-:Y:S01]  /*bb10*/  IMAD.MOV.U32 R0, RZ, RZ, R216 ;  /* 0x000000ffff007224 */ /* 0x002fe200078e00d8 */
[----:B------:R-:W-:Y:S04]  /*bb20*/  @P3 SHF.R.U32.HI R0, RZ, c[0x0][0x2c0], R2 ;  /* 0x0000b000ff003a19 */ /* 0x000fe80000011602 */
[C---:B------:R-:W-:Y:S04]  /*bb30*/  @!P1 IADD3 R7, P0, R0.reuse, UR36, RZ ;  /* 0x0000002400079c10 */ /* 0x040fe8000ff1e0ff */
[----:B------:R-:W-:Y:S02]  /*bb40*/  @!P1 LEA.HI.X.SX32 R2, R0, UR5, 0x1, P0 ;  /* 0x0000000500029c11 */ /* 0x000fe400080f0eff */
[C---:B------:R-:W-:Y:S04]  /*bb50*/  @!P1 LEA R4, P0, R7.reuse, c[0x0][0x2a0], 0x2 ;  /* 0x0000a80007049a11 */ /* 0x040fe800078010ff */
[----:B------:R-:W-:Y:S01]  /*bb60*/  @!P1 LEA.HI.X R5, R7, c[0x0][0x2a4], R2, 0x2, P0 ;  /* 0x0000a90007059a11 */ /* 0x000fe200000f1402 */
[----:B------:R-:W-:Y:S04]  /*bb70*/  IMAD.MOV R7, RZ, RZ, -R0 ;  /* 0x000000ffff077224 */ /* 0x000fe800078e0a00 */
[----:B------:R-:W2:Y:S01]  /*bb80*/  @!P1 LDG.E R215, [R4.64] ;  /* 0x0000002a04d79981 */ /* 0x000ea2000c1e1900 */
[----:B------:R-:W-:Y:S04]  /*bb90*/  IMAD R216, R7, c[0x0][0x2b8], R216 ;  /* 0x0000ae0007d87a24 */ /* 0x000fe800078e02d8 */
[C---:B------:R-:W-:Y:S01]  /*bba0*/  IMAD.WIDE.U32 R6, R216.reuse, c[0x0][0x1e0], RZ ;  /* 0x00007800d8067a25 */ /* 0x040fe200078e00ff */
[----:B------:R-:W-:Y:S05]  /*bbb0*/  SHF.R.S32.HI R9, RZ, 0x1f, R216 ;  /* 0x0000001fff097819 */ /* 0x000fea00000114d8 */
[----:B------:R-:W-:Y:S04]  /*bbc0*/  IMAD R9, R9, c[0x0][0x1e0], RZ ;  /* 0x0000780009097a24 */ /* 0x000fe800078e02ff */
[----:B------:R-:W-:Y:S04]  /*bbd0*/  IMAD R9, R216, c[0x0][0x1e4], R9 ;  /* 0x00007900d8097a24 */ /* 0x000fe800078e0209 */
[----:B------:R-:W-:Y:S01]  /*bbe0*/  IMAD.IADD R7, R7, 0x1, R9 ;  /* 0x0000000107077824 */ /* 0x000fe200078e0209 */
[----:B--2---:R-:W-:Y:S03]  /*bbf0*/  SHF.R.S32.HI R0, RZ, 0x1f, R215 ;  /* 0x0000001fff007819 */ /* 0x004fe600000114d7 */
[C---:B------:R-:W-:Y:S04]  /*bc00*/  IMAD.WIDE.U32 R6, R215.reuse, c[0x0][0x1f0], R6 ;  /* 0x00007c00d7067a25 */ /* 0x040fe800078e0006 */
[----:B------:R-:W-:Y:S01]  /*bc10*/  IMAD R0, R0, c[0x0][0x1f0], RZ ;  /* 0x00007c0000007a24 */ /* 0x000fe200078e02ff */
[----:B------:R-:W-:Y:S03]  /*bc20*/  IADD3 R5, P0, R6, UR40, RZ ;  /* 0x0000002806057c10 */ /* 0x000fe6000ff1e0ff */
[----:B------:R-:W-:Y:S05]  /*bc30*/  IMAD R0, R215, c[0x0][0x1f4], R0 ;  /* 0x00007d00d7007a24 */ /* 0x000fea00078e0200 */
[----:B------:R-:W-:Y:S02]  /*bc40*/  IADD3.X R0, R7, UR9, R0, P0, !PT ;  /* 0x0000000907007c10 */ /* 0x000fe400087fe400 */
[C---:B------:R-:W-:Y:S04]  /*bc50*/  LEA R14, P0, R5.reuse, c[0x0][0x1c8], 0x1 ;  /* 0x00007200050e7a11 */ /* 0x040fe800078008ff */
[----:B------:R-:W-:Y:S01]  /*bc60*/  LEA.HI.X R16, R5, c[0x0][0x1cc], R0, 0x1, P0 ;  /* 0x0000730005107a11 */ /* 0x000fe200000f0c00 */
[----:B------:R-:W1:Y:S01]  /*bc70*/  SHFL.IDX PT, R6, R14, RZ, 0x181f ;  /* 0x00181fff0e067589 */ /* 0x000e6200000e0000 */
[----:B------:R-:W-:Y:S03]  /*bc80*/  IADD3 R0, -R231, 0x10, RZ ;  /* 0x00000010e7007810 */ /* 0x000fe60007ffe1ff */
[----:B------:R-:W2:Y:S01]  /*bc90*/  SHFL.IDX PT, R9, R16, RZ, 0x181f ;  /* 0x00181fff10097589 */ /* 0x000ea200000e0000 */
[----:B------:R-:W-:Y:S03]  /*bca0*/  LOP3.LUT R0, R0, 0xf, RZ, 0xc0, !PT ;  /* 0x0000000f00007812 */ /* 0x000fe600078ec0ff */
[----:B------:R-:W3:Y:S04]  /*bcb0*/  SHFL.IDX PT, R4, R14, 0x1, 0x181f ;  /* 0x00381f000e047f89 */ /* 0x000ee800000e0000 */
[----:B------:R-:W4:Y:S04]  /*bcc0*/  SHFL.IDX PT, R2, R14, 0x2, 0x181f ;  /* 0x00581f000e027f89 */ /* 0x000f2800000e0000 */
[----:B------:R-:W5:Y:S04]  /*bcd0*/  SHFL.IDX PT, R7, R16, 0x1, 0x181f ;  /* 0x00381f0010077f89 */ /* 0x000f6800000e0000 */
[----:B------:R-:W5:Y:S01]  /*bce0*/  SHFL.IDX PT, R5, R16, 0x2, 0x181f ;  /* 0x00581f0010057f89 */ /* 0x000f6200000e0000 */
[C---:B-1----:R-:W-:Y:S02]  /*bcf0*/  IADD3 R10, P2, R6.reuse, R235, RZ ;  /* 0x000000eb060a7210 */ /* 0x042fe40007f5e0ff */
[----:B------:R-:W-:Y:S03]  /*bd00*/  IADD3 R12, P0, R6, R233, RZ ;  /* 0x000000e9060c7210 */ /* 0x000fe60007f1e0ff */
[C---:B--2---:R-:W-:Y:S02]  /*bd10*/  IMAD.X R11, R9.reuse, 0x1, R236, P2 ;  /* 0x00000001090b7824 */ /* 0x044fe400010e06ec */
[----:B------:R-:W-:Y:S01]  /*bd20*/  IMAD.X R13, R9, 0x1, R234, P0 ;  /* 0x00000001090d7824 */ /* 0x000fe200000e06ea */
[C---:B---3--:R-:W-:Y:S02]  /*bd30*/  IADD3 R8, P6, R4.reuse, R235, RZ ;  /* 0x000000eb04087210 */ /* 0x048fe40007fde0ff */
[----:B------:R1:W-:Y:S01]  /*bd40*/  LDGSTS.E.BYPASS.LTC128B.128 [R217+0x8100], [R10.64], !P5 ;  /* 0x081000000ad97fae */ /* 0x0003e2000e901d6a */
[----:B------:R-:W-:Y:S02]  /*bd50*/  IADD3 R6, P2, R4, R233, RZ ;  /* 0x000000e904067210 */ /* 0x000fe40007f5e0ff */
[----:B----4-:R-:W-:Y:S01]  /*bd60*/  IADD3 R14, P0, R2, R235, RZ ;  /* 0x000000eb020e7210 */ /* 0x010fe20007f1e0ff */
[----:B------:R1:W-:Y:S01]  /*bd70*/  LDGSTS.E.BYPASS.LTC128B.128 [R217+0xb100], [R12.64], !P4 ;  /* 0x0b1000000cd97fae */ /* 0x0003e2000e101d6a */
[C---:B-----5:R-:W-:Y:S02]  /*bd80*/  IMAD.X R9, R7.reuse, 0x1, R236, P6 ;  /* 0x0000000107097824 */ /* 0x060fe400030e06ec */
        /* <DEDUP_REMOVED lines=9> */
.L_x_195:
[----:B-1234-:R-:W-:Y:S01]  /*be20*/  FMNMX.FTZ R5, R134, R3, !PT ;  /* 0x0000000386057209 */ /* 0x01efe20007810000 */
        /* <DEDUP_REMOVED lines=51> */
[----:B------:R-:W-:Y:S01]  /*c160*/  FMNMX.FTZ R7, R117, R0, !PT ;  /* 0x0000000075077209 */ /* 0x000fe20007810000 */
[----:B------:R-:W-:Y:S01]  /*c170*/  LDSM.16.MT88.4 R12, [R212+0x100] ;  /* 0x00010000d40c783b */ /* 0x000fe20000004200 */
[----:B------:R-:W-:Y:S07]  /*c180*/  ISETP.GT.AND P0, PT, R238, UR4, PT ;  /* 0x00000004ee007c0c */ /* 0x000fee000bf04270 */
[----:B------:R-:W-:Y:S08]  /*c190*/  SHFL.BFLY PT, R9, R6, 0x2, 0x1f ;  /* 0x0c401f0006097f89 */ /* 0x000ff000000e0000 */
[----:B------:R-:W1:Y:S02]  /*c1a0*/  SHFL.BFLY PT, R0, R7, 0x2, 0x1f ;  /* 0x0c401f0007007f89 */ /* 0x000e6400000e0000 */
[----:B-1----:R-:W-:Y:S02]  /*c1b0*/  FMNMX.FTZ R5, R7, R0, !PT ;  /* 0x0000000007057209 */ /* 0x002fe40007810000 */
[----:B------:R-:W-:Y:S04]  /*c1c0*/  FMNMX.FTZ R11, R6, R9, !PT ;  /* 0x00000009060b7209 */ /* 0x000fe80007810000 */
[----:B------:R-:W1:Y:S08]  /*c1d0*/  SHFL.BFLY PT, R4, R5, 0x1, 0x1f ;  /* 0x0c201f0005047f89 */ /* 0x000e7000000e0000 */
[----:B------:R-:W2:Y:S01]  /*c1e0*/  SHFL.BFLY PT, R2, R11, 0x1, 0x1f ;  /* 0x0c201f000b027f89 */ /* 0x000ea200000e0000 */
[----:B-1----:R-:W-:Y:S05]  /*c1f0*/  FMNMX.FTZ R116, R5, R4, !PT ;  /* 0x0000000405747209 */ /* 0x002fea0007810000 */
[----:B------:R-:W-:Y:S01]  /*c200*/  FMUL.FTZ R124, R116, c[0x0][0x2d0] ;  /* 0x0000b400747c7a20 */ /* 0x000fe20000410000 */
[----:B--2---:R-:W-:Y:S03]  /*c210*/  FMNMX.FTZ R0, R11, R2, !PT ;  /* 0x000000020b007209 */ /* 0x004fe60007810000 */
[--C-:B------:R-:W-:Y:S02]  /*c220*/  FFMA.FTZ R130, R241, c[0x0][0x2d0], -R124.reuse ;  /* 0x0000b400f1827a23 */ /* 0x100fe4000001087c */
[--C-:B------:R-:W-:Y:S02]  /*c230*/  FFMA.FTZ R129, R135, c[0x0][0x2d0], -R124.reuse ;  /* 0x0000b40087817a23 */ /* 0x100fe4000001087c */
[C---:B------:R-:W-:Y:S02]  /*c240*/  FADD.FTZ R2, -R0.reuse, R3 ;  /* 0x0000000300027221 */ /* 0x040fe40000010100 */
[----:B------:R-:W-:Y:S01]  /*c250*/  FMUL.FTZ R125, R0, c[0x0][0x2d0] ;  /* 0x0000b400007d7a20 */ /* 0x000fe20000410000 */
[----:B------:R-:W-:Y:S01]  /*c260*/  MUFU.EX2 R130, R130 ;  /* 0x0000008200827308 */ /* 0x000fe20000000800 */
[----:B------:R-:W-:Y:S02]  /*c270*/  FMUL.FTZ R3, R2, c[0x0][0x2d0] ;  /* 0x0000b40002037a20 */ /* 0x000fe40000410000 */
[----:B------:R-:W-:Y:S02]  /*c280*/  FADD.FTZ R2, -R116, R119 ;  /* 0x0000007774027221 */ /* 0x000fe40000010100 */
[--C-:B------:R-:W-:Y:S02]  /*c290*/  FFMA.FTZ R134, R134, c[0x0][0x2d0], -R125.reuse ;  /* 0x0000b40086867a23 */ /* 0x100fe4000001087d */
[--C-:B------:R-:W-:Y:S02]  /*c2a0*/  FFMA.FTZ R133, R132, c[0x0][0x2d0], -R125.reuse ;  /* 0x0000b40084857a23 */ /* 0x100fe4000001087d */
[--C-:B------:R-:W-:Y:S01]  /*c2b0*/  FFMA.FTZ R132, R244, c[0x0][0x2d0], -R125.reuse ;  /* 0x0000b400f4847a23 */ /* 0x100fe2000001087d */
[----:B------:R-:W1:Y:S01]  /*c2c0*/  MUFU.EX2 R3, R3 ;  /* 0x0000000300037308 */ /* 0x000e620000000800 */
[--C-:B------:R-:W-:Y:S02]  /*c2d0*/  FFMA.FTZ R131, R246, c[0x0][0x2d0], -R125.reuse ;  /* 0x0000b400f6837a23 */ /* 0x100fe4000001087d */
[--C-:B------:R-:W-:Y:S02]  /*c2e0*/  FFMA.FTZ R128, R245, c[0x0][0x2d0], -R124.reuse ;  /* 0x0000b400f5807a23 */ /* 0x100fe4000001087c */
[--C-:B------:R-:W-:Y:S02]  /*c2f0*/  FFMA.FTZ R119, R243, c[0x0][0x2d0], -R124.reuse ;  /* 0x0000b400f3777a23 */ /* 0x100fe4000001087c */
[----:B------:R-:W-:Y:S02]  /*c300*/  FMUL.FTZ R6, R2, c[0x0][0x2d0] ;  /* 0x0000b40002067a20 */ /* 0x000fe40000410000 */
        /* <DEDUP_REMOVED lines=10> */
[C---:B-1----:R-:W-:Y:S02]  /*c3b0*/  FMUL.FTZ R4, R3.reuse, R112 ;  /* 0x0000007003047220 */ /* 0x042fe40000410000 */
        /* <DEDUP_REMOVED lines=8> */
[----:B------:R-:W-:Y:S01]  /*c440*/  MUFU.EX2 R132, R132 ;  /* 0x0000008400847308 */ /* 0x000fe20000000800 */
[C---:B------:R-:W-:Y:S02]  /*c450*/  FMUL.FTZ R32, R3.reuse, R84 ;  /* 0x0000005403207220 */ /* 0x040fe40000410000 */
[----:B------:R-:W-:Y:S02]  /*c460*/  FMUL.FTZ R33, R3, R85 ;  /* 0x0000005503217220 */ /* 0x000fe40000410000 */
[C---:B--2---:R-:W-:Y:S02]  /*c470*/  FMUL.FTZ R6, R2.reuse, R114 ;  /* 0x0000007202067220 */ /* 0x044fe40000410000 */
[C---:B------:R-:W-:Y:S02]  /*c480*/  FMUL.FTZ R7, R2.reuse, R115 ;  /* 0x0000007302077220 */ /* 0x040fe40000410000 */
[C---:B------:R-:W-:Y:S01]  /*c490*/  FMUL.FTZ R10, R2.reuse, R110 ;  /* 0x0000006e020a7220 */ /* 0x040fe20000410000 */
[----:B------:R-:W2:Y:S01]  /*c4a0*/  MUFU.EX2 R131, R131 ;  /* 0x0000008300837308 */ /* 0x000ea20000000800 */
[C---:B------:R-:W-:Y:S02]  /*c4b0*/  FMUL.FTZ R11, R2.reuse, R111 ;  /* 0x0000006f020b7220 */ /* 0x040fe40000410000 */
[C---:B------:R-:W-:Y:S01]  /*c4c0*/  FMUL.FTZ R18, R2.reuse, R102 ;  /* 0x0000006602127220 */ /* 0x040fe20000410000 */
[----:B-1----:R-:W-:Y:S01]  /*c4d0*/  F2FP.PACK_AB R112, R133, R134 ;  /* 0x000000868570723e */ /* 0x002fe200000000ff */
[C---:B------:R-:W-:Y:S01]  /*c4e0*/  FMUL.FTZ R19, R2.reuse, R103 ;  /* 0x0000006702137220 */ /* 0x040fe20000410000 */
[----:B------:R-:W-:Y:S01]  /*c4f0*/  LDSM.16.MT88.4 R108, [R212+0x2900] ;  /* 0x00290000d46c783b */ /* 0x000fe20000004200 */
[C---:B------:R-:W-:Y:S02]  /*c500*/  FMUL.FTZ R26, R2.reuse, R94 ;  /* 0x0000005e021a7220 */ /* 0x040fe40000410000 */
[C---:B------:R-:W-:Y:S01]  /*c510*/  FMUL.FTZ R27, R2.reuse, R95 ;  /* 0x0000005f021b7220 */ /* 0x040fe20000410000 */
[----:B------:R-:W1:Y:S01]  /*c520*/  MUFU.EX2 R129, R129 ;  /* 0x0000008100817308 */ /* 0x000e620000000800 */
        /* <DEDUP_REMOVED lines=10> */
[----:B--2---:R-:W-:Y:S01]  /*c5d0*/  F2FP.PACK_AB R114, R131, R132 ;  /* 0x000000848372723e */ /* 0x004fe200000000ff */
[C---:B------:R-:W-:Y:S02]  /*c5e0*/  FMUL.FTZ R49, R3.reuse, R69 ;  /* 0x0000004503317220 */ /* 0x040fe40000410000 */
[C---:B------:R-:W-:Y:S02]  /*c5f0*/  FMUL.FTZ R50, R2.reuse, R70 ;  /* 0x0000004602327220 */ /* 0x040fe40000410000 */
[C---:B------:R-:W-:Y:S01]  /*c600*/  FMUL.FTZ R51, R2.reuse, R71 ;  /* 0x0000004702337220 */ /* 0x040fe20000410000 */
[----:B------:R-:W2:Y:S01]  /*c610*/  MUFU.EX2 R119, R119 ;  /* 0x0000007700777308 */ /* 0x000ea20000000800 */
[----:B------:R-:W4:Y:S01]  /*c620*/  LDSM.16.MT88.4 R76, [R209+0x3100] ;  /* 0x00310000d14c783b */ /* 0x000f220000004200 */
[----:B------:R-:W-:Y:S01]  /*c630*/  FMUL.FTZ R52, R3, R52 ;  /* 0x0000003403347220 */ /* 0x000fe20000410000 */
[----:B-1----:R-:W-:Y:S01]  /*c640*/  F2FP.PACK_AB R113, R129, R130 ;  /* 0x000000828171723e */ /* 0x002fe200000000ff */
[C---:B------:R-:W-:Y:S02]  /*c650*/  FMUL.FTZ R53, R3.reuse, R53 ;  /* 0x0000003503357220 */ /* 0x040fe40000410000 */
[C---:B------:R-:W-:Y:S03]  /*c660*/  FMUL.FTZ R54, R2.reuse, R54 ;  /* 0x0000003602367220 */ /* 0x040fe60000410000 */
[----:B------:R-:W1:Y:S01]  /*c670*/  LDSM.16.MT88.4 R68, [R208+0x3100] ;  /* 0x00310000d044783b */ /* 0x000e620000004200 */
[C---:B------:R-:W-:Y:S01]  /*c680*/  FMUL.FTZ R55, R2.reuse, R55 ;  /* 0x0000003702377220 */ /* 0x040fe20000410000 */
[----:B------:R-:W-:Y:S01]  /*c690*/  MUFU.EX2 R162, R162 ;  /* 0x000000a200a27308 */ /* 0x000fe20000000800 */
[C---:B------:R-:W-:Y:S02]  /*c6a0*/  FMUL.FTZ R56, R3.reuse, R56 ;  /* 0x0000003803387220 */ /* 0x040fe40000410000 */
[C---:B------:R-:W-:Y:S02]  /*c6b0*/  FMUL.FTZ R57, R3.reuse, R57 ;  /* 0x0000003903397220 */ /* 0x040fe40000410000 */
[C---:B------:R-:W-:Y:S01]  /*c6c0*/  FMUL.FTZ R58, R2.reuse, R58 ;  /* 0x0000003a023a7220 */ /* 0x040fe20000410000 */
[----:B------:R-:W-:Y:S01]  /*c6d0*/  LDSM.16.MT88.4 R100, [R210+0x2900] ;  /* 0x00290000d264783b */ /* 0x000fe20000004200 */
[C---:B------:R-:W-:Y:S02]  /*c6e0*/  FMUL.FTZ R59, R2.reuse, R59 ;  /* 0x0000003b023b7220 */ /* 0x040fe40000410000 */
[C---:B------:R-:W-:Y:S01]  /*c6f0*/  FMUL.FTZ R60, R3.reuse, R60 ;  /* 0x0000003c033c7220 */ /* 0x040fe20000410000 */
[----:B------:R-:W-:Y:S01]  /*c700*/  MUFU.EX2 R157, R157 ;  /* 0x0000009d009d7308 */ /* 0x000fe20000000800 */
[----:B------:R-:W-:Y:S01]  /*c710*/  FMUL.FTZ R61, R3, R61 ;  /* 0x0000003d033d7220 */ /* 0x000fe20000410000 */
[----:B--2---:R-:W-:Y:S01]  /*c720*/  F2FP.PACK_AB R115, R119, R128 ;  /* 0x000000807773723e */ /* 0x004fe200000000ff */
[C---:B------:R-:W-:Y:S02]  /*c730*/  FMUL.FTZ R62, R2.reuse, R62 ;  /* 0x0000003e023e7220 */ /* 0x040fe40000410000 */
[C---:B------:R-:W-:Y:S02]  /*c740*/  FMUL.FTZ R63, R2.reuse, R63 ;  /* 0x0000003f023f7220 */ /* 0x040fe40000410000 */
[C---:B------:R-:W-:Y:S02]  /*c750*/  FMUL.FTZ R64, R3.reuse, R64 ;  /* 0x0000004003407220 */ /* 0x040fe40000410000 */
[C---:B------:R-:W-:Y:S01]  /*c760*/  HMMA.16816.F32 R4, R112.reuse, R12, R4 ;  /* 0x0000000c7004723c */ /* 0x040fe20000001804 */
[----:B------:R-:W-:Y:S04]  /*c770*/  MUFU.EX2 R152, R152 ;  /* 0x0000009800987308 */ /* 0x000fe80000000800 */
[C---:B------:R-:W-:Y:S02]  /*c780*/  FMUL.FTZ R65, R3.reuse, R65 ;  /* 0x0000004103417220 */ /* 0x040fe40000410000 */
[C---:B------:R-:W-:Y:S01]  /*c790*/  FMUL.FTZ R12, R3.reuse, R104 ;  /* 0x00000068030c7220 */ /* 0x040fe20000410000 */
[C---:B------:R-:W-:Y:S03]  /*c7a0*/  HMMA.16816.F32 R8, R112.reuse, R14, R8 ;  /* 0x0000000e7008723c */ /* 0x040fe60000001808 */
[----:B------:R-:W-:Y:S01]  /*c7b0*/  MUFU.EX2 R153, R153 ;  /* 0x0000009900997308 */ /* 0x000fe20000000800 */
[----:B------:R-:W-:Y:S02]  /*c7c0*/  FMUL.FTZ R13, R3, R105 ;  /* 0x00000069030d7220 */ /* 0x000fe40000410000 */
[C---:B------:R-:W-:Y:S02]  /*c7d0*/  FMUL.FTZ R66, R2.reuse, R66 ;  /* 0x0000004202427220 */ /* 0x040fe40000410000 */
[C---:B------:R-:W-:Y:S04]  /*c7e0*/  FMUL.FTZ R14, R2.reuse, R106 ;  /* 0x0000006a020e7220 */ /* 0x040fe80000410000 */
[C---:B------:R-:W-:Y:S01]  /*c7f0*/  FMUL.FTZ R15, R2.reuse, R107 ;  /* 0x0000006b020f7220 */ /* 0x040fe20000410000 */
[----:B------:R-:W-:Y:S01]  /*c800*/  MUFU.EX2 R135, R135 ;  /* 0x0000008700877308 */ /* 0x000fe20000000800 */
[----:B------:R-:W-:Y:S02]  /*c810*/  FMUL.FTZ R67, R2, R67 ;  /* 0x0000004302437220 */ /* 0x000fe40000410000 */
[--C-:B------:R-:W-:Y:S02]  /*c820*/  FFMA.FTZ R140, R140, c[0x0][0x2d0], -R125.reuse ;  /* 0x0000b4008c8c7a23 */ /* 0x100fe4000001087d */
[--C-:B------:R-:W-:Y:S01]  /*c830*/  FFMA.FTZ R143, R150, c[0x0][0x2d0], -R125.reuse ;  /* 0x0000b400968f7a23 */ /* 0x100fe2000001087d */
[C---:B------:R-:W-:Y:S03]  /*c840*/  HMMA.16816.F32 R12, R112.reuse, R20, R12 ;  /* 0x00000014700c723c */ /* 0x040fe6000000180c */
[--C-:B------:R-:W-:Y:S01]  /*c850*/  FFMA.FTZ R149, R149, c[0x0][0x2d0], -R124.reuse ;  /* 0x0000b40095957a23 */ /* 0x100fe2000001087c */
[----:B------:R-:W2:Y:S01]  /*c860*/  MUFU.EX2 R136, R136 ;  /* 0x0000008800887308 */ /* 0x000ea20000000800 */
[--C-:B------:R-:W-:Y:S02]  /*c870*/  FFMA.FTZ R150, R159, c[0x0][0x2d0], -R124.reuse ;  /* 0x0000b4009f967a23 */ /* 0x100fe4000001087c */
[C---:B------:R-:W-:Y:S01]  /*c880*/  FMUL.FTZ R20, R3.reuse, R96 ;  /* 0x0000006003147220 */ /* 0x040fe20000410000 */
[C---:B------:R-:W-:Y:S04]  /*c890*/  HMMA.16816.F32 R16, R112.reuse, R22, R16 ;  /* 0x000000167010723c */ /* 0x040fe80000001810 */
[----:B------:R-:W-:Y:S02]  /*c8a0*/  FMUL.FTZ R21, R3, R97 ;  /* 0x0000006103157220 */ /* 0x000fe40000410000 */
[----:B------:R-:W-:Y:S01]  /*c8b0*/  MUFU.EX2 R137, R137 ;  /* 0x0000008900897308 */ /* 0x000fe20000000800 */
[C---:B------:R-:W-:Y:S02]  /*c8c0*/  FMUL.FTZ R22, R2.reuse, R98 ;  /* 0x0000006202167220 */ /* 0x040fe40000410000 */
[----:B------:R-:W-:Y:S03]  /*c8d0*/  FMUL.FTZ R23, R2, R99 ;  /* 0x0000006302177220 */ /* 0x000fe60000410000 */
[--C-:B------:R-:W-:Y:S02]  /*c8e0*/  FFMA.FTZ R159, R158, c[0x0][0x2d0], -R125.reuse ;  /* 0x0000b4009e9f7a23 */ /* 0x100fe4000001087d */
[--C-:B------:R-:W-:Y:S02]  /*c8f0*/  FFMA.FTZ R154, R154, c[0x0][0x2d0], -R125.reuse ;  /* 0x0000b4009a9a7a23 */ /* 0x100fe4000001087d */
[C---:B------:R-:W-:Y:S01]  /*c900*/  HMMA.16816.F32 R20, R112.reuse, R28, R20 ;  /* 0x0000001c7014723c */ /* 0x040fe20000001814 */
[----:B------:R-:W5:Y:S02]  /*c910*/  MUFU.EX2 R138, R138 ;  /* 0x0000008a008a7308 */ /* 0x000f640000000800 */
[--C-:B------:R-:W-:Y:S02]  /*c920*/  FFMA.FTZ R158, R163, c[0x0][0x2d0], -R124.reuse ;  /* 0x0000b400a39e7a23 */ /* 0x100fe4000001087c */
[--C-:B------:R-:W-:Y:S02]  /*c930*/  FFMA.FTZ R161, R161, c[0x0][0x2d0], -R124.reuse ;  /* 0x0000b400a1a17a23 */ /* 0x100fe4000001087c */
[C---:B------:R-:W-:Y:S01]  /*c940*/  FMUL.FTZ R28, R3.reuse, R88 ;  /* 0x00000058031c7220 */ /* 0x040fe20000410000 */
[C---:B------:R-:W-:Y:S03]  /*c950*/  HMMA.16816.F32 R24, R112.reuse, R30, R24 ;  /* 0x0000001e7018723c */ /* 0x040fe60000001818 */
[----:B------:R-:W-:Y:S01]  /*c960*/  MUFU.EX2 R140, R140 ;  /* 0x0000008c008c7308 */ /* 0x000fe20000000800 */
[----:B------:R-:W-:Y:S02]  /*c970*/  FMUL.FTZ R29, R3, R89 ;  /* 0x00000059031d7220 */ /* 0x000fe40000410000 */
[--C-:B------:R-:W-:Y:S02]  /*c980*/  FFMA.FTZ R163, R164, c[0x0][0x2d0], -R125.reuse ;  /* 0x0000b400a4a37a23 */ /* 0x100fe4000001087d */
[C---:B------:R-:W-:Y:S04]  /*c990*/  FMUL.FTZ R30, R2.reuse, R90 ;  /* 0x0000005a021e7220 */ /* 0x040fe80000410000 */
[----:B------:R-:W-:Y:S01]  /*c9a0*/  FMUL.FTZ R31, R2, R91 ;  /* 0x0000005b021f7220 */ /* 0x000fe20000410000 */
[----:B------:R-:W1:Y:S01]  /*c9b0*/  MUFU.EX2 R143, R143 ;  /* 0x0000008f008f7308 */ /* 0x000e620000000800 */
[----:B------:R-:W-:Y:S01]  /*c9c0*/  LDSM.16.MT88.4 R88, [R212+0x3900] ;  /* 0x00390000d458783b */ /* 0x000fe20000004200 */
[--C-:B------:R-:W-:Y:S02]  /*c9d0*/  FFMA.FTZ R164, R166, c[0x0][0x2d0], -R125.reuse ;  /* 0x0000b400a6a47a23 */ /* 0x100fe4000001087d */
[--C-:B------:R-:W-:Y:S02]  /*c9e0*/  FFMA.FTZ R165, R165, c[0x0][0x2d0], -R124.reuse ;  /* 0x0000b400a5a57a23 */ /* 0x100fe4000001087c */
[C---:B------:R-:W-:Y:S03]  /*c9f0*/  HMMA.16816.F32 R28, R112.reuse, R36, R28 ;  /* 0x00000024701c723c */ /* 0x040fe6000000181c */
[--C-:B------:R-:W-:Y:S01]  /*ca00*/  FFMA.FTZ R166, R171, c[0x0][0x2d0], -R124.reuse ;  /* 0x0000b400aba67a23 */ /* 0x100fe2000001087c */
[----:B------:R-:W-:Y:S01]  /*ca10*/  MUFU.EX2 R149, R149 ;  /* 0x0000009500957308 */ /* 0x000fe20000000800 */
[--C-:B------:R-:W-:Y:S02]  /*ca20*/  FFMA.FTZ R168, R168, c[0x0][0x2d0], -R125.reuse ;  /* 0x0000b400a8a87a23 */ /* 0x100fe4000001087d */
[C---:B------:R-:W-:Y:S01]  /*ca30*/  FMUL.FTZ R36, R3.reuse, R80 ;  /* 0x0000005003247220 */ /* 0x040fe20000410000 */
[C---:B------:R-:W-:Y:S04]  /*ca40*/  HMMA.16816.F32 R32, R112.reuse, R38, R32 ;  /* 0x000000267020723c */ /* 0x040fe80000001820 */
[----:B------:R-:W-:Y:S02]  /*ca50*/  FMUL.FTZ R37, R3, R81 ;  /* 0x0000005103257220 */ /* 0x000fe40000410000 */
[----:B------:R-:W1:Y:S01]  /*ca60*/  MUFU.EX2 R150, R150 ;  /* 0x0000009600967308 */ /* 0x000e620000000800 */
[C---:B------:R-:W-:Y:S02]  /*ca70*/  FMUL.FTZ R38, R2.reuse, R82 ;  /* 0x0000005202267220 */ /* 0x040fe40000410000 */
[----:B------:R-:W-:Y:S02]  /*ca80*/  FMUL.FTZ R39, R2, R83 ;  /* 0x0000005302277220 */ /* 0x000fe40000410000 */
[----:B------:R-:W-:Y:S01]  /*ca90*/  LDSM.16.MT88.4 R80, [R209+0x900] ;  /* 0x00090000d150783b */ /* 0x000fe20000004200 */
[--C-:B------:R-:W-:Y:S02]  /*caa0*/  FFMA.FTZ R171, R242, c[0x0][0x2d0], -R125.reuse ;  /* 0x0000b400f2ab7a23 */ /* 0x100fe4000001087d */
[--C-:B------:R-:W-:Y:S02]  /*cab0*/  FFMA.FTZ R237, R237, c[0x0][0x2d0], -R124.reuse ;  /* 0x0000b400eded7a23 */ /* 0x100fe4000001087c */
[C---:B------:R-:W-:Y:S01]  /*cac0*/  HMMA.16816.F32 R36, R112.reuse, R44, R36 ;  /* 0x0000002c7024723c */ /* 0x040fe20000001824 */
[----:B------:R-:W-:Y:S02]  /*cad0*/  MUFU.EX2 R159, R159 ;  /* 0x0000009f009f7308 */ /* 0x000fe40000000800 */
        /* <DEDUP_REMOVED lines=9> */
[----:B------:R-:W-:Y:S01]  /*cb70*/  MUFU.EX2 R158, R158 ;  /* 0x0000009e009e7308 */ /* 0x000fe20000000800 */
[----:B------:R-:W2:Y:S01]  /*cb80*/  LDSM.16.MT88.4 R72, [R212+0x900] ;  /* 0x00090000d448783b */ /* 0x000ea20000004200 */
[--C-:B------:R-:W-:Y:S02]  /*cb90*/  FFMA.FTZ R169, R169, c[0x0][0x2d0], -R124.reuse ;  /* 0x0000b400a9a97a23 */ /* 0x100fe4000001087c */
[--C-:B------:R-:W-:Y:S02]  /*cba0*/  FFMA.FTZ R240, R167, c[0x0][0x2d0], -R124.reuse ;  /* 0x0000b400a7f07a23 */ /* 0x100fe4000001087c */
[C---:B---3--:R-:W-:Y:S03]  /*cbb0*/  HMMA.16816.F32 R44, R112.reuse, R84, R44 ;  /* 0x00000054702c723c */ /* 0x048fe6000000182c */
[--C-:B------:R-:W-:Y:S01]  /*cbc0*/  FFMA.FTZ R167, R160, c[0x0][0x2d0], -R125.reuse ;  /* 0x0000b400a0a77a23 */ /* 0x100fe2000001087d */
[----:B------:R-:W3:Y:S01]  /*cbd0*/  MUFU.EX2 R161, R161 ;  /* 0x000000a100a17308 */ /* 0x000ee20000000800 */
[--C-:B------:R-:W-:Y:S02]  /*cbe0*/  FFMA.FTZ R160, R155, c[0x0][0x2d0], -R124.reuse ;  /* 0x0000b4009ba07a23 */ /* 0x100fe4000001087c */
[--C-:B------:R-:W-:Y:S01]  /*cbf0*/  FFMA.FTZ R155, R156, c[0x0][0x2d0], -R125.reuse ;  /* 0x0000b4009c9b7a23 */ /* 0x100fe2000001087d */
[C---:B------:R-:W-:Y:S01]  /*cc00*/  HMMA.16816.F32 R48, R112.reuse, R86, R48 ;  /* 0x000000567030723c */ /* 0x040fe20000001830 */
[----:B------:R-:W-:Y:S03]  /*cc10*/  LDSM.16.MT88.4 R84, [R208+0x900] ;  /* 0x00090000d054783b */ /* 0x000fe60000004200 */
[--C-:B------:R-:W-:Y:S02]  /*cc20*/  FFMA.FTZ R156, R151, c[0x0][0x2d0], -R124.reuse ;  /* 0x0000b400979c7a23 */ /* 0x100fe4000001087c */
[----:B------:R-:W-:Y:S01]  /*cc30*/  MUFU.EX2 R167, R167 ;  /* 0x000000a700a77308 */ /* 0x000fe20000000800 */
[--C-:B------:R-:W-:Y:S01]  /*cc40*/  FFMA.FTZ R142, R142, c[0x0][0x2d0], -R125.reuse ;  /* 0x0000b4008e8e7a23 */ /* 0x100fe2000001087d */
[C---:B----4-:R-:W-:Y:S04]  /*cc50*/  HMMA.16816.F32 R52, R112.reuse, R76, R52 ;  /* 0x0000004c7034723c */ /* 0x050fe80000001834 */
[--C-:B------:R-:W-:Y:S02]  /*cc60*/  FFMA.FTZ R151, R148, c[0x0][0x2d0], -R125.reuse ;  /* 0x0000b40094977a23 */ /* 0x100fe4000001087d */
[--C-:B------:R-:W-:Y:S02]  /*cc70*/  FFMA.FTZ R141, R141, c[0x0][0x2d0], -R124.reuse ;  /* 0x0000b4008d8d7a23 */ /* 0x100fe4000001087c */
[C---:B------:R-:W-:Y:S01]  /*cc80*/  HMMA.16816.F32 R56, R112.reuse, R78, R56 ;  /* 0x0000004e7038723c */ /* 0x040fe20000001838 */
[----:B------:R-:W4:Y:S01]  /*cc90*/  LDSM.16.MT88.4 R76, [R210+0x900] ;  /* 0x00090000d24c783b */ /* 0x000f220000004200 */
[----:B------:R-:W-:Y:S02]  /*cca0*/  MUFU.EX2 R160, R160 ;  /* 0x000000a000a07308 */ /* 0x000fe40000000800 */
[--C-:B------:R-:W-:Y:S02]  /*ccb0*/  FFMA.FTZ R148, R139, c[0x0][0x2d0], -R124.reuse ;  /* 0x0000b4008b947a23 */ /* 0x100fe4000001087c */
[--C-:B------:R-:W-:Y:S02]  /*ccc0*/  FFMA.FTZ R139, R127, c[0x0][0x2d0], -R125.reuse ;  /* 0x0000b4007f8b7a23 */ /* 0x100fe4000001087d */
[C---:B-1----:R-:W-:Y:S04]  /*ccd0*/  HMMA.16816.F32 R60, R112.reuse, R68, R60 ;  /* 0x00000044703c723c */ /* 0x042fe8000000183c */
[----:B------:R-:W-:Y:S01]  /*cce0*/  MUFU.EX2 R155, R155 ;  /* 0x0000009b009b7308 */ /* 0x000fe20000000800 */
[----:B------:R-:W-:Y:S02]  /*ccf0*/  FFMA.FTZ R125, R126, c[0x0][0x2d0], -R125 ;  /* 0x0000b4007e7d7a23 */ /* 0x000fe4000001087d */
[----:B--2---:R-:W-:Y:S01]  /*cd00*/  F2FP.PACK_AB R68, R136, R135 ;  /* 0x000000878844723e */ /* 0x004fe200000000ff */
[----:B------:R-:W-:Y:S04]  /*cd10*/  HMMA.16816.F32 R64, R112, R70, R64 ;  /* 0x000000467040723c */ /* 0x000fe80000001840 */
[----:B-----5:R-:W-:Y:S01]  /*cd20*/  F2FP.PACK_AB R69, R138, R137 ;  /* 0x000000898a45723e */ /* 0x020fe200000000ff */
[--C-:B------:R-:W-:Y:S01]  /*cd30*/  FFMA.FTZ R118, R118, c[0x0][0x2d0], -R124.reuse ;  /* 0x0000b40076767a23 */ /* 0x100fe2000001087c */
[----:B------:R-:W-:Y:S01]  /*cd40*/  MUFU.EX2 R156, R156 ;  /* 0x0000009c009c7308 */ /* 0x000fe20000000800 */
[----:B------:R-:W-:Y:S01]  /*cd50*/  F2FP.PACK_AB R70, R143, R140 ;  /* 0x0000008c8f46723e */ /* 0x000fe200000000ff */
[----:B------:R-:W-:Y:S01]  /*cd60*/  FFMA.FTZ R124, R117, c[0x0][0x2d0], -R124 ;  /* 0x0000b400757c7a23 */ /* 0x000fe2000001087c */
[----:B------:R-:W-:Y:S03]  /*cd70*/  F2FP.PACK_AB R71, R150, R149 ;  /* 0x000000959647723e */ /* 0x000fe600000000ff */
[----:B------:R-:W-:Y:S01]  /*cd80*/  FFMA.FTZ R134, R3, R228, R134 ;  /* 0x000000e403867223 */ /* 0x000fe20000010086 */
[----:B------:R-:W-:Y:S01]  /*cd90*/  MOV R3, R0 ;  /* 0x0000000000037202 */ /* 0x000fe20000000f00 */
[----:B------:R-:W-:Y:S02]  /*cda0*/  FFMA.FTZ R130, R2, R227, R130 ;  /* 0x000000e302827223 */ /* 0x000fe40000010082 */
[C---:B------:R-:W-:Y:S01]  /*cdb0*/  HMMA.16816.F32 R4, R68.reuse, R72, R4 ;  /* 0x000000484404723c */ /* 0x040fe20000001804 */
[----:B------:R-:W-:Y:S04]  /*cdc0*/  MUFU.EX2 R163, R163 ;  /* 0x000000a300a37308 */ /* 0x000fe80000000800 */
[----:B------:R-:W-:Y:S02]  /*cdd0*/  FADD.FTZ R133, R133, R134 ;  /* 0x0000008685857221 */ /* 0x000fe40000010000 */
[----:B------:R-:W-:Y:S01]  /*cde0*/  FADD.FTZ R129, R129, R130 ;  /* 0x0000008281817221 */ /* 0x000fe20000010000 */
[C---:B------:R-:W-:Y:S01]  /*cdf0*/  HMMA.16816.F32 R8, R68.reuse, R74, R8 ;  /* 0x0000004a4408723c */ /* 0x040fe20000001808 */
[----:B------:R-:W1:Y:S02]  /*ce00*/  LDSM.16.MT88.4 R72, [R210+0x3900] ;  /* 0x00390000d248783b */ /* 0x000e640000004200 */
[----:B------:R-:W2:Y:S01]  /*ce10*/  MUFU.EX2 R164, R164 ;  /* 0x000000a400a47308 */ /* 0x000ea20000000800 */
[----:B------:R-:W-:Y:S02]  /*ce20*/  FADD.FTZ R132, R132, R133 ;  /* 0x0000008584847221 */ /* 0x000fe40000010000 */
[----:B------:R-:W-:Y:S02]  /*ce30*/  FADD.FTZ R2, R128, R129 ;  /* 0x0000008180027221 */ /* 0x000fe40000010000 */
[C---:B----4-:R-:W-:Y:S04]  /*ce40*/  HMMA.16816.F32 R12, R68.reuse, R76, R12 ;  /* 0x0000004c440c723c */ /* 0x050fe8000000180c */
[----:B------:R-:W-:Y:S01]  /*ce50*/  FADD.FTZ R132, R131, R132 ;  /* 0x0000008483847221 */ /* 0x000fe20000010000 */
[----:B------:R-:W-:Y:S01]  /*ce60*/  MUFU.EX2 R165, R165 ;  /* 0x000000a500a57308 */ /* 0x000fe20000000800 */
[----:B------:R-:W-:Y:S01]  /*ce70*/  FADD.FTZ R2, R119, R2 ;  /* 0x0000000277027221 */ /* 0x000fe20000010000 */
[----:B------:R-:W-:Y:S01]  /*ce80*/  MOV R119, R116 ;  /* 0x0000007400777202 */ /* 0x000fe20000000f00 */
[C---:B------:R-:W-:Y:S01]  /*ce90*/  HMMA.16816.F32 R16, R68.reuse, R78, R16 ;  /* 0x0000004e4410723c */ /* 0x040fe20000001810 */
[----:B------:R-:W4:Y:S03]  /*cea0*/  LDSM.16.MT88.4 R76, [R209+0x3900] ;  /* 0x00390000d14c783b */ /* 0x000f260000004200 */
[----:B------:R-:W-:Y:S02]  /*ceb0*/  FADD.FTZ R135, R135, R132 ;  /* 0x0000008487877221 */ /* 0x000fe40000010000 */
[----:B------:R-:W-:Y:S01]  /*cec0*/  FADD.FTZ R137, R137, R2 ;  /* 0x0000000289897221 */ /* 0x000fe20000010000 */
[----:B------:R-:W5:Y:S01]  /*ced0*/  MUFU.EX2 R166, R166 ;  /* 0x000000a600a67308 */ /* 0x000f620000000800 */
[C---:B------:R-:W-:Y:S04]  /*cee0*/  HMMA.16816.F32 R20, R68.reuse, R80, R20 ;  /* 0x000000504414723c */ /* 0x040fe80000001814 */
[----:B------:R-:W-:Y:S02]  /*cef0*/  FADD.FTZ R135, R136, R135 ;  /* 0x0000008788877221 */ /* 0x000fe40000010000 */
[----:B------:R-:W-:Y:S02]  /*cf00*/  FADD.FTZ R138, R138, R137 ;  /* 0x000000898a8a7221 */ /* 0x000fe40000010000 */
[C---:B------:R-:W-:Y:S01]  /*cf10*/  HMMA.16816.F32 R24, R68.reuse, R82, R24 ;  /* 0x000000524418723c */ /* 0x040fe20000001818 */
[----:B------:R-:W2:Y:S01]  /*cf20*/  LDSM.16.MT88.4 R80, [R208+0x3900] ;  /* 0x00390000d050783b */ /* 0x000ea20000004200 */
[----:B------:R-:W-:Y:S02]  /*cf30*/  MUFU.EX2 R168, R168 ;  /* 0x000000a800a87308 */ /* 0x000fe40000000800 */
[----:B------:R-:W-:Y:S04]  /*cf40*/  FADD.FTZ R140, R140, R135 ;  /* 0x000000878c8c7221 */ /* 0x000fe80000010000 */
[C---:B------:R-:W-:Y:S04]  /*cf50*/  HMMA.16816.F32 R28, R68.reuse, R84, R28 ;  /* 0x00000054441c723c */ /* 0x040fe8000000181c */
[----:B------:R-:W-:Y:S01]  /*cf60*/  MUFU.EX2 R171, R171 ;  /* 0x000000ab00ab7308 */ /* 0x000fe20000000800 */
[----:B------:R-:W-:Y:S03]  /*cf70*/  FADD.FTZ R140, R143, R140 ;  /* 0x0000008c8f8c7221 */ /* 0x000fe60000010000 */
[C---:B------:R-:W-:Y:S01]  /*cf80*/  HMMA.16816.F32 R32, R68.reuse, R86, R32 ;  /* 0x000000564420723c */ /* 0x040fe20000001820 */
[----:B------:R-:W-:Y:S05]  /*cf90*/  LDSM.16.MT88.4 R84, [R210+0x1100] ;  /* 0x00110000d254783b */ /* 0x000fea0000004200 */
[----:B------:R-:W-:Y:S02]  /*cfa0*/  MUFU.EX2 R237, R237 ;  /* 0x000000ed00ed7308 */ /* 0x000fe40000000800 */
[C---:B------:R-:W-:Y:S08]  /*cfb0*/  HMMA.16816.F32 R36, R68.reuse, R88, R36 ;  /* 0x000000584424723c */ /* 0x040ff00000001824 */
[C---:B------:R-:W-:Y:S01]  /*cfc0*/  HMMA.16816.F32 R40, R68.reuse, R90, R40 ;  /* 0x0000005a4428723c */ /* 0x040fe20000001828 */
[----:B------:R-:W-:Y:S01]  /*cfd0*/  LDSM.16.MT88.4 R88, [R208+0x4100] ;  /* 0x00410000d058783b */ /* 0x000fe20000004200 */
[----:B------:R-:W-:Y:S06]  /*cfe0*/  MUFU.EX2 R242, R242 ;  /* 0x000000f200f27308 */ /* 0x000fec0000000800 */
[C---:B-1----:R-:W-:Y:S04]  /*cff0*/  HMMA.16816.F32 R44, R68.reuse, R72, R44 ;  /* 0x00000048442c723c */ /* 0x042fe8000000182c */
[----:B------:R-:W-:Y:S04]  /*d000*/  MUFU.EX2 R239, R239 ;  /* 0x000000ef00ef7308 */ /* 0x000fe80000000800 */
[C---:B------:R-:W-:Y:S01]  /*d010*/  HMMA.16816.F32 R48, R68.reuse, R74, R48 ;  /* 0x0000004a4430723c */ /* 0x040fe20000001830 */
[----:B------:R-:W1:Y:S05]  /*d020*/  LDSM.16.MT88.4 R72, [R212+0x1100] ;  /* 0x00110000d448783b */ /* 0x000e6a0000004200 */
[----:B------:R-:W-:Y:S02]  /*d030*/  MUFU.EX2 R170, R170 ;  /* 0x000000aa00aa7308 */ /* 0x000fe40000000800 */
[C---:B----4-:R-:W-:Y:S08]  /*d040*/  HMMA.16816.F32 R52, R68.reuse, R76, R52 ;  /* 0x0000004c4434723c */ /* 0x050ff00000001834 */
[C---:B------:R-:W-:Y:S01]  /*d050*/  HMMA.16816.F32 R56, R68.reuse, R78, R56 ;  /* 0x0000004e4438723c */ /* 0x040fe20000001838 */
[----:B------:R-:W4:Y:S01]  /*d060*/  LDSM.16.MT88.4 R76, [R209+0x1100] ;  /* 0x00110000d14c783b */ /* 0x000f220000004200 */
[----:B------:R-:W-:Y:S06]  /*d070*/  MUFU.EX2 R169, R169 ;  /* 0x000000a900a97308 */ /* 0x000fec0000000800 */
[C---:B--2---:R-:W-:Y:S04]  /*d080*/  HMMA.16816.F32 R60, R68.reuse, R80, R60 ;  /* 0x00000050443c723c */ /* 0x044fe8000000183c */
[----:B------:R-:W-:Y:S04]  /*d090*/  MUFU.EX2 R240, R240 ;  /* 0x000000f000f07308 */ /* 0x000fe80000000800 */
[----:B------:R-:W-:Y:S01]  /*d0a0*/  HMMA.16816.F32 R64, R68, R82, R64 ;  /* 0x000000524440723c */ /* 0x000fe20000001840 */
[----:B------:R-:W2:Y:S05]  /*d0b0*/  LDSM.16.MT88.4 R80, [R208+0x1100] ;  /* 0x00110000d050783b */ /* 0x000eaa0000004200 */
[----:B------:R-:W-:Y:S01]  /*d0c0*/  MUFU.EX2 R142, R142 ;  /* 0x0000008e008e7308 */ /* 0x000fe20000000800 */
[----:B------:R-:W-:Y:S01]  /*d0d0*/  F2FP.PACK_AB R68, R154, R159 ;  /* 0x0000009f9a44723e */ /* 0x000fe200000000ff */
[----:B------:R-:W-:Y:S01]  /*d0e0*/  FADD.FTZ R159, R159, R140 ;  /* 0x0000008c9f9f7221 */ /* 0x000fe20000010000 */
[----:B---3--:R-:W-:Y:S03]  /*d0f0*/  F2FP.PACK_AB R69, R161, R158 ;  /* 0x0000009ea145723e */ /* 0x008fe600000000ff */
[----:B------:R-:W-:Y:S01]  /*d100*/  F2FP.PACK_AB R70, R164, R163 ;  /* 0x000000a3a446723e */ /* 0x000fe200000000ff */
[----:B------:R-:W-:Y:S01]  /*d110*/  FADD.FTZ R154, R154, R159 ;  /* 0x0000009f9a9a7221 */ /* 0x000fe20000010000 */
[----:B-----5:R-:W-:Y:S02]  /*d120*/  F2FP.PACK_AB R71, R166, R165 ;  /* 0x000000a5a647723e */ /* 0x020fe400000000ff */
[----:B------:R-:W-:Y:S01]  /*d130*/  MUFU.EX2 R151, R151 ;  /* 0x0000009700977308 */ /* 0x000fe20000000800 */
[----:B------:R-:W-:Y:S04]  /*d140*/  FADD.FTZ R163, R163, R154 ;  /* 0x0000009aa3a37221 */ /* 0x000fe80000010000 */
[C---:B-1----:R-:W-:Y:S03]  /*d150*/  HMMA.16816.F32 R4, R68.reuse, R72, R4 ;  /* 0x000000484404723c */ /* 0x042fe60000001804 */
[----:B------:R-:W-:Y:S02]  /*d160*/  FADD.FTZ R163, R164, R163 ;  /* 0x000000a3a4a37221 */ /* 0x000fe40000010000 */
[----:B------:R-:W-:Y:S03]  /*d170*/  MUFU.EX2 R141, R141 ;  /* 0x0000008d008d7308 */ /* 0x000fe60000000800 */
[C---:B------:R-:W-:Y:S01]  /*d180*/  HMMA.16816.F32 R8, R68.reuse, R74, R8 ;  /* 0x0000004a4408723c */ /* 0x040fe20000001808 */
[----:B------:R-:W1:Y:S06]  /*d190*/  LDSM.16.MT88.4 R72, [R212+0x4100] ;  /* 0x00410000d448783b */ /* 0x000e6c0000004200 */
[----:B------:R-:W3:Y:S01]  /*d1a0*/  MUFU.EX2 R148, R148 ;  /* 0x0000009400947308 */ /* 0x000ee20000000800 */
[C---:B------:R-:W-:Y:S08]  /*d1b0*/  HMMA.16816.F32 R12, R68.reuse, R84, R12 ;  /* 0x00000054440c723c */ /* 0x040ff0000000180c */
[C---:B------:R-:W-:Y:S01]  /*d1c0*/  HMMA.16816.F32 R16, R68.reuse, R86, R16 ;  /* 0x000000564410723c */ /* 0x040fe20000001810 */
[----:B------:R-:W5:Y:S01]  /*d1d0*/  LDSM.16.MT88.4 R84, [R210+0x4100] ;  /* 0x00410000d254783b */ /* 0x000f620000004200 */
[----:B------:R-:W-:Y:S06]  /*d1e0*/  MUFU.EX2 R139, R139 ;  /* 0x0000008b008b7308 */ /* 0x000fec0000000800 */
[C---:B----4-:R-:W-:Y:S04]  /*d1f0*/  HMMA.16816.F32 R20, R68.reuse, R76, R20 ;  /* 0x0000004c4414723c */ /* 0x050fe80000001814 */
[----:B------:R3:W4:Y:S04]  /*d200*/  MUFU.EX2 R244, R125 ;  /* 0x0000007d00f47308 */ /* 0x0007280000000800 */
[C---:B------:R-:W-:Y:S01]  /*d210*/  HMMA.16816.F32 R24, R68.reuse, R78, R24 ;  /* 0x0000004e4418723c */ /* 0x040fe20000001818 */
[----:B------:R-:W5:Y:S05]  /*d220*/  LDSM.16.MT88.4 R76, [R209+0x4100] ;  /* 0x00410000d14c783b */ /* 0x000f6a0000004200 */
[----:B------:R-:W-:Y:S02]  /*d230*/  MUFU.EX2 R118, R118 ;  /* 0x0000007600767308 */ /* 0x000fe40000000800 */
[C---:B--2---:R-:W-:Y:S08]  /*d240*/  HMMA.16816.F32 R28, R68.reuse, R80, R28 ;  /* 0x00000050441c723c */ /* 0x044ff0000000181c */
[C---:B------:R-:W-:Y:S01]  /*d250*/  HMMA.16816.F32 R32, R68.reuse, R82, R32 ;  /* 0x000000524420723c */ /* 0x040fe20000001820 */
[----:B------:R-:W2:Y:S01]  /*d260*/  LDSM.16.MT88.4 R80, [R212+0x1900] ;  /* 0x00190000d450783b */ /* 0x000ea20000004200 */
[----:B------:R5:W5:Y:S02]  /*d270*/  MUFU.EX2 R117, R124 ;  /* 0x0000007c00757308 */ /* 0x000b640000000800 */
[----:B---3--:R-:W-:Y:S02]  /*d280*/  F2FP.PACK_AB R125, R148, R141 ;  /* 0x0000008d947d723e */ /* 0x008fe400000000ff */
[----:B----4-:R-:W-:Y:S02]  /*d290*/  F2FP.PACK_AB R126, R244, R139 ;  /* 0x0000008bf47e723e */ /* 0x010fe400000000ff */
[C---:B-1----:R-:W-:Y:S08]  /*d2a0*/  HMMA.16816.F32 R36, R68.reuse, R72, R36 ;  /* 0x000000484424723c */ /* 0x042ff00000001824 */
[C---:B------:R-:W-:Y:S01]  /*d2b0*/  HMMA.16816.F32 R40, R68.reuse, R74, R40 ;  /* 0x0000004a4428723c */ /* 0x040fe20000001828 */
[----:B------:R-:W1:Y:S07]  /*d2c0*/  LDSM.16.MT88.4 R72, [R210+0x1900] ;  /* 0x00190000d248783b */ /* 0x000e6e0000004200 */
[C---:B-----5:R-:W-:Y:S04]  /*d2d0*/  HMMA.16816.F32 R44, R68.reuse, R84, R44 ;  /* 0x00000054442c723c */ /* 0x060fe8000000182c */
[----:B------:R-:W-:Y:S02]  /*d2e0*/  F2FP.PACK_AB R124, R151, R142 ;  /* 0x0000008e977c723e */ /* 0x000fe400000000ff */
[----:B------:R-:W-:Y:S02]  /*d2f0*/  F2FP.PACK_AB R127, R117, R118 ;  /* 0x00000076757f723e */ /* 0x000fe400000000ff */
[C---:B------:R-:W-:Y:S01]  /*d300*/  HMMA.16816.F32 R48, R68.reuse, R86, R48 ;  /* 0x000000564430723c */ /* 0x040fe20000001830 */
[----:B------:R-:W-:Y:S07]  /*d310*/  LDSM.16.MT88.4 R84, [R208+0x1900] ;  /* 0x00190000d054783b */ /* 0x000fee0000004200 */
[C---:B------:R-:W-:Y:S08]  /*d320*/  HMMA.16816.F32 R52, R68.reuse, R76, R52 ;  /* 0x0000004c4434723c */ /* 0x040ff00000001834 */
[C---:B------:R-:W-:Y:S01]  /*d330*/  HMMA.16816.F32 R56, R68.reuse, R78, R56 ;  /* 0x0000004e4438723c */ /* 0x040fe20000001838 */
[----:B------:R-:W3:Y:S07]  /*d340*/  LDSM.16.MT88.4 R76, [R209+0x1900] ;  /* 0x00190000d14c783b */ /* 0x000eee0000004200 */
[C---:B------:R-:W-:Y:S08]  /*d350*/  HMMA.16816.F32 R60, R68.reuse, R88, R60 ;  /* 0x00000058443c723c */ /* 0x040ff0000000183c */
[----:B------:R-:W-:Y:S01]  /*d360*/  HMMA.16816.F32 R64, R68, R90, R64 ;  /* 0x0000005a4440723c */ /* 0x000fe20000001840 */
[----:B------:R-:W-:Y:S06]  /*d370*/  LDSM.16.MT88.4 R88, [R209+0x4900] ;  /* 0x00490000d158783b */ /* 0x000fec0000004200 */
[C---:B------:R-:W-:Y:S01]  /*d380*/  F2FP.PACK_AB R68, R171.reuse, R168 ;  /* 0x000000a8ab44723e */ /* 0x040fe200000000ff */
[----:B------:R-:W-:Y:S01]  /*d390*/  FADD.FTZ R168, R168, R163 ;  /* 0x000000a3a8a87221 */ /* 0x000fe20000010000 */
[----:B------:R-:W-:Y:S03]  /*d3a0*/  F2FP.PACK_AB R69, R242, R237 ;  /* 0x000000edf245723e */ /* 0x000fe600000000ff */
[----:B------:R-:W-:Y:S01]  /*d3b0*/  F2FP.PACK_AB R70, R170, R239 ;  /* 0x000000efaa46723e */ /* 0x000fe200000000ff */
[----:B------:R-:W-:Y:S01]  /*d3c0*/  FADD.FTZ R168, R171, R168 ;  /* 0x000000a8aba87221 */ /* 0x000fe20000010000 */
[----:B------:R-:W-:Y:S03]  /*d3d0*/  F2FP.PACK_AB R71, R240, R169 ;  /* 0x000000a9f047723e */ /* 0x000fe600000000ff */
[----:B------:R-:W-:Y:S01]  /*d3e0*/  FADD.FTZ R239, R239, R168 ;  /* 0x000000a8efef7221 */ /* 0x000fe20000010000 */
[----:B------:R-:W-:Y:S03]  /*d3f0*/  IADD3 R168, R238, -0x1, RZ ;  /* 0xffffffffeea87810 */ /* 0x000fe60007ffe0ff */
[C---:B--2---:R-:W-:Y:S03]  /*d400*/  HMMA.16816.F32 R4, R68.reuse, R80, R4 ;  /* 0x000000504404723c */ /* 0x044fe60000001804 */
[----:B------:R-:W-:Y:S01]  /*d410*/  FADD.FTZ R239, R170, R239 ;  /* 0x000000efaaef7221 */ /* 0x000fe20000010000 */
[----:B------:R-:W-:Y:S04]  /*d420*/  MOV R238, R168 ;  /* 0x000000a800ee7202 */ /* 0x000fe80000000f00 */
        /* <DEDUP_REMOVED lines=11> */
[C---:B--2---:R-:W-:Y:S08]  /*d4e0*/  HMMA.16816.F32 R36, R68.reuse, R80, R36 ;  /* 0x000000504424723c */ /* 0x044ff00000001824 */
[C---:B------:R-:W-:Y:S01]  /*d4f0*/  HMMA.16816.F32 R40, R68.reuse, R82, R40 ;  /* 0x000000524428723c */ /* 0x040fe20000001828 */
[----:B------:R-:W2:Y:S07]  /*d500*/  LDSM.16.MT88.4 R80, [R210+0x2100] ;  /* 0x00210000d250783b */ /* 0x000eae0000004200 */
[C---:B-1----:R-:W-:Y:S08]  /*d510*/  HMMA.16816.F32 R44, R68.reuse, R72, R44 ;  /* 0x00000048442c723c */ /* 0x042ff0000000182c */
[C---:B------:R-:W-:Y:S01]  /*d520*/  HMMA.16816.F32 R48, R68.reuse, R74, R48 ;  /* 0x0000004a4430723c */ /* 0x040fe20000001830 */
[----:B------:R-:W1:Y:S07]  /*d530*/  LDSM.16.MT88.4 R72, [R209+0x2100] ;  /* 0x00210000d148783b */ /* 0x000e6e0000004200 */
[C---:B------:R-:W-:Y:S08]  /*d540*/  HMMA.16816.F32 R52, R68.reuse, R88, R52 ;  /* 0x000000584434723c */ /* 0x040ff00000001834 */
[C---:B------:R-:W-:Y:S01]  /*d550*/  HMMA.16816.F32 R56, R68.reuse, R90, R56 ;  /* 0x0000005a4438723c */ /* 0x040fe20000001838 */
[----:B------:R-:W-:Y:S07]  /*d560*/  LDSM.16.MT88.4 R88, [R209+0x5100] ;  /* 0x00510000d158783b */ /* 0x000fee0000004200 */
        /* <DEDUP_REMOVED lines=9> */
[----:B------:R-:W-:Y:S04]  /*d600*/  FADD.FTZ R155, R155, R162 ;  /* 0x000000a29b9b7221 */ /* 0x000fe80000010000 */
[C---:B---3--:R-:W-:Y:S03]  /*d610*/  HMMA.16816.F32 R4, R68.reuse, R76, R4 ;  /* 0x0000004c4404723c */ /* 0x048fe60000001804 */
[----:B------:R-:W-:Y:S04]  /*d620*/  FADD.FTZ R155, R152, R155 ;  /* 0x0000009b989b7221 */ /* 0x000fe80000010000 */
        /* <DEDUP_REMOVED lines=8> */
[----:B------:R-:W-:Y:S04]  /*d6b0*/  FADD.FTZ R228, R244, R139 ;  /* 0x0000008bf4e47221 */ /* 0x000fe80000010000 */
[C---:B-1----:R-:W-:Y:S08]  /*d6c0*/  HMMA.16816.F32 R20, R68.reuse, R72, R20 ;  /* 0x000000484414723c */ /* 0x042ff00000001814 */
[C---:B------:R-:W-:Y:S01]  /*d6d0*/  HMMA.16816.F32 R24, R68.reuse, R74, R24 ;  /* 0x0000004a4418723c */ /* 0x040fe20000001818 */
[----:B------:R-:W1:Y:S07]  /*d6e0*/  LDSM.16.MT88.4 R72, [R208+0x5100] ;  /* 0x00510000d048783b */ /* 0x000e6e0000004200 */
[C---:B------:R-:W-:Y:S08]  /*d6f0*/  HMMA.16816.F32 R28, R68.reuse, R84, R28 ;  /* 0x00000054441c723c */ /* 0x040ff0000000181c */
[C---:B------:R-:W-:Y:S01]  /*d700*/  HMMA.16816.F32 R32, R68.reuse, R86, R32 ;  /* 0x000000564420723c */ /* 0x040fe20000001820 */
[----:B------:R-:W4:Y:S07]  /*d710*/  LDSM.16.MT88.4 R84, [R208+0x2900] ;  /* 0x00290000d054783b */ /* 0x000f2e0000004200 */
[C---:B---3--:R-:W-:Y:S08]  /*d720*/  HMMA.16816.F32 R36, R68.reuse, R76, R36 ;  /* 0x0000004c4424723c */ /* 0x048ff00000001824 */
[C---:B------:R-:W-:Y:S01]  /*d730*/  HMMA.16816.F32 R40, R68.reuse, R78, R40 ;  /* 0x0000004e4428723c */ /* 0x040fe20000001828 */
[----:B------:R-:W3:Y:S07]  /*d740*/  LDSM.16.MT88.4 R76, [R212+0x5900] ;  /* 0x00590000d44c783b */ /* 0x000eee0000004200 */
[C---:B--2---:R-:W-:Y:S08]  /*d750*/  HMMA.16816.F32 R44, R68.reuse, R80, R44 ;  /* 0x00000050442c723c */ /* 0x044ff0000000182c */
[C---:B------:R-:W-:Y:S08]  /*d760*/  HMMA.16816.F32 R48, R68.reuse, R82, R48 ;  /* 0x000000524430723c */ /* 0x040ff00000001830 */
[C---:B------:R-:W-:Y:S08]  /*d770*/  HMMA.16816.F32 R52, R68.reuse, R88, R52 ;  /* 0x000000584434723c */ /* 0x040ff00000001834 */
[C---:B------:R-:W-:Y:S08]  /*d780*/  HMMA.16816.F32 R56, R68.reuse, R90, R56 ;  /* 0x0000005a4438723c */ /* 0x040ff00000001838 */
[C---:B-1----:R-:W-:Y:S08]  /*d790*/  HMMA.16816.F32 R60, R68.reuse, R72, R60 ;  /* 0x00000048443c723c */ /* 0x042ff0000000183c */
[----:B------:R-:W-:Y:S01]  /*d7a0*/  HMMA.16816.F32 R64, R68, R74, R64 ;  /* 0x0000004a4440723c */ /* 0x000fe20000001840 */
[----:B------:R-:W1:Y:S07]  /*d7b0*/  LDSM.16.MT88.4 R68, [R210+0x5900] ;  /* 0x00590000d244783b */ /* 0x000e6e0000004200 */
[C---:B------:R-:W-:Y:S01]  /*d7c0*/  HMMA.16816.F32 R112, R124.reuse, R108, R4 ;  /* 0x0000006c7c70723c */ /* 0x040fe20000001804 */
[----:B------:R-:W2:Y:S07]  /*d7d0*/  LDSM.16.MT88.4 R4, [R209+0x5900] ;  /* 0x00590000d104783b */ /* 0x000eae0000004200 */
[C---:B------:R-:W-:Y:S01]  /*d7e0*/  HMMA.16816.F32 R108, R124.reuse, R110, R8 ;  /* 0x0000006e7c6c723c */ /* 0x040fe20000001808 */
[----:B------:R-:W5:Y:S07]  /*d7f0*/  LDSM.16.MT88.4 R8, [R208+0x5900] ;  /* 0x00590000d008783b */ /* 0x000f6e0000004200 */
[C---:B------:R-:W-:Y:S07]  /*d800*/  HMMA.16816.F32 R104, R124.reuse, R100, R12 ;  /* 0x000000647c68723c */ /* 0x040fee000000180c */
[----:B------:R-:W-:Y:S01]  /*d810*/  FADD.FTZ R13, R149, R138 ;  /* 0x0000008a950d7221 */ /* 0x000fe20000010000 */
[C---:B------:R-:W-:Y:S04]  /*d820*/  HMMA.16816.F32 R100, R124.reuse, R102, R16 ;  /* 0x000000667c64723c */ /* 0x040fe80000001810 */
[----:B------:R-:W-:Y:S04]  /*d830*/  FADD.FTZ R13, R150, R13 ;  /* 0x0000000d960d7221 */ /* 0x000fe80000010000 */
[C---:B------:R-:W-:Y:S04]  /*d840*/  HMMA.16816.F32 R96, R124.reuse, R92, R20 ;  /* 0x0000005c7c60723c */ /* 0x040fe80000001814 */
[----:B------:R-:W-:Y:S04]  /*d850*/  FADD.FTZ R2, R158, R13 ;  /* 0x0000000d9e027221 */ /* 0x000fe80000010000 */
[C---:B------:R-:W-:Y:S04]  /*d860*/  HMMA.16816.F32 R92, R124.reuse, R94, R24 ;  /* 0x0000005e7c5c723c */ /* 0x040fe80000001818 */
[----:B------:R-:W-:Y:S04]  /*d870*/  FADD.FTZ R2, R161, R2 ;  /* 0x00000002a1027221 */ /* 0x000fe80000010000 */
[C---:B----4-:R-:W-:Y:S04]  /*d880*/  HMMA.16816.F32 R88, R124.reuse, R84, R28 ;  /* 0x000000547c58723c */ /* 0x050fe8000000181c */
[----:B------:R-:W-:Y:S04]  /*d890*/  FADD.FTZ R165, R165, R2 ;  /* 0x00000002a5a57221 */ /* 0x000fe80000010000 */
[C---:B------:R-:W-:Y:S04]  /*d8a0*/  HMMA.16816.F32 R84, R124.reuse, R86, R32 ;  /* 0x000000567c54723c */ /* 0x040fe80000001820 */
[----:B------:R-:W-:Y:S04]  /*d8b0*/  FADD.FTZ R166, R166, R165 ;  /* 0x000000a5a6a67221 */ /* 0x000fe80000010000 */
[C---:B---3--:R-:W-:Y:S04]  /*d8c0*/  HMMA.16816.F32 R80, R124.reuse, R76, R36 ;  /* 0x0000004c7c50723c */ /* 0x048fe80000001824 */
[----:B------:R-:W-:Y:S04]  /*d8d0*/  FADD.FTZ R237, R237, R166 ;  /* 0x000000a6eded7221 */ /* 0x000fe80000010000 */
[C---:B------:R-:W-:Y:S04]  /*d8e0*/  HMMA.16816.F32 R76, R124.reuse, R78, R40 ;  /* 0x0000004e7c4c723c */ /* 0x040fe80000001828 */
[----:B------:R-:W-:Y:S04]  /*d8f0*/  FADD.FTZ R242, R242, R237 ;  /* 0x000000edf2f27221 */ /* 0x000fe80000010000 */
[C---:B-1----:R-:W-:Y:S04]  /*d900*/  HMMA.16816.F32 R72, R124.reuse, R68, R44 ;  /* 0x000000447c48723c */ /* 0x042fe8000000182c */
[----:B------:R-:W-:Y:S04]  /*d910*/  FADD.FTZ R169, R169, R242 ;  /* 0x000000f2a9a97221 */ /* 0x000fe80000010000 */
[C---:B------:R-:W-:Y:S04]  /*d920*/  HMMA.16816.F32 R68, R124.reuse, R70, R48 ;  /* 0x000000467c44723c */ /* 0x040fe80000001830 */
[----:B------:R-:W-:Y:S04]  /*d930*/  FADD.FTZ R240, R240, R169 ;  /* 0x000000a9f0f07221 */ /* 0x000fe80000010000 */
[C---:B--2---:R-:W-:Y:S04]  /*d940*/  HMMA.16816.F32 R52, R124.reuse, R4, R52 ;  /* 0x000000047c34723c */ /* 0x044fe80000001834 */
[----:B------:R-:W-:Y:S04]  /*d950*/  FADD.FTZ R157, R157, R240 ;  /* 0x000000f09d9d7221 */ /* 0x000fe80000010000 */
[C---:B------:R-:W-:Y:S04]  /*d960*/  HMMA.16816.F32 R56, R124.reuse, R6, R56 ;  /* 0x000000067c38723c */ /* 0x040fe80000001838 */
[----:B------:R-:W-:Y:S04]  /*d970*/  FADD.FTZ R160, R160, R157 ;  /* 0x0000009da0a07221 */ /* 0x000fe80000010000 */
[C---:B-----5:R-:W-:Y:S04]  /*d980*/  HMMA.16816.F32 R60, R124.reuse, R8, R60 ;  /* 0x000000087c3c723c */ /* 0x060fe8000000183c */
[----:B------:R-:W-:Y:S04]  /*d990*/  FADD.FTZ R153, R153, R160 ;  /* 0x000000a099997221 */ /* 0x000fe80000010000 */
[----:B------:R-:W-:Y:S01]  /*d9a0*/  FADD.FTZ R156, R156, R153 ;  /* 0x000000999c9c7221 */ /* 0x000fe20000010000 */
[----:B------:R-:W-:Y:S03]  /*d9b0*/  HMMA.16816.F32 R64, R124, R10, R64 ;  /* 0x0000000a7c40723c */ /* 0x000fe60000001840 */
[----:B------:R-:W-:Y:S04]  /*d9c0*/  FADD.FTZ R141, R141, R156 ;  /* 0x0000009c8d8d7221 */ /* 0x000fe80000010000 */
[----:B------:R-:W-:Y:S05]  /*d9d0*/  FADD.FTZ R141, R148, R141 ;  /* 0x0000008d948d7221 */ /* 0x000fea0000010000 */
[----:B------:R-:W-:Y:S04]  /*d9e0*/  FADD.FTZ R118, R118, R141 ;  /* 0x0000008d76767221 */ /* 0x000fe80000010000 */
[----:B------:R-:W-:Y:S01]  /*d9f0*/  FADD.FTZ R227, R117, R118 ;  /* 0x0000007675e37221 */ /* 0x000fe20000010000 */
[----:B------:R-:W-:-:S05]  /*da00*/  @P0 BRA `(.L_x_196) ;  /* 0xffffceb000000947 */ /* 0x000fca000383ffff */
.L_x_193:
[----:B------:R-:W-:-:S13]  /*da10*/  ISETP.GE.AND P0, PT, R168, UR6, PT ;  /* 0x00000006a8007c0c */ /* 0x000fda000bf06270 */
[----:B------:R-:W-:Y:S05]  /*da20*/  @!P0 BRA `(.L_x_197) ;  /* 0x0000450000008947 */ /* 0x000fea0003800000 */
[----:B------:R-:W-:Y:S01]  /*da30*/  SHF.R.S32.HI R169, RZ, 0x1f, R230 ;  /* 0x0000001fffa97819 */ /* 0x000fe200000114e6 */
[----:B------:R-:W-:Y:S01]  /*da40*/  IMAD.MOV.U32 R2, RZ, RZ, R116 ;  /* 0x000000ffff027224 */ /* 0x000fe200078e0074 */
[C---:B------:R-:W-:Y:S01]  /*da50*/  SHF.L.U64.HI R232, R229.reuse, 0x1, R232 ;  /* 0x00000001e5e87819 */ /* 0x040fe200000102e8 */
[----:B------:R-:W-:Y:S01]  /*da60*/  IMAD.MOV.U32 R3, RZ, RZ, R0 ;  /* 0x000000ffff037224 */ /* 0x000fe200078e0000 */
[C---:B------:R-:W-:Y:S01]  /*da70*/  SHF.L.U64.HI R169, R230.reuse, 0x1, R169 ;  /* 0x00000001e6a97819 */ /* 0x040fe200000102a9 */
[----:B------:R-:W-:Y:S01]  /*da80*/  IMAD.SHL.U32 R229, R229, 0x2, RZ ;  /* 0x00000002e5e57824 */ /* 0x000fe200078e00ff */
[----:B------:R-:W-:Y:S02]  /*da90*/  SHF.L.U32 R230, R230, 0x1, RZ ;  /* 0x00000001e6e67819 */ /* 0x000fe400000006ff */
.L_x_207:
[----:B------:R-:W-:Y:S04]  /*daa0*/  DEPBAR.LE SB0, 0x0 ;  /* 0x000080000000791a */ /* 0x000fe80000000000 */
[----:B------:R-:W-:Y:S01]  /*dab0*/  BAR.SYNC.DEFER_BLOCKING 0x0 ;  /* 0x0000000000007b1d */ /* 0x000fe20000010000 */
[----:B------:R-:W-:Y:S01]  /*dac0*/  SHF.R.S32.HI R21, RZ, 0x1f, R216 ;  /* 0x0000001fff157819 */ /* 0x000fe200000114d8 */
[C---:B------:R-:W-:Y:S01]  /*dad0*/  IMAD.WIDE.U32 R30, R216.reuse, c[0x0][0x208], RZ ;  /* 0x00008200d81e7a25 */ /* 0x040fe200078e00ff */
[----:B------:R-:W-:Y:S03]  /*dae0*/  SHF.R.S32.HI R29, RZ, 0x1f, R215 ;  /* 0x0000001fff1d7819 */ /* 0x000fe600000114d7 */
[----:B------:R-:W-:Y:S02]  /*daf0*/  IMAD R21, R21, c[0x0][0x208], RZ ;  /* 0x0000820015157a24 */ /* 0x000fe400078e02ff */
[----:B------:R-:W-:Y:S02]  /*db00*/  IMAD R29, R29, c[0x0][0x218], RZ ;  /* 0x000086001d1d7a24 */ /* 0x000fe400078e02ff */
[----:B------:R-:W-:Y:S02]  /*db10*/  IMAD R21, R216, c[0x0][0x20c], R21 ;  /* 0x00008300d8157a24 */ /* 0x000fe400078e0215 */
[----:B------:R-:W-:Y:S03]  /*db20*/  IMAD R29, R215, c[0x0][0x21c], R29 ;  /* 0x00008700d71d7a24 */ /* 0x000fe600078e021d */
[----:B------:R-:W-:Y:S05]  /*db30*/  IADD3 R31, R31, R21, RZ ;  /* 0x000000151f1f7210 */ /* 0x000fea0007ffe0ff */
[----:B------:R-:W-:Y:S01]  /*db40*/  IMAD.WIDE.U32 R30, R215, c[0x0][0x218], R30 ;  /* 0x00008600d71e7a25 */ /* 0x000fe200078e001e */
[----:B------:R-:W1:Y:S04]  /*db50*/  LDSM.16.M88.4 R8, [R214+0x8100] ;  /* 0x00810000d608783b */ /* 0x000e680000000200 */
[----:B------:R-:W-:Y:S04]  /*db60*/  IADD3 R0, P0, R30, UR38, RZ ;  /* 0x000000261e007c10 */ /* 0x000fe8000ff1e0ff */
[----:B------:R-:W-:Y:S02]  /*db70*/  IADD3.X R29, R31, UR10, R29, P0, !PT ;  /* 0x0000000a1f1d7c10 */ /* 0x000fe400087fe41d */
[C---:B------:R-:W-:Y:S01]  /*db80*/  LEA R45, P0, R0.reuse, c[0x0][0x1f8], 0x1 ;  /* 0x00007e00002d7a11 */ /* 0x040fe200078008ff */
[----:B------:R-:W2:Y:S03]  /*db90*/  LDSM.16.M88.4 R16, [R214+0x8900] ;  /* 0x00890000d610783b */ /* 0x000ea60000000200 */
[----:B------:R-:W-:Y:S05]  /*dba0*/  LEA.HI.X R152, R0, c[0x0][0x1fc], R29, 0x1, P0 ;  /* 0x00007f0000987a11 */ /* 0x000fea00000f0c1d */
[----:B------:R-:W3:Y:S08]  /*dbb0*/  LDSM.16.M88.4 R24, [R214+0x9100] ;  /* 0x00910000d618783b */ /* 0x000ef00000000200 */
[----:B------:R-:W4:Y:S08]  /*dbc0*/  LDSM.16.M88.4 R32, [R214+0x9900] ;  /* 0x00990000d620783b */ /* 0x000f300000000200 */
[----:B------:R-:W5:Y:S01]  /*dbd0*/  LDSM.16.M88.4 R40, [R214+0xa100] ;  /* 0x00a10000d628783b */ /* 0x000f620000000200 */
[C---:B-1----:R-:W-:Y:S07]  /*dbe0*/  HMMA.16816.F32 R4, R120.reuse, R8, RZ ;  /* 0x000000087804723c */ /* 0x042fee00000018ff */
[----:B------:R-:W-:Y:S01]  /*dbf0*/  LDSM.16.M88.4 R48, [R214+0xa900] ;  /* 0x00a90000d630783b */ /* 0x000fe20000000200 */
[C---:B------:R-:W-:Y:S07]  /*dc00*/  HMMA.16816.F32 R8, R120.reuse, R10, RZ ;  /* 0x0000000a7808723c */ /* 0x040fee00000018ff */
[----:B------:R-:W-:Y:S01]  /*dc10*/  LDSM.16.M88.4 R116, [R213] ;  /* 0x00000000d574783b */ /* 0x000fe20000000200 */
[C---:B--2---:R-:W-:Y:S07]  /*dc20*/  HMMA.16816.F32 R12, R120.reuse, R16, RZ ;  /* 0x00000010780c723c */ /* 0x044fee00000018ff */
[----:B------:R-:W-:Y:S01]  /*dc30*/  LDSM.16.M88.4 R124, [R207] ;  /* 0x00000000cf7c783b */ /* 0x000fe20000000200 */
[C---:B------:R-:W-:Y:S07]  /*dc40*/  HMMA.16816.F32 R16, R120.reuse, R18, RZ ;  /* 0x000000127810723c */ /* 0x040fee00000018ff */
[----:B------:R-:W-:Y:S01]  /*dc50*/  LDSM.16.M88.4 R128, [R206] ;  /* 0x00000000ce80783b */ /* 0x000fe20000000200 */
[C---:B---3--:R-:W-:Y:S07]  /*dc60*/  HMMA.16816.F32 R20, R120.reuse, R24, RZ ;  /* 0x000000187814723c */ /* 0x048fee00000018ff */
[----:B------:R-:W-:Y:S01]  /*dc70*/  LDSM.16.M88.4 R132, [R205] ;  /* 0x00000000cd84783b */ /* 0x000fe20000000200 */
[C---:B------:R-:W-:Y:S07]  /*dc80*/  HMMA.16816.F32 R24, R120.reuse, R26, RZ ;  /* 0x0000001a7818723c */ /* 0x040fee00000018ff */
[----:B------:R-:W-:Y:S01]  /*dc90*/  LDSM.16.M88.4 R136, [R204] ;  /* 0x00000000cc88783b */ /* 0x000fe20000000200 */
[C---:B----4-:R-:W-:Y:S07]  /*dca0*/  HMMA.16816.F32 R28, R120.reuse, R32, RZ ;  /* 0x00000020781c723c */ /* 0x050fee00000018ff */
[----:B------:R-:W1:Y:S01]  /*dcb0*/  SHFL.IDX PT, R154, R45, RZ, 0x181f ;  /* 0x00181fff2d9a7589 */ /* 0x000e6200000e0000 */
[C---:B------:R-:W-:Y:S07]  /*dcc0*/  HMMA.16816.F32 R32, R120.reuse, R34, RZ ;  /* 0x000000227820723c */ /* 0x040fee00000018ff */
[----:B------:R-:W2:Y:S01]  /*dcd0*/  SHFL.IDX PT, R44, R152, RZ, 0x181f ;  /* 0x00181fff982c7589 */ /* 0x000ea200000e0000 */
[C---:B-----5:R-:W-:Y:S07]  /*dce0*/  HMMA.16816.F32 R36, R120.reuse, R40, RZ ;  /* 0x000000287824723c */ /* 0x060fee00000018ff */
[----:B------:R-:W3:Y:S01]  /*dcf0*/  SHFL.IDX PT, R148, R45, 0x2, 0x181f ;  /* 0x00581f002d947f89 */ /* 0x000ee200000e0000 */
[C---:B------:R-:W-:Y:S07]  /*dd00*/  HMMA.16816.F32 R40, R120.reuse, R42, RZ ;  /* 0x0000002a7828723c */ /* 0x040fee00000018ff */
[----:B------:R4:W-:Y:S01]  /*dd10*/  SHFL.IDX PT, R160, R45, 0x1, 0x181f ;  /* 0x00381f002da07f89 */ /* 0x0009e200000e0000 */
[C---:B-1----:R-:W-:Y:S04]  /*dd20*/  IADD3 R150, P2, R154.reuse, R230, RZ ;  /* 0x000000e69a967210 */ /* 0x042fe80007f5e0ff */
[----:B------:R-:W-:Y:S02]  /*dd30*/  IADD3 R154, P0, R154, R229, RZ ;  /* 0x000000e59a9a7210 */ /* 0x000fe40007f1e0ff */
[CC--:B--2---:R-:W-:Y:S01]  /*dd40*/  IADD3.X R151, R44.reuse, R169.reuse, RZ, P2, !PT ;  /* 0x000000a92c977210 */ /* 0x0c4fe200017fe4ff */
[----:B------:R-:W1:Y:S01]  /*dd50*/  SHFL.IDX PT, R149, R152, 0x2, 0x181f ;  /* 0x00581f0098957f89 */ /* 0x000e6200000e0000 */
[----:B------:R-:W-:Y:S02]  /*dd60*/  IADD3.X R155, R44, R232, RZ, P0, !PT ;  /* 0x000000e82c9b7210 */ /* 0x000fe400007fe4ff */
[-C--:B---3--:R-:W-:Y:S05]  /*dd70*/  IADD3 R162, P2, R148, R230.reuse, RZ ;  /* 0x000000e694a27210 */ /* 0x088fea0007f5e0ff */
[----:B------:R-:W-:Y:S01]  /*dd80*/  LDSM.16.M88.4 R140, [R203] ;  /* 0x00000000cb8c783b */ /* 0x000fe20000000200 */
[C---:B----4-:R-:W-:Y:S07]  /*dd90*/  HMMA.16816.F32 R44, R120.reuse, R48, RZ ;  /* 0x00000030782c723c */ /* 0x050fee00000018ff */
[----:B------:R-:W-:Y:S01]  /*dda0*/  @!PT LDS RZ, [RZ] ;  /* 0x00000000fffff984 */ /* 0x000fe20000000800 */
[----:B------:R-:W-:Y:S01]  /*ddb0*/  @!PT LDS RZ, [RZ] ;  /* 0x00000000fffff984 */ /* 0x000fe20000000800 */
[----:B------:R-:W-:Y:S01]  /*ddc0*/  @!PT LDS RZ, [RZ] ;  /* 0x00000000fffff984 */ /* 0x000fe20000000800 */
[----:B------:R2:W-:Y:S01]  /*ddd0*/  LDGSTS.E.BYPASS.LTC128B.128 [R225], [R150.64], !P5 ;  /* 0x0000000096e17fae */ /* 0x0005e2000e901d6a */
[----:B------:R-:W-:Y:S07]  /*dde0*/  HMMA.16816.F32 R48, R120, R50, RZ ;  /* 0x000000327830723c */ /* 0x000fee00000018ff */
[----:B------:R3:W4:Y:S01]  /*ddf0*/  SHFL.IDX PT, R0, R152, 0x1, 0x181f ;  /* 0x00381f0098007f89 */ /* 0x00072200000e0000 */
[C---:B-1----:R-:W-:Y:S01]  /*de00*/  IADD3.X R163, R149.reuse, R169, RZ, P2, !PT ;  /* 0x000000a995a37210 */ /* 0x042fe200017fe4ff */
[C---:B------:R-:W-:Y:S06]  /*de10*/  HMMA.16816.F32 R4, R144.reuse, R116, R4 ;  /* 0x000000749004723c */ /* 0x040fec0000001804 */
[----:B------:R1:W-:Y:S02]  /*de20*/  LDGSTS.E.BYPASS.LTC128B.128 [R224], [R154.64], !P4 ;  /* 0x000000009ae07fae */ /* 0x0003e4000e101d6a */
[C---:B------:R-:W-:Y:S08]  /*de30*/  HMMA.16816.F32 R8, R144.reuse, R118, R8 ;  /* 0x000000769008723c */ /* 0x040ff00000001808 */
[C---:B------:R-:W-:Y:S04]  /*de40*/  HMMA.16816.F32 R12, R144.reuse, R124, R12 ;  /* 0x0000007c900c723c */ /* 0x040fe8000000180c */
[C---:B---3--:R-:W-:Y:S02]  /*de50*/  IADD3 R152, P0, R160.reuse, R230, RZ ;  /* 0x000000e6a0987210 */ /* 0x048fe40007f1e0ff */
[----:B------:R-:W-:Y:S02]  /*de60*/  IADD3 R160, P6, R160, R229, RZ ;  /* 0x000000e5a0a07210 */ /* 0x000fe40007fde0ff */
[C---:B------:R-:W-:Y:S04]  /*de70*/  HMMA.16816.F32 R16, R144.reuse, R126, R16 ;  /* 0x0000007e9010723c */ /* 0x040fe80000001810 */
[C---:B----4-:R-:W-:Y:S02]  /*de80*/  IADD3.X R153, R0.reuse, R169, RZ, P0, !PT ;  /* 0x000000a900997210 */ /* 0x050fe400007fe4ff */
[-C--:B------:R-:W-:Y:S02]  /*de90*/  IADD3.X R161, R0, R232.reuse, RZ, P6, !PT ;  /* 0x000000e800a17210 */ /* 0x080fe400037fe4ff */
[C---:B------:R-:W-:Y:S01]  /*dea0*/  HMMA.16816.F32 R20, R144.reuse, R128, R20 ;  /* 0x000000809014723c */ /* 0x040fe20000001814 */
[----:B------:R1:W-:Y:S03]  /*deb0*/  LDGSTS.E.BYPASS.LTC128B.128 [R223], [R152.64], !P5 ;  /* 0x0000000098df7fae */ /* 0x0003e6000e901d6a */
[----:B------:R-:W-:Y:S04]  /*dec0*/  IADD3 R164, P0, R148, R229, RZ ;  /* 0x000000e594a47210 */ /* 0x000fe80007f1e0ff */
[C---:B------:R-:W-:Y:S01]  /*ded0*/  HMMA.16816.F32 R24, R144.reuse, R130, R24 ;  /* 0x000000829018723c */ /* 0x040fe20000001818 */
[----:B------:R3:W-:Y:S03]  /*dee0*/  LDGSTS.E.BYPASS.LTC128B.128 [R222], [R160.64], !P4 ;  /* 0x00000000a0de7fae */ /* 0x0007e6000e101d6a */
[----:B------:R-:W-:Y:S02]  /*def0*/  IADD3.X R165, R149, R232, RZ, P0, !PT ;  /* 0x000000e895a57210 */ /* 0x000fe400007fe4ff */
[----:B------:R-:W-:Y:S02]  /*df00*/  ISETP.GT.AND P0, PT, R168, UR6, PT ;  /* 0x00000006a8007c0c */ /* 0x000fe4000bf04270 */
[C---:B------:R-:W-:Y:S01]  /*df10*/  HMMA.16816.F32 R28, R144.reuse, R132, R28 ;  /* 0x00000084901c723c */ /* 0x040fe2000000181c */
[----:B------:R3:W-:Y:S07]  /*df20*/  LDGSTS.E.BYPASS.LTC128B.128 [R225+0x2000], [R162.64], !P5 ;  /* 0x02000000a2e17fae */ /* 0x0007ee000e901d6a */
[C---:B------:R-:W-:Y:S01]  /*df30*/  HMMA.16816.F32 R32, R144.reuse, R134, R32 ;  /* 0x000000869020723c */ /* 0x040fe20000001820 */
[----:B------:R4:W-:Y:S07]  /*df40*/  LDGSTS.E.BYPASS.LTC128B.128 [R225+0x5000], [R164.64], !P4 ;  /* 0x05000000a4e17fae */ /* 0x0009ee000e101d6a */
[C---:B------:R-:W-:Y:S01]  /*df50*/  HMMA.16816.F32 R36, R144.reuse, R136, R36 ;  /* 0x000000889024723c */ /* 0x040fe20000001824 */
[----:B--2---:R-:W2:Y:S07]  /*df60*/  LDSM.16.M88.4 R148, [R211+0x8100] ;  /* 0x00810000d394783b */ /* 0x004eae0000000200 */
[C---:B------:R-:W-:Y:S01]  /*df70*/  HMMA.16816.F32 R40, R144.reuse, R138, R40 ;  /* 0x0000008a9028723c */ /* 0x040fe20000001828 */
[----:B------:R-:W5:Y:S07]  /*df80*/  LDSM.16.M88.4 R116, [R211+0x8900] ;  /* 0x00890000d374783b */ /* 0x000f6e0000000200 */
[C---:B------:R-:W-:Y:S01]  /*df90*/  HMMA.16816.F32 R44, R144.reuse, R140, R44 ;  /* 0x0000008c902c723c */ /* 0x040fe2000000182c */
[----:B------:R-:W0:Y:S07]  /*dfa0*/  LDGDEPBAR ;  /* 0x00000000000079af */ /* 0x000e2e0000000000 */
[----:B------:R-:W-:Y:S01]  /*dfb0*/  HMMA.16816.F32 R48, R144, R142, R48 ;  /* 0x0000008e9030723c */ /* 0x000fe20000001830 */
[----:B------:R-:W4:Y:S08]  /*dfc0*/  LDSM.16.M88.4 R124, [R211+0x9100] ;  /* 0x00910000d37c783b */ /* 0x000f300000000200 */
[----:B-1----:R-:W1:Y:S01]  /*dfd0*/  LDSM.16.M88.4 R152, [R211+0x9900] ;  /* 0x00990000d398783b */ /* 0x002e620000000200 */
[C---:B--2---:R-:W-:Y:S07]  /*dfe0*/  HMMA.16816.F32 R4, R172.reuse, R148, R4 ;  /* 0x00000094ac04723c */ /* 0x044fee0000001804 */
[----:B------:R-:W2:Y:S01]  /*dff0*/  LDSM.16.M88.4 R156, [R211+0xa100] ;  /* 0x00a10000d39c783b */ /* 0x000ea20000000200 */
[C---:B------:R-:W-:Y:S07]  /*e000*/  HMMA.16816.F32 R8, R172.reuse, R150, R8 ;  /* 0x00000096ac08723c */ /* 0x040fee0000001808 */
[----:B---3--:R-:W3:Y:S01]  /*e010*/  LDSM.16.M88.4 R160, [R211+0xa900] ;  /* 0x00a90000d3a0783b */ /* 0x008ee20000000200 */
[C---:B-----5:R-:W-:Y:S07]  /*e020*/  HMMA.16816.F32 R12, R172.reuse, R116, R12 ;  /* 0x00000074ac0c723c */ /* 0x060fee000000180c */
[----:B------:R-:W5:Y:S01]  /*e030*/  LDSM.16.M88.4 R128, [R202] ;  /* 0x00000000ca80783b */ /* 0x000f620000000200 */
[C---:B------:R-:W-:Y:S07]  /*e040*/  HMMA.16816.F32 R16, R172.reuse, R118, R16 ;  /* 0x00000076ac10723c */ /* 0x040fee0000001810 */
[----:B------:R-:W3:Y:S01]  /*e050*/  LDSM.16.M88.4 R132, [R202+0x800] ;  /* 0x00080000ca84783b */ /* 0x000ee20000000200 */
[C---:B----4-:R-:W-:Y:S07]  /*e060*/  HMMA.16816.F32 R20, R172.reuse, R124, R20 ;  /* 0x0000007cac14723c */ /* 0x050fee0000001814 */
[----:B------:R-:W4:Y:S01]  /*e070*/  LDSM.16.M88.4 R136, [R202+0x1000] ;  /* 0x00100000ca88783b */ /* 0x000f220000000200 */
[C---:B------:R-:W-:Y:S07]  /*e080*/  HMMA.16816.F32 R24, R172.reuse, R126, R24 ;  /* 0x0000007eac18723c */ /* 0x040fee0000001818 */
[----:B------:R-:W4:Y:S01]  /*e090*/  LDSM.16.M88.4 R140, [R202+0x1800] ;  /* 0x00180000ca8c783b */ /* 0x000f220000000200 */
[C---:B-1----:R-:W-:Y:S07]  /*e0a0*/  HMMA.16816.F32 R28, R172.reuse, R152, R28 ;  /* 0x00000098ac1c723c */ /* 0x042fee000000181c */
[----:B------:R-:W1:Y:S01]  /*e0b0*/  LDSM.16.M88.4 R148, [R202+0x2000] ;  /* 0x00200000ca94783b */ /* 0x000e620000000200 */
[C---:B------:R-:W-:Y:S07]  /*e0c0*/  HMMA.16816.F32 R32, R172.reuse, R154, R32 ;  /* 0x0000009aac20723c */ /* 0x040fee0000001820 */
[----:B------:R-:W1:Y:S01]  /*e0d0*/  LDSM.16.M88.4 R116, [R202+0x2800] ;  /* 0x00280000ca74783b */ /* 0x000e620000000200 */
[C---:B--2---:R-:W-:Y:S07]  /*e0e0*/  HMMA.16816.F32 R36, R172.reuse, R156, R36 ;  /* 0x0000009cac24723c */ /* 0x044fee0000001824 */
[----:B------:R-:W2:Y:S01]  /*e0f0*/  LDSM.16.M88.4 R124, [R214+0xb100] ;  /* 0x00b10000d67c783b */ /* 0x000ea20000000200 */
[C---:B------:R-:W-:Y:S07]  /*e100*/  HMMA.16816.F32 R40, R172.reuse, R158, R40 ;  /* 0x0000009eac28723c */ /* 0x040fee0000001828 */
[----:B------:R-:W1:Y:S01]  /*e110*/  LDSM.16.M88.4 R152, [R214+0xb900] ;  /* 0x00b90000d698783b */ /* 0x000e620000000200 */
[C---:B---3--:R-:W-:Y:S07]  /*e120*/  HMMA.16816.F32 R44, R172.reuse, R160, R44 ;  /* 0x000000a0ac2c723c */ /* 0x048fee000000182c */
[----:B------:R-:W3:Y:S01]  /*e130*/  LDSM.16.M88.4 R156, [R214+0xc100] ;  /* 0x00c10000d69c783b */ /* 0x000ee20000000200 */
[----:B------:R-:W-:Y:S07]  /*e140*/  HMMA.16816.F32 R48, R172, R162, R48 ;  /* 0x000000a2ac30723c */ /* 0x000fee0000001830 */
[----:B------:R-:W1:Y:S01]  /*e150*/  LDSM.16.M88.4 R160, [R214+0xc900] ;  /* 0x00c90000d6a0783b */ /* 0x000e620000000200 */
[C---:B-----5:R-:W-:Y:S07]  /*e160*/  HMMA.16816.F32 R4, R176.reuse, R128, R4 ;  /* 0x00000080b004723c */ /* 0x060fee0000001804 */
[----:B------:R-:W-:Y:S01]  /*e170*/  LDSM.16.M88.4 R164, [R211+0xd900] ;  /* 0x00d90000d3a4783b */ /* 0x000fe20000000200 */
[C---:B------:R-:W-:Y:S07]  /*e180*/  HMMA.16816.F32 R8, R176.reuse, R130, R8 ;  /* 0x00000082b008723c */ /* 0x040fee0000001808 */
[----:B------:R-:W5:Y:S01]  /*e190*/  LDSM.16.M88.4 R128, [R214+0xd100] ;  /* 0x00d10000d680783b */ /* 0x000f620000000200 */
[C---:B------:R-:W-:Y:S08]  /*e1a0*/  HMMA.16816.F32 R12, R176.reuse, R132, R12 ;  /* 0x00000084b00c723c */ /* 0x040ff0000000180c */
[C---:B------:R-:W-:Y:S01]  /*e1b0*/  HMMA.16816.F32 R16, R176.reuse, R134, R16 ;  /* 0x00000086b010723c */ /* 0x040fe20000001810 */
[----:B------:R-:W2:Y:S07]  /*e1c0*/  LDSM.16.M88.4 R132, [R214+0xd900] ;  /* 0x00d90000d684783b */ /* 0x000eae0000000200 */
[C---:B----4-:R-:W-:Y:S08]  /*e1d0*/  HMMA.16816.F32 R20, R176.reuse, R136, R20 ;  /* 0x00000088b014723c */ /* 0x050ff00000001814 */
[C---:B------:R-:W-:Y:S01]  /*e1e0*/  HMMA.16816.F32 R24, R176.reuse, R138, R24 ;  /* 0x0000008ab018723c */ /* 0x040fe20000001818 */
[----:B------:R-:W4:Y:S07]  /*e1f0*/  LDSM.16.M88.4 R136, [R201] ;  /* 0x00000000c988783b */ /* 0x000f2e0000000200 */
[C---:B------:R-:W-:Y:S08]  /*e200*/  HMMA.16816.F32 R28, R176.reuse, R140, R28 ;  /* 0x0000008cb01c723c */ /* 0x040ff0000000181c */
[C---:B------:R-:W-:Y:S01]  /*e210*/  HMMA.16816.F32 R32, R176.reuse, R142, R32 ;  /* 0x0000008eb020723c */ /* 0x040fe20000001820 */
[----:B------:R-:W3:Y:S07]  /*e220*/  LDSM.16.M88.4 R140, [R200] ;  /* 0x00000000c88c783b */ /* 0x000eee0000000200 */
[C---:B-1----:R-:W-:Y:S08]  /*e230*/  HMMA.16816.F32 R36, R176.reuse, R148, R36 ;  /* 0x00000094b024723c */ /* 0x042ff00000001824 */
[C---:B------:R-:W-:Y:S01]  /*e240*/  HMMA.16816.F32 R40, R176.reuse, R150, R40 ;  /* 0x00000096b028723c */ /* 0x040fe20000001828 */
[----:B------:R-:W-:Y:S07]  /*e250*/  LDSM.16.M88.4 R148, [R197] ;  /* 0x00000000c594783b */ /* 0x000fee0000000200 */
[C---:B------:R-:W-:Y:S08]  /*e260*/  HMMA.16816.F32 R44, R176.reuse, R116, R44 ;  /* 0x00000074b02c723c */ /* 0x040ff0000000182c */
[----:B------:R-:W-:Y:S01]  /*e270*/  HMMA.16816.F32 R48, R176, R118, R48 ;  /* 0x00000076b030723c */ /* 0x000fe20000001830 */
[----:B------:R-:W1:Y:S07]  /*e280*/  LDSM.16.M88.4 R116, [R199] ;  /* 0x00000000c774783b */ /* 0x000e6e0000000200 */
[C---:B--2---:R-:W-:Y:S08]  /*e290*/  HMMA.16816.F32 R4, R180.reuse, R124, R4 ;  /* 0x0000007cb404723c */ /* 0x044ff00000001804 */
[C---:B------:R-:W-:Y:S01]  /*e2a0*/  HMMA.16816.F32 R8, R180.reuse, R126, R8 ;  /* 0x0000007eb408723c */ /* 0x040fe20000001808 */
[----:B------:R-:W2:Y:S07]  /*e2b0*/  LDSM.16.M88.4 R124, [R198] ;  /* 0x00000000c67c783b */ /* 0x000eae0000000200 */
[C---:B------:R-:W-:Y:S08]  /*e2c0*/  HMMA.16816.F32 R12, R180.reuse, R152, R12 ;  /* 0x00000098b40c723c */ /* 0x040ff0000000180c */
[C---:B------:R-:W-:Y:S01]  /*e2d0*/  HMMA.16816.F32 R16, R180.reuse, R154, R16 ;  /* 0x0000009ab410723c */ /* 0x040fe20000001810 */
[----:B------:R-:W1:Y:S07]  /*e2e0*/  LDSM.16.M88.4 R152, [R196] ;  /* 0x00000000c498783b */ /* 0x000e6e0000000200 */
[C---:B---3--:R-:W-:Y:S08]  /*e2f0*/  HMMA.16816.F32 R20, R180.reuse, R156, R20 ;  /* 0x0000009cb414723c */ /* 0x048ff00000001814 */
[C---:B------:R-:W-:Y:S01]  /*e300*/  HMMA.16816.F32 R24, R180.reuse, R158, R24 ;  /* 0x0000009eb418723c */ /* 0x040fe20000001818 */
[----:B------:R-:W3:Y:S07]  /*e310*/  LDSM.16.M88.4 R156, [R211+0xb100] ;  /* 0x00b10000d39c783b */ /* 0x000eee0000000200 */
[C---:B------:R-:W-:Y:S08]  /*e320*/  HMMA.16816.F32 R28, R180.reuse, R160, R28 ;  /* 0x000000a0b41c723c */ /* 0x040ff0000000181c */
[C---:B------:R-:W-:Y:S01]  /*e330*/  HMMA.16816.F32 R32, R180.reuse, R162, R32 ;  /* 0x000000a2b420723c */ /* 0x040fe20000001820 */
[----:B------:R-:W-:Y:S07]  /*e340*/  LDSM.16.M88.4 R160, [R211+0xd100] ;  /* 0x00d10000d3a0783b */ /* 0x000fee0000000200 */
[C---:B-----5:R-:W-:Y:S08]  /*e350*/  HMMA.16816.F32 R36, R180.reuse, R128, R36 ;  /* 0x00000080b424723c */ /* 0x060ff00000001824 */
[C---:B------:R-:W-:Y:S01]  /*e360*/  HMMA.16816.F32 R40, R180.reuse, R130, R40 ;  /* 0x00000082b428723c */ /* 0x040fe20000001828 */
[----:B------:R-:W5:Y:S07]  /*e370*/  LDSM.16.M88.4 R128, [R211+0xb900] ;  /* 0x00b90000d380783b */ /* 0x000f6e0000000200 */
[C---:B------:R-:W-:Y:S08]  /*e380*/  HMMA.16816.F32 R44, R180.reuse, R132, R44 ;  /* 0x00000084b42c723c */ /* 0x040ff0000000182c */
[----:B------:R-:W-:Y:S01]  /*e390*/  HMMA.16816.F32 R48, R180, R134, R48 ;  /* 0x00000086b430723c */ /* 0x000fe20000001830 */
[----:B------:R-:W2:Y:S07]  /*e3a0*/  LDSM.16.M88.4 R132, [R211+0xc100] ;  /* 0x00c10000d384783b */ /* 0x000eae0000000200 */
[C---:B----4-:R-:W-:Y:S08]  /*e3b0*/  HMMA.16816.F32 R4, R184.reuse, R136, R4 ;  /* 0x00000088b804723c */ /* 0x050ff00000001804 */
[C---:B------:R-:W-:Y:S01]  /*e3c0*/  HMMA.16816.F32 R8, R184.reuse, R138, R8 ;  /* 0x0000008ab808723c */ /* 0x040fe20000001808 */
[----:B------:R-:W4:Y:S07]  /*e3d0*/  LDSM.16.M88.4 R136, [R211+0xc900] ;  /* 0x00c90000d388783b */ /* 0x000f2e0000000200 */
[C---:B------:R-:W-:Y:S08]  /*e3e0*/  HMMA.16816.F32 R12, R184.reuse, R140, R12 ;  /* 0x0000008cb80c723c */ /* 0x040ff0000000180c */
[C---:B------:R-:W-:Y:S01]  /*e3f0*/  HMMA.16816.F32 R16, R184.reuse, R142, R16 ;  /* 0x0000008eb810723c */ /* 0x040fe20000001810 */
[----:B------:R-:W3:Y:S07]  /*e400*/  LDSM.16.M88.4 R140, [R202+0x3000] ;  /* 0x00300000ca8c783b */ /* 0x000eee0000000200 */
[C---:B-1----:R-:W-:Y:S08]  /*e410*/  HMMA.16816.F32 R20, R184.reuse, R116, R20 ;  /* 0x00000074b814723c */ /* 0x042ff00000001814 */
[C---:B------:R-:W-:Y:S01]  /*e420*/  HMMA.16816.F32 R24, R184.reuse, R118, R24 ;  /* 0x00000076b818723c */ /* 0x040fe20000001818 */
[----:B------:R-:W1:Y:S07]  /*e430*/  LDSM.16.M88.4 R116, [R202+0x3800] ;  /* 0x00380000ca74783b */ /* 0x000e6e0000000200 */
[C---:B--2---:R-:W-:Y:S08]  /*e440*/  HMMA.16816.F32 R28, R184.reuse, R124, R28 ;  /* 0x0000007cb81c723c */ /* 0x044ff0000000181c */
[C---:B------:R-:W-:Y:S08]  /*e450*/  HMMA.16816.F32 R32, R184.reuse, R126, R32 ;  /* 0x0000007eb820723c */ /* 0x040ff00000001820 */
[C---:B------:R-:W-:Y:S08]  /*e460*/  HMMA.16816.F32 R36, R184.reuse, R148, R36 ;  /* 0x00000094b824723c */ /* 0x040ff00000001824 */
[C---:B------:R-:W-:Y:S08]  /*e470*/  HMMA.16816.F32 R40, R184.reuse, R150, R40 ;  /* 0x00000096b828723c */ /* 0x040ff00000001828 */
[C---:B------:R-:W-:Y:S08]  /*e480*/  HMMA.16816.F32 R44, R184.reuse, R152, R44 ;  /* 0x00000098b82c723c */ /* 0x040ff0000000182c */
[----:B------:R-:W-:Y:S08]  /*e490*/  HMMA.16816.F32 R48, R184, R154, R48 ;  /* 0x0000009ab830723c */ /* 0x000ff00000001830 */
[C---:B---3--:R-:W-:Y:S08]  /*e4a0*/  HMMA.16816.F32 R4, R188.reuse, R156, R4 ;  /* 0x0000009cbc04723c */ /* 0x048ff00000001804 */
[C---:B------:R-:W-:Y:S08]  /*e4b0*/  HMMA.16816.F32 R8, R188.reuse, R158, R8 ;  /* 0x0000009ebc08723c */ /* 0x040ff00000001808 */
[C---:B-----5:R-:W-:Y:S08]  /*e4c0*/  HMMA.16816.F32 R12, R188.reuse, R128, R12 ;  /* 0x00000080bc0c723c */ /* 0x060ff0000000180c */
[C---:B------:R-:W-:Y:S08]  /*e4d0*/  HMMA.16816.F32 R16, R188.reuse, R130, R16 ;  /* 0x00000082bc10723c */ /* 0x040ff00000001810 */
[C---:B------:R-:W-:Y:S08]  /*e4e0*/  HMMA.16816.F32 R20, R188.reuse, R132, R20 ;  /* 0x00000084bc14723c */ /* 0x040ff00000001814 */
        /* <DEDUP_REMOVED lines=10> */
[----:B------:R-:W-:Y:S01]  /*e590*/  FMUL.FTZ R0, R4, c[0x0][0x320] ;  /* 0x0000c80004007a20 */ /* 0x000fe20000410000 */
[C---:B------:R-:W-:Y:S03]  /*e5a0*/  HMMA.16816.F32 R16, R192.reuse, R118, R16 ;  /* 0x00000076c010723c */ /* 0x040fe60000001810 */
[----:B------:R-:W-:Y:S02]  /*e5b0*/  FMUL.FTZ R126, R5, c[0x0][0x320] ;  /* 0x0000c800057e7a20 */ /* 0x000fe40000410000 */
[----:B------:R-:W1:Y:S01]  /*e5c0*/  MUFU.TANH R0, R0 ;  /* 0x0000000000007308 */ /* 0x000e620000002400 */
[----:B------:R-:W-:Y:S02]  /*e5d0*/  FMUL.FTZ R124, R6, c[0x0][0x320] ;  /* 0x0000c800067c7a20 */ /* 0x000fe40000410000 */
[----:B------:R-:W-:Y:S04]  /*e5e0*/  FMUL.FTZ R9, R9, c[0x0][0x320] ;  /* 0x0000c80009097a20 */ /* 0x000fe80000410000 */
[----:B------:R-:W-:Y:S02]  /*e5f0*/  FMUL.FTZ R10, R10, c[0x0][0x320] ;  /* 0x0000c8000a0a7a20 */ /* 0x000fe40000410000 */
[----:B------:R-:W-:Y:S01]  /*e600*/  FMUL.FTZ R11, R11, c[0x0][0x320] ;  /* 0x0000c8000b0b7a20 */ /* 0x000fe20000410000 */
[----:B------:R-:W2:Y:S01]  /*e610*/  MUFU.TANH R128, R9 ;  /* 0x0000000900807308 */ /* 0x000ea20000002400 */
[----:B------:R-:W-:Y:S02]  /*e620*/  FMUL.FTZ R125, R7, c[0x0][0x320] ;  /* 0x0000c800077d7a20 */ /* 0x000fe40000410000 */
[----:B------:R-:W3:Y:S01]  /*e630*/  LDSM.16.M88.4 R4, [R202+0x4000] ;  /* 0x00400000ca04783b */ /* 0x000ee20000000200 */
[----:B------:R-:W-:Y:S02]  /*e640*/  FMUL.FTZ R127, R8, c[0x0][0x320] ;  /* 0x0000c800087f7a20 */ /* 0x000fe40000410000 */
[----:B------:R-:W-:Y:S02]  /*e650*/  FMUL.FTZ R118, R12, c[0x0][0x320] ;  /* 0x0000c8000c767a20 */ /* 0x000fe40000410000 */
[----:B------:R-:W-:Y:S02]  /*e660*/  FMUL.FTZ R12, R13, c[0x0][0x320] ;  /* 0x0000c8000d0c7a20 */ /* 0x000fe40000410000 */
[----:B------:R-:W4:Y:S01]  /*e670*/  MUFU.TANH R116, R10 ;  /* 0x0000000a00747308 */ /* 0x000f220000002400 */
        /* <DEDUP_REMOVED lines=9> */
[C---:B---3--:R-:W-:Y:S01]  /*e710*/  HMMA.16816.F32 R20, R192.reuse, R4, R20 ;  /* 0x00000004c014723c */ /* 0x048fe20000001814 */
[----:B-----5:R-:W3:Y:S08]  /*e720*/  LDSM.16.M88.4 R8, [R202+0x4800] ;  /* 0x00480000ca08783b */ /* 0x020ef00000000200 */
[----:B------:R-:W1:Y:S01]  /*e730*/  MUFU.TANH R125, R125 ;  /* 0x0000007d007d7308 */ /* 0x000e620000002400 */
[C---:B------:R-:W-:Y:S01]  /*e740*/  HMMA.16816.F32 R24, R192.reuse, R6, R24 ;  /* 0x00000006c018723c */ /* 0x040fe20000001818 */
[----:B------:R-:W5:Y:S08]  /*e750*/  LDSM.16.M88.4 R4, [R202+0x5000] ;  /* 0x00500000ca04783b */ /* 0x000f700000000200 */
[----:B------:R-:W1:Y:S05]  /*e760*/  MUFU.TANH R127, R127 ;  /* 0x0000007f007f7308 */ /* 0x000e6a0000002400 */
[----:B------:R-:W-:Y:S02]  /*e770*/  FMUL.FTZ R166, R20, c[0x0][0x320] ;  /* 0x0000c80014a67a20 */ /* 0x000fe40000410000 */
[----:B------:R-:W-:Y:S03]  /*e780*/  FMUL.FTZ R21, R21, c[0x0][0x320] ;  /* 0x0000c80015157a20 */ /* 0x000fe60000410000 */
[----:B------:R-:W1:Y:S01]  /*e790*/  MUFU.TANH R118, R118 ;  /* 0x0000007600767308 */ /* 0x000e620000002400 */
[----:B------:R-:W-:Y:S02]  /*e7a0*/  FMUL.FTZ R22, R22, c[0x0][0x320] ;  /* 0x0000c80016167a20 */ /* 0x000fe40000410000 */
[----:B------:R-:W-:Y:S02]  /*e7b0*/  FMUL.FTZ R23, R23, c[0x0][0x320] ;  /* 0x0000c80017177a20 */ /* 0x000fe40000410000 */
[----:B------:R-:W-:Y:S02]  /*e7c0*/  FMUL.FTZ R158, R24, c[0x0][0x320] ;  /* 0x0000c800189e7a20 */ /* 0x000fe40000410000 */
[----:B------:R-:W-:Y:S02]  /*e7d0*/  FMUL.FTZ R25, R25, c[0x0][0x320] ;  /* 0x0000c80019197a20 */ /* 0x000fe40000410000 */
[----:B------:R-:W-:Y:S01]  /*e7e0*/  FMUL.FTZ R26, R26, c[0x0][0x320] ;  /* 0x0000c8001a1a7a20 */ /* 0x000fe20000410000 */
[----:B------:R-:W1:Y:S01]  /*e7f0*/  MUFU.TANH R12, R12 ;  /* 0x0000000c000c7308 */ /* 0x000e620000002400 */
[----:B------:R-:W-:Y:S01]  /*e800*/  FMUL.FTZ R27, R27, c[0x0][0x320] ;  /* 0x0000c8001b1b7a20 */ /* 0x000fe20000410000 */
[C---:B---3--:R-:W-:Y:S08]  /*e810*/  HMMA.16816.F32 R28, R192.reuse, R8, R28 ;  /* 0x00000008c01c723c */ /* 0x048ff0000000181c */
[----:B------:R-:W3:Y:S01]  /*e820*/  MUFU.TANH R163, R163 ;  /* 0x000000a300a37308 */ /* 0x000ee20000002400 */
[C---:B------:R-:W-:Y:S01]  /*e830*/  HMMA.16816.F32 R32, R192.reuse, R10, R32 ;  /* 0x0000000ac020723c */ /* 0x040fe20000001820 */
[----:B------:R-:W1:Y:S01]  /*e840*/  LDSM.16.M88.4 R8, [R202+0x5800] ;  /* 0x00580000ca08783b */ /* 0x000e620000000200 */
[----:B------:R-:W-:Y:S07]  /*e850*/  DEPBAR.LE SB0, 0x0 ;  /* 0x000080000000791a */ /* 0x000fee0000000000 */
[----:B------:R1:W1:Y:S01]  /*e860*/  MUFU.TANH R151, R15 ;  /* 0x0000000f00977308 */ /* 0x0002620000002400 */
[----:B------:R-:W-:Y:S01]  /*e870*/  BAR.SYNC.DEFER_BLOCKING 0x0 ;  /* 0x0000000000007b1d */ /* 0x000fe20000010000 */
[C---:B-----5:R-:W-:Y:S05]  /*e880*/  HMMA.16816.F32 R36, R192.reuse, R4, R36 ;  /* 0x00000004c024723c */ /* 0x060fea0000001824 */
[----:B------:R-:W-:Y:S03]  /*e890*/  FMUL.FTZ R242, R28, c[0x0][0x320] ;  /* 0x0000c8001cf27a20 */ /* 0x000fe60000410000 */
[----:B------:R-:W2:Y:S01]  /*e8a0*/  MUFU.TANH R13, R13 ;  /* 0x0000000d000d7308 */ /* 0x000ea20000002400 */
[C---:B------:R-:W-:Y:S03]  /*e8b0*/  HMMA.16816.F32 R40, R192.reuse, R6, R40 ;  /* 0x00000006c028723c */ /* 0x040fe60000001828 */
[----:B------:R-:W-:Y:S02]  /*e8c0*/  FMUL.FTZ R29, R29, c[0x0][0x320] ;  /* 0x0000c8001d1d7a20 */ /* 0x000fe40000410000 */
[----:B------:R-:W-:Y:S02]  /*e8d0*/  FMUL.FTZ R240, R32, c[0x0][0x320] ;  /* 0x0000c80020f07a20 */ /* 0x000fe40000410000 */
[----:B------:R-:W-:Y:S02]  /*e8e0*/  FMUL.FTZ R30, R30, c[0x0][0x320] ;  /* 0x0000c8001e1e7a20 */ /* 0x000fe40000410000 */
[----:B------:R-:W2:Y:S03]  /*e8f0*/  MUFU.TANH R14, R14 ;  /* 0x0000000e000e7308 */ /* 0x000ea60000002400 */
[----:B------:R-:W-:Y:S02]  /*e900*/  FMUL.FTZ R31, R31, c[0x0][0x320] ;  /* 0x0000c8001f1f7a20 */ /* 0x000fe40000410000 */
[----:B------:R-:W-:Y:S02]  /*e910*/  FMUL.FTZ R33, R33, c[0x0][0x320] ;  /* 0x0000c80021217a20 */ /* 0x000fe40000410000 */
[----:B------:R-:W-:Y:S02]  /*e920*/  FMUL.FTZ R234, R36, c[0x0][0x320] ;  /* 0x0000c80024ea7a20 */ /* 0x000fe40000410000 */
[----:B------:R-:W-:Y:S01]  /*e930*/  FMUL.FTZ R34, R34, c[0x0][0x320] ;  /* 0x0000c80022227a20 */ /* 0x000fe20000410000 */
[----:B------:R2:W2:Y:S01]  /*e940*/  MUFU.TANH R153, R18 ;  /* 0x0000001200997308 */ /* 0x0004a20000002400 */
[----:B------:R-:W-:Y:S01]  /*e950*/  FMUL.FTZ R35, R35, c[0x0][0x320] ;  /* 0x0000c80023237a20 */ /* 0x000fe20000410000 */
[C---:B-1----:R-:W-:Y:S03]  /*e960*/  HMMA.16816.F32 R44, R192.reuse, R8, R44 ;  /* 0x00000008c02c723c */ /* 0x042fe6000000182c */
[----:B------:R-:W-:Y:S02]  /*e970*/  FMUL.FTZ R164, R40, c[0x0][0x320] ;  /* 0x0000c80028a47a20 */ /* 0x000fe40000410000 */
[----:B------:R-:W-:Y:S03]  /*e980*/  FMUL.FTZ R37, R37, c[0x0][0x320] ;  /* 0x0000c80025257a20 */ /* 0x000fe60000410000 */
        /* <DEDUP_REMOVED lines=55> */
[----:B------:R-:W-:Y:S01]  /*ed00*/  @!P1 LEA.HI.X.SX32 R8, R5, UR5, 0x1, P0 ;  /* 0x0000000505089c11 */ /* 0x000fe200080f0eff */
[----:B------:R-:W-:Y:S01]  /*ed10*/  IMAD.MOV R5, RZ, RZ, -R5 ;  /* 0x000000ffff057224 */ /* 0x000fe200078e0a05 */
[----:B------:R-:W-:Y:S03]  /*ed20*/  @!P1 LEA R6, P0, R9, c[0x0][0x2a0], 0x2 ;  /* 0x0000a80009069a11 */ /* 0x000fe600078010ff */
[----:B------:R-:W-:Y:S01]  /*ed30*/  IMAD R216, R5, c[0x0][0x2b8], R216 ;  /* 0x0000ae0005d87a24 */ /* 0x000fe200078e02d8 */
[----:B------:R-:W-:Y:S04]  /*ed40*/  @!P1 LEA.HI.X R7, R9, c[0x0][0x2a4], R8, 0x2, P0 ;  /* 0x0000a90009079a11 */ /* 0x000fe800000f1408 */
[----:B------:R-:W-:Y:S01]  /*ed50*/  SHF.R.S32.HI R5, RZ, 0x1f, R216 ;  /* 0x0000001fff057819 */ /* 0x000fe200000114d8 */
[----:B------:R2:W3:Y:S04]  /*ed60*/  @!P1 LDG.E R215, [R6.64] ;  /* 0x0000002a06d79981 */ /* 0x0004e8000c1e1900 */
[----:B------:R-:W-:Y:S04]  /*ed70*/  IMAD R5, R5, c[0x0][0x1e0], RZ ;  /* 0x0000780005057a24 */ /* 0x000fe800078e02ff */
[C---:B------:R-:W-:Y:S02]  /*ed80*/  IMAD R5, R216.reuse, c[0x0][0x1e4], R5 ;  /* 0x00007900d8057a24 */ /* 0x040fe400078e0205 */
[----:B--2---:R-:W-:Y:S04]  /*ed90*/  IMAD.WIDE.U32 R6, R216, c[0x0][0x1e0], RZ ;  /* 0x00007800d8067a25 */ /* 0x004fe800078e00ff */
[----:B------:R-:W-:Y:S01]  /*eda0*/  IMAD.IADD R7, R7, 0x1, R5 ;  /* 0x0000000107077824 */ /* 0x000fe200078e0205 */
[----:B---3--:R-:W-:Y:S03]  /*edb0*/  SHF.R.S32.HI R5, RZ, 0x1f, R215 ;  /* 0x0000001fff057819 */ /* 0x008fe600000114d7 */
[----:B------:R-:W-:Y:S04]  /*edc0*/  IMAD.WIDE.U32 R6, R215, c[0x0][0x1f0], R6 ;  /* 0x00007c00d7067a25 */ /* 0x000fe800078e0006 */
[----:B------:R-:W-:Y:S01]  /*edd0*/  IMAD R5, R5, c[0x0][0x1f0], RZ ;  /* 0x00007c0005057a24 */ /* 0x000fe200078e02ff */
[----:B------:R-:W-:Y:S03]  /*ede0*/  IADD3 R6, P0, R6, UR40, RZ ;  /* 0x0000002806067c10 */ /* 0x000fe6000ff1e0ff */
[----:B------:R-:W-:Y:S05]  /*edf0*/  IMAD R5, R215, c[0x0][0x1f4], R5 ;  /* 0x00007d00d7057a24 */ /* 0x000fea00078e0205 */
[----:B------:R-:W-:Y:S02]  /*ee00*/  IADD3.X R5, R7, UR9, R5, P0, !PT ;  /* 0x0000000907057c10 */ /* 0x000fe400087fe405 */
[C---:B------:R-:W-:Y:S04]  /*ee10*/  LEA R24, P0, R6.reuse, c[0x0][0x1c8], 0x1 ;  /* 0x0000720006187a11 */ /* 0x040fe800078008ff */
[----:B------:R-:W-:Y:S01]  /*ee20*/  LEA.HI.X R15, R6, c[0x0][0x1cc], R5, 0x1, P0 ;  /* 0x00007300060f7a11 */ /* 0x000fe200000f0c05 */
[----:B------:R-:W2:Y:S04]  /*ee30*/  SHFL.IDX PT, R9, R24, RZ, 0x181f ;  /* 0x00181fff18097589 */ /* 0x000ea800000e0000 */
[----:B------:R-:W3:Y:S04]  /*ee40*/  SHFL.IDX PT, R10, R15, RZ, 0x181f ;  /* 0x00181fff0f0a7589 */ /* 0x000ee800000e0000 */
[----:B------:R-:W4:Y:S04]  /*ee50*/  SHFL.IDX PT, R7, R24, 0x1, 0x181f ;  /* 0x00381f0018077f89 */ /* 0x000f2800000e0000 */
[----:B------:R-:W5:Y:S04]  /*ee60*/  SHFL.IDX PT, R8, R15, 0x1, 0x181f ;  /* 0x00381f000f087f89 */ /* 0x000f6800000e0000 */
[----:B------:R-:W1:Y:S04]  /*ee70*/  SHFL.IDX PT, R5, R24, 0x2, 0x181f ;  /* 0x00581f0018057f89 */ /* 0x000e6800000e0000 */
[----:B------:R-:W1:Y:S01]  /*ee80*/  SHFL.IDX PT, R6, R15, 0x2, 0x181f ;  /* 0x00581f000f067f89 */ /* 0x000e6200000e0000 */
[C---:B--2---:R-:W-:Y:S02]  /*ee90*/  IADD3 R16, P0, R9.reuse, R230, RZ ;  /* 0x000000e609107210 */ /* 0x044fe40007f1e0ff */
[-C--:B------:R-:W-:Y:S03]  /*eea0*/  IADD3 R18, P2, R9, R229.reuse, RZ ;  /* 0x000000e509127210 */ /* 0x080fe60007f5e0ff */
[C-C-:B---3--:R-:W-:Y:S01]  /*eeb0*/  IMAD.X R17, R10.reuse, 0x1, R169.reuse, P0 ;  /* 0x000000010a117824 */ /* 0x148fe200000e06a9 */
[----:B-1----:R-:W-:Y:S02]  /*eec0*/  IADD3.X R19, R10, R232, RZ, P2, !PT ;  /* 0x000000e80a137210 */ /* 0x002fe400017fe4ff */
[CC--:B----4-:R-:W-:Y:S02]  /*eed0*/  IADD3 R20, P0, R7.reuse, R230.reuse, RZ ;  /* 0x000000e607147210 */ /* 0x0d0fe40007f1e0ff */
[----:B------:R1:W-:Y:S01]  /*eee0*/  LDGSTS.E.BYPASS.LTC128B.128 [R217+0x8100], [R16.64], !P5 ;  /* 0x0810000010d97fae */ /* 0x0003e2000e901d6a */
[-C--:B------:R-:W-:Y:S02]  /*eef0*/  IADD3 R22, P6, R7, R229.reuse, RZ ;  /* 0x000000e507167210 */ /* 0x080fe40007fde0ff */
[C---:B-----5:R-:W-:Y:S01]  /*ef00*/  IMAD.X R21, R8.reuse, 0x1, R169, P0 ;  /* 0x0000000108157824 */ /* 0x060fe200000e06a9 */
[----:B------:R1:W-:Y:S01]  /*ef10*/  LDGSTS.E.BYPASS.LTC128B.128 [R217+0xb100], [R18.64], !P4 ;  /* 0x0b10000012d97fae */ /* 0x0003e2000e101d6a */
[C---:B------:R-:W-:Y:S01]  /*ef20*/  IADD3 R10, P2, R5.reuse, R230, RZ ;  /* 0x000000e6050a7210 */ /* 0x040fe20007f5e0ff */
[--C-:B------:R-:W-:Y:S02]  /*ef30*/  IMAD.X R23, R8, 0x1, R232.reuse, P6 ;  /* 0x0000000108177824 */ /* 0x100fe400030e06e8 */
[----:B------:R1:W-:Y:S01]  /*ef40*/  LDGSTS.E.BYPASS.LTC128B.128 [R217+0x9100], [R20.64], !P5 ;  /* 0x0910000014d97fae */ /* 0x0003e2000e901d6a */
[----:B------:R-:W-:Y:S02]  /*ef50*/  IADD3 R24, P0, R5, R229, RZ ;  /* 0x000000e505187210 */ /* 0x000fe40007f1e0ff */
[C---:B------:R-:W-:Y:S01]  /*ef60*/  IADD3.X R11, R6.reuse, R169, RZ, P2, !PT ;  /* 0x000000a9060b7210 */ /* 0x040fe200017fe4ff */
[----:B------:R1:W-:Y:S02]  /*ef70*/  LDGSTS.E.BYPASS.LTC128B.128 [R217+0xc100], [R22.64], !P4 ;  /* 0x0c10000016d97fae */ /* 0x0003e4000e101d6a */
[----:B------:R-:W-:Y:S02]  /*ef80*/  IMAD.X R25, R6, 0x1, R232, P0 ;  /* 0x0000000106197824 */ /* 0x000fe400000e06e8 */
[----:B------:R1:W-:Y:S04]  /*ef90*/  LDGSTS.E.BYPASS.LTC128B.128 [R217+0xa100], [R10.64], !P5 ;  /* 0x0a1000000ad97fae */ /* 0x0003e8000e901d6a */
[----:B------:R1:W-:Y:S02]  /*efa0*/  LDGSTS.E.BYPASS.LTC128B.128 [R217+0xd100], [R24.64], !P4 ;  /* 0x0d10000018d97fae */ /* 0x0003e4000e101d6a */
.L_x_198:
[----:B-1234-:R-:W-:Y:S01]  /*efb0*/  IMAD.MOV.U32 R11, RZ, RZ, R220 ;  /* 0x000000ffff0b7224 */ /* 0x01efe200078e00dc */
[----:B------:R-:W-:Y:S01]  /*efc0*/  PLOP3.LUT P2, PT, PT, PT, UP1, 0x80, 0x0 ;  /* 0x000000000000781c */ /* 0x000fe20003f4f018 */
[----:B------:R-:W0:Y:S01]  /*efd0*/  LDGDEPBAR ;  /* 0x00000000000079af */ /* 0x000e220000000000 */
[----:B------:R-:W-:Y:S01]  /*efe0*/  PLOP3.LUT P0, PT, PT, PT, UP1, 0x80, 0x0 ;  /* 0x000000000000781c */ /* 0x000fe20003f0f018 */
[----:B------:R-:W-:Y:S02]  /*eff0*/  IMAD R16, R168, -0x60, RZ ;  /* 0xffffffa0a8107824 */ /* 0x000fe400078e02ff */
[----:B------:R-:W-:Y:S03]  /*f000*/  IMAD.U32 R7, RZ, RZ, UR11 ;  /* 0x0000000bff077e24 */ /* 0x000fe6000f8e00ff */
[----:B------:R-:W-:Y:S04]  /*f010*/  IADD3 R6, -R221, 0x1, R16 ;  /* 0x00000001dd067810 */ /* 0x000fe80007ffe110 */
[----:B------:R-:W-:Y:S01]  /*f020*/  IADD3 R7, R6, -c[0x0][0x168], R7 ;  /* 0x80005a0006077a10 */ /* 0x000fe20007ffe007 */
[----:B------:R-:W-:Y:S03]  /*f030*/  @P2 IMAD.HI.U32 R5, R220, c[0x0][0x2c8], RZ ;  /* 0x0000b200dc052a27 */ /* 0x000fe600078e00ff */
[C---:B------:R-:W-:Y:S02]  /*f040*/  IADD3 R9, R7.reuse, c[0x0][0x328], RZ ;  /* 0x0000ca0007097a10 */ /* 0x040fe40007ffe0ff */
[----:B------:R-:W-:Y:S01]  /*f050*/  @P0 SHF.R.U32.HI R11, RZ, c[0x0][0x2cc], R5 ;  /* 0x0000b300ff0b0a19 */ /* 0x000fe20000011605 */
[----:B------:R-:W-:Y:S01]  /*f060*/  IMAD.IADD R5, R16, 0x1, -R221 ;  /* 0x0000000110057824 */ /* 0x000fe200078e0add */
[----:B------:R-:W-:Y:S02]  /*f070*/  PLOP3.LUT P0, PT, PT, PT, UP0, 0x40, 0x0 ;  /* 0x000000000000781c */ /* 0x000fe40003f0e808 */
[----:B------:R-:W-:Y:S01]  /*f080*/  IADD3 R7, R7, UR13, RZ ;  /* 0x0000000d07077c10 */ /* 0x000fe2000fffe0ff */
[----:B------:R-:W1:Y:S02]  /*f090*/  SHFL.IDX PT, R8, R11, RZ, 0x1c1f ;  /* 0x001c1fff0b087589 */ /* 0x000e6400000e0000 */
[--C-:B-1----:R-:W-:Y:S02]  /*f0a0*/  IMAD.IADD R17, R9, 0x1, R8.reuse ;  /* 0x0000000109117824 */ /* 0x102fe400078e0208 */
[----:B------:R-:W-:Y:S06]  /*f0b0*/  IMAD.IADD R15, R7, 0x1, R8 ;  /* 0x00000001070f7824 */ /* 0x000fec00078e0208 */
[----:B------:R-:W-:-:S05]  /*f0c0*/  @P0 BRA `(.L_x_199) ;  /* 0x0000019000000947 */ /* 0x000fca0003800000 */
[----:B------:R-:W-:Y:S01]  /*f0d0*/  MOV R6, c[0x0][0x2ac] ;  /* 0x0000ab0000067a02 */ /* 0x000fe20000000f00 */
        /* <DEDUP_REMOVED lines=14> */
.L_x_201:
[----:B------:R-:W-:Y:S04]  /*f1c0*/  MOV R6, c[0x0][0x32c] ;  /* 0x0000cb0000067a02 */ /* 0x000fe80000000f00 */
[----:B------:R-:W-:Y:S11]  /*f1d0*/  ISETP.NE.AND P0, PT, R6, 0x1, PT ;  /* 0x000000010600780c */ /* 0x000ff60003f05270 */
[----:B------:R-:W-:Y:S02]  /*f1e0*/  @!UPT UIADD3 URZ, URZ, URZ, URZ ;  /* 0x0000003f3f3ff290 */ /* 0x000fe4000fffe03f */
[----:B------:R-:W-:Y:S05]  /*f1f0*/  @P0 IMAD.HI.U32 R6, R8, c[0x0][0x330], RZ ;  /* 0x0000cc0008060a27 */ /* 0x000fea00078e00ff */
[----:B------:R-:W-:Y:S02]  /*f200*/  @P0 SHF.R.U32.HI R8, RZ, c[0x0][0x334], R6 ;  /* 0x0000cd00ff080a19 */ /* 0x000fe40000011606 */
.L_x_202:
[----:B------:R-:W-:Y:S05]  /*f210*/  BSYNC B0 ;  /* 0x0000000000007941 */ /* 0x000fea0003800000 */
.L_x_200:
[----:B------:R-:W-:Y:S05]  /*f220*/  IMAD R8, R8, c[0x0][0x32c], R5 ;  /* 0x0000cb0008087a24 */ /* 0x000fea00078e0205 */
[----:B------:R-:W-:Y:S02]  /*f230*/  IADD3 R6, R8, c[0x0][0x32c], RZ ;  /* 0x0000cb0008067a10 */ /* 0x000fe40007ffe0ff */
[----:B------:R-:W-:Y:S02]  /*f240*/  IMNMX R15, R15, R8, !PT ;  /* 0x000000080f0f7217 */ /* 0x000fe40007800200 */
[----:B------:R-:W-:Y:S02]  /*f250*/  IMNMX R17, R17, R6, PT ;  /* 0x0000000611117217 */ /* 0x000fe40003800200 */
.L_x_199:
[C---:B------:R-:W-:Y:S02]  /*f260*/  ISETP.GE.AND P0, PT, R16.reuse, 0x2, PT ;  /* 0x000000021000780c */ /* 0x040fe40003f06270 */
[----:B------:R-:W-:Y:S02]  /*f270*/  ISETP.GE.AND P2, PT, R16, 0x9, PT ;  /* 0x000000091000780c */ /* 0x000fe40003f46270 */
[----:B------:R-:W-:Y:S02]  /*f280*/  LOP3.LUT R226, R226, 0xffefffff, RZ, 0xc0, !PT ;  /* 0xffefffffe2e27812 */ /* 0x000fe400078ec0ff */
[----:B------:R-:W-:Y:S07]  /*f290*/  ISETP.GE.AND P6, PT, R16, 0x59, PT ;  /* 0x000000591000780c */ /* 0x000fee0003fc6270 */
[----:B------:R-:W-:Y:S02]  /*f2a0*/  @P0 LOP3.LUT R226, R226, 0x100000, RZ, 0xfc, !PT ;  /* 0x00100000e2e20812 */ /* 0x000fe400078efcff */
[----:B------:R-:W-:Y:S02]  /*f2b0*/  ISETP.GT.AND P0, PT, R15, 0x1, !P0 ;  /* 0x000000010f00780c */ /* 0x000fe40004704270 */
[----:B------:R-:W-:Y:S02]  /*f2c0*/  LOP3.LUT R226, R226, 0xfff7ffff, RZ, 0xc0, !PT ;  /* 0xfff7ffffe2e27812 */ /* 0x000fe400078ec0ff */
[----:B------:R-:W-:Y:S02]  /*f2d0*/  ISETP.LT.OR P0, PT, R17, 0x2, P0 ;  /* 0x000000021100780c */ /* 0x000fe40000701670 */
[----:B------:R-:W-:Y:S02]  /*f2e0*/  @P2 LOP3.LUT R226, R226, 0x80000, RZ, 0xfc, !PT ;  /* 0x00080000e2e22812 */ /* 0x000fe400078efcff */
[----:B------:R-:W-:Y:S02]  /*f2f0*/  FSEL R126, R126, -INF , !P0 ;  /* 0xff8000007e7e7808 */ /* 0x000fe40004000000 */
[----:B------:R-:W-:Y:S02]  /*f300*/  ISETP.GT.AND P0, PT, R15, 0x8, !P2 ;  /* 0x000000080f00780c */ /* 0x000fe40005704270 */
[----:B------:R-:W-:Y:S02]  /*f310*/  ISETP.GE.AND P2, PT, R16, 0xa, PT ;  /* 0x0000000a1000780c */ /* 0x000fe40003f46270 */
        /* <DEDUP_REMOVED lines=33> */
[----:B------:R-:W-:Y:S01]  /*f530*/  ISETP.GT.AND P0, PT, R15, 0x20, !P2 ;  /* 0x000000200f00780c */ /* 0x000fe20005704270 */
[----:B------:R-:W1:Y:S03]  /*f540*/  SHFL.IDX PT, R14, R11, 0x1, 0x1c1f ;  /* 0x003c1f000b0e7f89 */ /* 0x000e6600000e0000 */
        /* <DEDUP_REMOVED lines=8> */
[----:B------:R-:W-:Y:S01]  /*f5d0*/  ISETP.GE.AND P2, PT, R16, 0x29, PT ;  /* 0x000000291000780c */ /* 0x000fe20003f46270 */
[--C-:B-1----:R-:W-:Y:S01]  /*f5e0*/  IMAD.IADD R12, R7, 0x1, R14.reuse ;  /* 0x00000001070c7824 */ /* 0x102fe200078e020e */
        /* <DEDUP_REMOVED lines=71> */
[----:B------:R-:W-:Y:S02]  /*fa60*/  @P2 LOP3.LUT R226, R226, 0x1, RZ, 0xfc, !PT ;  /* 0x00000001e2e22812 */ /* 0x000fe400078efcff */
[----:B------:R-:W-:Y:S02]  /*fa70*/  ISETP.GE.AND P2, PT, R16, 0x1, PT ;  /* 0x000000011000780c */ /* 0x000fe40003f46270 */
[----:B------:R-:W-:Y:S02]  /*fa80*/  ISETP.GT.AND P0, PT, R15, 0x58, !P6 ;  /* 0x000000580f00780c */ /* 0x000fe40007704270 */
[----:B------:R-:W-:Y:S02]  /*fa90*/  LOP3.LUT R226, R226, 0xffdfffff, RZ, 0xc0, !PT ;  /* 0xffdfffffe2e27812 */ /* 0x000fe400078ec0ff */
[----:B------:R-:W-:Y:S04]  /*faa0*/  ISETP.LT.OR P0, PT, R17, 0x59, P0 ;  /* 0x000000591100780c */ /* 0x000fe80000701670 */
[----:B------:R-:W-:Y:S02]  /*fab0*/  FSEL R142, R142, -INF , !P0 ;  /* 0xff8000008e8e7808 */ /* 0x000fe40004000000 */
[----:B------:R-:W-:Y:S02]  /*fac0*/  ISETP.GT.AND P0, PT, R15, RZ, !P2 ;  /* 0x000000ff0f00720c */ /* 0x000fe40005704270 */
[----:B------:R-:W-:Y:S02]  /*fad0*/  @P2 LOP3.LUT R226, R226, 0x200000, RZ, 0xfc, !PT ;  /* 0x00200000e2e22812 */ /* 0x000fe400078efcff */
[----:B------:R-:W-:Y:S02]  /*fae0*/  ISETP.LT.OR P0, PT, R17, 0x1, P0 ;  /* 0x000000011100780c */ /* 0x000fe40000701670 */
[----:B------:R-:W-:Y:S02]  /*faf0*/  ISETP.GE.AND P2, PT, R16, 0x5a, PT ;  /* 0x0000005a1000780c */ /* 0x000fe40003f46270 */
[----:B------:R-:W-:Y:S01]  /*fb00*/  FSEL R10, R0, -INF , !P0 ;  /* 0xff800000000a7808 */ /* 0x000fe20004000000 */
[----:B------:R-:W-:Y:S01]  /*fb10*/  IMAD.IADD R0, R9, 0x1, R14 ;  /* 0x0000000109007824 */ /* 0x000fe200078e020e */
[----:B------:R-:W-:Y:S04]  /*fb20*/  ISETP.GT.AND P0, PT, R15, 0x59, !P2 ;  /* 0x000000590f00780c */ /* 0x000fe80005704270 */
[----:B------:R-:W-:Y:S04]  /*fb30*/  ISETP.LT.OR P0, PT, R17, 0x5a, P0 ;  /* 0x0000005a1100780c */ /* 0x000fe80000701670 */
[----:B------:R-:W-:Y:S02]  /*fb40*/  FSEL R140, R140, -INF , !P0 ;  /* 0xff8000008c8c7808 */ /* 0x000fe40004000000 */
[----:B------:R-:W-:Y:S11]  /*fb50*/  PLOP3.LUT P0, PT, PT, PT, UP0, 0x40, 0x0 ;  /* 0x000000000000781c */ /* 0x000ff60003f0e808 */
[----:B------:R-:W-:Y:S02]  /*fb60*/  @!UPT UIADD3 URZ, URZ, URZ, URZ ;  /* 0x0000003f3f3ff290 */ /* 0x000fe4000fffe03f */
        /* <DEDUP_REMOVED lines=16> */
.L_x_205:
[----:B------:R-:W-:Y:S04]  /*fc70*/  MOV R7, c[0x0][0x32c] ;  /* 0x0000cb0000077a02 */ /* 0x000fe80000000f00 */
[----:B------:R-:W-:Y:S11]  /*fc80*/  ISETP.NE.AND P0, PT, R7, 0x1, PT ;  /* 0x000000010700780c */ /* 0x000ff60003f05270 */
[----:B------:R-:W-:Y:S02]  /*fc90*/  @!UPT UIADD3 URZ, URZ, URZ, URZ ;  /* 0x0000003f3f3ff290 */ /* 0x000fe4000fffe03f */
[----:B------:R-:W-:Y:S05]  /*fca0*/  @P0 IMAD.HI.U32 R7, R14, c[0x0][0x330], RZ ;  /* 0x0000cc000e070a27 */ /* 0x000fea00078e00ff */
[----:B------:R-:W-:Y:S02]  /*fcb0*/  @P0 SHF.R.U32.HI R14, RZ, c[0x0][0x334], R7 ;  /* 0x0000cd00ff0e0a19 */ /* 0x000fe40000011607 */
.L_x_206:
[----:B------:R-:W-:Y:S05]  /*fcc0*/  BSYNC B0 ;  /* 0x0000000000007941 */ /* 0x000fea0003800000 */
.L_x_204:
[----:B------:R-:W-:Y:S05]  /*fcd0*/  IMAD R5, R14, c[0x0][0x32c], R5 ;  /* 0x0000cb000e057a24 */ /* 0x000fea00078e0205 */
[----:B------:R-:W-:Y:S02]  /*fce0*/  IADD3 R7, R5, c[0x0][0x32c], RZ ;  /* 0x0000cb0005077a10 */ /* 0x000fe40007ffe0ff */
[----:B------:R-:W-:Y:S02]  /*fcf0*/  IMNMX R12, R12, R5, !PT ;  /* 0x000000050c0c7217 */ /* 0x000fe40007800200 */
[----:B------:R-:W-:Y:S02]  /*fd00*/  IMNMX R0, R0, R7, PT ;  /* 0x0000000700007217 */ /* 0x000fe40003800200 */
.L_x_203:
[----:B------:R-:W-:Y:S01]  /*fd10*/  LOP3.LUT P0, RZ, R226, 0x200000, RZ, 0xc0, !PT ;  /* 0x00200000e2ff7812 */ /* 0x000fe2000780c0ff */
[----:B------:R-:W-:Y:S01]  /*fd20*/  LDSM.16.MT88.4 R20, [R210+0x100] ;  /* 0x00010000d214783b */ /* 0x000fe20000004200 */
[----:B------:R-:W-:Y:S02]  /*fd30*/  FMNMX.FTZ R5, R10, R3, !PT ;  /* 0x000000030a057209 */ /* 0x000fe40007810000 */
[----:B------:R-:W-:Y:S02]  /*fd40*/  ISETP.GT.AND P0, PT, R12, RZ, !P0 ;  /* 0x000000ff0c00720c */ /* 0x000fe40004704270 */
[----:B------:R-:W-:Y:S02]  /*fd50*/  FMNMX.FTZ R5, R126, R5, !PT ;  /* 0x000000057e057209 */ /* 0x000fe40007810000 */
[----:B------:R-:W-:Y:S01]  /*fd60*/  ISETP.LT.OR P0, PT, R0, 0x1, P0 ;  /* 0x000000010000780c */ /* 0x000fe20000701670 */
        /* <DEDUP_REMOVED lines=9> */
[----:B------:R-:W-:Y:S01]  /*fe00*/  FMNMX.FTZ R5, R42, R5, !PT ;  /* 0x000000052a057209 */ /* 0x000fe20007810000 */
[----:B------:R-:W-:Y:S01]  /*fe10*/  LDSM.16.MT88.4 R44, [R212+0x3100] ;  /* 0x00310000d42c783b */ /* 0x000fe20000004200 */
        /* <DEDUP_REMOVED lines=62> */
[----:B------:R-:W-:Y:S02]  /*10200*/  ISETP.GT.AND P6, PT, R12, 0x58, !P6 ;  /* 0x000000580c00780c */ /* 0x000fe400077c4270 */
        /* <DEDUP_REMOVED lines=11> */
[C---:B------:R-:W-:Y:S02]  /*102c0*/  ISETP.LT.OR P6, PT, R0.reuse, 0x59, P6 ;  /* 0x000000590000780c */ /* 0x040fe400037c1670 */
[----:B------:R-:W-:Y:S02]  /*102d0*/  ISETP.LT.OR P0, PT, R0, 0x31, P0 ;  /* 0x000000310000780c */ /* 0x000fe40000701670 */
[----:B------:R-:W-:Y:S02]  /*102e0*/  FMNMX.FTZ R14, R140, R5, !PT ;  /* 0x000000058c0e7209 */ /* 0x000fe40007810000 */
[----:B------:R-:W-:Y:S02]  /*102f0*/  FSEL R237, R237, -INF , !P0 ;  /* 0xff800000eded7808 */ /* 0x000fe40004000000 */
[----:B------:R-:W-:Y:S01]  /*10300*/  LOP3.LUT P0, RZ, R226, 0x100, RZ, 0xc0, !PT ;  /* 0x00000100e2ff7812 */ /* 0x000fe2000780c0ff */
[----:B------:R-:W1:Y:S01]  /*10310*/  SHFL.BFLY PT, R5, R14, 0x2, 0x1f ;  /* 0x0c401f000e057f89 */ /* 0x000e6200000e0000 */
[----:B------:R-:W-:Y:S02]  /*10320*/  FMNMX.FTZ R16, R237, R16, !PT ;  /* 0x00000010ed107209 */ /* 0x000fe40007810000 */
[----:B------:R-:W-:Y:S02]  /*10330*/  ISETP.GT.AND P0, PT, R12, 0x31, !P0 ;  /* 0x000000310c00780c */ /* 0x000fe40004704270 */
[C---:B------:R-:W-:Y:S02]  /*10340*/  ISETP.LT.OR P2, PT, R0.reuse, 0x5a, P2 ;  /* 0x0000005a0000780c */ /* 0x040fe40001741670 */
[----:B------:R-:W-:Y:S02]  /*10350*/  ISETP.LT.OR P0, PT, R0, 0x32, P0 ;  /* 0x000000320000780c */ /* 0x000fe40000701670 */
[----:B------:R-:W-:Y:S02]  /*10360*/  FSEL R135, R135, -INF , !P6 ;  /* 0xff80000087877808 */ /* 0x000fe40007000000 */
[----:B------:R-:W-:Y:S02]  /*10370*/  FSEL R241, R241, -INF , !P0 ;  /* 0xff800000f1f17808 */ /* 0x000fe40004000000 */
[----:B------:R-:W-:Y:S02]  /*10380*/  LOP3.LUT P0, RZ, R226, 0x80, RZ, 0xc0, !PT ;  /* 0x00000080e2ff7812 */ /* 0x000fe4000780c0ff */
[----:B------:R-:W-:Y:S02]  /*10390*/  FMNMX.FTZ R16, R241, R16, !PT ;  /* 0x00000010f1107209 */ /* 0x000fe40007810000 */
[----:B------:R-:W-:Y:S02]  /*103a0*/  ISETP.GT.AND P0, PT, R12, 0x38, !P0 ;  /* 0x000000380c00780c */ /* 0x000fe40004704270 */
[----:B------:R-:W-:Y:S02]  /*103b0*/  FSEL R117, R4, -INF , !P2 ;  /* 0xff80000004757808 */ /* 0x000fe40005000000 */
        /* <DEDUP_REMOVED lines=34> */
[----:B------:R-:W-:Y:S02]  /*105e0*/  ISETP.GT.AND P0, PT, R12, 0x51, !P0 ;  /* 0x000000510c00780c */ /* 0x000fe40004704270 */
[----:B-1----:R-:W-:Y:S02]  /*105f0*/  FMNMX.FTZ R12, R14, R5, !PT ;  /* 0x000000050e0c7209 */ /* 0x002fe40007810000 */
[----:B------:R-:W-:Y:S03]  /*10600*/  ISETP.LT.OR P0, PT, R0, 0x52, P0 ;  /* 0x000000520000780c */ /* 0x000fe60000701670 */
[----:B------:R-:W1:Y:S01]  /*10610*/  SHFL.BFLY PT, R15, R12, 0x1, 0x1f ;  /* 0x0c201f000c0f7f89 */ /* 0x000e6200000e0000 */
[----:B------:R-:W-:Y:S04]  /*10620*/  FSEL R139, R139, -INF , !P0 ;  /* 0xff8000008b8b7808 */ /* 0x000fe80004000000 */
[----:B------:R-:W-:Y:S04]  /*10630*/  FMNMX.FTZ R0, R139, R16, !PT ;  /* 0x000000108b007209 */ /* 0x000fe80007810000 */
[----:B------:R-:W-:Y:S04]  /*10640*/  FMNMX.FTZ R0, R135, R0, !PT ;  /* 0x0000000087007209 */ /* 0x000fe80007810000 */
[----:B------:R-:W-:Y:S05]  /*10650*/  FMNMX.FTZ R7, R117, R0, !PT ;  /* 0x0000000075077209 */ /* 0x000fea0007810000 */
[----:B------:R-:W2:Y:S01]  /*10660*/  SHFL.BFLY PT, R4, R7, 0x2, 0x1f ;  /* 0x0c401f0007047f89 */ /* 0x000ea200000e0000 */
[----:B-1----:R-:W-:Y:S04]  /*10670*/  FMNMX.FTZ R0, R12, R15, !PT ;  /* 0x0000000f0c007209 */ /* 0x002fe80007810000 */
[C---:B------:R-:W-:Y:S01]  /*10680*/  FSETP.NEU.FTZ.AND P0, PT, R0.reuse, -INF , PT ;  /* 0xff8000000000780b */ /* 0x040fe20003f1d000 */
[----:B------:R-:W-:Y:S05]  /*10690*/  FMUL.FTZ R149, R0, c[0x0][0x2d0] ;  /* 0x0000b40000957a20 */ /* 0x000fea0000410000 */
[----:B------:R-:W-:Y:S05]  /*106a0*/  FSEL R149, R149, RZ, P0 ;  /* 0x000000ff95957208 */ /* 0x000fea0000000000 */
[--C-:B------:R-:W-:Y:S01]  /*106b0*/  FFMA.FTZ R118, R6, c[0x0][0x2d0], -R149.reuse ;  /* 0x0000b40006767a23 */ /* 0x100fe20000010895 */
[----:B------:R-:W-:Y:S01]  /*106c0*/  FSEL R6, R0, RZ, P0 ;  /* 0x000000ff00067208 */ /* 0x000fe20000000000 */
[--C-:B------:R-:W-:Y:S01]  /*106d0*/  FFMA.FTZ R128, R10, c[0x0][0x2d0], -R149.reuse ;  /* 0x0000b4000a807a23 */ /* 0x100fe20000010895 */
[----:B--2---:R-:W-:Y:S01]  /*106e0*/  FMNMX.FTZ R5, R7, R4, !PT ;  /* 0x0000000407057209 */ /* 0x004fe20007810000 */
[----:B------:R-:W-:Y:S02]  /*106f0*/  FFMA.FTZ R129, R8, c[0x0][0x2d0], -R149 ;  /* 0x0000b40008817a23 */ /* 0x000fe40000010895 */
[----:B------:R-:W-:Y:S01]  /*10700*/  FADD.FTZ R3, -R6, R3 ;  /* 0x0000000306037221 */ /* 0x000fe20000010100 */
[----:B------:R-:W-:Y:S01]  /*10710*/  MUFU.EX2 R118, R118 ;  /* 0x0000007600767308 */ /* 0x000fe20000000800 */
[----:B------:R-:W1:Y:S01]  /*10720*/  SHFL.BFLY PT, R4, R5, 0x1, 0x1f ;  /* 0x0c201f0005047f89 */ /* 0x000e6200000e0000 */
[--C-:B------:R-:W-:Y:S02]  /*10730*/  FFMA.FTZ R119, R126, c[0x0][0x2d0], -R149.reuse ;  /* 0x0000b4007e777a23 */ /* 0x100fe40000010895 */
[--C-:B------:R-:W-:Y:S02]  /*10740*/  FFMA.FTZ R136, R42, c[0x0][0x2d0], -R149.reuse ;  /* 0x0000b4002a887a23 */ /* 0x100fe40000010895 */
[--C-:B------:R-:W-:Y:S02]  /*10750*/  FFMA.FTZ R137, R40, c[0x0][0x2d0], -R149.reuse ;  /* 0x0000b40028897a23 */ /* 0x100fe40000010895 */
[--C-:B------:R-:W-:Y:S02]  /*10760*/  FFMA.FTZ R138, R50, c[0x0][0x2d0], -R149.reuse ;  /* 0x0000b400328a7a23 */ /* 0x100fe40000010895 */
        /* <DEDUP_REMOVED lines=9> */
[----:B-1----:R-:W-:Y:S01]  /*10800*/  FMNMX.FTZ R116, R5, R4, !PT ;  /* 0x0000000405747209 */ /* 0x002fe20007810000 */
[----:B------:R-:W-:Y:S02]  /*10810*/  FMUL.FTZ R4, R3, c[0x0][0x2d0] ;  /* 0x0000b40003047a20 */ /* 0x000fe40000410000 */
[--C-:B------:R-:W-:Y:S01]  /*10820*/  FFMA.FTZ R152, R152, c[0x0][0x2d0], -R149.reuse ;  /* 0x0000b40098987a23 */ /* 0x100fe20000010895 */
[C---:B------:R-:W-:Y:S01]  /*10830*/  FSETP.NEU.FTZ.AND P0, PT, R116.reuse, -INF , PT ;  /* 0xff8000007400780b */ /* 0x040fe20003f1d000 */
[----:B------:R-:W-:Y:S01]  /*10840*/  FMUL.FTZ R134, R116, c[0x0][0x2d0] ;  /* 0x0000b40074867a20 */ /* 0x000fe20000410000 */
[----:B------:R-:W1:Y:S01]  /*10850*/  MUFU.EX2 R3, R4 ;  /* 0x0000000400037308 */ /* 0x000e620000000800 */
[--C-:B------:R-:W-:Y:S01]  /*10860*/  FFMA.FTZ R142, R142, c[0x0][0x2d0], -R149.reuse ;  /* 0x0000b4008e8e7a23 */ /* 0x100fe20000010895 */
[----:B------:R-:W-:Y:S02]  /*10870*/  FSEL R5, R116, RZ, P0 ;  /* 0x000000ff74057208 */ /* 0x000fe40000000000 */
[----:B------:R-:W-:Y:S02]  /*10880*/  FSEL R134, R134, RZ, P0 ;  /* 0x000000ff86867208 */ /* 0x000fe40000000000 */
[----:B------:R-:W-:Y:S01]  /*10890*/  ISETP.GT.AND P0, PT, R168, UR6, PT ;  /* 0x00000006a8007c0c */ /* 0x000fe2000bf04270 */
[----:B------:R-:W-:Y:S02]  /*108a0*/  FADD.FTZ R5, -R5, R2 ;  /* 0x0000000205057221 */ /* 0x000fe40000010100 */
[--C-:B------:R-:W-:Y:S01]  /*108b0*/  FFMA.FTZ R133, R13, c[0x0][0x2d0], -R134.reuse ;  /* 0x0000b4000d857a23 */ /* 0x100fe20000010886 */
[----:B------:R-:W3:Y:S01]  /*108c0*/  MUFU.EX2 R129, R129 ;  /* 0x0000008100817308 */ /* 0x000ee20000000800 */
[----:B------:R-:W4:Y:S01]  /*108d0*/  LDSM.16.MT88.4 R12, [R212+0x100] ;  /* 0x00010000d40c783b */ /* 0x000f220000004200 */
[--C-:B------:R-:W-:Y:S01]  /*108e0*/  FFMA.FTZ R131, R11, c[0x0][0x2d0], -R134.reuse ;  /* 0x0000b4000b837a23 */ /* 0x100fe20000010886 */
[----:B--2---:R-:W-:Y:S01]  /*108f0*/  F2FP.PACK_AB R124, R119, R128 ;  /* 0x00000080777c723e */ /* 0x004fe200000000ff */
[--C-:B------:R-:W-:Y:S02]  /*10900*/  FFMA.FTZ R130, R9, c[0x0][0x2d0], -R134.reuse ;  /* 0x0000b40009827a23 */ /* 0x100fe40000010886 */
[--C-:B------:R-:W-:Y:S02]  /*10910*/  FFMA.FTZ R132, R125, c[0x0][0x2d0], -R134.reuse ;  /* 0x0000b4007d847a23 */ /* 0x100fe40000010886 */
[----:B------:R-:W-:Y:S02]  /*10920*/  FMUL.FTZ R2, R5, c[0x0][0x2d0] ;  /* 0x0000b40005027a20 */ /* 0x000fe40000410000 */
[----:B------:R-:W-:Y:S01]  /*10930*/  MUFU.EX2 R133, R133 ;  /* 0x0000008500857308 */ /* 0x000fe20000000800 */
[--C-:B------:R-:W-:Y:S02]  /*10940*/  FFMA.FTZ R161, R161, c[0x0][0x2d0], -R134.reuse ;  /* 0x0000b400a1a17a23 */ /* 0x100fe40000010886 */
[--C-:B------:R-:W-:Y:S02]  /*10950*/  FFMA.FTZ R157, R157, c[0x0][0x2d0], -R134.reuse ;  /* 0x0000b4009d9d7a23 */ /* 0x100fe40000010886 */
[C---:B-1----:R-:W-:Y:S02]  /*10960*/  FMUL.FTZ R4, R3.reuse, R112 ;  /* 0x0000007003047220 */ /* 0x042fe40000410000 */
[C---:B------:R-:W-:Y:S02]  /*10970*/  FMUL.FTZ R5, R3.reuse, R113 ;  /* 0x0000007103057220 */ /* 0x040fe40000410000 */
[C---:B------:R-:W-:Y:S01]  /*10980*/  FMUL.FTZ R8, R3.reuse, R108 ;  /* 0x0000006c03087220 */ /* 0x040fe20000410000 */
[----:B------:R-:W1:Y:S01]  /*10990*/  MUFU.EX2 R2, R2 ;  /* 0x0000000200027308 */ /* 0x000e620000000800 */
[C---:B------:R-:W-:Y:S02]  /*109a0*/  FMUL.FTZ R9, R3.reuse, R109 ;  /* 0x0000006d03097220 */ /* 0x040fe40000410000 */
[----:B------:R-:W-:Y:S01]  /*109b0*/  FMUL.FTZ R16, R3, R100 ;  /* 0x0000006403107220 */ /* 0x000fe20000410000 */
[----:B---3--:R-:W-:Y:S01]  /*109c0*/  F2FP.PACK_AB R126, R129, R118 ;  /* 0x00000076817e723e */ /* 0x008fe200000000ff */
[C---:B------:R-:W-:Y:S02]  /*109d0*/  FMUL.FTZ R17, R3.reuse, R101 ;  /* 0x0000006503117220 */ /* 0x040fe40000410000 */
[C---:B------:R-:W-:Y:S02]  /*109e0*/  FMUL.FTZ R24, R3.reuse, R92 ;  /* 0x0000005c03187220 */ /* 0x040fe40000410000 */
[C---:B------:R-:W-:Y:S01]  /*109f0*/  FMUL.FTZ R25, R3.reuse, R93 ;  /* 0x0000005d03197220 */ /* 0x040fe20000410000 */
[----:B------:R-:W2:Y:S01]  /*10a00*/  MUFU.EX2 R132, R132 ;  /* 0x0000008400847308 */ /* 0x000ea20000000800 */
        /* <DEDUP_REMOVED lines=14> */
[----:B--2---:R-:W-:Y:S01]  /*10af0*/  F2FP.PACK_AB R125, R132, R133 ;  /* 0x00000085847d723e */ /* 0x004fe200000000ff */
        /* <DEDUP_REMOVED lines=12> */
[----:B------:R-:W-:Y:S01]  /*10bc0*/  FMUL.FTZ R51, R2, R71 ;  /* 0x0000004702337220 */ /* 0x000fe20000410000 */
[----:B------:R-:W2:Y:S01]  /*10bd0*/  LDSM.16.MT88.4 R84, [R210+0x3100] ;  /* 0x00310000d254783b */ /* 0x000ea20000004200 */
[C---:B------:R-:W-:Y:S01]  /*10be0*/  FMUL.FTZ R53, R3.reuse, R53 ;  /* 0x0000003503357220 */ /* 0x040fe20000410000 */
[----:B-1----:R-:W-:Y:S01]  /*10bf0*/  F2FP.PACK_AB R127, R130, R131 ;  /* 0x00000083827f723e */ /* 0x002fe200000000ff */
[C---:B------:R-:W-:Y:S02]  /*10c00*/  FMUL.FTZ R54, R2.reuse, R54 ;  /* 0x0000003602367220 */ /* 0x040fe40000410000 */
[C---:B------:R-:W-:Y:S02]  /*10c10*/  FMUL.FTZ R55, R2.reuse, R55 ;  /* 0x0000003702377220 */ /* 0x040fe40000410000 */
[C---:B------:R-:W-:Y:S01]  /*10c20*/  FMUL.FTZ R56, R3.reuse, R56 ;  /* 0x0000003803387220 */ /* 0x040fe20000410000 */
[----:B------:R-:W1:Y:S01]  /*10c30*/  LDSM.16.MT88.4 R76, [R209+0x3100] ;  /* 0x00310000d14c783b */ /* 0x000e620000004200 */
[C---:B----4-:R-:W-:Y:S01]  /*10c40*/  HMMA.16816.F32 R4, R124.reuse, R12, R4 ;  /* 0x0000000c7c04723c */ /* 0x050fe20000001804 */
[----:B------:R-:W-:Y:S04]  /*10c50*/  MUFU.EX2 R161, R161 ;  /* 0x000000a100a17308 */ /* 0x000fe80000000800 */
[C---:B------:R-:W-:Y:S02]  /*10c60*/  FMUL.FTZ R57, R3.reuse, R57 ;  /* 0x0000003903397220 */ /* 0x040fe40000410000 */
[----:B------:R-:W3:Y:S01]  /*10c70*/  LDSM.16.MT88.4 R68, [R208+0x3100] ;  /* 0x00310000d044783b */ /* 0x000ee20000004200 */
[C---:B------:R-:W-:Y:S03]  /*10c80*/  HMMA.16816.F32 R8, R124.reuse, R14, R8 ;  /* 0x0000000e7c08723c */ /* 0x040fe60000001808 */
[----:B------:R-:W-:Y:S01]  /*10c90*/  MUFU.EX2 R157, R157 ;  /* 0x0000009d009d7308 */ /* 0x000fe20000000800 */
[C---:B------:R-:W-:Y:S02]  /*10ca0*/  FMUL.FTZ R12, R3.reuse, R104 ;  /* 0x00000068030c7220 */ /* 0x040fe40000410000 */
[C---:B------:R-:W-:Y:S01]  /*10cb0*/  FMUL.FTZ R13, R3.reuse, R105 ;  /* 0x00000069030d7220 */ /* 0x040fe20000410000 */
[----:B------:R-:W-:Y:S01]  /*10cc0*/  LDSM.16.MT88.4 R100, [R210+0x2900] ;  /* 0x00290000d264783b */ /* 0x000fe20000004200 */
[C---:B------:R-:W-:Y:S04]  /*10cd0*/  FMUL.FTZ R14, R2.reuse, R106 ;  /* 0x0000006a020e7220 */ /* 0x040fe80000410000 */
[C---:B------:R-:W-:Y:S01]  /*10ce0*/  FMUL.FTZ R15, R2.reuse, R107 ;  /* 0x0000006b020f7220 */ /* 0x040fe20000410000 */
[----:B------:R-:W-:Y:S01]  /*10cf0*/  MUFU.EX2 R136, R136 ;  /* 0x0000008800887308 */ /* 0x000fe20000000800 */
[C---:B------:R-:W-:Y:S02]  /*10d00*/  FMUL.FTZ R58, R2.reuse, R58 ;  /* 0x0000003a023a7220 */ /* 0x040fe40000410000 */
[C---:B------:R-:W-:Y:S02]  /*10d10*/  FMUL.FTZ R59, R2.reuse, R59 ;  /* 0x0000003b023b7220 */ /* 0x040fe40000410000 */
[C---:B------:R-:W-:Y:S01]  /*10d20*/  FMUL.FTZ R60, R3.reuse, R60 ;  /* 0x0000003c033c7220 */ /* 0x040fe20000410000 */
[C---:B------:R-:W-:Y:S03]  /*10d30*/  HMMA.16816.F32 R12, R124.reuse, R20, R12 ;  /* 0x000000147c0c723c */ /* 0x040fe6000000180c */
[C---:B------:R-:W-:Y:S01]  /*10d40*/  FMUL.FTZ R61, R3.reuse, R61 ;  /* 0x0000003d033d7220 */ /* 0x040fe20000410000 */
[----:B------:R-:W4:Y:S01]  /*10d50*/  MUFU.EX2 R137, R137 ;  /* 0x0000008900897308 */ /* 0x000f220000000800 */
        /* <DEDUP_REMOVED lines=31> */
[----:B------:R-:W5:Y:S01]  /*10f50*/  MUFU.EX2 R151, R151 ;  /* 0x0000009700977308 */ /* 0x000f620000000800 */
        /* <DEDUP_REMOVED lines=16> */
[----:B------:R-:W3:Y:S01]  /*11060*/  MUFU.EX2 R159, R159 ;  /* 0x0000009f009f7308 */ /* 0x000ee20000000800 */
[----:B------:R-:W4:Y:S01]  /*11070*/  LDSM.16.MT88.4 R72, [R212+0x900] ;  /* 0x00090000d448783b */ /* 0x000f220000004200 */
[--C-:B------:R-:W-:Y:S02]  /*11080*/  FFMA.FTZ R171, R171, c[0x0][0x2d0], -R134.reuse ;  /* 0x0000b400abab7a23 */ /* 0x100fe40000010886 */
[--C-:B------:R-:W-:Y:S02]  /*11090*/  FFMA.FTZ R231, R242, c[0x0][0x2d0], -R149.reuse ;  /* 0x0000b400f2e77a23 */ /* 0x100fe40000010895 */
[C---:B--2---:R-:W-:Y:S03]  /*110a0*/  HMMA.16816.F32 R44, R124.reuse, R84, R44 ;  /* 0x000000547c2c723c */ /* 0x044fe6000000182c */
[--C-:B------:R-:W-:Y:S01]  /*110b0*/  FFMA.FTZ R233, R240, c[0x0][0x2d0], -R149.reuse ;  /* 0x0000b400f0e97a23 */ /* 0x100fe20000010895 */
[----:B------:R-:W2:Y:S01]  /*110c0*/  MUFU.EX2 R163, R163 ;  /* 0x000000a300a37308 */ /* 0x000ea20000000800 */
        /* <DEDUP_REMOVED lines=15> */
[C---:B---3--:R-:W-:Y:S04]  /*111c0*/  HMMA.16816.F32 R60, R124.reuse, R68, R60 ;  /* 0x000000447c3c723c */ /* 0x048fe8000000183c */
[----:B------:R-:W-:Y:S01]  /*111d0*/  MUFU.EX2 R235, R235 ;  /* 0x000000eb00eb7308 */ /* 0x000fe20000000800 */
[--C-:B------:R-:W-:Y:S02]  /*111e0*/  FFMA.FTZ R155, R150, c[0x0][0x2d0], -R149.reuse ;  /* 0x0000b400969b7a23 */ /* 0x100fe40000010895 */
[----:B----4-:R-:W-:Y:S01]  /*111f0*/  F2FP.PACK_AB R68, R137, R136 ;  /* 0x000000888944723e */ /* 0x010fe200000000ff */
[----:B------:R-:W-:Y:S04]  /*11200*/  HMMA.16816.F32 R64, R124, R70, R64 ;  /* 0x000000467c40723c */ /* 0x000fe80000001840 */
[----:B-----5:R-:W-:Y:S01]  /*11210*/  F2FP.PACK_AB R69, R151, R148 ;  /* 0x000000949745723e */ /* 0x020fe200000000ff */
[----:B------:R-:W-:Y:S01]  /*11220*/  FFMA.FTZ R149, R140, c[0x0][0x2d0], -R149 ;  /* 0x0000b4008c957a23 */ /* 0x000fe20000010895 */
[----:B------:R-:W-:Y:S01]  /*11230*/  MUFU.EX2 R162, R162 ;  /* 0x000000a200a27308 */ /* 0x000fe20000000800 */
[----:B------:R-:W-:Y:S01]  /*11240*/  F2FP.PACK_AB R70, R141, R138 ;  /* 0x0000008a8d46723e */ /* 0x000fe200000000ff */
[--C-:B------:R-:W-:Y:S01]  /*11250*/  FFMA.FTZ R140, R143, c[0x0][0x2d0], -R134.reuse ;  /* 0x0000b4008f8c7a23 */ /* 0x100fe20000010886 */
[----:B------:R-:W-:Y:S03]  /*11260*/  F2FP.PACK_AB R71, R154, R153 ;  /* 0x000000999a47723e */ /* 0x000fe600000000ff */
[--C-:B------:R-:W-:Y:S02]  /*11270*/  FFMA.FTZ R139, R139, c[0x0][0x2d0], -R134.reuse ;  /* 0x0000b4008b8b7a23 */ /* 0x100fe40000010886 */
[--C-:B------:R-:W-:Y:S02]  /*11280*/  FFMA.FTZ R135, R135, c[0x0][0x2d0], -R134.reuse ;  /* 0x0000b40087877a23 */ /* 0x100fe40000010886 */
[C---:B------:R-:W-:Y:S01]  /*11290*/  HMMA.16816.F32 R4, R68.reuse, R72, R4 ;  /* 0x000000484404723c */ /* 0x040fe20000001804 */
[----:B------:R-:W-:Y:S04]  /*112a0*/  MUFU.EX2 R170, R170 ;  /* 0x000000aa00aa7308 */ /* 0x000fe80000000800 */
[----:B------:R-:W-:Y:S02]  /*112b0*/  FFMA.FTZ R134, R117, c[0x0][0x2d0], -R134 ;  /* 0x0000b40075867a23 */ /* 0x000fe40000010886 */
[----:B------:R-:W-:Y:S01]  /*112c0*/  FFMA.FTZ R128, R3, R228, R128 ;  /* 0x000000e403807223 */ /* 0x000fe20000010080 */
[C---:B------:R-:W-:Y:S01]  /*112d0*/  HMMA.16816.F32 R8, R68.reuse, R74, R8 ;  /* 0x0000004a4408723c */ /* 0x040fe20000001808 */
[----:B------:R-:W3:Y:S02]  /*112e0*/  LDSM.16.MT88.4 R72, [R210+0x3900] ;  /* 0x00390000d248783b */ /* 0x000ee40000004200 */
[----:B------:R-:W4:Y:S01]  /*112f0*/  MUFU.EX2 R167, R167 ;  /* 0x000000a700a77308 */ /* 0x000f220000000800 */
[----:B------:R-:W-:Y:S02]  /*11300*/  FFMA.FTZ R133, R2, R227, R133 ;  /* 0x000000e302857223 */ /* 0x000fe40000010085 */
[----:B------:R-:W-:Y:S02]  /*11310*/  FADD.FTZ R119, R119, R128 ;  /* 0x0000008077777221 */ /* 0x000fe40000010000 */
[C---:B-1----:R-:W-:Y:S04]  /*11320*/  HMMA.16816.F32 R12, R68.reuse, R76, R12 ;  /* 0x0000004c440c723c */ /* 0x042fe8000000180c */
[----:B------:R-:W-:Y:S01]  /*11330*/  FADD.FTZ R132, R132, R133 ;  /* 0x0000008584847221 */ /* 0x000fe20000010000 */
[----:B------:R-:W-:Y:S01]  /*11340*/  MUFU.EX2 R166, R166 ;  /* 0x000000a600a67308 */ /* 0x000fe20000000800 */
[----:B------:R-:W-:Y:S02]  /*11350*/  FADD.FTZ R118, R118, R119 ;  /* 0x0000007776767221 */ /* 0x000fe40000010000 */
[C---:B------:R-:W-:Y:S01]  /*11360*/  HMMA.16816.F32 R16, R68.reuse, R78, R16 ;  /* 0x0000004e4410723c */ /* 0x040fe20000001810 */
[----:B------:R-:W1:Y:S03]  /*11370*/  LDSM.16.MT88.4 R76, [R209+0x3900] ;  /* 0x00390000d14c783b */ /* 0x000e660000004200 */
[----:B------:R-:W-:Y:S02]  /*11380*/  FADD.FTZ R3, R131, R132 ;  /* 0x0000008483037221 */ /* 0x000fe40000010000 */
[----:B------:R-:W-:Y:S01]  /*11390*/  FADD.FTZ R129, R129, R118 ;  /* 0x0000007681817221 */ /* 0x000fe20000010000 */
[----:B------:R-:W5:Y:S01]  /*113a0*/  MUFU.EX2 R171, R171 ;  /* 0x000000ab00ab7308 */ /* 0x000f620000000800 */
[C---:B------:R-:W-:Y:S04]  /*113b0*/  HMMA.16816.F32 R20, R68.reuse, R80, R20 ;  /* 0x000000504414723c */ /* 0x040fe80000001814 */
[----:B------:R-:W-:Y:S02]  /*113c0*/  FADD.FTZ R3, R130, R3 ;  /* 0x0000000382037221 */ /* 0x000fe40000010000 */
[----:B------:R-:W-:Y:S02]  /*113d0*/  FADD.FTZ R136, R136, R129 ;  /* 0x0000008188887221 */ /* 0x000fe40000010000 */
[C---:B------:R-:W-:Y:S01]  /*113e0*/  HMMA.16816.F32 R24, R68.reuse, R82, R24 ;  /* 0x000000524418723c */ /* 0x040fe20000001818 */
[----:B------:R-:W1:Y:S01]  /*113f0*/  LDSM.16.MT88.4 R80, [R208+0x3900] ;  /* 0x00390000d050783b */ /* 0x000e620000004200 */
        /* <DEDUP_REMOVED lines=12> */
[C---:B------:R-:W-:Y:S04]  /*114c0*/  HMMA.16816.F32 R36, R68.reuse, R88, R36 ;  /* 0x000000584424723c */ /* 0x040fe80000001824 */
[----:B------:R-:W-:Y:S04]  /*114d0*/  FADD.FTZ R3, R154, R3 ;  /* 0x000000039a037221 */ /* 0x000fe80000010000 */
        /* <DEDUP_REMOVED lines=8> */
[C---:B-1----:R-:W-:Y:S08]  /*11560*/  HMMA.16816.F32 R52, R68.reuse, R76, R52 ;  /* 0x0000004c4434723c */ /* 0x042ff00000001834 */
[C---:B------:R-:W-:Y:S01]  /*11570*/  HMMA.16816.F32 R56, R68.reuse, R78, R56 ;  /* 0x0000004e4438723c */ /* 0x040fe20000001838 */
[----:B------:R-:W1:Y:S01]  /*11580*/  LDSM.16.MT88.4 R76, [R209+0x1100] ;  /* 0x00110000d14c783b */ /* 0x000e620000004200 */
[----:B------:R-:W-:Y:S06]  /*11590*/  MUFU.EX2 R239, R239 ;  /* 0x000000ef00ef7308 */ /* 0x000fec0000000800 */
[C---:B------:R-:W-:Y:S04]  /*115a0*/  HMMA.16816.F32 R60, R68.reuse, R80, R60 ;  /* 0x00000050443c723c */ /* 0x040fe8000000183c */
[----:B------:R-:W-:Y:S04]  /*115b0*/  MUFU.EX2 R242, R242 ;  /* 0x000000f200f27308 */ /* 0x000fe80000000800 */
[----:B------:R-:W-:Y:S01]  /*115c0*/  HMMA.16816.F32 R64, R68, R82, R64 ;  /* 0x000000524440723c */ /* 0x000fe20000001840 */
[----:B------:R-:W1:Y:S05]  /*115d0*/  LDSM.16.MT88.4 R80, [R208+0x1100] ;  /* 0x00110000d050783b */ /* 0x000e6a0000004200 */
[----:B------:R-:W-:Y:S01]  /*115e0*/  MUFU.EX2 R152, R152 ;  /* 0x0000009800987308 */ /* 0x000fe20000000800 */
[----:B------:R-:W-:Y:S01]  /*115f0*/  F2FP.PACK_AB R68, R156, R159 ;  /* 0x0000009f9c44723e */ /* 0x000fe200000000ff */
[----:B------:R-:W-:Y:S01]  /*11600*/  FADD.FTZ R159, R159, R138 ;  /* 0x0000008a9f9f7221 */ /* 0x000fe20000010000 */
[----:B--2---:R-:W-:Y:S03]  /*11610*/  F2FP.PACK_AB R70, R163, R158 ;  /* 0x0000009ea346723e */ /* 0x004fe600000000ff */
[----:B----4-:R-:W-:Y:S01]  /*11620*/  F2FP.PACK_AB R69, R167, R160 ;  /* 0x000000a0a745723e */ /* 0x010fe200000000ff */
[----:B------:R-:W-:Y:S01]  /*11630*/  FADD.FTZ R160, R160, R3 ;  /* 0x00000003a0a07221 */ /* 0x000fe20000010000 */
[----:B-----5:R-:W-:Y:S01]  /*11640*/  F2FP.PACK_AB R71, R171, R166 ;  /* 0x000000a6ab47723e */ /* 0x020fe200000000ff */
[----:B------:R-:W-:Y:S01]  /*11650*/  FADD.FTZ R159, R156, R159 ;  /* 0x0000009f9c9f7221 */ /* 0x000fe20000010000 */
[----:B------:R-:W2:Y:S01]  /*11660*/  MUFU.EX2 R155, R155 ;  /* 0x0000009b009b7308 */ /* 0x000ea20000000800 */
[----:B------:R-:W-:Y:S02]  /*11670*/  FADD.FTZ R167, R167, R160 ;  /* 0x000000a0a7a77221 */ /* 0x000fe40000010000 */
[----:B------:R-:W-:Y:S02]  /*11680*/  FADD.FTZ R158, R158, R159 ;  /* 0x0000009f9e9e7221 */ /* 0x000fe40000010000 */
[C---:B---3--:R-:W-:Y:S03]  /*11690*/  HMMA.16816.F32 R4, R68.reuse, R72, R4 ;  /* 0x000000484404723c */ /* 0x048fe60000001804 */
[----:B------:R-:W-:Y:S02]  /*116a0*/  FADD.FTZ R2, R166, R167 ;  /* 0x000000a7a6027221 */ /* 0x000fe40000010000 */
[----:B------:R-:W-:Y:S01]  /*116b0*/  MUFU.EX2 R142, R142 ;  /* 0x0000008e008e7308 */ /* 0x000fe20000000800 */
[----:B------:R-:W-:Y:S02]  /*116c0*/  FADD.FTZ R158, R163, R158 ;  /* 0x0000009ea39e7221 */ /* 0x000fe40000010000 */
[C---:B------:R-:W-:Y:S01]  /*116d0*/  HMMA.16816.F32 R8, R68.reuse, R74, R8 ;  /* 0x0000004a4408723c */ /* 0x040fe20000001808 */
[----:B------:R-:W3:Y:S03]  /*116e0*/  LDSM.16.MT88.4 R72, [R212+0x4100] ;  /* 0x00410000d448783b */ /* 0x000ee60000004200 */
[----:B------:R-:W-:Y:S03]  /*116f0*/  FADD.FTZ R2, R171, R2 ;  /* 0x00000002ab027221 */ /* 0x000fe60000010000 */
[----:B------:R-:W4:Y:S01]  /*11700*/  MUFU.EX2 R149, R149 ;  /* 0x0000009500957308 */ /* 0x000f220000000800 */
[C---:B------:R-:W-:Y:S04]  /*11710*/  HMMA.16816.F32 R12, R68.reuse, R84, R12 ;  /* 0x00000054440c723c */ /* 0x040fe8000000180c */
[----:B--2---:R-:W-:Y:S04]  /*11720*/  F2FP.PACK_AB R124, R155, R152 ;  /* 0x000000989b7c723e */ /* 0x004fe800000000ff */
[C---:B------:R-:W-:Y:S01]  /*11730*/  HMMA.16816.F32 R16, R68.reuse, R86, R16 ;  /* 0x000000564410723c */ /* 0x040fe20000001810 */
[----:B------:R-:W2:Y:S01]  /*11740*/  LDSM.16.MT88.4 R84, [R210+0x4100] ;  /* 0x00410000d254783b */ /* 0x000ea20000004200 */
[----:B------:R-:W-:Y:S06]  /*11750*/  MUFU.EX2 R140, R140 ;  /* 0x0000008c008c7308 */ /* 0x000fec0000000800 */
[C---:B-1----:R-:W-:Y:S04]  /*11760*/  HMMA.16816.F32 R20, R68.reuse, R76, R20 ;  /* 0x0000004c4414723c */ /* 0x042fe80000001814 */
[----:B------:R-:W1:Y:S01]  /*11770*/  MUFU.EX2 R139, R139 ;  /* 0x0000008b008b7308 */ /* 0x000e620000000800 */
[----:B----4-:R-:W-:Y:S03]  /*11780*/  F2FP.PACK_AB R126, R149, R142 ;  /* 0x0000008e957e723e */ /* 0x010fe600000000ff */
[C---:B------:R-:W-:Y:S01]  /*11790*/  HMMA.16816.F32 R24, R68.reuse, R78, R24 ;  /* 0x0000004e4418723c */ /* 0x040fe20000001818 */
[----:B------:R-:W4:Y:S05]  /*117a0*/  LDSM.16.MT88.4 R76, [R209+0x4100] ;  /* 0x00410000d14c783b */ /* 0x000f2a0000004200 */
[----:B------:R-:W-:Y:S02]  /*117b0*/  MUFU.EX2 R135, R135 ;  /* 0x0000008700877308 */ /* 0x000fe40000000800 */
[C---:B------:R-:W-:Y:S08]  /*117c0*/  HMMA.16816.F32 R28, R68.reuse, R80, R28 ;  /* 0x00000050441c723c */ /* 0x040ff0000000181c */
[C---:B------:R-:W-:Y:S01]  /*117d0*/  HMMA.16816.F32 R32, R68.reuse, R82, R32 ;  /* 0x000000524420723c */ /* 0x040fe20000001820 */
[----:B------:R-:W5:Y:S01]  /*117e0*/  LDSM.16.MT88.4 R80, [R212+0x1900] ;  /* 0x00190000d450783b */ /* 0x000f620000004200 */
[----:B------:R-:W4:Y:S02]  /*117f0*/  MUFU.EX2 R134, R134 ;  /* 0x0000008600867308 */ /* 0x000f240000000800 */
[----:B-1----:R-:W-:Y:S04]  /*11800*/  F2FP.PACK_AB R125, R139, R140 ;  /* 0x0000008c8b7d723e */ /* 0x002fe800000000ff */
[C---:B---3--:R-:W-:Y:S08]  /*11810*/  HMMA.16816.F32 R36, R68.reuse, R72, R36 ;  /* 0x000000484424723c */ /* 0x048ff00000001824 */
[C---:B------:R-:W-:Y:S01]  /*11820*/  HMMA.16816.F32 R40, R68.reuse, R74, R40 ;  /* 0x0000004a4428723c */ /* 0x040fe20000001828 */
[----:B------:R-:W1:Y:S07]  /*11830*/  LDSM.16.MT88.4 R72, [R210+0x1900] ;  /* 0x00190000d248783b */ /* 0x000e6e0000004200 */
[C---:B--2---:R-:W-:Y:S04]  /*11840*/  HMMA.16816.F32 R44, R68.reuse, R84, R44 ;  /* 0x00000054442c723c */ /* 0x044fe8000000182c */
[----:B----4-:R-:W-:Y:S04]  /*11850*/  F2FP.PACK_AB R127, R134, R135 ;  /* 0x00000087867f723e */ /* 0x010fe800000000ff */
[C---:B------:R-:W-:Y:S01]  /*11860*/  HMMA.16816.F32 R48, R68.reuse, R86, R48 ;  /* 0x000000564430723c */ /* 0x040fe20000001830 */
[----:B------:R-:W-:Y:S07]  /*11870*/  LDSM.16.MT88.4 R84, [R208+0x1900] ;  /* 0x00190000d054783b */ /* 0x000fee0000004200 */
[C---:B------:R-:W-:Y:S08]  /*11880*/  HMMA.16816.F32 R52, R68.reuse, R76, R52 ;  /* 0x0000004c4434723c */ /* 0x040ff00000001834 */
[C---:B------:R-:W-:Y:S01]  /*11890*/  HMMA.16816.F32 R56, R68.reuse, R78, R56 ;  /* 0x0000004e4438723c */ /* 0x040fe20000001838 */
[----:B------:R-:W2:Y:S07]  /*118a0*/  LDSM.16.MT88.4 R76, [R209+0x1900] ;  /* 0x00190000d14c783b */ /* 0x000eae0000004200 */
        /* <DEDUP_REMOVED lines=12> */
[C---:B-----5:R-:W-:Y:S03]  /*11970*/  HMMA.16816.F32 R4, R68.reuse, R80, R4 ;  /* 0x000000504404723c */ /* 0x060fe60000001804 */
[----:B------:R-:W-:Y:S02]  /*11980*/  FADD.FTZ R3, R239, R240 ;  /* 0x000000f0ef037221 */ /* 0x000fe40000010000 */
[----:B------:R-:W-:Y:S02]  /*11990*/  FADD.FTZ R233, R238, R233 ;  /* 0x000000e9eee97221 */ /* 0x000fe40000010000 */
[----:B------:R-:W-:Y:S01]  /*119a0*/  FADD.FTZ R3, R242, R3 ;  /* 0x00000003f2037221 */ /* 0x000fe20000010000 */
[C---:B------:R-:W-:Y:S01]  /*119b0*/  HMMA.16816.F32 R8, R68.reuse, R82, R8 ;  /* 0x000000524408723c */ /* 0x040fe20000001808 */
[----:B------:R-:W3:Y:S03]  /*119c0*/  LDSM.16.MT88.4 R80, [R212+0x4900] ;  /* 0x00490000d450783b */ /* 0x000ee60000004200 */
[----:B------:R-:W-:Y:S04]  /*119d0*/  FADD.FTZ R2, R162, R3 ;  /* 0x00000003a2027221 */ /* 0x000fe80000010000 */
[C---:B-1----:R-:W-:Y:S04]  /*119e0*/  HMMA.16816.F32 R12, R68.reuse, R72, R12 ;  /* 0x00000048440c723c */ /* 0x042fe8000000180c */
[----:B------:R-:W-:Y:S04]  /*119f0*/  FADD.FTZ R2, R161, R2 ;  /* 0x00000002a1027221 */ /* 0x000fe80000010000 */
[C---:B------:R-:W-:Y:S01]  /*11a00*/  HMMA.16816.F32 R16, R68.reuse, R74, R16 ;  /* 0x0000004a4410723c */ /* 0x040fe20000001810 */
[----:B------:R-:W1:Y:S03]  /*11a10*/  LDSM.16.MT88.4 R72, [R210+0x4900] ;  /* 0x00490000d248783b */ /* 0x000e660000004200 */
[----:B------:R-:W-:Y:S01]  /*11a20*/  FADD.FTZ R3, R157, R2 ;  /* 0x000000029d037221 */ /* 0x000fe20000010000 */
[----:B------:R-:W-:Y:S03]  /*11a30*/  IADD3 R2, R168, -0x1, RZ ;  /* 0xffffffffa8027810 */ /* 0x000fe60007ffe0ff */
[C---:B--2---:R-:W-:Y:S04]  /*11a40*/  HMMA.16816.F32 R20, R68.reuse, R76, R20 ;  /* 0x0000004c4414723c */ /* 0x044fe80000001814 */
[----:B------:R-:W-:Y:S02]  /*11a50*/  FADD.FTZ R3, R170, R3 ;  /* 0x00000003aa037221 */ /* 0x000fe40000010000 */
[----:B------:R-:W-:Y:S02]  /*11a60*/  IMAD.MOV.U32 R168, RZ, RZ, R2 ;  /* 0x000000ffffa87224 */ /* 0x000fe400078e0002 */
[C---:B------:R-:W-:Y:S01]  /*11a70*/  HMMA.16816.F32 R24, R68.reuse, R78, R24 ;  /* 0x0000004e4418723c */ /* 0x040fe20000001818 */
[----:B------:R-:W2:Y:S03]  /*11a80*/  LDSM.16.MT88.4 R76, [R212+0x2100] ;  /* 0x00210000d44c783b */ /* 0x000ea60000004200 */
[----:B------:R-:W-:Y:S02]  /*11a90*/  FADD.FTZ R140, R140, R3 ;  /* 0x000000038c8c7221 */ /* 0x000fe40000010000 */
[----:B------:R-:W-:Y:S02]  /*11aa0*/  IMAD.MOV.U32 R3, RZ, RZ, R0 ;  /* 0x000000ffff037224 */ /* 0x000fe400078e0000 */
[C---:B------:R-:W-:Y:S04]  /*11ab0*/  HMMA.16816.F32 R28, R68.reuse, R84, R28 ;  /* 0x00000054441c723c */ /* 0x040fe8000000181c */
[----:B------:R-:W-:Y:S02]  /*11ac0*/  FADD.FTZ R140, R139, R140 ;  /* 0x0000008c8b8c7221 */ /* 0x000fe40000010000 */
[----:B------:R-:W-:Y:S02]  /*11ad0*/  IMAD.MOV.U32 R2, RZ, RZ, R116 ;  /* 0x000000ffff027224 */ /* 0x000fe400078e0074 */
[C---:B------:R-:W-:Y:S01]  /*11ae0*/  HMMA.16816.F32 R32, R68.reuse, R86, R32 ;  /* 0x000000564420723c */ /* 0x040fe20000001820 */
[----:B------:R-:W-:Y:S03]  /*11af0*/  LDSM.16.MT88.4 R84, [R208+0x2100] ;  /* 0x00210000d054783b */ /* 0x000fe60000004200 */
[----:B------:R-:W-:Y:S04]  /*11b00*/  FADD.FTZ R135, R135, R140 ;  /* 0x0000008c87877221 */ /* 0x000fe80000010000 */
[C---:B---3--:R-:W-:Y:S04]  /*11b10*/  HMMA.16816.F32 R36, R68.reuse, R80, R36 ;  /* 0x000000504424723c */ /* 0x048fe80000001824 */
[----:B------:R-:W-:Y:S04]  /*11b20*/  FADD.FTZ R227, R134, R135 ;  /* 0x0000008786e37221 */ /* 0x000fe80000010000 */
[C---:B------:R-:W-:Y:S01]  /*11b30*/  HMMA.16816.F32 R40, R68.reuse, R82, R40 ;  /* 0x000000524428723c */ /* 0x040fe20000001828 */
[----:B------:R-:W3:Y:S07]  /*11b40*/  LDSM.16.MT88.4 R80, [R210+0x2100] ;  /* 0x00210000d250783b */ /* 0x000eee0000004200 */
        /* <DEDUP_REMOVED lines=14> */
[----:B------:R-:W-:Y:S03]  /*11c30*/  F2FP.PACK_AB R71, R170, R157 ;  /* 0x0000009daa47723e */ /* 0x000fe600000000ff */
[----:B------:R-:W-:Y:S04]  /*11c40*/  FADD.FTZ R164, R164, R235 ;  /* 0x000000eba4a47221 */ /* 0x000fe80000010000 */
[C---:B--2---:R-:W-:Y:S03]  /*11c50*/  HMMA.16816.F32 R4, R68.reuse, R76, R4 ;  /* 0x0000004c4404723c */ /* 0x044fe60000001804 */
[----:B------:R-:W-:Y:S04]  /*11c60*/  FADD.FTZ R241, R241, R164 ;  /* 0x000000a4f1f17221 */ /* 0x000fe80000010000 */
[----:B------:R-:W-:Y:S01]  /*11c70*/  FADD.FTZ R152, R152, R241 ;  /* 0x000000f198987221 */ /* 0x000fe20000010000 */
[C---:B------:R-:W-:Y:S01]  /*11c80*/  HMMA.16816.F32 R8, R68.reuse, R78, R8 ;  /* 0x0000004e4408723c */ /* 0x040fe20000001808 */
[----:B------:R-:W2:Y:S03]  /*11c90*/  LDSM.16.MT88.4 R76, [R212+0x5100] ;  /* 0x00510000d44c783b */ /* 0x000ea60000004200 */
[----:B------:R-:W-:Y:S04]  /*11ca0*/  FADD.FTZ R155, R155, R152 ;  /* 0x000000989b9b7221 */ /* 0x000fe80000010000 */
[C---:B---3--:R-:W-:Y:S04]  /*11cb0*/  HMMA.16816.F32 R12, R68.reuse, R80, R12 ;  /* 0x00000050440c723c */ /* 0x048fe8000000180c */
[----:B------:R-:W-:Y:S04]  /*11cc0*/  FADD.FTZ R142, R142, R155 ;  /* 0x0000009b8e8e7221 */ /* 0x000fe80000010000 */
[C---:B------:R-:W-:Y:S01]  /*11cd0*/  HMMA.16816.F32 R16, R68.reuse, R82, R16 ;  /* 0x000000524410723c */ /* 0x040fe20000001810 */
[----:B------:R-:W3:Y:S03]  /*11ce0*/  LDSM.16.MT88.4 R80, [R210+0x5100] ;  /* 0x00510000d250783b */ /* 0x000ee60000004200 */
[----:B------:R-:W-:Y:S04]  /*11cf0*/  FADD.FTZ R228, R149, R142 ;  /* 0x0000008e95e47221 */ /* 0x000fe80000010000 */
[C---:B-1----:R-:W-:Y:S08]  /*11d00*/  HMMA.16816.F32 R20, R68.reuse, R72, R20 ;  /* 0x000000484414723c */ /* 0x042ff00000001814 */
[C---:B------:R-:W-:Y:S01]  /*11d10*/  HMMA.16816.F32 R24, R68.reuse, R74, R24 ;  /* 0x0000004a4418723c */ /* 0x040fe20000001818 */
[----:B------:R-:W1:Y:S07]  /*11d20*/  LDSM.16.MT88.4 R72, [R208+0x5100] ;  /* 0x00510000d048783b */ /* 0x000e6e0000004200 */
[C---:B------:R-:W-:Y:S08]  /*11d30*/  HMMA.16816.F32 R28, R68.reuse, R84, R28 ;  /* 0x00000054441c723c */ /* 0x040ff0000000181c */
[C---:B------:R-:W-:Y:S01]  /*11d40*/  HMMA.16816.F32 R32, R68.reuse, R86, R32 ;  /* 0x000000564420723c */ /* 0x040fe20000001820 */
[----:B------:R-:W4:Y:S07]  /*11d50*/  LDSM.16.MT88.4 R84, [R208+0x2900] ;  /* 0x00290000d054783b */ /* 0x000f2e0000004200 */
[C---:B--2---:R-:W-:Y:S08]  /*11d60*/  HMMA.16816.F32 R36, R68.reuse, R76, R36 ;  /* 0x0000004c4424723c */ /* 0x044ff00000001824 */
[C---:B------:R-:W-:Y:S01]  /*11d70*/  HMMA.16816.F32 R40, R68.reuse, R78, R40 ;  /* 0x0000004e4428723c */ /* 0x040fe20000001828 */
[----:B------:R-:W2:Y:S07]  /*11d80*/  LDSM.16.MT88.4 R76, [R212+0x5900] ;  /* 0x00590000d44c783b */ /* 0x000eae0000004200 */
[C---:B---3--:R-:W-:Y:S08]  /*11d90*/  HMMA.16816.F32 R44, R68.reuse, R80, R44 ;  /* 0x00000050442c723c */ /* 0x048ff0000000182c */
[C---:B------:R-:W-:Y:S08]  /*11da0*/  HMMA.16816.F32 R48, R68.reuse, R82, R48 ;  /* 0x000000524430723c */ /* 0x040ff00000001830 */
[C---:B------:R-:W-:Y:S08]  /*11db0*/  HMMA.16816.F32 R52, R68.reuse, R88, R52 ;  /* 0x000000584434723c */ /* 0x040ff00000001834 */
[C---:B------:R-:W-:Y:S08]  /*11dc0*/  HMMA.16816.F32 R56, R68.reuse, R90, R56 ;  /* 0x0000005a4438723c */ /* 0x040ff00000001838 */
[C---:B-1----:R-:W-:Y:S08]  /*11dd0*/  HMMA.16816.F32 R60, R68.reuse, R72, R60 ;  /* 0x00000048443c723c */ /* 0x042ff0000000183c */
[----:B------:R-:W-:Y:S01]  /*11de0*/  HMMA.16816.F32 R64, R68, R74, R64 ;  /* 0x0000004a4440723c */ /* 0x000fe20000001840 */
[----:B------:R-:W1:Y:S07]  /*11df0*/  LDSM.16.MT88.4 R68, [R210+0x5900] ;  /* 0x00590000d244783b */ /* 0x000e6e0000004200 */
        /* <DEDUP_REMOVED lines=10> */
[C---:B--2---:R-:W-:Y:S08]  /*11ea0*/  HMMA.16816.F32 R80, R124.reuse, R76, R36 ;  /* 0x0000004c7c50723c */ /* 0x044ff00000001824 */
[C---:B------:R-:W-:Y:S08]  /*11eb0*/  HMMA.16816.F32 R76, R124.reuse, R78, R40 ;  /* 0x0000004e7c4c723c */ /* 0x040ff00000001828 */
[C---:B-1----:R-:W-:Y:S08]  /*11ec0*/  HMMA.16816.F32 R72, R124.reuse, R68, R44 ;  /* 0x000000447c48723c */ /* 0x042ff0000000182c */
[C---:B------:R-:W-:Y:S08]  /*11ed0*/  HMMA.16816.F32 R68, R124.reuse, R70, R48 ;  /* 0x000000467c44723c */ /* 0x040ff00000001830 */
[C---:B---3--:R-:W-:Y:S08]  /*11ee0*/  HMMA.16816.F32 R52, R124.reuse, R4, R52 ;  /* 0x000000047c34723c */ /* 0x048ff00000001834 */
[C---:B------:R-:W-:Y:S08]  /*11ef0*/  HMMA.16816.F32 R56, R124.reuse, R6, R56 ;  /* 0x000000067c38723c */ /* 0x040ff00000001838 */
[C---:B-----5:R-:W-:Y:S08]  /*11f00*/  HMMA.16816.F32 R60, R124.reuse, R8, R60 ;  /* 0x000000087c3c723c */ /* 0x060ff0000000183c */
[----:B------:R-:W-:Y:S01]  /*11f10*/  HMMA.16816.F32 R64, R124, R10, R64 ;  /* 0x0000000a7c40723c */ /* 0x000fe20000001840 */
[----:B------:R-:W-:-:S07]  /*11f20*/  @P0 BRA `(.L_x_207) ;  /* 0xffffbb7000000947 */ /* 0x000fce000383ffff */
.L_x_197:
[----:B------:R-:W1:Y:S01]  /*11f30*/  SHFL.BFLY PT, R3, R228, 0x2, 0x1f ;  /* 0x0c401f00e4037f89 */ /* 0x000e6200000e0000 */
[----:B------:R-:W-:Y:S01]  /*11f40*/  CS2R R4, SRZ ;  /* 0x0000000000047805 */ /* 0x000fe2000001ff00 */
[----:B------:R-:W-:-:S02]  /*11f50*/  MOV R8, 0xff800000 ;  /* 0xff80000000087802 */ /* 0x000fc40000000f00 */
[----:B------:R-:W2:Y:S01]  /*11f60*/  SHFL.BFLY PT, R2, R227, 0x2, 0x1f ;  /* 0x0c401f00e3027f89 */ /* 0x000ea200000e0000 */
[----:B------:R-:W-:Y:S01]  /*11f70*/  PLOP3.LUT P2, PT, PT, PT, PT, 0x8, 0x0 ;  /* 0x000000000000781c */ /* 0x000fe20003f4e170 */
[----:B-1----:R-:W-:Y:S02]  /*11f80*/  FADD.FTZ R6, R3, R228 ;  /* 0x000000e403067221 */ /* 0x002fe40000010000 */
[----:B--2---:R-:W-:-:S03]  /*11f90*/  FADD.FTZ R7, R2, R227 ;  /* 0x000000e302077221 */ /* 0x004fc60000010000 */
[----:B------:R-:W1:Y:S04]  /*11fa0*/  SHFL.BFLY PT, R3, R6, 0x1, 0x1f ;  /* 0x0c201f0006037f89 */ /* 0x000e6800000e0000 */
[----:B------:R-:W2:Y:S01]  /*11fb0*/  SHFL.BFLY PT, R2, R7, 0x1, 0x1f ;  /* 0x0c201f0007027f89 */ /* 0x000ea200000e0000 */
[----:B-1----:R-:W-:Y:S02]  /*11fc0*/  FADD.FTZ R3, R6, R3 ;  /* 0x0000000306037221 */ /* 0x002fe40000010000 */
[----:B--2---:R-:W-:-:S03]  /*11fd0*/  FADD.FTZ R2, R7, R2 ;  /* 0x0000000207027221 */ /* 0x004fc60000010000 */
[----:B------:R-:W-:Y:S02]  /*11fe0*/  FSETP.NE.FTZ.AND P1, PT, R3, RZ, PT ;  /* 0x000000ff0300720b */ /* 0x000fe40003f35000 */
[----:B------:R-:W-:Y:S02]  /*11ff0*/  MOV R7, 0xff800000 ;  /* 0xff80000000077802 */ /* 0x000fe40000000f00 */
[----:B------:R-:W-:-:S09]  /*12000*/  FSETP.NE.FTZ.AND P0, PT, R2, RZ, PT ;  /* 0x000000ff0200720b */ /* 0x000fd20003f15000 */
[----:B------:R-:W1:Y:S01]  /*12010*/  @P1 MUFU.RCP R5, R3 ;  /* 0x0000000300051308 */ /* 0x000e620000001000 */
[----:B------:R-:W-:-:S03]  /*12020*/  @P1 MOV R10, 0x3f317218 ;  /* 0x3f317218000a1802 */ /* 0x000fc60000000f00 */
[----:B------:R-:W-:Y:S02]  /*12030*/  @P0 MOV R9, 0x3f317218 ;  /* 0x3f31721800090802 */ /* 0x000fe40000000f00 */
        /* <DEDUP_REMOVED lines=12> */
[----:B------:R-:W-:Y:S02]  /*12100*/  FMUL.FTZ R101, R5, R101 ;  /* 0x0000006505657220 */ /* 0x000fe40000410000 */
        /* <DEDUP_REMOVED lines=58> */
[----:B------:R-:W-:Y:S02]  /*124b0*/  @P1 FFMA.FTZ R7, R10, R0, R3 ;  /* 0x000000000a071223 */ /* 0x000fe40000010003 */
[----:B------:R-:W-:Y:S02]  /*124c0*/  @P0 FFMA.FTZ R8, R9, R116, R11 ;  /* 0x0000007409080223 */ /* 0x000fe4000001000b */
.L_x_165:
[----:B------:R-:W-:Y:S01]  /*124d0*/  USHF.R.S32.HI UR6, URZ, 0x1f, UR12 ;  /* 0x0000001f3f067899 */ /* 0x000fe2000801140c */
[----:B------:R-:W-:Y:S05]  /*124e0*/  @P2 BRA `(.L_x_208) ;  /* 0x0000114000002947 */ /* 0x000fea0003800000 */
[----:B------:R-:W1:Y:S01]  /*124f0*/  S2R R0, SR_TID.X ;  /* 0x0000000000007919 */ /* 0x000e620000002100 */
[----:B------:R-:W-:Y:S01]  /*12500*/  ULDC.64 UR4, c[0x0][0x490] ;  /* 0x0001240000047ab9 */ /* 0x000fe20000000a00 */
[----:B------:R-:W-:Y:S01]  /*12510*/  IMAD.MOV.U32 R14, RZ, RZ, c[0x0][0x4e8] ;  /* 0x00013a00ff0e7624 */ /* 0x000fe200078e00ff */
[----:B------:R-:W-:Y:S01]  /*12520*/  UIMAD UR7, UR6, UR4, URZ ;  /* 0x00000004060772a4 */ /* 0x000fe2000f8e023f */
[----:B------:R-:W2:Y:S01]  /*12530*/  S2R R22, SR_CTAID.Z ;  /* 0x0000000000167919 */ /* 0x000ea20000002700 */
[----:B------:R-:W-:Y:S01]  /*12540*/  UIMAD.WIDE.U32 UR8, UR12, UR4, URZ ;  /* 0x000000040c0872a5 */ /* 0x000fe2000f8e003f */
[----:B------:R-:W-:Y:S01]  /*12550*/  F2FP.PACK_AB R112, R113, R112 ;  /* 0x000000707170723e */ /* 0x000fe200000000ff */
[----:B------:R-:W-:Y:S01]  /*12560*/  UIMAD UR7, UR12, UR5, UR7 ;  /* 0x000000050c0772a4 */ /* 0x000fe2000f8e0207 */
[----:B------:R-:W-:Y:S01]  /*12570*/  ISETP.NE.AND P0, PT, R14, 0x1, PT ;  /* 0x000000010e00780c */ /* 0x000fe20003f05270 */
[----:B------:R-:W-:Y:S01]  /*12580*/  BSSY B0, `(.L_x_209) ;  /* 0x00000da000007945 */ /* 0x000fe20003800000 */
[----:B------:R-:W-:Y:S01]  /*12590*/  ULDC.64 UR4, c[0x0][0x3e8] ;  /* 0x0000fa0000047ab9 */ /* 0x000fe20000000a00 */
[----:B------:R-:W-:Y:S01]  /*125a0*/  IMAD.U32 R25, RZ, RZ, UR9 ;  /* 0x00000009ff197e24 */ /* 0x000fe2000f8e00ff */
[----:B------:R-:W-:Y:S01]  /*125b0*/  UIMAD UR6, UR6, UR4, URZ ;  /* 0x00000004060672a4 */ /* 0x000fe2000f8e023f */
[----:B------:R-:W-:Y:S01]  /*125c0*/  IMAD.U32 R24, RZ, RZ, UR8 ;  /* 0x00000008ff187e24 */ /* 0x000fe2000f8e00ff */
[----:B------:R-:W-:Y:S01]  /*125d0*/  UIMAD.WIDE.U32 UR10, UR12, UR4, URZ ;  /* 0x000000040c0a72a5 */ /* 0x000fe2000f8e003f */
[----:B------:R-:W-:Y:S01]  /*125e0*/  F2FP.PACK_AB R114, R115, R114 ;  /* 0x000000727372723e */ /* 0x000fe200000000ff */
[----:B------:R-:W-:Y:S01]  /*125f0*/  UIMAD UR5, UR12, UR5, UR6 ;  /* 0x000000050c0572a4 */ /* 0x000fe2000f8e0206 */
[----:B------:R-:W-:Y:S01]  /*12600*/  F2FP.PACK_AB R108, R109, R108 ;  /* 0x0000006c6d6c723e */ /* 0x000fe200000000ff */
[----:B------:R-:W-:Y:S01]  /*12610*/  UIADD3 UR7, UR9, UR7, URZ ;  /* 0x0000000709077290 */ /* 0x000fe2000fffe03f */
[----:B------:R-:W-:Y:S01]  /*12620*/  F2FP.PACK_AB R110, R111, R110 ;  /* 0x0000006e6f6e723e */ /* 0x000fe200000000ff */
[----:B------:R-:W-:Y:S01]  /*12630*/  UIADD3 UR5, UR11, UR5, URZ ;  /* 0x000000050b057290 */ /* 0x000fe2000fffe03f */
[----:B------:R-:W-:Y:S01]  /*12640*/  IMAD.U32 R29, RZ, RZ, UR11 ;  /* 0x0000000bff1d7e24 */ /* 0x000fe2000f8e00ff */
[----:B------:R-:W-:Y:S01]  /*12650*/  F2FP.PACK_AB R104, R105, R104 ;  /* 0x000000686968723e */ /* 0x000fe200000000ff */
[----:B------:R-:W-:Y:S01]  /*12660*/  IMAD.U32 R28, RZ, RZ, UR10 ;  /* 0x0000000aff1c7e24 */ /* 0x000fe2000f8e00ff */
[----:B-1----:R-:W-:Y:S01]  /*12670*/  SHF.R.S32.HI R9, RZ, 0x1f, R0 ;  /* 0x0000001fff097819 */ /* 0x002fe20000011400 */
[----:B------:R-:W-:Y:S01]  /*12680*/  IMAD.U32 R25, RZ, RZ, UR7 ;  /* 0x00000007ff197e24 */ /* 0x000fe2000f8e00ff */
[----:B------:R-:W-:Y:S01]  /*12690*/  F2FP.PACK_AB R106, R107, R106 ;  /* 0x0000006a6b6a723e */ /* 0x000fe200000000ff */
[----:B------:R-:W-:Y:S01]  /*126a0*/  IMAD.U32 R29, RZ, RZ, UR5 ;  /* 0x00000005ff1d7e24 */ /* 0x000fe2000f8e00ff */
[CC--:B------:R-:W-:Y:S01]  /*126b0*/  LEA.HI R11, R9.reuse, R0.reuse, RZ, 0x2 ;  /* 0x00000000090b7211 */ /* 0x0c0fe200078f10ff */
[----:B--2---:R-:W-:Y:S01]  /*126c0*/  IMAD.WIDE.U32 R24, R22, c[0x0][0x498], R24 ;  /* 0x0001260016187a25 */ /* 0x004fe200078e0018 */
[----:B------:R-:W-:-:S02]  /*126d0*/  LEA.HI R3, R9, R0, RZ, 0x5 ;  /* 0x0000000009037211 */ /* 0x000fc400078f28ff */
[--C-:B------:R-:W-:Y:S02]  /*126e0*/  SHF.R.S32.HI R20, RZ, 0x2, R11.reuse ;  /* 0x00000002ff147819 */ /* 0x100fe4000001140b */
[----:B------:R-:W-:Y:S02]  /*126f0*/  SHF.R.S32.HI R13, RZ, 0x1f, R11 ;  /* 0x0000001fff0d7819 */ /* 0x000fe4000001140b */
[CC--:B------:R-:W-:Y:S02]  /*12700*/  LEA.HI R10, R9.reuse, R0.reuse, RZ, 0x3 ;  /* 0x00000000090a7211 */ /* 0x0c0fe400078f18ff */
[----:B------:R-:W-:Y:S02]  /*12710*/  LEA.HI R2, R9, R0, RZ, 0x6 ;  /* 0x0000000009027211 */ /* 0x000fe400078f30ff */
[----:B------:R-:W-:Y:S02]  /*12720*/  LOP3.LUT R9, R3, 0xffffffe0, RZ, 0xc0, !PT ;  /* 0xffffffe003097812 */ /* 0x000fe400078ec0ff */
[----:B------:R-:W-:Y:S01]  /*12730*/  LEA.HI R13, R13, R20, RZ, 0x3 ;  /* 0x000000140d0d7211 */ /* 0x000fe200078f18ff */
[----:B------:R-:W-:Y:S01]  /*12740*/  IMAD.SHL.U32 R2, R2, 0x8, RZ ;  /* 0x0000000802027824 */ /* 0x000fe200078e00ff */
[----:B------:R-:W-:Y:S01]  /*12750*/  LOP3.LUT R11, R11, 0xfffffffc, RZ, 0xc0, !PT ;  /* 0xfffffffc0b0b7812 */ /* 0x000fe200078ec0ff */
[----:B------:R-:W-:Y:S01]  /*12760*/  IMAD.IADD R12, R0, 0x1, -R9 ;  /* 0x00000001000c7824 */ /* 0x000fe200078e0a09 */
[----:B------:R-:W-:-:S02]  /*12770*/  LOP3.LUT R13, R13, 0xfffffff8, RZ, 0xc0, !PT ;  /* 0xfffffff80d0d7812 */ /* 0x000fc400078ec0ff */
[----:B------:R-:W-:Y:S01]  /*12780*/  LOP3.LUT R19, R10, 0xfffffff8, RZ, 0xc0, !PT ;  /* 0xfffffff80a137812 */ /* 0x000fe200078ec0ff */
[----:B------:R-:W-:Y:S01]  /*12790*/  IMAD.IADD R11, R0, 0x1, -R11 ;  /* 0x00000001000b7824 */ /* 0x000fe200078e0a0b */
[----:B------:R-:W-:Y:S01]  /*127a0*/  SHF.R.S32.HI R9, RZ, 0x1f, R12 ;  /* 0x0000001fff097819 */ /* 0x000fe2000001140c */
[----:B------:R-:W-:Y:S01]  /*127b0*/  IMAD.IADD R20, R20, 0x1, -R13 ;  /* 0x0000000114147824 */ /* 0x000fe200078e0a0d */
[----:B------:R-:W-:Y:S01]  /*127c0*/  SHF.R.S32.HI R15, RZ, 0x1f, R22 ;  /* 0x0000001fff0f7819 */ /* 0x000fe20000011416 */
[----:B------:R-:W1:Y:S01]  /*127d0*/  S2R R13, SR_CTAID.X ;  /* 0x00000000000d7919 */ /* 0x000e620000002500 */
[----:B------:R-:W-:Y:S01]  /*127e0*/  SHF.R.S32.HI R26, RZ, 0x5, R3 ;  /* 0x00000005ff1a7819 */ /* 0x000fe20000011403 */
[----:B------:R-:W-:Y:S01]  /*127f0*/  IMAD.IADD R19, R0, 0x1, -R19 ;  /* 0x0000000100137824 */ /* 0x000fe200078e0a13 */
[----:B------:R-:W-:Y:S02]  /*12800*/  SHF.R.S32.HI R3, RZ, 0x1f, R3 ;  /* 0x0000001fff037819 */ /* 0x000fe40000011403 */
[----:B------:R-:W-:Y:S01]  /*12810*/  SHF.R.S32.HI R10, RZ, 0x3, R10 ;  /* 0x00000003ff0a7819 */ /* 0x000fe2000001140a */
[----:B------:R-:W-:Y:S01]  /*12820*/  IMAD R17, R26, 0x200, R11 ;  /* 0x000002001a117824 */ /* 0x000fe200078e020b */
[----:B------:R-:W-:-:S02]  /*12830*/  LOP3.LUT P4, RZ, R12, 0x3, RZ, 0xc0, !PT ;  /* 0x000000030cff7812 */ /* 0x000fc4000788c0ff */
[----:B------:R-:W-:Y:S01]  /*12840*/  LEA.HI R12, R9, R12, RZ, 0x2 ;  /* 0x0000000c090c7211 */ /* 0x000fe200078f10ff */
[----:B------:R-:W-:Y:S01]  /*12850*/  IMAD R9, R15, c[0x0][0x498], RZ ;  /* 0x000126000f097a24 */ /* 0x000fe200078e02ff */
[----:B------:R-:W-:Y:S01]  /*12860*/  LEA.HI R3, R3, R26, RZ, 0x3 ;  /* 0x0000001a03037211 */ /* 0x000fe200078f18ff */
[----:B------:R-:W-:Y:S01]  /*12870*/  IMAD.SHL.U32 R0, R10, 0x40, RZ ;  /* 0x000000400a007824 */ /* 0x000fe200078e00ff */
[----:B------:R-:W-:Y:S01]  /*12880*/  LEA.HI R4, R11, R11, RZ, 0x1 ;  /* 0x0000000b0b047211 */ /* 0x000fe200078f08ff */
[----:B------:R-:W-:Y:S01]  /*12890*/  IMAD R16, R22, c[0x0][0x49c], R9 ;  /* 0x0001270016107a24 */ /* 0x000fe200078e0209 */
[----:B------:R-:W-:Y:S01]  /*128a0*/  LOP3.LUT R3, R3, 0xffffff8, RZ, 0xc0, !PT ;  /* 0x0ffffff803037812 */ /* 0x000fe200078ec0ff */
[----:B------:R-:W-:Y:S01]  /*128b0*/  IMAD.SHL.U32 R9, R19, 0x8, RZ ;  /* 0x0000000813097824 */ /* 0x000fe200078e00ff */
[----:B------:R-:W-:Y:S01]  /*128c0*/  LOP3.LUT R4, R4, 0x1ffffffe, RZ, 0xc0, !PT ;  /* 0x1ffffffe04047812 */ /* 0x000fe200078ec0ff */
[----:B------:R-:W-:Y:S01]  /*128d0*/  IMAD R15, R15, c[0x0][0x3f0], RZ ;  /* 0x0000fc000f0f7a24 */ /* 0x000fe200078e02ff */
[----:B------:R-:W-:Y:S01]  /*128e0*/  LOP3.LUT R0, R0, 0x1c0, RZ, 0xc0, !PT ;  /* 0x000001c000007812 */ /* 0x000fe200078ec0ff */
[----:B------:R-:W-:Y:S01]  /*128f0*/  IMAD.IADD R18, R26, 0x1, -R3 ;  /* 0x000000011a127824 */ /* 0x000fe200078e0a03 */
[----:B------:R-:W-:Y:S01]  /*12900*/  SHF.R.S32.HI R21, RZ, 0x2, R12 ;  /* 0x00000002ff157819 */ /* 0x000fe2000001140c */
[----:B------:R-:W-:Y:S01]  /*12910*/  IMAD.IADD R11, R11, 0x1, -R4 ;  /* 0x000000010b0b7824 */ /* 0x000fe200078e0a04 */
[----:B------:R-:W-:Y:S01]  /*12920*/  LOP3.LUT R4, R0, 0x38, R9, 0xf8, !PT ;  /* 0x0000003800047812 */ /* 0x000fe200078ef809 */
[----:B------:R-:W-:Y:S01]  /*12930*/  IMAD R15, R22, c[0x0][0x3f4], R15 ;  /* 0x0000fd00160f7a24 */ /* 0x000fe200078e020f */
[----:B------:R-:W-:Y:S01]  /*12940*/  SHF.R.U32.HI R3, RZ, 0x3, R0 ;  /* 0x00000003ff037819 */ /* 0x000fe20000011600 */
[----:B------:R-:W-:Y:S01]  /*12950*/  IMAD R0, R19, 0x20, R10 ;  /* 0x0000002013007824 */ /* 0x000fe200078e020a */
[----:B------:R-:W-:Y:S01]  /*12960*/  LOP3.LUT R19, R20, 0x1, RZ, 0xc0, !PT ;  /* 0x0000000114137812 */ /* 0x000fe200078ec0ff */
[----:B------:R-:W-:Y:S01]  /*12970*/  IMAD R18, R18, 0x10, R21 ;  /* 0x0000001012127824 */ /* 0x000fe200078e0215 */
[----:B------:R-:W-:Y:S01]  /*12980*/  LOP3.LUT R3, R4, R3, RZ, 0x3c, !PT ;  /* 0x0000000304037212 */ /* 0x000fe200078e3cff */
[----:B-1----:R-:W-:Y:S01]  /*12990*/  IMAD R0, R13, 0x80, R0 ;  /* 0x000000800d007824 */ /* 0x002fe200078e0200 */
[----:B------:R-:W-:Y:S01]  /*129a0*/  ISETP.NE.U32.AND P3, PT, R19, 0x1, PT ;  /* 0x000000011300780c */ /* 0x000fe20003f65070 */
[----:B------:R-:W-:Y:S01]  /*129b0*/  IMAD.WIDE.U32 R22, R22, c[0x0][0x3f0], R28 ;  /* 0x0000fc0016167a25 */ /* 0x000fe200078e001c */
[----:B------:R-:W-:-:S02]  /*129c0*/  LOP3.LUT R2, R3, 0x7ffffe00, R2, 0xf8, !PT ;  /* 0x7ffffe0003027812 */ /* 0x000fc400078ef802 */
[C---:B------:R-:W-:Y:S01]  /*129d0*/  R2P PR, R20.reuse, 0x6 ;  /* 0x0000000614007804 */ /* 0x040fe20000000000 */
[----:B------:R-:W-:Y:S01]  /*129e0*/  IMAD.SHL.U32 R20, R20, 0x40, RZ ;  /* 0x0000004014147824 */ /* 0x000fe200078e00ff */
[----:B------:R-:W-:Y:S01]  /*129f0*/  F2FP.PACK_AB R100, R101, R100 ;  /* 0x000000646564723e */ /* 0x000fe200000000ff */
[----:B------:R-:W-:Y:S01]  /*12a00*/  @P0 IMAD.HI.U32 R4, R0, c[0x0][0x4ec], RZ ;  /* 0x00013b0000040a27 */ /* 0x000fe200078e00ff */
[----:B------:R-:W-:Y:S02]  /*12a10*/  F2FP.PACK_AB R102, R103, R102 ;  /* 0x000000666766723e */ /* 0x000fe400000000ff */
[----:B------:R-:W-:Y:S01]  /*12a20*/  LOP3.LUT R26, R20, 0x1c0, RZ, 0xc0, !PT ;  /* 0x000001c0141a7812 */ /* 0x000fe200078ec0ff */
[----:B------:R-:W-:Y:S01]  /*12a30*/  IMAD.MOV.U32 R12, RZ, RZ, R0 ;  /* 0x000000ffff0c7224 */ /* 0x000fe200078e0000 */
[----:B------:R-:W-:Y:S01]  /*12a40*/  @P0 SHF.R.U32.HI R12, RZ, c[0x0][0x4f0], R4 ;  /* 0x00013c00ff0c0a19 */ /* 0x000fe20000011604 */
[----:B------:R-:W-:Y:S01]  /*12a50*/  IMAD R3, R14, c[0x0][0x388], RZ ;  /* 0x0000e2000e037a24 */ /* 0x000fe200078e02ff */
[----:B------:R-:W-:Y:S01]  /*12a60*/  LEA.HI R26, R26, R26, RZ, 0x1d ;  /* 0x0000001a1a1a7211 */ /* 0x000fe200078fe8ff */
[----:B------:R-:W-:Y:S01]  /*12a70*/  IMAD R4, R11, 0x8, R18 ;  /* 0x000000080b047824 */ /* 0x000fe200078e0212 */
[--C-:B------:R-:W-:Y:S01]  /*12a80*/  SHF.R.S32.HI R14, RZ, 0x1f, R12.reuse ;  /* 0x0000001fff0e7819 */ /* 0x100fe2000001140c */
[----:B------:R-:W-:Y:S01]  /*12a90*/  IMAD.MOV R11, RZ, RZ, -R12 ;  /* 0x000000ffff0b7224 */ /* 0x000fe200078e0a0c */
[----:B------:R-:W-:Y:S01]  /*12aa0*/  F2FP.PACK_AB R6, R97, R6 ;  /* 0x000000066106723e */ /* 0x000fe200000000ff */
[----:B------:R-:W-:Y:S01]  /*12ab0*/  IMAD.U32 R17, R17, 0x2, R26 ;  /* 0x0000000211117824 */ /* 0x000fe200078e001a */
[----:B------:R-:W-:Y:S01]  /*12ac0*/  F2FP.PACK_AB R98, R99, R98 ;  /* 0x000000626362723e */ /* 0x000fe200000000ff */
[----:B------:R-:W-:Y:S01]  /*12ad0*/  IMAD R4, R13, 0x80, R4 ;  /* 0x000000800d047824 */ /* 0x000fe200078e0204 */
[----:B------:R-:W-:Y:S01]  /*12ae0*/  F2FP.PACK_AB R92, R93, R92 ;  /* 0x0000005c5d5c723e */ /* 0x000fe200000000ff */
[----:B------:R-:W-:Y:S01]  /*12af0*/  IMAD.IADD R23, R23, 0x1, R15 ;  /* 0x0000000117177824 */ /* 0x000fe200078e020f */
[----:B------:R-:W-:Y:S01]  /*12b00*/  F2FP.PACK_AB R94, R95, R94 ;  /* 0x0000005e5f5e723e */ /* 0x000fe200000000ff */
[----:B------:R-:W-:Y:S01]  /*12b10*/  IMAD R15, R14, c[0x0][0x3e0], RZ ;  /* 0x0000f8000e0f7a24 */ /* 0x000fe200078e02ff */
[----:B------:R-:W-:Y:S01]  /*12b20*/  F2FP.PACK_AB R88, R89, R88 ;  /* 0x000000585958723e */ /* 0x000fe200000000ff */
[----:B------:R-:W-:Y:S01]  /*12b30*/  IMAD.SHL.U32 R17, R17, 0x2, RZ ;  /* 0x0000000211117824 */ /* 0x000fe200078e00ff */
[----:B------:R-:W-:Y:S01]  /*12b40*/  BAR.SYNC.DEFER_BLOCKING 0x1, 0x100 ;  /* 0x0044000000007b1d */ /* 0x000fe20000010000 */
[----:B------:R-:W-:Y:S01]  /*12b50*/  IMAD R11, R11, c[0x0][0x4e8], R0 ;  /* 0x00013a000b0b7a24 */ /* 0x000fe200078e0200 */
[----:B------:R-:W-:Y:S01]  /*12b60*/  F2FP.PACK_AB R90, R91, R90 ;  /* 0x0000005a5b5a723e */ /* 0x000fe200000000ff */
[----:B------:R-:W-:Y:S01]  /*12b70*/  @P0 IMAD.HI.U32 R0, R4, c[0x0][0x4ec], RZ ;  /* 0x00013b0004000a27 */ /* 0x000fe200078e00ff */
[----:B------:R-:W-:-:S02]  /*12b80*/  IADD3 R21, R17, 0x70, RZ ;  /* 0x0000007011157810 */ /* 0x000fc40007ffe0ff */
[----:B------:R-:W-:Y:S01]  /*12b90*/  F2FP.PACK_AB R84, R85, R84 ;  /* 0x000000545554723e */ /* 0x000fe200000000ff */
[C---:B------:R-:W-:Y:S01]  /*12ba0*/  IMAD.WIDE.U32 R22, R12.reuse, c[0x0][0x3e0], R22 ;  /* 0x0000f8000c167a25 */ /* 0x040fe200078e0016 */
[----:B------:R-:W-:Y:S02]  /*12bb0*/  F2FP.PACK_AB R86, R87, R86 ;  /* 0x000000565756723e */ /* 0x000fe400000000ff */
[----:B------:R-:W-:Y:S01]  /*12bc0*/  F2FP.PACK_AB R80, R81, R80 ;  /* 0x000000505150723e */ /* 0x000fe200000000ff */
[----:B------:R-:W-:Y:S01]  /*12bd0*/  IMAD R15, R12, c[0x0][0x3e4], R15 ;  /* 0x0000f9000c0f7a24 */ /* 0x000fe200078e020f */
[----:B------:R-:W-:Y:S01]  /*12be0*/  IADD3 R12, R17, 0x80, RZ ;  /* 0x00000080110c7810 */ /* 0x000fe20007ffe0ff */
[----:B------:R-:W-:Y:S01]  /*12bf0*/  IMAD.MOV.U32 R19, RZ, RZ, R4 ;  /* 0x000000ffff137224 */ /* 0x000fe200078e0004 */
[----:B------:R-:W-:Y:S01]  /*12c00*/  @P0 SHF.R.U32.HI R19, RZ, c[0x0][0x4f0], R0 ;  /* 0x00013c00ff130a19 */ /* 0x000fe20000011600 */
[----:B------:R-:W-:Y:S01]  /*12c10*/  IMAD.IADD R23, R23, 0x1, R15 ;  /* 0x0000000117177824 */ /* 0x000fe200078e020f */
[----:B------:R-:W-:Y:S01]  /*12c20*/  @P3 IADD3 R21, R12, 0x10, RZ ;  /* 0x000000100c153810 */ /* 0x000fe20007ffe0ff */
[----:B------:R-:W-:Y:S01]  /*12c30*/  IMAD.MOV.U32 R0, RZ, RZ, 0x20 ;  /* 0x00000020ff007424 */ /* 0x000fe200078e00ff */
[----:B------:R-:W-:Y:S01]  /*12c40*/  SHF.R.S32.HI R12, RZ, 0x1f, R11 ;  /* 0x0000001fff0c7819 */ /* 0x000fe2000001140b */
[----:B------:R-:W-:Y:S01]  /*12c50*/  IMAD.WIDE.U32 R22, R11, c[0x0][0x3d8], R22 ;  /* 0x0000f6000b167a25 */ /* 0x000fe200078e0016 */
[----:B------:R-:W-:-:S02]  /*12c60*/  SHF.R.S32.HI R15, RZ, 0x1f, R19 ;  /* 0x0000001fff0f7819 */ /* 0x000fc40000011413 */
[----:B------:R-:W-:Y:S01]  /*12c70*/  IADD3 R14, P0, R19, R24, RZ ;  /* 0x00000018130e7210 */ /* 0x000fe20007f1e0ff */
[----:B------:R-:W-:Y:S01]  /*12c80*/  IMAD.MOV R19, RZ, RZ, -R19 ;  /* 0x000000ffff137224 */ /* 0x000fe200078e0a13 */
[----:B------:R-:W-:Y:S01]  /*12c90*/  SEL R0, R0, 0xffffffe0, !P1 ;  /* 0xffffffe000007807 */ /* 0x000fe20004800000 */
[----:B------:R-:W-:Y:S01]  /*12ca0*/  IMAD R12, R12, c[0x0][0x3d8], RZ ;  /* 0x0000f6000c0c7a24 */ /* 0x000fe200078e02ff */
[----:B------:R-:W-:Y:S01]  /*12cb0*/  IADD3.X R15, R15, R25, R16, P0, !PT ;  /* 0x000000190f0f7210 */ /* 0x000fe200007fe410 */
[----:B------:R-:W-:Y:S01]  /*12cc0*/  IMAD R25, R19, c[0x0][0x4e8], R4 ;  /* 0x00013a0013197a24 */ /* 0x000fe200078e0204 */
[----:B------:R-:W-:Y:S01]  /*12cd0*/  STS [R17+0x80], R112 ;  /* 0x0000807011007388 */ /* 0x000fe20000000800 */
[----:B------:R-:W-:Y:S01]  /*12ce0*/  IMAD R4, R11, c[0x0][0x3dc], R12 ;  /* 0x0000f7000b047a24 */ /* 0x000fe200078e020c */
[----:B------:R-:W-:Y:S01]  /*12cf0*/  F2FP.PACK_AB R82, R83, R82 ;  /* 0x000000525352723e */ /* 0x000fe200000000ff */
[----:B------:R-:W-:Y:S01]  /*12d00*/  IMAD.IADD R19, R17, 0x1, R0 ;  /* 0x0000000111137824 */ /* 0x000fe200078e0200 */
[----:B------:R-:W-:Y:S01]  /*12d10*/  STS [R17+0x480], R114 ;  /* 0x0004807211007388 */ /* 0x000fe20000000800 */
[----:B------:R-:W-:Y:S01]  /*12d20*/  IMAD.IADD R11, R0, 0x1, R21 ;  /* 0x00000001000b7824 */ /* 0x000fe200078e0215 */
[----:B------:R-:W-:Y:S01]  /*12d30*/  SHF.R.S32.HI R0, RZ, 0x1f, R25 ;  /* 0x0000001fff007819 */ /* 0x000fe20000011419 */
[----:B------:R-:W-:Y:S01]  /*12d40*/  IMAD.MOV.U32 R12, RZ, RZ, 0x40 ;  /* 0x00000040ff0c7424 */ /* 0x000fe200078e00ff */
[----:B------:R-:W-:Y:S01]  /*12d50*/  STS [R21], R108 ;  /* 0x0000006c15007388 */ /* 0x000fe20000000800 */
[----:B------:R-:W-:Y:S01]  /*12d60*/  IMAD.WIDE.U32 R14, R25, c[0x0][0x488], R14 ;  /* 0x00012200190e7a25 */ /* 0x000fe200078e000e */
[----:B------:R-:W-:-:S02]  /*12d70*/  F2FP.PACK_AB R76, R77, R76 ;  /* 0x0000004c4d4c723e */ /* 0x000fc400000000ff */
[----:B------:R-:W-:Y:S01]  /*12d80*/  SEL R12, R12, 0xffffffc0, !P2 ;  /* 0xffffffc00c0c7807 */ /* 0x000fe20005000000 */
[----:B------:R-:W-:Y:S01]  /*12d90*/  IMAD R0, R0, c[0x0][0x488], RZ ;  /* 0x0001220000007a24 */ /* 0x000fe200078e02ff */
[----:B------:R-:W-:Y:S01]  /*12da0*/  STS [R21+0x400], R110 ;  /* 0x0004006e15007388 */ /* 0x000fe20000000800 */
[----:B------:R-:W-:Y:S01]  /*12db0*/  F2FP.PACK_AB R78, R79, R78 ;  /* 0x0000004e4f4e723e */ /* 0x000fe200000000ff */
[----:B------:R-:W-:Y:S01]  /*12dc0*/  IMAD R20, R13, 0x80, R18 ;  /* 0x000000800d147824 */ /* 0x000fe200078e0212 */
[----:B------:R-:W-:Y:S01]  /*12dd0*/  F2FP.PACK_AB R72, R73, R72 ;  /* 0x000000484948723e */ /* 0x000fe200000000ff */
[----:B------:R-:W-:Y:S01]  /*12de0*/  IMAD R0, R25, c[0x0][0x48c], R0 ;  /* 0x0001230019007a24 */ /* 0x000fe200078e0200 */
[----:B------:R-:W-:Y:S01]  /*12df0*/  STS [R19+0x80], R104 ;  /* 0x0000806813007388 */ /* 0x000fe20000000800 */
[--C-:B------:R-:W-:Y:S01]  /*12e00*/  IMAD.IADD R25, R17, 0x1, R12.reuse ;  /* 0x0000000111197824 */ /* 0x100fe200078e020c */
[----:B------:R-:W-:Y:S01]  /*12e10*/  F2FP.PACK_AB R74, R75, R74 ;  /* 0x0000004a4b4a723e */ /* 0x000fe200000000ff */
[C---:B------:R-:W-:Y:S01]  /*12e20*/  IMAD.IADD R27, R12.reuse, 0x1, R21 ;  /* 0x000000010c1b7824 */ /* 0x040fe200078e0215 */
[----:B------:R-:W-:Y:S01]  /*12e30*/  STS [R19+0x480], R106 ;  /* 0x0004806a13007388 */ /* 0x000fe20000000800 */
[----:B------:R-:W-:Y:S01]  /*12e40*/  IMAD.IADD R29, R12, 0x1, R19 ;  /* 0x000000010c1d7824 */ /* 0x000fe200078e0213 */
[----:B------:R-:W-:Y:S01]  /*12e50*/  F2FP.PACK_AB R68, R69, R68 ;  /* 0x000000444544723e */ /* 0x000fe200000000ff */
[----:B------:R-:W-:Y:S01]  /*12e60*/  IMAD.IADD R31, R11, 0x1, R12 ;  /* 0x000000010b1f7824 */ /* 0x000fe200078e020c */
[----:B------:R-:W-:Y:S01]  /*12e70*/  STS [R11], R100 ;  /* 0x000000640b007388 */ /* 0x000fe20000000800 */
[----:B------:R-:W-:Y:S01]  /*12e80*/  F2FP.PACK_AB R70, R71, R70 ;  /* 0x000000464746723e */ /* 0x000fe200000000ff */
[----:B------:R-:W-:Y:S01]  /*12e90*/  IMAD.IADD R15, R15, 0x1, R0 ;  /* 0x000000010f0f7824 */ /* 0x000fe200078e0200 */
[----:B------:R-:W-:Y:S01]  /*12ea0*/  F2FP.PACK_AB R52, R53, R52 ;  /* 0x000000343534723e */ /* 0x000fe200000000ff */
[----:B------:R-:W-:Y:S01]  /*12eb0*/  STS [R11+0x400], R102 ;  /* 0x000400660b007388 */ /* 0x000fe20000000800 */
[----:B------:R-:W-:Y:S01]  /*12ec0*/  F2FP.PACK_AB R54, R55, R54 ;  /* 0x000000363736723e */ /* 0x000fe200000000ff */
[----:B------:R-:W-:Y:S01]  /*12ed0*/  IMAD.SHL.U32 R2, R2, 0x2, RZ ;  /* 0x0000000202027824 */ /* 0x000fe200078e00ff */
[----:B------:R-:W-:Y:S01]  /*12ee0*/  LEA R16, P0, R14, c[0x0][0x450], 0x2 ;  /* 0x000114000e107a11 */ /* 0x000fe200078010ff */
[----:B------:R-:W-:Y:S01]  /*12ef0*/  STS [R25+0x80], R6 ;  /* 0x0000800619007388 */ /* 0x000fe20000000800 */
[----:B------:R-:W-:Y:S01]  /*12f00*/  F2FP.PACK_AB R56, R57, R56 ;  /* 0x000000383938723e */ /* 0x000fe200000000ff */
[----:B------:R-:W-:Y:S01]  /*12f10*/  IMAD R10, R13, 0x80, R10 ;  /* 0x000000800d0a7824 */ /* 0x000fe200078e020a */
[----:B------:R-:W-:Y:S01]  /*12f20*/  F2FP.PACK_AB R58, R59, R58 ;  /* 0x0000003a3b3a723e */ /* 0x000fe200000000ff */
[----:B------:R-:W-:Y:S01]  /*12f30*/  STS [R25+0x480], R98 ;  /* 0x0004806219007388 */ /* 0x000fe20000000800 */
[----:B------:R-:W-:-:S02]  /*12f40*/  F2FP.PACK_AB R60, R61, R60 ;  /* 0x0000003c3d3c723e */ /* 0x000fc400000000ff */
[----:B------:R-:W-:Y:S01]  /*12f50*/  F2FP.PACK_AB R62, R63, R62 ;  /* 0x0000003e3f3e723e */ /* 0x000fe200000000ff */
[----:B------:R-:W-:Y:S01]  /*12f60*/  STS [R27], R92 ;  /* 0x0000005c1b007388 */ /* 0x000fe20000000800 */
[----:B------:R-:W-:Y:S02]  /*12f70*/  F2FP.PACK_AB R5, R5, R64 ;  /* 0x000000400505723e */ /* 0x000fe400000000ff */
[----:B------:R-:W-:Y:S01]  /*12f80*/  F2FP.PACK_AB R66, R67, R66 ;  /* 0x000000424342723e */ /* 0x000fe200000000ff */
[----:B------:R-:W-:Y:S01]  /*12f90*/  STS [R27+0x400], R94 ;  /* 0x0004005e1b007388 */ /* 0x000fe20000000800 */
[----:B------:R-:W-:Y:S02]  /*12fa0*/  LEA.HI.X R15, R14, c[0x0][0x454], R15, 0x2, P0 ;  /* 0x000115000e0f7a11 */ /* 0x000fe400000f140f */
[C---:B------:R-:W-:Y:S01]  /*12fb0*/  IADD3 R18, R20.reuse, 0x8, RZ ;  /* 0x0000000814127810 */ /* 0x040fe20007ffe0ff */
[----:B------:R-:W-:Y:S01]  /*12fc0*/  STS [R29+0x80], R88 ;  /* 0x000080581d007388 */ /* 0x000fe20000000800 */
[----:B------:R-:W-:-:S02]  /*12fd0*/  ISETP.GE.OR P5, PT, R20, R3, P4 ;  /* 0x000000031400720c */ /* 0x000fc400027a6670 */
[----:B------:R-:W-:Y:S01]  /*12fe0*/  ISETP.GE.OR P4, PT, R18, R3, P4 ;  /* 0x000000031200720c */ /* 0x000fe20002786670 */
[----:B------:R-:W-:Y:S01]  /*12ff0*/  STS [R29+0x480], R90 ;  /* 0x0004805a1d007388 */ /* 0x000fe20000000800 */
[----:B------:R-:W-:-:S03]  /*13000*/  LEA R0, P0, R22, c[0x0][0x380], 0x1 ;  /* 0x0000e00016007a11 */ /* 0x000fc600078008ff */
        /* <DEDUP_REMOVED lines=18> */
[----:B------:R-:W-:Y:S04]  /*13130*/  SHFL.IDX PT, R32, R16, RZ, 0x1c1f ;  /* 0x001c1fff10207589 */ /* 0x000fe800000e0000 */
[----:B------:R-:W2:Y:S04]  /*13140*/  SHFL.IDX PT, R33, R15, RZ, 0x1c1f ;  /* 0x001c1fff0f217589 */ /* 0x000ea800000e0000 */
[----:B------:R-:W-:Y:S06]  /*13150*/  BAR.SYNC.DEFER_BLOCKING 0x1, 0x100 ;  /* 0x0044000000007b1d */ /* 0x000fec0000010000 */
[----:B------:R-:W-:Y:S01]  /*13160*/  SHFL.IDX PT, R34, R16, 0x1, 0x1c1f ;  /* 0x003c1f0010227f89 */ /* 0x000fe200000e0000 */
[----:B-1----:R-:W-:-:S03]  /*13170*/  IMAD.IADD R5, R23, 0x1, R4 ;  /* 0x0000000117057824 */ /* 0x002fc600078e0204 */
[----:B------:R-:W1:Y:S02]  /*13180*/  SHFL.IDX PT, R35, R15, 0x1, 0x1c1f ;  /* 0x003c1f000f237f89 */ /* 0x000e6400000e0000 */
[----:B------:R-:W-:Y:S02]  /*13190*/  LEA.HI.X R22, R22, c[0x0][0x384], R5, 0x1, P0 ;  /* 0x0000e10016167a11 */ /* 0x000fe400000f0c05 */
[----:B------:R-:W3:Y:S01]  /*131a0*/  SHFL.IDX PT, R20, R0, RZ, 0x181f ;  /* 0x00181fff00147589 */ /* 0x000ee200000e0000 */
[----:B------:R-:W-:-:S03]  /*131b0*/  ISETP.GE.AND P0, PT, R10, R3, PT ;  /* 0x000000030a00720c */ /* 0x000fc60003f06270 */
[----:B------:R-:W4:Y:S04]  /*131c0*/  SHFL.IDX PT, R21, R22, RZ, 0x181f ;  /* 0x00181fff16157589 */ /* 0x000f2800000e0000 */
[----:B--2---:R-:W-:Y:S04]  /*131d0*/  @!P5 ST.E [R32.64], R7 ;  /* 0x000000072000d985 */ /* 0x004fe8000c10192a */
[----:B-1----:R1:W-:Y:S04]  /*131e0*/  @!P4 ST.E [R34.64], R8 ;  /* 0x000000082200c985 */ /* 0x0023e8000c10192a */
[----:B------:R2:W2:Y:S04]  /*131f0*/  LDS.128 R48, [R2+0x1080] ;  /* 0x0010800002307984 */ /* 0x0004a80000000c00 */
[----:B------:R2:W2:Y:S04]  /*13200*/  LDS.128 R44, [R2+0x2080] ;  /* 0x00208000022c7984 */ /* 0x0004a80000000c00 */
[----:B------:R2:W2:Y:S04]  /*13210*/  LDS.128 R40, [R2+0x3080] ;  /* 0x0030800002287984 */ /* 0x0004a80000000c00 */
[----:B------:R2:W2:Y:S04]  /*13220*/  LDS.128 R36, [R2+0x5080] ;  /* 0x0050800002247984 */ /* 0x0004a80000000c00 */
[----:B------:R2:W2:Y:S04]  /*13230*/  LDS.128 R24, [R2+0x6080] ;  /* 0x0060800002187984 */ /* 0x0004a80000000c00 */
[----:B------:R2:W2:Y:S01]  /*13240*/  LDS.128 R16, [R2+0x7080] ;  /* 0x0070800002107984 */ /* 0x0004a20000000c00 */
[----:B-1----:R-:W-:Y:S01]  /*13250*/  IADD3 R8, R9, 0x40, RZ ;  /* 0x0000004009087810 */ /* 0x002fe20007ffe0ff */
[----:B------:R-:W-:Y:S05]  /*13260*/  @P0 BRA `(.L_x_210) ;  /* 0x000000b000000947 */ /* 0x000fea0003800000 */
[----:B---34-:R-:W1:Y:S01]  /*13270*/  LDS.128 R4, [R2+0x80] ;  /* 0x0000800002047984 */ /* 0x018e620000000c00 */
[----:B------:R-:W-:-:S02]  /*13280*/  ISETP.GE.AND P0, PT, R8, c[0x0][0x3c8], PT ;  /* 0x0000f20008007a0c */ /* 0x000fc40003f06270 */
[----:B------:R-:W-:Y:S01]  /*13290*/  ISETP.GE.AND P1, PT, R9, c[0x0][0x3c8], PT ;  /* 0x0000f20009007a0c */ /* 0x000fe20003f26270 */
[----:B------:R-:W3:Y:S10]  /*132a0*/  LDS.128 R12, [R2+0x4080] ;  /* 0x00408000020c7984 */ /* 0x000ef40000000c00 */
[----:B------:R-:W-:-:S02]  /*132b0*/  @!P0 SHF.R.S32.HI R11, RZ, 0x1f, R8 ;  /* 0x0000001fff0b8819 */ /* 0x000fc40000011408 */
[----:B------:R-:W-:Y:S02]  /*132c0*/  @!P1 IMAD.WIDE R28, R9, 0x2, R20 ;  /* 0x00000002091c9825 */ /* 0x000fe400078e0214 */
[----:B------:R-:W-:-:S04]  /*132d0*/  @!P0 LEA.HI R11, R11, R8, RZ, 0x3 ;  /* 0x000000080b0b8211 */ /* 0x000fc800078f18ff */
[----:B------:R-:W-:-:S05]  /*132e0*/  @!P0 LOP3.LUT R11, R11, 0xfffffff8, RZ, 0xc0, !PT ;  /* 0xfffffff80b0b8812 */ /* 0x000fca00078ec0ff */
[----:B------:R-:W-:Y:S01]  /*132f0*/  @!P0 IMAD.WIDE R20, R11, 0x2, R20 ;  /* 0x000000020b148825 */ /* 0x000fe200078e0214 */
[----:B-1----:R1:W-:Y:S04]  /*13300*/  @!P1 ST.E.128 [R28.64], R4 ;  /* 0x000000041c009985 */ /* 0x0023e8000c101d2a */
[----:B---3--:R1:W-:Y:S02]  /*13310*/  @!P0 ST.E.128 [R20.64], R12 ;  /* 0x0000000c14008985 */ /* 0x0083e4000c101d2a */
.L_x_210:
[----:B---34-:R-:W-:Y:S05]  /*13320*/  BSYNC B0 ;  /* 0x0000000000007941 */ /* 0x018fea0003800000 */
.L_x_209:
[----:B--2---:R-:W-:Y:S01]  /*13330*/  IADD3 R2, R10, 0x20, RZ ;  /* 0x000000200a027810 */ /* 0x004fe20007ffe0ff */
[----:B-1----:R1:W2:Y:S01]  /*13340*/  SHFL.IDX PT, R7, R22, 0x1, 0x181f ;  /* 0x00381f0016077f89 */ /* 0x0022a200000e0000 */
[----:B------:R-:W-:Y:S02]  /*13350*/  BSSY B0, `(.L_x_211) ;  /* 0x000000d000007945 */ /* 0x000fe40003800000 */
[----:B------:R-:W-:Y:S01]  /*13360*/  ISETP.GE.AND P0, PT, R2, R3, PT ;  /* 0x000000030200720c */ /* 0x000fe20003f06270 */
[----:B------:R1:W3:-:S12]  /*13370*/  SHFL.IDX PT, R6, R0, 0x1, 0x181f ;  /* 0x00381f0000067f89 */ /* 0x0002d800000e0000 */
[----:B------:R-:W-:Y:S05]  /*13380*/  @P0 BRA `(.L_x_212) ;  /* 0x0000009000000947 */ /* 0x000fea0003800000 */
[----:B------:R-:W-:Y:S02]  /*13390*/  ISETP.GE.AND P0, PT, R8, c[0x0][0x3c8], PT ;  /* 0x0000f20008007a0c */ /* 0x000fe40003f06270 */
[----:B------:R-:W-:-:S11]  /*133a0*/  ISETP.GE.AND P1, PT, R9, c[0x0][0x3c8], PT ;  /* 0x0000f20009007a0c */ /* 0x000fd60003f26270 */
[----:B------:R-:W-:-:S04]  /*133b0*/  @!P0 SHF.R.S32.HI R5, RZ, 0x1f, R8 ;  /* 0x0000001fff058819 */ /* 0x000fc80000011408 */
[----:B------:R-:W-:Y:S01]  /*133c0*/  @!P0 LEA.HI R2, R5, R8, RZ, 0x3 ;  /* 0x0000000805028211 */ /* 0x000fe200078f18ff */
[----:B--23--:R-:W-:-:S03]  /*133d0*/  @!P1 IMAD.WIDE R4, R9, 0x2, R6 ;  /* 0x0000000209049825 */ /* 0x00cfc600078e0206 */
[----:B------:R-:W-:Y:S02]  /*133e0*/  @!P0 LOP3.LUT R2, R2, 0xfffffff8, RZ, 0xc0, !PT ;  /* 0xfffffff802028812 */ /* 0x000fe400078ec0ff */
[----:B------:R2:W-:Y:S03]  /*133f0*/  @!P1 ST.E.128 [R4.64], R48 ;  /* 0x0000003004009985 */ /* 0x0005e6000c101d2a */
[----:B------:R-:W-:-:S05]  /*13400*/  @!P0 IMAD.WIDE R6, R2, 0x2, R6 ;  /* 0x0000000202068825 */ /* 0x000fca00078e0206 */
[----:B------:R2:W-:Y:S02]  /*13410*/  @!P0 ST.E.128 [R6.64], R36 ;  /* 0x0000002406008985 */ /* 0x0005e4000c101d2a */
.L_x_212:
[----:B------:R-:W-:Y:S05]  /*13420*/  BSYNC B0 ;  /* 0x0000000000007941 */ /* 0x000fea0003800000 */
.L_x_211:
[----:B------:R-:W-:Y:S01]  /*13430*/  IADD3 R2, R10, 0x40, RZ ;  /* 0x000000400a027810 */ /* 0x000fe20007ffe0ff */
[----:B--2---:R2:W4:Y:S01]  /*13440*/  SHFL.IDX PT, R7, R22, 0x2, 0x181f ;  /* 0x00581f0016077f89 */ /* 0x00452200000e0000 */
[----:B------:R-:W-:Y:S02]  /*13450*/  BSSY B0, `(.L_x_213) ;  /* 0x000000d000007945 */ /* 0x000fe40003800000 */
[----:B------:R-:W-:Y:S01]  /*13460*/  ISETP.GE.AND P0, PT, R2, R3, PT ;  /* 0x000000030200720c */ /* 0x000fe20003f06270 */
[----:B---3--:R2:W3:-:S12]  /*13470*/  SHFL.IDX PT, R6, R0, 0x2, 0x181f ;  /* 0x00581f0000067f89 */ /* 0x0084d800000e0000 */
[----:B------:R-:W-:Y:S05]  /*13480*/  @P0 BRA `(.L_x_214) ;  /* 0x0000009000000947 */ /* 0x000fea0003800000 */
[----:B------:R-:W-:Y:S02]  /*13490*/  ISETP.GE.AND P0, PT, R8, c[0x0][0x3c8], PT ;  /* 0x0000f20008007a0c */ /* 0x000fe40003f06270 */
[----:B------:R-:W-:-:S11]  /*134a0*/  ISETP.GE.AND P1, PT, R9, c[0x0][0x3c8], PT ;  /* 0x0000f20009007a0c */ /* 0x000fd60003f26270 */
[----:B------:R-:W-:-:S04]  /*134b0*/  @!P0 SHF.R.S32.HI R5, RZ, 0x1f, R8 ;  /* 0x0000001fff058819 */ /* 0x000fc80000011408 */
[----:B------:R-:W-:Y:S01]  /*134c0*/  @!P0 LEA.HI R2, R5, R8, RZ, 0x3 ;  /* 0x0000000805028211 */ /* 0x000fe200078f18ff */
[----:B---34-:R-:W-:-:S03]  /*134d0*/  @!P1 IMAD.WIDE R4, R9, 0x2, R6 ;  /* 0x0000000209049825 */ /* 0x018fc600078e0206 */
[----:B------:R-:W-:Y:S02]  /*134e0*/  @!P0 LOP3.LUT R2, R2, 0xfffffff8, RZ, 0xc0, !PT ;  /* 0xfffffff802028812 */ /* 0x000fe400078ec0ff */
[----:B------:R3:W-:Y:S03]  /*134f0*/  @!P1 ST.E.128 [R4.64], R44 ;  /* 0x0000002c04009985 */ /* 0x0007e6000c101d2a */
[----:B------:R-:W-:-:S05]  /*13500*/  @!P0 IMAD.WIDE R6, R2, 0x2, R6 ;  /* 0x0000000202068825 */ /* 0x000fca00078e0206 */
[----:B------:R3:W-:Y:S02]  /*13510*/  @!P0 ST.E.128 [R6.64], R24 ;  /* 0x0000001806008985 */ /* 0x0007e4000c101d2a */
.L_x_214:
[----:B------:R-:W-:Y:S05]  /*13520*/  BSYNC B0 ;  /* 0x0000000000007941 */ /* 0x000fea0003800000 */
.L_x_213:
[----:B------:R-:W-:Y:S01]  /*13530*/  IADD3 R10, R10, 0x60, RZ ;  /* 0x000000600a0a7810 */ /* 0x000fe20007ffe0ff */
[----:B---3--:R3:W1:Y:S03]  /*13540*/  SHFL.IDX PT, R5, R22, 0x3, 0x181f ;  /* 0x00781f0016057f89 */ /* 0x00866600000e0000 */
[----:B------:R-:W-:Y:S01]  /*13550*/  ISETP.GE.AND P0, PT, R10, R3, PT ;  /* 0x000000030a00720c */ /* 0x000fe20003f06270 */
[----:B------:R3:W2:-:S12]  /*13560*/  SHFL.IDX PT, R4, R0, 0x3, 0x181f ;  /* 0x00781f0000047f89 */ /* 0x00069800000e0000 */
[----:B------:R-:W-:Y:S05]  /*13570*/  @P0 EXIT ;  /* 0x000000000000094d */ /* 0x000fea0003800000 */
[----:B------:R-:W-:-:S13]  /*13580*/  ISETP.GE.AND P0, PT, R9, c[0x0][0x3c8], PT ;  /* 0x0000f20009007a0c */ /* 0x000fda0003f06270 */
[----:B-12---:R-:W-:-:S05]  /*13590*/  @!P0 IMAD.WIDE R2, R9, 0x2, R4 ;  /* 0x0000000209028825 */ /* 0x006fca00078e0204 */
[----:B------:R1:W-:Y:S01]  /*135a0*/  @!P0 ST.E.128 [R2.64], R40 ;  /* 0x0000002802008985 */ /* 0x0003e2000c101d2a */
[----:B------:R-:W-:-:S13]  /*135b0*/  ISETP.GE.AND P0, PT, R8, c[0x0][0x3c8], PT ;  /* 0x0000f20008007a0c */ /* 0x000fda0003f06270 */
[----:B------:R-:W-:Y:S05]  /*135c0*/  @P0 EXIT ;  /* 0x000000000000094d */ /* 0x000fea0003800000 */
[----:B-1----:R-:W-:-:S04]  /*135d0*/  SHF.R.S32.HI R3, RZ, 0x1f, R8 ;  /* 0x0000001fff037819 */ /* 0x002fc80000011408 */
[----:B------:R-:W-:-:S04]  /*135e0*/  LEA.HI R3, R3, R8, RZ, 0x3 ;  /* 0x0000000803037211 */ /* 0x000fc800078f18ff */
[----:B------:R-:W-:-:S05]  /*135f0*/  LOP3.LUT R3, R3, 0xfffffff8, RZ, 0xc0, !PT ;  /* 0xfffffff803037812 */ /* 0x000fca00078ec0ff */
[----:B------:R-:W-:-:S05]  /*13600*/  IMAD.WIDE R4, R3, 0x2, R4 ;  /* 0x0000000203047825 */ /* 0x000fca00078e0204 */
[----:B------:R-:W-:Y:S01]  /*13610*/  ST.E.128 [R4.64], R16 ;  /* 0x0000001004007985 */ /* 0x000fe2000c101d2a */
[----:B------:R-:W-:Y:S05]  /*13620*/  EXIT ;  /* 0x000000000000794d */ /* 0x000fea0003800000 */
.L_x_208:
[----:B------:R-:W1:Y:S01]  /*13630*/  S2R R5, SR_TID.X ;  /* 0x0000000000057919 */ /* 0x000e620000002100 */
[----:B------:R-:W-:Y:S03]  /*13640*/  BSSY B0, `(.L_x_215) ;  /* 0x0000029000007945 */ /* 0x000fe60003800000 */
[----:B------:R-:W2:Y:S01]  /*13650*/  S2R R8, SR_CTAID.Z ;  /* 0x0000000000087919 */ /* 0x000ea20000002700 */
[----:B-1----:R-:W-:Y:S02]  /*13660*/  ISETP.GT.AND P0, PT, R5, 0x7f, PT ;  /* 0x0000007f0500780c */ /* 0x002fe40003f04270 */
[----:B--2---:R-:W-:-:S11]  /*13670*/  SHF.R.S32.HI R11, RZ, 0x1f, R8 ;  /* 0x0000001fff0b7819 */ /* 0x004fd60000011408 */
[----:B------:R-:W-:Y:S05]  /*13680*/  @P0 BRA `(.L_x_216) ;  /* 0x0000024000000947 */ /* 0x000fea0003800000 */
[----:B------:R-:W1:Y:S01]  /*13690*/  S2R R4, SR_CTAID.X ;  /* 0x0000000000047919 */ /* 0x000e620000002500 */
[----:B------:R-:W-:-:S05]  /*136a0*/  MOV R2, c[0x0][0x4e8] ;  /* 0x00013a0000027a02 */ /* 0x000fca0000000f00 */
[----:B------:R-:W-:Y:S01]  /*136b0*/  IMAD R0, R2, c[0x0][0x388], RZ ;  /* 0x0000e20002007a24 */ /* 0x000fe200078e02ff */
[----:B-1----:R-:W-:-:S04]  /*136c0*/  LEA R7, R4, R5, 0x7 ;  /* 0x0000000504077211 */ /* 0x002fc800078e38ff */
[----:B------:R-:W-:-:S13]  /*136d0*/  ISETP.GE.AND P0, PT, R7, R0, PT ;  /* 0x000000000700720c */ /* 0x000fda0003f06270 */
[----:B------:R-:W-:Y:S05]  /*136e0*/  @P0 BRA `(.L_x_216) ;  /* 0x000001e000000947 */ /* 0x000fea0003800000 */
[----:B------:R-:W-:Y:S01]  /*136f0*/  ISETP.NE.AND P0, PT, R2, 0x1, PT ;  /* 0x000000010200780c */ /* 0x000fe20003f05270 */
[----:B------:R-:W-:Y:S01]  /*13700*/  ULDC.64 UR4, c[0x0][0x490] ;  /* 0x0001240000047ab9 */ /* 0x000fe20000000a00 */
[----:B------:R-:W-:Y:S01]  /*13710*/  IMAD.MOV.U32 R6, RZ, RZ, R7 ;  /* 0x000000ffff067224 */ /* 0x000fe200078e0007 */
[----:B------:R-:W-:Y:S02]  /*13720*/  UIMAD UR7, UR6, UR4, URZ ;  /* 0x00000004060772a4 */ /* 0x000fe4000f8e023f */
[----:B------:R-:W-:Y:S02]  /*13730*/  UIMAD.WIDE.U32 UR8, UR12, UR4, URZ ;  /* 0x000000040c0872a5 */ /* 0x000fe4000f8e003f */
[----:B------:R-:W-:-:S04]  /*13740*/  UIMAD UR4, UR12, UR5, UR7 ;  /* 0x000000050c0472a4 */ /* 0x000fc8000f8e0207 */
[----:B------:R-:W-:Y:S01]  /*13750*/  UIADD3 UR4, UR9, UR4, URZ ;  /* 0x0000000409047290 */ /* 0x000fe2000fffe03f */
[----:B------:R-:W-:Y:S01]  /*13760*/  MOV R2, UR8 ;  /* 0x0000000800027c02 */ /* 0x000fe20008000f00 */
[----:B------:R-:W-:-:S04]  /*13770*/  @P0 IMAD.HI.U32 R0, R7, c[0x0][0x4ec], RZ ;  /* 0x00013b0007000a27 */ /* 0x000fc800078e00ff */
[----:B------:R-:W-:Y:S01]  /*13780*/  MOV R13, UR4 ;  /* 0x00000004000d7c02 */ /* 0x000fe20008000f00 */
[----:B------:R-:W-:Y:S01]  /*13790*/  IMAD.MOV.U32 R12, RZ, RZ, R2 ;  /* 0x000000ffff0c7224 */ /* 0x000fe200078e0002 */
[----:B------:R-:W-:Y:S01]  /*137a0*/  @P0 SHF.R.U32.HI R6, RZ, c[0x0][0x4f0], R0 ;  /* 0x00013c00ff060a19 */ /* 0x000fe20000011600 */
[----:B------:R-:W-:Y:S02]  /*137b0*/  IMAD.U32 R3, RZ, RZ, UR9 ;  /* 0x00000009ff037e24 */ /* 0x000fe4000f8e00ff */
[----:B------:R-:W-:Y:S02]  /*137c0*/  IMAD R3, R11, c[0x0][0x498], RZ ;  /* 0x000126000b037a24 */ /* 0x000fe400078e02ff */
[----:B------:R-:W-:Y:S02]  /*137d0*/  IMAD.MOV R4, RZ, RZ, -R6 ;  /* 0x000000ffff047224 */ /* 0x000fe400078e0a06 */
[----:B------:R-:W-:-:S04]  /*137e0*/  IMAD.WIDE.U32 R12, R8, c[0x0][0x498], R12 ;  /* 0x00012600080c7a25 */ /* 0x000fc800078e000c */
[----:B------:R-:W-:Y:S01]  /*137f0*/  IMAD R4, R4, c[0x0][0x4e8], R7 ;  /* 0x00013a0004047a24 */ /* 0x000fe200078e0207 */
[----:B------:R-:W-:Y:S01]  /*13800*/  IADD3 R12, P0, R6, R12, RZ ;  /* 0x0000000c060c7210 */ /* 0x000fe20007f1e0ff */
[----:B------:R-:W-:Y:S01]  /*13810*/  IMAD R0, R8, c[0x0][0x49c], R3 ;  /* 0x0001270008007a24 */ /* 0x000fe200078e0203 */
[----:B------:R-:W-:Y:S02]  /*13820*/  SHF.R.S32.HI R3, RZ, 0x1f, R6 ;  /* 0x0000001fff037819 */ /* 0x000fe40000011406 */
[----:B------:R-:W-:Y:S02]  /*13830*/  SHF.R.S32.HI R2, RZ, 0x1f, R4 ;  /* 0x0000001fff027819 */ /* 0x000fe40000011404 */
[----:B------:R-:W-:-:S03]  /*13840*/  IADD3.X R13, R3, R13, R0, P0, !PT ;  /* 0x0000000d030d7210 */ /* 0x000fc600007fe400 */
[----:B------:R-:W-:Y:S02]  /*13850*/  IMAD R7, R2, c[0x0][0x488], RZ ;  /* 0x0001220002077a24 */ /* 0x000fe400078e02ff */
[----:B------:R-:W-:-:S04]  /*13860*/  IMAD.WIDE.U32 R12, R4, c[0x0][0x488], R12 ;  /* 0x00012200040c7a25 */ /* 0x000fc800078e000c */
[----:B------:R-:W-:Y:S01]  /*13870*/  IMAD R7, R4, c[0x0][0x48c], R7 ;  /* 0x0001230004077a24 */ /* 0x000fe200078e0207 */
[----:B------:R-:W-:-:S04]  /*13880*/  LEA R2, P0, R12, c[0x0][0x450], 0x2 ;  /* 0x000114000c027a11 */ /* 0x000fc800078010ff */
[----:B------:R-:W-:-:S04]  /*13890*/  IADD3 R7, R13, R7, RZ ;  /* 0x000000070d077210 */ /* 0x000fc80007ffe0ff */
[----:B------:R-:W-:Y:S02]  /*138a0*/  LEA.HI.X R3, R12, c[0x0][0x454], R7, 0x2, P0 ;  /* 0x000115000c037a11 */ /* 0x000fe400000f1407 */
[----:B------:R-:W-:-:S05]  /*138b0*/  MOV R7, 0xff800000 ;  /* 0xff80000000077802 */ /* 0x000fca0000000f00 */
[----:B------:R1:W-:Y:S02]  /*138c0*/  STG.E [R2.64], R7 ;  /* 0x0000000702007986 */ /* 0x0003e4000c10192a */
.L_x_216:
[----:B------:R-:W-:Y:S05]  /*138d0*/  BSYNC B0 ;  /* 0x0000000000007941 */ /* 0x000fea0003800000 */
.L_x_215:
[----:B-1----:R-:W1:Y:S01]  /*138e0*/  S2R R7, SR_CTAID.X ;  /* 0x0000000000077919 */ /* 0x002e620000002500 */
[----:B------:R-:W-:Y:S01]  /*138f0*/  SHF.R.S32.HI R6, RZ, 0x1f, R5 ;  /* 0x0000001fff067819 */ /* 0x000fe20000011405 */
[----:B------:R-:W-:Y:S01]  /*13900*/  IMAD.MOV.U32 R3, RZ, RZ, c[0x0][0x4e8] ;  /* 0x00013a00ff037624 */ /* 0x000fe200078e00ff */
[----:B------:R-:W-:Y:S01]  /*13910*/  ULDC.64 UR4, c[0x0][0x3e8] ;  /* 0x0000fa0000047ab9 */ /* 0x000fe20000000a00 */
[----:B------:R-:W-:Y:S01]  /*13920*/  IMAD R11, R11, c[0x0][0x3f0], RZ ;  /* 0x0000fc000b0b7a24 */ /* 0x000fe200078e02ff */
[----:B------:R-:W-:Y:S01]  /*13930*/  LEA.HI R6, R6, R5, RZ, 0x3 ;  /* 0x0000000506067211 */ /* 0x000fe200078f18ff */
[----:B------:R-:W-:Y:S01]  /*13940*/  UIMAD UR6, UR6, UR4, URZ ;  /* 0x00000004060672a4 */ /* 0x000fe2000f8e023f */
[C---:B------:R-:W-:Y:S01]  /*13950*/  ISETP.NE.AND P0, PT, R3.reuse, 0x1, PT ;  /* 0x000000010300780c */ /* 0x040fe20003f05270 */
[----:B------:R-:W-:Y:S01]  /*13960*/  UIMAD.WIDE.U32 UR8, UR12, UR4, URZ ;  /* 0x000000040c0872a5 */ /* 0x000fe2000f8e003f */
[----:B------:R-:W-:Y:S01]  /*13970*/  LOP3.LUT R0, R6, 0xfffffff8, RZ, 0xc0, !PT ;  /* 0xfffffff806007812 */ /* 0x000fe200078ec0ff */
[----:B------:R-:W-:Y:S01]  /*13980*/  UIMAD UR4, UR12, UR5, UR6 ;  /* 0x000000050c0472a4 */ /* 0x000fe2000f8e0206 */
[----:B------:R-:W-:Y:S01]  /*13990*/  SHF.R.S32.HI R6, RZ, 0x3, R6 ;  /* 0x00000003ff067819 */ /* 0x000fe20000011406 */
[----:B------:R-:W-:Y:S01]  /*139a0*/  IMAD R3, R3, c[0x0][0x388], RZ ;  /* 0x0000e20003037a24 */ /* 0x000fe200078e02ff */
[----:B------:R-:W-:Y:S01]  /*139b0*/  BSSY B0, `(.L_x_217) ;  /* 0x000002c000007945 */ /* 0x000fe20003800000 */
[----:B------:R-:W-:Y:S01]  /*139c0*/  IMAD.IADD R5, R5, 0x1, -R0 ;  /* 0x0000000105057824 */ /* 0x000fe200078e0a00 */
[----:B------:R-:W-:Y:S01]  /*139d0*/  UIADD3 UR4, UR9, UR4, URZ ;  /* 0x0000000409047290 */ /* 0x000fe2000fffe03f */
[----:B------:R-:W-:Y:S01]  /*139e0*/  IMAD.U32 R13, RZ, RZ, UR9 ;  /* 0x00000009ff0d7e24 */ /* 0x000fe2000f8e00ff */
[----:B------:R-:W-:Y:S01]  /*139f0*/  MOV R12, UR8 ;  /* 0x00000008000c7c02 */ /* 0x000fe20008000f00 */
[----:B------:R-:W-:Y:S01]  /*13a00*/  IMAD R0, R8, c[0x0][0x3f4], R11 ;  /* 0x0000fd0008007a24 */ /* 0x000fe200078e020b */
[----:B------:R-:W-:-:S02]  /*13a10*/  LEA R4, R5, R6, 0x5 ;  /* 0x0000000605047211 */ /* 0x000fc400078e28ff */
[----:B------:R-:W-:Y:S02]  /*13a20*/  MOV R13, UR4 ;  /* 0x00000004000d7c02 */ /* 0x000fe40008000f00 */
[----:B------:R-:W-:Y:S01]  /*13a30*/  SHF.L.U32 R5, R5, 0x3, RZ ;  /* 0x0000000305057819 */ /* 0x000fe200000006ff */
[C---:B-1----:R-:W-:Y:S01]  /*13a40*/  IMAD R4, R7.reuse, 0x80, R4 ;  /* 0x0000008007047824 */ /* 0x042fe200078e0204 */
[----:B------:R-:W-:Y:S01]  /*13a50*/  LEA R6, R7, R6, 0x7 ;  /* 0x0000000607067211 */ /* 0x000fe200078e38ff */
[----:B------:R-:W-:-:S04]  /*13a60*/  IMAD.WIDE.U32 R12, R8, c[0x0][0x3f0], R12 ;  /* 0x0000fc00080c7a25 */ /* 0x000fc800078e000c */
[----:B------:R-:W-:-:S04]  /*13a70*/  @P0 IMAD.HI.U32 R2, R4, c[0x0][0x4ec], RZ ;  /* 0x00013b0004020a27 */ /* 0x000fc800078e00ff */
[----:B------:R-:W-:Y:S01]  /*13a80*/  IMAD.MOV.U32 R9, RZ, RZ, R4 ;  /* 0x000000ffff097224 */ /* 0x000fe200078e0004 */
[----:B------:R-:W-:Y:S01]  /*13a90*/  @P0 SHF.R.U32.HI R9, RZ, c[0x0][0x4f0], R2 ;  /* 0x00013c00ff090a19 */ /* 0x000fe20000011602 */
[----:B------:R-:W-:-:S03]  /*13aa0*/  IMAD.IADD R13, R13, 0x1, R0 ;  /* 0x000000010d0d7824 */ /* 0x000fc600078e0200 */
[----:B------:R-:W-:Y:S01]  /*13ab0*/  SHF.R.S32.HI R2, RZ, 0x1f, R9 ;  /* 0x0000001fff027819 */ /* 0x000fe20000011409 */
[C---:B------:R-:W-:Y:S01]  /*13ac0*/  IMAD.WIDE.U32 R12, R9.reuse, c[0x0][0x3e0], R12 ;  /* 0x0000f800090c7a25 */ /* 0x040fe200078e000c */
[----:B------:R-:W-:-:S03]  /*13ad0*/  IADD3 R11, -R9, RZ, RZ ;  /* 0x000000ff090b7210 */ /* 0x000fc60007ffe1ff */
[----:B------:R-:W-:Y:S02]  /*13ae0*/  IMAD R2, R2, c[0x0][0x3e0], RZ ;  /* 0x0000f80002027a24 */ /* 0x000fe400078e02ff */
[----:B------:R-:W-:Y:S01]  /*13af0*/  IMAD R11, R11, c[0x0][0x4e8], R4 ;  /* 0x00013a000b0b7a24 */ /* 0x000fe200078e0204 */
[----:B------:R-:W-:Y:S01]  /*13b00*/  IADD3 R4, R5, 0x40, RZ ;  /* 0x0000004005047810 */ /* 0x000fe20007ffe0ff */
[----:B------:R-:W-:-:S03]  /*13b10*/  IMAD R9, R9, c[0x0][0x3e4], R2 ;  /* 0x0000f90009097a24 */ /* 0x000fc600078e0202 */
[----:B------:R-:W-:Y:S02]  /*13b20*/  SHF.R.S32.HI R0, RZ, 0x1f, R11 ;  /* 0x0000001fff007819 */ /* 0x000fe4000001140b */
[----:B------:R-:W-:-:S03]  /*13b30*/  IADD3 R13, R13, R9, RZ ;  /* 0x000000090d0d7210 */ /* 0x000fc60007ffe0ff */
[----:B------:R-:W-:Y:S02]  /*13b40*/  IMAD R0, R0, c[0x0][0x3d8], RZ ;  /* 0x0000f60000007a24 */ /* 0x000fe400078e02ff */
[----:B------:R-:W-:-:S04]  /*13b50*/  IMAD.WIDE.U32 R12, R11, c[0x0][0x3d8], R12 ;  /* 0x0000f6000b0c7a25 */ /* 0x000fc800078e000c */
[----:B------:R-:W-:Y:S01]  /*13b60*/  IMAD R0, R11, c[0x0][0x3dc], R0 ;  /* 0x0000f7000b007a24 */ /* 0x000fe200078e0200 */
[----:B------:R-:W-:-:S03]  /*13b70*/  LEA R2, P0, R12, c[0x0][0x380], 0x1 ;  /* 0x0000e0000c027a11 */ /* 0x000fc600078008ff */
[----:B------:R-:W-:Y:S02]  /*13b80*/  IMAD.IADD R9, R13, 0x1, R0 ;  /* 0x000000010d097824 */ /* 0x000fe400078e0200 */
[----:B------:R1:W2:Y:S03]  /*13b90*/  SHFL.IDX PT, R8, R2, RZ, 0x181f ;  /* 0x00181fff02087589 */ /* 0x0002a600000e0000 */
[----:B------:R-:W-:Y:S02]  /*13ba0*/  LEA.HI.X R0, R12, c[0x0][0x384], R9, 0x1, P0 ;  /* 0x0000e1000c007a11 */ /* 0x000fe400000f0c09 */
[----:B------:R-:W-:-:S03]  /*13bb0*/  ISETP.GE.AND P0, PT, R6, R3, PT ;  /* 0x000000030600720c */ /* 0x000fc60003f06270 */
[----:B------:R1:W3:Y:S10]  /*13bc0*/  SHFL.IDX PT, R9, R0, RZ, 0x181f ;  /* 0x00181fff00097589 */ /* 0x0002f400000e0000 */
        /* <DEDUP_REMOVED lines=10> */
.L_x_218:
[----:B------:R-:W-:Y:S05]  /*13c70*/  BSYNC B0 ;  /* 0x0000000000007941 */ /* 0x000fea0003800000 */
.L_x_217:
[----:B--2---:R-:W-:Y:S01]  /*13c80*/  IADD3 R10, R6, 0x20, RZ ;  /* 0x00000020060a7810 */ /* 0x004fe20007ffe0ff */
[----:B---3--:R2:W3:Y:S01]  /*13c90*/  SHFL.IDX PT, R9, R0, 0x1, 0x181f ;  /* 0x00381f0000097f89 */ /* 0x0084e200000e0000 */
[----:B------:R-:W-:Y:S02]  /*13ca0*/  BSSY B0, `(.L_x_219) ;  /* 0x000000d000007945 */ /* 0x000fe40003800000 */
[----:B------:R-:W-:Y:S01]  /*13cb0*/  ISETP.GE.AND P0, PT, R10, R3, PT ;  /* 0x000000030a00720c */ /* 0x000fe20003f06270 */
[----:B------:R2:W4:-:S12]  /*13cc0*/  SHFL.IDX PT, R8, R2, 0x1, 0x181f ;  /* 0x00381f0002087f89 */ /* 0x00051800000e0000 */
[----:B------:R-:W-:Y:S05]  /*13cd0*/  @P0 BRA `(.L_x_220) ;  /* 0x0000009000000947 */ /* 0x000fea0003800000 */
[----:B------:R-:W-:Y:S02]  /*13ce0*/  ISETP.GE.AND P0, PT, R4, c[0x0][0x3c8], PT ;  /* 0x0000f20004007a0c */ /* 0x000fe40003f06270 */
[----:B------:R-:W-:-:S11]  /*13cf0*/  ISETP.GE.AND P1, PT, R5, c[0x0][0x3c8], PT ;  /* 0x0000f20005007a0c */ /* 0x000fd60003f26270 */
[----:B------:R-:W-:Y:S02]  /*13d00*/  @!P0 SHF.R.S32.HI R7, RZ, 0x1f, R4 ;  /* 0x0000001fff078819 */ /* 0x000fe40000011404 */
[----:B---34-:R-:W-:Y:S02]  /*13d10*/  @!P1 IMAD.WIDE R10, R5, 0x2, R8 ;  /* 0x00000002050a9825 */ /* 0x018fe400078e0208 */
[----:B------:R-:W-:-:S03]  /*13d20*/  @!P0 LEA.HI R7, R7, R4, RZ, 0x3 ;  /* 0x0000000407078211 */ /* 0x000fc600078f18ff */
[----:B------:R3:W-:Y:S01]  /*13d30*/  @!P1 ST.E.128 [R10.64], RZ ;  /* 0x000000ff0a009985 */ /* 0x0007e2000c101d2a */
[----:B------:R-:W-:-:S05]  /*13d40*/  @!P0 LOP3.LUT R7, R7, 0xfffffff8, RZ, 0xc0, !PT ;  /* 0xfffffff807078812 */ /* 0x000fca00078ec0ff */
[----:B------:R-:W-:-:S05]  /*13d50*/  @!P0 IMAD.WIDE R8, R7, 0x2, R8 ;  /* 0x0000000207088825 */ /* 0x000fca00078e0208 */
[----:B------:R3:W-:Y:S02]  /*13d60*/  @!P0 ST.E.128 [R8.64], RZ ;  /* 0x000000ff08008985 */ /* 0x0007e4000c101d2a */
.L_x_220:
[----:B------:R-:W-:Y:S05]  /*13d70*/  BSYNC B0 ;  /* 0x0000000000007941 */ /* 0x000fea0003800000 */
.L_x_219:
[----:B---3--:R-:W-:Y:S01]  /*13d80*/  IADD3 R10, R6, 0x40, RZ ;  /* 0x00000040060a7810 */ /* 0x008fe20007ffe0ff */
[----:B------:R3:W1:Y:S01]  /*13d90*/  SHFL.IDX PT, R9, R0, 0x2, 0x181f ;  /* 0x00581f0000097f89 */ /* 0x00066200000e0000 */
[----:B------:R-:W-:Y:S02]  /*13da0*/  BSSY B0, `(.L_x_221) ;  /* 0x000000d000007945 */ /* 0x000fe40003800000 */
[----:B------:R-:W-:Y:S01]  /*13db0*/  ISETP.GE.AND P0, PT, R10, R3, PT ;  /* 0x000000030a00720c */ /* 0x000fe20003f06270 */
[----:B----4-:R3:W4:-:S12]  /*13dc0*/  SHFL.IDX PT, R8, R2, 0x2, 0x181f ;  /* 0x00581f0002087f89 */ /* 0x01071800000e0000 */
        /* <DEDUP_REMOVED lines=8> */
[----:B------:R-:W-:-:S05]  /*13e50*/  @!P0 IMAD.WIDE R8, R7, 0x2, R8 ;  /* 0x0000000207088825 */ /* 0x000fca00078e0208 */
[----:B------:R1:W-:Y:S02]  /*13e60*/  @!P0 ST.E.128 [R8.64], RZ ;  /* 0x000000ff08008985 */ /* 0x0003e4000c101d2a */
.L_x_222:
[----:B------:R-:W-:Y:S05]  /*13e70*/  BSYNC B0 ;  /* 0x0000000000007941 */ /* 0x000fea0003800000 */
.L_x_221:
[----:B------:R-:W-:Y:S01]  /*13e80*/  IADD3 R6, R6, 0x60, RZ ;  /* 0x0000006006067810 */ /* 0x000fe20007ffe0ff */
[----:B-1----:R1:W2:Y:S03]  /*13e90*/  SHFL.IDX PT, R9, R0, 0x3, 0x181f ;  /* 0x00781f0000097f89 */ /* 0x0022a600000e0000 */
[----:B------:R-:W-:Y:S01]  /*13ea0*/  ISETP.GE.AND P0, PT, R6, R3, PT ;  /* 0x000000030600720c */ /* 0x000fe20003f06270 */
[----:B----4-:R1:W4:-:S12]  /*13eb0*/  SHFL.IDX PT, R8, R2, 0x3, 0x181f ;  /* 0x00781f0002087f89 */ /* 0x01031800000e0000 */
[----:B------:R-:W-:Y:S05]  /*13ec0*/  @P0 EXIT ;  /* 0x000000000000094d */ /* 0x000fea0003800000 */
[----:B------:R-:W-:-:S13]  /*13ed0*/  ISETP.GE.AND P0, PT, R5, c[0x0][0x3c8], PT ;  /* 0x0000f20005007a0c */ /* 0x000fda0003f06270 */
[----:B-1234-:R-:W-:-:S05]  /*13ee0*/  @!P0 IMAD.WIDE R2, R5, 0x2, R8 ;  /* 0x0000000205028825 */ /* 0x01efca00078e0208 */
        /* <DEDUP_REMOVED lines=9> */
.L_x_223:
        /* <DEDUP_REMOVED lines=16> */
.L_x_4333:


//--------------------- .text._ZN7cutlass13device_kernelIN5flash19enable_sm80_to_sm89INS1_16FlashAttnFwdSm80INS1_25CollectiveMainloopFwdSm80ILi8ELi1ELb1EN4cute5tupleIJNS5_1CILi128EEENS7_ILi96EEES8_EEELi128ENS_6half_tEfNS_4arch4Sm80ELb0ELb1ELb1ELb1ELb1ELb0ELb1ELb0EEENS1_21CollectiveEpilogueFwdINS6_IJS8_S8_S9_EEENS6_IJNS7_ILi1EEESH_SH_EEESB_SD_Li256ELb1ELb1ELb0ELb0EEENS1_19SingleTileSchedulerILb1ELb0ELb1ELi128EEEEEEEEEvNT_6ParamsE --------------------------
	.section	.text._ZN7cutlass13device_kernelIN5flash19enable_sm80_to_sm89INS1_16FlashAttnFwdSm80INS1_25CollectiveMainloopFwdSm80ILi8ELi1ELb1EN4cute5tupleIJNS5_1CILi128EEENS7_ILi96EEES8_EEELi128ENS_6half_tEfNS_4arch4Sm80ELb0ELb1ELb1ELb1ELb1ELb0ELb1ELb0EEENS1_21CollectiveEpilogueFwdINS6_IJS8_S8_S9_EEENS6_IJNS7_ILi1EEESH_SH_EEESB_SD_Li256ELb1ELb1ELb0ELb0EEENS1_19SingleTileSchedulerILb1ELb0ELb1ELi128EEEEEEEEEvNT_6ParamsE,"ax",@progbits
	.sectioninfo	@"SHI_REGISTERS=255"
	.align	128
.text._ZN7cutlass13device_kernelIN5flash19enable_sm80_to_sm89INS1_16FlashAttnFwdSm80INS1_25CollectiveMainloopFwdSm80ILi8ELi1ELb1EN4cute5tupleIJNS5_1CILi128EEENS7_ILi96EEES8_EEELi128ENS_6half_tEfNS_4arch4Sm80ELb0ELb1ELb1ELb1ELb1ELb0ELb1ELb0EEENS1_21CollectiveEpilogueFwdINS6_IJS8_S8_S9_EEENS6_IJNS7_ILi1EEESH_SH_EEESB_SD_Li256ELb1ELb1ELb0ELb0EEENS1_19SingleTileSchedulerILb1ELb0ELb1ELi128EEEEEEEEEvNT_6ParamsE:
        .type           _ZN7cutlass13device_kernelIN5flash19enable_sm80_to_sm89INS1_16FlashAttnFwdSm80INS1_25CollectiveMainloopFwdSm80ILi8ELi1ELb1EN4cute5tupleIJNS5_1CILi128EEENS7_ILi96EEES8_EEELi128ENS_6half_tEfNS_4arch4Sm80ELb0ELb1ELb1ELb1ELb1ELb0ELb1ELb0EEENS1_21CollectiveEpilogueFwdINS6_IJS8_S8_S9_EEENS6_IJNS7_ILi1EEESH_SH_EEESB_SD_Li256ELb1ELb1ELb0ELb0EEENS1_19SingleTileSchedulerILb1ELb0ELb1ELi128EEEEEEEEEvNT_6ParamsE,@function
        .size           _ZN7cutlass13device_kernelIN5flash19enable_sm80_to_sm89INS1_16FlashAttnFwdSm80INS1_25CollectiveMainloopFwdSm80ILi8ELi1ELb1EN4cute5tupleIJNS5_1CILi128EEENS7_ILi96EEES8_EEELi128ENS_6half_tEfNS_4arch4Sm80ELb0ELb1ELb1ELb1ELb1ELb0ELb1ELb0EEENS1_21CollectiveEpilogueFwdINS6_IJS8_S8_S9_EEENS6_IJNS7_ILi1EEESH_SH_EEESB_SD_Li256ELb1ELb1ELb0ELb0EEENS1_19SingleTileSchedulerILb1ELb0ELb1ELi128EEEEEEEEEvNT_6ParamsE,(.L_x_4334 - _ZN7cutlass13device_kernelIN5flash19enable_sm80_to_sm89INS1_16FlashAttnFwdSm80INS1_25CollectiveMainloopFwdSm80ILi8ELi1ELb1EN4cute5tupleIJNS5_1CILi128EEENS7_ILi96EEES8_EEELi128ENS_6half_tEfNS_4arch4Sm80ELb0ELb1ELb1ELb1ELb1ELb0ELb1ELb0EEENS1_21CollectiveEpilogueFwdINS6_IJS8_S8_S9_EEENS6_IJNS7_ILi1EEESH_SH_EEESB_SD_Li256ELb1ELb1ELb0ELb0EEENS1_19SingleTileSchedulerILb1ELb0ELb1ELi128EEEEEEEEEvNT_6ParamsE)
        .other          _ZN7cutlass13device_kernelIN5flash19enable_sm80_to_sm89INS1_16FlashAttnFwdSm80INS1_25CollectiveMainloopFwdSm80ILi8ELi1ELb1EN4cute5tupleIJNS5_1CILi128EEENS7_ILi96EEES8_EEELi128ENS_6half_tEfNS_4arch4Sm80ELb0ELb1ELb1ELb1ELb1ELb0ELb1ELb0EEENS1_21CollectiveEpilogueFwdINS6_IJS8_S8_S9_EEENS6_IJNS7_ILi1EEESH_SH_EEESB_SD_Li256ELb1ELb1ELb0ELb0EEENS1_19SingleTileSchedulerILb1ELb0ELb1ELi128EEEEEEEEEvNT_6ParamsE,@"STO_CUDA_ENTRY STV_DEFAULT"
_ZN7cutlass13device_kernelIN5flash19enable_sm80_to_sm89INS1_16FlashAttnFwdSm80INS1_25CollectiveMainloopFwdSm80ILi8ELi1ELb1EN4cute5tupleIJNS5_1CILi128EEENS7_ILi96EEES8_EEELi128ENS_6half_tEfNS_4arch4Sm80ELb0ELb1ELb1ELb1ELb1ELb0ELb1ELb0EEENS1_21CollectiveEpilogueFwdINS6_IJS8_S8_S9_EEENS6_IJNS7_ILi1EEESH_SH_EEESB_SD_Li256ELb1ELb1ELb0ELb0EEENS1_19SingleTileSchedulerILb1ELb0ELb1ELi128EEEEEEEEEvNT_6ParamsE:
[----:B------:R-:W-:Y:S02]  /*0000*/  MOV R1, c[0x0][0x28] ;  /* 0x00000a0000017a02 */ /* 0x000fe40000000f00 */
[----:B------:R-:W1:Y:S01]  /*0010*/  S2R R137, SR_TID.X ;  /* 0x0000000000897919 */ /* 0x000e620000002100 */
[----:B------:R-:W-:Y:S01]  /*0020*/  IMAD.MOV.U32 R26, RZ, RZ, 0x4 ;  /* 0x00000004ff1a7424 */ /* 0x000fe200078e00ff */
[----:B------:R-:W2:Y:S01]  /*0030*/  S2UR UR4, SR_CTAID.X ;  /* 0x00000000000479c3 */ /* 0x000ea20000002500 */
[----:B------:R-:W-:Y:S01]  /*0040*/  ULDC.64 UR6, c[0x0][0x118] ;  /* 0x0000460000067ab9 */ /* 0x000fe20000000a00 */
[----:B------:R-:W3:Y:S01]  /*0050*/  S2R R5, SR_CTAID.Z ;  /* 0x0000000000057919 */ /* 0x000ee20000002700 */
[----:B------:R-:W-:Y:S02]  /*0060*/  IADD3 R1, R1, -0x30, RZ ;  /* 0xffffffd001017810 */ /* 0x000fe40007ffe0ff */
[----:B-1----:R-:W-:Y:S01]  /*0070*/  SHF.R.U32.HI R0, RZ, 0x5, R137 ;  /* 0x00000005ff007819 */ /* 0x002fe20000011689 */
[----:B---3--:R-:W-:-:S05]  /*0080*/  IMAD.WIDE R2, R5, R26, c[0x0][0x568] ;  /* 0x00015a0005027625 */ /* 0x008fca00078e021a */
[----:B------:R-:W1:Y:S02]  /*0090*/  SHFL.IDX PT, R0, R0, RZ, 0x1f ;  /* 0x00001fff00007589 */ /* 0x000e6400000e0000 */
[----:B-1----:R-:W-:-:S13]  /*00a0*/  ISETP.NE.AND P0, PT, R0, RZ, PT ;  /* 0x000000ff0000720c */ /* 0x002fda0003f05270 */
[----:B--2---:R-:W-:Y:S05]  /*00b0*/  @!P0 BRA `(.L_x_224) ;  /* 0x0000015000008947 */ /* 0x004fea0003800000 */
[----:B------:R-:W-:-:S04]  /*00c0*/  ISETP.NE.U32.AND P0, PT, RZ, c[0x0][0x568], PT ;  /* 0x00015a00ff007a0c */ /* 0x000fc80003f05070 */
[----:B------:R-:W-:-:S13]  /*00d0*/  ISETP.NE.AND.EX P0, PT, RZ, c[0x0][0x56c], PT, P0 ;  /* 0x00015b00ff007a0c */ /* 0x000fda0003f05300 */
[----:B------:R-:W-:Y:S05]  /*00e0*/  @!P0 BRA `(.L_x_225) ;  /* 0x0000002000008947 */ /* 0x000fea0003800000 */
[----:B------:R1:W5:Y:S01]  /*00f0*/  LDG.E R0, [R2.64] ;  /* 0x0000000602007981 */ /* 0x000362000c1e1900 */
[----:B------:R-:W-:Y:S05]  /*0100*/  BRA `(.L_x_226) ;  /* 0x0000009000007947 */ /* 0x000fea0003800000 */
.L_x_225:
[----:B------:R-:W-:-:S04]  /*0110*/  ISETP.NE.U32.AND P0, PT, RZ, c[0x0][0x560], PT ;  /* 0x00015800ff007a0c */ /* 0x000fc80003f05070 */
[----:B------:R-:W-:-:S13]  /*0120*/  ISETP.NE.AND.EX P0, PT, RZ, c[0x0][0x564], PT, P0 ;  /* 0x00015900ff007a0c */ /* 0x000fda0003f05300 */
[----:B------:R-:W-:Y:S05]  /*0130*/  @!P0 BRA `(.L_x_227) ;  /* 0x0000005000008947 */ /* 0x000fea0003800000 */
[----:B------:R-:W-:-:S05]  /*0140*/  IMAD.WIDE R2, R5, R26, c[0x0][0x560] ;  /* 0x0001580005027625 */ /* 0x000fca00078e021a */
[----:B------:R-:W2:Y:S04]  /*0150*/  LDG.E R4, [R2.64] ;  /* 0x0000000602047981 */ /* 0x000ea8000c1e1900 */
[----:B------:R-:W2:Y:S02]  /*0160*/  LDG.E R0, [R2.64+0x4] ;  /* 0x0000040602007981 */ /* 0x000ea4000c1e1900 */
[----:B--2---:R-:W-:Y:S01]  /*0170*/  IADD3 R0, -R4, R0, RZ ;  /* 0x0000000004007210 */ /* 0x004fe20007ffe1ff */
[----:B------:R-:W-:Y:S05]  /*0180*/  BRA `(.L_x_226) ;  /* 0x0000001000007947 */ /* 0x000fea0003800000 */
.L_x_227:
[----:B------:R-:W-:-:S04]  /*0190*/  MOV R0, c[0x0][0x54c] ;  /* 0x0001530000007a02 */ /* 0x000fc80000000f00 */
.L_x_226:
[----:B------:R-:W-:Y:S01]  /*01a0*/  USHF.L.U32 UR4, UR4, 0x7, URZ ;  /* 0x0000000704047899 */ /* 0x000fe2000800063f */
[----:B-----5:R-:W-:-:S05]  /*01b0*/  IMAD R0, R0, c[0x0][0x548], RZ ;  /* 0x0001520000007a24 */ /* 0x020fca00078e02ff */
[----:B------:R-:W-:-:S04]  /*01c0*/  MOV R8, UR4 ;  /* 0x0000000400087c02 */ /* 0x000fc80008000f00 */
[----:B------:R-:W-:-:S04]  /*01d0*/  ISETP.GE.AND P0, PT, R8, R0, PT ;  /* 0x000000000800720c */ /* 0x000fc80003f06270 */
[----:B------:R-:W-:-:S05]  /*01e0*/  SEL R0, R5, 0xffffffff, !P0 ;  /* 0xffffffff05007807 */ /* 0x000fca0004000000 */
[----:B------:R2:W-:Y:S01]  /*01f0*/  STL [R1+0x24], R0 ;  /* 0x0000240001007387 */ /* 0x0005e20000100800 */
[----:B------:R-:W-:Y:S05]  /*0200*/  BRA `(.L_x_228) ;  /* 0x0000014000007947 */ /* 0x000fea0003800000 */
.L_x_224:
[----:B------:R-:W-:-:S04]  /*0210*/  ISETP.NE.U32.AND P0, PT, RZ, c[0x0][0x568], PT ;  /* 0x00015a00ff007a0c */ /* 0x000fc80003f05070 */
[----:B------:R-:W-:-:S13]  /*0220*/  ISETP.NE.AND.EX P0, PT, RZ, c[0x0][0x56c], PT, P0 ;  /* 0x00015b00ff007a0c */ /* 0x000fda0003f05300 */
[----:B------:R-:W-:Y:S05]  /*0230*/  @!P0 BRA `(.L_x_229) ;  /* 0x0000002000008947 */ /* 0x000fea0003800000 */
[----:B------:R1:W5:Y:S01]  /*0240*/  LDG.E R0, [R2.64] ;  /* 0x0000000602007981 */ /* 0x000362000c1e1900 */
[----:B------:R-:W-:Y:S05]  /*0250*/  BRA `(.L_x_230) ;  /* 0x0000009000007947 */ /* 0x000fea0003800000 */
.L_x_229:
        /* <DEDUP_REMOVED lines=8> */
.L_x_231:
[----:B------:R-:W-:-:S04]  /*02e0*/  MOV R0, c[0x0][0x54c] ;  /* 0x0001530000007a02 */ /* 0x000fc80000000f00 */
.L_x_230:
[----:B------:R-:W-:Y:S01]  /*02f0*/  USHF.L.U32 UR4, UR4, 0x7, URZ ;  /* 0x0000000704047899 */ /* 0x000fe2000800063f */
[----:B-----5:R-:W-:-:S05]  /*0300*/  IMAD R0, R0, c[0x0][0x548], RZ ;  /* 0x0001520000007a24 */ /* 0x020fca00078e02ff */
[----:B------:R-:W-:-:S04]  /*0310*/  MOV R8, UR4 ;  /* 0x0000000400087c02 */ /* 0x000fc80008000f00 */
[----:B------:R-:W-:-:S04]  /*0320*/  ISETP.GE.AND P0, PT, R8, R0, PT ;  /* 0x000000000800720c */ /* 0x000fc80003f06270 */
[----:B------:R-:W-:-:S05]  /*0330*/  SEL R0, R5, 0xffffffff, !P0 ;  /* 0xffffffff05007807 */ /* 0x000fca0004000000 */
[----:B------:R2:W-:Y:S04]  /*0340*/  STL [R1+0x24], R0 ;  /* 0x0000240001007387 */ /* 0x0005e80000100800 */
.L_x_228:
[----:B------:R-:W3:Y:S02]  /*0350*/  LDL R30, [R1+0x24] ;  /* 0x00002400011e7983 */ /* 0x000ee40000100800 */
[----:B---3--:R-:W-:-:S13]  /*0360*/  ISETP.GE.AND P0, PT, R30, RZ, PT ;  /* 0x000000ff1e00720c */ /* 0x008fda0003f06270 */
[----:B------:R-:W-:Y:S05]  /*0370*/  @!P0 EXIT ;  /* 0x000000000000894d */ /* 0x000fea0003800000 */
[----:B------:R-:W-:Y:S01]  /*0380*/  ISETP.NE.U32.AND P0, PT, RZ, c[0x0][0x360], PT ;  /* 0x0000d800ff007a0c */ /* 0x000fe20003f05070 */
[----:B--2---:R-:W-:Y:S01]  /*0390*/  IMAD.MOV.U32 R0, RZ, RZ, c[0x0][0x168] ;  /* 0x00005a00ff007624 */ /* 0x004fe200078e00ff */
[----:B------:R-:W-:Y:S01]  /*03a0*/  ISETP.NE.U32.AND P2, PT, RZ, c[0x0][0x370], PT ;  /* 0x0000dc00ff007a0c */ /* 0x000fe20003f45070 */
[----:B------:R-:W-:Y:S01]  /*03b0*/  IMAD.MOV.U32 R148, RZ, RZ, RZ ;  /* 0x000000ffff947224 */ /* 0x000fe200078e00ff */
[----:B------:R-:W-:Y:S01]  /*03c0*/  ISETP.NE.AND.EX P0, PT, RZ, c[0x0][0x364], PT, P0 ;  /* 0x0000d900ff007a0c */ /* 0x000fe20003f05300 */
[----:B-1----:R-:W-:Y:S01]  /*03d0*/  IMAD.WIDE R2, R30, R26, c[0x0][0x348] ;  /* 0x0000d2001e027625 */ /* 0x002fe200078e021a */
[----:B------:R-:W-:Y:S02]  /*03e0*/  ISETP.NE.AND.EX P2, PT, RZ, c[0x0][0x374], PT, P2 ;  /* 0x0000dd00ff007a0c */ /* 0x000fe40003f45320 */
[----:B------:R-:W-:Y:S02]  /*03f0*/  ISETP.NE.U32.AND P1, PT, RZ, c[0x0][0x348], PT ;  /* 0x0000d200ff007a0c */ /* 0x000fe40003f25070 */
[----:B------:R-:W-:-:S02]  /*0400*/  MOV R9, RZ ;  /* 0x000000ff00097202 */ /* 0x000fc40000000f00 */
[----:B------:R-:W-:-:S05]  /*0410*/  ISETP.NE.AND.EX P1, PT, RZ, c[0x0][0x34c], PT, P1 ;  /* 0x0000d300ff007a0c */ /* 0x000fca0003f25310 */
[----:B------:R-:W-:-:S04]  /*0420*/  @P0 IMAD.WIDE R4, R30, R26, c[0x0][0x360] ;  /* 0x0000d8001e040625 */ /* 0x000fc800078e021a */
[----:B------:R-:W-:Y:S01]  /*0430*/  @P2 IMAD.WIDE R6, R30, R26, c[0x0][0x370] ;  /* 0x0000dc001e062625 */ /* 0x000fe200078e021a */
[----:B------:R1:W2:Y:S04]  /*0440*/  @P0 LDG.E R0, [R4.64] ;  /* 0x0000000604000981 */ /* 0x0002a8000c1e1900 */
[----:B------:R-:W3:Y:S04]  /*0450*/  @P2 LDG.E R148, [R6.64] ;  /* 0x0000000606942981 */ /* 0x000ee8000c1e1900 */
[----:B------:R4:W5:Y:S04]  /*0460*/  @P1 LDG.E R9, [R2.64] ;  /* 0x0000000602091981 */ /* 0x000968000c1e1900 */
[----:B------:R-:W4:Y:S01]  /*0470*/  S2R R34, SR_CTAID.Y ;  /* 0x0000000000227919 */ /* 0x000f220000002600 */
[----:B------:R-:W-:-:S02]  /*0480*/  ULDC UR5, c[0x0][0x2ac] ;  /* 0x0000ab0000057ab9 */ /* 0x000fc40000000800 */
[----:B------:R-:W-:Y:S02]  /*0490*/  ULDC UR4, c[0x0][0x1d0] ;  /* 0x0000740000047ab9 */ /* 0x000fe40000000800 */
[----:B------:R-:W-:-:S06]  /*04a0*/  UIMAD UR4, UR5, UR4, URZ ;  /* 0x00000004050472a4 */ /* 0x000fcc000f8e023f */
[----:B-1----:R-:W-:Y:S02]  /*04b0*/  MOV R4, UR4 ;  /* 0x0000000400047c02 */ /* 0x002fe40008000f00 */
[----:B----4-:R-:W-:Y:S01]  /*04c0*/  SHF.R.S32.HI R31, RZ, 0x1f, R34 ;  /* 0x0000001fff1f7819 */ /* 0x010fe20000011422 */
[----:B--2---:R1:W-:Y:S04]  /*04d0*/  STL [R1], R0 ;  /* 0x0000000001007387 */ /* 0x0043e80000100800 */
[----:B---3--:R1:W-:Y:S01]  /*04e0*/  STL [R1+0x10], R148 ;  /* 0x0000109401007387 */ /* 0x0083e20000100800 */
[----:B------:R-:W-:Y:S01]  /*04f0*/  IMAD.MOV.U32 R138, RZ, RZ, R0 ;  /* 0x000000ffff8a7224 */ /* 0x000fe200078e0000 */
[----:B------:R-:W-:Y:S05]  /*0500*/  @P0 BRA `(.L_x_232) ;  /* 0x0000005000000947 */ /* 0x000fea0003800000 */
[----:B------:R-:W-:Y:S05]  /*0510*/  @!P1 BRA `(.L_x_232) ;  /* 0x0000004000009947 */ /* 0x000fea0003800000 */
[----:B-1----:R1:W2:Y:S04]  /*0520*/  LDG.E R0, [R2.64] ;  /* 0x0000000602007981 */ /* 0x0022a8000c1e1900 */
[----:B-1----:R-:W2:Y:S02]  /*0530*/  LDG.E R2, [R2.64+0x4] ;  /* 0x0000040602027981 */ /* 0x002ea4000c1e1900 */
[----:B--2---:R-:W-:-:S05]  /*0540*/  IADD3 R138, -R0, R2, RZ ;  /* 0x00000002008a7210 */ /* 0x004fca0007ffe1ff */
[----:B------:R1:W-:Y:S02]  /*0550*/  STL [R1], R138 ;  /* 0x0000008a01007387 */ /* 0x0003e40000100800 */
.L_x_232:
[----:B------:R-:W-:-:S04]  /*0560*/  ISETP.NE.U32.AND P0, PT, RZ, c[0x0][0x368], PT ;  /* 0x0000da00ff007a0c */ /* 0x000fc80003f05070 */
[----:B------:R-:W-:-:S13]  /*0570*/  ISETP.NE.AND.EX P0, PT, RZ, c[0x0][0x36c], PT, P0 ;  /* 0x0000db00ff007a0c */ /* 0x000fda0003f05300 */
[----:B------:R-:W-:Y:S05]  /*0580*/  @!P0 BRA `(.L_x_233) ;  /* 0x0000003000008947 */ /* 0x000fea0003800000 */
[----:B------:R-:W-:-:S05]  /*0590*/  IMAD.WIDE R2, R30, R26, c[0x0][0x368] ;  /* 0x0000da001e027625 */ /* 0x000fca00078e021a */
[----:B------:R2:W5:Y:S01]  /*05a0*/  LDG.E R4, [R2.64] ;  /* 0x0000000602047981 */ /* 0x000562000c1e1900 */
[----:B------:R-:W-:Y:S05]  /*05b0*/  BRA `(.L_x_234) ;  /* 0x0000007000007947 */ /* 0x000fea0003800000 */
.L_x_233:
[----:B------:R-:W-:-:S04]  /*05c0*/  ISETP.NE.U32.AND P0, PT, RZ, c[0x0][0x350], PT ;  /* 0x0000d400ff007a0c */ /* 0x000fc80003f05070 */
[----:B------:R-:W-:-:S13]  /*05d0*/  ISETP.NE.AND.EX P0, PT, RZ, c[0x0][0x354], PT, P0 ;  /* 0x0000d500ff007a0c */ /* 0x000fda0003f05300 */
[----:B------:R-:W-:Y:S05]  /*05e0*/  @!P0 BRA `(.L_x_234) ;  /* 0x0000004000008947 */ /* 0x000fea0003800000 */
[----:B------:R-:W-:-:S05]  /*05f0*/  IMAD.WIDE R2, R30, R26, c[0x0][0x350] ;  /* 0x0000d4001e027625 */ /* 0x000fca00078e021a */
[----:B------:R2:W3:Y:S04]  /*0600*/  LDG.E R4, [R2.64] ;  /* 0x0000000602047981 */ /* 0x0004e8000c1e1900 */
[----:B--2---:R-:W3:Y:S02]  /*0610*/  LDG.E R2, [R2.64+0x4] ;  /* 0x0000040602027981 */ /* 0x004ee4000c1e1900 */
[----:B---3--:R-:W-:Y:S02]  /*0620*/  IADD3 R4, -R4, R2, RZ ;  /* 0x0000000204047210 */ /* 0x008fe40007ffe1ff */
.L_x_234:
[----:B-1----:R-:W-:Y:S02]  /*0630*/  IMAD.MOV.U32 R0, RZ, RZ, c[0x0][0x2c4] ;  /* 0x0000b100ff007624 */ /* 0x002fe400078e00ff */
[----:B------:R-:W-:Y:S02]  /*0640*/  IMAD.MOV.U32 R156, RZ, RZ, R8 ;  /* 0x000000ffff9c7224 */ /* 0x000fe400078e0008 */
[----:B------:R-:W-:Y:S01]  /*0650*/  IMAD.MOV.U32 R6, RZ, RZ, c[0x0][0x32c] ;  /* 0x0000cb00ff067624 */ /* 0x000fe200078e00ff */
[----:B------:R-:W-:Y:S01]  /*0660*/  ISETP.NE.AND P4, PT, R0, 0x1, PT ;  /* 0x000000010000780c */ /* 0x000fe20003f85270 */
[----:B-----5:R-:W-:-:S03]  /*0670*/  IMAD.IADD R252, R4, 0x1, -R148 ;  /* 0x0000000104fc7824 */ /* 0x020fc600078e0a94 */
[----:B------:R-:W-:Y:S02]  /*0680*/  ISETP.GE.AND P3, PT, R6, 0x1, PT ;  /* 0x000000010600780c */ /* 0x000fe40003f66270 */
[----:B--2---:R-:W-:-:S07]  /*0690*/  IADD3 R2, R252, 0x1, -R138 ;  /* 0x00000001fc027810 */ /* 0x004fce0007ffe88a */
[----:B------:R-:W-:-:S05]  /*06a0*/  @P4 IADD3 R0, R156, 0x7f, RZ ;  /* 0x0000007f9c004810 */ /* 0x000fca0007ffe0ff */
[----:B------:R-:W-:Y:S01]  /*06b0*/  @P4 IMAD.HI.U32 R3, R0, c[0x0][0x2c8], RZ ;  /* 0x0000b20000034a27 */ /* 0x000fe200078e00ff */
[----:B------:R-:W-:-:S04]  /*06c0*/  IADD3 R0, R8, 0x7f, RZ ;  /* 0x0000007f08007810 */ /* 0x000fc80007ffe0ff */
[----:B------:R-:W-:-:S05]  /*06d0*/  @P4 SHF.R.U32.HI R0, RZ, c[0x0][0x2cc], R3 ;  /* 0x0000b300ff004a19 */ /* 0x000fca0000011603 */
[----:B------:R-:W-:-:S05]  /*06e0*/  IMAD.IADD R0, R2, 0x1, R0 ;  /* 0x0000000102007824 */ /* 0x000fca00078e0200 */
[----:B------:R-:W-:Y:S01]  /*06f0*/  IADD3 R3, R0, c[0x0][0x328], RZ ;  /* 0x0000ca0000037a10 */ /* 0x000fe20007ffe0ff */
[----:B------:R-:W-:Y:S05]  /*0700*/  @!P3 BRA `(.L_x_235) ;  /* 0x000000e00000b947 */ /* 0x000fea0003800000 */
[C---:B------:R-:W-:Y:S02]  /*0710*/  ISETP.GT.AND P0, PT, R0.reuse, RZ, PT ;  /* 0x000000ff0000720c */ /* 0x040fe40003f04270 */
[----:B------:R-:W-:-:S11]  /*0720*/  IADD3 R2, R0, -0x1, RZ ;  /* 0xffffffff00027810 */ /* 0x000fd60007ffe0ff */
[----:B------:R-:W-:Y:S05]  /*0730*/  @P0 BRA `(.L_x_236) ;  /* 0x0000006000000947 */ /* 0x000fea0003800000 */
[----:B------:R-:W-:Y:S01]  /*0740*/  ISETP.NE.AND P0, PT, R6, 0x1, PT ;  /* 0x000000010600780c */ /* 0x000fe20003f05270 */
[----:B------:R-:W-:-:S12]  /*0750*/  IMAD.MOV R0, RZ, RZ, -R0 ;  /* 0x000000ffff007224 */ /* 0x000fd800078e0a00 */
[----:B------:R-:W-:-:S05]  /*0760*/  @P0 IMAD.HI.U32 R2, R0, c[0x0][0x330], RZ ;  /* 0x0000cc0000020a27 */ /* 0x000fca00078e00ff */
[----:B------:R-:W-:-:S04]  /*0770*/  @P0 SHF.R.U32.HI R0, RZ, c[0x0][0x334], R2 ;  /* 0x0000cd00ff000a19 */ /* 0x000fc80000011602 */
[----:B------:R-:W-:Y:S01]  /*0780*/  LOP3.LUT R2, RZ, R0, RZ, 0x33, !PT ;  /* 0x00000000ff027212 */ /* 0x000fe200078e33ff */
[----:B------:R-:W-:Y:S05]  /*0790*/  BRA `(.L_x_237) ;  /* 0x0000003000007947 */ /* 0x000fea0003800000 */
.L_x_236:
[----:B------:R-:W-:-:S13]  /*07a0*/  ISETP.NE.AND P0, PT, R6, 0x1, PT ;  /* 0x000000010600780c */ /* 0x000fda0003f05270 */
[----:B------:R-:W-:-:S05]  /*07b0*/  @P0 IMAD.HI.U32 R0, R2, c[0x0][0x330], RZ ;  /* 0x0000cc0002000a27 */ /* 0x000fca00078e00ff */
[----:B------:R-:W-:-:S05]  /*07c0*/  @P0 SHF.R.U32.HI R2, RZ, c[0x0][0x334], R0 ;  /* 0x0000cd00ff020a19 */ /* 0x000fca0000011600 */
.L_x_237:
[----:B------:R-:W-:-:S05]  /*07d0*/  IMAD R2, R2, R6, c[0x0][0x32c] ;  /* 0x0000cb0002027624 */ /* 0x000fca00078e0206 */
[----:B------:R-:W-:-:S04]  /*07e0*/  IMNMX R3, R3, R2, PT ;  /* 0x0000000203037217 */ /* 0x000fc80003800200 */
.L_x_235:
[----:B------:R-:W-:Y:S01]  /*07f0*/  IADD3 R2, R3, 0x5f, RZ ;  /* 0x0000005f03027810 */ /* 0x000fe20007ffe0ff */
[----:B------:R-:W-:Y:S01]  /*0800*/  @P4 IMAD.HI.U32 R4, R156, c[0x0][0x2c8], RZ ;  /* 0x0000b2009c044a27 */ /* 0x000fe200078e00ff */
[----:B------:R-:W-:-:S03]  /*0810*/  IADD3 R3, R252, 0x5f, RZ ;  /* 0x0000005ffc037810 */ /* 0x000fc60007ffe0ff */
[----:B------:R-:W-:-:S04]  /*0820*/  IMAD.HI R5, R2, 0x2aaaaaab, RZ ;  /* 0x2aaaaaab02057827 */ /* 0x000fc800078e02ff */
[----:B------:R-:W-:-:S04]  /*0830*/  IMAD.HI R2, R3, 0x2aaaaaab, RZ ;  /* 0x2aaaaaab03027827 */ /* 0x000fc800078e02ff */
[----:B------:R-:W-:Y:S01]  /*0840*/  IMAD.MOV.U32 R0, RZ, RZ, R156 ;  /* 0x000000ffff007224 */ /* 0x000fe200078e009c */
[----:B------:R-:W-:Y:S01]  /*0850*/  @P4 SHF.R.U32.HI R0, RZ, c[0x0][0x2cc], R4 ;  /* 0x0000b300ff004a19 */ /* 0x000fe20000011604 */
[----:B------:R-:W-:Y:S01]  /*0860*/  IMAD.IADD R247, R252, 0x1, -R138 ;  /* 0x00000001fcf77824 */ /* 0x000fe200078e0a8a */
[----:B------:R-:W-:Y:S02]  /*0870*/  SHF.R.U32.HI R4, RZ, 0x1f, R5 ;  /* 0x0000001fff047819 */ /* 0x000fe40000011605 */
[----:B------:R-:W-:Y:S01]  /*0880*/  SHF.R.U32.HI R3, RZ, 0x1f, R2 ;  /* 0x0000001fff037819 */ /* 0x000fe20000011602 */
[----:B------:R-:W-:Y:S01]  /*0890*/  IMAD.IADD R0, R247, 0x1, R0 ;  /* 0x00000001f7007824 */ /* 0x000fe200078e0200 */
[----:B------:R-:W-:Y:S02]  /*08a0*/  LEA.HI.SX32 R4, R5, R4, 0x1c ;  /* 0x0000000405047211 */ /* 0x000fe400078fe2ff */
[----:B------:R-:W-:Y:S02]  /*08b0*/  LEA.HI.SX32 R2, R2, R3, 0x1c ;  /* 0x0000000302027211 */ /* 0x000fe400078fe2ff */
[----:B------:R-:W-:-:S02]  /*08c0*/  IADD3 R3, R0, -c[0x0][0x324], RZ ;  /* 0x8000c90000037a10 */ /* 0x000fc40007ffe0ff */
[----:B------:R-:W-:Y:S01]  /*08d0*/  IMNMX R218, R2, R4, PT ;  /* 0x0000000402da7217 */ /* 0x000fe20003800200 */
[----:B------:R-:W-:Y:S05]  /*08e0*/  @!P3 BRA `(.L_x_238) ;  /* 0x000000d00000b947 */ /* 0x000fea0003800000 */
[----:B------:R-:W-:-:S13]  /*08f0*/  ISETP.GT.AND P0, PT, R0, -0x1, PT ;  /* 0xffffffff0000780c */ /* 0x000fda0003f04270 */
[----:B------:R-:W-:Y:S05]  /*0900*/  @P0 BRA `(.L_x_239) ;  /* 0x0000006000000947 */ /* 0x000fea0003800000 */
[----:B------:R-:W-:Y:S02]  /*0910*/  ISETP.NE.AND P0, PT, R6, 0x1, PT ;  /* 0x000000010600780c */ /* 0x000fe40003f05270 */
[----:B------:R-:W-:-:S11]  /*0920*/  LOP3.LUT R0, RZ, R0, RZ, 0x33, !PT ;  /* 0x00000000ff007212 */ /* 0x000fd600078e33ff */
[----:B------:R-:W-:-:S05]  /*0930*/  @P0 IMAD.HI.U32 R2, R0, c[0x0][0x330], RZ ;  /* 0x0000cc0000020a27 */ /* 0x000fca00078e00ff */
[----:B------:R-:W-:-:S04]  /*0940*/  @P0 SHF.R.U32.HI R0, RZ, c[0x0][0x334], R2 ;  /* 0x0000cd00ff000a19 */ /* 0x000fc80000011602 */
[----:B------:R-:W-:Y:S01]  /*0950*/  LOP3.LUT R0, RZ, R0, RZ, 0x33, !PT ;  /* 0x00000000ff007212 */ /* 0x000fe200078e33ff */
[----:B------:R-:W-:Y:S05]  /*0960*/  BRA `(.L_x_240) ;  /* 0x0000003000007947 */ /* 0x000fea0003800000 */
.L_x_239:
[----:B------:R-:W-:-:S13]  /*0970*/  ISETP.NE.AND P0, PT, R6, 0x1, PT ;  /* 0x000000010600780c */ /* 0x000fda0003f05270 */
[----:B------:R-:W-:-:S05]  /*0980*/  @P0 IMAD.HI.U32 R2, R0, c[0x0][0x330], RZ ;  /* 0x0000cc0000020a27 */ /* 0x000fca00078e00ff */
[----:B------:R-:W-:-:S05]  /*0990*/  @P0 SHF.R.U32.HI R0, RZ, c[0x0][0x334], R2 ;  /* 0x0000cd00ff000a19 */ /* 0x000fca0000011602 */
.L_x_240:
[----:B------:R-:W-:-:S05]  /*09a0*/  IMAD R0, R0, c[0x0][0x32c], RZ ;  /* 0x0000cb0000007a24 */ /* 0x000fca00078e02ff */
[----:B------:R-:W-:-:S05]  /*09b0*/  IMNMX R3, R3, R0, !PT ;  /* 0x0000000003037217 */ /* 0x000fca0007800200 */
.L_x_238:
[----:B------:R-:W-:Y:S01]  /*09c0*/  IMAD.HI R0, R3, 0x2aaaaaab, RZ ;  /* 0x2aaaaaab03007827 */ /* 0x000fe200078e02ff */
[----:B------:R-:W-:Y:S01]  /*09d0*/  PLOP3.LUT P2, PT, PT, PT, PT, 0x80, 0x0 ;  /* 0x000000000000781c */ /* 0x000fe20003f4f070 */
[----:B------:R-:W-:Y:S01]  /*09e0*/  CS2R R10, SRZ ;  /* 0x00000000000a7805 */ /* 0x000fe2000001ff00 */
[----:B------:R-:W-:Y:S01]  /*09f0*/  CS2R R14, SRZ ;  /* 0x00000000000e7805 */ /* 0x000fe2000001ff00 */
[----:B------:R-:W-:Y:S01]  /*0a00*/  IMAD.MOV.U32 R67, RZ, RZ, RZ ;  /* 0x000000ffff437224 */ /* 0x000fe200078e00ff */
[----:B------:R-:W-:Y:S01]  /*0a10*/  SHF.R.U32.HI R2, RZ, 0x1f, R0 ;  /* 0x0000001fff027819 */ /* 0x000fe20000011600 */
[----:B------:R-:W-:Y:S01]  /*0a20*/  IMAD.MOV.U32 R64, RZ, RZ, RZ ;  /* 0x000000ffff407224 */ /* 0x000fe200078e00ff */
[----:B------:R-:W-:Y:S01]  /*0a30*/  MOV R62, RZ ;  /* 0x000000ff003e7202 */ /* 0x000fe20000000f00 */
[----:B------:R-:W-:Y:S01]  /*0a40*/  CS2R R60, SRZ ;  /* 0x00000000003c7805 */ /* 0x000fe2000001ff00 */
[----:B------:R-:W-:Y:S01]  /*0a50*/  LEA.HI.SX32 R0, R0, R2, 0x1c ;  /* 0x0000000200007211 */ /* 0x000fe200078fe2ff */
[----:B------:R-:W-:Y:S01]  /*0a60*/  IMAD.MOV.U32 R58, RZ, RZ, RZ ;  /* 0x000000ffff3a7224 */ /* 0x000fe200078e00ff */
[----:B------:R-:W-:Y:S01]  /*0a70*/  CS2R R12, SRZ ;  /* 0x00000000000c7805 */ /* 0x000fe2000001ff00 */
[----:B------:R-:W-:Y:S01]  /*0a80*/  IMAD.MOV.U32 R56, RZ, RZ, RZ ;  /* 0x000000ffff387224 */ /* 0x000fe200078e00ff */
[----:B------:R-:W-:Y:S01]  /*0a90*/  IMNMX R251, RZ, R0, !PT ;  /* 0x00000000fffb7217 */ /* 0x000fe20007800200 */
[----:B------:R-:W-:Y:S01]  /*0aa0*/  CS2R R16, SRZ ;  /* 0x0000000000107805 */ /* 0x000fe2000001ff00 */
[----:B------:R-:W-:Y:S01]  /*0ab0*/  MOV R54, RZ ;  /* 0x000000ff00367202 */ /* 0x000fe20000000f00 */
[----:B------:R-:W-:Y:S01]  /*0ac0*/  IMAD.MOV.U32 R52, RZ, RZ, RZ ;  /* 0x000000ffff347224 */ /* 0x000fe200078e00ff */
[----:B------:R-:W-:Y:S01]  /*0ad0*/  ISETP.GT.AND P0, PT, R218, R251, PT ;  /* 0x000000fbda00720c */ /* 0x000fe20003f04270 */
[----:B------:R-:W-:Y:S01]  /*0ae0*/  CS2R R18, SRZ ;  /* 0x0000000000127805 */ /* 0x000fe2000001ff00 */
[----:B------:R-:W-:Y:S01]  /*0af0*/  MOV R122, RZ ;  /* 0x000000ff007a7202 */ /* 0x000fe20000000f00 */
[----:B------:R-:W-:Y:S01]  /*0b00*/  IMAD.MOV.U32 R120, RZ, RZ, RZ ;  /* 0x000000ffff787224 */ /* 0x000fe200078e00ff */
[----:B------:R-:W-:Y:S01]  /*0b10*/  MOV R118, RZ ;  /* 0x000000ff00767202 */ /* 0x000fe20000000f00 */
[----:B------:R-:W-:Y:S01]  /*0b20*/  CS2R R20, SRZ ;  /* 0x0000000000147805 */ /* 0x000fe2000001ff00 */
[----:B------:R-:W-:Y:S01]  /*0b30*/  IMAD.MOV.U32 R116, RZ, RZ, RZ ;  /* 0x000000ffff747224 */ /* 0x000fe200078e00ff */
[----:B------:R-:W-:Y:S01]  /*0b40*/  MOV R114, RZ ;  /* 0x000000ff00727202 */ /* 0x000fe20000000f00 */
[----:B------:R-:W-:Y:S01]  /*0b50*/  CS2R R22, SRZ ;  /* 0x0000000000167805 */ /* 0x000fe2000001ff00 */
[----:B------:R-:W-:Y:S01]  /*0b60*/  IMAD.MOV.U32 R112, RZ, RZ, RZ ;  /* 0x000000ffff707224 */ /* 0x000fe200078e00ff */
[----:B------:R-:W-:Y:S01]  /*0b70*/  MOV R110, RZ ;  /* 0x000000ff006e7202 */ /* 0x000fe20000000f00 */
[----:B------:R-:W-:Y:S01]  /*0b80*/  CS2R R24, SRZ ;  /* 0x0000000000187805 */ /* 0x000fe2000001ff00 */
[----:B------:R-:W-:Y:S01]  /*0b90*/  IMAD.MOV.U32 R108, RZ, RZ, RZ ;  /* 0x000000ffff6c7224 */ /* 0x000fe200078e00ff */
[----:B------:R-:W-:Y:S01]  /*0ba0*/  CS2R R106, SRZ ;  /* 0x00000000006a7805 */ /* 0x000fe2000001ff00 */
[----:B------:R-:W-:Y:S01]  /*0bb0*/  MOV R104, RZ ;  /* 0x000000ff00687202 */ /* 0x000fe20000000f00 */
[----:B------:R-:W-:Y:S01]  /*0bc0*/  CS2R R102, SRZ ;  /* 0x0000000000667805 */ /* 0x000fe2000001ff00 */
[----:B------:R-:W-:Y:S01]  /*0bd0*/  IMAD.MOV.U32 R27, RZ, RZ, RZ ;  /* 0x000000ffff1b7224 */ /* 0x000fe200078e00ff */
[----:B------:R-:W-:Y:S01]  /*0be0*/  MOV R100, RZ ;  /* 0x000000ff00647202 */ /* 0x000fe20000000f00 */
[----:B------:R-:W-:Y:S01]  /*0bf0*/  CS2R R98, SRZ ;  /* 0x0000000000627805 */ /* 0x000fe2000001ff00 */
[----:B------:R-:W-:Y:S01]  /*0c00*/  CS2R R28, SRZ ;  /* 0x00000000001c7805 */ /* 0x000fe2000001ff00 */
[----:B------:R-:W-:Y:S01]  /*0c10*/  IMAD.MOV.U32 R96, RZ, RZ, RZ ;  /* 0x000000ffff607224 */ /* 0x000fe200078e00ff */
[----:B------:R-:W-:Y:S01]  /*0c20*/  CS2R R94, SRZ ;  /* 0x00000000005e7805 */ /* 0x000fe2000001ff00 */
[----:B------:R-:W-:Y:S01]  /*0c30*/  CS2R R92, SRZ ;  /* 0x00000000005c7805 */ /* 0x000fe2000001ff00 */
[----:B------:R-:W-:Y:S01]  /*0c40*/  CS2R R90, SRZ ;  /* 0x00000000005a7805 */ /* 0x000fe2000001ff00 */
[----:B------:R-:W-:Y:S01]  /*0c50*/  CS2R R88, SRZ ;  /* 0x0000000000587805 */ /* 0x000fe2000001ff00 */
[----:B------:R-:W-:Y:S01]  /*0c60*/  CS2R R86, SRZ ;  /* 0x0000000000567805 */ /* 0x000fe2000001ff00 */
[----:B------:R-:W-:Y:S01]  /*0c70*/  CS2R R84, SRZ ;  /* 0x0000000000547805 */ /* 0x000fe2000001ff00 */
[----:B------:R-:W-:Y:S01]  /*0c80*/  CS2R R82, SRZ ;  /* 0x0000000000527805 */ /* 0x000fe2000001ff00 */
[----:B------:R-:W-:Y:S01]  /*0c90*/  MOV R8, RZ ;  /* 0x000000ff00087202 */ /* 0x000fe20000000f00 */
[----:B------:R-:W-:Y:S01]  /*0ca0*/  IMAD.MOV.U32 R80, RZ, RZ, RZ ;  /* 0x000000ffff507224 */ /* 0x000fe200078e00ff */
[----:B------:R-:W-:Y:S01]  /*0cb0*/  CS2R R78, SRZ ;  /* 0x00000000004e7805 */ /* 0x000fe2000001ff00 */
[----:B------:R-:W-:Y:S01]  /*0cc0*/  MOV R76, RZ ;  /* 0x000000ff004c7202 */ /* 0x000fe20000000f00 */
[----:B------:R-:W-:Y:S01]  /*0cd0*/  CS2R R32, SRZ ;  /* 0x0000000000207805 */ /* 0x000fe2000001ff00 */
[----:B------:R-:W-:Y:S05]  /*0ce0*/  @!P0 BRA `(.L_x_241) ;  /* 0x000117c000008947 */ /* 0x000fea0003800000 */
[----:B------:R-:W-:-:S04]  /*0cf0*/  ISETP.NE.U32.AND P0, PT, RZ, c[0x0][0x340], PT ;  /* 0x0000d000ff007a0c */ /* 0x000fc80003f05070 */
[----:B------:R-:W-:-:S13]  /*0d00*/  ISETP.NE.AND.EX P0, PT, RZ, c[0x0][0x344], PT, P0 ;  /* 0x0000d100ff007a0c */ /* 0x000fda0003f05300 */
[----:B------:R-:W-:-:S05]  /*0d10*/  @P0 IMAD.WIDE R2, R30, R26, c[0x0][0x340] ;  /* 0x0000d0001e020625 */ /* 0x000fca00078e021a */
[----:B------:R1:W2:Y:S01]  /*0d20*/  @P0 LDG.E R0, [R2.64] ;  /* 0x0000000602000981 */ /* 0x0002a2000c1e1900 */
[----:B------:R-:W-:Y:S01]  /*0d30*/  SHF.R.S32.HI R136, RZ, 0x1f, R137 ;  /* 0x0000001fff887819 */ /* 0x000fe20000011489 */
[----:B------:R-:W-:Y:S02]  /*0d40*/  IMAD.MOV.U32 R18, RZ, RZ, 0x60 ;  /* 0x00000060ff127424 */ /* 0x000fe400078e00ff */
[----:B------:R-:W-:Y:S02]  /*0d50*/  IMAD.MOV.U32 R216, RZ, RZ, RZ ;  /* 0x000000ffffd87224 */ /* 0x000fe400078e00ff */
[----:B------:R-:W-:Y:S01]  /*0d60*/  IMAD R132, R218, R18, -0x60 ;  /* 0xffffffa0da847424 */ /* 0x000fe200078e0212 */
[----:B-1----:R-:W-:-:S04]  /*0d70*/  LEA.HI R3, R136, R137, RZ, 0x3 ;  /* 0x0000008988037211 */ /* 0x002fc800078f18ff */
[----:B------:R-:W-:Y:S02]  /*0d80*/  LOP3.LUT R2, R3, 0xfffffff8, RZ, 0xc0, !PT ;  /* 0xfffffff803027812 */ /* 0x000fe400078ec0ff */
[----:B------:R-:W-:-:S03]  /*0d90*/  SHF.R.S32.HI R19, RZ, 0x3, R3 ;  /* 0x00000003ff137819 */ /* 0x000fc60000011403 */
[----:B------:R-:W-:Y:S02]  /*0da0*/  IMAD.IADD R20, R137, 0x1, -R2 ;  /* 0x0000000189147824 */ /* 0x000fe400078e0a02 */
[----:B------:R-:W-:Y:S02]  /*0db0*/  IMAD.MOV.U32 R2, RZ, RZ, c[0x0][0x2b8] ;  /* 0x0000ae00ff027624 */ /* 0x000fe400078e00ff */
[----:B------:R-:W-:-:S03]  /*0dc0*/  IMAD R231, R20, 0x20, R19 ;  /* 0x0000002014e77824 */ /* 0x000fc600078e0213 */
[----:B------:R-:W-:Y:S01]  /*0dd0*/  ISETP.NE.AND P5, PT, R2, 0x1, PT ;  /* 0x000000010200780c */ /* 0x000fe20003fa5270 */
[----:B------:R-:W-:-:S04]  /*0de0*/  IMAD.IADD R2, R231, 0x1, R132 ;  /* 0x00000001e7027824 */ /* 0x000fc800078e0284 */
[C---:B------:R-:W-:Y:S01]  /*0df0*/  IMAD.IADD R217, R2.reuse, 0x1, R148 ;  /* 0x0000000102d97824 */ /* 0x040fe200078e0294 */
[----:B------:R-:W-:-:S03]  /*0e00*/  ISETP.GE.AND P2, PT, R2, R252, PT ;  /* 0x000000fc0200720c */ /* 0x000fc60003f46270 */
[----:B------:R-:W-:Y:S01]  /*0e10*/  IMAD.MOV.U32 R8, RZ, RZ, R217 ;  /* 0x000000ffff087224 */ /* 0x000fe200078e00d9 */
[----:B------:R-:W-:Y:S01]  /*0e20*/  ISETP.GT.OR P2, PT, R231, 0x5f, P2 ;  /* 0x0000005fe700780c */ /* 0x000fe20001744670 */
[----:B------:R-:W-:Y:S01]  /*0e30*/  BAR.SYNC.DEFER_BLOCKING 0x0 ;  /* 0x0000000000007b1d */ /* 0x000fe20000010000 */
[--C-:B------:R-:W-:Y:S01]  /*0e40*/  SHF.R.S32.HI R4, RZ, 0x1f, R30.reuse ;  /* 0x0000001fff047819 */ /* 0x100fe2000001141e */
[----:B------:R-:W-:Y:S02]  /*0e50*/  IMAD.IADD R5, R156, 0x1, R231 ;  /* 0x000000019c057824 */ /* 0x000fe400078e02e7 */
[----:B------:R-:W-:-:S04]  /*0e60*/  @!P0 IMAD.MOV.U32 R0, RZ, RZ, R30 ;  /* 0x000000ffff008224 */ /* 0x000fc800078e001e */
[----:B--2---:R-:W-:Y:S01]  /*0e70*/  IMAD.WIDE.U32 R146, R0, c[0x0][0x2b0], RZ ;  /* 0x0000ac0000927a25 */ /* 0x004fe200078e00ff */
[----:B------:R-:W-:Y:S02]  /*0e80*/  SHF.R.S32.HI R3, RZ, 0x1f, R0 ;  /* 0x0000001fff037819 */ /* 0x000fe40000011400 */
[----:B------:R-:W-:Y:S01]  /*0e90*/  SEL R6, R4, RZ, !P1 ;  /* 0x000000ff04067207 */ /* 0x000fe20004800000 */
[----:B------:R-:W-:-:S04]  /*0ea0*/  @P4 IMAD.HI.U32 R7, R5, c[0x0][0x2c8], RZ ;  /* 0x0000b20005074a27 */ /* 0x000fc800078e00ff */
[----:B------:R-:W-:Y:S02]  /*0eb0*/  IMAD R16, R138, c[0x0][0x2c4], RZ ;  /* 0x0000b1008a107a24 */ /* 0x000fe400078e02ff */
[----:B------:R-:W-:-:S04]  /*0ec0*/  IMAD.WIDE.U32 R144, R34, c[0x0][0x1e8], RZ ;  /* 0x00007a0022907a25 */ /* 0x000fc800078e00ff */
[----:B------:R-:W-:Y:S01]  /*0ed0*/  IMAD.WIDE.U32 R24, R34, c[0x0][0x210], RZ ;  /* 0x0000840022187a25 */ /* 0x000fe200078e00ff */
[----:B------:R-:W-:Y:S01]  /*0ee0*/  LEA.HI R135, R136, R137, RZ, 0x5 ;  /* 0x0000008988877211 */ /* 0x000fe200078f28ff */
[----:B------:R-:W-:Y:S02]  /*0ef0*/  STL.64 [R1+0x18], R146 ;  /* 0x0000189201007387 */ /* 0x000fe40000100a00 */
[----:B------:R-:W-:Y:S02]  /*0f00*/  IMAD R2, R3, c[0x0][0x2b0], RZ ;  /* 0x0000ac0003027a24 */ /* 0x000fe400078e02ff */
[----:B------:R-:W-:-:S04]  /*0f10*/  @P5 IMAD.HI.U32 R3, R217, c[0x0][0x2bc], RZ ;  /* 0x0000af00d9035a27 */ /* 0x000fc800078e00ff */
[----:B------:R-:W-:Y:S01]  /*0f20*/  IMAD R2, R0, c[0x0][0x2b4], R2 ;  /* 0x0000ad0000027a24 */ /* 0x000fe200078e0202 */
[----:B------:R-:W-:-:S03]  /*0f30*/  @P5 SHF.R.U32.HI R8, RZ, c[0x0][0x2c0], R3 ;  /* 0x0000b000ff085a19 */ /* 0x000fc60000011603 */
[----:B------:R-:W-:Y:S01]  /*0f40*/  IMAD.IADD R143, R147, 0x1, R2 ;  /* 0x00000001938f7824 */ /* 0x000fe200078e0202 */
[----:B------:R-:W-:-:S04]  /*0f50*/  @!P2 IADD3 R0, P0, R8, R146, RZ ;  /* 0x000000920800a210 */ /* 0x000fc80007f1e0ff */
[----:B------:R-:W-:Y:S01]  /*0f60*/  @!P2 LEA.HI.X.SX32 R3, R8, R143, 0x1, P0 ;  /* 0x0000008f0803a211 */ /* 0x000fe200000f0eff */
[----:B------:R-:W-:Y:S01]  /*0f70*/  IMAD R6, R6, c[0x0][0x1c0], RZ ;  /* 0x0000700006067a24 */ /* 0x000fe200078e02ff */
[----:B------:R-:W-:Y:S01]  /*0f80*/  @!P2 LEA R2, P0, R0, c[0x0][0x2a0], 0x2 ;  /* 0x0000a8000002aa11 */ /* 0x000fe200078010ff */
[----:B------:R-:W-:Y:S01]  /*0f90*/  IMAD.SHL.U32 R226, R20, 0x8, RZ ;  /* 0x0000000814e27824 */ /* 0x000fe200078e00ff */
[----:B------:R-:W-:Y:S01]  /*0fa0*/  SEL R4, R30, RZ, !P1 ;  /* 0x000000ff1e047207 */ /* 0x000fe20004800000 */
[----:B------:R-:W-:Y:S01]  /*0fb0*/  IMAD.IADD R13, R156, 0x1, R19 ;  /* 0x000000019c0d7824 */ /* 0x000fe200078e0213 */
[----:B------:R-:W-:Y:S01]  /*0fc0*/  @!P2 LEA.HI.X R3, R0, c[0x0][0x2a4], R3, 0x2, P0 ;  /* 0x0000a9000003aa11 */ /* 0x000fe200000f1403 */
[----:B------:R-:W-:Y:S04]  /*0fd0*/  STL [R1+0x20], R143 ;  /* 0x0000208f01007387 */ /* 0x000fe80000100800 */
[----:B------:R1:W2:Y:S01]  /*0fe0*/  @!P2 LDG.E R216, [R2.64] ;  /* 0x0000000602d8a981 */ /* 0x0002a2000c1e1900 */
[----:B------:R-:W-:Y:S01]  /*0ff0*/  SHF.R.S32.HI R0, RZ, 0x1f, R9 ;  /* 0x0000001fff007819 */ /* 0x000fe20000011409 */
[----:B------:R-:W-:Y:S01]  /*1000*/  IMAD R6, R4, c[0x0][0x1c4], R6 ;  /* 0x0000710004067a24 */ /* 0x000fe200078e0206 */
[----:B------:R-:W-:-:S02]  /*1010*/  IADD3 R21, R226, 0x40, RZ ;  /* 0x00000040e2157810 */ /* 0x000fc40007ffe0ff */
[----:B------:R-:W-:Y:S01]  /*1020*/  ISETP.GE.AND P6, PT, R226, c[0x0][0x198], PT ;  /* 0x00006600e2007a0c */ /* 0x000fe20003fc6270 */
[----:B------:R-:W-:Y:S01]  /*1030*/  IMAD R0, R0, c[0x0][0x178], RZ ;  /* 0x00005e0000007a24 */ /* 0x000fe200078e02ff */
[----:B------:R-:W-:Y:S02]  /*1040*/  ISETP.GE.AND P2, PT, R21, c[0x0][0x198], PT ;  /* 0x0000660015007a0c */ /* 0x000fe40003f46270 */
[----:B------:R-:W-:Y:S01]  /*1050*/  SHF.R.S32.HI R134, RZ, 0x5, R135 ;  /* 0x00000005ff867819 */ /* 0x000fe20000011487 */
[C---:B------:R-:W-:Y:S01]  /*1060*/  IMAD R0, R9.reuse, c[0x0][0x17c], R0 ;  /* 0x00005f0009007a24 */ /* 0x040fe200078e0200 */
[----:B------:R-:W-:Y:S01]  /*1070*/  SHF.R.S32.HI R248, RZ, 0x1f, R226 ;  /* 0x0000001ffff87819 */ /* 0x000fe200000114e2 */
[----:B-1----:R-:W-:-:S04]  /*1080*/  IMAD.WIDE.U32 R2, R9, c[0x0][0x178], RZ ;  /* 0x00005e0009027a25 */ /* 0x002fc800078e00ff */
[----:B------:R-:W-:Y:S02]  /*1090*/  IMAD.IADD R3, R3, 0x1, R0 ;  /* 0x0000000103037824 */ /* 0x000fe400078e0200 */
[----:B------:R-:W-:Y:S02]  /*10a0*/  IMAD R0, R31, c[0x0][0x1b8], RZ ;  /* 0x00006e001f007a24 */ /* 0x000fe400078e02ff */
[----:B------:R-:W-:-:S04]  /*10b0*/  IMAD.WIDE.U32 R2, R34, c[0x0][0x1b8], R2 ;  /* 0x00006e0022027a25 */ /* 0x000fc800078e0002 */
[----:B------:R-:W-:-:S04]  /*10c0*/  IMAD R0, R34, c[0x0][0x1bc], R0 ;  /* 0x00006f0022007a24 */ /* 0x000fc800078e0200 */
[----:B------:R-:W-:Y:S02]  /*10d0*/  IMAD.IADD R3, R3, 0x1, R0 ;  /* 0x0000000103037824 */ /* 0x000fe400078e0200 */
[----:B------:R-:W-:Y:S01]  /*10e0*/  IMAD.MOV.U32 R0, RZ, RZ, R5 ;  /* 0x000000ffff007224 */ /* 0x000fe200078e0005 */
[----:B------:R-:W-:Y:S01]  /*10f0*/  @P4 SHF.R.U32.HI R0, RZ, c[0x0][0x2cc], R7 ;  /* 0x0000b300ff004a19 */ /* 0x000fe20000011607 */
[----:B------:R-:W-:-:S03]  /*1100*/  IMAD.WIDE.U32 R2, R4, c[0x0][0x1c0], R2 ;  /* 0x0000700004027a25 */ /* 0x000fc600078e0002 */
[--C-:B------:R-:W-:Y:S01]  /*1110*/  SHF.R.S32.HI R7, RZ, 0x1f, R0.reuse ;  /* 0x0000001fff077819 */ /* 0x100fe20000011400 */
[----:B------:R-:W-:Y:S02]  /*1120*/  IMAD.MOV R4, RZ, RZ, -R0 ;  /* 0x000000ffff047224 */ /* 0x000fe400078e0a00 */
[----:B------:R-:W-:Y:S02]  /*1130*/  IMAD.IADD R3, R3, 0x1, R6 ;  /* 0x0000000103037824 */ /* 0x000fe400078e0206 */
[----:B------:R-:W-:Y:S02]  /*1140*/  IMAD R4, R4, c[0x0][0x2c4], R5 ;  /* 0x0000b10004047a24 */ /* 0x000fe400078e0205 */
[----:B------:R-:W-:Y:S02]  /*1150*/  IMAD R5, R7, c[0x0][0x1b0], RZ ;  /* 0x00006c0007057a24 */ /* 0x000fe400078e02ff */
[----:B------:R-:W-:-:S04]  /*1160*/  IMAD.WIDE.U32 R2, R0, c[0x0][0x1b0], R2 ;  /* 0x00006c0000027a25 */ /* 0x000fc800078e0002 */
[----:B------:R-:W-:Y:S01]  /*1170*/  IMAD R6, R0, c[0x0][0x1b4], R5 ;  /* 0x00006d0000067a24 */ /* 0x000fe200078e0205 */
[----:B------:R-:W-:-:S03]  /*1180*/  SHF.R.S32.HI R5, RZ, 0x1f, R4 ;  /* 0x0000001fff057819 */ /* 0x000fc60000011404 */
[----:B------:R-:W-:Y:S01]  /*1190*/  IMAD.IADD R3, R3, 0x1, R6 ;  /* 0x0000000103037824 */ /* 0x000fe200078e0206 */
[----:B------:R-:W-:Y:S01]  /*11a0*/  SHF.R.S32.HI R6, RZ, 0x1f, R21 ;  /* 0x0000001fff067819 */ /* 0x000fe20000011415 */
[----:B------:R-:W-:Y:S02]  /*11b0*/  IMAD R0, R5, c[0x0][0x1a8], RZ ;  /* 0x00006a0005007a24 */ /* 0x000fe400078e02ff */
[----:B------:R-:W-:-:S04]  /*11c0*/  IMAD.WIDE.U32 R2, R4, c[0x0][0x1a8], R2 ;  /* 0x00006a0004027a25 */ /* 0x000fc800078e0002 */
[----:B------:R-:W-:Y:S01]  /*11d0*/  IMAD R0, R4, c[0x0][0x1ac], R0 ;  /* 0x00006b0004007a24 */ /* 0x000fe200078e0200 */
[----:B------:R-:W-:Y:S01]  /*11e0*/  LEA R12, P0, R2, c[0x0][0x160], 0x1 ;  /* 0x00005800020c7a11 */ /* 0x000fe200078008ff */
[----:B------:R-:W-:Y:S02]  /*11f0*/  IMAD.SHL.U32 R4, R19, 0x40, RZ ;  /* 0x0000004013047824 */ /* 0x000fe400078e00ff */
[----:B------:R-:W-:Y:S02]  /*1200*/  IMAD.IADD R3, R3, 0x1, R0 ;  /* 0x0000000103037824 */ /* 0x000fe400078e0200 */
[----:B------:R-:W-:Y:S01]  /*1210*/  IMAD.MOV R5, RZ, RZ, -R8 ;  /* 0x000000ffff057224 */ /* 0x000fe200078e0a08 */
[----:B------:R-:W-:Y:S02]  /*1220*/  LOP3.LUT R0, R4, 0x1c0, RZ, 0xc0, !PT ;  /* 0x000001c004007812 */ /* 0x000fe400078ec0ff */
[----:B------:R-:W-:Y:S01]  /*1230*/  LEA.HI.X R11, R2, c[0x0][0x164], R3, 0x1, P0 ;  /* 0x00005900020b7a11 */ /* 0x000fe200000f0c03 */
[----:B------:R-:W-:Y:S01]  /*1240*/  IMAD R217, R5, c[0x0][0x2b8], R217 ;  /* 0x0000ae0005d97a24 */ /* 0x000fe200078e02d9 */
[----:B------:R-:W-:Y:S01]  /*1250*/  SHF.R.U32.HI R4, RZ, 0x3, R0 ;  /* 0x00000003ff047819 */ /* 0x000fe20000011600 */
[----:B------:R-:W-:Y:S01]  /*1260*/  SHFL.IDX PT, R2, R12, RZ, 0x181f ;  /* 0x00181fff0c027589 */ /* 0x000fe200000e0000 */
[----:B------:R-:W-:-:S02]  /*1270*/  LOP3.LUT R0, R0, 0x38, R226, 0xf8, !PT ;  /* 0x0000003800007812 */ /* 0x000fc400078ef8e2 */
[----:B------:R-:W-:Y:S01]  /*1280*/  ISETP.GE.AND P0, PT, R13, R16, PT ;  /* 0x000000100d00720c */ /* 0x000fe20003f06270 */
[----:B------:R-:W1:Y:S01]  /*1290*/  SHFL.IDX PT, R3, R11, RZ, 0x181f ;  /* 0x00181fff0b037589 */ /* 0x000e6200000e0000 */
[----:B------:R-:W-:Y:S02]  /*12a0*/  LOP3.LUT R4, R0, R4, RZ, 0x3c, !PT ;  /* 0x0000000400047212 */ /* 0x000fe400078e3cff */
[----:B------:R-:W-:Y:S01]  /*12b0*/  LEA.HI R0, R136, R137, RZ, 0x6 ;  /* 0x0000008988007211 */ /* 0x000fe200078f30ff */
[----:B------:R-:W-:Y:S01]  /*12c0*/  SHFL.IDX PT, R5, R11, 0x1, 0x181f ;  /* 0x00381f000b057f89 */ /* 0x000fe200000e0000 */
[----:B------:R-:W-:-:S03]  /*12d0*/  SHF.R.S32.HI R14, RZ, 0x1f, R217 ;  /* 0x0000001fff0e7819 */ /* 0x000fc600000114d9 */
[----:B------:R-:W-:Y:S02]  /*12e0*/  IMAD.SHL.U32 R0, R0, 0x8, RZ ;  /* 0x0000000800007824 */ /* 0x000fe400078e00ff */
[----:B------:R-:W-:-:S03]  /*12f0*/  IMAD R10, R14, c[0x0][0x1e0], RZ ;  /* 0x000078000e0a7a24 */ /* 0x000fc600078e02ff */
[----:B------:R-:W-:Y:S02]  /*1300*/  LOP3.LUT R4, R4, 0xfffffe00, R0, 0xf8, !PT ;  /* 0xfffffe0004047812 */ /* 0x000fe400078ef800 */
[----:B------:R-:W-:-:S03]  /*1310*/  LEA.HI R0, R6, R21, RZ, 0x3 ;  /* 0x0000001506007211 */ /* 0x000fc600078f18ff */
[----:B------:R-:W-:Y:S01]  /*1320*/  IMAD.SHL.U32 R219, R4, 0x2, RZ ;  /* 0x0000000204db7824 */ /* 0x000fe200078e00ff */
[----:B------:R-:W-:Y:S01]  /*1330*/  LOP3.LUT R140, R0, 0xfffffff8, RZ, 0xc0, !PT ;  /* 0xfffffff8008c7812 */ /* 0x000fe200078ec0ff */
[----:B------:R-:W3:Y:S01]  /*1340*/  SHFL.IDX PT, R4, R12, 0x1, 0x181f ;  /* 0x00381f000c047f89 */ /* 0x000ee200000e0000 */
[----:B------:R-:W-:Y:S02]  /*1350*/  IADD3 R0, R13, 0x20, RZ ;  /* 0x000000200d007810 */ /* 0x000fe40007ffe0ff */
[----:B------:R-:W-:Y:S01]  /*1360*/  SHF.R.S32.HI R141, RZ, 0x1f, R140 ;  /* 0x0000001fff8d7819 */ /* 0x000fe2000001148c */
[----:B-1----:R-:W-:Y:S01]  /*1370*/  @!P0 IMAD.WIDE R8, R226, 0x2, R2 ;  /* 0x00000002e2088825 */ /* 0x002fe200078e0202 */
[----:B------:R-:W-:-:S03]  /*1380*/  IADD3 R232, R219, 0x100, RZ ;  /* 0x00000100dbe87810 */ /* 0x000fc60007ffe0ff */
[----:B------:R-:W-:Y:S01]  /*1390*/  @!P0 IMAD.WIDE R6, R140, 0x2, R2 ;  /* 0x000000028c068825 */ /* 0x000fe200078e0202 */
[----:B------:R1:W-:Y:S03]  /*13a0*/  @!P0 LDGSTS.E.BYPASS.LTC128B.128 [R219+0x100], [R8.64], !P6 ;  /* 0x0010000008db8fae */ /* 0x0003e6000f101d46 */
[----:B------:R-:W-:Y:S01]  /*13b0*/  IMAD.WIDE.U32 R2, R217, c[0x0][0x1e0], RZ ;  /* 0x00007800d9027a25 */ /* 0x000fe200078e00ff */
[----:B------:R4:W-:Y:S01]  /*13c0*/  @!P0 LDGSTS.E.BYPASS.LTC128B.128 [R219+0x4100], [R6.64], !P2 ;  /* 0x0410000006db8fae */ /* 0x0009e2000d101d46 */
[-C--:B------:R-:W-:Y:S02]  /*13d0*/  ISETP.GE.AND P0, PT, R0, R16.reuse, PT ;  /* 0x000000100000720c */ /* 0x080fe40003f06270 */
[----:B------:R-:W-:Y:S01]  /*13e0*/  IADD3 R0, R13, 0x40, RZ ;  /* 0x000000400d007810 */ /* 0x000fe20007ffe0ff */
[----:B------:R-:W-:Y:S03]  /*13f0*/  STL [R1+0x28], R141 ;  /* 0x0000288d01007387 */ /* 0x000fe60000100800 */
[----:B------:R-:W-:Y:S01]  /*1400*/  ISETP.GE.AND P1, PT, R0, R16, PT ;  /* 0x000000100000720c */ /* 0x000fe20003f26270 */
[----:B------:R-:W-:-:S04]  /*1410*/  IMAD R0, R31, c[0x0][0x1e8], RZ ;  /* 0x00007a001f007a24 */ /* 0x000fc800078e02ff */
[----:B------:R-:W-:-:S04]  /*1420*/  IMAD R0, R34, c[0x0][0x1ec], R0 ;  /* 0x00007b0022007a24 */ /* 0x000fc800078e0200 */
[----:B------:R-:W-:Y:S02]  /*1430*/  IMAD.IADD R142, R145, 0x1, R0 ;  /* 0x00000001918e7824 */ /* 0x000fe400078e0200 */
[----:B-1----:R-:W-:Y:S02]  /*1440*/  IMAD R8, R217, c[0x0][0x1e4], R10 ;  /* 0x00007900d9087a24 */ /* 0x002fe400078e020a */
[----:B------:R-:W-:Y:S02]  /*1450*/  IMAD R10, R218, -0x60, R18 ;  /* 0xffffffa0da0a7824 */ /* 0x000fe400078e0212 */
[----:B------:R-:W-:Y:S01]  /*1460*/  IMAD.IADD R3, R3, 0x1, R8 ;  /* 0x0000000103037824 */ /* 0x000fe200078e0208 */
[----:B----4-:R-:W-:Y:S01]  /*1470*/  SHFL.IDX PT, R6, R12, 0x2, 0x181f ;  /* 0x00581f000c067f89 */ /* 0x010fe200000e0000 */
[----:B---3--:R-:W-:-:S03]  /*1480*/  @!P0 IMAD.WIDE R8, R226, 0x2, R4 ;  /* 0x00000002e2088825 */ /* 0x008fc600078e0204 */
[----:B------:R-:W1:Y:S01]  /*1490*/  SHFL.IDX PT, R7, R11, 0x2, 0x181f ;  /* 0x00581f000b077f89 */ /* 0x000e6200000e0000 */
[----:B------:R-:W-:-:S03]  /*14a0*/  @!P0 IMAD.WIDE R4, R140, 0x2, R4 ;  /* 0x000000028c048825 */ /* 0x000fc600078e0204 */
[----:B------:R3:W-:Y:S01]  /*14b0*/  @!P0 LDGSTS.E.BYPASS.LTC128B.128 [R219+0x1100], [R8.64], !P6 ;  /* 0x0110000008db8fae */ /* 0x0007e2000f101d46 */
[----:B------:R-:W-:-:S03]  /*14c0*/  IMAD.IADD R133, R252, 0x1, R10 ;  /* 0x00000001fc857824 */ /* 0x000fc600078e020a */
[----:B------:R4:W-:Y:S01]  /*14d0*/  @!P0 LDGSTS.E.BYPASS.LTC128B.128 [R219+0x5100], [R4.64], !P2 ;  /* 0x0510000004db8fae */ /* 0x0009e2000d101d46 */
[----:B------:R-:W-:Y:S01]  /*14e0*/  IMAD.IADD R30, R133, 0x1, -R19 ;  /* 0x00000001851e7824 */ /* 0x000fe200078e0a13 */
[----:B--2---:R-:W-:Y:S01]  /*14f0*/  SHF.R.S32.HI R15, RZ, 0x1f, R216 ;  /* 0x0000001fff0f7819 */ /* 0x004fe200000114d8 */
[----:B----4-:R-:W-:Y:S02]  /*1500*/  IMAD.WIDE.U32 R4, R216, c[0x0][0x1f0], R2 ;  /* 0x00007c00d8047a25 */ /* 0x010fe400078e0002 */
[----:B------:R-:W-:Y:S02]  /*1510*/  SHFL.IDX PT, R2, R12, 0x3, 0x181f ;  /* 0x00781f000c027f89 */ /* 0x000fe400000e0000 */
[----:B---3--:R-:W-:Y:S01]  /*1520*/  IMAD R8, R15, c[0x0][0x1f0], RZ ;  /* 0x00007c000f087a24 */ /* 0x008fe200078e02ff */
[----:B------:R-:W-:Y:S01]  /*1530*/  IADD3 R0, P0, R144, R4, RZ ;  /* 0x0000000490007210 */ /* 0x000fe20007f1e0ff */
[----:B------:R2:W3:Y:S02]  /*1540*/  SHFL.IDX PT, R3, R11, 0x3, 0x181f ;  /* 0x00781f000b037f89 */ /* 0x0004e400000e0000 */
[----:B------:R-:W-:-:S05]  /*1550*/  IMAD R8, R216, c[0x0][0x1f4], R8 ;  /* 0x00007d00d8087a24 */ /* 0x000fca00078e0208 */
[----:B------:R-:W-:Y:S02]  /*1560*/  IADD3.X R4, R142, R5, R8, P0, !PT ;  /* 0x000000058e047210 */ /* 0x000fe400007fe408 */
[----:B------:R-:W-:Y:S02]  /*1570*/  IADD3 R5, R13, 0x60, RZ ;  /* 0x000000600d057810 */ /* 0x000fe40007ffe0ff */
[----:B--2---:R-:W-:-:S04]  /*1580*/  LEA R11, P0, R0, c[0x0][0x1c8], 0x1 ;  /* 0x00007200000b7a11 */ /* 0x004fc800078008ff */
[----:B------:R-:W-:Y:S01]  /*1590*/  LEA.HI.X R12, R0, c[0x0][0x1cc], R4, 0x1, P0 ;  /* 0x00007300000c7a11 */ /* 0x000fe200000f0c04 */
[----:B------:R-:W-:Y:S01]  /*15a0*/  IMAD R0, R14, c[0x0][0x208], RZ ;  /* 0x000082000e007a24 */ /* 0x000fe200078e02ff */
[----:B------:R-:W-:Y:S01]  /*15b0*/  ISETP.GE.AND P0, PT, R5, R16, PT ;  /* 0x000000100500720c */ /* 0x000fe20003f06270 */
[----:B-1----:R-:W-:-:S04]  /*15c0*/  @!P1 IMAD.WIDE R4, R226, 0x2, R6 ;  /* 0x00000002e2049825 */ /* 0x002fc800078e0206 */
[----:B------:R-:W-:Y:S01]  /*15d0*/  @!P1 IMAD.WIDE R6, R140, 0x2, R6 ;  /* 0x000000028c069825 */ /* 0x000fe200078e0206 */
[----:B------:R1:W-:Y:S03]  /*15e0*/  @!P1 LDGSTS.E.BYPASS.LTC128B.128 [R219+0x2100], [R4.64], !P6 ;  /* 0x0210000004db9fae */ /* 0x0003e6000f101d46 */
[----:B------:R-:W-:Y:S01]  /*15f0*/  IMAD R0, R217, c[0x0][0x20c], R0 ;  /* 0x00008300d9007a24 */ /* 0x000fe200078e0200 */
[----:B------:R2:W-:Y:S01]  /*1600*/  @!P1 LDGSTS.E.BYPASS.LTC128B.128 [R219+0x6100], [R6.64], !P2 ;  /* 0x0610000006db9fae */ /* 0x0005e2000d101d46 */
[----:B------:R-:W-:Y:S02]  /*1610*/  ISETP.GE.AND P1, PT, R30, 0x21, PT ;  /* 0x000000211e00780c */ /* 0x000fe40003f26270 */
[----:B---3--:R-:W-:-:S05]  /*1620*/  @!P0 IMAD.WIDE R8, R226, 0x2, R2 ;  /* 0x00000002e2088825 */ /* 0x008fca00078e0202 */
[----:B------:R3:W-:Y:S01]  /*1630*/  @!P0 LDGSTS.E.BYPASS.LTC128B.128 [R219+0x3100], [R8.64], !P6 ;  /* 0x0310000008db8fae */ /* 0x0007e2000f101d46 */
[----:B------:R-:W-:-:S04]  /*1640*/  ISETP.GE.AND P6, PT, R21, c[0x0][0x1d4], PT ;  /* 0x0000750015007a0c */ /* 0x000fc80003fc6270 */
[----:B------:R-:W-:Y:S01]  /*1650*/  SEL R139, RZ, 0x10, P6 ;  /* 0x00000010ff8b7807 */ /* 0x000fe20003000000 */
[----:B-1----:R-:W-:Y:S04]  /*1660*/  SHFL.IDX PT, R4, R11, RZ, 0x181f ;  /* 0x00181fff0b047589 */ /* 0x002fe800000e0000 */
[----:B------:R-:W1:Y:S01]  /*1670*/  SHFL.IDX PT, R5, R12, RZ, 0x181f ;  /* 0x00181fff0c057589 */ /* 0x000e6200000e0000 */
[----:B--2---:R-:W-:-:S04]  /*1680*/  @!P0 IMAD.WIDE R6, R140, 0x2, R2 ;  /* 0x000000028c068825 */ /* 0x004fc800078e0202 */
[----:B------:R-:W-:Y:S01]  /*1690*/  IMAD.WIDE.U32 R2, R217, c[0x0][0x208], RZ ;  /* 0x00008200d9027a25 */ /* 0x000fe200078e00ff */
[----:B------:R2:W-:Y:S01]  /*16a0*/  @!P0 LDGSTS.E.BYPASS.LTC128B.128 [R219+0x7100], [R6.64], !P2 ;  /* 0x0710000006db8fae */ /* 0x0005e2000d101d46 */
[----:B------:R-:W-:Y:S02]  /*16b0*/  ISETP.GE.AND P0, PT, R30, 0x1, PT ;  /* 0x000000011e00780c */ /* 0x000fe40003f06270 */
[----:B------:R-:W-:Y:S01]  /*16c0*/  ISETP.GE.AND P2, PT, R226, c[0x0][0x1d4], PT ;  /* 0x00007500e2007a0c */ /* 0x000fe20003f46270 */
[----:B---3--:R3:W-:Y:S01]  /*16d0*/  SHFL.IDX PT, R8, R11, 0x1, 0x181f ;  /* 0x00381f000b087f89 */ /* 0x0087e200000e0000 */
[----:B------:R-:W-:Y:S02]  /*16e0*/  IMAD.IADD R3, R3, 0x1, R0 ;  /* 0x0000000103037824 */ /* 0x000fe400078e0200 */
[----:B------:R-:W-:Y:S01]  /*16f0*/  IMAD R0, R15, c[0x0][0x218], RZ ;  /* 0x000086000f007a24 */ /* 0x000fe200078e02ff */
[----:B------:R-:W4:Y:S01]  /*1700*/  SHFL.IDX PT, R9, R12, 0x1, 0x181f ;  /* 0x00381f000c097f89 */ /* 0x000f2200000e0000 */
[----:B------:R-:W-:-:S03]  /*1710*/  IMAD.WIDE.U32 R2, R216, c[0x0][0x218], R2 ;  /* 0x00008600d8027a25 */ /* 0x000fc600078e0002 */
[----:B------:R-:W0:Y:S01]  /*1720*/  LDGDEPBAR ;  /* 0x00000000000079af */ /* 0x000e220000000000 */
[----:B------:R-:W-:Y:S02]  /*1730*/  IMAD R0, R216, c[0x0][0x21c], R0 ;  /* 0x00008700d8007a24 */ /* 0x000fe400078e0200 */
[----:B--2---:R-:W-:-:S04]  /*1740*/  IMAD R6, R31, c[0x0][0x210], RZ ;  /* 0x000084001f067a24 */ /* 0x004fc800078e02ff */
[----:B---3--:R-:W-:Y:S02]  /*1750*/  IMAD R11, R34, c[0x0][0x214], R6 ;  /* 0x00008500220b7a24 */ /* 0x008fe400078e0206 */
[----:B-1----:R-:W-:-:S04]  /*1760*/  @P0 IMAD.WIDE R6, R226, 0x2, R4 ;  /* 0x00000002e2060825 */ /* 0x002fc800078e0204 */
[----:B------:R-:W-:Y:S01]  /*1770*/  @P0 IMAD.WIDE R4, R140, 0x2, R4 ;  /* 0x000000028c040825 */ /* 0x000fe200078e0204 */
[----:B------:R4:W-:Y:S03]  /*1780*/  @P0 LDGSTS.E.BYPASS.LTC128B.128 [R219+0x8100], [R6.64], !P2 ;  /* 0x0810000006db0fae */ /* 0x0009e6000d101d46 */
[----:B------:R-:W-:Y:S01]  /*1790*/  IMAD.IADD R22, R25, 0x1, R11 ;  /* 0x0000000119167824 */ /* 0x000fe200078e020b */
[----:B------:R1:W-:Y:S01]  /*17a0*/  @P0 LDGSTS.E.BYPASS.LTC128B.128 [R219+0xb100], [R4.64], !P6 ;  /* 0x0b10000004db0fae */ /* 0x0003e2000f101d46 */
[----:B----4-:R-:W-:Y:S01]  /*17b0*/  @P1 IMAD.WIDE R6, R226, 0x2, R8 ;  /* 0x00000002e2061825 */ /* 0x010fe200078e0208 */
[----:B-1----:R-:W-:-:S04]  /*17c0*/  IADD3 R4, P0, R24, R2, RZ ;  /* 0x0000000218047210 */ /* 0x002fc80007f1e0ff */
[----:B------:R1:W-:Y:S01]  /*17d0*/  @P1 LDGSTS.E.BYPASS.LTC128B.128 [R219+0x9100], [R6.64], !P2 ;  /* 0x0910000006db1fae */ /* 0x0003e2000d101d46 */
[----:B------:R-:W-:Y:S01]  /*17e0*/  IADD3.X R0, R22, R3, R0, P0, !PT ;  /* 0x0000000316007210 */ /* 0x000fe200007fe400 */
[----:B------:R-:W-:Y:S01]  /*17f0*/  IMAD R3, R217, c[0x0][0x1e0], RZ ;  /* 0x00007800d9037a24 */ /* 0x000fe200078e02ff */
[----:B------:R-:W-:Y:S01]  /*1800*/  LEA R2, P0, R4, c[0x0][0x1f8], 0x1 ;  /* 0x00007e0004027a11 */ /* 0x000fe200078008ff */
[----:B------:R-:W-:-:S03]  /*1810*/  IMAD.WIDE R22, R226, 0x2, RZ ;  /* 0x00000002e2167825 */ /* 0x000fc600078e02ff */
[----:B------:R-:W-:Y:S01]  /*1820*/  LEA.HI.X R0, R4, c[0x0][0x1fc], R0, 0x1, P0 ;  /* 0x00007f0004007a11 */ /* 0x000fe200000f0c00 */
[----:B------:R-:W-:Y:S01]  /*1830*/  IMAD R3, R216, c[0x0][0x1f0], R3 ;  /* 0x00007c00d8037a24 */ /* 0x000fe200078e0203 */
[----:B------:R-:W2:Y:S01]  /*1840*/  SHFL.IDX PT, R18, R2, RZ, 0x181f ;  /* 0x00181fff02127589 */ /* 0x000ea200000e0000 */
[----:B------:R-:W-:-:S03]  /*1850*/  @P1 IMAD.WIDE R4, R140, 0x2, R8 ;  /* 0x000000028c041825 */ /* 0x000fc600078e0208 */
[----:B------:R-:W-:Y:S01]  /*1860*/  SHFL.IDX PT, R15, R2, 0x1, 0x181f ;  /* 0x00381f00020f7f89 */ /* 0x000fe200000e0000 */
[----:B------:R-:W-:-:S03]  /*1870*/  IMAD R3, R34, c[0x0][0x1e8], R3 ;  /* 0x00007a0022037a24 */ /* 0x000fc600078e0203 */
[----:B------:R3:W-:Y:S01]  /*1880*/  @P1 LDGSTS.E.BYPASS.LTC128B.128 [R219+0xc100], [R4.64], !P6 ;  /* 0x0c10000004db1fae */ /* 0x0007e2000f101d46 */
[----:B------:R-:W-:Y:S02]  /*1890*/  ISETP.GT.AND P1, PT, R30, 0x40, PT ;  /* 0x000000401e00780c */ /* 0x000fe40003f24270 */
[----:B------:R-:W-:Y:S01]  /*18a0*/  LEA R3, R3, c[0x0][0x1c8], 0x1 ;  /* 0x0000720003037a11 */ /* 0x000fe200078e08ff */
[----:B------:R-:W-:Y:S01]  /*18b0*/  SHFL.IDX PT, R14, R2, 0x2, 0x181f ;  /* 0x00581f00020e7f89 */ /* 0x000fe200000e0000 */
[----:B-1----:R-:W-:-:S03]  /*18c0*/  LEA.HI R7, R136, R137, RZ, 0x4 ;  /* 0x0000008988077211 */ /* 0x002fc600078f20ff */
[----:B------:R-:W1:Y:S01]  /*18d0*/  SHFL.IDX PT, R17, R0, RZ, 0x181f ;  /* 0x00181fff00117589 */ /* 0x000e6200000e0000 */
[----:B------:R-:W-:-:S03]  /*18e0*/  IMAD.SHL.U32 R6, R19, 0x8, RZ ;  /* 0x0000000813067824 */ /* 0x000fc600078e00ff */
[----:B------:R-:W4:Y:S01]  /*18f0*/  SHFL.IDX PT, R16, R0, 0x1, 0x181f ;  /* 0x00381f0000107f89 */ /* 0x000f2200000e0000 */
[----:B--2---:R-:W-:-:S03]  /*1900*/  IADD3 R32, P0, R18, R22, RZ ;  /* 0x0000001612207210 */ /* 0x004fc60007f1e0ff */
[----:B------:R2:W5:Y:S04]  /*1910*/  SHFL.IDX PT, R13, R0, 0x2, 0x181f ;  /* 0x00581f00000d7f89 */ /* 0x00056800000e0000 */
[----:B------:R-:W-:Y:S04]  /*1920*/  SHFL.IDX PT, R2, R3, 0x2, 0x181f ;  /* 0x00581f0003027f89 */ /* 0x000fe800000e0000 */
[----:B------:R5:W5:Y:S01]  /*1930*/  SHFL.IDX PT, R3, R12, 0x2, 0x181f ;  /* 0x00581f000c037f89 */ /* 0x000b6200000e0000 */
[----:B---3--:R-:W-:Y:S02]  /*1940*/  LOP3.LUT R4, R7, 0xfffffff0, RZ, 0xc0, !PT ;  /* 0xfffffff007047812 */ /* 0x008fe400078ec0ff */
[----:B------:R-:W-:Y:S01]  /*1950*/  SHF.R.S32.HI R5, RZ, 0x4, R7 ;  /* 0x00000004ff057819 */ /* 0x000fe20000011407 */
[----:B-1----:R-:W-:Y:S01]  /*1960*/  IMAD.X R33, R17, 0x1, R23, P0 ;  /* 0x0000000111217824 */ /* 0x002fe200000e0617 */
[----:B------:R-:W-:-:S05]  /*1970*/  IADD3 R28, P0, R22, R15, RZ ;  /* 0x0000000f161c7210 */ /* 0x000fca0007f1e0ff */
[----:B----4-:R-:W-:Y:S01]  /*1980*/  IMAD.X R29, R23, 0x1, R16, P0 ;  /* 0x00000001171d7824 */ /* 0x010fe200000e0610 */
[----:B------:R-:W-:Y:S01]  /*1990*/  IADD3 R48, P0, R22, R14, RZ ;  /* 0x0000000e16307210 */ /* 0x000fe20007f1e0ff */
[----:B--2---:R-:W-:Y:S01]  /*19a0*/  IMAD.IADD R0, R137, 0x1, -R4 ;  /* 0x0000000189007824 */ /* 0x004fe200078e0a04 */
[----:B------:R-:W-:Y:S01]  /*19b0*/  LEA.HI R4, R7, R5, RZ, 0x1 ;  /* 0x0000000507047211 */ /* 0x000fe200078f08ff */
[----:B------:R-:W-:Y:S02]  /*19c0*/  IMAD.SHL.U32 R7, R20, 0x40, RZ ;  /* 0x0000004014077824 */ /* 0x000fe400078e00ff */
[----:B-----5:R-:W-:Y:S01]  /*19d0*/  IMAD.X R49, R23, 0x1, R13, P0 ;  /* 0x0000000117317824 */ /* 0x020fe200000e060d */
[----:B------:R-:W-:Y:S02]  /*19e0*/  LOP3.LUT R9, R4, 0xfffffffe, RZ, 0xc0, !PT ;  /* 0xfffffffe04097812 */ /* 0x000fe400078ec0ff */
[----:B------:R-:W-:Y:S02]  /*19f0*/  SHF.R.S32.HI R12, RZ, 0x1f, R0 ;  /* 0x0000001fff0c7819 */ /* 0x000fe40000011400 */
[----:B------:R-:W-:-:S02]  /*1a00*/  LOP3.LUT R4, R7, 0x1c0, RZ, 0xc0, !PT ;  /* 0x000001c007047812 */ /* 0x000fc400078ec0ff */
[----:B------:R-:W-:Y:S02]  /*1a10*/  LEA.HI R12, R12, R0, RZ, 0x3 ;  /* 0x000000000c0c7211 */ /* 0x000fe400078f18ff */
[----:B------:R-:W-:Y:S02]  /*1a20*/  LOP3.LUT R8, R4, 0x8, R6, 0xf8, !PT ;  /* 0x0000000804087812 */ /* 0x000fe400078ef806 */
[----:B------:R-:W-:Y:S02]  /*1a30*/  LOP3.LUT R7, R12, 0xfffffff8, RZ, 0xc0, !PT ;  /* 0xfffffff80c077812 */ /* 0x000fe400078ec0ff */
[----:B------:R-:W-:Y:S01]  /*1a40*/  SHF.R.U32.HI R6, RZ, 0x3, R4 ;  /* 0x00000003ff067819 */ /* 0x000fe20000011604 */
[----:B------:R-:W-:Y:S02]  /*1a50*/  IMAD.IADD R4, R5, 0x1, -R9 ;  /* 0x0000000105047824 */ /* 0x000fe400078e0a09 */
[----:B------:R-:W-:Y:S01]  /*1a60*/  IMAD.IADD R11, R0, 0x1, -R7 ;  /* 0x00000001000b7824 */ /* 0x000fe200078e0a07 */
[----:B------:R-:W-:Y:S01]  /*1a70*/  LOP3.LUT R0, R8, R6, RZ, 0x3c, !PT ;  /* 0x0000000608007212 */ /* 0x000fe200078e3cff */
[----:B------:R-:W-:-:S04]  /*1a80*/  @P1 IMAD.WIDE R8, R226, 0x2, R2 ;  /* 0x00000002e2081825 */ /* 0x000fc800078e0202 */
[C---:B------:R-:W-:Y:S01]  /*1a90*/  IMAD R0, R4.reuse, 0x200, R0 ;  /* 0x0000020004007824 */ /* 0x040fe200078e0200 */
[----:B------:R1:W-:Y:S01]  /*1aa0*/  @P1 LDGSTS.E.BYPASS.LTC128B.128 [R219+0xa100], [R8.64], !P2 ;  /* 0x0a10000008db1fae */ /* 0x0003e2000d101d46 */
[----:B------:R-:W-:Y:S02]  /*1ab0*/  IMAD.SHL.U32 R7, R4, 0x8, RZ ;  /* 0x0000000804077824 */ /* 0x000fe400078e00ff */
[----:B------:R-:W-:-:S04]  /*1ac0*/  @P1 IMAD.WIDE R4, R140, 0x2, R2 ;  /* 0x000000028c041825 */ /* 0x000fc800078e0202 */
[----:B------:R-:W-:Y:S01]  /*1ad0*/  IMAD.SHL.U32 R6, R11, 0x40, RZ ;  /* 0x000000400b067824 */ /* 0x000fe200078e00ff */
[----:B------:R2:W-:Y:S01]  /*1ae0*/  @P1 LDGSTS.E.BYPASS.LTC128B.128 [R219+0xd100], [R4.64], !P6 ;  /* 0x0d10000004db1fae */ /* 0x0005e2000f101d46 */
[----:B------:R-:W-:Y:S01]  /*1af0*/  IMAD.WIDE R2, R140, 0x2, RZ ;  /* 0x000000028c027825 */ /* 0x000fe200078e02ff */
[----:B------:R-:W-:Y:S02]  /*1b00*/  LOP3.LUT P1, RZ, R20, 0x2, RZ, 0xc0, !PT ;  /* 0x0000000214ff7812 */ /* 0x000fe4000782c0ff */
[----:B------:R-:W0:Y:S01]  /*1b10*/  LDGDEPBAR ;  /* 0x00000000000079af */ /* 0x000e220000000000 */
[----:B------:R-:W-:Y:S01]  /*1b20*/  LOP3.LUT R6, R6, 0x1c0, RZ, 0xc0, !PT ;  /* 0x000001c006067812 */ /* 0x000fe200078ec0ff */
[----:B------:R-:W-:Y:S01]  /*1b30*/  IMAD.SHL.U32 R196, R0, 0x2, RZ ;  /* 0x0000000200c47824 */ /* 0x000fe200078e00ff */
[----:B------:R-:W-:Y:S02]  /*1b40*/  IADD3 R22, P0, R18, R2, RZ ;  /* 0x0000000212167210 */ /* 0x000fe40007f1e0ff */
[----:B------:R-:W-:-:S02]  /*1b50*/  LOP3.LUT R7, R6, 0x8, R7, 0xf8, !PT ;  /* 0x0000000806077812 */ /* 0x000fc400078ef807 */
[----:B------:R-:W-:Y:S01]  /*1b60*/  SHF.R.U32.HI R6, RZ, 0x3, R6 ;  /* 0x00000003ff067819 */ /* 0x000fe20000011606 */
[----:B------:R-:W-:Y:S01]  /*1b70*/  IMAD.X R23, R17, 0x1, R3, P0 ;  /* 0x0000000111177824 */ /* 0x000fe200000e0603 */
[----:B------:R-:W-:Y:S02]  /*1b80*/  IADD3 R18, P0, R2, R15, RZ ;  /* 0x0000000f02127210 */ /* 0x000fe40007f1e0ff */
[----:B------:R-:W-:Y:S02]  /*1b90*/  LOP3.LUT R6, R7, R6, RZ, 0x3c, !PT ;  /* 0x0000000607067212 */ /* 0x000fe400078e3cff */
[----:B------:R-:W-:Y:S01]  /*1ba0*/  IADD3 R0, R196, 0x8100, RZ ;  /* 0x00008100c4007810 */ /* 0x000fe20007ffe0ff */
[----:B------:R-:W-:Y:S01]  /*1bb0*/  IMAD.X R19, R3, 0x1, R16, P0 ;  /* 0x0000000103137824 */ /* 0x000fe200000e0610 */
[----:B-1----:R-:W-:Y:S01]  /*1bc0*/  IADD3 R8, P0, R2, R14, RZ ;  /* 0x0000000e02087210 */ /* 0x002fe20007f1e0ff */
[----:B------:R-:W-:Y:S01]  /*1bd0*/  IMAD.MOV.U32 R2, RZ, RZ, 0x20 ;  /* 0x00000020ff027424 */ /* 0x000fe200078e00ff */
[----:B------:R-:W-:-:S02]  /*1be0*/  IADD3 R203, R196, 0x8120, RZ ;  /* 0x00008120c4cb7810 */ /* 0x000fc40007ffe0ff */
[----:B------:R-:W-:Y:S01]  /*1bf0*/  @P1 IADD3 R203, R0, -0x20, RZ ;  /* 0xffffffe000cb1810 */ /* 0x000fe20007ffe0ff */
[----:B------:R-:W-:Y:S01]  /*1c00*/  IMAD.X R9, R3, 0x1, R13, P0 ;  /* 0x0000000103097824 */ /* 0x000fe200000e060d */
[----:B------:R-:W-:Y:S01]  /*1c10*/  R2P PR, R11, 0x6 ;  /* 0x000000060b007804 */ /* 0x000fe20000000000 */
[----:B--2---:R-:W-:Y:S01]  /*1c20*/  IMAD.SHL.U32 R4, R12, 0x40, RZ ;  /* 0x000000400c047824 */ /* 0x004fe200078e00ff */
[----:B------:R-:W-:-:S04]  /*1c30*/  DEPBAR.LE SB0, 0x1 ;  /* 0x000080400000791a */ /* 0x000fc80000000000 */
[----:B------:R-:W-:Y:S01]  /*1c40*/  LOP3.LUT R4, R6, 0xfffffe00, R4, 0xf8, !PT ;  /* 0xfffffe0006047812 */ /* 0x000fe200078ef804 */
[----:B------:R-:W-:Y:S01]  /*1c50*/  IMAD.MOV.U32 R5, RZ, RZ, 0x10 ;  /* 0x00000010ff057424 */ /* 0x000fe200078e00ff */
[----:B------:R-:W-:Y:S02]  /*1c60*/  SEL R0, R2, 0xffffffe0, !P2 ;  /* 0xffffffe002007807 */ /* 0x000fe40005000000 */
[----:B------:R-:W-:Y:S01]  /*1c70*/  ISETP.GE.AND P0, PT, R226, c[0x0][0x1d4], PT ;  /* 0x00007500e2007a0c */ /* 0x000fe20003f06270 */
[----:B------:R-:W-:Y:S01]  /*1c80*/  IMAD R176, R134, 0x400, R4 ;  /* 0x0000040086b07824 */ /* 0x000fe200078e0204 */
[----:B------:R-:W-:Y:S02]  /*1c90*/  SEL R5, R5, 0xfffffff0, !P1 ;  /* 0xfffffff005057807 */ /* 0x000fe40004800000 */
[----:B------:R-:W-:Y:S02]  /*1ca0*/  ISETP.LT.OR P1, PT, R30, 0x1, P0 ;  /* 0x000000011e00780c */ /* 0x000fe40000721670 */
[C---:B------:R-:W-:Y:S01]  /*1cb0*/  LEA R184, R176.reuse, 0x100, 0x1 ;  /* 0x00000100b0b87811 */ /* 0x040fe200078e08ff */
[----:B------:R-:W-:Y:S01]  /*1cc0*/  IMAD.SHL.U32 R176, R176, 0x2, RZ ;  /* 0x00000002b0b07824 */ /* 0x000fe200078e00ff */
[----:B------:R-:W-:Y:S01]  /*1cd0*/  BAR.SYNC.DEFER_BLOCKING 0x0 ;  /* 0x0000000000007b1d */ /* 0x000fe20000010000 */
[----:B------:R-:W-:-:S02]  /*1ce0*/  ISETP.GE.AND P2, PT, R21, c[0x0][0x1d4], PT ;  /* 0x0000750015007a0c */ /* 0x000fc40003f46270 */
[--C-:B------:R-:W-:Y:S01]  /*1cf0*/  IMAD R180, R5, 0x2, R184.reuse ;  /* 0x0000000205b47824 */ /* 0x100fe200078e02b8 */
[----:B------:R-:W-:Y:S01]  /*1d00*/  IADD3 R3, R219, 0x1100, RZ ;  /* 0x00001100db037810 */ /* 0x000fe20007ffe0ff */
[C---:B------:R-:W-:Y:S01]  /*1d10*/  IMAD R184, R0.reuse, 0x2, R184 ;  /* 0x0000000200b87824 */ /* 0x040fe200078e02b8 */
[C---:B------:R-:W-:Y:S01]  /*1d20*/  IADD3 R214, R203.reuse, 0x800, RZ ;  /* 0x00000800cbd67810 */ /* 0x040fe20007ffe0ff */
[----:B------:R-:W-:Y:S01]  /*1d30*/  IMAD R192, R0, 0x2, R180 ;  /* 0x0000000200c07824 */ /* 0x000fe200078e02b4 */
[C---:B------:R-:W-:Y:S02]  /*1d40*/  IADD3 R213, R203.reuse, 0x1000, RZ ;  /* 0x00001000cbd57810 */ /* 0x040fe40007ffe0ff */
[C---:B------:R-:W-:Y:S02]  /*1d50*/  IADD3 R212, R203.reuse, 0x1800, RZ ;  /* 0x00001800cbd47810 */ /* 0x040fe40007ffe0ff */
[C---:B------:R-:W-:Y:S02]  /*1d60*/  IADD3 R211, R203.reuse, 0x2000, RZ ;  /* 0x00002000cbd37810 */ /* 0x040fe40007ffe0ff */
[----:B------:R-:W-:-:S02]  /*1d70*/  IADD3 R210, R203, 0x2800, RZ ;  /* 0x00002800cbd27810 */ /* 0x000fc40007ffe0ff */
[C---:B------:R-:W-:Y:S02]  /*1d80*/  IADD3 R209, R203.reuse, 0x3000, RZ ;  /* 0x00003000cbd17810 */ /* 0x040fe40007ffe0ff */
[C---:B------:R-:W-:Y:S02]  /*1d90*/  IADD3 R208, R203.reuse, 0x3800, RZ ;  /* 0x00003800cbd07810 */ /* 0x040fe40007ffe0ff */
[C---:B------:R-:W-:Y:S02]  /*1da0*/  IADD3 R207, R203.reuse, 0x4000, RZ ;  /* 0x00004000cbcf7810 */ /* 0x040fe40007ffe0ff */
[C---:B------:R-:W-:Y:S01]  /*1db0*/  IADD3 R206, R203.reuse, 0x4800, RZ ;  /* 0x00004800cbce7810 */ /* 0x040fe20007ffe0ff */
[----:B------:R-:W-:Y:S01]  /*1dc0*/  LDSM.16.M88.4 R124, [R176+0x100] ;  /* 0x00010000b07c783b */ /* 0x000fe20000000200 */
[C---:B------:R-:W-:Y:S02]  /*1dd0*/  IADD3 R205, R203.reuse, 0x5000, RZ ;  /* 0x00005000cbcd7810 */ /* 0x040fe40007ffe0ff */
[----:B------:R-:W-:Y:S01]  /*1de0*/  IADD3 R204, R203, 0x5800, RZ ;  /* 0x00005800cbcc7810 */ /* 0x000fe20007ffe0ff */
[----:B------:R-:W-:Y:S04]  /*1df0*/  LDSM.16.M88.4 R128, [R180] ;  /* 0x00000000b480783b */ /* 0x000fe80000000200 */
[----:B------:R-:W-:Y:S04]  /*1e00*/  LDSM.16.M88.4 R152, [R184] ;  /* 0x00000000b898783b */ /* 0x000fe80000000200 */
[----:B------:R-:W-:Y:S04]  /*1e10*/  LDSM.16.M88.4 R172, [R192] ;  /* 0x00000000c0ac783b */ /* 0x000fe80000000200 */
[----:B------:R-:W-:Y:S04]  /*1e20*/  LDSM.16.M88.4 R176, [R176+0x4100] ;  /* 0x00410000b0b0783b */ /* 0x000fe80000000200 */
[----:B------:R-:W-:Y:S04]  /*1e30*/  LDSM.16.M88.4 R180, [R180+0x4000] ;  /* 0x00400000b4b4783b */ /* 0x000fe80000000200 */
[----:B------:R-:W-:Y:S04]  /*1e40*/  LDSM.16.M88.4 R184, [R184+0x4000] ;  /* 0x00400000b8b8783b */ /* 0x000fe80000000200 */
[----:B------:R-:W-:Y:S04]  /*1e50*/  LDSM.16.M88.4 R192, [R192+0x4000] ;  /* 0x00400000c0c0783b */ /* 0x000fe80000000200 */
[----:B------:R-:W-:Y:S06]  /*1e60*/  BAR.SYNC.DEFER_BLOCKING 0x0 ;  /* 0x0000000000007b1d */ /* 0x000fec0000010000 */
[----:B------:R-:W-:-:S04]  /*1e70*/  DEPBAR.LE SB0, 0x0 ;  /* 0x000080000000791a */ /* 0x000fc80000000000 */
[----:B------:R-:W-:Y:S06]  /*1e80*/  BAR.SYNC.DEFER_BLOCKING 0x0 ;  /* 0x0000000000007b1d */ /* 0x000fec0000010000 */
[----:B------:R-:W1:Y:S04]  /*1e90*/  LDSM.16.M88.4 R24, [R196+0x8100] ;  /* 0x00810000c418783b */ /* 0x000e680000000200 */
[----:B------:R-:W2:Y:S04]  /*1ea0*/  LDSM.16.M88.4 R12, [R196+0x8900] ;  /* 0x00890000c40c783b */ /* 0x000ea80000000200 */
[----:B------:R-:W-:Y:S04]  /*1eb0*/  LDSM.16.M88.4 R44, [R196+0x9100] ;  /* 0x00910000c42c783b */ /* 0x000fe80000000200 */
[----:B------:R-:W-:Y:S04]  /*1ec0*/  LDSM.16.M88.4 R52, [R196+0x9900] ;  /* 0x00990000c434783b */ /* 0x000fe80000000200 */
[----:B------:R-:W-:Y:S04]  /*1ed0*/  LDSM.16.M88.4 R68, [R196+0xa100] ;  /* 0x00a10000c444783b */ /* 0x000fe80000000200 */
[----:B------:R-:W-:Y:S04]  /*1ee0*/  LDSM.16.M88.4 R80, [R196+0xa900] ;  /* 0x00a90000c450783b */ /* 0x000fe80000000200 */
[----:B------:R-:W3:Y:S04]  /*1ef0*/  LDSM.16.M88.4 R64, [R203] ;  /* 0x00000000cb40783b */ /* 0x000ee80000000200 */
[----:B------:R-:W4:Y:S04]  /*1f00*/  LDSM.16.M88.4 R60, [R203+0x800] ;  /* 0x00080000cb3c783b */ /* 0x000f280000000200 */
[----:B------:R-:W-:Y:S04]  /*1f10*/  LDSM.16.M88.4 R56, [R203+0x1000] ;  /* 0x00100000cb38783b */ /* 0x000fe80000000200 */
[----:B------:R-:W5:Y:S04]  /*1f20*/  LDSM.16.M88.4 R72, [R203+0x1800] ;  /* 0x00180000cb48783b */ /* 0x000f680000000200 */
[----:B------:R-:W4:Y:S01]  /*1f30*/  LDSM.16.M88.4 R108, [R203+0x2000] ;  /* 0x00200000cb6c783b */ /* 0x000f220000000200 */
[C---:B-1----:R-:W-:Y:S03]  /*1f40*/  HMMA.16816.F32 R40, R124.reuse, R24, RZ ;  /* 0x000000187c28723c */ /* 0x042fe600000018ff */
[----:B------:R-:W-:Y:S04]  /*1f50*/  LDSM.16.M88.4 R112, [R203+0x2800] ;  /* 0x00280000cb70783b */ /* 0x000fe80000000200 */
[----:B------:R-:W-:Y:S01]  /*1f60*/  @!PT LDS RZ, [RZ] ;  /* 0x00000000fffff984 */ /* 0x000fe20000000800 */
[----:B------:R-:W-:Y:S01]  /*1f70*/  @!PT LDS RZ, [RZ] ;  /* 0x00000000fffff984 */ /* 0x000fe20000000800 */
[----:B------:R-:W-:Y:S01]  /*1f80*/  @!PT LDS RZ, [RZ] ;  /* 0x00000000fffff984 */ /* 0x000fe20000000800 */
[----:B------:R1:W-:Y:S01]  /*1f90*/  LDGSTS.E.BYPASS.LTC128B.128 [R219+0x100], [R32.64], !P1 ;  /* 0x0010000020db7fae */ /* 0x0003e2000c901d46 */
[C---:B------:R-:W-:Y:S01]  /*1fa0*/  ISETP.LT.OR P1, PT, R30.reuse, 0x1, P2 ;  /* 0x000000011e00780c */ /* 0x040fe20001721670 */
[C---:B------:R-:W-:Y:S08]  /*1fb0*/  HMMA.16816.F32 R36, R124.reuse, R26, RZ ;  /* 0x0000001a7c24723c */ /* 0x040ff000000018ff */
[----:B--2---:R-:W-:Y:S04]  /*1fc0*/  HMMA.16816.F32 R24, R124, R14, RZ ;  /* 0x0000000e7c18723c */ /* 0x004fe800000018ff */
[----:B------:R2:W-:Y:S01]  /*1fd0*/  LDGSTS.E.BYPASS.LTC128B.128 [R219+0x3100], [R22.64], !P1 ;  /* 0x0310000016db7fae */ /* 0x0005e2000c901d46 */
[----:B------:R-:W-:-:S02]  /*1fe0*/  ISETP.LT.OR P1, PT, R30, 0x21, P0 ;  /* 0x000000211e00780c */ /* 0x000fc40000721670 */
[C---:B------:R-:W-:Y:S01]  /*1ff0*/  ISETP.LT.OR P0, PT, R30.reuse, 0x41, P0 ;  /* 0x000000411e00780c */ /* 0x040fe20000701670 */
[C---:B---3--:R-:W-:Y:S08]  /*2000*/  HMMA.16816.F32 R88, R128.reuse, R64, R40 ;  /* 0x000000408058723c */ /* 0x048ff00000001828 */
[----:B------:R-:W-:Y:S02]  /*2010*/  HMMA.16816.F32 R100, R128, R66, R36 ;  /* 0x000000428064723c */ /* 0x000fe40000001824 */
[----:B------:R3:W-:Y:S01]  /*2020*/  LDGSTS.E.BYPASS.LTC128B.128 [R219+0x1100], [R28.64], !P1 ;  /* 0x011000001cdb7fae */ /* 0x0007e2000c901d46 */
[----:B------:R-:W-:-:S02]  /*2030*/  ISETP.LT.OR P1, PT, R30, 0x21, P2 ;  /* 0x000000211e00780c */ /* 0x000fc40001721670 */
[----:B------:R-:W-:-:S03]  /*2040*/  ISETP.LT.OR P2, PT, R30, 0x41, P2 ;  /* 0x000000411e00780c */ /* 0x000fc60001741670 */
[C---:B-1----:R-:W-:Y:S08]  /*2050*/  HMMA.16816.F32 R32, R124.reuse, R12, RZ ;  /* 0x0000000c7c20723c */ /* 0x042ff000000018ff */
[----:B------:R1:W-:Y:S01]  /*2060*/  LDGSTS.E.BYPASS.LTC128B.128 [R219+0x4100], [R18.64], !P1 ;  /* 0x0410000012db7fae */ /* 0x0003e2000c901d46 */
[----:B------:R-:W-:Y:S01]  /*2070*/  LOP3.LUT P1, RZ, R20, 0x4, RZ, 0xc0, !PT ;  /* 0x0000000414ff7812 */ /* 0x000fe2000782c0ff */
[----:B------:R-:W-:Y:S02]  /*2080*/  HMMA.16816.F32 R12, R124, R52, RZ ;  /* 0x000000347c0c723c */ /* 0x000fe400000018ff */
[----:B------:R3:W-:Y:S01]  /*2090*/  LDGSTS.E.BYPASS.LTC128B.128 [R219+0x2100], [R48.64], !P0 ;  /* 0x0210000030db7fae */ /* 0x0007e2000c101d46 */
[----:B------:R-:W-:-:S02]  /*20a0*/  SEL R2, R2, 0xffffffe0, !P1 ;  /* 0xffffffe002027807 */ /* 0x000fc40004800000 */
[----:B------:R-:W-:Y:S01]  /*20b0*/  ISETP.GT.AND P1, PT, R231, 0x5f, PT ;  /* 0x0000005fe700780c */ /* 0x000fe20003f24270 */
[----:B------:R5:W-:Y:S02]  /*20c0*/  LDGSTS.E.BYPASS.LTC128B.128 [R219+0x5100], [R8.64], !P2 ;  /* 0x0510000008db7fae */ /* 0x000be4000d101d46 */
[C---:B------:R-:W-:Y:S01]  /*20d0*/  IMAD R202, R2.reuse, 0x2, R196 ;  /* 0x0000000202ca7824 */ /* 0x040fe200078e02c4 */
[----:B--2---:R-:W-:Y:S01]  /*20e0*/  HMMA.16816.F32 R20, R124, R44, RZ ;  /* 0x0000002c7c14723c */ /* 0x004fe200000018ff */
[----:B------:R-:W-:Y:S01]  /*20f0*/  IMAD R199, R2, 0x2, R203 ;  /* 0x0000000202c77824 */ /* 0x000fe200078e02cb */
[----:B------:R-:W0:Y:S01]  /*2100*/  LDGDEPBAR ;  /* 0x00000000000079af */ /* 0x000e220000000000 */
[----:B------:R-:W-:-:S03]  /*2110*/  IADD3 R2, R218, -0x1, RZ ;  /* 0xffffffffda027810 */ /* 0x000fc60007ffe0ff */
[----:B------:R-:W-:Y:S01]  /*2120*/  LDSM.16.M88.4 R40, [R202+0x9900] ;  /* 0x00990000ca28783b */ /* 0x000fe20000000200 */
[----:B------:R-:W-:Y:S01]  /*2130*/  ISETP.GT.AND P0, PT, R2, R251, PT ;  /* 0x000000fb0200720c */ /* 0x000fe20003f04270 */
[----:B----4-:R-:W-:Y:S01]  /*2140*/  HMMA.16816.F32 R92, R128, R62, R24 ;  /* 0x0000003e805c723c */ /* 0x010fe20000001818 */
[C---:B------:R-:W-:Y:S01]  /*2150*/  IADD3 R2, R219.reuse, 0x3100, RZ ;  /* 0x00003100db027810 */ /* 0x040fe20007ffe0ff */
[----:B------:R-:W-:Y:S01]  /*2160*/  LDSM.16.M88.4 R116, [R202+0xb100] ;  /* 0x00b10000ca74783b */ /* 0x000fe20000000200 */
[----:B------:R-:W-:-:S03]  /*2170*/  IADD3 R2, R219, 0x4100, RZ ;  /* 0x00004100db027810 */ /* 0x000fc60007ffe0ff */
[----:B------:R-:W-:Y:S02]  /*2180*/  LDSM.16.M88.4 R120, [R202+0xc100] ;  /* 0x00c10000ca78783b */ /* 0x000fe40000000200 */
[----:B-1----:R-:W-:Y:S02]  /*2190*/  HMMA.16816.F32 R16, R124, R46, RZ ;  /* 0x0000002e7c10723c */ /* 0x002fe400000018ff */
[----:B---3--:R-:W-:Y:S06]  /*21a0*/  LDSM.16.M88.4 R48, [R202+0x8900] ;  /* 0x00890000ca30783b */ /* 0x008fec0000000200 */
[----:B-----5:R-:W-:Y:S08]  /*21b0*/  HMMA.16816.F32 R76, R128, R72, R12 ;  /* 0x00000048804c723c */ /* 0x020ff0000000180c */
[----:B------:R-:W-:Y:S01]  /*21c0*/  HMMA.16816.F32 R12, R124, R54, RZ ;  /* 0x000000367c0c723c */ /* 0x000fe200000018ff */
[----:B------:R-:W-:Y:S07]  /*21d0*/  LDSM.16.M88.4 R52, [R202+0x9100] ;  /* 0x00910000ca34783b */ /* 0x000fee0000000200 */
[----:B------:R-:W-:Y:S01]  /*21e0*/  HMMA.16816.F32 R104, R128, R58, R16 ;  /* 0x0000003a8068723c */ /* 0x000fe20000001810 */
[----:B------:R-:W1:Y:S07]  /*21f0*/  LDSM.16.M88.4 R16, [R202+0x8100] ;  /* 0x00810000ca10783b */ /* 0x000e6e0000000200 */
[C---:B------:R-:W-:Y:S08]  /*2200*/  HMMA.16816.F32 R24, R124.reuse, R70, RZ ;  /* 0x000000467c18723c */ /* 0x040ff000000018ff */
[----:B------:R-:W-:Y:S08]  /*2210*/  HMMA.16816.F32 R28, R124, R68, RZ ;  /* 0x000000447c1c723c */ /* 0x000ff000000018ff */
[C---:B------:R-:W-:Y:S01]  /*2220*/  HMMA.16816.F32 R84, R128.reuse, R60, R32 ;  /* 0x0000003c8054723c */ /* 0x040fe20000001820 */
[----:B------:R-:W2:Y:S07]  /*2230*/  LDSM.16.M88.4 R32, [R202+0xa100] ;  /* 0x00a10000ca20783b */ /* 0x000eae0000000200 */
[----:B------:R-:W-:Y:S08]  /*2240*/  HMMA.16816.F32 R96, R128, R56, R20 ;  /* 0x000000388060723c */ /* 0x000ff00000001814 */
[----:B------:R-:W-:Y:S08]  /*2250*/  HMMA.16816.F32 R20, R124, R80, RZ ;  /* 0x000000507c14723c */ /* 0x000ff000000018ff */
[----:B------:R-:W-:Y:S08]  /*2260*/  HMMA.16816.F32 R68, R128, R74, R12 ;  /* 0x0000004a8044723c */ /* 0x000ff0000000180c */
[----:B------:R-:W-:Y:S08]  /*2270*/  HMMA.16816.F32 R12, R124, R82, RZ ;  /* 0x000000527c0c723c */ /* 0x000ff000000018ff */
[C---:B------:R-:W-:Y:S08]  /*2280*/  HMMA.16816.F32 R60, R128.reuse, R110, R24 ;  /* 0x0000006e803c723c */ /* 0x040ff00000001818 */
[----:B------:R-:W-:Y:S01]  /*2290*/  HMMA.16816.F32 R64, R128, R108, R28 ;  /* 0x0000006c8040723c */ /* 0x000fe2000000181c */
[----:B------:R-:W-:Y:S07]  /*22a0*/  LDSM.16.M88.4 R28, [R202+0xa900] ;  /* 0x00a90000ca1c783b */ /* 0x000fee0000000200 */
[C---:B-1----:R-:W-:Y:S08]  /*22b0*/  HMMA.16816.F32 R36, R152.reuse, R16, R88 ;  /* 0x000000109824723c */ /* 0x042ff00000001858 */
[C---:B------:R-:W-:Y:S01]  /*22c0*/  HMMA.16816.F32 R24, R152.reuse, R18, R100 ;  /* 0x000000129818723c */ /* 0x040fe20000001864 */
[----:B------:R-:W1:Y:S07]  /*22d0*/  LDSM.16.M88.4 R16, [R199+0x800] ;  /* 0x00080000c710783b */ /* 0x000e6e0000000200 */
[----:B------:R-:W-:Y:S08]  /*22e0*/  HMMA.16816.F32 R72, R152, R48, R84 ;  /* 0x000000309848723c */ /* 0x000ff00000001854 */
[C---:B------:R-:W-:Y:S01]  /*22f0*/  HMMA.16816.F32 R56, R128.reuse, R112, R20 ;  /* 0x000000708038723c */ /* 0x040fe20000001814 */
[----:B------:R-:W3:Y:S07]  /*2300*/  LDSM.16.M88.4 R20, [R199] ;  /* 0x00000000c714783b */ /* 0x000eee0000000200 */
[----:B------:R-:W-:Y:S01]  /*2310*/  HMMA.16816.F32 R44, R128, R114, R12 ;  /* 0x00000072802c723c */ /* 0x000fe2000000180c */
[----:B------:R-:W4:Y:S04]  /*2320*/  LDSM.16.M88.4 R12, [R199+0x1000] ;  /* 0x00100000c70c783b */ /* 0x000f280000000200 */
[----:B------:R-:W-:Y:S03]  /*2330*/  LDSM.16.M88.4 R112, [R202+0xb900] ;  /* 0x00b90000ca70783b */ /* 0x000fe60000000200 */
[C---:B------:R-:W-:Y:S08]  /*2340*/  HMMA.16816.F32 R80, R152.reuse, R50, R92 ;  /* 0x000000329850723c */ /* 0x040ff0000000185c */
[C---:B------:R-:W-:Y:S01]  /*2350*/  HMMA.16816.F32 R100, R152.reuse, R42, R68 ;  /* 0x0000002a9864723c */ /* 0x040fe20000001844 */
[----:B------:R-:W5:Y:S07]  /*2360*/  LDSM.16.M88.4 R68, [R199+0x2000] ;  /* 0x00200000c744783b */ /* 0x000f6e0000000200 */
[C---:B--2---:R-:W-:Y:S08]  /*2370*/  HMMA.16816.F32 R92, R152.reuse, R32, R64 ;  /* 0x00000020985c723c */ /* 0x044ff00000001840 */
[C---:B------:R-:W-:Y:S01]  /*2380*/  HMMA.16816.F32 R88, R152.reuse, R34, R60 ;  /* 0x000000229858723c */ /* 0x040fe2000000183c */
[----:B------:R-:W2:Y:S04]  /*2390*/  LDSM.16.M88.4 R32, [R196+0xb900] ;  /* 0x00b90000c420783b */ /* 0x000ea80000000200 */
[----:B------:R-:W2:Y:S03]  /*23a0*/  LDSM.16.M88.4 R60, [R199+0x1800] ;  /* 0x00180000c73c783b */ /* 0x000ea60000000200 */
[C---:B------:R-:W-:Y:S08]  /*23b0*/  HMMA.16816.F32 R104, R152.reuse, R54, R104 ;  /* 0x000000369868723c */ /* 0x040ff00000001868 */
[----:B------:R-:W-:Y:S01]  /*23c0*/  HMMA.16816.F32 R96, R152, R52, R96 ;  /* 0x000000349860723c */ /* 0x000fe20000001860 */
[----:B------:R-:W2:Y:S07]  /*23d0*/  LDSM.16.M88.4 R52, [R199+0x2800] ;  /* 0x00280000c734783b */ /* 0x000eae0000000200 */
[----:B-1----:R-:W-:Y:S01]  /*23e0*/  HMMA.16816.F32 R48, R172, R16, R72 ;  /* 0x00000010ac30723c */ /* 0x002fe20000001848 */
[----:B------:R-:W-:Y:S07]  /*23f0*/  LDSM.16.M88.4 R72, [R196+0xd100] ;  /* 0x00d10000c448783b */ /* 0x000fee0000000200 */
[C---:B------:R-:W-:Y:S08]  /*2400*/  HMMA.16816.F32 R108, R152.reuse, R40, R76 ;  /* 0x00000028986c723c */ /* 0x040ff0000000184c */
[C---:B------:R-:W-:Y:S01]  /*2410*/  HMMA.16816.F32 R76, R152.reuse, R30, R44 ;  /* 0x0000001e984c723c */ /* 0x040fe2000000182c */
[----:B------:R-:W1:Y:S07]  /*2420*/  LDSM.16.M88.4 R44, [R196+0xb100] ;  /* 0x00b10000c42c783b */ /* 0x000e6e0000000200 */
[----:B------:R-:W-:Y:S01]  /*2430*/  HMMA.16816.F32 R84, R152, R28, R56 ;  /* 0x0000001c9854723c */ /* 0x000fe20000001838 */
[----:B------:R-:W1:Y:S07]  /*2440*/  LDSM.16.M88.4 R28, [R196+0xc100] ;  /* 0x00c10000c41c783b */ /* 0x000e6e0000000200 */
[C---:B---3--:R-:W-:Y:S08]  /*2450*/  HMMA.16816.F32 R64, R172.reuse, R20, R36 ;  /* 0x00000014ac40723c */ /* 0x048ff00000001824 */
[C---:B------:R-:W-:Y:S01]  /*2460*/  HMMA.16816.F32 R56, R172.reuse, R22, R24 ;  /* 0x00000016ac38723c */ /* 0x040fe20000001818 */
[----:B------:R-:W3:Y:S07]  /*2470*/  LDSM.16.M88.4 R24, [R196+0xc900] ;  /* 0x00c90000c418783b */ /* 0x000eee0000000200 */
[C---:B----4-:R-:W-:Y:S08]  /*2480*/  HMMA.16816.F32 R20, R172.reuse, R14, R104 ;  /* 0x0000000eac14723c */ /* 0x050ff00000001868 */
[C---:B-----5:R-:W-:Y:S08]  /*2490*/  HMMA.16816.F32 R104, R172.reuse, R68, R92 ;  /* 0x00000044ac68723c */ /* 0x060ff0000000185c */
[----:B------:R-:W-:Y:S08]  /*24a0*/  HMMA.16816.F32 R40, R172, R18, R80 ;  /* 0x00000012ac28723c */ /* 0x000ff00000001850 */
[----:B--2---:R-:W-:Y:S01]  /*24b0*/  HMMA.16816.F32 R92, R176, R32, R48 ;  /* 0x00000020b05c723c */ /* 0x004fe20000001830 */
[----:B------:R-:W2:Y:S07]  /*24c0*/  LDSM.16.M88.4 R48, [R196+0xd900] ;  /* 0x00d90000c430783b */ /* 0x000eae0000000200 */
[C---:B------:R-:W-:Y:S08]  /*24d0*/  HMMA.16816.F32 R36, R172.reuse, R12, R96 ;  /* 0x0000000cac24723c */ /* 0x040ff00000001860 */
[C---:B------:R-:W-:Y:S08]  /*24e0*/  HMMA.16816.F32 R16, R172.reuse, R60, R108 ;  /* 0x0000003cac10723c */ /* 0x040ff0000000186c */
[C---:B------:R-:W-:Y:S08]  /*24f0*/  HMMA.16816.F32 R12, R172.reuse, R62, R100 ;  /* 0x0000003eac0c723c */ /* 0x040ff00000001864 */
[C---:B------:R-:W-:Y:S08]  /*2500*/  HMMA.16816.F32 R100, R172.reuse, R70, R88 ;  /* 0x00000046ac64723c */ /* 0x040ff00000001858 */
[C---:B------:R-:W-:Y:S08]  /*2510*/  HMMA.16816.F32 R96, R172.reuse, R52, R84 ;  /* 0x00000034ac60723c */ /* 0x040ff00000001854 */
[----:B------:R-:W-:Y:S08]  /*2520*/  HMMA.16816.F32 R88, R172, R54, R76 ;  /* 0x00000036ac58723c */ /* 0x000ff0000000184c */
[C---:B-1----:R-:W-:Y:S01]  /*2530*/  HMMA.16816.F32 R80, R176.reuse, R46, R56 ;  /* 0x0000002eb050723c */ /* 0x042fe20000001838 */
[----:B------:R-:W1:Y:S07]  /*2540*/  LDSM.16.M88.4 R56, [R203+0x3000] ;  /* 0x00300000cb38783b */ /* 0x000e6e0000000200 */
[C---:B------:R-:W-:Y:S01]  /*2550*/  HMMA.16816.F32 R76, R176.reuse, R34, R40 ;  /* 0x00000022b04c723c */ /* 0x040fe20000001828 */
[----:B------:R-:W4:Y:S04]  /*2560*/  LDSM.16.M88.4 R32, [R203+0x5800] ;  /* 0x00580000cb20783b */ /* 0x000f280000000200 */
[----:B------:R-:W-:Y:S03]  /*2570*/  LDSM.16.M88.4 R40, [R203+0x4800] ;  /* 0x00480000cb28783b */ /* 0x000fe60000000200 */
[C---:B------:R-:W-:Y:S01]  /*2580*/  HMMA.16816.F32 R84, R176.reuse, R44, R64 ;  /* 0x0000002cb054723c */ /* 0x040fe20000001840 */
[----:B------:R-:W5:Y:S04]  /*2590*/  LDSM.16.M88.4 R64, [R203+0x3800] ;  /* 0x00380000cb40783b */ /* 0x000f680000000200 */
[----:B------:R-:W-:Y:S03]  /*25a0*/  LDSM.16.M88.4 R44, [R203+0x4000] ;  /* 0x00400000cb2c783b */ /* 0x000fe60000000200 */
[C---:B------:R-:W-:Y:S01]  /*25b0*/  HMMA.16816.F32 R68, R176.reuse, R28, R36 ;  /* 0x0000001cb044723c */ /* 0x040fe20000001824 */
[----:B------:R-:W1:Y:S07]  /*25c0*/  LDSM.16.M88.4 R36, [R203+0x5000] ;  /* 0x00500000cb24783b */ /* 0x000e6e0000000200 */
[C---:B------:R-:W-:Y:S08]  /*25d0*/  HMMA.16816.F32 R60, R176.reuse, R30, R20 ;  /* 0x0000001eb03c723c */ /* 0x040ff00000001814 */
[C---:B---3--:R-:W-:Y:S08]  /*25e0*/  HMMA.16816.F32 R52, R176.reuse, R24, R16 ;  /* 0x00000018b034723c */ /* 0x048ff00000001810 */
[C---:B------:R-:W-:Y:S08]  /*25f0*/  HMMA.16816.F32 R28, R176.reuse, R26, R12 ;  /* 0x0000001ab01c723c */ /* 0x040ff0000000180c */
[C---:B--2---:R-:W-:Y:S08]  /*2600*/  HMMA.16816.F32 R16, R176.reuse, R48, R96 ;  /* 0x00000030b010723c */ /* 0x044ff00000001860 */
[C---:B------:R-:W-:Y:S08]  /*2610*/  HMMA.16816.F32 R12, R176.reuse, R50, R88 ;  /* 0x00000032b00c723c */ /* 0x040ff00000001858 */
[C---:B------:R-:W-:Y:S08]  /*2620*/  HMMA.16816.F32 R20, R176.reuse, R74, R100 ;  /* 0x0000004ab014723c */ /* 0x040ff00000001864 */
[----:B------:R-:W-:Y:S01]  /*2630*/  HMMA.16816.F32 R24, R176, R72, R104 ;  /* 0x00000048b018723c */ /* 0x000fe20000001868 */
[----:B------:R-:W-:Y:S07]  /*2640*/  LDSM.16.M88.4 R72, [R199+0x3000] ;  /* 0x00300000c748783b */ /* 0x000fee0000000200 */
[C---:B-1----:R-:W-:Y:S08]  /*2650*/  HMMA.16816.F32 R48, R180.reuse, R56, R84 ;  /* 0x00000038b430723c */ /* 0x042ff00000001854 */
[C---:B----4-:R-:W-:Y:S01]  /*2660*/  HMMA.16816.F32 R88, R180.reuse, R32, R16 ;  /* 0x00000020b458723c */ /* 0x050fe20000001810 */
[----:B------:R-:W1:Y:S07]  /*2670*/  LDSM.16.M88.4 R16, [R202+0xc900] ;  /* 0x00c90000ca10783b */ /* 0x000e6e0000000200 */
[C---:B------:R-:W-:Y:S01]  /*2680*/  HMMA.16816.F32 R84, R180.reuse, R34, R12 ;  /* 0x00000022b454723c */ /* 0x040fe2000000180c */
[----:B------:R-:W2:Y:S07]  /*2690*/  LDSM.16.M88.4 R12, [R202+0xd100] ;  /* 0x00d10000ca0c783b */ /* 0x000eae0000000200 */
[C---:B-----5:R-:W-:Y:S08]  /*26a0*/  HMMA.16816.F32 R100, R180.reuse, R66, R76 ;  /* 0x00000042b464723c */ /* 0x060ff0000000184c */
[C---:B------:R-:W-:Y:S01]  /*26b0*/  HMMA.16816.F32 R96, R180.reuse, R38, R20 ;  /* 0x00000026b460723c */ /* 0x040fe20000001814 */
[----:B------:R-:W3:Y:S07]  /*26c0*/  LDSM.16.M88.4 R20, [R202+0xd900] ;  /* 0x00d90000ca14783b */ /* 0x000eee0000000200 */
[C---:B------:R-:W-:Y:S08]  /*26d0*/  HMMA.16816.F32 R56, R180.reuse, R58, R80 ;  /* 0x0000003ab438723c */ /* 0x040ff00000001850 */
[C---:B------:R-:W-:Y:S01]  /*26e0*/  HMMA.16816.F32 R76, R180.reuse, R44, R68 ;  /* 0x0000002cb44c723c */ /* 0x040fe20000001844 */
[----:B------:R-:W4:Y:S07]  /*26f0*/  LDSM.16.M88.4 R68, [R199+0x3800] ;  /* 0x00380000c744783b */ /* 0x000f2e0000000200 */
[C---:B------:R-:W-:Y:S08]  /*2700*/  HMMA.16816.F32 R104, R180.reuse, R40, R52 ;  /* 0x00000028b468723c */ /* 0x040ff00000001834 */
[C---:B------:R-:W-:Y:S08]  /*2710*/  HMMA.16816.F32 R28, R180.reuse, R42, R28 ;  /* 0x0000002ab41c723c */ /* 0x040ff0000000181c */
[C---:B------:R-:W-:Y:S08]  /*2720*/  HMMA.16816.F32 R24, R180.reuse, R36, R24 ;  /* 0x00000024b418723c */ /* 0x040ff00000001818 */
[C---:B------:R-:W-:Y:S01]  /*2730*/  HMMA.16816.F32 R92, R180.reuse, R64, R92 ;  /* 0x00000040b45c723c */ /* 0x040fe2000000185c */
[----:B------:R-:W5:Y:S07]  /*2740*/  LDSM.16.M88.4 R64, [R199+0x4000] ;  /* 0x00400000c740783b */ /* 0x000f6e0000000200 */
[----:B------:R-:W-:Y:S01]  /*2750*/  HMMA.16816.F32 R108, R180, R46, R60 ;  /* 0x0000002eb46c723c */ /* 0x000fe2000000183c */
[----:B------:R-:W2:Y:S07]  /*2760*/  LDSM.16.M88.4 R60, [R199+0x4800] ;  /* 0x00480000c73c783b */ /* 0x000eae0000000200 */
[C---:B------:R-:W-:Y:S01]  /*2770*/  HMMA.16816.F32 R52, R184.reuse, R118, R56 ;  /* 0x00000076b834723c */ /* 0x040fe20000001838 */
[----:B------:R-:W3:Y:S07]  /*2780*/  LDSM.16.M88.4 R56, [R199+0x5000] ;  /* 0x00500000c738783b */ /* 0x000eee0000000200 */
[----:B------:R-:W-:Y:S01]  /*2790*/  HMMA.16816.F32 R40, R184, R120, R76 ;  /* 0x00000078b828723c */ /* 0x000fe2000000184c */
[----:B------:R-:W3:Y:S01]  /*27a0*/  LDSM.16.M88.4 R76, [R199+0x5800] ;  /* 0x00580000c74c783b */ /* 0x000ee20000000200 */
[----:B------:R-:W-:-:S06]  /*27b0*/  DEPBAR.LE SB0, 0x0 ;  /* 0x000080000000791a */ /* 0x000fcc0000000000 */
[C---:B-1----:R-:W-:Y:S08]  /*27c0*/  HMMA.16816.F32 R32, R184.reuse, R16, R104 ;  /* 0x00000010b820723c */ /* 0x042ff00000001868 */
[C---:B------:R-:W-:Y:S08]  /*27d0*/  HMMA.16816.F32 R28, R184.reuse, R18, R28 ;  /* 0x00000012b81c723c */ /* 0x040ff0000000181c */
[C---:B------:R-:W-:Y:S08]  /*27e0*/  HMMA.16816.F32 R80, R184.reuse, R116, R48 ;  /* 0x00000074b850723c */ /* 0x040ff00000001830 */
[C---:B--2---:R-:W-:Y:S08]  /*27f0*/  HMMA.16816.F32 R24, R184.reuse, R12, R24 ;  /* 0x0000000cb818723c */ /* 0x044ff00000001818 */
[C---:B------:R-:W-:Y:S08]  /*2800*/  HMMA.16816.F32 R16, R184.reuse, R14, R96 ;  /* 0x0000000eb810723c */ /* 0x040ff00000001860 */
[C---:B------:R-:W-:Y:S08]  /*2810*/  HMMA.16816.F32 R48, R184.reuse, R112, R92 ;  /* 0x00000070b830723c */ /* 0x040ff0000000185c */
[C---:B------:R-:W-:Y:S08]  /*2820*/  HMMA.16816.F32 R44, R184.reuse, R114, R100 ;  /* 0x00000072b82c723c */ /* 0x040ff00000001864 */
[C---:B------:R-:W-:Y:S08]  /*2830*/  HMMA.16816.F32 R36, R184.reuse, R122, R108 ;  /* 0x0000007ab824723c */ /* 0x040ff0000000186c */
[C---:B---3--:R-:W-:Y:S08]  /*2840*/  HMMA.16816.F32 R12, R184.reuse, R20, R88 ;  /* 0x00000014b80c723c */ /* 0x048ff00000001858 */
[----:B------:R-:W-:Y:S08]  /*2850*/  HMMA.16816.F32 R20, R184, R22, R84 ;  /* 0x00000016b814723c */ /* 0x000ff00000001854 */
[C---:B------:R-:W-:Y:S08]  /*2860*/  HMMA.16816.F32 R112, R192.reuse, R72, R80 ;  /* 0x00000048c070723c */ /* 0x040ff00000001850 */
[C---:B------:R-:W-:Y:S08]  /*2870*/  HMMA.16816.F32 R104, R192.reuse, R74, R52 ;  /* 0x0000004ac068723c */ /* 0x040ff00000001834 */
[C---:B----4-:R-:W-:Y:S08]  /*2880*/  HMMA.16816.F32 R100, R192.reuse, R68, R48 ;  /* 0x00000044c064723c */ /* 0x050ff00000001830 */
[C---:B------:R-:W-:Y:S08]  /*2890*/  HMMA.16816.F32 R88, R192.reuse, R70, R44 ;  /* 0x00000046c058723c */ /* 0x040ff0000000182c */
[C---:B-----5:R-:W-:Y:S08]  /*28a0*/  HMMA.16816.F32 R92, R192.reuse, R64, R40 ;  /* 0x00000040c05c723c */ /* 0x060ff00000001828 */
[C---:B------:R-:W-:Y:S08]  /*28b0*/  HMMA.16816.F32 R96, R192.reuse, R66, R36 ;  /* 0x00000042c060723c */ /* 0x040ff00000001824 */
[C---:B------:R-:W-:Y:S08]  /*28c0*/  HMMA.16816.F32 R84, R192.reuse, R60, R32 ;  /* 0x0000003cc054723c */ /* 0x040ff00000001820 */
[C---:B------:R-:W-:Y:S08]  /*28d0*/  HMMA.16816.F32 R60, R192.reuse, R62, R28 ;  /* 0x0000003ec03c723c */ /* 0x040ff0000000181c */
[C---:B------:R-:W-:Y:S08]  /*28e0*/  HMMA.16816.F32 R64, R192.reuse, R56, R24 ;  /* 0x00000038c040723c */ /* 0x040ff00000001818 */
[C---:B------:R-:W-:Y:S08]  /*28f0*/  HMMA.16816.F32 R68, R192.reuse, R58, R16 ;  /* 0x0000003ac044723c */ /* 0x040ff00000001810 */
[C---:B------:R-:W-:Y:S08]  /*2900*/  HMMA.16816.F32 R72, R192.reuse, R76, R12 ;  /* 0x0000004cc048723c */ /* 0x040ff0000000180c */
[----:B------:R-:W-:Y:S01]  /*2910*/  HMMA.16816.F32 R80, R192, R78, R20 ;  /* 0x0000004ec050723c */ /* 0x000fe20000001814 */
[----:B------:R-:W-:Y:S06]  /*2920*/  BAR.SYNC.DEFER_BLOCKING 0x0 ;  /* 0x0000000000007b1d */ /* 0x000fec0000010000 */
[----:B------:R-:W-:Y:S05]  /*2930*/  @!P0 BRA `(.L_x_242) ;  /* 0x000003f000008947 */ /* 0x000fea0003800000 */
[----:B------:R-:W-:Y:S01]  /*2940*/  IADD3 R3, R231, R132, R148 ;  /* 0x00000084e7037210 */ /* 0x000fe20007ffe094 */
[----:B------:R-:W-:-:S03]  /*2950*/  IMAD.MOV.U32 R216, RZ, RZ, RZ ;  /* 0x000000ffffd87224 */ /* 0x000fc600078e00ff */
[----:B------:R-:W-:-:S05]  /*2960*/  IADD3 R3, R3, -0x60, RZ ;  /* 0xffffffa003037810 */ /* 0x000fca0007ffe0ff */
[----:B------:R-:W-:-:S04]  /*2970*/  @P5 IMAD.HI.U32 R6, R3, c[0x0][0x2bc], RZ ;  /* 0x0000af0003065a27 */ /* 0x000fc800078e00ff */
[----:B------:R-:W-:Y:S01]  /*2980*/  IMAD.MOV.U32 R2, RZ, RZ, R3 ;  /* 0x000000ffff027224 */ /* 0x000fe200078e0003 */
[----:B------:R-:W-:-:S04]  /*2990*/  @P5 SHF.R.U32.HI R2, RZ, c[0x0][0x2c0], R6 ;  /* 0x0000b000ff025a19 */ /* 0x000fc80000011606 */
[----:B------:R-:W-:-:S04]  /*29a0*/  @!P1 IADD3 R7, P0, R2, R146, RZ ;  /* 0x0000009202079210 */ /* 0x000fc80007f1e0ff */
[----:B------:R-:W-:Y:S02]  /*29b0*/  @!P1 LEA.HI.X.SX32 R8, R2, R143, 0x1, P0 ;  /* 0x0000008f02089211 */ /* 0x000fe400000f0eff */
[----:B------:R-:W-:-:S04]  /*29c0*/  @!P1 LEA R6, P0, R7, c[0x0][0x2a0], 0x2 ;  /* 0x0000a80007069a11 */ /* 0x000fc800078010ff */
[----:B------:R-:W-:-:S05]  /*29d0*/  @!P1 LEA.HI.X R7, R7, c[0x0][0x2a4], R8, 0x2, P0 ;  /* 0x0000a90007079a11 */ /* 0x000fca00000f1408 */
[----:B------:R1:W2:Y:S01]  /*29e0*/  @!P1 LDG.E R216, [R6.64] ;  /* 0x0000000606d89981 */ /* 0x0002a2000c1e1900 */
[----:B------:R-:W-:Y:S01]  /*29f0*/  IMAD.MOV R2, RZ, RZ, -R2 ;  /* 0x000000ffff027224 */ /* 0x000fe200078e0a02 */
[C---:B------:R-:W-:Y:S01]  /*2a00*/  ISETP.GE.AND P2, PT, R226.reuse, c[0x0][0x1d4], PT ;  /* 0x00007500e2007a0c */ /* 0x040fe20003f46270 */
[----:B------:R-:W-:Y:S02]  /*2a10*/  IMAD.SHL.U32 R22, R226, 0x2, RZ ;  /* 0x00000002e2167824 */ /* 0x000fe400078e00ff */
[----:B------:R-:W-:Y:S01]  /*2a20*/  IMAD R217, R2, c[0x0][0x2b8], R3 ;  /* 0x0000ae0002d97a24 */ /* 0x000fe200078e0203 */
[----:B------:R-:W-:-:S04]  /*2a30*/  SEL R21, RZ, 0x10, P2 ;  /* 0x00000010ff157807 */ /* 0x000fc80001000000 */
        /* <DEDUP_REMOVED lines=8> */
[----:B------:R-:W-:-:S03]  /*2ac0*/  IADD3 R2, P0, R144, R2, RZ ;  /* 0x0000000290027210 */ /* 0x000fc60007f1e0ff */
[----:B------:R-:W-:-:S05]  /*2ad0*/  IMAD R6, R216, c[0x0][0x1f4], R6 ;  /* 0x00007d00d8067a24 */ /* 0x000fca00078e0206 */
[----:B------:R-:W-:Y:S02]  /*2ae0*/  IADD3.X R3, R142, R3, R6, P0, !PT ;  /* 0x000000038e037210 */ /* 0x000fe400007fe406 */
[----:B------:R-:W-:Y:S02]  /*2af0*/  LEA R8, P0, R2, c[0x0][0x1c8], 0x1 ;  /* 0x0000720002087a11 */ /* 0x000fe400078008ff */
[----:B------:R-:W-:Y:S02]  /*2b00*/  SHF.L.U64.HI R6, R226, 0x1, R248 ;  /* 0x00000001e2067819 */ /* 0x000fe400000102f8 */
[----:B------:R-:W-:Y:S01]  /*2b10*/  LEA.HI.X R7, R2, c[0x0][0x1cc], R3, 0x1, P0 ;  /* 0x0000730002077a11 */ /* 0x000fe200000f0c03 */
[----:B------:R-:W1:Y:S01]  /*2b20*/  SHFL.IDX PT, R9, R8, 0x2, 0x181f ;  /* 0x00581f0008097f89 */ /* 0x000e6200000e0000 */
[----:B------:R-:W-:Y:S02]  /*2b30*/  IADD3 R2, -R21, 0x10, RZ ;  /* 0x0000001015027810 */ /* 0x000fe40007ffe1ff */
[----:B------:R-:W-:Y:S01]  /*2b40*/  IADD3 R3, -R139, 0x10, RZ ;  /* 0x000000108b037810 */ /* 0x000fe20007ffe1ff */
[----:B------:R-:W2:Y:S01]  /*2b50*/  SHFL.IDX PT, R11, R7, 0x2, 0x181f ;  /* 0x00581f00070b7f89 */ /* 0x000ea200000e0000 */
[----:B------:R-:W-:-:S02]  /*2b60*/  LOP3.LUT R2, R2, 0xf, RZ, 0xc0, !PT ;  /* 0x0000000f02027812 */ /* 0x000fc400078ec0ff */
[----:B------:R-:W-:Y:S01]  /*2b70*/  LOP3.LUT R12, R3, 0xf, RZ, 0xc0, !PT ;  /* 0x0000000f030c7812 */ /* 0x000fe200078ec0ff */
[----:B------:R-:W-:Y:S01]  /*2b80*/  SHFL.IDX PT, R20, R8, 0x1, 0x181f ;  /* 0x00381f0008147f89 */ /* 0x000fe200000e0000 */
[----:B------:R-:W-:Y:S02]  /*2b90*/  SHF.L.U64.HI R3, R140, 0x1, R141 ;  /* 0x000000018c037819 */ /* 0x000fe4000001028d */
[----:B-1----:R-:W-:Y:S01]  /*2ba0*/  IADD3 R18, P2, P0, R2, R9, R22 ;  /* 0x0000000902127210 */ /* 0x002fe2000785e016 */
[----:B------:R-:W-:-:S03]  /*2bb0*/  IMAD.SHL.U32 R2, R140, 0x2, RZ ;  /* 0x000000028c027824 */ /* 0x000fc600078e00ff */
[----:B--2---:R-:W-:Y:S02]  /*2bc0*/  IADD3.X R19, RZ, R11, R6, P2, P0 ;  /* 0x0000000bff137210 */ /* 0x004fe400017e0406 */
[----:B------:R-:W-:Y:S02]  /*2bd0*/  IADD3 R16, P2, P0, R12, R9, R2 ;  /* 0x000000090c107210 */ /* 0x000fe4000785e002 */
[----:B------:R-:W1:Y:S02]  /*2be0*/  SHFL.IDX PT, R9, R8, RZ, 0x181f ;  /* 0x00181fff08097589 */ /* 0x000e6400000e0000 */
[----:B------:R-:W-:Y:S02]  /*2bf0*/  IADD3.X R17, RZ, R11, R3, P2, P0 ;  /* 0x0000000bff117210 */ /* 0x000fe400017e0403 */
[----:B------:R-:W2:Y:S01]  /*2c00*/  SHFL.IDX PT, R11, R7, RZ, 0x181f ;  /* 0x00181fff070b7589 */ /* 0x000ea200000e0000 */
[----:B------:R-:W-:-:S03]  /*2c10*/  ISETP.GE.AND P2, PT, R226, c[0x0][0x1d4], PT ;  /* 0x00007500e2007a0c */ /* 0x000fc60003f46270 */
[----:B------:R-:W3:Y:S01]  /*2c20*/  SHFL.IDX PT, R7, R7, 0x1, 0x181f ;  /* 0x00381f0007077f89 */ /* 0x000ee200000e0000 */
[----:B-1----:R-:W-:-:S05]  /*2c30*/  IADD3 R14, P0, R9, R22, RZ ;  /* 0x00000016090e7210 */ /* 0x002fca0007f1e0ff */
[----:B--2---:R-:W-:Y:S01]  /*2c40*/  IMAD.X R15, R11, 0x1, R6, P0 ;  /* 0x000000010b0f7824 */ /* 0x004fe200000e0606 */
[----:B------:R-:W-:-:S04]  /*2c50*/  IADD3 R12, P0, R9, R2, RZ ;  /* 0x00000002090c7210 */ /* 0x000fc80007f1e0ff */
[----:B------:R1:W-:Y:S01]  /*2c60*/  LDGSTS.E.BYPASS.LTC128B.128 [R219+0x8100], [R14.64], !P2 ;  /* 0x081000000edb7fae */ /* 0x0003e2000d101d46 */
[----:B------:R-:W-:Y:S01]  /*2c70*/  IMAD.X R13, R11, 0x1, R3, P0 ;  /* 0x000000010b0d7824 */ /* 0x000fe200000e0603 */
[----:B------:R-:W-:-:S04]  /*2c80*/  IADD3 R8, P0, R20, R22, RZ ;  /* 0x0000001614087210 */ /* 0x000fc80007f1e0ff */
[----:B------:R1:W-:Y:S01]  /*2c90*/  LDGSTS.E.BYPASS.LTC128B.128 [R219+0xb100], [R12.64], !P6 ;  /* 0x0b1000000cdb7fae */ /* 0x0003e2000f101d46 */
[----:B---3--:R-:W-:Y:S01]  /*2ca0*/  IMAD.X R9, R7, 0x1, R6, P0 ;  /* 0x0000000107097824 */ /* 0x008fe200000e0606 */
[----:B------:R-:W-:-:S04]  /*2cb0*/  IADD3 R2, P0, R20, R2, RZ ;  /* 0x0000000214027210 */ /* 0x000fc80007f1e0ff */
[----:B------:R1:W-:Y:S01]  /*2cc0*/  LDGSTS.E.BYPASS.LTC128B.128 [R219+0x9100], [R8.64], !P2 ;  /* 0x0910000008db7fae */ /* 0x0003e2000d101d46 */
[----:B------:R-:W-:Y:S01]  /*2cd0*/  IMAD.X R3, R7, 0x1, R3, P0 ;  /* 0x0000000107037824 */ /* 0x000fe200000e0603 */
[----:B------:R-:W-:-:S04]  /*2ce0*/  ISETP.NE.U32.AND P0, PT, R21, RZ, PT ;  /* 0x000000ff1500720c */ /* 0x000fc80003f05070 */
[----:B------:R1:W-:Y:S09]  /*2cf0*/  LDGSTS.E.BYPASS.LTC128B.128 [R219+0xc100], [R2.64], !P6 ;  /* 0x0c10000002db7fae */ /* 0x0003f2000f101d46 */
[----:B------:R1:W-:Y:S01]  /*2d00*/  LDGSTS.E.BYPASS.LTC128B.128.ZFILL [R219+0xa100], [R18.64], P0 ;  /* 0x0a10000012db7fae */ /* 0x0003e20008141d46 */
[----:B------:R-:W-:-:S13]  /*2d10*/  ISETP.NE.U32.AND P0, PT, R139, RZ, PT ;  /* 0x000000ff8b00720c */ /* 0x000fda0003f05070 */
[----:B------:R1:W-:Y:S02]  /*2d20*/  LDGSTS.E.BYPASS.LTC128B.128.ZFILL [R219+0xd100], [R16.64], P0 ;  /* 0x0d10000010db7fae */ /* 0x0003e40008141d46 */
.L_x_242:
[----:B-1----:R-:W-:Y:S01]  /*2d30*/  FMUL.FTZ R2, R113, c[0x0][0x320] ;  /* 0x0000c80071027a20 */ /* 0x002fe20000410000 */
[----:B------:R-:W-:Y:S01]  /*2d40*/  LOP3.LUT R3, R135, 0xffffffe0, RZ, 0xc0, !PT ;  /* 0xffffffe087037812 */ /* 0x000fe200078ec0ff */
[----:B------:R-:W-:Y:S01]  /*2d50*/  ULDC UR4, c[0x0][0x324] ;  /* 0x0000c90000047ab9 */ /* 0x000fe20000000800 */
[----:B------:R-:W-:Y:S01]  /*2d60*/  LEA.HI R6, R136, R137, RZ, 0x2 ;  /* 0x0000008988067211 */ /* 0x000fe200078f10ff */
[----:B------:R1:W2:Y:S01]  /*2d70*/  MUFU.TANH R37, R2 ;  /* 0x0000000200257308 */ /* 0x0002a20000002400 */
[----:B------:R-:W-:Y:S01]  /*2d80*/  SHF.R.S32.HI R7, RZ, 0x1f, R134 ;  /* 0x0000001fff077819 */ /* 0x000fe20000011486 */
[----:B------:R-:W-:Y:S01]  /*2d90*/  ULOP3.LUT UR4, URZ, UR4, URZ, 0x33, !UPT ;  /* 0x000000043f047292 */ /* 0x000fe2000f8e333f */
[----:B------:R-:W-:Y:S01]  /*2da0*/  LOP3.LUT R6, R6, 0xfffffffc, RZ, 0xc0, !PT ;  /* 0xfffffffc06067812 */ /* 0x000fe200078ec0ff */
[----:B------:R-:W0:Y:S01]  /*2db0*/  LDGDEPBAR ;  /* 0x00000000000079af */ /* 0x000e220000000000 */
[----:B------:R-:W-:-:S04]  /*2dc0*/  LEA.HI R7, R7, R134, RZ, 0x3 ;  /* 0x0000008607077211 */ /* 0x000fc800078f18ff */
[----:B------:R-:W-:-:S04]  /*2dd0*/  LOP3.LUT R7, R7, 0xffffff8, RZ, 0xc0, !PT ;  /* 0x0ffffff807077812 */ /* 0x000fc800078ec0ff */
[----:B------:R-:W-:Y:S01]  /*2de0*/  IADD3 R11, R134, -R7, RZ ;  /* 0x80000007860b7210 */ /* 0x000fe20007ffe0ff */
[----:B-1----:R-:W-:-:S04]  /*2df0*/  FMUL.FTZ R2, R104, c[0x0][0x320] ;  /* 0x0000c80068027a20 */ /* 0x002fc80000410000 */
[----:B------:R1:W3:Y:S02]  /*2e00*/  MUFU.TANH R36, R2 ;  /* 0x0000000200247308 */ /* 0x0002e40000002400 */
[----:B-1----:R-:W-:-:S06]  /*2e10*/  FMUL.FTZ R2, R105, c[0x0][0x320] ;  /* 0x0000c80069027a20 */ /* 0x002fcc0000410000 */
[----:B------:R1:W4:Y:S02]  /*2e20*/  MUFU.TANH R35, R2 ;  /* 0x0000000200237308 */ /* 0x0003240000002400 */
[----:B-1----:R-:W-:-:S06]  /*2e30*/  FMUL.FTZ R2, R100, c[0x0][0x320] ;  /* 0x0000c80064027a20 */ /* 0x002fcc0000410000 */
[----:B------:R1:W1:Y:S02]  /*2e40*/  MUFU.TANH R34, R2 ;  /* 0x0000000200227308 */ /* 0x0002640000002400 */
        /* <DEDUP_REMOVED lines=24> */
[----:B-1----:R-:W-:Y:S01]  /*2fd0*/  IADD3 R2, -R3, R137, RZ ;  /* 0x0000008903027210 */ /* 0x002fe20007ffe1ff */
[----:B------:R-:W-:-:S03]  /*2fe0*/  FMUL.FTZ R3, R65, c[0x0][0x320] ;  /* 0x0000c80041037a20 */ /* 0x000fc60000410000 */
[----:B------:R-:W-:Y:S02]  /*2ff0*/  SHF.R.S32.HI R8, RZ, 0x1f, R2 ;  /* 0x0000001fff087819 */ /* 0x000fe40000011402 */
[----:B------:R1:W1:Y:S02]  /*3000*/  MUFU.TANH R21, R3 ;  /* 0x0000000300157308 */ /* 0x0002640000002400 */
[----:B-1----:R-:W-:Y:S02]  /*3010*/  IADD3 R3, -R6, R137, RZ ;  /* 0x0000008906037210 */ /* 0x002fe40007ffe1ff */
[----:B------:R-:W-:Y:S01]  /*3020*/  LEA.HI R6, R8, R2, RZ, 0x2 ;  /* 0x0000000208067211 */ /* 0x000fe200078f10ff */
[----:B------:R-:W-:Y:S01]  /*3030*/  FMUL.FTZ R8, R68, c[0x0][0x320] ;  /* 0x0000c80044087a20 */ /* 0x000fe20000410000 */
[----:B------:R-:W-:Y:S02]  /*3040*/  LEA.HI R9, R3, R3, RZ, 0x1 ;  /* 0x0000000303097211 */ /* 0x000fe400078f08ff */
[----:B------:R-:W-:Y:S01]  /*3050*/  LEA.HI.SX32 R7, R6, R156, 0x1e ;  /* 0x0000009c06077211 */ /* 0x000fe200078ff2ff */
[----:B------:R1:W1:Y:S01]  /*3060*/  MUFU.TANH R20, R8 ;  /* 0x0000000800147308 */ /* 0x0002620000002400 */
[----:B------:R-:W-:-:S04]  /*3070*/  LOP3.LUT R9, R9, 0x1ffffffe, RZ, 0xc0, !PT ;  /* 0x1ffffffe09097812 */ /* 0x000fc800078ec0ff */
[----:B------:R-:W-:Y:S01]  /*3080*/  IADD3 R3, R3, -R9, RZ ;  /* 0x8000000903037210 */ /* 0x000fe20007ffe0ff */
[----:B-1----:R-:W-:Y:S02]  /*3090*/  IMAD R8, R11, 0x10, R7 ;  /* 0x000000100b087824 */ /* 0x002fe400078e0207 */
[----:B------:R-:W-:-:S03]  /*30a0*/  FMUL.FTZ R7, R69, c[0x0][0x320] ;  /* 0x0000c80045077a20 */ /* 0x000fc60000410000 */
[----:B------:R-:W-:Y:S01]  /*30b0*/  LEA R12, R3, R8, 0x3 ;  /* 0x00000008030c7211 */ /* 0x000fe200078e18ff */
[----:B------:R-:W-:Y:S01]  /*30c0*/  FMUL.FTZ R3, R72, c[0x0][0x320] ;  /* 0x0000c80048037a20 */ /* 0x000fe20000410000 */
[----:B------:R1:W1:Y:S03]  /*30d0*/  MUFU.TANH R19, R7 ;  /* 0x0000000700137308 */ /* 0x0002660000002400 */
[----:B------:R-:W-:Y:S01]  /*30e0*/  @P4 IMAD.HI.U32 R8, R12, c[0x0][0x2c8], RZ ;  /* 0x0000b2000c084a27 */ /* 0x000fe200078e00ff */
[----:B------:R5:W-:Y:S04]  /*30f0*/  STL [R1+0x8], R12 ;  /* 0x0000080c01007387 */ /* 0x000be80000100800 */
[----:B------:R2:W2:Y:S01]  /*3100*/  MUFU.TANH R18, R3 ;  /* 0x0000000300127308 */ /* 0x0004a20000002400 */
[----:B-1----:R-:W-:Y:S01]  /*3110*/  IMAD.MOV.U32 R7, RZ, RZ, R12 ;  /* 0x000000ffff077224 */ /* 0x002fe200078e000c */
[----:B------:R-:W-:Y:S01]  /*3120*/  @P4 SHF.R.U32.HI R7, RZ, c[0x0][0x2cc], R8 ;  /* 0x0000b300ff074a19 */ /* 0x000fe20000011608 */
[----:B------:R-:W-:-:S05]  /*3130*/  FMUL.FTZ R8, R80, c[0x0][0x320] ;  /* 0x0000c80050087a20 */ /* 0x000fca0000410000 */
[----:B------:R-:W1:Y:S01]  /*3140*/  MUFU.TANH R16, R8 ;  /* 0x0000000800107308 */ /* 0x000e620000002400 */
[----:B--2---:R-:W-:-:S07]  /*3150*/  FMUL.FTZ R3, R73, c[0x0][0x320] ;  /* 0x0000c80049037a20 */ /* 0x004fce0000410000 */
[----:B------:R2:W1:Y:S02]  /*3160*/  MUFU.TANH R17, R3 ;  /* 0x0000000300117308 */ /* 0x0004640000002400 */
[----:B--2---:R-:W-:Y:S02]  /*3170*/  LOP3.LUT R3, R6, 0x7ffffffc, RZ, 0xc0, !PT ;  /* 0x7ffffffc06037812 */ /* 0x004fe400078ec0ff */
[----:B------:R-:W2:Y:S02]  /*3180*/  SHFL.IDX PT, R6, R7, RZ, 0x1c1f ;  /* 0x001c1fff07067589 */ /* 0x000ea400000e0000 */
[----:B------:R-:W-:Y:S01]  /*3190*/  IADD3 R3, R2, -R3, RZ ;  /* 0x8000000302037210 */ /* 0x000fe20007ffe0ff */
[----:B------:R-:W-:-:S03]  /*31a0*/  FMUL.FTZ R2, R81, c[0x0][0x320] ;  /* 0x0000c80051027a20 */ /* 0x000fc60000410000 */
[----:B------:R-:W-:Y:S01]  /*31b0*/  SHF.L.U32 R9, R3, 0x1, RZ ;  /* 0x0000000103097819 */ /* 0x000fe200000006ff */
[----:B------:R1:W1:Y:S01]  /*31c0*/  MUFU.TANH R15, R2 ;  /* 0x00000002000f7308 */ /* 0x0002620000002400 */
[----:B------:R-:W-:Y:S02]  /*31d0*/  FMUL.FTZ R3, R112, c[0x0][0x320] ;  /* 0x0000c80070037a20 */ /* 0x000fe40000410000 */
[----:B------:R-:W-:Y:S01]  /*31e0*/  IADD3 R11, -R9, R252, R10 ;  /* 0x000000fc090b7210 */ /* 0x000fe20007ffe10a */
[----:B------:R2:W-:Y:S01]  /*31f0*/  STL [R1+0x4], R9 ;  /* 0x0000040901007387 */ /* 0x0005e20000100800 */
[----:B------:R-:W-:-:S03]  /*3200*/  IADD3 R13, R10, -R9, RZ ;  /* 0x800000090a0d7210 */ /* 0x000fc60007ffe0ff */
[----:B------:R2:W2:Y:S01]  /*3210*/  MUFU.TANH R14, R3 ;  /* 0x00000003000e7308 */ /* 0x0004a20000002400 */
[----:B-1----:R-:W-:-:S05]  /*3220*/  IADD3 R2, -R9, 0x1, R133 ;  /* 0x0000000109027810 */ /* 0x002fca0007ffe185 */
[----:B------:R-:W-:-:S05]  /*3230*/  IMAD.IADD R2, R2, 0x1, -R138 ;  /* 0x0000000102027824 */ /* 0x000fca00078e0a8a */
[C---:B------:R-:W-:Y:S02]  /*3240*/  IADD3 R8, R2.reuse, c[0x0][0x328], RZ ;  /* 0x0000ca0002087a10 */ /* 0x040fe40007ffe0ff */
[----:B-----5:R-:W-:Y:S02]  /*3250*/  IADD3 R12, R2, UR4, RZ ;  /* 0x00000004020c7c10 */ /* 0x020fe4000fffe0ff */
[-C--:B--2---:R-:W-:Y:S02]  /*3260*/  IADD3 R3, R8, R6.reuse, RZ ;  /* 0x0000000608037210 */ /* 0x084fe40007ffe0ff */
[----:B------:R-:W-:Y:S02]  /*3270*/  IADD3 R2, R12, R6, RZ ;  /* 0x000000060c027210 */ /* 0x000fe40007ffe0ff */
[----:B------:R-:W-:Y:S01]  /*3280*/  IMNMX R3, R3, R11, PT ;  /* 0x0000000b03037217 */ /* 0x000fe20003800200 */
[----:B------:R-:W-:Y:S05]  /*3290*/  @!P3 BRA `(.L_x_243) ;  /* 0x000001400000b947 */ /* 0x000fea0003800000 */
[----:B---34-:R-:W-:Y:S01]  /*32a0*/  IADD3 R6, -R138, R252, R6 ;  /* 0x000000fc8a067210 */ /* 0x018fe20007ffe106 */
[----:B------:R-:W-:Y:S03]  /*32b0*/  BSSY B0, `(.L_x_244) ;  /* 0x000000e000007945 */ /* 0x000fe60003800000 */
        /* <DEDUP_REMOVED lines=9> */
.L_x_245:
[----:B------:R-:W-:-:S04]  /*3350*/  MOV R9, c[0x0][0x32c] ;  /* 0x0000cb0000097a02 */ /* 0x000fc80000000f00 */
[----:B------:R-:W-:-:S13]  /*3360*/  ISETP.NE.AND P0, PT, R9, 0x1, PT ;  /* 0x000000010900780c */ /* 0x000fda0003f05270 */
[----:B------:R-:W-:-:S05]  /*3370*/  @P0 IMAD.HI.U32 R9, R6, c[0x0][0x330], RZ ;  /* 0x0000cc0006090a27 */ /* 0x000fca00078e00ff */
[----:B------:R-:W-:Y:S02]  /*3380*/  @P0 SHF.R.U32.HI R6, RZ, c[0x0][0x334], R9 ;  /* 0x0000cd00ff060a19 */ /* 0x000fe40000011609 */
.L_x_246:
[----:B------:R-:W-:Y:S05]  /*3390*/  BSYNC B0 ;  /* 0x0000000000007941 */ /* 0x000fea0003800000 */
.L_x_244:
[----:B------:R-:W-:-:S05]  /*33a0*/  IMAD R6, R6, c[0x0][0x32c], R13 ;  /* 0x0000cb0006067a24 */ /* 0x000fca00078e020d */
[----:B------:R-:W-:Y:S02]  /*33b0*/  IADD3 R9, R6, c[0x0][0x32c], RZ ;  /* 0x0000cb0006097a10 */ /* 0x000fe40007ffe0ff */
[----:B------:R-:W-:Y:S02]  /*33c0*/  IMNMX R2, R2, R6, !PT ;  /* 0x0000000602027217 */ /* 0x000fe40007800200 */
[----:B------:R-:W-:Y:S02]  /*33d0*/  IMNMX R3, R3, R9, PT ;  /* 0x0000000903037217 */ /* 0x000fe40003800200 */
.L_x_243:
[C---:B---34-:R-:W-:Y:S01]  /*33e0*/  ISETP.GE.AND P0, PT, R10.reuse, 0x2, PT ;  /* 0x000000020a00780c */ /* 0x058fe20003f06270 */
[----:B------:R-:W1:Y:S01]  /*33f0*/  SHFL.IDX PT, R6, R7, 0x1, 0x1c1f ;  /* 0x003c1f0007067f89 */ /* 0x000e6200000e0000 */
[----:B------:R-:W-:Y:S02]  /*3400*/  ISETP.GE.AND P2, PT, R10, 0x9, PT ;  /* 0x000000090a00780c */ /* 0x000fe40003f46270 */
[----:B------:R-:W-:Y:S02]  /*3410*/  P2R R61, PR, RZ, 0x1 ;  /* 0x00000001ff3d7803 */ /* 0x000fe40000000000 */
[----:B------:R-:W-:-:S02]  /*3420*/  ISETP.GT.AND P0, PT, R2, 0x1, !P0 ;  /* 0x000000010200780c */ /* 0x000fc40004704270 */
[----:B------:R-:W-:Y:S02]  /*3430*/  P2R R60, PR, RZ, 0x4 ;  /* 0x00000004ff3c7803 */ /* 0x000fe40000000000 */
[----:B------:R-:W-:-:S04]  /*3440*/  ISETP.LT.OR P0, PT, R3, 0x2, P0 ;  /* 0x000000020300780c */ /* 0x000fc80000701670 */
[----:B------:R-:W-:Y:S02]  /*3450*/  FSEL R40, R37, -INF , !P0 ;  /* 0xff80000025287808 */ /* 0x000fe40004000000 */
[----:B------:R-:W-:Y:S02]  /*3460*/  ISETP.GT.AND P0, PT, R2, 0x8, !P2 ;  /* 0x000000080200780c */ /* 0x000fe40005704270 */
[----:B------:R-:W-:Y:S02]  /*3470*/  ISETP.GE.AND P2, PT, R10, 0xa, PT ;  /* 0x0000000a0a00780c */ /* 0x000fe40003f46270 */
[----:B------:R-:W-:Y:S02]  /*3480*/  ISETP.LT.OR P0, PT, R3, 0x9, P0 ;  /* 0x000000090300780c */ /* 0x000fe40000701670 */
[----:B------:R-:W-:Y:S02]  /*3490*/  P2R R59, PR, RZ, 0x4 ;  /* 0x00000004ff3b7803 */ /* 0x000fe40000000000 */
[----:B------:R-:W-:-:S02]  /*34a0*/  FSEL R43, R36, -INF , !P0 ;  /* 0xff800000242b7808 */ /* 0x000fc40004000000 */
[----:B------:R-:W-:Y:S02]  /*34b0*/  ISETP.GT.AND P0, PT, R2, 0x9, !P2 ;  /* 0x000000090200780c */ /* 0x000fe40005704270 */
[----:B------:R-:W-:Y:S02]  /*34c0*/  ISETP.GE.AND P2, PT, R10, 0x11, PT ;  /* 0x000000110a00780c */ /* 0x000fe40003f46270 */
[----:B------:R-:W-:Y:S02]  /*34d0*/  ISETP.LT.OR P0, PT, R3, 0xa, P0 ;  /* 0x0000000a0300780c */ /* 0x000fe40000701670 */
[----:B------:R-:W-:Y:S02]  /*34e0*/  P2R R58, PR, RZ, 0x4 ;  /* 0x00000004ff3a7803 */ /* 0x000fe40000000000 */
[----:B------:R-:W-:Y:S02]  /*34f0*/  FSEL R44, R35, -INF , !P0 ;  /* 0xff800000232c7808 */ /* 0x000fe40004000000 */
[----:B------:R-:W-:-:S02]  /*3500*/  ISETP.GT.AND P0, PT, R2, 0x10, !P2 ;  /* 0x000000100200780c */ /* 0x000fc40005704270 */
[----:B------:R-:W-:Y:S02]  /*3510*/  ISETP.GE.AND P2, PT, R10, 0x12, PT ;  /* 0x000000120a00780c */ /* 0x000fe40003f46270 */
[----:B------:R-:W-:Y:S02]  /*3520*/  ISETP.LT.OR P0, PT, R3, 0x11, P0 ;  /* 0x000000110300780c */ /* 0x000fe40000701670 */
[----:B------:R-:W-:Y:S02]  /*3530*/  P2R R57, PR, RZ, 0x4 ;  /* 0x00000004ff397803 */ /* 0x000fe40000000000 */
[----:B------:R-:W-:Y:S02]  /*3540*/  FSEL R76, R34, -INF , !P0 ;  /* 0xff800000224c7808 */ /* 0x000fe40004000000 */
[----:B------:R-:W-:Y:S02]  /*3550*/  ISETP.GT.AND P0, PT, R2, 0x11, !P2 ;  /* 0x000000110200780c */ /* 0x000fe40005704270 */
[----:B------:R-:W-:-:S02]  /*3560*/  ISETP.GE.AND P2, PT, R10, 0x19, PT ;  /* 0x000000190a00780c */ /* 0x000fc40003f46270 */
[----:B------:R-:W-:Y:S02]  /*3570*/  ISETP.LT.OR P0, PT, R3, 0x12, P0 ;  /* 0x000000120300780c */ /* 0x000fe40000701670 */
[----:B------:R-:W-:Y:S02]  /*3580*/  P2R R56, PR, RZ, 0x4 ;  /* 0x00000004ff387803 */ /* 0x000fe40000000000 */
[----:B------:R-:W-:Y:S02]  /*3590*/  FSEL R77, R33, -INF , !P0 ;  /* 0xff800000214d7808 */ /* 0x000fe40004000000 */
[----:B------:R-:W-:Y:S02]  /*35a0*/  ISETP.GT.AND P0, PT, R2, 0x18, !P2 ;  /* 0x000000180200780c */ /* 0x000fe40005704270 */
[----:B------:R-:W-:Y:S02]  /*35b0*/  ISETP.GE.AND P2, PT, R10, 0x1a, PT ;  /* 0x0000001a0a00780c */ /* 0x000fe40003f46270 */
[----:B------:R-:W-:-:S02]  /*35c0*/  ISETP.LT.OR P0, PT, R3, 0x19, P0 ;  /* 0x000000190300780c */ /* 0x000fc40000701670 */
[----:B------:R-:W-:Y:S02]  /*35d0*/  P2R R55, PR, RZ, 0x4 ;  /* 0x00000004ff377803 */ /* 0x000fe40000000000 */
[----:B------:R-:W-:Y:S02]  /*35e0*/  FSEL R78, R32, -INF , !P0 ;  /* 0xff800000204e7808 */ /* 0x000fe40004000000 */
[----:B------:R-:W-:Y:S02]  /*35f0*/  ISETP.GT.AND P0, PT, R2, 0x19, !P2 ;  /* 0x000000190200780c */ /* 0x000fe40005704270 */
[----:B------:R-:W-:Y:S02]  /*3600*/  ISETP.GE.AND P2, PT, R10, 0x21, PT ;  /* 0x000000210a00780c */ /* 0x000fe40003f46270 */
[----:B------:R-:W-:Y:S02]  /*3610*/  ISETP.LT.OR P0, PT, R3, 0x1a, P0 ;  /* 0x0000001a0300780c */ /* 0x000fe40000701670 */
[----:B------:R-:W-:-:S02]  /*3620*/  P2R R54, PR, RZ, 0x4 ;  /* 0x00000004ff367803 */ /* 0x000fc40000000000 */
        /* <DEDUP_REMOVED lines=76> */
[----:B------:R-:W-:Y:S02]  /*3af0*/  ISETP.GT.AND P0, PT, R2, RZ, !P2 ;  /* 0x000000ff0200720c */ /* 0x000fe40005704270 */
[----:B------:R-:W-:-:S02]  /*3b00*/  ISETP.GE.AND P2, PT, R10, 0x5a, PT ;  /* 0x0000005a0a00780c */ /* 0x000fc40003f46270 */
[----:B------:R-:W-:-:S04]  /*3b10*/  ISETP.LT.OR P0, PT, R3, 0x1, P0 ;  /* 0x000000010300780c */ /* 0x000fc80000701670 */
[----:B------:R-:W-:Y:S02]  /*3b20*/  FSEL R32, R14, -INF , !P0 ;  /* 0xff8000000e207808 */ /* 0x000fe40004000000 */
[----:B------:R-:W-:Y:S01]  /*3b30*/  ISETP.GT.AND P0, PT, R2, 0x59, !P2 ;  /* 0x000000590200780c */ /* 0x000fe20005704270 */
[----:B------:R-:W-:-:S03]  /*3b40*/  FMUL.FTZ R2, R87, c[0x0][0x320] ;  /* 0x0000c80057027a20 */ /* 0x000fc60000410000 */
[----:B------:R-:W-:Y:S01]  /*3b50*/  ISETP.LT.OR P0, PT, R3, 0x5a, P0 ;  /* 0x0000005a0300780c */ /* 0x000fe20000701670 */
[----:B------:R2:W3:Y:S01]  /*3b60*/  MUFU.TANH R35, R2 ;  /* 0x0000000200237308 */ /* 0x0004e20000002400 */
[----:B-1----:R-:W-:Y:S02]  /*3b70*/  IMAD.IADD R3, R8, 0x1, R6 ;  /* 0x0000000108037824 */ /* 0x002fe400078e0206 */
[----:B------:R-:W-:-:S03]  /*3b80*/  FSEL R215, R15, -INF , !P0 ;  /* 0xff8000000fd77808 */ /* 0x000fc60004000000 */
[----:B------:R-:W-:Y:S01]  /*3b90*/  IMNMX R3, R3, R11, PT ;  /* 0x0000000b03037217 */ /* 0x000fe20003800200 */
[----:B--2---:R-:W-:-:S04]  /*3ba0*/  FMUL.FTZ R2, R90, c[0x0][0x320] ;  /* 0x0000c8005a027a20 */ /* 0x004fc80000410000 */
[----:B------:R1:W2:Y:S02]  /*3bb0*/  MUFU.TANH R34, R2 ;  /* 0x0000000200227308 */ /* 0x0002a40000002400 */
        /* <DEDUP_REMOVED lines=44> */
[----:B-1----:R-:W-:Y:S01]  /*3e80*/  IMAD.IADD R2, R12, 0x1, R6 ;  /* 0x000000010c027824 */ /* 0x002fe200078e0206 */
[----:B------:R-:W-:Y:S05]  /*3e90*/  @!P3 BRA `(.L_x_247) ;  /* 0x000001400000b947 */ /* 0x000fea0003800000 */
[----:B--234-:R-:W-:Y:S01]  /*3ea0*/  IADD3 R6, -R138, R252, R6 ;  /* 0x000000fc8a067210 */ /* 0x01cfe20007ffe106 */
        /* <DEDUP_REMOVED lines=10> */
.L_x_249:
[----:B------:R-:W-:-:S04]  /*3f50*/  MOV R7, c[0x0][0x32c] ;  /* 0x0000cb0000077a02 */ /* 0x000fc80000000f00 */
[----:B------:R-:W-:-:S13]  /*3f60*/  ISETP.NE.AND P0, PT, R7, 0x1, PT ;  /* 0x000000010700780c */ /* 0x000fda0003f05270 */
[----:B------:R-:W-:-:S05]  /*3f70*/  @P0 IMAD.HI.U32 R7, R6, c[0x0][0x330], RZ ;  /* 0x0000cc0006070a27 */ /* 0x000fca00078e00ff */
[----:B------:R-:W-:Y:S02]  /*3f80*/  @P0 SHF.R.U32.HI R6, RZ, c[0x0][0x334], R7 ;  /* 0x0000cd00ff060a19 */ /* 0x000fe40000011607 */
.L_x_250:
[----:B------:R-:W-:Y:S05]  /*3f90*/  BSYNC B0 ;  /* 0x0000000000007941 */ /* 0x000fea0003800000 */
.L_x_248:
[----:B------:R-:W-:-:S05]  /*3fa0*/  IMAD R6, R6, c[0x0][0x32c], R13 ;  /* 0x0000cb0006067a24 */ /* 0x000fca00078e020d */
[----:B------:R-:W-:Y:S02]  /*3fb0*/  IADD3 R7, R6, c[0x0][0x32c], RZ ;  /* 0x0000cb0006077a10 */ /* 0x000fe40007ffe0ff */
[----:B------:R-:W-:Y:S02]  /*3fc0*/  IMNMX R2, R2, R6, !PT ;  /* 0x0000000602027217 */ /* 0x000fe40007800200 */
[----:B------:R-:W-:Y:S02]  /*3fd0*/  IMNMX R3, R3, R7, PT ;  /* 0x0000000703037217 */ /* 0x000fe40003800200 */
.L_x_247:
[----:B--234-:R-:W-:Y:S01]  /*3fe0*/  ISETP.NE.AND P0, PT, R61, RZ, PT ;  /* 0x000000ff3d00720c */ /* 0x01cfe20003f05270 */
[----:B------:R-:W-:Y:S01]  /*3ff0*/  IMAD.SHL.U32 R197, R4, 0x2, RZ ;  /* 0x0000000204c57824 */ /* 0x000fe200078e00ff */
[----:B------:R-:W-:Y:S02]  /*4000*/  FMNMX.FTZ R68, R32, R40, !PT ;  /* 0x0000002820447209 */ /* 0x000fe40007810000 */
[----:B------:R-:W-:Y:S01]  /*4010*/  ISETP.GT.AND P0, PT, R2, 0x1, !P0 ;  /* 0x000000010200780c */ /* 0x000fe20004704270 */
[--C-:B------:R-:W-:Y:S01]  /*4020*/  IMAD R198, R5, 0x2, R197.reuse ;  /* 0x0000000205c67824 */ /* 0x100fe200078e02c5 */
[----:B------:R-:W-:Y:S01]  /*4030*/  FMNMX.FTZ R68, R43, R68, !PT ;  /* 0x000000442b447209 */ /* 0x000fe20007810000 */
[C---:B------:R-:W-:Y:S01]  /*4040*/  IMAD R201, R0.reuse, 0x2, R197 ;  /* 0x0000000200c97824 */ /* 0x040fe200078e02c5 */
[----:B------:R-:W-:Y:S01]  /*4050*/  ISETP.LT.OR P0, PT, R3, 0x2, P0 ;  /* 0x000000020300780c */ /* 0x000fe20000701670 */
[----:B------:R-:W-:Y:S01]  /*4060*/  IMAD R200, R0, 0x2, R198 ;  /* 0x0000000200c87824 */ /* 0x000fe200078e02c6 */
[----:B------:R-:W-:-:S02]  /*4070*/  FMNMX.FTZ R68, R44, R68, !PT ;  /* 0x000000442c447209 */ /* 0x000fc40007810000 */
[----:B------:R-:W-:Y:S02]  /*4080*/  FSEL R11, R24, -INF , !P0 ;  /* 0xff800000180b7808 */ /* 0x000fe40004000000 */
[----:B------:R-:W-:Y:S02]  /*4090*/  ISETP.NE.AND P0, PT, R60, RZ, PT ;  /* 0x000000ff3c00720c */ /* 0x000fe40003f05270 */
[----:B------:R-:W-:Y:S02]  /*40a0*/  FMNMX.FTZ R68, R76, R68, !PT ;  /* 0x000000444c447209 */ /* 0x000fe40007810000 */
[----:B------:R-:W-:Y:S02]  /*40b0*/  ISETP.GT.AND P0, PT, R2, 0x8, !P0 ;  /* 0x000000080200780c */ /* 0x000fe40004704270 */
[----:B------:R-:W-:Y:S02]  /*40c0*/  FMNMX.FTZ R68, R77, R68, !PT ;  /* 0x000000444d447209 */ /* 0x000fe40007810000 */
[----:B------:R-:W-:-:S02]  /*40d0*/  ISETP.LT.OR P0, PT, R3, 0x9, P0 ;  /* 0x000000090300780c */ /* 0x000fc40000701670 */
[----:B------:R-:W-:Y:S02]  /*40e0*/  FMNMX.FTZ R68, R78, R68, !PT ;  /* 0x000000444e447209 */ /* 0x000fe40007810000 */
[----:B------:R-:W-:Y:S02]  /*40f0*/  FSEL R24, R14, -INF , !P0 ;  /* 0xff8000000e187808 */ /* 0x000fe40004000000 */
[----:B------:R-:W-:Y:S02]  /*4100*/  ISETP.NE.AND P0, PT, R59, RZ, PT ;  /* 0x000000ff3b00720c */ /* 0x000fe40003f05270 */
[----:B------:R-:W-:Y:S02]  /*4110*/  FMNMX.FTZ R68, R79, R68, !PT ;  /* 0x000000444f447209 */ /* 0x000fe40007810000 */
[----:B------:R-:W-:Y:S02]  /*4120*/  ISETP.GT.AND P0, PT, R2, 0x9, !P0 ;  /* 0x000000090200780c */ /* 0x000fe40004704270 */
[----:B------:R-:W-:-:S02]  /*4130*/  FMNMX.FTZ R68, R108, R68, !PT ;  /* 0x000000446c447209 */ /* 0x000fc40007810000 */
[----:B------:R-:W-:Y:S02]  /*4140*/  ISETP.LT.OR P0, PT, R3, 0xa, P0 ;  /* 0x0000000a0300780c */ /* 0x000fe40000701670 */
[----:B------:R-:W-:Y:S02]  /*4150*/  FMNMX.FTZ R68, R110, R68, !PT ;  /* 0x000000446e447209 */ /* 0x000fe40007810000 */
[----:B------:R-:W-:Y:S02]  /*4160*/  FSEL R10, R10, -INF , !P0 ;  /* 0xff8000000a0a7808 */ /* 0x000fe40004000000 */
[----:B------:R-:W-:Y:S02]  /*4170*/  ISETP.NE.AND P0, PT, R58, RZ, PT ;  /* 0x000000ff3a00720c */ /* 0x000fe40003f05270 */
[----:B------:R-:W-:Y:S02]  /*4180*/  FMNMX.FTZ R68, R109, R68, !PT ;  /* 0x000000446d447209 */ /* 0x000fe40007810000 */
[----:B------:R-:W-:-:S02]  /*4190*/  ISETP.GT.AND P0, PT, R2, 0x10, !P0 ;  /* 0x000000100200780c */ /* 0x000fc40004704270 */
[----:B------:R-:W-:Y:S02]  /*41a0*/  FMNMX.FTZ R68, R111, R68, !PT ;  /* 0x000000446f447209 */ /* 0x000fe40007810000 */
[----:B------:R-:W-:Y:S02]  /*41b0*/  ISETP.LT.OR P0, PT, R3, 0x11, P0 ;  /* 0x000000110300780c */ /* 0x000fe40000701670 */
[----:B------:R-:W-:Y:S02]  /*41c0*/  FMNMX.FTZ R68, R157, R68, !PT ;  /* 0x000000449d447209 */ /* 0x000fe40007810000 */
[----:B------:R-:W-:Y:S02]  /*41d0*/  FSEL R70, R21, -INF , !P0 ;  /* 0xff80000015467808 */ /* 0x000fe40004000000 */
[----:B------:R-:W-:Y:S02]  /*41e0*/  ISETP.NE.AND P0, PT, R57, RZ, PT ;  /* 0x000000ff3900720c */ /* 0x000fe40003f05270 */
[----:B------:R-:W-:-:S02]  /*41f0*/  FMNMX.FTZ R68, R159, R68, !PT ;  /* 0x000000449f447209 */ /* 0x000fc40007810000 */
[----:B------:R-:W-:Y:S02]  /*4200*/  ISETP.GT.AND P0, PT, R2, 0x11, !P0 ;  /* 0x000000110200780c */ /* 0x000fe40004704270 */
[----:B------:R-:W-:Y:S02]  /*4210*/  FMNMX.FTZ R68, R158, R68, !PT ;  /* 0x000000449e447209 */ /* 0x000fe40007810000 */
[----:B------:R-:W-:Y:S02]  /*4220*/  ISETP.LT.OR P0, PT, R3, 0x12, P0 ;  /* 0x000000120300780c */ /* 0x000fe40000701670 */
[----:B------:R-:W-:Y:S02]  /*4230*/  FMNMX.FTZ R68, R160, R68, !PT ;  /* 0x00000044a0447209 */ /* 0x000fe40007810000 */
[----:B------:R-:W-:Y:S02]  /*4240*/  FSEL R69, R20, -INF , !P0 ;  /* 0xff80000014457808 */ /* 0x000fe40004000000 */
[----:B------:R-:W-:-:S02]  /*4250*/  ISETP.NE.AND P0, PT, R56, RZ, PT ;  /* 0x000000ff3800720c */ /* 0x000fc40003f05270 */
[----:B------:R-:W-:Y:S02]  /*4260*/  FMNMX.FTZ R68, R166, R68, !PT ;  /* 0x00000044a6447209 */ /* 0x000fe40007810000 */
[----:B------:R-:W-:Y:S02]  /*4270*/  ISETP.GT.AND P0, PT, R2, 0x18, !P0 ;  /* 0x000000180200780c */ /* 0x000fe40004704270 */
[----:B------:R-:W-:Y:S02]  /*4280*/  FMNMX.FTZ R68, R168, R68, !PT ;  /* 0x00000044a8447209 */ /* 0x000fe40007810000 */
[----:B------:R-:W-:Y:S02]  /*4290*/  ISETP.LT.OR P0, PT, R3, 0x19, P0 ;  /* 0x000000190300780c */ /* 0x000fe40000701670 */
[----:B------:R-:W-:Y:S02]  /*42a0*/  FMNMX.FTZ R68, R167, R68, !PT ;  /* 0x00000044a7447209 */ /* 0x000fe40007810000 */
[----:B------:R-:W-:-:S02]  /*42b0*/  FSEL R71, R34, -INF , !P0 ;  /* 0xff80000022477808 */ /* 0x000fc40004000000 */
[----:B------:R-:W-:Y:S02]  /*42c0*/  ISETP.NE.AND P0, PT, R55, RZ, PT ;  /* 0x000000ff3700720c */ /* 0x000fe40003f05270 */
[----:B------:R-:W-:Y:S02]  /*42d0*/  FMNMX.FTZ R68, R169, R68, !PT ;  /* 0x00000044a9447209 */ /* 0x000fe40007810000 */
[----:B------:R-:W-:Y:S02]  /*42e0*/  ISETP.GT.AND P0, PT, R2, 0x19, !P0 ;  /* 0x000000190200780c */ /* 0x000fe40004704270 */
[----:B------:R-:W-:Y:S02]  /*42f0*/  FMNMX.FTZ R68, R189, R68, !PT ;  /* 0x00000044bd447209 */ /* 0x000fe40007810000 */
[----:B------:R-:W-:Y:S02]  /*4300*/  ISETP.LT.OR P0, PT, R3, 0x1a, P0 ;  /* 0x0000001a0300780c */ /* 0x000fe40000701670 */
[----:B------:R-:W-:-:S02]  /*4310*/  FMNMX.FTZ R68, R191, R68, !PT ;  /* 0x00000044bf447209 */ /* 0x000fc40007810000 */
[----:B------:R-:W-:Y:S02]  /*4320*/  FSEL R80, R33, -INF , !P0 ;  /* 0xff80000021507808 */ /* 0x000fe40004000000 */
[----:B------:R-:W-:Y:S02]  /*4330*/  ISETP.NE.AND P0, PT, R54, RZ, PT ;  /* 0x000000ff3600720c */ /* 0x000fe40003f05270 */
[----:B------:R-:W-:Y:S02]  /*4340*/  FMNMX.FTZ R68, R190, R68, !PT ;  /* 0x00000044be447209 */ /* 0x000fe40007810000 */
[----:B------:R-:W-:Y:S02]  /*4350*/  ISETP.GT.AND P0, PT, R2, 0x20, !P0 ;  /* 0x000000200200780c */ /* 0x000fe40004704270 */
[----:B------:R-:W-:Y:S02]  /*4360*/  FMNMX.FTZ R68, R215, R68, !PT ;  /* 0x00000044d7447209 */ /* 0x000fe40007810000 */
[----:B------:R-:W-:-:S03]  /*4370*/  ISETP.LT.OR P0, PT, R3, 0x21, P0 ;  /* 0x000000210300780c */ /* 0x000fc60000701670 */
[----:B------:R-:W1:Y:S01]  /*4380*/  SHFL.BFLY PT, R7, R68, 0x2, 0x1f ;  /* 0x0c401f0044077f89 */ /* 0x000e6200000e0000 */
[----:B------:R-:W-:Y:S02]  /*4390*/  FSEL R121, R26, -INF , !P0 ;  /* 0xff8000001a797808 */ /* 0x000fe40004000000 */
[----:B------:R-:W-:-:S04]  /*43a0*/  ISETP.NE.AND P0, PT, R53, RZ, PT ;  /* 0x000000ff3500720c */ /* 0x000fc80003f05270 */
[----:B------:R-:W-:-:S04]  /*43b0*/  ISETP.GT.AND P0, PT, R2, 0x21, !P0 ;  /* 0x000000210200780c */ /* 0x000fc80004704270 */
[----:B------:R-:W-:-:S04]  /*43c0*/  ISETP.LT.OR P0, PT, R3, 0x22, P0 ;  /* 0x000000220300780c */ /* 0x000fc80000701670 */
[----:B------:R-:W-:Y:S02]  /*43d0*/  FSEL R120, R25, -INF , !P0 ;  /* 0xff80000019787808 */ /* 0x000fe40004000000 */
[----:B------:R-:W-:-:S04]  /*43e0*/  ISETP.NE.AND P0, PT, R52, RZ, PT ;  /* 0x000000ff3400720c */ /* 0x000fc80003f05270 */
[----:B------:R-:W-:Y:S02]  /*43f0*/  ISETP.GT.AND P0, PT, R2, 0x28, !P0 ;  /* 0x000000280200780c */ /* 0x000fe40004704270 */
[----:B-1----:R-:W-:Y:S02]  /*4400*/  FMNMX.FTZ R68, R68, R7, !PT ;  /* 0x0000000744447209 */ /* 0x002fe40007810000 */
[----:B------:R-:W-:-:S04]  /*4410*/  ISETP.LT.OR P0, PT, R3, 0x29, P0 ;  /* 0x000000290300780c */ /* 0x000fc80000701670 */
[----:B------:R-:W-:Y:S02]  /*4420*/  FSEL R140, R17, -INF , !P0 ;  /* 0xff800000118c7808 */ /* 0x000fe40004000000 */
[----:B------:R-:W-:-:S04]  /*4430*/  ISETP.NE.AND P0, PT, R51, RZ, PT ;  /* 0x000000ff3300720c */ /* 0x000fc80003f05270 */
[----:B------:R-:W-:-:S04]  /*4440*/  ISETP.GT.AND P0, PT, R2, 0x29, !P0 ;  /* 0x000000290200780c */ /* 0x000fc80004704270 */
        /* <DEDUP_REMOVED lines=34> */
[----:B------:R-:W-:Y:S01]  /*4670*/  ISETP.NE.AND P0, PT, R39, RZ, PT ;  /* 0x000000ff2700720c */ /* 0x000fe20003f05270 */
[----:B------:R-:W-:Y:S03]  /*4680*/  LDSM.16.MT88.4 R20, [R197+0x100] ;  /* 0x00010000c514783b */ /* 0x000fe60000004200 */
        /* <DEDUP_REMOVED lines=12> */
[----:B------:R-:W-:Y:S01]  /*4750*/  ISETP.NE.AND P0, PT, R36, RZ, PT ;  /* 0x000000ff2400720c */ /* 0x000fe20003f05270 */
[----:B------:R-:W-:Y:S03]  /*4760*/  LDSM.16.MT88.4 R12, [R198+0x100] ;  /* 0x00010000c60c783b */ /* 0x000fe60000004200 */
[----:B------:R-:W-:Y:S01]  /*4770*/  ISETP.GT.AND P0, PT, R2, RZ, !P0 ;  /* 0x000000ff0200720c */ /* 0x000fe20004704270 */
[----:B------:R-:W-:Y:S03]  /*4780*/  LDSM.16.MT88.4 R36, [R197+0x900] ;  /* 0x00090000c524783b */ /* 0x000fe60000004200 */
[----:B------:R-:W-:-:S04]  /*4790*/  ISETP.LT.OR P0, PT, R3, 0x1, P0 ;  /* 0x000000010300780c */ /* 0x000fc80000701670 */
[----:B------:R-:W-:Y:S02]  /*47a0*/  FSEL R8, R29, -INF , !P0 ;  /* 0xff8000001d087808 */ /* 0x000fe40004000000 */
[----:B------:R-:W-:Y:S01]  /*47b0*/  ISETP.GT.AND P0, PT, R2, 0x59, !P2 ;  /* 0x000000590200780c */ /* 0x000fe20005704270 */
[----:B------:R-:W-:Y:S01]  /*47c0*/  LDSM.16.MT88.4 R28, [R198+0x900] ;  /* 0x00090000c61c783b */ /* 0x000fe20000004200 */
[----:B------:R-:W-:Y:S02]  /*47d0*/  FMNMX.FTZ R6, R8, R11, !PT ;  /* 0x0000000b08067209 */ /* 0x000fe40007810000 */
[----:B------:R-:W-:Y:S02]  /*47e0*/  ISETP.LT.OR P0, PT, R3, 0x5a, P0 ;  /* 0x0000005a0300780c */ /* 0x000fe40000701670 */
[----:B------:R-:W-:Y:S01]  /*47f0*/  FMNMX.FTZ R6, R24, R6, !PT ;  /* 0x0000000618067209 */ /* 0x000fe20007810000 */
[----:B------:R-:W1:Y:S01]  /*4800*/  SHFL.BFLY PT, R3, R68, 0x1, 0x1f ;  /* 0x0c201f0044037f89 */ /* 0x000e6200000e0000 */
[----:B------:R-:W-:-:S02]  /*4810*/  FSEL R165, R62, -INF , !P0 ;  /* 0xff8000003ea57808 */ /* 0x000fc40004000000 */
[----:B------:R-:W-:-:S04]  /*4820*/  FMNMX.FTZ R6, R10, R6, !PT ;  /* 0x000000060a067209 */ /* 0x000fc80007810000 */
[----:B------:R-:W-:-:S04]  /*4830*/  FMNMX.FTZ R6, R70, R6, !PT ;  /* 0x0000000646067209 */ /* 0x000fc80007810000 */
[----:B------:R-:W-:-:S04]  /*4840*/  FMNMX.FTZ R6, R69, R6, !PT ;  /* 0x0000000645067209 */ /* 0x000fc80007810000 */
[----:B------:R-:W-:-:S04]  /*4850*/  FMNMX.FTZ R6, R71, R6, !PT ;  /* 0x0000000647067209 */ /* 0x000fc80007810000 */
[----:B------:R-:W-:-:S04]  /*4860*/  FMNMX.FTZ R6, R80, R6, !PT ;  /* 0x0000000650067209 */ /* 0x000fc80007810000 */
[----:B------:R-:W-:Y:S02]  /*4870*/  FMNMX.FTZ R6, R121, R6, !PT ;  /* 0x0000000679067209 */ /* 0x000fe40007810000 */
[----:B-1----:R-:W-:Y:S02]  /*4880*/  FMNMX.FTZ R68, R68, R3, !PT ;  /* 0x0000000344447209 */ /* 0x002fe40007810000 */
[----:B------:R-:W-:Y:S02]  /*4890*/  FMNMX.FTZ R6, R120, R6, !PT ;  /* 0x0000000678067209 */ /* 0x000fe40007810000 */
[----:B------:R-:W-:Y:S02]  /*48a0*/  FSETP.NEU.FTZ.AND P0, PT, R68, -INF , PT ;  /* 0xff8000004400780b */ /* 0x000fe40003f1d000 */
[----:B------:R-:W-:-:S04]  /*48b0*/  FMNMX.FTZ R6, R140, R6, !PT ;  /* 0x000000068c067209 */ /* 0x000fc80007810000 */
        /* <DEDUP_REMOVED lines=12> */
[----:B------:R-:W-:-:S05]  /*4980*/  FMNMX.FTZ R6, R165, R2, !PT ;  /* 0x00000002a5067209 */ /* 0x000fca0007810000 */
[----:B------:R-:W1:Y:S02]  /*4990*/  SHFL.BFLY PT, R2, R6, 0x2, 0x1f ;  /* 0x0c401f0006027f89 */ /* 0x000e6400000e0000 */
[----:B-1----:R-:W-:Y:S01]  /*49a0*/  FMNMX.FTZ R7, R6, R2, !PT ;  /* 0x0000000206077209 */ /* 0x002fe20007810000 */
[----:B------:R-:W-:-:S04]  /*49b0*/  FMUL.FTZ R6, R68, c[0x0][0x2d0] ;  /* 0x0000b40044067a20 */ /* 0x000fc80000410000 */
[----:B------:R-:W1:Y:S01]  /*49c0*/  SHFL.BFLY PT, R3, R7, 0x1, 0x1f ;  /* 0x0c201f0007037f89 */ /* 0x000e6200000e0000 */
[----:B------:R-:W-:-:S05]  /*49d0*/  FSEL R6, R6, RZ, P0 ;  /* 0x000000ff06067208 */ /* 0x000fca0000000000 */
[--C-:B------:R-:W-:Y:S02]  /*49e0*/  FFMA.FTZ R2, R32, c[0x0][0x2d0], -R6.reuse ;  /* 0x0000b40020027a23 */ /* 0x100fe40000010806 */
[--C-:B------:R-:W-:Y:S01]  /*49f0*/  FFMA.FTZ R0, R76, c[0x0][0x2d0], -R6.reuse ;  /* 0x0000b4004c007a23 */ /* 0x100fe20000010806 */
[----:B------:R-:W-:Y:S01]  /*4a00*/  LDSM.16.MT88.4 R32, [R201+0x3100] ;  /* 0x00310000c920783b */ /* 0x000fe20000004200 */
[----:B------:R2:W-:Y:S08]  /*4a10*/  MUFU.EX2 R246, R2 ;  /* 0x0000000200f67308 */ /* 0x0005f00000000800 */
[----:B------:R3:W-:Y:S01]  /*4a20*/  MUFU.EX2 R240, R0 ;  /* 0x0000000000f07308 */ /* 0x0007e20000000800 */
[----:B-1----:R-:W-:Y:S01]  /*4a30*/  FMNMX.FTZ R3, R3, R7, !PT ;  /* 0x0000000703037209 */ /* 0x002fe20007810000 */
[----:B------:R-:W-:-:S02]  /*4a40*/  FFMA.FTZ R7, R44, c[0x0][0x2d0], -R6 ;  /* 0x0000b4002c077a23 */ /* 0x000fc40000010806 */
[----:B--2---:R-:W-:Y:S01]  /*4a50*/  FFMA.FTZ R2, R40, c[0x0][0x2d0], -R6 ;  /* 0x0000b40028027a23 */ /* 0x004fe20000010806 */
[----:B------:R-:W-:-:S03]  /*4a60*/  FSETP.NEU.FTZ.AND P0, PT, R3, -INF , PT ;  /* 0xff8000000300780b */ /* 0x000fc60003f1d000 */
[----:B------:R-:W-:Y:S01]  /*4a70*/  MUFU.EX2 R244, R7 ;  /* 0x0000000700f47308 */ /* 0x000fe20000000800 */
[----:B---3--:R-:W-:-:S07]  /*4a80*/  FFMA.FTZ R0, R77, c[0x0][0x2d0], -R6 ;  /* 0x0000b4004d007a23 */ /* 0x008fce0000010806 */
[----:B------:R1:W2:Y:S08]  /*4a90*/  MUFU.EX2 R243, R2 ;  /* 0x0000000200f37308 */ /* 0x0002b00000000800 */
[----:B------:R3:W-:Y:S01]  /*4aa0*/  MUFU.EX2 R238, R0 ;  /* 0x0000000000ee7308 */ /* 0x0007e20000000800 */
[--C-:B-1----:R-:W-:Y:S02]  /*4ab0*/  FFMA.FTZ R2, R43, c[0x0][0x2d0], -R6.reuse ;  /* 0x0000b4002b027a23 */ /* 0x102fe40000010806 */
[----:B------:R-:W-:Y:S05]  /*4ac0*/  LDSM.16.MT88.4 R40, [R198+0x3100] ;  /* 0x00310000c628783b */ /* 0x000fea0000004200 */
[----:B------:R1:W-:Y:S01]  /*4ad0*/  MUFU.EX2 R245, R2 ;  /* 0x0000000200f57308 */ /* 0x0003e20000000800 */
[----:B---3--:R-:W-:-:S07]  /*4ae0*/  FFMA.FTZ R0, R78, c[0x0][0x2d0], -R6 ;  /* 0x0000b4004e007a23 */ /* 0x008fce0000010806 */
[----:B------:R3:W-:Y:S01]  /*4af0*/  MUFU.EX2 R239, R0 ;  /* 0x0000000000ef7308 */ /* 0x0007e20000000800 */
[----:B-1----:R-:W-:-:S05]  /*4b00*/  FMUL.FTZ R2, R3, c[0x0][0x2d0] ;  /* 0x0000b40003027a20 */ /* 0x002fca0000410000 */
[----:B------:R-:W-:Y:S01]  /*4b10*/  FSEL R2, R2, RZ, P0 ;  /* 0x000000ff02027208 */ /* 0x000fe20000000000 */
[----:B---3--:R-:W-:-:S04]  /*4b20*/  FFMA.FTZ R0, R79, c[0x0][0x2d0], -R6 ;  /* 0x0000b4004f007a23 */ /* 0x008fc80000010806 */
[--C-:B------:R-:W-:Y:S02]  /*4b30*/  FFMA.FTZ R4, R11, c[0x0][0x2d0], -R2.reuse ;  /* 0x0000b4000b047a23 */ /* 0x100fe40000010802 */
[--C-:B------:R-:W-:Y:S01]  /*4b40*/  FFMA.FTZ R7, R8, c[0x0][0x2d0], -R2.reuse ;  /* 0x0000b40008077a23 */ /* 0x100fe20000010802 */
[----:B--2---:R-:W-:Y:S01]  /*4b50*/  F2FP.PACK_AB R8, R243, R246 ;  /* 0x000000f6f308723e */ /* 0x004fe200000000ff */
[----:B------:R1:W-:Y:S08]  /*4b60*/  MUFU.EX2 R236, R4 ;  /* 0x0000000400ec7308 */ /* 0x0003f00000000800 */
[----:B------:R-:W2:Y:S01]  /*4b70*/  MUFU.EX2 R7, R7 ;  /* 0x0000000700077308 */ /* 0x000ea20000000800 */
[----:B-1----:R-:W-:-:S07]  /*4b80*/  FFMA.FTZ R4, R24, c[0x0][0x2d0], -R2 ;  /* 0x0000b40018047a23 */ /* 0x002fce0000010802 */
[----:B------:R1:W-:Y:S01]  /*4b90*/  MUFU.EX2 R237, R0 ;  /* 0x0000000000ed7308 */ /* 0x0003e20000000800 */
[----:B------:R-:W3:Y:S01]  /*4ba0*/  LDSM.16.MT88.4 R24, [R200+0x100] ;  /* 0x00010000c818783b */ /* 0x000ee20000004200 */
[----:B--2---:R-:W-:-:S06]  /*4bb0*/  F2FP.PACK_AB R9, R236, R7 ;  /* 0x00000007ec09723e */ /* 0x004fcc00000000ff */
[----:B------:R2:W-:Y:S01]  /*4bc0*/  MUFU.EX2 R242, R4 ;  /* 0x0000000400f27308 */ /* 0x0005e20000000800 */
[----:B-1----:R-:W-:-:S07]  /*4bd0*/  FFMA.FTZ R0, R70, c[0x0][0x2d0], -R2 ;  /* 0x0000b40046007a23 */ /* 0x002fce0000010802 */
[----:B------:R1:W-:Y:S01]  /*4be0*/  MUFU.EX2 R235, R0 ;  /* 0x0000000000eb7308 */ /* 0x0003e20000000800 */
[----:B--2---:R-:W-:Y:S01]  /*4bf0*/  FFMA.FTZ R4, R10, c[0x0][0x2d0], -R2 ;  /* 0x0000b4000a047a23 */ /* 0x004fe20000010802 */
[----:B------:R-:W-:-:S06]  /*4c00*/  F2FP.PACK_AB R10, R244, R245 ;  /* 0x000000f5f40a723e */ /* 0x000fcc00000000ff */
[----:B------:R-:W2:Y:S01]  /*4c10*/  MUFU.EX2 R241, R4 ;  /* 0x0000000400f17308 */ /* 0x000ea20000000800 */
[----:B-1----:R-:W-:-:S07]  /*4c20*/  FFMA.FTZ R0, R69, c[0x0][0x2d0], -R2 ;  /* 0x0000b40045007a23 */ /* 0x002fce0000010802 */
[----:B------:R1:W4:Y:S01]  /*4c30*/  MUFU.EX2 R233, R0 ;  /* 0x0000000000e97308 */ /* 0x0003220000000800 */
[----:B--2---:R-:W-:-:S07]  /*4c40*/  F2FP.PACK_AB R11, R241, R242 ;  /* 0x000000f2f10b723e */ /* 0x004fce00000000ff */
[----:B------:R-:W-:Y:S01]  /*4c50*/  HMMA.16816.F32 R72, R8, R20, RZ ;  /* 0x000000140848723c */ /* 0x000fe200000018ff */
[----:B-1----:R-:W-:-:S07]  /*4c60*/  FFMA.FTZ R0, R71, c[0x0][0x2d0], -R2 ;  /* 0x0000b40047007a23 */ /* 0x002fce0000010802 */
[C---:B------:R-:W-:Y:S01]  /*4c70*/  HMMA.16816.F32 R64, R8.reuse, R22, RZ ;  /* 0x000000160840723c */ /* 0x040fe200000018ff */
[----:B------:R-:W1:Y:S01]  /*4c80*/  LDSM.16.MT88.4 R20, [R197+0x3100] ;  /* 0x00310000c514783b */ /* 0x000e620000004200 */
[----:B------:R2:W-:Y:S06]  /*4c90*/  MUFU.EX2 R234, R0 ;  /* 0x0000000000ea7308 */ /* 0x0005ec0000000800 */
[C---:B------:R-:W-:Y:S08]  /*4ca0*/  HMMA.16816.F32 R60, R8.reuse, R12, RZ ;  /* 0x0000000c083c723c */ /* 0x040ff000000018ff */
[----:B------:R-:W-:Y:S01]  /*4cb0*/  HMMA.16816.F32 R56, R8, R14, RZ ;  /* 0x0000000e0838723c */ /* 0x000fe200000018ff */
[----:B------:R-:W5:Y:S01]  /*4cc0*/  LDSM.16.MT88.4 R12, [R200+0x3100] ;  /* 0x00310000c80c783b */ /* 0x000f620000004200 */
[----:B--2---:R-:W-:-:S04]  /*4cd0*/  FFMA.FTZ R0, R80, c[0x0][0x2d0], -R2 ;  /* 0x0000b40050007a23 */ /* 0x004fc80000010802 */
[----:B------:R2:W1:Y:S02]  /*4ce0*/  MUFU.EX2 R230, R0 ;  /* 0x0000000000e67308 */ /* 0x0004640000000800 */
[C---:B------:R-:W-:Y:S08]  /*4cf0*/  HMMA.16816.F32 R52, R8.reuse, R16, RZ ;  /* 0x000000100834723c */ /* 0x040ff000000018ff */
[----:B------:R-:W-:Y:S01]  /*4d00*/  HMMA.16816.F32 R44, R8, R18, RZ ;  /* 0x00000012082c723c */ /* 0x000fe200000018ff */
[----:B------:R-:W4:Y:S01]  /*4d10*/  LDSM.16.MT88.4 R16, [R201+0x900] ;  /* 0x00090000c910783b */ /* 0x000f220000004200 */
[----:B--2---:R-:W-:-:S06]  /*4d20*/  FFMA.FTZ R0, R108, c[0x0][0x2d0], -R6 ;  /* 0x0000b4006c007a23 */ /* 0x004fcc0000010806 */
[C---:B---3--:R-:W-:Y:S01]  /*4d30*/  HMMA.16816.F32 R48, R8.reuse, R24, RZ ;  /* 0x000000180830723c */ /* 0x048fe200000018ff */
[----:B------:R2:W-:Y:S07]  /*4d40*/  MUFU.EX2 R229, R0 ;  /* 0x0000000000e57308 */ /* 0x0005ee0000000800 */
[C---:B------:R-:W-:Y:S01]  /*4d50*/  HMMA.16816.F32 R76, R8.reuse, R26, RZ ;  /* 0x0000001a084c723c */ /* 0x040fe200000018ff */
[----:B------:R-:W-:Y:S07]  /*4d60*/  LDSM.16.MT88.4 R24, [R197+0x3900] ;  /* 0x00390000c518783b */ /* 0x000fee0000004200 */
[----:B-1----:R-:W-:Y:S01]  /*4d70*/  HMMA.16816.F32 R84, R8, R20, RZ ;  /* 0x000000140854723c */ /* 0x002fe200000018ff */
[----:B--2---:R-:W-:-:S04]  /*4d80*/  FFMA.FTZ R0, R110, c[0x0][0x2d0], -R6 ;  /* 0x0000b4006e007a23 */ /* 0x004fc80000010806 */
[----:B------:R1:W2:Y:S03]  /*4d90*/  MUFU.EX2 R228, R0 ;  /* 0x0000000000e47308 */ /* 0x0002a60000000800 */
[C---:B------:R-:W-:Y:S01]  /*4da0*/  HMMA.16816.F32 R88, R8.reuse, R22, RZ ;  /* 0x000000160858723c */ /* 0x040fe200000018ff */
[----:B------:R-:W-:Y:S07]  /*4db0*/  LDSM.16.MT88.4 R20, [R200+0x900] ;  /* 0x00090000c814783b */ /* 0x000fee0000004200 */
[----:B------:R-:W-:Y:S01]  /*4dc0*/  HMMA.16816.F32 R80, R8, R40, RZ ;  /* 0x000000280850723c */ /* 0x000fe200000018ff */
[----:B-1----:R-:W-:-:S07]  /*4dd0*/  FFMA.FTZ R0, R109, c[0x0][0x2d0], -R6 ;  /* 0x0000b4006d007a23 */ /* 0x002fce0000010806 */
[C---:B------:R-:W-:Y:S01]  /*4de0*/  HMMA.16816.F32 R104, R8.reuse, R42, RZ ;  /* 0x0000002a0868723c */ /* 0x040fe200000018ff */
[----:B------:R-:W1:Y:S01]  /*4df0*/  LDSM.16.MT88.4 R40, [R198+0x3900] ;  /* 0x00390000c628783b */ /* 0x000e620000004200 */
[----:B------:R3:W-:Y:S06]  /*4e00*/  MUFU.EX2 R227, R0 ;  /* 0x0000000000e37308 */ /* 0x0007ec0000000800 */
[C---:B------:R-:W-:Y:S08]  /*4e10*/  HMMA.16816.F32 R92, R8.reuse, R32, RZ ;  /* 0x00000020085c723c */ /* 0x040ff000000018ff */
[----:B------:R-:W-:Y:S01]  /*4e20*/  HMMA.16816.F32 R100, R8, R34, RZ ;  /* 0x000000220864723c */ /* 0x000fe200000018ff */
[----:B------:R-:W-:Y:S01]  /*4e30*/  LDSM.16.MT88.4 R32, [R198+0x1100] ;  /* 0x00110000c620783b */ /* 0x000fe20000004200 */
[----:B---3--:R-:W-:-:S04]  /*4e40*/  FFMA.FTZ R0, R111, c[0x0][0x2d0], -R6 ;  /* 0x0000b4006f007a23 */ /* 0x008fc80000010806 */
[----:B------:R3:W1:Y:S02]  /*4e50*/  MUFU.EX2 R225, R0 ;  /* 0x0000000000e17308 */ /* 0x0006640000000800 */
[C---:B-----5:R-:W-:Y:S08]  /*4e60*/  HMMA.16816.F32 R116, R8.reuse, R12, RZ ;  /* 0x0000000c0874723c */ /* 0x060ff000000018ff */
[----:B------:R-:W-:Y:S01]  /*4e70*/  HMMA.16816.F32 R96, R8, R14, RZ ;  /* 0x0000000e0860723c */ /* 0x000fe200000018ff */
[----:B------:R-:W-:Y:S01]  /*4e80*/  LDSM.16.MT88.4 R12, [R200+0x3900] ;  /* 0x00390000c80c783b */ /* 0x000fe20000004200 */
[----:B---3--:R-:W-:-:S05]  /*4e90*/  FFMA.FTZ R0, R121, c[0x0][0x2d0], -R2 ;  /* 0x0000b40079007a23 */ /* 0x008fca0000010802 */
[----:B------:R-:W-:Y:S02]  /*4ea0*/  F2FP.PACK_AB R8, R238, R240 ;  /* 0x000000f0ee08723e */ /* 0x000fe400000000ff */
[----:B------:R-:W-:Y:S01]  /*4eb0*/  F2FP.PACK_AB R10, R237, R239 ;  /* 0x000000efed0a723e */ /* 0x000fe200000000ff */
[----:B------:R3:W-:Y:S01]  /*4ec0*/  MUFU.EX2 R224, R0 ;  /* 0x0000000000e07308 */ /* 0x0007e20000000800 */
[----:B----4-:R-:W-:Y:S02]  /*4ed0*/  F2FP.PACK_AB R9, R233, R235 ;  /* 0x000000ebe909723e */ /* 0x010fe400000000ff */
[----:B------:R-:W-:-:S07]  /*4ee0*/  F2FP.PACK_AB R11, R230, R234 ;  /* 0x000000eae60b723e */ /* 0x000fce00000000ff */
[----:B------:R-:W-:Y:S01]  /*4ef0*/  HMMA.16816.F32 R112, R8, R28, R60 ;  /* 0x0000001c0870723c */ /* 0x000fe2000000183c */
[----:B---3--:R-:W-:-:S07]  /*4f00*/  FFMA.FTZ R0, R120, c[0x0][0x2d0], -R2 ;  /* 0x0000b40078007a23 */ /* 0x008fce0000010802 */
[C---:B------:R-:W-:Y:S01]  /*4f10*/  HMMA.16816.F32 R60, R8.reuse, R16, R52 ;  /* 0x00000010083c723c */ /* 0x040fe20000001834 */
[----:B------:R3:W4:Y:S07]  /*4f20*/  MUFU.EX2 R223, R0 ;  /* 0x0000000000df7308 */ /* 0x00072e0000000800 */
[C---:B------:R-:W-:Y:S01]  /*4f30*/  HMMA.16816.F32 R52, R8.reuse, R18, R44 ;  /* 0x000000120834723c */ /* 0x040fe2000000182c */
[----:B------:R-:W5:Y:S07]  /*4f40*/  LDSM.16.MT88.4 R16, [R201+0x3900] ;  /* 0x00390000c910783b */ /* 0x000f6e0000004200 */
[----:B------:R-:W-:Y:S01]  /*4f50*/  HMMA.16816.F32 R136, R8, R36, R72 ;  /* 0x000000240888723c */ /* 0x000fe20000001848 */
[----:B---3--:R-:W-:-:S04]  /*4f60*/  FFMA.FTZ R0, R140, c[0x0][0x2d0], -R2 ;  /* 0x0000b4008c007a23 */ /* 0x008fc80000010802 */
[----:B------:R3:W-:Y:S03]  /*4f70*/  MUFU.EX2 R222, R0 ;  /* 0x0000000000de7308 */ /* 0x0007e60000000800 */
[C---:B------:R-:W-:Y:S01]  /*4f80*/  HMMA.16816.F32 R132, R8.reuse, R38, R64 ;  /* 0x000000260884723c */ /* 0x040fe20000001840 */
[----:B------:R-:W2:Y:S07]  /*4f90*/  LDSM.16.MT88.4 R36, [R197+0x1100] ;  /* 0x00110000c524783b */ /* 0x000eae0000004200 */
[----:B------:R-:W-:Y:S01]  /*4fa0*/  HMMA.16816.F32 R72, R8, R30, R56 ;  /* 0x0000001e0848723c */ /* 0x000fe20000001838 */
[----:B------:R-:W-:Y:S01]  /*4fb0*/  LDSM.16.MT88.4 R28, [R200+0x1100] ;  /* 0x00110000c81c783b */ /* 0x000fe20000004200 */
[----:B---3--:R-:W-:-:S06]  /*4fc0*/  FFMA.FTZ R0, R141, c[0x0][0x2d0], -R2 ;  /* 0x0000b4008d007a23 */ /* 0x008fcc0000010802 */
[C---:B-1----:R-:W-:Y:S01]  /*4fd0*/  HMMA.16816.F32 R144, R8.reuse, R40, R80 ;  /* 0x000000280890723c */ /* 0x042fe20000001850 */
[----:B------:R1:W3:Y:S07]  /*4fe0*/  MUFU.EX2 R221, R0 ;  /* 0x0000000000dd7308 */ /* 0x0002ee0000000800 */
[C---:B------:R-:W-:Y:S08]  /*4ff0*/  HMMA.16816.F32 R140, R8.reuse, R42, R104 ;  /* 0x0000002a088c723c */ /* 0x040ff00000001868 */
[----:B------:R-:W-:Y:S01]  /*5000*/  HMMA.16816.F32 R48, R8, R20, R48 ;  /* 0x000000140830723c */ /* 0x000fe20000001830 */
[----:B-1----:R-:W-:-:S04]  /*5010*/  FFMA.FTZ R0, R157, c[0x0][0x2d0], -R6 ;  /* 0x0000b4009d007a23 */ /* 0x002fc80000010806 */
[----:B------:R1:W-:Y:S03]  /*5020*/  MUFU.EX2 R220, R0 ;  /* 0x0000000000dc7308 */ /* 0x0003e60000000800 */
[C---:B------:R-:W-:Y:S01]  /*5030*/  HMMA.16816.F32 R44, R8.reuse, R22, R76 ;  /* 0x00000016082c723c */ /* 0x040fe2000000184c */
[----:B------:R-:W2:Y:S07]  /*5040*/  LDSM.16.MT88.4 R20, [R197+0x4100] ;  /* 0x00410000c514783b */ /* 0x000eae0000004200 */
[----:B------:R-:W-:Y:S01]  /*5050*/  HMMA.16816.F32 R108, R8, R24, R84 ;  /* 0x00000018086c723c */ /* 0x000fe20000001854 */
[----:B-1----:R-:W-:-:S07]  /*5060*/  FFMA.FTZ R0, R159, c[0x0][0x2d0], -R6 ;  /* 0x0000b4009f007a23 */ /* 0x002fce0000010806 */
[C---:B------:R-:W-:Y:S01]  /*5070*/  HMMA.16816.F32 R120, R8.reuse, R26, R88 ;  /* 0x0000001a0878723c */ /* 0x040fe20000001858 */
[----:B------:R-:W1:Y:S01]  /*5080*/  LDSM.16.MT88.4 R24, [R201+0x1100] ;  /* 0x00110000c918783b */ /* 0x000e620000004200 */
[----:B------:R3:W1:Y:S06]  /*5090*/  MUFU.EX2 R159, R0 ;  /* 0x00000000009f7308 */ /* 0x00066c0000000800 */
[C---:B-----5:R-:W-:Y:S08]  /*50a0*/  HMMA.16816.F32 R92, R8.reuse, R16, R92 ;  /* 0x00000010085c723c */ /* 0x060ff0000000185c */
[----:B------:R-:W-:Y:S01]  /*50b0*/  HMMA.16816.F32 R64, R8, R18, R100 ;  /* 0x000000120840723c */ /* 0x000fe20000001864 */
[----:B------:R-:W-:Y:S01]  /*50c0*/  LDSM.16.MT88.4 R16, [R201+0x4100] ;  /* 0x00410000c910783b */ /* 0x000fe20000004200 */
[----:B---3--:R-:W-:-:S04]  /*50d0*/  FFMA.FTZ R0, R158, c[0x0][0x2d0], -R6 ;  /* 0x0000b4009e007a23 */ /* 0x008fc80000010806 */
[----:B------:R3:W-:Y:S02]  /*50e0*/  MUFU.EX2 R158, R0 ;  /* 0x00000000009e7308 */ /* 0x0007e40000000800 */
[C---:B------:R-:W-:Y:S08]  /*50f0*/  HMMA.16816.F32 R56, R8.reuse, R12, R116 ;  /* 0x0000000c0838723c */ /* 0x040ff00000001874 */
[----:B------:R-:W-:Y:S01]  /*5100*/  HMMA.16816.F32 R40, R8, R14, R96 ;  /* 0x0000000e0828723c */ /* 0x000fe20000001860 */
[----:B------:R-:W-:Y:S01]  /*5110*/  LDSM.16.MT88.4 R12, [R200+0x4100] ;  /* 0x00410000c80c783b */ /* 0x000fe20000004200 */
[----:B---3--:R-:W-:-:S05]  /*5120*/  FFMA.FTZ R0, R160, c[0x0][0x2d0], -R6 ;  /* 0x0000b400a0007a23 */ /* 0x008fca0000010806 */
[----:B--2---:R-:W-:Y:S02]  /*5130*/  F2FP.PACK_AB R8, R228, R229 ;  /* 0x000000e5e408723e */ /* 0x004fe400000000ff */
[----:B------:R-:W-:Y:S01]  /*5140*/  F2FP.PACK_AB R10, R225, R227 ;  /* 0x000000e3e10a723e */ /* 0x000fe200000000ff */
[----:B------:R2:W3:Y:S01]  /*5150*/  MUFU.EX2 R157, R0 ;  /* 0x00000000009d7308 */ /* 0x0004e20000000800 */
[----:B----4-:R-:W-:Y:S02]  /*5160*/  F2FP.PACK_AB R9, R223, R224 ;  /* 0x000000e0df09723e */ /* 0x010fe400000000ff */
[----:B------:R-:W-:-:S07]  /*5170*/  F2FP.PACK_AB R11, R221, R222 ;  /* 0x000000dedd0b723e */ /* 0x000fce00000000ff */
[----:B------:R-:W-:Y:S01]  /*5180*/  HMMA.16816.F32 R80, R8, R36, R136 ;  /* 0x000000240850723c */ /* 0x000fe20000001888 */
[----:B--2---:R-:W-:-:S07]  /*5190*/  FFMA.FTZ R0, R149, c[0x0][0x2d0], -R2 ;  /* 0x0000b40095007a23 */ /* 0x004fce0000010802 */
[C---:B------:R-:W-:Y:S01]  /*51a0*/  HMMA.16816.F32 R100, R8.reuse, R38, R132 ;  /* 0x000000260864723c */ /* 0x040fe20000001884 */
[----:B------:R-:W2:Y:S01]  /*51b0*/  LDSM.16.MT88.4 R36, [R198+0x4100] ;  /* 0x00410000c624783b */ /* 0x000ea20000004200 */
[----:B------:R4:W-:Y:S06]  /*51c0*/  MUFU.EX2 R149, R0 ;  /* 0x0000000000957308 */ /* 0x0009ec0000000800 */
[C---:B------:R-:W-:Y:S08]  /*51d0*/  HMMA.16816.F32 R96, R8.reuse, R34, R72 ;  /* 0x000000220860723c */ /* 0x040ff00000001848 */
[----:B------:R-:W-:Y:S01]  /*51e0*/  HMMA.16816.F32 R108, R8, R20, R108 ;  /* 0x00000014086c723c */ /* 0x000fe2000000186c */
[----:B----4-:R-:W-:-:S04]  /*51f0*/  FFMA.FTZ R0, R148, c[0x0][0x2d0], -R2 ;  /* 0x0000b40094007a23 */ /* 0x010fc80000010802 */
[----:B------:R4:W5:Y:S03]  /*5200*/  MUFU.EX2 R148, R0 ;  /* 0x0000000000947308 */ /* 0x0009660000000800 */
[C---:B------:R-:W-:Y:S01]  /*5210*/  HMMA.16816.F32 R116, R8.reuse, R22, R120 ;  /* 0x000000160874723c */ /* 0x040fe20000001878 */
[----:B------:R-:W3:Y:S07]  /*5220*/  LDSM.16.MT88.4 R20, [R201+0x1900] ;  /* 0x00190000c914783b */ /* 0x000eee0000004200 */
[----:B-1----:R-:W-:Y:S01]  /*5230*/  HMMA.16816.F32 R88, R8, R24, R60 ;  /* 0x000000180858723c */ /* 0x002fe2000000183c */
[----:B----4-:R-:W-:-:S07]  /*5240*/  FFMA.FTZ R0, R150, c[0x0][0x2d0], -R2 ;  /* 0x0000b40096007a23 */ /* 0x010fce0000010802 */
[C---:B------:R-:W-:Y:S01]  /*5250*/  HMMA.16816.F32 R72, R8.reuse, R26, R52 ;  /* 0x0000001a0848723c */ /* 0x040fe20000001834 */
[----:B------:R-:W1:Y:S07]  /*5260*/  LDSM.16.MT88.4 R24, [R200+0x1900] ;  /* 0x00190000c818783b */ /* 0x000e6e0000004200 */
[C---:B--2---:R-:W-:Y:S01]  /*5270*/  HMMA.16816.F32 R132, R8.reuse, R36, R144 ;  /* 0x000000240884723c */ /* 0x044fe20000001890 */
[----:B------:R2:W-:Y:S07]  /*5280*/  MUFU.EX2 R147, R0 ;  /* 0x0000000000937308 */ /* 0x0005ee0000000800 */
[C---:B------:R-:W-:Y:S01]  /*5290*/  HMMA.16816.F32 R136, R8.reuse, R38, R140 ;  /* 0x000000260888723c */ /* 0x040fe2000000188c */
[----:B------:R-:W4:Y:S07]  /*52a0*/  LDSM.16.MT88.4 R36, [R198+0x4900] ;  /* 0x00490000c624783b */ /* 0x000f2e0000004200 */
[----:B------:R-:W-:Y:S01]  /*52b0*/  HMMA.16816.F32 R120, R8, R16, R92 ;  /* 0x000000100878723c */ /* 0x000fe2000000185c */
[----:B--2---:R-:W-:-:S04]  /*52c0*/  FFMA.FTZ R0, R151, c[0x0][0x2d0], -R2 ;  /* 0x0000b40097007a23 */ /* 0x004fc80000010802 */
[----:B------:R2:W1:Y:S03]  /*52d0*/  MUFU.EX2 R146, R0 ;  /* 0x0000000000927308 */ /* 0x0004660000000800 */
[C---:B------:R-:W-:Y:S08]  /*52e0*/  HMMA.16816.F32 R92, R8.reuse, R12, R56 ;  /* 0x0000000c085c723c */ /* 0x040ff00000001838 */
[----:B------:R-:W-:Y:S01]  /*52f0*/  HMMA.16816.F32 R56, R8, R14, R40 ;  /* 0x0000000e0838723c */ /* 0x000fe20000001828 */
[----:B------:R-:W1:Y:S01]  /*5300*/  LDSM.16.MT88.4 R12, [R197+0x4900] ;  /* 0x00490000c50c783b */ /* 0x000e620000004200 */
[----:B--2---:R-:W-:-:S06]  /*5310*/  FFMA.FTZ R0, R166, c[0x0][0x2d0], -R6 ;  /* 0x0000b400a6007a23 */ /* 0x004fcc0000010806 */
[C---:B------:R-:W-:Y:S01]  /*5320*/  HMMA.16816.F32 R84, R8.reuse, R28, R48 ;  /* 0x0000001c0854723c */ /* 0x040fe20000001830 */
[----:B------:R2:W-:Y:S07]  /*5330*/  MUFU.EX2 R145, R0 ;  /* 0x0000000000917308 */ /* 0x0005ee0000000800 */
[C---:B------:R-:W-:Y:S01]  /*5340*/  HMMA.16816.F32 R76, R8.reuse, R30, R44 ;  /* 0x0000001e084c723c */ /* 0x040fe2000000182c */
[----:B------:R-:W4:Y:S07]  /*5350*/  LDSM.16.MT88.4 R28, [R198+0x1900] ;  /* 0x00190000c61c783b */ /* 0x000f2e0000004200 */
[C---:B------:R-:W-:Y:S01]  /*5360*/  HMMA.16816.F32 R104, R8.reuse, R32, R112 ;  /* 0x000000200868723c */ /* 0x040fe20000001870 */
[----:B--2---:R-:W-:Y:S01]  /*5370*/  FFMA.FTZ R0, R168, c[0x0][0x2d0], -R6 ;  /* 0x0000b400a8007a23 */ /* 0x004fe20000010806 */
[----:B------:R-:W2:Y:S03]  /*5380*/  LDSM.16.MT88.4 R32, [R197+0x1900] ;  /* 0x00190000c520783b */ /* 0x000ea60000004200 */
[----:B------:R1:W1:Y:S03]  /*5390*/  MUFU.EX2 R144, R0 ;  /* 0x0000000000907308 */ /* 0x0002660000000800 */
[----:B------:R-:W-:Y:S01]  /*53a0*/  HMMA.16816.F32 R112, R8, R18, R64 ;  /* 0x000000120870723c */ /* 0x000fe20000001840 */
[----:B------:R-:W-:Y:S06]  /*53b0*/  LDSM.16.MT88.4 R16, [R198+0x2100] ;  /* 0x00210000c610783b */ /* 0x000fec0000004200 */
[----:B------:R-:W-:-:S02]  /*53c0*/  F2FP.PACK_AB R8, R159, R220 ;  /* 0x000000dc9f08723e */ /* 0x000fc400000000ff */
[----:B---3--:R-:W-:Y:S02]  /*53d0*/  F2FP.PACK_AB R10, R157, R158 ;  /* 0x0000009e9d0a723e */ /* 0x008fe400000000ff */
[----:B-----5:R-:W-:Y:S01]  /*53e0*/  F2FP.PACK_AB R9, R148, R149 ;  /* 0x000000959409723e */ /* 0x020fe200000000ff */
[----:B-1----:R-:W-:Y:S01]  /*53f0*/  FFMA.FTZ R0, R167, c[0x0][0x2d0], -R6 ;  /* 0x0000b400a7007a23 */ /* 0x002fe20000010806 */
[----:B------:R-:W-:-:S03]  /*5400*/  F2FP.PACK_AB R11, R146, R147 ;  /* 0x00000093920b723e */ /* 0x000fc600000000ff */
[----:B------:R1:W-:Y:S04]  /*5410*/  MUFU.EX2 R143, R0 ;  /* 0x00000000008f7308 */ /* 0x0003e80000000800 */
[C---:B------:R-:W-:Y:S08]  /*5420*/  HMMA.16816.F32 R40, R8.reuse, R22, R72 ;  /* 0x000000160828723c */ /* 0x040ff00000001848 */
[----:B------:R-:W-:Y:S01]  /*5430*/  HMMA.16816.F32 R48, R8, R20, R88 ;  /* 0x000000140830723c */ /* 0x000fe20000001858 */
[----:B------:R-:W-:Y:S01]  /*5440*/  LDSM.16.MT88.4 R20, [R200+0x4900] ;  /* 0x00490000c814783b */ /* 0x000fe20000004200 */
[----:B-1----:R-:W-:-:S03]  /*5450*/  FFMA.FTZ R0, R169, c[0x0][0x2d0], -R6 ;  /* 0x0000b400a9007a23 */ /* 0x002fc60000010806 */
[----:B------:R-:W-:Y:S01]  /*5460*/  LDSM.16.MT88.4 R88, [R198+0x2900] ;  /* 0x00290000c658783b */ /* 0x000fe20000004200 */
[----:B------:R1:W3:Y:S02]  /*5470*/  MUFU.EX2 R142, R0 ;  /* 0x00000000008e7308 */ /* 0x0002e40000000800 */
[C---:B------:R-:W-:Y:S08]  /*5480*/  HMMA.16816.F32 R44, R8.reuse, R24, R84 ;  /* 0x00000018082c723c */ /* 0x040ff00000001854 */
[----:B------:R-:W-:Y:S01]  /*5490*/  HMMA.16816.F32 R72, R8, R26, R76 ;  /* 0x0000001a0848723c */ /* 0x000fe2000000184c */
[----:B------:R-:W5:Y:S01]  /*54a0*/  LDSM.16.MT88.4 R24, [R201+0x4900] ;  /* 0x00490000c918783b */ /* 0x000f620000004200 */
[----:B-1----:R-:W-:-:S06]  /*54b0*/  FFMA.FTZ R0, R162, c[0x0][0x2d0], -R2 ;  /* 0x0000b400a2007a23 */ /* 0x002fcc0000010802 */
[C---:B----4-:R-:W-:Y:S01]  /*54c0*/  HMMA.16816.F32 R84, R8.reuse, R38, R136 ;  /* 0x000000260854723c */ /* 0x050fe20000001888 */
[----:B------:R1:W-:Y:S07]  /*54d0*/  MUFU.EX2 R141, R0 ;  /* 0x00000000008d7308 */ /* 0x0003ee0000000800 */
[C---:B------:R-:W-:Y:S08]  /*54e0*/  HMMA.16816.F32 R108, R8.reuse, R12, R108 ;  /* 0x0000000c086c723c */ /* 0x040ff0000000186c */
[----:B------:R-:W-:Y:S01]  /*54f0*/  HMMA.16816.F32 R76, R8, R14, R116 ;  /* 0x0000000e084c723c */ /* 0x000fe20000001874 */
[----:B------:R-:W4:Y:S01]  /*5500*/  LDSM.16.MT88.4 R12, [R201+0x2100] ;  /* 0x00210000c90c783b */ /* 0x000f220000004200 */
[----:B-1----:R-:W-:-:S04]  /*5510*/  FFMA.FTZ R0, R161, c[0x0][0x2d0], -R2 ;  /* 0x0000b400a1007a23 */ /* 0x002fc80000010802 */
[----:B------:R1:W1:Y:S02]  /*5520*/  MUFU.EX2 R140, R0 ;  /* 0x00000000008c7308 */ /* 0x0002640000000800 */
[C---:B------:R-:W-:Y:S01]  /*5530*/  HMMA.16816.F32 R60, R8.reuse, R28, R104 ;  /* 0x0000001c083c723c */ /* 0x040fe20000001868 */
[----:B------:R-:W-:Y:S07]  /*5540*/  LDSM.16.MT88.4 R104, [R200+0x2900] ;  /* 0x00290000c868783b */ /* 0x000fee0000004200 */
[----:B------:R-:W-:Y:S01]  /*5550*/  HMMA.16816.F32 R52, R8, R30, R96 ;  /* 0x0000001e0834723c */ /* 0x000fe20000001860 */
[----:B------:R-:W-:Y:S04]  /*5560*/  LDSM.16.MT88.4 R28, [R197+0x2100] ;  /* 0x00210000c51c783b */ /* 0x000fe80000004200 */
[----:B------:R-:W-:Y:S01]  /*5570*/  LDSM.16.MT88.4 R96, [R201+0x2900] ;  /* 0x00290000c960783b */ /* 0x000fe20000004200 */
[----:B-1----:R-:W-:-:S02]  /*5580*/  FFMA.FTZ R0, R163, c[0x0][0x2d0], -R2 ;  /* 0x0000b400a3007a23 */ /* 0x002fc40000010802 */
[C---:B--2---:R-:W-:Y:S02]  /*5590*/  HMMA.16816.F32 R80, R8.reuse, R32, R80 ;  /* 0x000000200850723c */ /* 0x044fe40000001850 */
[----:B------:R1:W-:Y:S06]  /*55a0*/  MUFU.EX2 R4, R0 ;  /* 0x0000000000047308 */ /* 0x0003ec0000000800 */
[C---:B------:R-:W-:Y:S01]  /*55b0*/  HMMA.16816.F32 R64, R8.reuse, R34, R100 ;  /* 0x000000220840723c */ /* 0x040fe20000001864 */
[----:B------:R-:W2:Y:S07]  /*55c0*/  LDSM.16.MT88.4 R32, [R200+0x2100] ;  /* 0x00210000c820783b */ /* 0x000eae0000004200 */
[----:B------:R-:W-:Y:S01]  /*55d0*/  HMMA.16816.F32 R116, R8, R36, R132 ;  /* 0x000000240874723c */ /* 0x000fe20000001884 */
[----:B-1----:R-:W-:-:S04]  /*55e0*/  FFMA.FTZ R0, R164, c[0x0][0x2d0], -R2 ;  /* 0x0000b400a4007a23 */ /* 0x002fc80000010802 */
[----:B------:R1:W1:Y:S03]  /*55f0*/  MUFU.EX2 R138, R0 ;  /* 0x00000000008a7308 */ /* 0x0002660000000800 */
[C---:B-----5:R-:W-:Y:S08]  /*5600*/  HMMA.16816.F32 R120, R8.reuse, R24, R120 ;  /* 0x000000180878723c */ /* 0x060ff00000001878 */
[----:B------:R-:W-:Y:S01]  /*5610*/  HMMA.16816.F32 R112, R8, R26, R112 ;  /* 0x0000001a0870723c */ /* 0x000fe20000001870 */
[----:B------:R-:W-:Y:S01]  /*5620*/  LDSM.16.MT88.4 R24, [R197+0x5100] ;  /* 0x00510000c518783b */ /* 0x000fe20000004200 */
[----:B-1----:R-:W-:-:S06]  /*5630*/  FFMA.FTZ R0, R189, c[0x0][0x2d0], -R6 ;  /* 0x0000b400bd007a23 */ /* 0x002fcc0000010806 */
[C---:B------:R-:W-:Y:S01]  /*5640*/  HMMA.16816.F32 R92, R8.reuse, R20, R92 ;  /* 0x00000014085c723c */ /* 0x040fe2000000185c */
[----:B------:R1:W-:Y:S07]  /*5650*/  MUFU.EX2 R137, R0 ;  /* 0x0000000000897308 */ /* 0x0003ee0000000800 */
[----:B------:R-:W-:Y:S01]  /*5660*/  HMMA.16816.F32 R56, R8, R22, R56 ;  /* 0x000000160838723c */ /* 0x000fe20000001838 */
[----:B------:R-:W-:Y:S06]  /*5670*/  LDSM.16.MT88.4 R20, [R198+0x5100] ;  /* 0x00510000c614783b */ /* 0x000fec0000004200 */
[----:B------:R-:W-:-:S02]  /*5680*/  F2FP.PACK_AB R8, R144, R145 ;  /* 0x000000919008723e */ /* 0x000fc400000000ff */
[----:B---3--:R-:W-:Y:S01]  /*5690*/  F2FP.PACK_AB R10, R142, R143 ;  /* 0x0000008f8e0a723e */ /* 0x008fe200000000ff */
[--C-:B-1----:R-:W-:Y:S01]  /*56a0*/  FFMA.FTZ R0, R191, c[0x0][0x2d0], -R6.reuse ;  /* 0x0000b400bf007a23 */ /* 0x102fe20000010806 */
[----:B------:R-:W-:Y:S02]  /*56b0*/  F2FP.PACK_AB R9, R140, R141 ;  /* 0x0000008d8c09723e */ /* 0x000fe400000000ff */
[----:B------:R-:W-:Y:S01]  /*56c0*/  F2FP.PACK_AB R11, R138, R4 ;  /* 0x000000048a0b723e */ /* 0x000fe200000000ff */
[----:B------:R1:W-:Y:S06]  /*56d0*/  MUFU.EX2 R136, R0 ;  /* 0x0000000000887308 */ /* 0x0003ec0000000800 */
[C---:B------:R-:W-:Y:S08]  /*56e0*/  HMMA.16816.F32 R60, R8.reuse, R16, R60 ;  /* 0x00000010083c723c */ /* 0x040ff0000000183c */
[----:B------:R-:W-:Y:S01]  /*56f0*/  HMMA.16816.F32 R52, R8, R18, R52 ;  /* 0x000000120834723c */ /* 0x000fe20000001834 */
[----:B------:R-:W3:Y:S01]  /*5700*/  LDSM.16.MT88.4 R16, [R201+0x5100] ;  /* 0x00510000c910783b */ /* 0x000ee20000004200 */
[----:B-1----:R-:W-:-:S04]  /*5710*/  FFMA.FTZ R0, R190, c[0x0][0x2d0], -R6 ;  /* 0x0000b400be007a23 */ /* 0x002fc80000010806 */
[----:B------:R1:W-:Y:S02]  /*5720*/  MUFU.EX2 R71, R0 ;  /* 0x0000000000477308 */ /* 0x0003e40000000800 */
[C---:B----4-:R-:W-:Y:S08]  /*5730*/  HMMA.16816.F32 R48, R8.reuse, R12, R48 ;  /* 0x0000000c0830723c */ /* 0x050ff00000001830 */
[----:B------:R-:W-:Y:S01]  /*5740*/  HMMA.16816.F32 R40, R8, R14, R40 ;  /* 0x0000000e0828723c */ /* 0x000fe20000001828 */
[----:B------:R-:W4:Y:S01]  /*5750*/  LDSM.16.MT88.4 R12, [R200+0x5100] ;  /* 0x00510000c80c783b */ /* 0x000f220000004200 */
[----:B-1----:R-:W-:Y:S01]  /*5760*/  FFMA.FTZ R0, R215, c[0x0][0x2d0], -R6 ;  /* 0x0000b400d7007a23 */ /* 0x002fe20000010806 */
[----:B------:R-:W-:-:S05]  /*5770*/  IADD3 R215, R218, -0x2, RZ ;  /* 0xfffffffedad77810 */ /* 0x000fca0007ffe0ff */
[C---:B--2---:R-:W-:Y:S01]  /*5780*/  HMMA.16816.F32 R44, R8.reuse, R32, R44 ;  /* 0x00000020082c723c */ /* 0x044fe2000000182c */
[----:B------:R1:W-:Y:S07]  /*5790*/  MUFU.EX2 R249, R0 ;  /* 0x0000000000f97308 */ /* 0x0003ee0000000800 */
[C---:B------:R-:W-:Y:S08]  /*57a0*/  HMMA.16816.F32 R72, R8.reuse, R34, R72 ;  /* 0x000000220848723c */ /* 0x040ff00000001848 */
[----:B------:R-:W-:Y:S01]  /*57b0*/  HMMA.16816.F32 R36, R8, R28, R80 ;  /* 0x0000001c0824723c */ /* 0x000fe20000001850 */
[----:B------:R-:W2:Y:S01]  /*57c0*/  LDSM.16.MT88.4 R80, [R197+0x2900] ;  /* 0x00290000c550783b */ /* 0x000ea20000004200 */
[----:B-1----:R-:W-:-:S04]  /*57d0*/  FFMA.FTZ R0, R170, c[0x0][0x2d0], -R2 ;  /* 0x0000b400aa007a23 */ /* 0x002fc80000010802 */
[----:B------:R1:W-:Y:S02]  /*57e0*/  MUFU.EX2 R5, R0 ;  /* 0x0000000000057308 */ /* 0x0003e40000000800 */
[C---:B---3--:R-:W-:Y:S01]  /*57f0*/  HMMA.16816.F32 R32, R8.reuse, R16, R120 ;  /* 0x000000100820723c */ /* 0x048fe20000001878 */
[----:B------:R-:W-:Y:S07]  /*5800*/  LDSM.16.MT88.4 R120, [R198+0x5900] ;  /* 0x00590000c678783b */ /* 0x000fee0000004200 */
[----:B------:R-:W-:Y:S01]  /*5810*/  HMMA.16816.F32 R108, R8, R24, R108 ;  /* 0x00000018086c723c */ /* 0x000fe2000000186c */
[----:B-1----:R-:W-:-:S07]  /*5820*/  FFMA.FTZ R0, R171, c[0x0][0x2d0], -R2 ;  /* 0x0000b400ab007a23 */ /* 0x002fce0000010802 */
[C---:B----4-:R-:W-:Y:S01]  /*5830*/  HMMA.16816.F32 R132, R8.reuse, R12, R92 ;  /* 0x0000000c0884723c */ /* 0x050fe2000000185c */
[----:B------:R1:W3:Y:S07]  /*5840*/  MUFU.EX2 R70, R0 ;  /* 0x0000000000467308 */ /* 0x0002ee0000000800 */
[C---:B------:R-:W-:Y:S08]  /*5850*/  HMMA.16816.F32 R116, R8.reuse, R20, R116 ;  /* 0x000000140874723c */ /* 0x040ff00000001874 */
[----:B------:R-:W-:Y:S01]  /*5860*/  HMMA.16816.F32 R16, R8, R18, R112 ;  /* 0x000000120810723c */ /* 0x000fe20000001870 */
[----:B------:R-:W4:Y:S01]  /*5870*/  LDSM.16.MT88.4 R112, [R197+0x5900] ;  /* 0x00590000c570783b */ /* 0x000f220000004200 */
[----:B-1----:R-:W-:-:S02]  /*5880*/  FFMA.FTZ R0, R188, c[0x0][0x2d0], -R2 ;  /* 0x0000b400bc007a23 */ /* 0x002fc40000010802 */
[----:B------:R-:W-:Y:S02]  /*5890*/  FFMA.FTZ R2, R165, c[0x0][0x2d0], -R2 ;  /* 0x0000b400a5027a23 */ /* 0x000fe40000010802 */
[----:B------:R1:W-:Y:S02]  /*58a0*/  MUFU.EX2 R69, R0 ;  /* 0x0000000000457308 */ /* 0x0003e40000000800 */
[C---:B------:R-:W-:Y:S01]  /*58b0*/  HMMA.16816.F32 R12, R8.reuse, R14, R56 ;  /* 0x0000000e080c723c */ /* 0x040fe20000001838 */
[----:B------:R-:W5:Y:S05]  /*58c0*/  LDSM.16.MT88.4 R56, [R201+0x5900] ;  /* 0x00590000c938783b */ /* 0x000f6a0000004200 */
[----:B------:R2:W2:Y:S02]  /*58d0*/  MUFU.EX2 R6, R2 ;  /* 0x0000000200067308 */ /* 0x0004a40000000800 */
[----:B------:R-:W-:Y:S01]  /*58e0*/  HMMA.16816.F32 R28, R8, R30, R64 ;  /* 0x0000001e081c723c */ /* 0x000fe20000001840 */
[----:B-1----:R-:W-:-:S06]  /*58f0*/  FADD.FTZ R0, R7, R236 ;  /* 0x000000ec07007221 */ /* 0x002fcc0000010000 */
[----:B---3--:R-:W-:Y:S01]  /*5900*/  F2FP.PACK_AB R65, R70, R5 ;  /* 0x000000054641723e */ /* 0x008fe200000000ff */
[C---:B------:R-:W-:Y:S01]  /*5910*/  HMMA.16816.F32 R24, R8.reuse, R26, R76 ;  /* 0x0000001a0818723c */ /* 0x040fe2000000184c */
[----:B------:R-:W-:Y:S01]  /*5920*/  F2FP.PACK_AB R64, R136, R137 ;  /* 0x000000898840723e */ /* 0x000fe200000000ff */
[----:B------:R-:W-:Y:S01]  /*5930*/  FADD.FTZ R0, R242, R0 ;  /* 0x00000000f2007221 */ /* 0x000fe20000010000 */
[----:B------:R-:W-:Y:S01]  /*5940*/  F2FP.PACK_AB R66, R249, R71 ;  /* 0x00000047f942723e */ /* 0x000fe200000000ff */
[----:B--2---:R-:W-:Y:S01]  /*5950*/  FADD.FTZ R2, R246, R243 ;  /* 0x000000f3f6027221 */ /* 0x004fe20000010000 */
[----:B------:R-:W-:Y:S01]  /*5960*/  F2FP.PACK_AB R67, R6, R69 ;  /* 0x000000450643723e */ /* 0x000fe200000000ff */
[----:B------:R-:W-:Y:S02]  /*5970*/  FADD.FTZ R0, R241, R0 ;  /* 0x00000000f1007221 */ /* 0x000fe40000010000 */
        /* <DEDUP_REMOVED lines=31> */
[----:B----4-:R-:W-:Y:S01]  /*5b70*/  HMMA.16816.F32 R108, R64, R112, R108 ;  /* 0x00000070406c723c */ /* 0x010fe2000000186c */
[----:B------:R-:W-:Y:S02]  /*5b80*/  FADD.FTZ R2, R158, R2 ;  /* 0x000000029e027221 */ /* 0x000fe40000010000 */
[----:B------:R-:W-:Y:S02]  /*5b90*/  FADD.FTZ R0, R141, R0 ;  /* 0x000000008d007221 */ /* 0x000fe40000010000 */
[----:B------:R-:W-:-:S02]  /*5ba0*/  FADD.FTZ R2, R157, R2 ;  /* 0x000000029d027221 */ /* 0x000fc40000010000 */
[----:B------:R-:W-:Y:S01]  /*5bb0*/  FADD.FTZ R0, R140, R0 ;  /* 0x000000008c007221 */ /* 0x000fe20000010000 */
[----:B------:R-:W-:Y:S01]  /*5bc0*/  HMMA.16816.F32 R116, R64, R120, R116 ;  /* 0x000000784074723c */ /* 0x000fe20000001874 */
[----:B------:R-:W-:Y:S02]  /*5bd0*/  FADD.FTZ R2, R145, R2 ;  /* 0x0000000291027221 */ /* 0x000fe40000010000 */
[----:B------:R-:W-:Y:S02]  /*5be0*/  FADD.FTZ R0, R4, R0 ;  /* 0x0000000004007221 */ /* 0x000fe40000010000 */
[----:B------:R-:W-:-:S03]  /*5bf0*/  FADD.FTZ R2, R144, R2 ;  /* 0x0000000290027221 */ /* 0x000fc60000010000 */
[----:B-----5:R-:W-:Y:S01]  /*5c00*/  HMMA.16816.F32 R52, R64, R56, R32 ;  /* 0x000000384034723c */ /* 0x020fe20000001820 */
[----:B------:R-:W-:-:S04]  /*5c10*/  FADD.FTZ R2, R143, R2 ;  /* 0x000000028f027221 */ /* 0x000fc80000010000 */
[----:B------:R-:W-:Y:S02]  /*5c20*/  FADD.FTZ R4, R142, R2 ;  /* 0x000000028e047221 */ /* 0x000fe40000010000 */
[----:B------:R-:W-:Y:S01]  /*5c30*/  FADD.FTZ R2, R138, R0 ;  /* 0x000000008a027221 */ /* 0x000fe20000010000 */
[----:B------:R-:W-:Y:S01]  /*5c40*/  HMMA.16816.F32 R80, R64, R82, R28 ;  /* 0x000000524050723c */ /* 0x000fe2000000181c */
[----:B------:R-:W-:Y:S02]  /*5c50*/  FADD.FTZ R0, R137, R4 ;  /* 0x0000000489007221 */ /* 0x000fe40000010000 */
[----:B------:R-:W-:Y:S02]  /*5c60*/  FADD.FTZ R4, R5, R2 ;  /* 0x0000000205047221 */ /* 0x000fe40000010000 */
[----:B------:R-:W-:-:S03]  /*5c70*/  @P4 IMAD.HI.U32 R5, R156, c[0x0][0x2c8], RZ ;  /* 0x0000b2009c054a27 */ /* 0x000fc600078e00ff */
[C---:B------:R-:W-:Y:S01]  /*5c80*/  HMMA.16816.F32 R96, R64.reuse, R98, R40 ;  /* 0x000000624060723c */ /* 0x040fe20000001828 */
[----:B------:R-:W-:Y:S01]  /*5c90*/  FADD.FTZ R2, R136, R0 ;  /* 0x0000000088027221 */ /* 0x000fe20000010000 */
[----:B------:R-:W-:Y:S01]  /*5ca0*/  @P4 SHF.R.U32.HI R156, RZ, c[0x0][0x2cc], R5 ;  /* 0x0000b300ff9c4a19 */ /* 0x000fe20000011605 */
[----:B------:R-:W-:Y:S02]  /*5cb0*/  FADD.FTZ R0, R70, R4 ;  /* 0x0000000446007221 */ /* 0x000fe40000010000 */
[----:B------:R-:W-:Y:S02]  /*5cc0*/  FADD.FTZ R2, R71, R2 ;  /* 0x0000000247027221 */ /* 0x000fe40000010000 */
[----:B------:R-:W-:Y:S01]  /*5cd0*/  IMAD.IADD R4, R247, 0x1, R156 ;  /* 0x00000001f7047824 */ /* 0x000fe200078e029c */
[----:B------:R-:W-:Y:S01]  /*5ce0*/  HMMA.16816.F32 R104, R64, R106, R72 ;  /* 0x0000006a4068723c */ /* 0x000fe20000001848 */
[----:B------:R-:W-:Y:S02]  /*5cf0*/  FADD.FTZ R0, R69, R0 ;  /* 0x0000000045007221 */ /* 0x000fe40000010000 */
[----:B------:R-:W-:Y:S01]  /*5d00*/  FADD.FTZ R249, R249, R2 ;  /* 0x00000002f9f97221 */ /* 0x000fe20000010000 */
[----:B------:R-:W-:Y:S01]  /*5d10*/  IADD3 R2, R4, c[0x0][0x328], RZ ;  /* 0x0000ca0004027a10 */ /* 0x000fe20007ffe0ff */
[----:B------:R-:W-:-:S03]  /*5d20*/  FADD.FTZ R250, R6, R0 ;  /* 0x0000000006fa7221 */ /* 0x000fc60000010000 */
[C---:B------:R-:W-:Y:S08]  /*5d30*/  HMMA.16816.F32 R112, R64.reuse, R114, R24 ;  /* 0x000000724070723c */ /* 0x040ff00000001818 */
[C---:B------:R-:W-:Y:S08]  /*5d40*/  HMMA.16816.F32 R120, R64.reuse, R122, R20 ;  /* 0x0000007a4078723c */ /* 0x040ff00000001814 */
[C---:B------:R-:W-:Y:S08]  /*5d50*/  HMMA.16816.F32 R56, R64.reuse, R58, R16 ;  /* 0x0000003a4038723c */ /* 0x040ff00000001810 */
[C---:B-1----:R-:W-:Y:S08]  /*5d60*/  HMMA.16816.F32 R60, R64.reuse, R8, R132 ;  /* 0x00000008403c723c */ /* 0x042ff00000001884 */
[----:B------:R-:W-:Y:S01]  /*5d70*/  HMMA.16816.F32 R64, R64, R10, R12 ;  /* 0x0000000a4040723c */ /* 0x000fe2000000180c */
[----:B------:R-:W-:Y:S07]  /*5d80*/  @!P3 BRA `(.L_x_251) ;  /* 0x000001100000b947 */ /* 0x000fee0003800000 */
[C---:B------:R-:W-:Y:S02]  /*5d90*/  ISETP.GT.AND P0, PT, R4.reuse, RZ, PT ;  /* 0x000000ff0400720c */ /* 0x040fe40003f04270 */
[----:B------:R-:W-:-:S11]  /*5da0*/  IADD3 R0, R4, -0x1, RZ ;  /* 0xffffffff04007810 */ /* 0x000fd60007ffe0ff */
[----:B------:R-:W-:Y:S05]  /*5db0*/  @P0 BRA `(.L_x_252) ;  /* 0x0000007000000947 */ /* 0x000fea0003800000 */
[----:B------:R-:W-:-:S05]  /*5dc0*/  IMAD.MOV.U32 R0, RZ, RZ, 0x1 ;  /* 0x00000001ff007424 */ /* 0x000fca00078e00ff */
[----:B------:R-:W-:Y:S01]  /*5dd0*/  ISETP.NE.AND P0, PT, R0, c[0x0][0x32c], PT ;  /* 0x0000cb0000007a0c */ /* 0x000fe20003f05270 */
[----:B------:R-:W-:-:S12]  /*5de0*/  IMAD.MOV R0, RZ, RZ, -R4 ;  /* 0x000000ffff007224 */ /* 0x000fd800078e0a04 */
[----:B------:R-:W-:-:S05]  /*5df0*/  @P0 IMAD.HI.U32 R4, R0, c[0x0][0x330], RZ ;  /* 0x0000cc0000040a27 */ /* 0x000fca00078e00ff */
[----:B------:R-:W-:-:S04]  /*5e00*/  @P0 SHF.R.U32.HI R0, RZ, c[0x0][0x334], R4 ;  /* 0x0000cd00ff000a19 */ /* 0x000fc80000011604 */
[----:B------:R-:W-:Y:S01]  /*5e10*/  LOP3.LUT R0, RZ, R0, RZ, 0x33, !PT ;  /* 0x00000000ff007212 */ /* 0x000fe200078e33ff */
[----:B------:R-:W-:Y:S05]  /*5e20*/  BRA `(.L_x_253) ;  /* 0x0000004000007947 */ /* 0x000fea0003800000 */
.L_x_252:
[----:B------:R-:W-:-:S04]  /*5e30*/  MOV R4, 0x1 ;  /* 0x0000000100047802 */ /* 0x000fc80000000f00 */
[----:B------:R-:W-:-:S13]  /*5e40*/  ISETP.NE.AND P0, PT, R4, c[0x0][0x32c], PT ;  /* 0x0000cb0004007a0c */ /* 0x000fda0003f05270 */
[----:B------:R-:W-:-:S05]  /*5e50*/  @P0 IMAD.HI.U32 R4, R0, c[0x0][0x330], RZ ;  /* 0x0000cc0000040a27 */ /* 0x000fca00078e00ff */
[----:B------:R-:W-:Y:S02]  /*5e60*/  @P0 SHF.R.U32.HI R0, RZ, c[0x0][0x334], R4 ;  /* 0x0000cd00ff000a19 */ /* 0x000fe40000011604 */
.L_x_253:
[----:B------:R-:W-:-:S05]  /*5e70*/  MOV R4, c[0x0][0x32c] ;  /* 0x0000cb0000047a02 */ /* 0x000fca0000000f00 */
[----:B------:R-:W-:-:S05]  /*5e80*/  IMAD R0, R0, R4, c[0x0][0x32c] ;  /* 0x0000cb0000007624 */ /* 0x000fca00078e0204 */
[----:B------:R-:W-:-:S05]  /*5e90*/  IMNMX R2, R2, R0, PT ;  /* 0x0000000002027217 */ /* 0x000fca0003800200 */
.L_x_251:
[----:B------:R-:W-:-:S05]  /*5ea0*/  IMAD.HI R2, R2, 0x2aaaaaab, RZ ;  /* 0x2aaaaaab02027827 */ /* 0x000fca00078e02ff */
[----:B------:R-:W-:-:S04]  /*5eb0*/  SHF.R.U32.HI R0, RZ, 0x1f, R2 ;  /* 0x0000001fff007819 */ /* 0x000fc80000011602 */
[----:B------:R-:W-:-:S04]  /*5ec0*/  LEA.HI.SX32 R2, R2, R0, 0x1c ;  /* 0x0000000002027211 */ /* 0x000fc800078fe2ff */
[----:B------:R-:W-:-:S04]  /*5ed0*/  IMNMX R240, R251, R2, !PT ;  /* 0x00000002fbf07217 */ /* 0x000fc80007800200 */
[----:B------:R-:W-:-:S13]  /*5ee0*/  ISETP.GE.AND P0, PT, R215, R240, PT ;  /* 0x000000f0d700720c */ /* 0x000fda0003f06270 */
[----:B------:R-:W-:Y:S05]  /*5ef0*/  @!P0 BRA `(.L_x_254) ;  /* 0x0000456000008947 */ /* 0x000fea0003800000 */
[----:B------:R-:W2:Y:S01]  /*5f00*/  LDL R6, [R1+0x28] ;  /* 0x0000280001067983 */ /* 0x000ea20000100800 */
[C---:B------:R-:W-:Y:S01]  /*5f10*/  IADD3 R4, R226.reuse, 0x40, RZ ;  /* 0x00000040e2047810 */ /* 0x040fe20007ffe0ff */
[----:B------:R-:W-:Y:S01]  /*5f20*/  IMAD.MOV.U32 R70, RZ, RZ, R3 ;  /* 0x000000ffff467224 */ /* 0x000fe200078e0003 */
[C---:B------:R-:W-:Y:S01]  /*5f30*/  IADD3 R5, R226.reuse, 0x40, RZ ;  /* 0x00000040e2057810 */ /* 0x040fe20007ffe0ff */
[----:B------:R-:W-:Y:S01]  /*5f40*/  IMAD.MOV.U32 R69, RZ, RZ, R68 ;  /* 0x000000ffff457224 */ /* 0x000fe200078e0044 */
[----:B------:R-:W-:Y:S01]  /*5f50*/  SHF.R.S32.HI R4, RZ, 0x1f, R4 ;  /* 0x0000001fff047819 */ /* 0x000fe20000011404 */
[----:B------:R-:W-:Y:S01]  /*5f60*/  IMAD.MOV.U32 R218, RZ, RZ, R215 ;  /* 0x000000ffffda7224 */ /* 0x000fe200078e00d7 */
[C---:B------:R-:W-:Y:S01]  /*5f70*/  SHF.L.U64.HI R222, R226.reuse, 0x1, R248 ;  /* 0x00000001e2de7819 */ /* 0x040fe200000102f8 */
[----:B------:R-:W-:Y:S01]  /*5f80*/  IMAD.SHL.U32 R241, R226, 0x2, RZ ;  /* 0x00000002e2f17824 */ /* 0x000fe200078e00ff */
[----:B------:R-:W-:-:S04]  /*5f90*/  LEA.HI R4, R4, R5, RZ, 0x3 ;  /* 0x0000000504047211 */ /* 0x000fc800078f18ff */
[----:B------:R-:W-:-:S05]  /*5fa0*/  LOP3.LUT R4, R4, 0xfffffff8, RZ, 0xc0, !PT ;  /* 0xfffffff804047812 */ /* 0x000fca00078ec0ff */
[C---:B------:R-:W-:Y:S01]  /*5fb0*/  IMAD.SHL.U32 R220, R4.reuse, 0x2, RZ ;  /* 0x0000000204dc7824 */ /* 0x040fe200078e00ff */
[----:B--2---:R-:W-:Y:S02]  /*5fc0*/  SHF.L.U64.HI R221, R4, 0x1, R6 ;  /* 0x0000000104dd7819 */ /* 0x004fe40000010206 */
.L_x_265:
[----:B------:R-:W-:Y:S04]  /*5fd0*/  DEPBAR.LE SB0, 0x0 ;  /* 0x000080000000791a */ /* 0x000fe80000000000 */
[----:B------:R-:W-:Y:S01]  /*5fe0*/  BAR.SYNC.DEFER_BLOCKING 0x0 ;  /* 0x0000000000007b1d */ /* 0x000fe20000010000 */
[----:B------:R-:W-:Y:S02]  /*5ff0*/  ISETP.GT.AND P0, PT, R251, R218, PT ;  /* 0x000000dafb00720c */ /* 0x000fe40003f04270 */
[----:B------:R-:W-:Y:S03]  /*6000*/  SEL R215, RZ, 0x10, P6 ;  /* 0x00000010ffd77807 */ /* 0x000fe60003000000 */
        /* <DEDUP_REMOVED lines=13> */
[----:B--23--:R-:W2:Y:S01]  /*60e0*/  S2R R12, SR_CTAID.Y ;  /* 0x00000000000c7919 */ /* 0x00cea20000002600 */
[----:B------:R-:W-:Y:S01]  /*60f0*/  SHF.R.S32.HI R0, RZ, 0x1f, R217 ;  /* 0x0000001fff007819 */ /* 0x000fe200000114d9 */
[----:B------:R-:W-:Y:S01]  /*6100*/  IMAD.WIDE.U32 R2, R217, c[0x0][0x208], RZ ;  /* 0x00008200d9027a25 */ /* 0x000fe200078e00ff */
[----:B------:R-:W-:Y:S02]  /*6110*/  SHF.R.S32.HI R4, RZ, 0x1f, R216 ;  /* 0x0000001fff047819 */ /* 0x000fe400000114d8 */
[----:B------:R-:W-:Y:S01]  /*6120*/  IADD3 R20, -R215, 0x10, RZ ;  /* 0x00000010d7147810 */ /* 0x000fe20007ffe1ff */
[----:B------:R-:W-:Y:S01]  /*6130*/  IMAD R0, R0, c[0x0][0x208], RZ ;  /* 0x0000820000007a24 */ /* 0x000fe200078e02ff */
[----:B------:R-:W-:Y:S01]  /*6140*/  IADD3 R30, R219, 0x3100, RZ ;  /* 0x00003100db1e7810 */ /* 0x000fe20007ffe0ff */
[----:B------:R-:W-:Y:S01]  /*6150*/  IMAD R4, R4, c[0x0][0x218], RZ ;  /* 0x0000860004047a24 */ /* 0x000fe200078e02ff */
[----:B------:R-:W-:Y:S01]  /*6160*/  LOP3.LUT R20, R20, 0xf, RZ, 0xc0, !PT ;  /* 0x0000000f14147812 */ /* 0x000fe200078ec0ff */
[----:B------:R-:W-:Y:S01]  /*6170*/  IMAD R0, R217, c[0x0][0x20c], R0 ;  /* 0x00008300d9007a24 */ /* 0x000fe200078e0200 */
[C---:B------:R-:W-:Y:S01]  /*6180*/  IADD3 R29, R219.reuse, 0x1100, RZ ;  /* 0x00001100db1d7810 */ /* 0x040fe20007ffe0ff */
[C---:B------:R-:W-:Y:S01]  /*6190*/  IMAD R4, R216.reuse, c[0x0][0x21c], R4 ;  /* 0x00008700d8047a24 */ /* 0x040fe200078e0204 */
[----:B------:R-:W-:Y:S01]  /*61a0*/  IADD3 R28, R219, 0x4100, RZ ;  /* 0x00004100db1c7810 */ /* 0x000fe20007ffe0ff */
[----:B------:R-:W-:Y:S04]  /*61b0*/  IMAD.IADD R3, R3, 0x1, R0 ;  /* 0x0000000103037824 */ /* 0x000fe800078e0200 */
[----:B------:R-:W-:Y:S01]  /*61c0*/  IMAD.WIDE.U32 R2, R216, c[0x0][0x218], R2 ;  /* 0x00008600d8027a25 */ /* 0x000fe200078e0002 */
[----:B--2---:R-:W-:Y:S03]  /*61d0*/  SHF.R.S32.HI R5, RZ, 0x1f, R12 ;  /* 0x0000001fff057819 */ /* 0x004fe6000001140c */
[----:B------:R-:W-:Y:S04]  /*61e0*/  IMAD.WIDE.U32 R6, R12, c[0x0][0x210], RZ ;  /* 0x000084000c067a25 */ /* 0x000fe800078e00ff */
[----:B------:R-:W-:Y:S01]  /*61f0*/  IMAD R5, R5, c[0x0][0x210], RZ ;  /* 0x0000840005057a24 */ /* 0x000fe200078e02ff */
[----:B------:R-:W-:Y:S03]  /*6200*/  IADD3 R0, P0, R6, R2, RZ ;  /* 0x0000000206007210 */ /* 0x000fe60007f1e0ff */
[----:B------:R-:W-:Y:S04]  /*6210*/  IMAD R5, R12, c[0x0][0x214], R5 ;  /* 0x000085000c057a24 */ /* 0x000fe800078e0205 */
[----:B------:R-:W-:Y:S05]  /*6220*/  IMAD.IADD R5, R7, 0x1, R5 ;  /* 0x0000000107057824 */ /* 0x000fea00078e0205 */
[----:B------:R-:W-:Y:S02]  /*6230*/  IADD3.X R3, R5, R3, R4, P0, !PT ;  /* 0x0000000305037210 */ /* 0x000fe400007fe404 */
[C---:B------:R-:W-:Y:S04]  /*6240*/  LEA R2, P0, R0.reuse, c[0x0][0x1f8], 0x1 ;  /* 0x00007e0000027a11 */ /* 0x040fe800078008ff */
[----:B------:R-:W-:Y:S01]  /*6250*/  LEA.HI.X R0, R0, c[0x0][0x1fc], R3, 0x1, P0 ;  /* 0x00007f0000007a11 */ /* 0x000fe200000f0c03 */
[----:B------:R-:W2:Y:S04]  /*6260*/  SHFL.IDX PT, R22, R2, 0x2, 0x181f ;  /* 0x00581f0002167f89 */ /* 0x000ea800000e0000 */
[----:B------:R-:W3:Y:S04]  /*6270*/  SHFL.IDX PT, R23, R0, 0x2, 0x181f ;  /* 0x00581f0000177f89 */ /* 0x000ee800000e0000 */
[----:B------:R-:W5:Y:S04]  /*6280*/  SHFL.IDX PT, R3, R2, RZ, 0x181f ;  /* 0x00181fff02037589 */ /* 0x000f6800000e0000 */
[----:B------:R-:W4:Y:S04]  /*6290*/  SHFL.IDX PT, R4, R0, RZ, 0x181f ;  /* 0x00181fff00047589 */ /* 0x000f2800000e0000 */
[----:B------:R-:W1:Y:S04]  /*62a0*/  SHFL.IDX PT, R2, R2, 0x1, 0x181f ;  /* 0x00381f0002027f89 */ /* 0x000e6800000e0000 */
[----:B------:R-:W1:Y:S01]  /*62b0*/  SHFL.IDX PT, R0, R0, 0x1, 0x181f ;  /* 0x00381f0000007f89 */ /* 0x000e6200000e0000 */
[----:B--2---:R-:W-:Y:S04]  /*62c0*/  IADD3 R20, P2, P0, R20, R22, R220 ;  /* 0x0000001614147210 */ /* 0x004fe8000785e0dc */
[--C-:B---3--:R-:W-:Y:S02]  /*62d0*/  IADD3.X R21, RZ, R23, R221.reuse, P2, P0 ;  /* 0x00000017ff157210 */ /* 0x108fe400017e04dd */
[----:B------:R-:W-:Y:S02]  /*62e0*/  ISETP.GE.AND P2, PT, R226, c[0x0][0x1d4], PT ;  /* 0x00007500e2007a0c */ /* 0x000fe40003f46270 */
[CC--:B-----5:R-:W-:Y:S05]  /*62f0*/  IADD3 R14, P0, R3.reuse, R241.reuse, RZ ;  /* 0x000000f1030e7210 */ /* 0x0e0fea0007f1e0ff */
[C-C-:B----4-:R-:W-:Y:S01]  /*6300*/  IMAD.X R15, R4.reuse, 0x1, R222.reuse, P0 ;  /* 0x00000001040f7824 */ /* 0x150fe200000e06de */
[-C--:B------:R-:W-:Y:S05]  /*6310*/  IADD3 R12, P0, R3, R220.reuse, RZ ;  /* 0x000000dc030c7210 */ /* 0x080fea0007f1e0ff */
[----:B------:R2:W-:Y:S01]  /*6320*/  LDGSTS.E.BYPASS.LTC128B.128 [R232], [R14.64], !P2 ;  /* 0x000000000ee87fae */ /* 0x0005e2000d101d46 */
[--C-:B------:R-:W-:Y:S01]  /*6330*/  IMAD.X R13, R4, 0x1, R221.reuse, P0 ;  /* 0x00000001040d7824 */ /* 0x100fe200000e06dd */
[-C--:B-1----:R-:W-:Y:S04]  /*6340*/  IADD3 R6, P0, R2, R241.reuse, RZ ;  /* 0x000000f102067210 */ /* 0x082fe80007f1e0ff */
[----:B------:R2:W-:Y:S01]  /*6350*/  LDGSTS.E.BYPASS.LTC128B.128 [R30], [R12.64], !P6 ;  /* 0x000000000c1e7fae */ /* 0x0005e2000f101d46 */
[--C-:B------:R-:W-:Y:S01]  /*6360*/  IMAD.X R7, R0, 0x1, R222.reuse, P0 ;  /* 0x0000000100077824 */ /* 0x100fe200000e06de */
[----:B------:R-:W-:Y:S04]  /*6370*/  IADD3 R4, P0, R2, R220, RZ ;  /* 0x000000dc02047210 */ /* 0x000fe80007f1e0ff */
[----:B------:R2:W-:Y:S01]  /*6380*/  LDGSTS.E.BYPASS.LTC128B.128 [R29], [R6.64], !P2 ;  /* 0x00000000061d7fae */ /* 0x0005e2000d101d46 */
[----:B------:R-:W-:Y:S01]  /*6390*/  IMAD.X R5, R0, 0x1, R221, P0 ;  /* 0x0000000100057824 */ /* 0x000fe200000e06dd */
[----:B------:R-:W-:Y:S04]  /*63a0*/  IADD3 R2, P0, R22, R241, RZ ;  /* 0x000000f116027210 */ /* 0x000fe80007f1e0ff */
[----:B------:R2:W-:Y:S01]  /*63b0*/  LDGSTS.E.BYPASS.LTC128B.128 [R28], [R4.64], !P6 ;  /* 0x00000000041c7fae */ /* 0x0005e2000f101d46 */
[----:B------:R-:W-:Y:S01]  /*63c0*/  IMAD.X R3, R23, 0x1, R222, P0 ;  /* 0x0000000117037824 */ /* 0x000fe200000e06de */
[----:B------:R-:W-:Y:S04]  /*63d0*/  ISETP.NE.U32.AND P0, PT, R215, RZ, PT ;  /* 0x000000ffd700720c */ /* 0x000fe80003f05070 */
[----:B------:R2:W-:Y:S09]  /*63e0*/  LDGSTS.E.BYPASS.LTC128B.128 [R232+0x2000], [R2.64], !P2 ;  /* 0x0200000002e87fae */ /* 0x0005f2000d101d46 */
[----:B------:R2:W-:Y:S02]  /*63f0*/  LDGSTS.E.BYPASS.LTC128B.128.ZFILL [R232+0x5000], [R20.64], P0 ;  /* 0x0500000014e87fae */ /* 0x0005e40008141d46 */
.L_x_255:
[C---:B--23--:R-:W-:Y:S01]  /*6400*/  HMMA.16816.F32 R4, R124.reuse, R8, RZ ;  /* 0x000000087c04723c */ /* 0x04cfe200000018ff */
[----:B------:R-:W2:Y:S02]  /*6410*/  LDSM.16.M88.4 R156, [R202+0x8100] ;  /* 0x00810000ca9c783b */ /* 0x000ea40000000200 */
[----:B------:R-:W-:Y:S05]  /*6420*/  ISETP.GT.AND P0, PT, R218, R251, PT ;  /* 0x000000fbda00720c */ /* 0x000fea0003f04270 */
[C---:B------:R-:W-:Y:S01]  /*6430*/  HMMA.16816.F32 R8, R124.reuse, R10, RZ ;  /* 0x0000000a7c08723c */ /* 0x040fe200000018ff */
[----:B------:R-:W0:Y:S07]  /*6440*/  LDGDEPBAR ;  /* 0x00000000000079af */ /* 0x000e2e0000000000 */
[C---:B------:R-:W-:Y:S01]  /*6450*/  HMMA.16816.F32 R12, R124.reuse, R16, RZ ;  /* 0x000000107c0c723c */ /* 0x040fe200000018ff */
[----:B------:R-:W3:Y:S07]  /*6460*/  LDSM.16.M88.4 R160, [R202+0x8900] ;  /* 0x00890000caa0783b */ /* 0x000eee0000000200 */
        /* <DEDUP_REMOVED lines=17> */
[----:B------:R-:W4:Y:S07]  /*6580*/  LDSM.16.M88.4 R132, [R202+0x9900] ;  /* 0x00990000ca84783b */ /* 0x000f2e0000000200 */
[C---:B------:R-:W-:Y:S08]  /*6590*/  HMMA.16816.F32 R20, R128.reuse, R136, R20 ;  /* 0x000000888014723c */ /* 0x040ff00000001814 */
[C---:B------:R-:W-:Y:S01]  /*65a0*/  HMMA.16816.F32 R24, R128.reuse, R138, R24 ;  /* 0x0000008a8018723c */ /* 0x040fe20000001818 */
[----:B------:R-:W5:Y:S07]  /*65b0*/  LDSM.16.M88.4 R136, [R199] ;  /* 0x00000000c788783b */ /* 0x000f6e0000000200 */
[C---:B------:R-:W-:Y:S08]  /*65c0*/  HMMA.16816.F32 R28, R128.reuse, R140, R28 ;  /* 0x0000008c801c723c */ /* 0x040ff0000000181c */
[C---:B------:R-:W-:Y:S01]  /*65d0*/  HMMA.16816.F32 R32, R128.reuse, R142, R32 ;  /* 0x0000008e8020723c */ /* 0x040fe20000001820 */
[----:B------:R-:W1:Y:S07]  /*65e0*/  LDSM.16.M88.4 R140, [R199+0x800] ;  /* 0x00080000c78c783b */ /* 0x000e6e0000000200 */
[C---:B------:R-:W-:Y:S08]  /*65f0*/  HMMA.16816.F32 R36, R128.reuse, R144, R36 ;  /* 0x000000908024723c */ /* 0x040ff00000001824 */
[C---:B------:R-:W-:Y:S01]  /*6600*/  HMMA.16816.F32 R40, R128.reuse, R146, R40 ;  /* 0x000000928028723c */ /* 0x040fe20000001828 */
[----:B------:R-:W1:Y:S07]  /*6610*/  LDSM.16.M88.4 R144, [R199+0x1000] ;  /* 0x00100000c790783b */ /* 0x000e6e0000000200 */
[C---:B------:R-:W-:Y:S08]  /*6620*/  HMMA.16816.F32 R44, R128.reuse, R148, R44 ;  /* 0x00000094802c723c */ /* 0x040ff0000000182c */
[----:B------:R-:W-:Y:S01]  /*6630*/  HMMA.16816.F32 R48, R128, R150, R48 ;  /* 0x000000968030723c */ /* 0x000fe20000001830 */
[----:B------:R-:W4:Y:S07]  /*6640*/  LDSM.16.M88.4 R148, [R199+0x1800] ;  /* 0x00180000c794783b */ /* 0x000f2e0000000200 */
[C---:B--2---:R-:W-:Y:S08]  /*6650*/  HMMA.16816.F32 R4, R152.reuse, R156, R4 ;  /* 0x0000009c9804723c */ /* 0x044ff00000001804 */
[C---:B------:R-:W-:Y:S01]  /*6660*/  HMMA.16816.F32 R8, R152.reuse, R158, R8 ;  /* 0x0000009e9808723c */ /* 0x040fe20000001808 */
[----:B------:R-:W2:Y:S07]  /*6670*/  LDSM.16.M88.4 R156, [R199+0x2000] ;  /* 0x00200000c79c783b */ /* 0x000eae0000000200 */
[C---:B---3--:R-:W-:Y:S08]  /*6680*/  HMMA.16816.F32 R12, R152.reuse, R160, R12 ;  /* 0x000000a0980c723c */ /* 0x048ff0000000180c */
[C---:B------:R-:W-:Y:S01]  /*6690*/  HMMA.16816.F32 R16, R152.reuse, R162, R16 ;  /* 0x000000a29810723c */ /* 0x040fe20000001810 */
[----:B------:R-:W-:Y:S07]  /*66a0*/  LDSM.16.M88.4 R160, [R196+0xb900] ;  /* 0x00b90000c4a0783b */ /* 0x000fee0000000200 */
[C---:B-1----:R-:W-:Y:S08]  /*66b0*/  HMMA.16816.F32 R20, R152.reuse, R72, R20 ;  /* 0x000000489814723c */ /* 0x042ff00000001814 */
[C---:B------:R-:W-:Y:S01]  /*66c0*/  HMMA.16816.F32 R24, R152.reuse, R74, R24 ;  /* 0x0000004a9818723c */ /* 0x040fe20000001818 */
[----:B------:R-:W1:Y:S07]  /*66d0*/  LDSM.16.M88.4 R72, [R199+0x2800] ;  /* 0x00280000c748783b */ /* 0x000e6e0000000200 */
[C---:B----4-:R-:W-:Y:S08]  /*66e0*/  HMMA.16816.F32 R28, R152.reuse, R132, R28 ;  /* 0x00000084981c723c */ /* 0x050ff0000000181c */
[C---:B------:R-:W-:Y:S01]  /*66f0*/  HMMA.16816.F32 R32, R152.reuse, R134, R32 ;  /* 0x000000869820723c */ /* 0x040fe20000001820 */
[----:B------:R-:W3:Y:S07]  /*6700*/  LDSM.16.M88.4 R132, [R196+0xb100] ;  /* 0x00b10000c484783b */ /* 0x000eee0000000200 */
[C---:B------:R-:W-:Y:S08]  /*6710*/  HMMA.16816.F32 R36, R152.reuse, R164, R36 ;  /* 0x000000a49824723c */ /* 0x040ff00000001824 */
[C---:B------:R-:W-:Y:S01]  /*6720*/  HMMA.16816.F32 R40, R152.reuse, R166, R40 ;  /* 0x000000a69828723c */ /* 0x040fe20000001828 */
[----:B------:R-:W4:Y:S07]  /*6730*/  LDSM.16.M88.4 R164, [R196+0xc100] ;  /* 0x00c10000c4a4783b */ /* 0x000f2e0000000200 */
[C---:B------:R-:W-:Y:S08]  /*6740*/  HMMA.16816.F32 R44, R152.reuse, R168, R44 ;  /* 0x000000a8982c723c */ /* 0x040ff0000000182c */
[----:B------:R-:W-:Y:S01]  /*6750*/  HMMA.16816.F32 R48, R152, R170, R48 ;  /* 0x000000aa9830723c */ /* 0x000fe20000001830 */
[----:B------:R-:W1:Y:S07]  /*6760*/  LDSM.16.M88.4 R168, [R196+0xc900] ;  /* 0x00c90000c4a8783b */ /* 0x000e6e0000000200 */
[C---:B-----5:R-:W-:Y:S08]  /*6770*/  HMMA.16816.F32 R4, R172.reuse, R136, R4 ;  /* 0x00000088ac04723c */ /* 0x060ff00000001804 */
[C---:B------:R-:W-:Y:S01]  /*6780*/  HMMA.16816.F32 R8, R172.reuse, R138, R8 ;  /* 0x0000008aac08723c */ /* 0x040fe20000001808 */
[----:B------:R-:W5:Y:S07]  /*6790*/  LDSM.16.M88.4 R136, [R196+0xd100] ;  /* 0x00d10000c488783b */ /* 0x000f6e0000000200 */
[C---:B------:R-:W-:Y:S08]  /*67a0*/  HMMA.16816.F32 R12, R172.reuse, R140, R12 ;  /* 0x0000008cac0c723c */ /* 0x040ff0000000180c */
[C---:B------:R-:W-:Y:S01]  /*67b0*/  HMMA.16816.F32 R16, R172.reuse, R142, R16 ;  /* 0x0000008eac10723c */ /* 0x040fe20000001810 */
[----:B------:R-:W1:Y:S07]  /*67c0*/  LDSM.16.M88.4 R140, [R196+0xd900] ;  /* 0x00d90000c48c783b */ /* 0x000e6e0000000200 */
[C---:B------:R-:W-:Y:S08]  /*67d0*/  HMMA.16816.F32 R20, R172.reuse, R144, R20 ;  /* 0x00000090ac14723c */ /* 0x040ff00000001814 */
[C---:B------:R-:W-:Y:S01]  /*67e0*/  HMMA.16816.F32 R24, R172.reuse, R146, R24 ;  /* 0x00000092ac18723c */ /* 0x040fe20000001818 */
[----:B------:R-:W3:Y:S07]  /*67f0*/  LDSM.16.M88.4 R144, [R209] ;  /* 0x00000000d190783b */ /* 0x000eee0000000200 */
[C---:B------:R-:W-:Y:S08]  /*6800*/  HMMA.16816.F32 R28, R172.reuse, R148, R28 ;  /* 0x00000094ac1c723c */ /* 0x040ff0000000181c */
[C---:B------:R-:W-:Y:S01]  /*6810*/  HMMA.16816.F32 R32, R172.reuse, R150, R32 ;  /* 0x00000096ac20723c */ /* 0x040fe20000001820 */
[----:B------:R-:W4:Y:S07]  /*6820*/  LDSM.16.M88.4 R148, [R208] ;  /* 0x00000000d094783b */ /* 0x000f2e0000000200 */
[C---:B--2---:R-:W-:Y:S08]  /*6830*/  HMMA.16816.F32 R36, R172.reuse, R156, R36 ;  /* 0x0000009cac24723c */ /* 0x044ff00000001824 */
[C---:B------:R-:W-:Y:S01]  /*6840*/  HMMA.16816.F32 R40, R172.reuse, R158, R40 ;  /* 0x0000009eac28723c */ /* 0x040fe20000001828 */
[----:B------:R-:W-:Y:S07]  /*6850*/  LDSM.16.M88.4 R156, [R205] ;  /* 0x00000000cd9c783b */ /* 0x000fee0000000200 */
[C---:B-1----:R-:W-:Y:S08]  /*6860*/  HMMA.16816.F32 R44, R172.reuse, R72, R44 ;  /* 0x00000048ac2c723c */ /* 0x042ff0000000182c */
[----:B------:R-:W-:Y:S01]  /*6870*/  HMMA.16816.F32 R48, R172, R74, R48 ;  /* 0x0000004aac30723c */ /* 0x000fe20000001830 */
[----:B------:R-:W1:Y:S07]  /*6880*/  LDSM.16.M88.4 R72, [R207] ;  /* 0x00000000cf48783b */ /* 0x000e6e0000000200 */
[C---:B---3--:R-:W-:Y:S08]  /*6890*/  HMMA.16816.F32 R4, R176.reuse, R132, R4 ;  /* 0x00000084b004723c */ /* 0x048ff00000001804 */
[C---:B------:R-:W-:Y:S01]  /*68a0*/  HMMA.16816.F32 R8, R176.reuse, R134, R8 ;  /* 0x00000086b008723c */ /* 0x040fe20000001808 */
[----:B------:R-:W2:Y:S07]  /*68b0*/  LDSM.16.M88.4 R132, [R206] ;  /* 0x00000000ce84783b */ /* 0x000eae0000000200 */
[C---:B------:R-:W-:Y:S08]  /*68c0*/  HMMA.16816.F32 R12, R176.reuse, R160, R12 ;  /* 0x000000a0b00c723c */ /* 0x040ff0000000180c */
[C---:B------:R-:W-:Y:S01]  /*68d0*/  HMMA.16816.F32 R16, R176.reuse, R162, R16 ;  /* 0x000000a2b010723c */ /* 0x040fe20000001810 */
[----:B------:R-:W3:Y:S07]  /*68e0*/  LDSM.16.M88.4 R160, [R204] ;  /* 0x00000000cca0783b */ /* 0x000eee0000000200 */
[C---:B----4-:R-:W-:Y:S08]  /*68f0*/  HMMA.16816.F32 R20, R176.reuse, R164, R20 ;  /* 0x000000a4b014723c */ /* 0x050ff00000001814 */
[C---:B------:R-:W-:Y:S01]  /*6900*/  HMMA.16816.F32 R24, R176.reuse, R166, R24 ;  /* 0x000000a6b018723c */ /* 0x040fe20000001818 */
[----:B------:R-:W4:Y:S07]  /*6910*/  LDSM.16.M88.4 R164, [R202+0xb100] ;  /* 0x00b10000caa4783b */ /* 0x000f2e0000000200 */
        /* <DEDUP_REMOVED lines=9> */
[C---:B------:R-:W-:Y:S08]  /*69b0*/  HMMA.16816.F32 R4, R180.reuse, R144, R4 ;  /* 0x00000090b404723c */ /* 0x040ff00000001804 */
[C---:B------:R-:W-:Y:S01]  /*69c0*/  HMMA.16816.F32 R8, R180.reuse, R146, R8 ;  /* 0x00000092b408723c */ /* 0x040fe20000001808 */
[----:B------:R-:W3:Y:S07]  /*69d0*/  LDSM.16.M88.4 R144, [R202+0xc900] ;  /* 0x00c90000ca90783b */ /* 0x000eee0000000200 */
        /* <DEDUP_REMOVED lines=10> */
[C---:B---3--:R-:W-:Y:S08]  /*6a80*/  HMMA.16816.F32 R44, R180.reuse, R160, R44 ;  /* 0x000000a0b42c723c */ /* 0x048ff0000000182c */
[----:B------:R-:W-:Y:S08]  /*6a90*/  HMMA.16816.F32 R48, R180, R162, R48 ;  /* 0x000000a2b430723c */ /* 0x000ff00000001830 */
        /* <DEDUP_REMOVED lines=41> */
[----:B------:R-:W1:Y:S10]  /*6d30*/  MUFU.TANH R146, R18 ;  /* 0x0000001200927308 */ /* 0x000e740000002400 */
[----:B------:R-:W1:Y:S01]  /*6d40*/  MUFU.TANH R135, R12 ;  /* 0x0000000c00877308 */ /* 0x000e620000002400 */
[----:B-----5:R-:W5:Y:S01]  /*6d50*/  LDSM.16.M88.4 R8, [R199+0x4800] ;  /* 0x00480000c708783b */ /* 0x020f620000000200 */
[C---:B----4-:R-:W-:Y:S08]  /*6d60*/  HMMA.16816.F32 R20, R192.reuse, R4, R20 ;  /* 0x00000004c014723c */ /* 0x050ff00000001814 */
[----:B------:R-:W4:Y:S01]  /*6d70*/  MUFU.TANH R134, R13 ;  /* 0x0000000d00867308 */ /* 0x000f220000002400 */
[C---:B------:R-:W-:Y:S01]  /*6d80*/  HMMA.16816.F32 R24, R192.reuse, R6, R24 ;  /* 0x00000006c018723c */ /* 0x040fe20000001818 */
[----:B------:R-:W1:Y:S08]  /*6d90*/  LDSM.16.M88.4 R4, [R199+0x5000] ;  /* 0x00500000c704783b */ /* 0x000e700000000200 */
[----:B------:R-:W1:Y:S06]  /*6da0*/  MUFU.TANH R149, R14 ;  /* 0x0000000e00957308 */ /* 0x000e6c0000002400 */
[----:B------:R-:W-:Y:S04]  /*6db0*/  FMUL.FTZ R20, R20, c[0x0][0x320] ;  /* 0x0000c80014147a20 */ /* 0x000fe80000410000 */
[----:B------:R-:W1:Y:S01]  /*6dc0*/  MUFU.TANH R148, R15 ;  /* 0x0000000f00947308 */ /* 0x000e620000002400 */
[----:B------:R-:W-:Y:S02]  /*6dd0*/  FMUL.FTZ R21, R21, c[0x0][0x320] ;  /* 0x0000c80015157a20 */ /* 0x000fe40000410000 */
[----:B------:R-:W-:Y:S02]  /*6de0*/  FMUL.FTZ R22, R22, c[0x0][0x320] ;  /* 0x0000c80016167a20 */ /* 0x000fe40000410000 */
[----:B------:R-:W-:Y:S02]  /*6df0*/  FMUL.FTZ R23, R23, c[0x0][0x320] ;  /* 0x0000c80017177a20 */ /* 0x000fe40000410000 */
[----:B------:R-:W-:Y:S02]  /*6e00*/  FMUL.FTZ R24, R24, c[0x0][0x320] ;  /* 0x0000c80018187a20 */ /* 0x000fe40000410000 */
[----:B------:R-:W-:Y:S01]  /*6e10*/  FMUL.FTZ R25, R25, c[0x0][0x320] ;  /* 0x0000c80019197a20 */ /* 0x000fe20000410000 */
[----:B------:R-:W2:Y:S01]  /*6e20*/  MUFU.TANH R133, R16 ;  /* 0x0000001000857308 */ /* 0x000ea20000002400 */
[----:B------:R-:W-:Y:S02]  /*6e30*/  FMUL.FTZ R26, R26, c[0x0][0x320] ;  /* 0x0000c8001a1a7a20 */ /* 0x000fe40000410000 */
[----:B------:R-:W-:Y:S01]  /*6e40*/  FMUL.FTZ R27, R27, c[0x0][0x320] ;  /* 0x0000c8001b1b7a20 */ /* 0x000fe20000410000 */
[C---:B-----5:R-:W-:Y:S06]  /*6e50*/  HMMA.16816.F32 R28, R192.reuse, R8, R28 ;  /* 0x00000008c01c723c */ /* 0x060fec000000181c */
[----:B------:R-:W2:Y:S02]  /*6e60*/  MUFU.TANH R132, R17 ;  /* 0x0000001100847308 */ /* 0x000ea40000002400 */
[C---:B------:R-:W-:Y:S01]  /*6e70*/  HMMA.16816.F32 R32, R192.reuse, R10, R32 ;  /* 0x0000000ac020723c */ /* 0x040fe20000001820 */
[----:B------:R-:W5:Y:S01]  /*6e80*/  LDSM.16.M88.4 R8, [R199+0x5800] ;  /* 0x00580000c708783b */ /* 0x000f620000000200 */
[----:B------:R-:W-:Y:S06]  /*6e90*/  DEPBAR.LE SB0, 0x0 ;  /* 0x000080000000791a */ /* 0x000fec0000000000 */
[----:B------:R-:W2:Y:S01]  /*6ea0*/  MUFU.TANH R145, R19 ;  /* 0x0000001300917308 */ /* 0x000ea20000002400 */
[----:B------:R-:W-:Y:S01]  /*6eb0*/  BAR.SYNC.DEFER_BLOCKING 0x0 ;  /* 0x0000000000007b1d */ /* 0x000fe20000010000 */
[C---:B-1----:R-:W-:Y:S06]  /*6ec0*/  HMMA.16816.F32 R36, R192.reuse, R4, R36 ;  /* 0x00000004c024723c */ /* 0x042fec0000001824 */
[----:B------:R-:W-:Y:S02]  /*6ed0*/  FMUL.FTZ R28, R28, c[0x0][0x320] ;  /* 0x0000c8001c1c7a20 */ /* 0x000fe40000410000 */
[----:B------:R-:W1:Y:S01]  /*6ee0*/  MUFU.TANH R75, R20 ;  /* 0x00000014004b7308 */ /* 0x000e620000002400 */
[C---:B------:R-:W-:Y:S03]  /*6ef0*/  HMMA.16816.F32 R40, R192.reuse, R6, R40 ;  /* 0x00000006c028723c */ /* 0x040fe60000001828 */
        /* <DEDUP_REMOVED lines=8> */
[----:B------:R-:W1:Y:S01]  /*6f80*/  MUFU.TANH R73, R21 ;  /* 0x0000001500497308 */ /* 0x000e620000002400 */
[----:B------:R-:W-:Y:S01]  /*6f90*/  FMUL.FTZ R38, R38, c[0x0][0x320] ;  /* 0x0000c80026267a20 */ /* 0x000fe20000410000 */
[C---:B-----5:R-:W-:Y:S03]  /*6fa0*/  HMMA.16816.F32 R44, R192.reuse, R8, R44 ;  /* 0x00000008c02c723c */ /* 0x060fe6000000182c */
[----:B------:R-:W-:Y:S02]  /*6fb0*/  FMUL.FTZ R39, R39, c[0x0][0x320] ;  /* 0x0000c80027277a20 */ /* 0x000fe40000410000 */
[----:B------:R-:W-:Y:S03]  /*6fc0*/  FMUL.FTZ R42, R42, c[0x0][0x320] ;  /* 0x0000c8002a2a7a20 */ /* 0x000fe60000410000 */
        /* <DEDUP_REMOVED lines=13> */
[----:B-----5:R-:W-:Y:S02]  /*70a0*/  FMUL.FTZ R36, R48, c[0x0][0x320] ;  /* 0x0000c80030247a20 */ /* 0x020fe40000410000 */
[----:B------:R-:W-:Y:S02]  /*70b0*/  FMUL.FTZ R35, R49, c[0x0][0x320] ;  /* 0x0000c80031237a20 */ /* 0x000fe40000410000 */
[----:B------:R-:W-:Y:S01]  /*70c0*/  FMUL.FTZ R50, R50, c[0x0][0x320] ;  /* 0x0000c80032327a20 */ /* 0x000fe20000410000 */
[----:B------:R-:W1:Y:S01]  /*70d0*/  MUFU.TANH R24, R24 ;  /* 0x0000001800187308 */ /* 0x000e620000002400 */
[----:B------:R-:W-:Y:S09]  /*70e0*/  FMUL.FTZ R51, R51, c[0x0][0x320] ;  /* 0x0000c80033337a20 */ /* 0x000ff20000410000 */
[----:B------:R-:W1:Y:S10]  /*70f0*/  MUFU.TANH R25, R25 ;  /* 0x0000001900197308 */ /* 0x000e740000002400 */
        /* <DEDUP_REMOVED lines=9> */
[----:B------:R-:W1:Y:S10]  /*7190*/  MUFU.TANH R37, R37 ;  /* 0x0000002500257308 */ /* 0x000e740000002400 */
[----:B------:R-:W1:Y:S10]  /*71a0*/  MUFU.TANH R38, R38 ;  /* 0x0000002600267308 */ /* 0x000e740000002400 */
[----:B------:R-:W1:Y:S10]  /*71b0*/  MUFU.TANH R39, R39 ;  /* 0x0000002700277308 */ /* 0x000e740000002400 */
[----:B------:R1:W1:Y:S10]  /*71c0*/  MUFU.TANH R17, R40 ;  /* 0x0000002800117308 */ /* 0x0002740000002400 */
[----:B------:R1:W1:Y:S10]  /*71d0*/  MUFU.TANH R16, R41 ;  /* 0x0000002900107308 */ /* 0x0002740000002400 */
        /* <DEDUP_REMOVED lines=9> */
[----:B------:R-:W1:Y:S01]  /*7270*/  MUFU.TANH R51, R51 ;  /* 0x0000003300337308 */ /* 0x000e620000002400 */
[----:B------:R-:W-:-:S05]  /*7280*/  @!P0 BRA `(.L_x_256) ;  /* 0x000003f000008947 */ /* 0x000fca0003800000 */
[----:B--234-:R-:W2:Y:S01]  /*7290*/  LDL R0, [R1+0x10] ;  /* 0x0000100001007983 */ /* 0x01cea20000100800 */
[----:B------:R-:W-:Y:S01]  /*72a0*/  IMAD.MOV.U32 R216, RZ, RZ, RZ ;  /* 0x000000ffffd87224 */ /* 0x000fe200078e00ff */
[----:B------:R-:W-:Y:S02]  /*72b0*/  IADD3 R12, -R215, 0x10, RZ ;  /* 0x00000010d70c7810 */ /* 0x000fe40007ffe1ff */
[----:B------:R-:W3:Y:S02]  /*72c0*/  LDL.64 R224, [R1+0x18] ;  /* 0x0000180001e07983 */ /* 0x000ee40000100a00 */
[----:B------:R-:W-:Y:S02]  /*72d0*/  LOP3.LUT R12, R12, 0xf, RZ, 0xc0, !PT ;  /* 0x0000000f0c0c7812 */ /* 0x000fe400078ec0ff */
[----:B------:R-:W4:Y:S04]  /*72e0*/  LDL R223, [R1+0x20] ;  /* 0x0000200001df7983 */ /* 0x000f280000100800 */
[----:B------:R-:W5:Y:S01]  /*72f0*/  S2R R227, SR_CTAID.Y ;  /* 0x0000000000e37919 */ /* 0x000f620000002600 */
[----:B--2---:R-:W-:Y:S05]  /*7300*/  IMAD R2, R218, 0x60, R0 ;  /* 0x00000060da027824 */ /* 0x004fea00078e0200 */
[----:B------:R-:W-:Y:S05]  /*7310*/  IADD3 R2, R2, -0x60, R231 ;  /* 0xffffffa002027810 */ /* 0x000fea0007ffe0e7 */
[----:B------:R-:W-:Y:S04]  /*7320*/  @P5 IMAD.HI.U32 R3, R2, c[0x0][0x2bc], RZ ;  /* 0x0000af0002035a27 */ /* 0x000fe800078e00ff */
[----:B------:R-:W-:Y:S01]  /*7330*/  IMAD.MOV.U32 R0, RZ, RZ, R2 ;  /* 0x000000ffff007224 */ /* 0x000fe200078e0002 */
[----:B------:R-:W-:Y:S04]  /*7340*/  @P5 SHF.R.U32.HI R0, RZ, c[0x0][0x2c0], R3 ;  /* 0x0000b000ff005a19 */ /* 0x000fe80000011603 */
[C---:B---3--:R-:W-:Y:S01]  /*7350*/  @!P1 IADD3 R3, P0, R0.reuse, R224, RZ ;  /* 0x000000e000039210 */ /* 0x048fe20007f1e0ff */
[----:B-----5:R-:W-:Y:S03]  /*7360*/  IMAD.WIDE.U32 R224, R227, c[0x0][0x1e8], RZ ;  /* 0x00007a00e3e07a25 */ /* 0x020fe600078e00ff */
[----:B----4-:R-:W-:Y:S01]  /*7370*/  @!P1 LEA.HI.X.SX32 R5, R0, R223, 0x1, P0 ;  /* 0x000000df00059211 */ /* 0x010fe200000f0eff */
[----:B------:R-:W-:Y:S01]  /*7380*/  IMAD.MOV R0, RZ, RZ, -R0 ;  /* 0x000000ffff007224 */ /* 0x000fe200078e0a00 */
[C---:B------:R-:W-:Y:S02]  /*7390*/  @!P1 LEA R4, P0, R3.reuse, c[0x0][0x2a0], 0x2 ;  /* 0x0000a80003049a11 */ /* 0x040fe400078010ff */
[----:B------:R-:W-:Y:S01]  /*73a0*/  SHF.R.S32.HI R223, RZ, 0x1f, R227 ;  /* 0x0000001fffdf7819 */ /* 0x000fe200000114e3 */
[----:B------:R-:W-:Y:S01]  /*73b0*/  IMAD R217, R0, c[0x0][0x2b8], R2 ;  /* 0x0000ae0000d97a24 */ /* 0x000fe200078e0202 */
[----:B------:R-:W-:Y:S03]  /*73c0*/  @!P1 LEA.HI.X R5, R3, c[0x0][0x2a4], R5, 0x2, P0 ;  /* 0x0000a90003059a11 */ /* 0x000fe600000f1405 */
[----:B------:R-:W-:Y:S01]  /*73d0*/  IMAD.WIDE.U32 R2, R217, c[0x0][0x1e0], RZ ;  /* 0x00007800d9027a25 */ /* 0x000fe200078e00ff */
[----:B------:R-:W-:Y:S01]  /*73e0*/  SHF.R.S32.HI R0, RZ, 0x1f, R217 ;  /* 0x0000001fff007819 */ /* 0x000fe200000114d9 */
[----:B------:R-:W2:Y:S02]  /*73f0*/  @!P1 LDG.E R216, [R4.64] ;  /* 0x0000000604d89981 */ /* 0x000ea4000c1e1900 */
[----:B------:R-:W-:Y:S02]  /*7400*/  IMAD R223, R223, c[0x0][0x1e8], RZ ;  /* 0x00007a00dfdf7a24 */ /* 0x000fe400078e02ff */
[----:B------:R-:W-:Y:S02]  /*7410*/  IMAD R0, R0, c[0x0][0x1e0], RZ ;  /* 0x0000780000007a24 */ /* 0x000fe400078e02ff */
[----:B------:R-:W-:Y:S02]  /*7420*/  IMAD R223, R227, c[0x0][0x1ec], R223 ;  /* 0x00007b00e3df7a24 */ /* 0x000fe400078e02df */
[----:B------:R-:W-:Y:S02]  /*7430*/  IMAD R0, R217, c[0x0][0x1e4], R0 ;  /* 0x00007900d9007a24 */ /* 0x000fe400078e0200 */
[----:B------:R-:W-:Y:S02]  /*7440*/  IMAD.IADD R223, R225, 0x1, R223 ;  /* 0x00000001e1df7824 */ /* 0x000fe400078e02df */
[----:B------:R-:W-:Y:S01]  /*7450*/  IMAD.IADD R3, R3, 0x1, R0 ;  /* 0x0000000103037824 */ /* 0x000fe200078e0200 */
[----:B--2---:R-:W-:Y:S03]  /*7460*/  SHF.R.S32.HI R4, RZ, 0x1f, R216 ;  /* 0x0000001fff047819 */ /* 0x004fe600000114d8 */
[----:B------:R-:W-:Y:S04]  /*7470*/  IMAD.WIDE.U32 R2, R216, c[0x0][0x1f0], R2 ;  /* 0x00007c00d8027a25 */ /* 0x000fe800078e0002 */
[----:B------:R-:W-:Y:S01]  /*7480*/  IMAD R4, R4, c[0x0][0x1f0], RZ ;  /* 0x00007c0004047a24 */ /* 0x000fe200078e02ff */
[----:B------:R-:W-:Y:S03]  /*7490*/  IADD3 R0, P0, R224, R2, RZ ;  /* 0x00000002e0007210 */ /* 0x000fe60007f1e0ff */
[----:B------:R-:W-:Y:S05]  /*74a0*/  IMAD R4, R216, c[0x0][0x1f4], R4 ;  /* 0x00007d00d8047a24 */ /* 0x000fea00078e0204 */
[----:B------:R-:W-:Y:S02]  /*74b0*/  IADD3.X R3, R223, R3, R4, P0, !PT ;  /* 0x00000003df037210 */ /* 0x000fe400007fe404 */
[C---:B------:R-:W-:Y:S04]  /*74c0*/  LEA R2, P0, R0.reuse, c[0x0][0x1c8], 0x1 ;  /* 0x0000720000027a11 */ /* 0x040fe800078008ff */
[----:B------:R-:W-:Y:S01]  /*74d0*/  LEA.HI.X R0, R0, c[0x0][0x1cc], R3, 0x1, P0 ;  /* 0x0000730000007a11 */ /* 0x000fe200000f0c03 */
[----:B------:R-:W2:Y:S04]  /*74e0*/  SHFL.IDX PT, R14, R2, 0x2, 0x181f ;  /* 0x00581f00020e7f89 */ /* 0x000ea800000e0000 */
[----:B------:R-:W3:Y:S04]  /*74f0*/  SHFL.IDX PT, R15, R0, 0x2, 0x181f ;  /* 0x00581f00000f7f89 */ /* 0x000ee800000e0000 */
[----:B------:R-:W4:Y:S04]  /*7500*/  SHFL.IDX PT, R3, R2, RZ, 0x181f ;  /* 0x00181fff02037589 */ /* 0x000f2800000e0000 */
[----:B------:R-:W5:Y:S04]  /*7510*/  SHFL.IDX PT, R4, R0, RZ, 0x181f ;  /* 0x00181fff00047589 */ /* 0x000f6800000e0000 */
[----:B------:R-:W1:Y:S04]  /*7520*/  SHFL.IDX PT, R2, R2, 0x1, 0x181f ;  /* 0x00381f0002027f89 */ /* 0x000e6800000e0000 */
[----:B------:R-:W1:Y:S01]  /*7530*/  SHFL.IDX PT, R0, R0, 0x1, 0x181f ;  /* 0x00381f0000007f89 */ /* 0x000e6200000e0000 */
[----:B--2---:R-:W-:Y:S04]  /*7540*/  IADD3 R12, P2, P0, R12, R14, R220 ;  /* 0x0000000e0c0c7210 */ /* 0x004fe8000785e0dc */
[--C-:B---3--:R-:W-:Y:S02]  /*7550*/  IADD3.X R13, RZ, R15, R221.reuse, P2, P0 ;  /* 0x0000000fff0d7210 */ /* 0x108fe400017e04dd */
[----:B------:R-:W-:Y:S02]  /*7560*/  ISETP.GE.AND P2, PT, R226, c[0x0][0x1d4], PT ;  /* 0x00007500e2007a0c */ /* 0x000fe40003f46270 */
[CC--:B----4-:R-:W-:Y:S05]  /*7570*/  IADD3 R10, P0, R3.reuse, R241.reuse, RZ ;  /* 0x000000f1030a7210 */ /* 0x0d0fea0007f1e0ff */
[C-C-:B-----5:R-:W-:Y:S01]  /*7580*/  IMAD.X R11, R4.reuse, 0x1, R222.reuse, P0 ;  /* 0x00000001040b7824 */ /* 0x160fe200000e06de */
[-C--:B------:R-:W-:Y:S05]  /*7590*/  IADD3 R8, P0, R3, R220.reuse, RZ ;  /* 0x000000dc03087210 */ /* 0x080fea0007f1e0ff */
[----:B------:R2:W-:Y:S01]  /*75a0*/  LDGSTS.E.BYPASS.LTC128B.128 [R219+0x8100], [R10.64], !P2 ;  /* 0x081000000adb7fae */ /* 0x0005e2000d101d46 */
[--C-:B------:R-:W-:Y:S01]  /*75b0*/  IMAD.X R9, R4, 0x1, R221.reuse, P0 ;  /* 0x0000000104097824 */ /* 0x100fe200000e06dd */
[-C--:B-1----:R-:W-:Y:S04]  /*75c0*/  IADD3 R6, P0, R2, R241.reuse, RZ ;  /* 0x000000f102067210 */ /* 0x082fe80007f1e0ff */
[----:B------:R2:W-:Y:S01]  /*75d0*/  LDGSTS.E.BYPASS.LTC128B.128 [R219+0xb100], [R8.64], !P6 ;  /* 0x0b10000008db7fae */ /* 0x0005e2000f101d46 */
[--C-:B------:R-:W-:Y:S01]  /*75e0*/  IMAD.X R7, R0, 0x1, R222.reuse, P0 ;  /* 0x0000000100077824 */ /* 0x100fe200000e06de */
[----:B------:R-:W-:Y:S04]  /*75f0*/  IADD3 R4, P0, R2, R220, RZ ;  /* 0x000000dc02047210 */ /* 0x000fe80007f1e0ff */
[----:B------:R2:W-:Y:S01]  /*7600*/  LDGSTS.E.BYPASS.LTC128B.128 [R219+0x9100], [R6.64], !P2 ;  /* 0x0910000006db7fae */ /* 0x0005e2000d101d46 */
[----:B------:R-:W-:Y:S01]  /*7610*/  IMAD.X R5, R0, 0x1, R221, P0 ;  /* 0x0000000100057824 */ /* 0x000fe200000e06dd */
[----:B------:R-:W-:Y:S04]  /*7620*/  IADD3 R2, P0, R14, R241, RZ ;  /* 0x000000f10e027210 */ /* 0x000fe80007f1e0ff */
[----:B------:R2:W-:Y:S01]  /*7630*/  LDGSTS.E.BYPASS.LTC128B.128 [R219+0xc100], [R4.64], !P6 ;  /* 0x0c10000004db7fae */ /* 0x0005e2000f101d46 */
[----:B------:R-:W-:Y:S01]  /*7640*/  IMAD.X R3, R15, 0x1, R222, P0 ;  /* 0x000000010f037824 */ /* 0x000fe200000e06de */
[----:B------:R-:W-:Y:S04]  /*7650*/  ISETP.NE.U32.AND P0, PT, R215, RZ, PT ;  /* 0x000000ffd700720c */ /* 0x000fe80003f05070 */
[----:B------:R2:W-:Y:S09]  /*7660*/  LDGSTS.E.BYPASS.LTC128B.128 [R219+0xa100], [R2.64], !P2 ;  /* 0x0a10000002db7fae */ /* 0x0005f2000d101d46 */
[----:B------:R2:W-:Y:S02]  /*7670*/  LDGSTS.E.BYPASS.LTC128B.128.ZFILL [R219+0xd100], [R12.64], P0 ;  /* 0x0d1000000cdb7fae */ /* 0x0005e40008141d46 */
.L_x_256:
[----:B--234-:R-:W2:Y:S04]  /*7680*/  LDL R2, [R1+0x8] ;  /* 0x0000080001027983 */ /* 0x01cea80000100800 */
[----:B------:R-:W3:Y:S04]  /*7690*/  LDL R165, [R1+0x4] ;  /* 0x0000040001a57983 */ /* 0x000ee80000100800 */
[----:B------:R-:W4:Y:S04]  /*76a0*/  LDL R166, [R1] ;  /* 0x0000000001a67983 */ /* 0x000f280000100800 */
[----:B------:R-:W0:Y:S01]  /*76b0*/  LDGDEPBAR ;  /* 0x00000000000079af */ /* 0x000e220000000000 */
[----:B--2---:R-:W-:Y:S04]  /*76c0*/  @P4 IMAD.HI.U32 R0, R2, c[0x0][0x2c8], RZ ;  /* 0x0000b20002004a27 */ /* 0x004fe800078e00ff */
[----:B------:R-:W-:Y:S01]  /*76d0*/  IMAD.MOV.U32 R5, RZ, RZ, R2 ;  /* 0x000000ffff057224 */ /* 0x000fe200078e0002 */
[----:B------:R-:W-:Y:S01]  /*76e0*/  @P4 SHF.R.U32.HI R5, RZ, c[0x0][0x2cc], R0 ;  /* 0x0000b300ff054a19 */ /* 0x000fe20000011600 */
[----:B------:R-:W-:Y:S04]  /*76f0*/  IMAD R0, R218, -0x60, RZ ;  /* 0xffffffa0da007824 */ /* 0x000fe800078e02ff */
[----:B------:R-:W2:Y:S01]  /*7700*/  SHFL.IDX PT, R4, R5, RZ, 0x1c1f ;  /* 0x001c1fff05047589 */ /* 0x000ea200000e0000 */
[----:B---3--:R-:W-:Y:S04]  /*7710*/  IADD3 R2, -R165, 0x1, R0 ;  /* 0x00000001a5027810 */ /* 0x008fe80007ffe100 */
[----:B----4-:R-:W-:Y:S04]  /*7720*/  IADD3 R2, -R166, R2, R252 ;  /* 0x00000002a6027210 */ /* 0x010fe80007ffe1fc */
[C---:B------:R-:W-:Y:S02]  /*7730*/  IADD3 R7, R2.reuse, c[0x0][0x328], RZ ;  /* 0x0000ca0002077a10 */ /* 0x040fe40007ffe0ff */
[----:B------:R-:W-:Y:S03]  /*7740*/  IADD3 R6, R2, UR4, RZ ;  /* 0x0000000402067c10 */ /* 0x000fe6000fffe0ff */
[--C-:B--2---:R-:W-:Y:S02]  /*7750*/  IMAD.IADD R3, R7, 0x1, R4.reuse ;  /* 0x0000000107037824 */ /* 0x104fe400078e0204 */
[----:B------:R-:W-:Y:S01]  /*7760*/  IMAD.IADD R2, R6, 0x1, R4 ;  /* 0x0000000106027824 */ /* 0x000fe200078e0204 */
[----:B------:R-:W-:-:S05]  /*7770*/  @!P3 BRA `(.L_x_257) ;  /* 0x000001800000b947 */ /* 0x000fca0003800000 */
[----:B------:R-:W-:Y:S01]  /*7780*/  IADD3 R4, -R166, R252, R4 ;  /* 0x000000fca6047210 */ /* 0x000fe20007ffe104 */
[----:B------:R-:W-:Y:S03]  /*7790*/  BSSY B0, `(.L_x_258) ;  /* 0x0000011000007945 */ /* 0x000fe60003800000 */
        /* <DEDUP_REMOVED lines=11> */
.L_x_259:
[----:B------:R-:W-:Y:S04]  /*7850*/  MOV R8, c[0x0][0x32c] ;  /* 0x0000cb0000087a02 */ /* 0x000fe80000000f00 */
[----:B------:R-:W-:Y:S11]  /*7860*/  ISETP.NE.AND P0, PT, R8, 0x1, PT ;  /* 0x000000010800780c */ /* 0x000ff60003f05270 */
[----:B------:R-:W-:Y:S02]  /*7870*/  @!UPT UIADD3 URZ, URZ, URZ, URZ ;  /* 0x0000003f3f3ff290 */ /* 0x000fe4000fffe03f */
[----:B------:R-:W-:Y:S05]  /*7880*/  @P0 IMAD.HI.U32 R8, R4, c[0x0][0x330], RZ ;  /* 0x0000cc0004080a27 */ /* 0x000fea00078e00ff */
[----:B------:R-:W-:Y:S02]  /*7890*/  @P0 SHF.R.U32.HI R4, RZ, c[0x0][0x334], R8 ;  /* 0x0000cd00ff040a19 */ /* 0x000fe40000011608 */
.L_x_260:
[----:B------:R-:W-:Y:S05]  /*78a0*/  BSYNC B0 ;  /* 0x0000000000007941 */ /* 0x000fea0003800000 */
.L_x_258:
[----:B------:R-:W-:Y:S04]  /*78b0*/  IMAD.IADD R8, R0, 0x1, -R165 ;  /* 0x0000000100087824 */ /* 0x000fe800078e0aa5 */
[----:B------:R-:W-:Y:S05]  /*78c0*/  IMAD R4, R4, c[0x0][0x32c], R8 ;  /* 0x0000cb0004047a24 */ /* 0x000fea00078e0208 */
[----:B------:R-:W-:Y:S02]  /*78d0*/  IADD3 R8, R4, c[0x0][0x32c], RZ ;  /* 0x0000cb0004087a10 */ /* 0x000fe40007ffe0ff */
[----:B------:R-:W-:Y:S02]  /*78e0*/  IMNMX R2, R2, R4, !PT ;  /* 0x0000000402027217 */ /* 0x000fe40007800200 */
[----:B------:R-:W-:Y:S02]  /*78f0*/  IMNMX R3, R3, R8, PT ;  /* 0x0000000803037217 */ /* 0x000fe40003800200 */
.L_x_257:
[C---:B------:R-:W-:Y:S01]  /*7900*/  ISETP.GE.AND P0, PT, R0.reuse, 0x1, PT ;  /* 0x000000010000780c */ /* 0x040fe20003f06270 */
[----:B------:R-:W2:Y:S01]  /*7910*/  SHFL.IDX PT, R4, R5, 0x1, 0x1c1f ;  /* 0x003c1f0005047f89 */ /* 0x000ea200000e0000 */
[----:B------:R-:W-:Y:S02]  /*7920*/  ISETP.GE.AND P2, PT, R0, 0x2, PT ;  /* 0x000000020000780c */ /* 0x000fe40003f46270 */
[----:B------:R-:W-:Y:S02]  /*7930*/  P2R R9, PR, RZ, 0x1 ;  /* 0x00000001ff097803 */ /* 0x000fe40000000000 */
[C---:B------:R-:W-:Y:S02]  /*7940*/  ISETP.GT.AND P0, PT, R2.reuse, RZ, !P0 ;  /* 0x000000ff0200720c */ /* 0x040fe40004704270 */
[----:B------:R-:W-:Y:S02]  /*7950*/  P2R R13, PR, RZ, 0x4 ;  /* 0x00000004ff0d7803 */ /* 0x000fe40000000000 */
[----:B------:R-:W-:Y:S04]  /*7960*/  ISETP.LT.OR P0, PT, R3, 0x1, P0 ;  /* 0x000000010300780c */ /* 0x000fe80000701670 */
[----:B------:R-:W-:Y:S02]  /*7970*/  FSEL R8, R143, -INF , !P0 ;  /* 0xff8000008f087808 */ /* 0x000fe40004000000 */
[----:B------:R-:W-:Y:S02]  /*7980*/  ISETP.GT.AND P0, PT, R2, 0x1, !P2 ;  /* 0x000000010200780c */ /* 0x000fe40005704270 */
[----:B------:R-:W-:Y:S02]  /*7990*/  ISETP.GE.AND P2, PT, R0, 0x9, PT ;  /* 0x000000090000780c */ /* 0x000fe40003f46270 */
[----:B------:R-:W-:Y:S02]  /*79a0*/  ISETP.LT.OR P0, PT, R3, 0x2, P0 ;  /* 0x000000020300780c */ /* 0x000fe40000701670 */
[----:B------:R-:W-:Y:S02]  /*79b0*/  P2R R14, PR, RZ, 0x4 ;  /* 0x00000004ff0e7803 */ /* 0x000fe40000000000 */
[----:B------:R-:W-:Y:S02]  /*79c0*/  FSEL R10, R141, -INF , !P0 ;  /* 0xff8000008d0a7808 */ /* 0x000fe40004000000 */
[----:B------:R-:W-:Y:S02]  /*79d0*/  ISETP.GT.AND P0, PT, R2, 0x8, !P2 ;  /* 0x000000080200780c */ /* 0x000fe40005704270 */
[----:B------:R-:W-:Y:S02]  /*79e0*/  ISETP.GE.AND P2, PT, R0, 0xa, PT ;  /* 0x0000000a0000780c */ /* 0x000fe40003f46270 */
[C---:B------:R-:W-:Y:S02]  /*79f0*/  ISETP.LT.OR P0, PT, R3.reuse, 0x9, P0 ;  /* 0x000000090300780c */ /* 0x040fe40000701670 */
[----:B------:R-:W-:Y:S02]  /*7a00*/  P2R R15, PR, RZ, 0x4 ;  /* 0x00000004ff0f7803 */ /* 0x000fe40000000000 */
[----:B------:R-:W-:Y:S02]  /*7a10*/  FSEL R11, R140, -INF , !P0 ;  /* 0xff8000008c0b7808 */ /* 0x000fe40004000000 */
[----:B------:R-:W-:Y:S02]  /*7a20*/  ISETP.GT.AND P0, PT, R2, 0x9, !P2 ;  /* 0x000000090200780c */ /* 0x000fe40005704270 */
[----:B------:R-:W-:Y:S02]  /*7a30*/  ISETP.GE.AND P2, PT, R0, 0x11, PT ;  /* 0x000000110000780c */ /* 0x000fe40003f46270 */
[C---:B------:R-:W-:Y:S02]  /*7a40*/  ISETP.LT.OR P0, PT, R3.reuse, 0xa, P0 ;  /* 0x0000000a0300780c */ /* 0x040fe40000701670 */
[----:B-1----:R-:W-:Y:S02]  /*7a50*/  P2R R34, PR, RZ, 0x4 ;  /* 0x00000004ff227803 */ /* 0x002fe40000000000 */
        /* <DEDUP_REMOVED lines=93> */
[C---:B------:R-:W-:Y:S04]  /*8030*/  ISETP.LT.OR P0, PT, R3.reuse, 0x59, P0 ;  /* 0x000000590300780c */ /* 0x040fe80000701670 */
[----:B------:R-:W-:Y:S02]  /*8040*/  FSEL R170, R36, -INF , !P0 ;  /* 0xff80000024aa7808 */ /* 0x000fe40004000000 */
[----:B------:R-:W-:Y:S01]  /*8050*/  ISETP.GT.AND P0, PT, R2, 0x59, !P2 ;  /* 0x000000590200780c */ /* 0x000fe20005704270 */
[--C-:B--2---:R-:W-:Y:S03]  /*8060*/  IMAD.IADD R2, R6, 0x1, R4.reuse ;  /* 0x0000000106027824 */ /* 0x104fe600078e0204 */
[----:B------:R-:W-:Y:S01]  /*8070*/  ISETP.LT.OR P0, PT, R3, 0x5a, P0 ;  /* 0x0000005a0300780c */ /* 0x000fe20000701670 */
[----:B------:R-:W-:Y:S03]  /*8080*/  IMAD.IADD R3, R7, 0x1, R4 ;  /* 0x0000000107037824 */ /* 0x000fe600078e0204 */
[----:B------:R-:W-:Y:S01]  /*8090*/  FSEL R171, R35, -INF , !P0 ;  /* 0xff80000023ab7808 */ /* 0x000fe20004000000 */
        /* <DEDUP_REMOVED lines=14> */
.L_x_263:
[----:B------:R-:W-:Y:S04]  /*8180*/  MOV R5, c[0x0][0x32c] ;  /* 0x0000cb0000057a02 */ /* 0x000fe80000000f00 */
[----:B------:R-:W-:Y:S11]  /*8190*/  ISETP.NE.AND P0, PT, R5, 0x1, PT ;  /* 0x000000010500780c */ /* 0x000ff60003f05270 */
[----:B------:R-:W-:Y:S02]  /*81a0*/  @!UPT UIADD3 URZ, URZ, URZ, URZ ;  /* 0x0000003f3f3ff290 */ /* 0x000fe4000fffe03f */
[----:B------:R-:W-:Y:S05]  /*81b0*/  @P0 IMAD.HI.U32 R5, R4, c[0x0][0x330], RZ ;  /* 0x0000cc0004050a27 */ /* 0x000fea00078e00ff */
[----:B------:R-:W-:Y:S02]  /*81c0*/  @P0 SHF.R.U32.HI R4, RZ, c[0x0][0x334], R5 ;  /* 0x0000cd00ff040a19 */ /* 0x000fe40000011605 */
.L_x_264:
[----:B------:R-:W-:Y:S05]  /*81d0*/  BSYNC B0 ;  /* 0x0000000000007941 */ /* 0x000fea0003800000 */
.L_x_262:
[----:B------:R-:W-:Y:S04]  /*81e0*/  IMAD.IADD R0, R0, 0x1, -R165 ;  /* 0x0000000100007824 */ /* 0x000fe800078e0aa5 */
[----:B------:R-:W-:Y:S05]  /*81f0*/  IMAD R4, R4, c[0x0][0x32c], R0 ;  /* 0x0000cb0004047a24 */ /* 0x000fea00078e0200 */
[----:B------:R-:W-:Y:S02]  /*8200*/  IADD3 R0, R4, c[0x0][0x32c], RZ ;  /* 0x0000cb0004007a10 */ /* 0x000fe40007ffe0ff */
[----:B------:R-:W-:Y:S02]  /*8210*/  IMNMX R2, R2, R4, !PT ;  /* 0x0000000402027217 */ /* 0x000fe40007800200 */
[----:B------:R-:W-:Y:S02]  /*8220*/  IMNMX R3, R3, R0, PT ;  /* 0x0000000003037217 */ /* 0x000fe40003800200 */
.L_x_261:
[----:B------:R-:W-:Y:S02]  /*8230*/  ISETP.NE.AND P0, PT, R9, RZ, PT ;  /* 0x000000ff0900720c */ /* 0x000fe40003f05270 */
[----:B------:R-:W-:Y:S02]  /*8240*/  FMNMX.FTZ R0, R8, R69, !PT ;  /* 0x0000004508007209 */ /* 0x000fe40007810000 */
[----:B------:R-:W-:Y:S02]  /*8250*/  ISETP.GT.AND P0, PT, R2, RZ, !P0 ;  /* 0x000000ff0200720c */ /* 0x000fe40004704270 */
[----:B------:R-:W-:Y:S02]  /*8260*/  FMNMX.FTZ R0, R10, R0, !PT ;  /* 0x000000000a007209 */ /* 0x000fe40007810000 */
[----:B------:R-:W-:Y:S02]  /*8270*/  ISETP.LT.OR P0, PT, R3, 0x1, P0 ;  /* 0x000000010300780c */ /* 0x000fe40000701670 */
[----:B------:R-:W-:Y:S02]  /*8280*/  FMNMX.FTZ R0, R11, R0, !PT ;  /* 0x000000000b007209 */ /* 0x000fe40007810000 */
[----:B------:R-:W-:Y:S02]  /*8290*/  FSEL R4, R160, -INF , !P0 ;  /* 0xff800000a0047808 */ /* 0x000fe40004000000 */
[----:B------:R-:W-:Y:S02]  /*82a0*/  ISETP.NE.AND P0, PT, R13, RZ, PT ;  /* 0x000000ff0d00720c */ /* 0x000fe40003f05270 */
[----:B------:R-:W-:Y:S02]  /*82b0*/  FMNMX.FTZ R0, R12, R0, !PT ;  /* 0x000000000c007209 */ /* 0x000fe40007810000 */
[----:B------:R-:W-:Y:S02]  /*82c0*/  ISETP.GT.AND P0, PT, R2, 0x1, !P0 ;  /* 0x000000010200780c */ /* 0x000fe40004704270 */
        /* <DEDUP_REMOVED lines=20> */
[C---:B------:R-:W-:Y:S02]  /*8410*/  ISETP.GT.AND P0, PT, R2.reuse, 0x10, !P0 ;  /* 0x000000100200780c */ /* 0x040fe40004704270 */
        /* <DEDUP_REMOVED lines=40> */
[----:B------:R-:W-:Y:S01]  /*86a0*/  FMNMX.FTZ R6, R138, R6, !PT ;  /* 0x000000068a067209 */ /* 0x000fe20007810000 */
[----:B------:R-:W-:Y:S01]  /*86b0*/  LDSM.16.MT88.4 R28, [R201+0x100] ;  /* 0x00010000c91c783b */ /* 0x000fe20000004200 */
        /* <DEDUP_REMOVED lines=9> */
[C---:B------:R-:W-:Y:S04]  /*8750*/  ISETP.LT.OR P0, PT, R3.reuse, 0x2a, P0 ;  /* 0x0000002a0300780c */ /* 0x040fe80000701670 */
[----:B------:R-:W-:Y:S02]  /*8760*/  FSEL R142, R142, -INF , !P0 ;  /* 0xff8000008e8e7808 */ /* 0x000fe40004000000 */
[----:B------:R-:W-:Y:S02]  /*8770*/  ISETP.NE.AND P0, PT, R26, RZ, PT ;  /* 0x000000ff1a00720c */ /* 0x000fe40003f05270 */
[----:B------:R-:W-:Y:S02]  /*8780*/  FMNMX.FTZ R6, R142, R6, !PT ;  /* 0x000000068e067209 */ /* 0x000fe40007810000 */
[----:B------:R-:W-:Y:S04]  /*8790*/  ISETP.GT.AND P0, PT, R2, 0x30, !P0 ;  /* 0x000000300200780c */ /* 0x000fe80004704270 */
[----:B------:R-:W-:Y:S04]  /*87a0*/  ISETP.LT.OR P0, PT, R3, 0x31, P0 ;  /* 0x000000310300780c */ /* 0x000fe80000701670 */
[----:B------:R-:W-:Y:S02]  /*87b0*/  FSEL R145, R74, -INF , !P0 ;  /* 0xff8000004a917808 */ /* 0x000fe40004000000 */
[----:B------:R-:W-:Y:S02]  /*87c0*/  ISETP.NE.AND P0, PT, R25, RZ, PT ;  /* 0x000000ff1900720c */ /* 0x000fe40003f05270 */
[----:B------:R-:W-:Y:S02]  /*87d0*/  FMNMX.FTZ R6, R145, R6, !PT ;  /* 0x0000000691067209 */ /* 0x000fe40007810000 */
[----:B------:R-:W-:Y:S04]  /*87e0*/  ISETP.GT.AND P0, PT, R2, 0x31, !P0 ;  /* 0x000000310200780c */ /* 0x000fe80004704270 */
        /* <DEDUP_REMOVED lines=10> */
[----:B------:R-:W-:Y:S04]  /*8890*/  ISETP.LT.OR P0, PT, R3, 0x3a, P0 ;  /* 0x0000003a0300780c */ /* 0x000fe80000701670 */
[----:B------:R-:W-:Y:S02]  /*88a0*/  FSEL R149, R68, -INF , !P0 ;  /* 0xff80000044957808 */ /* 0x000fe40004000000 */
[----:B------:R-:W-:Y:S01]  /*88b0*/  ISETP.NE.AND P0, PT, R22, RZ, PT ;  /* 0x000000ff1600720c */ /* 0x000fe20003f05270 */
[----:B------:R-:W1:Y:S01]  /*88c0*/  SHFL.BFLY PT, R68, R0, 0x2, 0x1f ;  /* 0x0c401f0000447f89 */ /* 0x000e6200000e0000 */
[----:B------:R-:W-:Y:S02]  /*88d0*/  FMNMX.FTZ R6, R149, R6, !PT ;  /* 0x0000000695067209 */ /* 0x000fe40007810000 */
[----:B------:R-:W-:Y:S04]  /*88e0*/  ISETP.GT.AND P0, PT, R2, 0x40, !P0 ;  /* 0x000000400200780c */ /* 0x000fe80004704270 */
[----:B------:R-:W-:Y:S04]  /*88f0*/  ISETP.LT.OR P0, PT, R3, 0x41, P0 ;  /* 0x000000410300780c */ /* 0x000fe80000701670 */
[----:B------:R-:W-:Y:S02]  /*8900*/  FSEL R156, R38, -INF , !P0 ;  /* 0xff800000269c7808 */ /* 0x000fe40004000000 */
[----:B------:R-:W-:Y:S02]  /*8910*/  ISETP.NE.AND P0, PT, R21, RZ, PT ;  /* 0x000000ff1500720c */ /* 0x000fe40003f05270 */
[----:B------:R-:W-:Y:S02]  /*8920*/  FMNMX.FTZ R6, R156, R6, !PT ;  /* 0x000000069c067209 */ /* 0x000fe40007810000 */
[----:B------:R-:W-:Y:S04]  /*8930*/  ISETP.GT.AND P0, PT, R2, 0x41, !P0 ;  /* 0x000000410200780c */ /* 0x000fe80004704270 */
[----:B------:R-:W-:Y:S02]  /*8940*/  ISETP.LT.OR P0, PT, R3, 0x42, P0 ;  /* 0x000000420300780c */ /* 0x000fe40000701670 */
[----:B-1----:R-:W-:Y:S02]  /*8950*/  FMNMX.FTZ R68, R0, R68, !PT ;  /* 0x0000004400447209 */ /* 0x002fe40007810000 */
[----:B------:R-:W-:Y:S02]  /*8960*/  FSEL R158, R39, -INF , !P0 ;  /* 0xff800000279e7808 */ /* 0x000fe40004000000 */
[----:B------:R-:W-:Y:S01]  /*8970*/  ISETP.NE.AND P0, PT, R20, RZ, PT ;  /* 0x000000ff1400720c */ /* 0x000fe20003f05270 */
[----:B------:R-:W-:Y:S01]  /*8980*/  LDSM.16.MT88.4 R36, [R200+0x100] ;  /* 0x00010000c824783b */ /* 0x000fe20000004200 */
[----:B------:R-:W-:Y:S02]  /*8990*/  FMNMX.FTZ R6, R158, R6, !PT ;  /* 0x000000069e067209 */ /* 0x000fe40007810000 */
[----:B------:R-:W-:Y:S04]  /*89a0*/  ISETP.GT.AND P0, PT, R2, 0x48, !P0 ;  /* 0x000000480200780c */ /* 0x000fe80004704270 */
[----:B------:R-:W-:Y:S01]  /*89b0*/  ISETP.LT.OR P0, PT, R3, 0x49, P0 ;  /* 0x000000490300780c */ /* 0x000fe20000701670 */
[----:B------:R-:W-:Y:S03]  /*89c0*/  LDSM.16.MT88.4 R20, [R198+0x100] ;  /* 0x00010000c614783b */ /* 0x000fe60000004200 */
        /* <DEDUP_REMOVED lines=11> */
[----:B------:R-:W-:Y:S04]  /*8a80*/  ISETP.NE.AND P0, PT, R17, RZ, PT ;  /* 0x000000ff1100720c */ /* 0x000fe80003f05270 */
[----:B------:R-:W-:Y:S04]  /*8a90*/  ISETP.GT.AND P0, PT, R2, 0x51, !P0 ;  /* 0x000000510200780c */ /* 0x000fe80004704270 */
[----:B------:R-:W-:Y:S04]  /*8aa0*/  ISETP.LT.OR P0, PT, R3, 0x52, P0 ;  /* 0x000000520300780c */ /* 0x000fe80000701670 */
[----:B------:R-:W-:Y:S02]  /*8ab0*/  FSEL R166, R47, -INF , !P0 ;  /* 0xff8000002fa67808 */ /* 0x000fe40004000000 */
[----:B------:R-:W-:Y:S01]  /*8ac0*/  ISETP.NE.AND P0, PT, R16, RZ, PT ;  /* 0x000000ff1000720c */ /* 0x000fe20003f05270 */
[----:B------:R-:W-:Y:S03]  /*8ad0*/  LDSM.16.MT88.4 R44, [R197+0x3100] ;  /* 0x00310000c52c783b */ /* 0x000fe60000004200 */
[----:B------:R-:W-:Y:S04]  /*8ae0*/  ISETP.GT.AND P0, PT, R2, 0x58, !P0 ;  /* 0x000000580200780c */ /* 0x000fe80004704270 */
[----:B------:R-:W-:Y:S04]  /*8af0*/  ISETP.LT.OR P0, PT, R3, 0x59, P0 ;  /* 0x000000590300780c */ /* 0x000fe80000701670 */
[----:B------:R-:W-:Y:S02]  /*8b00*/  FSEL R167, R50, -INF , !P0 ;  /* 0xff80000032a77808 */ /* 0x000fe40004000000 */
[----:B------:R-:W-:Y:S02]  /*8b10*/  ISETP.GT.AND P0, PT, R2, 0x59, !P2 ;  /* 0x000000590200780c */ /* 0x000fe40005704270 */
[----:B------:R-:W-:Y:S02]  /*8b20*/  FMNMX.FTZ R2, R165, R6, !PT ;  /* 0x00000006a5027209 */ /* 0x000fe40007810000 */
[----:B------:R-:W-:Y:S02]  /*8b30*/  ISETP.LT.OR P0, PT, R3, 0x5a, P0 ;  /* 0x0000005a0300780c */ /* 0x000fe40000701670 */
[----:B------:R-:W1:Y:S01]  /*8b40*/  SHFL.BFLY PT, R3, R68, 0x1, 0x1f ;  /* 0x0c201f0044037f89 */ /* 0x000e6200000e0000 */
[----:B------:R-:W-:Y:S02]  /*8b50*/  FMNMX.FTZ R0, R166, R2, !PT ;  /* 0x00000002a6007209 */ /* 0x000fe40007810000 */
[----:B------:R-:W-:Y:S02]  /*8b60*/  FSEL R71, R51, -INF , !P0 ;  /* 0xff80000033477808 */ /* 0x000fe40004000000 */
[----:B------:R-:W-:Y:S04]  /*8b70*/  FMNMX.FTZ R0, R167, R0, !PT ;  /* 0x00000000a7007209 */ /* 0x000fe80007810000 */
[----:B------:R-:W-:Y:S05]  /*8b80*/  FMNMX.FTZ R2, R71, R0, !PT ;  /* 0x0000000047027209 */ /* 0x000fea0007810000 */
[----:B------:R-:W2:Y:S01]  /*8b90*/  SHFL.BFLY PT, R0, R2, 0x2, 0x1f ;  /* 0x0c401f0002007f89 */ /* 0x000ea200000e0000 */
[----:B-1----:R-:W-:Y:S04]  /*8ba0*/  FMNMX.FTZ R68, R68, R3, !PT ;  /* 0x0000000344447209 */ /* 0x002fe80007810000 */
[C---:B------:R-:W-:Y:S01]  /*8bb0*/  FSETP.NEU.FTZ.AND P0, PT, R68.reuse, -INF , PT ;  /* 0xff8000004400780b */ /* 0x040fe20003f1d000 */
[----:B------:R-:W-:Y:S05]  /*8bc0*/  FMUL.FTZ R132, R68, c[0x0][0x2d0] ;  /* 0x0000b40044847a20 */ /* 0x000fea0000410000 */
[----:B------:R-:W-:Y:S02]  /*8bd0*/  FSEL R132, R132, RZ, P0 ;  /* 0x000000ff84847208 */ /* 0x000fe40000000000 */
[----:B--2---:R-:W-:Y:S03]  /*8be0*/  FMNMX.FTZ R2, R2, R0, !PT ;  /* 0x0000000002027209 */ /* 0x004fe60007810000 */
[--C-:B------:R-:W-:Y:S02]  /*8bf0*/  FFMA.FTZ R0, R10, c[0x0][0x2d0], -R132.reuse ;  /* 0x0000b4000a007a23 */ /* 0x100fe40000010884 */
[--C-:B------:R-:W-:Y:S02]  /*8c00*/  FFMA.FTZ R6, R12, c[0x0][0x2d0], -R132.reuse ;  /* 0x0000b4000c067a23 */ /* 0x100fe40000010884 */
[----:B------:R1:W-:Y:S01]  /*8c10*/  MUFU.EX2 R239, R0 ;  /* 0x0000000000ef7308 */ /* 0x0003e20000000800 */
[----:B------:R-:W2:Y:S01]  /*8c20*/  SHFL.BFLY PT, R3, R2, 0x1, 0x1f ;  /* 0x0c201f0002037f89 */ /* 0x000ea200000e0000 */
[--C-:B------:R-:W-:Y:S07]  /*8c30*/  FFMA.FTZ R8, R8, c[0x0][0x2d0], -R132.reuse ;  /* 0x0000b40008087a23 */ /* 0x100fee0000010884 */
[----:B------:R-:W3:Y:S01]  /*8c40*/  LDSM.16.MT88.4 R12, [R197+0x100] ;  /* 0x00010000c50c783b */ /* 0x000ee20000004200 */
[----:B------:R-:W4:Y:S10]  /*8c50*/  MUFU.EX2 R236, R8 ;  /* 0x0000000800ec7308 */ /* 0x000f340000000800 */
[----:B------:R-:W-:Y:S01]  /*8c60*/  MUFU.EX2 R237, R6 ;  /* 0x0000000600ed7308 */ /* 0x000fe20000000800 */
[----:B-1----:R-:W-:Y:S01]  /*8c70*/  FFMA.FTZ R0, R11, c[0x0][0x2d0], -R132 ;  /* 0x0000b4000b007a23 */ /* 0x002fe20000010884 */
[----:B--2---:R-:W-:Y:S08]  /*8c80*/  FMNMX.FTZ R3, R3, R2, !PT ;  /* 0x0000000203037209 */ /* 0x004ff00007810000 */
[----:B------:R1:W2:Y:S01]  /*8c90*/  MUFU.EX2 R238, R0 ;  /* 0x0000000000ee7308 */ /* 0x0002a20000000800 */
[----:B----4-:R-:W-:Y:S02]  /*8ca0*/  F2FP.PACK_AB R72, R239, R236 ;  /* 0x000000ecef48723e */ /* 0x010fe400000000ff */
[----:B-1----:R-:W-:Y:S02]  /*8cb0*/  FSEL R0, R68, RZ, P0 ;  /* 0x000000ff44007208 */ /* 0x002fe40000000000 */
[----:B------:R-:W-:Y:S02]  /*8cc0*/  FSETP.NEU.FTZ.AND P0, PT, R3, -INF , PT ;  /* 0xff8000000300780b */ /* 0x000fe40003f1d000 */
[----:B--2---:R-:W-:Y:S01]  /*8cd0*/  F2FP.PACK_AB R74, R237, R238 ;  /* 0x000000eeed4a723e */ /* 0x004fe200000000ff */
[----:B------:R-:W-:Y:S02]  /*8ce0*/  FADD.FTZ R0, -R0, R69 ;  /* 0x0000004500007221 */ /* 0x000fe40000010100 */
[----:B------:R-:W-:Y:S02]  /*8cf0*/  FMUL.FTZ R69, R3, c[0x0][0x2d0] ;  /* 0x0000b40003457a20 */ /* 0x000fe40000410000 */
[----:B------:R-:W-:Y:S03]  /*8d00*/  FMUL.FTZ R0, R0, c[0x0][0x2d0] ;  /* 0x0000b40000007a20 */ /* 0x000fe60000410000 */
[----:B------:R-:W-:Y:S01]  /*8d10*/  FSEL R69, R69, RZ, P0 ;  /* 0x000000ff45457208 */ /* 0x000fe20000000000 */
[----:B------:R1:W2:Y:S04]  /*8d20*/  MUFU.EX2 R2, R0 ;  /* 0x0000000000027308 */ /* 0x0002a80000000800 */
[--C-:B------:R-:W-:Y:S02]  /*8d30*/  FFMA.FTZ R4, R4, c[0x0][0x2d0], -R69.reuse ;  /* 0x0000b40004047a23 */ /* 0x100fe40000010845 */
[--C-:B------:R-:W-:Y:S04]  /*8d40*/  FFMA.FTZ R5, R5, c[0x0][0x2d0], -R69.reuse ;  /* 0x0000b40005057a23 */ /* 0x100fe80000010845 */
[----:B------:R4:W-:Y:S10]  /*8d50*/  MUFU.EX2 R235, R4 ;  /* 0x0000000400eb7308 */ /* 0x0009f40000000800 */
[----:B------:R-:W5:Y:S01]  /*8d60*/  MUFU.EX2 R234, R5 ;  /* 0x0000000500ea7308 */ /* 0x000f620000000800 */
[--C-:B-1----:R-:W-:Y:S02]  /*8d70*/  FFMA.FTZ R0, R7, c[0x0][0x2d0], -R69.reuse ;  /* 0x0000b40007007a23 */ /* 0x102fe40000010845 */
[C---:B--2---:R-:W-:Y:S02]  /*8d80*/  FMUL.FTZ R8, R2.reuse, R80 ;  /* 0x0000005002087220 */ /* 0x044fe40000410000 */
[C---:B------:R-:W-:Y:S05]  /*8d90*/  FMUL.FTZ R16, R2.reuse, R88 ;  /* 0x0000005802107220 */ /* 0x040fea0000410000 */
[----:B------:R1:W-:Y:S01]  /*8da0*/  MUFU.EX2 R233, R0 ;  /* 0x0000000000e97308 */ /* 0x0003e20000000800 */
[C---:B------:R-:W-:Y:S02]  /*8db0*/  FMUL.FTZ R17, R2.reuse, R89 ;  /* 0x0000005902117220 */ /* 0x040fe40000410000 */
[C---:B------:R-:W-:Y:S02]  /*8dc0*/  FMUL.FTZ R24, R2.reuse, R96 ;  /* 0x0000006002187220 */ /* 0x040fe40000410000 */
[--C-:B----4-:R-:W-:Y:S02]  /*8dd0*/  FFMA.FTZ R4, R9, c[0x0][0x2d0], -R69.reuse ;  /* 0x0000b40009047a23 */ /* 0x110fe40000010845 */
[C---:B------:R-:W-:Y:S02]  /*8de0*/  FMUL.FTZ R9, R2.reuse, R81 ;  /* 0x0000005102097220 */ /* 0x040fe40000410000 */
[C---:B------:R-:W-:Y:S01]  /*8df0*/  FMUL.FTZ R25, R2.reuse, R97 ;  /* 0x0000006102197220 */ /* 0x040fe20000410000 */
[----:B------:R-:W2:Y:S01]  /*8e00*/  MUFU.EX2 R230, R4 ;  /* 0x0000000400e67308 */ /* 0x000ea20000000800 */
[C---:B------:R-:W-:Y:S02]  /*8e10*/  FMUL.FTZ R32, R2.reuse, R104 ;  /* 0x0000006802207220 */ /* 0x040fe40000410000 */
[----:B------:R-:W-:Y:S01]  /*8e20*/  FMUL.FTZ R33, R2, R105 ;  /* 0x0000006902217220 */ /* 0x000fe20000410000 */
[----:B-----5:R-:W-:Y:S01]  /*8e30*/  F2FP.PACK_AB R73, R234, R235 ;  /* 0x000000ebea49723e */ /* 0x020fe200000000ff */
[C---:B------:R-:W-:Y:S02]  /*8e40*/  FMUL.FTZ R5, R2.reuse, R77 ;  /* 0x0000004d02057220 */ /* 0x040fe40000410000 */
[C---:B------:R-:W-:Y:S02]  /*8e50*/  FMUL.FTZ R52, R2.reuse, R52 ;  /* 0x0000003402347220 */ /* 0x040fe40000410000 */
[C---:B------:R-:W-:Y:S02]  /*8e60*/  FMUL.FTZ R53, R2.reuse, R53 ;  /* 0x0000003502357220 */ /* 0x040fe40000410000 */
[C---:B------:R-:W-:Y:S02]  /*8e70*/  FMUL.FTZ R56, R2.reuse, R56 ;  /* 0x0000003802387220 */ /* 0x040fe40000410000 */
[C---:B------:R-:W-:Y:S01]  /*8e80*/  FMUL.FTZ R57, R2.reuse, R57 ;  /* 0x0000003902397220 */ /* 0x040fe20000410000 */
[----:B-1----:R-:W-:Y:S01]  /*8e90*/  FSEL R0, R3, RZ, P0 ;  /* 0x000000ff03007208 */ /* 0x002fe20000000000 */
[----:B------:R-:W-:Y:S01]  /*8ea0*/  FMUL.FTZ R60, R2, R60 ;  /* 0x0000003c023c7220 */ /* 0x000fe20000410000 */
[----:B------:R-:W-:Y:S01]  /*8eb0*/  ISETP.GT.AND P0, PT, R218, R240, PT ;  /* 0x000000f0da00720c */ /* 0x000fe20003f04270 */
[----:B------:R-:W-:Y:S02]  /*8ec0*/  FMUL.FTZ R61, R2, R61 ;  /* 0x0000003d023d7220 */ /* 0x000fe40000410000 */
[----:B------:R-:W-:Y:S02]  /*8ed0*/  FADD.FTZ R0, -R0, R70 ;  /* 0x0000004600007221 */ /* 0x000fe40000010100 */
[--C-:B------:R-:W-:Y:S02]  /*8ee0*/  FFMA.FTZ R70, R133, c[0x0][0x2d0], -R69.reuse ;  /* 0x0000b40085467a23 */ /* 0x100fe40000010845 */
[----:B------:R-:W-:Y:S01]  /*8ef0*/  FMUL.FTZ R0, R0, c[0x0][0x2d0] ;  /* 0x0000b40000007a20 */ /* 0x000fe20000410000 */
[----:B--2---:R-:W-:Y:S01]  /*8f00*/  F2FP.PACK_AB R75, R230, R233 ;  /* 0x000000e9e64b723e */ /* 0x004fe200000000ff */
[C---:B------:R-:W-:Y:S02]  /*8f10*/  FMUL.FTZ R4, R2.reuse, R76 ;  /* 0x0000004c02047220 */ /* 0x040fe40000410000 */
[C---:B------:R-:W-:Y:S02]  /*8f20*/  FMUL.FTZ R64, R2.reuse, R64 ;  /* 0x0000004002407220 */ /* 0x040fe40000410000 */
[----:B------:R-:W1:Y:S01]  /*8f30*/  MUFU.EX2 R0, R0 ;  /* 0x0000000000007308 */ /* 0x000e620000000800 */
[----:B------:R-:W-:Y:S02]  /*8f40*/  FMUL.FTZ R65, R2, R65 ;  /* 0x0000004102417220 */ /* 0x000fe40000410000 */
[C---:B-1----:R-:W-:Y:S02]  /*8f50*/  FMUL.FTZ R6, R0.reuse, R78 ;  /* 0x0000004e00067220 */ /* 0x042fe40000410000 */
[C---:B------:R-:W-:Y:S02]  /*8f60*/  FMUL.FTZ R7, R0.reuse, R79 ;  /* 0x0000004f00077220 */ /* 0x040fe40000410000 */
[----:B------:R-:W1:Y:S01]  /*8f70*/  LDSM.16.MT88.4 R76, [R198+0x3100] ;  /* 0x00310000c64c783b */ /* 0x000e620000004200 */
[C---:B------:R-:W-:Y:S02]  /*8f80*/  FMUL.FTZ R10, R0.reuse, R82 ;  /* 0x00000052000a7220 */ /* 0x040fe40000410000 */
[C---:B------:R-:W-:Y:S02]  /*8f90*/  FMUL.FTZ R11, R0.reuse, R83 ;  /* 0x00000053000b7220 */ /* 0x040fe40000410000 */
[C---:B---3--:R-:W-:Y:S03]  /*8fa0*/  HMMA.16816.F32 R4, R72.reuse, R12, R4 ;  /* 0x0000000c4804723c */ /* 0x048fe60000001804 */
[----:B------:R-:W2:Y:S02]  /*8fb0*/  LDSM.16.MT88.4 R80, [R201+0x3100] ;  /* 0x00310000c950783b */ /* 0x000ea40000004200 */
[----:B------:R-:W-:Y:S02]  /*8fc0*/  FMUL.FTZ R18, R0, R90 ;  /* 0x0000005a00127220 */ /* 0x000fe40000410000 */
[C---:B------:R-:W-:Y:S01]  /*8fd0*/  FMUL.FTZ R12, R2.reuse, R84 ;  /* 0x00000054020c7220 */ /* 0x040fe20000410000 */
[C---:B------:R-:W-:Y:S04]  /*8fe0*/  HMMA.16816.F32 R8, R72.reuse, R14, R8 ;  /* 0x0000000e4808723c */ /* 0x040fe80000001808 */
[----:B------:R-:W-:Y:S02]  /*8ff0*/  FMUL.FTZ R13, R2, R85 ;  /* 0x00000055020d7220 */ /* 0x000fe40000410000 */
[C---:B------:R-:W-:Y:S02]  /*9000*/  FMUL.FTZ R19, R0.reuse, R91 ;  /* 0x0000005b00137220 */ /* 0x040fe40000410000 */
[C---:B------:R-:W-:Y:S01]  /*9010*/  FMUL.FTZ R14, R0.reuse, R86 ;  /* 0x00000056000e7220 */ /* 0x040fe20000410000 */
[----:B------:R-:W-:Y:S03]  /*9020*/  LDSM.16.MT88.4 R88, [R201+0x900] ;  /* 0x00090000c958783b */ /* 0x000fe60000004200 */
[C---:B------:R-:W-:Y:S02]  /*9030*/  FMUL.FTZ R15, R0.reuse, R87 ;  /* 0x00000057000f7220 */ /* 0x040fe40000410000 */
[C---:B------:R-:W-:Y:S02]  /*9040*/  FMUL.FTZ R26, R0.reuse, R98 ;  /* 0x00000062001a7220 */ /* 0x040fe40000410000 */
[C---:B------:R-:W-:Y:S01]  /*9050*/  FMUL.FTZ R27, R0.reuse, R99 ;  /* 0x00000063001b7220 */ /* 0x040fe20000410000 */
[----:B------:R-:W3:Y:S01]  /*9060*/  LDSM.16.MT88.4 R84, [R200+0x3100] ;  /* 0x00310000c854783b */ /* 0x000ee20000004200 */
[C---:B------:R-:W-:Y:S01]  /*9070*/  FMUL.FTZ R34, R0.reuse, R106 ;  /* 0x0000006a00227220 */ /* 0x040fe20000410000 */
[C---:B------:R-:W-:Y:S03]  /*9080*/  HMMA.16816.F32 R12, R72.reuse, R20, R12 ;  /* 0x00000014480c723c */ /* 0x040fe6000000180c */
[C---:B------:R-:W-:Y:S02]  /*9090*/  FMUL.FTZ R35, R0.reuse, R107 ;  /* 0x0000006b00237220 */ /* 0x040fe40000410000 */
[----:B------:R-:W-:Y:S01]  /*90a0*/  FMUL.FTZ R42, R0, R114 ;  /* 0x00000072002a7220 */ /* 0x000fe20000410000 */
[----:B------:R-:W-:Y:S01]  /*90b0*/  LDSM.16.MT88.4 R96, [R200+0x4900] ;  /* 0x00490000c860783b */ /* 0x000fe20000004200 */
[C---:B------:R-:W-:Y:S01]  /*90c0*/  FMUL.FTZ R20, R2.reuse, R92 ;  /* 0x0000005c02147220 */ /* 0x040fe20000410000 */
[C---:B------:R-:W-:Y:S04]  /*90d0*/  HMMA.16816.F32 R16, R72.reuse, R22, R16 ;  /* 0x000000164810723c */ /* 0x040fe80000001810 */
[----:B------:R-:W-:Y:S02]  /*90e0*/  FMUL.FTZ R21, R2, R93 ;  /* 0x0000005d02157220 */ /* 0x000fe40000410000 */
[C---:B------:R-:W-:Y:S01]  /*90f0*/  FMUL.FTZ R43, R0.reuse, R115 ;  /* 0x00000073002b7220 */ /* 0x040fe20000410000 */
[----:B------:R-:W-:Y:S01]  /*9100*/  LDSM.16.MT88.4 R104, [R200+0x2900] ;  /* 0x00290000c868783b */ /* 0x000fe20000004200 */
[C---:B------:R-:W-:Y:S04]  /*9110*/  FMUL.FTZ R22, R0.reuse, R94 ;  /* 0x0000005e00167220 */ /* 0x040fe80000410000 */
[C---:B------:R-:W-:Y:S02]  /*9120*/  FMUL.FTZ R23, R0.reuse, R95 ;  /* 0x0000005f00177220 */ /* 0x040fe40000410000 */
[C---:B------:R-:W-:Y:S01]  /*9130*/  FMUL.FTZ R50, R0.reuse, R122 ;  /* 0x0000007a00327220 */ /* 0x040fe20000410000 */
[----:B------:R-:W-:Y:S01]  /*9140*/  LDSM.16.MT88.4 R92, [R200+0x900] ;  /* 0x00090000c85c783b */ /* 0x000fe20000004200 */
[C---:B------:R-:W-:Y:S02]  /*9150*/  FMUL.FTZ R51, R0.reuse, R123 ;  /* 0x0000007b00337220 */ /* 0x040fe40000410000 */
[C---:B------:R-:W-:Y:S01]  /*9160*/  FMUL.FTZ R54, R0.reuse, R54 ;  /* 0x0000003600367220 */ /* 0x040fe20000410000 */
[C---:B------:R-:W-:Y:S03]  /*9170*/  HMMA.16816.F32 R20, R72.reuse, R28, R20 ;  /* 0x0000001c4814723c */ /* 0x040fe60000001814 */
[C---:B------:R-:W-:Y:S02]  /*9180*/  FMUL.FTZ R55, R0.reuse, R55 ;  /* 0x0000003700377220 */ /* 0x040fe40000410000 */
[----:B------:R-:W-:Y:S02]  /*9190*/  FMUL.FTZ R58, R0, R58 ;  /* 0x0000003a003a7220 */ /* 0x000fe40000410000 */
[C---:B------:R-:W-:Y:S01]  /*91a0*/  FMUL.FTZ R28, R2.reuse, R100 ;  /* 0x00000064021c7220 */ /* 0x040fe20000410000 */
[C---:B------:R-:W-:Y:S04]  /*91b0*/  HMMA.16816.F32 R24, R72.reuse, R30, R24 ;  /* 0x0000001e4818723c */ /* 0x040fe80000001818 */
[----:B------:R-:W-:Y:S02]  /*91c0*/  FMUL.FTZ R29, R2, R101 ;  /* 0x00000065021d7220 */ /* 0x000fe40000410000 */
[C---:B------:R-:W-:Y:S02]  /*91d0*/  FMUL.FTZ R59, R0.reuse, R59 ;  /* 0x0000003b003b7220 */ /* 0x040fe40000410000 */
[C---:B------:R-:W-:Y:S04]  /*91e0*/  FMUL.FTZ R30, R0.reuse, R102 ;  /* 0x00000066001e7220 */ /* 0x040fe80000410000 */
[C---:B------:R-:W-:Y:S02]  /*91f0*/  FMUL.FTZ R31, R0.reuse, R103 ;  /* 0x00000067001f7220 */ /* 0x040fe40000410000 */
[----:B------:R-:W-:Y:S01]  /*9200*/  LDSM.16.MT88.4 R100, [R201+0x2900] ;  /* 0x00290000c964783b */ /* 0x000fe20000004200 */
[C---:B------:R-:W-:Y:S02]  /*9210*/  FMUL.FTZ R62, R0.reuse, R62 ;  /* 0x0000003e003e7220 */ /* 0x040fe40000410000 */
[C---:B------:R-:W-:Y:S02]  /*9220*/  FMUL.FTZ R63, R0.reuse, R63 ;  /* 0x0000003f003f7220 */ /* 0x040fe40000410000 */
[C---:B------:R-:W-:Y:S03]  /*9230*/  HMMA.16816.F32 R28, R72.reuse, R36, R28 ;  /* 0x00000024481c723c */ /* 0x040fe6000000181c */
[C---:B------:R-:W-:Y:S02]  /*9240*/  FMUL.FTZ R66, R0.reuse, R66 ;  /* 0x0000004200427220 */ /* 0x040fe40000410000 */
[----:B------:R-:W-:Y:S02]  /*9250*/  FMUL.FTZ R67, R0, R67 ;  /* 0x0000004300437220 */ /* 0x000fe40000410000 */
[--C-:B------:R-:W-:Y:S01]  /*9260*/  FFMA.FTZ R36, R40, c[0x0][0x2d0], -R132.reuse ;  /* 0x0000b40028247a23 */ /* 0x100fe20000010884 */
[C---:B------:R-:W-:Y:S03]  /*9270*/  HMMA.16816.F32 R32, R72.reuse, R38, R32 ;  /* 0x000000264820723c */ /* 0x040fe60000001820 */
[----:B------:R4:W-:Y:S01]  /*9280*/  MUFU.EX2 R229, R36 ;  /* 0x0000002400e57308 */ /* 0x0009e20000000800 */
[----:B------:R-:W-:Y:S02]  /*9290*/  FMUL.FTZ R37, R2, R109 ;  /* 0x0000006d02257220 */ /* 0x000fe40000410000 */
[--C-:B------:R-:W-:Y:S02]  /*92a0*/  FFMA.FTZ R40, R41, c[0x0][0x2d0], -R132.reuse ;  /* 0x0000b40029287a23 */ /* 0x100fe40000010884 */
[C---:B------:R-:W-:Y:S04]  /*92b0*/  FMUL.FTZ R39, R0.reuse, R111 ;  /* 0x0000006f00277220 */ /* 0x040fe80000410000 */
[----:B------:R-:W-:Y:S01]  /*92c0*/  FMUL.FTZ R38, R0, R110 ;  /* 0x0000006e00267220 */ /* 0x000fe20000410000 */
[----:B------:R5:W-:Y:S01]  /*92d0*/  MUFU.EX2 R109, R70 ;  /* 0x00000046006d7308 */ /* 0x000be20000000800 */
[C---:B------:R-:W-:Y:S09]  /*92e0*/  FMUL.FTZ R41, R2.reuse, R113 ;  /* 0x0000007102297220 */ /* 0x040ff20000410000 */
[----:B------:R1:W1:Y:S01]  /*92f0*/  MUFU.EX2 R111, R40 ;  /* 0x00000028006f7308 */ /* 0x0002620000000800 */
[----:B----4-:R-:W-:Y:S07]  /*9300*/  FMUL.FTZ R36, R2, R108 ;  /* 0x0000006c02247220 */ /* 0x010fee0000410000 */
[C---:B------:R-:W-:Y:S03]  /*9310*/  HMMA.16816.F32 R36, R72.reuse, R44, R36 ;  /* 0x0000002c4824723c */ /* 0x040fe60000001824 */
[--C-:B-----5:R-:W-:Y:S04]  /*9320*/  FFMA.FTZ R70, R134, c[0x0][0x2d0], -R69.reuse ;  /* 0x0000b40086467a23 */ /* 0x120fe80000010845 */
[----:B------:R4:W-:Y:S01]  /*9330*/  MUFU.EX2 R108, R70 ;  /* 0x00000046006c7308 */ /* 0x0009e20000000800 */
[----:B------:R-:W-:Y:S04]  /*9340*/  FMUL.FTZ R45, R2, R117 ;  /* 0x00000075022d7220 */ /* 0x000fe80000410000 */
[--C-:B------:R-:W-:Y:S02]  /*9350*/  FFMA.FTZ R44, R48, c[0x0][0x2d0], -R132.reuse ;  /* 0x0000b400302c7a23 */ /* 0x100fe40000010884 */
[C---:B-1----:R-:W-:Y:S02]  /*9360*/  FMUL.FTZ R40, R2.reuse, R112 ;  /* 0x0000007002287220 */ /* 0x042fe40000410000 */
[----:B------:R-:W-:Y:S01]  /*9370*/  LDSM.16.MT88.4 R112, [R197+0x5900] ;  /* 0x00590000c570783b */ /* 0x000fe20000004200 */
[--C-:B------:R-:W-:Y:S01]  /*9380*/  FFMA.FTZ R48, R49, c[0x0][0x2d0], -R132.reuse ;  /* 0x0000b40031307a23 */ /* 0x100fe20000010884 */
[----:B------:R1:W-:Y:S01]  /*9390*/  MUFU.EX2 R110, R44 ;  /* 0x0000002c006e7308 */ /* 0x0003e20000000800 */
[----:B------:R-:W-:Y:S02]  /*93a0*/  FMUL.FTZ R49, R2, R121 ;  /* 0x0000007902317220 */ /* 0x000fe40000410000 */
[C---:B------:R-:W-:Y:S07]  /*93b0*/  HMMA.16816.F32 R40, R72.reuse, R46, R40 ;  /* 0x0000002e4828723c */ /* 0x040fee0000001828 */
[C---:B------:R-:W-:Y:S01]  /*93c0*/  FMUL.FTZ R47, R0.reuse, R119 ;  /* 0x00000077002f7220 */ /* 0x040fe20000410000 */
[----:B------:R5:W2:Y:S01]  /*93d0*/  MUFU.EX2 R228, R48 ;  /* 0x0000003000e47308 */ /* 0x000aa20000000800 */
[----:B------:R-:W-:Y:S03]  /*93e0*/  FMUL.FTZ R46, R0, R118 ;  /* 0x00000076002e7220 */ /* 0x000fe60000410000 */
[--C-:B----4-:R-:W-:Y:S06]  /*93f0*/  FFMA.FTZ R70, R135, c[0x0][0x2d0], -R69.reuse ;  /* 0x0000b40087467a23 */ /* 0x110fec0000010845 */
[----:B------:R4:W-:Y:S01]  /*9400*/  MUFU.EX2 R227, R70 ;  /* 0x0000004600e37308 */ /* 0x0009e20000000800 */
[C---:B-1----:R-:W-:Y:S07]  /*9410*/  FMUL.FTZ R44, R2.reuse, R116 ;  /* 0x00000074022c7220 */ /* 0x042fee0000410000 */
[C---:B------:R-:W-:Y:S03]  /*9420*/  HMMA.16816.F32 R44, R72.reuse, R76, R44 ;  /* 0x0000004c482c723c */ /* 0x040fe6000000182c */
[----:B-----5:R-:W-:Y:S02]  /*9430*/  FMUL.FTZ R48, R2, R120 ;  /* 0x0000007802307220 */ /* 0x020fe40000410000 */
[----:B------:R-:W-:Y:S05]  /*9440*/  LDSM.16.MT88.4 R120, [R198+0x5900] ;  /* 0x00590000c678783b */ /* 0x000fea0000004200 */
[C---:B------:R-:W-:Y:S03]  /*9450*/  HMMA.16816.F32 R48, R72.reuse, R78, R48 ;  /* 0x0000004e4830723c */ /* 0x040fe60000001830 */
[--C-:B----4-:R-:W-:Y:S01]  /*9460*/  FFMA.FTZ R70, R136, c[0x0][0x2d0], -R69.reuse ;  /* 0x0000b40088467a23 */ /* 0x110fe20000010845 */
[----:B------:R-:W1:Y:S03]  /*9470*/  LDSM.16.MT88.4 R76, [R197+0x900] ;  /* 0x00090000c54c783b */ /* 0x000e660000004200 */
[----:B------:R4:W5:Y:S01]  /*9480*/  MUFU.EX2 R225, R70 ;  /* 0x0000004600e17308 */ /* 0x0009620000000800 */
[C---:B--2---:R-:W-:Y:S08]  /*9490*/  HMMA.16816.F32 R52, R72.reuse, R80, R52 ;  /* 0x000000504834723c */ /* 0x044ff00000001834 */
[C---:B------:R-:W-:Y:S01]  /*94a0*/  HMMA.16816.F32 R56, R72.reuse, R82, R56 ;  /* 0x000000524838723c */ /* 0x040fe20000001838 */
[----:B------:R-:W2:Y:S07]  /*94b0*/  LDSM.16.MT88.4 R80, [R198+0x900] ;  /* 0x00090000c650783b */ /* 0x000eae0000004200 */
[C---:B---3--:R-:W-:Y:S04]  /*94c0*/  HMMA.16816.F32 R60, R72.reuse, R84, R60 ;  /* 0x00000054483c723c */ /* 0x048fe8000000183c */
[--C-:B----4-:R-:W-:Y:S04]  /*94d0*/  FFMA.FTZ R70, R140, c[0x0][0x2d0], -R132.reuse ;  /* 0x0000b4008c467a23 */ /* 0x110fe80000010884 */
[----:B------:R-:W-:Y:S01]  /*94e0*/  HMMA.16816.F32 R64, R72, R86, R64 ;  /* 0x000000564840723c */ /* 0x000fe20000001840 */
[----:B------:R-:W3:Y:S01]  /*94f0*/  LDSM.16.MT88.4 R84, [R197+0x3900] ;  /* 0x00390000c554783b */ /* 0x000ee20000004200 */
[----:B------:R4:W-:Y:S05]  /*9500*/  MUFU.EX2 R119, R70 ;  /* 0x0000004600777308 */ /* 0x0009ea0000000800 */
[----:B------:R-:W-:Y:S02]  /*9510*/  F2FP.PACK_AB R72, R111, R229 ;  /* 0x000000e56f48723e */ /* 0x000fe400000000ff */
[----:B------:R-:W-:Y:S03]  /*9520*/  F2FP.PACK_AB R74, R228, R110 ;  /* 0x0000006ee44a723e */ /* 0x000fe600000000ff */
[----:B------:R-:W-:Y:S02]  /*9530*/  F2FP.PACK_AB R73, R108, R109 ;  /* 0x0000006d6c49723e */ /* 0x000fe400000000ff */
[----:B-----5:R-:W-:Y:S07]  /*9540*/  F2FP.PACK_AB R75, R225, R227 ;  /* 0x000000e3e14b723e */ /* 0x020fee00000000ff */
[C---:B-1----:R-:W-:Y:S03]  /*9550*/  HMMA.16816.F32 R4, R72.reuse, R76, R4 ;  /* 0x0000004c4804723c */ /* 0x042fe60000001804 */
[--C-:B----4-:R-:W-:Y:S05]  /*9560*/  FFMA.FTZ R70, R141, c[0x0][0x2d0], -R132.reuse ;  /* 0x0000b4008d467a23 */ /* 0x110fea0000010884 */
[C---:B------:R-:W-:Y:S01]  /*9570*/  HMMA.16816.F32 R8, R72.reuse, R78, R8 ;  /* 0x0000004e4808723c */ /* 0x040fe20000001808 */
[----:B------:R-:W1:Y:S01]  /*9580*/  LDSM.16.MT88.4 R76, [R198+0x3900] ;  /* 0x00390000c64c783b */ /* 0x000e620000004200 */
[----:B------:R4:W5:Y:S06]  /*9590*/  MUFU.EX2 R224, R70 ;  /* 0x0000004600e07308 */ /* 0x00096c0000000800 */
[C---:B--2---:R-:W-:Y:S08]  /*95a0*/  HMMA.16816.F32 R12, R72.reuse, R80, R12 ;  /* 0x00000050480c723c */ /* 0x044ff0000000180c */
[C---:B------:R-:W-:Y:S01]  /*95b0*/  HMMA.16816.F32 R16, R72.reuse, R82, R16 ;  /* 0x000000524810723c */ /* 0x040fe20000001810 */
[----:B------:R-:W2:Y:S07]  /*95c0*/  LDSM.16.MT88.4 R80, [R201+0x3900] ;  /* 0x00390000c950783b */ /* 0x000eae0000004200 */
[C---:B------:R-:W-:Y:S04]  /*95d0*/  HMMA.16816.F32 R20, R72.reuse, R88, R20 ;  /* 0x000000584814723c */ /* 0x040fe80000001814 */
[--C-:B----4-:R-:W-:Y:S04]  /*95e0*/  FFMA.FTZ R70, R143, c[0x0][0x2d0], -R132.reuse ;  /* 0x0000b4008f467a23 */ /* 0x110fe80000010884 */
[C---:B------:R-:W-:Y:S01]  /*95f0*/  HMMA.16816.F32 R24, R72.reuse, R90, R24 ;  /* 0x0000005a4818723c */ /* 0x040fe20000001818 */
[----:B------:R4:W-:Y:S01]  /*9600*/  MUFU.EX2 R118, R70 ;  /* 0x0000004600767308 */ /* 0x0009e20000000800 */
[----:B------:R-:W2:Y:S06]  /*9610*/  LDSM.16.MT88.4 R88, [R200+0x3900] ;  /* 0x00390000c858783b */ /* 0x000eac0000004200 */
[C---:B------:R-:W-:Y:S08]  /*9620*/  HMMA.16816.F32 R28, R72.reuse, R92, R28 ;  /* 0x0000005c481c723c */ /* 0x040ff0000000181c */
[C---:B------:R-:W-:Y:S01]  /*9630*/  HMMA.16816.F32 R32, R72.reuse, R94, R32 ;  /* 0x0000005e4820723c */ /* 0x040fe20000001820 */
[----:B------:R-:W-:Y:S07]  /*9640*/  LDSM.16.MT88.4 R92, [R200+0x4100] ;  /* 0x00410000c85c783b */ /* 0x000fee0000004200 */
[C---:B---3--:R-:W-:Y:S04]  /*9650*/  HMMA.16816.F32 R36, R72.reuse, R84, R36 ;  /* 0x000000544824723c */ /* 0x048fe80000001824 */
[--C-:B----4-:R-:W-:Y:S04]  /*9660*/  FFMA.FTZ R70, R144, c[0x0][0x2d0], -R132.reuse ;  /* 0x0000b40090467a23 */ /* 0x110fe80000010884 */
[C---:B------:R-:W-:Y:S01]  /*9670*/  HMMA.16816.F32 R40, R72.reuse, R86, R40 ;  /* 0x000000564828723c */ /* 0x040fe20000001828 */
[----:B------:R3:W4:Y:S01]  /*9680*/  MUFU.EX2 R223, R70 ;  /* 0x0000004600df7308 */ /* 0x0007220000000800 */
[----:B------:R-:W-:Y:S06]  /*9690*/  LDSM.16.MT88.4 R84, [R198+0x1100] ;  /* 0x00110000c654783b */ /* 0x000fec0000004200 */
[C---:B-1----:R-:W-:Y:S08]  /*96a0*/  HMMA.16816.F32 R44, R72.reuse, R76, R44 ;  /* 0x0000004c482c723c */ /* 0x042ff0000000182c */
[C---:B------:R-:W-:Y:S01]  /*96b0*/  HMMA.16816.F32 R48, R72.reuse, R78, R48 ;  /* 0x0000004e4830723c */ /* 0x040fe20000001830 */
[----:B------:R-:W1:Y:S07]  /*96c0*/  LDSM.16.MT88.4 R76, [R197+0x1100] ;  /* 0x00110000c54c783b */ /* 0x000e6e0000004200 */
[C---:B--2---:R-:W-:Y:S04]  /*96d0*/  HMMA.16816.F32 R52, R72.reuse, R80, R52 ;  /* 0x000000504834723c */ /* 0x044fe80000001834 */
[--C-:B---3--:R-:W-:Y:S04]  /*96e0*/  FFMA.FTZ R70, R137, c[0x0][0x2d0], -R69.reuse ;  /* 0x0000b40089467a23 */ /* 0x108fe80000010845 */
[C---:B------:R-:W-:Y:S01]  /*96f0*/  HMMA.16816.F32 R56, R72.reuse, R82, R56 ;  /* 0x000000524838723c */ /* 0x040fe20000001838 */
[----:B------:R2:W-:Y:S01]  /*9700*/  MUFU.EX2 R117, R70 ;  /* 0x0000004600757308 */ /* 0x0005e20000000800 */
[----:B------:R-:W3:Y:S06]  /*9710*/  LDSM.16.MT88.4 R80, [R201+0x1100] ;  /* 0x00110000c950783b */ /* 0x000eec0000004200 */
[C---:B------:R-:W-:Y:S08]  /*9720*/  HMMA.16816.F32 R60, R72.reuse, R88, R60 ;  /* 0x00000058483c723c */ /* 0x040ff0000000183c */
[----:B------:R-:W-:Y:S01]  /*9730*/  HMMA.16816.F32 R64, R72, R90, R64 ;  /* 0x0000005a4840723c */ /* 0x000fe20000001840 */
[----:B------:R-:W1:Y:S06]  /*9740*/  LDSM.16.MT88.4 R88, [R200+0x1100] ;  /* 0x00110000c858783b */ /* 0x000e6c0000004200 */
[----:B-----5:R-:W-:Y:S01]  /*9750*/  F2FP.PACK_AB R72, R224, R119 ;  /* 0x00000077e048723e */ /* 0x020fe200000000ff */
[--C-:B--2---:R-:W-:Y:S01]  /*9760*/  FFMA.FTZ R70, R138, c[0x0][0x2d0], -R69.reuse ;  /* 0x0000b4008a467a23 */ /* 0x104fe20000010845 */
[----:B----4-:R-:W-:Y:S03]  /*9770*/  F2FP.PACK_AB R74, R223, R118 ;  /* 0x00000076df4a723e */ /* 0x010fe600000000ff */
[----:B------:R2:W4:Y:S02]  /*9780*/  MUFU.EX2 R116, R70 ;  /* 0x0000004600747308 */ /* 0x0005240000000800 */
[--C-:B--2---:R-:W-:Y:S01]  /*9790*/  FFMA.FTZ R70, R139, c[0x0][0x2d0], -R69.reuse ;  /* 0x0000b4008b467a23 */ /* 0x104fe20000010845 */
[----:B----4-:R-:W-:Y:S07]  /*97a0*/  F2FP.PACK_AB R73, R116, R117 ;  /* 0x000000757449723e */ /* 0x010fee00000000ff */
[----:B------:R2:W-:Y:S02]  /*97b0*/  MUFU.EX2 R215, R70 ;  /* 0x0000004600d77308 */ /* 0x0005e40000000800 */
[--C-:B--2---:R-:W-:Y:S08]  /*97c0*/  FFMA.FTZ R70, R142, c[0x0][0x2d0], -R69.reuse ;  /* 0x0000b4008e467a23 */ /* 0x104ff00000010845 */
[----:B------:R2:W4:Y:S02]  /*97d0*/  MUFU.EX2 R191, R70 ;  /* 0x0000004600bf7308 */ /* 0x0005240000000800 */
[--C-:B--2---:R-:W-:Y:S01]  /*97e0*/  FFMA.FTZ R70, R147, c[0x0][0x2d0], -R132.reuse ;  /* 0x0000b40093467a23 */ /* 0x104fe20000010884 */
[----:B----4-:R-:W-:Y:S07]  /*97f0*/  F2FP.PACK_AB R75, R191, R215 ;  /* 0x000000d7bf4b723e */ /* 0x010fee00000000ff */
[----:B------:R2:W-:Y:S01]  /*9800*/  MUFU.EX2 R190, R70 ;  /* 0x0000004600be7308 */ /* 0x0005e20000000800 */
[C---:B-1----:R-:W-:Y:S08]  /*9810*/  HMMA.16816.F32 R4, R72.reuse, R76, R4 ;  /* 0x0000004c4804723c */ /* 0x042ff00000001804 */
[C---:B------:R-:W-:Y:S01]  /*9820*/  HMMA.16816.F32 R8, R72.reuse, R78, R8 ;  /* 0x0000004e4808723c */ /* 0x040fe20000001808 */
[----:B------:R-:W1:Y:S07]  /*9830*/  LDSM.16.MT88.4 R76, [R197+0x4100] ;  /* 0x00410000c54c783b */ /* 0x000e6e0000004200 */
[C---:B------:R-:W-:Y:S04]  /*9840*/  HMMA.16816.F32 R12, R72.reuse, R84, R12 ;  /* 0x00000054480c723c */ /* 0x040fe8000000180c */
[--C-:B--2---:R-:W-:Y:S04]  /*9850*/  FFMA.FTZ R70, R150, c[0x0][0x2d0], -R132.reuse ;  /* 0x0000b40096467a23 */ /* 0x104fe80000010884 */
[C---:B------:R-:W-:Y:S01]  /*9860*/  HMMA.16816.F32 R16, R72.reuse, R86, R16 ;  /* 0x000000564810723c */ /* 0x040fe20000001810 */
[----:B------:R2:W4:Y:S01]  /*9870*/  MUFU.EX2 R189, R70 ;  /* 0x0000004600bd7308 */ /* 0x0005220000000800 */
[----:B------:R-:W5:Y:S06]  /*9880*/  LDSM.16.MT88.4 R84, [R198+0x4100] ;  /* 0x00410000c654783b */ /* 0x000f6c0000004200 */
[C---:B---3--:R-:W-:Y:S08]  /*9890*/  HMMA.16816.F32 R20, R72.reuse, R80, R20 ;  /* 0x000000504814723c */ /* 0x048ff00000001814 */
[C---:B------:R-:W-:Y:S01]  /*98a0*/  HMMA.16816.F32 R24, R72.reuse, R82, R24 ;  /* 0x000000524818723c */ /* 0x040fe20000001818 */
[----:B------:R-:W3:Y:S07]  /*98b0*/  LDSM.16.MT88.4 R80, [R201+0x4100] ;  /* 0x00410000c950783b */ /* 0x000eee0000004200 */
[C---:B------:R-:W-:Y:S04]  /*98c0*/  HMMA.16816.F32 R28, R72.reuse, R88, R28 ;  /* 0x00000058481c723c */ /* 0x040fe8000000181c */
[--C-:B--2---:R-:W-:Y:S04]  /*98d0*/  FFMA.FTZ R70, R151, c[0x0][0x2d0], -R132.reuse ;  /* 0x0000b40097467a23 */ /* 0x104fe80000010884 */
[C---:B------:R-:W-:Y:S01]  /*98e0*/  HMMA.16816.F32 R32, R72.reuse, R90, R32 ;  /* 0x0000005a4820723c */ /* 0x040fe20000001820 */
[----:B------:R2:W-:Y:S01]  /*98f0*/  MUFU.EX2 R188, R70 ;  /* 0x0000004600bc7308 */ /* 0x0005e20000000800 */
[----:B------:R-:W4:Y:S06]  /*9900*/  LDSM.16.MT88.4 R88, [R197+0x1900] ;  /* 0x00190000c558783b */ /* 0x000f2c0000004200 */
[C---:B-1----:R-:W-:Y:S08]  /*9910*/  HMMA.16816.F32 R36, R72.reuse, R76, R36 ;  /* 0x0000004c4824723c */ /* 0x042ff00000001824 */
[C---:B------:R-:W-:Y:S01]  /*9920*/  HMMA.16816.F32 R40, R72.reuse, R78, R40 ;  /* 0x0000004e4828723c */ /* 0x040fe20000001828 */
[----:B------:R-:W1:Y:S07]  /*9930*/  LDSM.16.MT88.4 R76, [R198+0x1900] ;  /* 0x00190000c64c783b */ /* 0x000e6e0000004200 */
[C---:B-----5:R-:W-:Y:S04]  /*9940*/  HMMA.16816.F32 R44, R72.reuse, R84, R44 ;  /* 0x00000054482c723c */ /* 0x060fe8000000182c */
[--C-:B--2---:R-:W-:Y:S04]  /*9950*/  FFMA.FTZ R70, R157, c[0x0][0x2d0], -R132.reuse ;  /* 0x0000b4009d467a23 */ /* 0x104fe80000010884 */
[C---:B------:R-:W-:Y:S01]  /*9960*/  HMMA.16816.F32 R48, R72.reuse, R86, R48 ;  /* 0x000000564830723c */ /* 0x040fe20000001830 */
[----:B------:R2:W5:Y:S01]  /*9970*/  MUFU.EX2 R157, R70 ;  /* 0x00000046009d7308 */ /* 0x0005620000000800 */
[----:B------:R-:W-:Y:S06]  /*9980*/  LDSM.16.MT88.4 R84, [R200+0x1900] ;  /* 0x00190000c854783b */ /* 0x000fec0000004200 */
[C---:B---3--:R-:W-:Y:S08]  /*9990*/  HMMA.16816.F32 R52, R72.reuse, R80, R52 ;  /* 0x000000504834723c */ /* 0x048ff00000001834 */
[C---:B------:R-:W-:Y:S01]  /*99a0*/  HMMA.16816.F32 R56, R72.reuse, R82, R56 ;  /* 0x000000524838723c */ /* 0x040fe20000001838 */
[----:B------:R-:W3:Y:S07]  /*99b0*/  LDSM.16.MT88.4 R80, [R201+0x1900] ;  /* 0x00190000c950783b */ /* 0x000eee0000004200 */
[C---:B------:R-:W-:Y:S04]  /*99c0*/  HMMA.16816.F32 R60, R72.reuse, R92, R60 ;  /* 0x0000005c483c723c */ /* 0x040fe8000000183c */
[--C-:B--2---:R-:W-:Y:S04]  /*99d0*/  FFMA.FTZ R70, R145, c[0x0][0x2d0], -R69.reuse ;  /* 0x0000b40091467a23 */ /* 0x104fe80000010845 */
[----:B------:R-:W-:Y:S01]  /*99e0*/  HMMA.16816.F32 R64, R72, R94, R64 ;  /* 0x0000005e4840723c */ /* 0x000fe20000001840 */
[----:B------:R2:W-:Y:S01]  /*99f0*/  MUFU.EX2 R151, R70 ;  /* 0x0000004600977308 */ /* 0x0005e20000000800 */
[----:B------:R-:W-:Y:S05]  /*9a00*/  LDSM.16.MT88.4 R92, [R201+0x4900] ;  /* 0x00490000c95c783b */ /* 0x000fea0000004200 */
[----:B----4-:R-:W-:Y:S02]  /*9a10*/  F2FP.PACK_AB R72, R189, R190 ;  /* 0x000000bebd48723e */ /* 0x010fe400000000ff */
[----:B-----5:R-:W-:Y:S03]  /*9a20*/  F2FP.PACK_AB R74, R157, R188 ;  /* 0x000000bc9d4a723e */ /* 0x020fe600000000ff */
[--C-:B--2---:R-:W-:Y:S04]  /*9a30*/  FFMA.FTZ R70, R146, c[0x0][0x2d0], -R69.reuse ;  /* 0x0000b40092467a23 */ /* 0x104fe80000010845 */
        /* <DEDUP_REMOVED lines=9> */
[C---:B------:R-:W-:Y:S08]  /*9ad0*/  HMMA.16816.F32 R4, R72.reuse, R88, R4 ;  /* 0x000000584804723c */ /* 0x040ff00000001804 */
[C---:B------:R-:W-:Y:S01]  /*9ae0*/  HMMA.16816.F32 R8, R72.reuse, R90, R8 ;  /* 0x0000005a4808723c */ /* 0x040fe20000001808 */
[----:B------:R-:W4:Y:S07]  /*9af0*/  LDSM.16.MT88.4 R88, [R197+0x4900] ;  /* 0x00490000c558783b */ /* 0x000f2e0000004200 */
[C---:B-1----:R-:W-:Y:S04]  /*9b00*/  HMMA.16816.F32 R12, R72.reuse, R76, R12 ;  /* 0x0000004c480c723c */ /* 0x042fe8000000180c */
[--C-:B--2---:R-:W-:Y:S04]  /*9b10*/  FFMA.FTZ R70, R162, c[0x0][0x2d0], -R132.reuse ;  /* 0x0000b400a2467a23 */ /* 0x104fe80000010884 */
[C---:B------:R-:W-:Y:S01]  /*9b20*/  HMMA.16816.F32 R16, R72.reuse, R78, R16 ;  /* 0x0000004e4810723c */ /* 0x040fe20000001810 */
[----:B------:R1:W2:Y:S01]  /*9b30*/  MUFU.EX2 R144, R70 ;  /* 0x0000004600907308 */ /* 0x0002a20000000800 */
[----:B------:R-:W5:Y:S06]  /*9b40*/  LDSM.16.MT88.4 R76, [R198+0x4900] ;  /* 0x00490000c64c783b */ /* 0x000f6c0000004200 */
[C---:B---3--:R-:W-:Y:S08]  /*9b50*/  HMMA.16816.F32 R20, R72.reuse, R80, R20 ;  /* 0x000000504814723c */ /* 0x048ff00000001814 */
[C---:B------:R-:W-:Y:S01]  /*9b60*/  HMMA.16816.F32 R24, R72.reuse, R82, R24 ;  /* 0x000000524818723c */ /* 0x040fe20000001818 */
[----:B------:R-:W3:Y:S07]  /*9b70*/  LDSM.16.MT88.4 R80, [R197+0x2100] ;  /* 0x00210000c550783b */ /* 0x000eee0000004200 */
[C---:B------:R-:W-:Y:S04]  /*9b80*/  HMMA.16816.F32 R28, R72.reuse, R84, R28 ;  /* 0x00000054481c723c */ /* 0x040fe8000000181c */
[--C-:B-1----:R-:W-:Y:S04]  /*9b90*/  FFMA.FTZ R70, R163, c[0x0][0x2d0], -R132.reuse ;  /* 0x0000b400a3467a23 */ /* 0x102fe80000010884 */
[C---:B------:R-:W-:Y:S01]  /*9ba0*/  HMMA.16816.F32 R32, R72.reuse, R86, R32 ;  /* 0x000000564820723c */ /* 0x040fe20000001820 */
[----:B------:R1:W-:Y:S01]  /*9bb0*/  MUFU.EX2 R143, R70 ;  /* 0x00000046008f7308 */ /* 0x0003e20000000800 */
[----:B------:R-:W2:Y:S06]  /*9bc0*/  LDSM.16.MT88.4 R84, [R198+0x2100] ;  /* 0x00210000c654783b */ /* 0x000eac0000004200 */
[C---:B----4-:R-:W-:Y:S08]  /*9bd0*/  HMMA.16816.F32 R36, R72.reuse, R88, R36 ;  /* 0x000000584824723c */ /* 0x050ff00000001824 */
[C---:B------:R-:W-:Y:S01]  /*9be0*/  HMMA.16816.F32 R40, R72.reuse, R90, R40 ;  /* 0x0000005a4828723c */ /* 0x040fe20000001828 */
[----:B------:R-:W-:Y:S07]  /*9bf0*/  LDSM.16.MT88.4 R88, [R200+0x2100] ;  /* 0x00210000c858783b */ /* 0x000fee0000004200 */
[C---:B-----5:R-:W-:Y:S04]  /*9c00*/  HMMA.16816.F32 R44, R72.reuse, R76, R44 ;  /* 0x0000004c482c723c */ /* 0x060fe8000000182c */
[--C-:B-1----:R-:W-:Y:S04]  /*9c10*/  FFMA.FTZ R70, R164, c[0x0][0x2d0], -R132.reuse ;  /* 0x0000b400a4467a23 */ /* 0x102fe80000010884 */
[C---:B------:R-:W-:Y:S01]  /*9c20*/  HMMA.16816.F32 R48, R72.reuse, R78, R48 ;  /* 0x0000004e4830723c */ /* 0x040fe20000001830 */
[----:B------:R1:W4:Y:S01]  /*9c30*/  MUFU.EX2 R142, R70 ;  /* 0x00000046008e7308 */ /* 0x0003220000000800 */
[----:B------:R-:W5:Y:S06]  /*9c40*/  LDSM.16.MT88.4 R76, [R201+0x2100] ;  /* 0x00210000c94c783b */ /* 0x000f6c0000004200 */
[C---:B------:R-:W-:Y:S08]  /*9c50*/  HMMA.16816.F32 R52, R72.reuse, R92, R52 ;  /* 0x0000005c4834723c */ /* 0x040ff00000001834 */
[C---:B------:R-:W-:Y:S01]  /*9c60*/  HMMA.16816.F32 R56, R72.reuse, R94, R56 ;  /* 0x0000005e4838723c */ /* 0x040fe20000001838 */
[----:B------:R-:W-:Y:S07]  /*9c70*/  LDSM.16.MT88.4 R92, [R201+0x5100] ;  /* 0x00510000c95c783b */ /* 0x000fee0000004200 */
[C---:B------:R-:W-:Y:S04]  /*9c80*/  HMMA.16816.F32 R60, R72.reuse, R96, R60 ;  /* 0x00000060483c723c */ /* 0x040fe8000000183c */
[--C-:B-1----:R-:W-:Y:S04]  /*9c90*/  FFMA.FTZ R70, R156, c[0x0][0x2d0], -R69.reuse ;  /* 0x0000b4009c467a23 */ /* 0x102fe80000010845 */
[----:B------:R-:W-:Y:S01]  /*9ca0*/  HMMA.16816.F32 R64, R72, R98, R64 ;  /* 0x000000624840723c */ /* 0x000fe20000001840 */
[----:B------:R1:W-:Y:S01]  /*9cb0*/  MUFU.EX2 R141, R70 ;  /* 0x00000046008d7308 */ /* 0x0003e20000000800 */
[----:B------:R-:W-:Y:S05]  /*9cc0*/  LDSM.16.MT88.4 R96, [R198+0x2900] ;  /* 0x00290000c660783b */ /* 0x000fea0000004200 */
[----:B--2---:R-:W-:Y:S02]  /*9cd0*/  F2FP.PACK_AB R72, R144, R145 ;  /* 0x000000919048723e */ /* 0x004fe400000000ff */
[----:B----4-:R-:W-:Y:S03]  /*9ce0*/  F2FP.PACK_AB R74, R142, R143 ;  /* 0x0000008f8e4a723e */ /* 0x010fe600000000ff */
[--C-:B-1----:R-:W-:Y:S04]  /*9cf0*/  FFMA.FTZ R70, R158, c[0x0][0x2d0], -R69.reuse ;  /* 0x0000b4009e467a23 */ /* 0x102fe80000010845 */
[----:B------:R1:W2:Y:S02]  /*9d00*/  MUFU.EX2 R140, R70 ;  /* 0x00000046008c7308 */ /* 0x0002a40000000800 */
[--C-:B-1----:R-:W-:Y:S01]  /*9d10*/  FFMA.FTZ R70, R159, c[0x0][0x2d0], -R69.reuse ;  /* 0x0000b4009f467a23 */ /* 0x102fe20000010845 */
[----:B--2---:R-:W-:Y:S07]  /*9d20*/  F2FP.PACK_AB R73, R140, R141 ;  /* 0x0000008d8c49723e */ /* 0x004fee00000000ff */
        /* <DEDUP_REMOVED lines=13> */
[----:B------:R-:W4:Y:S06]  /*9e00*/  LDSM.16.MT88.4 R84, [R198+0x5100] ;  /* 0x00510000c654783b */ /* 0x000f2c0000004200 */
[C---:B-----5:R-:W-:Y:S08]  /*9e10*/  HMMA.16816.F32 R20, R72.reuse, R76, R20 ;  /* 0x0000004c4814723c */ /* 0x060ff00000001814 */
[C---:B------:R-:W-:Y:S01]  /*9e20*/  HMMA.16816.F32 R24, R72.reuse, R78, R24 ;  /* 0x0000004e4818723c */ /* 0x040fe20000001818 */
[----:B------:R-:W5:Y:S07]  /*9e30*/  LDSM.16.MT88.4 R76, [R200+0x5100] ;  /* 0x00510000c84c783b */ /* 0x000f6e0000004200 */
[C---:B------:R-:W-:Y:S04]  /*9e40*/  HMMA.16816.F32 R28, R72.reuse, R88, R28 ;  /* 0x00000058481c723c */ /* 0x040fe8000000181c */
[--C-:B-1----:R-:W-:Y:S02]  /*9e50*/  FFMA.FTZ R70, R170, c[0x0][0x2d0], -R132.reuse ;  /* 0x0000b400aa467a23 */ /* 0x102fe40000010884 */
[----:B------:R-:W-:Y:S02]  /*9e60*/  FFMA.FTZ R132, R171, c[0x0][0x2d0], -R132 ;  /* 0x0000b400ab847a23 */ /* 0x000fe40000010884 */
[C---:B------:R-:W-:Y:S01]  /*9e70*/  HMMA.16816.F32 R32, R72.reuse, R90, R32 ;  /* 0x0000005a4820723c */ /* 0x040fe20000001820 */
[----:B------:R1:W-:Y:S01]  /*9e80*/  MUFU.EX2 R135, R70 ;  /* 0x0000004600877308 */ /* 0x0003e20000000800 */
[----:B------:R-:W3:Y:S06]  /*9e90*/  LDSM.16.MT88.4 R88, [R197+0x2900] ;  /* 0x00290000c558783b */ /* 0x000eec0000004200 */
[C---:B--2---:R-:W-:Y:S03]  /*9ea0*/  HMMA.16816.F32 R36, R72.reuse, R80, R36 ;  /* 0x000000504824723c */ /* 0x044fe60000001824 */
[----:B------:R-:W2:Y:S05]  /*9eb0*/  MUFU.EX2 R134, R132 ;  /* 0x0000008400867308 */ /* 0x000eaa0000000800 */
[C---:B------:R-:W-:Y:S08]  /*9ec0*/  HMMA.16816.F32 R40, R72.reuse, R82, R40 ;  /* 0x000000524828723c */ /* 0x040ff00000001828 */
[C---:B----4-:R-:W-:Y:S04]  /*9ed0*/  HMMA.16816.F32 R44, R72.reuse, R84, R44 ;  /* 0x00000054482c723c */ /* 0x050fe8000000182c */
[--C-:B-1----:R-:W-:Y:S04]  /*9ee0*/  FFMA.FTZ R70, R165, c[0x0][0x2d0], -R69.reuse ;  /* 0x0000b400a5467a23 */ /* 0x102fe80000010845 */
[C---:B------:R-:W-:Y:S01]  /*9ef0*/  HMMA.16816.F32 R48, R72.reuse, R86, R48 ;  /* 0x000000564830723c */ /* 0x040fe20000001830 */
[----:B------:R1:W-:Y:S07]  /*9f00*/  MUFU.EX2 R133, R70 ;  /* 0x0000004600857308 */ /* 0x0003ee0000000800 */
[C---:B------:R-:W-:Y:S08]  /*9f10*/  HMMA.16816.F32 R52, R72.reuse, R92, R52 ;  /* 0x0000005c4834723c */ /* 0x040ff00000001834 */
[C---:B------:R-:W-:Y:S08]  /*9f20*/  HMMA.16816.F32 R56, R72.reuse, R94, R56 ;  /* 0x0000005e4838723c */ /* 0x040ff00000001838 */
[C---:B-----5:R-:W-:Y:S04]  /*9f30*/  HMMA.16816.F32 R60, R72.reuse, R76, R60 ;  /* 0x0000004c483c723c */ /* 0x060fe8000000183c */
[--C-:B-1----:R-:W-:Y:S04]  /*9f40*/  FFMA.FTZ R70, R166, c[0x0][0x2d0], -R69.reuse ;  /* 0x0000b400a6467a23 */ /* 0x102fe80000010845 */
[----:B------:R-:W-:Y:S01]  /*9f50*/  HMMA.16816.F32 R64, R72, R78, R64 ;  /* 0x0000004e4840723c */ /* 0x000fe20000001840 */
[----:B------:R1:W4:Y:S06]  /*9f60*/  MUFU.EX2 R132, R70 ;  /* 0x0000004600847308 */ /* 0x00032c0000000800 */
[----:B---3--:R-:W-:Y:S02]  /*9f70*/  F2FP.PACK_AB R72, R136, R137 ;  /* 0x000000898848723e */ /* 0x008fe400000000ff */
[----:B--2---:R-:W-:Y:S03]  /*9f80*/  F2FP.PACK_AB R74, R134, R135 ;  /* 0x00000087864a723e */ /* 0x004fe600000000ff */
[--C-:B-1----:R-:W-:Y:S01]  /*9f90*/  FFMA.FTZ R70, R167, c[0x0][0x2d0], -R69.reuse ;  /* 0x0000b400a7467a23 */ /* 0x102fe20000010845 */
[----:B----4-:R-:W-:Y:S01]  /*9fa0*/  F2FP.PACK_AB R73, R132, R133 ;  /* 0x000000858449723e */ /* 0x010fe200000000ff */
[----:B------:R-:W-:Y:S04]  /*9fb0*/  FFMA.FTZ R69, R71, c[0x0][0x2d0], -R69 ;  /* 0x0000b40047457a23 */ /* 0x000fe80000010845 */
[----:B------:R-:W-:Y:S10]  /*9fc0*/  MUFU.EX2 R70, R70 ;  /* 0x0000004600467308 */ /* 0x000ff40000000800 */
[----:B------:R-:W1:Y:S02]  /*9fd0*/  MUFU.EX2 R69, R69 ;  /* 0x0000004500457308 */ /* 0x000e640000000800 */
[----:B-1----:R-:W-:Y:S07]  /*9fe0*/  F2FP.PACK_AB R75, R69, R70 ;  /* 0x00000046454b723e */ /* 0x002fee00000000ff */
[C---:B------:R-:W-:Y:S07]  /*9ff0*/  HMMA.16816.F32 R76, R72.reuse, R88, R4 ;  /* 0x00000058484c723c */ /* 0x040fee0000001804 */
[----:B------:R-:W-:Y:S01]  /*a000*/  FFMA.FTZ R4, R2, R249, R236 ;  /* 0x000000f902047223 */ /* 0x000fe200000100ec */
[C---:B------:R-:W-:Y:S01]  /*a010*/  HMMA.16816.F32 R80, R72.reuse, R90, R8 ;  /* 0x0000005a4850723c */ /* 0x040fe20000001808 */
[----:B------:R-:W-:Y:S03]  /*a020*/  LDSM.16.MT88.4 R8, [R200+0x5900] ;  /* 0x00590000c808783b */ /* 0x000fe60000004200 */
[----:B------:R-:W-:Y:S02]  /*a030*/  FFMA.FTZ R2, R0, R250, R235 ;  /* 0x000000fa00027223 */ /* 0x000fe400000100eb */
[----:B------:R-:W-:Y:S02]  /*a040*/  FADD.FTZ R0, R239, R4 ;  /* 0x00000004ef007221 */ /* 0x000fe40000010000 */
[C---:B------:R-:W-:Y:S01]  /*a050*/  HMMA.16816.F32 R84, R72.reuse, R96, R12 ;  /* 0x000000604854723c */ /* 0x040fe2000000180c */
[----:B------:R-:W1:Y:S03]  /*a060*/  LDSM.16.MT88.4 R4, [R201+0x5900] ;  /* 0x00590000c904783b */ /* 0x000e660000004200 */
        /* <DEDUP_REMOVED lines=14> */
[----:B------:R-:W-:Y:S01]  /*a150*/  FADD.FTZ R2, R227, R2 ;  /* 0x00000002e3027221 */ /* 0x000fe20000010000 */
[C---:B------:R-:W-:Y:S03]  /*a160*/  HMMA.16816.F32 R104, R72.reuse, R106, R32 ;  /* 0x0000006a4868723c */ /* 0x040fe60000001820 */
[----:B------:R-:W-:Y:S02]  /*a170*/  FADD.FTZ R0, R228, R0 ;  /* 0x00000000e4007221 */ /* 0x000fe40000010000 */
[----:B------:R-:W-:Y:S02]  /*a180*/  FADD.FTZ R2, R225, R2 ;  /* 0x00000002e1027221 */ /* 0x000fe40000010000 */
[----:B------:R-:W-:Y:S01]  /*a190*/  FADD.FTZ R0, R119, R0 ;  /* 0x0000000077007221 */ /* 0x000fe20000010000 */
[C---:B------:R-:W-:Y:S04]  /*a1a0*/  HMMA.16816.F32 R108, R72.reuse, R112, R36 ;  /* 0x00000070486c723c */ /* 0x040fe80000001824 */
[----:B------:R-:W-:Y:S02]  /*a1b0*/  FADD.FTZ R2, R117, R2 ;  /* 0x0000000275027221 */ /* 0x000fe40000010000 */
[----:B------:R-:W-:Y:S02]  /*a1c0*/  FADD.FTZ R0, R224, R0 ;  /* 0x00000000e0007221 */ /* 0x000fe40000010000 */
[----:B------:R-:W-:Y:S01]  /*a1d0*/  FADD.FTZ R2, R116, R2 ;  /* 0x0000000274027221 */ /* 0x000fe20000010000 */
[C---:B------:R-:W-:Y:S03]  /*a1e0*/  HMMA.16816.F32 R112, R72.reuse, R114, R40 ;  /* 0x000000724870723c */ /* 0x040fe60000001828 */
[----:B------:R-:W-:Y:S02]  /*a1f0*/  FADD.FTZ R0, R118, R0 ;  /* 0x0000000076007221 */ /* 0x000fe40000010000 */
[----:B------:R-:W-:Y:S01]  /*a200*/  FADD.FTZ R2, R215, R2 ;  /* 0x00000002d7027221 */ /* 0x000fe20000010000 */
[----:B------:R-:W-:Y:S01]  /*a210*/  IADD3 R215, R218, -0x1, RZ ;  /* 0xffffffffdad77810 */ /* 0x000fe20007ffe0ff */
[----:B------:R-:W-:Y:S01]  /*a220*/  FADD.FTZ R0, R223, R0 ;  /* 0x00000000df007221 */ /* 0x000fe20000010000 */
        /* <DEDUP_REMOVED lines=8> */
[C---:B-1----:R-:W-:Y:S04]  /*a2b0*/  HMMA.16816.F32 R52, R72.reuse, R4, R52 ;  /* 0x000000044834723c */ /* 0x042fe80000001834 */
        /* <DEDUP_REMOVED lines=11> */
[----:B------:R-:W-:Y:S03]  /*a370*/  HMMA.16816.F32 R64, R72, R10, R64 ;  /* 0x0000000a4840723c */ /* 0x000fe60000001840 */
[----:B------:R-:W-:Y:S02]  /*a380*/  FADD.FTZ R0, R142, R0 ;  /* 0x000000008e007221 */ /* 0x000fe40000010000 */
[----:B------:R-:W-:Y:S02]  /*a390*/  FADD.FTZ R4, R138, R2 ;  /* 0x000000028a047221 */ /* 0x000fe40000010000 */
[----:B------:R-:W-:Y:S02]  /*a3a0*/  FADD.FTZ R2, R137, R0 ;  /* 0x0000000089027221 */ /* 0x000fe40000010000 */
[----:B------:R-:W-:Y:S03]  /*a3b0*/  FADD.FTZ R0, R133, R4 ;  /* 0x0000000485007221 */ /* 0x000fe60000010000 */
[----:B------:R-:W-:Y:S02]  /*a3c0*/  FADD.FTZ R2, R136, R2 ;  /* 0x0000000288027221 */ /* 0x000fe40000010000 */
[----:B------:R-:W-:Y:S02]  /*a3d0*/  FADD.FTZ R0, R132, R0 ;  /* 0x0000000084007221 */ /* 0x000fe40000010000 */
[----:B------:R-:W-:Y:S02]  /*a3e0*/  FADD.FTZ R2, R135, R2 ;  /* 0x0000000287027221 */ /* 0x000fe40000010000 */
[----:B------:R-:W-:Y:S02]  /*a3f0*/  FADD.FTZ R0, R70, R0 ;  /* 0x0000000046007221 */ /* 0x000fe40000010000 */
[----:B------:R-:W-:Y:S02]  /*a400*/  FADD.FTZ R249, R134, R2 ;  /* 0x0000000286f97221 */ /* 0x000fe40000010000 */
[----:B------:R-:W-:Y:S02]  /*a410*/  FADD.FTZ R250, R69, R0 ;  /* 0x0000000045fa7221 */ /* 0x000fe40000010000 */
[----:B------:R-:W-:Y:S02]  /*a420*/  IMAD.MOV.U32 R218, RZ, RZ, R215 ;  /* 0x000000ffffda7224 */ /* 0x000fe400078e00d7 */
[----:B------:R-:W-:Y:S02]  /*a430*/  IMAD.MOV.U32 R69, RZ, RZ, R68 ;  /* 0x000000ffff457224 */ /* 0x000fe400078e0044 */
[----:B------:R-:W-:Y:S01]  /*a440*/  IMAD.MOV.U32 R70, RZ, RZ, R3 ;  /* 0x000000ffff467224 */ /* 0x000fe200078e0003 */
[----:B------:R-:W-:-:S05]  /*a450*/  @P0 BRA `(.L_x_265) ;  /* 0xffffbb7000000947 */ /* 0x000fca000383ffff */
.L_x_254:
[----:B------:R-:W2:Y:S04]  /*a460*/  LDL R2, [R1] ;  /* 0x0000000001027983 */ /* 0x000ea80000100800 */
[----:B------:R-:W1:Y:S02]  /*a470*/  S2R R0, SR_CTAID.X ;  /* 0x0000000000007919 */ /* 0x000e640000002500 */
[----:B-1----:R-:W-:-:S05]  /*a480*/  LEA R0, R0, 0x7f, 0x7 ;  /* 0x0000007f00007811 */ /* 0x002fca00078e38ff */
[----:B------:R-:W-:-:S05]  /*a490*/  @P4 IMAD.HI.U32 R4, R0, c[0x0][0x2c8], RZ ;  /* 0x0000b20000044a27 */ /* 0x000fca00078e00ff */
[----:B------:R-:W-:Y:S02]  /*a4a0*/  @P4 SHF.R.U32.HI R0, RZ, c[0x0][0x2cc], R4 ;  /* 0x0000b300ff004a19 */ /* 0x000fe40000011604 */
[----:B--2---:R-:W-:-:S05]  /*a4b0*/  IADD3 R2, R252, 0x1, -R2 ;  /* 0x00000001fc027810 */ /* 0x004fca0007ffe802 */
[----:B------:R-:W-:-:S05]  /*a4c0*/  IMAD.IADD R0, R2, 0x1, R0 ;  /* 0x0000000102007824 */ /* 0x000fca00078e0200 */
[----:B------:R-:W-:Y:S01]  /*a4d0*/  IADD3 R2, R0, -c[0x0][0x324], RZ ;  /* 0x8000c90000027a10 */ /* 0x000fe20007ffe0ff */
[----:B------:R-:W-:Y:S05]  /*a4e0*/  @!P3 BRA `(.L_x_266) ;  /* 0x000000f00000b947 */ /* 0x000fea0003800000 */
[----:B------:R-:W-:-:S13]  /*a4f0*/  ISETP.GT.AND P0, PT, R0, -0x1, PT ;  /* 0xffffffff0000780c */ /* 0x000fda0003f04270 */
[----:B------:R-:W-:Y:S05]  /*a500*/  @P0 BRA `(.L_x_267) ;  /* 0x0000007000000947 */ /* 0x000fea0003800000 */
[----:B------:R-:W-:Y:S01]  /*a510*/  IMAD.MOV.U32 R4, RZ, RZ, 0x1 ;  /* 0x00000001ff047424 */ /* 0x000fe200078e00ff */
[----:B------:R-:W-:-:S04]  /*a520*/  LOP3.LUT R0, RZ, R0, RZ, 0x33, !PT ;  /* 0x00000000ff007212 */ /* 0x000fc800078e33ff */
[----:B------:R-:W-:-:S13]  /*a530*/  ISETP.NE.AND P0, PT, R4, c[0x0][0x32c], PT ;  /* 0x0000cb0004007a0c */ /* 0x000fda0003f05270 */
[----:B------:R-:W-:-:S05]  /*a540*/  @P0 IMAD.HI.U32 R4, R0, c[0x0][0x330], RZ ;  /* 0x0000cc0000040a27 */ /* 0x000fca00078e00ff */
[----:B------:R-:W-:-:S04]  /*a550*/  @P0 SHF.R.U32.HI R0, RZ, c[0x0][0x334], R4 ;  /* 0x0000cd00ff000a19 */ /* 0x000fc80000011604 */
[----:B------:R-:W-:Y:S01]  /*a560*/  LOP3.LUT R0, RZ, R0, RZ, 0x33, !PT ;  /* 0x00000000ff007212 */ /* 0x000fe200078e33ff */
[----:B------:R-:W-:Y:S05]  /*a570*/  BRA `(.L_x_268) ;  /* 0x0000004000007947 */ /* 0x000fea0003800000 */
.L_x_267:
[----:B------:R-:W-:-:S04]  /*a580*/  MOV R4, 0x1 ;  /* 0x0000000100047802 */ /* 0x000fc80000000f00 */
[----:B------:R-:W-:-:S13]  /*a590*/  ISETP.NE.AND P0, PT, R4, c[0x0][0x32c], PT ;  /* 0x0000cb0004007a0c */ /* 0x000fda0003f05270 */
[----:B------:R-:W-:-:S05]  /*a5a0*/  @P0 IMAD.HI.U32 R4, R0, c[0x0][0x330], RZ ;  /* 0x0000cc0000040a27 */ /* 0x000fca00078e00ff */
[----:B------:R-:W-:-:S05]  /*a5b0*/  @P0 SHF.R.U32.HI R0, RZ, c[0x0][0x334], R4 ;  /* 0x0000cd00ff000a19 */ /* 0x000fca0000011604 */
.L_x_268:
[----:B------:R-:W-:-:S05]  /*a5c0*/  IMAD R0, R0, c[0x0][0x32c], RZ ;  /* 0x0000cb0000007a24 */ /* 0x000fca00078e02ff */
[----:B------:R-:W-:-:S04]  /*a5d0*/  IMNMX R2, R2, R0, !PT ;  /* 0x0000000002027217 */ /* 0x000fc80007800200 */
.L_x_266:
[----:B------:R-:W-:-:S05]  /*a5e0*/  IADD3 R2, R2, 0x5f, RZ ;  /* 0x0000005f02027810 */ /* 0x000fca0007ffe0ff */
[----:B------:R-:W-:-:S05]  /*a5f0*/  IMAD.HI R2, R2, 0x2aaaaaab, RZ ;  /* 0x2aaaaaab02027827 */ /* 0x000fca00078e02ff */
[----:B------:R-:W-:-:S04]  /*a600*/  SHF.R.U32.HI R0, RZ, 0x1f, R2 ;  /* 0x0000001fff007819 */ /* 0x000fc80000011602 */
[----:B------:R-:W-:-:S04]  /*a610*/  LEA.HI.SX32 R0, R2, R0, 0x1c ;  /* 0x0000000002007211 */ /* 0x000fc800078fe2ff */
[----:B------:R-:W-:-:S04]  /*a620*/  IMNMX R4, R251, R0, !PT ;  /* 0x00000000fb047217 */ /* 0x000fc80007800200 */
[----:B------:R-:W-:Y:S01]  /*a630*/  ISETP.GE.AND P0, PT, R215, R4, PT ;  /* 0x00000004d700720c */ /* 0x000fe20003f06270 */
[----:B------:R1:W-:-:S12]  /*a640*/  STL [R1+0xc], R4 ;  /* 0x00000c0401007387 */ /* 0x0003d80000100800 */
[----:B------:R-:W-:Y:S05]  /*a650*/  @!P0 BRA `(.L_x_269) ;  /* 0x000033a000008947 */ /* 0x000fea0003800000 */
[----:B------:R-:W2:Y:S01]  /*a660*/  LDL R6, [R1+0x28] ;  /* 0x0000280001067983 */ /* 0x000ea20000100800 */
[C---:B-1----:R-:W-:Y:S01]  /*a670*/  IADD3 R4, R226.reuse, 0x40, RZ ;  /* 0x00000040e2047810 */ /* 0x042fe20007ffe0ff */
[----:B------:R-:W-:Y:S01]  /*a680*/  IMAD.MOV.U32 R70, RZ, RZ, R3 ;  /* 0x000000ffff467224 */ /* 0x000fe200078e0003 */
[C---:B------:R-:W-:Y:S01]  /*a690*/  IADD3 R5, R226.reuse, 0x40, RZ ;  /* 0x00000040e2057810 */ /* 0x040fe20007ffe0ff */
[----:B------:R-:W-:Y:S01]  /*a6a0*/  IMAD.MOV.U32 R69, RZ, RZ, R68 ;  /* 0x000000ffff457224 */ /* 0x000fe200078e0044 */
[----:B------:R-:W-:Y:S01]  /*a6b0*/  SHF.R.S32.HI R4, RZ, 0x1f, R4 ;  /* 0x0000001fff047819 */ /* 0x000fe20000011404 */
[----:B------:R-:W-:Y:S01]  /*a6c0*/  IMAD.MOV.U32 R218, RZ, RZ, R215 ;  /* 0x000000ffffda7224 */ /* 0x000fe200078e00d7 */
[----:B------:R-:W-:Y:S01]  /*a6d0*/  SHF.R.S32.HI R222, RZ, 0x1f, R226 ;  /* 0x0000001fffde7819 */ /* 0x000fe200000114e2 */
[----:B------:R-:W-:Y:S01]  /*a6e0*/  IMAD.SHL.U32 R0, R226, 0x2, RZ ;  /* 0x00000002e2007824 */ /* 0x000fe200078e00ff */
[----:B------:R-:W-:Y:S02]  /*a6f0*/  LEA.HI R4, R4, R5, RZ, 0x3 ;  /* 0x0000000504047211 */ /* 0x000fe400078f18ff */
[----:B------:R-:W-:-:S02]  /*a700*/  SHF.L.U64.HI R222, R226, 0x1, R222 ;  /* 0x00000001e2de7819 */ /* 0x000fc400000102de */
[----:B------:R-:W-:-:S05]  /*a710*/  LOP3.LUT R4, R4, 0xfffffff8, RZ, 0xc0, !PT ;  /* 0xfffffff804047812 */ /* 0x000fca00078ec0ff */
[C---:B------:R-:W-:Y:S01]  /*a720*/  IMAD.SHL.U32 R220, R4.reuse, 0x2, RZ ;  /* 0x0000000204dc7824 */ /* 0x040fe200078e00ff */
[----:B--2---:R-:W-:Y:S02]  /*a730*/  SHF.L.U64.HI R221, R4, 0x1, R6 ;  /* 0x0000000104dd7819 */ /* 0x004fe40000010206 */
.L_x_272:
[----:B------:R-:W-:Y:S04]  /*a740*/  DEPBAR.LE SB0, 0x0 ;  /* 0x000080000000791a */ /* 0x000fe80000000000 */
[----:B------:R-:W-:Y:S01]  /*a750*/  BAR.SYNC.DEFER_BLOCKING 0x0 ;  /* 0x0000000000007b1d */ /* 0x000fe20000010000 */
[----:B------:R-:W-:Y:S01]  /*a760*/  ISETP.GT.AND P0, PT, R251, R218, PT ;  /* 0x000000dafb00720c */ /* 0x000fe20003f04270 */
[----:B------:R-:W-:Y:S01]  /*a770*/  IMAD.SHL.U32 R227, R226, 0x2, RZ ;  /* 0x00000002e2e37824 */ /* 0x000fe200078e00ff */
        /* <DEDUP_REMOVED lines=64> */
.L_x_270:
        /* <DEDUP_REMOVED lines=168> */
[----:B------:R-:W5:Y:S01]  /*b600*/  LDSM.16.M88.4 R8, [R199+0x5800] ;  /* 0x00580000c708783b */ /* 0x000f620000000200 */
[----:B------:R-:W-:Y:S06]  /*b610*/  DEPBAR.LE SB0, 0x0 ;  /* 0x000080000000791a */ /* 0x000fec0000000000 */
[----:B------:R4:W2:Y:S01]  /*b620*/  MUFU.TANH R145, R19 ;  /* 0x0000001300917308 */ /* 0x0008a20000002400 */
[----:B------:R-:W-:Y:S01]  /*b630*/  BAR.SYNC.DEFER_BLOCKING 0x0 ;  /* 0x0000000000007b1d */ /* 0x000fe20000010000 */
[C---:B-1----:R-:W-:Y:S06]  /*b640*/  HMMA.16816.F32 R36, R192.reuse, R4, R36 ;  /* 0x00000004c024723c */ /* 0x042fec0000001824 */
[----:B------:R-:W-:Y:S02]  /*b650*/  FMUL.FTZ R28, R28, c[0x0][0x320] ;  /* 0x0000c8001c1c7a20 */ /* 0x000fe40000410000 */
        /* <DEDUP_REMOVED lines=57> */
[----:B------:R4:W1:Y:S01]  /*b9f0*/  MUFU.TANH R72, R0 ;  /* 0x0000000000487308 */ /* 0x0008620000002400 */
[----:B------:R-:W-:-:S05]  /*ba00*/  @!P0 BRA `(.L_x_271) ;  /* 0x000003f000008947 */ /* 0x000fca0003800000 */
[----:B--23--:R-:W2:Y:S01]  /*ba10*/  LDL R2, [R1+0x10] ;  /* 0x0000100001027983 */ /* 0x00cea20000100800 */
[----:B------:R-:W-:Y:S01]  /*ba20*/  IMAD.MOV.U32 R216, RZ, RZ, RZ ;  /* 0x000000ffffd87224 */ /* 0x000fe200078e00ff */
[----:B------:R-:W-:Y:S02]  /*ba30*/  IADD3 R12, -R68, 0x10, RZ ;  /* 0x00000010440c7810 */ /* 0x000fe40007ffe1ff */
[----:B------:R-:W3:Y:S02]  /*ba40*/  LDL.64 R234, [R1+0x18] ;  /* 0x0000180001ea7983 */ /* 0x000ee40000100a00 */
[----:B------:R-:W-:Y:S02]  /*ba50*/  LOP3.LUT R12, R12, 0xf, RZ, 0xc0, !PT ;  /* 0x0000000f0c0c7812 */ /* 0x000fe400078ec0ff */
[----:B------:R-:W5:Y:S04]  /*ba60*/  LDL R228, [R1+0x20] ;  /* 0x0000200001e47983 */ /* 0x000f680000100800 */
[----:B------:R-:W4:Y:S01]  /*ba70*/  S2R R229, SR_CTAID.Y ;  /* 0x0000000000e57919 */ /* 0x000f220000002600 */
[----:B--2---:R-:W-:Y:S05]  /*ba80*/  IMAD R2, R218, 0x60, R2 ;  /* 0x00000060da027824 */ /* 0x004fea00078e0202 */
[----:B------:R-:W-:Y:S05]  /*ba90*/  IADD3 R2, R2, -0x60, R231 ;  /* 0xffffffa002027810 */ /* 0x000fea0007ffe0e7 */
[----:B------:R-:W-:Y:S04]  /*baa0*/  @P5 IMAD.HI.U32 R3, R2, c[0x0][0x2bc], RZ ;  /* 0x0000af0002035a27 */ /* 0x000fe800078e00ff */
[----:B----4-:R-:W-:Y:S01]  /*bab0*/  IMAD.MOV.U32 R0, RZ, RZ, R2 ;  /* 0x000000ffff007224 */ /* 0x010fe200078e0002 */
[----:B------:R-:W-:Y:S04]  /*bac0*/  @P5 SHF.R.U32.HI R0, RZ, c[0x0][0x2c0], R3 ;  /* 0x0000b000ff005a19 */ /* 0x000fe80000011603 */
[C---:B---3--:R-:W-:Y:S01]  /*bad0*/  @!P1 IADD3 R3, P0, R0.reuse, R234, RZ ;  /* 0x000000ea00039210 */ /* 0x048fe20007f1e0ff */
[----:B------:R-:W-:Y:S03]  /*bae0*/  IMAD.WIDE.U32 R234, R229, c[0x0][0x1e8], RZ ;  /* 0x00007a00e5ea7a25 */ /* 0x000fe600078e00ff */
[----:B-----5:R-:W-:Y:S01]  /*baf0*/  @!P1 LEA.HI.X.SX32 R5, R0, R228, 0x1, P0 ;  /* 0x000000e400059211 */ /* 0x020fe200000f0eff */
        /* <DEDUP_REMOVED lines=48> */
.L_x_271:
[----:B--234-:R-:W-:Y:S01]  /*be00*/  FMNMX.FTZ R0, R132, R69, !PT ;  /* 0x0000004584007209 */ /* 0x01cfe20007810000 */
        /* <DEDUP_REMOVED lines=19> */
[----:B-1----:R-:W-:Y:S01]  /*bf40*/  FMNMX.FTZ R0, R146, R0, !PT ;  /* 0x0000000092007209 */ /* 0x002fe20007810000 */
        /* <DEDUP_REMOVED lines=27> */
[----:B------:R-:W-:Y:S04]  /*c100*/  FMNMX.FTZ R0, R190, R0, !PT ;  /* 0x00000000be007209 */ /* 0x000fe80007810000 */
[----:B------:R-:W-:Y:S02]  /*c110*/  FMNMX.FTZ R68, R224, R0, !PT ;  /* 0x00000000e0447209 */ /* 0x000fe40007810000 */
[----:B------:R-:W-:Y:S02]  /*c120*/  FMNMX.FTZ R0, R223, R2, !PT ;  /* 0x00000002df007209 */ /* 0x000fe40007810000 */
[----:B------:R-:W-:Y:S02]  /*c130*/  FMNMX.FTZ R68, R225, R68, !PT ;  /* 0x00000044e1447209 */ /* 0x000fe40007810000 */
[----:B------:R-:W-:Y:S03]  /*c140*/  FMNMX.FTZ R0, R71, R0, !PT ;  /* 0x0000000047007209 */ /* 0x000fe60007810000 */
[----:B------:R-:W-:Y:S01]  /*c150*/  SHFL.BFLY PT, R3, R68, 0x2, 0x1f ;  /* 0x0c401f0044037f89 */ /* 0x000fe200000e0000 */
[----:B------:R-:W-:Y:S07]  /*c160*/  FMNMX.FTZ R0, R72, R0, !PT ;  /* 0x0000000048007209 */ /* 0x000fee0007810000 */
        /* <DEDUP_REMOVED lines=9> */
[--C-:B------:R-:W-:Y:S02]  /*c200*/  FFMA.FTZ R4, R132, c[0x0][0x2d0], -R144.reuse ;  /* 0x0000b40084047a23 */ /* 0x100fe40000010890 */
[----:B------:R-:W-:Y:S02]  /*c210*/  FMUL.FTZ R0, R2, c[0x0][0x2d0] ;  /* 0x0000b40002007a20 */ /* 0x000fe40000410000 */
[----:B------:R1:W-:Y:S01]  /*c220*/  MUFU.EX2 R245, R4 ;  /* 0x0000000400f57308 */ /* 0x0003e20000000800 */
[----:B------:R-:W-:Y:S02]  /*c230*/  FMUL.FTZ R69, R3, c[0x0][0x2d0] ;  /* 0x0000b40003457a20 */ /* 0x000fe40000410000 */
[--C-:B------:R-:W-:Y:S02]  /*c240*/  FFMA.FTZ R32, R74, c[0x0][0x2d0], -R144.reuse ;  /* 0x0000b4004a207a23 */ /* 0x100fe40000010890 */
[--C-:B------:R-:W-:Y:S02]  /*c250*/  FFMA.FTZ R8, R138, c[0x0][0x2d0], -R69.reuse ;  /* 0x0000b4008a087a23 */ /* 0x100fe40000010845 */
[--C-:B------:R-:W-:Y:S02]  /*c260*/  FFMA.FTZ R6, R134, c[0x0][0x2d0], -R69.reuse ;  /* 0x0000b40086067a23 */ /* 0x100fe40000010845 */
[--C-:B------:R-:W-:Y:S01]  /*c270*/  FFMA.FTZ R40, R139, c[0x0][0x2d0], -R69.reuse ;  /* 0x0000b4008b287a23 */ /* 0x100fe20000010845 */
[----:B------:R2:W3:Y:S01]  /*c280*/  MUFU.EX2 R2, R0 ;  /* 0x0000000000027308 */ /* 0x0004e20000000800 */
[--C-:B------:R-:W-:Y:S02]  /*c290*/  FFMA.FTZ R48, R141, c[0x0][0x2d0], -R144.reuse ;  /* 0x0000b4008d307a23 */ /* 0x100fe40000010890 */
[--C-:B------:R-:W-:Y:S07]  /*c2a0*/  FFMA.FTZ R71, R71, c[0x0][0x2d0], -R69.reuse ;  /* 0x0000b40047477a23 */ /* 0x100fee0000010845 */
[----:B------:R4:W-:Y:S01]  /*c2b0*/  MUFU.EX2 R243, R8 ;  /* 0x0000000800f37308 */ /* 0x0009e20000000800 */
[----:B-1----:R-:W-:Y:S09]  /*c2c0*/  FFMA.FTZ R4, R137, c[0x0][0x2d0], -R144 ;  /* 0x0000b40089047a23 */ /* 0x002ff20000010890 */
[----:B------:R1:W-:Y:S01]  /*c2d0*/  MUFU.EX2 R248, R4 ;  /* 0x0000000400f87308 */ /* 0x0003e20000000800 */
[----:B--2---:R-:W-:Y:S02]  /*c2e0*/  FADD.FTZ R0, -R3, R70 ;  /* 0x0000004603007221 */ /* 0x004fe40000010100 */
[----:B---3--:R-:W-:Y:S02]  /*c2f0*/  FMUL.FTZ R5, R2, R77 ;  /* 0x0000004d02057220 */ /* 0x008fe40000410000 */
[----:B------:R-:W-:Y:S05]  /*c300*/  FMUL.FTZ R0, R0, c[0x0][0x2d0] ;  /* 0x0000b40000007a20 */ /* 0x000fea0000410000 */
[----:B------:R-:W2:Y:S01]  /*c310*/  MUFU.EX2 R244, R6 ;  /* 0x0000000600f47308 */ /* 0x000ea20000000800 */
[C---:B------:R-:W-:Y:S02]  /*c320*/  FMUL.FTZ R9, R2.reuse, R81 ;  /* 0x0000005102097220 */ /* 0x040fe40000410000 */
[C---:B------:R-:W-:Y:S02]  /*c330*/  FMUL.FTZ R16, R2.reuse, R88 ;  /* 0x0000005802107220 */ /* 0x040fe40000410000 */
[C---:B----4-:R-:W-:Y:S02]  /*c340*/  FMUL.FTZ R8, R2.reuse, R80 ;  /* 0x0000005002087220 */ /* 0x050fe40000410000 */
[----:B------:R-:W-:Y:S02]  /*c350*/  FMUL.FTZ R17, R2, R89 ;  /* 0x0000005902117220 */ /* 0x000fe40000410000 */
[--C-:B------:R-:W-:Y:S01]  /*c360*/  FFMA.FTZ R70, R142, c[0x0][0x2d0], -R144.reuse ;  /* 0x0000b4008e467a23 */ /* 0x100fe20000010890 */
[----:B------:R-:W3:Y:S01]  /*c370*/  MUFU.EX2 R0, R0 ;  /* 0x0000000000007308 */ /* 0x000ee20000000800 */
[C---:B------:R-:W-:Y:S02]  /*c380*/  FMUL.FTZ R24, R2.reuse, R96 ;  /* 0x0000006002187220 */ /* 0x040fe40000410000 */
[C---:B------:R-:W-:Y:S02]  /*c390*/  FMUL.FTZ R25, R2.reuse, R97 ;  /* 0x0000006102197220 */ /* 0x040fe40000410000 */
[--C-:B-1----:R-:W-:Y:S02]  /*c3a0*/  FFMA.FTZ R4, R135, c[0x0][0x2d0], -R144.reuse ;  /* 0x0000b40087047a23 */ /* 0x102fe40000010890 */
[C---:B------:R-:W-:Y:S02]  /*c3b0*/  FMUL.FTZ R33, R2.reuse, R105 ;  /* 0x0000006902217220 */ /* 0x040fe40000410000 */
[C---:B------:R-:W-:Y:S01]  /*c3c0*/  FMUL.FTZ R41, R2.reuse, R113 ;  /* 0x0000007102297220 */ /* 0x040fe20000410000 */
[----:B------:R1:W-:Y:S01]  /*c3d0*/  MUFU.EX2 R247, R4 ;  /* 0x0000000400f77308 */ /* 0x0003e20000000800 */
[C---:B------:R-:W-:Y:S02]  /*c3e0*/  FMUL.FTZ R49, R2.reuse, R121 ;  /* 0x0000007902317220 */ /* 0x040fe40000410000 */
[C---:B------:R-:W-:Y:S01]  /*c3f0*/  FMUL.FTZ R52, R2.reuse, R52 ;  /* 0x0000003402347220 */ /* 0x040fe20000410000 */
[----:B--2---:R-:W-:Y:S01]  /*c400*/  F2FP.PACK_AB R77, R243, R244 ;  /* 0x000000f4f34d723e */ /* 0x004fe200000000ff */
[C---:B------:R-:W-:Y:S02]  /*c410*/  FMUL.FTZ R53, R2.reuse, R53 ;  /* 0x0000003502357220 */ /* 0x040fe40000410000 */
[C---:B------:R-:W-:Y:S02]  /*c420*/  FMUL.FTZ R56, R2.reuse, R56 ;  /* 0x0000003802387220 */ /* 0x040fe40000410000 */
[C---:B------:R-:W-:Y:S01]  /*c430*/  FMUL.FTZ R57, R2.reuse, R57 ;  /* 0x0000003902397220 */ /* 0x040fe20000410000 */
[----:B------:R2:W-:Y:S01]  /*c440*/  MUFU.EX2 R235, R70 ;  /* 0x0000004600eb7308 */ /* 0x0005e20000000800 */
[C---:B------:R-:W-:Y:S02]  /*c450*/  FMUL.FTZ R60, R2.reuse, R60 ;  /* 0x0000003c023c7220 */ /* 0x040fe40000410000 */
[----:B------:R-:W-:Y:S02]  /*c460*/  FMUL.FTZ R61, R2, R61 ;  /* 0x0000003d023d7220 */ /* 0x000fe40000410000 */
[C---:B---3--:R-:W-:Y:S02]  /*c470*/  FMUL.FTZ R6, R0.reuse, R78 ;  /* 0x0000004e00067220 */ /* 0x048fe40000410000 */
[C---:B------:R-:W-:Y:S02]  /*c480*/  FMUL.FTZ R7, R0.reuse, R79 ;  /* 0x0000004f00077220 */ /* 0x040fe40000410000 */
[C---:B------:R-:W-:Y:S01]  /*c490*/  FMUL.FTZ R10, R0.reuse, R82 ;  /* 0x00000052000a7220 */ /* 0x040fe20000410000 */
[----:B------:R3:W-:Y:S01]  /*c4a0*/  MUFU.EX2 R240, R32 ;  /* 0x0000002000f07308 */ /* 0x0007e20000000800 */
[C---:B------:R-:W-:Y:S02]  /*c4b0*/  FMUL.FTZ R11, R0.reuse, R83 ;  /* 0x00000053000b7220 */ /* 0x040fe40000410000 */
[C---:B------:R-:W-:Y:S01]  /*c4c0*/  FMUL.FTZ R18, R0.reuse, R90 ;  /* 0x0000005a00127220 */ /* 0x040fe20000410000 */
[----:B------:R-:W4:Y:S01]  /*c4d0*/  LDSM.16.MT88.4 R80, [R198+0x3100] ;  /* 0x00310000c650783b */ /* 0x000f220000004200 */
[--C-:B-1----:R-:W-:Y:S02]  /*c4e0*/  FFMA.FTZ R4, R73, c[0x0][0x2d0], -R144.reuse ;  /* 0x0000b40049047a23 */ /* 0x102fe40000010890 */
[C---:B------:R-:W-:Y:S02]  /*c4f0*/  FMUL.FTZ R19, R0.reuse, R91 ;  /* 0x0000005b00137220 */ /* 0x040fe40000410000 */
[C---:B------:R-:W-:Y:S01]  /*c500*/  FMUL.FTZ R26, R0.reuse, R98 ;  /* 0x00000062001a7220 */ /* 0x040fe20000410000 */
[----:B------:R1:W5:Y:S01]  /*c510*/  MUFU.EX2 R246, R4 ;  /* 0x0000000400f67308 */ /* 0x0003620000000800 */
[C---:B------:R-:W-:Y:S01]  /*c520*/  FMUL.FTZ R27, R0.reuse, R99 ;  /* 0x00000063001b7220 */ /* 0x040fe20000410000 */
[----:B------:R-:W-:Y:S01]  /*c530*/  LDSM.16.MT88.4 R88, [R200+0x3100] ;  /* 0x00310000c858783b */ /* 0x000fe20000004200 */
[C---:B------:R-:W-:Y:S02]  /*c540*/  FMUL.FTZ R34, R0.reuse, R106 ;  /* 0x0000006a00227220 */ /* 0x040fe40000410000 */
[--C-:B--2---:R-:W-:Y:S02]  /*c550*/  FFMA.FTZ R70, R143, c[0x0][0x2d0], -R69.reuse ;  /* 0x0000b4008f467a23 */ /* 0x104fe40000010845 */
[C---:B------:R-:W-:Y:S02]  /*c560*/  FMUL.FTZ R35, R0.reuse, R107 ;  /* 0x0000006b00237220 */ /* 0x040fe40000410000 */
[C---:B------:R-:W-:Y:S01]  /*c570*/  FMUL.FTZ R42, R0.reuse, R114 ;  /* 0x00000072002a7220 */ /* 0x040fe20000410000 */
[----:B------:R2:W-:Y:S01]  /*c580*/  MUFU.EX2 R234, R70 ;  /* 0x0000004600ea7308 */ /* 0x0005e20000000800 */
[C---:B------:R-:W-:Y:S01]  /*c590*/  FMUL.FTZ R43, R0.reuse, R115 ;  /* 0x00000073002b7220 */ /* 0x040fe20000410000 */
[----:B------:R-:W-:Y:S01]  /*c5a0*/  LDSM.16.MT88.4 R96, [R200+0x900] ;  /* 0x00090000c860783b */ /* 0x000fe20000004200 */
[----:B------:R-:W-:Y:S02]  /*c5b0*/  FMUL.FTZ R50, R0, R122 ;  /* 0x0000007a00327220 */ /* 0x000fe40000410000 */
[----:B---3--:R-:W-:Y:S02]  /*c5c0*/  FMUL.FTZ R32, R2, R104 ;  /* 0x0000006802207220 */ /* 0x008fe40000410000 */
[C---:B------:R-:W-:Y:S02]  /*c5d0*/  FMUL.FTZ R51, R0.reuse, R123 ;  /* 0x0000007b00337220 */ /* 0x040fe40000410000 */
[C---:B------:R-:W-:Y:S01]  /*c5e0*/  FMUL.FTZ R54, R0.reuse, R54 ;  /* 0x0000003600367220 */ /* 0x040fe20000410000 */
[----:B------:R3:W-:Y:S01]  /*c5f0*/  MUFU.EX2 R238, R40 ;  /* 0x0000002800ee7308 */ /* 0x0007e20000000800 */
[----:B------:R-:W-:Y:S01]  /*c600*/  LDSM.16.MT88.4 R104, [R201+0x2900] ;  /* 0x00290000c968783b */ /* 0x000fe20000004200 */
[----:B------:R-:W-:Y:S02]  /*c610*/  FMUL.FTZ R55, R0, R55 ;  /* 0x0000003700377220 */ /* 0x000fe40000410000 */
[--C-:B-1----:R-:W-:Y:S01]  /*c620*/  FFMA.FTZ R4, R133, c[0x0][0x2d0], -R69.reuse ;  /* 0x0000b40085047a23 */ /* 0x102fe20000010845 */
[----:B-----5:R-:W-:Y:S01]  /*c630*/  F2FP.PACK_AB R78, R246, R247 ;  /* 0x000000f7f64e723e */ /* 0x020fe200000000ff */
[C---:B------:R-:W-:Y:S02]  /*c640*/  FMUL.FTZ R58, R0.reuse, R58 ;  /* 0x0000003a003a7220 */ /* 0x040fe40000410000 */
[C---:B------:R-:W-:Y:S02]  /*c650*/  FMUL.FTZ R59, R0.reuse, R59 ;  /* 0x0000003b003b7220 */ /* 0x040fe40000410000 */
[----:B------:R1:W-:Y:S01]  /*c660*/  MUFU.EX2 R242, R4 ;  /* 0x0000000400f27308 */ /* 0x0003e20000000800 */
[C---:B------:R-:W-:Y:S02]  /*c670*/  FMUL.FTZ R62, R0.reuse, R62 ;  /* 0x0000003e003e7220 */ /* 0x040fe40000410000 */
[----:B------:R-:W-:Y:S02]  /*c680*/  FMUL.FTZ R63, R0, R63 ;  /* 0x0000003f003f7220 */ /* 0x000fe40000410000 */
[--C-:B--2---:R-:W-:Y:S02]  /*c690*/  FFMA.FTZ R70, R145, c[0x0][0x2d0], -R69.reuse ;  /* 0x0000b40091467a23 */ /* 0x104fe40000010845 */
[C---:B------:R-:W-:Y:S02]  /*c6a0*/  FMUL.FTZ R64, R2.reuse, R64 ;  /* 0x0000004002407220 */ /* 0x040fe40000410000 */
[----:B------:R-:W-:Y:S01]  /*c6b0*/  FMUL.FTZ R65, R2, R65 ;  /* 0x0000004102417220 */ /* 0x000fe20000410000 */
[----:B------:R2:W-:Y:S01]  /*c6c0*/  MUFU.EX2 R233, R70 ;  /* 0x0000004600e97308 */ /* 0x0005e20000000800 */
[C---:B------:R-:W-:Y:S02]  /*c6d0*/  FMUL.FTZ R66, R0.reuse, R66 ;  /* 0x0000004200427220 */ /* 0x040fe40000410000 */
[----:B------:R-:W-:Y:S02]  /*c6e0*/  FMUL.FTZ R67, R0, R67 ;  /* 0x0000004300437220 */ /* 0x000fe40000410000 */
[----:B---3--:R-:W-:Y:S02]  /*c6f0*/  FMUL.FTZ R40, R2, R112 ;  /* 0x0000007002287220 */ /* 0x008fe40000410000 */
[----:B------:R-:W-:Y:S03]  /*c700*/  LDSM.16.MT88.4 R112, [R197+0x5900] ;  /* 0x00590000c570783b */ /* 0x000fe60000004200 */
[----:B------:R3:W-:Y:S01]  /*c710*/  MUFU.EX2 R236, R48 ;  /* 0x0000003000ec7308 */ /* 0x0007e20000000800 */
[--C-:B-1----:R-:W-:Y:S09]  /*c720*/  FFMA.FTZ R4, R136, c[0x0][0x2d0], -R69.reuse ;  /* 0x0000b40088047a23 */ /* 0x102ff20000010845 */
[----:B------:R-:W1:Y:S01]  /*c730*/  MUFU.EX2 R241, R4 ;  /* 0x0000000400f17308 */ /* 0x000e620000000800 */
[--C-:B--2---:R-:W-:Y:S09]  /*c740*/  FFMA.FTZ R70, R146, c[0x0][0x2d0], -R144.reuse ;  /* 0x0000b40092467a23 */ /* 0x104ff20000010890 */
[----:B------:R-:W-:Y:S01]  /*c750*/  MUFU.EX2 R71, R71 ;  /* 0x0000004700477308 */ /* 0x000fe20000000800 */
[C---:B---3--:R-:W-:Y:S02]  /*c760*/  FMUL.FTZ R48, R2.reuse, R120 ;  /* 0x0000007802307220 */ /* 0x048fe40000410000 */
[----:B------:R-:W-:Y:S01]  /*c770*/  LDSM.16.MT88.4 R120, [R198+0x5900] ;  /* 0x00590000c678783b */ /* 0x000fe20000004200 */
[----:B-1----:R-:W-:Y:S01]  /*c780*/  F2FP.PACK_AB R79, R241, R242 ;  /* 0x000000f2f14f723e */ /* 0x002fe200000000ff */
[----:B------:R-:W-:Y:S01]  /*c790*/  FMUL.FTZ R4, R2, R76 ;  /* 0x0000004c02047220 */ /* 0x000fe20000410000 */
[----:B------:R-:W-:Y:S07]  /*c7a0*/  F2FP.PACK_AB R76, R248, R245 ;  /* 0x000000f5f84c723e */ /* 0x000fee00000000ff */
[C---:B------:R-:W-:Y:S07]  /*c7b0*/  HMMA.16816.F32 R4, R76.reuse, R12, R4 ;  /* 0x0000000c4c04723c */ /* 0x040fee0000001804 */
[C---:B------:R-:W-:Y:S01]  /*c7c0*/  FMUL.FTZ R12, R2.reuse, R84 ;  /* 0x00000054020c7220 */ /* 0x040fe20000410000 */
[C---:B------:R-:W-:Y:S04]  /*c7d0*/  HMMA.16816.F32 R8, R76.reuse, R14, R8 ;  /* 0x0000000e4c08723c */ /* 0x040fe80000001808 */
[----:B------:R-:W-:Y:S03]  /*c7e0*/  FMUL.FTZ R13, R2, R85 ;  /* 0x00000055020d7220 */ /* 0x000fe60000410000 */
[C---:B------:R-:W-:Y:S02]  /*c7f0*/  FMUL.FTZ R14, R0.reuse, R86 ;  /* 0x00000056000e7220 */ /* 0x040fe40000410000 */
[----:B------:R-:W-:Y:S02]  /*c800*/  FMUL.FTZ R15, R0, R87 ;  /* 0x00000057000f7220 */ /* 0x000fe40000410000 */
[----:B------:R-:W1:Y:S05]  /*c810*/  LDSM.16.MT88.4 R84, [R201+0x3100] ;  /* 0x00310000c954783b */ /* 0x000e6a0000004200 */
[C---:B------:R-:W-:Y:S07]  /*c820*/  HMMA.16816.F32 R12, R76.reuse, R20, R12 ;  /* 0x000000144c0c723c */ /* 0x040fee000000180c */
        /* <DEDUP_REMOVED lines=14> */
[----:B------:R-:W-:Y:S01]  /*c910*/  FFMA.FTZ R36, R75, c[0x0][0x2d0], -R144 ;  /* 0x0000b4004b247a23 */ /* 0x000fe20000010890 */
[C---:B------:R-:W-:Y:S03]  /*c920*/  HMMA.16816.F32 R32, R76.reuse, R38, R32 ;  /* 0x000000264c20723c */ /* 0x040fe60000001820 */
[----:B------:R2:W3:Y:S01]  /*c930*/  MUFU.EX2 R239, R36 ;  /* 0x0000002400ef7308 */ /* 0x0004e20000000800 */
[----:B------:R-:W-:Y:S03]  /*c940*/  FMUL.FTZ R37, R2, R109 ;  /* 0x0000006d02257220 */ /* 0x000fe60000410000 */
[C---:B------:R-:W-:Y:S02]  /*c950*/  FMUL.FTZ R38, R0.reuse, R110 ;  /* 0x0000006e00267220 */ /* 0x040fe40000410000 */
[----:B------:R-:W-:Y:S03]  /*c960*/  FMUL.FTZ R39, R0, R111 ;  /* 0x0000006f00277220 */ /* 0x000fe60000410000 */
[C---:B--2---:R-:W-:Y:S02]  /*c970*/  FMUL.FTZ R36, R2.reuse, R108 ;  /* 0x0000006c02247220 */ /* 0x044fe40000410000 */
[----:B------:R-:W-:Y:S05]  /*c980*/  LDSM.16.MT88.4 R108, [R200+0x2900] ;  /* 0x00290000c86c783b */ /* 0x000fea0000004200 */
[C---:B------:R-:W-:Y:S07]  /*c990*/  HMMA.16816.F32 R36, R76.reuse, R44, R36 ;  /* 0x0000002c4c24723c */ /* 0x040fee0000001824 */
[----:B------:R-:W-:Y:S01]  /*c9a0*/  FMUL.FTZ R45, R2, R117 ;  /* 0x00000075022d7220 */ /* 0x000fe20000410000 */
[C---:B------:R-:W-:Y:S04]  /*c9b0*/  HMMA.16816.F32 R40, R76.reuse, R46, R40 ;  /* 0x0000002e4c28723c */ /* 0x040fe80000001828 */
[----:B------:R-:W-:Y:S03]  /*c9c0*/  FFMA.FTZ R44, R140, c[0x0][0x2d0], -R69 ;  /* 0x0000b4008c2c7a23 */ /* 0x000fe60000010845 */
[C---:B------:R-:W-:Y:S01]  /*c9d0*/  FMUL.FTZ R47, R0.reuse, R119 ;  /* 0x00000077002f7220 */ /* 0x040fe20000410000 */
[----:B------:R2:W5:Y:S01]  /*c9e0*/  MUFU.EX2 R237, R44 ;  /* 0x0000002c00ed7308 */ /* 0x0005620000000800 */
[C---:B------:R-:W-:Y:S03]  /*c9f0*/  FMUL.FTZ R46, R0.reuse, R118 ;  /* 0x00000076002e7220 */ /* 0x040fe60000410000 */
[----:B------:R-:W-:Y:S04]  /*ca00*/  FFMA.FTZ R0, R0, R250, R244 ;  /* 0x000000fa00007223 */ /* 0x000fe800000100f4 */
[----:B------:R-:W-:Y:S02]  /*ca10*/  FADD.FTZ R0, R243, R0 ;  /* 0x00000000f3007221 */ /* 0x000fe40000010000 */
[----:B------:R1:W-:Y:S02]  /*ca20*/  MUFU.EX2 R119, R70 ;  /* 0x0000004600777308 */ /* 0x0003e40000000800 */
[----:B------:R-:W-:Y:S04]  /*ca30*/  FADD.FTZ R0, R242, R0 ;  /* 0x00000000f2007221 */ /* 0x000fe80000010000 */
[----:B------:R-:W-:Y:S02]  /*ca40*/  FADD.FTZ R0, R241, R0 ;  /* 0x00000000f1007221 */ /* 0x000fe40000010000 */
[C---:B--2---:R-:W-:Y:S02]  /*ca50*/  FMUL.FTZ R44, R2.reuse, R116 ;  /* 0x00000074022c7220 */ /* 0x044fe40000410000 */
[----:B------:R-:W-:Y:S04]  /*ca60*/  FFMA.FTZ R2, R2, R249, R245 ;  /* 0x000000f902027223 */ /* 0x000fe800000100f5 */
[----:B------:R-:W-:Y:S01]  /*ca70*/  FADD.FTZ R2, R248, R2 ;  /* 0x00000002f8027221 */ /* 0x000fe20000010000 */
[C---:B----4-:R-:W-:Y:S03]  /*ca80*/  HMMA.16816.F32 R44, R76.reuse, R80, R44 ;  /* 0x000000504c2c723c */ /* 0x050fe6000000182c */
[--C-:B-1----:R-:W-:Y:S04]  /*ca90*/  FFMA.FTZ R70, R147, c[0x0][0x2d0], -R144.reuse ;  /* 0x0000b40093467a23 */ /* 0x102fe80000010890 */
[----:B------:R1:W2:Y:S01]  /*caa0*/  MUFU.EX2 R230, R70 ;  /* 0x0000004600e67308 */ /* 0x0002a20000000800 */
[C---:B------:R-:W-:Y:S01]  /*cab0*/  HMMA.16816.F32 R48, R76.reuse, R82, R48 ;  /* 0x000000524c30723c */ /* 0x040fe20000001830 */
[----:B------:R-:W4:Y:S07]  /*cac0*/  LDSM.16.MT88.4 R80, [R197+0x900] ;  /* 0x00090000c550783b */ /* 0x000f2e0000004200 */
[C---:B------:R-:W-:Y:S08]  /*cad0*/  HMMA.16816.F32 R52, R76.reuse, R84, R52 ;  /* 0x000000544c34723c */ /* 0x040ff00000001834 */
[C---:B------:R-:W-:Y:S01]  /*cae0*/  HMMA.16816.F32 R56, R76.reuse, R86, R56 ;  /* 0x000000564c38723c */ /* 0x040fe20000001838 */
[----:B------:R-:W2:Y:S03]  /*caf0*/  LDSM.16.MT88.4 R84, [R198+0x900] ;  /* 0x00090000c654783b */ /* 0x000ea60000004200 */
[--C-:B-1----:R-:W-:Y:S04]  /*cb00*/  FFMA.FTZ R70, R148, c[0x0][0x2d0], -R69.reuse ;  /* 0x0000b40094467a23 */ /* 0x102fe80000010845 */
[C---:B------:R-:W-:Y:S01]  /*cb10*/  HMMA.16816.F32 R60, R76.reuse, R88, R60 ;  /* 0x000000584c3c723c */ /* 0x040fe2000000183c */
[----:B------:R1:W-:Y:S07]  /*cb20*/  MUFU.EX2 R118, R70 ;  /* 0x0000004600767308 */ /* 0x0003ee0000000800 */
[----:B------:R-:W-:Y:S01]  /*cb30*/  HMMA.16816.F32 R64, R76, R90, R64 ;  /* 0x0000005a4c40723c */ /* 0x000fe20000001840 */
[----:B------:R-:W2:Y:S06]  /*cb40*/  LDSM.16.MT88.4 R88, [R197+0x3900] ;  /* 0x00390000c558783b */ /* 0x000eac0000004200 */
[----:B---3--:R-:W-:Y:S02]  /*cb50*/  F2FP.PACK_AB R76, R239, R240 ;  /* 0x000000f0ef4c723e */ /* 0x008fe400000000ff */
[----:B-----5:R-:W-:Y:S03]  /*cb60*/  F2FP.PACK_AB R77, R237, R238 ;  /* 0x000000eeed4d723e */ /* 0x020fe600000000ff */
[----:B------:R-:W-:Y:S02]  /*cb70*/  F2FP.PACK_AB R78, R235, R236 ;  /* 0x000000eceb4e723e */ /* 0x000fe400000000ff */
[----:B------:R-:W-:Y:S01]  /*cb80*/  F2FP.PACK_AB R79, R233, R234 ;  /* 0x000000eae94f723e */ /* 0x000fe200000000ff */
[--C-:B-1----:R-:W-:Y:S06]  /*cb90*/  FFMA.FTZ R70, R149, c[0x0][0x2d0], -R69.reuse ;  /* 0x0000b40095467a23 */ /* 0x102fec0000010845 */
[C---:B----4-:R-:W-:Y:S01]  /*cba0*/  HMMA.16816.F32 R4, R76.reuse, R80, R4 ;  /* 0x000000504c04723c */ /* 0x050fe20000001804 */
[----:B------:R1:W3:Y:S07]  /*cbb0*/  MUFU.EX2 R117, R70 ;  /* 0x0000004600757308 */ /* 0x0002ee0000000800 */
[C---:B------:R-:W-:Y:S01]  /*cbc0*/  HMMA.16816.F32 R8, R76.reuse, R82, R8 ;  /* 0x000000524c08723c */ /* 0x040fe20000001808 */
[----:B------:R-:W4:Y:S07]  /*cbd0*/  LDSM.16.MT88.4 R80, [R198+0x3900] ;  /* 0x00390000c650783b */ /* 0x000f2e0000004200 */
[C---:B--2---:R-:W-:Y:S08]  /*cbe0*/  HMMA.16816.F32 R12, R76.reuse, R84, R12 ;  /* 0x000000544c0c723c */ /* 0x044ff0000000180c */
[C---:B------:R-:W-:Y:S01]  /*cbf0*/  HMMA.16816.F32 R16, R76.reuse, R86, R16 ;  /* 0x000000564c10723c */ /* 0x040fe20000001810 */
[----:B------:R-:W2:Y:S03]  /*cc00*/  LDSM.16.MT88.4 R84, [R201+0x3900] ;  /* 0x00390000c954783b */ /* 0x000ea60000004200 */
[--C-:B-1----:R-:W-:Y:S04]  /*cc10*/  FFMA.FTZ R70, R156, c[0x0][0x2d0], -R144.reuse ;  /* 0x0000b4009c467a23 */ /* 0x102fe80000010890 */
[C---:B------:R-:W-:Y:S01]  /*cc20*/  HMMA.16816.F32 R20, R76.reuse, R92, R20 ;  /* 0x0000005c4c14723c */ /* 0x040fe20000001814 */
[----:B------:R1:W-:Y:S07]  /*cc30*/  MUFU.EX2 R116, R70 ;  /* 0x0000004600747308 */ /* 0x0003ee0000000800 */
[C---:B------:R-:W-:Y:S01]  /*cc40*/  HMMA.16816.F32 R24, R76.reuse, R94, R24 ;  /* 0x0000005e4c18723c */ /* 0x040fe20000001818 */
[----:B------:R-:W5:Y:S07]  /*cc50*/  LDSM.16.MT88.4 R92, [R200+0x3900] ;  /* 0x00390000c85c783b */ /* 0x000f6e0000004200 */
[C---:B------:R-:W-:Y:S08]  /*cc60*/  HMMA.16816.F32 R28, R76.reuse, R96, R28 ;  /* 0x000000604c1c723c */ /* 0x040ff0000000181c */
[C---:B------:R-:W-:Y:S01]  /*cc70*/  HMMA.16816.F32 R32, R76.reuse, R98, R32 ;  /* 0x000000624c20723c */ /* 0x040fe20000001820 */
[----:B------:R-:W-:Y:S03]  /*cc80*/  LDSM.16.MT88.4 R96, [R200+0x4100] ;  /* 0x00410000c860783b */ /* 0x000fe60000004200 */
[--C-:B-1----:R-:W-:Y:S04]  /*cc90*/  FFMA.FTZ R70, R150, c[0x0][0x2d0], -R144.reuse ;  /* 0x0000b40096467a23 */ /* 0x102fe80000010890 */
[C---:B------:R-:W-:Y:S01]  /*cca0*/  HMMA.16816.F32 R36, R76.reuse, R88, R36 ;  /* 0x000000584c24723c */ /* 0x040fe20000001824 */
[----:B------:R1:W1:Y:S07]  /*ccb0*/  MUFU.EX2 R229, R70 ;  /* 0x0000004600e57308 */ /* 0x00026e0000000800 */
[C---:B------:R-:W-:Y:S01]  /*ccc0*/  HMMA.16816.F32 R40, R76.reuse, R90, R40 ;  /* 0x0000005a4c28723c */ /* 0x040fe20000001828 */
[----:B------:R-:W-:Y:S07]  /*ccd0*/  LDSM.16.MT88.4 R88, [R198+0x1100] ;  /* 0x00110000c658783b */ /* 0x000fee0000004200 */
[C---:B----4-:R-:W-:Y:S08]  /*cce0*/  HMMA.16816.F32 R44, R76.reuse, R80, R44 ;  /* 0x000000504c2c723c */ /* 0x050ff0000000182c */
[C---:B------:R-:W-:Y:S01]  /*ccf0*/  HMMA.16816.F32 R48, R76.reuse, R82, R48 ;  /* 0x000000524c30723c */ /* 0x040fe20000001830 */
[----:B------:R-:W4:Y:S03]  /*cd00*/  LDSM.16.MT88.4 R80, [R197+0x1100] ;  /* 0x00110000c550783b */ /* 0x000f260000004200 */
[--C-:B-1----:R-:W-:Y:S04]  /*cd10*/  FFMA.FTZ R70, R151, c[0x0][0x2d0], -R69.reuse ;  /* 0x0000b40097467a23 */ /* 0x102fe80000010845 */
[C---:B--2---:R-:W-:Y:S01]  /*cd20*/  HMMA.16816.F32 R52, R76.reuse, R84, R52 ;  /* 0x000000544c34723c */ /* 0x044fe20000001834 */
[----:B------:R1:W-:Y:S07]  /*cd30*/  MUFU.EX2 R228, R70 ;  /* 0x0000004600e47308 */ /* 0x0003ee0000000800 */
[C---:B------:R-:W-:Y:S01]  /*cd40*/  HMMA.16816.F32 R56, R76.reuse, R86, R56 ;  /* 0x000000564c38723c */ /* 0x040fe20000001838 */
[----:B------:R-:W2:Y:S07]  /*cd50*/  LDSM.16.MT88.4 R84, [R201+0x1100] ;  /* 0x00110000c954783b */ /* 0x000eae0000004200 */
[C---:B-----5:R-:W-:Y:S08]  /*cd60*/  HMMA.16816.F32 R60, R76.reuse, R92, R60 ;  /* 0x0000005c4c3c723c */ /* 0x060ff0000000183c */
[----:B------:R-:W-:Y:S01]  /*cd70*/  HMMA.16816.F32 R64, R76, R94, R64 ;  /* 0x0000005e4c40723c */ /* 0x000fe20000001840 */
[----:B------:R-:W5:Y:S03]  /*cd80*/  LDSM.16.MT88.4 R92, [R200+0x1100] ;  /* 0x00110000c85c783b */ /* 0x000f660000004200 */
[--C-:B-1----:R-:W-:Y:S03]  /*cd90*/  FFMA.FTZ R70, R157, c[0x0][0x2d0], -R69.reuse ;  /* 0x0000b4009d467a23 */ /* 0x102fe60000010845 */
[----:B------:R-:W-:Y:S01]  /*cda0*/  F2FP.PACK_AB R76, R230, R119 ;  /* 0x00000077e64c723e */ /* 0x000fe200000000ff */
[----:B------:R1:W1:Y:S01]  /*cdb0*/  MUFU.EX2 R227, R70 ;  /* 0x0000004600e37308 */ /* 0x0002620000000800 */
[----:B---3--:R-:W-:Y:S03]  /*cdc0*/  F2FP.PACK_AB R77, R117, R118 ;  /* 0x00000076754d723e */ /* 0x008fe600000000ff */
[----:B------:R-:W-:Y:S01]  /*cdd0*/  F2FP.PACK_AB R78, R229, R116 ;  /* 0x00000074e54e723e */ /* 0x000fe200000000ff */
[--C-:B-1----:R-:W-:Y:S01]  /*cde0*/  FFMA.FTZ R70, R158, c[0x0][0x2d0], -R144.reuse ;  /* 0x0000b4009e467a23 */ /* 0x102fe20000010890 */
[----:B------:R-:W-:Y:S01]  /*cdf0*/  F2FP.PACK_AB R79, R227, R228 ;  /* 0x000000e4e34f723e */ /* 0x000fe200000000ff */
[----:B------:R-:W3:Y:S03]  /*ce00*/  LDL R158, [R1+0xc] ;  /* 0x00000c00019e7983 */ /* 0x000ee60000100800 */
[----:B------:R1:W-:Y:S03]  /*ce10*/  MUFU.EX2 R157, R70 ;  /* 0x00000046009d7308 */ /* 0x0003e60000000800 */
[C---:B----4-:R-:W-:Y:S08]  /*ce20*/  HMMA.16816.F32 R4, R76.reuse, R80, R4 ;  /* 0x000000504c04723c */ /* 0x050ff00000001804 */
[C---:B------:R-:W-:Y:S01]  /*ce30*/  HMMA.16816.F32 R8, R76.reuse, R82, R8 ;  /* 0x000000524c08723c */ /* 0x040fe20000001808 */
[----:B------:R-:W4:Y:S07]  /*ce40*/  LDSM.16.MT88.4 R80, [R197+0x4100] ;  /* 0x00410000c550783b */ /* 0x000f2e0000004200 */
[C---:B------:R-:W-:Y:S04]  /*ce50*/  HMMA.16816.F32 R12, R76.reuse, R88, R12 ;  /* 0x000000584c0c723c */ /* 0x040fe8000000180c */
[--C-:B-1----:R-:W-:Y:S04]  /*ce60*/  FFMA.FTZ R70, R159, c[0x0][0x2d0], -R144.reuse ;  /* 0x0000b4009f467a23 */ /* 0x102fe80000010890 */
[C---:B------:R-:W-:Y:S01]  /*ce70*/  HMMA.16816.F32 R16, R76.reuse, R90, R16 ;  /* 0x0000005a4c10723c */ /* 0x040fe20000001810 */
[----:B------:R1:W1:Y:S01]  /*ce80*/  MUFU.EX2 R156, R70 ;  /* 0x00000046009c7308 */ /* 0x0002620000000800 */
[----:B------:R-:W4:Y:S06]  /*ce90*/  LDSM.16.MT88.4 R88, [R198+0x4100] ;  /* 0x00410000c658783b */ /* 0x000f2c0000004200 */
[C---:B--2---:R-:W-:Y:S08]  /*cea0*/  HMMA.16816.F32 R20, R76.reuse, R84, R20 ;  /* 0x000000544c14723c */ /* 0x044ff00000001814 */
[C---:B------:R-:W-:Y:S01]  /*ceb0*/  HMMA.16816.F32 R24, R76.reuse, R86, R24 ;  /* 0x000000564c18723c */ /* 0x040fe20000001818 */
[----:B------:R-:W2:Y:S07]  /*cec0*/  LDSM.16.MT88.4 R84, [R201+0x4100] ;  /* 0x00410000c954783b */ /* 0x000eae0000004200 */
[C---:B-----5:R-:W-:Y:S04]  /*ced0*/  HMMA.16816.F32 R28, R76.reuse, R92, R28 ;  /* 0x0000005c4c1c723c */ /* 0x060fe8000000181c */
[--C-:B-1----:R-:W-:Y:S04]  /*cee0*/  FFMA.FTZ R70, R160, c[0x0][0x2d0], -R69.reuse ;  /* 0x0000b400a0467a23 */ /* 0x102fe80000010845 */
[C---:B------:R-:W-:Y:S01]  /*cef0*/  HMMA.16816.F32 R32, R76.reuse, R94, R32 ;  /* 0x0000005e4c20723c */ /* 0x040fe20000001820 */
[----:B------:R1:W-:Y:S01]  /*cf00*/  MUFU.EX2 R151, R70 ;  /* 0x0000004600977308 */ /* 0x0003e20000000800 */
[----:B------:R-:W5:Y:S06]  /*cf10*/  LDSM.16.MT88.4 R92, [R197+0x1900] ;  /* 0x00190000c55c783b */ /* 0x000f6c0000004200 */
[C---:B----4-:R-:W-:Y:S08]  /*cf20*/  HMMA.16816.F32 R36, R76.reuse, R80, R36 ;  /* 0x000000504c24723c */ /* 0x050ff00000001824 */
[C---:B------:R-:W-:Y:S01]  /*cf30*/  HMMA.16816.F32 R40, R76.reuse, R82, R40 ;  /* 0x000000524c28723c */ /* 0x040fe20000001828 */
[----:B------:R-:W4:Y:S07]  /*cf40*/  LDSM.16.MT88.4 R80, [R198+0x1900] ;  /* 0x00190000c650783b */ /* 0x000f2e0000004200 */
[C---:B------:R-:W-:Y:S04]  /*cf50*/  HMMA.16816.F32 R44, R76.reuse, R88, R44 ;  /* 0x000000584c2c723c */ /* 0x040fe8000000182c */
[--C-:B-1----:R-:W-:Y:S04]  /*cf60*/  FFMA.FTZ R70, R161, c[0x0][0x2d0], -R69.reuse ;  /* 0x0000b400a1467a23 */ /* 0x102fe80000010845 */
[C---:B------:R-:W-:Y:S01]  /*cf70*/  HMMA.16816.F32 R48, R76.reuse, R90, R48 ;  /* 0x0000005a4c30723c */ /* 0x040fe20000001830 */
[----:B------:R1:W1:Y:S01]  /*cf80*/  MUFU.EX2 R150, R70 ;  /* 0x0000004600967308 */ /* 0x0002620000000800 */
[----:B------:R-:W-:Y:S06]  /*cf90*/  LDSM.16.MT88.4 R88, [R200+0x1900] ;  /* 0x00190000c858783b */ /* 0x000fec0000004200 */
[C---:B--2---:R-:W-:Y:S08]  /*cfa0*/  HMMA.16816.F32 R52, R76.reuse, R84, R52 ;  /* 0x000000544c34723c */ /* 0x044ff00000001834 */
[C---:B------:R-:W-:Y:S01]  /*cfb0*/  HMMA.16816.F32 R56, R76.reuse, R86, R56 ;  /* 0x000000564c38723c */ /* 0x040fe20000001838 */
[----:B------:R-:W2:Y:S07]  /*cfc0*/  LDSM.16.MT88.4 R84, [R201+0x1900] ;  /* 0x00190000c954783b */ /* 0x000eae0000004200 */
[C---:B------:R-:W-:Y:S04]  /*cfd0*/  HMMA.16816.F32 R60, R76.reuse, R96, R60 ;  /* 0x000000604c3c723c */ /* 0x040fe8000000183c */
[--C-:B-1----:R-:W-:Y:S04]  /*cfe0*/  FFMA.FTZ R70, R162, c[0x0][0x2d0], -R144.reuse ;  /* 0x0000b400a2467a23 */ /* 0x102fe80000010890 */
[----:B------:R-:W-:Y:S01]  /*cff0*/  HMMA.16816.F32 R64, R76, R98, R64 ;  /* 0x000000624c40723c */ /* 0x000fe20000001840 */
[----:B------:R1:W-:Y:S01]  /*d000*/  MUFU.EX2 R149, R70 ;  /* 0x0000004600957308 */ /* 0x0003e20000000800 */
[----:B------:R-:W-:Y:S05]  /*d010*/  LDSM.16.MT88.4 R96, [R201+0x4900] ;  /* 0x00490000c960783b */ /* 0x000fea0000004200 */
[----:B------:R-:W-:Y:S02]  /*d020*/  F2FP.PACK_AB R76, R156, R157 ;  /* 0x0000009d9c4c723e */ /* 0x000fe400000000ff */
[----:B------:R-:W-:Y:S03]  /*d030*/  F2FP.PACK_AB R77, R150, R151 ;  /* 0x00000097964d723e */ /* 0x000fe600000000ff */
[--C-:B-1----:R-:W-:Y:S04]  /*d040*/  FFMA.FTZ R70, R163, c[0x0][0x2d0], -R144.reuse ;  /* 0x0000b400a3467a23 */ /* 0x102fe80000010890 */
[----:B------:R1:W1:Y:S02]  /*d050*/  MUFU.EX2 R148, R70 ;  /* 0x0000004600947308 */ /* 0x0002640000000800 */
[--C-:B-1----:R-:W-:Y:S01]  /*d060*/  FFMA.FTZ R70, R164, c[0x0][0x2d0], -R69.reuse ;  /* 0x0000b400a4467a23 */ /* 0x102fe20000010845 */
[----:B------:R-:W-:Y:S07]  /*d070*/  F2FP.PACK_AB R78, R148, R149 ;  /* 0x00000095944e723e */ /* 0x000fee00000000ff */
[----:B------:R1:W-:Y:S02]  /*d080*/  MUFU.EX2 R147, R70 ;  /* 0x0000004600937308 */ /* 0x0003e40000000800 */
[--C-:B-1----:R-:W-:Y:S08]  /*d090*/  FFMA.FTZ R70, R165, c[0x0][0x2d0], -R69.reuse ;  /* 0x0000b400a5467a23 */ /* 0x102ff00000010845 */
[----:B------:R1:W1:Y:S02]  /*d0a0*/  MUFU.EX2 R146, R70 ;  /* 0x0000004600927308 */ /* 0x0002640000000800 */
[--C-:B-1----:R-:W-:Y:S01]  /*d0b0*/  FFMA.FTZ R70, R166, c[0x0][0x2d0], -R144.reuse ;  /* 0x0000b400a6467a23 */ /* 0x102fe20000010890 */
[----:B------:R-:W-:Y:S07]  /*d0c0*/  F2FP.PACK_AB R79, R146, R147 ;  /* 0x00000093924f723e */ /* 0x000fee00000000ff */
[----:B------:R1:W-:Y:S01]  /*d0d0*/  MUFU.EX2 R145, R70 ;  /* 0x0000004600917308 */ /* 0x0003e20000000800 */
[C---:B-----5:R-:W-:Y:S08]  /*d0e0*/  HMMA.16816.F32 R4, R76.reuse, R92, R4 ;  /* 0x0000005c4c04723c */ /* 0x060ff00000001804 */
[C---:B------:R-:W-:Y:S01]  /*d0f0*/  HMMA.16816.F32 R8, R76.reuse, R94, R8 ;  /* 0x0000005e4c08723c */ /* 0x040fe20000001808 */
[----:B------:R-:W5:Y:S07]  /*d100*/  LDSM.16.MT88.4 R92, [R197+0x4900] ;  /* 0x00490000c55c783b */ /* 0x000f6e0000004200 */
[C---:B----4-:R-:W-:Y:S04]  /*d110*/  HMMA.16816.F32 R12, R76.reuse, R80, R12 ;  /* 0x000000504c0c723c */ /* 0x050fe8000000180c */
[--C-:B-1----:R-:W-:Y:S04]  /*d120*/  FFMA.FTZ R70, R167, c[0x0][0x2d0], -R144.reuse ;  /* 0x0000b400a7467a23 */ /* 0x102fe80000010890 */
[C---:B------:R-:W-:Y:S01]  /*d130*/  HMMA.16816.F32 R16, R76.reuse, R82, R16 ;  /* 0x000000524c10723c */ /* 0x040fe20000001810 */
[----:B------:R1:W4:Y:S01]  /*d140*/  MUFU.EX2 R143, R70 ;  /* 0x00000046008f7308 */ /* 0x0003220000000800 */
[----:B------:R-:W4:Y:S06]  /*d150*/  LDSM.16.MT88.4 R80, [R198+0x4900] ;  /* 0x00490000c650783b */ /* 0x000f2c0000004200 */
[C---:B--2---:R-:W-:Y:S08]  /*d160*/  HMMA.16816.F32 R20, R76.reuse, R84, R20 ;  /* 0x000000544c14723c */ /* 0x044ff00000001814 */
[C---:B------:R-:W-:Y:S01]  /*d170*/  HMMA.16816.F32 R24, R76.reuse, R86, R24 ;  /* 0x000000564c18723c */ /* 0x040fe20000001818 */
[----:B------:R-:W2:Y:S07]  /*d180*/  LDSM.16.MT88.4 R84, [R197+0x2100] ;  /* 0x00210000c554783b */ /* 0x000eae0000004200 */
[C---:B------:R-:W-:Y:S04]  /*d190*/  HMMA.16816.F32 R28, R76.reuse, R88, R28 ;  /* 0x000000584c1c723c */ /* 0x040fe8000000181c */
[--C-:B-1----:R-:W-:Y:S04]  /*d1a0*/  FFMA.FTZ R70, R169, c[0x0][0x2d0], -R69.reuse ;  /* 0x0000b400a9467a23 */ /* 0x102fe80000010845 */
[C---:B------:R-:W-:Y:S01]  /*d1b0*/  HMMA.16816.F32 R32, R76.reuse, R90, R32 ;  /* 0x0000005a4c20723c */ /* 0x040fe20000001820 */
[----:B------:R1:W-:Y:S01]  /*d1c0*/  MUFU.EX2 R142, R70 ;  /* 0x00000046008e7308 */ /* 0x0003e20000000800 */
[----:B------:R-:W2:Y:S01]  /*d1d0*/  LDSM.16.MT88.4 R88, [R198+0x2100] ;  /* 0x00210000c658783b */ /* 0x000ea20000004200 */
[----:B---3--:R-:W-:Y:S05]  /*d1e0*/  ISETP.GT.AND P0, PT, R218, R158, PT ;  /* 0x0000009eda00720c */ /* 0x008fea0003f04270 */
[C---:B-----5:R-:W-:Y:S08]  /*d1f0*/  HMMA.16816.F32 R36, R76.reuse, R92, R36 ;  /* 0x0000005c4c24723c */ /* 0x060ff00000001824 */
[C---:B------:R-:W-:Y:S01]  /*d200*/  HMMA.16816.F32 R40, R76.reuse, R94, R40 ;  /* 0x0000005e4c28723c */ /* 0x040fe20000001828 */
[----:B------:R-:W-:Y:S07]  /*d210*/  LDSM.16.MT88.4 R92, [R200+0x2100] ;  /* 0x00210000c85c783b */ /* 0x000fee0000004200 */
[C---:B----4-:R-:W-:Y:S04]  /*d220*/  HMMA.16816.F32 R44, R76.reuse, R80, R44 ;  /* 0x000000504c2c723c */ /* 0x050fe8000000182c */
[--C-:B-1----:R-:W-:Y:S04]  /*d230*/  FFMA.FTZ R70, R170, c[0x0][0x2d0], -R69.reuse ;  /* 0x0000b400aa467a23 */ /* 0x102fe80000010845 */
[C---:B------:R-:W-:Y:S01]  /*d240*/  HMMA.16816.F32 R48, R76.reuse, R82, R48 ;  /* 0x000000524c30723c */ /* 0x040fe20000001830 */
[----:B------:R1:W3:Y:S01]  /*d250*/  MUFU.EX2 R141, R70 ;  /* 0x00000046008d7308 */ /* 0x0002e20000000800 */
[----:B------:R-:W4:Y:S06]  /*d260*/  LDSM.16.MT88.4 R80, [R201+0x2100] ;  /* 0x00210000c950783b */ /* 0x000f2c0000004200 */
        /* <DEDUP_REMOVED lines=8> */
[----:B------:R-:W-:Y:S02]  /*d2f0*/  F2FP.PACK_AB R76, R143, R145 ;  /* 0x000000918f4c723e */ /* 0x000fe400000000ff */
[----:B---3--:R-:W-:Y:S03]  /*d300*/  F2FP.PACK_AB R77, R141, R142 ;  /* 0x0000008e8d4d723e */ /* 0x008fe600000000ff */
        /* <DEDUP_REMOVED lines=10> */
[C---:B--2---:R-:W-:Y:S08]  /*d3b0*/  HMMA.16816.F32 R4, R76.reuse, R84, R4 ;  /* 0x000000544c04723c */ /* 0x044ff00000001804 */
[C---:B------:R-:W-:Y:S01]  /*d3c0*/  HMMA.16816.F32 R8, R76.reuse, R86, R8 ;  /* 0x000000564c08723c */ /* 0x040fe20000001808 */
[----:B------:R-:W2:Y:S07]  /*d3d0*/  LDSM.16.MT88.4 R84, [R197+0x5100] ;  /* 0x00510000c554783b */ /* 0x000eae0000004200 */
[C---:B------:R-:W-:Y:S04]  /*d3e0*/  HMMA.16816.F32 R12, R76.reuse, R88, R12 ;  /* 0x000000584c0c723c */ /* 0x040fe8000000180c */
[--C-:B-1----:R-:W-:Y:S04]  /*d3f0*/  FFMA.FTZ R70, R190, c[0x0][0x2d0], -R144.reuse ;  /* 0x0000b400be467a23 */ /* 0x102fe80000010890 */
[C---:B------:R-:W-:Y:S01]  /*d400*/  HMMA.16816.F32 R16, R76.reuse, R90, R16 ;  /* 0x0000005a4c10723c */ /* 0x040fe20000001810 */
[----:B------:R1:W3:Y:S01]  /*d410*/  MUFU.EX2 R135, R70 ;  /* 0x0000004600877308 */ /* 0x0002e20000000800 */
[----:B------:R-:W5:Y:S06]  /*d420*/  LDSM.16.MT88.4 R88, [R198+0x5100] ;  /* 0x00510000c658783b */ /* 0x000f6c0000004200 */
[C---:B----4-:R-:W-:Y:S08]  /*d430*/  HMMA.16816.F32 R20, R76.reuse, R80, R20 ;  /* 0x000000504c14723c */ /* 0x050ff00000001814 */
[C---:B------:R-:W-:Y:S01]  /*d440*/  HMMA.16816.F32 R24, R76.reuse, R82, R24 ;  /* 0x000000524c18723c */ /* 0x040fe20000001818 */
[----:B------:R-:W4:Y:S07]  /*d450*/  LDSM.16.MT88.4 R80, [R200+0x5100] ;  /* 0x00510000c850783b */ /* 0x000f2e0000004200 */
[C---:B------:R-:W-:Y:S04]  /*d460*/  HMMA.16816.F32 R28, R76.reuse, R92, R28 ;  /* 0x0000005c4c1c723c */ /* 0x040fe8000000181c */
[--C-:B-1----:R-:W-:Y:S01]  /*d470*/  FFMA.FTZ R70, R215, c[0x0][0x2d0], -R69.reuse ;  /* 0x0000b400d7467a23 */ /* 0x102fe20000010845 */
[----:B------:R-:W-:Y:S03]  /*d480*/  IADD3 R215, R218, -0x1, RZ ;  /* 0xffffffffdad77810 */ /* 0x000fe60007ffe0ff */
[C---:B------:R-:W-:Y:S01]  /*d490*/  HMMA.16816.F32 R32, R76.reuse, R94, R32 ;  /* 0x0000005e4c20723c */ /* 0x040fe20000001820 */
[----:B------:R1:W-:Y:S01]  /*d4a0*/  MUFU.EX2 R134, R70 ;  /* 0x0000004600867308 */ /* 0x0003e20000000800 */
[----:B------:R-:W4:Y:S02]  /*d4b0*/  LDSM.16.MT88.4 R92, [R197+0x2900] ;  /* 0x00290000c55c783b */ /* 0x000f240000004200 */
[----:B------:R-:W-:Y:S04]  /*d4c0*/  MOV R218, R215 ;  /* 0x000000d700da7202 */ /* 0x000fe80000000f00 */
[C---:B--2---:R-:W-:Y:S08]  /*d4d0*/  HMMA.16816.F32 R36, R76.reuse, R84, R36 ;  /* 0x000000544c24723c */ /* 0x044ff00000001824 */
[C---:B------:R-:W-:Y:S08]  /*d4e0*/  HMMA.16816.F32 R40, R76.reuse, R86, R40 ;  /* 0x000000564c28723c */ /* 0x040ff00000001828 */
[C---:B-----5:R-:W-:Y:S04]  /*d4f0*/  HMMA.16816.F32 R44, R76.reuse, R88, R44 ;  /* 0x000000584c2c723c */ /* 0x060fe8000000182c */
[--C-:B-1----:R-:W-:Y:S02]  /*d500*/  FFMA.FTZ R70, R223, c[0x0][0x2d0], -R69.reuse ;  /* 0x0000b400df467a23 */ /* 0x102fe40000010845 */
[----:B------:R-:W-:Y:S01]  /*d510*/  FFMA.FTZ R69, R72, c[0x0][0x2d0], -R69 ;  /* 0x0000b40048457a23 */ /* 0x000fe20000010845 */
[----:B---3--:R-:W-:Y:S01]  /*d520*/  F2FP.PACK_AB R72, R135, R136 ;  /* 0x000000888748723e */ /* 0x008fe200000000ff */
[C---:B------:R-:W-:Y:S01]  /*d530*/  HMMA.16816.F32 R48, R76.reuse, R90, R48 ;  /* 0x0000005a4c30723c */ /* 0x040fe20000001830 */
[----:B------:R1:W2:Y:S07]  /*d540*/  MUFU.EX2 R133, R70 ;  /* 0x0000004600857308 */ /* 0x0002ae0000000800 */
[C---:B------:R-:W-:Y:S03]  /*d550*/  HMMA.16816.F32 R52, R76.reuse, R96, R52 ;  /* 0x000000604c34723c */ /* 0x040fe60000001834 */
[----:B------:R-:W3:Y:S05]  /*d560*/  MUFU.EX2 R69, R69 ;  /* 0x0000004500457308 */ /* 0x000eea0000000800 */
[C---:B------:R-:W-:Y:S08]  /*d570*/  HMMA.16816.F32 R56, R76.reuse, R98, R56 ;  /* 0x000000624c38723c */ /* 0x040ff00000001838 */
[C---:B----4-:R-:W-:Y:S04]  /*d580*/  HMMA.16816.F32 R60, R76.reuse, R80, R60 ;  /* 0x000000504c3c723c */ /* 0x050fe8000000183c */
[--C-:B-1----:R-:W-:Y:S01]  /*d590*/  FFMA.FTZ R70, R224, c[0x0][0x2d0], -R144.reuse ;  /* 0x0000b400e0467a23 */ /* 0x102fe20000010890 */
[----:B--2---:R-:W-:Y:S03]  /*d5a0*/  F2FP.PACK_AB R73, R133, R134 ;  /* 0x000000868549723e */ /* 0x004fe600000000ff */
[----:B------:R-:W-:Y:S01]  /*d5b0*/  HMMA.16816.F32 R64, R76, R82, R64 ;  /* 0x000000524c40723c */ /* 0x000fe20000001840 */
[----:B------:R1:W-:Y:S03]  /*d5c0*/  MUFU.EX2 R132, R70 ;  /* 0x0000004600847308 */ /* 0x0003e60000000800 */
[----:B---3--:R-:W-:Y:S01]  /*d5d0*/  F2FP.PACK_AB R75, R69, R71 ;  /* 0x00000047454b723e */ /* 0x008fe200000000ff */
[----:B-1----:R-:W-:Y:S06]  /*d5e0*/  FFMA.FTZ R70, R225, c[0x0][0x2d0], -R144 ;  /* 0x0000b400e1467a23 */ /* 0x002fec0000010890 */
[----:B------:R-:W1:Y:S02]  /*d5f0*/  MUFU.EX2 R70, R70 ;  /* 0x0000004600467308 */ /* 0x000e640000000800 */
[----:B-1----:R-:W-:Y:S07]  /*d600*/  F2FP.PACK_AB R74, R70, R132 ;  /* 0x00000084464a723e */ /* 0x002fee00000000ff */
[C---:B------:R-:W-:Y:S01]  /*d610*/  HMMA.16816.F32 R76, R72.reuse, R92, R4 ;  /* 0x0000005c484c723c */ /* 0x040fe20000001804 */
[----:B------:R-:W1:Y:S07]  /*d620*/  LDSM.16.MT88.4 R4, [R201+0x5900] ;  /* 0x00590000c904783b */ /* 0x000e6e0000004200 */
[C---:B------:R-:W-:Y:S07]  /*d630*/  HMMA.16816.F32 R80, R72.reuse, R94, R8 ;  /* 0x0000005e4850723c */ /* 0x040fee0000001808 */
        /* <DEDUP_REMOVED lines=9> */
[----:B------:R-:W2:Y:S01]  /*d6d0*/  LDSM.16.MT88.4 R8, [R200+0x5900] ;  /* 0x00590000c808783b */ /* 0x000ea20000004200 */
        /* <DEDUP_REMOVED lines=25> */
[C---:B-1----:R-:W-:Y:S03]  /*d870*/  HMMA.16816.F32 R52, R72.reuse, R4, R52 ;  /* 0x000000044834723c */ /* 0x042fe60000001834 */
[----:B------:R-:W-:Y:S02]  /*d880*/  FADD.FTZ R0, R148, R0 ;  /* 0x0000000094007221 */ /* 0x000fe40000010000 */
[----:B------:R-:W-:Y:S02]  /*d890*/  FADD.FTZ R2, R146, R2 ;  /* 0x0000000292027221 */ /* 0x000fe40000010000 */
[----:B------:R-:W-:Y:S01]  /*d8a0*/  FADD.FTZ R0, R145, R0 ;  /* 0x0000000091007221 */ /* 0x000fe20000010000 */
[C---:B------:R-:W-:Y:S04]  /*d8b0*/  HMMA.16816.F32 R56, R72.reuse, R6, R56 ;  /* 0x000000064838723c */ /* 0x040fe80000001838 */
[----:B------:R-:W-:Y:S02]  /*d8c0*/  FADD.FTZ R2, R142, R2 ;  /* 0x000000028e027221 */ /* 0x000fe40000010000 */
[----:B------:R-:W-:Y:S02]  /*d8d0*/  FADD.FTZ R0, R143, R0 ;  /* 0x000000008f007221 */ /* 0x000fe40000010000 */
[----:B------:R-:W-:Y:S01]  /*d8e0*/  FADD.FTZ R2, R141, R2 ;  /* 0x000000028d027221 */ /* 0x000fe20000010000 */
[C---:B--2---:R-:W-:Y:S03]  /*d8f0*/  HMMA.16816.F32 R60, R72.reuse, R8, R60 ;  /* 0x00000008483c723c */ /* 0x044fe6000000183c */
[----:B------:R-:W-:Y:S02]  /*d900*/  FADD.FTZ R0, R140, R0 ;  /* 0x000000008c007221 */ /* 0x000fe40000010000 */
[----:B------:R-:W-:Y:S02]  /*d910*/  FADD.FTZ R2, R138, R2 ;  /* 0x000000028a027221 */ /* 0x000fe40000010000 */
        /* <DEDUP_REMOVED lines=8> */
[----:B------:R-:W-:Y:S02]  /*d9a0*/  FADD.FTZ R0, R71, R0 ;  /* 0x0000000047007221 */ /* 0x000fe40000010000 */
[----:B------:R-:W-:Y:S01]  /*d9b0*/  FADD.FTZ R249, R70, R2 ;  /* 0x0000000246f97221 */ /* 0x000fe20000010000 */
[----:B------:R-:W-:Y:S01]  /*d9c0*/  MOV R70, R3 ;  /* 0x0000000300467202 */ /* 0x000fe20000000f00 */
[----:B------:R-:W-:Y:S01]  /*d9d0*/  FADD.FTZ R250, R69, R0 ;  /* 0x0000000045fa7221 */ /* 0x000fe20000010000 */
[----:B------:R-:W-:Y:S01]  /*d9e0*/  MOV R69, R68 ;  /* 0x0000004400457202 */ /* 0x000fe20000000f00 */
[----:B------:R-:W-:-:S05]  /*d9f0*/  @P0 BRA `(.L_x_272) ;  /* 0xffffcd4000000947 */ /* 0x000fca000383ffff */
.L_x_269:
[----:B------:R-:W-:-:S13]  /*da00*/  ISETP.GE.AND P0, PT, R215, R251, PT ;  /* 0x000000fbd700720c */ /* 0x000fda0003f06270 */
[----:B------:R-:W-:Y:S05]  /*da10*/  @!P0 BRA `(.L_x_273) ;  /* 0x000044e000008947 */ /* 0x000fea0003800000 */
[----:B-1----:R-:W2:Y:S01]  /*da20*/  LDL.LU R4, [R1+0x28] ;  /* 0x0000280001047983 */ /* 0x002ea20000300800 */
[C---:B------:R-:W-:Y:S01]  /*da30*/  IADD3 R0, R226.reuse, 0x40, RZ ;  /* 0x00000040e2007810 */ /* 0x040fe20007ffe0ff */
[----:B------:R-:W-:Y:S01]  /*da40*/  IMAD.MOV.U32 R70, RZ, RZ, R3 ;  /* 0x000000ffff467224 */ /* 0x000fe200078e0003 */
[C---:B------:R-:W-:Y:S01]  /*da50*/  IADD3 R2, R226.reuse, 0x40, RZ ;  /* 0x00000040e2027810 */ /* 0x040fe20007ffe0ff */
[----:B------:R-:W-:Y:S01]  /*da60*/  IMAD.MOV.U32 R69, RZ, RZ, R68 ;  /* 0x000000ffff457224 */ /* 0x000fe200078e0044 */
[----:B------:R-:W-:Y:S01]  /*da70*/  SHF.R.S32.HI R0, RZ, 0x1f, R0 ;  /* 0x0000001fff007819 */ /* 0x000fe20000011400 */
[----:B------:R-:W-:Y:S01]  /*da80*/  IMAD.SHL.U32 R240, R226, 0x2, RZ ;  /* 0x00000002e2f07824 */ /* 0x000fe200078e00ff */
[----:B------:R-:W-:Y:S02]  /*da90*/  SHF.R.S32.HI R221, RZ, 0x1f, R226 ;  /* 0x0000001fffdd7819 */ /* 0x000fe400000114e2 */
[----:B------:R-:W-:Y:S02]  /*daa0*/  LEA.HI R0, R0, R2, RZ, 0x3 ;  /* 0x0000000200007211 */ /* 0x000fe400078f18ff */
[----:B------:R-:W-:-:S02]  /*dab0*/  SHF.L.U64.HI R221, R226, 0x1, R221 ;  /* 0x00000001e2dd7819 */ /* 0x000fc400000102dd */
[----:B------:R-:W-:-:S05]  /*dac0*/  LOP3.LUT R0, R0, 0xfffffff8, RZ, 0xc0, !PT ;  /* 0xfffffff800007812 */ /* 0x000fca00078ec0ff */
[C---:B------:R-:W-:Y:S01]  /*dad0*/  IMAD.SHL.U32 R218, R0.reuse, 0x2, RZ ;  /* 0x0000000200da7824 */ /* 0x040fe200078e00ff */
[----:B--2---:R-:W-:Y:S02]  /*dae0*/  SHF.L.U64.HI R220, R0, 0x1, R4 ;  /* 0x0000000100dc7819 */ /* 0x004fe40000010204 */
.L_x_283:
[----:B------:R-:W-:Y:S04]  /*daf0*/  DEPBAR.LE SB0, 0x0 ;  /* 0x000080000000791a */ /* 0x000fe80000000000 */
[----:B------:R-:W-:Y:S01]  /*db00*/  BAR.SYNC.DEFER_BLOCKING 0x0 ;  /* 0x0000000000007b1d */ /* 0x000fe20000010000 */
[----:B------:R-:W-:Y:S01]  /*db10*/  SHF.R.S32.HI R0, RZ, 0x1f, R217 ;  /* 0x0000001fff007819 */ /* 0x000fe200000114d9 */
[----:B------:R-:W-:Y:S01]  /*db20*/  IMAD.WIDE.U32 R2, R217, c[0x0][0x208], RZ ;  /* 0x00008200d9027a25 */ /* 0x000fe200078e00ff */
[----:B------:R-:W-:Y:S02]  /*db30*/  ISETP.GE.AND P2, PT, R226, c[0x0][0x1d4], PT ;  /* 0x00007500e2007a0c */ /* 0x000fe40003f46270 */
[C---:B------:R-:W-:Y:S01]  /*db40*/  IADD3 R166, R219.reuse, 0x3100, RZ ;  /* 0x00003100dba67810 */ /* 0x040fe20007ffe0ff */
[----:B------:R-:W-:Y:S01]  /*db50*/  IMAD R0, R0, c[0x0][0x208], RZ ;  /* 0x0000820000007a24 */ /* 0x000fe200078e02ff */
[----:B------:R-:W-:Y:S03]  /*db60*/  IADD3 R167, R219, 0x1100, RZ ;  /* 0x00001100dba77810 */ /* 0x000fe60007ffe0ff */
[----:B------:R-:W-:Y:S05]  /*db70*/  IMAD R0, R217, c[0x0][0x20c], R0 ;  /* 0x00008300d9007a24 */ /* 0x000fea00078e0200 */
[----:B------:R-:W-:Y:S02]  /*db80*/  IADD3 R3, R3, R0, RZ ;  /* 0x0000000003037210 */ /* 0x000fe40007ffe0ff */
[----:B------:R-:W-:Y:S03]  /*db90*/  SHF.R.S32.HI R0, RZ, 0x1f, R216 ;  /* 0x0000001fff007819 */ /* 0x000fe600000114d8 */
[----:B------:R-:W-:Y:S01]  /*dba0*/  IMAD.WIDE.U32 R2, R216, c[0x0][0x218], R2 ;  /* 0x00008600d8027a25 */ /* 0x000fe200078e0002 */
[----:B------:R-:W1:Y:S03]  /*dbb0*/  LDSM.16.M88.4 R8, [R196+0x8100] ;  /* 0x00810000c408783b */ /* 0x000e660000000200 */
[----:B------:R-:W-:Y:S04]  /*dbc0*/  IMAD R0, R0, c[0x0][0x218], RZ ;  /* 0x0000860000007a24 */ /* 0x000fe800078e02ff */
[----:B------:R-:W-:Y:S01]  /*dbd0*/  IMAD R0, R216, c[0x0][0x21c], R0 ;  /* 0x00008700d8007a24 */ /* 0x000fe200078e0200 */
[----:B------:R-:W2:Y:S08]  /*dbe0*/  LDSM.16.M88.4 R16, [R196+0x8900] ;  /* 0x00890000c410783b */ /* 0x000eb00000000200 */
[----:B------:R-:W3:Y:S08]  /*dbf0*/  S2R R12, SR_CTAID.Y ;  /* 0x00000000000c7919 */ /* 0x000ef00000002600 */
[----:B------:R-:W4:Y:S08]  /*dc00*/  LDSM.16.M88.4 R24, [R196+0x9100] ;  /* 0x00910000c418783b */ /* 0x000f300000000200 */
[----:B------:R-:W5:Y:S01]  /*dc10*/  LDSM.16.M88.4 R32, [R196+0x9900] ;  /* 0x00990000c420783b */ /* 0x000f620000000200 */
[C---:B-1----:R-:W-:Y:S07]  /*dc20*/  HMMA.16816.F32 R4, R124.reuse, R8, RZ ;  /* 0x000000087c04723c */ /* 0x042fee00000018ff */
[----:B------:R-:W1:Y:S01]  /*dc30*/  LDSM.16.M88.4 R40, [R196+0xa100] ;  /* 0x00a10000c428783b */ /* 0x000e620000000200 */
[----:B---3--:R-:W-:Y:S01]  /*dc40*/  SHF.R.S32.HI R20, RZ, 0x1f, R12 ;  /* 0x0000001fff147819 */ /* 0x008fe2000001140c */
[----:B------:R-:W-:Y:S01]  /*dc50*/  IMAD.WIDE.U32 R22, R12, c[0x0][0x210], RZ ;  /* 0x000084000c167a25 */ /* 0x000fe200078e00ff */
[C---:B------:R-:W-:Y:S03]  /*dc60*/  HMMA.16816.F32 R8, R124.reuse, R10, RZ ;  /* 0x0000000a7c08723c */ /* 0x040fe600000018ff */
[----:B------:R-:W-:Y:S02]  /*dc70*/  IMAD R20, R20, c[0x0][0x210], RZ ;  /* 0x0000840014147a24 */ /* 0x000fe400078e02ff */
[----:B------:R-:W-:Y:S01]  /*dc80*/  LDSM.16.M88.4 R48, [R196+0xa900] ;  /* 0x00a90000c430783b */ /* 0x000fe20000000200 */
[----:B------:R-:W-:Y:S01]  /*dc90*/  IADD3 R2, P0, R22, R2, RZ ;  /* 0x0000000216027210 */ /* 0x000fe20007f1e0ff */
[----:B------:R-:W-:Y:S02]  /*dca0*/  IMAD R20, R12, c[0x0][0x214], R20 ;  /* 0x000085000c147a24 */ /* 0x000fe400078e0214 */
[C---:B--2---:R-:W-:Y:S04]  /*dcb0*/  HMMA.16816.F32 R12, R124.reuse, R16, RZ ;  /* 0x000000107c0c723c */ /* 0x044fe800000018ff */
[----:B------:R-:W-:Y:S01]  /*dcc0*/  LDSM.16.M88.4 R72, [R203] ;  /* 0x00000000cb48783b */ /* 0x000fe20000000200 */
[----:B------:R-:W-:Y:S03]  /*dcd0*/  IADD3 R20, R23, R20, RZ ;  /* 0x0000001417147210 */ /* 0x000fe60007ffe0ff */
[C---:B------:R-:W-:Y:S01]  /*dce0*/  HMMA.16816.F32 R16, R124.reuse, R18, RZ ;  /* 0x000000127c10723c */ /* 0x040fe200000018ff */
[----:B------:R-:W-:Y:S03]  /*dcf0*/  IADD3.X R3, R20, R3, R0, P0, !PT ;  /* 0x0000000314037210 */ /* 0x000fe600007fe400 */
[----:B------:R-:W-:Y:S01]  /*dd00*/  LDSM.16.M88.4 R132, [R214] ;  /* 0x00000000d684783b */ /* 0x000fe20000000200 */
[C---:B------:R-:W-:Y:S03]  /*dd10*/  LEA R0, P0, R2.reuse, c[0x0][0x1f8], 0x1 ;  /* 0x00007e0002007a11 */ /* 0x040fe600078008ff */
[C---:B----4-:R-:W-:Y:S01]  /*dd20*/  HMMA.16816.F32 R20, R124.reuse, R24, RZ ;  /* 0x000000187c14723c */ /* 0x050fe200000018ff */
[----:B------:R-:W-:Y:S03]  /*dd30*/  LEA.HI.X R2, R2, c[0x0][0x1fc], R3, 0x1, P0 ;  /* 0x00007f0002027a11 */ /* 0x000fe600000f0c03 */
[----:B------:R-:W-:Y:S04]  /*dd40*/  LDSM.16.M88.4 R136, [R213] ;  /* 0x00000000d588783b */ /* 0x000fe80000000200 */
[C---:B------:R-:W-:Y:S04]  /*dd50*/  HMMA.16816.F32 R24, R124.reuse, R26, RZ ;  /* 0x0000001a7c18723c */ /* 0x040fe800000018ff */
[----:B------:R-:W2:Y:S04]  /*dd60*/  SHFL.IDX PT, R3, R0, RZ, 0x181f ;  /* 0x00181fff00037589 */ /* 0x000ea800000e0000 */
[C---:B-----5:R-:W-:Y:S04]  /*dd70*/  HMMA.16816.F32 R28, R124.reuse, R32, RZ ;  /* 0x000000207c1c723c */ /* 0x060fe800000018ff */
[----:B------:R-:W3:Y:S04]  /*dd80*/  SHFL.IDX PT, R44, R2, RZ, 0x181f ;  /* 0x00181fff022c7589 */ /* 0x000ee800000e0000 */
[C---:B------:R-:W-:Y:S04]  /*dd90*/  HMMA.16816.F32 R32, R124.reuse, R34, RZ ;  /* 0x000000227c20723c */ /* 0x040fe800000018ff */
[----:B------:R-:W4:Y:S04]  /*dda0*/  SHFL.IDX PT, R45, R0, 0x1, 0x181f ;  /* 0x00381f00002d7f89 */ /* 0x000f2800000e0000 */
[C---:B-1----:R-:W-:Y:S04]  /*ddb0*/  HMMA.16816.F32 R36, R124.reuse, R40, RZ ;  /* 0x000000287c24723c */ /* 0x042fe800000018ff */
[----:B------:R-:W1:Y:S01]  /*ddc0*/  SHFL.IDX PT, R68, R2, 0x1, 0x181f ;  /* 0x00381f0002447f89 */ /* 0x000e6200000e0000 */
[C---:B--2---:R-:W-:Y:S03]  /*ddd0*/  IADD3 R160, P0, R3.reuse, R240, RZ ;  /* 0x000000f003a07210 */ /* 0x044fe60007f1e0ff */
[C---:B------:R-:W-:Y:S04]  /*dde0*/  HMMA.16816.F32 R40, R124.reuse, R42, RZ ;  /* 0x0000002a7c28723c */ /* 0x040fe800000018ff */
[----:B------:R-:W-:Y:S01]  /*ddf0*/  LDSM.16.M88.4 R140, [R212] ;  /* 0x00000000d48c783b */ /* 0x000fe20000000200 */
[CC--:B---3--:R-:W-:Y:S02]  /*de00*/  IADD3.X R161, R44.reuse, R221.reuse, RZ, P0, !PT ;  /* 0x000000dd2ca17210 */ /* 0x0c8fe400007fe4ff */
[----:B------:R-:W-:Y:S05]  /*de10*/  IADD3 R164, P0, R3, R218, RZ ;  /* 0x000000da03a47210 */ /* 0x000fea0007f1e0ff */
[----:B------:R-:W-:Y:S01]  /*de20*/  LDSM.16.M88.4 R144, [R211] ;  /* 0x00000000d390783b */ /* 0x000fe20000000200 */
[----:B------:R-:W-:Y:S02]  /*de30*/  IADD3.X R165, R44, R220, RZ, P0, !PT ;  /* 0x000000dc2ca57210 */ /* 0x000fe400007fe4ff */
[C---:B----4-:R-:W-:Y:S05]  /*de40*/  IADD3 R156, P0, R45.reuse, R240, RZ ;  /* 0x000000f02d9c7210 */ /* 0x050fea0007f1e0ff */
[----:B------:R-:W-:Y:S01]  /*de50*/  LDSM.16.M88.4 R148, [R210] ;  /* 0x00000000d294783b */ /* 0x000fe20000000200 */
[CC--:B-1----:R-:W-:Y:S02]  /*de60*/  IADD3.X R157, R68.reuse, R221.reuse, RZ, P0, !PT ;  /* 0x000000dd449d7210 */ /* 0x0c2fe400007fe4ff */
[----:B------:R-:W-:Y:S02]  /*de70*/  IADD3 R162, P0, R45, R218, RZ ;  /* 0x000000da2da27210 */ /* 0x000fe40007f1e0ff */
[C---:B------:R-:W-:Y:S02]  /*de80*/  HMMA.16816.F32 R44, R124.reuse, R48, RZ ;  /* 0x000000307c2c723c */ /* 0x040fe400000018ff */
[----:B------:R-:W-:Y:S01]  /*de90*/  IADD3.X R163, R68, R220, RZ, P0, !PT ;  /* 0x000000dc44a37210 */ /* 0x000fe200007fe4ff */
[----:B------:R-:W-:Y:S01]  /*dea0*/  @!PT LDS RZ, [RZ] ;  /* 0x00000000fffff984 */ /* 0x000fe20000000800 */
[----:B------:R-:W-:Y:S01]  /*deb0*/  @!PT LDS RZ, [RZ] ;  /* 0x00000000fffff984 */ /* 0x000fe20000000800 */
[----:B------:R-:W-:Y:S01]  /*dec0*/  @!PT LDS RZ, [RZ] ;  /* 0x00000000fffff984 */ /* 0x000fe20000000800 */
[----:B------:R1:W-:Y:S05]  /*ded0*/  LDGSTS.E.BYPASS.LTC128B.128 [R232], [R160.64], !P2 ;  /* 0x00000000a0e87fae */ /* 0x0003ea000d101d46 */
[----:B------:R-:W-:Y:S03]  /*dee0*/  HMMA.16816.F32 R48, R124, R50, RZ ;  /* 0x000000327c30723c */ /* 0x000fe600000018ff */
[----:B------:R2:W-:Y:S05]  /*def0*/  LDGSTS.E.BYPASS.LTC128B.128 [R166], [R164.64], !P6 ;  /* 0x00000000a4a67fae */ /* 0x0005ea000f101d46 */
[C---:B------:R-:W-:Y:S03]  /*df00*/  HMMA.16816.F32 R4, R128.reuse, R72, R4 ;  /* 0x000000488004723c */ /* 0x040fe60000001804 */
[----:B------:R-:W3:Y:S05]  /*df10*/  SHFL.IDX PT, R71, R0, 0x2, 0x181f ;  /* 0x00581f0000477f89 */ /* 0x000eea00000e0000 */
[C---:B------:R-:W-:Y:S03]  /*df20*/  HMMA.16816.F32 R8, R128.reuse, R74, R8 ;  /* 0x0000004a8008723c */ /* 0x040fe60000001808 */
[----:B------:R-:W4:Y:S05]  /*df30*/  SHFL.IDX PT, R0, R2, 0x2, 0x181f ;  /* 0x00581f0002007f89 */ /* 0x000f2a00000e0000 */
[C---:B------:R-:W-:Y:S03]  /*df40*/  HMMA.16816.F32 R12, R128.reuse, R132, R12 ;  /* 0x00000084800c723c */ /* 0x040fe6000000180c */
[----:B------:R5:W-:Y:S01]  /*df50*/  LDGSTS.E.BYPASS.LTC128B.128 [R167], [R156.64], !P2 ;  /* 0x000000009ca77fae */ /* 0x000be2000d101d46 */
[----:B--2---:R-:W-:Y:S04]  /*df60*/  IADD3 R166, R219, 0x4100, RZ ;  /* 0x00004100dba67810 */ /* 0x004fe80007ffe0ff */
[C---:B------:R-:W-:Y:S03]  /*df70*/  HMMA.16816.F32 R16, R128.reuse, R134, R16 ;  /* 0x000000868010723c */ /* 0x040fe60000001810 */
[----:B------:R1:W-:Y:S01]  /*df80*/  LDGSTS.E.BYPASS.LTC128B.128 [R166], [R162.64], !P6 ;  /* 0x00000000a2a67fae */ /* 0x0003e2000f101d46 */
[C---:B---3--:R-:W-:Y:S04]  /*df90*/  IADD3 R158, P0, R71.reuse, R240, RZ ;  /* 0x000000f0479e7210 */ /* 0x048fe80007f1e0ff */
[C---:B------:R-:W-:Y:S04]  /*dfa0*/  HMMA.16816.F32 R20, R128.reuse, R136, R20 ;  /* 0x000000888014723c */ /* 0x040fe80000001814 */
[C---:B----4-:R-:W-:Y:S02]  /*dfb0*/  IADD3.X R159, R0.reuse, R221, RZ, P0, !PT ;  /* 0x000000dd009f7210 */ /* 0x050fe400007fe4ff */
[----:B------:R-:W-:Y:S02]  /*dfc0*/  IADD3 R2, P0, R71, R218, RZ ;  /* 0x000000da47027210 */ /* 0x000fe40007f1e0ff */
[C---:B------:R-:W-:Y:S01]  /*dfd0*/  HMMA.16816.F32 R24, R128.reuse, R138, R24 ;  /* 0x0000008a8018723c */ /* 0x040fe20000001818 */
[----:B------:R5:W-:Y:S03]  /*dfe0*/  LDGSTS.E.BYPASS.LTC128B.128 [R232+0x2000], [R158.64], !P2 ;  /* 0x020000009ee87fae */ /* 0x000be6000d101d46 */
[----:B------:R-:W-:Y:S02]  /*dff0*/  IADD3.X R3, R0, R220, RZ, P0, !PT ;  /* 0x000000dc00037210 */ /* 0x000fe400007fe4ff */
[----:B------:R-:W-:Y:S02]  /*e000*/  ISETP.GT.AND P0, PT, R215, R251, PT ;  /* 0x000000fbd700720c */ /* 0x000fe40003f04270 */
[C---:B------:R-:W-:Y:S01]  /*e010*/  HMMA.16816.F32 R28, R128.reuse, R140, R28 ;  /* 0x0000008c801c723c */ /* 0x040fe2000000181c */
[----:B------:R2:W-:Y:S07]  /*e020*/  LDGSTS.E.BYPASS.LTC128B.128 [R232+0x5000], [R2.64], !P6 ;  /* 0x0500000002e87fae */ /* 0x0005ee000f101d46 */
[C---:B------:R-:W-:Y:S01]  /*e030*/  HMMA.16816.F32 R32, R128.reuse, R142, R32 ;  /* 0x0000008e8020723c */ /* 0x040fe20000001820 */
[----:B------:R-:W-:Y:S07]  /*e040*/  LDSM.16.M88.4 R72, [R202+0x8900] ;  /* 0x00890000ca48783b */ /* 0x000fee0000000200 */
[C---:B------:R-:W-:Y:S01]  /*e050*/  HMMA.16816.F32 R36, R128.reuse, R144, R36 ;  /* 0x000000908024723c */ /* 0x040fe20000001824 */
[----:B------:R-:W0:Y:S07]  /*e060*/  LDGDEPBAR ;  /* 0x00000000000079af */ /* 0x000e2e0000000000 */
[C---:B------:R-:W-:Y:S01]  /*e070*/  HMMA.16816.F32 R40, R128.reuse, R146, R40 ;  /* 0x000000928028723c */ /* 0x040fe20000001828 */
[----:B-----5:R-:W3:Y:S07]  /*e080*/  LDSM.16.M88.4 R156, [R202+0x8100] ;  /* 0x00810000ca9c783b */ /* 0x020eee0000000200 */
[C---:B------:R-:W-:Y:S01]  /*e090*/  HMMA.16816.F32 R44, R128.reuse, R148, R44 ;  /* 0x00000094802c723c */ /* 0x040fe2000000182c */
[----:B------:R-:W4:Y:S07]  /*e0a0*/  LDSM.16.M88.4 R132, [R202+0x9100] ;  /* 0x00910000ca84783b */ /* 0x000f2e0000000200 */
[----:B------:R-:W-:Y:S01]  /*e0b0*/  HMMA.16816.F32 R48, R128, R150, R48 ;  /* 0x000000968030723c */ /* 0x000fe20000001830 */
[----:B-1----:R-:W1:Y:S08]  /*e0c0*/  LDSM.16.M88.4 R160, [R202+0x9900] ;  /* 0x00990000caa0783b */ /* 0x002e700000000200 */
[----:B------:R-:W5:Y:S08]  /*e0d0*/  LDSM.16.M88.4 R164, [R202+0xa100] ;  /* 0x00a10000caa4783b */ /* 0x000f700000000200 */
[----:B------:R-:W1:Y:S01]  /*e0e0*/  LDSM.16.M88.4 R168, [R202+0xa900] ;  /* 0x00a90000caa8783b */ /* 0x000e620000000200 */
[C---:B---3--:R-:W-:Y:S07]  /*e0f0*/  HMMA.16816.F32 R4, R152.reuse, R156, R4 ;  /* 0x0000009c9804723c */ /* 0x048fee0000001804 */
[----:B------:R-:W3:Y:S01]  /*e100*/  LDSM.16.M88.4 R136, [R199] ;  /* 0x00000000c788783b */ /* 0x000ee20000000200 */
[C---:B------:R-:W-:Y:S07]  /*e110*/  HMMA.16816.F32 R8, R152.reuse, R158, R8 ;  /* 0x0000009e9808723c */ /* 0x040fee0000001808 */
[----:B------:R-:W2:Y:S01]  /*e120*/  LDSM.16.M88.4 R140, [R199+0x800] ;  /* 0x00080000c78c783b */ /* 0x000ea20000000200 */
[C---:B------:R-:W-:Y:S07]  /*e130*/  HMMA.16816.F32 R12, R152.reuse, R72, R12 ;  /* 0x00000048980c723c */ /* 0x040fee000000180c */
[----:B------:R-:W2:Y:S01]  /*e140*/  LDSM.16.M88.4 R144, [R199+0x1000] ;  /* 0x00100000c790783b */ /* 0x000ea20000000200 */
[C---:B------:R-:W-:Y:S07]  /*e150*/  HMMA.16816.F32 R16, R152.reuse, R74, R16 ;  /* 0x0000004a9810723c */ /* 0x040fee0000001810 */
[----:B------:R-:W2:Y:S01]  /*e160*/  LDSM.16.M88.4 R148, [R199+0x1800] ;  /* 0x00180000c794783b */ /* 0x000ea20000000200 */
[C---:B----4-:R-:W-:Y:S07]  /*e170*/  HMMA.16816.F32 R20, R152.reuse, R132, R20 ;  /* 0x000000849814723c */ /* 0x050fee0000001814 */
[----:B------:R-:W4:Y:S01]  /*e180*/  LDSM.16.M88.4 R156, [R199+0x2000] ;  /* 0x00200000c79c783b */ /* 0x000f220000000200 */
[C---:B------:R-:W-:Y:S07]  /*e190*/  HMMA.16816.F32 R24, R152.reuse, R134, R24 ;  /* 0x000000869818723c */ /* 0x040fee0000001818 */
[----:B------:R-:W2:Y:S01]  /*e1a0*/  LDSM.16.M88.4 R72, [R199+0x2800] ;  /* 0x00280000c748783b */ /* 0x000ea20000000200 */
[C---:B-1----:R-:W-:Y:S07]  /*e1b0*/  HMMA.16816.F32 R28, R152.reuse, R160, R28 ;  /* 0x000000a0981c723c */ /* 0x042fee000000181c */
[----:B------:R-:W1:Y:S01]  /*e1c0*/  LDSM.16.M88.4 R132, [R196+0xb100] ;  /* 0x00b10000c484783b */ /* 0x000e620000000200 */
[C---:B------:R-:W-:Y:S07]  /*e1d0*/  HMMA.16816.F32 R32, R152.reuse, R162, R32 ;  /* 0x000000a29820723c */ /* 0x040fee0000001820 */
[----:B------:R-:W1:Y:S01]  /*e1e0*/  LDSM.16.M88.4 R160, [R196+0xb900] ;  /* 0x00b90000c4a0783b */ /* 0x000e620000000200 */
[C---:B-----5:R-:W-:Y:S07]  /*e1f0*/  HMMA.16816.F32 R36, R152.reuse, R164, R36 ;  /* 0x000000a49824723c */ /* 0x060fee0000001824 */
[----:B------:R-:W-:Y:S01]  /*e200*/  LDSM.16.M88.4 R188, [R202+0xd900] ;  /* 0x00d90000cabc783b */ /* 0x000fe20000000200 */
[C---:B------:R-:W-:Y:S07]  /*e210*/  HMMA.16816.F32 R40, R152.reuse, R166, R40 ;  /* 0x000000a69828723c */ /* 0x040fee0000001828 */
[----:B------:R-:W5:Y:S01]  /*e220*/  LDSM.16.M88.4 R164, [R196+0xc100] ;  /* 0x00c10000c4a4783b */ /* 0x000f620000000200 */
[C---:B------:R-:W-:Y:S08]  /*e230*/  HMMA.16816.F32 R44, R152.reuse, R168, R44 ;  /* 0x000000a8982c723c */ /* 0x040ff0000000182c */
[----:B------:R-:W-:Y:S01]  /*e240*/  HMMA.16816.F32 R48, R152, R170, R48 ;  /* 0x000000aa9830723c */ /* 0x000fe20000001830 */
[----:B------:R-:W1:Y:S07]  /*e250*/  LDSM.16.M88.4 R168, [R196+0xc900] ;  /* 0x00c90000c4a8783b */ /* 0x000e6e0000000200 */
[C---:B---3--:R-:W-:Y:S08]  /*e260*/  HMMA.16816.F32 R4, R172.reuse, R136, R4 ;  /* 0x00000088ac04723c */ /* 0x048ff00000001804 */
[C---:B------:R-:W-:Y:S01]  /*e270*/  HMMA.16816.F32 R8, R172.reuse, R138, R8 ;  /* 0x0000008aac08723c */ /* 0x040fe20000001808 */
[----:B------:R-:W3:Y:S07]  /*e280*/  LDSM.16.M88.4 R136, [R196+0xd100] ;  /* 0x00d10000c488783b */ /* 0x000eee0000000200 */
[C---:B--2---:R-:W-:Y:S08]  /*e290*/  HMMA.16816.F32 R12, R172.reuse, R140, R12 ;  /* 0x0000008cac0c723c */ /* 0x044ff0000000180c */
[C---:B------:R-:W-:Y:S01]  /*e2a0*/  HMMA.16816.F32 R16, R172.reuse, R142, R16 ;  /* 0x0000008eac10723c */ /* 0x040fe20000001810 */
[----:B------:R-:W2:Y:S07]  /*e2b0*/  LDSM.16.M88.4 R140, [R196+0xd900] ;  /* 0x00d90000c48c783b */ /* 0x000eae0000000200 */
[C---:B------:R-:W-:Y:S08]  /*e2c0*/  HMMA.16816.F32 R20, R172.reuse, R144, R20 ;  /* 0x00000090ac14723c */ /* 0x040ff00000001814 */
[C---:B------:R-:W-:Y:S01]  /*e2d0*/  HMMA.16816.F32 R24, R172.reuse, R146, R24 ;  /* 0x00000092ac18723c */ /* 0x040fe20000001818 */
[----:B------:R-:W1:Y:S07]  /*e2e0*/  LDSM.16.M88.4 R144, [R209] ;  /* 0x00000000d190783b */ /* 0x000e6e0000000200 */
[C---:B------:R-:W-:Y:S08]  /*e2f0*/  HMMA.16816.F32 R28, R172.reuse, R148, R28 ;  /* 0x00000094ac1c723c */ /* 0x040ff0000000181c */
[C---:B------:R-:W-:Y:S01]  /*e300*/  HMMA.16816.F32 R32, R172.reuse, R150, R32 ;  /* 0x00000096ac20723c */ /* 0x040fe20000001820 */
[----:B------:R-:W2:Y:S07]  /*e310*/  LDSM.16.M88.4 R148, [R208] ;  /* 0x00000000d094783b */ /* 0x000eae0000000200 */
[C---:B----4-:R-:W-:Y:S08]  /*e320*/  HMMA.16816.F32 R36, R172.reuse, R156, R36 ;  /* 0x0000009cac24723c */ /* 0x050ff00000001824 */
[C---:B------:R-:W-:Y:S01]  /*e330*/  HMMA.16816.F32 R40, R172.reuse, R158, R40 ;  /* 0x0000009eac28723c */ /* 0x040fe20000001828 */
[----:B------:R-:W-:Y:S07]  /*e340*/  LDSM.16.M88.4 R156, [R205] ;  /* 0x00000000cd9c783b */ /* 0x000fee0000000200 */
[C---:B------:R-:W-:Y:S08]  /*e350*/  HMMA.16816.F32 R44, R172.reuse, R72, R44 ;  /* 0x00000048ac2c723c */ /* 0x040ff0000000182c */
[----:B------:R-:W-:Y:S01]  /*e360*/  HMMA.16816.F32 R48, R172, R74, R48 ;  /* 0x0000004aac30723c */ /* 0x000fe20000001830 */
[----:B------:R-:W4:Y:S07]  /*e370*/  LDSM.16.M88.4 R72, [R207] ;  /* 0x00000000cf48783b */ /* 0x000f2e0000000200 */
[C---:B-1----:R-:W-:Y:S08]  /*e380*/  HMMA.16816.F32 R4, R176.reuse, R132, R4 ;  /* 0x00000084b004723c */ /* 0x042ff00000001804 */
[C---:B------:R-:W-:Y:S01]  /*e390*/  HMMA.16816.F32 R8, R176.reuse, R134, R8 ;  /* 0x00000086b008723c */ /* 0x040fe20000001808 */
[----:B------:R-:W1:Y:S07]  /*e3a0*/  LDSM.16.M88.4 R132, [R206] ;  /* 0x00000000ce84783b */ /* 0x000e6e0000000200 */
[C---:B------:R-:W-:Y:S08]  /*e3b0*/  HMMA.16816.F32 R12, R176.reuse, R160, R12 ;  /* 0x000000a0b00c723c */ /* 0x040ff0000000180c */
[C---:B------:R-:W-:Y:S01]  /*e3c0*/  HMMA.16816.F32 R16, R176.reuse, R162, R16 ;  /* 0x000000a2b010723c */ /* 0x040fe20000001810 */
[----:B------:R-:W1:Y:S07]  /*e3d0*/  LDSM.16.M88.4 R160, [R204] ;  /* 0x00000000cca0783b */ /* 0x000e6e0000000200 */
[C---:B-----5:R-:W-:Y:S08]  /*e3e0*/  HMMA.16816.F32 R20, R176.reuse, R164, R20 ;  /* 0x000000a4b014723c */ /* 0x060ff00000001814 */
[C---:B------:R-:W-:Y:S01]  /*e3f0*/  HMMA.16816.F32 R24, R176.reuse, R166, R24 ;  /* 0x000000a6b018723c */ /* 0x040fe20000001818 */
[----:B------:R-:W5:Y:S07]  /*e400*/  LDSM.16.M88.4 R164, [R202+0xb100] ;  /* 0x00b10000caa4783b */ /* 0x000f6e0000000200 */
[C---:B------:R-:W-:Y:S08]  /*e410*/  HMMA.16816.F32 R28, R176.reuse, R168, R28 ;  /* 0x000000a8b01c723c */ /* 0x040ff0000000181c */
[C---:B------:R-:W-:Y:S01]  /*e420*/  HMMA.16816.F32 R32, R176.reuse, R170, R32 ;  /* 0x000000aab020723c */ /* 0x040fe20000001820 */
[----:B------:R-:W-:Y:S07]  /*e430*/  LDSM.16.M88.4 R168, [R202+0xd100] ;  /* 0x00d10000caa8783b */ /* 0x000fee0000000200 */
[C---:B---3--:R-:W-:Y:S08]  /*e440*/  HMMA.16816.F32 R36, R176.reuse, R136, R36 ;  /* 0x00000088b024723c */ /* 0x048ff00000001824 */
[C---:B------:R-:W-:Y:S01]  /*e450*/  HMMA.16816.F32 R40, R176.reuse, R138, R40 ;  /* 0x0000008ab028723c */ /* 0x040fe20000001828 */
[----:B------:R-:W3:Y:S07]  /*e460*/  LDSM.16.M88.4 R136, [R202+0xb900] ;  /* 0x00b90000ca88783b */ /* 0x000eee0000000200 */
[C---:B--2---:R-:W-:Y:S08]  /*e470*/  HMMA.16816.F32 R44, R176.reuse, R140, R44 ;  /* 0x0000008cb02c723c */ /* 0x044ff0000000182c */
[----:B------:R-:W-:Y:S01]  /*e480*/  HMMA.16816.F32 R48, R176, R142, R48 ;  /* 0x0000008eb030723c */ /* 0x000fe20000001830 */
[----:B------:R-:W2:Y:S07]  /*e490*/  LDSM.16.M88.4 R140, [R202+0xc100] ;  /* 0x00c10000ca8c783b */ /* 0x000eae0000000200 */
[C---:B------:R-:W-:Y:S08]  /*e4a0*/  HMMA.16816.F32 R4, R180.reuse, R144, R4 ;  /* 0x00000090b404723c */ /* 0x040ff00000001804 */
[C---:B------:R-:W-:Y:S01]  /*e4b0*/  HMMA.16816.F32 R8, R180.reuse, R146, R8 ;  /* 0x00000092b408723c */ /* 0x040fe20000001808 */
[----:B------:R-:W2:Y:S07]  /*e4c0*/  LDSM.16.M88.4 R144, [R202+0xc900] ;  /* 0x00c90000ca90783b */ /* 0x000eae0000000200 */
[C---:B------:R-:W-:Y:S08]  /*e4d0*/  HMMA.16816.F32 R12, R180.reuse, R148, R12 ;  /* 0x00000094b40c723c */ /* 0x040ff0000000180c */
[C---:B------:R-:W-:Y:S01]  /*e4e0*/  HMMA.16816.F32 R16, R180.reuse, R150, R16 ;  /* 0x00000096b410723c */ /* 0x040fe20000001810 */
[----:B------:R-:W2:Y:S07]  /*e4f0*/  LDSM.16.M88.4 R148, [R199+0x3000] ;  /* 0x00300000c794783b */ /* 0x000eae0000000200 */
[C---:B----4-:R-:W-:Y:S08]  /*e500*/  HMMA.16816.F32 R20, R180.reuse, R72, R20 ;  /* 0x00000048b414723c */ /* 0x050ff00000001814 */
[C---:B------:R-:W-:Y:S01]  /*e510*/  HMMA.16816.F32 R24, R180.reuse, R74, R24 ;  /* 0x0000004ab418723c */ /* 0x040fe20000001818 */
[----:B------:R-:W4:Y:S07]  /*e520*/  LDSM.16.M88.4 R72, [R199+0x3800] ;  /* 0x00380000c748783b */ /* 0x000f2e0000000200 */
[C---:B-1----:R-:W-:Y:S08]  /*e530*/  HMMA.16816.F32 R28, R180.reuse, R132, R28 ;  /* 0x00000084b41c723c */ /* 0x042ff0000000181c */
[C---:B------:R-:W-:Y:S08]  /*e540*/  HMMA.16816.F32 R32, R180.reuse, R134, R32 ;  /* 0x00000086b420723c */ /* 0x040ff00000001820 */
[C---:B------:R-:W-:Y:S08]  /*e550*/  HMMA.16816.F32 R36, R180.reuse, R156, R36 ;  /* 0x0000009cb424723c */ /* 0x040ff00000001824 */
[C---:B------:R-:W-:Y:S08]  /*e560*/  HMMA.16816.F32 R40, R180.reuse, R158, R40 ;  /* 0x0000009eb428723c */ /* 0x040ff00000001828 */
[C---:B------:R-:W-:Y:S08]  /*e570*/  HMMA.16816.F32 R44, R180.reuse, R160, R44 ;  /* 0x000000a0b42c723c */ /* 0x040ff0000000182c */
[----:B------:R-:W-:Y:S08]  /*e580*/  HMMA.16816.F32 R48, R180, R162, R48 ;  /* 0x000000a2b430723c */ /* 0x000ff00000001830 */
[C---:B-----5:R-:W-:Y:S08]  /*e590*/  HMMA.16816.F32 R4, R184.reuse, R164, R4 ;  /* 0x000000a4b804723c */ /* 0x060ff00000001804 */
[C---:B------:R-:W-:Y:S08]  /*e5a0*/  HMMA.16816.F32 R8, R184.reuse, R166, R8 ;  /* 0x000000a6b808723c */ /* 0x040ff00000001808 */
[C---:B---3--:R-:W-:Y:S08]  /*e5b0*/  HMMA.16816.F32 R12, R184.reuse, R136, R12 ;  /* 0x00000088b80c723c */ /* 0x048ff0000000180c */
[C---:B------:R-:W-:Y:S08]  /*e5c0*/  HMMA.16816.F32 R16, R184.reuse, R138, R16 ;  /* 0x0000008ab810723c */ /* 0x040ff00000001810 */
[C---:B--2---:R-:W-:Y:S08]  /*e5d0*/  HMMA.16816.F32 R20, R184.reuse, R140, R20 ;  /* 0x0000008cb814723c */ /* 0x044ff00000001814 */
        /* <DEDUP_REMOVED lines=9> */
[C---:B----4-:R-:W-:Y:S08]  /*e670*/  HMMA.16816.F32 R12, R192.reuse, R72, R12 ;  /* 0x00000048c00c723c */ /* 0x050ff0000000180c */
        /* <DEDUP_REMOVED lines=81> */
[----:B-----5:R-:W-:Y:S02]  /*eb90*/  FMUL.FTZ R36, R48, c[0x0][0x320] ;  /* 0x0000c80030247a20 */ /* 0x020fe40000410000 */
[----:B------:R-:W-:Y:S02]  /*eba0*/  FMUL.FTZ R50, R50, c[0x0][0x320] ;  /* 0x0000c80032327a20 */ /* 0x000fe40000410000 */
[----:B------:R-:W-:Y:S01]  /*ebb0*/  FMUL.FTZ R51, R51, c[0x0][0x320] ;  /* 0x0000c80033337a20 */ /* 0x000fe20000410000 */
[----:B------:R2:W2:Y:S01]  /*ebc0*/  MUFU.TANH R73, R24 ;  /* 0x0000001800497308 */ /* 0x0004a20000002400 */
[----:B-1----:R-:W-:Y:S09]  /*ebd0*/  FMUL.FTZ R37, R49, c[0x0][0x320] ;  /* 0x0000c80031257a20 */ /* 0x002ff20000410000 */
        /* <DEDUP_REMOVED lines=27> */
[----:B------:R-:W-:Y:S03]  /*ed90*/  IMAD.MOV.U32 R216, RZ, RZ, RZ ;  /* 0x000000ffffd87224 */ /* 0x000fe600078e00ff */
[----:B------:R-:W3:Y:S04]  /*eda0*/  LDL.64 R224, [R1+0x18] ;  /* 0x0000180001e07983 */ /* 0x000ee80000100a00 */
        /* <DEDUP_REMOVED lines=22> */
[----:B------:R-:W-:Y:S03]  /*ef10*/  IMAD.IADD R222, R225, 0x1, R222 ;  /* 0x00000001e1de7824 */ /* 0x000fe600078e02de */
[----:B------:R-:W-:Y:S02]  /*ef20*/  IADD3 R3, R3, R0, RZ ;  /* 0x0000000003037210 */ /* 0x000fe40007ffe0ff */
        /* <DEDUP_REMOVED lines=8> */
[----:B------:R-:W-:Y:S04]  /*efb0*/  SHFL.IDX PT, R6, R2, 0x1, 0x181f ;  /* 0x00381f0002067f89 */ /* 0x000fe800000e0000 */
[----:B------:R-:W2:Y:S04]  /*efc0*/  SHFL.IDX PT, R3, R2, RZ, 0x181f ;  /* 0x00181fff02037589 */ /* 0x000ea800000e0000 */
[----:B------:R-:W3:Y:S04]  /*efd0*/  SHFL.IDX PT, R4, R0, RZ, 0x181f ;  /* 0x00181fff00047589 */ /* 0x000ee800000e0000 */
[----:B------:R-:W4:Y:S04]  /*efe0*/  SHFL.IDX PT, R5, R0, 0x1, 0x181f ;  /* 0x00381f0000057f89 */ /* 0x000f2800000e0000 */
[----:B------:R-:W5:Y:S04]  /*eff0*/  SHFL.IDX PT, R2, R2, 0x2, 0x181f ;  /* 0x00581f0002027f89 */ /* 0x000f6800000e0000 */
[----:B------:R-:W1:Y:S01]  /*f000*/  SHFL.IDX PT, R0, R0, 0x2, 0x181f ;  /* 0x00581f0000007f89 */ /* 0x000e6200000e0000 */
[C---:B--2---:R-:W-:Y:S05]  /*f010*/  IADD3 R12, P0, R3.reuse, R240, RZ ;  /* 0x000000f0030c7210 */ /* 0x044fea0007f1e0ff */
[C-C-:B---3--:R-:W-:Y:S01]  /*f020*/  IMAD.X R13, R4.reuse, 0x1, R221.reuse, P0 ;  /* 0x00000001040d7824 */ /* 0x148fe200000e06dd */
[----:B------:R-:W-:Y:S04]  /*f030*/  IADD3 R10, P0, R3, R218, RZ ;  /* 0x000000da030a7210 */ /* 0x000fe80007f1e0ff */
[----:B------:R2:W-:Y:S01]  /*f040*/  LDGSTS.E.BYPASS.LTC128B.128 [R219+0x8100], [R12.64], !P2 ;  /* 0x081000000cdb7fae */ /* 0x0005e2000d101d46 */
[----:B------:R-:W-:Y:S02]  /*f050*/  IADD3.X R11, R4, R220, RZ, P0, !PT ;  /* 0x000000dc040b7210 */ /* 0x000fe400007fe4ff */
[C---:B------:R-:W-:Y:S03]  /*f060*/  IADD3 R8, P0, R6.reuse, R240, RZ ;  /* 0x000000f006087210 */ /* 0x040fe60007f1e0ff */
[----:B------:R2:W-:Y:S02]  /*f070*/  LDGSTS.E.BYPASS.LTC128B.128 [R219+0xb100], [R10.64], !P6 ;  /* 0x0b1000000adb7fae */ /* 0x0005e4000f101d46 */
[C---:B----4-:R-:W-:Y:S01]  /*f080*/  IMAD.X R9, R5.reuse, 0x1, R221, P0 ;  /* 0x0000000105097824 */ /* 0x050fe200000e06dd */
[----:B------:R-:W-:Y:S04]  /*f090*/  IADD3 R6, P0, R6, R218, RZ ;  /* 0x000000da06067210 */ /* 0x000fe80007f1e0ff */
[----:B------:R2:W-:Y:S01]  /*f0a0*/  LDGSTS.E.BYPASS.LTC128B.128 [R219+0x9100], [R8.64], !P2 ;  /* 0x0910000008db7fae */ /* 0x0005e2000d101d46 */
[--C-:B------:R-:W-:Y:S01]  /*f0b0*/  IMAD.X R7, R5, 0x1, R220.reuse, P0 ;  /* 0x0000000105077824 */ /* 0x100fe200000e06dc */
[----:B-----5:R-:W-:Y:S04]  /*f0c0*/  IADD3 R4, P0, R2, R240, RZ ;  /* 0x000000f002047210 */ /* 0x020fe80007f1e0ff */
[----:B------:R2:W-:Y:S01]  /*f0d0*/  LDGSTS.E.BYPASS.LTC128B.128 [R219+0xc100], [R6.64], !P6 ;  /* 0x0c10000006db7fae */ /* 0x0005e2000f101d46 */
[----:B-1----:R-:W-:Y:S02]  /*f0e0*/  IADD3.X R5, R0, R221, RZ, P0, !PT ;  /* 0x000000dd00057210 */ /* 0x002fe400007fe4ff */
[----:B------:R-:W-:Y:S03]  /*f0f0*/  IADD3 R2, P0, R2, R218, RZ ;  /* 0x000000da02027210 */ /* 0x000fe60007f1e0ff */
[----:B------:R2:W-:Y:S02]  /*f100*/  LDGSTS.E.BYPASS.LTC128B.128 [R219+0xa100], [R4.64], !P2 ;  /* 0x0a10000004db7fae */ /* 0x0005e4000d101d46 */
[----:B------:R-:W-:Y:S05]  /*f110*/  IMAD.X R3, R0, 0x1, R220, P0 ;  /* 0x0000000100037824 */ /* 0x000fea00000e06dc */
[----:B------:R2:W-:Y:S03]  /*f120*/  LDGSTS.E.BYPASS.LTC128B.128 [R219+0xd100], [R2.64], !P6 ;  /* 0x0d10000002db7fae */ /* 0x0005e6000f101d46 */
.L_x_274:
        /* <DEDUP_REMOVED lines=9> */
[----:B---3--:R-:W-:Y:S01]  /*f1c0*/  IADD3 R2, -R3, 0x1, R0 ;  /* 0x0000000103027810 */ /* 0x008fe20007ffe100 */
[----:B------:R-:W-:Y:S03]  /*f1d0*/  IMAD.IADD R8, R0, 0x1, -R3 ;  /* 0x0000000100087824 */ /* 0x000fe600078e0a03 */
[----:B----4-:R-:W-:Y:S04]  /*f1e0*/  IADD3 R2, -R45, R2, R252 ;  /* 0x000000022d027210 */ /* 0x010fe80007ffe1fc */
[C---:B------:R-:W-:Y:S02]  /*f1f0*/  IADD3 R6, R2.reuse, UR4, RZ ;  /* 0x0000000402067c10 */ /* 0x040fe4000fffe0ff */
[----:B------:R-:W-:Y:S04]  /*f200*/  IADD3 R7, R2, c[0x0][0x328], RZ ;  /* 0x0000ca0002077a10 */ /* 0x000fe80007ffe0ff */
[----:B--2---:R-:W-:Y:S01]  /*f210*/  IADD3 R3, R7, R4, RZ ;  /* 0x0000000407037210 */ /* 0x004fe20007ffe0ff */
        /* <DEDUP_REMOVED lines=15> */
.L_x_277:
[----:B------:R-:W-:Y:S04]  /*f310*/  MOV R9, c[0x0][0x32c] ;  /* 0x0000cb0000097a02 */ /* 0x000fe80000000f00 */
[----:B------:R-:W-:Y:S11]  /*f320*/  ISETP.NE.AND P0, PT, R9, 0x1, PT ;  /* 0x000000010900780c */ /* 0x000ff60003f05270 */
[----:B------:R-:W-:Y:S02]  /*f330*/  @!UPT UIADD3 URZ, URZ, URZ, URZ ;  /* 0x0000003f3f3ff290 */ /* 0x000fe4000fffe03f */
[----:B------:R-:W-:Y:S05]  /*f340*/  @P0 IMAD.HI.U32 R9, R4, c[0x0][0x330], RZ ;  /* 0x0000cc0004090a27 */ /* 0x000fea00078e00ff */
[----:B------:R-:W-:Y:S02]  /*f350*/  @P0 SHF.R.U32.HI R4, RZ, c[0x0][0x334], R9 ;  /* 0x0000cd00ff040a19 */ /* 0x000fe40000011609 */
.L_x_278:
[----:B------:R-:W-:Y:S05]  /*f360*/  BSYNC B0 ;  /* 0x0000000000007941 */ /* 0x000fea0003800000 */
.L_x_276:
[----:B------:R-:W-:Y:S05]  /*f370*/  IMAD R4, R4, c[0x0][0x32c], R8 ;  /* 0x0000cb0004047a24 */ /* 0x000fea00078e0208 */
[----:B------:R-:W-:Y:S02]  /*f380*/  IADD3 R9, R4, c[0x0][0x32c], RZ ;  /* 0x0000cb0004097a10 */ /* 0x000fe40007ffe0ff */
[----:B------:R-:W-:Y:S02]  /*f390*/  IMNMX R2, R2, R4, !PT ;  /* 0x0000000402027217 */ /* 0x000fe40007800200 */
[----:B------:R-:W-:Y:S02]  /*f3a0*/  IMNMX R3, R3, R9, PT ;  /* 0x0000000903037217 */ /* 0x000fe40003800200 */
.L_x_275:
[C---:B------:R-:W-:Y:S02]  /*f3b0*/  ISETP.GE.AND P0, PT, R0.reuse, 0x2, PT ;  /* 0x000000020000780c */ /* 0x040fe40003f06270 */
[----:B------:R-:W-:Y:S02]  /*f3c0*/  ISETP.GE.AND P2, PT, R0, 0x9, PT ;  /* 0x000000090000780c */ /* 0x000fe40003f46270 */
[----:B------:R-:W-:Y:S02]  /*f3d0*/  P2R R14, PR, RZ, 0x1 ;  /* 0x00000001ff0e7803 */ /* 0x000fe40000000000 */
[----:B------:R-:W-:Y:S02]  /*f3e0*/  ISETP.GT.AND P0, PT, R2, 0x1, !P0 ;  /* 0x000000010200780c */ /* 0x000fe40004704270 */
[----:B------:R-:W-:Y:S02]  /*f3f0*/  P2R R15, PR, RZ, 0x4 ;  /* 0x00000004ff0f7803 */ /* 0x000fe40000000000 */
[C---:B------:R-:W-:Y:S04]  /*f400*/  ISETP.LT.OR P0, PT, R3.reuse, 0x2, P0 ;  /* 0x000000020300780c */ /* 0x040fe80000701670 */
        /* <DEDUP_REMOVED lines=98> */
[----:B------:R-:W-:Y:S04]  /*fa30*/  ISETP.LT.OR P0, PT, R3, 0x52, P0 ;  /* 0x000000520300780c */ /* 0x000fe80000701670 */
[----:B------:R-:W-:Y:S02]  /*fa40*/  FSEL R169, R17, -INF , !P0 ;  /* 0xff80000011a97808 */ /* 0x000fe40004000000 */
[----:B------:R-:W-:Y:S02]  /*fa50*/  ISETP.GT.AND P0, PT, R2, 0x58, !P2 ;  /* 0x000000580200780c */ /* 0x000fe40005704270 */
[----:B------:R-:W-:Y:S02]  /*fa60*/  P2R R17, PR, RZ, 0x4 ;  /* 0x00000004ff117803 */ /* 0x000fe40000000000 */
[C---:B------:R-:W-:Y:S02]  /*fa70*/  ISETP.LT.OR P0, PT, R3.reuse, 0x59, P0 ;  /* 0x000000590300780c */ /* 0x040fe40000701670 */
[----:B------:R-:W-:Y:S02]  /*fa80*/  ISETP.GE.AND P2, PT, R0, 0x1, PT ;  /* 0x000000010000780c */ /* 0x000fe40003f46270 */
[----:B------:R-:W-:Y:S02]  /*fa90*/  FSEL R171, R36, -INF , !P0 ;  /* 0xff80000024ab7808 */ /* 0x000fe40004000000 */
[----:B------:R-:W-:Y:S02]  /*faa0*/  ISETP.GT.AND P0, PT, R2, RZ, !P2 ;  /* 0x000000ff0200720c */ /* 0x000fe40005704270 */
[----:B------:R-:W-:Y:S02]  /*fab0*/  P2R R13, PR, RZ, 0x4 ;  /* 0x00000004ff0d7803 */ /* 0x000fe40000000000 */
[----:B------:R-:W-:Y:S02]  /*fac0*/  ISETP.LT.OR P0, PT, R3, 0x1, P0 ;  /* 0x000000010300780c */ /* 0x000fe40000701670 */
[----:B------:R-:W-:Y:S02]  /*fad0*/  ISETP.GE.AND P2, PT, R0, 0x5a, PT ;  /* 0x0000005a0000780c */ /* 0x000fe40003f46270 */
[----:B------:R-:W-:Y:S02]  /*fae0*/  FSEL R9, R161, -INF , !P0 ;  /* 0xff800000a1097808 */ /* 0x000fe40004000000 */
[----:B------:R-:W-:Y:S04]  /*faf0*/  ISETP.GT.AND P0, PT, R2, 0x59, !P2 ;  /* 0x000000590200780c */ /* 0x000fe80005704270 */
[----:B------:R-:W-:Y:S02]  /*fb00*/  ISETP.LT.OR P0, PT, R3, 0x5a, P0 ;  /* 0x0000005a0300780c */ /* 0x000fe40000701670 */
[----:B------:R-:W1:Y:S02]  /*fb10*/  SHFL.IDX PT, R3, R5, 0x1, 0x1c1f ;  /* 0x003c1f0005037f89 */ /* 0x000e6400000e0000 */
[----:B------:R-:W-:Y:S01]  /*fb20*/  FSEL R170, R37, -INF , !P0 ;  /* 0xff80000025aa7808 */ /* 0x000fe20004000000 */
[--C-:B-1----:R-:W-:Y:S02]  /*fb30*/  IMAD.IADD R2, R7, 0x1, R3.reuse ;  /* 0x0000000107027824 */ /* 0x102fe400078e0203 */
        /* <DEDUP_REMOVED lines=15> */
.L_x_281:
[----:B------:R-:W-:Y:S04]  /*fc30*/  MOV R4, c[0x0][0x32c] ;  /* 0x0000cb0000047a02 */ /* 0x000fe80000000f00 */
[----:B------:R-:W-:Y:S11]  /*fc40*/  ISETP.NE.AND P0, PT, R4, 0x1, PT ;  /* 0x000000010400780c */ /* 0x000ff60003f05270 */
[----:B------:R-:W-:Y:S02]  /*fc50*/  @!UPT UIADD3 URZ, URZ, URZ, URZ ;  /* 0x0000003f3f3ff290 */ /* 0x000fe4000fffe03f */
[----:B------:R-:W-:Y:S05]  /*fc60*/  @P0 IMAD.HI.U32 R4, R3, c[0x0][0x330], RZ ;  /* 0x0000cc0003040a27 */ /* 0x000fea00078e00ff */
[----:B------:R-:W-:Y:S02]  /*fc70*/  @P0 SHF.R.U32.HI R3, RZ, c[0x0][0x334], R4 ;  /* 0x0000cd00ff030a19 */ /* 0x000fe40000011604 */
.L_x_282:
[----:B------:R-:W-:Y:S05]  /*fc80*/  BSYNC B0 ;  /* 0x0000000000007941 */ /* 0x000fea0003800000 */
.L_x_280:
[----:B------:R-:W-:Y:S05]  /*fc90*/  IMAD R3, R3, c[0x0][0x32c], R8 ;  /* 0x0000cb0003037a24 */ /* 0x000fea00078e0208 */
[----:B------:R-:W-:Y:S02]  /*fca0*/  IADD3 R4, R3, c[0x0][0x32c], RZ ;  /* 0x0000cb0003047a10 */ /* 0x000fe40007ffe0ff */
[----:B------:R-:W-:Y:S02]  /*fcb0*/  IMNMX R0, R0, R3, !PT ;  /* 0x0000000300007217 */ /* 0x000fe40007800200 */
[----:B------:R-:W-:Y:S02]  /*fcc0*/  IMNMX R2, R2, R4, PT ;  /* 0x0000000402027217 */ /* 0x000fe40003800200 */
.L_x_279:
        /* <DEDUP_REMOVED lines=82> */
[----:B------:R-:W-:Y:S03]  /*101f0*/  ISETP.LT.OR P0, PT, R2, 0x2a, P0 ;  /* 0x0000002a0200780c */ /* 0x000fe60000701670 */
[----:B------:R-:W1:Y:S01]  /*10200*/  SHFL.BFLY PT, R13, R3, 0x2, 0x1f ;  /* 0x0c401f00030d7f89 */ /* 0x000e6200000e0000 */
        /* <DEDUP_REMOVED lines=13> */
[----:B------:R-:W-:Y:S02]  /*102e0*/  ISETP.GT.AND P0, PT, R0, 0x38, !P0 ;  /* 0x000000380000780c */ /* 0x000fe40004704270 */
[----:B-1----:R-:W-:Y:S02]  /*102f0*/  FMNMX.FTZ R3, R3, R13, !PT ;  /* 0x0000000d03037209 */ /* 0x002fe40007810000 */
        /* <DEDUP_REMOVED lines=20> */
[----:B------:R-:W-:Y:S01]  /*10440*/  FMUL.FTZ R132, R68, c[0x0][0x2d0] ;  /* 0x0000b40044847a20 */ /* 0x000fe20000410000 */
[----:B------:R-:W-:Y:S01]  /*10450*/  FMNMX.FTZ R6, R150, R6, !PT ;  /* 0x0000000696067209 */ /* 0x000fe20007810000 */
[----:B------:R-:W-:Y:S01]  /*10460*/  LDSM.16.MT88.4 R36, [R200+0x100] ;  /* 0x00010000c824783b */ /* 0x000fe20000004200 */
[----:B------:R-:W-:Y:S04]  /*10470*/  ISETP.GT.AND P0, PT, R0, 0x48, !P0 ;  /* 0x000000480000780c */ /* 0x000fe80004704270 */
[----:B------:R-:W-:Y:S04]  /*10480*/  ISETP.LT.OR P0, PT, R2, 0x49, P0 ;  /* 0x000000490200780c */ /* 0x000fe80000701670 */
[----:B------:R-:W-:Y:S02]  /*10490*/  FSEL R157, R42, -INF , !P0 ;  /* 0xff8000002a9d7808 */ /* 0x000fe40004000000 */
[----:B------:R-:W-:Y:S02]  /*104a0*/  ISETP.NE.AND P0, PT, R20, RZ, PT ;  /* 0x000000ff1400720c */ /* 0x000fe40003f05270 */
[----:B------:R-:W-:Y:S01]  /*104b0*/  FMNMX.FTZ R6, R157, R6, !PT ;  /* 0x000000069d067209 */ /* 0x000fe20007810000 */
[----:B------:R-:W-:Y:S01]  /*104c0*/  LDSM.16.MT88.4 R20, [R198+0x100] ;  /* 0x00010000c614783b */ /* 0x000fe20000004200 */
        /* <DEDUP_REMOVED lines=20> */
[----:B------:R-:W-:Y:S02]  /*10610*/  FMNMX.FTZ R0, R162, R0, !PT ;  /* 0x00000000a2007209 */ /* 0x000fe40007810000 */
[----:B------:R-:W-:Y:S02]  /*10620*/  FSEL R71, R51, -INF , !P0 ;  /* 0xff80000033477808 */ /* 0x000fe40004000000 */
[----:B------:R-:W-:Y:S02]  /*10630*/  FMNMX.FTZ R0, R163, R0, !PT ;  /* 0x00000000a3007209 */ /* 0x000fe40007810000 */
[----:B------:R-:W-:Y:S02]  /*10640*/  FSETP.NEU.FTZ.AND P0, PT, R68, -INF , PT ;  /* 0xff8000004400780b */ /* 0x000fe40003f1d000 */
[----:B------:R-:W-:Y:S02]  /*10650*/  FMNMX.FTZ R2, R71, R0, !PT ;  /* 0x0000000047027209 */ /* 0x000fe40007810000 */
[----:B------:R-:W-:Y:S03]  /*10660*/  FSEL R132, R132, RZ, P0 ;  /* 0x000000ff84847208 */ /* 0x000fe60000000000 */
[----:B------:R-:W1:Y:S02]  /*10670*/  SHFL.BFLY PT, R0, R2, 0x2, 0x1f ;  /* 0x0c401f0002007f89 */ /* 0x000e6400000e0000 */
[--C-:B------:R-:W-:Y:S02]  /*10680*/  FFMA.FTZ R6, R12, c[0x0][0x2d0], -R132.reuse ;  /* 0x0000b4000c067a23 */ /* 0x100fe40000010884 */
[--C-:B------:R-:W-:Y:S02]  /*10690*/  FFMA.FTZ R9, R9, c[0x0][0x2d0], -R132.reuse ;  /* 0x0000b40009097a23 */ /* 0x100fe40000010884 */
[----:B------:R-:W-:Y:S02]  /*106a0*/  MUFU.EX2 R237, R6 ;  /* 0x0000000600ed7308 */ /* 0x000fe40000000800 */
[----:B------:R-:W-:Y:S08]  /*106b0*/  LDSM.16.MT88.4 R12, [R197+0x100] ;  /* 0x00010000c50c783b */ /* 0x000ff00000004200 */
[----:B------:R-:W-:Y:S01]  /*106c0*/  MUFU.EX2 R236, R9 ;  /* 0x0000000900ec7308 */ /* 0x000fe20000000800 */
[----:B-1----:R-:W-:Y:S01]  /*106d0*/  FMNMX.FTZ R2, R2, R0, !PT ;  /* 0x0000000002027209 */ /* 0x002fe20007810000 */
[--C-:B------:R-:W-:Y:S08]  /*106e0*/  FFMA.FTZ R0, R10, c[0x0][0x2d0], -R132.reuse ;  /* 0x0000b4000a007a23 */ /* 0x100ff00000010884 */
[----:B------:R1:W2:Y:S01]  /*106f0*/  MUFU.EX2 R239, R0 ;  /* 0x0000000000ef7308 */ /* 0x0002a20000000800 */
[----:B------:R-:W3:Y:S01]  /*10700*/  SHFL.BFLY PT, R3, R2, 0x1, 0x1f ;  /* 0x0c201f0002037f89 */ /* 0x000ee200000e0000 */
[----:B-1----:R-:W-:Y:S01]  /*10710*/  FFMA.FTZ R0, R11, c[0x0][0x2d0], -R132 ;  /* 0x0000b4000b007a23 */ /* 0x002fe20000010884 */
[----:B---3--:R-:W-:Y:S02]  /*10720*/  FMNMX.FTZ R3, R3, R2, !PT ;  /* 0x0000000203037209 */ /* 0x008fe40007810000 */
[----:B--2---:R-:W-:Y:S05]  /*10730*/  F2FP.PACK_AB R72, R239, R236 ;  /* 0x000000ecef48723e */ /* 0x004fea00000000ff */
[----:B------:R1:W2:Y:S02]  /*10740*/  MUFU.EX2 R238, R0 ;  /* 0x0000000000ee7308 */ /* 0x0002a40000000800 */
        /* <DEDUP_REMOVED lines=11> */
[----:B------:R-:W4:Y:S01]  /*10800*/  MUFU.EX2 R234, R5 ;  /* 0x0000000500ea7308 */ /* 0x000f220000000800 */
[--C-:B-1----:R-:W-:Y:S02]  /*10810*/  FFMA.FTZ R0, R7, c[0x0][0x2d0], -R69.reuse ;  /* 0x0000b40007007a23 */ /* 0x102fe40000010845 */
[C---:B--2---:R-:W-:Y:S02]  /*10820*/  FMUL.FTZ R9, R2.reuse, R81 ;  /* 0x0000005102097220 */ /* 0x044fe40000410000 */
[C---:B------:R-:W-:Y:S05]  /*10830*/  FMUL.FTZ R16, R2.reuse, R88 ;  /* 0x0000005802107220 */ /* 0x040fea0000410000 */
[----:B------:R1:W-:Y:S01]  /*10840*/  MUFU.EX2 R233, R0 ;  /* 0x0000000000e97308 */ /* 0x0003e20000000800 */
[C---:B------:R-:W-:Y:S02]  /*10850*/  FMUL.FTZ R17, R2.reuse, R89 ;  /* 0x0000005902117220 */ /* 0x040fe40000410000 */
[----:B------:R-:W-:Y:S02]  /*10860*/  FMUL.FTZ R24, R2, R96 ;  /* 0x0000006002187220 */ /* 0x000fe40000410000 */
[--C-:B---3--:R-:W-:Y:S02]  /*10870*/  FFMA.FTZ R4, R8, c[0x0][0x2d0], -R69.reuse ;  /* 0x0000b40008047a23 */ /* 0x108fe40000010845 */
[C---:B------:R-:W-:Y:S02]  /*10880*/  FMUL.FTZ R8, R2.reuse, R80 ;  /* 0x0000005002087220 */ /* 0x040fe40000410000 */
[C---:B------:R-:W-:Y:S01]  /*10890*/  FMUL.FTZ R25, R2.reuse, R97 ;  /* 0x0000006102197220 */ /* 0x040fe20000410000 */
[----:B------:R-:W2:Y:S01]  /*108a0*/  MUFU.EX2 R230, R4 ;  /* 0x0000000400e67308 */ /* 0x000ea20000000800 */
[C---:B------:R-:W-:Y:S02]  /*108b0*/  FMUL.FTZ R32, R2.reuse, R104 ;  /* 0x0000006802207220 */ /* 0x040fe40000410000 */
[----:B------:R-:W-:Y:S01]  /*108c0*/  FMUL.FTZ R33, R2, R105 ;  /* 0x0000006902217220 */ /* 0x000fe20000410000 */
[----:B----4-:R-:W-:Y:S01]  /*108d0*/  F2FP.PACK_AB R73, R234, R235 ;  /* 0x000000ebea49723e */ /* 0x010fe200000000ff */
[C---:B------:R-:W-:Y:S02]  /*108e0*/  FMUL.FTZ R5, R2.reuse, R77 ;  /* 0x0000004d02057220 */ /* 0x040fe40000410000 */
[C---:B------:R-:W-:Y:S02]  /*108f0*/  FMUL.FTZ R52, R2.reuse, R52 ;  /* 0x0000003402347220 */ /* 0x040fe40000410000 */
[C---:B------:R-:W-:Y:S02]  /*10900*/  FMUL.FTZ R53, R2.reuse, R53 ;  /* 0x0000003502357220 */ /* 0x040fe40000410000 */
[C---:B------:R-:W-:Y:S02]  /*10910*/  FMUL.FTZ R56, R2.reuse, R56 ;  /* 0x0000003802387220 */ /* 0x040fe40000410000 */
[C---:B------:R-:W-:Y:S01]  /*10920*/  FMUL.FTZ R57, R2.reuse, R57 ;  /* 0x0000003902397220 */ /* 0x040fe20000410000 */
[----:B-1----:R-:W-:Y:S01]  /*10930*/  FSEL R0, R3, RZ, P0 ;  /* 0x000000ff03007208 */ /* 0x002fe20000000000 */
[C---:B------:R-:W-:Y:S01]  /*10940*/  FMUL.FTZ R60, R2.reuse, R60 ;  /* 0x0000003c023c7220 */ /* 0x040fe20000410000 */
        /* <DEDUP_REMOVED lines=15> */
[C---:B------:R-:W-:Y:S03]  /*10a40*/  HMMA.16816.F32 R4, R72.reuse, R12, R4 ;  /* 0x0000000c4804723c */ /* 0x040fe60000001804 */
        /* <DEDUP_REMOVED lines=323> */
[----:B------:R-:W-:Y:S01]  /*11e80*/  FADD.FTZ R2, R70, R0 ;  /* 0x0000000046027221 */ /* 0x000fe20000010000 */
[----:B------:R-:W-:Y:S01]  /*11e90*/  IADD3 R0, R215, -0x1, RZ ;  /* 0xffffffffd7007810 */ /* 0x000fe20007ffe0ff */
[----:B------:R-:W-:Y:S02]  /*11ea0*/  FADD.FTZ R249, R134, R4 ;  /* 0x0000000486f97221 */ /* 0x000fe40000010000 */
[----:B------:R-:W-:Y:S02]  /*11eb0*/  FADD.FTZ R250, R69, R2 ;  /* 0x0000000245fa7221 */ /* 0x000fe40000010000 */
[----:B------:R-:W-:Y:S02]  /*11ec0*/  IMAD.MOV.U32 R215, RZ, RZ, R0 ;  /* 0x000000ffffd77224 */ /* 0x000fe400078e0000 */
[----:B------:R-:W-:Y:S02]  /*11ed0*/  IMAD.MOV.U32 R69, RZ, RZ, R68 ;  /* 0x000000ffff457224 */ /* 0x000fe400078e0044 */
[----:B------:R-:W-:Y:S01]  /*11ee0*/  IMAD.MOV.U32 R70, RZ, RZ, R3 ;  /* 0x000000ffff467224 */ /* 0x000fe200078e0003 */
[----:B------:R-:W-:-:S05]  /*11ef0*/  @P0 BRA `(.L_x_283) ;  /* 0xffffbbf000000947 */ /* 0x000fca000383ffff */
.L_x_273:
[----:B-1----:R-:W1:Y:S01]  /*11f00*/  SHFL.BFLY PT, R4, R249, 0x2, 0x1f ;  /* 0x0c401f00f9047f89 */ /* 0x002e6200000e0000 */
        /* <DEDUP_REMOVED lines=14> */
[----:B------:R-:W1:Y:S08]  /*11ff0*/  @P1 MUFU.RCP R2, R4 ;  /* 0x0000000400021308 */ /* 0x000e700000001000 */
[----:B------:R-:W-:Y:S08]  /*12000*/  @P0 MUFU.RCP R0, R7 ;  /* 0x0000000700000308 */ /* 0x000ff00000001000 */
[----:B------:R2:W3:Y:S01]  /*12010*/  @P1 MUFU.LG2 R6, R4 ;  /* 0x0000000400061308 */ /* 0x0004e20000000c00 */
[----:B-1----:R-:W-:-:S02]  /*12020*/  FMUL.FTZ R76, R2, R76 ;  /* 0x0000004c024c7220 */ /* 0x002fc40000410000 */
[C---:B------:R-:W-:Y:S02]  /*12030*/  FMUL.FTZ R29, R2.reuse, R77 ;  /* 0x0000004d021d7220 */ /* 0x040fe40000410000 */
[C---:B------:R-:W-:Y:S02]  /*12040*/  FMUL.FTZ R80, R2.reuse, R80 ;  /* 0x0000005002507220 */ /* 0x040fe40000410000 */
[C---:B------:R-:W-:Y:S01]  /*12050*/  FMUL.FTZ R8, R2.reuse, R81 ;  /* 0x0000005102087220 */ /* 0x040fe20000410000 */
[----:B------:R-:W1:Y:S01]  /*12060*/  @P0 MUFU.LG2 R7, R7 ;  /* 0x0000000700070308 */ /* 0x000e620000000c00 */
[C---:B------:R-:W-:Y:S02]  /*12070*/  FMUL.FTZ R84, R2.reuse, R84 ;  /* 0x0000005402547220 */ /* 0x040fe40000410000 */
[C---:B------:R-:W-:Y:S02]  /*12080*/  FMUL.FTZ R85, R2.reuse, R85 ;  /* 0x0000005502557220 */ /* 0x040fe40000410000 */
[----:B------:R-:W-:-:S02]  /*12090*/  FMUL.FTZ R88, R2, R88 ;  /* 0x0000005802587220 */ /* 0x000fc40000410000 */
[C---:B------:R-:W-:Y:S01]  /*120a0*/  FMUL.FTZ R89, R2.reuse, R89 ;  /* 0x0000005902597220 */ /* 0x040fe20000410000 */
[----:B--2---:R-:W-:Y:S01]  /*120b0*/  @P1 MOV R4, 0x3f317218 ;  /* 0x3f31721800041802 */ /* 0x004fe20000000f00 */
        /* <DEDUP_REMOVED lines=23> */
[----:B------:R-:W-:Y:S01]  /*12230*/  FMUL.FTZ R14, R2, R65 ;  /* 0x00000041020e7220 */ /* 0x000fe20000410000 */
[----:B------:R-:W-:Y:S01]  /*12240*/  @P0 MOV R2, 0x3f317218 ;  /* 0x3f31721800020802 */ /* 0x000fe20000000f00 */
[----:B------:R-:W-:Y:S02]  /*12250*/  @P1 FMUL.FTZ R5, R4, c[0x0][0x2d0] ;  /* 0x0000b40004051a20 */ /* 0x000fe40000410000 */
[----:B---3--:R-:W-:Y:S02]  /*12260*/  @P1 FMUL.FTZ R6, R6, 0.69314718246459960938 ;  /* 0x3f31721806061820 */ /* 0x008fe40000410000 */
[----:B-1----:R-:W-:Y:S02]  /*12270*/  @P0 FMUL.FTZ R4, R7, 0.69314718246459960938 ;  /* 0x3f31721807040820 */ /* 0x002fe40000410000 */
[----:B------:R-:W-:Y:S02]  /*12280*/  @P0 FMUL.FTZ R2, R2, c[0x0][0x2d0] ;  /* 0x0000b40002020a20 */ /* 0x000fe40000410000 */
        /* <DEDUP_REMOVED lines=31> */
[----:B------:R-:W-:Y:S02]  /*12480*/  FMUL.FTZ R67, R0, R67 ;  /* 0x0000004300437220 */ /* 0x000fe40000410000 */
[----:B------:R-:W-:Y:S02]  /*12490*/  @P1 FFMA.FTZ R32, R5, R68, R6 ;  /* 0x0000004405201223 */ /* 0x000fe40000010006 */
[----:B------:R-:W-:Y:S02]  /*124a0*/  @P0 FFMA.FTZ R33, R2, R3, R4 ;  /* 0x0000000302210223 */ /* 0x000fe40000010004 */
.L_x_241:
[----:B------:R-:W1:Y:S02]  /*124b0*/  S2R R44, SR_CTAID.Y ;  /* 0x00000000002c7919 */ /* 0x000e640000002600 */
[----:B-1----:R-:W-:Y:S01]  /*124c0*/  SHF.R.S32.HI R36, RZ, 0x1f, R44 ;  /* 0x0000001fff247819 */ /* 0x002fe2000001142c */
[----:B------:R-:W-:Y:S05]  /*124d0*/  @P2 BRA `(.L_x_284) ;  /* 0x0000129000002947 */ /* 0x000fea0003800000 */
[----:B------:R-:W2:Y:S01]  /*124e0*/  LDL R37, [R1+0x24] ;  /* 0x0000240001257983 */ /* 0x000ea20000100800 */
[----:B------:R-:W-:Y:S02]  /*124f0*/  F2FP.PACK_AB R29, R29, R76 ;  /* 0x0000004c1d1d723e */ /* 0x000fe400000000ff */
[----:B------:R-:W-:Y:S01]  /*12500*/  F2FP.PACK_AB R79, R79, R78 ;  /* 0x0000004e4f4f723e */ /* 0x000fe200000000ff */
[----:B------:R-:W1:Y:S01]  /*12510*/  S2R R34, SR_TID.X ;  /* 0x0000000000227919 */ /* 0x000e620000002100 */
[----:B------:R-:W-:-:S02]  /*12520*/  F2FP.PACK_AB R8, R8, R80 ;  /* 0x000000500808723e */ /* 0x000fc400000000ff */
[----:B------:R-:W-:Y:S02]  /*12530*/  F2FP.PACK_AB R82, R83, R82 ;  /* 0x000000525352723e */ /* 0x000fe400000000ff */
[----:B------:R-:W-:Y:S02]  /*12540*/  F2FP.PACK_AB R5, R85, R84 ;  /* 0x000000545505723e */ /* 0x000fe400000000ff */
[----:B------:R-:W-:Y:S02]  /*12550*/  F2FP.PACK_AB R86, R87, R86 ;  /* 0x000000565756723e */ /* 0x000fe400000000ff */
[----:B------:R-:W-:Y:S02]  /*12560*/  F2FP.PACK_AB R6, R89, R88 ;  /* 0x000000585906723e */ /* 0x000fe400000000ff */
[----:B------:R-:W-:Y:S02]  /*12570*/  F2FP.PACK_AB R90, R91, R90 ;  /* 0x0000005a5b5a723e */ /* 0x000fe400000000ff */
[----:B------:R-:W-:-:S02]  /*12580*/  F2FP.PACK_AB R7, R93, R92 ;  /* 0x0000005c5d07723e */ /* 0x000fc400000000ff */
[----:B------:R-:W-:Y:S02]  /*12590*/  F2FP.PACK_AB R94, R95, R94 ;  /* 0x0000005e5f5e723e */ /* 0x000fe400000000ff */
[----:B------:R-:W-:Y:S02]  /*125a0*/  F2FP.PACK_AB R28, R28, R96 ;  /* 0x000000601c1c723e */ /* 0x000fe400000000ff */
[----:B------:R-:W-:Y:S02]  /*125b0*/  F2FP.PACK_AB R98, R99, R98 ;  /* 0x000000626362723e */ /* 0x000fe400000000ff */
[----:B------:R-:W-:Y:S02]  /*125c0*/  F2FP.PACK_AB R27, R27, R100 ;  /* 0x000000641b1b723e */ /* 0x000fe400000000ff */
[----:B------:R-:W-:Y:S02]  /*125d0*/  F2FP.PACK_AB R102, R103, R102 ;  /* 0x000000666766723e */ /* 0x000fe400000000ff */
[----:B-1----:R-:W-:-:S02]  /*125e0*/  SHF.R.S32.HI R35, RZ, 0x1f, R34 ;  /* 0x0000001fff237819 */ /* 0x002fc40000011422 */
[----:B------:R-:W-:Y:S02]  /*125f0*/  F2FP.PACK_AB R25, R25, R104 ;  /* 0x000000681919723e */ /* 0x000fe400000000ff */
[CC--:B------:R-:W-:Y:S02]  /*12600*/  LEA.HI R2, R35.reuse, R34.reuse, RZ, 0x2 ;  /* 0x0000002223027211 */ /* 0x0c0fe400078f10ff */
[----:B------:R-:W-:Y:S02]  /*12610*/  LEA.HI R31, R35, R34, RZ, 0x5 ;  /* 0x00000022231f7211 */ /* 0x000fe400078f28ff */
[--C-:B------:R-:W-:Y:S02]  /*12620*/  SHF.R.S32.HI R4, RZ, 0x2, R2.reuse ;  /* 0x00000002ff047819 */ /* 0x100fe40000011402 */
[----:B------:R-:W-:Y:S02]  /*12630*/  SHF.R.S32.HI R0, RZ, 0x1f, R2 ;  /* 0x0000001fff007819 */ /* 0x000fe40000011402 */
[----:B------:R-:W-:-:S02]  /*12640*/  SHF.R.S32.HI R30, RZ, 0x5, R31 ;  /* 0x00000005ff1e7819 */ /* 0x000fc4000001141f */
[----:B------:R-:W-:Y:S02]  /*12650*/  LEA.HI R0, R0, R4, RZ, 0x3 ;  /* 0x0000000400007211 */ /* 0x000fe400078f18ff */
[----:B------:R-:W-:Y:S02]  /*12660*/  F2FP.PACK_AB R107, R107, R106 ;  /* 0x0000006a6b6b723e */ /* 0x000fe400000000ff */
[----:B------:R-:W-:Y:S02]  /*12670*/  LOP3.LUT R0, R0, 0xfffffff8, RZ, 0xc0, !PT ;  /* 0xfffffff800007812 */ /* 0x000fe400078ec0ff */
[----:B------:R-:W-:Y:S02]  /*12680*/  F2FP.PACK_AB R24, R24, R108 ;  /* 0x0000006c1818723e */ /* 0x000fe400000000ff */
[----:B------:R-:W-:Y:S01]  /*12690*/  F2FP.PACK_AB R23, R23, R110 ;  /* 0x0000006e1717723e */ /* 0x000fe200000000ff */
[----:B------:R-:W-:Y:S01]  /*126a0*/  IMAD.IADD R4, R4, 0x1, -R0 ;  /* 0x0000000104047824 */ /* 0x000fe200078e0a00 */
[----:B------:R-:W-:-:S02]  /*126b0*/  LOP3.LUT R0, R2, 0xfffffffc, RZ, 0xc0, !PT ;  /* 0xfffffffc02007812 */ /* 0x000fc400078ec0ff */
[----:B------:R-:W-:Y:S01]  /*126c0*/  F2FP.PACK_AB R22, R22, R112 ;  /* 0x000000701616723e */ /* 0x000fe200000000ff */
[C---:B------:R-:W-:Y:S01]  /*126d0*/  IMAD.SHL.U32 R2, R4.reuse, 0x40, RZ ;  /* 0x0000004004027824 */ /* 0x040fe200078e00ff */
[----:B------:R-:W-:Y:S01]  /*126e0*/  LOP3.LUT R3, R4, 0x1, RZ, 0xc0, !PT ;  /* 0x0000000104037812 */ /* 0x000fe200078ec0ff */
[----:B------:R-:W-:Y:S01]  /*126f0*/  IMAD.IADD R26, R34, 0x1, -R0 ;  /* 0x00000001221a7824 */ /* 0x000fe200078e0a00 */
[----:B------:R-:W-:Y:S02]  /*12700*/  F2FP.PACK_AB R21, R21, R114 ;  /* 0x000000721515723e */ /* 0x000fe400000000ff */
[----:B------:R-:W-:Y:S01]  /*12710*/  LOP3.LUT R0, R2, 0x1c0, RZ, 0xc0, !PT ;  /* 0x000001c002007812 */ /* 0x000fe200078ec0ff */
[----:B------:R-:W-:Y:S01]  /*12720*/  IMAD R2, R30, 0x200, R26 ;  /* 0x000002001e027824 */ /* 0x000fe200078e021a */
[----:B------:R-:W-:Y:S02]  /*12730*/  ISETP.NE.U32.AND P0, PT, R3, 0x1, PT ;  /* 0x000000010300780c */ /* 0x000fe40003f05070 */
[----:B------:R-:W-:-:S02]  /*12740*/  LEA.HI R0, R0, R0, RZ, 0x1d ;  /* 0x0000000000007211 */ /* 0x000fc400078fe8ff */
        /* <DEDUP_REMOVED lines=8> */
[----:B------:R-:W-:Y:S02]  /*127d0*/  F2FP.PACK_AB R18, R18, R120 ;  /* 0x000000781212723e */ /* 0x000fe400000000ff */
[----:B------:R-:W-:-:S02]  /*127e0*/  F2FP.PACK_AB R17, R17, R122 ;  /* 0x0000007a1111723e */ /* 0x000fc400000000ff */
[C---:B------:R-:W-:Y:S02]  /*127f0*/  IADD3 R3, R0.reuse, 0x80, RZ ;  /* 0x0000008000037810 */ /* 0x040fe40007ffe0ff */
[C---:B------:R-:W-:Y:S02]  /*12800*/  IADD3 R2, R0.reuse, 0x70, RZ ;  /* 0x0000007000027810 */ /* 0x040fe40007ffe0ff */
[----:B------:R-:W-:Y:S01]  /*12810*/  @P0 IADD3 R2, R3, 0x10, RZ ;  /* 0x0000001003020810 */ /* 0x000fe20007ffe0ff */
[----:B------:R-:W-:Y:S01]  /*12820*/  IMAD.IADD R3, R0, 0x1, R4 ;  /* 0x0000000100037824 */ /* 0x000fe200078e0204 */
[----:B------:R-:W-:Y:S02]  /*12830*/  F2FP.PACK_AB R16, R16, R52 ;  /* 0x000000341010723e */ /* 0x000fe400000000ff */
[----:B------:R-:W-:Y:S01]  /*12840*/  F2FP.PACK_AB R13, R13, R54 ;  /* 0x000000360d0d723e */ /* 0x000fe200000000ff */
[----:B------:R-:W-:Y:S01]  /*12850*/  IMAD.IADD R4, R4, 0x1, R2 ;  /* 0x0000000104047824 */ /* 0x000fe200078e0202 */
[----:B------:R-:W-:-:S02]  /*12860*/  F2FP.PACK_AB R12, R12, R56 ;  /* 0x000000380c0c723e */ /* 0x000fc400000000ff */
[----:B------:R-:W-:Y:S02]  /*12870*/  F2FP.PACK_AB R11, R11, R58 ;  /* 0x0000003a0b0b723e */ /* 0x000fe400000000ff */
[----:B------:R-:W-:Y:S02]  /*12880*/  F2FP.PACK_AB R9, R61, R60 ;  /* 0x0000003c3d09723e */ /* 0x000fe400000000ff */
[----:B------:R-:W-:Y:S02]  /*12890*/  F2FP.PACK_AB R15, R15, R62 ;  /* 0x0000003e0f0f723e */ /* 0x000fe400000000ff */
[----:B------:R-:W-:Y:S01]  /*128a0*/  F2FP.PACK_AB R14, R14, R64 ;  /* 0x000000400e0e723e */ /* 0x000fe200000000ff */
[----:B------:R1:W-:Y:S01]  /*128b0*/  STS [R0+0x80], R29 ;  /* 0x0000801d00007388 */ /* 0x0003e20000000800 */
[----:B------:R-:W-:Y:S02]  /*128c0*/  F2FP.PACK_AB R10, R67, R10 ;  /* 0x0000000a430a723e */ /* 0x000fe400000000ff */
[----:B------:R-:W-:Y:S01]  /*128d0*/  ISETP.NE.U32.AND P0, PT, RZ, c[0x0][0x500], PT ;  /* 0x00014000ff007a0c */ /* 0x000fe20003f05070 */
[----:B------:R-:W-:Y:S01]  /*128e0*/  STS [R0+0x480], R79 ;  /* 0x0004804f00007388 */ /* 0x000fe20000000800 */
[----:B------:R-:W-:-:S02]  /*128f0*/  ISETP.NE.U32.AND P1, PT, RZ, c[0x0][0x508], PT ;  /* 0x00014200ff007a0c */ /* 0x000fc40003f25070 */
[----:B------:R-:W-:Y:S01]  /*12900*/  ISETP.NE.AND.EX P0, PT, RZ, c[0x0][0x504], PT, P0 ;  /* 0x00014100ff007a0c */ /* 0x000fe20003f05300 */
[----:B------:R3:W-:Y:S01]  /*12910*/  STS [R2], R8 ;  /* 0x0000000802007388 */ /* 0x0007e20000000800 */
[----:B------:R-:W-:-:S03]  /*12920*/  ISETP.NE.AND.EX P1, PT, RZ, c[0x0][0x50c], PT, P1 ;  /* 0x00014300ff007a0c */ /* 0x000fc60003f25310 */
[----:B------:R-:W-:Y:S04]  /*12930*/  STS [R2+0x400], R82 ;  /* 0x0004005202007388 */ /* 0x000fe80000000800 */
[----:B------:R4:W-:Y:S04]  /*12940*/  STS [R3+0x80], R5 ;  /* 0x0000800503007388 */ /* 0x0009e80000000800 */
[----:B------:R-:W-:Y:S04]  /*12950*/  STS [R3+0x480], R86 ;  /* 0x0004805603007388 */ /* 0x000fe80000000800 */
[----:B------:R4:W-:Y:S01]  /*12960*/  STS [R4], R6 ;  /* 0x0000000604007388 */ /* 0x0009e20000000800 */
[----:B-1----:R-:W-:-:S03]  /*12970*/  IMAD.MOV.U32 R29, RZ, RZ, 0x40 ;  /* 0x00000040ff1d7424 */ /* 0x002fc600078e00ff */
[----:B------:R-:W-:Y:S02]  /*12980*/  STS [R4+0x400], R90 ;  /* 0x0004005a04007388 */ /* 0x000fe40000000800 */
[----:B---3--:R-:W-:-:S05]  /*12990*/  SEL R8, R29, 0xffffffc0, !P2 ;  /* 0xffffffc01d087807 */ /* 0x008fca0005000000 */
[----:B----4-:R-:W-:-:S05]  /*129a0*/  IMAD.IADD R5, R0, 0x1, R8 ;  /* 0x0000000100057824 */ /* 0x010fca00078e0208 */
[----:B------:R1:W-:Y:S01]  /*129b0*/  STS [R5+0x80], R7 ;  /* 0x0000800705007388 */ /* 0x0003e20000000800 */
[----:B------:R-:W-:-:S03]  /*129c0*/  IMAD.IADD R6, R8, 0x1, R2 ;  /* 0x0000000108067824 */ /* 0x000fc600078e0202 */
[----:B------:R-:W-:Y:S04]  /*129d0*/  STS [R5+0x480], R94 ;  /* 0x0004805e05007388 */ /* 0x000fe80000000800 */
[----:B------:R-:W-:Y:S04]  /*129e0*/  STS [R6], R28 ;  /* 0x0000001c06007388 */ /* 0x000fe80000000800 */
[----:B------:R-:W-:Y:S01]  /*129f0*/  STS [R6+0x400], R98 ;  /* 0x0004006206007388 */ /* 0x000fe20000000800 */
[----:B-1----:R-:W-:Y:S02]  /*12a00*/  IMAD.IADD R7, R8, 0x1, R3 ;  /* 0x0000000108077824 */ /* 0x002fe400078e0203 */
[----:B------:R-:W-:-:S03]  /*12a10*/  IMAD.IADD R8, R4, 0x1, R8 ;  /* 0x0000000104087824 */ /* 0x000fc600078e0208 */
[----:B------:R-:W-:Y:S04]  /*12a20*/  STS [R7+0x80], R27 ;  /* 0x0000801b07007388 */ /* 0x000fe80000000800 */
[----:B------:R-:W-:Y:S04]  /*12a30*/  STS [R7+0x480], R102 ;  /* 0x0004806607007388 */ /* 0x000fe80000000800 */
[----:B------:R-:W-:Y:S04]  /*12a40*/  STS [R8], R25 ;  /* 0x0000001908007388 */ /* 0x000fe80000000800 */
        /* <DEDUP_REMOVED lines=8> */
[----:B------:R-:W-:Y:S04]  /*12ad0*/  STS [R4+0x4400], R17 ;  /* 0x0044001104007388 */ /* 0x000fe80000000800 */
[----:B------:R-:W-:Y:S04]  /*12ae0*/  STS [R5+0x4080], R16 ;  /* 0x0040801005007388 */ /* 0x000fe80000000800 */
[----:B------:R2:W-:Y:S01]  /*12af0*/  STS [R5+0x4480], R13 ;  /* 0x0044800d05007388 */ /* 0x0005e20000000800 */
[----:B-1----:R-:W-:-:S03]  /*12b00*/  IMAD.MOV.U32 R2, RZ, RZ, 0x4 ;  /* 0x00000004ff027424 */ /* 0x002fc600078e00ff */
[----:B------:R-:W-:Y:S04]  /*12b10*/  STS [R6+0x4000], R12 ;  /* 0x0040000c06007388 */ /* 0x000fe80000000800 */
[----:B------:R-:W-:Y:S04]  /*12b20*/  STS [R6+0x4400], R11 ;  /* 0x0044000b06007388 */ /* 0x000fe80000000800 */
[----:B------:R-:W-:Y:S04]  /*12b30*/  STS [R7+0x4080], R9 ;  /* 0x0040800907007388 */ /* 0x000fe80000000800 */
[----:B------:R1:W-:Y:S04]  /*12b40*/  STS [R7+0x4480], R15 ;  /* 0x0044800f07007388 */ /* 0x0003e80000000800 */
[----:B------:R3:W-:Y:S04]  /*12b50*/  STS [R8+0x4000], R14 ;  /* 0x0040000e08007388 */ /* 0x0007e80000000800 */
[----:B------:R3:W-:Y:S01]  /*12b60*/  STS [R8+0x4400], R10 ;  /* 0x0044000a08007388 */ /* 0x0007e20000000800 */
[----:B--2---:R-:W-:-:S03]  /*12b70*/  IMAD.WIDE R4, R37, R2, c[0x0][0x500] ;  /* 0x0001400025047625 */ /* 0x004fc600078e0202 */
[----:B------:R-:W-:Y:S06]  /*12b80*/  BAR.SYNC.DEFER_BLOCKING 0x1, 0x100 ;  /* 0x0044000000007b1d */ /* 0x000fec0000010000 */
[----:B------:R-:W2:Y:S01]  /*12b90*/  @P0 LDG.E R0, [R4.64] ;  /* 0x0000000604000981 */ /* 0x000ea2000c1e1900 */
[----:B-1----:R-:W-:Y:S02]  /*12ba0*/  IMAD.MOV.U32 R15, RZ, RZ, c[0x0][0x388] ;  /* 0x0000e200ff0f7624 */ /* 0x002fe400078e00ff */
[----:B------:R-:W-:-:S05]  /*12bb0*/  @P1 IMAD.WIDE R2, R37, R2, c[0x0][0x508] ;  /* 0x0001420025021625 */ /* 0x000fca00078e0202 */
[----:B------:R1:W5:Y:S02]  /*12bc0*/  @P1 LDG.E R15, [R2.64] ;  /* 0x00000006020f1981 */ /* 0x000364000c1e1900 */
[----:B-1----:R-:W-:Y:S02]  /*12bd0*/  CS2R R2, SRZ ;  /* 0x0000000000027805 */ /* 0x002fe4000001ff00 */
[--C-:B--2---:R-:W-:Y:S01]  /*12be0*/  @P0 SHF.R.S32.HI R3, RZ, 0x1f, R0.reuse ;  /* 0x0000001fff030819 */ /* 0x104fe20000011400 */
[----:B------:R-:W-:Y:S01]  /*12bf0*/  @P0 IMAD.MOV.U32 R2, RZ, RZ, R0 ;  /* 0x000000ffff020224 */ /* 0x000fe200078e0000 */
[----:B------:R-:W-:Y:S05]  /*12c00*/  @P1 BRA `(.L_x_285) ;  /* 0x0000004000001947 */ /* 0x000fea0003800000 */
[----:B---3--:R-:W-:Y:S05]  /*12c10*/  @!P0 BRA `(.L_x_285) ;  /* 0x0000003000008947 */ /* 0x008fea0003800000 */
[----:B------:R1:W2:Y:S04]  /*12c20*/  LDG.E R0, [R4.64] ;  /* 0x0000000604007981 */ /* 0x0002a8000c1e1900 */
[----:B-1----:R-:W2:Y:S02]  /*12c30*/  LDG.E R4, [R4.64+0x4] ;  /* 0x0000040604047981 */ /* 0x002ea4000c1e1900 */
[----:B--2--5:R-:W-:-:S02]  /*12c40*/  IADD3 R15, -R0, R4, RZ ;  /* 0x00000004000f7210 */ /* 0x024fc40007ffe1ff */
.L_x_285:
[----:B---3--:R-:W-:Y:S01]  /*12c50*/  LOP3.LUT R0, R31, 0xffffffe0, RZ, 0xc0, !PT ;  /* 0xffffffe01f007812 */ /* 0x008fe200078ec0ff */
[----:B------:R-:W1:Y:S01]  /*12c60*/  S2R R19, SR_CTAID.X ;  /* 0x0000000000137919 */ /* 0x000e620000002500 */
[----:B------:R-:W-:Y:S01]  /*12c70*/  SHF.R.S32.HI R4, RZ, 0x1f, R30 ;  /* 0x0000001fff047819 */ /* 0x000fe2000001141e */
[----:B------:R-:W-:Y:S01]  /*12c80*/  IMAD.MOV.U32 R7, RZ, RZ, c[0x0][0x4e8] ;  /* 0x00013a00ff077624 */ /* 0x000fe200078e00ff */
[----:B------:R-:W-:Y:S01]  /*12c90*/  LEA.HI R16, R35, R34, RZ, 0x3 ;  /* 0x0000002223107211 */ /* 0x000fe200078f18ff */
[----:B------:R-:W-:Y:S01]  /*12ca0*/  IMAD.IADD R0, R34, 0x1, -R0 ;  /* 0x0000000122007824 */ /* 0x000fe200078e0a00 */
[----:B------:R-:W-:Y:S01]  /*12cb0*/  LEA.HI R4, R4, R30, RZ, 0x3 ;  /* 0x0000001e04047211 */ /* 0x000fe200078f18ff */
[----:B------:R-:W-:Y:S01]  /*12cc0*/  IMAD R9, R36, c[0x0][0x3e8], RZ ;  /* 0x0000fa0024097a24 */ /* 0x000fe200078e02ff */
[----:B------:R-:W-:Y:S01]  /*12cd0*/  ISETP.NE.AND P1, PT, R7, 0x1, PT ;  /* 0x000000010700780c */ /* 0x000fe20003f25270 */
[----:B-----5:R-:W-:Y:S01]  /*12ce0*/  IMAD R15, R15, c[0x0][0x4e8], RZ ;  /* 0x00013a000f0f7a24 */ /* 0x020fe200078e02ff */
[----:B------:R-:W-:Y:S01]  /*12cf0*/  SHF.R.S32.HI R6, RZ, 0x1f, R0 ;  /* 0x0000001fff067819 */ /* 0x000fe20000011400 */
[----:B------:R-:W-:Y:S01]  /*12d00*/  BSSY B0, `(.L_x_286) ;  /* 0x0000076000007945 */ /* 0x000fe20003800000 */
[----:B------:R-:W-:-:S02]  /*12d10*/  LOP3.LUT R5, R4, 0xffffff8, RZ, 0xc0, !PT ;  /* 0x0ffffff804057812 */ /* 0x000fc400078ec0ff */
[----:B------:R-:W-:Y:S02]  /*12d20*/  LEA.HI R4, R26, R26, RZ, 0x1 ;  /* 0x0000001a1a047211 */ /* 0x000fe400078f08ff */
[----:B------:R-:W-:Y:S02]  /*12d30*/  LEA.HI R6, R6, R0, RZ, 0x2 ;  /* 0x0000000006067211 */ /* 0x000fe400078f10ff */
[----:B------:R-:W-:Y:S02]  /*12d40*/  IADD3 R7, R30, -R5, RZ ;  /* 0x800000051e077210 */ /* 0x000fe40007ffe0ff */
[----:B------:R-:W-:Y:S02]  /*12d50*/  LOP3.LUT R4, R4, 0x1ffffffe, RZ, 0xc0, !PT ;  /* 0x1ffffffe04047812 */ /* 0x000fe400078ec0ff */
[----:B------:R-:W-:Y:S02]  /*12d60*/  SHF.R.S32.HI R5, RZ, 0x2, R6 ;  /* 0x00000002ff057819 */ /* 0x000fe40000011406 */
[----:B------:R-:W-:Y:S01]  /*12d70*/  LOP3.LUT P2, RZ, R0, 0x3, RZ, 0xc0, !PT ;  /* 0x0000000300ff7812 */ /* 0x000fe2000784c0ff */
[----:B------:R-:W-:Y:S01]  /*12d80*/  IMAD R0, R3, c[0x0][0x3a0], RZ ;  /* 0x0000e80003007a24 */ /* 0x000fe200078e02ff */
[----:B------:R-:W-:Y:S01]  /*12d90*/  SEL R14, R37, RZ, !P0 ;  /* 0x000000ff250e7207 */ /* 0x000fe20004000000 */
[----:B------:R-:W-:Y:S01]  /*12da0*/  IMAD.IADD R8, R26, 0x1, -R4 ;  /* 0x000000011a087824 */ /* 0x000fe200078e0a04 */
[----:B------:R-:W-:Y:S01]  /*12db0*/  MOV R4, R2 ;  /* 0x0000000200047202 */ /* 0x000fe20000000f00 */
[----:B------:R-:W-:Y:S01]  /*12dc0*/  IMAD R17, R7, 0x10, R5 ;  /* 0x0000001007117824 */ /* 0x000fe200078e0205 */
[----:B------:R-:W-:Y:S01]  /*12dd0*/  LOP3.LUT R12, R16, 0xfffffff8, RZ, 0xc0, !PT ;  /* 0xfffffff8100c7812 */ /* 0x000fe200078ec0ff */
[----:B------:R-:W-:Y:S01]  /*12de0*/  IMAD R6, R2, c[0x0][0x3a4], R0 ;  /* 0x0000e90002067a24 */ /* 0x000fe200078e0200 */
[----:B------:R-:W-:Y:S01]  /*12df0*/  SHF.R.S32.HI R16, RZ, 0x3, R16 ;  /* 0x00000003ff107819 */ /* 0x000fe20000011410 */
[----:B------:R-:W-:Y:S01]  /*12e00*/  IMAD R0, R8, 0x8, R17 ;  /* 0x0000000808007824 */ /* 0x000fe200078e0211 */
[----:B------:R-:W-:Y:S01]  /*12e10*/  LEA.HI R18, R35, R34, RZ, 0x6 ;  /* 0x0000002223127211 */ /* 0x000fe200078f30ff */
[----:B------:R-:W-:-:S02]  /*12e20*/  IMAD.MOV.U32 R5, RZ, RZ, R3 ;  /* 0x000000ffff057224 */ /* 0x000fc400078e0003 */
[----:B------:R-:W-:Y:S02]  /*12e30*/  IMAD R7, R36, c[0x0][0x490], RZ ;  /* 0x0001240024077a24 */ /* 0x000fe400078e02ff */
[----:B-1----:R-:W-:Y:S02]  /*12e40*/  IMAD R8, R19, 0x80, R0 ;  /* 0x0000008013087824 */ /* 0x002fe400078e0200 */
[----:B------:R-:W-:-:S04]  /*12e50*/  IMAD.WIDE.U32 R2, R2, c[0x0][0x3a0], RZ ;  /* 0x0000e80002027a25 */ /* 0x000fc800078e00ff */
[C---:B------:R-:W-:Y:S01]  /*12e60*/  IMAD.WIDE.U32 R10, R44.reuse, c[0x0][0x490], R4 ;  /* 0x000124002c0a7a25 */ /* 0x040fe200078e0004 */
[----:B------:R-:W-:Y:S02]  /*12e70*/  IADD3 R3, R3, R6, RZ ;  /* 0x0000000603037210 */ /* 0x000fe40007ffe0ff */
[----:B------:R-:W-:Y:S01]  /*12e80*/  SHF.R.S32.HI R6, RZ, 0x1f, R37 ;  /* 0x0000001fff067819 */ /* 0x000fe20000011425 */
[C---:B------:R-:W-:Y:S02]  /*12e90*/  IMAD R4, R44.reuse, c[0x0][0x494], R7 ;  /* 0x000125002c047a24 */ /* 0x040fe400078e0207 */
[----:B------:R-:W-:Y:S02]  /*12ea0*/  IMAD R7, R44, c[0x0][0x3ec], R9 ;  /* 0x0000fb002c077a24 */ /* 0x000fe400078e0209 */
[----:B------:R-:W-:Y:S01]  /*12eb0*/  @P1 IMAD.HI.U32 R9, R8, c[0x0][0x4ec], RZ ;  /* 0x00013b0008091a27 */ /* 0x000fe200078e00ff */
[----:B------:R-:W-:Y:S02]  /*12ec0*/  IADD3 R5, R11, R4, RZ ;  /* 0x000000040b057210 */ /* 0x000fe40007ffe0ff */
[----:B------:R-:W-:Y:S01]  /*12ed0*/  SEL R11, R6, RZ, !P0 ;  /* 0x000000ff060b7207 */ /* 0x000fe20004000000 */
[----:B------:R-:W-:Y:S01]  /*12ee0*/  IMAD.MOV.U32 R0, RZ, RZ, R8 ;  /* 0x000000ffff007224 */ /* 0x000fe200078e0008 */
[----:B------:R-:W-:Y:S01]  /*12ef0*/  @P1 SHF.R.U32.HI R0, RZ, c[0x0][0x4f0], R9 ;  /* 0x00013c00ff001a19 */ /* 0x000fe20000011609 */
[----:B------:R-:W-:-:S04]  /*12f00*/  IMAD.WIDE.U32 R2, R44, c[0x0][0x3e8], R2 ;  /* 0x0000fa002c027a25 */ /* 0x000fc800078e0002 */
[----:B------:R-:W-:Y:S01]  /*12f10*/  IMAD.MOV.U32 R4, RZ, RZ, R10 ;  /* 0x000000ffff047224 */ /* 0x000fe200078e000a */
[----:B------:R-:W-:Y:S01]  /*12f20*/  IADD3 R7, R3, R7, RZ ;  /* 0x0000000703077210 */ /* 0x000fe20007ffe0ff */
[----:B------:R-:W-:Y:S01]  /*12f30*/  IMAD.MOV R10, RZ, RZ, -R0 ;  /* 0x000000ffff0a7224 */ /* 0x000fe200078e0a00 */
[----:B------:R-:W-:Y:S01]  /*12f40*/  MOV R6, R2 ;  /* 0x0000000200067202 */ /* 0x000fe20000000f00 */
[----:B------:R-:W-:-:S04]  /*12f50*/  IMAD.WIDE.U32 R2, R14, c[0x0][0x498], R4 ;  /* 0x000126000e027a25 */ /* 0x000fc800078e0004 */
[----:B------:R-:W-:Y:S01]  /*12f60*/  IMAD.IADD R12, R34, 0x1, -R12 ;  /* 0x00000001220c7824 */ /* 0x000fe200078e0a0c */
[----:B------:R-:W-:Y:S01]  /*12f70*/  IADD3 R2, P0, R0, R2, RZ ;  /* 0x0000000200027210 */ /* 0x000fe20007f1e0ff */
[----:B------:R-:W-:Y:S02]  /*12f80*/  IMAD R9, R11, c[0x0][0x498], RZ ;  /* 0x000126000b097a24 */ /* 0x000fe400078e02ff */
[----:B------:R-:W-:Y:S01]  /*12f90*/  IMAD R5, R10, c[0x0][0x4e8], R8 ;  /* 0x00013a000a057a24 */ /* 0x000fe200078e0208 */
[----:B------:R-:W-:Y:S01]  /*12fa0*/  SHF.R.S32.HI R8, RZ, 0x1f, R0 ;  /* 0x0000001fff087819 */ /* 0x000fe20000011400 */
[----:B------:R-:W-:Y:S02]  /*12fb0*/  IMAD R13, R12, 0x20, R16 ;  /* 0x000000200c0d7824 */ /* 0x000fe400078e0210 */
[----:B------:R-:W-:Y:S01]  /*12fc0*/  IMAD R9, R14, c[0x0][0x49c], R9 ;  /* 0x000127000e097a24 */ /* 0x000fe200078e0209 */
[----:B------:R-:W-:Y:S01]  /*12fd0*/  SHF.R.S32.HI R10, RZ, 0x1f, R5 ;  /* 0x0000001fff0a7819 */ /* 0x000fe20000011405 */
[----:B------:R-:W-:-:S02]  /*12fe0*/  IMAD R13, R19, 0x80, R13 ;  /* 0x00000080130d7824 */ /* 0x000fc400078e020d */
[----:B------:R-:W-:Y:S01]  /*12ff0*/  IMAD.SHL.U32 R12, R12, 0x8, RZ ;  /* 0x000000080c0c7824 */ /* 0x000fe200078e00ff */
[----:B------:R-:W-:Y:S01]  /*13000*/  IADD3.X R3, R8, R3, R9, P0, !PT ;  /* 0x0000000308037210 */ /* 0x000fe200007fe409 */
[----:B------:R-:W-:Y:S01]  /*13010*/  IMAD R9, R10, c[0x0][0x488], RZ ;  /* 0x000122000a097a24 */ /* 0x000fe200078e02ff */
[----:B------:R-:W-:Y:S01]  /*13020*/  SHF.L.U32 R8, R16, 0x6, RZ ;  /* 0x0000000610087819 */ /* 0x000fe200000006ff */
[----:B------:R-:W-:-:S04]  /*13030*/  @P1 IMAD.HI.U32 R4, R13, c[0x0][0x4ec], RZ ;  /* 0x00013b000d041a27 */ /* 0x000fc800078e00ff */
[----:B------:R-:W-:-:S04]  /*13040*/  IMAD.WIDE.U32 R2, R5, c[0x0][0x488], R2 ;  /* 0x0001220005027a25 */ /* 0x000fc800078e0002 */
[----:B------:R-:W-:Y:S02]  /*13050*/  IMAD R9, R5, c[0x0][0x48c], R9 ;  /* 0x0001230005097a24 */ /* 0x000fe400078e0209 */
[----:B------:R-:W-:Y:S01]  /*13060*/  IMAD.MOV.U32 R0, RZ, RZ, R13 ;  /* 0x000000ffff007224 */ /* 0x000fe200078e000d */
[----:B------:R-:W-:Y:S01]  /*13070*/  @P1 SHF.R.U32.HI R0, RZ, c[0x0][0x4f0], R4 ;  /* 0x00013c00ff001a19 */ /* 0x000fe20000011604 */
[----:B------:R-:W-:Y:S01]  /*13080*/  IMAD.IADD R9, R3, 0x1, R9 ;  /* 0x0000000103097824 */ /* 0x000fe200078e0209 */
[----:B------:R-:W-:Y:S01]  /*13090*/  LOP3.LUT R4, R8, 0x1c0, RZ, 0xc0, !PT ;  /* 0x000001c008047812 */ /* 0x000fe200078ec0ff */
[----:B------:R-:W-:Y:S01]  /*130a0*/  IMAD R5, R11, c[0x0][0x3f0], RZ ;  /* 0x0000fc000b057a24 */ /* 0x000fe200078e02ff */
[----:B------:R-:W-:Y:S02]  /*130b0*/  LEA R8, P0, R2, c[0x0][0x450], 0x2 ;  /* 0x0001140002087a11 */ /* 0x000fe400078010ff */
[----:B------:R-:W-:Y:S01]  /*130c0*/  LOP3.LUT R11, R4, 0x38, R12, 0xf8, !PT ;  /* 0x00000038040b7812 */ /* 0x000fe200078ef80c */
[C---:B------:R-:W-:Y:S01]  /*130d0*/  IMAD R3, R14.reuse, c[0x0][0x3f4], R5 ;  /* 0x0000fd000e037a24 */ /* 0x040fe200078e0205 */
[----:B------:R-:W-:Y:S01]  /*130e0*/  SHF.R.U32.HI R10, RZ, 0x3, R4 ;  /* 0x00000003ff0a7819 */ /* 0x000fe20000011604 */
[----:B------:R-:W-:Y:S01]  /*130f0*/  IMAD.WIDE.U32 R4, R14, c[0x0][0x3f0], R6 ;  /* 0x0000fc000e047a25 */ /* 0x000fe200078e0006 */
[----:B------:R-:W-:-:S02]  /*13100*/  LEA.HI.X R2, R2, c[0x0][0x454], R9, 0x2, P0 ;  /* 0x0001150002027a11 */ /* 0x000fc400000f1409 */
[----:B------:R-:W-:Y:S01]  /*13110*/  LOP3.LUT R14, R11, R10, RZ, 0x3c, !PT ;  /* 0x0000000a0b0e7212 */ /* 0x000fe200078e3cff */
[----:B------:R-:W-:Y:S01]  /*13120*/  IMAD.IADD R3, R5, 0x1, R3 ;  /* 0x0000000105037824 */ /* 0x000fe200078e0203 */
[----:B------:R-:W-:Y:S01]  /*13130*/  SHFL.IDX PT, R10, R8, RZ, 0x1c1f ;  /* 0x001c1fff080a7589 */ /* 0x000fe200000e0000 */
[----:B------:R-:W-:Y:S02]  /*13140*/  IADD3 R6, -R0, RZ, RZ ;  /* 0x000000ff00067210 */ /* 0x000fe40007ffe1ff */
[----:B------:R-:W-:Y:S01]  /*13150*/  SHF.R.S32.HI R7, RZ, 0x1f, R0 ;  /* 0x0000001fff077819 */ /* 0x000fe20000011400 */
[----:B------:R-:W1:Y:S01]  /*13160*/  SHFL.IDX PT, R11, R2, RZ, 0x1c1f ;  /* 0x001c1fff020b7589 */ /* 0x000e6200000e0000 */
[----:B------:R-:W-:Y:S01]  /*13170*/  LEA R5, R19, R17, 0x7 ;  /* 0x0000001113057211 */ /* 0x000fe200078e38ff */
[----:B------:R-:W-:Y:S02]  /*13180*/  IMAD R6, R6, c[0x0][0x4e8], R13 ;  /* 0x00013a0006067a24 */ /* 0x000fe400078e020d */
[----:B------:R-:W-:Y:S01]  /*13190*/  SHFL.IDX PT, R8, R8, 0x1, 0x1c1f ;  /* 0x003c1f0008087f89 */ /* 0x000fe200000e0000 */
[----:B------:R-:W-:Y:S01]  /*131a0*/  IMAD R7, R7, c[0x0][0x3e0], RZ ;  /* 0x0000f80007077a24 */ /* 0x000fe200078e02ff */
[----:B------:R-:W-:-:S02]  /*131b0*/  ISETP.GE.OR P0, PT, R5, R15, P2 ;  /* 0x0000000f0500720c */ /* 0x000fc40001706670 */
[----:B------:R2:W3:Y:S01]  /*131c0*/  SHFL.IDX PT, R9, R2, 0x1, 0x1c1f ;  /* 0x003c1f0002097f89 */ /* 0x0004e200000e0000 */
[----:B------:R-:W-:-:S10]  /*131d0*/  IMAD R7, R0, c[0x0][0x3e4], R7 ;  /* 0x0000f90000077a24 */ /* 0x000fd400078e0207 */
[----:B-1----:R1:W-:Y:S01]  /*131e0*/  @!P0 ST.E [R10.64], R32 ;  /* 0x000000200a008985 */ /* 0x0023e2000c101906 */
[----:B--2---:R-:W-:Y:S01]  /*131f0*/  IMAD.MOV.U32 R2, RZ, RZ, R4 ;  /* 0x000000ffff027224 */ /* 0x004fe200078e0004 */
[----:B------:R-:W-:-:S03]  /*13200*/  IADD3 R4, R5, 0x8, RZ ;  /* 0x0000000805047810 */ /* 0x000fc60007ffe0ff */
[----:B------:R-:W-:Y:S01]  /*13210*/  IMAD.WIDE.U32 R2, R0, c[0x0][0x3e0], R2 ;  /* 0x0000f80000027a25 */ /* 0x000fe200078e0002 */
[----:B------:R-:W-:Y:S02]  /*13220*/  SHF.R.S32.HI R0, RZ, 0x1f, R6 ;  /* 0x0000001fff007819 */ /* 0x000fe40000011406 */
[----:B------:R-:W-:Y:S01]  /*13230*/  ISETP.GE.OR P2, PT, R4, R15, P2 ;  /* 0x0000000f0400720c */ /* 0x000fe20001746670 */
[----:B------:R-:W-:Y:S01]  /*13240*/  IMAD.IADD R3, R3, 0x1, R7 ;  /* 0x0000000103037824 */ /* 0x000fe200078e0207 */
[----:B------:R-:W-:Y:S01]  /*13250*/  SHF.L.U32 R4, R18, 0x3, RZ ;  /* 0x0000000312047819 */ /* 0x000fe200000006ff */
[----:B------:R-:W-:Y:S01]  /*13260*/  IMAD R0, R0, c[0x0][0x3d8], RZ ;  /* 0x0000f60000007a24 */ /* 0x000fe200078e02ff */
[----:B------:R-:W-:Y:S01]  /*13270*/  LEA R7, R19, R16, 0x7 ;  /* 0x0000001013077211 */ /* 0x000fe200078e38ff */
[----:B------:R-:W-:Y:S01]  /*13280*/  IMAD.WIDE.U32 R2, R6, c[0x0][0x3d8], R2 ;  /* 0x0000f60006027a25 */ /* 0x000fe200078e0002 */
[----:B------:R-:W-:-:S03]  /*13290*/  LOP3.LUT R5, R14, 0x7ffffe00, R4, 0xf8, !PT ;  /* 0x7ffffe000e057812 */ /* 0x000fc600078ef804 */
[----:B------:R-:W-:Y:S01]  /*132a0*/  IMAD R4, R6, c[0x0][0x3dc], R0 ;  /* 0x0000f70006047a24 */ /* 0x000fe200078e0200 */
[----:B------:R-:W-:Y:S02]  /*132b0*/  SHF.L.U32 R0, R5, 0x1, RZ ;  /* 0x0000000105007819 */ /* 0x000fe400000006ff */
[----:B------:R-:W-:Y:S01]  /*132c0*/  LEA R14, P0, R2, c[0x0][0x380], 0x1 ;  /* 0x0000e000020e7a11 */ /* 0x000fe200078008ff */
[----:B---3--:R1:W-:Y:S01]  /*132d0*/  @!P2 ST.E [R8.64], R33 ;  /* 0x000000210800a985 */ /* 0x0083e2000c101906 */
[----:B------:R-:W-:Y:S01]  /*132e0*/  IMAD.IADD R3, R3, 0x1, R4 ;  /* 0x0000000103037824 */ /* 0x000fe200078e0204 */
[----:B------:R-:W-:Y:S02]  /*132f0*/  IADD3 R6, R12, 0x40, RZ ;  /* 0x000000400c067810 */ /* 0x000fe40007ffe0ff */
        /* <DEDUP_REMOVED lines=14> */
[----:B-1----:R1:W4:-:S12]  /*133e0*/  LDS.128 R8, [R0+0x4080] ;  /* 0x0040800000087984 */ /* 0x0023180000000c00 */
[----:B------:R-:W-:Y:S01]  /*133f0*/  @!P1 IMAD.WIDE R4, R12, 0x2, R2 ;  /* 0x000000020c049825 */ /* 0x000fe200078e0202 */
[----:B-1----:R-:W-:-:S04]  /*13400*/  @!P0 SHF.R.S32.HI R0, RZ, 0x1f, R6 ;  /* 0x0000001fff008819 */ /* 0x002fc80000011406 */
[----:B------:R-:W-:-:S04]  /*13410*/  @!P0 LEA.HI R0, R0, R6, RZ, 0x3 ;  /* 0x0000000600008211 */ /* 0x000fc800078f18ff */
[----:B------:R-:W-:-:S05]  /*13420*/  @!P0 LOP3.LUT R0, R0, 0xfffffff8, RZ, 0xc0, !PT ;  /* 0xfffffff800008812 */ /* 0x000fca00078ec0ff */
[----:B------:R-:W-:Y:S01]  /*13430*/  @!P0 IMAD.WIDE R2, R0, 0x2, R2 ;  /* 0x0000000200028825 */ /* 0x000fe200078e0202 */
[----:B-----5:R1:W-:Y:S04]  /*13440*/  @!P1 ST.E.128 [R4.64], R16 ;  /* 0x0000001004009985 */ /* 0x0203e8000c101d06 */
[----:B----4-:R1:W-:Y:S02]  /*13450*/  @!P0 ST.E.128 [R2.64], R8 ;  /* 0x0000000802008985 */ /* 0x0103e4000c101d06 */
.L_x_287:
[----:B------:R-:W-:Y:S05]  /*13460*/  BSYNC B0 ;  /* 0x0000000000007941 */ /* 0x000fea0003800000 */
.L_x_286:
[----:B-1----:R-:W-:Y:S01]  /*13470*/  IADD3 R0, R7, 0x20, RZ ;  /* 0x0000002007007810 */ /* 0x002fe20007ffe0ff */
[----:B------:R1:W4:Y:S01]  /*13480*/  SHFL.IDX PT, R3, R13, 0x1, 0x181f ;  /* 0x00381f000d037f89 */ /* 0x00032200000e0000 */
        /* <DEDUP_REMOVED lines=9> */
[----:B--2---:R2:W-:Y:S01]  /*13520*/  @!P1 ST.E.128 [R4.64], R24 ;  /* 0x0000001804009985 */ /* 0x0045e2000c101d06 */
[----:B------:R-:W-:-:S05]  /*13530*/  @!P0 LOP3.LUT R0, R0, 0xfffffff8, RZ, 0xc0, !PT ;  /* 0xfffffff800008812 */ /* 0x000fca00078ec0ff */
[----:B------:R-:W-:-:S05]  /*13540*/  @!P0 IMAD.WIDE R2, R0, 0x2, R2 ;  /* 0x0000000200028825 */ /* 0x000fca00078e0202 */
[----:B------:R2:W-:Y:S02]  /*13550*/  @!P0 ST.E.128 [R2.64], R20 ;  /* 0x0000001402008985 */ /* 0x0005e4000c101d06 */
.L_x_289:
[----:B------:R-:W-:Y:S05]  /*13560*/  BSYNC B0 ;  /* 0x0000000000007941 */ /* 0x000fea0003800000 */
.L_x_288:
[----:B------:R-:W-:Y:S01]  /*13570*/  IADD3 R0, R7, 0x40, RZ ;  /* 0x0000004007007810 */ /* 0x000fe20007ffe0ff */
[----:B--2-4-:R2:W4:Y:S01]  /*13580*/  SHFL.IDX PT, R3, R13, 0x2, 0x181f ;  /* 0x00581f000d037f89 */ /* 0x01452200000e0000 */
[----:B------:R-:W-:Y:S02]  /*13590*/  BSSY B0, `(.L_x_290) ;  /* 0x000000d000007945 */ /* 0x000fe40003800000 */
[----:B------:R-:W-:Y:S01]  /*135a0*/  ISETP.GE.AND P0, PT, R0, R15, PT ;  /* 0x0000000f0000720c */ /* 0x000fe20003f06270 */
[----:B---3--:R2:W3:-:S12]  /*135b0*/  SHFL.IDX PT, R2, R14, 0x2, 0x181f ;  /* 0x00581f000e027f89 */ /* 0x0084d800000e0000 */
        /* <DEDUP_REMOVED lines=10> */
.L_x_291:
[----:B------:R-:W-:Y:S05]  /*13660*/  BSYNC B0 ;  /* 0x0000000000007941 */ /* 0x000fea0003800000 */
.L_x_290:
[----:B------:R-:W-:Y:S01]  /*13670*/  IADD3 R0, R7, 0x60, RZ ;  /* 0x0000006007007810 */ /* 0x000fe20007ffe0ff */
[----:B---34-:R3:W4:Y:S03]  /*13680*/  SHFL.IDX PT, R3, R13, 0x3, 0x181f ;  /* 0x00781f000d037f89 */ /* 0x01872600000e0000 */
[----:B------:R-:W-:Y:S01]  /*13690*/  ISETP.GE.AND P0, PT, R0, R15, PT ;  /* 0x0000000f0000720c */ /* 0x000fe20003f06270 */
[----:B------:R3:W1:-:S12]  /*136a0*/  SHFL.IDX PT, R2, R14, 0x3, 0x181f ;  /* 0x00781f000e027f89 */ /* 0x00065800000e0000 */
        /* <DEDUP_REMOVED lines=12> */
.L_x_284:
[----:B------:R-:W2:Y:S01]  /*13770*/  LDL R8, [R1+0x24] ;  /* 0x0000240001087983 */ /* 0x000ea20000100800 */
[----:B------:R-:W-:Y:S01]  /*13780*/  ISETP.NE.U32.AND P0, PT, RZ, c[0x0][0x508], PT ;  /* 0x00014200ff007a0c */ /* 0x000fe20003f05070 */
[----:B------:R-:W-:Y:S01]  /*13790*/  IMAD.MOV.U32 R2, RZ, RZ, 0x4 ;  /* 0x00000004ff027424 */ /* 0x000fe200078e00ff */
[----:B------:R-:W-:Y:S02]  /*137a0*/  ISETP.NE.U32.AND P1, PT, RZ, c[0x0][0x500], PT ;  /* 0x00014000ff007a0c */ /* 0x000fe40003f25070 */
[----:B------:R-:W-:Y:S02]  /*137b0*/  ISETP.NE.AND.EX P0, PT, RZ, c[0x0][0x50c], PT, P0 ;  /* 0x00014300ff007a0c */ /* 0x000fe40003f05300 */
[----:B------:R-:W-:Y:S01]  /*137c0*/  ISETP.NE.AND.EX P1, PT, RZ, c[0x0][0x504], PT, P1 ;  /* 0x00014100ff007a0c */ /* 0x000fe20003f25310 */
[----:B------:R-:W-:Y:S02]  /*137d0*/  IMAD.MOV.U32 R13, RZ, RZ, c[0x0][0x388] ;  /* 0x0000e200ff0d7624 */ /* 0x000fe400078e00ff */
[----:B--2---:R-:W-:-:S08]  /*137e0*/  IMAD.WIDE R6, R8, R2, c[0x0][0x500] ;  /* 0x0001400008067625 */ /* 0x004fd000078e0202 */
[----:B------:R-:W-:Y:S02]  /*137f0*/  @P0 IMAD.WIDE R2, R8, R2, c[0x0][0x508] ;  /* 0x0001420008020625 */ /* 0x000fe400078e0202 */
[----:B------:R-:W2:Y:S04]  /*13800*/  @P1 LDG.E R0, [R6.64] ;  /* 0x0000000606001981 */ /* 0x000ea8000c1e1900 */
[----:B------:R1:W5:Y:S01]  /*13810*/  @P0 LDG.E R13, [R2.64] ;  /* 0x00000006020d0981 */ /* 0x000362000c1e1900 */
[----:B------:R-:W-:Y:S02]  /*13820*/  CS2R R4, SRZ ;  /* 0x0000000000047805 */ /* 0x000fe4000001ff00 */
[--C-:B--2---:R-:W-:Y:S01]  /*13830*/  @P1 SHF.R.S32.HI R5, RZ, 0x1f, R0.reuse ;  /* 0x0000001fff051819 */ /* 0x104fe20000011400 */
[----:B------:R-:W-:Y:S01]  /*13840*/  @P1 IMAD.MOV.U32 R4, RZ, RZ, R0 ;  /* 0x000000ffff041224 */ /* 0x000fe200078e0000 */
[----:B------:R-:W-:Y:S05]  /*13850*/  @P0 BRA `(.L_x_292) ;  /* 0x0000004000000947 */ /* 0x000fea0003800000 */
[----:B-1----:R-:W-:Y:S05]  /*13860*/  @!P1 BRA `(.L_x_292) ;  /* 0x0000003000009947 */ /* 0x002fea0003800000 */
[----:B------:R1:W2:Y:S04]  /*13870*/  LDG.E R0, [R6.64] ;  /* 0x0000000606007981 */ /* 0x0002a8000c1e1900 */
[----:B-1----:R-:W2:Y:S02]  /*13880*/  LDG.E R6, [R6.64+0x4] ;  /* 0x0000040606067981 */ /* 0x002ea4000c1e1900 */
[----:B--2--5:R-:W-:-:S02]  /*13890*/  IADD3 R13, -R0, R6, RZ ;  /* 0x00000006000d7210 */ /* 0x024fc40007ffe1ff */
.L_x_292:
[----:B-1----:R-:W1:Y:S01]  /*138a0*/  S2R R12, SR_TID.X ;  /* 0x00000000000c7919 */ /* 0x002e620000002100 */
[----:B------:R-:W-:Y:S01]  /*138b0*/  SHF.R.S32.HI R0, RZ, 0x1f, R8 ;  /* 0x0000001fff007819 */ /* 0x000fe20000011408 */
[----:B------:R-:W-:Y:S01]  /*138c0*/  BSSY B0, `(.L_x_293) ;  /* 0x0000026000007945 */ /* 0x000fe20003800000 */
[----:B------:R-:W-:-:S02]  /*138d0*/  SEL R9, R8, RZ, !P1 ;  /* 0x000000ff08097207 */ /* 0x000fc40004800000 */
[----:B------:R-:W-:Y:S02]  /*138e0*/  SEL R10, R0, RZ, !P1 ;  /* 0x000000ff000a7207 */ /* 0x000fe40004800000 */
[----:B-1----:R-:W-:-:S13]  /*138f0*/  ISETP.GT.AND P0, PT, R12, 0x7f, PT ;  /* 0x0000007f0c00780c */ /* 0x002fda0003f04270 */
[----:B------:R-:W-:Y:S05]  /*13900*/  @P0 BRA `(.L_x_294) ;  /* 0x0000021000000947 */ /* 0x000fea0003800000 */
[----:B------:R-:W1:Y:S01]  /*13910*/  S2R R8, SR_CTAID.X ;  /* 0x0000000000087919 */ /* 0x000e620000002500 */
[----:B-----5:R-:W-:Y:S01]  /*13920*/  IMAD R0, R13, c[0x0][0x4e8], RZ ;  /* 0x00013a000d007a24 */ /* 0x020fe200078e02ff */
[----:B-1----:R-:W-:-:S04]  /*13930*/  LEA R8, R8, R12, 0x7 ;  /* 0x0000000c08087211 */ /* 0x002fc800078e38ff */
[----:B------:R-:W-:-:S13]  /*13940*/  ISETP.GE.AND P0, PT, R8, R0, PT ;  /* 0x000000000800720c */ /* 0x000fda0003f06270 */
[----:B------:R-:W-:Y:S05]  /*13950*/  @P0 BRA `(.L_x_294) ;  /* 0x000001c000000947 */ /* 0x000fea0003800000 */
[----:B------:R-:W-:Y:S01]  /*13960*/  MOV R0, c[0x0][0x4e8] ;  /* 0x00013a0000007a02 */ /* 0x000fe20000000f00 */
[----:B------:R-:W-:Y:S01]  /*13970*/  IMAD R6, R36, c[0x0][0x490], RZ ;  /* 0x0001240024067a24 */ /* 0x000fe200078e02ff */
[----:B------:R-:W-:Y:S01]  /*13980*/  MOV R2, R4 ;  /* 0x0000000400027202 */ /* 0x000fe20000000f00 */
[----:B------:R-:W-:Y:S01]  /*13990*/  IMAD.MOV.U32 R3, RZ, RZ, R5 ;  /* 0x000000ffff037224 */ /* 0x000fe200078e0005 */
[----:B------:R-:W-:Y:S01]  /*139a0*/  ISETP.NE.AND P0, PT, R0, 0x1, PT ;  /* 0x000000010000780c */ /* 0x000fe20003f05270 */
[C---:B------:R-:W-:Y:S01]  /*139b0*/  IMAD R6, R44.reuse, c[0x0][0x494], R6 ;  /* 0x000125002c067a24 */ /* 0x040fe200078e0206 */
[----:B------:R-:W-:Y:S01]  /*139c0*/  MOV R0, R8 ;  /* 0x0000000800007202 */ /* 0x000fe20000000f00 */
[----:B------:R-:W-:-:S05]  /*139d0*/  IMAD.WIDE.U32 R2, R44, c[0x0][0x490], R2 ;  /* 0x000124002c027a25 */ /* 0x000fca00078e0002 */
[----:B------:R-:W-:-:S05]  /*139e0*/  IADD3 R3, R6, R3, RZ ;  /* 0x0000000306037210 */ /* 0x000fca0007ffe0ff */
[----:B------:R-:W-:-:S04]  /*139f0*/  @P0 IMAD.HI.U32 R7, R8, c[0x0][0x4ec], RZ ;  /* 0x00013b0008070a27 */ /* 0x000fc800078e00ff */
[----:B------:R-:W-:Y:S01]  /*13a00*/  IMAD.WIDE.U32 R2, R9, c[0x0][0x498], R2 ;  /* 0x0001260009027a25 */ /* 0x000fe200078e0002 */
[----:B------:R-:W-:-:S03]  /*13a10*/  @P0 SHF.R.U32.HI R0, RZ, c[0x0][0x4f0], R7 ;  /* 0x00013c00ff000a19 */ /* 0x000fc60000011607 */
[----:B------:R-:W-:Y:S01]  /*13a20*/  IMAD R7, R10, c[0x0][0x498], RZ ;  /* 0x000126000a077a24 */ /* 0x000fe200078e02ff */
[----:B------:R-:W-:Y:S01]  /*13a30*/  IADD3 R2, P0, R0, R2, RZ ;  /* 0x0000000200027210 */ /* 0x000fe20007f1e0ff */
[----:B------:R-:W-:Y:S02]  /*13a40*/  IMAD.MOV R6, RZ, RZ, -R0 ;  /* 0x000000ffff067224 */ /* 0x000fe400078e0a00 */
[----:B------:R-:W-:Y:S02]  /*13a50*/  IMAD R7, R9, c[0x0][0x49c], R7 ;  /* 0x0001270009077a24 */ /* 0x000fe400078e0207 */
[----:B------:R-:W-:Y:S01]  /*13a60*/  IMAD R6, R6, c[0x0][0x4e8], R8 ;  /* 0x00013a0006067a24 */ /* 0x000fe200078e0208 */
[----:B------:R-:W-:-:S04]  /*13a70*/  SHF.R.S32.HI R8, RZ, 0x1f, R0 ;  /* 0x0000001fff087819 */ /* 0x000fc80000011400 */
        /* <DEDUP_REMOVED lines=10> */
.L_x_294:
[----:B------:R-:W-:Y:S05]  /*13b20*/  BSYNC B0 ;  /* 0x0000000000007941 */ /* 0x000fea0003800000 */
.L_x_293:
[----:B------:R-:W2:Y:S01]  /*13b30*/  S2R R14, SR_CTAID.X ;  /* 0x00000000000e7919 */ /* 0x000ea20000002500 */
[----:B-1----:R-:W-:Y:S01]  /*13b40*/  IMAD R0, R5, c[0x0][0x3a0], RZ ;  /* 0x0000e80005007a24 */ /* 0x002fe200078e02ff */
[----:B------:R-:W-:Y:S01]  /*13b50*/  SHF.R.S32.HI R5, RZ, 0x1f, R12 ;  /* 0x0000001fff057819 */ /* 0x000fe2000001140c */
[C---:B------:R-:W-:Y:S01]  /*13b60*/  IMAD.WIDE.U32 R2, R4.reuse, c[0x0][0x3a0], RZ ;  /* 0x0000e80004027a25 */ /* 0x040fe200078e00ff */
[----:B------:R-:W-:Y:S01]  /*13b70*/  MOV R6, c[0x0][0x4e8] ;  /* 0x00013a0000067a02 */ /* 0x000fe20000000f00 */
[----:B------:R-:W-:Y:S01]  /*13b80*/  BSSY B0, `(.L_x_295) ;  /* 0x0000034000007945 */ /* 0x000fe20003800000 */
[-C--:B------:R-:W-:Y:S01]  /*13b90*/  LEA.HI R5, R5, R12.reuse, RZ, 0x3 ;  /* 0x0000000c05057211 */ /* 0x080fe200078f18ff */
[----:B------:R-:W-:Y:S01]  /*13ba0*/  IMAD R0, R4, c[0x0][0x3a4], R0 ;  /* 0x0000e90004007a24 */ /* 0x000fe200078e0200 */
[----:B------:R-:W-:Y:S01]  /*13bb0*/  ISETP.NE.AND P0, PT, R6, 0x1, PT ;  /* 0x000000010600780c */ /* 0x000fe20003f05270 */
[----:B------:R-:W-:Y:S01]  /*13bc0*/  IMAD R6, R10, c[0x0][0x3f0], RZ ;  /* 0x0000fc000a067a24 */ /* 0x000fe200078e02ff */
[----:B------:R-:W-:Y:S01]  /*13bd0*/  LOP3.LUT R4, R5, 0xfffffff8, RZ, 0xc0, !PT ;  /* 0xfffffff805047812 */ /* 0x000fe200078ec0ff */
[----:B-----5:R-:W-:Y:S01]  /*13be0*/  IMAD R10, R13, c[0x0][0x4e8], RZ ;  /* 0x00013a000d0a7a24 */ /* 0x020fe200078e02ff */
[----:B------:R-:W-:Y:S01]  /*13bf0*/  SHF.R.S32.HI R8, RZ, 0x3, R5 ;  /* 0x00000003ff087819 */ /* 0x000fe20000011405 */
[----:B------:R-:W-:Y:S01]  /*13c00*/  IMAD R7, R9, c[0x0][0x3f4], R6 ;  /* 0x0000fd0009077a24 */ /* 0x000fe200078e0206 */
[----:B------:R-:W-:-:S02]  /*13c10*/  IADD3 R12, -R4, R12, RZ ;  /* 0x0000000c040c7210 */ /* 0x000fc40007ffe1ff */
[----:B------:R-:W-:Y:S01]  /*13c20*/  IADD3 R3, R3, R0, RZ ;  /* 0x0000000003037210 */ /* 0x000fe20007ffe0ff */
[----:B------:R-:W-:Y:S02]  /*13c30*/  IMAD R0, R36, c[0x0][0x3e8], RZ ;  /* 0x0000fa0024007a24 */ /* 0x000fe400078e02ff */
[----:B------:R-:W-:Y:S02]  /*13c40*/  IMAD R4, R12, 0x20, R8 ;  /* 0x000000200c047824 */ /* 0x000fe400078e0208 */
[C---:B------:R-:W-:Y:S02]  /*13c50*/  IMAD R0, R44.reuse, c[0x0][0x3ec], R0 ;  /* 0x0000fb002c007a24 */ /* 0x040fe400078e0200 */
[----:B------:R-:W-:Y:S01]  /*13c60*/  IMAD.WIDE.U32 R2, R44, c[0x0][0x3e8], R2 ;  /* 0x0000fa002c027a25 */ /* 0x000fe200078e0002 */
[C---:B--2---:R-:W-:Y:S02]  /*13c70*/  LEA R4, R14.reuse, R4, 0x7 ;  /* 0x000000040e047211 */ /* 0x044fe400078e38ff */
[----:B------:R-:W-:-:S02]  /*13c80*/  LEA R8, R14, R8, 0x7 ;  /* 0x000000080e087211 */ /* 0x000fc400078e38ff */
[----:B------:R-:W-:Y:S01]  /*13c90*/  IADD3 R3, R0, R3, RZ ;  /* 0x0000000300037210 */ /* 0x000fe20007ffe0ff */
[----:B------:R-:W-:-:S04]  /*13ca0*/  @P0 IMAD.HI.U32 R5, R4, c[0x0][0x4ec], RZ ;  /* 0x00013b0004050a27 */ /* 0x000fc800078e00ff */
[----:B------:R-:W-:Y:S01]  /*13cb0*/  IMAD.MOV.U32 R0, RZ, RZ, R4 ;  /* 0x000000ffff007224 */ /* 0x000fe200078e0004 */
[----:B------:R-:W-:Y:S01]  /*13cc0*/  @P0 SHF.R.U32.HI R0, RZ, c[0x0][0x4f0], R5 ;  /* 0x00013c00ff000a19 */ /* 0x000fe20000011605 */
[----:B------:R-:W-:-:S03]  /*13cd0*/  IMAD.WIDE.U32 R2, R9, c[0x0][0x3f0], R2 ;  /* 0x0000fc0009027a25 */ /* 0x000fc600078e0002 */
[----:B------:R-:W-:Y:S02]  /*13ce0*/  IADD3 R5, -R0, RZ, RZ ;  /* 0x000000ff00057210 */ /* 0x000fe40007ffe1ff */
[----:B------:R-:W-:Y:S02]  /*13cf0*/  SHF.R.S32.HI R6, RZ, 0x1f, R0 ;  /* 0x0000001fff067819 */ /* 0x000fe40000011400 */
[----:B------:R-:W-:Y:S01]  /*13d00*/  IADD3 R3, R3, R7, RZ ;  /* 0x0000000703037210 */ /* 0x000fe20007ffe0ff */
[----:B------:R-:W-:Y:S02]  /*13d10*/  IMAD R5, R5, c[0x0][0x4e8], R4 ;  /* 0x00013a0005057a24 */ /* 0x000fe400078e0204 */
[----:B------:R-:W-:Y:S02]  /*13d20*/  IMAD R6, R6, c[0x0][0x3e0], RZ ;  /* 0x0000f80006067a24 */ /* 0x000fe400078e02ff */
[----:B------:R-:W-:Y:S01]  /*13d30*/  IMAD.WIDE.U32 R2, R0, c[0x0][0x3e0], R2 ;  /* 0x0000f80000027a25 */ /* 0x000fe200078e0002 */
[----:B------:R-:W-:-:S03]  /*13d40*/  SHF.R.S32.HI R4, RZ, 0x1f, R5 ;  /* 0x0000001fff047819 */ /* 0x000fc60000011405 */
[----:B------:R-:W-:-:S04]  /*13d50*/  IMAD R0, R0, c[0x0][0x3e4], R6 ;  /* 0x0000f90000007a24 */ /* 0x000fc800078e0206 */
[----:B------:R-:W-:Y:S02]  /*13d60*/  IMAD.IADD R3, R3, 0x1, R0 ;  /* 0x0000000103037824 */ /* 0x000fe400078e0200 */
[----:B------:R-:W-:Y:S02]  /*13d70*/  IMAD R0, R4, c[0x0][0x3d8], RZ ;  /* 0x0000f60004007a24 */ /* 0x000fe400078e02ff */
[----:B------:R-:W-:-:S04]  /*13d80*/  IMAD.WIDE.U32 R2, R5, c[0x0][0x3d8], R2 ;  /* 0x0000f60005027a25 */ /* 0x000fc800078e0002 */
[----:B------:R-:W-:Y:S01]  /*13d90*/  IMAD R0, R5, c[0x0][0x3dc], R0 ;  /* 0x0000f70005007a24 */ /* 0x000fe200078e0200 */
[----:B------:R-:W-:-:S04]  /*13da0*/  LEA R11, P0, R2, c[0x0][0x380], 0x1 ;  /* 0x0000e000020b7a11 */ /* 0x000fc800078008ff */
[----:B------:R-:W-:-:S04]  /*13db0*/  IADD3 R0, R3, R0, RZ ;  /* 0x0000000003007210 */ /* 0x000fc80007ffe0ff */
[----:B------:R-:W-:Y:S02]  /*13dc0*/  LEA.HI.X R9, R2, c[0x0][0x384], R0, 0x1, P0 ;  /* 0x0000e10002097a11 */ /* 0x000fe400000f0c00 */
[----:B------:R-:W-:Y:S01]  /*13dd0*/  ISETP.GE.AND P0, PT, R8, R10, PT ;  /* 0x0000000a0800720c */ /* 0x000fe20003f06270 */
[----:B------:R1:W2:Y:S01]  /*13de0*/  SHFL.IDX PT, R2, R11, RZ, 0x181f ;  /* 0x00181fff0b027589 */ /* 0x0002a200000e0000 */
[----:B------:R-:W-:-:S03]  /*13df0*/  SHF.L.U32 R0, R12, 0x3, RZ ;  /* 0x000000030c007819 */ /* 0x000fc600000006ff */
[----:B------:R1:W3:Y:S01]  /*13e00*/  SHFL.IDX PT, R3, R9, RZ, 0x181f ;  /* 0x00181fff09037589 */ /* 0x0002e200000e0000 */
[----:B------:R-:W-:-:S07]  /*13e10*/  IADD3 R7, R0, 0x40, RZ ;  /* 0x0000004000077810 */ /* 0x000fce0007ffe0ff */
[----:B------:R-:W-:Y:S05]  /*13e20*/  @P0 BRA `(.L_x_296) ;  /* 0x0000009000000947 */ /* 0x000fea0003800000 */
[----:B------:R-:W-:Y:S02]  /*13e30*/  ISETP.GE.AND P0, PT, R7, c[0x0][0x3c8], PT ;  /* 0x0000f20007007a0c */ /* 0x000fe40003f06270 */
[----:B------:R-:W-:-:S11]  /*13e40*/  ISETP.GE.AND P1, PT, R0, c[0x0][0x3c8], PT ;  /* 0x0000f20000007a0c */ /* 0x000fd60003f26270 */
[----:B------:R-:W-:-:S04]  /*13e50*/  @!P0 SHF.R.S32.HI R4, RZ, 0x1f, R7 ;  /* 0x0000001fff048819 */ /* 0x000fc80000011407 */
[----:B------:R-:W-:-:S04]  /*13e60*/  @!P0 LEA.HI R4, R4, R7, RZ, 0x3 ;  /* 0x0000000704048211 */ /* 0x000fc800078f18ff */
[----:B------:R-:W-:Y:S01]  /*13e70*/  @!P0 LOP3.LUT R6, R4, 0xfffffff8, RZ, 0xc0, !PT ;  /* 0xfffffff804068812 */ /* 0x000fe200078ec0ff */
[----:B--23--:R-:W-:-:S04]  /*13e80*/  @!P1 IMAD.WIDE R4, R0, 0x2, R2 ;  /* 0x0000000200049825 */ /* 0x00cfc800078e0202 */
[----:B------:R-:W-:Y:S01]  /*13e90*/  @!P0 IMAD.WIDE R2, R6, 0x2, R2 ;  /* 0x0000000206028825 */ /* 0x000fe200078e0202 */
[----:B------:R2:W-:Y:S04]  /*13ea0*/  @!P1 ST.E.128 [R4.64], RZ ;  /* 0x000000ff04009985 */ /* 0x0005e8000c101d06 */
[----:B------:R2:W-:Y:S02]  /*13eb0*/  @!P0 ST.E.128 [R2.64], RZ ;  /* 0x000000ff02008985 */ /* 0x0005e4000c101d06 */
.L_x_296:
[----:B------:R-:W-:Y:S05]  /*13ec0*/  BSYNC B0 ;  /* 0x0000000000007941 */ /* 0x000fea0003800000 */
.L_x_295:
        /* <DEDUP_REMOVED lines=8> */
[----:B------:R-:W-:-:S04]  /*13f50*/  @!P0 SHF.R.S32.HI R4, RZ, 0x1f, R7 ;  /* 0x0000001fff048819 */ /* 0x000fc80000011407 */
[----:B------:R-:W-:-:S04]  /*13f60*/  @!P0 LEA.HI R4, R4, R7, RZ, 0x3 ;  /* 0x0000000704048211 */ /* 0x000fc800078f18ff */
[----:B------:R-:W-:Y:S01]  /*13f70*/  @!P0 LOP3.LUT R6, R4, 0xfffffff8, RZ, 0xc0, !PT ;  /* 0xfffffff804068812 */ /* 0x000fe200078ec0ff */
[----:B---34-:R-:W-:-:S04]  /*13f80*/  @!P1 IMAD.WIDE R4, R0, 0x2, R2 ;  /* 0x0000000200049825 */ /* 0x018fc800078e0202 */
[----:B------:R-:W-:Y:S01]  /*13f90*/  @!P0 IMAD.WIDE R2, R6, 0x2, R2 ;  /* 0x0000000206028825 */ /* 0x000fe200078e0202 */
[----:B------:R3:W-:Y:S04]  /*13fa0*/  @!P1 ST.E.128 [R4.64], RZ ;  /* 0x000000ff04009985 */ /* 0x0007e8000c101d06 */
[----:B------:R3:W-:Y:S02]  /*13fb0*/  @!P0 ST.E.128 [R2.64], RZ ;  /* 0x000000ff02008985 */ /* 0x0007e4000c101d06 */
.L_x_298:
[----:B------:R-:W-:Y:S05]  /*13fc0*/  BSYNC B0 ;  /* 0x0000000000007941 */ /* 0x000fea0003800000 */
.L_x_297:
        /* <DEDUP_REMOVED lines=8> */
[----:B------:R-:W-:-:S04]  /*14050*/  @!P0 SHF.R.S32.HI R4, RZ, 0x1f, R7 ;  /* 0x0000001fff048819 */ /* 0x000fc80000011407 */
[----:B------:R-:W-:-:S04]  /*14060*/  @!P0 LEA.HI R4, R4, R7, RZ, 0x3 ;  /* 0x0000000704048211 */ /* 0x000fc800078f18ff */
[----:B------:R-:W-:Y:S01]  /*14070*/  @!P0 LOP3.LUT R6, R4, 0xfffffff8, RZ, 0xc0, !PT ;  /* 0xfffffff804068812 */ /* 0x000fe200078ec0ff */
[----:B-1--4-:R-:W-:-:S04]  /*14080*/  @!P1 IMAD.WIDE R4, R0, 0x2, R2 ;  /* 0x0000000200049825 */ /* 0x012fc800078e0202 */
[----:B------:R-:W-:Y:S01]  /*14090*/  @!P0 IMAD.WIDE R2, R6, 0x2, R2 ;  /* 0x0000000206028825 */ /* 0x000fe200078e0202 */
[----:B------:R1:W-:Y:S04]  /*140a0*/  @!P1 ST.E.128 [R4.64], RZ ;  /* 0x000000ff04009985 */ /* 0x0003e8000c101d06 */
[----:B------:R1:W-:Y:S02]  /*140b0*/  @!P0 ST.E.128 [R2.64], RZ ;  /* 0x000000ff02008985 */ /* 0x0003e4000c101d06 */
.L_x_300:
[----:B------:R-:W-:Y:S05]  /*140c0*/  BSYNC B0 ;  /* 0x0000000000007941 */ /* 0x000fea0003800000 */
.L_x_299:
[----:B-1----:R-:W-:Y:S01]  /*140d0*/  IADD3 R4, R8, 0x60, RZ ;  /* 0x0000006008047810 */ /* 0x002fe20007ffe0ff */
[----:B------:R1:W2:Y:S03]  /*140e0*/  SHFL.IDX PT, R3, R9, 0x3, 0x181f ;  /* 0x00781f0009037f89 */ /* 0x0002a600000e0000 */
[----:B------:R-:W-:Y:S01]  /*140f0*/  ISETP.GE.AND P0, PT, R4, R10, PT ;  /* 0x0000000a0400720c */ /* 0x000fe20003f06270 */
[----:B----4-:R1:W4:-:S12]  /*14100*/  SHFL.IDX PT, R2, R11, 0x3, 0x181f ;  /* 0x00781f000b027f89 */ /* 0x01031800000e0000 */
[----:B------:R-:W-:Y:S05]  /*14110*/  @P0 EXIT ;  /* 0x000000000000094d */ /* 0x000fea0003800000 */
[----:B------:R-:W-:-:S13]  /*14120*/  ISETP.GE.AND P0, PT, R0, c[0x0][0x3c8], PT ;  /* 0x0000f20000007a0c */ /* 0x000fda0003f06270 */
[----:B--2-4-:R-:W-:-:S05]  /*14130*/  @!P0 IMAD.WIDE R4, R0, 0x2, R2 ;  /* 0x0000000200048825 */ /* 0x014fca00078e0202 */
[----:B------:R2:W-:Y:S01]  /*14140*/  @!P0 ST.E.128 [R4.64], RZ ;  /* 0x000000ff04008985 */ /* 0x0005e2000c101d06 */
[----:B------:R-:W-:-:S13]  /*14150*/  ISETP.GE.AND P0, PT, R7, c[0x0][0x3c8], PT ;  /* 0x0000f20007007a0c */ /* 0x000fda0003f06270 */
[----:B------:R-:W-:Y:S05]  /*14160*/  @P0 EXIT ;  /* 0x000000000000094d */ /* 0x000fea0003800000 */
[----:B------:R-:W-:-:S04]  /*14170*/  SHF.R.S32.HI R0, RZ, 0x1f, R7 ;  /* 0x0000001fff007819 */ /* 0x000fc80000011407 */
[----:B------:R-:W-:-:S04]  /*14180*/  LEA.HI R0, R0, R7, RZ, 0x3 ;  /* 0x0000000700007211 */ /* 0x000fc800078f18ff */
[----:B------:R-:W-:-:S05]  /*14190*/  LOP3.LUT R0, R0, 0xfffffff8, RZ, 0xc0, !PT ;  /* 0xfffffff800007812 */ /* 0x000fca00078ec0ff */
[----:B------:R-:W-:-:S05]  /*141a0*/  IMAD.WIDE R2, R0, 0x2, R2 ;  /* 0x0000000200027825 */ /* 0x000fca00078e0202 */
[----:B------:R-:W-:Y:S01]  /*141b0*/  ST.E.128 [R2.64], RZ ;  /* 0x000000ff02007985 */ /* 0x000fe2000c101d06 */
[----:B------:R-:W-:Y:S05]  /*141c0*/  EXIT ;  /* 0x000000000000794d */ /* 0x000fea0003800000 */
.L_x_301:
        /* <DEDUP_REMOVED lines=11> */
.L_x_4334:


//--------------------- .text._ZN7cutlass13device_kernelIN5flash19enable_sm80_to_sm89INS1_16FlashAttnFwdSm80INS1_25CollectiveMainloopFwdSm80ILi8ELi1ELb1EN4cute5tupleIJNS5_1CILi128EEENS7_ILi96EEES8_EEELi128ENS_6half_tEfNS_4arch4Sm80ELb0ELb1ELb1ELb1ELb1ELb1ELb1ELb0EEENS1_21CollectiveEpilogueFwdINS6_IJS8_S8_S9_EEENS6_IJNS7_ILi1EEESH_SH_EEESB_SD_Li256ELb1ELb1ELb0ELb0EEENS1_19SingleTileSchedulerILb1ELb0ELb1ELi128EEEEEEEEEvNT_6ParamsE --------------------------
	.section	.text._ZN7cutlass13device_kernelIN5flash19enable_sm80_to_sm89INS1_16FlashAttnFwdSm80INS1_25CollectiveMainloopFwdSm80ILi8ELi1ELb1EN4cute5tupleIJNS5_1CILi128EEENS7_ILi96EEES8_EEELi128ENS_6half_tEfNS_4arch4Sm80ELb0ELb1ELb1ELb1ELb1ELb1ELb1ELb0EEENS1_21CollectiveEpilogueFwdINS6_IJS8_S8_S9_EEENS6_IJNS7_ILi1EEESH_SH_EEESB_SD_Li256ELb1ELb1ELb0ELb0EEENS1_19SingleTileSchedulerILb1ELb0ELb1ELi128EEEEEEEEEvNT_6ParamsE,"ax",@progbits
	.sectioninfo	@"SHI_REGISTERS=255"
	.align	128
.text._ZN7cutlass13device_kernelIN5flash19enable_sm80_to_sm89INS1_16FlashAttnFwdSm80INS1_25CollectiveMainloopFwdSm80ILi8ELi1ELb1EN4cute5tupleIJNS5_1CILi128EEENS7_ILi96EEES8_EEELi128ENS_6half_tEfNS_4arch4Sm80ELb0ELb1ELb1ELb1ELb1ELb1ELb1ELb0EEENS1_21CollectiveEpilogueFwdINS6_IJS8_S8_S9_EEENS6_IJNS7_ILi1EEESH_SH_EEESB_SD_Li256ELb1ELb1ELb0ELb0EEENS1_19SingleTileSchedulerILb1ELb0ELb1ELi128EEEEEEEEEvNT_6ParamsE:
        .type           _ZN7cutlass13device_kernelIN5flash19enable_sm80_to_sm89INS1_16FlashAttnFwdSm80INS1_25CollectiveMainloopFwdSm80ILi8ELi1ELb1EN4cute5tupleIJNS5_1CILi128EEENS7_ILi96EEES8_EEELi128ENS_6half_tEfNS_4arch4Sm80ELb0ELb1ELb1ELb1ELb1ELb1ELb1ELb0EEENS1_21CollectiveEpilogueFwdINS6_IJS8_S8_S9_EEENS6_IJNS7_ILi1EEESH_SH_EEESB_SD_Li256ELb1ELb1ELb0ELb0EEENS1_19SingleTileSchedulerILb1ELb0ELb1ELi128EEEEEEEEEvNT_6ParamsE,@function
        .size           _ZN7cutlass13device_kernelIN5flash19enable_sm80_to_sm89INS1_16FlashAttnFwdSm80INS1_25CollectiveMainloopFwdSm80ILi8ELi1ELb1EN4cute5tupleIJNS5_1CILi128EEENS7_ILi96EEES8_EEELi128ENS_6half_tEfNS_4arch4Sm80ELb0ELb1ELb1ELb1ELb1ELb1ELb1ELb0EEENS1_21CollectiveEpilogueFwdINS6_IJS8_S8_S9_EEENS6_IJNS7_ILi1EEESH_SH_EEESB_SD_Li256ELb1ELb1ELb0ELb0EEENS1_19SingleTileSchedulerILb1ELb0ELb1ELi128EEEEEEEEEvNT_6ParamsE,(.L_x_4335 - _ZN7cutlass13device_kernelIN5flash19enable_sm80_to_sm89INS1_16FlashAttnFwdSm80INS1_25CollectiveMainloopFwdSm80ILi8ELi1ELb1EN4cute5tupleIJNS5_1CILi128EEENS7_ILi96EEES8_EEELi128ENS_6half_tEfNS_4arch4Sm80ELb0ELb1ELb1ELb1ELb1ELb1ELb1ELb0EEENS1_21CollectiveEpilogueFwdINS6_IJS8_S8_S9_EEENS6_IJNS7_ILi1EEESH_SH_EEESB_SD_Li256ELb1ELb1ELb0ELb0EEENS1_19SingleTileSchedulerILb1ELb0ELb1ELi128EEEEEEEEEvNT_6ParamsE)
        .other          _ZN7cutlass13device_kernelIN5flash19enable_sm80_to_sm89INS1_16FlashAttnFwdSm80INS1_25CollectiveMainloopFwdSm80ILi8ELi1ELb1EN4cute5tupleIJNS5_1CILi128EEENS7_ILi96EEES8_EEELi128ENS_6half_tEfNS_4arch4Sm80ELb0ELb1ELb1ELb1ELb1ELb1ELb1ELb0EEENS1_21CollectiveEpilogueFwdINS6_IJS8_S8_S9_EEENS6_IJNS7_ILi1EEESH_SH_EEESB_SD_Li256ELb1ELb1ELb0ELb0EEENS1_19SingleTileSchedulerILb1ELb0ELb1ELi128EEEEEEEEEvNT_6ParamsE,@"STO_CUDA_ENTRY STV_DEFAULT"
_ZN7cutlass13device_kernelIN5flash19enable_sm80_to_sm89INS1_16FlashAttnFwdSm80INS1_25CollectiveMainloopFwdSm80ILi8ELi1ELb1EN4cute5tupleIJNS5_1CILi128EEENS7_ILi96EEES8_EEELi128ENS_6half_tEfNS_4arch4Sm80ELb0ELb1ELb1ELb1ELb1ELb1ELb1ELb0EEENS1_21CollectiveEpilogueFwdINS6_IJS8_S8_S9_EEENS6_IJNS7_ILi1EEESH_SH_EEESB_SD_Li256ELb1ELb1ELb0ELb0EEENS1_19SingleTileSchedulerILb1ELb0ELb1ELi128EEEEEEEEEvNT_6ParamsE:
        /* <DEDUP_REMOVED lines=17> */
.L_x_303:
        /* <DEDUP_REMOVED lines=8> */
.L_x_305:
[----:B------:R-:W-:-:S04]  /*0190*/  MOV R0, c[0x0][0x54c] ;  /* 0x0001530000007a02 */ /* 0x000fc80000000f00 */
.L_x_304:
[----:B------:R-:W-:Y:S01]  /*01a0*/  USHF.L.U32 UR4, UR4, 0x7, URZ ;  /* 0x0000000704047899 */ /* 0x000fe2000800063f */
[----:B-----5:R-:W-:-:S05]  /*01b0*/  IMAD R0, R0, c[0x0][0x548], RZ ;  /* 0x0001520000007a24 */ /* 0x020fca00078e02ff */
[----:B------:R-:W-:-:S04]  /*01c0*/  MOV R12, UR4 ;  /* 0x00000004000c7c02 */ /* 0x000fc80008000f00 */
[----:B------:R-:W-:-:S04]  /*01d0*/  ISETP.GE.AND P0, PT, R12, R0, PT ;  /* 0x000000000c00720c */ /* 0x000fc80003f06270 */
[----:B------:R-:W-:-:S05]  /*01e0*/  SEL R0, R5, 0xffffffff, !P0 ;  /* 0xffffffff05007807 */ /* 0x000fca0004000000 */
[----:B------:R2:W-:Y:S01]  /*01f0*/  STL [R1+0x28], R0 ;  /* 0x0000280001007387 */ /* 0x0005e20000100800 */
[----:B------:R-:W-:Y:S05]  /*0200*/  BRA `(.L_x_306) ;  /* 0x0000014000007947 */ /* 0x000fea0003800000 */
.L_x_302:
[----:B------:R-:W-:-:S04]  /*0210*/  ISETP.NE.U32.AND P0, PT, RZ, c[0x0][0x568], PT ;  /* 0x00015a00ff007a0c */ /* 0x000fc80003f05070 */
[----:B------:R-:W-:-:S13]  /*0220*/  ISETP.NE.AND.EX P0, PT, RZ, c[0x0][0x56c], PT, P0 ;  /* 0x00015b00ff007a0c */ /* 0x000fda0003f05300 */
[----:B------:R-:W-:Y:S05]  /*0230*/  @!P0 BRA `(.L_x_307) ;  /* 0x0000002000008947 */ /* 0x000fea0003800000 */
[----:B------:R1:W5:Y:S01]  /*0240*/  LDG.E R0, [R2.64] ;  /* 0x0000001202007981 */ /* 0x000362000c1e1900 */
[----:B------:R-:W-:Y:S05]  /*0250*/  BRA `(.L_x_308) ;  /* 0x0000009000007947 */ /* 0x000fea0003800000 */
.L_x_307:
        /* <DEDUP_REMOVED lines=8> */
.L_x_309:
[----:B------:R-:W-:-:S04]  /*02e0*/  MOV R0, c[0x0][0x54c] ;  /* 0x0001530000007a02 */ /* 0x000fc80000000f00 */
.L_x_308:
[----:B------:R-:W-:Y:S01]  /*02f0*/  USHF.L.U32 UR4, UR4, 0x7, URZ ;  /* 0x0000000704047899 */ /* 0x000fe2000800063f */
[----:B-----5:R-:W-:-:S05]  /*0300*/  IMAD R0, R0, c[0x0][0x548], RZ ;  /* 0x0001520000007a24 */ /* 0x020fca00078e02ff */
[----:B------:R-:W-:-:S04]  /*0310*/  MOV R12, UR4 ;  /* 0x00000004000c7c02 */ /* 0x000fc80008000f00 */
[----:B------:R-:W-:-:S04]  /*0320*/  ISETP.GE.AND P0, PT, R12, R0, PT ;  /* 0x000000000c00720c */ /* 0x000fc80003f06270 */
[----:B------:R-:W-:-:S05]  /*0330*/  SEL R0, R5, 0xffffffff, !P0 ;  /* 0xffffffff05007807 */ /* 0x000fca0004000000 */
[----:B------:R2:W-:Y:S04]  /*0340*/  STL [R1+0x28], R0 ;  /* 0x0000280001007387 */ /* 0x0005e80000100800 */
.L_x_306:
        /* <DEDUP_REMOVED lines=8> */
[----:B------:R-:W-:Y:S01]  /*03d0*/  IMAD.MOV.U32 R17, RZ, RZ, RZ ;  /* 0x000000ffff117224 */ /* 0x000fe200078e00ff */
[----:B------:R-:W-:Y:S01]  /*03e0*/  ISETP.NE.AND.EX P0, PT, RZ, c[0x0][0x364], PT, P1 ;  /* 0x0000d900ff007a0c */ /* 0x000fe20003f05310 */
[----:B------:R-:W-:Y:S01]  /*03f0*/  IMAD.MOV.U32 R13, RZ, RZ, RZ ;  /* 0x000000ffff0d7224 */ /* 0x000fe200078e00ff */
[----:B------:R-:W-:Y:S01]  /*0400*/  ISETP.NE.U32.AND P1, PT, RZ, c[0x0][0x348], PT ;  /* 0x0000d200ff007a0c */ /* 0x000fe20003f25070 */
[----:B------:R-:W-:Y:S01]  /*0410*/  IMAD.WIDE R8, R21, R14, c[0x0][0x348] ;  /* 0x0000d20015087625 */ /* 0x000fe200078e020e */
[----:B------:R-:W-:-:S02]  /*0420*/  ISETP.NE.U32.AND P3, PT, RZ, c[0x0][0x350], PT ;  /* 0x0000d400ff007a0c */ /* 0x000fc40003f65070 */
[----:B------:R-:W-:Y:S01]  /*0430*/  ISETP.NE.U32.AND P4, PT, RZ, c[0x0][0x358], PT ;  /* 0x0000d600ff007a0c */ /* 0x000fe20003f85070 */
[CC--:B------:R-:W-:Y:S01]  /*0440*/  IMAD.WIDE R6, R21.reuse, R14.reuse, c[0x0][0x350] ;  /* 0x0000d40015067625 */ /* 0x0c0fe200078e020e */
[----:B------:R-:W-:Y:S02]  /*0450*/  ISETP.NE.AND.EX P1, PT, RZ, c[0x0][0x34c], PT, P1 ;  /* 0x0000d300ff007a0c */ /* 0x000fe40003f25310 */
[----:B------:R-:W-:Y:S01]  /*0460*/  ISETP.NE.AND.EX P3, PT, RZ, c[0x0][0x354], PT, P3 ;  /* 0x0000d500ff007a0c */ /* 0x000fe20003f65330 */
[CC--:B------:R-:W-:Y:S01]  /*0470*/  @P2 IMAD.WIDE R10, R21.reuse, R14.reuse, c[0x0][0x370] ;  /* 0x0000dc00150a2625 */ /* 0x0c0fe200078e020e */
[----:B------:R-:W-:Y:S02]  /*0480*/  ISETP.NE.AND.EX P4, PT, RZ, c[0x0][0x35c], PT, P4 ;  /* 0x0000d700ff007a0c */ /* 0x000fe40003f85340 */
[----:B------:R-:W-:Y:S01]  /*0490*/  MOV R137, RZ ;  /* 0x000000ff00897202 */ /* 0x000fe20000000f00 */
[CC--:B-1----:R-:W-:Y:S01]  /*04a0*/  @P0 IMAD.WIDE R2, R21.reuse, R14.reuse, c[0x0][0x360] ;  /* 0x0000d80015020625 */ /* 0x0c2fe200078e020e */
[----:B------:R1:W2:Y:S03]  /*04b0*/  @P2 LDG.E R15, [R10.64] ;  /* 0x000000120a0f2981 */ /* 0x0002a6000c1e1900 */
[----:B------:R-:W-:Y:S01]  /*04c0*/  IMAD.WIDE R4, R21, R14, c[0x0][0x358] ;  /* 0x0000d60015047625 */ /* 0x000fe200078e020e */
[----:B------:R3:W4:Y:S04]  /*04d0*/  @P0 LDG.E R0, [R2.64] ;  /* 0x0000001202000981 */ /* 0x000728000c1e1900 */
[----:B------:R2:W5:Y:S04]  /*04e0*/  @P1 LDG.E R137, [R8.64] ;  /* 0x0000001208891981 */ /* 0x000568000c1e1900 */
[----:B------:R2:W5:Y:S04]  /*04f0*/  @P3 LDG.E R17, [R6.64] ;  /* 0x0000001206113981 */ /* 0x000568000c1e1900 */
[----:B------:R2:W5:Y:S04]  /*0500*/  @P4 LDG.E R13, [R4.64] ;  /* 0x00000012040d4981 */ /* 0x000568000c1e1900 */
[----:B------:R-:W3:Y:S01]  /*0510*/  S2R R30, SR_CTAID.Y ;  /* 0x00000000001e7919 */ /* 0x000ee20000002600 */
[----:B-1----:R-:W-:Y:S01]  /*0520*/  IMAD.MOV.U32 R10, RZ, RZ, c[0x0][0x2ac] ;  /* 0x0000ab00ff0a7624 */ /* 0x002fe200078e00ff */
[----:B---3--:R-:W-:-:S03]  /*0530*/  MOV R2, c[0x0][0x228] ;  /* 0x00008a0000027a02 */ /* 0x008fc60000000f00 */
[----:B------:R-:W-:Y:S01]  /*0540*/  IMAD R10, R10, c[0x0][0x1d0], RZ ;  /* 0x000074000a0a7a24 */ /* 0x000fe200078e02ff */
[----:B------:R-:W-:Y:S01]  /*0550*/  SHF.R.S32.HI R155, RZ, 0x1f, R30 ;  /* 0x0000001fff9b7819 */ /* 0x000fe2000001141e */
[----:B----4-:R1:W-:Y:S04]  /*0560*/  STL [R1+0xc], R0 ;  /* 0x00000c0001007387 */ /* 0x0103e80000100800 */
[----:B--2---:R1:W-:Y:S01]  /*0570*/  STL [R1+0x24], R15 ;  /* 0x0000240f01007387 */ /* 0x0043e20000100800 */
[----:B------:R-:W-:Y:S01]  /*0580*/  MOV R11, R0 ;  /* 0x00000000000b7202 */ /* 0x000fe20000000f00 */
[----:B------:R-:W-:Y:S05]  /*0590*/  @P0 BRA `(.L_x_310) ;  /* 0x0000005000000947 */ /* 0x000fea0003800000 */
[----:B------:R-:W-:Y:S05]  /*05a0*/  @!P1 BRA `(.L_x_310) ;  /* 0x0000004000009947 */ /* 0x000fea0003800000 */
[----:B-1----:R1:W2:Y:S04]  /*05b0*/  LDG.E R0, [R8.64] ;  /* 0x0000001208007981 */ /* 0x0022a8000c1e1900 */
[----:B-1----:R-:W2:Y:S02]  /*05c0*/  LDG.E R8, [R8.64+0x4] ;  /* 0x0000041208087981 */ /* 0x002ea4000c1e1900 */
[----:B--2---:R-:W-:-:S05]  /*05d0*/  IADD3 R11, -R0, R8, RZ ;  /* 0x00000008000b7210 */ /* 0x004fca0007ffe1ff */
[----:B------:R1:W-:Y:S02]  /*05e0*/  STL [R1+0xc], R11 ;  /* 0x00000c0b01007387 */ /* 0x0003e40000100800 */
.L_x_310:
[----:B------:R-:W-:-:S04]  /*05f0*/  ISETP.NE.U32.AND P0, PT, RZ, c[0x0][0x368], PT ;  /* 0x0000da00ff007a0c */ /* 0x000fc80003f05070 */
[----:B------:R-:W-:-:S13]  /*0600*/  ISETP.NE.AND.EX P0, PT, RZ, c[0x0][0x36c], PT, P0 ;  /* 0x0000db00ff007a0c */ /* 0x000fda0003f05300 */
[----:B------:R-:W-:Y:S05]  /*0610*/  @!P0 BRA `(.L_x_311) ;  /* 0x0000003000008947 */ /* 0x000fea0003800000 */
[----:B------:R-:W-:-:S05]  /*0620*/  IMAD.WIDE R6, R21, R14, c[0x0][0x368] ;  /* 0x0000da0015067625 */ /* 0x000fca00078e020e */
[----:B------:R2:W5:Y:S01]  /*0630*/  LDG.E R10, [R6.64] ;  /* 0x00000012060a7981 */ /* 0x000562000c1e1900 */
[----:B------:R-:W-:Y:S05]  /*0640*/  BRA `(.L_x_312) ;  /* 0x0000004000007947 */ /* 0x000fea0003800000 */
.L_x_311:
[----:B------:R-:W-:Y:S05]  /*0650*/  @!P3 BRA `(.L_x_312) ;  /* 0x000000300000b947 */ /* 0x000fea0003800000 */
[----:B-1----:R1:W2:Y:S04]  /*0660*/  LDG.E R0, [R6.64] ;  /* 0x0000001206007981 */ /* 0x0022a8000c1e1900 */
[----:B-1----:R-:W2:Y:S02]  /*0670*/  LDG.E R6, [R6.64+0x4] ;  /* 0x0000041206067981 */ /* 0x002ea4000c1e1900 */
[----:B--2---:R-:W-:Y:S02]  /*0680*/  IADD3 R10, -R0, R6, RZ ;  /* 0x00000006000a7210 */ /* 0x004fe40007ffe1ff */
.L_x_312:
[----:B--2---:R2:W3:Y:S04]  /*0690*/  @P4 LDG.E R6, [R4.64] ;  /* 0x0000001204064981 */ /* 0x0044e8000c1e1900 */
[----:B------:R2:W3:Y:S01]  /*06a0*/  @P4 LDG.E R3, [R4.64+0x4] ;  /* 0x0000041204034981 */ /* 0x0004e2000c1e1900 */
[----:B-1----:R-:W-:Y:S01]  /*06b0*/  IMAD.MOV.U32 R0, RZ, RZ, c[0x0][0x2c4] ;  /* 0x0000b100ff007624 */ /* 0x002fe200078e00ff */
[----:B------:R-:W-:Y:S01]  /*06c0*/  ISETP.NE.U32.AND P0, PT, RZ, c[0x0][0x378], PT ;  /* 0x0000de00ff007a0c */ /* 0x000fe20003f05070 */
[----:B-----5:R-:W-:-:S03]  /*06d0*/  IMAD.MOV.U32 R135, RZ, RZ, R10 ;  /* 0x000000ffff877224 */ /* 0x020fc600078e000a */
[----:B------:R-:W-:Y:S01]  /*06e0*/  ISETP.NE.AND P2, PT, R0, 0x1, PT ;  /* 0x000000010000780c */ /* 0x000fe20003f45270 */
[----:B------:R-:W-:Y:S01]  /*06f0*/  IMAD.MOV.U32 R218, RZ, RZ, R12 ;  /* 0x000000ffffda7224 */ /* 0x000fe200078e000c */
[----:B------:R-:W-:Y:S01]  /*0700*/  ISETP.NE.AND.EX P0, PT, RZ, c[0x0][0x37c], PT, P0 ;  /* 0x0000df00ff007a0c */ /* 0x000fe20003f05300 */
[----:B------:R-:W-:Y:S01]  /*0710*/  IMAD.MOV.U32 R7, RZ, RZ, c[0x0][0x32c] ;  /* 0x0000cb00ff077624 */ /* 0x000fe200078e00ff */
[----:B------:R-:W-:-:S04]  /*0720*/  LOP3.LUT R215, R215, 0xffbfffff, RZ, 0xc0, !PT ;  /* 0xffbfffffd7d77812 */ /* 0x000fc800078ec0ff */
[----:B------:R-:W-:-:S05]  /*0730*/  ISETP.GE.AND P1, PT, R7, 0x1, PT ;  /* 0x000000010700780c */ /* 0x000fca0003f26270 */
[----:B------:R-:W-:Y:S02]  /*0740*/  @P2 IADD3 R0, R218, 0x7f, RZ ;  /* 0x0000007fda002810 */ /* 0x000fe40007ffe0ff */
[----:B------:R-:W-:Y:S01]  /*0750*/  @P2 LOP3.LUT R215, R215, 0x400000, RZ, 0xfc, !PT ;  /* 0x00400000d7d72812 */ /* 0x000fe200078efcff */
[----:B--2---:R-:W-:-:S03]  /*0760*/  @P0 IMAD.WIDE R4, R21, R14, c[0x0][0x378] ;  /* 0x0000de0015040625 */ /* 0x004fc600078e020e */
[----:B------:R-:W-:Y:S02]  /*0770*/  LOP3.LUT R215, R215, 0xff7fffff, RZ, 0xc0, !PT ;  /* 0xff7fffffd7d77812 */ /* 0x000fe400078ec0ff */
[----:B------:R1:W5:Y:S02]  /*0780*/  @P0 LDG.E R135, [R4.64] ;  /* 0x0000001204870981 */ /* 0x000364000c1e1900 */
[----:B------:R-:W-:Y:S01]  /*0790*/  @P1 LOP3.LUT R215, R215, 0x800000, RZ, 0xfc, !PT ;  /* 0x00800000d7d71812 */ /* 0x000fe200078efcff */
[----:B---3--:R-:W-:Y:S02]  /*07a0*/  @P4 IMAD.IADD R2, R3, 0x1, -R6 ;  /* 0x0000000103024824 */ /* 0x008fe400078e0a06 */
[----:B------:R-:W-:Y:S02]  /*07b0*/  IMAD.IADD R6, R10, 0x1, -R15 ;  /* 0x000000010a067824 */ /* 0x000fe400078e0a0f */
[----:B------:R-:W-:Y:S01]  /*07c0*/  @P2 IMAD.HI.U32 R3, R0, c[0x0][0x2c8], RZ ;  /* 0x0000b20000032a27 */ /* 0x000fe200078e00ff */
[----:B------:R-:W-:-:S03]  /*07d0*/  IADD3 R0, R12, 0x7f, RZ ;  /* 0x0000007f0c007810 */ /* 0x000fc60007ffe0ff */
[----:B------:R-:W-:Y:S01]  /*07e0*/  IMAD.IADD R8, R6, 0x1, R2 ;  /* 0x0000000106087824 */ /* 0x000fe200078e0202 */
[----:B------:R-:W-:-:S04]  /*07f0*/  @P2 SHF.R.U32.HI R0, RZ, c[0x0][0x2cc], R3 ;  /* 0x0000b300ff002a19 */ /* 0x000fc80000011603 */
[----:B------:R2:W-:Y:S01]  /*0800*/  STL [R1+0x8], R8 ;  /* 0x0000080801007387 */ /* 0x0005e20000100800 */
[----:B------:R-:W-:-:S05]  /*0810*/  IADD3 R143, R8, 0x1, -R11 ;  /* 0x00000001088f7810 */ /* 0x000fca0007ffe80b */
[----:B------:R-:W-:-:S05]  /*0820*/  IMAD.IADD R0, R143, 0x1, R0 ;  /* 0x000000018f007824 */ /* 0x000fca00078e0200 */
[----:B-1----:R-:W-:Y:S01]  /*0830*/  IADD3 R5, R0, c[0x0][0x328], RZ ;  /* 0x0000ca0000057a10 */ /* 0x002fe20007ffe0ff */
        /* <DEDUP_REMOVED lines=10> */
.L_x_314:
[----:B------:R-:W-:-:S13]  /*08e0*/  ISETP.NE.AND P0, PT, R7, 0x1, PT ;  /* 0x000000010700780c */ /* 0x000fda0003f05270 */
[----:B------:R-:W-:-:S05]  /*08f0*/  @P0 IMAD.HI.U32 R0, R3, c[0x0][0x330], RZ ;  /* 0x0000cc0003000a27 */ /* 0x000fca00078e00ff */
[----:B------:R-:W-:-:S05]  /*0900*/  @P0 SHF.R.U32.HI R3, RZ, c[0x0][0x334], R0 ;  /* 0x0000cd00ff030a19 */ /* 0x000fca0000011600 */
.L_x_315:
[----:B------:R-:W-:-:S05]  /*0910*/  IMAD R3, R3, R7, c[0x0][0x32c] ;  /* 0x0000cb0003037624 */ /* 0x000fca00078e0207 */
[----:B------:R-:W-:Y:S02]  /*0920*/  IMNMX R5, R5, R3, PT ;  /* 0x0000000305057217 */ /* 0x000fe40003800200 */
.L_x_313:
[C---:B------:R-:W-:Y:S01]  /*0930*/  IADD3 R3, R8.reuse, 0x5f, RZ ;  /* 0x0000005f08037810 */ /* 0x040fe20007ffe0ff */
[----:B--2---:R-:W-:Y:S02]  /*0940*/  IMAD.IADD R8, R8, 0x1, -R11 ;  /* 0x0000000108087824 */ /* 0x004fe400078e0a0b */
[----:B------:R-:W-:-:S03]  /*0950*/  @P2 IMAD.HI.U32 R4, R218, c[0x0][0x2c8], RZ ;  /* 0x0000b200da042a27 */ /* 0x000fc600078e00ff */
[----:B------:R1:W-:Y:S01]  /*0960*/  STL [R1+0x2c], R8 ;  /* 0x00002c0801007387 */ /* 0x0003e20000100800 */
[----:B------:R-:W-:Y:S01]  /*0970*/  IMAD.MOV.U32 R0, RZ, RZ, R218 ;  /* 0x000000ffff007224 */ /* 0x000fe200078e00da */
[----:B------:R-:W-:Y:S01]  /*0980*/  @P2 SHF.R.U32.HI R0, RZ, c[0x0][0x2cc], R4 ;  /* 0x0000b300ff002a19 */ /* 0x000fe20000011604 */
[----:B------:R-:W-:-:S04]  /*0990*/  IMAD.HI R3, R3, 0x2aaaaaab, RZ ;  /* 0x2aaaaaab03037827 */ /* 0x000fc800078e02ff */
[----:B------:R-:W-:Y:S01]  /*09a0*/  IMAD.IADD R0, R8, 0x1, R0 ;  /* 0x0000000108007824 */ /* 0x000fe200078e0200 */
[----:B------:R-:W-:-:S04]  /*09b0*/  SHF.R.U32.HI R4, RZ, 0x1f, R3 ;  /* 0x0000001fff047819 */ /* 0x000fc80000011603 */
[----:B------:R-:W-:Y:S02]  /*09c0*/  LEA.HI.SX32 R144, R3, R4, 0x1c ;  /* 0x0000000403907211 */ /* 0x000fe400078fe2ff */
[----:B------:R-:W-:Y:S01]  /*09d0*/  IADD3 R4, R0, -c[0x0][0x324], RZ ;  /* 0x8000c90000047a10 */ /* 0x000fe20007ffe0ff */
        /* <DEDUP_REMOVED lines=9> */
.L_x_317:
[----:B------:R-:W-:-:S13]  /*0a70*/  ISETP.NE.AND P0, PT, R7, 0x1, PT ;  /* 0x000000010700780c */ /* 0x000fda0003f05270 */
[----:B------:R-:W-:-:S05]  /*0a80*/  @P0 IMAD.HI.U32 R3, R0, c[0x0][0x330], RZ ;  /* 0x0000cc0000030a27 */ /* 0x000fca00078e00ff */
[----:B------:R-:W-:-:S05]  /*0a90*/  @P0 SHF.R.U32.HI R0, RZ, c[0x0][0x334], R3 ;  /* 0x0000cd00ff000a19 */ /* 0x000fca0000011603 */
.L_x_318:
[----:B------:R-:W-:-:S05]  /*0aa0*/  IMAD R0, R0, c[0x0][0x32c], RZ ;  /* 0x0000cb0000007a24 */ /* 0x000fca00078e02ff */
[----:B------:R-:W-:-:S04]  /*0ab0*/  IMNMX R4, R4, R0, !PT ;  /* 0x0000000004047217 */ /* 0x000fc80007800200 */
.L_x_316:
[----:B------:R-:W-:Y:S01]  /*0ac0*/  IADD3 R3, R5, 0x5f, RZ ;  /* 0x0000005f05037810 */ /* 0x000fe20007ffe0ff */
[----:B------:R-:W-:-:S04]  /*0ad0*/  IMAD.HI R0, R4, 0x2aaaaaab, RZ ;  /* 0x2aaaaaab04007827 */ /* 0x000fc800078e02ff */
[----:B------:R-:W-:Y:S01]  /*0ae0*/  IMAD.HI R4, R3, 0x2aaaaaab, RZ ;  /* 0x2aaaaaab03047827 */ /* 0x000fe200078e02ff */
[----:B------:R-:W-:-:S04]  /*0af0*/  SHF.R.U32.HI R3, RZ, 0x1f, R0 ;  /* 0x0000001fff037819 */ /* 0x000fc80000011600 */
[----:B------:R-:W-:Y:S02]  /*0b00*/  SHF.R.U32.HI R5, RZ, 0x1f, R4 ;  /* 0x0000001fff057819 */ /* 0x000fe40000011604 */
[----:B------:R-:W-:Y:S02]  /*0b10*/  LEA.HI.SX32 R0, R0, R3, 0x1c ;  /* 0x0000000300007211 */ /* 0x000fe400078fe2ff */
[----:B------:R-:W-:Y:S02]  /*0b20*/  LEA.HI.SX32 R4, R4, R5, 0x1c ;  /* 0x0000000504047211 */ /* 0x000fe400078fe2ff */
[----:B------:R-:W-:Y:S02]  /*0b30*/  IMNMX R3, RZ, R0, !PT ;  /* 0x00000000ff037217 */ /* 0x000fe40007800200 */
[----:B------:R-:W-:-:S03]  /*0b40*/  IMNMX R0, R4, R144, PT ;  /* 0x0000009004007217 */ /* 0x000fc60003800200 */
[--C-:B------:R-:W-:Y:S02]  /*0b50*/  IMAD R3, R3, 0x60, -R6.reuse ;  /* 0x0000006003037824 */ /* 0x100fe400078e0a06 */
[----:B------:R-:W-:-:S03]  /*0b60*/  IMAD R0, R0, 0x60, -R6 ;  /* 0x0000006000007824 */ /* 0x000fc600078e0a06 */
[----:B------:R-:W-:Y:S02]  /*0b70*/  IMNMX R3, RZ, R3, !PT ;  /* 0x00000003ff037217 */ /* 0x000fe40007800200 */
[----:B------:R-:W-:-:S03]  /*0b80*/  IMNMX R0, R0, R2, PT ;  /* 0x0000000200007217 */ /* 0x000fc60003800200 */
[----:B------:R-:W-:Y:S01]  /*0b90*/  IMAD.WIDE.U32 R4, R3, -0x55555555, RZ ;  /* 0xaaaaaaab03047825 */ /* 0x000fe200078e00ff */
[----:B------:R-:W-:-:S04]  /*0ba0*/  ISETP.GT.AND P0, PT, R0, R3, PT ;  /* 0x000000030000720c */ /* 0x000fc80003f04270 */
[----:B------:R-:W-:-:S05]  /*0bb0*/  SHF.R.U32.HI R123, RZ, 0x6, R5 ;  /* 0x00000006ff7b7819 */ /* 0x000fca0000011605 */
[----:B------:R-:W-:-:S04]  /*0bc0*/  IMAD.MOV.U32 R6, RZ, RZ, R123 ;  /* 0x000000ffff067224 */ /* 0x000fc800078e007b */
[----:B------:R-:W-:-:S05]  /*0bd0*/  @P0 IADD3 R0, R0, 0x5f, RZ ;  /* 0x0000005f00000810 */ /* 0x000fca0007ffe0ff */
[----:B------:R-:W-:-:S05]  /*0be0*/  @P0 IMAD.HI R0, R0, 0x2aaaaaab, RZ ;  /* 0x2aaaaaab00000827 */ /* 0x000fca00078e02ff */
[----:B------:R-:W-:-:S04]  /*0bf0*/  @P0 SHF.R.U32.HI R3, RZ, 0x1f, R0 ;  /* 0x0000001fff030819 */ /* 0x000fc80000011600 */
[----:B------:R-:W-:-:S04]  /*0c00*/  @P0 LEA.HI.SX32 R6, R0, R3, 0x1c ;  /* 0x0000000300060211 */ /* 0x000fc800078fe2ff */
[----:B------:R-:W-:-:S13]  /*0c10*/  ISETP.GT.AND P0, PT, R6, R123, PT ;  /* 0x0000007b0600720c */ /* 0x000fda0003f04270 */
[----:B------:R-:W-:Y:S05]  /*0c20*/  @!P0 BRA `(.L_x_319) ;  /* 0x0000569000008947 */ /* 0x000fea0003800000 */
[----:B------:R-:W-:Y:S02]  /*0c30*/  ISETP.NE.U32.AND P0, PT, RZ, c[0x0][0x340], PT ;  /* 0x0000d000ff007a0c */ /* 0x000fe40003f05070 */
[----:B-1----:R-:W-:Y:S02]  /*0c40*/  SHF.R.S32.HI R8, RZ, 0x1f, R167 ;  /* 0x0000001fff087819 */ /* 0x002fe400000114a7 */
[----:B------:R-:W-:Y:S02]  /*0c50*/  SHF.R.S32.HI R15, RZ, 0x1f, R21 ;  /* 0x0000001fff0f7819 */ /* 0x000fe40000011415 */
[----:B------:R-:W-:Y:S02]  /*0c60*/  MOV R138, 0x60 ;  /* 0x00000060008a7802 */ /* 0x000fe40000000f00 */
[----:B------:R-:W-:Y:S02]  /*0c70*/  IADD3 R41, R6, -0x1, RZ ;  /* 0xffffffff06297810 */ /* 0x000fe40007ffe0ff */
[----:B------:R-:W-:Y:S01]  /*0c80*/  SEL R94, R21, RZ, !P4 ;  /* 0x000000ff155e7207 */ /* 0x000fe20006000000 */
[----:B------:R-:W-:Y:S01]  /*0c90*/  IMAD.MOV.U32 R140, RZ, RZ, c[0x0][0x238] ;  /* 0x00008e00ff8c7624 */ /* 0x000fe200078e00ff */
[----:B------:R-:W-:Y:S01]  /*0ca0*/  ISETP.NE.AND.EX P2, PT, RZ, c[0x0][0x344], PT, P0 ;  /* 0x0000d100ff007a0c */ /* 0x000fe20003f45300 */
[----:B------:R-:W-:Y:S01]  /*0cb0*/  IMAD.MOV.U32 R136, RZ, RZ, c[0x0][0x23c] ;  /* 0x00008f00ff887624 */ /* 0x000fe200078e00ff */
[----:B------:R-:W-:Y:S01]  /*0cc0*/  IADD3 R132, R17, R10, RZ ;  /* 0x0000000a11847210 */ /* 0x000fe20007ffe0ff */
[----:B------:R-:W-:-:S02]  /*0cd0*/  UMOV UR12, 0x6 ;  /* 0x00000006000c7882 */ /* 0x000fc40000000000 */
[----:B------:R-:W-:-:S08]  /*0ce0*/  ULDC.64 UR4, c[0x0][0x290] ;  /* 0x0000a40000047ab9 */ /* 0x000fd00000000a00 */
[----:B------:R-:W-:-:S05]  /*0cf0*/  @P2 IMAD.WIDE R4, R21, R14, c[0x0][0x340] ;  /* 0x0000d00015042625 */ /* 0x000fca00078e020e */
[----:B------:R1:W2:Y:S01]  /*0d00*/  @P2 LDG.E R16, [R4.64] ;  /* 0x0000001204102981 */ /* 0x0002a2000c1e1900 */
[----:B------:R-:W-:Y:S01]  /*0d10*/  LEA.HI R0, R8, R167, RZ, 0x3 ;  /* 0x000000a708007211 */ /* 0x000fe200078f18ff */
[C---:B------:R-:W-:Y:S01]  /*0d20*/  IMAD R145, R138.reuse, c[0x0][0x23c], RZ ;  /* 0x00008f008a917a24 */ /* 0x040fe200078e02ff */
[----:B------:R-:W-:Y:S01]  /*0d30*/  SEL R22, R15, RZ, !P4 ;  /* 0x000000ff0f167207 */ /* 0x000fe20006000000 */
[----:B------:R-:W-:Y:S01]  /*0d40*/  IMAD.WIDE.U32 R138, R138, c[0x0][0x238], RZ ;  /* 0x00008e008a8a7a25 */ /* 0x000fe200078e00ff */
[----:B------:R-:W-:Y:S01]  /*0d50*/  SHF.R.S32.HI R37, RZ, 0x3, R0 ;  /* 0x00000003ff257819 */ /* 0x000fe20000011400 */
[----:B------:R-:W-:Y:S01]  /*0d60*/  USHF.L.U64.HI UR7, UR4, UR12, UR5 ;  /* 0x0000000c04077299 */ /* 0x000fe20008010205 */
[----:B------:R-:W-:Y:S01]  /*0d70*/  LOP3.LUT R0, R0, 0xfffffff8, RZ, 0xc0, !PT ;  /* 0xfffffff800007812 */ /* 0x000fe200078ec0ff */
[----:B------:R-:W-:Y:S01]  /*0d80*/  IMAD.IADD R145, R139, 0x1, R145 ;  /* 0x000000018b917824 */ /* 0x000fe200078e0291 */
[--C-:B------:R-:W-:Y:S01]  /*0d90*/  SHF.R.S32.HI R19, RZ, 0x1f, R37.reuse ;  /* 0x0000001fff137819 */ /* 0x100fe20000011425 */
[----:B------:R-:W-:Y:S01]  /*0da0*/  IMAD.IADD R122, R2, 0x1, -R37 ;  /* 0x00000001027a7824 */ /* 0x000fe200078e0a25 */
[----:B------:R-:W-:Y:S01]  /*0db0*/  IADD3 R112, P0, R37, R13, RZ ;  /* 0x0000000d25707210 */ /* 0x000fe20007f1e0ff */
[----:B------:R-:W-:Y:S01]  /*0dc0*/  IMAD.IADD R0, R167, 0x1, -R0 ;  /* 0x00000001a7007824 */ /* 0x000fe200078e0a00 */
[----:B------:R-:W-:Y:S01]  /*0dd0*/  IADD3 R142, R37, 0x20, RZ ;  /* 0x00000020258e7810 */ /* 0x000fe20007ffe0ff */
[----:B------:R-:W-:Y:S01]  /*0de0*/  IMAD R6, R41, -0x60, R122 ;  /* 0xffffffa029067824 */ /* 0x000fe200078e027a */
[----:B------:R-:W-:Y:S01]  /*0df0*/  LEA.HI.X.SX32 R113, R13, R19, 0x1, P0 ;  /* 0x000000130d717211 */ /* 0x000fe200000f0eff */
[----:B------:R-:W-:Y:S01]  /*0e00*/  IMAD.SHL.U32 R26, R0, 0x8, RZ ;  /* 0x00000008001a7824 */ /* 0x000fe200078e00ff */
[----:B------:R-:W-:Y:S01]  /*0e10*/  IADD3 R141, R37, 0x40, RZ ;  /* 0x00000040258d7810 */ /* 0x000fe20007ffe0ff */
[----:B------:R-:W-:Y:S01]  /*0e20*/  IMAD.SHL.U32 R24, R136, 0x40, RZ ;  /* 0x0000004088187824 */ /* 0x000fe200078e00ff */
[----:B------:R-:W-:Y:S01]  /*0e30*/  ISETP.GE.AND P0, PT, R6, 0x1, PT ;  /* 0x000000010600780c */ /* 0x000fe20003f06270 */
[----:B------:R-:W-:Y:S01]  /*0e40*/  IMAD R3, R113, c[0x0][0x238], RZ ;  /* 0x00008e0071037a24 */ /* 0x000fe200078e02ff */
[--C-:B------:R-:W-:Y:S01]  /*0e50*/  SHF.R.S32.HI R27, RZ, 0x1f, R26.reuse ;  /* 0x0000001fff1b7819 */ /* 0x100fe2000001141a */
[----:B------:R-:W-:Y:S01]  /*0e60*/  IMAD.WIDE.U32 R28, R140, 0x40, RZ ;  /* 0x000000408c1c7825 */ /* 0x000fe200078e00ff */
[C---:B------:R-:W-:Y:S01]  /*0e70*/  IADD3 R88, R26.reuse, 0x40, RZ ;  /* 0x000000401a587810 */ /* 0x040fe20007ffe0ff */
[----:B------:R-:W-:Y:S01]  /*0e80*/  USHF.L.U32 UR8, UR4, 0x6, URZ ;  /* 0x0000000604087899 */ /* 0x000fe2000800063f */
[----:B------:R-:W-:Y:S01]  /*0e90*/  ISETP.GE.AND P6, PT, R26, c[0x0][0x1d4], PT ;  /* 0x000075001a007a0c */ /* 0x000fe20003fc6270 */
[----:B------:R-:W-:Y:S01]  /*0ea0*/  IMAD R3, R112, c[0x0][0x23c], R3 ;  /* 0x00008f0070037a24 */ /* 0x000fe200078e0203 */
[----:B------:R-:W-:Y:S01]  /*0eb0*/  ISETP.GE.AND P5, PT, R88, c[0x0][0x1d4], PT ;  /* 0x0000750058007a0c */ /* 0x000fe20003fa6270 */
[----:B-1----:R-:W-:Y:S01]  /*0ec0*/  IMAD.WIDE.U32 R4, R112, c[0x0][0x238], R26 ;  /* 0x00008e0070047a25 */ /* 0x002fe200078e001a */
[----:B------:R-:W-:Y:S01]  /*0ed0*/  IADD3 R24, R29, R24, RZ ;  /* 0x000000181d187210 */ /* 0x000fe20007ffe0ff */
[----:B------:R-:W-:Y:S01]  /*0ee0*/  UIMAD.WIDE.U32 UR10, UR4, 0x60, URZ ;  /* 0x00000060040a78a5 */ /* 0x000fe2000f8e003f */
[----:B------:R-:W-:Y:S01]  /*0ef0*/  SHF.R.S32.HI R82, RZ, 0x1f, R88 ;  /* 0x0000001fff527819 */ /* 0x000fe20000011458 */
[----:B------:R-:W-:Y:S01]  /*0f00*/  IMAD.IADD R5, R5, 0x1, R3 ;  /* 0x0000000105057824 */ /* 0x000fe200078e0203 */
[----:B------:R-:W-:Y:S01]  /*0f10*/  IADD3 R131, P3, R28, 0x80, RZ ;  /* 0x000000801c837810 */ /* 0x000fe20007f7e0ff */
[----:B------:R-:W-:Y:S01]  /*0f20*/  IMAD R3, R155, c[0x0][0x240], RZ ;  /* 0x000090009b037a24 */ /* 0x000fe200078e02ff */
[----:B------:R-:W-:Y:S01]  /*0f30*/  LEA.HI R82, R82, R88, RZ, 0x3 ;  /* 0x0000005852527211 */ /* 0x000fe200078f18ff */
[C---:B------:R-:W-:Y:S01]  /*0f40*/  IMAD.WIDE.U32 R4, R30.reuse, c[0x0][0x240], R4 ;  /* 0x000090001e047a25 */ /* 0x040fe200078e0004 */
[----:B------:R-:W-:Y:S01]  /*0f50*/  UIMAD UR6, UR5, 0x60, URZ ;  /* 0x00000060050678a4 */ /* 0x000fe2000f8e023f */
[----:B------:R-:W-:Y:S01]  /*0f60*/  MOV R154, c[0x0][0x2b8] ;  /* 0x0000ae00009a7a02 */ /* 0x000fe20000000f00 */
[----:B------:R-:W-:Y:S01]  /*0f70*/  USHF.L.U64.HI UR9, UR4, 0x5, UR5 ;  /* 0x0000000504097899 */ /* 0x000fe20008010205 */
[C---:B------:R-:W-:Y:S01]  /*0f80*/  IMAD R3, R30.reuse, c[0x0][0x244], R3 ;  /* 0x000091001e037a24 */ /* 0x040fe200078e0203 */
[----:B------:R-:W-:Y:S01]  /*0f90*/  USHF.L.U32 UR16, UR4, 0x5, URZ ;  /* 0x0000000504107899 */ /* 0x000fe2000800063f */
[----:B------:R-:W-:Y:S01]  /*0fa0*/  IMAD.WIDE.U32 R10, R30, c[0x0][0x260], R26 ;  /* 0x000098001e0a7a25 */ /* 0x000fe200078e001a */
[----:B------:R-:W-:Y:S01]  /*0fb0*/  UMOV UR14, 0x5 ;  /* 0x00000005000e7882 */ /* 0x000fe20000000000 */
[----:B------:R-:W-:Y:S01]  /*0fc0*/  LOP3.LUT R82, R82, 0xfffffff8, RZ, 0xc0, !PT ;  /* 0xfffffff852527812 */ /* 0x000fe200078ec0ff */
[----:B------:R-:W-:Y:S01]  /*0fd0*/  ULDC.64 UR4, c[0x0][0x280] ;  /* 0x0000a00000047ab9 */ /* 0x000fe20000000a00 */
[----:B------:R-:W-:Y:S01]  /*0fe0*/  IMAD.IADD R5, R5, 0x1, R3 ;  /* 0x0000000105057824 */ /* 0x000fe200078e0203 */
[----:B------:R-:W-:Y:S01]  /*0ff0*/  USHF.L.U64.HI UR12, UR4, UR12, UR5 ;  /* 0x0000000c040c7299 */ /* 0x000fe20008010205 */
[----:B------:R-:W-:Y:S01]  /*1000*/  IMAD R3, R22, c[0x0][0x248], RZ ;  /* 0x0000920016037a24 */ /* 0x000fe200078e02ff */
[----:B------:R-:W-:Y:S01]  /*1010*/  USHF.L.U64.HI UR14, UR4, UR14, UR5 ;  /* 0x0000000e040e7299 */ /* 0x000fe20008010205 */
[----:B------:R-:W-:Y:S01]  /*1020*/  IMAD.WIDE.U32 R118, R94, c[0x0][0x248], R4 ;  /* 0x000092005e767a25 */ /* 0x000fe200078e0004 */
[----:B------:R-:W-:Y:S01]  /*1030*/  SHF.R.S32.HI R4, RZ, 0x1f, R41 ;  /* 0x0000001fff047819 */ /* 0x000fe20000011429 */
[----:B------:R-:W-:Y:S01]  /*1040*/  UIMAD.WIDE.U32 UR20, UR4, 0x60, URZ ;  /* 0x00000060041478a5 */ /* 0x000fe2000f8e003f */
[----:B------:R-:W-:Y:S01]  /*1050*/  LEA.HI R5, R8, R167, RZ, 0x6 ;  /* 0x000000a708057211 */ /* 0x000fe200078f30ff */
[----:B------:R-:W-:Y:S01]  /*1060*/  IMAD R7, R94, c[0x0][0x24c], R3 ;  /* 0x000093005e077a24 */ /* 0x000fe200078e0203 */
[----:B------:R-:W-:Y:S01]  /*1070*/  P2R R133, PR, RZ, 0x20 ;  /* 0x00000020ff857803 */ /* 0x000fe20000000000 */
[----:B------:R-:W-:Y:S01]  /*1080*/  IMAD R3, R145, R41, RZ ;  /* 0x0000002991037224 */ /* 0x000fe200078e02ff */
[----:B------:R-:W-:Y:S01]  /*1090*/  UIMAD UR5, UR5, 0x60, URZ ;  /* 0x00000060050578a4 */ /* 0x000fe2000f8e023f */
[----:B------:R-:W-:Y:S01]  /*10a0*/  IMAD.MOV.U32 R116, RZ, RZ, R118 ;  /* 0x000000ffff747224 */ /* 0x000fe200078e0076 */
[----:B------:R-:W-:Y:S01]  /*10b0*/  IADD3 R117, R119, R7, RZ ;  /* 0x0000000777757210 */ /* 0x000fe20007ffe0ff */
[-C--:B------:R-:W-:Y:S01]  /*10c0*/  IMAD R3, R4, R138.reuse, R3 ;  /* 0x0000008a04037224 */ /* 0x080fe200078e0203 */
[----:B------:R-:W-:Y:S01]  /*10d0*/  P2R R134, PR, RZ, 0x40 ;  /* 0x00000040ff867803 */ /* 0x000fe20000000000 */
[----:B------:R-:W-:Y:S01]  /*10e0*/  IMAD.SHL.U32 R4, R37, 0x40, RZ ;  /* 0x0000004025047824 */ /* 0x000fe200078e00ff */
[----:B------:R-:W-:Y:S01]  /*10f0*/  SHF.R.S32.HI R89, RZ, 0x1f, R82 ;  /* 0x0000001fff597819 */ /* 0x000fe20000011452 */
[----:B------:R-:W-:Y:S01]  /*1100*/  IMAD.WIDE.U32 R8, R41, R138, R116 ;  /* 0x0000008a29087225 */ /* 0x000fe200078e0074 */
[----:B------:R-:W-:-:S02]  /*1110*/  USHF.L.U32 UR13, UR4, 0x6, URZ ;  /* 0x00000006040d7899 */ /* 0x000fc4000800063f */
[----:B------:R-:W-:Y:S01]  /*1120*/  LOP3.LUT R115, R4, 0x1c0, RZ, 0xc0, !PT ;  /* 0x000001c004737812 */ /* 0x000fe200078ec0ff */
[----:B------:R-:W-:Y:S01]  /*1130*/  IMAD.SHL.U32 R7, R5, 0x8, RZ ;  /* 0x0000000805077824 */ /* 0x000fe200078e00ff */
[----:B------:R-:W-:Y:S01]  /*1140*/  IADD3 R14, R9, R3, RZ ;  /* 0x00000003090e7210 */ /* 0x000fe20007ffe0ff */
[----:B------:R-:W-:Y:S01]  /*1150*/  IMAD.SHL.U32 R32, R0, 0x4, RZ ;  /* 0x0000000400207824 */ /* 0x000fe200078e00ff */
[----:B------:R-:W-:Y:S01]  /*1160*/  @P0 LEA R4, P1, R8, c[0x0][0x220], 0x1 ;  /* 0x0000880008040a11 */ /* 0x000fe200078208ff */
[----:B------:R-:W-:Y:S01]  /*1170*/  IMAD R9, R155, c[0x0][0x260], RZ ;  /* 0x000098009b097a24 */ /* 0x000fe200078e02ff */
[----:B------:R-:W-:Y:S01]  /*1180*/  LOP3.LUT R7, R7, 0xfffffe00, RZ, 0xc0, !PT ;  /* 0xfffffe0007077812 */ /* 0x000fe200078ec0ff */
[----:B------:R-:W-:Y:S01]  /*1190*/  IMAD R18, R19, c[0x0][0x280], RZ ;  /* 0x0000a00013127a24 */ /* 0x000fe200078e02ff */
[----:B------:R-:W-:Y:S01]  /*11a0*/  LOP3.LUT R71, R115, 0x38, R26, 0xf8, !PT ;  /* 0x0000003873477812 */ /* 0x000fe200078ef81a */
[----:B------:R-:W-:Y:S01]  /*11b0*/  IMAD R9, R30, c[0x0][0x264], R9 ;  /* 0x000099001e097a24 */ /* 0x000fe200078e0209 */
[----:B------:R-:W-:Y:S01]  /*11c0*/  SHF.R.U32.HI R148, RZ, 0x3, R115 ;  /* 0x00000003ff947819 */ /* 0x000fe20000011673 */
[----:B------:R-:W-:Y:S01]  /*11d0*/  IMAD R18, R37, c[0x0][0x284], R18 ;  /* 0x0000a10025127a24 */ /* 0x000fe200078e0212 */
[----:B------:R-:W-:Y:S01]  /*11e0*/  @P0 LEA.HI.X R5, R8, c[0x0][0x224], R14, 0x1, P1 ;  /* 0x0000890008050a11 */ /* 0x000fe200008f0c0e */
[----:B------:R-:W-:Y:S01]  /*11f0*/  IMAD.IADD R9, R11, 0x1, R9 ;  /* 0x000000010b097824 */ /* 0x000fe200078e0209 */
[----:B------:R-:W-:Y:S01]  /*1200*/  ISETP.GE.AND P1, PT, R6, 0x21, PT ;  /* 0x000000210600780c */ /* 0x000fe20003f26270 */
[----:B------:R-:W-:Y:S01]  /*1210*/  IMAD.WIDE.U32 R150, R30, c[0x0][0x1e8], RZ ;  /* 0x00007a001e967a25 */ /* 0x000fe200078e00ff */
[----:B------:R-:W-:Y:S01]  /*1220*/  LOP3.LUT R71, R7, R71, R148, 0xf6, !PT ;  /* 0x0000004707477212 */ /* 0x000fe200078ef694 */
[----:B------:R-:W-:Y:S01]  /*1230*/  USHF.L.U32 UR15, UR4, 0x5, URZ ;  /* 0x00000005040f7899 */ /* 0x000fe2000800063f */
[--C-:B------:R-:W-:Y:S01]  /*1240*/  SHF.R.S32.HI R33, RZ, 0x1f, R32.reuse ;  /* 0x0000001fff217819 */ /* 0x100fe20000011420 */
[----:B------:R-:W-:Y:S01]  /*1250*/  IMAD.MOV.U32 R149, RZ, RZ, c[0x0][0x27c] ;  /* 0x00009f00ff957624 */ /* 0x000fe200078e00ff */
[----:B------:R-:W-:Y:S01]  /*1260*/  IADD3 R35, R32, 0x20, RZ ;  /* 0x0000002020237810 */ /* 0x000fe20007ffe0ff */
[----:B------:R-:W-:Y:S01]  /*1270*/  IMAD.SHL.U32 R71, R71, 0x2, RZ ;  /* 0x0000000247477824 */ /* 0x000fe200078e00ff */
[----:B------:R-:W-:Y:S01]  /*1280*/  UIADD3 UR6, UR11, UR6, URZ ;  /* 0x000000060b067290 */ /* 0x000fe2000fffe03f */
[----:B------:R-:W-:Y:S01]  /*1290*/  IMAD.WIDE.U32 R12, R37, c[0x0][0x280], R32 ;  /* 0x0000a000250c7a25 */ /* 0x000fe200078e0020 */
[----:B------:R-:W-:-:S02]  /*12a0*/  UIADD3 UR5, UR21, UR5, URZ ;  /* 0x0000000515057290 */ /* 0x000fc4000fffe03f */
[----:B------:R-:W-:Y:S01]  /*12b0*/  @!PT LDS RZ, [RZ] ;  /* 0x00000000fffff984 */ /* 0x000fe20000000800 */
[----:B------:R-:W-:Y:S01]  /*12c0*/  @!PT LDS RZ, [RZ] ;  /* 0x00000000fffff984 */ /* 0x000fe20000000800 */
[----:B------:R-:W-:Y:S01]  /*12d0*/  @!PT LDS RZ, [RZ] ;  /* 0x00000000fffff984 */ /* 0x000fe20000000800 */
[----:B------:R1:W-:Y:S01]  /*12e0*/  @P0 LDGSTS.E.BYPASS.LTC128B.128 [R71+0x8100], [R4.64], !P6 ;  /* 0x0810000004470fae */ /* 0x0003e2000f101d52 */
[----:B------:R-:W-:Y:S01]  /*12f0*/  IMAD.MOV.U32 R20, RZ, RZ, R12 ;  /* 0x000000ffff147224 */ /* 0x000fe200078e000c */
[----:B------:R-:W-:Y:S01]  /*1300*/  ULDC.U8 UR4, c[0x0][0x298] ;  /* 0x0000a60000047ab9 */ /* 0x000fe20000000000 */
[----:B------:R-:W-:Y:S01]  /*1310*/  IMAD.MOV.U32 R70, RZ, RZ, c[0x0][0x27c] ;  /* 0x00009f00ff467624 */ /* 0x000fe200078e00ff */
[----:B------:R1:W-:Y:S01]  /*1320*/  @P0 LDGSTS.E.BYPASS.LTC128B.128 [R71+0xb100], [R4.64+0x80], !P5 ;  /* 0x0b10008004470fae */ /* 0x0003e2000e901d52 */
[----:B------:R-:W-:Y:S01]  /*1330*/  @P1 LEA R3, P0, R140, R8, 0x5 ;  /* 0x000000088c031211 */ /* 0x000fe200078028ff */
[----:B------:R-:W-:-:S04]  /*1340*/  IMAD.WIDE.U32 R152, R30, c[0x0][0x210], RZ ;  /* 0x000084001e987a25 */ /* 0x000fc800078e00ff */
[----:B------:R-:W-:Y:S02]  /*1350*/  IMAD.SHL.U32 R70, R70, 0x2, RZ ;  /* 0x0000000246467824 */ /* 0x000fe400078e00ff */
[----:B------:R-:W-:Y:S02]  /*1360*/  IMAD.X R128, RZ, RZ, R24, P3 ;  /* 0x000000ffff807224 */ /* 0x000fe400018e0618 */
[----:B------:R-:W-:Y:S01]  /*1370*/  IMAD R0, R0, 0x20, R37 ;  /* 0x0000002000007824 */ /* 0x000fe200078e0225 */
[C-C-:B-1----:R-:W-:Y:S02]  /*1380*/  @P1 LEA.HI.X R5, R140.reuse, R14, R136.reuse, 0x5, P0 ;  /* 0x0000000e8c051211 */ /* 0x142fe400000f2c88 */
[C---:B------:R-:W-:Y:S02]  /*1390*/  @P1 LEA R4, P0, R3.reuse, c[0x0][0x220], 0x1 ;  /* 0x0000880003041a11 */ /* 0x040fe400078008ff */
[----:B------:R-:W-:Y:S02]  /*13a0*/  SHF.L.U64.HI R136, R140, 0x6, R136 ;  /* 0x000000068c887819 */ /* 0x000fe40000010288 */
[----:B------:R-:W-:-:S02]  /*13b0*/  @P1 LEA.HI.X R5, R3, c[0x0][0x224], R5, 0x1, P0 ;  /* 0x0000890003051a11 */ /* 0x000fc400000f0c05 */
[----:B------:R-:W-:Y:S01]  /*13c0*/  ISETP.GT.AND P0, PT, R6, 0x40, PT ;  /* 0x000000400600780c */ /* 0x000fe20003f04270 */
[----:B------:R-:W-:Y:S01]  /*13d0*/  IMAD R6, R19, c[0x0][0x290], RZ ;  /* 0x0000a40013067a24 */ /* 0x000fe200078e02ff */
[----:B------:R-:W-:Y:S01]  /*13e0*/  SHF.L.U32 R140, R140, 0x6, RZ ;  /* 0x000000068c8c7819 */ /* 0x000fe200000006ff */
[----:B------:R2:W-:Y:S02]  /*13f0*/  @P1 LDGSTS.E.BYPASS.LTC128B.128 [R71+0x9100], [R4.64], !P6 ;  /* 0x0910000004471fae */ /* 0x0005e4000f101d52 */
[----:B------:R-:W-:Y:S02]  /*1400*/  IMAD R6, R37, c[0x0][0x294], R6 ;  /* 0x0000a50025067a24 */ /* 0x000fe400078e0206 */
[----:B------:R2:W-:Y:S06]  /*1410*/  @P1 LDGSTS.E.BYPASS.LTC128B.128 [R71+0xc100], [R4.64+0x80], !P5 ;  /* 0x0c10008004471fae */ /* 0x0005ec000e901d52 */
[----:B------:R-:W-:Y:S01]  /*1420*/  @P0 IADD3 R3, P1, R8, R28, RZ ;  /* 0x0000001c08030210 */ /* 0x000fe20007f3e0ff */
[----:B------:R-:W-:-:S03]  /*1430*/  IMAD.MOV.U32 R8, RZ, RZ, R10 ;  /* 0x000000ffff087224 */ /* 0x000fc600078e000a */
[----:B------:R-:W-:Y:S02]  /*1440*/  @P0 IADD3.X R10, R24, R14, RZ, P1, !PT ;  /* 0x0000000e180a0210 */ /* 0x000fe40000ffe4ff */
[--C-:B--2---:R-:W-:Y:S01]  /*1450*/  @P2 SHF.R.S32.HI R5, RZ, 0x1f, R16.reuse ;  /* 0x0000001fff052819 */ /* 0x104fe20000011410 */
[----:B------:R-:W-:Y:S01]  /*1460*/  @P2 IMAD.MOV.U32 R4, RZ, RZ, R16 ;  /* 0x000000ffff042224 */ /* 0x000fe200078e0010 */
[----:B------:R-:W-:Y:S01]  /*1470*/  @!P2 MOV R4, R21 ;  /* 0x000000150004a202 */ /* 0x000fe20000000f00 */
[----:B------:R-:W-:Y:S01]  /*1480*/  @!P2 IMAD.MOV.U32 R5, RZ, RZ, R15 ;  /* 0x000000ffff05a224 */ /* 0x000fe200078e000f */
[----:B------:R-:W-:Y:S01]  /*1490*/  @P0 LEA R16, P1, R3, c[0x0][0x220], 0x1 ;  /* 0x0000880003100a11 */ /* 0x000fe200078208ff */
[----:B------:R-:W-:Y:S01]  /*14a0*/  IMAD.WIDE.U32 R14, R37, c[0x0][0x290], R32 ;  /* 0x0000a400250e7a25 */ /* 0x000fe200078e0020 */
[----:B------:R-:W-:Y:S02]  /*14b0*/  ISETP.GE.AND P2, PT, R26, c[0x0][0x27c], PT ;  /* 0x00009f001a007a0c */ /* 0x000fe40003f46270 */
[----:B------:R-:W-:Y:S01]  /*14c0*/  @P0 LEA.HI.X R17, R3, c[0x0][0x224], R10, 0x1, P1 ;  /* 0x0000890003110a11 */ /* 0x000fe200008f0c0a */
[----:B------:R-:W-:Y:S01]  /*14d0*/  IMAD.WIDE.U32 R10, R37, c[0x0][0x290], R26 ;  /* 0x0000a400250a7a25 */ /* 0x000fe200078e001a */
[----:B------:R-:W-:-:S02]  /*14e0*/  SEL R3, RZ, c[0x0][0x27c], !P2 ;  /* 0x00009f00ff037a07 */ /* 0x000fc40005000000 */
[----:B------:R-:W-:Y:S01]  /*14f0*/  ISETP.NE.AND P1, PT, R154, 0x1, PT ;  /* 0x000000019a00780c */ /* 0x000fe20003f25270 */
[----:B------:R-:W-:Y:S01]  /*1500*/  IMAD.IADD R21, R13, 0x1, R18 ;  /* 0x000000010d157824 */ /* 0x000fe200078e0212 */
[----:B------:R1:W-:Y:S01]  /*1510*/  @P0 LDGSTS.E.BYPASS.LTC128B.128 [R71+0xa100], [R16.64], !P6 ;  /* 0x0a10000010470fae */ /* 0x0003e2000f101d52 */
[C---:B------:R-:W-:Y:S02]  /*1520*/  IMAD.IADD R3, R26.reuse, 0x1, R3 ;  /* 0x000000011a037824 */ /* 0x040fe400078e0203 */
[----:B------:R-:W-:Y:S01]  /*1530*/  IMAD.WIDE.U32 R12, R37, c[0x0][0x280], R26 ;  /* 0x0000a000250c7a25 */ /* 0x000fe200078e001a */
[----:B------:R1:W-:Y:S01]  /*1540*/  @P0 LDGSTS.E.BYPASS.LTC128B.128 [R71+0xd100], [R16.64+0x80], !P5 ;  /* 0x0d10008010470fae */ /* 0x0003e2000e901d52 */
[----:B------:R-:W-:Y:S02]  /*1550*/  ISETP.GE.AND P5, PT, R26, c[0x0][0x1d4], PT ;  /* 0x000075001a007a0c */ /* 0x000fe40003fa6270 */
[----:B------:R-:W-:Y:S01]  /*1560*/  IMAD.IADD R19, R15, 0x1, R6 ;  /* 0x000000010f137824 */ /* 0x000fe200078e0206 */
[----:B------:R-:W0:Y:S01]  /*1570*/  LDGDEPBAR ;  /* 0x00000000000079af */ /* 0x000e220000000000 */
[----:B------:R-:W-:Y:S01]  /*1580*/  IMAD.IADD R11, R6, 0x1, R11 ;  /* 0x00000001060b7824 */ /* 0x000fe200078e020b */
[----:B------:R-:W-:Y:S01]  /*1590*/  SHF.R.S32.HI R6, RZ, 0x1f, R3 ;  /* 0x0000001fff067819 */ /* 0x000fe20000011403 */
[----:B------:R-:W-:Y:S01]  /*15a0*/  IMAD.IADD R15, R18, 0x1, R13 ;  /* 0x00000001120f7824 */ /* 0x000fe200078e020d */
[----:B------:R-:W-:Y:S01]  /*15b0*/  MOV R18, R14 ;  /* 0x0000000e00127202 */ /* 0x000fe20000000f00 */
[----:B------:R-:W-:Y:S01]  /*15c0*/  IMAD R13, R22, c[0x0][0x268], RZ ;  /* 0x00009a00160d7a24 */ /* 0x000fe200078e02ff */
[----:B------:R-:W-:Y:S01]  /*15d0*/  MOV R14, R12 ;  /* 0x0000000c000e7202 */ /* 0x000fe20000000f00 */
[----:B------:R-:W-:Y:S01]  /*15e0*/  IMAD R5, R5, c[0x0][0x2b0], RZ ;  /* 0x0000ac0005057a24 */ /* 0x000fe200078e02ff */
[-C--:B------:R-:W-:Y:S01]  /*15f0*/  LEA.HI R12, R6, R3.reuse, RZ, 0x6 ;  /* 0x00000003060c7211 */ /* 0x080fe200078f30ff */
[----:B------:R-:W-:Y:S01]  /*1600*/  IMAD R105, R94, c[0x0][0x26c], R13 ;  /* 0x00009b005e697a24 */ /* 0x000fe200078e020d */
[----:B------:R-:W-:Y:S01]  /*1610*/  LEA.HI R3, R6, R3, RZ, 0x3 ;  /* 0x0000000306037211 */ /* 0x000fe200078f18ff */
[----:B------:R-:W-:Y:S01]  /*1620*/  IMAD.WIDE.U32 R94, R94, c[0x0][0x268], R8 ;  /* 0x00009a005e5e7a25 */ /* 0x000fe200078e0008 */
[----:B------:R-:W-:-:S02]  /*1630*/  SHF.R.S32.HI R6, RZ, 0x6, R12 ;  /* 0x00000006ff067819 */ /* 0x000fc4000001140c */
[----:B------:R-:W-:Y:S01]  /*1640*/  LOP3.LUT R12, R115, 0x38, R3, 0xf8, !PT ;  /* 0x00000038730c7812 */ /* 0x000fe200078ef803 */
[----:B------:R-:W-:Y:S01]  /*1650*/  IMAD R5, R4, c[0x0][0x2b4], R5 ;  /* 0x0000ad0004057a24 */ /* 0x000fe200078e0205 */
[----:B------:R-:W-:Y:S01]  /*1660*/  SHF.R.S32.HI R13, RZ, 0x1f, R141 ;  /* 0x0000001fff0d7819 */ /* 0x000fe2000001148d */
[----:B------:R-:W-:Y:S01]  /*1670*/  IMAD R9, R6, 0x1800, R7 ;  /* 0x0000180006097824 */ /* 0x000fe200078e0207 */
[----:B------:R-:W-:Y:S01]  /*1680*/  LOP3.LUT R8, R12, R148, RZ, 0x3c, !PT ;  /* 0x000000940c087212 */ /* 0x000fe200078e3cff */
[----:B------:R-:W-:Y:S01]  /*1690*/  IMAD.WIDE.U32 R120, R4, c[0x0][0x2b0], RZ ;  /* 0x0000ac0004787a25 */ /* 0x000fe200078e00ff */
[----:B------:R-:W-:Y:S02]  /*16a0*/  SHF.R.S32.HI R12, RZ, 0x1f, R142 ;  /* 0x0000001fff0c7819 */ /* 0x000fe4000001148e */
[----:B------:R-:W-:Y:S01]  /*16b0*/  LEA.HI R13, R13, R141, RZ, 0x3 ;  /* 0x0000008d0d0d7211 */ /* 0x000fe200078f18ff */
[----:B------:R-:W-:Y:S01]  /*16c0*/  IMAD.IADD R25, R9, 0x1, R8 ;  /* 0x0000000109197824 */ /* 0x000fe200078e0208 */
[----:B------:R-:W-:Y:S01]  /*16d0*/  LEA.HI R12, R12, R142, RZ, 0x3 ;  /* 0x0000008e0c0c7211 */ /* 0x000fe200078f18ff */
[----:B------:R-:W-:Y:S01]  /*16e0*/  IMAD.SHL.U32 R8, R142, 0x40, RZ ;  /* 0x000000408e087824 */ /* 0x000fe200078e00ff */
[----:B------:R-:W-:Y:S01]  /*16f0*/  SHF.L.U32 R9, R141, 0x6, RZ ;  /* 0x000000068d097819 */ /* 0x000fe200000006ff */
[----:B------:R-:W-:Y:S01]  /*1700*/  IMAD.SHL.U32 R13, R13, 0x40, RZ ;  /* 0x000000400d0d7824 */ /* 0x000fe200078e00ff */
[----:B------:R-:W-:Y:S01]  /*1710*/  LOP3.LUT R92, R3, 0xfffffff8, RZ, 0xc0, !PT ;  /* 0xfffffff8035c7812 */ /* 0x000fe200078ec0ff */
[----:B------:R-:W-:Y:S01]  /*1720*/  IMAD.SHL.U32 R12, R12, 0x40, RZ ;  /* 0x000000400c0c7824 */ /* 0x000fe200078e00ff */
[----:B------:R-:W-:Y:S01]  /*1730*/  LOP3.LUT R114, R8, 0x1c0, RZ, 0xc0, !PT ;  /* 0x000001c008727812 */ /* 0x000fe200078ec0ff */
[----:B-1----:R-:W-:Y:S01]  /*1740*/  IMAD R16, R155, c[0x0][0x210], RZ ;  /* 0x000084009b107a24 */ /* 0x002fe200078e02ff */
[----:B------:R-:W-:Y:S01]  /*1750*/  LOP3.LUT R111, R9, 0x1c0, RZ, 0xc0, !PT ;  /* 0x000001c0096f7812 */ /* 0x000fe200078ec0ff */
[----:B-----5:R-:W-:Y:S01]  /*1760*/  IMAD.WIDE.U32 R98, R135, c[0x0][0x280], R14 ;  /* 0x0000a00087627a25 */ /* 0x020fe200078e000e */
[----:B------:R-:W-:-:S02]  /*1770*/  SHF.R.U32.HI R147, RZ, 0x3, R114 ;  /* 0x00000003ff937819 */ /* 0x000fc40000011672 */
[----:B------:R-:W-:Y:S01]  /*1780*/  LOP3.LUT R12, R12, 0xfffffe00, RZ, 0xc0, !PT ;  /* 0xfffffe000c0c7812 */ /* 0x000fe200078ec0ff */
[----:B------:R-:W-:Y:S01]  /*1790*/  IMAD R16, R30, c[0x0][0x214], R16 ;  /* 0x000085001e107a24 */ /* 0x000fe200078e0210 */
[----:B------:R-:W-:Y:S01]  /*17a0*/  LOP3.LUT R13, R13, 0xfffffe00, RZ, 0xc0, !PT ;  /* 0xfffffe000d0d7812 */ /* 0x000fe200078ec0ff */
[----:B------:R-:W-:Y:S01]  /*17b0*/  IMAD.WIDE.U32 R102, R135, c[0x0][0x280], R20 ;  /* 0x0000a00087667a25 */ /* 0x000fe200078e0014 */
[----:B------:R-:W-:Y:S02]  /*17c0*/  LOP3.LUT R8, R114, 0x38, R3, 0xf8, !PT ;  /* 0x0000003872087812 */ /* 0x000fe400078ef803 */
[----:B------:R-:W-:Y:S01]  /*17d0*/  SHF.R.U32.HI R146, RZ, 0x3, R111 ;  /* 0x00000003ff927819 */ /* 0x000fe2000001166f */
[----:B------:R-:W-:Y:S01]  /*17e0*/  IMAD R23, R6, 0x1800, R12 ;  /* 0x0000180006177824 */ /* 0x000fe200078e020c */
[----:B------:R-:W-:Y:S01]  /*17f0*/  LOP3.LUT R9, R111, 0x38, R3, 0xf8, !PT ;  /* 0x000000386f097812 */ /* 0x000fe200078ef803 */
[----:B------:R-:W-:Y:S01]  /*1800*/  IMAD.WIDE.U32 R100, R135, c[0x0][0x290], R18 ;  /* 0x0000a40087647a25 */ /* 0x000fe200078e0012 */
[----:B------:R-:W-:-:S02]  /*1810*/  LOP3.LUT R22, R8, R147, RZ, 0x3c, !PT ;  /* 0x0000009308167212 */ /* 0x000fc400078e3cff */
[----:B------:R-:W-:Y:S01]  /*1820*/  IADD3 R127, R121, R5, RZ ;  /* 0x00000005797f7210 */ /* 0x000fe20007ffe0ff */
[----:B------:R-:W-:Y:S01]  /*1830*/  IMAD R8, R6, 0x1800, R13 ;  /* 0x0000180006087824 */ /* 0x000fe200078e020d */
[----:B------:R-:W-:Y:S01]  /*1840*/  LOP3.LUT R6, R9, R146, RZ, 0x3c, !PT ;  /* 0x0000009209067212 */ /* 0x000fe200078e3cff */
[----:B------:R-:W-:Y:S01]  /*1850*/  IMAD R9, R155, c[0x0][0x1e8], RZ ;  /* 0x00007a009b097a24 */ /* 0x000fe200078e02ff */
[----:B------:R-:W-:Y:S01]  /*1860*/  IADD3 R23, R23, R22, RZ ;  /* 0x0000001617177210 */ /* 0x000fe20007ffe0ff */
[----:B------:R-:W-:Y:S01]  /*1870*/  IMAD.WIDE.U32 R96, R135, c[0x0][0x290], R10 ;  /* 0x0000a40087607a25 */ /* 0x000fe200078e000a */
[----:B------:R-:W-:Y:S02]  /*1880*/  SHF.R.S32.HI R68, RZ, 0x3, R3 ;  /* 0x00000003ff447819 */ /* 0x000fe40000011403 */
[----:B------:R-:W-:Y:S01]  /*1890*/  SHF.R.S32.HI R107, RZ, 0x1f, R92 ;  /* 0x0000001fff6b7819 */ /* 0x000fe2000001145c */
[----:B------:R-:W-:Y:S01]  /*18a0*/  IMAD.IADD R22, R8, 0x1, R6 ;  /* 0x0000000108167824 */ /* 0x000fe200078e0206 */
[----:B------:R-:W-:Y:S01]  /*18b0*/  SHF.R.S32.HI R6, RZ, 0x1f, R135 ;  /* 0x0000001fff067819 */ /* 0x000fe20000011487 */
[----:B------:R-:W-:Y:S01]  /*18c0*/  IMAD R9, R30, c[0x0][0x1ec], R9 ;  /* 0x00007b001e097a24 */ /* 0x000fe200078e0209 */
[----:B------:R-:W-:Y:S01]  /*18d0*/  SHF.L.U32 R126, R25, 0x1, RZ ;  /* 0x00000001197e7819 */ /* 0x000fe200000006ff */
[----:B------:R-:W-:Y:S01]  /*18e0*/  IMAD.IADD R130, R153, 0x1, R16 ;  /* 0x0000000199827824 */ /* 0x000fe200078e0210 */
[----:B------:R-:W-:Y:S01]  /*18f0*/  BAR.SYNC.DEFER_BLOCKING 0x0 ;  /* 0x0000000000007b1d */ /* 0x000fe20000010000 */
[C---:B------:R-:W-:Y:S01]  /*1900*/  IMAD R8, R6.reuse, c[0x0][0x280], RZ ;  /* 0x0000a00006087a24 */ /* 0x040fe200078e02ff */
[----:B------:R-:W-:Y:S01]  /*1910*/  IADD3 R129, R151, R9, RZ ;  /* 0x0000000997817210 */ /* 0x000fe20007ffe0ff */
[----:B------:R-:W-:Y:S01]  /*1920*/  IMAD R6, R6, c[0x0][0x290], RZ ;  /* 0x0000a40006067a24 */ /* 0x000fe200078e02ff */
[----:B------:R-:W-:Y:S01]  /*1930*/  ISETP.GE.AND P0, PT, R149, 0x1, PT ;  /* 0x000000019500780c */ /* 0x000fe20003f06270 */
[----:B------:R-:W-:-:S02]  /*1940*/  IMAD R8, R135, c[0x0][0x284], R8 ;  /* 0x0000a10087087a24 */ /* 0x000fc400078e0208 */
[----:B------:R-:W-:Y:S02]  /*1950*/  IMAD R6, R135, c[0x0][0x294], R6 ;  /* 0x0000a50087067a24 */ /* 0x000fe400078e0206 */
[----:B------:R-:W-:Y:S01]  /*1960*/  IMAD.IADD R105, R95, 0x1, R105 ;  /* 0x000000015f697824 */ /* 0x000fe200078e0269 */
[----:B------:R-:W-:Y:S01]  /*1970*/  IADD3 R108, R8, R99, RZ ;  /* 0x00000063086c7210 */ /* 0x000fe20007ffe0ff */
[----:B------:R-:W-:Y:S02]  /*1980*/  IMAD.IADD R110, R103, 0x1, R8 ;  /* 0x00000001676e7824 */ /* 0x000fe400078e0208 */
[----:B------:R-:W-:Y:S02]  /*1990*/  IMAD.IADD R109, R101, 0x1, R6 ;  /* 0x00000001656d7824 */ /* 0x000fe400078e0206 */
[----:B------:R-:W-:Y:S02]  /*19a0*/  IMAD.IADD R106, R6, 0x1, R97 ;  /* 0x00000001066a7824 */ /* 0x000fe400078e0261 */
[----:B------:R-:W-:-:S02]  /*19b0*/  IMAD.SHL.U32 R125, R23, 0x2, RZ ;  /* 0x00000002177d7824 */ /* 0x000fc400078e00ff */
[----:B------:R-:W-:Y:S02]  /*19c0*/  IMAD.SHL.U32 R124, R22, 0x2, RZ ;  /* 0x00000002167c7824 */ /* 0x000fe400078e00ff */
.L_x_354:
[----:B------:R-:W-:Y:S01]  /*19d0*/  IMAD R3, R41, 0x60, R0 ;  /* 0x0000006029037824 */ /* 0x000fe200078e0200 */
[----:B------:R-:W-:Y:S01]  /*19e0*/  ISETP.NE.AND P1, PT, R154, 0x1, PT ;  /* 0x000000019a00780c */ /* 0x000fe20003f25270 */
[----:B------:R-:W-:Y:S01]  /*19f0*/  IMAD.MOV.U32 R90, RZ, RZ, RZ ;  /* 0x000000ffff5a7224 */ /* 0x000fe200078e00ff */
[----:B------:R-:W-:Y:S04]  /*1a00*/  DEPBAR.LE SB0, 0x0 ;  /* 0x000080000000791a */ /* 0x000fe80000000000 */
[----:B---3--:R-:W-:Y:S01]  /*1a10*/  IMAD.IADD R4, R132, 0x1, R3 ;  /* 0x0000000184047824 */ /* 0x008fe200078e0203 */
[----:B------:R-:W-:Y:S01]  /*1a20*/  ISETP.GE.AND P0, PT, R3, R2, PT ;  /* 0x000000020300720c */ /* 0x000fe20003f06270 */
[----:B------:R-:W-:Y:S01]  /*1a30*/  BSSY B2, `(.L_x_320) ;  /* 0x00003fb000027945 */ /* 0x000fe20003800000 */
[----:B------:R-:W-:Y:S01]  /*1a40*/  ISETP.GE.AND P3, PT, R149, 0x1, PT ;  /* 0x000000019500780c */ /* 0x000fe20003f66270 */
[--C-:B------:R-:W-:Y:S01]  /*1a50*/  IMAD.MOV.U32 R3, RZ, RZ, R4.reuse ;  /* 0x000000ffff037224 */ /* 0x100fe200078e0004 */
[----:B------:R-:W-:Y:S02]  /*1a60*/  ISETP.GT.OR P0, PT, R0, 0x5f, P0 ;  /* 0x0000005f0000780c */ /* 0x000fe40000704670 */
[----:B------:R-:W-:Y:S05]  /*1a70*/  @P1 IMAD.HI.U32 R5, R4, c[0x0][0x2bc], RZ ;  /* 0x0000af0004051a27 */ /* 0x000fea00078e00ff */
[----:B------:R-:W-:Y:S06]  /*1a80*/  @P1 SHF.R.U32.HI R3, RZ, c[0x0][0x2c0], R5 ;  /* 0x0000b000ff031a19 */ /* 0x000fec0000011605 */
[C---:B------:R-:W-:Y:S04]  /*1a90*/  @!P0 IADD3 R5, P1, R3.reuse, R120, RZ ;  /* 0x0000007803058210 */ /* 0x040fe80007f3e0ff */
[----:B------:R-:W-:Y:S01]  /*1aa0*/  @!P0 LEA.HI.X.SX32 R6, R3, R127, 0x1, P1 ;  /* 0x0000007f03068211 */ /* 0x000fe200008f0eff */
[----:B------:R-:W-:Y:S01]  /*1ab0*/  IMAD.MOV R3, RZ, RZ, -R3 ;  /* 0x000000ffff037224 */ /* 0x000fe200078e0a03 */
[----:B------:R-:W-:Y:S03]  /*1ac0*/  @!P0 LEA R8, P1, R5, c[0x0][0x2a0], 0x2 ;  /* 0x0000a80005088a11 */ /* 0x000fe600078210ff */
[----:B------:R-:W-:Y:S01]  /*1ad0*/  IMAD R91, R3, c[0x0][0x2b8], R4 ;  /* 0x0000ae00035b7a24 */ /* 0x000fe200078e0204 */
[----:B------:R-:W-:Y:S03]  /*1ae0*/  @!P0 LEA.HI.X R9, R5, c[0x0][0x2a4], R6, 0x2, P1 ;  /* 0x0000a90005098a11 */ /* 0x000fe600008f1406 */
[----:B------:R-:W-:Y:S01]  /*1af0*/  IMAD.WIDE.U32 R4, R91, c[0x0][0x1e0], RZ ;  /* 0x000078005b047a25 */ /* 0x000fe200078e00ff */
[----:B------:R-:W-:Y:S01]  /*1b00*/  SHF.R.S32.HI R93, RZ, 0x1f, R91 ;  /* 0x0000001fff5d7819 */ /* 0x000fe2000001145b */
[----:B--2---:R-:W2:Y:S04]  /*1b10*/  @!P0 LDG.E R90, [R8.64] ;  /* 0x00000012085a8981 */ /* 0x004ea8000c1e1900 */
[----:B------:R-:W-:Y:S01]  /*1b20*/  IMAD R3, R93, c[0x0][0x1e0], RZ ;  /* 0x000078005d037a24 */ /* 0x000fe200078e02ff */
[----:B------:R-:W-:Y:S03]  /*1b30*/  BAR.SYNC.DEFER_BLOCKING 0x0 ;  /* 0x0000000000007b1d */ /* 0x000fe60000010000 */
[----:B------:R-:W-:Y:S04]  /*1b40*/  IMAD R3, R91, c[0x0][0x1e4], R3 ;  /* 0x000079005b037a24 */ /* 0x000fe800078e0203 */
        /* <DEDUP_REMOVED lines=9> */
[----:B-1----:R-:W-:-:S05]  /*1be0*/  @!P3 BRA `(.L_x_321) ;  /* 0x00003ad00000b947 */ /* 0x002fca0003800000 */
[C---:B------:R-:W-:Y:S01]  /*1bf0*/  IMAD R6, R41.reuse, UR5, RZ ;  /* 0x0000000529067c24 */ /* 0x040fe2000f8e02ff */
[----:B------:R-:W-:Y:S01]  /*1c00*/  ISETP.NE.AND P0, PT, RZ, UR4, PT ;  /* 0x00000004ff007c0c */ /* 0x000fe2000bf05270 */
[C---:B------:R-:W-:Y:S01]  /*1c10*/  IMAD R5, R41.reuse, UR6, RZ ;  /* 0x0000000629057c24 */ /* 0x040fe2000f8e02ff */
[----:B------:R-:W-:Y:S01]  /*1c20*/  SHF.R.S32.HI R4, RZ, 0x1f, R41 ;  /* 0x0000001fff047819 */ /* 0x000fe20000011429 */
[C---:B------:R-:W-:Y:S02]  /*1c30*/  IMAD R3, R41.reuse, -0x60, R2 ;  /* 0xffffffa029037824 */ /* 0x040fe400078e0202 */
[----:B------:R-:W-:Y:S03]  /*1c40*/  IMAD.WIDE.U32 R64, R41, UR20, RZ ;  /* 0x0000001429407c25 */ /* 0x000fe6000f8e00ff */
[----:B------:R-:W-:Y:S01]  /*1c50*/  IMNMX R74, R3, 0x60, PT ;  /* 0x00000060034a7817 */ /* 0x000fe20003800200 */
[C---:B------:R-:W-:Y:S02]  /*1c60*/  IMAD R6, R4.reuse, UR20, R6 ;  /* 0x0000001404067c24 */ /* 0x040fe4000f8e0206 */
[----:B------:R-:W-:Y:S02]  /*1c70*/  IMAD R4, R4, UR10, R5 ;  /* 0x0000000a04047c24 */ /* 0x000fe4000f8e0205 */
[----:B------:R-:W-:Y:S01]  /*1c80*/  IMAD.WIDE.U32 R66, R41, UR10, RZ ;  /* 0x0000000a29427c25 */ /* 0x000fe2000f8e00ff */
        /* <DEDUP_REMOVED lines=14> */
[----:B------:R-:W-:Y:S02]  /*1d70*/  CS2R R8, SRZ ;  /* 0x0000000000087805 */ /* 0x000fe4000001ff00 */
[----:B------:R-:W-:Y:S01]  /*1d80*/  IMAD.X R5, R34, 0x1, R110, P0 ;  /* 0x0000000122057824 */ /* 0x000fe200000e066e */
[----:B------:R-:W-:Y:S05]  /*1d90*/  IADD3 R4, P0, R100, R66, RZ ;  /* 0x0000004264047210 */ /* 0x000fea0007f1e0ff */
[----:B------:R-:W-:Y:S01]  /*1da0*/  IMAD.X R6, R36, 0x1, R109, P0 ;  /* 0x0000000124067824 */ /* 0x000fe200000e066d */
[C---:B------:R-:W-:Y:S04]  /*1db0*/  LEA R14, P0, R3.reuse, c[0x0][0x270], 0x1 ;  /* 0x00009c00030e7a11 */ /* 0x040fe800078008ff */
[----:B------:R-:W-:Y:S02]  /*1dc0*/  LEA.HI.X R15, R3, c[0x0][0x274], R5, 0x1, P0 ;  /* 0x00009d00030f7a11 */ /* 0x000fe400000f0c05 */
[C---:B------:R-:W-:Y:S04]  /*1dd0*/  LEA R10, P0, R4.reuse, c[0x0][0x288], 0x1 ;  /* 0x0000a200040a7a11 */ /* 0x040fe800078008ff */
[----:B------:R-:W-:Y:S02]  /*1de0*/  LEA.HI.X R11, R4, c[0x0][0x28c], R6, 0x1, P0 ;  /* 0x0000a300040b7a11 */ /* 0x000fe400000f0c06 */
[----:B------:R-:W-:Y:S01]  /*1df0*/  ISETP.GE.AND P0, PT, R32, c[0x0][0x27c], PT ;  /* 0x00009f0020007a0c */ /* 0x000fe20003f06270 */
[----:B------:R-:W-:Y:S11]  /*1e00*/  CS2R R4, SRZ ;  /* 0x0000000000047805 */ /* 0x000ff6000001ff00 */
[----:B------:R-:W-:Y:S01]  /*1e10*/  @!UPT UIADD3 URZ, URZ, URZ, URZ ;  /* 0x0000003f3f3ff290 */ /* 0x000fe2000fffe03f */
[----:B------:R1:W5:Y:S04]  /*1e20*/  @!P0 LDG.E.64 R38, [R14.64] ;  /* 0x000000120e268981 */ /* 0x000368000c1e1b00 */
[----:B------:R1:W5:Y:S01]  /*1e30*/  @!P0 LDG.E.64 R4, [R10.64] ;  /* 0x000000120a048981 */ /* 0x000362000c1e1b00 */
[----:B------:R-:W-:Y:S11]  /*1e40*/  ISETP.GE.AND P0, PT, R35, c[0x0][0x27c], PT ;  /* 0x00009f0023007a0c */ /* 0x000ff60003f06270 */
[----:B------:R-:W-:Y:S02]  /*1e50*/  @!UPT UIADD3 URZ, URZ, URZ, URZ ;  /* 0x0000003f3f3ff290 */ /* 0x000fe4000fffe03f */
[----:B------:R1:W5:Y:S04]  /*1e60*/  @!P0 LDG.E.64 R46, [R14.64+0x40] ;  /* 0x000040120e2e8981 */ /* 0x000368000c1e1b00 */
[----:B------:R1:W5:Y:S02]  /*1e70*/  @!P0 LDG.E.64 R8, [R10.64+0x40] ;  /* 0x000040120a088981 */ /* 0x000364000c1e1b00 */
.L_x_324:
[----:B------:R-:W-:Y:S05]  /*1e80*/  BSYNC B0 ;  /* 0x0000000000007941 */ /* 0x000fea0003800000 */
.L_x_323:
[----:B------:R-:W-:Y:S01]  /*1e90*/  ISETP.GE.AND P6, PT, R142, R74, PT ;  /* 0x0000004a8e00720c */ /* 0x000fe20003fc6270 */
[----:B-1---5:R-:W-:Y:S01]  /*1ea0*/  IMAD.MOV.U32 R11, RZ, RZ, R46 ;  /* 0x000000ffff0b7224 */ /* 0x022fe200078e002e */
[----:B------:R-:W-:Y:S01]  /*1eb0*/  BSSY B0, `(.L_x_325) ;  /* 0x0000025000007945 */ /* 0x000fe20003800000 */
[----:B------:R-:W-:Y:S01]  /*1ec0*/  IMAD.MOV.U32 R10, RZ, RZ, R47 ;  /* 0x000000ffff0a7224 */ /* 0x000fe200078e002f */
[----:B------:R-:W-:Y:S01]  /*1ed0*/  CS2R R48, SRZ ;  /* 0x0000000000307805 */ /* 0x000fe2000001ff00 */
[----:B------:R-:W-:Y:S01]  /*1ee0*/  IMAD.MOV.U32 R6, RZ, RZ, R38 ;  /* 0x000000ffff067224 */ /* 0x000fe200078e0026 */
[----:B------:R-:W-:Y:S01]  /*1ef0*/  CS2R R20, SRZ ;  /* 0x0000000000147805 */ /* 0x000fe2000001ff00 */
[----:B------:R-:W-:Y:S01]  /*1f00*/  IMAD.MOV.U32 R3, RZ, RZ, R39 ;  /* 0x000000ffff037224 */ /* 0x000fe200078e0027 */
[----:B------:R-:W-:Y:S01]  /*1f10*/  PRMT R45, R11, 0x5410, R10 ;  /* 0x000054100b2d7816 */ /* 0x000fe2000000000a */
[----:B------:R-:W-:Y:S01]  /*1f20*/  IMAD.MOV.U32 R10, RZ, RZ, R9 ;  /* 0x000000ffff0a7224 */ /* 0x000fe200078e0009 */
[----:B------:R-:W-:Y:S01]  /*1f30*/  PRMT R40, R6, 0x7610, R40 ;  /* 0x0000761006287816 */ /* 0x000fe20000000028 */
[----:B------:R-:W-:Y:S01]  /*1f40*/  IMAD.MOV.U32 R6, RZ, RZ, R4 ;  /* 0x000000ffff067224 */ /* 0x000fe200078e0004 */
[----:B------:R-:W-:Y:S01]  /*1f50*/  PRMT R43, R3, 0x7610, R43 ;  /* 0x00007610032b7816 */ /* 0x000fe2000000002b */
[----:B------:R-:W-:Y:S01]  /*1f60*/  CS2R R14, SRZ ;  /* 0x00000000000e7805 */ /* 0x000fe2000001ff00 */
[----:B------:R-:W-:Y:S02]  /*1f70*/  MOV R11, R8 ;  /* 0x00000008000b7202 */ /* 0x000fe40000000f00 */
[----:B------:R-:W-:Y:S02]  /*1f80*/  MOV R3, R5 ;  /* 0x0000000500037202 */ /* 0x000fe40000000f00 */
[----:B------:R-:W-:Y:S02]  /*1f90*/  PRMT R29, R11, 0x5410, R10 ;  /* 0x000054100b1d7816 */ /* 0x000fe4000000000a */
[----:B------:R-:W-:Y:S01]  /*1fa0*/  PRMT R28, R6, 0x5410, R3 ;  /* 0x00005410061c7816 */ /* 0x000fe20000000003 */
[----:B------:R-:W-:-:S05]  /*1fb0*/  @P6 BRA `(.L_x_326) ;  /* 0x0000014000006947 */ /* 0x000fca0003800000 */
[----:B------:R-:W-:Y:S01]  /*1fc0*/  IADD3 R3, P1, P0, R102, UR15, R64 ;  /* 0x0000000f66037c10 */ /* 0x000fe2000f83e040 */
[----:B------:R-:W-:Y:S01]  /*1fd0*/  CS2R R48, SRZ ;  /* 0x0000000000307805 */ /* 0x000fe2000001ff00 */
[----:B------:R-:W-:Y:S01]  /*1fe0*/  CS2R R14, SRZ ;  /* 0x00000000000e7805 */ /* 0x000fe2000001ff00 */
[----:B------:R-:W-:Y:S01]  /*1ff0*/  CS2R R50, SRZ ;  /* 0x0000000000327805 */ /* 0x000fe2000001ff00 */
[----:B------:R-:W-:Y:S01]  /*2000*/  IADD3.X R10, R110, UR14, R34, P1, P0 ;  /* 0x0000000e6e0a7c10 */ /* 0x000fe20008fe0422 */
[----:B------:R-:W-:Y:S01]  /*2010*/  CS2R R20, SRZ ;  /* 0x0000000000147805 */ /* 0x000fe2000001ff00 */
[----:B------:R-:W-:Y:S04]  /*2020*/  IADD3 R6, P1, P0, R100, UR16, R66 ;  /* 0x0000001064067c10 */ /* 0x000fe8000f83e042 */
[----:B------:R-:W-:Y:S02]  /*2030*/  IADD3.X R11, R109, UR9, R36, P1, P0 ;  /* 0x000000096d0b7c10 */ /* 0x000fe40008fe0424 */
        /* <DEDUP_REMOVED lines=12> */
.L_x_326:
[----:B------:R-:W-:Y:S05]  /*2100*/  BSYNC B0 ;  /* 0x0000000000007941 */ /* 0x000fea0003800000 */
.L_x_325:
[----:B------:R-:W-:Y:S01]  /*2110*/  ISETP.GE.AND P3, PT, R141, R74, PT ;  /* 0x0000004a8d00720c */ /* 0x000fe20003f66270 */
[----:B-1---5:R-:W-:Y:S01]  /*2120*/  IMAD.MOV.U32 R11, RZ, RZ, R50 ;  /* 0x000000ffff0b7224 */ /* 0x022fe200078e0032 */
[----:B------:R-:W-:Y:S01]  /*2130*/  MOV R6, R48 ;  /* 0x0000003000067202 */ /* 0x000fe20000000f00 */
        /* <DEDUP_REMOVED lines=13> */
[----:B------:R-:W-:Y:S02]  /*2210*/  PRMT R31, R11, 0x5410, R10 ;  /* 0x000054100b1f7816 */ /* 0x000fe4000000000a */
[----:B------:R-:W-:Y:S01]  /*2220*/  PRMT R30, R6, 0x5410, R3 ;  /* 0x00005410061e7816 */ /* 0x000fe20000000003 */
[----:B------:R-:W-:-:S05]  /*2230*/  @P3 BRA `(.L_x_328) ;  /* 0x0000012000003947 */ /* 0x000fca0003800000 */
[----:B------:R-:W-:Y:S01]  /*2240*/  IADD3 R64, P1, P0, R102, UR13, R64 ;  /* 0x0000000d66407c10 */ /* 0x000fe2000f83e040 */
[----:B------:R-:W-:Y:S01]  /*2250*/  CS2R R54, SRZ ;  /* 0x0000000000367805 */ /* 0x000fe2000001ff00 */
[----:B------:R-:W-:Y:S02]  /*2260*/  CS2R R24, SRZ ;  /* 0x0000000000187805 */ /* 0x000fe4000001ff00 */
[----:B------:R-:W-:Y:S02]  /*2270*/  IADD3.X R34, R110, UR12, R34, P1, P0 ;  /* 0x0000000c6e227c10 */ /* 0x000fe40008fe0422 */
        /* <DEDUP_REMOVED lines=14> */
.L_x_328:
[----:B------:R-:W-:Y:S05]  /*2360*/  BSYNC B0 ;  /* 0x0000000000007941 */ /* 0x000fea0003800000 */
.L_x_327:
[----:B-----5:R-:W-:Y:S01]  /*2370*/  MOV R6, R52 ;  /* 0x0000003400067202 */ /* 0x020fe20000000f00 */
[----:B------:R2:W3:Y:S01]  /*2380*/  SHFL.IDX PT, R64, R86, RZ, 0x181f ;  /* 0x00181fff56407589 */ /* 0x0004e200000e0000 */
[----:B-1----:R-:W-:Y:S01]  /*2390*/  IMAD.MOV.U32 R11, RZ, RZ, R54 ;  /* 0x000000ffff0b7224 */ /* 0x002fe200078e0036 */
[----:B------:R-:W-:Y:S01]  /*23a0*/  BSSY B1, `(.L_x_329) ;  /* 0x000007f000017945 */ /* 0x000fe20003800000 */
[----:B------:R-:W-:Y:S02]  /*23b0*/  IMAD.MOV.U32 R10, RZ, RZ, R55 ;  /* 0x000000ffff0a7224 */ /* 0x000fe400078e0037 */
[----:B------:R-:W-:Y:S01]  /*23c0*/  IMAD.MOV.U32 R3, RZ, RZ, R53 ;  /* 0x000000ffff037224 */ /* 0x000fe200078e0035 */
[----:B------:R2:W1:Y:S02]  /*23d0*/  SHFL.IDX PT, R63, R87, RZ, 0x181f ;  /* 0x00181fff573f7589 */ /* 0x00046400000e0000 */
        /* <DEDUP_REMOVED lines=11> */
[C---:B-1----:R-:W-:Y:S01]  /*2490*/  LEA R60, P0, R26.reuse, R63, 0x1 ;  /* 0x0000003f1a3c7211 */ /* 0x042fe200078008ff */
[----:B------:R-:W1:Y:S03]  /*24a0*/  LDS.128 R16, [R71+0x8100] ;  /* 0x0081000047107984 */ /* 0x000e660000000c00 */
[----:B---3--:R-:W-:Y:S02]  /*24b0*/  LEA.HI.X R61, R26, R64, R27, 0x1, P0 ;  /* 0x000000401a3d7211 */ /* 0x008fe400000f0c1b */
[----:B------:R-:W-:Y:S11]  /*24c0*/  ISETP.GE.AND P0, PT, R32, c[0x0][0x27c], PT ;  /* 0x00009f0020007a0c */ /* 0x000ff60003f06270 */
[----:B------:R-:W-:Y:S02]  /*24d0*/  @!UPT UIADD3 URZ, URZ, URZ, URZ ;  /* 0x0000003f3f3ff290 */ /* 0x000fe4000fffe03f */
[----:B------:R-:W-:Y:S01]  /*24e0*/  @!P0 HADD2.F32 R3, -RZ, R28.H0_H0 ;  /* 0x2000001cff038230 */ /* 0x000fe20000004100 */
[--C-:B------:R-:W-:Y:S02]  /*24f0*/  @!P0 SHF.R.U64 R10, R4, 0x10, R5.reuse ;  /* 0x00000010040a8819 */ /* 0x100fe40000001205 */
[----:B------:R-:W-:Y:S02]  /*2500*/  @!P0 SHF.R.U32.HI R11, RZ, 0x10, R5 ;  /* 0x00000010ff0b8819 */ /* 0x000fe40000011605 */
[--C-:B------:R-:W-:Y:S02]  /*2510*/  @!P0 SHF.R.U64 R42, R38, 0x10, R39.reuse ;  /* 0x00000010262a8819 */ /* 0x100fe40000001227 */
[----:B------:R-:W-:Y:S01]  /*2520*/  @!P0 SHF.R.U32.HI R44, RZ, 0x10, R39 ;  /* 0x00000010ff2c8819 */ /* 0x000fe20000011627 */
[----:B------:R-:W-:Y:S02]  /*2530*/  @!P0 HADD2.F32 R39, -RZ, R40.H0_H0 ;  /* 0x20000028ff278230 */ /* 0x000fe40000004100 */
[----:B------:R-:W-:Y:S02]  /*2540*/  @!P0 HADD2.F32 R42, -RZ, R42.H0_H0 ;  /* 0x2000002aff2a8230 */ /* 0x000fe40000004100 */
[----:B------:R-:W-:Y:S01]  /*2550*/  @!P0 HADD2.F32 R44, -RZ, R44.H0_H0 ;  /* 0x2000002cff2c8230 */ /* 0x000fe20000004100 */
[----:B-1----:R-:W-:Y:S02]  /*2560*/  @!P0 MOV R6, R16 ;  /* 0x0000001000068202 */ /* 0x002fe40000000f00 */
[----:B------:R-:W-:Y:S03]  /*2570*/  @!P0 MOV R5, R17 ;  /* 0x0000001100058202 */ /* 0x000fe60000000f00 */
[--C-:B------:R-:W-:Y:S02]  /*2580*/  @!P0 HADD2.F32 R38, -RZ, R6.reuse.H1_H1 ;  /* 0x30000006ff268230 */ /* 0x100fe40000004100 */
[----:B------:R-:W-:Y:S02]  /*2590*/  @!P0 HADD2.F32 R4, -RZ, R6.H0_H0 ;  /* 0x20000006ff048230 */ /* 0x000fe40000004100 */
[----:B------:R-:W-:Y:S01]  /*25a0*/  @!P0 HADD2.F32 R6, -RZ, R10.H0_H0 ;  /* 0x2000000aff068230 */ /* 0x000fe20000004100 */
[-C--:B------:R-:W-:Y:S01]  /*25b0*/  @!P0 FMUL.FTZ R62, R38, R3.reuse ;  /* 0x00000003263e8220 */ /* 0x080fe20000410000 */
[--C-:B------:R-:W-:Y:S01]  /*25c0*/  @!P0 HADD2.F32 R40, -RZ, R5.reuse.H1_H1 ;  /* 0x30000005ff288230 */ /* 0x100fe20000004100 */
[C---:B------:R-:W-:Y:S01]  /*25d0*/  @!P0 FMUL.FTZ R3, R4.reuse, R3 ;  /* 0x0000000304038220 */ /* 0x040fe20000410000 */
[----:B------:R-:W-:Y:S01]  /*25e0*/  @!P0 HADD2.F32 R5, -RZ, R5.H0_H0 ;  /* 0x20000005ff058230 */ /* 0x000fe20000004100 */
[----:B------:R-:W-:Y:S01]  /*25f0*/  @!P0 FFMA.FTZ R66, R4, R39, -R62 ;  /* 0x0000002704428223 */ /* 0x000fe2000001083e */
[----:B------:R-:W-:Y:S01]  /*2600*/  @!P0 MOV R10, R18 ;  /* 0x00000012000a8202 */ /* 0x000fe20000000f00 */
[-C--:B------:R-:W-:Y:S02]  /*2610*/  @!P0 FMUL.FTZ R62, R40, R6.reuse ;  /* 0x00000006283e8220 */ /* 0x080fe40000410000 */
[C---:B------:R-:W-:Y:S01]  /*2620*/  @!P0 FMUL.FTZ R4, R5.reuse, R6 ;  /* 0x0000000605048220 */ /* 0x040fe20000410000 */
[----:B------:R-:W-:Y:S01]  /*2630*/  @!P0 MOV R6, R19 ;  /* 0x0000001300068202 */ /* 0x000fe20000000f00 */
[----:B------:R-:W-:Y:S01]  /*2640*/  @!P0 FFMA.FTZ R3, R38, R39, R3 ;  /* 0x0000002726038223 */ /* 0x000fe20000010003 */
[----:B------:R-:W-:Y:S01]  /*2650*/  @!P0 HADD2.F32 R38, -RZ, R10.H1_H1 ;  /* 0x3000000aff268230 */ /* 0x000fe20000004100 */
[-C--:B------:R-:W-:Y:S01]  /*2660*/  @!P0 FFMA.FTZ R65, R5, R42.reuse, -R62 ;  /* 0x0000002a05418223 */ /* 0x080fe2000001083e */
[----:B------:R-:W-:Y:S01]  /*2670*/  @!P0 HADD2.F32 R5, -RZ, R28.H1_H1 ;  /* 0x3000001cff058230 */ /* 0x000fe20000004100 */
[----:B------:R-:W-:Y:S01]  /*2680*/  @!P0 FFMA.FTZ R4, R40, R42, R4 ;  /* 0x0000002a28048223 */ /* 0x000fe20000010004 */
[----:B------:R-:W-:Y:S01]  /*2690*/  @!P0 F2FP.PACK_AB R3, R3, R66 ;  /* 0x000000420303823e */ /* 0x000fe200000000ff */
[----:B------:R-:W-:Y:S02]  /*26a0*/  @!P0 HADD2.F32 R28, -RZ, R11.H0_H0 ;  /* 0x2000000bff1c8230 */ /* 0x000fe40000004100 */
[----:B------:R-:W-:Y:S01]  /*26b0*/  @!P0 HADD2.F32 R11, -RZ, R10.H0_H0 ;  /* 0x2000000aff0b8230 */ /* 0x000fe20000004100 */
[----:B------:R-:W-:Y:S01]  /*26c0*/  @!P0 F2FP.PACK_AB R4, R4, R65 ;  /* 0x000000410404823e */ /* 0x000fe200000000ff */
[----:B------:R-:W-:Y:S01]  /*26d0*/  @!P0 HADD2.F32 R39, -RZ, R43.H0_H0 ;  /* 0x2000002bff278230 */ /* 0x000fe20000004100 */
[----:B------:R-:W-:Y:S01]  /*26e0*/  @!P0 MOV R16, R3 ;  /* 0x0000000300108202 */ /* 0x000fe20000000f00 */
[--C-:B------:R-:W-:Y:S01]  /*26f0*/  @!P0 HADD2.F32 R43, -RZ, R6.reuse.H1_H1 ;  /* 0x30000006ff2b8230 */ /* 0x100fe20000004100 */
[----:B------:R-:W-:Y:S01]  /*2700*/  @!P0 MOV R17, R4 ;  /* 0x0000000400118202 */ /* 0x000fe20000000f00 */
[----:B------:R-:W-:Y:S01]  /*2710*/  @!P0 HADD2.F32 R10, -RZ, R6.H0_H0 ;  /* 0x20000006ff0a8230 */ /* 0x000fe20000004100 */
[-C--:B------:R-:W-:Y:S02]  /*2720*/  @!P0 FMUL.FTZ R6, R38, R5.reuse ;  /* 0x0000000526068220 */ /* 0x080fe40000410000 */
[----:B------:R-:W-:Y:S02]  /*2730*/  @!P0 FMUL.FTZ R5, R11, R5 ;  /* 0x000000050b058220 */ /* 0x000fe40000410000 */
[-C--:B------:R-:W-:Y:S02]  /*2740*/  @!P0 FMUL.FTZ R62, R43, R28.reuse ;  /* 0x0000001c2b3e8220 */ /* 0x080fe40000410000 */
        /* <DEDUP_REMOVED lines=10> */
.L_x_332:
[----:B------:R-:W-:Y:S05]  /*27f0*/  BSYNC B0 ;  /* 0x0000000000007941 */ /* 0x000fea0003800000 */
.L_x_331:
[----:B------:R-:W-:Y:S11]  /*2800*/  ISETP.GE.AND P0, PT, R88, c[0x0][0x1d4], PT ;  /* 0x0000750058007a0c */ /* 0x000ff60003f06270 */
[----:B------:R-:W-:Y:S02]  /*2810*/  @!UPT UIADD3 URZ, URZ, URZ, URZ ;  /* 0x0000003f3f3ff290 */ /* 0x000fe4000fffe03f */
[----:B------:R-:W-:-:S05]  /*2820*/  @P0 BRA `(.L_x_330) ;  /* 0x0000036000000947 */ /* 0x000fca0003800000 */
[C---:B-1----:R-:W-:Y:S01]  /*2830*/  LEA R42, P0, R82.reuse, R63, 0x1 ;  /* 0x0000003f522a7211 */ /* 0x042fe200078008ff */
[----:B------:R-:W1:Y:S03]  /*2840*/  LDS.128 R16, [R71+0xb100] ;  /* 0x00b1000047107984 */ /* 0x000e660000000c00 */
[----:B---3--:R-:W-:Y:S02]  /*2850*/  LEA.HI.X R43, R82, R64, R89, 0x1, P0 ;  /* 0x00000040522b7211 */ /* 0x008fe400000f0c59 */
[----:B------:R-:W-:Y:S11]  /*2860*/  ISETP.GE.AND P0, PT, R35, c[0x0][0x27c], PT ;  /* 0x00009f0023007a0c */ /* 0x000ff60003f06270 */
[----:B------:R-:W-:Y:S02]  /*2870*/  @!UPT UIADD3 URZ, URZ, URZ, URZ ;  /* 0x0000003f3f3ff290 */ /* 0x000fe4000fffe03f */
[----:B------:R-:W-:Y:S01]  /*2880*/  @!P0 HADD2.F32 R3, -RZ, R29.H0_H0 ;  /* 0x2000001dff038230 */ /* 0x000fe20000004100 */
[----:B------:R-:W-:Y:S01]  /*2890*/  @!P0 SHF.R.U64 R6, R8, 0x10, R9 ;  /* 0x0000001008068819 */ /* 0x000fe20000001209 */
[----:B------:R-:W-:Y:S01]  /*28a0*/  @!P0 HADD2.F32 R10, -RZ, R45.H0_H0 ;  /* 0x2000002dff0a8230 */ /* 0x000fe20000004100 */
[--C-:B------:R-:W-:Y:S02]  /*28b0*/  @!P0 SHF.R.U64 R28, R46, 0x10, R47.reuse ;  /* 0x000000102e1c8819 */ /* 0x100fe4000000122f */
[----:B------:R-:W-:Y:S01]  /*28c0*/  @!P0 SHF.R.U32.HI R40, RZ, 0x10, R47 ;  /* 0x00000010ff288819 */ /* 0x000fe2000001162f */
[----:B------:R-:W-:Y:S01]  /*28d0*/  @!P0 HADD2.F32 R6, -RZ, R6.H0_H0 ;  /* 0x20000006ff068230 */ /* 0x000fe20000004100 */
[----:B------:R-:W-:Y:S01]  /*28e0*/  @!P0 SHF.R.U32.HI R9, RZ, 0x10, R9 ;  /* 0x00000010ff098819 */ /* 0x000fe20000011609 */
[----:B------:R-:W-:Y:S02]  /*28f0*/  @!P0 HADD2.F32 R28, -RZ, R28.H0_H0 ;  /* 0x2000001cff1c8230 */ /* 0x000fe40000004100 */
[----:B------:R-:W-:Y:S01]  /*2900*/  @!P0 HADD2.F32 R40, -RZ, R40.H0_H0 ;  /* 0x20000028ff288230 */ /* 0x000fe20000004100 */
[----:B-1----:R-:W-:Y:S02]  /*2910*/  @!P0 MOV R4, R16 ;  /* 0x0000001000048202 */ /* 0x002fe40000000f00 */
[----:B------:R-:W-:Y:S03]  /*2920*/  @!P0 MOV R5, R17 ;  /* 0x0000001100058202 */ /* 0x000fe60000000f00 */
[--C-:B------:R-:W-:Y:S02]  /*2930*/  @!P0 HADD2.F32 R8, -RZ, R4.reuse.H1_H1 ;  /* 0x30000004ff088230 */ /* 0x100fe40000004100 */
[----:B------:R-:W-:Y:S02]  /*2940*/  @!P0 HADD2.F32 R4, -RZ, R4.H0_H0 ;  /* 0x20000004ff048230 */ /* 0x000fe40000004100 */
[--C-:B------:R-:W-:Y:S01]  /*2950*/  @!P0 HADD2.F32 R11, -RZ, R5.reuse.H1_H1 ;  /* 0x30000005ff0b8230 */ /* 0x100fe20000004100 */
[-C--:B------:R-:W-:Y:S01]  /*2960*/  @!P0 FMUL.FTZ R38, R8, R3.reuse ;  /* 0x0000000308268220 */ /* 0x080fe20000410000 */
[----:B------:R-:W-:Y:S01]  /*2970*/  @!P0 HADD2.F32 R5, -RZ, R5.H0_H0 ;  /* 0x20000005ff058230 */ /* 0x000fe20000004100 */
[C---:B------:R-:W-:Y:S02]  /*2980*/  @!P0 FMUL.FTZ R3, R4.reuse, R3 ;  /* 0x0000000304038220 */ /* 0x040fe40000410000 */
[-C--:B------:R-:W-:Y:S02]  /*2990*/  @!P0 FFMA.FTZ R47, R4, R10.reuse, -R38 ;  /* 0x0000000a042f8223 */ /* 0x080fe40000010826 */
[----:B------:R-:W-:Y:S01]  /*29a0*/  @!P0 FFMA.FTZ R3, R8, R10, R3 ;  /* 0x0000000a08038223 */ /* 0x000fe20000010003 */
[----:B------:R-:W-:Y:S01]  /*29b0*/  @!P0 MOV R8, R18 ;  /* 0x0000001200088202 */ /* 0x000fe20000000f00 */
[-C--:B------:R-:W-:Y:S01]  /*29c0*/  @!P0 FMUL.FTZ R38, R11, R6.reuse ;  /* 0x000000060b268220 */ /* 0x080fe20000410000 */
[----:B------:R-:W-:Y:S01]  /*29d0*/  @!P0 HADD2.F32 R10, -RZ, R9.H0_H0 ;  /* 0x20000009ff0a8230 */ /* 0x000fe20000004100 */
[C---:B------:R-:W-:Y:S01]  /*29e0*/  @!P0 FMUL.FTZ R4, R5.reuse, R6 ;  /* 0x0000000605048220 */ /* 0x040fe20000410000 */
[----:B------:R-:W-:Y:S01]  /*29f0*/  @!P0 MOV R6, R19 ;  /* 0x0000001300068202 */ /* 0x000fe20000000f00 */
[-C--:B------:R-:W-:Y:S01]  /*2a00*/  @!P0 FFMA.FTZ R46, R5, R28.reuse, -R38 ;  /* 0x0000001c052e8223 */ /* 0x080fe20000010826 */
[----:B------:R-:W-:Y:S01]  /*2a10*/  @!P0 HADD2.F32 R5, -RZ, R29.H1_H1 ;  /* 0x3000001dff058230 */ /* 0x000fe20000004100 */
[----:B------:R-:W-:Y:S01]  /*2a20*/  @!P0 FFMA.FTZ R4, R11, R28, R4 ;  /* 0x0000001c0b048223 */ /* 0x000fe20000010004 */
[----:B------:R-:W-:Y:S01]  /*2a30*/  @!P0 F2FP.PACK_AB R3, R3, R47 ;  /* 0x0000002f0303823e */ /* 0x000fe200000000ff */
[--C-:B------:R-:W-:Y:S02]  /*2a40*/  @!P0 HADD2.F32 R29, -RZ, R8.reuse.H1_H1 ;  /* 0x30000008ff1d8230 */ /* 0x100fe40000004100 */
[----:B------:R-:W-:Y:S01]  /*2a50*/  @!P0 HADD2.F32 R9, -RZ, R8.H0_H0 ;  /* 0x20000008ff098230 */ /* 0x000fe20000004100 */
[----:B------:R-:W-:Y:S01]  /*2a60*/  @!P0 F2FP.PACK_AB R4, R4, R46 ;  /* 0x0000002e0404823e */ /* 0x000fe200000000ff */
[----:B------:R-:W-:Y:S01]  /*2a70*/  @!P0 HADD2.F32 R38, -RZ, R45.H1_H1 ;  /* 0x3000002dff268230 */ /* 0x000fe20000004100 */
[----:B------:R-:W-:Y:S01]  /*2a80*/  @!P0 MOV R16, R3 ;  /* 0x0000000300108202 */ /* 0x000fe20000000f00 */
[--C-:B------:R-:W-:Y:S01]  /*2a90*/  @!P0 HADD2.F32 R39, -RZ, R6.reuse.H1_H1 ;  /* 0x30000006ff278230 */ /* 0x100fe20000004100 */
[----:B------:R-:W-:Y:S01]  /*2aa0*/  @!P0 MOV R17, R4 ;  /* 0x0000000400118202 */ /* 0x000fe20000000f00 */
[----:B------:R-:W-:Y:S01]  /*2ab0*/  @!P0 HADD2.F32 R8, -RZ, R6.H0_H0 ;  /* 0x20000006ff088230 */ /* 0x000fe20000004100 */
[-C--:B------:R-:W-:Y:S02]  /*2ac0*/  @!P0 FMUL.FTZ R6, R29, R5.reuse ;  /* 0x000000051d068220 */ /* 0x080fe40000410000 */
[----:B------:R-:W-:Y:S02]  /*2ad0*/  @!P0 FMUL.FTZ R5, R9, R5 ;  /* 0x0000000509058220 */ /* 0x000fe40000410000 */
[----:B------:R-:W-:Y:S02]  /*2ae0*/  @!P0 FMUL.FTZ R44, R39, R10 ;  /* 0x0000000a272c8220 */ /* 0x000fe40000410000 */
        /* <DEDUP_REMOVED lines=10> */
.L_x_330:
[----:B------:R-:W-:Y:S05]  /*2b90*/  BSYNC B1 ;  /* 0x0000000000017941 */ /* 0x000fea0003800000 */
.L_x_329:
[----:B-1----:R1:W4:Y:S01]  /*2ba0*/  SHFL.IDX PT, R43, R86, 0x1, 0x181f ;  /* 0x00381f00562b7f89 */ /* 0x00232200000e0000 */
[----:B------:R-:W-:Y:S03]  /*2bb0*/  BSSY B1, `(.L_x_333) ;  /* 0x0000075000017945 */ /* 0x000fe60003800000 */
[----:B------:R1:W2:Y:S01]  /*2bc0*/  SHFL.IDX PT, R42, R87, 0x1, 0x181f ;  /* 0x00381f00572a7f89 */ /* 0x0002a200000e0000 */
[----:B------:R-:W-:-:S05]  /*2bd0*/  @P6 BRA `(.L_x_334) ;  /* 0x0000072000006947 */ /* 0x000fca0003800000 */
[----:B------:R-:W-:Y:S01]  /*2be0*/  BSSY B0, `(.L_x_335) ;  /* 0x0000038000007945 */ /* 0x000fe20003800000 */
[----:B------:R-:W-:-:S05]  /*2bf0*/  @P5 BRA `(.L_x_336) ;  /* 0x0000036000005947 */ /* 0x000fca0003800000 */
[C---:B--2---:R-:W-:Y:S01]  /*2c00*/  LEA R38, P0, R26.reuse, R42, 0x1 ;  /* 0x0000002a1a267211 */ /* 0x044fe200078008ff */
[----:B------:R-:W2:Y:S03]  /*2c10*/  LDS.128 R8, [R71+0x9100] ;  /* 0x0091000047087984 */ /* 0x000ea60000000c00 */
[----:B----4-:R-:W-:Y:S02]  /*2c20*/  LEA.HI.X R39, R26, R43, R27, 0x1, P0 ;  /* 0x0000002b1a277211 */ /* 0x010fe400000f0c1b */
[----:B------:R-:W-:Y:S11]  /*2c30*/  ISETP.GE.AND P0, PT, R32, c[0x0][0x27c], PT ;  /* 0x00009f0020007a0c */ /* 0x000ff60003f06270 */
[----:B------:R-:W-:Y:S02]  /*2c40*/  @!UPT UIADD3 URZ, URZ, URZ, URZ ;  /* 0x0000003f3f3ff290 */ /* 0x000fe4000fffe03f */
[----:B------:R-:W-:Y:S01]  /*2c50*/  @!P0 HADD2.F32 R3, -RZ, R30.H0_H0 ;  /* 0x2000001eff038230 */ /* 0x000fe20000004100 */
[----:B------:R-:W-:Y:S01]  /*2c60*/  @!P0 SHF.R.U64 R6, R14, 0x10, R15 ;  /* 0x000000100e068819 */ /* 0x000fe2000000120f */
[--C-:B------:R-:W-:Y:S01]  /*2c70*/  @!P0 HADD2.F32 R16, -RZ, R56.reuse.H0_H0 ;  /* 0x20000038ff108230 */ /* 0x100fe20000004100 */
[----:B------:R-:W-:Y:S01]  /*2c80*/  @!P0 SHF.R.U64 R18, R48, 0x10, R49 ;  /* 0x0000001030128819 */ /* 0x000fe20000001231 */
[----:B------:R-:W-:Y:S01]  /*2c90*/  @!P0 HADD2.F32 R28, -RZ, R56.H1_H1 ;  /* 0x30000038ff1c8230 */ /* 0x000fe20000004100 */
[----:B------:R-:W-:Y:S01]  /*2ca0*/  @!P0 SHF.R.U32.HI R15, RZ, 0x10, R15 ;  /* 0x00000010ff0f8819 */ /* 0x000fe2000001160f */
[----:B------:R-:W-:Y:S01]  /*2cb0*/  @!P0 HADD2.F32 R6, -RZ, R6.H0_H0 ;  /* 0x20000006ff068230 */ /* 0x000fe20000004100 */
[----:B------:R-:W-:Y:S01]  /*2cc0*/  @!P0 SHF.R.U32.HI R48, RZ, 0x10, R49 ;  /* 0x00000010ff308819 */ /* 0x000fe20000011631 */
[----:B------:R-:W-:Y:S01]  /*2cd0*/  @!P0 HADD2.F32 R18, -RZ, R18.H0_H0 ;  /* 0x20000012ff128230 */ /* 0x000fe20000004100 */
[----:B--2---:R-:W-:Y:S02]  /*2ce0*/  @!P0 MOV R4, R8 ;  /* 0x0000000800048202 */ /* 0x004fe40000000f00 */
        /* <DEDUP_REMOVED lines=18> */
[----:B------:R-:W-:Y:S02]  /*2e10*/  @!P0 HADD2.F32 R5, -RZ, R30.H1_H1 ;  /* 0x3000001eff058230 */ /* 0x000fe40000004100 */
[----:B------:R-:W-:Y:S01]  /*2e20*/  @!P0 HADD2.F32 R15, -RZ, R14.H0_H0 ;  /* 0x2000000eff0f8230 */ /* 0x000fe20000004100 */
[----:B------:R-:W-:Y:S01]  /*2e30*/  @!P0 F2FP.PACK_AB R4, R4, R44 ;  /* 0x0000002c0404823e */ /* 0x000fe200000000ff */
[--C-:B------:R-:W-:Y:S01]  /*2e40*/  @!P0 HADD2.F32 R29, -RZ, R6.reuse.H1_H1 ;  /* 0x30000006ff1d8230 */ /* 0x100fe20000004100 */
[----:B------:R-:W-:Y:S01]  /*2e50*/  @!P0 MOV R8, R3 ;  /* 0x0000000300088202 */ /* 0x000fe20000000f00 */
[----:B------:R-:W-:Y:S01]  /*2e60*/  @!P0 HADD2.F32 R14, -RZ, R6.H0_H0 ;  /* 0x20000006ff0e8230 */ /* 0x000fe20000004100 */
[-C--:B------:R-:W-:Y:S01]  /*2e70*/  @!P0 FMUL.FTZ R6, R19, R5.reuse ;  /* 0x0000000513068220 */ /* 0x080fe20000410000 */
[----:B------:R-:W-:Y:S01]  /*2e80*/  @!P0 MOV R9, R4 ;  /* 0x0000000400098202 */ /* 0x000fe20000000f00 */
[----:B------:R-:W-:Y:S01]  /*2e90*/  @!P0 FMUL.FTZ R5, R15, R5 ;  /* 0x000000050f058220 */ /* 0x000fe20000410000 */
[----:B------:R-:W-:Y:S01]  /*2ea0*/  @!P0 HADD2.F32 R30, -RZ, R48.H0_H0 ;  /* 0x20000030ff1e8230 */ /* 0x000fe20000004100 */
        /* <DEDUP_REMOVED lines=11> */
.L_x_336:
[----:B------:R-:W-:Y:S05]  /*2f60*/  BSYNC B0 ;  /* 0x0000000000007941 */ /* 0x000fea0003800000 */
.L_x_335:
[----:B------:R-:W-:Y:S11]  /*2f70*/  ISETP.GE.AND P0, PT, R88, c[0x0][0x1d4], PT ;  /* 0x0000750058007a0c */ /* 0x000ff60003f06270 */
[----:B------:R-:W-:Y:S02]  /*2f80*/  @!UPT UIADD3 URZ, URZ, URZ, URZ ;  /* 0x0000003f3f3ff290 */ /* 0x000fe4000fffe03f */
        /* <DEDUP_REMOVED lines=28> */
[CC--:B------:R-:W-:Y:S02]  /*3150*/  @!P0 FMUL.FTZ R18, R16.reuse, R6.reuse ;  /* 0x0000000610128220 */ /* 0x0c0fe40000410000 */
[C---:B------:R-:W-:Y:S01]  /*3160*/  @!P0 FMUL.FTZ R4, R5.reuse, R6 ;  /* 0x0000000605048220 */ /* 0x040fe20000410000 */
[----:B------:R-:W-:Y:S01]  /*3170*/  @!P0 MOV R6, R11 ;  /* 0x0000000b00068202 */ /* 0x000fe20000000f00 */
[-C--:B------:R-:W-:Y:S01]  /*3180*/  @!P0 FFMA.FTZ R30, R5, R17.reuse, -R18 ;  /* 0x00000011051e8223 */ /* 0x080fe20000010812 */
[--C-:B------:R-:W-:Y:S01]  /*3190*/  @!P0 HADD2.F32 R18, -RZ, R14.reuse.H1_H1 ;  /* 0x3000000eff128230 */ /* 0x100fe20000004100 */
        /* <DEDUP_REMOVED lines=22> */
.L_x_334:
[----:B------:R-:W-:Y:S05]  /*3300*/  BSYNC B1 ;  /* 0x0000000000017941 */ /* 0x000fea0003800000 */
.L_x_333:
[----:B------:R1:W4:Y:S04]  /*3310*/  SHFL.IDX PT, R31, R86, 0x2, 0x181f ;  /* 0x00581f00561f7f89 */ /* 0x00032800000e0000 */
[----:B------:R1:W3:Y:S01]  /*3320*/  SHFL.IDX PT, R30, R87, 0x2, 0x181f ;  /* 0x00581f00571e7f89 */ /* 0x0002e200000e0000 */
[----:B------:R-:W-:-:S05]  /*3330*/  @P3 BRA `(.L_x_337) ;  /* 0x000026a000003947 */ /* 0x000fca0003800000 */
[----:B------:R-:W-:Y:S01]  /*3340*/  BSSY B0, `(.L_x_338) ;  /* 0x0000038000007945 */ /* 0x000fe20003800000 */
[----:B------:R-:W-:-:S05]  /*3350*/  @P5 BRA `(.L_x_339) ;  /* 0x0000036000005947 */ /* 0x000fca0003800000 */
[C---:B---3--:R-:W-:Y:S01]  /*3360*/  LEA R28, P0, R26.reuse, R30, 0x1 ;  /* 0x0000001e1a1c7211 */ /* 0x048fe200078008ff */
[----:B--2---:R-:W2:Y:S03]  /*3370*/  LDS.128 R8, [R71+0xa100] ;  /* 0x00a1000047087984 */ /* 0x004ea60000000c00 */
        /* <DEDUP_REMOVED lines=11> */
[----:B------:R-:W-:Y:S04]  /*3430*/  @!P0 HADD2.F32 R18, -RZ, R18.H0_H0 ;  /* 0x20000012ff128230 */ /* 0x000fe80000004100 */
        /* <DEDUP_REMOVED lines=40> */
.L_x_339:
[----:B------:R-:W-:Y:S05]  /*36c0*/  BSYNC B0 ;  /* 0x0000000000007941 */ /* 0x000fea0003800000 */
.L_x_338:
[----:B------:R-:W-:Y:S11]  /*36d0*/  ISETP.GE.AND P0, PT, R88, c[0x0][0x1d4], PT ;  /* 0x0000750058007a0c */ /* 0x000ff60003f06270 */
[----:B------:R-:W-:Y:S02]  /*36e0*/  @!UPT UIADD3 URZ, URZ, URZ, URZ ;  /* 0x0000003f3f3ff290 */ /* 0x000fe4000fffe03f */
[----:B------:R-:W-:-:S05]  /*36f0*/  @P0 BRA `(.L_x_337) ;  /* 0x000022e000000947 */ /* 0x000fca0003800000 */
[C---:B--23--:R-:W-:Y:S01]  /*3700*/  LEA R28, P0, R82.reuse, R30, 0x1 ;  /* 0x0000001e521c7211 */ /* 0x04cfe200078008ff */
        /* <DEDUP_REMOVED lines=54> */
.L_x_322:
[-C--:B------:R-:W-:Y:S01]  /*3a70*/  ISETP.GE.AND P1, PT, R142, R74.reuse, PT ;  /* 0x0000004a8e00720c */ /* 0x080fe20003f26270 */
[----:B------:R-:W-:Y:S01]  /*3a80*/  CS2R R62, SRZ ;  /* 0x00000000003e7805 */ /* 0x000fe2000001ff00 */
[----:B------:R-:W-:Y:S01]  /*3a90*/  IADD3 R69, -R70, c[0x0][0x1d4], RZ ;  /* 0x0000750046457a10 */ /* 0x000fe20007ffe1ff */
        /* <DEDUP_REMOVED lines=10> */
[----:B------:R-:W-:Y:S04]  /*3b40*/  BSSY B0, `(.L_x_340) ;  /* 0x00000c0000007945 */ /* 0x000fe80003800000 */
[----:B------:R-:W-:Y:S02]  /*3b50*/  @!P1 IADD3 R3, P3, P0, R98, UR15, R64 ;  /* 0x0000000f62039c10 */ /* 0x000fe4000f87e040 */
[----:B------:R1:W3:Y:S02]  /*3b60*/  SHFL.IDX PT, R72, R87, RZ, 0x181f ;  /* 0x00181fff57487589 */ /* 0x0002e400000e0000 */
[----:B------:R-:W-:Y:S02]  /*3b70*/  @!P1 IADD3.X R4, R108, UR14, R34, P3, P0 ;  /* 0x0000000e6c049c10 */ /* 0x000fe40009fe0422 */
[----:B------:R-:W-:Y:S04]  /*3b80*/  @!P1 IADD3 R5, P3, P0, R96, UR16, R66 ;  /* 0x0000001060059c10 */ /* 0x000fe8000f87e042 */
[----:B------:R-:W-:Y:S02]  /*3b90*/  @!P1 IADD3.X R10, R106, UR9, R36, P3, P0 ;  /* 0x000000096a0a9c10 */ /* 0x000fe40009fe0424 */
[-C--:B------:R-:W-:Y:S04]  /*3ba0*/  ISETP.GE.AND P0, PT, R141, R74.reuse, PT ;  /* 0x0000004a8d00720c */ /* 0x080fe80003f06270 */
[----:B------:R-:W-:Y:S11]  /*3bb0*/  ISETP.GE.OR P0, PT, R26, c[0x0][0x27c], P0 ;  /* 0x00009f001a007a0c */ /* 0x000ff60000706670 */
[----:B------:R-:W-:Y:S02]  /*3bc0*/  @!UPT UIADD3 URZ, URZ, URZ, URZ ;  /* 0x0000003f3f3ff290 */ /* 0x000fe4000fffe03f */
[----:B------:R-:W-:Y:S04]  /*3bd0*/  @!P0 IADD3 R6, P4, P3, R98, UR13, R64 ;  /* 0x0000000d62068c10 */ /* 0x000fe8000fb9e040 */
[----:B------:R-:W-:Y:S02]  /*3be0*/  @!P0 IADD3.X R15, R108, UR12, R34, P4, P3 ;  /* 0x0000000c6c0f8c10 */ /* 0x000fe4000a7e6422 */
[----:B------:R-:W-:Y:S04]  /*3bf0*/  @!P0 IADD3 R11, P4, P3, R96, UR8, R66 ;  /* 0x00000008600b8c10 */ /* 0x000fe8000fb9e042 */
[----:B------:R-:W-:Y:S02]  /*3c00*/  @!P0 IADD3.X R16, R106, UR7, R36, P4, P3 ;  /* 0x000000076a108c10 */ /* 0x000fe4000a7e6424 */
[C---:B------:R-:W-:Y:S04]  /*3c10*/  @!P1 LEA R8, P3, R3.reuse, c[0x0][0x270], 0x1 ;  /* 0x00009c0003089a11 */ /* 0x040fe800078608ff */
[----:B------:R-:W-:Y:S02]  /*3c20*/  @!P1 LEA.HI.X R9, R3, c[0x0][0x274], R4, 0x1, P3 ;  /* 0x00009d0003099a11 */ /* 0x000fe400018f0c04 */
[C---:B------:R-:W-:Y:S03]  /*3c30*/  @!P1 LEA R4, P3, R5.reuse, c[0x0][0x288], 0x1 ;  /* 0x0000a20005049a11 */ /* 0x040fe600078608ff */
[----:B------:R4:W2:Y:S01]  /*3c40*/  @!P1 LDG.E.128 R56, [R8.64] ;  /* 0x0000001208389981 */ /* 0x0008a2000c1e1d00 */
[----:B------:R-:W-:Y:S02]  /*3c50*/  @!P1 LEA.HI.X R5, R5, c[0x0][0x28c], R10, 0x1, P3 ;  /* 0x0000a30005059a11 */ /* 0x000fe400018f0c0a */
[C---:B------:R-:W-:Y:S04]  /*3c60*/  @!P0 LEA R14, P3, R6.reuse, c[0x0][0x270], 0x1 ;  /* 0x00009c00060e8a11 */ /* 0x040fe800078608ff */
[----:B------:R-:W-:Y:S02]  /*3c70*/  @!P0 LEA.HI.X R15, R6, c[0x0][0x274], R15, 0x1, P3 ;  /* 0x00009d00060f8a11 */ /* 0x000fe400018f0c0f */
[C---:B------:R-:W-:Y:S03]  /*3c80*/  @!P0 LEA R10, P3, R11.reuse, c[0x0][0x288], 0x1 ;  /* 0x0000a2000b0a8a11 */ /* 0x040fe600078608ff */
[----:B------:R1:W3:Y:S01]  /*3c90*/  @!P0 LDG.E.128 R60, [R14.64] ;  /* 0x000000120e3c8981 */ /* 0x0002e2000c1e1d00 */
[----:B------:R-:W-:Y:S02]  /*3ca0*/  @!P0 LEA.HI.X R11, R11, c[0x0][0x28c], R16, 0x1, P3 ;  /* 0x0000a3000b0b8a11 */ /* 0x000fe400018f0c10 */
[----:B------:R-:W-:Y:S04]  /*3cb0*/  CS2R R16, SRZ ;  /* 0x0000000000107805 */ /* 0x000fe8000001ff00 */
[----:B------:R1:W3:Y:S01]  /*3cc0*/  @!P0 LDG.E.128 R28, [R10.64] ;  /* 0x000000120a1c8981 */ /* 0x0002e2000c1e1d00 */
[C---:B------:R-:W-:Y:S04]  /*3cd0*/  ISETP.GE.AND P0, PT, R37.reuse, R74, PT ;  /* 0x0000004a2500720c */ /* 0x040fe80003f06270 */
[----:B------:R-:W-:Y:S01]  /*3ce0*/  ISETP.GE.OR P0, PT, R26, c[0x0][0x27c], P0 ;  /* 0x00009f001a007a0c */ /* 0x000fe20000706670 */
[----:B----4-:R-:W-:Y:S01]  /*3cf0*/  CS2R R8, SRZ ;  /* 0x0000000000087805 */ /* 0x010fe2000001ff00 */
[----:B------:R4:W3:Y:S11]  /*3d00*/  @!P1 LDG.E.128 R16, [R4.64] ;  /* 0x0000001204109981 */ /* 0x0008f6000c1e1d00 */
[----:B------:R-:W-:Y:S05]  /*3d10*/  @!P0 IADD3 R64, P1, R98, R64, RZ ;  /* 0x0000004062408210 */ /* 0x000fea0007f3e0ff */
[----:B------:R-:W-:Y:S01]  /*3d20*/  @!P0 IMAD.X R34, R108, 0x1, R34, P1 ;  /* 0x000000016c228824 */ /* 0x000fe200008e0622 */
[C---:B-1----:R-:W-:Y:S01]  /*3d30*/  @!P0 LEA R14, P1, R64.reuse, c[0x0][0x270], 0x1 ;  /* 0x00009c00400e8a11 */ /* 0x042fe200078208ff */
[----:B------:R-:W-:Y:S03]  /*3d40*/  CS2R R10, SRZ ;  /* 0x00000000000a7805 */ /* 0x000fe6000001ff00 */
[----:B------:R-:W-:Y:S02]  /*3d50*/  @!P0 LEA.HI.X R15, R64, c[0x0][0x274], R34, 0x1, P1 ;  /* 0x00009d00400f8a11 */ /* 0x000fe400008f0c22 */
[----:B------:R-:W-:Y:S03]  /*3d60*/  @!P0 IADD3 R66, P1, R96, R66, RZ ;  /* 0x0000004260428210 */ /* 0x000fe60007f3e0ff */
[----:B------:R1:W5:Y:S02]  /*3d70*/  @!P0 LDG.E.128 R44, [R14.64] ;  /* 0x000000120e2c8981 */ /* 0x000364000c1e1d00 */
[----:B------:R-:W-:Y:S01]  /*3d80*/  @!P0 IMAD.X R36, R106, 0x1, R36, P1 ;  /* 0x000000016a248824 */ /* 0x000fe200008e0624 */
[C---:B----4-:R-:W-:Y:S04]  /*3d90*/  @!P0 LEA R4, P1, R66.reuse, c[0x0][0x288], 0x1 ;  /* 0x0000a20042048a11 */ /* 0x050fe800078208ff */
[----:B------:R-:W-:Y:S02]  /*3da0*/  @!P0 LEA.HI.X R5, R66, c[0x0][0x28c], R36, 0x1, P1 ;  /* 0x0000a30042058a11 */ /* 0x000fe400008f0c24 */
[----:B------:R-:W-:Y:S03]  /*3db0*/  ISETP.GE.AND P1, PT, R26, c[0x0][0x27c], PT ;  /* 0x00009f001a007a0c */ /* 0x000fe60003f26270 */
[----:B------:R4:W5:Y:S01]  /*3dc0*/  @!P0 LDG.E.128 R8, [R4.64] ;  /* 0x0000001204088981 */ /* 0x000962000c1e1d00 */
[----:B------:R-:W-:Y:S01]  /*3dd0*/  ISETP.GE.OR P0, PT, R37, R74, P5 ;  /* 0x0000004a2500720c */ /* 0x000fe20002f06670 */
[----:B--2---:R-:W-:Y:S02]  /*3de0*/  IMAD.MOV.U32 R6, RZ, RZ, R58 ;  /* 0x000000ffff067224 */ /* 0x004fe400078e003a */
[----:B----4-:R-:W-:Y:S02]  /*3df0*/  IMAD.MOV.U32 R5, RZ, RZ, R59 ;  /* 0x000000ffff057224 */ /* 0x010fe400078e003b */
[----:B------:R-:W-:Y:S02]  /*3e00*/  IMAD.MOV.U32 R4, RZ, RZ, R56 ;  /* 0x000000ffff047224 */ /* 0x000fe400078e0038 */
[----:B------:R-:W-:Y:S01]  /*3e10*/  IMAD.MOV.U32 R3, RZ, RZ, R57 ;  /* 0x000000ffff037224 */ /* 0x000fe200078e0039 */
[----:B------:R-:W-:Y:S04]  /*3e20*/  PRMT R65, R5, 0x5410, R6 ;  /* 0x0000541005417816 */ /* 0x000fe80000000006 */
[----:B------:R-:W-:Y:S01]  /*3e30*/  PRMT R64, R4, 0x5410, R3 ;  /* 0x0000541004407816 */ /* 0x000fe20000000003 */
[----:B---3--:R-:W-:Y:S02]  /*3e40*/  IMAD.MOV.U32 R6, RZ, RZ, R18 ;  /* 0x000000ffff067224 */ /* 0x008fe400078e0012 */
[----:B------:R-:W-:Y:S02]  /*3e50*/  IMAD.MOV.U32 R5, RZ, RZ, R19 ;  /* 0x000000ffff057224 */ /* 0x000fe400078e0013 */
[----:B------:R-:W-:Y:S02]  /*3e60*/  IMAD.MOV.U32 R4, RZ, RZ, R16 ;  /* 0x000000ffff047224 */ /* 0x000fe400078e0010 */
[----:B------:R-:W-:Y:S01]  /*3e70*/  IMAD.MOV.U32 R3, RZ, RZ, R17 ;  /* 0x000000ffff037224 */ /* 0x000fe200078e0011 */
[----:B------:R-:W-:Y:S01]  /*3e80*/  PRMT R38, R5, 0x5410, R6 ;  /* 0x0000541005267816 */ /* 0x000fe20000000006 */
        /* <DEDUP_REMOVED lines=11> */
[----:B------:R-:W-:Y:S04]  /*3f40*/  PRMT R40, R5, 0x5410, R6 ;  /* 0x0000541005287816 */ /* 0x000fe80000000006 */
[----:B------:R-:W-:Y:S01]  /*3f50*/  PRMT R39, R4, 0x5410, R3 ;  /* 0x0000541004277816 */ /* 0x000fe20000000003 */
[----:B------:R-:W-:-:S05]  /*3f60*/  @P0 BRA `(.L_x_341) ;  /* 0x000007d000000947 */ /* 0x000fca0003800000 */
[----:B-1---5:R-:W-:Y:S01]  /*3f70*/  IMAD.MOV.U32 R5, RZ, RZ, R8 ;  /* 0x000000ffff057224 */ /* 0x022fe200078e0008 */
[----:B------:R-:W-:Y:S01]  /*3f80*/  SEL R3, R70, R69, !P2 ;  /* 0x0000004546037207 */ /* 0x000fe20005000000 */
[----:B------:R-:W1:Y:S01]  /*3f90*/  LDS.128 R20, [R126+0x8100] ;  /* 0x008100007e147984 */ /* 0x000e620000000c00 */
[C---:B------:R-:W-:Y:S01]  /*3fa0*/  LEA R80, P0, R92.reuse, R72, 0x1 ;  /* 0x000000485c507211 */ /* 0x040fe200078008ff */
[----:B------:R-:W-:Y:S01]  /*3fb0*/  IMAD.MOV.U32 R42, RZ, RZ, R44 ;  /* 0x000000ffff2a7224 */ /* 0x000fe200078e002c */
[----:B------:R-:W-:Y:S01]  /*3fc0*/  SHF.R.S32.HI R4, RZ, 0x1f, R3 ;  /* 0x0000001fff047819 */ /* 0x000fe20000011403 */
[----:B------:R-:W-:Y:S01]  /*3fd0*/  IMAD.MOV.U32 R15, RZ, RZ, R10 ;  /* 0x000000ffff0f7224 */ /* 0x000fe200078e000a */
[----:B------:R-:W-:Y:S01]  /*3fe0*/  LEA.HI.X R81, R92, R73, R107, 0x1, P0 ;  /* 0x000000495c517211 */ /* 0x000fe200000f0c6b */
[----:B------:R-:W-:Y:S01]  /*3ff0*/  IMAD.MOV.U32 R48, RZ, RZ, R46 ;  /* 0x000000ffff307224 */ /* 0x000fe200078e002e */
[----:B------:R-:W-:Y:S01]  /*4000*/  LEA.HI R3, R4, R3, RZ, 0x4 ;  /* 0x0000000304037211 */ /* 0x000fe200078f20ff */
[----:B------:R-:W-:Y:S01]  /*4010*/  @!P1 HADD2.F32 R5, -RZ, R5.H0_H0 ;  /* 0x20000005ff059230 */ /* 0x000fe20000004100 */
[----:B------:R-:W-:Y:S02]  /*4020*/  @!P1 SHF.R.U64 R24, R10, 0x10, R11 ;  /* 0x000000100a189819 */ /* 0x000fe4000000120b */
[----:B------:R-:W-:Y:S02]  /*4030*/  LEA.HI.SX32 R3, R3, R68, 0x1c ;  /* 0x0000004403037211 */ /* 0x000fe400078fe2ff */
[----:B------:R-:W-:Y:S02]  /*4040*/  @!P1 SHF.R.U64 R43, R44, 0x10, R45 ;  /* 0x000000102c2b9819 */ /* 0x000fe4000000122d */
[----:B------:R-:W-:Y:S02]  /*4050*/  SHF.R.S32.HI R4, RZ, 0x1f, R3 ;  /* 0x0000001fff047819 */ /* 0x000fe40000011403 */
[----:B------:R-:W-:Y:S01]  /*4060*/  SHF.L.U32 R6, R3, 0x3, RZ ;  /* 0x0000000303067819 */ /* 0x000fe200000006ff */
[----:B------:R-:W-:Y:S01]  /*4070*/  @!P1 HADD2.F32 R43, -RZ, R43.H0_H0 ;  /* 0x2000002bff2b9230 */ /* 0x000fe20000004100 */
[----:B------:R-:W-:Y:S02]  /*4080*/  LEA.HI R4, R4, R3, RZ, 0x3 ;  /* 0x0000000304047211 */ /* 0x000fe400078f18ff */
[----:B------:R-:W-:Y:S02]  /*4090*/  ISETP.GE.AND P0, PT, R6, c[0x0][0x1d4], PT ;  /* 0x0000750006007a0c */ /* 0x000fe40003f06270 */
[----:B------:R-:W-:Y:S02]  /*40a0*/  SHF.R.S32.HI R3, RZ, 0x3, R4 ;  /* 0x00000003ff037819 */ /* 0x000fe40000011404 */
[----:B------:R-:W-:Y:S02]  /*40b0*/  LOP3.LUT R4, R115, 0x38, R6, 0xf8, !PT ;  /* 0x0000003873047812 */ /* 0x000fe400078ef806 */
[----:B------:R-:W-:Y:S01]  /*40c0*/  MOV R25, R11 ;  /* 0x0000000b00197202 */ /* 0x000fe20000000f00 */
[----:B------:R-:W-:Y:S01]  /*40d0*/  IMAD R3, R3, 0x1800, R7 ;  /* 0x0000180003037824 */ /* 0x000fe200078e0207 */
[----:B------:R-:W-:Y:S02]  /*40e0*/  LOP3.LUT R4, R4, R148, RZ, 0x3c, !PT ;  /* 0x0000009404047212 */ /* 0x000fe400078e3cff */
[----:B------:R-:W-:Y:S01]  /*40f0*/  @!P1 SHF.R.U32.HI R34, RZ, 0x10, R11 ;  /* 0x00000010ff229819 */ /* 0x000fe2000001160b */
[----:B------:R-:W-:Y:S01]  /*4100*/  @!P1 HADD2.F32 R11, -RZ, R42.H0_H0 ;  /* 0x2000002aff0b9230 */ /* 0x000fe20000004100 */
[----:B------:R-:W-:Y:S01]  /*4110*/  MOV R44, R45 ;  /* 0x0000002d002c7202 */ /* 0x000fe20000000f00 */
[----:B------:R-:W-:Y:S01]  /*4120*/  IMAD.IADD R3, R3, 0x1, R4 ;  /* 0x0000000103037824 */ /* 0x000fe200078e0204 */
[----:B------:R-:W-:Y:S01]  /*4130*/  @!P1 SHF.R.U64 R4, R8, 0x10, R9 ;  /* 0x0000001008049819 */ /* 0x000fe20000001209 */
[----:B------:R-:W-:Y:S01]  /*4140*/  @!P0 IMAD.WIDE R72, R6, 0x2, R72 ;  /* 0x0000000206488825 */ /* 0x000fe200078e0248 */
[----:B------:R-:W-:Y:S02]  /*4150*/  @!P1 SHF.R.U64 R49, R46, 0x10, R47 ;  /* 0x000000102e319819 */ /* 0x000fe4000000122f */
[----:B------:R-:W-:Y:S01]  /*4160*/  SHF.L.U32 R52, R3, 0x1, RZ ;  /* 0x0000000103347819 */ /* 0x000fe200000006ff */
[----:B------:R-:W-:Y:S01]  /*4170*/  @!P1 HADD2.F32 R4, -RZ, R4.H0_H0 ;  /* 0x20000004ff049230 */ /* 0x000fe20000004100 */
[----:B-1----:R-:W-:Y:S01]  /*4180*/  @!P1 MOV R3, R20 ;  /* 0x0000001400039202 */ /* 0x002fe20000000f00 */
[----:B------:R-:W-:Y:S01]  /*4190*/  @!P1 HADD2.F32 R49, -RZ, R49.H0_H0 ;  /* 0x20000031ff319230 */ /* 0x000fe20000004100 */
[----:B------:R-:W-:Y:S02]  /*41a0*/  MOV R14, R9 ;  /* 0x00000009000e7202 */ /* 0x000fe40000000f00 */
[----:B------:R-:W1:Y:S01]  /*41b0*/  LDS.128 R52, [R52+0x8100] ;  /* 0x0081000034347984 */ /* 0x000e620000000c00 */
[----:B------:R-:W-:Y:S01]  /*41c0*/  @!P1 HADD2.F32 R8, -RZ, R3.H0_H0 ;  /* 0x20000003ff089230 */ /* 0x000fe20000004100 */
[----:B------:R-:W-:Y:S02]  /*41d0*/  @!P1 SHF.R.U32.HI R9, RZ, 0x10, R9 ;  /* 0x00000010ff099819 */ /* 0x000fe40000011609 */
[----:B------:R-:W-:Y:S02]  /*41e0*/  @!P1 SHF.R.U32.HI R45, RZ, 0x10, R45 ;  /* 0x00000010ff2d9819 */ /* 0x000fe4000001162d */
[----:B------:R-:W-:Y:S02]  /*41f0*/  MOV R50, R47 ;  /* 0x0000002f00327202 */ /* 0x000fe40000000f00 */
[----:B------:R-:W-:Y:S01]  /*4200*/  @!P1 SHF.R.U32.HI R51, RZ, 0x10, R47 ;  /* 0x00000010ff339819 */ /* 0x000fe2000001162f */
[----:B------:R-:W-:Y:S02]  /*4210*/  @!P1 HADD2.F32 R45, -RZ, R45.H0_H0 ;  /* 0x2000002dff2d9230 */ /* 0x000fe40000004100 */
[----:B------:R-:W-:Y:S02]  /*4220*/  @!P1 HADD2.F32 R47, -RZ, R48.H0_H0 ;  /* 0x20000030ff2f9230 */ /* 0x000fe40000004100 */
[----:B------:R-:W-:Y:S01]  /*4230*/  @!P1 HADD2.F32 R51, -RZ, R51.H0_H0 ;  /* 0x20000033ff339230 */ /* 0x000fe20000004100 */
[----:B-1----:R-:W-:Y:S05]  /*4240*/  @!P1 IMAD.MOV.U32 R6, RZ, RZ, R52 ;  /* 0x000000ffff069224 */ /* 0x002fea00078e0034 */
[--C-:B------:R-:W-:Y:S02]  /*4250*/  @!P1 HADD2.F32 R10, -RZ, R6.reuse.H0_H0 ;  /* 0x20000006ff0a9230 */ /* 0x100fe40000004100 */
[----:B------:R-:W-:Y:S02]  /*4260*/  @!P1 HADD2.F32 R42, -RZ, R6.H1_H1 ;  /* 0x30000006ff2a9230 */ /* 0x000fe40000004100 */
[----:B------:R-:W-:Y:S01]  /*4270*/  @!P1 HADD2.F32 R6, -RZ, R3.H1_H1 ;  /* 0x30000003ff069230 */ /* 0x000fe20000004100 */
[-C--:B------:R-:W-:Y:S02]  /*4280*/  @!P1 FMUL.FTZ R3, R8, R5.reuse ;  /* 0x0000000508039220 */ /* 0x080fe40000410000 */
[----:B------:R-:W-:Y:S02]  /*4290*/  @!P1 FMUL.FTZ R46, R10, R5 ;  /* 0x000000050a2e9220 */ /* 0x000fe40000410000 */
[-C--:B------:R-:W-:Y:S02]  /*42a0*/  @!P1 FMUL.FTZ R5, R42, R4.reuse ;  /* 0x000000042a059220 */ /* 0x080fe40000410000 */
[-C--:B------:R-:W-:Y:S02]  /*42b0*/  @!P1 FFMA.FTZ R3, R10, R11.reuse, R3 ;  /* 0x0000000b0a039223 */ /* 0x080fe40000010003 */
[----:B------:R-:W-:Y:S01]  /*42c0*/  @!P1 FFMA.FTZ R85, R8, R11, -R46 ;  /* 0x0000000b08559223 */ /* 0x000fe2000001082e */
[----:B------:R-:W-:Y:S01]  /*42d0*/  @!P1 MOV R11, R53 ;  /* 0x00000035000b9202 */ /* 0x000fe20000000f00 */
[C---:B------:R-:W-:Y:S01]  /*42e0*/  @!P1 FMUL.FTZ R4, R6.reuse, R4 ;  /* 0x0000000406049220 */ /* 0x040fe20000410000 */
[----:B------:R-:W-:Y:S01]  /*42f0*/  @!P1 HADD2.F32 R8, -RZ, R9.H0_H0 ;  /* 0x20000009ff089230 */ /* 0x000fe20000004100 */
[----:B------:R-:W-:Y:S01]  /*4300*/  @!P1 FFMA.FTZ R84, R6, R43, -R5 ;  /* 0x0000002b06549223 */ /* 0x000fe20000010805 */
[----:B------:R-:W-:Y:S01]  /*4310*/  @!P1 MOV R6, R21 ;  /* 0x0000001500069202 */ /* 0x000fe20000000f00 */
[----:B------:R-:W-:Y:S01]  /*4320*/  @!P1 FFMA.FTZ R4, R42, R43, R4 ;  /* 0x0000002b2a049223 */ /* 0x000fe20000010004 */
[--C-:B------:R-:W-:Y:S02]  /*4330*/  @!P1 HADD2.F32 R42, -RZ, R11.reuse.H0_H0 ;  /* 0x2000000bff2a9230 */ /* 0x100fe40000004100 */
[----:B------:R-:W-:Y:S02]  /*4340*/  @!P1 HADD2.F32 R5, -RZ, R14.H0_H0 ;  /* 0x2000000eff059230 */ /* 0x000fe40000004100 */
[----:B------:R-:W-:Y:S01]  /*4350*/  @!P1 HADD2.F32 R43, -RZ, R44.H0_H0 ;  /* 0x2000002cff2b9230 */ /* 0x000fe20000004100 */
[----:B------:R-:W-:Y:S01]  /*4360*/  @!P1 F2FP.PACK_AB R3, R4, R3 ;  /* 0x000000030403923e */ /* 0x000fe200000000ff */
[----:B------:R-:W-:Y:S01]  /*4370*/  @!P1 HADD2.F32 R44, -RZ, R11.H1_H1 ;  /* 0x3000000bff2c9230 */ /* 0x000fe20000004100 */
[----:B------:R-:W-:Y:S01]  /*4380*/  @!P1 IMAD.MOV.U32 R11, RZ, RZ, R54 ;  /* 0x000000ffff0b9224 */ /* 0x000fe200078e0036 */
[--C-:B------:R-:W-:Y:S01]  /*4390*/  @!P1 HADD2.F32 R9, -RZ, R6.reuse.H1_H1 ;  /* 0x30000006ff099230 */ /* 0x100fe20000004100 */
[----:B------:R-:W-:Y:S01]  /*43a0*/  @!P1 MOV R52, R3 ;  /* 0x0000000300349202 */ /* 0x000fe20000000f00 */
[----:B------:R-:W-:Y:S01]  /*43b0*/  @!P1 HADD2.F32 R10, -RZ, R6.H0_H0 ;  /* 0x20000006ff0a9230 */ /* 0x000fe20000004100 */
[----:B------:R-:W-:Y:S01]  /*43c0*/  @!P1 FMUL.FTZ R6, R42, R5 ;  /* 0x000000052a069220 */ /* 0x000fe20000410000 */
[--C-:B------:R-:W-:Y:S01]  /*43d0*/  @!P1 HADD2.F32 R46, -RZ, R11.reuse.H0_H0 ;  /* 0x2000000bff2e9230 */ /* 0x100fe20000004100 */
[-C--:B------:R-:W-:Y:S01]  /*43e0*/  @!P1 FMUL.FTZ R14, R44, R8.reuse ;  /* 0x000000082c0e9220 */ /* 0x080fe20000410000 */
[----:B------:R-:W-:Y:S01]  /*43f0*/  @!P1 HADD2.F32 R48, -RZ, R11.H1_H1 ;  /* 0x3000000bff309230 */ /* 0x000fe20000004100 */
[C---:B------:R-:W-:Y:S02]  /*4400*/  @!P1 FFMA.FTZ R83, R10.reuse, R43, -R6 ;  /* 0x0000002b0a539223 */ /* 0x040fe40000010806 */
[C---:B------:R-:W-:Y:S01]  /*4410*/  @!P1 FMUL.FTZ R6, R9.reuse, R8 ;  /* 0x0000000809069220 */ /* 0x040fe20000410000 */
[----:B------:R-:W-:Y:S01]  /*4420*/  @!P1 HADD2.F32 R8, -RZ, R15.H0_H0 ;  /* 0x2000000fff089230 */ /* 0x000fe20000004100 */
[----:B------:R-:W-:Y:S01]  /*4430*/  @!P1 FFMA.FTZ R79, R9, R45, -R14 ;  /* 0x0000002d094f9223 */ /* 0x000fe2000001080e */
[----:B------:R-:W-:Y:S01]  /*4440*/  @!P1 MOV R9, R22 ;  /* 0x0000001600099202 */ /* 0x000fe20000000f00 */
[----:B------:R-:W-:Y:S01]  /*4450*/  @!P1 FMUL.FTZ R5, R10, R5 ;  /* 0x000000050a059220 */ /* 0x000fe20000410000 */
[----:B------:R-:W-:Y:S01]  /*4460*/  @!P1 HADD2.F32 R10, -RZ, R24.H0_H0 ;  /* 0x20000018ff0a9230 */ /* 0x000fe20000004100 */
[----:B------:R-:W-:Y:S02]  /*4470*/  @!P1 MOV R15, R55 ;  /* 0x00000037000f9202 */ /* 0x000fe40000000f00 */
[----:B------:R-:W-:Y:S01]  /*4480*/  @!P1 FFMA.FTZ R5, R42, R43, R5 ;  /* 0x0000002b2a059223 */ /* 0x000fe20000010005 */
[--C-:B------:R-:W-:Y:S01]  /*4490*/  @!P1 HADD2.F32 R11, -RZ, R9.reuse.H1_H1 ;  /* 0x30000009ff0b9230 */ /* 0x100fe20000004100 */
[----:B------:R-:W-:Y:S01]  /*44a0*/  @!P1 FMUL.FTZ R24, R48, R10 ;  /* 0x0000000a30189220 */ /* 0x000fe20000410000 */
[----:B------:R-:W-:Y:S01]  /*44b0*/  @!P1 HADD2.F32 R14, -RZ, R9.H0_H0 ;  /* 0x20000009ff0e9230 */ /* 0x000fe20000004100 */
[----:B------:R-:W-:Y:S02]  /*44c0*/  @!P1 FMUL.FTZ R9, R46, R8 ;  /* 0x000000082e099220 */ /* 0x000fe40000410000 */
[C---:B------:R-:W-:Y:S02]  /*44d0*/  @!P1 FFMA.FTZ R77, R11.reuse, R49, -R24 ;  /* 0x000000310b4d9223 */ /* 0x040fe40000010818 */
[C---:B------:R-:W-:Y:S02]  /*44e0*/  @!P1 FFMA.FTZ R78, R14.reuse, R47, -R9 ;  /* 0x0000002f0e4e9223 */ /* 0x040fe40000010809 */
[----:B------:R-:W-:Y:S01]  /*44f0*/  @!P1 FMUL.FTZ R9, R11, R10 ;  /* 0x0000000a0b099220 */ /* 0x000fe20000410000 */
[----:B------:R-:W-:Y:S01]  /*4500*/  @!P1 HADD2.F32 R10, -RZ, R25.H0_H0 ;  /* 0x20000019ff0a9230 */ /* 0x000fe20000004100 */
[----:B------:R-:W-:Y:S01]  /*4510*/  @!P1 IMAD.MOV.U32 R11, RZ, RZ, R23 ;  /* 0x000000ffff0b9224 */ /* 0x000fe200078e0017 */
[--C-:B------:R-:W-:Y:S01]  /*4520*/  @!P1 HADD2.F32 R25, -RZ, R15.reuse.H0_H0 ;  /* 0x2000000fff199230 */ /* 0x100fe20000004100 */
[----:B------:R-:W-:Y:S01]  /*4530*/  @!P1 FMUL.FTZ R8, R14, R8 ;  /* 0x000000080e089220 */ /* 0x000fe20000410000 */
[----:B------:R-:W-:Y:S01]  /*4540*/  @!P1 HADD2.F32 R14, -RZ, R34.H0_H0 ;  /* 0x20000022ff0e9230 */ /* 0x000fe20000004100 */
[----:B------:R-:W-:Y:S01]  /*4550*/  @!P1 FFMA.FTZ R6, R44, R45, R6 ;  /* 0x0000002d2c069223 */ /* 0x000fe20000010006 */
[----:B------:R-:W-:Y:S01]  /*4560*/  @!P1 HADD2.F32 R34, -RZ, R50.H0_H0 ;  /* 0x20000032ff229230 */ /* 0x000fe20000004100 */
[----:B------:R-:W-:Y:S01]  /*4570*/  @!P1 FFMA.FTZ R8, R46, R47, R8 ;  /* 0x0000002f2e089223 */ /* 0x000fe20000010008 */
[----:B------:R-:W-:Y:S01]  /*4580*/  @!P1 HADD2.F32 R50, -RZ, R15.H1_H1 ;  /* 0x3000000fff329230 */ /* 0x000fe20000004100 */
[----:B------:R-:W-:Y:S01]  /*4590*/  @!P1 FFMA.FTZ R9, R48, R49, R9 ;  /* 0x0000003130099223 */ /* 0x000fe20000010009 */
[----:B------:R-:W-:Y:S01]  /*45a0*/  @!P1 F2FP.PACK_AB R5, R6, R5 ;  /* 0x000000050605923e */ /* 0x000fe200000000ff */
[--C-:B------:R-:W-:Y:S02]  /*45b0*/  @!P1 HADD2.F32 R24, -RZ, R11.reuse.H0_H0 ;  /* 0x2000000bff189230 */ /* 0x100fe40000004100 */
[----:B------:R-:W-:Y:S01]  /*45c0*/  @!P1 HADD2.F32 R15, -RZ, R11.H1_H1 ;  /* 0x3000000bff0f9230 */ /* 0x000fe20000004100 */
[----:B------:R-:W-:Y:S01]  /*45d0*/  @!P1 F2FP.PACK_AB R8, R9, R8 ;  /* 0x000000080908923e */ /* 0x000fe200000000ff */
[----:B------:R-:W-:Y:S02]  /*45e0*/  @!P1 FMUL.FTZ R75, R50, R14 ;  /* 0x0000000e324b9220 */ /* 0x000fe40000410000 */
[----:B------:R-:W-:Y:S01]  /*45f0*/  @!P1 FMUL.FTZ R11, R25, R10 ;  /* 0x0000000a190b9220 */ /* 0x000fe20000410000 */
[----:B------:R-:W-:Y:S01]  /*4600*/  @!P1 MOV R54, R8 ;  /* 0x0000000800369202 */ /* 0x000fe20000000f00 */
[----:B------:R-:W-:Y:S02]  /*4610*/  @!P1 FFMA.FTZ R75, R15, R51, -R75 ;  /* 0x000000330f4b9223 */ /* 0x000fe4000001084b */
[C---:B------:R-:W-:Y:S02]  /*4620*/  @!P1 FFMA.FTZ R76, R24.reuse, R34, -R11 ;  /* 0x00000022184c9223 */ /* 0x040fe4000001080b */
[----:B------:R-:W-:Y:S01]  /*4630*/  @!P1 FMUL.FTZ R10, R24, R10 ;  /* 0x0000000a180a9220 */ /* 0x000fe20000410000 */
[----:B------:R-:W-:Y:S01]  /*4640*/  @!P1 F2FP.PACK_AB R24, R77, R78 ;  /* 0x0000004e4d18923e */ /* 0x000fe200000000ff */
[----:B------:R-:W-:Y:S01]  /*4650*/  @!P1 FMUL.FTZ R11, R15, R14 ;  /* 0x0000000e0f0b9220 */ /* 0x000fe20000410000 */
[----:B------:R-:W-:Y:S01]  /*4660*/  @!P1 F2FP.PACK_AB R15, R79, R83 ;  /* 0x000000534f0f923e */ /* 0x000fe200000000ff */
[----:B------:R-:W-:Y:S01]  /*4670*/  @!P1 FFMA.FTZ R10, R25, R34, R10 ;  /* 0x00000022190a9223 */ /* 0x000fe2000001000a */
[----:B------:R-:W-:Y:S01]  /*4680*/  @!P1 F2FP.PACK_AB R14, R84, R85 ;  /* 0x00000055540e923e */ /* 0x000fe200000000ff */
[----:B------:R-:W-:Y:S01]  /*4690*/  @!P1 FFMA.FTZ R11, R50, R51, R11 ;  /* 0x00000033320b9223 */ /* 0x000fe2000001000b */
[----:B------:R-:W-:Y:S01]  /*46a0*/  @!P1 F2FP.PACK_AB R42, R75, R76 ;  /* 0x0000004c4b2a923e */ /* 0x000fe200000000ff */
[----:B------:R-:W-:Y:S01]  /*46b0*/  @!P1 IMAD.MOV.U32 R22, RZ, RZ, R24 ;  /* 0x000000ffff169224 */ /* 0x000fe200078e0018 */
[----:B------:R-:W-:Y:S01]  /*46c0*/  @!P1 MOV R20, R14 ;  /* 0x0000000e00149202 */ /* 0x000fe20000000f00 */
[----:B------:R-:W-:Y:S01]  /*46d0*/  @!P1 IMAD.MOV.U32 R53, RZ, RZ, R5 ;  /* 0x000000ffff359224 */ /* 0x000fe200078e0005 */
[----:B------:R-:W-:Y:S02]  /*46e0*/  @!P1 MOV R21, R15 ;  /* 0x0000000f00159202 */ /* 0x000fe40000000f00 */
[----:B------:R-:W-:Y:S02]  /*46f0*/  @!P1 MOV R23, R42 ;  /* 0x0000002a00179202 */ /* 0x000fe40000000f00 */
[----:B------:R-:W-:Y:S03]  /*4700*/  @!P1 F2FP.PACK_AB R10, R11, R10 ;  /* 0x0000000a0b0a923e */ /* 0x000fe600000000ff */
[----:B------:R1:W-:Y:S01]  /*4710*/  ST.E.128 [R80.64], R20 ;  /* 0x0000001450007985 */ /* 0x0003e2000c101d12 */
[----:B------:R-:W-:Y:S07]  /*4720*/  @!P1 MOV R55, R10 ;  /* 0x0000000a00379202 */ /* 0x000fee0000000f00 */
[----:B------:R1:W-:Y:S02]  /*4730*/  @!P0 ST.E.128 [R72.64], R52 ;  /* 0x0000003448008985 */ /* 0x0003e4000c101d12 */
.L_x_341:
[----:B-1----:R-:W-:Y:S05]  /*4740*/  BSYNC B0 ;  /* 0x0000000000007941 */ /* 0x002fea0003800000 */
.L_x_340:
[----:B------:R1:W2:Y:S01]  /*4750*/  SHFL.IDX PT, R43, R86, 0x1, 0x181f ;  /* 0x00381f00562b7f89 */ /* 0x0002a200000e0000 */
[----:B------:R-:W-:Y:S01]  /*4760*/  ISETP.GE.OR P0, PT, R142, R74, P5 ;  /* 0x0000004a8e00720c */ /* 0x000fe20002f06670 */
[----:B------:R-:W-:Y:S02]  /*4770*/  BSSY B0, `(.L_x_342) ;  /* 0x0000078000007945 */ /* 0x000fe40003800000 */
[----:B------:R1:W3:Y:S10]  /*4780*/  SHFL.IDX PT, R42, R87, 0x1, 0x181f ;  /* 0x00381f00572a7f89 */ /* 0x0002f400000e0000 */
[----:B------:R-:W-:-:S05]  /*4790*/  @P0 BRA `(.L_x_343) ;  /* 0x0000075000000947 */ /* 0x000fca0003800000 */
[----:B------:R-:W-:Y:S01]  /*47a0*/  SEL R3, R70, R69, !P2 ;  /* 0x0000004546037207 */ /* 0x000fe20005000000 */
[----:B------:R-:W4:Y:S01]  /*47b0*/  LDS.128 R20, [R125+0x8100] ;  /* 0x008100007d147984 */ /* 0x000f220000000c00 */
[C---:B---3--:R-:W-:Y:S01]  /*47c0*/  LEA R72, P0, R92.reuse, R42, 0x1 ;  /* 0x0000002a5c487211 */ /* 0x048fe200078008ff */
[----:B------:R-:W-:Y:S01]  /*47d0*/  @!P1 HADD2.F32 R15, -RZ, R64.H0_H0 ;  /* 0x20000040ff0f9230 */ /* 0x000fe20000004100 */
[----:B------:R-:W-:Y:S01]  /*47e0*/  SHF.R.S32.HI R4, RZ, 0x1f, R3 ;  /* 0x0000001fff047819 */ /* 0x000fe20000011403 */
[--C-:B------:R-:W-:Y:S01]  /*47f0*/  @!P1 HADD2.F32 R34, -RZ, R65.reuse.H1_H1 ;  /* 0x30000041ff229230 */ /* 0x100fe20000004100 */
[----:B--2---:R-:W-:Y:S02]  /*4800*/  LEA.HI.X R73, R92, R43, R107, 0x1, P0 ;  /* 0x0000002b5c497211 */ /* 0x004fe400000f0c6b */
[----:B------:R-:W-:Y:S02]  /*4810*/  LEA.HI R3, R4, R3, RZ, 0x4 ;  /* 0x0000000304037211 */ /* 0x000fe400078f20ff */
[----:B-----5:R-:W-:Y:S02]  /*4820*/  @!P1 SHF.R.U32.HI R9, RZ, 0x10, R17 ;  /* 0x00000010ff099819 */ /* 0x020fe40000011611 */
        /* <DEDUP_REMOVED lines=9> */
[----:B------:R-:W-:Y:S01]  /*48c0*/  @!P1 SHF.R.U32.HI R24, RZ, 0x10, R57 ;  /* 0x00000010ff189819 */ /* 0x000fe20000011639 */
[----:B------:R-:W-:Y:S01]  /*48d0*/  IMAD R3, R3, 0x1800, R12 ;  /* 0x0000180003037824 */ /* 0x000fe200078e020c */
[----:B------:R-:W-:Y:S02]  /*48e0*/  LOP3.LUT R4, R4, R147, RZ, 0x3c, !PT ;  /* 0x0000009304047212 */ /* 0x000fe400078e3cff */
[----:B------:R-:W-:Y:S01]  /*48f0*/  @!P1 SHF.R.U32.HI R11, RZ, 0x10, R19 ;  /* 0x00000010ff0b9819 */ /* 0x000fe20000011613 */
[----:B------:R-:W-:Y:S01]  /*4900*/  @!P1 HADD2.F32 R24, -RZ, R24.H0_H0 ;  /* 0x20000018ff189230 */ /* 0x000fe20000004100 */
[----:B------:R-:W-:Y:S01]  /*4910*/  IADD3 R3, R3, R4, RZ ;  /* 0x0000000403037210 */ /* 0x000fe20007ffe0ff */
[----:B------:R-:W-:Y:S01]  /*4920*/  @!P0 IMAD.WIDE R76, R5, 0x2, R42 ;  /* 0x00000002054c8825 */ /* 0x000fe200078e022a */
[----:B------:R-:W-:Y:S01]  /*4930*/  @!P1 HADD2.F32 R43, -RZ, R65.H0_H0 ;  /* 0x20000041ff2b9230 */ /* 0x000fe20000004100 */
[----:B------:R-:W-:Y:S01]  /*4940*/  @!P1 SHF.R.U64 R4, R16, 0x10, R17 ;  /* 0x0000001010049819 */ /* 0x000fe20000001211 */
[----:B------:R-:W-:Y:S01]  /*4950*/  @!P1 HADD2.F32 R5, -RZ, R36.H0_H0 ;  /* 0x20000024ff059230 */ /* 0x000fe20000004100 */
[----:B------:R-:W-:Y:S01]  /*4960*/  IMAD.SHL.U32 R48, R3, 0x2, RZ ;  /* 0x0000000203307824 */ /* 0x000fe200078e00ff */
[----:B------:R-:W-:Y:S01]  /*4970*/  @!P1 SHF.R.U64 R17, R56, 0x10, R57 ;  /* 0x0000001038119819 */ /* 0x000fe20000001239 */
[----:B------:R-:W-:Y:S01]  /*4980*/  @!P1 HADD2.F32 R11, -RZ, R11.H0_H0 ;  /* 0x2000000bff0b9230 */ /* 0x000fe20000004100 */
[----:B----4-:R-:W-:Y:S01]  /*4990*/  @!P1 MOV R3, R20 ;  /* 0x0000001400039202 */ /* 0x010fe20000000f00 */
[----:B------:R-:W-:Y:S01]  /*49a0*/  @!P1 HADD2.F32 R4, -RZ, R4.H0_H0 ;  /* 0x20000004ff049230 */ /* 0x000fe20000004100 */
[--C-:B------:R-:W-:Y:S01]  /*49b0*/  @!P1 SHF.R.U32.HI R45, RZ, 0x10, R59.reuse ;  /* 0x00000010ff2d9819 */ /* 0x100fe2000001163b */
[----:B------:R-:W2:Y:S01]  /*49c0*/  LDS.128 R48, [R48+0x8100] ;  /* 0x0081000030307984 */ /* 0x000ea20000000c00 */
[----:B------:R-:W-:Y:S01]  /*49d0*/  @!P1 HADD2.F32 R17, -RZ, R17.H0_H0 ;  /* 0x20000011ff119230 */ /* 0x000fe20000004100 */
[----:B------:R-:W-:Y:S01]  /*49e0*/  @!P1 SHF.R.U64 R58, R58, 0x10, R59 ;  /* 0x000000103a3a9819 */ /* 0x000fe2000000123b */
[----:B------:R-:W-:Y:S02]  /*49f0*/  @!P1 HADD2.F32 R8, -RZ, R3.H0_H0 ;  /* 0x20000003ff089230 */ /* 0x000fe40000004100 */
[----:B------:R-:W-:Y:S01]  /*4a00*/  @!P1 HADD2.F32 R45, -RZ, R45.H0_H0 ;  /* 0x2000002dff2d9230 */ /* 0x000fe20000004100 */
[----:B--2---:R-:W-:Y:S05]  /*4a10*/  @!P1 IMAD.MOV.U32 R6, RZ, RZ, R48 ;  /* 0x000000ffff069224 */ /* 0x004fea00078e0030 */
        /* <DEDUP_REMOVED lines=15> */
[----:B------:R-:W-:Y:S02]  /*4b10*/  @!P1 HADD2.F32 R5, -RZ, R36.H1_H1 ;  /* 0x30000024ff059230 */ /* 0x000fe40000004100 */
[----:B------:R-:W-:Y:S01]  /*4b20*/  @!P1 HADD2.F32 R19, -RZ, R15.H1_H1 ;  /* 0x3000000fff139230 */ /* 0x000fe20000004100 */
[----:B------:R-:W-:Y:S01]  /*4b30*/  @!P1 IMAD.MOV.U32 R15, RZ, RZ, R51 ;  /* 0x000000ffff0f9224 */ /* 0x000fe200078e0033 */
[----:B------:R-:W-:Y:S01]  /*4b40*/  @!P1 HADD2.F32 R18, -RZ, R64.H1_H1 ;  /* 0x30000040ff129230 */ /* 0x000fe20000004100 */
[----:B------:R-:W-:Y:S01]  /*4b50*/  @!P1 F2FP.PACK_AB R3, R4, R3 ;  /* 0x000000030403923e */ /* 0x000fe200000000ff */
[--C-:B------:R-:W-:Y:S01]  /*4b60*/  @!P1 HADD2.F32 R10, -RZ, R6.reuse.H0_H0 ;  /* 0x20000006ff0a9230 */ /* 0x100fe20000004100 */
[----:B------:R-:W-:Y:S01]  /*4b70*/  @!P1 FMUL.FTZ R16, R19, R8 ;  /* 0x0000000813109220 */ /* 0x000fe20000410000 */
[----:B------:R-:W-:Y:S01]  /*4b80*/  @!P1 HADD2.F32 R9, -RZ, R6.H1_H1 ;  /* 0x30000006ff099230 */ /* 0x000fe20000004100 */
[----:B------:R-:W-:Y:S01]  /*4b90*/  @!P1 FMUL.FTZ R6, R17, R5 ;  /* 0x0000000511069220 */ /* 0x000fe20000410000 */
[----:B------:R-:W-:Y:S01]  /*4ba0*/  @!P1 MOV R48, R3 ;  /* 0x0000000300309202 */ /* 0x000fe20000000f00 */
[C---:B------:R-:W-:Y:S01]  /*4bb0*/  @!P1 FMUL.FTZ R5, R10.reuse, R5 ;  /* 0x000000050a059220 */ /* 0x040fe20000410000 */
[--C-:B------:R-:W-:Y:S01]  /*4bc0*/  @!P1 HADD2.F32 R42, -RZ, R15.reuse.H0_H0 ;  /* 0x2000000fff2a9230 */ /* 0x100fe20000004100 */
[----:B------:R-:W-:Y:S01]  /*4bd0*/  @!P1 FFMA.FTZ R55, R10, R18, -R6 ;  /* 0x000000120a379223 */ /* 0x000fe20000010806 */
[----:B------:R-:W-:Y:S01]  /*4be0*/  @!P1 HADD2.F32 R10, -RZ, R38.H0_H0 ;  /* 0x20000026ff0a9230 */ /* 0x000fe20000004100 */
[C---:B------:R-:W-:Y:S01]  /*4bf0*/  @!P1 FMUL.FTZ R6, R9.reuse, R8 ;  /* 0x0000000809069220 */ /* 0x040fe20000410000 */
[----:B------:R-:W-:Y:S01]  /*4c00*/  @!P1 MOV R8, R23 ;  /* 0x0000001700089202 */ /* 0x000fe20000000f00 */
[----:B------:R-:W-:Y:S01]  /*4c10*/  @!P1 FFMA.FTZ R54, R9, R24, -R16 ;  /* 0x0000001809369223 */ /* 0x000fe20000010810 */
[----:B------:R-:W-:Y:S01]  /*4c20*/  @!P1 HADD2.F32 R44, -RZ, R15.H1_H1 ;  /* 0x3000000fff2c9230 */ /* 0x000fe20000004100 */
[----:B------:R-:W-:Y:S02]  /*4c30*/  @!P1 FMUL.FTZ R15, R42, R10 ;  /* 0x0000000a2a0f9220 */ /* 0x000fe40000410000 */
[----:B------:R-:W-:Y:S01]  /*4c40*/  @!P1 FFMA.FTZ R5, R17, R18, R5 ;  /* 0x0000001211059223 */ /* 0x000fe20000010005 */
[--C-:B------:R-:W-:Y:S01]  /*4c50*/  @!P1 HADD2.F32 R9, -RZ, R8.reuse.H0_H0 ;  /* 0x20000008ff099230 */ /* 0x100fe20000004100 */
[----:B------:R-:W-:Y:S01]  /*4c60*/  @!P1 FMUL.FTZ R16, R44, R11 ;  /* 0x0000000b2c109220 */ /* 0x000fe20000410000 */
[----:B------:R-:W-:Y:S01]  /*4c70*/  @!P1 HADD2.F32 R8, -RZ, R8.H1_H1 ;  /* 0x30000008ff089230 */ /* 0x000fe20000004100 */
[----:B------:R-:W-:Y:S02]  /*4c80*/  @!P1 FFMA.FTZ R6, R19, R24, R6 ;  /* 0x0000001813069223 */ /* 0x000fe40000010006 */
[C---:B------:R-:W-:Y:S01]  /*4c90*/  @!P1 FFMA.FTZ R53, R9.reuse, R43, -R15 ;  /* 0x0000002b09359223 */ /* 0x040fe2000001080f */
[----:B------:R-:W-:Y:S01]  /*4ca0*/  @!P1 MOV R15, R50 ;  /* 0x00000032000f9202 */ /* 0x000fe20000000f00 */
[----:B------:R-:W-:Y:S01]  /*4cb0*/  @!P1 FMUL.FTZ R10, R9, R10 ;  /* 0x0000000a090a9220 */ /* 0x000fe20000410000 */
[----:B------:R-:W-:Y:S01]  /*4cc0*/  @!P1 F2FP.PACK_AB R5, R6, R5 ;  /* 0x000000050605923e */ /* 0x000fe200000000ff */
[----:B------:R-:W-:Y:S02]  /*4cd0*/  @!P1 IMAD.MOV.U32 R9, RZ, RZ, R22 ;  /* 0x000000ffff099224 */ /* 0x000fe400078e0016 */
[C---:B------:R-:W-:Y:S01]  /*4ce0*/  @!P1 FMUL.FTZ R11, R8.reuse, R11 ;  /* 0x0000000b080b9220 */ /* 0x040fe20000410000 */
[--C-:B------:R-:W-:Y:S01]  /*4cf0*/  @!P1 HADD2.F32 R25, -RZ, R15.reuse.H0_H0 ;  /* 0x2000000fff199230 */ /* 0x100fe20000004100 */
[----:B------:R-:W-:Y:S01]  /*4d00*/  @!P1 FFMA.FTZ R52, R8, R45, -R16 ;  /* 0x0000002d08349223 */ /* 0x000fe20000010810 */
[----:B------:R-:W-:Y:S01]  /*4d10*/  @!P1 HADD2.F32 R36, -RZ, R15.H1_H1 ;  /* 0x3000000fff249230 */ /* 0x000fe20000004100 */
[----:B------:R-:W-:Y:S01]  /*4d20*/  @!P1 IMAD.MOV.U32 R49, RZ, RZ, R5 ;  /* 0x000000ffff319224 */ /* 0x000fe200078e0005 */
[----:B------:R-:W-:Y:S02]  /*4d30*/  @!P1 HADD2.F32 R8, -RZ, R38.H1_H1 ;  /* 0x30000026ff089230 */ /* 0x000fe40000004100 */
[----:B------:R-:W-:Y:S01]  /*4d40*/  @!P1 F2FP.PACK_AB R17, R52, R53 ;  /* 0x000000353411923e */ /* 0x000fe200000000ff */
[----:B------:R-:W-:Y:S01]  /*4d50*/  @!P1 FMUL.FTZ R46, R36, R14 ;  /* 0x0000000e242e9220 */ /* 0x000fe20000410000 */
[--C-:B------:R-:W-:Y:S02]  /*4d60*/  @!P1 HADD2.F32 R16, -RZ, R9.reuse.H0_H0 ;  /* 0x20000009ff109230 */ /* 0x100fe40000004100 */
[----:B------:R-:W-:Y:S01]  /*4d70*/  @!P1 MOV R23, R17 ;  /* 0x0000001100179202 */ /* 0x000fe20000000f00 */
[----:B------:R-:W-:Y:S01]  /*4d80*/  @!P1 HADD2.F32 R15, -RZ, R9.H1_H1 ;  /* 0x30000009ff0f9230 */ /* 0x000fe20000004100 */
[-C--:B------:R-:W-:Y:S01]  /*4d90*/  @!P1 FMUL.FTZ R9, R25, R8.reuse ;  /* 0x0000000819099220 */ /* 0x080fe20000410000 */
[----:B------:R-:W-:Y:S01]  /*4da0*/  @!P1 HADD2.F32 R38, -RZ, R58.H0_H0 ;  /* 0x2000003aff269230 */ /* 0x000fe20000004100 */
[C---:B------:R-:W-:Y:S02]  /*4db0*/  @!P1 FMUL.FTZ R8, R16.reuse, R8 ;  /* 0x0000000810089220 */ /* 0x040fe40000410000 */
[----:B------:R-:W-:Y:S02]  /*4dc0*/  @!P1 FFMA.FTZ R47, R16, R34, -R9 ;  /* 0x00000022102f9223 */ /* 0x000fe40000010809 */
[C---:B------:R-:W-:Y:S02]  /*4dd0*/  @!P1 FFMA.FTZ R16, R15.reuse, R38, -R46 ;  /* 0x000000260f109223 */ /* 0x040fe4000001082e */
[----:B------:R-:W-:Y:S01]  /*4de0*/  @!P1 FMUL.FTZ R9, R15, R14 ;  /* 0x0000000e0f099220 */ /* 0x000fe20000410000 */
[----:B------:R-:W-:Y:S01]  /*4df0*/  @!P1 F2FP.PACK_AB R15, R54, R55 ;  /* 0x00000037360f923e */ /* 0x000fe200000000ff */
[----:B------:R-:W-:Y:S01]  /*4e00*/  @!P1 FFMA.FTZ R8, R25, R34, R8 ;  /* 0x0000002219089223 */ /* 0x000fe20000010008 */
[----:B------:R-:W-:Y:S01]  /*4e10*/  @!P1 F2FP.PACK_AB R16, R16, R47 ;  /* 0x0000002f1010923e */ /* 0x000fe200000000ff */
[----:B------:R-:W-:Y:S01]  /*4e20*/  @!P1 FFMA.FTZ R9, R36, R38, R9 ;  /* 0x0000002624099223 */ /* 0x000fe20000010009 */
[----:B------:R-:W-:Y:S01]  /*4e30*/  @!P1 F2FP.PACK_AB R14, R56, R57 ;  /* 0x00000039380e923e */ /* 0x000fe200000000ff */
[----:B------:R-:W-:Y:S01]  /*4e40*/  @!P1 FFMA.FTZ R10, R42, R43, R10 ;  /* 0x0000002b2a0a9223 */ /* 0x000fe2000001000a */
[----:B------:R-:W-:Y:S01]  /*4e50*/  @!P1 MOV R21, R15 ;  /* 0x0000000f00159202 */ /* 0x000fe20000000f00 */
[----:B------:R-:W-:Y:S01]  /*4e60*/  @!P1 FFMA.FTZ R11, R44, R45, R11 ;  /* 0x0000002d2c0b9223 */ /* 0x000fe2000001000b */
[----:B------:R-:W-:Y:S01]  /*4e70*/  @!P1 MOV R20, R14 ;  /* 0x0000000e00149202 */ /* 0x000fe20000000f00 */
[----:B------:R-:W-:Y:S01]  /*4e80*/  @!P1 IMAD.MOV.U32 R22, RZ, RZ, R16 ;  /* 0x000000ffff169224 */ /* 0x000fe200078e0010 */
[----:B------:R-:W-:Y:S02]  /*4e90*/  @!P1 F2FP.PACK_AB R8, R9, R8 ;  /* 0x000000080908923e */ /* 0x000fe400000000ff */
[----:B------:R-:W-:Y:S02]  /*4ea0*/  @!P1 F2FP.PACK_AB R10, R11, R10 ;  /* 0x0000000a0b0a923e */ /* 0x000fe400000000ff */
[----:B------:R2:W-:Y:S01]  /*4eb0*/  ST.E.128 [R72.64], R20 ;  /* 0x0000001448007985 */ /* 0x0005e2000c101d12 */
[----:B------:R-:W-:Y:S02]  /*4ec0*/  @!P1 MOV R50, R8 ;  /* 0x0000000800329202 */ /* 0x000fe40000000f00 */
[----:B------:R-:W-:Y:S05]  /*4ed0*/  @!P1 MOV R51, R10 ;  /* 0x0000000a00339202 */ /* 0x000fea0000000f00 */
[----:B------:R2:W-:Y:S02]  /*4ee0*/  @!P0 ST.E.128 [R76.64], R48 ;  /* 0x000000304c008985 */ /* 0x0005e4000c101d12 */
.L_x_343:
[----:B------:R-:W-:Y:S05]  /*4ef0*/  BSYNC B0 ;  /* 0x0000000000007941 */ /* 0x000fea0003800000 */
.L_x_342:
[----:B--2---:R2:W4:Y:S01]  /*4f00*/  SHFL.IDX PT, R43, R86, 0x2, 0x181f ;  /* 0x00581f00562b7f89 */ /* 0x00452200000e0000 */
[----:B------:R-:W-:Y:S03]  /*4f10*/  ISETP.GE.OR P0, PT, R141, R74, P5 ;  /* 0x0000004a8d00720c */ /* 0x000fe60002f06670 */
[----:B---3--:R2:W3:Y:S10]  /*4f20*/  SHFL.IDX PT, R42, R87, 0x2, 0x181f ;  /* 0x00581f00572a7f89 */ /* 0x0084f400000e0000 */
[----:B------:R-:W-:-:S05]  /*4f30*/  @P0 BRA `(.L_x_337) ;  /* 0x00000aa000000947 */ /* 0x000fca0003800000 */
[----:B------:R-:W-:Y:S01]  /*4f40*/  SEL R3, R70, R69, !P2 ;  /* 0x0000004546037207 */ /* 0x000fe20005000000 */
[----:B------:R-:W1:Y:S01]  /*4f50*/  LDS.128 R20, [R124+0x8100] ;  /* 0x008100007c147984 */ /* 0x000e620000000c00 */
[----:B------:R-:W-:Y:S01]  /*4f60*/  @!P1 HADD2.F32 R5, -RZ, R39.H0_H0 ;  /* 0x20000027ff059230 */ /* 0x000fe20000004100 */
[----:B------:R-:W-:Y:S01]  /*4f70*/  @!P1 SHF.R.U64 R17, R60, 0x10, R61 ;  /* 0x000000103c119819 */ /* 0x000fe2000000123d */
[----:B------:R-:W-:Y:S01]  /*4f80*/  @!P1 HADD2.F32 R15, -RZ, R66.H0_H0 ;  /* 0x20000042ff0f9230 */ /* 0x000fe20000004100 */
[----:B------:R-:W-:Y:S01]  /*4f90*/  SHF.R.S32.HI R4, RZ, 0x1f, R3 ;  /* 0x0000001fff047819 */ /* 0x000fe20000011403 */
[----:B------:R-:W-:Y:S01]  /*4fa0*/  @!P1 HADD2.F32 R34, -RZ, R67.H0_H0 ;  /* 0x20000043ff229230 */ /* 0x000fe20000004100 */
[----:B---3--:R-:W-:Y:S01]  /*4fb0*/  LEA R54, P0, R92, R42, 0x1 ;  /* 0x0000002a5c367211 */ /* 0x008fe200078008ff */
[----:B------:R-:W-:Y:S01]  /*4fc0*/  @!P1 HADD2.F32 R17, -RZ, R17.H0_H0 ;  /* 0x20000011ff119230 */ /* 0x000fe20000004100 */
[----:B------:R-:W-:Y:S02]  /*4fd0*/  LEA.HI R3, R4, R3, RZ, 0x4 ;  /* 0x0000000304037211 */ /* 0x000fe400078f20ff */
[----:B----4-:R-:W-:Y:S02]  /*4fe0*/  LEA.HI.X R55, R92, R43, R107, 0x1, P0 ;  /* 0x0000002b5c377211 */ /* 0x010fe400000f0c6b */
[----:B------:R-:W-:Y:S02]  /*4ff0*/  LEA.HI.SX32 R3, R3, R68, 0x1c ;  /* 0x0000004403037211 */ /* 0x000fe400078fe2ff */
[----:B-----5:R-:W-:Y:S02]  /*5000*/  @!P1 SHF.R.U32.HI R9, RZ, 0x10, R29 ;  /* 0x00000010ff099819 */ /* 0x020fe4000001161d */
[----:B------:R-:W-:Y:S02]  /*5010*/  SHF.R.S32.HI R4, RZ, 0x1f, R3 ;  /* 0x0000001fff047819 */ /* 0x000fe40000011403 */
[----:B------:R-:W-:Y:S02]  /*5020*/  SHF.L.U32 R48, R3, 0x3, RZ ;  /* 0x0000000303307819 */ /* 0x000fe400000006ff */
[----:B------:R-:W-:Y:S02]  /*5030*/  LEA.HI R4, R4, R3, RZ, 0x3 ;  /* 0x0000000304047211 */ /* 0x000fe400078f18ff */
[----:B------:R-:W-:Y:S02]  /*5040*/  @!P1 SHF.R.U64 R14, R30, 0x10, R31 ;  /* 0x000000101e0e9819 */ /* 0x000fe4000000121f */
[----:B------:R-:W-:Y:S02]  /*5050*/  SHF.R.S32.HI R3, RZ, 0x3, R4 ;  /* 0x00000003ff037819 */ /* 0x000fe40000011404 */
[----:B------:R-:W-:Y:S01]  /*5060*/  LOP3.LUT R4, R111, 0x38, R48, 0xf8, !PT ;  /* 0x000000386f047812 */ /* 0x000fe200078ef830 */
[----:B------:R-:W-:Y:S01]  /*5070*/  @!P1 HADD2.F32 R14, -RZ, R14.H0_H0 ;  /* 0x2000000eff0e9230 */ /* 0x000fe20000004100 */
[----:B------:R-:W-:Y:S01]  /*5080*/  @!P1 SHF.R.U32.HI R24, RZ, 0x10, R61 ;  /* 0x00000010ff189819 */ /* 0x000fe2000001163d */
[----:B------:R-:W-:Y:S01]  /*5090*/  IMAD R3, R3, 0x1800, R13 ;  /* 0x0000180003037824 */ /* 0x000fe200078e020d */
[----:B------:R-:W-:Y:S02]  /*50a0*/  LOP3.LUT R4, R4, R146, RZ, 0x3c, !PT ;  /* 0x0000009204047212 */ /* 0x000fe400078e3cff */
[--C-:B------:R-:W-:Y:S01]  /*50b0*/  @!P1 SHF.R.U32.HI R38, RZ, 0x10, R63.reuse ;  /* 0x00000010ff269819 */ /* 0x100fe2000001163f */
[----:B------:R-:W-:Y:S01]  /*50c0*/  @!P1 HADD2.F32 R24, -RZ, R24.H0_H0 ;  /* 0x20000018ff189230 */ /* 0x000fe20000004100 */
[----:B------:R-:W-:Y:S01]  /*50d0*/  @!P1 SHF.R.U64 R30, R62, 0x10, R63 ;  /* 0x000000103e1e9819 */ /* 0x000fe2000000123f */
[----:B------:R-:W-:Y:S01]  /*50e0*/  IMAD.IADD R3, R3, 0x1, R4 ;  /* 0x0000000103037824 */ /* 0x000fe200078e0204 */
[----:B------:R-:W-:Y:S01]  /*50f0*/  @!P1 SHF.R.U64 R4, R28, 0x10, R29 ;  /* 0x000000101c049819 */ /* 0x000fe2000000121d */
[----:B------:R-:W-:Y:S01]  /*5100*/  @!P1 HADD2.F32 R38, -RZ, R38.H0_H0 ;  /* 0x20000026ff269230 */ /* 0x000fe20000004100 */
[----:B------:R-:W-:Y:S01]  /*5110*/  @!P1 SHF.R.U32.HI R11, RZ, 0x10, R31 ;  /* 0x00000010ff0b9819 */ /* 0x000fe2000001161f */
[----:B------:R-:W-:Y:S01]  /*5120*/  @!P1 HADD2.F32 R28, -RZ, R67.H1_H1 ;  /* 0x30000043ff1c9230 */ /* 0x000fe20000004100 */
[----:B------:R-:W-:Y:S01]  /*5130*/  SHF.L.U32 R3, R3, 0x1, RZ ;  /* 0x0000000103037819 */ /* 0x000fe200000006ff */
[----:B------:R-:W-:Y:S01]  /*5140*/  @!P1 HADD2.F32 R4, -RZ, R4.H0_H0 ;  /* 0x20000004ff049230 */ /* 0x000fe20000004100 */
[----:B------:R-:W-:Y:S01]  /*5150*/  ISETP.GE.AND P0, PT, R48, c[0x0][0x1d4], PT ;  /* 0x0000750030007a0c */ /* 0x000fe20003f06270 */
[----:B------:R-:W-:Y:S02]  /*5160*/  @!P1 HADD2.F32 R30, -RZ, R30.H0_H0 ;  /* 0x2000001eff1e9230 */ /* 0x000fe40000004100 */
[----:B------:R1:W3:Y:S01]  /*5170*/  LDS.128 R44, [R3+0x8100] ;  /* 0x00810000032c7984 */ /* 0x0002e20000000c00 */
[----:B------:R-:W-:Y:S01]  /*5180*/  @!P1 HADD2.F32 R11, -RZ, R11.H0_H0 ;  /* 0x2000000bff0b9230 */ /* 0x000fe20000004100 */
[----:B-1----:R-:W-:Y:S05]  /*5190*/  @!P1 IMAD.MOV.U32 R3, RZ, RZ, R20 ;  /* 0x000000ffff039224 */ /* 0x002fea00078e0014 */
[--C-:B------:R-:W-:Y:S01]  /*51a0*/  @!P1 HADD2.F32 R8, -RZ, R3.reuse.H0_H0 ;  /* 0x20000003ff089230 */ /* 0x100fe20000004100 */
[----:B---3--:R-:W-:Y:S05]  /*51b0*/  @!P1 MOV R6, R44 ;  /* 0x0000002c00069202 */ /* 0x008fea0000000f00 */
        /* <DEDUP_REMOVED lines=8> */
[----:B------:R-:W-:Y:S01]  /*5240*/  @!P1 HADD2.F32 R8, -RZ, R9.H0_H0 ;  /* 0x20000009ff089230 */ /* 0x000fe20000004100 */
[----:B------:R-:W-:Y:S01]  /*5250*/  @!P1 IMAD.MOV.U32 R15, RZ, RZ, R45 ;  /* 0x000000ffff0f9224 */ /* 0x000fe200078e002d */
[----:B------:R-:W-:Y:S01]  /*5260*/  @!P1 HADD2.F32 R18, -RZ, R66.H1_H1 ;  /* 0x30000042ff129230 */ /* 0x000fe20000004100 */
[C---:B------:R-:W-:Y:S02]  /*5270*/  @!P1 FMUL.FTZ R4, R6.reuse, R4 ;  /* 0x0000000406049220 */ /* 0x040fe40000410000 */
[----:B------:R-:W-:Y:S01]  /*5280*/  @!P1 FFMA.FTZ R53, R6, R17, -R5 ;  /* 0x0000001106359223 */ /* 0x000fe20000010805 */
[----:B------:R-:W-:Y:S01]  /*5290*/  @!P1 MOV R6, R21 ;  /* 0x0000001500069202 */ /* 0x000fe20000000f00 */
[----:B------:R-:W-:Y:S01]  /*52a0*/  @!P1 FFMA.FTZ R4, R16, R17, R4 ;  /* 0x0000001110049223 */ /* 0x000fe20000010004 */
[----:B------:R-:W-:Y:S02]  /*52b0*/  @!P1 HADD2.F32 R17, -RZ, R15.H0_H0 ;  /* 0x2000000fff119230 */ /* 0x000fe40000004100 */
[----:B------:R-:W-:Y:S02]  /*52c0*/  @!P1 HADD2.F32 R5, -RZ, R39.H1_H1 ;  /* 0x30000027ff059230 */ /* 0x000fe40000004100 */
[--C-:B------:R-:W-:Y:S01]  /*52d0*/  @!P1 HADD2.F32 R10, -RZ, R6.reuse.H0_H0 ;  /* 0x20000006ff0a9230 */ /* 0x100fe20000004100 */
[----:B------:R-:W-:Y:S01]  /*52e0*/  @!P1 F2FP.PACK_AB R3, R4, R3 ;  /* 0x000000030403923e */ /* 0x000fe200000000ff */
[----:B------:R-:W-:Y:S01]  /*52f0*/  @!P1 HADD2.F32 R19, -RZ, R15.H1_H1 ;  /* 0x3000000fff139230 */ /* 0x000fe20000004100 */
[----:B------:R-:W-:Y:S01]  /*5300*/  @!P1 IMAD.MOV.U32 R15, RZ, RZ, R47 ;  /* 0x000000ffff0f9224 */ /* 0x000fe200078e002f */
[----:B------:R-:W-:Y:S01]  /*5310*/  @!P1 HADD2.F32 R9, -RZ, R6.H1_H1 ;  /* 0x30000006ff099230 */ /* 0x000fe20000004100 */
[----:B------:R-:W-:Y:S01]  /*5320*/  @!P1 FMUL.FTZ R6, R17, R5 ;  /* 0x0000000511069220 */ /* 0x000fe20000410000 */
[----:B------:R-:W-:Y:S01]  /*5330*/  @!P1 MOV R44, R3 ;  /* 0x00000003002c9202 */ /* 0x000fe20000000f00 */
[----:B------:R-:W-:Y:S01]  /*5340*/  @!P1 FMUL.FTZ R16, R19, R8 ;  /* 0x0000000813109220 */ /* 0x000fe20000410000 */
[--C-:B------:R-:W-:Y:S01]  /*5350*/  @!P1 HADD2.F32 R31, -RZ, R15.reuse.H0_H0 ;  /* 0x2000000fff1f9230 */ /* 0x100fe20000004100 */
[C---:B------:R-:W-:Y:S01]  /*5360*/  @!P1 FFMA.FTZ R52, R10.reuse, R18, -R6 ;  /* 0x000000120a349223 */ /* 0x040fe20000010806 */
[----:B------:R-:W-:Y:S01]  /*5370*/  @!P1 HADD2.F32 R36, -RZ, R15.H1_H1 ;  /* 0x3000000fff249230 */ /* 0x000fe20000004100 */
[C---:B------:R-:W-:Y:S01]  /*5380*/  @!P1 FMUL.FTZ R6, R9.reuse, R8 ;  /* 0x0000000809069220 */ /* 0x040fe20000410000 */
[----:B------:R-:W-:Y:S01]  /*5390*/  @!P1 MOV R8, R23 ;  /* 0x0000001700089202 */ /* 0x000fe20000000f00 */
[----:B------:R-:W-:Y:S01]  /*53a0*/  @!P1 FMUL.FTZ R5, R10, R5 ;  /* 0x000000050a059220 */ /* 0x000fe20000410000 */
[----:B------:R-:W-:Y:S01]  /*53b0*/  @!P1 HADD2.F32 R10, -RZ, R40.H0_H0 ;  /* 0x20000028ff0a9230 */ /* 0x000fe20000004100 */
[----:B------:R-:W-:Y:S02]  /*53c0*/  @!P1 FFMA.FTZ R51, R9, R24, -R16 ;  /* 0x0000001809339223 */ /* 0x000fe40000010810 */
[----:B------:R-:W-:Y:S01]  /*53d0*/  @!P1 FMUL.FTZ R16, R36, R11 ;  /* 0x0000000b24109220 */ /* 0x000fe20000410000 */
[--C-:B------:R-:W-:Y:S01]  /*53e0*/  @!P1 HADD2.F32 R9, -RZ, R8.reuse.H0_H0 ;  /* 0x20000008ff099230 */ /* 0x100fe20000004100 */
[----:B------:R-:W-:Y:S01]  /*53f0*/  @!P1 FMUL.FTZ R15, R31, R10 ;  /* 0x0000000a1f0f9220 */ /* 0x000fe20000410000 */
[----:B------:R-:W-:Y:S01]  /*5400*/  @!P1 HADD2.F32 R8, -RZ, R8.H1_H1 ;  /* 0x30000008ff089230 */ /* 0x000fe20000004100 */
[----:B------:R-:W-:Y:S01]  /*5410*/  @!P1 FFMA.FTZ R5, R17, R18, R5 ;  /* 0x0000001211059223 */ /* 0x000fe20000010005 */
[----:B------:R-:W-:Y:S01]  /*5420*/  @!P1 F2FP.PACK_AB R17, R51, R52 ;  /* 0x000000343311923e */ /* 0x000fe200000000ff */
[C---:B------:R-:W-:Y:S01]  /*5430*/  @!P1 FFMA.FTZ R50, R9.reuse, R34, -R15 ;  /* 0x0000002209329223 */ /* 0x040fe2000001080f */
[----:B------:R-:W-:Y:S01]  /*5440*/  @!P1 MOV R15, R46 ;  /* 0x0000002e000f9202 */ /* 0x000fe20000000f00 */
[----:B------:R-:W-:Y:S01]  /*5450*/  @!P1 FMUL.FTZ R10, R9, R10 ;  /* 0x0000000a090a9220 */ /* 0x000fe20000410000 */
[----:B------:R-:W-:Y:S01]  /*5460*/  @!P1 MOV R21, R17 ;  /* 0x0000001100159202 */ /* 0x000fe20000000f00 */
[----:B------:R-:W-:Y:S02]  /*5470*/  @!P1 IMAD.MOV.U32 R9, RZ, RZ, R22 ;  /* 0x000000ffff099224 */ /* 0x000fe400078e0016 */
[C---:B------:R-:W-:Y:S01]  /*5480*/  @!P1 FMUL.FTZ R11, R8.reuse, R11 ;  /* 0x0000000b080b9220 */ /* 0x040fe20000410000 */
[--C-:B------:R-:W-:Y:S01]  /*5490*/  @!P1 HADD2.F32 R25, -RZ, R15.reuse.H0_H0 ;  /* 0x2000000fff199230 */ /* 0x100fe20000004100 */
[----:B------:R-:W-:Y:S01]  /*54a0*/  @!P1 FFMA.FTZ R49, R8, R38, -R16 ;  /* 0x0000002608319223 */ /* 0x000fe20000010810 */
[----:B------:R-:W-:Y:S01]  /*54b0*/  @!P1 HADD2.F32 R8, -RZ, R40.H1_H1 ;  /* 0x30000028ff089230 */ /* 0x000fe20000004100 */
[----:B------:R-:W-:Y:S01]  /*54c0*/  @!P1 FFMA.FTZ R6, R19, R24, R6 ;  /* 0x0000001813069223 */ /* 0x000fe20000010006 */
[----:B------:R-:W-:Y:S02]  /*54d0*/  @!P1 HADD2.F32 R29, -RZ, R15.H1_H1 ;  /* 0x3000000fff1d9230 */ /* 0x000fe40000004100 */
[--C-:B------:R-:W-:Y:S02]  /*54e0*/  @!P1 HADD2.F32 R16, -RZ, R9.reuse.H0_H0 ;  /* 0x20000009ff109230 */ /* 0x100fe40000004100 */
[----:B------:R-:W-:Y:S01]  /*54f0*/  @!P1 HADD2.F32 R15, -RZ, R9.H1_H1 ;  /* 0x30000009ff0f9230 */ /* 0x000fe20000004100 */
[----:B------:R-:W-:Y:S01]  /*5500*/  @!P1 FMUL.FTZ R9, R25, R8 ;  /* 0x0000000819099220 */ /* 0x000fe20000410000 */
[----:B------:R-:W-:Y:S01]  /*5510*/  @!P1 F2FP.PACK_AB R5, R6, R5 ;  /* 0x000000050605923e */ /* 0x000fe200000000ff */
[----:B------:R-:W-:Y:S02]  /*5520*/  @!P1 FMUL.FTZ R39, R29, R14 ;  /* 0x0000000e1d279220 */ /* 0x000fe40000410000 */
[C---:B------:R-:W-:Y:S02]  /*5530*/  @!P1 FFMA.FTZ R40, R16.reuse, R28, -R9 ;  /* 0x0000001c10289223 */ /* 0x040fe40000010809 */
[C---:B------:R-:W-:Y:S02]  /*5540*/  @!P1 FFMA.FTZ R39, R15.reuse, R30, -R39 ;  /* 0x0000001e0f279223 */ /* 0x040fe40000010827 */
[----:B------:R-:W-:Y:S01]  /*5550*/  @!P1 FMUL.FTZ R9, R15, R14 ;  /* 0x0000000e0f099220 */ /* 0x000fe20000410000 */
[----:B------:R-:W-:Y:S01]  /*5560*/  @!P1 F2FP.PACK_AB R15, R49, R50 ;  /* 0x00000032310f923e */ /* 0x000fe200000000ff */
[----:B------:R-:W-:Y:S01]  /*5570*/  @!P1 FMUL.FTZ R8, R16, R8 ;  /* 0x0000000810089220 */ /* 0x000fe20000410000 */
[----:B------:R-:W-:Y:S01]  /*5580*/  @!P1 F2FP.PACK_AB R14, R39, R40 ;  /* 0x00000028270e923e */ /* 0x000fe200000000ff */
[----:B------:R-:W-:Y:S01]  /*5590*/  @!P1 IMAD.MOV.U32 R45, RZ, RZ, R5 ;  /* 0x000000ffff2d9224 */ /* 0x000fe200078e0005 */
[----:B------:R-:W-:Y:S01]  /*55a0*/  @!P1 F2FP.PACK_AB R16, R53, R56 ;  /* 0x000000383510923e */ /* 0x000fe200000000ff */
[----:B------:R-:W-:Y:S01]  /*55b0*/  @!P1 FFMA.FTZ R8, R25, R28, R8 ;  /* 0x0000001c19089223 */ /* 0x000fe20000010008 */
[----:B------:R-:W-:Y:S01]  /*55c0*/  @!P1 MOV R23, R15 ;  /* 0x0000000f00179202 */ /* 0x000fe20000000f00 */
[----:B------:R-:W-:Y:S01]  /*55d0*/  @!P1 IMAD.MOV.U32 R22, RZ, RZ, R14 ;  /* 0x000000ffff169224 */ /* 0x000fe200078e000e */
[----:B------:R-:W-:Y:S01]  /*55e0*/  @!P1 MOV R20, R16 ;  /* 0x0000001000149202 */ /* 0x000fe20000000f00 */
[----:B------:R-:W-:Y:S02]  /*55f0*/  @!P1 FFMA.FTZ R9, R29, R30, R9 ;  /* 0x0000001e1d099223 */ /* 0x000fe40000010009 */
[----:B------:R-:W-:Y:S02]  /*5600*/  @!P1 FFMA.FTZ R10, R31, R34, R10 ;  /* 0x000000221f0a9223 */ /* 0x000fe4000001000a */
[----:B------:R1:W-:Y:S01]  /*5610*/  ST.E.128 [R54.64], R20 ;  /* 0x0000001436007985 */ /* 0x0003e2000c101d12 */
[----:B------:R-:W-:Y:S01]  /*5620*/  @!P1 F2FP.PACK_AB R8, R9, R8 ;  /* 0x000000080908923e */ /* 0x000fe200000000ff */
[----:B------:R-:W-:Y:S03]  /*5630*/  @!P1 FFMA.FTZ R11, R36, R38, R11 ;  /* 0x00000026240b9223 */ /* 0x000fe6000001000b */
        /* <DEDUP_REMOVED lines=8> */
.L_x_321:
[----:B------:R1:W2:Y:S01]  /*56c0*/  SHFL.IDX PT, R5, R86, RZ, 0x181f ;  /* 0x00181fff56057589 */ /* 0x0002a200000e0000 */
[----:B------:R-:W-:Y:S01]  /*56d0*/  IMAD R3, R41, -0x60, R2 ;  /* 0xffffffa029037824 */ /* 0x000fe200078e0202 */
[----:B------:R-:W-:Y:S02]  /*56e0*/  BSSY B0, `(.L_x_344) ;  /* 0x0000011000007945 */ /* 0x000fe40003800000 */
[----:B------:R1:W3:Y:S02]  /*56f0*/  SHFL.IDX PT, R4, R87, RZ, 0x181f ;  /* 0x00181fff57047589 */ /* 0x0002e400000e0000 */
[----:B------:R-:W-:Y:S04]  /*5700*/  IMNMX R3, R3, 0x60, PT ;  /* 0x0000006003037817 */ /* 0x000fe80003800200 */
[----:B------:R-:W-:Y:S04]  /*5710*/  IADD3 R6, -R37, R3, RZ ;  /* 0x0000000325067210 */ /* 0x000fe80007ffe1ff */
[----:B------:R-:W-:Y:S11]  /*5720*/  ISETP.GE.AND P0, PT, R6, 0x1, PT ;  /* 0x000000010600780c */ /* 0x000ff60003f06270 */
[----:B------:R-:W-:Y:S02]  /*5730*/  @!UPT UIADD3 URZ, URZ, URZ, URZ ;  /* 0x0000003f3f3ff290 */ /* 0x000fe4000fffe03f */
[----:B------:R-:W-:-:S05]  /*5740*/  @!P0 BRA `(.L_x_345) ;  /* 0x000000a000008947 */ /* 0x000fca0003800000 */
[----:B-12---:R-:W1:Y:S01]  /*5750*/  @!P5 LDS.128 R16, [R71+0x8100] ;  /* 0x008100004710d984 */ /* 0x006e620000000c00 */
[CC--:B---3--:R-:W-:Y:S04]  /*5760*/  @!P5 LEA R8, P0, R26.reuse, R4.reuse, 0x1 ;  /* 0x000000041a08d211 */ /* 0x0c8fe800078008ff */
        /* <DEDUP_REMOVED lines=8> */
.L_x_345:
[----:B-12---:R-:W-:Y:S05]  /*57f0*/  BSYNC B0 ;  /* 0x0000000000007941 */ /* 0x006fea0003800000 */
.L_x_344:
[----:B------:R1:W2:Y:S01]  /*5800*/  SHFL.IDX PT, R3, R86, 0x1, 0x181f ;  /* 0x00381f0056037f89 */ /* 0x0002a200000e0000 */
[----:B------:R-:W-:Y:S01]  /*5810*/  ISETP.GE.AND P0, PT, R6, 0x21, PT ;  /* 0x000000210600780c */ /* 0x000fe20003f06270 */
[----:B------:R-:W-:Y:S02]  /*5820*/  BSSY B0, `(.L_x_346) ;  /* 0x000000d000007945 */ /* 0x000fe40003800000 */
[----:B---3--:R1:W3:Y:S10]  /*5830*/  SHFL.IDX PT, R4, R87, 0x1, 0x181f ;  /* 0x00381f0057047f89 */ /* 0x0082f400000e0000 */
        /* <DEDUP_REMOVED lines=11> */
.L_x_347:
[----:B------:R-:W-:Y:S05]  /*58f0*/  BSYNC B0 ;  /* 0x0000000000007941 */ /* 0x000fea0003800000 */
.L_x_346:
[----:B--2---:R2:W4:Y:S01]  /*5900*/  SHFL.IDX PT, R3, R86, 0x2, 0x181f ;  /* 0x00581f0056037f89 */ /* 0x00452200000e0000 */
[----:B------:R-:W-:Y:S03]  /*5910*/  ISETP.GE.AND P0, PT, R6, 0x41, PT ;  /* 0x000000410600780c */ /* 0x000fe60003f06270 */
        /* <DEDUP_REMOVED lines=12> */
.L_x_337:
[----:B------:R-:W-:Y:S05]  /*59e0*/  BSYNC B2 ;  /* 0x0000000000027941 */ /* 0x000fea0003800000 */
.L_x_320:
[----:B------:R-:W-:Y:S01]  /*59f0*/  IMAD R17, R41, -0x60, RZ ;  /* 0xffffffa029117824 */ /* 0x000fe200078e02ff */
[----:B------:R-:W-:Y:S01]  /*5a00*/  ISETP.NE.AND P6, PT, R133, RZ, PT ;  /* 0x000000ff8500720c */ /* 0x000fe20003fc5270 */
[----:B--23-5:R-:W-:Y:S01]  /*5a10*/  IMAD.WIDE R8, R41, 0x60, R112 ;  /* 0x0000006029087825 */ /* 0x02cfe200078e0270 */
[----:B------:R-:W-:Y:S03]  /*5a20*/  BSSY B0, `(.L_x_348) ;  /* 0x000004a000007945 */ /* 0x000fe60003800000 */
[----:B----4-:R-:W-:Y:S02]  /*5a30*/  IMAD.IADD R3, R122, 0x1, R17 ;  /* 0x000000017a037824 */ /* 0x010fe400078e0211 */
[----:B------:R-:W-:Y:S02]  /*5a40*/  IMAD R4, R93, c[0x0][0x208], RZ ;  /* 0x000082005d047a24 */ /* 0x000fe400078e02ff */
[----:B------:R-:W-:Y:S01]  /*5a50*/  IMAD R10, R104, c[0x0][0x218], RZ ;  /* 0x00008600680a7a24 */ /* 0x000fe200078e02ff */
[----:B------:R-:W-:Y:S01]  /*5a60*/  ISETP.GE.AND P1, PT, R3, 0x21, PT ;  /* 0x000000210300780c */ /* 0x000fe20003f26270 */
[C---:B------:R-:W-:Y:S02]  /*5a70*/  IMAD R6, R91.reuse, c[0x0][0x20c], R4 ;  /* 0x000083005b067a24 */ /* 0x040fe400078e0204 */
[----:B------:R-:W-:Y:S04]  /*5a80*/  IMAD.WIDE.U32 R4, R91, c[0x0][0x208], RZ ;  /* 0x000082005b047a25 */ /* 0x000fe800078e00ff */
[----:B------:R-:W-:Y:S01]  /*5a90*/  IMAD R10, R90, c[0x0][0x21c], R10 ;  /* 0x000087005a0a7a24 */ /* 0x000fe200078e020a */
[----:B------:R-:W-:Y:S05]  /*5aa0*/  IADD3 R5, R5, R6, RZ ;  /* 0x0000000605057210 */ /* 0x000fea0007ffe0ff */
[----:B------:R-:W-:Y:S01]  /*5ab0*/  @P1 IADD3 R11, P0, R8, 0x20, RZ ;  /* 0x00000020080b1810 */ /* 0x000fe20007f1e0ff */
[----:B------:R-:W-:Y:S03]  /*5ac0*/  IMAD.WIDE.U32 R4, R90, c[0x0][0x218], R4 ;  /* 0x000086005a047a25 */ /* 0x000fe600078e0004 */
[----:B------:R-:W-:Y:S02]  /*5ad0*/  @P1 IADD3.X R18, RZ, R9, RZ, P0, !PT ;  /* 0x00000009ff121210 */ /* 0x000fe400007fe4ff */
[C---:B------:R-:W-:Y:S11]  /*5ae0*/  ISETP.GE.AND P0, PT, R3.reuse, 0x41, PT ;  /* 0x000000410300780c */ /* 0x040ff60003f06270 */
[----:B------:R-:W-:Y:S02]  /*5af0*/  @!UPT UIADD3 URZ, URZ, URZ, URZ ;  /* 0x0000003f3f3ff290 */ /* 0x000fe4000fffe03f */
[----:B------:R-:W-:Y:S05]  /*5b00*/  @P0 IADD3 R16, P3, R8, 0x40, RZ ;  /* 0x0000004008100810 */ /* 0x000fea0007f7e0ff */
[----:B------:R-:W-:Y:S01]  /*5b10*/  @P0 IMAD.X R19, RZ, RZ, R9, P3 ;  /* 0x000000ffff130224 */ /* 0x000fe200018e0609 */
[----:B------:R-:W-:Y:S04]  /*5b20*/  IADD3 R6, P3, R152, R4, RZ ;  /* 0x0000000498067210 */ /* 0x000fe80007f7e0ff */
[----:B------:R-:W-:Y:S02]  /*5b30*/  IADD3.X R10, R130, R5, R10, P3, !PT ;  /* 0x00000005820a7210 */ /* 0x000fe40001ffe40a */
[----:B------:R-:W-:Y:S11]  /*5b40*/  ISETP.GE.AND P3, PT, R3, 0x1, PT ;  /* 0x000000010300780c */ /* 0x000ff60003f66270 */
[----:B------:R-:W-:Y:S02]  /*5b50*/  @!UPT UIADD3 URZ, URZ, URZ, URZ ;  /* 0x0000003f3f3ff290 */ /* 0x000fe4000fffe03f */
[----:B------:R-:W-:Y:S01]  /*5b60*/  @P3 MOV R5, R105 ;  /* 0x0000006900053202 */ /* 0x000fe20000000f00 */
[----:B------:R-:W-:Y:S02]  /*5b70*/  @P3 IMAD R3, R9, c[0x0][0x258], RZ ;  /* 0x0000960009033a24 */ /* 0x000fe400078e02ff */
[----:B------:R-:W-:Y:S04]  /*5b80*/  @P3 IMAD.MOV.U32 R4, RZ, RZ, R94 ;  /* 0x000000ffff043224 */ /* 0x000fe800078e005e */
[C---:B------:R-:W-:Y:S04]  /*5b90*/  @P3 IMAD.WIDE.U32 R4, R8.reuse, c[0x0][0x258], R4 ;  /* 0x0000960008043a25 */ /* 0x040fe800078e0004 */
[----:B------:R-:W-:Y:S01]  /*5ba0*/  @P3 IMAD R8, R8, c[0x0][0x25c], R3 ;  /* 0x0000970008083a24 */ /* 0x000fe200078e0203 */
[----:B------:R-:W-:Y:S01]  /*5bb0*/  @P3 LEA R14, P4, R4, c[0x0][0x250], 0x1 ;  /* 0x00009400040e3a11 */ /* 0x000fe200078808ff */
[----:B------:R-:W-:Y:S02]  /*5bc0*/  @P1 IMAD R3, R18, c[0x0][0x258], RZ ;  /* 0x0000960012031a24 */ /* 0x000fe400078e02ff */
[----:B------:R-:W-:Y:S02]  /*5bd0*/  @P3 IMAD.IADD R8, R5, 0x1, R8 ;  /* 0x0000000105083824 */ /* 0x000fe400078e0208 */
[----:B------:R-:W-:Y:S02]  /*5be0*/  @P1 IMAD.MOV.U32 R5, RZ, RZ, R105 ;  /* 0x000000ffff051224 */ /* 0x000fe400078e0069 */
[C---:B------:R-:W-:Y:S01]  /*5bf0*/  @P1 IMAD R3, R11.reuse, c[0x0][0x25c], R3 ;  /* 0x000097000b031a24 */ /* 0x040fe200078e0203 */
[----:B------:R-:W-:Y:S02]  /*5c00*/  @P3 LEA.HI.X R15, R4, c[0x0][0x254], R8, 0x1, P4 ;  /* 0x00009500040f3a11 */ /* 0x000fe400020f0c08 */
[----:B------:R-:W-:Y:S02]  /*5c10*/  @P1 MOV R4, R94 ;  /* 0x0000005e00041202 */ /* 0x000fe40000000f00 */
[C---:B-1----:R-:W-:Y:S03]  /*5c20*/  LEA R21, P4, R6.reuse, c[0x0][0x1f8], 0x1 ;  /* 0x00007e0006157a11 */ /* 0x042fe600078808ff */
[----:B------:R-:W-:Y:S01]  /*5c30*/  @P1 IMAD.WIDE.U32 R4, R11, c[0x0][0x258], R4 ;  /* 0x000096000b041a25 */ /* 0x000fe200078e0004 */
[----:B------:R-:W-:Y:S04]  /*5c40*/  LEA.HI.X R20, R6, c[0x0][0x1fc], R10, 0x1, P4 ;  /* 0x00007f0006147a11 */ /* 0x000fe800020f0c0a */
[C---:B------:R-:W-:Y:S02]  /*5c50*/  @P1 LEA R10, P4, R4.reuse, c[0x0][0x250], 0x1 ;  /* 0x00009400040a1a11 */ /* 0x040fe400078808ff */
[----:B------:R-:W-:Y:S02]  /*5c60*/  @P1 IADD3 R3, R5, R3, RZ ;  /* 0x0000000305031210 */ /* 0x000fe40007ffe0ff */
[----:B------:R-:W-:Y:S02]  /*5c70*/  @P0 MOV R5, R105 ;  /* 0x0000006900050202 */ /* 0x000fe40000000f00 */
[----:B------:R-:W-:Y:S01]  /*5c80*/  @P1 LEA.HI.X R11, R4, c[0x0][0x254], R3, 0x1, P4 ;  /* 0x00009500040b1a11 */ /* 0x000fe200020f0c03 */
[----:B------:R-:W-:Y:S02]  /*5c90*/  @P0 IMAD.MOV.U32 R4, RZ, RZ, R94 ;  /* 0x000000ffff040224 */ /* 0x000fe400078e005e */
[----:B------:R-:W-:Y:S02]  /*5ca0*/  @P0 IMAD R3, R19, c[0x0][0x258], RZ ;  /* 0x0000960013030a24 */ /* 0x000fe400078e02ff */
[C---:B------:R-:W-:Y:S04]  /*5cb0*/  @P0 IMAD.WIDE.U32 R4, R16.reuse, c[0x0][0x258], R4 ;  /* 0x0000960010040a25 */ /* 0x040fe800078e0004 */
[----:B------:R-:W-:Y:S01]  /*5cc0*/  @P0 IMAD R3, R16, c[0x0][0x25c], R3 ;  /* 0x0000970010030a24 */ /* 0x000fe200078e0203 */
[C---:B------:R-:W-:Y:S03]  /*5cd0*/  @P0 LEA R8, P4, R4.reuse, c[0x0][0x250], 0x1 ;  /* 0x0000940004080a11 */ /* 0x040fe600078808ff */
[----:B------:R-:W-:Y:S01]  /*5ce0*/  @P0 IMAD.IADD R3, R5, 0x1, R3 ;  /* 0x0000000105030824 */ /* 0x000fe200078e0203 */
[----:B------:R-:W-:Y:S04]  /*5cf0*/  IADD3 R5, R17, R2, RZ ;  /* 0x0000000211057210 */ /* 0x000fe80007ffe0ff */
[----:B------:R-:W-:Y:S02]  /*5d00*/  @P0 LEA.HI.X R9, R4, c[0x0][0x254], R3, 0x1, P4 ;  /* 0x0000950004090a11 */ /* 0x000fe400020f0c03 */
[----:B------:R1:W2:Y:S01]  /*5d10*/  SHFL.IDX PT, R4, R21, RZ, 0x181f ;  /* 0x00181fff15047589 */ /* 0x0002a200000e0000 */
[----:B------:R-:W-:Y:S02]  /*5d20*/  ISETP.NE.AND P4, PT, R134, RZ, PT ;  /* 0x000000ff8600720c */ /* 0x000fe40003f85270 */
[----:B------:R-:W-:Y:S02]  /*5d30*/  IMNMX R5, R5, 0x60, PT ;  /* 0x0000006005057817 */ /* 0x000fe40003800200 */
[----:B------:R1:W3:Y:S03]  /*5d40*/  SHFL.IDX PT, R3, R20, RZ, 0x181f ;  /* 0x00181fff14037589 */ /* 0x0002e600000e0000 */
[----:B------:R-:W-:Y:S06]  /*5d50*/  IMAD.IADD R6, R5, 0x1, -R37 ;  /* 0x0000000105067824 */ /* 0x000fec00078e0a25 */
[----:B------:R-:W-:Y:S01]  /*5d60*/  @!PT LDS RZ, [RZ] ;  /* 0x00000000fffff984 */ /* 0x000fe20000000800 */
[----:B------:R1:W-:Y:S05]  /*5d70*/  @P3 LDGSTS.E.BYPASS.LTC128B.128 [R71+0x100], [R14.64], !P4 ;  /* 0x001000000e473fae */ /* 0x0003ea000e101d52 */
[----:B------:R1:W-:Y:S05]  /*5d80*/  @P3 LDGSTS.E.BYPASS.LTC128B.128 [R71+0x3100], [R14.64+0x80], !P6 ;  /* 0x031000800e473fae */ /* 0x0003ea000f101d52 */
[----:B------:R1:W-:Y:S05]  /*5d90*/  @P1 LDGSTS.E.BYPASS.LTC128B.128 [R71+0x1100], [R10.64], !P4 ;  /* 0x011000000a471fae */ /* 0x0003ea000e101d52 */
[----:B------:R1:W-:Y:S05]  /*5da0*/  @P1 LDGSTS.E.BYPASS.LTC128B.128 [R71+0x4100], [R10.64+0x80], !P6 ;  /* 0x041000800a471fae */ /* 0x0003ea000f101d52 */
[----:B------:R1:W-:Y:S05]  /*5db0*/  @P0 LDGSTS.E.BYPASS.LTC128B.128 [R71+0x2100], [R8.64], !P4 ;  /* 0x0210000008470fae */ /* 0x0003ea000e101d52 */
[----:B------:R1:W-:Y:S01]  /*5dc0*/  @P0 LDGSTS.E.BYPASS.LTC128B.128 [R71+0x5100], [R8.64+0x80], !P6 ;  /* 0x0510008008470fae */ /* 0x0003e2000f101d52 */
[----:B------:R-:W-:Y:S04]  /*5dd0*/  ISETP.GE.AND P0, PT, R6, 0x1, PT ;  /* 0x000000010600780c */ /* 0x000fe80003f06270 */
[----:B------:R-:W0:Y:S01]  /*5de0*/  LDGDEPBAR ;  /* 0x00000000000079af */ /* 0x000e220000000000 */
[----:B------:R-:W-:Y:S04]  /*5df0*/  DEPBAR.LE SB0, 0x0 ;  /* 0x000080000000791a */ /* 0x000fe80000000000 */
[----:B------:R-:W-:Y:S06]  /*5e00*/  BAR.SYNC.DEFER_BLOCKING 0x0 ;  /* 0x0000000000007b1d */ /* 0x000fec0000010000 */
        /* <DEDUP_REMOVED lines=11> */
.L_x_349:
[----:B-123--:R-:W-:Y:S05]  /*5ec0*/  BSYNC B0 ;  /* 0x0000000000007941 */ /* 0x00efea0003800000 */
.L_x_348:
        /* <DEDUP_REMOVED lines=15> */
.L_x_351:
[----:B------:R-:W-:Y:S05]  /*5fc0*/  BSYNC B0 ;  /* 0x0000000000007941 */ /* 0x000fea0003800000 */
.L_x_350:
        /* <DEDUP_REMOVED lines=15> */
.L_x_353:
[----:B------:R-:W-:Y:S05]  /*60c0*/  BSYNC B0 ;  /* 0x0000000000007941 */ /* 0x000fea0003800000 */
.L_x_352:
[C---:B------:R-:W-:Y:S02]  /*60d0*/  ISETP.GT.AND P0, PT, R41.reuse, R123, PT ;  /* 0x0000007b2900720c */ /* 0x040fe40003f04270 */
[----:B------:R-:W-:Y:S11]  /*60e0*/  IADD3 R41, R41, -0x1, RZ ;  /* 0xffffffff29297810 */ /* 0x000ff60007ffe0ff */
[----:B---3--:R-:W-:Y:S01]  /*60f0*/  @P0 SHF.R.S32.HI R4, RZ, 0x1f, R41 ;  /* 0x0000001fff040819 */ /* 0x008fe20000011429 */
[----:B----4-:R-:W-:Y:S02]  /*6100*/  @P0 IMAD R3, R145, R41, RZ ;  /* 0x0000002991030224 */ /* 0x010fe400078e02ff */
[----:B------:R-:W-:Y:S02]  /*6110*/  @P0 IMAD.MOV.U32 R8, RZ, RZ, R118 ;  /* 0x000000ffff080224 */ /* 0x000fe400078e0076 */
        /* <DEDUP_REMOVED lines=12> */
[-C--:B------:R-:W-:Y:S01]  /*61e0*/  @P0 IADD3 R8, P1, R4, R140.reuse, RZ ;  /* 0x0000008c04080210 */ /* 0x080fe20007f3e0ff */
        /* <DEDUP_REMOVED lines=8> */
[----:B------:R3:W-:Y:S04]  /*6270*/  @P0 LDGSTS.E.BYPASS.LTC128B.128 [R71+0xa100], [R14.64], !P4 ;  /* 0x0a1000000e470fae */ /* 0x0007e8000e101d52 */
[----:B------:R3:W-:Y:S04]  /*6280*/  @P0 LDGSTS.E.BYPASS.LTC128B.128 [R71+0xd100], [R10.64], !P6 ;  /* 0x0d1000000a470fae */ /* 0x0007e8000f101d52 */
[----:B------:R-:W0:Y:S01]  /*6290*/  LDGDEPBAR ;  /* 0x00000000000079af */ /* 0x000e220000000000 */
[----:B------:R-:W-:-:S05]  /*62a0*/  @P0 BRA `(.L_x_354) ;  /* 0xffffb72000000947 */ /* 0x000fca000383ffff */
[----:B------:R-:W-:Y:S06]  /*62b0*/  BAR.SYNC.DEFER_BLOCKING 0x0 ;  /* 0x0000000000007b1d */ /* 0x000fec0000010000 */
.L_x_319:
[----:B------:R-:W-:Y:S01]  /*62c0*/  IMAD.MOV.U32 R26, RZ, RZ, c[0x0][0x2c4] ;  /* 0x0000b100ff1a7624 */ /* 0x000fe200078e00ff */
[----:B------:R-:W-:Y:S01]  /*62d0*/  IADD3 R0, R218, 0x7f, RZ ;  /* 0x0000007fda007810 */ /* 0x000fe20007ffe0ff */
[----:B------:R-:W-:-:S03]  /*62e0*/  IMAD.MOV.U32 R171, RZ, RZ, c[0x0][0x32c] ;  /* 0x0000cb00ffab7624 */ /* 0x000fc600078e00ff */
[----:B------:R-:W-:Y:S02]  /*62f0*/  ISETP.NE.AND P3, PT, R26, 0x1, PT ;  /* 0x000000011a00780c */ /* 0x000fe40003f65270 */
[----:B------:R-:W-:-:S11]  /*6300*/  ISETP.GE.AND P1, PT, R171, 0x1, PT ;  /* 0x00000001ab00780c */ /* 0x000fd60003f26270 */
[----:B------:R-:W-:-:S05]  /*6310*/  @P3 IMAD.HI.U32 R2, R0, c[0x0][0x2c8], RZ ;  /* 0x0000b20000023a27 */ /* 0x000fca00078e00ff */
[----:B------:R-:W-:-:S05]  /*6320*/  @P3 SHF.R.U32.HI R0, RZ, c[0x0][0x2cc], R2 ;  /* 0x0000b300ff003a19 */ /* 0x000fca0000011602 */
[----:B------:R-:W-:-:S05]  /*6330*/  IMAD.IADD R0, R143, 0x1, R0 ;  /* 0x000000018f007824 */ /* 0x000fca00078e0200 */
[----:B------:R-:W-:Y:S01]  /*6340*/  IADD3 R3, R0, c[0x0][0x328], RZ ;  /* 0x0000ca0000037a10 */ /* 0x000fe20007ffe0ff */
[----:B------:R-:W-:Y:S05]  /*6350*/  @!P1 BRA `(.L_x_355) ;  /* 0x000000f000009947 */ /* 0x000fea0003800000 */
[C---:B------:R-:W-:Y:S01]  /*6360*/  ISETP.GT.AND P0, PT, R0.reuse, RZ, PT ;  /* 0x000000ff0000720c */ /* 0x040fe20003f04270 */
[----:B---3--:R-:W-:Y:S01]  /*6370*/  IMAD.MOV.U32 R4, RZ, RZ, c[0x0][0x32c] ;  /* 0x0000cb00ff047624 */ /* 0x008fe200078e00ff */
        /* <DEDUP_REMOVED lines=8> */
.L_x_356:
[----:B------:R-:W-:-:S13]  /*6400*/  ISETP.NE.AND P0, PT, R4, 0x1, PT ;  /* 0x000000010400780c */ /* 0x000fda0003f05270 */
[----:B------:R-:W-:-:S05]  /*6410*/  @P0 IMAD.HI.U32 R0, R2, c[0x0][0x330], RZ ;  /* 0x0000cc0002000a27 */ /* 0x000fca00078e00ff */
[----:B------:R-:W-:-:S05]  /*6420*/  @P0 SHF.R.U32.HI R2, RZ, c[0x0][0x334], R0 ;  /* 0x0000cd00ff020a19 */ /* 0x000fca0000011600 */
.L_x_357:
[----:B------:R-:W-:-:S05]  /*6430*/  IMAD R2, R2, R4, c[0x0][0x32c] ;  /* 0x0000cb0002027624 */ /* 0x000fca00078e0204 */
[----:B------:R-:W-:-:S03]  /*6440*/  IMNMX R3, R3, R2, PT ;  /* 0x0000000203037217 */ /* 0x000fc60003800200 */
.L_x_355:
[----:B------:R-:W4:Y:S01]  /*6450*/  LDL R198, [R1+0x2c] ;  /* 0x00002c0001c67983 */ /* 0x000f220000100800 */
[----:B------:R-:W-:Y:S01]  /*6460*/  IADD3 R3, R3, 0x5f, RZ ;  /* 0x0000005f03037810 */ /* 0x000fe20007ffe0ff */
[----:B------:R-:W-:-:S04]  /*6470*/  @P3 IMAD.HI.U32 R2, R218, c[0x0][0x2c8], RZ ;  /* 0x0000b200da023a27 */ /* 0x000fc800078e00ff */
[----:B------:R-:W-:-:S04]  /*6480*/  IMAD.HI R3, R3, 0x2aaaaaab, RZ ;  /* 0x2aaaaaab03037827 */ /* 0x000fc800078e02ff */
[----:B------:R-:W-:Y:S01]  /*6490*/  IMAD.MOV.U32 R0, RZ, RZ, R218 ;  /* 0x000000ffff007224 */ /* 0x000fe200078e00da */
[----:B------:R-:W-:Y:S02]  /*64a0*/  @P3 SHF.R.U32.HI R0, RZ, c[0x0][0x2cc], R2 ;  /* 0x0000b300ff003a19 */ /* 0x000fe40000011602 */
[----:B------:R-:W-:-:S04]  /*64b0*/  SHF.R.U32.HI R2, RZ, 0x1f, R3 ;  /* 0x0000001fff027819 */ /* 0x000fc80000011603 */
[----:B------:R-:W-:-:S04]  /*64c0*/  LEA.HI.SX32 R2, R3, R2, 0x1c ;  /* 0x0000000203027211 */ /* 0x000fc800078fe2ff */
[----:B------:R-:W-:Y:S01]  /*64d0*/  IMNMX R226, R2, R144, PT ;  /* 0x0000009002e27217 */ /* 0x000fe20003800200 */
[----:B----4-:R-:W-:-:S05]  /*64e0*/  IMAD.IADD R0, R198, 0x1, R0 ;  /* 0x00000001c6007824 */ /* 0x010fca00078e0200 */
[----:B------:R-:W-:Y:S01]  /*64f0*/  IADD3 R3, R0, -c[0x0][0x324], RZ ;  /* 0x8000c90000037a10 */ /* 0x000fe20007ffe0ff */
[----:B------:R-:W-:Y:S05]  /*6500*/  @!P1 BRA `(.L_x_358) ;  /* 0x000000f000009947 */ /* 0x000fea0003800000 */
        /* <DEDUP_REMOVED lines=9> */
.L_x_359:
[----:B------:R-:W-:-:S04]  /*65a0*/  MOV R2, c[0x0][0x32c] ;  /* 0x0000cb0000027a02 */ /* 0x000fc80000000f00 */
[----:B------:R-:W-:-:S13]  /*65b0*/  ISETP.NE.AND P0, PT, R2, 0x1, PT ;  /* 0x000000010200780c */ /* 0x000fda0003f05270 */
[----:B------:R-:W-:-:S05]  /*65c0*/  @P0 IMAD.HI.U32 R2, R0, c[0x0][0x330], RZ ;  /* 0x0000cc0000020a27 */ /* 0x000fca00078e00ff */
[----:B------:R-:W-:-:S05]  /*65d0*/  @P0 SHF.R.U32.HI R0, RZ, c[0x0][0x334], R2 ;  /* 0x0000cd00ff000a19 */ /* 0x000fca0000011602 */
.L_x_360:
[----:B------:R-:W-:-:S05]  /*65e0*/  IMAD R0, R0, c[0x0][0x32c], RZ ;  /* 0x0000cb0000007a24 */ /* 0x000fca00078e02ff */
[----:B------:R-:W-:-:S05]  /*65f0*/  IMNMX R3, R3, R0, !PT ;  /* 0x0000000003037217 */ /* 0x000fca0007800200 */
.L_x_358:
[----:B------:R-:W-:Y:S01]  /*6600*/  IMAD.HI R0, R3, 0x2aaaaaab, RZ ;  /* 0x2aaaaaab03007827 */ /* 0x000fe200078e02ff */
[----:B------:R-:W-:Y:S01]  /*6610*/  PLOP3.LUT P2, PT, PT, PT, PT, 0x80, 0x0 ;  /* 0x000000000000781c */ /* 0x000fe20003f4f070 */
[----:B---3--:R-:W-:Y:S01]  /*6620*/  CS2R R10, SRZ ;  /* 0x00000000000a7805 */ /* 0x008fe2000001ff00 */
[----:B------:R-:W-:Y:S01]  /*6630*/  CS2R R14, SRZ ;  /* 0x00000000000e7805 */ /* 0x000fe2000001ff00 */
[----:B------:R-:W-:Y:S01]  /*6640*/  IMAD.MOV.U32 R67, RZ, RZ, RZ ;  /* 0x000000ffff437224 */ /* 0x000fe200078e00ff */
[----:B------:R-:W-:Y:S01]  /*6650*/  SHF.R.U32.HI R2, RZ, 0x1f, R0 ;  /* 0x0000001fff027819 */ /* 0x000fe20000011600 */
[----:B------:R-:W-:Y:S01]  /*6660*/  IMAD.MOV.U32 R64, RZ, RZ, RZ ;  /* 0x000000ffff407224 */ /* 0x000fe200078e00ff */
[----:B------:R-:W-:Y:S01]  /*6670*/  MOV R62, RZ ;  /* 0x000000ff003e7202 */ /* 0x000fe20000000f00 */
[----:B-1----:R-:W-:Y:S01]  /*6680*/  CS2R R8, SRZ ;  /* 0x0000000000087805 */ /* 0x002fe2000001ff00 */
[----:B------:R-:W-:Y:S01]  /*6690*/  LEA.HI.SX32 R0, R0, R2, 0x1c ;  /* 0x0000000200007211 */ /* 0x000fe200078fe2ff */
[----:B------:R-:W-:Y:S01]  /*66a0*/  IMAD.MOV.U32 R60, RZ, RZ, RZ ;  /* 0x000000ffff3c7224 */ /* 0x000fe200078e00ff */
[----:B------:R-:W-:Y:S01]  /*66b0*/  CS2R R12, SRZ ;  /* 0x00000000000c7805 */ /* 0x000fe2000001ff00 */
[----:B------:R-:W-:Y:S01]  /*66c0*/  IMAD.MOV.U32 R58, RZ, RZ, RZ ;  /* 0x000000ffff3a7224 */ /* 0x000fe200078e00ff */
[----:B------:R-:W-:Y:S01]  /*66d0*/  IMNMX R252, RZ, R0, !PT ;  /* 0x00000000fffc7217 */ /* 0x000fe20007800200 */
[----:B------:R-:W-:Y:S01]  /*66e0*/  IMAD.MOV.U32 R54, RZ, RZ, RZ ;  /* 0x000000ffff367224 */ /* 0x000fe200078e00ff */
[----:B------:R-:W-:Y:S01]  /*66f0*/  MOV R56, RZ ;  /* 0x000000ff00387202 */ /* 0x000fe20000000f00 */
[----:B------:R-:W-:Y:S01]  /*6700*/  CS2R R16, SRZ ;  /* 0x0000000000107805 */ /* 0x000fe2000001ff00 */
[----:B------:R-:W-:Y:S01]  /*6710*/  ISETP.GT.AND P0, PT, R226, R252, PT ;  /* 0x000000fce200720c */ /* 0x000fe20003f04270 */
[----:B------:R-:W-:Y:S01]  /*6720*/  IMAD.MOV.U32 R122, RZ, RZ, RZ ;  /* 0x000000ffff7a7224 */ /* 0x000fe200078e00ff */
[----:B------:R-:W-:Y:S01]  /*6730*/  MOV R52, RZ ;  /* 0x000000ff00347202 */ /* 0x000fe20000000f00 */
[----:B------:R-:W-:Y:S01]  /*6740*/  CS2R R18, SRZ ;  /* 0x0000000000127805 */ /* 0x000fe2000001ff00 */
[----:B------:R-:W-:Y:S01]  /*6750*/  MOV R120, RZ ;  /* 0x000000ff00787202 */ /* 0x000fe20000000f00 */
[----:B------:R-:W-:Y:S01]  /*6760*/  IMAD.MOV.U32 R118, RZ, RZ, RZ ;  /* 0x000000ffff767224 */ /* 0x000fe200078e00ff */
[----:B--2---:R-:W-:Y:S01]  /*6770*/  CS2R R20, SRZ ;  /* 0x0000000000147805 */ /* 0x004fe2000001ff00 */
[----:B------:R-:W-:Y:S01]  /*6780*/  MOV R116, RZ ;  /* 0x000000ff00747202 */ /* 0x000fe20000000f00 */
[----:B------:R-:W-:Y:S01]  /*6790*/  IMAD.MOV.U32 R114, RZ, RZ, RZ ;  /* 0x000000ffff727224 */ /* 0x000fe200078e00ff */
[----:B------:R-:W-:Y:S01]  /*67a0*/  CS2R R22, SRZ ;  /* 0x0000000000167805 */ /* 0x000fe2000001ff00 */
[----:B------:R-:W-:Y:S01]  /*67b0*/  MOV R112, RZ ;  /* 0x000000ff00707202 */ /* 0x000fe20000000f00 */
[----:B------:R-:W-:Y:S01]  /*67c0*/  IMAD.MOV.U32 R110, RZ, RZ, RZ ;  /* 0x000000ffff6e7224 */ /* 0x000fe200078e00ff */
[----:B------:R-:W-:Y:S01]  /*67d0*/  CS2R R24, SRZ ;  /* 0x0000000000187805 */ /* 0x000fe2000001ff00 */
[----:B------:R-:W-:Y:S01]  /*67e0*/  MOV R108, RZ ;  /* 0x000000ff006c7202 */ /* 0x000fe20000000f00 */
[----:B------:R-:W-:Y:S01]  /*67f0*/  CS2R R106, SRZ ;  /* 0x00000000006a7805 */ /* 0x000fe2000001ff00 */
[----:B------:R-:W-:Y:S01]  /*6800*/  IMAD.MOV.U32 R104, RZ, RZ, RZ ;  /* 0x000000ffff687224 */ /* 0x000fe200078e00ff */
[----:B------:R-:W-:Y:S01]  /*6810*/  CS2R R102, SRZ ;  /* 0x0000000000667805 */ /* 0x000fe2000001ff00 */
[----:B------:R-:W-:Y:S01]  /*6820*/  MOV R27, RZ ;  /* 0x000000ff001b7202 */ /* 0x000fe20000000f00 */
[----:B------:R-:W-:Y:S01]  /*6830*/  IMAD.MOV.U32 R100, RZ, RZ, RZ ;  /* 0x000000ffff647224 */ /* 0x000fe200078e00ff */
        /* <DEDUP_REMOVED lines=11> */
[----:B------:R-:W-:Y:S01]  /*68f0*/  CS2R R78, SRZ ;  /* 0x00000000004e7805 */ /* 0x000fe2000001ff00 */
[----:B------:R-:W-:Y:S01]  /*6900*/  MOV R76, RZ ;  /* 0x000000ff004c7202 */ /* 0x000fe20000000f00 */
[----:B------:R-:W-:Y:S01]  /*6910*/  CS2R R32, SRZ ;  /* 0x0000000000207805 */ /* 0x000fe2000001ff00 */
[----:B------:R-:W-:Y:S05]  /*6920*/  @!P0 BRA `(.L_x_361) ;  /* 0x000167f000008947 */ /* 0x000fea0003800000 */
[----:B------:R-:W2:Y:S01]  /*6930*/  LDL R4, [R1+0x28] ;  /* 0x0000280001047983 */ /* 0x000ea20000100800 */
[----:B------:R-:W-:-:S03]  /*6940*/  ISETP.NE.U32.AND P0, PT, RZ, c[0x0][0x340], PT ;  /* 0x0000d000ff007a0c */ /* 0x000fc60003f05070 */
[----:B------:R-:W3:Y:S01]  /*6950*/  LDL R170, [R1+0x8] ;  /* 0x0000080001aa7983 */ /* 0x000ee20000100800 */
[----:B------:R-:W-:-:S03]  /*6960*/  ISETP.NE.AND.EX P0, PT, RZ, c[0x0][0x344], PT, P0 ;  /* 0x0000d100ff007a0c */ /* 0x000fc60003f05300 */
[----:B------:R-:W4:Y:S10]  /*6970*/  LDL R216, [R1+0x24] ;  /* 0x0000240001d87983 */ /* 0x000f340000100800 */
[----:B------:R-:W-:-:S04]  /*6980*/  @P0 IMAD.MOV.U32 R2, RZ, RZ, 0x4 ;  /* 0x00000004ff020424 */ /* 0x000fc800078e00ff */
[----:B--2---:R-:W-:-:S05]  /*6990*/  @P0 IMAD.WIDE R2, R4, R2, c[0x0][0x340] ;  /* 0x0000d00004020625 */ /* 0x004fca00078e0202 */
[----:B------:R1:W2:Y:S01]  /*69a0*/  @P0 LDG.E R0, [R2.64] ;  /* 0x0000001202000981 */ /* 0x0002a2000c1e1900 */
[----:B------:R-:W-:Y:S01]  /*69b0*/  SHF.R.S32.HI R168, RZ, 0x1f, R167 ;  /* 0x0000001fffa87819 */ /* 0x000fe200000114a7 */
[----:B------:R-:W-:Y:S02]  /*69c0*/  IMAD.MOV.U32 R76, RZ, RZ, 0x60 ;  /* 0x00000060ff4c7424 */ /* 0x000fe400078e00ff */
[----:B------:R-:W-:Y:S02]  /*69d0*/  IMAD.MOV.U32 R221, RZ, RZ, c[0x0][0x2b8] ;  /* 0x0000ae00ffdd7624 */ /* 0x000fe400078e00ff */
[----:B------:R-:W-:Y:S01]  /*69e0*/  IMAD R164, R226, R76, -0x60 ;  /* 0xffffffa0e2a47424 */ /* 0x000fe200078e024c */
[----:B-1----:R-:W-:-:S04]  /*69f0*/  LEA.HI R3, R168, R167, RZ, 0x3 ;  /* 0x000000a7a8037211 */ /* 0x002fc800078f18ff */
[----:B------:R-:W-:Y:S02]  /*6a00*/  LOP3.LUT R2, R3, 0xfffffff8, RZ, 0xc0, !PT ;  /* 0xfffffff803027812 */ /* 0x000fe400078ec0ff */
[----:B------:R-:W-:-:S03]  /*6a10*/  SHF.R.S32.HI R51, RZ, 0x3, R3 ;  /* 0x00000003ff337819 */ /* 0x000fc60000011403 */
[----:B------:R-:W-:-:S04]  /*6a20*/  IMAD.IADD R50, R167, 0x1, -R2 ;  /* 0x00000001a7327824 */ /* 0x000fc800078e0a02 */
[----:B------:R-:W-:Y:S01]  /*6a30*/  IMAD R197, R50, 0x20, R51 ;  /* 0x0000002032c57824 */ /* 0x000fe200078e0233 */
[----:B------:R-:W-:-:S03]  /*6a40*/  ISETP.NE.AND P1, PT, R221, 0x1, PT ;  /* 0x00000001dd00780c */ /* 0x000fc60003f25270 */
[----:B------:R-:W-:-:S04]  /*6a50*/  IMAD.IADD R2, R197, 0x1, R164 ;  /* 0x00000001c5027824 */ /* 0x000fc800078e02a4 */
[----:B----4-:R-:W-:Y:S01]  /*6a60*/  IMAD.IADD R9, R2, 0x1, R216 ;  /* 0x0000000102097824 */ /* 0x010fe200078e02d8 */
[----:B------:R-:W-:-:S03]  /*6a70*/  LOP3.LUT R215, R215, 0xffdfffff, RZ, 0xc0, !PT ;  /* 0xffdfffffd7d77812 */ /* 0x000fc600078ec0ff */
[----:B------:R-:W-:Y:S02]  /*6a80*/  IMAD.MOV.U32 R8, RZ, RZ, R9 ;  /* 0x000000ffff087224 */ /* 0x000fe400078e0009 */
[----:B------:R-:W-:Y:S01]  /*6a90*/  @P1 LOP3.LUT R215, R215, 0x200000, RZ, 0xfc, !PT ;  /* 0x00200000d7d71812 */ /* 0x000fe200078efcff */
[----:B------:R-:W-:Y:S01]  /*6aa0*/  IMAD.MOV.U32 R217, RZ, RZ, RZ ;  /* 0x000000ffffd97224 */ /* 0x000fe200078e00ff */
[----:B------:R-:W-:Y:S04]  /*6ab0*/  STL [R1], R197 ;  /* 0x000000c501007387 */ /* 0x000fe80000100800 */
[----:B------:R-:W-:Y:S01]  /*6ac0*/  BAR.SYNC.DEFER_BLOCKING 0x0 ;  /* 0x0000000000007b1d */ /* 0x000fe20000010000 */
[----:B------:R-:W-:Y:S01]  /*6ad0*/  @!P0 IMAD.MOV.U32 R0, RZ, RZ, R4 ;  /* 0x000000ffff008224 */ /* 0x000fe200078e0004 */
[----:B---3--:R-:W-:-:S04]  /*6ae0*/  ISETP.GE.AND P0, PT, R2, R170, PT ;  /* 0x000000aa0200720c */ /* 0x008fc80003f06270 */
[----:B--2---:R-:W-:Y:S02]  /*6af0*/  SHF.R.S32.HI R3, RZ, 0x1f, R0 ;  /* 0x0000001fff037819 */ /* 0x004fe40000011400 */
[----:B------:R-:W-:-:S03]  /*6b00*/  ISETP.GT.OR P0, PT, R197, 0x5f, P0 ;  /* 0x0000005fc500780c */ /* 0x000fc60000704670 */
[----:B------:R-:W-:Y:S02]  /*6b10*/  IMAD R2, R3, c[0x0][0x2b0], RZ ;  /* 0x0000ac0003027a24 */ /* 0x000fe400078e02ff */
[----:B------:R-:W-:-:S04]  /*6b20*/  @P1 IMAD.HI.U32 R3, R9, c[0x0][0x2bc], RZ ;  /* 0x0000af0009031a27 */ /* 0x000fc800078e00ff */
[C---:B------:R-:W-:Y:S01]  /*6b30*/  IMAD R2, R0.reuse, c[0x0][0x2b4], R2 ;  /* 0x0000ad0000027a24 */ /* 0x040fe200078e0202 */
[----:B------:R-:W-:Y:S01]  /*6b40*/  @P1 SHF.R.U32.HI R8, RZ, c[0x0][0x2c0], R3 ;  /* 0x0000b000ff081a19 */ /* 0x000fe20000011603 */
[----:B------:R-:W-:-:S04]  /*6b50*/  IMAD.WIDE.U32 R222, R0, c[0x0][0x2b0], RZ ;  /* 0x0000ac0000de7a25 */ /* 0x000fc800078e00ff */
[----:B------:R-:W-:Y:S01]  /*6b60*/  IMAD.IADD R191, R223, 0x1, R2 ;  /* 0x00000001dfbf7824 */ /* 0x000fe200078e0202 */
[----:B------:R-:W-:-:S04]  /*6b70*/  @!P0 IADD3 R0, P1, R8, R222, RZ ;  /* 0x000000de08008210 */ /* 0x000fc80007f3e0ff */
[----:B------:R-:W-:Y:S02]  /*6b80*/  @!P0 LEA.HI.X.SX32 R3, R8, R191, 0x1, P1 ;  /* 0x000000bf08038211 */ /* 0x000fe400008f0eff */
[----:B------:R-:W-:-:S04]  /*6b90*/  @!P0 LEA R2, P1, R0, c[0x0][0x2a0], 0x2 ;  /* 0x0000a80000028a11 */ /* 0x000fc800078210ff */
[----:B------:R-:W-:-:S05]  /*6ba0*/  @!P0 LEA.HI.X R3, R0, c[0x0][0x2a4], R3, 0x2, P1 ;  /* 0x0000a90000038a11 */ /* 0x000fca00008f1403 */
[----:B------:R1:W2:Y:S04]  /*6bb0*/  @!P0 LDG.E R217, [R2.64] ;  /* 0x0000001202d98981 */ /* 0x0002a8000c1e1900 */
[----:B------:R-:W-:Y:S04]  /*6bc0*/  STL.64 [R1+0x18], R222 ;  /* 0x000018de01007387 */ /* 0x000fe80000100a00 */
[----:B------:R-:W-:Y:S04]  /*6bd0*/  STL [R1+0x20], R191 ;  /* 0x000020bf01007387 */ /* 0x000fe80000100800 */
[----:B------:R-:W3:Y:S04]  /*6be0*/  LDL R169, [R1+0xc] ;  /* 0x00000c0001a97983 */ /* 0x000ee80000100800 */
[----:B------:R-:W4:Y:S01]  /*6bf0*/  S2R R30, SR_CTAID.Y ;  /* 0x00000000001e7919 */ /* 0x000f220000002600 */
[----:B------:R-:W-:-:S05]  /*6c00*/  SHF.R.S32.HI R0, RZ, 0x1f, R137 ;  /* 0x0000001fff007819 */ /* 0x000fca0000011489 */
[----:B------:R-:W-:Y:S01]  /*6c10*/  IMAD R0, R0, c[0x0][0x178], RZ ;  /* 0x00005e0000007a24 */ /* 0x000fe200078e02ff */
[----:B------:R-:W-:Y:S01]  /*6c20*/  ISETP.NE.U32.AND P0, PT, RZ, c[0x0][0x348], PT ;  /* 0x0000d200ff007a0c */ /* 0x000fe20003f05070 */
[----:B-1----:R-:W-:-:S04]  /*6c30*/  IMAD.WIDE.U32 R2, R137, c[0x0][0x178], RZ ;  /* 0x00005e0089027a25 */ /* 0x002fc800078e00ff */
[----:B------:R-:W-:Y:S01]  /*6c40*/  IMAD R0, R137, c[0x0][0x17c], R0 ;  /* 0x00005f0089007a24 */ /* 0x000fe200078e0200 */
[----:B------:R-:W-:Y:S01]  /*6c50*/  ISETP.NE.AND.EX P0, PT, RZ, c[0x0][0x34c], PT, P0 ;  /* 0x0000d300ff007a0c */ /* 0x000fe20003f05300 */
[----:B------:R-:W-:Y:S02]  /*6c60*/  IMAD R6, R155, c[0x0][0x1b8], RZ ;  /* 0x00006e009b067a24 */ /* 0x000fe400078e02ff */
[----:B------:R-:W-:Y:S01]  /*6c70*/  IMAD.IADD R3, R3, 0x1, R0 ;  /* 0x0000000103037824 */ /* 0x000fe200078e0200 */
[----:B------:R-:W-:Y:S01]  /*6c80*/  SHF.R.S32.HI R0, RZ, 0x1f, R4 ;  /* 0x0000001fff007819 */ /* 0x000fe20000011404 */
[----:B------:R-:W-:-:S03]  /*6c90*/  IMAD.IADD R7, R218, 0x1, R197 ;  /* 0x00000001da077824 */ /* 0x000fc600078e02c5 */
[----:B------:R-:W-:Y:S01]  /*6ca0*/  SEL R5, R0, RZ, !P0 ;  /* 0x000000ff00057207 */ /* 0x000fe20004000000 */
[C---:B----4-:R-:W-:Y:S02]  /*6cb0*/  IMAD R6, R30.reuse, c[0x0][0x1bc], R6 ;  /* 0x00006f001e067a24 */ /* 0x050fe400078e0206 */
[----:B------:R-:W-:Y:S01]  /*6cc0*/  IMAD.WIDE.U32 R2, R30, c[0x0][0x1b8], R2 ;  /* 0x00006e001e027a25 */ /* 0x000fe200078e0002 */
[----:B------:R-:W-:-:S03]  /*6cd0*/  SEL R4, R4, RZ, !P0 ;  /* 0x000000ff04047207 */ /* 0x000fc60004000000 */
[----:B------:R-:W-:Y:S02]  /*6ce0*/  IMAD.IADD R3, R3, 0x1, R6 ;  /* 0x0000000103037824 */ /* 0x000fe400078e0206 */
[----:B------:R-:W-:-:S04]  /*6cf0*/  @P3 IMAD.HI.U32 R6, R7, c[0x0][0x2c8], RZ ;  /* 0x0000b20007063a27 */ /* 0x000fc800078e00ff */
[----:B------:R-:W-:Y:S02]  /*6d00*/  IMAD R5, R5, c[0x0][0x1c0], RZ ;  /* 0x0000700005057a24 */ /* 0x000fe400078e02ff */
[----:B------:R-:W-:Y:S01]  /*6d10*/  IMAD.MOV.U32 R0, RZ, RZ, R7 ;  /* 0x000000ffff007224 */ /* 0x000fe200078e0007 */
[----:B------:R-:W-:Y:S01]  /*6d20*/  @P3 SHF.R.U32.HI R0, RZ, c[0x0][0x2cc], R6 ;  /* 0x0000b300ff003a19 */ /* 0x000fe20000011606 */
[C---:B------:R-:W-:Y:S02]  /*6d30*/  IMAD R5, R4.reuse, c[0x0][0x1c4], R5 ;  /* 0x0000710004057a24 */ /* 0x040fe400078e0205 */
[----:B------:R-:W-:Y:S01]  /*6d40*/  IMAD.WIDE.U32 R2, R4, c[0x0][0x1c0], R2 ;  /* 0x0000700004027a25 */ /* 0x000fe200078e0002 */
[----:B------:R-:W-:-:S03]  /*6d50*/  SHF.R.S32.HI R4, RZ, 0x1f, R0 ;  /* 0x0000001fff047819 */ /* 0x000fc60000011400 */
[----:B------:R-:W-:Y:S02]  /*6d60*/  IMAD.IADD R3, R3, 0x1, R5 ;  /* 0x0000000103037824 */ /* 0x000fe400078e0205 */
[----:B------:R-:W-:Y:S02]  /*6d70*/  IMAD.MOV R5, RZ, RZ, -R8 ;  /* 0x000000ffff057224 */ /* 0x000fe400078e0a08 */
[----:B------:R-:W-:Y:S02]  /*6d80*/  IMAD.MOV R6, RZ, RZ, -R0 ;  /* 0x000000ffff067224 */ /* 0x000fe400078e0a00 */
[----:B------:R-:W-:Y:S02]  /*6d90*/  IMAD R4, R4, c[0x0][0x1b0], RZ ;  /* 0x00006c0004047a24 */ /* 0x000fe400078e02ff */
[----:B------:R-:W-:Y:S02]  /*6da0*/  IMAD R220, R5, c[0x0][0x2b8], R9 ;  /* 0x0000ae0005dc7a24 */ /* 0x000fe400078e0209 */
[----:B------:R-:W-:-:S02]  /*6db0*/  IMAD R6, R6, c[0x0][0x2c4], R7 ;  /* 0x0000b10006067a24 */ /* 0x000fc400078e0207 */
[C---:B------:R-:W-:Y:S01]  /*6dc0*/  IMAD R4, R0.reuse, c[0x0][0x1b4], R4 ;  /* 0x00006d0000047a24 */ /* 0x040fe200078e0204 */
[----:B------:R-:W-:Y:S01]  /*6dd0*/  SHF.R.S32.HI R87, RZ, 0x1f, R220 ;  /* 0x0000001fff577819 */ /* 0x000fe200000114dc */
[----:B------:R-:W-:Y:S01]  /*6de0*/  IMAD.WIDE.U32 R2, R0, c[0x0][0x1b0], R2 ;  /* 0x00006c0000027a25 */ /* 0x000fe200078e0002 */
[----:B------:R-:W-:Y:S02]  /*6df0*/  SHF.R.S32.HI R0, RZ, 0x1f, R6 ;  /* 0x0000001fff007819 */ /* 0x000fe40000011406 */
[----:B------:R-:W-:Y:S01]  /*6e00*/  LEA.HI R23, R168, R167, RZ, 0x4 ;  /* 0x000000a7a8177211 */ /* 0x000fe200078f20ff */
[----:B------:R-:W-:Y:S02]  /*6e10*/  IMAD R7, R87, c[0x0][0x1e0], RZ ;  /* 0x0000780057077a24 */ /* 0x000fe400078e02ff */
[----:B------:R-:W-:Y:S01]  /*6e20*/  IMAD R0, R0, c[0x0][0x1a8], RZ ;  /* 0x00006a0000007a24 */ /* 0x000fe200078e02ff */
[----:B------:R-:W-:Y:S01]  /*6e30*/  LOP3.LUT R10, R23, 0xfffffff0, RZ, 0xc0, !PT ;  /* 0xfffffff0170a7812 */ /* 0x000fe200078ec0ff */
[----:B------:R-:W-:-:S02]  /*6e40*/  IMAD.IADD R3, R3, 0x1, R4 ;  /* 0x0000000103037824 */ /* 0x000fc400078e0204 */
[----:B------:R-:W-:Y:S02]  /*6e50*/  IMAD R8, R220, c[0x0][0x1e4], R7 ;  /* 0x00007900dc087a24 */ /* 0x000fe400078e0207 */
[----:B------:R-:W-:Y:S02]  /*6e60*/  IMAD R9, R6, c[0x0][0x1ac], R0 ;  /* 0x00006b0006097a24 */ /* 0x000fe400078e0200 */
[----:B------:R-:W-:-:S04]  /*6e70*/  IMAD.WIDE.U32 R4, R220, c[0x0][0x1e0], RZ ;  /* 0x00007800dc047a25 */ /* 0x000fc800078e00ff */
[----:B------:R-:W-:-:S04]  /*6e80*/  IMAD.WIDE.U32 R6, R6, c[0x0][0x1a8], R2 ;  /* 0x00006a0006067a25 */ /* 0x000fc800078e0002 */
[----:B------:R-:W-:Y:S02]  /*6e90*/  IMAD.IADD R0, R167, 0x1, -R10 ;  /* 0x00000001a7007824 */ /* 0x000fe400078e0a0a */
[----:B------:R-:W-:Y:S02]  /*6ea0*/  IMAD R2, R155, c[0x0][0x1e8], RZ ;  /* 0x00007a009b027a24 */ /* 0x000fe400078e02ff */
[----:B------:R-:W-:Y:S01]  /*6eb0*/  IMAD.IADD R3, R5, 0x1, R8 ;  /* 0x0000000105037824 */ /* 0x000fe200078e0208 */
[----:B------:R-:W-:Y:S01]  /*6ec0*/  SHF.R.S32.HI R8, RZ, 0x1f, R0 ;  /* 0x0000001fff087819 */ /* 0x000fe20000011400 */
[----:B------:R-:W-:-:S04]  /*6ed0*/  IMAD.WIDE.U32 R200, R30, c[0x0][0x1e8], RZ ;  /* 0x00007a001ec87a25 */ /* 0x000fc800078e00ff */
[----:B------:R-:W-:Y:S02]  /*6ee0*/  IMAD R5, R30, c[0x0][0x1ec], R2 ;  /* 0x00007b001e057a24 */ /* 0x000fe400078e0202 */
[----:B------:R-:W-:Y:S01]  /*6ef0*/  IMAD.MOV.U32 R2, RZ, RZ, R4 ;  /* 0x000000ffff027224 */ /* 0x000fe200078e0004 */
[----:B------:R-:W-:Y:S01]  /*6f00*/  LEA.HI R22, R8, R0, RZ, 0x3 ;  /* 0x0000000008167211 */ /* 0x000fe200078f18ff */
[----:B------:R-:W-:Y:S01]  /*6f10*/  IMAD.IADD R190, R201, 0x1, R5 ;  /* 0x00000001c9be7824 */ /* 0x000fe200078e0205 */
[----:B------:R-:W-:Y:S01]  /*6f20*/  LEA R11, P1, R6, c[0x0][0x160], 0x1 ;  /* 0x00005800060b7a11 */ /* 0x000fe200078208ff */
[----:B------:R-:W-:Y:S01]  /*6f30*/  IMAD.IADD R7, R7, 0x1, R9 ;  /* 0x0000000107077824 */ /* 0x000fe200078e0209 */
[----:B------:R-:W-:Y:S01]  /*6f40*/  LOP3.LUT R8, R22, 0xfffffff8, RZ, 0xc0, !PT ;  /* 0xfffffff816087812 */ /* 0x000fe200078ec0ff */
[----:B------:R-:W-:-:S03]  /*6f50*/  IMAD.IADD R18, R218, 0x1, R51 ;  /* 0x00000001da127824 */ /* 0x000fc600078e0233 */
[----:B------:R-:W-:Y:S01]  /*6f60*/  LEA.HI.X R10, R6, c[0x0][0x164], R7, 0x1, P1 ;  /* 0x00005900060a7a11 */ /* 0x000fe200008f0c07 */
[----:B------:R-:W-:Y:S02]  /*6f70*/  IMAD.IADD R21, R0, 0x1, -R8 ;  /* 0x0000000100157824 */ /* 0x000fe400078e0a08 */
[----:B------:R-:W-:Y:S02]  /*6f80*/  IMAD.SHL.U32 R6, R51, 0x40, RZ ;  /* 0x0000004033067824 */ /* 0x000fe400078e00ff */
[----:B------:R-:W-:-:S03]  /*6f90*/  IMAD.SHL.U32 R224, R50, 0x8, RZ ;  /* 0x0000000832e07824 */ /* 0x000fc600078e00ff */
[----:B------:R-:W-:Y:S02]  /*6fa0*/  LOP3.LUT R24, R6, 0x1c0, RZ, 0xc0, !PT ;  /* 0x000001c006187812 */ /* 0x000fe400078ec0ff */
[----:B------:R-:W-:Y:S02]  /*6fb0*/  IADD3 R188, R224, 0x40, RZ ;  /* 0x00000040e0bc7810 */ /* 0x000fe40007ffe0ff */
[----:B------:R-:W-:Y:S01]  /*6fc0*/  SHF.R.U32.HI R27, RZ, 0x3, R24 ;  /* 0x00000003ff1b7819 */ /* 0x000fe20000011618 */
[----:B------:R-:W-:Y:S01]  /*6fd0*/  IMAD.MOV.U32 R6, RZ, RZ, 0x10 ;  /* 0x00000010ff067424 */ /* 0x000fe200078e00ff */
[----:B------:R-:W-:Y:S04]  /*6fe0*/  SHFL.IDX PT, R8, R11, 0x1, 0x181f ;  /* 0x00381f000b087f89 */ /* 0x000fe800000e0000 */
[----:B------:R-:W-:Y:S01]  /*6ff0*/  SHFL.IDX PT, R9, R10, 0x1, 0x181f ;  /* 0x00381f000a097f89 */ /* 0x000fe200000e0000 */
[----:B------:R-:W-:Y:S01]  /*7000*/  IADD3 R12, R18, 0x60, RZ ;  /* 0x00000060120c7810 */ /* 0x000fe20007ffe0ff */
[----:B------:R-:W-:-:S04]  /*7010*/  IMAD R76, R226, -0x60, R76 ;  /* 0xffffffa0e24c7824 */ /* 0x000fc800078e024c */
[----:B------:R-:W-:-:S04]  /*7020*/  IMAD.IADD R165, R170, 0x1, R76 ;  /* 0x00000001aaa57824 */ /* 0x000fc800078e024c */
[----:B------:R-:W-:Y:S01]  /*7030*/  IMAD.IADD R77, R165, 0x1, -R51 ;  /* 0x00000001a54d7824 */ /* 0x000fe200078e0a33 */
[----:B--2---:R-:W-:Y:S01]  /*7040*/  SHF.R.S32.HI R86, RZ, 0x1f, R217 ;  /* 0x0000001fff567819 */ /* 0x004fe200000114d9 */
[----:B------:R-:W-:-:S04]  /*7050*/  IMAD.WIDE.U32 R2, R217, c[0x0][0x1f0], R2 ;  /* 0x00007c00d9027a25 */ /* 0x000fc800078e0002 */
[----:B------:R-:W-:Y:S01]  /*7060*/  IMAD R5, R86, c[0x0][0x1f0], RZ ;  /* 0x00007c0056057a24 */ /* 0x000fe200078e02ff */
[----:B------:R-:W-:-:S03]  /*7070*/  IADD3 R4, P0, R200, R2, RZ ;  /* 0x00000002c8047210 */ /* 0x000fc60007f1e0ff */
[----:B------:R-:W-:Y:S02]  /*7080*/  IMAD R5, R217, c[0x0][0x1f4], R5 ;  /* 0x00007d00d9057a24 */ /* 0x000fe400078e0205 */
[----:B---3--:R-:W-:Y:S01]  /*7090*/  IMAD R39, R169, c[0x0][0x2c4], RZ ;  /* 0x0000b100a9277a24 */ /* 0x008fe200078e02ff */
[----:B------:R-:W-:Y:S02]  /*70a0*/  SHFL.IDX PT, R2, R11, RZ, 0x181f ;  /* 0x00181fff0b027589 */ /* 0x000fe400000e0000 */
[----:B------:R-:W-:Y:S02]  /*70b0*/  IADD3.X R0, R190, R3, R5, P0, !PT ;  /* 0x00000003be007210 */ /* 0x000fe400007fe405 */
[----:B------:R-:W-:Y:S01]  /*70c0*/  ISETP.GE.AND P4, PT, R18, R39, PT ;  /* 0x000000271200720c */ /* 0x000fe20003f86270 */
[----:B------:R-:W1:Y:S01]  /*70d0*/  SHFL.IDX PT, R3, R10, RZ, 0x181f ;  /* 0x00181fff0a037589 */ /* 0x000e6200000e0000 */
[----:B------:R-:W-:Y:S02]  /*70e0*/  LEA.HI R5, R168, R167, RZ, 0x6 ;  /* 0x000000a7a8057211 */ /* 0x000fe400078f30ff */
[----:B------:R-:W-:-:S03]  /*70f0*/  LEA R20, P0, R4, c[0x0][0x1c8], 0x1 ;  /* 0x0000720004147a11 */ /* 0x000fc600078008ff */
[----:B------:R-:W-:Y:S01]  /*7100*/  IMAD.SHL.U32 R5, R5, 0x8, RZ ;  /* 0x0000000805057824 */ /* 0x000fe200078e00ff */
[----:B------:R-:W-:Y:S02]  /*7110*/  LEA.HI.X R19, R4, c[0x0][0x1cc], R0, 0x1, P0 ;  /* 0x0000730004137a11 */ /* 0x000fe400000f0c00 */
[----:B------:R-:W-:-:S03]  /*7120*/  LOP3.LUT R4, R24, 0x38, R224, 0xf8, !PT ;  /* 0x0000003818047812 */ /* 0x000fc600078ef8e0 */
[----:B------:R-:W-:Y:S02]  /*7130*/  @!P4 SHF.R.S32.HI R0, RZ, 0x1f, R188 ;  /* 0x0000001fff00c819 */ /* 0x000fe400000114bc */
[----:B------:R-:W-:Y:S02]  /*7140*/  LOP3.LUT R25, R5, 0xfffffe00, RZ, 0xc0, !PT ;  /* 0xfffffe0005197812 */ /* 0x000fe400078ec0ff */
[----:B------:R-:W-:Y:S02]  /*7150*/  LOP3.LUT R4, R4, R27, RZ, 0x3c, !PT ;  /* 0x0000001b04047212 */ /* 0x000fe400078e3cff */
[----:B------:R-:W-:Y:S02]  /*7160*/  R2P PR, R21, 0x6 ;  /* 0x0000000615007804 */ /* 0x000fe40000000000 */
[----:B------:R-:W-:Y:S02]  /*7170*/  ISETP.GE.AND P3, PT, R224, c[0x0][0x198], PT ;  /* 0x00006600e0007a0c */ /* 0x000fe40003f66270 */
[----:B------:R-:W-:-:S02]  /*7180*/  @!P4 LEA.HI R0, R0, R188, RZ, 0x3 ;  /* 0x000000bc0000c211 */ /* 0x000fc400078f18ff */
[----:B------:R-:W-:Y:S01]  /*7190*/  ISETP.GE.AND P0, PT, R188, c[0x0][0x198], PT ;  /* 0x00006600bc007a0c */ /* 0x000fe20003f06270 */
[----:B------:R-:W-:Y:S01]  /*71a0*/  IMAD.IADD R219, R25, 0x1, R4 ;  /* 0x0000000119db7824 */ /* 0x000fe200078e0204 */
[----:B------:R-:W-:Y:S02]  /*71b0*/  @!P4 LOP3.LUT R4, R0, 0xfffffff8, RZ, 0xc0, !PT ;  /* 0xfffffff80004c812 */ /* 0x000fe400078ec0ff */
[----:B------:R-:W-:Y:S01]  /*71c0*/  SEL R5, R6, 0xfffffff0, !P1 ;  /* 0xfffffff006057807 */ /* 0x000fe20004800000 */
[----:B------:R-:W-:Y:S02]  /*71d0*/  @!P4 IMAD.SHL.U32 R0, R219, 0x2, RZ ;  /* 0x00000002db00c824 */ /* 0x000fe400078e00ff */
[----:B-1----:R-:W-:-:S04]  /*71e0*/  @!P4 IMAD.WIDE R6, R224, 0x2, R2 ;  /* 0x00000002e006c825 */ /* 0x002fc800078e0202 */
[----:B------:R-:W-:Y:S01]  /*71f0*/  @!P4 IMAD.WIDE R2, R4, 0x2, R2 ;  /* 0x000000020402c825 */ /* 0x000fe200078e0202 */
[----:B------:R1:W-:Y:S04]  /*7200*/  @!P4 LDGSTS.E.BYPASS.LTC128B.128 [R0+0x100], [R6.64], !P3 ;  /* 0x001000000600cfae */ /* 0x0003e8000d901d52 */
[----:B------:R2:W-:Y:S01]  /*7210*/  @!P4 LDGSTS.E.BYPASS.LTC128B.128 [R0+0x4100], [R2.64], !P0 ;  /* 0x041000000200cfae */ /* 0x0005e2000c101d52 */
[----:B------:R-:W-:-:S04]  /*7220*/  IADD3 R4, R18, 0x20, RZ ;  /* 0x0000002012047810 */ /* 0x000fc80007ffe0ff */
[----:B------:R-:W-:Y:S02]  /*7230*/  ISETP.GE.AND P1, PT, R4, R39, PT ;  /* 0x000000270400720c */ /* 0x000fe40003f26270 */
[----:B--2---:R-:W-:-:S04]  /*7240*/  IADD3 R2, R18, 0x40, RZ ;  /* 0x0000004012027810 */ /* 0x004fc80007ffe0ff */
[-C--:B------:R-:W-:Y:S01]  /*7250*/  ISETP.GE.AND P5, PT, R2, R39.reuse, PT ;  /* 0x000000270200720c */ /* 0x080fe20003fa6270 */
[----:B-1----:R-:W-:Y:S06]  /*7260*/  SHFL.IDX PT, R6, R11, 0x2, 0x181f ;  /* 0x00581f000b067f89 */ /* 0x002fec00000e0000 */
[--C-:B------:R-:W-:Y:S02]  /*7270*/  @!P1 SHF.R.S32.HI R0, RZ, 0x1f, R188.reuse ;  /* 0x0000001fff009819 */ /* 0x100fe400000114bc */
[----:B------:R-:W-:Y:S01]  /*7280*/  ISETP.GE.AND P6, PT, R12, R39, PT ;  /* 0x000000270c00720c */ /* 0x000fe20003fc6270 */
[----:B------:R-:W1:Y:S03]  /*7290*/  SHFL.IDX PT, R7, R10, 0x2, 0x181f ;  /* 0x00581f000a077f89 */ /* 0x000e6600000e0000 */
[----:B------:R-:W-:Y:S01]  /*72a0*/  @!P5 SHF.R.S32.HI R2, RZ, 0x1f, R188 ;  /* 0x0000001fff02d819 */ /* 0x000fe200000114bc */
[----:B------:R2:W-:Y:S03]  /*72b0*/  SHFL.IDX PT, R3, R10, 0x3, 0x181f ;  /* 0x00781f000a037f89 */ /* 0x0005e600000e0000 */
[----:B------:R-:W-:-:S02]  /*72c0*/  @!P5 LEA.HI R4, R2, R188, RZ, 0x3 ;  /* 0x000000bc0204d211 */ /* 0x000fc400078f18ff */
[----:B------:R3:W4:Y:S01]  /*72d0*/  SHFL.IDX PT, R2, R11, 0x3, 0x181f ;  /* 0x00781f000b027f89 */ /* 0x00072200000e0000 */
[----:B------:R-:W-:-:S04]  /*72e0*/  @!P1 LEA.HI R0, R0, R188, RZ, 0x3 ;  /* 0x000000bc00009211 */ /* 0x000fc800078f18ff */
[----:B------:R-:W-:-:S05]  /*72f0*/  @!P1 LOP3.LUT R0, R0, 0xfffffff8, RZ, 0xc0, !PT ;  /* 0xfffffff800009812 */ /* 0x000fca00078ec0ff */
[----:B------:R-:W-:Y:S01]  /*7300*/  @!P1 IMAD.WIDE R14, R0, 0x2, R8 ;  /* 0x00000002000e9825 */ /* 0x000fe200078e0208 */
[----:B------:R-:W-:-:S04]  /*7310*/  @!P6 SHF.R.S32.HI R0, RZ, 0x1f, R188 ;  /* 0x0000001fff00e819 */ /* 0x000fc800000114bc */
[----:B------:R-:W-:Y:S01]  /*7320*/  @!P6 LEA.HI R0, R0, R188, RZ, 0x3 ;  /* 0x000000bc0000e211 */ /* 0x000fe200078f18ff */
[----:B------:R-:W-:Y:S01]  /*7330*/  @!P1 IMAD.SHL.U32 R16, R219, 0x2, RZ ;  /* 0x00000002db109824 */ /* 0x000fe200078e00ff */
[----:B--2---:R-:W-:Y:S01]  /*7340*/  @!P5 LOP3.LUT R10, R4, 0xfffffff8, RZ, 0xc0, !PT ;  /* 0xfffffff8040ad812 */ /* 0x004fe200078ec0ff */
[----:B------:R-:W-:Y:S01]  /*7350*/  @!P1 IMAD.WIDE R12, R224, 0x2, R8 ;  /* 0x00000002e00c9825 */ /* 0x000fe200078e0208 */
[----:B------:R-:W-:-:S03]  /*7360*/  @!P6 LOP3.LUT R0, R0, 0xfffffff8, RZ, 0xc0, !PT ;  /* 0xfffffff80000e812 */ /* 0x000fc600078ec0ff */
[----:B------:R-:W-:Y:S01]  /*7370*/  @!P5 IMAD.SHL.U32 R4, R219, 0x2, RZ ;  /* 0x00000002db04d824 */ /* 0x000fe200078e00ff */
[----:B------:R2:W-:Y:S01]  /*7380*/  @!P1 LDGSTS.E.BYPASS.LTC128B.128 [R16+0x1100], [R12.64], !P3 ;  /* 0x011000000c109fae */ /* 0x0005e2000d901d52 */
[----:B-1----:R-:W-:-:S03]  /*7390*/  @!P5 IMAD.WIDE R8, R224, 0x2, R6 ;  /* 0x00000002e008d825 */ /* 0x002fc600078e0206 */
[----:B------:R2:W-:Y:S01]  /*73a0*/  @!P1 LDGSTS.E.BYPASS.LTC128B.128 [R16+0x5100], [R14.64], !P0 ;  /* 0x051000000e109fae */ /* 0x0005e2000c101d52 */
[----:B---3--:R-:W-:-:S03]  /*73b0*/  @!P5 IMAD.WIDE R10, R10, 0x2, R6 ;  /* 0x000000020a0ad825 */ /* 0x008fc600078e0206 */
[----:B------:R1:W-:Y:S01]  /*73c0*/  @!P5 LDGSTS.E.BYPASS.LTC128B.128 [R4+0x2100], [R8.64], !P3 ;  /* 0x021000000804dfae */ /* 0x0003e2000d901d52 */
[----:B------:R-:W-:Y:S02]  /*73d0*/  @!P6 IMAD.SHL.U32 R17, R219, 0x2, RZ ;  /* 0x00000002db11e824 */ /* 0x000fe400078e00ff */
[--C-:B----4-:R-:W-:Y:S01]  /*73e0*/  @!P6 IMAD.WIDE R6, R224, 0x2, R2.reuse ;  /* 0x00000002e006e825 */ /* 0x110fe200078e0202 */
[----:B------:R3:W-:Y:S03]  /*73f0*/  @!P5 LDGSTS.E.BYPASS.LTC128B.128 [R4+0x6100], [R10.64], !P0 ;  /* 0x061000000a04dfae */ /* 0x0007e6000c101d52 */
[----:B------:R-:W-:Y:S01]  /*7400*/  @!P6 IMAD.WIDE R2, R0, 0x2, R2 ;  /* 0x000000020002e825 */ /* 0x000fe200078e0202 */
[----:B------:R4:W-:Y:S04]  /*7410*/  @!P6 LDGSTS.E.BYPASS.LTC128B.128 [R17+0x3100], [R6.64], !P3 ;  /* 0x031000000611efae */ /* 0x0009e8000d901d52 */
[----:B------:R1:W-:Y:S01]  /*7420*/  @!P6 LDGSTS.E.BYPASS.LTC128B.128 [R17+0x7100], [R2.64], !P0 ;  /* 0x071000000211efae */ /* 0x0003e2000c101d52 */
[----:B------:R-:W-:-:S02]  /*7430*/  ISETP.GE.AND P0, PT, R77, 0x1, PT ;  /* 0x000000014d00780c */ /* 0x000fc40003f06270 */
[----:B------:R-:W-:Y:S01]  /*7440*/  ISETP.GE.AND P3, PT, R188, c[0x0][0x1d4], PT ;  /* 0x00007500bc007a0c */ /* 0x000fe20003f66270 */
[----:B------:R-:W0:Y:S04]  /*7450*/  LDGDEPBAR ;  /* 0x00000000000079af */ /* 0x000e280000000000 */
[----:B----4-:R-:W-:Y:S04]  /*7460*/  SHFL.IDX PT, R6, R20, RZ, 0x181f ;  /* 0x00181fff14067589 */ /* 0x010fe800000e0000 */
[----:B------:R-:W4:Y:S01]  /*7470*/  SHFL.IDX PT, R7, R19, RZ, 0x181f ;  /* 0x00181fff13077589 */ /* 0x000f2200000e0000 */
[----:B-1----:R-:W-:Y:S01]  /*7480*/  IMAD.MOV.U32 R2, RZ, RZ, 0x20 ;  /* 0x00000020ff027424 */ /* 0x002fe200078e00ff */
[----:B------:R-:W-:-:S04]  /*7490*/  @P0 SHF.R.S32.HI R0, RZ, 0x1f, R188 ;  /* 0x0000001fff000819 */ /* 0x000fc800000114bc */
[----:B------:R-:W-:Y:S02]  /*74a0*/  @P0 LEA.HI R0, R0, R188, RZ, 0x3 ;  /* 0x000000bc00000211 */ /* 0x000fe400078f18ff */
[----:B------:R-:W-:Y:S02]  /*74b0*/  SEL R2, R2, 0xffffffe0, !P2 ;  /* 0xffffffe002027807 */ /* 0x000fe40005000000 */
[----:B------:R-:W-:Y:S02]  /*74c0*/  ISETP.GE.AND P2, PT, R224, c[0x0][0x1d4], PT ;  /* 0x00007500e0007a0c */ /* 0x000fe40003f46270 */
[----:B------:R-:W-:Y:S01]  /*74d0*/  @P0 LOP3.LUT R0, R0, 0xfffffff8, RZ, 0xc0, !PT ;  /* 0xfffffff800000812 */ /* 0x000fe200078ec0ff */
[----:B------:R-:W-:-:S04]  /*74e0*/  @P0 IMAD.SHL.U32 R3, R219, 0x2, RZ ;  /* 0x00000002db030824 */ /* 0x000fc800078e00ff */
[----:B----4-:R-:W-:-:S04]  /*74f0*/  @P0 IMAD.WIDE R8, R0, 0x2, R6 ;  /* 0x0000000200080825 */ /* 0x010fc800078e0206 */
[----:B------:R-:W-:-:S05]  /*7500*/  @P0 IMAD.WIDE R6, R224, 0x2, R6 ;  /* 0x00000002e0060825 */ /* 0x000fca00078e0206 */
[----:B------:R1:W-:Y:S04]  /*7510*/  @P0 LDGSTS.E.BYPASS.LTC128B.128 [R3+0x8100], [R6.64], !P2 ;  /* 0x0810000006030fae */ /* 0x0003e8000d101d52 */
[----:B------:R4:W-:Y:S01]  /*7520*/  @P0 LDGSTS.E.BYPASS.LTC128B.128 [R3+0xb100], [R8.64], !P3 ;  /* 0x0b10000008030fae */ /* 0x0009e2000d901d52 */
[----:B------:R-:W-:-:S03]  /*7530*/  ISETP.GE.AND P0, PT, R77, 0x21, PT ;  /* 0x000000214d00780c */ /* 0x000fc60003f06270 */
[----:B-1----:R-:W-:Y:S04]  /*7540*/  SHFL.IDX PT, R6, R20, 0x1, 0x181f ;  /* 0x00381f0014067f89 */ /* 0x002fe800000e0000 */
[----:B------:R-:W1:Y:S06]  /*7550*/  SHFL.IDX PT, R7, R19, 0x1, 0x181f ;  /* 0x00381f0013077f89 */ /* 0x000e6c00000e0000 */
[----:B------:R-:W-:-:S04]  /*7560*/  @P0 SHF.R.S32.HI R0, RZ, 0x1f, R188 ;  /* 0x0000001fff000819 */ /* 0x000fc800000114bc */
[----:B------:R-:W-:-:S04]  /*7570*/  @P0 LEA.HI R0, R0, R188, RZ, 0x3 ;  /* 0x000000bc00000211 */ /* 0x000fc800078f18ff */
[----:B----4-:R-:W-:Y:S01]  /*7580*/  @P0 LOP3.LUT R3, R0, 0xfffffff8, RZ, 0xc0, !PT ;  /* 0xfffffff800030812 */ /* 0x010fe200078ec0ff */
[----:B------:R-:W-:Y:S02]  /*7590*/  @P0 IMAD.SHL.U32 R0, R219, 0x2, RZ ;  /* 0x00000002db000824 */ /* 0x000fe400078e00ff */
[----:B-1----:R-:W-:-:S04]  /*75a0*/  @P0 IMAD.WIDE R8, R224, 0x2, R6 ;  /* 0x00000002e0080825 */ /* 0x002fc800078e0206 */
[----:B------:R-:W-:Y:S01]  /*75b0*/  @P0 IMAD.WIDE R6, R3, 0x2, R6 ;  /* 0x0000000203060825 */ /* 0x000fe200078e0206 */
[----:B------:R1:W-:Y:S04]  /*75c0*/  @P0 LDGSTS.E.BYPASS.LTC128B.128 [R0+0x9100], [R8.64], !P2 ;  /* 0x0910000008000fae */ /* 0x0003e8000d101d52 */
[----:B------:R1:W-:Y:S01]  /*75d0*/  @P0 LDGSTS.E.BYPASS.LTC128B.128 [R0+0xc100], [R6.64], !P3 ;  /* 0x0c10000006000fae */ /* 0x0003e2000d901d52 */
[----:B------:R-:W-:Y:S01]  /*75e0*/  ISETP.GE.AND P0, PT, R77, 0x41, PT ;  /* 0x000000414d00780c */ /* 0x000fe20003f06270 */
[----:B-1----:R-:W-:-:S04]  /*75f0*/  IMAD R0, R220, c[0x0][0x1e0], RZ ;  /* 0x00007800dc007a24 */ /* 0x002fc800078e02ff */
[----:B------:R-:W-:-:S04]  /*7600*/  IMAD R0, R217, c[0x0][0x1f0], R0 ;  /* 0x00007c00d9007a24 */ /* 0x000fc800078e0200 */
[----:B------:R-:W-:-:S05]  /*7610*/  IMAD R0, R30, c[0x0][0x1e8], R0 ;  /* 0x00007a001e007a24 */ /* 0x000fca00078e0200 */
[----:B------:R-:W-:Y:S01]  /*7620*/  LEA R6, R0, c[0x0][0x1c8], 0x1 ;  /* 0x0000720000067a11 */ /* 0x000fe200078e08ff */
[----:B------:R-:W-:Y:S05]  /*7630*/  SHFL.IDX PT, R7, R19, 0x2, 0x181f ;  /* 0x00581f0013077f89 */ /* 0x000fea00000e0000 */
[----:B------:R-:W1:Y:S01]  /*7640*/  SHFL.IDX PT, R6, R6, 0x2, 0x181f ;  /* 0x00581f0006067f89 */ /* 0x000e6200000e0000 */
[----:B------:R-:W-:-:S04]  /*7650*/  @P0 SHF.R.S32.HI R0, RZ, 0x1f, R188 ;  /* 0x0000001fff000819 */ /* 0x000fc800000114bc */
[----:B------:R-:W-:-:S04]  /*7660*/  @P0 LEA.HI R0, R0, R188, RZ, 0x3 ;  /* 0x000000bc00000211 */ /* 0x000fc800078f18ff */
[----:B------:R-:W-:Y:S01]  /*7670*/  @P0 LOP3.LUT R3, R0, 0xfffffff8, RZ, 0xc0, !PT ;  /* 0xfffffff800030812 */ /* 0x000fe200078ec0ff */
[----:B------:R-:W-:Y:S02]  /*7680*/  @P0 IMAD.SHL.U32 R0, R219, 0x2, RZ ;  /* 0x00000002db000824 */ /* 0x000fe400078e00ff */
[----:B-1----:R-:W-:-:S04]  /*7690*/  @P0 IMAD.WIDE R8, R224, 0x2, R6 ;  /* 0x00000002e0080825 */ /* 0x002fc800078e0206 */
[----:B------:R-:W-:Y:S01]  /*76a0*/  @P0 IMAD.WIDE R6, R3, 0x2, R6 ;  /* 0x0000000203060825 */ /* 0x000fe200078e0206 */
[----:B------:R1:W-:Y:S04]  /*76b0*/  @P0 LDGSTS.E.BYPASS.LTC128B.128 [R0+0xa100], [R8.64], !P2 ;  /* 0x0a10000008000fae */ /* 0x0003e8000d101d52 */
[----:B------:R1:W-:Y:S01]  /*76c0*/  @P0 LDGSTS.E.BYPASS.LTC128B.128 [R0+0xd100], [R6.64], !P3 ;  /* 0x0d10000006000fae */ /* 0x0003e2000d901d52 */
[----:B------:R-:W-:Y:S02]  /*76d0*/  LOP3.LUT R215, R215, 0xfffbffff, RZ, 0xc0, !PT ;  /* 0xfffbffffd7d77812 */ /* 0x000fe400078ec0ff */
[----:B------:R-:W-:Y:S01]  /*76e0*/  ISETP.LT.AND P0, PT, RZ, c[0x0][0x27c], PT ;  /* 0x00009f00ff007a0c */ /* 0x000fe20003f01270 */
[----:B------:R-:W-:Y:S01]  /*76f0*/  IMAD.WIDE.U32 R90, R30, c[0x0][0x210], RZ ;  /* 0x000084001e5a7a25 */ /* 0x000fe200078e00ff */
[----:B------:R-:W-:Y:S01]  /*7700*/  @P2 LOP3.LUT R215, R215, 0x40000, RZ, 0xfc, !PT ;  /* 0x00040000d7d72812 */ /* 0x000fe200078efcff */
[----:B------:R-:W0:Y:S01]  /*7710*/  LDGDEPBAR ;  /* 0x00000000000079af */ /* 0x000e220000000000 */
[----:B-1----:R-:W-:-:S04]  /*7720*/  SHF.R.S32.HI R0, RZ, 0x4, R23 ;  /* 0x00000004ff007819 */ /* 0x002fc80000011417 */
[----:B------:R-:W-:-:S04]  /*7730*/  LEA.HI R3, R23, R0, RZ, 0x1 ;  /* 0x0000000017037211 */ /* 0x000fc800078f08ff */
[----:B------:R-:W-:-:S05]  /*7740*/  LOP3.LUT R3, R3, 0xfffffffe, RZ, 0xc0, !PT ;  /* 0xfffffffe03037812 */ /* 0x000fca00078ec0ff */
[----:B------:R-:W-:Y:S02]  /*7750*/  IMAD.IADD R85, R0, 0x1, -R3 ;  /* 0x0000000100557824 */ /* 0x000fe400078e0a03 */
[----:B------:R-:W-:Y:S02]  /*7760*/  IMAD.SHL.U32 R0, R21, 0x40, RZ ;  /* 0x0000004015007824 */ /* 0x000fe400078e00ff */
[----:B------:R-:W-:-:S03]  /*7770*/  IMAD.SHL.U32 R3, R85, 0x8, RZ ;  /* 0x0000000855037824 */ /* 0x000fc600078e00ff */
[----:B------:R-:W-:Y:S02]  /*7780*/  LOP3.LUT R0, R0, 0x1c0, RZ, 0xc0, !PT ;  /* 0x000001c000007812 */ /* 0x000fe400078ec0ff */
[----:B------:R-:W-:Y:S02]  /*7790*/  ISETP.GT.AND P2, PT, R197, 0x5f, PT ;  /* 0x0000005fc500780c */ /* 0x000fe40003f44270 */
[----:B------:R-:W-:Y:S02]  /*77a0*/  LOP3.LUT R3, R0, 0x8, R3, 0xf8, !PT ;  /* 0x0000000800037812 */ /* 0x000fe400078ef803 */
[----:B---3--:R-:W-:Y:S02]  /*77b0*/  SHF.R.U32.HI R4, RZ, 0x3, R0 ;  /* 0x00000003ff047819 */ /* 0x008fe40000011600 */
[----:B------:R-:W-:Y:S02]  /*77c0*/  LOP3.LUT R215, R215, 0xffefffff, RZ, 0xc0, !PT ;  /* 0xffefffffd7d77812 */ /* 0x000fe400078ec0ff */
[----:B------:R-:W-:Y:S01]  /*77d0*/  LOP3.LUT R4, R3, R4, RZ, 0x3c, !PT ;  /* 0x0000000403047212 */ /* 0x000fe200078e3cff */
[----:B------:R-:W-:Y:S01]  /*77e0*/  IMAD R3, R155, c[0x0][0x210], RZ ;  /* 0x000084009b037a24 */ /* 0x000fe200078e02ff */
[----:B------:R-:W-:Y:S01]  /*77f0*/  @P3 LOP3.LUT R215, R215, 0x100000, RZ, 0xfc, !PT ;  /* 0x00100000d7d73812 */ /* 0x000fe200078efcff */
[----:B------:R-:W-:-:S02]  /*7800*/  IMAD.SHL.U32 R0, R22, 0x40, RZ ;  /* 0x0000004016007824 */ /* 0x000fc400078e00ff */
[----:B------:R-:W-:Y:S01]  /*7810*/  IMAD R3, R30, c[0x0][0x214], R3 ;  /* 0x000085001e037a24 */ /* 0x000fe200078e0203 */
[----:B------:R-:W-:Y:S02]  /*7820*/  LOP3.LUT R215, R215, 0xfff7ffff, RZ, 0xc0, !PT ;  /* 0xfff7ffffd7d77812 */ /* 0x000fe400078ec0ff */
[----:B------:R-:W-:Y:S01]  /*7830*/  SEL R229, RZ, 0x10, P3 ;  /* 0x00000010ffe57807 */ /* 0x000fe20001800000 */
[----:B------:R-:W-:Y:S01]  /*7840*/  IMAD.IADD R88, R91, 0x1, R3 ;  /* 0x000000015b587824 */ /* 0x000fe200078e0203 */
[----:B------:R-:W-:Y:S02]  /*7850*/  LOP3.LUT R4, R4, 0xfffffe00, R0, 0xf8, !PT ;  /* 0xfffffe0004047812 */ /* 0x000fe400078ef800 */
[----:B------:R-:W-:Y:S02]  /*7860*/  IADD3 R166, R226, -0x1, RZ ;  /* 0xffffffffe2a67810 */ /* 0x000fe40007ffe0ff */
[----:B------:R-:W-:Y:S02]  /*7870*/  ISETP.NE.AND P3, PT, R26, 0x1, PT ;  /* 0x000000011a00780c */ /* 0x000fe40003f65270 */
[----:B------:R-:W-:Y:S01]  /*7880*/  @P2 LOP3.LUT R215, R215, 0x80000, RZ, 0xfc, !PT ;  /* 0x00080000d7d72812 */ /* 0x000fe200078efcff */
[----:B------:R-:W-:Y:S05]  /*7890*/  @P0 BRA `(.L_x_362) ;  /* 0x0000002000000947 */ /* 0x000fea0003800000 */
[----:B--2---:R-:W-:-:S04]  /*78a0*/  DEPBAR.LE SB0, 0x1 ;  /* 0x000080400000791a */ /* 0x004fc80000000000 */
[----:B------:R-:W-:Y:S05]  /*78b0*/  BRA `(.L_x_363) ;  /* 0x00004a3000007947 */ /* 0x000fea0003800000 */
.L_x_362:
[----:B--2---:R-:W-:Y:S01]  /*78c0*/  ULDC.U8 UR4, c[0x0][0x298] ;  /* 0x0000a60000047ab9 */ /* 0x004fe20000000000 */
[----:B-----5:R-:W-:Y:S01]  /*78d0*/  SHF.R.S32.HI R0, RZ, 0x1f, R135 ;  /* 0x0000001fff007819 */ /* 0x020fe20000011487 */
[----:B------:R-:W-:Y:S01]  /*78e0*/  IMAD.WIDE.U32 R10, R135, c[0x0][0x280], RZ ;  /* 0x0000a000870a7a25 */ /* 0x000fe200078e00ff */
[----:B------:R-:W-:Y:S01]  /*78f0*/  ISETP.NE.AND P0, PT, RZ, UR4, PT ;  /* 0x00000004ff007c0c */ /* 0x000fe2000bf05270 */
[----:B------:R-:W-:Y:S01]  /*7900*/  BSSY B2, `(.L_x_363) ;  /* 0x000049e000027945 */ /* 0x000fe20003800000 */
[----:B------:R-:W-:Y:S01]  /*7910*/  SHF.L.U32 R45, R219, 0x1, RZ ;  /* 0x00000001db2d7819 */ /* 0x000fe200000006ff */
[C---:B------:R-:W-:Y:S02]  /*7920*/  IMAD R3, R0.reuse, c[0x0][0x280], RZ ;  /* 0x0000a00000037a24 */ /* 0x040fe400078e02ff */
[----:B------:R-:W-:Y:S02]  /*7930*/  IMAD R0, R0, c[0x0][0x290], RZ ;  /* 0x0000a40000007a24 */ /* 0x000fe400078e02ff */
[----:B------:R-:W-:-:S02]  /*7940*/  IMAD R3, R135, c[0x0][0x284], R3 ;  /* 0x0000a10087037a24 */ /* 0x000fc400078e0203 */
[C---:B------:R-:W-:Y:S01]  /*7950*/  IMAD R6, R135.reuse, c[0x0][0x294], R0 ;  /* 0x0000a50087067a24 */ /* 0x040fe200078e0200 */
[----:B------:R-:W-:Y:S01]  /*7960*/  LEA R0, R50, R18, 0x5 ;  /* 0x0000001232007211 */ /* 0x000fe200078e28ff */
[----:B------:R-:W-:Y:S01]  /*7970*/  IMAD.WIDE.U32 R12, R135, c[0x0][0x290], RZ ;  /* 0x0000a400870c7a25 */ /* 0x000fe200078e00ff */
[----:B------:R-:W-:-:S04]  /*7980*/  IADD3 R9, R3, R11, RZ ;  /* 0x0000000b03097210 */ /* 0x000fc80007ffe0ff */
[----:B------:R-:W-:Y:S01]  /*7990*/  IADD3 R7, R6, R13, RZ ;  /* 0x0000000d06077210 */ /* 0x000fe20007ffe0ff */
[----:B------:R-:W-:Y:S05]  /*79a0*/  @!P0 BRA `(.L_x_364) ;  /* 0x0000246000008947 */ /* 0x000fea0003800000 */
[----:B------:R-:W-:Y:S01]  /*79b0*/  @P3 IMAD.HI.U32 R3, R0, c[0x0][0x2c8], RZ ;  /* 0x0000b20000033a27 */ /* 0x000fe200078e00ff */
[----:B------:R-:W-:Y:S01]  /*79c0*/  MOV R8, R10 ;  /* 0x0000000a00087202 */ /* 0x000fe20000000f00 */
[----:B------:R-:W-:Y:S01]  /*79d0*/  BSSY B0, `(.L_x_365) ;  /* 0x000002d000007945 */ /* 0x000fe20003800000 */
[----:B------:R-:W-:Y:S01]  /*79e0*/  CS2R R32, SRZ ;  /* 0x0000000000207805 */ /* 0x000fe2000001ff00 */
[----:B------:R-:W-:Y:S01]  /*79f0*/  IMAD.SHL.U32 R38, R50, 0x4, RZ ;  /* 0x0000000432267824 */ /* 0x000fe200078e00ff */
[----:B------:R-:W-:Y:S01]  /*7a00*/  @P3 SHF.R.U32.HI R0, RZ, c[0x0][0x2cc], R3 ;  /* 0x0000b300ff003a19 */ /* 0x000fe20000011603 */
[----:B------:R-:W-:Y:S01]  /*7a10*/  CS2R R20, SRZ ;  /* 0x0000000000147805 */ /* 0x000fe2000001ff00 */
[----:B------:R-:W-:Y:S01]  /*7a20*/  CS2R R14, SRZ ;  /* 0x00000000000e7805 */ /* 0x000fe2000001ff00 */
[----:B------:R-:W-:Y:S01]  /*7a30*/  CS2R R22, SRZ ;  /* 0x0000000000167805 */ /* 0x000fe2000001ff00 */
[----:B------:R-:W-:Y:S01]  /*7a40*/  SHF.R.S32.HI R3, RZ, 0x1f, R0 ;  /* 0x0000001fff037819 */ /* 0x000fe20000011400 */
[----:B------:R-:W-:Y:S01]  /*7a50*/  IMAD.WIDE.U32 R8, R0, c[0x0][0x280], R8 ;  /* 0x0000a00000087a25 */ /* 0x000fe200078e0008 */
[----:B------:R-:W-:-:S03]  /*7a60*/  CS2R R16, SRZ ;  /* 0x0000000000107805 */ /* 0x000fc6000001ff00 */
[C---:B------:R-:W-:Y:S01]  /*7a70*/  IMAD R6, R3.reuse, c[0x0][0x280], RZ ;  /* 0x0000a00003067a24 */ /* 0x040fe200078e02ff */
[----:B------:R-:W-:Y:S01]  /*7a80*/  LEA R25, P0, R8, c[0x0][0x270], 0x1 ;  /* 0x00009c0008197a11 */ /* 0x000fe200078008ff */
[----:B------:R-:W-:Y:S02]  /*7a90*/  IMAD R3, R3, c[0x0][0x290], RZ ;  /* 0x0000a40003037a24 */ /* 0x000fe400078e02ff */
[----:B------:R-:W-:-:S05]  /*7aa0*/  IMAD R6, R0, c[0x0][0x284], R6 ;  /* 0x0000a10000067a24 */ /* 0x000fca00078e0206 */
[----:B------:R-:W-:-:S04]  /*7ab0*/  IADD3 R6, R9, R6, RZ ;  /* 0x0000000609067210 */ /* 0x000fc80007ffe0ff */
[----:B------:R-:W-:Y:S01]  /*7ac0*/  LEA.HI.X R24, R8, c[0x0][0x274], R6, 0x1, P0 ;  /* 0x00009d0008187a11 */ /* 0x000fe200000f0c06 */
[----:B------:R-:W-:Y:S01]  /*7ad0*/  IMAD.MOV.U32 R6, RZ, RZ, R12 ;  /* 0x000000ffff067224 */ /* 0x000fe200078e000c */
[----:B------:R1:W2:Y:S03]  /*7ae0*/  SHFL.IDX PT, R8, R25, RZ, 0x181f ;  /* 0x00181fff19087589 */ /* 0x0002a600000e0000 */
[C---:B------:R-:W-:Y:S01]  /*7af0*/  IMAD.WIDE.U32 R6, R0.reuse, c[0x0][0x290], R6 ;  /* 0x0000a40000067a25 */ /* 0x040fe200078e0006 */
[----:B------:R1:W3:Y:S03]  /*7b00*/  SHFL.IDX PT, R9, R24, RZ, 0x181f ;  /* 0x00181fff18097589 */ /* 0x0002e600000e0000 */
[----:B------:R-:W-:Y:S01]  /*7b10*/  IMAD R0, R0, c[0x0][0x294], R3 ;  /* 0x0000a50000007a24 */ /* 0x000fe200078e0203 */
[----:B------:R-:W-:-:S04]  /*7b20*/  LEA R19, P0, R6, c[0x0][0x288], 0x1 ;  /* 0x0000a20006137a11 */ /* 0x000fc800078008ff */
[----:B------:R-:W-:-:S04]  /*7b30*/  IADD3 R0, R7, R0, RZ ;  /* 0x0000000007007210 */ /* 0x000fc80007ffe0ff */
[----:B------:R-:W-:Y:S02]  /*7b40*/  LEA.HI.X R18, R6, c[0x0][0x28c], R0, 0x1, P0 ;  /* 0x0000a30006127a11 */ /* 0x000fe400000f0c00 */
[----:B------:R1:W4:Y:S04]  /*7b50*/  SHFL.IDX PT, R6, R19, RZ, 0x181f ;  /* 0x00181fff13067589 */ /* 0x00032800000e0000 */
[----:B------:R1:W1:Y:S01]  /*7b60*/  SHFL.IDX PT, R7, R18, RZ, 0x181f ;  /* 0x00181fff12077589 */ /* 0x00026200000e0000 */
[----:B------:R-:W-:Y:S05]  /*7b70*/  @P4 BRA `(.L_x_366) ;  /* 0x0000012000004947 */ /* 0x000fea0003800000 */
[C---:B------:R-:W-:Y:S01]  /*7b80*/  ISETP.GE.AND P0, PT, R38.reuse, c[0x0][0x27c], PT ;  /* 0x00009f0026007a0c */ /* 0x040fe20003f06270 */
[----:B------:R-:W-:Y:S01]  /*7b90*/  CS2R R14, SRZ ;  /* 0x00000000000e7805 */ /* 0x000fe2000001ff00 */
[----:B------:R-:W-:Y:S01]  /*7ba0*/  CS2R R16, SRZ ;  /* 0x0000000000107805 */ /* 0x000fe2000001ff00 */
[----:B------:R-:W-:-:S10]  /*7bb0*/  IADD3 R3, R38, 0x20, RZ ;  /* 0x0000002026037810 */ /* 0x000fd40007ffe0ff */
[----:B--23--:R-:W-:-:S04]  /*7bc0*/  @!P0 IMAD.WIDE R12, R38, 0x2, R8 ;  /* 0x00000002260c8825 */ /* 0x00cfc800078e0208 */
[----:B-1--4-:R-:W-:Y:S01]  /*7bd0*/  @!P0 IMAD.WIDE R10, R38, 0x2, R6 ;  /* 0x00000002260a8825 */ /* 0x012fe200078e0206 */
[----:B------:R1:W5:Y:S04]  /*7be0*/  @!P0 LD.E.64 R14, [R12.64] ;  /* 0x000000120c0e8980 */ /* 0x000368000c101b00 */
[----:B------:R1:W5:Y:S01]  /*7bf0*/  @!P0 LD.E.64 R16, [R10.64] ;  /* 0x000000120a108980 */ /* 0x000362000c101b00 */
[----:B------:R-:W-:Y:S01]  /*7c00*/  ISETP.GE.AND P0, PT, R3, c[0x0][0x27c], PT ;  /* 0x00009f0003007a0c */ /* 0x000fe20003f06270 */
[----:B------:R-:W-:Y:S01]  /*7c10*/  CS2R R20, SRZ ;  /* 0x0000000000147805 */ /* 0x000fe2000001ff00 */
[----:B------:R-:W-:-:S11]  /*7c20*/  CS2R R22, SRZ ;  /* 0x0000000000167805 */ /* 0x000fd6000001ff00 */
[----:B------:R-:W-:-:S04]  /*7c30*/  @!P0 SHF.R.S32.HI R0, RZ, 0x1f, R3 ;  /* 0x0000001fff008819 */ /* 0x000fc80000011403 */
[----:B------:R-:W-:-:S04]  /*7c40*/  @!P0 LEA.HI R0, R0, R3, RZ, 0x2 ;  /* 0x0000000300008211 */ /* 0x000fc800078f10ff */
[----:B------:R-:W-:-:S05]  /*7c50*/  @!P0 LOP3.LUT R0, R0, 0xfffffffc, RZ, 0xc0, !PT ;  /* 0xfffffffc00008812 */ /* 0x000fca00078ec0ff */
[----:B------:R-:W-:-:S04]  /*7c60*/  @!P0 IMAD.WIDE R8, R0, 0x2, R8 ;  /* 0x0000000200088825 */ /* 0x000fc800078e0208 */
[----:B------:R-:W-:Y:S01]  /*7c70*/  @!P0 IMAD.WIDE R6, R0, 0x2, R6 ;  /* 0x0000000200068825 */ /* 0x000fe200078e0206 */
[----:B------:R1:W5:Y:S04]  /*7c80*/  @!P0 LD.E.64 R20, [R8.64] ;  /* 0x0000001208148980 */ /* 0x000368000c101b00 */
[----:B------:R1:W5:Y:S02]  /*7c90*/  @!P0 LD.E.64 R22, [R6.64] ;  /* 0x0000001206168980 */ /* 0x000364000c101b00 */
.L_x_366:
[----:B------:R-:W-:Y:S05]  /*7ca0*/  BSYNC B0 ;  /* 0x0000000000007941 */ /* 0x000fea0003800000 */
.L_x_365:
[----:B-1---5:R-:W-:Y:S01]  /*7cb0*/  IMAD.MOV.U32 R11, RZ, RZ, R20 ;  /* 0x000000ffff0b7224 */ /* 0x022fe200078e0014 */
[----:B---3--:R1:W3:Y:S01]  /*7cc0*/  SHFL.IDX PT, R9, R24, 0x1, 0x181f ;  /* 0x00381f0018097f89 */ /* 0x0082e200000e0000 */
[----:B------:R-:W-:Y:S01]  /*7cd0*/  IMAD.MOV.U32 R10, RZ, RZ, R21 ;  /* 0x000000ffff0a7224 */ /* 0x000fe200078e0015 */
[----:B------:R-:W-:Y:S01]  /*7ce0*/  BSSY B0, `(.L_x_367) ;  /* 0x0000028000007945 */ /* 0x000fe20003800000 */
[----:B------:R-:W-:Y:S01]  /*7cf0*/  IMAD.MOV.U32 R3, RZ, RZ, R14 ;  /* 0x000000ffff037224 */ /* 0x000fe200078e000e */
[----:B------:R-:W-:Y:S01]  /*7d00*/  PRMT R57, R57, 0x5410, R11 ;  /* 0x0000541039397816 */ /* 0x000fe2000000000b */
[----:B------:R-:W-:Y:S01]  /*7d10*/  IMAD.MOV.U32 R0, RZ, RZ, R15 ;  /* 0x000000ffff007224 */ /* 0x000fe200078e000f */
[----:B------:R-:W-:Y:S01]  /*7d20*/  PRMT R58, R58, 0x5410, R10 ;  /* 0x000054103a3a7816 */ /* 0x000fe2000000000a */
[----:B------:R-:W-:Y:S01]  /*7d30*/  IMAD.MOV.U32 R11, RZ, RZ, R22 ;  /* 0x000000ffff0b7224 */ /* 0x000fe200078e0016 */
[----:B------:R-:W-:Y:S01]  /*7d40*/  PRMT R44, R44, 0x5410, R3 ;  /* 0x000054102c2c7816 */ /* 0x000fe20000000003 */
[----:B------:R-:W-:Y:S01]  /*7d50*/  IMAD.MOV.U32 R10, RZ, RZ, R23 ;  /* 0x000000ffff0a7224 */ /* 0x000fe200078e0017 */
[----:B------:R-:W-:Y:S01]  /*7d60*/  PRMT R56, R56, 0x5410, R0 ;  /* 0x0000541038387816 */ /* 0x000fe20000000000 */
[----:B------:R-:W-:Y:S01]  /*7d70*/  IMAD.MOV.U32 R3, RZ, RZ, R16 ;  /* 0x000000ffff037224 */ /* 0x000fe200078e0010 */
[----:B--2---:R1:W2:Y:S01]  /*7d80*/  SHFL.IDX PT, R8, R25, 0x1, 0x181f ;  /* 0x00381f0019087f89 */ /* 0x0042a200000e0000 */
[----:B------:R-:W-:Y:S01]  /*7d90*/  IMAD.MOV.U32 R0, RZ, RZ, R17 ;  /* 0x000000ffff007224 */ /* 0x000fe200078e0011 */
[----:B------:R-:W-:Y:S01]  /*7da0*/  PRMT R57, R11, 0x7610, R57 ;  /* 0x000076100b397816 */ /* 0x000fe20000000039 */
[----:B------:R-:W-:Y:S01]  /*7db0*/  CS2R R26, SRZ ;  /* 0x00000000001a7805 */ /* 0x000fe2000001ff00 */
[----:B------:R1:W4:Y:S01]  /*7dc0*/  SHFL.IDX PT, R7, R18, 0x1, 0x181f ;  /* 0x00381f0012077f89 */ /* 0x00032200000e0000 */
[----:B------:R-:W-:Y:S01]  /*7dd0*/  PRMT R58, R10, 0x7610, R58 ;  /* 0x000076100a3a7816 */ /* 0x000fe2000000003a */
[----:B------:R-:W-:Y:S01]  /*7de0*/  CS2R R30, SRZ ;  /* 0x00000000001e7805 */ /* 0x000fe2000001ff00 */
[----:B------:R-:W-:Y:S01]  /*7df0*/  PRMT R44, R3, 0x7610, R44 ;  /* 0x00007610032c7816 */ /* 0x000fe2000000002c */
[----:B----4-:R1:W4:Y:S01]  /*7e00*/  SHFL.IDX PT, R6, R19, 0x1, 0x181f ;  /* 0x00381f0013067f89 */ /* 0x01032200000e0000 */
[----:B------:R-:W-:Y:S01]  /*7e10*/  PRMT R56, R0, 0x7610, R56 ;  /* 0x0000761000387816 */ /* 0x000fe20000000038 */
[----:B------:R-:W-:Y:S01]  /*7e20*/  CS2R R28, SRZ ;  /* 0x00000000001c7805 */ /* 0x000fe2000001ff00 */
[----:B------:R-:W-:Y:S05]  /*7e30*/  @P1 BRA `(.L_x_368) ;  /* 0x0000012000001947 */ /* 0x000fea0003800000 */
[C---:B------:R-:W-:Y:S01]  /*7e40*/  ISETP.GE.AND P0, PT, R38.reuse, c[0x0][0x27c], PT ;  /* 0x00009f0026007a0c */ /* 0x040fe20003f06270 */
[----:B------:R-:W-:Y:S01]  /*7e50*/  CS2R R26, SRZ ;  /* 0x00000000001a7805 */ /* 0x000fe2000001ff00 */
[----:B------:R-:W-:Y:S01]  /*7e60*/  CS2R R28, SRZ ;  /* 0x00000000001c7805 */ /* 0x000fe2000001ff00 */
[----:B------:R-:W-:-:S10]  /*7e70*/  IADD3 R3, R38, 0x20, RZ ;  /* 0x0000002026037810 */ /* 0x000fd40007ffe0ff */
[----:B--23--:R-:W-:-:S04]  /*7e80*/  @!P0 IMAD.WIDE R12, R38, 0x2, R8 ;  /* 0x00000002260c8825 */ /* 0x00cfc800078e0208 */
[----:B----4-:R-:W-:Y:S01]  /*7e90*/  @!P0 IMAD.WIDE R10, R38, 0x2, R6 ;  /* 0x00000002260a8825 */ /* 0x010fe200078e0206 */
        /* <DEDUP_REMOVED lines=12> */
.L_x_368:
[----:B------:R-:W-:Y:S05]  /*7f60*/  BSYNC B0 ;  /* 0x0000000000007941 */ /* 0x000fea0003800000 */
.L_x_367:
[----:B--2--5:R-:W-:Y:S01]  /*7f70*/  IMAD.MOV.U32 R11, RZ, RZ, R32 ;  /* 0x000000ffff0b7224 */ /* 0x024fe200078e0020 */
        /* <DEDUP_REMOVED lines=12> */
[----:B------:R2:W1:Y:S01]  /*8040*/  SHFL.IDX PT, R8, R25, 0x2, 0x181f ;  /* 0x00581f0019087f89 */ /* 0x00046200000e0000 */
        /* <DEDUP_REMOVED lines=10> */
[----:B------:R-:W-:Y:S01]  /*80f0*/  CS2R R42, SRZ ;  /* 0x00000000002a7805 */ /* 0x000fe2000001ff00 */
[----:B------:R-:W-:Y:S01]  /*8100*/  CS2R R36, SRZ ;  /* 0x0000000000247805 */ /* 0x000fe2000001ff00 */
[----:B------:R-:W-:Y:S05]  /*8110*/  @P5 BRA `(.L_x_370) ;  /* 0x0000012000005947 */ /* 0x000fea0003800000 */
[C---:B---3--:R-:W-:Y:S01]  /*8120*/  ISETP.GE.AND P0, PT, R38.reuse, c[0x0][0x27c], PT ;  /* 0x00009f0026007a0c */ /* 0x048fe20003f06270 */
[----:B------:R-:W-:Y:S01]  /*8130*/  CS2R R34, SRZ ;  /* 0x0000000000227805 */ /* 0x000fe2000001ff00 */
[----:B------:R-:W-:Y:S01]  /*8140*/  CS2R R36, SRZ ;  /* 0x0000000000247805 */ /* 0x000fe2000001ff00 */
[----:B------:R-:W-:-:S10]  /*8150*/  IADD3 R3, R38, 0x20, RZ ;  /* 0x0000002026037810 */ /* 0x000fd40007ffe0ff */
[----:B-1----:R-:W-:-:S04]  /*8160*/  @!P0 IMAD.WIDE R12, R38, 0x2, R8 ;  /* 0x00000002260c8825 */ /* 0x002fc800078e0208 */
        /* <DEDUP_REMOVED lines=13> */
.L_x_370:
[----:B---3--:R-:W-:Y:S05]  /*8240*/  BSYNC B0 ;  /* 0x0000000000007941 */ /* 0x008fea0003800000 */
.L_x_369:
[----:B-1---5:R-:W-:Y:S01]  /*8250*/  IMAD.MOV.U32 R11, RZ, RZ, R40 ;  /* 0x000000ffff0b7224 */ /* 0x022fe200078e0028 */
[----:B------:R1:W3:Y:S01]  /*8260*/  SHFL.IDX PT, R9, R24, 0x3, 0x181f ;  /* 0x00781f0018097f89 */ /* 0x0002e200000e0000 */
        /* <DEDUP_REMOVED lines=11> */
[----:B------:R1:W2:Y:S01]  /*8320*/  SHFL.IDX PT, R8, R25, 0x3, 0x181f ;  /* 0x00781f0019087f89 */ /* 0x0002a200000e0000 */
        /* <DEDUP_REMOVED lines=29> */
.L_x_372:
[----:B------:R-:W-:Y:S05]  /*8500*/  BSYNC B0 ;  /* 0x0000000000007941 */ /* 0x000fea0003800000 */
.L_x_371:
[----:B--2-4-:R-:W-:Y:S01]  /*8510*/  IMAD.IADD R6, R39, 0x1, -R218 ;  /* 0x0000000127067824 */ /* 0x014fe200078e0ada */
[----:B------:R-:W-:-:S04]  /*8520*/  DEPBAR.LE SB0, 0x1 ;  /* 0x000080400000791a */ /* 0x000fc80000000000 */
[----:B-1----:R-:W-:Y:S01]  /*8530*/  IMNMX R25, R6, 0x80, PT ;  /* 0x0000008006197817 */ /* 0x002fe20003800200 */
[----:B-----5:R-:W-:Y:S01]  /*8540*/  IMAD.MOV.U32 R0, RZ, RZ, R54 ;  /* 0x000000ffff007224 */ /* 0x020fe200078e0036 */
[----:B------:R-:W-:Y:S01]  /*8550*/  BSSY B1, `(.L_x_373) ;  /* 0x000006c000017945 */ /* 0x000fe20003800000 */
[----:B------:R-:W-:Y:S01]  /*8560*/  IMAD.MOV.U32 R7, RZ, RZ, R55 ;  /* 0x000000ffff077224 */ /* 0x000fe200078e0037 */
[----:B------:R-:W-:Y:S01]  /*8570*/  BAR.SYNC.DEFER_BLOCKING 0x0 ;  /* 0x0000000000007b1d */ /* 0x000fe20000010000 */
[----:B------:R-:W-:Y:S01]  /*8580*/  ISETP.GE.AND P0, PT, R51, R25, PT ;  /* 0x000000193300720c */ /* 0x000fe20003f06270 */
[----:B------:R-:W-:Y:S02]  /*8590*/  IMAD.MOV.U32 R3, RZ, RZ, R46 ;  /* 0x000000ffff037224 */ /* 0x000fe400078e002e */
[----:B------:R-:W-:Y:S01]  /*85a0*/  PRMT R69, R0, 0x5410, R7 ;  /* 0x0000541000457816 */ /* 0x000fe20000000007 */
[----:B------:R-:W-:Y:S01]  /*85b0*/  IMAD.MOV.U32 R7, RZ, RZ, R52 ;  /* 0x000000ffff077224 */ /* 0x000fe200078e0034 */
[----:B------:R-:W-:Y:S01]  /*85c0*/  MOV R0, R47 ;  /* 0x0000002f00007202 */ /* 0x000fe20000000f00 */
[----:B------:R-:W-:Y:S01]  /*85d0*/  IMAD.MOV.U32 R6, RZ, RZ, R53 ;  /* 0x000000ffff067224 */ /* 0x000fe200078e0035 */
[----:B------:R-:W-:-:S02]  /*85e0*/  PRMT R39, R39, 0x5410, R3 ;  /* 0x0000541027277816 */ /* 0x000fc40000000003 */
[----:B------:R-:W-:Y:S01]  /*85f0*/  PRMT R67, R67, 0x5410, R0 ;  /* 0x0000541043437816 */ /* 0x000fe20000000000 */
[----:B------:R-:W-:Y:S01]  /*8600*/  IMAD.MOV.U32 R0, RZ, RZ, R49 ;  /* 0x000000ffff007224 */ /* 0x000fe200078e0031 */
[----:B------:R-:W-:Y:S02]  /*8610*/  MOV R3, R48 ;  /* 0x0000003000037202 */ /* 0x000fe40000000f00 */
[----:B------:R-:W-:Y:S02]  /*8620*/  PRMT R68, R7, 0x5410, R6 ;  /* 0x0000541007447816 */ /* 0x000fe40000000006 */
[----:B------:R-:W-:Y:S02]  /*8630*/  PRMT R39, R3, 0x7610, R39 ;  /* 0x0000761003277816 */ /* 0x000fe40000000027 */
[----:B------:R-:W-:Y:S01]  /*8640*/  PRMT R67, R0, 0x7610, R67 ;  /* 0x0000761000437816 */ /* 0x000fe20000000043 */
[----:B------:R-:W-:Y:S05]  /*8650*/  @P0 BRA `(.L_x_374) ;  /* 0x000005b000000947 */ /* 0x000fea0003800000 */
[----:B------:R-:W-:Y:S01]  /*8660*/  ISETP.GE.AND P0, PT, R38, c[0x0][0x27c], PT ;  /* 0x00009f0026007a0c */ /* 0x000fe20003f06270 */
[----:B------:R-:W-:-:S12]  /*8670*/  BSSY B0, `(.L_x_375) ;  /* 0x000002c000007945 */ /* 0x000fd80003800000 */
[----:B------:R-:W-:Y:S05]  /*8680*/  @P0 BRA `(.L_x_376) ;  /* 0x000002a000000947 */ /* 0x000fea0003800000 */
[----:B---3--:R-:W1:Y:S01]  /*8690*/  LDS.128 R8, [R45+0x100] ;  /* 0x000100002d087984 */ /* 0x008e620000000c00 */
[----:B------:R-:W-:Y:S02]  /*86a0*/  SHF.R.U32.HI R0, RZ, 0x10, R17 ;  /* 0x00000010ff007819 */ /* 0x000fe40000011611 */
[--C-:B------:R-:W-:Y:S02]  /*86b0*/  SHF.R.U64 R19, R14, 0x10, R15.reuse ;  /* 0x000000100e137819 */ /* 0x100fe4000000120f */
[----:B------:R-:W-:Y:S02]  /*86c0*/  SHF.R.U32.HI R3, RZ, 0x10, R15 ;  /* 0x00000010ff037819 */ /* 0x000fe4000001160f */
[----:B------:R-:W-:Y:S01]  /*86d0*/  SHF.R.U64 R18, R16, 0x10, R17 ;  /* 0x0000001010127819 */ /* 0x000fe20000001211 */
[----:B------:R-:W-:Y:S02]  /*86e0*/  HADD2.F32 R19, -RZ, R19.H0_H0 ;  /* 0x20000013ff137230 */ /* 0x000fe40000004100 */
[----:B------:R-:W-:-:S02]  /*86f0*/  HADD2.F32 R24, -RZ, R3.H0_H0 ;  /* 0x20000003ff187230 */ /* 0x000fc40000004100 */
[----:B------:R-:W-:Y:S02]  /*8700*/  HADD2.F32 R3, -RZ, R44.H1_H1 ;  /* 0x3000002cff037230 */ /* 0x000fe40000004100 */
[----:B------:R-:W-:Y:S02]  /*8710*/  HADD2.F32 R18, -RZ, R18.H0_H0 ;  /* 0x20000012ff127230 */ /* 0x000fe40000004100 */
[--C-:B-1----:R-:W-:Y:S02]  /*8720*/  HADD2.F32 R7, -RZ, R11.reuse.H0_H0 ;  /* 0x2000000bff077230 */ /* 0x102fe40000004100 */
[--C-:B------:R-:W-:Y:S02]  /*8730*/  HADD2.F32 R14, -RZ, R10.reuse.H0_H0 ;  /* 0x2000000aff0e7230 */ /* 0x100fe40000004100 */
[----:B------:R-:W-:Y:S02]  /*8740*/  HADD2.F32 R13, -RZ, R10.H1_H1 ;  /* 0x3000000aff0d7230 */ /* 0x000fe40000004100 */
[----:B------:R-:W-:-:S02]  /*8750*/  HADD2.F32 R11, -RZ, R11.H1_H1 ;  /* 0x3000000bff0b7230 */ /* 0x000fc40000004100 */
[----:B------:R-:W-:Y:S02]  /*8760*/  HADD2.F32 R10, -RZ, R0.H0_H0 ;  /* 0x20000000ff0a7230 */ /* 0x000fe40000004100 */
[--C-:B------:R-:W-:Y:S02]  /*8770*/  HADD2.F32 R6, -RZ, R8.reuse.H0_H0 ;  /* 0x20000008ff067230 */ /* 0x100fe40000004100 */
[--C-:B------:R-:W-:Y:S02]  /*8780*/  HADD2.F32 R16, -RZ, R9.reuse.H0_H0 ;  /* 0x20000009ff107230 */ /* 0x100fe40000004100 */
[----:B------:R-:W-:Y:S01]  /*8790*/  HADD2.F32 R15, -RZ, R9.H1_H1 ;  /* 0x30000009ff0f7230 */ /* 0x000fe20000004100 */
[-C--:B------:R-:W-:Y:S01]  /*87a0*/  FMUL.FTZ R9, R11, R10.reuse ;  /* 0x0000000a0b097220 */ /* 0x080fe20000410000 */
[----:B------:R-:W-:Y:S01]  /*87b0*/  HADD2.F32 R8, -RZ, R8.H1_H1 ;  /* 0x30000008ff087230 */ /* 0x000fe20000004100 */
[C---:B------:R-:W-:Y:S01]  /*87c0*/  FMUL.FTZ R10, R7.reuse, R10 ;  /* 0x0000000a070a7220 */ /* 0x040fe20000410000 */
[----:B------:R-:W-:Y:S01]  /*87d0*/  HADD2.F32 R0, -RZ, R44.H0_H0 ;  /* 0x2000002cff007230 */ /* 0x000fe20000004100 */
[----:B------:R-:W-:-:S02]  /*87e0*/  FFMA.FTZ R17, R7, R24, -R9 ;  /* 0x0000001807117223 */ /* 0x000fc40000010809 */
[----:B------:R-:W-:Y:S02]  /*87f0*/  FFMA.FTZ R11, R11, R24, R10 ;  /* 0x000000180b0b7223 */ /* 0x000fe4000001000a */
[-C--:B------:R-:W-:Y:S02]  /*8800*/  FMUL.FTZ R12, R8, R0.reuse ;  /* 0x00000000080c7220 */ /* 0x080fe40000410000 */
[C---:B------:R-:W-:Y:S01]  /*8810*/  FMUL.FTZ R7, R6.reuse, R0 ;  /* 0x0000000006077220 */ /* 0x040fe20000410000 */
[--C-:B------:R-:W-:Y:S01]  /*8820*/  HADD2.F32 R0, -RZ, R56.reuse.H0_H0 ;  /* 0x20000038ff007230 */ /* 0x100fe20000004100 */
[----:B------:R-:W-:Y:S01]  /*8830*/  FFMA.FTZ R12, R6, R3, -R12 ;  /* 0x00000003060c7223 */ /* 0x000fe2000001080c */
[----:B------:R-:W-:Y:S01]  /*8840*/  F2FP.PACK_AB R11, R11, R17 ;  /* 0x000000110b0b723e */ /* 0x000fe200000000ff */
[----:B------:R-:W-:Y:S01]  /*8850*/  FFMA.FTZ R8, R8, R3, R7 ;  /* 0x0000000308087223 */ /* 0x000fe20000010007 */
[----:B------:R-:W-:Y:S01]  /*8860*/  HADD2.F32 R3, -RZ, R56.H1_H1 ;  /* 0x30000038ff037230 */ /* 0x000fe20000004100 */
[----:B------:R-:W-:-:S02]  /*8870*/  FMUL.FTZ R6, R13, R0 ;  /* 0x000000000d067220 */ /* 0x000fc40000410000 */
[----:B------:R-:W-:Y:S01]  /*8880*/  FMUL.FTZ R10, R14, R0 ;  /* 0x000000000e0a7220 */ /* 0x000fe20000410000 */
[----:B------:R-:W-:Y:S01]  /*8890*/  F2FP.PACK_AB R8, R8, R12 ;  /* 0x0000000c0808723e */ /* 0x000fe200000000ff */
[-C--:B------:R-:W-:Y:S02]  /*88a0*/  FMUL.FTZ R0, R15, R18.reuse ;  /* 0x000000120f007220 */ /* 0x080fe40000410000 */
[----:B------:R-:W-:Y:S02]  /*88b0*/  FMUL.FTZ R9, R16, R18 ;  /* 0x0000001210097220 */ /* 0x000fe40000410000 */
[-C--:B------:R-:W-:Y:S02]  /*88c0*/  FFMA.FTZ R6, R14, R3.reuse, -R6 ;  /* 0x000000030e067223 */ /* 0x080fe40000010806 */
[----:B------:R-:W-:Y:S02]  /*88d0*/  FFMA.FTZ R10, R13, R3, R10 ;  /* 0x000000030d0a7223 */ /* 0x000fe4000001000a */
[----:B------:R-:W-:-:S02]  /*88e0*/  FFMA.FTZ R0, R16, R19, -R0 ;  /* 0x0000001310007223 */ /* 0x000fc40000010800 */
[----:B------:R-:W-:Y:S01]  /*88f0*/  FFMA.FTZ R9, R15, R19, R9 ;  /* 0x000000130f097223 */ /* 0x000fe20000010009 */
[----:B------:R-:W-:-:S04]  /*8900*/  F2FP.PACK_AB R10, R10, R6 ;  /* 0x000000060a0a723e */ /* 0x000fc800000000ff */
[----:B------:R-:W-:-:S05]  /*8910*/  F2FP.PACK_AB R9, R9, R0 ;  /* 0x000000000909723e */ /* 0x000fca00000000ff */
[----:B------:R1:W-:Y:S02]  /*8920*/  STS.128 [R45+0x100], R8 ;  /* 0x000100082d007388 */ /* 0x0003e40000000c00 */
.L_x_376:
[----:B------:R-:W-:Y:S05]  /*8930*/  BSYNC B0 ;  /* 0x0000000000007941 */ /* 0x000fea0003800000 */
.L_x_375:
[----:B------:R-:W-:-:S04]  /*8940*/  IADD3 R0, R38, 0x20, RZ ;  /* 0x0000002026007810 */ /* 0x000fc80007ffe0ff */
[----:B------:R-:W-:-:S13]  /*8950*/  ISETP.GE.AND P0, PT, R0, c[0x0][0x27c], PT ;  /* 0x00009f0000007a0c */ /* 0x000fda0003f06270 */
[----:B------:R-:W-:Y:S05]  /*8960*/  @P0 BRA `(.L_x_374) ;  /* 0x000002a000000947 */ /* 0x000fea0003800000 */
[----:B-1-3--:R-:W1:Y:S01]  /*8970*/  LDS.128 R8, [R45+0x4100] ;  /* 0x004100002d087984 */ /* 0x00ae620000000c00 */
[----:B------:R-:W-:Y:S02]  /*8980*/  SHF.R.U32.HI R0, RZ, 0x10, R23 ;  /* 0x00000010ff007819 */ /* 0x000fe40000011617 */
[--C-:B------:R-:W-:Y:S02]  /*8990*/  SHF.R.U32.HI R3, RZ, 0x10, R21.reuse ;  /* 0x00000010ff037819 */ /* 0x100fe40000011615 */
[----:B------:R-:W-:Y:S02]  /*89a0*/  SHF.R.U64 R19, R20, 0x10, R21 ;  /* 0x0000001014137819 */ /* 0x000fe40000001215 */
[----:B------:R-:W-:Y:S01]  /*89b0*/  SHF.R.U64 R18, R22, 0x10, R23 ;  /* 0x0000001016127819 */ /* 0x000fe20000001217 */
[----:B------:R-:W-:Y:S02]  /*89c0*/  HADD2.F32 R20, -RZ, R3.H0_H0 ;  /* 0x20000003ff147230 */ /* 0x000fe40000004100 */
[----:B------:R-:W-:-:S02]  /*89d0*/  HADD2.F32 R3, -RZ, R57.H1_H1 ;  /* 0x30000039ff037230 */ /* 0x000fc40000004100 */
[----:B------:R-:W-:Y:S02]  /*89e0*/  HADD2.F32 R19, -RZ, R19.H0_H0 ;  /* 0x20000013ff137230 */ /* 0x000fe40000004100 */
[--C-:B-1----:R-:W-:Y:S02]  /*89f0*/  HADD2.F32 R7, -RZ, R11.reuse.H0_H0 ;  /* 0x2000000bff077230 */ /* 0x102fe40000004100 */
[--C-:B------:R-:W-:Y:S02]  /*8a00*/  HADD2.F32 R14, -RZ, R10.reuse.H0_H0 ;  /* 0x2000000aff0e7230 */ /* 0x100fe40000004100 */
[----:B------:R-:W-:Y:S02]  /*8a10*/  HADD2.F32 R13, -RZ, R10.H1_H1 ;  /* 0x3000000aff0d7230 */ /* 0x000fe40000004100 */
[----:B------:R-:W-:Y:S02]  /*8a20*/  HADD2.F32 R11, -RZ, R11.H1_H1 ;  /* 0x3000000bff0b7230 */ /* 0x000fe40000004100 */
[----:B------:R-:W-:-:S02]  /*8a30*/  HADD2.F32 R10, -RZ, R0.H0_H0 ;  /* 0x20000000ff0a7230 */ /* 0x000fc40000004100 */
[--C-:B------:R-:W-:Y:S02]  /*8a40*/  HADD2.F32 R6, -RZ, R8.reuse.H0_H0 ;  /* 0x20000008ff067230 */ /* 0x100fe40000004100 */
[--C-:B------:R-:W-:Y:S02]  /*8a50*/  HADD2.F32 R16, -RZ, R9.reuse.H0_H0 ;  /* 0x20000009ff107230 */ /* 0x100fe40000004100 */
[----:B------:R-:W-:Y:S01]  /*8a60*/  HADD2.F32 R15, -RZ, R9.H1_H1 ;  /* 0x30000009ff0f7230 */ /* 0x000fe20000004100 */
[-C--:B------:R-:W-:Y:S01]  /*8a70*/  FMUL.FTZ R9, R11, R10.reuse ;  /* 0x0000000a0b097220 */ /* 0x080fe20000410000 */
[----:B------:R-:W-:Y:S01]  /*8a80*/  HADD2.F32 R8, -RZ, R8.H1_H1 ;  /* 0x30000008ff087230 */ /* 0x000fe20000004100 */
[C---:B------:R-:W-:Y:S01]  /*8a90*/  FMUL.FTZ R10, R7.reuse, R10 ;  /* 0x0000000a070a7220 */ /* 0x040fe20000410000 */
[----:B------:R-:W-:Y:S01]  /*8aa0*/  HADD2.F32 R0, -RZ, R57.H0_H0 ;  /* 0x20000039ff007230 */ /* 0x000fe20000004100 */
[-C--:B------:R-:W-:Y:S01]  /*8ab0*/  FFMA.FTZ R17, R7, R20.reuse, -R9 ;  /* 0x0000001407117223 */ /* 0x080fe20000010809 */
[----:B------:R-:W-:Y:S01]  /*8ac0*/  HADD2.F32 R9, -RZ, R18.H0_H0 ;  /* 0x20000012ff097230 */ /* 0x000fe20000004100 */
[----:B------:R-:W-:-:S02]  /*8ad0*/  FFMA.FTZ R11, R11, R20, R10 ;  /* 0x000000140b0b7223 */ /* 0x000fc4000001000a */
[-C--:B------:R-:W-:Y:S02]  /*8ae0*/  FMUL.FTZ R12, R8, R0.reuse ;  /* 0x00000000080c7220 */ /* 0x080fe40000410000 */
[C---:B------:R-:W-:Y:S01]  /*8af0*/  FMUL.FTZ R7, R6.reuse, R0 ;  /* 0x0000000006077220 */ /* 0x040fe20000410000 */
[--C-:B------:R-:W-:Y:S01]  /*8b00*/  HADD2.F32 R0, -RZ, R58.reuse.H0_H0 ;  /* 0x2000003aff007230 */ /* 0x100fe20000004100 */
[----:B------:R-:W-:Y:S01]  /*8b10*/  FFMA.FTZ R12, R6, R3, -R12 ;  /* 0x00000003060c7223 */ /* 0x000fe2000001080c */
[----:B------:R-:W-:Y:S01]  /*8b20*/  F2FP.PACK_AB R11, R11, R17 ;  /* 0x000000110b0b723e */ /* 0x000fe200000000ff */
[----:B------:R-:W-:Y:S01]  /*8b30*/  FFMA.FTZ R8, R8, R3, R7 ;  /* 0x0000000308087223 */ /* 0x000fe20000010007 */
[----:B------:R-:W-:Y:S01]  /*8b40*/  HADD2.F32 R3, -RZ, R58.H1_H1 ;  /* 0x3000003aff037230 */ /* 0x000fe20000004100 */
[-C--:B------:R-:W-:Y:S02]  /*8b50*/  FMUL.FTZ R6, R13, R0.reuse ;  /* 0x000000000d067220 */ /* 0x080fe40000410000 */
[----:B------:R-:W-:Y:S01]  /*8b60*/  FMUL.FTZ R10, R14, R0 ;  /* 0x000000000e0a7220 */ /* 0x000fe20000410000 */
[----:B------:R-:W-:Y:S01]  /*8b70*/  F2FP.PACK_AB R8, R8, R12 ;  /* 0x0000000c0808723e */ /* 0x000fe200000000ff */
[----:B------:R-:W-:-:S02]  /*8b80*/  FMUL.FTZ R0, R15, R9 ;  /* 0x000000090f007220 */ /* 0x000fc40000410000 */
[----:B------:R-:W-:Y:S02]  /*8b90*/  FMUL.FTZ R9, R16, R9 ;  /* 0x0000000910097220 */ /* 0x000fe40000410000 */
[-C--:B------:R-:W-:Y:S02]  /*8ba0*/  FFMA.FTZ R6, R14, R3.reuse, -R6 ;  /* 0x000000030e067223 */ /* 0x080fe40000010806 */
[----:B------:R-:W-:Y:S02]  /*8bb0*/  FFMA.FTZ R10, R13, R3, R10 ;  /* 0x000000030d0a7223 */ /* 0x000fe4000001000a */
[-C--:B------:R-:W-:Y:S02]  /*8bc0*/  FFMA.FTZ R0, R16, R19.reuse, -R0 ;  /* 0x0000001310007223 */ /* 0x080fe40000010800 */
[----:B------:R-:W-:Y:S01]  /*8bd0*/  FFMA.FTZ R9, R15, R19, R9 ;  /* 0x000000130f097223 */ /* 0x000fe20000010009 */
[----:B------:R-:W-:-:S04]  /*8be0*/  F2FP.PACK_AB R10, R10, R6 ;  /* 0x000000060a0a723e */ /* 0x000fc800000000ff */
[----:B------:R-:W-:-:S05]  /*8bf0*/  F2FP.PACK_AB R9, R9, R0 ;  /* 0x000000000909723e */ /* 0x000fca00000000ff */
[----:B------:R1:W-:Y:S02]  /*8c00*/  STS.128 [R45+0x4100], R8 ;  /* 0x004100082d007388 */ /* 0x0003e40000000c00 */
.L_x_374:
[----:B------:R-:W-:Y:S05]  /*8c10*/  BSYNC B1 ;  /* 0x0000000000017941 */ /* 0x000fea0003800000 */
.L_x_373:
[----:B------:R-:W-:Y:S01]  /*8c20*/  IADD3 R0, R51, 0x20, RZ ;  /* 0x0000002033007810 */ /* 0x000fe20007ffe0ff */
[----:B------:R-:W-:Y:S03]  /*8c30*/  BSSY B1, `(.L_x_377) ;  /* 0x000005e000017945 */ /* 0x000fe60003800000 */
[----:B------:R-:W-:-:S13]  /*8c40*/  ISETP.GE.AND P0, PT, R0, R25, PT ;  /* 0x000000190000720c */ /* 0x000fda0003f06270 */
[----:B------:R-:W-:Y:S05]  /*8c50*/  @P0 BRA `(.L_x_378) ;  /* 0x000005b000000947 */ /* 0x000fea0003800000 */
[----:B------:R-:W-:Y:S01]  /*8c60*/  ISETP.GE.AND P0, PT, R38, c[0x0][0x27c], PT ;  /* 0x00009f0026007a0c */ /* 0x000fe20003f06270 */
[----:B------:R-:W-:-:S12]  /*8c70*/  BSSY B0, `(.L_x_379) ;  /* 0x000002c000007945 */ /* 0x000fd80003800000 */
[----:B------:R-:W-:Y:S05]  /*8c80*/  @P0 BRA `(.L_x_380) ;  /* 0x000002a000000947 */ /* 0x000fea0003800000 */
[----:B-1-3--:R-:W1:Y:S01]  /*8c90*/  LDS.128 R8, [R45+0x1100] ;  /* 0x001100002d087984 */ /* 0x00ae620000000c00 */
[----:B------:R-:W-:Y:S02]  /*8ca0*/  SHF.R.U32.HI R0, RZ, 0x10, R29 ;  /* 0x00000010ff007819 */ /* 0x000fe4000001161d */
[----:B------:R-:W-:Y:S02]  /*8cb0*/  SHF.R.U32.HI R3, RZ, 0x10, R27 ;  /* 0x00000010ff037819 */ /* 0x000fe4000001161b */
        /* <DEDUP_REMOVED lines=23> */
[-C--:B------:R-:W-:Y:S01]  /*8e30*/  FFMA.FTZ R12, R6, R3.reuse, -R12 ;  /* 0x00000003060c7223 */ /* 0x080fe2000001080c */
        /* <DEDUP_REMOVED lines=15> */
.L_x_380:
[----:B------:R-:W-:Y:S05]  /*8f30*/  BSYNC B0 ;  /* 0x0000000000007941 */ /* 0x000fea0003800000 */
.L_x_379:
[----:B------:R-:W-:-:S04]  /*8f40*/  IADD3 R0, R38, 0x20, RZ ;  /* 0x0000002026007810 */ /* 0x000fc80007ffe0ff */
[----:B------:R-:W-:-:S13]  /*8f50*/  ISETP.GE.AND P0, PT, R0, c[0x0][0x27c], PT ;  /* 0x00009f0000007a0c */ /* 0x000fda0003f06270 */
        /* <DEDUP_REMOVED lines=26> */
[----:B------:R-:W-:Y:S01]  /*9100*/  HADD2.F32 R0, -RZ, R62.H0_H0 ;  /* 0x2000003eff007230 */ /* 0x000fe20000004100 */
[-C--:B------:R-:W-:Y:S01]  /*9110*/  FFMA.FTZ R12, R6, R3.reuse, -R12 ;  /* 0x00000003060c7223 */ /* 0x080fe2000001080c */
[----:B------:R-:W-:Y:S01]  /*9120*/  F2FP.PACK_AB R11, R11, R18 ;  /* 0x000000120b0b723e */ /* 0x000fe200000000ff */
[----:B------:R-:W-:Y:S01]  /*9130*/  FFMA.FTZ R8, R8, R3, R7 ;  /* 0x0000000308087223 */ /* 0x000fe20000010007 */
[----:B------:R-:W-:Y:S01]  /*9140*/  HADD2.F32 R3, -RZ, R63.H0_H0 ;  /* 0x2000003fff037230 */ /* 0x000fe20000004100 */
        /* <DEDUP_REMOVED lines=12> */
.L_x_378:
[----:B------:R-:W-:Y:S05]  /*9210*/  BSYNC B1 ;  /* 0x0000000000017941 */ /* 0x000fea0003800000 */
.L_x_377:
        /* <DEDUP_REMOVED lines=26> */
[----:B------:R-:W-:Y:S01]  /*93c0*/  HADD2.F32 R0, -RZ, R62.H1_H1 ;  /* 0x3000003eff007230 */ /* 0x000fe20000004100 */
        /* <DEDUP_REMOVED lines=22> */
.L_x_384:
[----:B------:R-:W-:Y:S05]  /*9530*/  BSYNC B0 ;  /* 0x0000000000007941 */ /* 0x000fea0003800000 */
.L_x_383:
        /* <DEDUP_REMOVED lines=45> */
.L_x_382:
[----:B------:R-:W-:Y:S05]  /*9810*/  BSYNC B1 ;  /* 0x0000000000017941 */ /* 0x000fea0003800000 */
.L_x_381:
[----:B------:R-:W-:-:S04]  /*9820*/  IADD3 R0, R51, 0x60, RZ ;  /* 0x0000006033007810 */ /* 0x000fc80007ffe0ff */
        /* <DEDUP_REMOVED lines=47> */
.L_x_387:
[----:B------:R-:W-:Y:S05]  /*9b20*/  BSYNC B0 ;  /* 0x0000000000007941 */ /* 0x000fea0003800000 */
.L_x_386:
        /* <DEDUP_REMOVED lines=9> */
[----:B------:R-:W-:-:S02]  /*9bc0*/  HADD2.F32 R3, -RZ, R69.H0_H0 ;  /* 0x20000045ff037230 */ /* 0x000fc40000004100 */
        /* <DEDUP_REMOVED lines=18> */
[----:B------:R-:W-:Y:S01]  /*9cf0*/  HADD2.F32 R0, -RZ, R68.H1_H1 ;  /* 0x30000044ff007230 */ /* 0x000fe20000004100 */
        /* <DEDUP_REMOVED lines=15> */
[----:B------:R1:W-:Y:S01]  /*9df0*/  STS.128 [R45+0x7100], R8 ;  /* 0x007100082d007388 */ /* 0x0003e20000000c00 */
[----:B------:R-:W-:Y:S05]  /*9e00*/  BRA `(.L_x_385) ;  /* 0x000024d000007947 */ /* 0x000fea0003800000 */
.L_x_364:
[----:B------:R-:W-:Y:S01]  /*9e10*/  @P3 IMAD.HI.U32 R3, R0, c[0x0][0x2c8], RZ ;  /* 0x0000b20000033a27 */ /* 0x000fe200078e00ff */
[----:B------:R-:W-:Y:S01]  /*9e20*/  SHF.R.S32.HI R26, RZ, 0x1f, R224 ;  /* 0x0000001fff1a7819 */ /* 0x000fe200000114e0 */
[----:B------:R-:W-:Y:S01]  /*9e30*/  CS2R R22, SRZ ;  /* 0x0000000000167805 */ /* 0x000fe2000001ff00 */
[----:B------:R-:W-:Y:S01]  /*9e40*/  CS2R R20, SRZ ;  /* 0x0000000000147805 */ /* 0x000fe2000001ff00 */
[----:B------:R-:W-:Y:S01]  /*9e50*/  IMAD.MOV.U32 R8, RZ, RZ, R10 ;  /* 0x000000ffff087224 */ /* 0x000fe200078e000a */
[----:B------:R-:W-:-:S04]  /*9e60*/  @P3 SHF.R.U32.HI R0, RZ, c[0x0][0x2cc], R3 ;  /* 0x0000b300ff003a19 */ /* 0x000fc80000011603 */
[----:B------:R-:W-:Y:S01]  /*9e70*/  SHF.R.S32.HI R3, RZ, 0x1f, R0 ;  /* 0x0000001fff037819 */ /* 0x000fe20000011400 */
[----:B------:R-:W-:-:S04]  /*9e80*/  IMAD.WIDE.U32 R8, R0, c[0x0][0x280], R8 ;  /* 0x0000a00000087a25 */ /* 0x000fc800078e0008 */
[C---:B------:R-:W-:Y:S01]  /*9e90*/  IMAD R6, R3.reuse, c[0x0][0x280], RZ ;  /* 0x0000a00003067a24 */ /* 0x040fe200078e02ff */
[----:B------:R-:W-:Y:S01]  /*9ea0*/  LEA R15, P0, R8, c[0x0][0x270], 0x1 ;  /* 0x00009c00080f7a11 */ /* 0x000fe200078008ff */
[----:B------:R-:W-:Y:S02]  /*9eb0*/  IMAD R3, R3, c[0x0][0x290], RZ ;  /* 0x0000a40003037a24 */ /* 0x000fe400078e02ff */
[----:B------:R-:W-:-:S04]  /*9ec0*/  IMAD R6, R0, c[0x0][0x284], R6 ;  /* 0x0000a10000067a24 */ /* 0x000fc800078e0206 */
[----:B------:R-:W-:-:S05]  /*9ed0*/  IMAD.IADD R6, R9, 0x1, R6 ;  /* 0x0000000109067824 */ /* 0x000fca00078e0206 */
[----:B------:R-:W-:Y:S01]  /*9ee0*/  LEA.HI.X R14, R8, c[0x0][0x274], R6, 0x1, P0 ;  /* 0x00009d00080e7a11 */ /* 0x000fe200000f0c06 */
[----:B------:R-:W-:Y:S01]  /*9ef0*/  IMAD.MOV.U32 R6, RZ, RZ, R12 ;  /* 0x000000ffff067224 */ /* 0x000fe200078e000c */
[----:B------:R-:W1:Y:S03]  /*9f00*/  SHFL.IDX PT, R8, R15, RZ, 0x181f ;  /* 0x00181fff0f087589 */ /* 0x000e6600000e0000 */
[----:B------:R-:W-:-:S04]  /*9f10*/  IMAD.WIDE.U32 R6, R0, c[0x0][0x290], R6 ;  /* 0x0000a40000067a25 */ /* 0x000fc800078e0006 */
[----:B------:R-:W-:Y:S01]  /*9f20*/  IMAD R0, R0, c[0x0][0x294], R3 ;  /* 0x0000a50000007a24 */ /* 0x000fe200078e0203 */
[C---:B------:R-:W-:Y:S01]  /*9f30*/  LEA R12, P0, R6.reuse, c[0x0][0x288], 0x1 ;  /* 0x0000a200060c7a11 */ /* 0x040fe200078008ff */
[----:B------:R-:W2:Y:S02]  /*9f40*/  SHFL.IDX PT, R3, R14, RZ, 0x181f ;  /* 0x00181fff0e037589 */ /* 0x000ea400000e0000 */
[----:B------:R-:W-:Y:S02]  /*9f50*/  IMAD.IADD R0, R7, 0x1, R0 ;  /* 0x0000000107007824 */ /* 0x000fe400078e0200 */
[----:B------:R-:W3:Y:S03]  /*9f60*/  SHFL.IDX PT, R7, R12, RZ, 0x181f ;  /* 0x00181fff0c077589 */ /* 0x000ee600000e0000 */
[----:B------:R-:W-:Y:S02]  /*9f70*/  LEA.HI.X R11, R6, c[0x0][0x28c], R0, 0x1, P0 ;  /* 0x0000a300060b7a11 */ /* 0x000fe400000f0c00 */
[----:B------:R-:W-:-:S13]  /*9f80*/  ISETP.GE.OR P0, PT, R224, c[0x0][0x27c], P4 ;  /* 0x00009f00e0007a0c */ /* 0x000fda0002706670 */
[C---:B------:R-:W-:Y:S01]  /*9f90*/  @!P0 IMAD.SHL.U32 R6, R224.reuse, 0x2, RZ ;  /* 0x00000002e0068824 */ /* 0x040fe200078e00ff */
[----:B------:R-:W-:-:S04]  /*9fa0*/  @!P0 SHF.L.U64.HI R0, R224, 0x1, R26 ;  /* 0x00000001e0008819 */ /* 0x000fc8000001021a */
[----:B-1----:R-:W-:-:S04]  /*9fb0*/  @!P0 IADD3 R8, P2, R8, R6, RZ ;  /* 0x0000000608088210 */ /* 0x002fc80007f5e0ff */
[----:B--2---:R-:W-:Y:S02]  /*9fc0*/  @!P0 IADD3.X R9, R3, R0, RZ, P2, !PT ;  /* 0x0000000003098210 */ /* 0x004fe400017fe4ff */
[----:B------:R-:W1:Y:S01]  /*9fd0*/  SHFL.IDX PT, R3, R11, RZ, 0x181f ;  /* 0x00181fff0b037589 */ /* 0x000e6200000e0000 */
[----:B---3--:R-:W-:Y:S01]  /*9fe0*/  @!P0 IADD3 R6, P2, R7, R6, RZ ;  /* 0x0000000607068210 */ /* 0x008fe20007f5e0ff */
[----:B------:R-:W-:Y:S01]  /*9ff0*/  CS2R R18, SRZ ;  /* 0x0000000000127805 */ /* 0x000fe2000001ff00 */
[----:B------:R-:W-:Y:S01]  /*a000*/  CS2R R16, SRZ ;  /* 0x0000000000107805 */ /* 0x000fe2000001ff00 */
[----:B------:R2:W3:Y:S02]  /*a010*/  @!P0 LD.E.128 R20, [R8.64] ;  /* 0x0000001208148980 */ /* 0x0004e4000c101d00 */
[----:B-1----:R-:W-:-:S05]  /*a020*/  @!P0 IMAD.X R7, R3, 0x1, R0, P2 ;  /* 0x0000000103078824 */ /* 0x002fca00010e0600 */
[----:B------:R3:W4:Y:S01]  /*a030*/  @!P0 LD.E.128 R16, [R6.64] ;  /* 0x0000001206108980 */ /* 0x000722000c101d00 */
[----:B------:R-:W-:Y:S03]  /*a040*/  BSSY B0, `(.L_x_388) ;  /* 0x0000025000007945 */ /* 0x000fe60003800000 */
[----:B--2---:R1:W2:Y:S01]  /*a050*/  SHFL.IDX PT, R8, R15, 0x1, 0x181f ;  /* 0x00381f000f087f89 */ /* 0x0042a200000e0000 */
[----:B------:R-:W-:-:S03]  /*a060*/  CS2R R34, SRZ ;  /* 0x0000000000227805 */ /* 0x000fc6000001ff00 */
[----:B------:R1:W1:Y:S01]  /*a070*/  SHFL.IDX PT, R10, R12, 0x1, 0x181f ;  /* 0x00381f000c0a7f89 */ /* 0x00026200000e0000 */
[----:B------:R-:W-:-:S03]  /*a080*/  CS2R R32, SRZ ;  /* 0x0000000000207805 */ /* 0x000fc6000001ff00 */
[----:B------:R1:W1:Y:S01]  /*a090*/  SHFL.IDX PT, R9, R14, 0x1, 0x181f ;  /* 0x00381f000e097f89 */ /* 0x00026200000e0000 */
[----:B------:R-:W-:-:S03]  /*a0a0*/  CS2R R30, SRZ ;  /* 0x00000000001e7805 */ /* 0x000fc6000001ff00 */
[----:B------:R1:W1:Y:S01]  /*a0b0*/  SHFL.IDX PT, R13, R11, 0x1, 0x181f ;  /* 0x00381f000b0d7f89 */ /* 0x00026200000e0000 */
[----:B------:R-:W-:Y:S01]  /*a0c0*/  CS2R R28, SRZ ;  /* 0x00000000001c7805 */ /* 0x000fe2000001ff00 */
[----:B------:R-:W-:Y:S01]  /*a0d0*/  ISETP.GE.AND P2, PT, R224, c[0x0][0x27c], PT ;  /* 0x00009f00e0007a0c */ /* 0x000fe20003f46270 */
[----:B---3--:R-:W-:Y:S01]  /*a0e0*/  IMAD.MOV.U32 R7, RZ, RZ, R22 ;  /* 0x000000ffff077224 */ /* 0x008fe200078e0016 */
[----:B------:R-:W-:Y:S01]  /*a0f0*/  MOV R3, R20 ;  /* 0x0000001400037202 */ /* 0x000fe20000000f00 */
[----:B------:R-:W-:Y:S02]  /*a100*/  IMAD.MOV.U32 R6, RZ, RZ, R23 ;  /* 0x000000ffff067224 */ /* 0x000fe400078e0017 */
[----:B------:R-:W-:Y:S01]  /*a110*/  IMAD.MOV.U32 R0, RZ, RZ, R21 ;  /* 0x000000ffff007224 */ /* 0x000fe200078e0015 */
[----:B------:R-:W-:Y:S02]  /*a120*/  PRMT R68, R7, 0x7610, R68 ;  /* 0x0000761007447816 */ /* 0x000fe40000000044 */
[----:B------:R-:W-:-:S02]  /*a130*/  PRMT R42, R42, 0x5410, R6 ;  /* 0x000054102a2a7816 */ /* 0x000fc40000000006 */
[----:B------:R-:W-:Y:S01]  /*a140*/  PRMT R38, R0, 0x5410, R3 ;  /* 0x0000541000267816 */ /* 0x000fe20000000003 */
[----:B----4-:R-:W-:Y:S01]  /*a150*/  IMAD.MOV.U32 R7, RZ, RZ, R18 ;  /* 0x000000ffff077224 */ /* 0x010fe200078e0012 */
[----:B------:R-:W-:Y:S01]  /*a160*/  MOV R3, R16 ;  /* 0x0000001000037202 */ /* 0x000fe20000000f00 */
[----:B------:R-:W-:Y:S02]  /*a170*/  IMAD.MOV.U32 R6, RZ, RZ, R19 ;  /* 0x000000ffff067224 */ /* 0x000fe400078e0013 */
[----:B------:R-:W-:Y:S01]  /*a180*/  IMAD.MOV.U32 R0, RZ, RZ, R17 ;  /* 0x000000ffff007224 */ /* 0x000fe200078e0011 */
[----:B------:R-:W-:Y:S02]  /*a190*/  PRMT R40, R7, 0x7610, R40 ;  /* 0x0000761007287816 */ /* 0x000fe40000000028 */
[----:B------:R-:W-:Y:S02]  /*a1a0*/  PRMT R42, R6, 0x7610, R42 ;  /* 0x00007610062a7816 */ /* 0x000fe4000000002a */
[----:B------:R-:W-:Y:S01]  /*a1b0*/  PRMT R37, R0, 0x5410, R3 ;  /* 0x0000541000257816 */ /* 0x000fe20000000003 */
[----:B------:R-:W-:Y:S05]  /*a1c0*/  @P1 BRA `(.L_x_389) ;  /* 0x000000c000001947 */ /* 0x000fea0003800000 */
[----:B-12---:R-:W-:Y:S01]  /*a1d0*/  CS2R R32, SRZ ;  /* 0x0000000000207805 */ /* 0x006fe2000001ff00 */
[----:B------:R-:W-:Y:S01]  /*a1e0*/  CS2R R30, SRZ ;  /* 0x00000000001e7805 */ /* 0x000fe2000001ff00 */
[----:B------:R-:W-:Y:S01]  /*a1f0*/  CS2R R28, SRZ ;  /* 0x00000000001c7805 */ /* 0x000fe2000001ff00 */
[----:B------:R-:W-:Y:S05]  /*a200*/  @P2 BRA `(.L_x_389) ;  /* 0x0000008000002947 */ /* 0x000fea0003800000 */
[C---:B------:R-:W-:Y:S01]  /*a210*/  IMAD.SHL.U32 R6, R224.reuse, 0x2, RZ ;  /* 0x00000002e0067824 */ /* 0x040fe200078e00ff */
[----:B------:R-:W-:-:S04]  /*a220*/  SHF.L.U64.HI R0, R224, 0x1, R26 ;  /* 0x00000001e0007819 */ /* 0x000fc8000001021a */
[----:B------:R-:W-:-:S05]  /*a230*/  IADD3 R8, P0, R8, R6, RZ ;  /* 0x0000000608087210 */ /* 0x000fca0007f1e0ff */
[----:B------:R-:W-:Y:S01]  /*a240*/  IMAD.X R9, R9, 0x1, R0, P0 ;  /* 0x0000000109097824 */ /* 0x000fe200000e0600 */
[----:B------:R-:W-:-:S04]  /*a250*/  IADD3 R6, P0, R10, R6, RZ ;  /* 0x000000060a067210 */ /* 0x000fc80007f1e0ff */
[----:B------:R1:W5:Y:S01]  /*a260*/  LD.E.128 R32, [R8.64] ;  /* 0x0000001208207980 */ /* 0x000362000c101d00 */
[----:B------:R-:W-:-:S05]  /*a270*/  IMAD.X R7, R13, 0x1, R0, P0 ;  /* 0x000000010d077824 */ /* 0x000fca00000e0600 */
[----:B------:R1:W5:Y:S03]  /*a280*/  LD.E.128 R28, [R6.64] ;  /* 0x00000012061c7980 */ /* 0x000366000c101d00 */
.L_x_389:
[----:B-12---:R-:W-:Y:S05]  /*a290*/  BSYNC B0 ;  /* 0x0000000000007941 */ /* 0x006fea0003800000 */
.L_x_388:
[----:B------:R-:W1:Y:S01]  /*a2a0*/  SHFL.IDX PT, R3, R15, 0x2, 0x181f ;  /* 0x00581f000f037f89 */ /* 0x000e6200000e0000 */
[C---:B------:R-:W-:Y:S01]  /*a2b0*/  ISETP.GE.OR P0, PT, R224.reuse, c[0x0][0x27c], P5 ;  /* 0x00009f00e0007a0c */ /* 0x040fe20002f06670 */
[----:B------:R-:W-:Y:S01]  /*a2c0*/  CS2R R54, SRZ ;  /* 0x0000000000367805 */ /* 0x000fe2000001ff00 */
[----:B------:R-:W-:Y:S01]  /*a2d0*/  CS2R R52, SRZ ;  /* 0x0000000000347805 */ /* 0x000fe2000001ff00 */
[----:B------:R-:W2:Y:S04]  /*a2e0*/  SHFL.IDX PT, R6, R14, 0x2, 0x181f ;  /* 0x00581f000e067f89 */ /* 0x000ea800000e0000 */
[----:B------:R-:W-:Y:S06]  /*a2f0*/  SHFL.IDX PT, R10, R11, 0x2, 0x181f ;  /* 0x00581f000b0a7f89 */ /* 0x000fec00000e0000 */
[C---:B------:R-:W-:Y:S01]  /*a300*/  @!P0 IMAD.SHL.U32 R0, R224.reuse, 0x2, RZ ;  /* 0x00000002e0008824 */ /* 0x040fe200078e00ff */
[----:B------:R-:W-:-:S04]  /*a310*/  @!P0 SHF.L.U64.HI R7, R224, 0x1, R26 ;  /* 0x00000001e0078819 */ /* 0x000fc8000001021a */
[----:B-1----:R-:W-:Y:S02]  /*a320*/  @!P0 IADD3 R8, P1, R3, R0, RZ ;  /* 0x0000000003088210 */ /* 0x002fe40007f3e0ff */
[----:B------:R-:W1:Y:S03]  /*a330*/  SHFL.IDX PT, R3, R12, 0x2, 0x181f ;  /* 0x00581f000c037f89 */ /* 0x000e6600000e0000 */
[----:B--2---:R-:W-:Y:S01]  /*a340*/  @!P0 IMAD.X R9, R6, 0x1, R7, P1 ;  /* 0x0000000106098824 */ /* 0x004fe200008e0607 */
[----:B------:R-:W-:Y:S01]  /*a350*/  CS2R R58, SRZ ;  /* 0x00000000003a7805 */ /* 0x000fe2000001ff00 */
[----:B------:R-:W-:-:S03]  /*a360*/  CS2R R56, SRZ ;  /* 0x0000000000387805 */ /* 0x000fc6000001ff00 */
[----:B------:R2:W3:Y:S01]  /*a370*/  @!P0 LD.E.128 R52, [R8.64] ;  /* 0x0000001208348980 */ /* 0x0004e2000c101d00 */
[----:B-1----:R-:W-:-:S05]  /*a380*/  @!P0 IADD3 R6, P1, R3, R0, RZ ;  /* 0x0000000003068210 */ /* 0x002fca0007f3e0ff */
[----:B------:R-:W-:-:S05]  /*a390*/  @!P0 IMAD.X R7, R10, 0x1, R7, P1 ;  /* 0x000000010a078824 */ /* 0x000fca00008e0607 */
[----:B------:R1:W4:Y:S01]  /*a3a0*/  @!P0 LD.E.128 R56, [R6.64] ;  /* 0x0000001206388980 */ /* 0x000322000c101d00 */
[----:B-----5:R-:W-:Y:S02]  /*a3b0*/  IMAD.MOV.U32 R3, RZ, RZ, R32 ;  /* 0x000000ffff037224 */ /* 0x020fe400078e0020 */
[----:B------:R-:W-:-:S03]  /*a3c0*/  IMAD.MOV.U32 R0, RZ, RZ, R33 ;  /* 0x000000ffff007224 */ /* 0x000fc600078e0021 */
[----:B------:R-:W-:Y:S01]  /*a3d0*/  PRMT R73, R73, 0x5410, R3 ;  /* 0x0000541049497816 */ /* 0x000fe20000000003 */
[----:B------:R-:W-:Y:S01]  /*a3e0*/  IMAD.MOV.U32 R3, RZ, RZ, R28 ;  /* 0x000000ffff037224 */ /* 0x000fe200078e001c */
[----:B------:R-:W-:Y:S01]  /*a3f0*/  PRMT R71, R71, 0x5410, R0 ;  /* 0x0000541047477816 */ /* 0x000fe20000000000 */
[----:B------:R-:W-:-:S03]  /*a400*/  IMAD.MOV.U32 R0, RZ, RZ, R29 ;  /* 0x000000ffff007224 */ /* 0x000fc600078e001d */
[----:B------:R-:W-:Y:S02]  /*a410*/  PRMT R73, R3, 0x7610, R73 ;  /* 0x0000761003497816 */ /* 0x000fe40000000049 */
[----:B------:R-:W-:Y:S01]  /*a420*/  PRMT R71, R0, 0x7610, R71 ;  /* 0x0000761000477816 */ /* 0x000fe20000000047 */
[----:B-1----:R-:W-:Y:S02]  /*a430*/  IMAD.MOV.U32 R7, RZ, RZ, R34 ;  /* 0x000000ffff077224 */ /* 0x002fe400078e0022 */
[----:B------:R-:W-:-:S03]  /*a440*/  IMAD.MOV.U32 R6, RZ, RZ, R35 ;  /* 0x000000ffff067224 */ /* 0x000fc600078e0023 */
[----:B------:R-:W-:Y:S01]  /*a450*/  PRMT R74, R74, 0x5410, R7 ;  /* 0x000054104a4a7816 */ /* 0x000fe20000000007 */
[----:B------:R-:W-:Y:S01]  /*a460*/  IMAD.MOV.U32 R7, RZ, RZ, R30 ;  /* 0x000000ffff077224 */ /* 0x000fe200078e001e */
[----:B------:R-:W-:Y:S01]  /*a470*/  PRMT R72, R72, 0x5410, R6 ;  /* 0x0000541048487816 */ /* 0x000fe20000000006 */
[----:B------:R-:W-:-:S03]  /*a480*/  IMAD.MOV.U32 R6, RZ, RZ, R31 ;  /* 0x000000ffff067224 */ /* 0x000fc600078e001f */
[----:B------:R-:W-:Y:S02]  /*a490*/  PRMT R74, R7, 0x7610, R74 ;  /* 0x00007610074a7816 */ /* 0x000fe4000000004a */
[----:B------:R-:W-:Y:S01]  /*a4a0*/  PRMT R72, R6, 0x7610, R72 ;  /* 0x0000761006487816 */ /* 0x000fe20000000048 */
[----:B--2---:R1:W2:Y:S01]  /*a4b0*/  SHFL.IDX PT, R9, R14, 0x3, 0x181f ;  /* 0x00781f000e097f89 */ /* 0x0042a200000e0000 */
[----:B------:R-:W-:Y:S03]  /*a4c0*/  BSSY B0, `(.L_x_390) ;  /* 0x0000024000007945 */ /* 0x000fe60003800000 */
[----:B------:R1:W1:Y:S01]  /*a4d0*/  SHFL.IDX PT, R8, R15, 0x3, 0x181f ;  /* 0x00781f000f087f89 */ /* 0x00026200000e0000 */
[----:B------:R-:W-:-:S03]  /*a4e0*/  CS2R R66, SRZ ;  /* 0x0000000000427805 */ /* 0x000fc6000001ff00 */
[----:B------:R1:W1:Y:S01]  /*a4f0*/  SHFL.IDX PT, R10, R12, 0x3, 0x181f ;  /* 0x00781f000c0a7f89 */ /* 0x00026200000e0000 */
[----:B------:R-:W-:-:S03]  /*a500*/  CS2R R64, SRZ ;  /* 0x0000000000407805 */ /* 0x000fc6000001ff00 */
[----:B------:R-:W1:Y:S01]  /*a510*/  SHFL.IDX PT, R11, R11, 0x3, 0x181f ;  /* 0x00781f000b0b7f89 */ /* 0x000e6200000e0000 */
[----:B------:R-:W-:Y:S01]  /*a520*/  CS2R R62, SRZ ;  /* 0x00000000003e7805 */ /* 0x000fe2000001ff00 */
[----:B------:R-:W-:Y:S01]  /*a530*/  CS2R R60, SRZ ;  /* 0x00000000003c7805 */ /* 0x000fe2000001ff00 */
[----:B---3--:R-:W-:Y:S02]  /*a540*/  IMAD.MOV.U32 R7, RZ, RZ, R54 ;  /* 0x000000ffff077224 */ /* 0x008fe400078e0036 */
[----:B------:R-:W-:Y:S02]  /*a550*/  IMAD.MOV.U32 R6, RZ, RZ, R55 ;  /* 0x000000ffff067224 */ /* 0x000fe400078e0037 */
[----:B------:R-:W-:Y:S02]  /*a560*/  IMAD.MOV.U32 R3, RZ, RZ, R52 ;  /* 0x000000ffff037224 */ /* 0x000fe400078e0034 */
[----:B------:R-:W-:Y:S01]  /*a570*/  IMAD.MOV.U32 R0, RZ, RZ, R53 ;  /* 0x000000ffff007224 */ /* 0x000fe200078e0035 */
[----:B------:R-:W-:-:S02]  /*a580*/  PRMT R80, R80, 0x5410, R7 ;  /* 0x0000541050507816 */ /* 0x000fc40000000007 */
[----:B------:R-:W-:Y:S02]  /*a590*/  PRMT R78, R78, 0x5410, R6 ;  /* 0x000054104e4e7816 */ /* 0x000fe40000000006 */
[----:B------:R-:W-:Y:S02]  /*a5a0*/  PRMT R79, R79, 0x5410, R3 ;  /* 0x000054104f4f7816 */ /* 0x000fe40000000003 */
[----:B------:R-:W-:Y:S01]  /*a5b0*/  PRMT R75, R75, 0x5410, R0 ;  /* 0x000054104b4b7816 */ /* 0x000fe20000000000 */
[----:B----4-:R-:W-:Y:S02]  /*a5c0*/  IMAD.MOV.U32 R7, RZ, RZ, R58 ;  /* 0x000000ffff077224 */ /* 0x010fe400078e003a */
[----:B------:R-:W-:Y:S02]  /*a5d0*/  IMAD.MOV.U32 R6, RZ, RZ, R59 ;  /* 0x000000ffff067224 */ /* 0x000fe400078e003b */
[----:B------:R-:W-:Y:S02]  /*a5e0*/  IMAD.MOV.U32 R3, RZ, RZ, R56 ;  /* 0x000000ffff037224 */ /* 0x000fe400078e0038 */
[----:B------:R-:W-:Y:S01]  /*a5f0*/  IMAD.MOV.U32 R0, RZ, RZ, R57 ;  /* 0x000000ffff007224 */ /* 0x000fe200078e0039 */
[----:B------:R-:W-:-:S02]  /*a600*/  PRMT R80, R7, 0x7610, R80 ;  /* 0x0000761007507816 */ /* 0x000fc40000000050 */
[----:B------:R-:W-:Y:S02]  /*a610*/  PRMT R78, R6, 0x7610, R78 ;  /* 0x00007610064e7816 */ /* 0x000fe4000000004e */
[----:B------:R-:W-:Y:S02]  /*a620*/  PRMT R79, R3, 0x7610, R79 ;  /* 0x00007610034f7816 */ /* 0x000fe4000000004f */
[----:B------:R-:W-:Y:S01]  /*a630*/  PRMT R75, R0, 0x7610, R75 ;  /* 0x00007610004b7816 */ /* 0x000fe2000000004b */
[----:B------:R-:W-:Y:S05]  /*a640*/  @P6 BRA `(.L_x_391) ;  /* 0x000000b000006947 */ /* 0x000fea0003800000 */
[C---:B-12---:R-:W-:Y:S01]  /*a650*/  IMAD.SHL.U32 R3, R224.reuse, 0x2, RZ ;  /* 0x00000002e0037824 */ /* 0x046fe200078e00ff */
[----:B------:R-:W-:Y:S01]  /*a660*/  SHF.L.U64.HI R0, R224, 0x1, R26 ;  /* 0x00000001e0007819 */ /* 0x000fe2000001021a */
[----:B------:R-:W-:Y:S01]  /*a670*/  CS2R R64, SRZ ;  /* 0x0000000000407805 */ /* 0x000fe2000001ff00 */
[----:B------:R-:W-:Y:S01]  /*a680*/  CS2R R62, SRZ ;  /* 0x00000000003e7805 */ /* 0x000fe2000001ff00 */
[----:B------:R-:W-:Y:S01]  /*a690*/  CS2R R60, SRZ ;  /* 0x00000000003c7805 */ /* 0x000fe2000001ff00 */
[----:B------:R-:W-:-:S05]  /*a6a0*/  IADD3 R8, P0, R8, R3, RZ ;  /* 0x0000000308087210 */ /* 0x000fca0007f1e0ff */
[----:B------:R-:W-:Y:S01]  /*a6b0*/  IMAD.X R9, R9, 0x1, R0, P0 ;  /* 0x0000000109097824 */ /* 0x000fe200000e0600 */
[----:B------:R-:W-:-:S04]  /*a6c0*/  IADD3 R6, P0, R10, R3, RZ ;  /* 0x000000030a067210 */ /* 0x000fc80007f1e0ff */
[----:B------:R1:W5:Y:S01]  /*a6d0*/  @!P2 LD.E.128 R64, [R8.64] ;  /* 0x000000120840a980 */ /* 0x000362000c101d00 */
[----:B------:R-:W-:-:S05]  /*a6e0*/  IMAD.X R7, R11, 0x1, R0, P0 ;  /* 0x000000010b077824 */ /* 0x000fca00000e0600 */
[----:B------:R1:W5:Y:S03]  /*a6f0*/  @!P2 LD.E.128 R60, [R6.64] ;  /* 0x00000012063ca980 */ /* 0x000366000c101d00 */
.L_x_391:
[----:B-12---:R-:W-:Y:S05]  /*a700*/  BSYNC B0 ;  /* 0x0000000000007941 */ /* 0x006fea0003800000 */
.L_x_390:
[----:B------:R-:W-:Y:S01]  /*a710*/  IMAD.IADD R7, R39, 0x1, -R218 ;  /* 0x0000000127077824 */ /* 0x000fe200078e0ada */
[----:B------:R-:W-:-:S04]  /*a720*/  DEPBAR.LE SB0, 0x1 ;  /* 0x000080400000791a */ /* 0x000fc80000000000 */
[----:B------:R-:W-:Y:S01]  /*a730*/  IMNMX R69, R7, 0x80, PT ;  /* 0x0000008007457817 */ /* 0x000fe20003800200 */
[----:B-----5:R-:W-:Y:S01]  /*a740*/  IMAD.MOV.U32 R3, RZ, RZ, R67 ;  /* 0x000000ffff037224 */ /* 0x020fe200078e0043 */
[----:B------:R-:W-:Y:S01]  /*a750*/  BSSY B0, `(.L_x_392) ;  /* 0x0000070000007945 */ /* 0x000fe20003800000 */
[----:B------:R-:W-:Y:S01]  /*a760*/  IMAD.MOV.U32 R0, RZ, RZ, R64 ;  /* 0x000000ffff007224 */ /* 0x000fe200078e0040 */
[----:B------:R-:W-:Y:S01]  /*a770*/  BAR.SYNC.DEFER_BLOCKING 0x0 ;  /* 0x0000000000007b1d */ /* 0x000fe20000010000 */
[----:B------:R-:W-:Y:S01]  /*a780*/  IMAD.MOV.U32 R6, RZ, RZ, R66 ;  /* 0x000000ffff067224 */ /* 0x000fe200078e0042 */
[----:B------:R-:W-:Y:S02]  /*a790*/  ISETP.GE.OR P0, PT, R51, R69, P2 ;  /* 0x000000453300720c */ /* 0x000fe40001706670 */
[----:B------:R-:W-:Y:S01]  /*a7a0*/  PRMT R83, R3, 0x5410, R0 ;  /* 0x0000541003537816 */ /* 0x000fe20000000000 */
[----:B------:R-:W-:Y:S01]  /*a7b0*/  IMAD.MOV.U32 R3, RZ, RZ, R65 ;  /* 0x000000ffff037224 */ /* 0x000fe200078e0041 */
[----:B------:R-:W-:Y:S01]  /*a7c0*/  PRMT R84, R84, 0x5410, R6 ;  /* 0x0000541054547816 */ /* 0x000fe20000000006 */
[----:B------:R-:W-:Y:S01]  /*a7d0*/  IMAD.MOV.U32 R6, RZ, RZ, R63 ;  /* 0x000000ffff067224 */ /* 0x000fe200078e003f */
[----:B------:R-:W-:-:S02]  /*a7e0*/  MOV R0, R62 ;  /* 0x0000003e00007202 */ /* 0x000fc40000000f00 */
[----:B------:R-:W-:Y:S02]  /*a7f0*/  PRMT R82, R3, 0x7610, R82 ;  /* 0x0000761003527816 */ /* 0x000fe40000000052 */
[----:B------:R-:W-:Y:S01]  /*a800*/  PRMT R84, R0, 0x7610, R84 ;  /* 0x0000761000547816 */ /* 0x000fe20000000054 */
[----:B------:R-:W-:Y:S01]  /*a810*/  IMAD.MOV.U32 R0, RZ, RZ, R61 ;  /* 0x000000ffff007224 */ /* 0x000fe200078e003d */
[----:B------:R-:W-:-:S04]  /*a820*/  MOV R3, R60 ;  /* 0x0000003c00037202 */ /* 0x000fc80000000f00 */
[----:B------:R-:W-:Y:S02]  /*a830*/  PRMT R81, R0, 0x5410, R6 ;  /* 0x0000541000517816 */ /* 0x000fe40000000006 */
[----:B------:R-:W-:Y:S01]  /*a840*/  PRMT R82, R82, 0x5410, R3 ;  /* 0x0000541052527816 */ /* 0x000fe20000000003 */
[----:B------:R-:W-:Y:S05]  /*a850*/  @P0 BRA `(.L_x_393) ;  /* 0x000005f000000947 */ /* 0x000fea0003800000 */
[----:B------:R-:W-:Y:S01]  /*a860*/  MOV R0, c[0x0][0x27c] ;  /* 0x00009f0000007a02 */ /* 0x000fe20000000f00 */
[----:B------:R-:W1:Y:S01]  /*a870*/  LDS.128 R8, [R45+0x100] ;  /* 0x000100002d087984 */ /* 0x000e620000000c00 */
[----:B------:R-:W-:Y:S02]  /*a880*/  SHF.R.U32.HI R7, RZ, 0x10, R17 ;  /* 0x00000010ff077819 */ /* 0x000fe40000011611 */
[----:B------:R-:W-:Y:S02]  /*a890*/  LEA.HI R0, R0, R50, RZ, 0x1d ;  /* 0x0000003200007211 */ /* 0x000fe400078fe8ff */
[----:B------:R-:W-:Y:S02]  /*a8a0*/  SHF.R.U64 R49, R20, 0x10, R21 ;  /* 0x0000001014317819 */ /* 0x000fe40000001215 */
[----:B------:R-:W-:-:S02]  /*a8b0*/  SHF.R.S32.HI R6, RZ, 0x1f, R0 ;  /* 0x0000001fff067819 */ /* 0x000fc40000011400 */
[----:B------:R-:W-:Y:S01]  /*a8c0*/  SHF.L.U32 R3, R0, 0x3, RZ ;  /* 0x0000000300037819 */ /* 0x000fe200000006ff */
[----:B------:R-:W-:Y:S01]  /*a8d0*/  HADD2.F32 R49, -RZ, R49.H0_H0 ;  /* 0x20000031ff317230 */ /* 0x000fe20000004100 */
[----:B------:R-:W-:Y:S02]  /*a8e0*/  LEA.HI R0, R6, R0, RZ, 0x3 ;  /* 0x0000000006007211 */ /* 0x000fe400078f18ff */
[----:B------:R-:W-:Y:S02]  /*a8f0*/  LOP3.LUT R3, R24, 0x38, R3, 0xf8, !PT ;  /* 0x0000003818037812 */ /* 0x000fe400078ef803 */
[----:B------:R-:W-:Y:S02]  /*a900*/  SHF.L.U32 R0, R0, 0xa, RZ ;  /* 0x0000000a00007819 */ /* 0x000fe400000006ff */
[----:B------:R-:W-:Y:S02]  /*a910*/  LOP3.LUT R3, R3, R27, RZ, 0x3c, !PT ;  /* 0x0000001b03037212 */ /* 0x000fe400078e3cff */
[----:B------:R-:W-:-:S02]  /*a920*/  LOP3.LUT R0, R0, 0x7fffe000, RZ, 0xc0, !PT ;  /* 0x7fffe00000007812 */ /* 0x000fc400078ec0ff */
[----:B------:R-:W-:Y:S02]  /*a930*/  SHF.R.U32.HI R27, RZ, 0x10, R21 ;  /* 0x00000010ff1b7819 */ /* 0x000fe40000011615 */
[----:B------:R-:W-:Y:S02]  /*a940*/  IADD3 R0, R3, R0, R25 ;  /* 0x0000000003007210 */ /* 0x000fe40007ffe019 */
[--C-:B------:R-:W-:Y:S01]  /*a950*/  SHF.R.U64 R48, R22, 0x10, R23.reuse ;  /* 0x0000001016307819 */ /* 0x100fe20000001217 */
[----:B------:R-:W-:Y:S01]  /*a960*/  HADD2.F32 R70, -RZ, R27.H0_H0 ;  /* 0x2000001bff467230 */ /* 0x000fe20000004100 */
[----:B------:R-:W-:Y:S01]  /*a970*/  SHF.L.U32 R41, R0, 0x1, RZ ;  /* 0x0000000100297819 */ /* 0x000fe200000006ff */
[----:B------:R-:W-:Y:S01]  /*a980*/  HADD2.F32 R0, -RZ, R37.H0_H0 ;  /* 0x20000025ff007230 */ /* 0x000fe20000004100 */
[----:B------:R-:W-:Y:S01]  /*a990*/  SHF.R.U32.HI R36, RZ, 0x10, R23 ;  /* 0x00000010ff247819 */ /* 0x000fe20000011617 */
[----:B------:R-:W-:Y:S01]  /*a9a0*/  HADD2.F32 R48, -RZ, R48.H0_H0 ;  /* 0x20000030ff307230 */ /* 0x000fe20000004100 */
[----:B------:R-:W-:Y:S01]  /*a9b0*/  SHF.R.U64 R43, R18, 0x10, R19 ;  /* 0x00000010122b7819 */ /* 0x000fe20000001213 */
[----:B------:R-:W2:Y:S01]  /*a9c0*/  LDS.128 R12, [R41+0x100] ;  /* 0x00010000290c7984 */ /* 0x000ea20000000c00 */
[----:B------:R-:W-:-:S02]  /*a9d0*/  SHF.R.U64 R47, R16, 0x10, R17 ;  /* 0x00000010102f7819 */ /* 0x000fc40000001211 */
[----:B------:R-:W-:Y:S01]  /*a9e0*/  SHF.R.U32.HI R19, RZ, 0x10, R19 ;  /* 0x00000010ff137819 */ /* 0x000fe20000011613 */
[--C-:B-1----:R-:W-:Y:S02]  /*a9f0*/  HADD2.F32 R23, -RZ, R10.reuse.H0_H0 ;  /* 0x2000000aff177230 */ /* 0x102fe40000004100 */
[----:B------:R-:W-:Y:S02]  /*aa00*/  HADD2.F32 R25, -RZ, R10.H1_H1 ;  /* 0x3000000aff197230 */ /* 0x000fe40000004100 */
[--C-:B------:R-:W-:Y:S02]  /*aa10*/  HADD2.F32 R22, -RZ, R11.reuse.H0_H0 ;  /* 0x2000000bff167230 */ /* 0x100fe40000004100 */
[----:B------:R-:W-:Y:S02]  /*aa20*/  HADD2.F32 R21, -RZ, R11.H1_H1 ;  /* 0x3000000bff157230 */ /* 0x000fe40000004100 */
[--C-:B------:R-:W-:Y:S02]  /*aa30*/  HADD2.F32 R20, -RZ, R9.reuse.H0_H0 ;  /* 0x20000009ff147230 */ /* 0x100fe40000004100 */
[----:B------:R-:W-:-:S02]  /*aa40*/  HADD2.F32 R18, -RZ, R9.H1_H1 ;  /* 0x30000009ff127230 */ /* 0x000fc40000004100 */
[--C-:B------:R-:W-:Y:S02]  /*aa50*/  HADD2.F32 R24, -RZ, R8.reuse.H0_H0 ;  /* 0x20000008ff187230 */ /* 0x100fe40000004100 */
[----:B------:R-:W-:Y:S01]  /*aa60*/  HADD2.F32 R26, -RZ, R8.H1_H1 ;  /* 0x30000008ff1a7230 */ /* 0x000fe20000004100 */
[-C--:B------:R-:W-:Y:S01]  /*aa70*/  FMUL.FTZ R8, R20, R0.reuse ;  /* 0x0000000014087220 */ /* 0x080fe20000410000 */
[----:B------:R-:W-:Y:S02]  /*aa80*/  HADD2.F32 R19, -RZ, R19.H0_H0 ;  /* 0x20000013ff137230 */ /* 0x000fe40000004100 */
[----:B--2---:R-:W-:Y:S02]  /*aa90*/  HADD2.F32 R6, -RZ, R13.H0_H0 ;  /* 0x2000000dff067230 */ /* 0x004fe40000004100 */
[--C-:B------:R-:W-:Y:S02]  /*aaa0*/  HADD2.F32 R10, -RZ, R15.reuse.H0_H0 ;  /* 0x2000000fff0a7230 */ /* 0x100fe40000004100 */
[----:B------:R-:W-:Y:S01]  /*aab0*/  HADD2.F32 R11, -RZ, R15.H1_H1 ;  /* 0x3000000fff0b7230 */ /* 0x000fe20000004100 */
[----:B------:R-:W-:Y:S01]  /*aac0*/  FMUL.FTZ R39, R6, R0 ;  /* 0x0000000006277220 */ /* 0x000fe20000410000 */
[----:B------:R-:W-:-:S02]  /*aad0*/  HADD2.F32 R15, -RZ, R7.H0_H0 ;  /* 0x20000007ff0f7230 */ /* 0x000fc40000004100 */
[--C-:B------:R-:W-:Y:S02]  /*aae0*/  HADD2.F32 R9, -RZ, R12.reuse.H0_H0 ;  /* 0x2000000cff097230 */ /* 0x100fe40000004100 */
[----:B------:R-:W-:Y:S01]  /*aaf0*/  HADD2.F32 R17, -RZ, R12.H1_H1 ;  /* 0x3000000cff117230 */ /* 0x000fe20000004100 */
[----:B------:R-:W-:Y:S01]  /*ab00*/  FMUL.FTZ R0, R18, R15 ;  /* 0x0000000f12007220 */ /* 0x000fe20000410000 */
[--C-:B------:R-:W-:Y:S02]  /*ab10*/  HADD2.F32 R12, -RZ, R14.reuse.H0_H0 ;  /* 0x2000000eff0c7230 */ /* 0x100fe40000004100 */
[----:B------:R-:W-:Y:S02]  /*ab20*/  HADD2.F32 R16, -RZ, R14.H1_H1 ;  /* 0x3000000eff107230 */ /* 0x000fe40000004100 */
[----:B------:R-:W-:Y:S02]  /*ab30*/  HADD2.F32 R3, -RZ, R13.H1_H1 ;  /* 0x3000000dff037230 */ /* 0x000fe40000004100 */
[----:B------:R-:W-:-:S02]  /*ab40*/  HADD2.F32 R14, -RZ, R38.H0_H0 ;  /* 0x20000026ff0e7230 */ /* 0x000fc40000004100 */
[----:B------:R-:W-:Y:S01]  /*ab50*/  HADD2.F32 R7, -RZ, R37.H1_H1 ;  /* 0x30000025ff077230 */ /* 0x000fe20000004100 */
[C---:B------:R-:W-:Y:S01]  /*ab60*/  FFMA.FTZ R44, R3.reuse, R70, R0 ;  /* 0x00000046032c7223 */ /* 0x040fe20000010000 */
[----:B------:R-:W-:Y:S01]  /*ab70*/  HADD2.F32 R13, -RZ, R38.H1_H1 ;  /* 0x30000026ff0d7230 */ /* 0x000fe20000004100 */
[----:B------:R-:W-:Y:S01]  /*ab80*/  FFMA.FTZ R46, R6, R14, R8 ;  /* 0x0000000e062e7223 */ /* 0x000fe20000010008 */
[----:B------:R-:W-:Y:S01]  /*ab90*/  HADD2.F32 R0, -RZ, R42.H0_H0 ;  /* 0x2000002aff007230 */ /* 0x000fe20000004100 */
[----:B------:R-:W-:Y:S01]  /*aba0*/  FMUL.FTZ R38, R3, R15 ;  /* 0x0000000f03267220 */ /* 0x000fe20000410000 */
[----:B------:R-:W-:Y:S01]  /*abb0*/  HADD2.F32 R3, -RZ, R40.H0_H0 ;  /* 0x20000028ff037230 */ /* 0x000fe20000004100 */
[-C--:B------:R-:W-:Y:S02]  /*abc0*/  FMUL.FTZ R6, R24, R7.reuse ;  /* 0x0000000718067220 */ /* 0x080fe40000410000 */
[C---:B------:R-:W-:Y:S01]  /*abd0*/  FMUL.FTZ R37, R9.reuse, R7 ;  /* 0x0000000709257220 */ /* 0x040fe20000410000 */
[----:B------:R-:W-:Y:S01]  /*abe0*/  HADD2.F32 R7, -RZ, R68.H0_H0 ;  /* 0x20000044ff077230 */ /* 0x000fe20000004100 */
[----:B------:R-:W-:Y:S01]  /*abf0*/  FFMA.FTZ R40, R9, R13, R6 ;  /* 0x0000000d09287223 */ /* 0x000fe20000010006 */
[----:B------:R-:W-:Y:S01]  /*ac00*/  HADD2.F32 R6, -RZ, R42.H1_H1 ;  /* 0x3000002aff067230 */ /* 0x000fe20000004100 */
[----:B------:R-:W-:Y:S01]  /*ac10*/  FMUL.FTZ R9, R23, R3 ;  /* 0x0000000317097220 */ /* 0x000fe20000410000 */
[----:B------:R-:W-:Y:S01]  /*ac20*/  HADD2.F32 R68, -RZ, R36.H0_H0 ;  /* 0x20000024ff447230 */ /* 0x000fe20000004100 */
[----:B------:R-:W-:-:S02]  /*ac30*/  FMUL.FTZ R8, R22, R0 ;  /* 0x0000000016087220 */ /* 0x000fc40000410000 */
[C---:B------:R-:W-:Y:S02]  /*ac40*/  FMUL.FTZ R27, R12.reuse, R3 ;  /* 0x000000030c1b7220 */ /* 0x040fe40000410000 */
[----:B------:R-:W-:Y:S02]  /*ac50*/  FFMA.FTZ R42, R12, R7, R9 ;  /* 0x000000070c2a7223 */ /* 0x000fe40000010009 */
[C---:B------:R-:W-:Y:S02]  /*ac60*/  FMUL.FTZ R12, R10.reuse, R0 ;  /* 0x000000000a0c7220 */ /* 0x040fe40000410000 */
[----:B------:R-:W-:Y:S01]  /*ac70*/  FFMA.FTZ R15, R10, R6, R8 ;  /* 0x000000060a0f7223 */ /* 0x000fe20000010008 */
[----:B------:R-:W-:Y:S01]  /*ac80*/  HADD2.F32 R10, -RZ, R47.H0_H0 ;  /* 0x2000002fff0a7230 */ /* 0x000fe20000004100 */
[-C--:B------:R-:W-:Y:S01]  /*ac90*/  FMUL.FTZ R0, R21, R19.reuse ;  /* 0x0000001315007220 */ /* 0x080fe20000410000 */
[----:B------:R-:W-:Y:S01]  /*aca0*/  HADD2.F32 R8, -RZ, R43.H0_H0 ;  /* 0x2000002bff087230 */ /* 0x000fe20000004100 */
[----:B------:R-:W-:-:S02]  /*acb0*/  FMUL.FTZ R9, R11, R19 ;  /* 0x000000130b097220 */ /* 0x000fc40000410000 */
[----:B------:R-:W-:Y:S02]  /*acc0*/  FFMA.FTZ R11, R11, R68, R0 ;  /* 0x000000440b0b7223 */ /* 0x000fe40000010000 */
[----:B------:R-:W-:Y:S02]  /*acd0*/  FMUL.FTZ R3, R26, R10 ;  /* 0x0000000a1a037220 */ /* 0x000fe40000410000 */
[----:B------:R-:W-:Y:S01]  /*ace0*/  FMUL.FTZ R0, R25, R8 ;  /* 0x0000000819007220 */ /* 0x000fe20000410000 */
[----:B------:R-:W-:Y:S01]  /*acf0*/  F2FP.PACK_AB R15, R11, R15 ;  /* 0x0000000f0b0f723e */ /* 0x000fe200000000ff */
[C---:B------:R-:W-:Y:S02]  /*ad00*/  FMUL.FTZ R10, R17.reuse, R10 ;  /* 0x0000000a110a7220 */ /* 0x040fe40000410000 */
[----:B------:R-:W-:Y:S02]  /*ad10*/  FMUL.FTZ R8, R16, R8 ;  /* 0x0000000810087220 */ /* 0x000fe40000410000 */
[----:B------:R-:W-:-:S02]  /*ad20*/  FFMA.FTZ R19, R17, R49, R3 ;  /* 0x0000003111137223 */ /* 0x000fc40000010003 */
[----:B------:R-:W-:Y:S02]  /*ad30*/  FFMA.FTZ R36, R16, R48, R0 ;  /* 0x0000003010247223 */ /* 0x000fe40000010000 */
[----:B------:R-:W-:Y:S02]  /*ad40*/  FFMA.FTZ R17, R20, R14, -R39 ;  /* 0x0000000e14117223 */ /* 0x000fe40000010827 */
        /* <DEDUP_REMOVED lines=8> */
[----:B------:R-:W-:-:S02]  /*add0*/  FFMA.FTZ R7, R26, R49, -R10 ;  /* 0x000000311a077223 */ /* 0x000fc4000001080a */
[----:B------:R-:W-:Y:S01]  /*ade0*/  FFMA.FTZ R6, R25, R48, -R8 ;  /* 0x0000003019067223 */ /* 0x000fe20000010808 */
[----:B------:R-:W-:Y:S02]  /*adf0*/  F2FP.PACK_AB R11, R0, R3 ;  /* 0x00000003000b723e */ /* 0x000fe400000000ff */
[----:B------:R-:W-:Y:S02]  /*ae00*/  F2FP.PACK_AB R8, R7, R18 ;  /* 0x000000120708723e */ /* 0x000fe400000000ff */
[----:B------:R-:W-:Y:S02]  /*ae10*/  F2FP.PACK_AB R10, R6, R14 ;  /* 0x0000000e060a723e */ /* 0x000fe400000000ff */
[----:B------:R-:W-:-:S03]  /*ae20*/  F2FP.PACK_AB R14, R36, R42 ;  /* 0x0000002a240e723e */ /* 0x000fc600000000ff */
[----:B------:R1:W-:Y:S04]  /*ae30*/  STS.128 [R45+0x100], R8 ;  /* 0x000100082d007388 */ /* 0x0003e80000000c00 */
[----:B------:R1:W-:Y:S02]  /*ae40*/  STS.128 [R41+0x100], R12 ;  /* 0x0001000c29007388 */ /* 0x0003e40000000c00 */
.L_x_393:
[----:B------:R-:W-:Y:S05]  /*ae50*/  BSYNC B0 ;  /* 0x0000000000007941 */ /* 0x000fea0003800000 */
.L_x_392:
[----:B------:R-:W-:Y:S01]  /*ae60*/  IADD3 R3, R51, 0x20, RZ ;  /* 0x0000002033037810 */ /* 0x000fe20007ffe0ff */
[----:B------:R-:W-:Y:S03]  /*ae70*/  BSSY B0, `(.L_x_394) ;  /* 0x000006c000007945 */ /* 0x000fe60003800000 */
[----:B------:R-:W-:-:S13]  /*ae80*/  ISETP.GE.OR P0, PT, R3, R69, P2 ;  /* 0x000000450300720c */ /* 0x000fda0001706670 */
[----:B------:R-:W-:Y:S05]  /*ae90*/  @P0 BRA `(.L_x_395) ;  /* 0x0000069000000947 */ /* 0x000fea0003800000 */
[----:B------:R-:W-:Y:S02]  /*aea0*/  MOV R7, c[0x0][0x27c] ;  /* 0x00009f0000077a02 */ /* 0x000fe40000000f00 */
[----:B------:R-:W-:Y:S02]  /*aeb0*/  SHF.R.S32.HI R0, RZ, 0x1f, R3 ;  /* 0x0000001fff007819 */ /* 0x000fe40000011403 */
[----:B------:R-:W-:Y:S02]  /*aec0*/  LEA.HI R7, R7, R50, RZ, 0x1d ;  /* 0x0000003207077211 */ /* 0x000fe400078fe8ff */
[----:B------:R-:W-:Y:S02]  /*aed0*/  SHF.L.U32 R6, R3, 0x6, RZ ;  /* 0x0000000603067819 */ /* 0x000fe400000006ff */
[----:B------:R-:W-:Y:S02]  /*aee0*/  LEA.HI R3, R0, R3, RZ, 0x3 ;  /* 0x0000000300037211 */ /* 0x000fe400078f18ff */
[----:B-1----:R-:W-:-:S02]  /*aef0*/  SHF.R.S32.HI R10, RZ, 0x1f, R7 ;  /* 0x0000001fff0a7819 */ /* 0x002fc40000011407 */
[----:B------:R-:W-:Y:S01]  /*af00*/  LOP3.LUT R0, R6, 0x1c0, RZ, 0xc0, !PT ;  /* 0x000001c006007812 */ /* 0x000fe200078ec0ff */
[----:B------:R-:W-:Y:S01]  /*af10*/  IMAD.SHL.U32 R6, R3, 0x40, RZ ;  /* 0x0000004003067824 */ /* 0x000fe200078e00ff */
[----:B------:R-:W-:Y:S02]  /*af20*/  SHF.L.U32 R8, R7, 0x3, RZ ;  /* 0x0000000307087819 */ /* 0x000fe400000006ff */
[----:B------:R-:W-:Y:S02]  /*af30*/  LEA.HI R7, R10, R7, RZ, 0x3 ;  /* 0x000000070a077211 */ /* 0x000fe400078f18ff */
[C---:B------:R-:W-:Y:S02]  /*af40*/  LOP3.LUT R9, R0.reuse, 0x38, R224, 0xf8, !PT ;  /* 0x0000003800097812 */ /* 0x040fe400078ef8e0 */
[----:B------:R-:W-:Y:S02]  /*af50*/  SHF.R.U32.HI R3, RZ, 0x3, R0 ;  /* 0x00000003ff037819 */ /* 0x000fe40000011600 */
[----:B------:R-:W-:Y:S01]  /*af60*/  LOP3.LUT R8, R0, 0x38, R8, 0xf8, !PT ;  /* 0x0000003800087812 */ /* 0x000fe200078ef808 */
[----:B------:R-:W-:Y:S01]  /*af70*/  IMAD.SHL.U32 R0, R7, 0x400, RZ ;  /* 0x0000040007007824 */ /* 0x000fe200078e00ff */
[----:B------:R-:W-:-:S02]  /*af80*/  LOP3.LUT R6, R6, 0xfffffe00, RZ, 0xc0, !PT ;  /* 0xfffffe0006067812 */ /* 0x000fc400078ec0ff */
[----:B------:R-:W-:Y:S02]  /*af90*/  SHF.R.U32.HI R16, RZ, 0x10, R33 ;  /* 0x00000010ff107819 */ /* 0x000fe40000011621 */
[----:B------:R-:W-:Y:S02]  /*afa0*/  LOP3.LUT R9, R6, R9, R3, 0xf6, !PT ;  /* 0x0000000906097212 */ /* 0x000fe400078ef603 */
[----:B------:R-:W-:Y:S01]  /*afb0*/  LOP3.LUT R3, R8, R3, RZ, 0x3c, !PT ;  /* 0x0000000308037212 */ /* 0x000fe200078e3cff */
[----:B------:R-:W-:Y:S01]  /*afc0*/  HADD2.F32 R42, -RZ, R16.H0_H0 ;  /* 0x20000010ff2a7230 */ /* 0x000fe20000004100 */
[----:B------:R-:W-:Y:S02]  /*afd0*/  LOP3.LUT R0, R0, 0x7fffe000, RZ, 0xc0, !PT ;  /* 0x7fffe00000007812 */ /* 0x000fe400078ec0ff */
[----:B------:R-:W-:Y:S02]  /*afe0*/  SHF.L.U32 R37, R9, 0x1, RZ ;  /* 0x0000000109257819 */ /* 0x000fe400000006ff */
[----:B------:R-:W-:Y:S01]  /*aff0*/  IADD3 R0, R3, R0, R6 ;  /* 0x0000000003007210 */ /* 0x000fe20007ffe006 */
[----:B------:R-:W-:Y:S01]  /*b000*/  HADD2.F32 R3, -RZ, R71.H0_H0 ;  /* 0x20000047ff037230 */ /* 0x000fe20000004100 */
[----:B------:R-:W-:Y:S01]  /*b010*/  SHF.R.U64 R40, R32, 0x10, R33 ;  /* 0x0000001020287819 */ /* 0x000fe20000001221 */
[----:B------:R-:W1:Y:S01]  /*b020*/  LDS.128 R8, [R37+0x100] ;  /* 0x0001000025087984 */ /* 0x000e620000000c00 */
[----:B------:R-:W-:-:S02]  /*b030*/  SHF.L.U32 R36, R0, 0x1, RZ ;  /* 0x0000000100247819 */ /* 0x000fc400000006ff */
[----:B------:R-:W-:Y:S02]  /*b040*/  SHF.R.U32.HI R0, RZ, 0x10, R29 ;  /* 0x00000010ff007819 */ /* 0x000fe4000001161d */
[--C-:B------:R-:W-:Y:S01]  /*b050*/  SHF.R.U64 R39, R34, 0x10, R35.reuse ;  /* 0x0000001022277819 */ /* 0x100fe20000001223 */
[----:B------:R-:W2:Y:S01]  /*b060*/  LDS.128 R12, [R36+0x100] ;  /* 0x00010000240c7984 */ /* 0x000ea20000000c00 */
[----:B------:R-:W-:Y:S01]  /*b070*/  SHF.R.U32.HI R26, RZ, 0x10, R35 ;  /* 0x00000010ff1a7819 */ /* 0x000fe20000011623 */
[----:B------:R-:W-:Y:S01]  /*b080*/  HADD2.F32 R27, -RZ, R0.H0_H0 ;  /* 0x20000000ff1b7230 */ /* 0x000fe20000004100 */
[--C-:B------:R-:W-:Y:S01]  /*b090*/  SHF.R.U64 R30, R30, 0x10, R31.reuse ;  /* 0x000000101e1e7819 */ /* 0x100fe2000000121f */
[----:B------:R-:W-:Y:S01]  /*b0a0*/  HADD2.F32 R0, -RZ, R72.H0_H0 ;  /* 0x20000048ff007230 */ /* 0x000fe20000004100 */
[----:B------:R-:W-:Y:S01]  /*b0b0*/  SHF.R.U32.HI R25, RZ, 0x10, R31 ;  /* 0x00000010ff197819 */ /* 0x000fe2000001161f */
[----:B------:R-:W-:Y:S01]  /*b0c0*/  HADD2.F32 R41, -RZ, R26.H0_H0 ;  /* 0x2000001aff297230 */ /* 0x000fe20000004100 */
[----:B------:R-:W-:Y:S01]  /*b0d0*/  SHF.R.U64 R38, R28, 0x10, R29 ;  /* 0x000000101c267819 */ /* 0x000fe2000000121d */
[----:B------:R-:W-:-:S02]  /*b0e0*/  HADD2.F32 R39, -RZ, R39.H0_H0 ;  /* 0x20000027ff277230 */ /* 0x000fc40000004100 */
[----:B------:R-:W-:Y:S02]  /*b0f0*/  HADD2.F32 R16, -RZ, R25.H0_H0 ;  /* 0x20000019ff107230 */ /* 0x000fe40000004100 */
[----:B-1----:R-:W-:Y:S02]  /*b100*/  HADD2.F32 R18, -RZ, R9.H0_H0 ;  /* 0x20000009ff127230 */ /* 0x002fe40000004100 */
[--C-:B------:R-:W-:Y:S02]  /*b110*/  HADD2.F32 R22, -RZ, R8.reuse.H0_H0 ;  /* 0x20000008ff167230 */ /* 0x100fe40000004100 */
[----:B------:R-:W-:Y:S02]  /*b120*/  HADD2.F32 R24, -RZ, R8.H1_H1 ;  /* 0x30000008ff187230 */ /* 0x000fe40000004100 */
[--C-:B--2---:R-:W-:Y:S02]  /*b130*/  HADD2.F32 R8, -RZ, R13.reuse.H0_H0 ;  /* 0x2000000dff087230 */ /* 0x104fe40000004100 */
[----:B------:R-:W-:-:S02]  /*b140*/  HADD2.F32 R7, -RZ, R13.H1_H1 ;  /* 0x3000000dff077230 */ /* 0x000fc40000004100 */
[----:B------:R-:W-:Y:S01]  /*b150*/  HADD2.F32 R17, -RZ, R9.H1_H1 ;  /* 0x30000009ff117230 */ /* 0x000fe20000004100 */
[-C--:B------:R-:W-:Y:S01]  /*b160*/  FMUL.FTZ R9, R18, R3.reuse ;  /* 0x0000000312097220 */ /* 0x080fe20000410000 */
[----:B------:R-:W-:Y:S01]  /*b170*/  HADD2.F32 R13, -RZ, R71.H1_H1 ;  /* 0x30000047ff0d7230 */ /* 0x000fe20000004100 */
[C---:B------:R-:W-:Y:S01]  /*b180*/  FMUL.FTZ R33, R8.reuse, R3 ;  /* 0x0000000308217220 */ /* 0x040fe20000410000 */
[----:B------:R-:W-:Y:S01]  /*b190*/  HADD2.F32 R20, -RZ, R11.H0_H0 ;  /* 0x2000000bff147230 */ /* 0x000fe20000004100 */
[----:B------:R-:W-:Y:S01]  /*b1a0*/  FMUL.FTZ R31, R7, R27 ;  /* 0x0000001b071f7220 */ /* 0x000fe20000410000 */
[----:B------:R-:W-:Y:S01]  /*b1b0*/  HADD2.F32 R6, -RZ, R15.H0_H0 ;  /* 0x2000000fff067230 */ /* 0x000fe20000004100 */
[----:B------:R-:W-:Y:S01]  /*b1c0*/  FFMA.FTZ R35, R8, R13, R9 ;  /* 0x0000000d08237223 */ /* 0x000fe20000010009 */
[----:B------:R-:W-:Y:S01]  /*b1d0*/  HADD2.F32 R9, -RZ, R72.H1_H1 ;  /* 0x30000048ff097230 */ /* 0x000fe20000004100 */
[----:B------:R-:W-:Y:S01]  /*b1e0*/  FMUL.FTZ R8, R17, R27 ;  /* 0x0000001b11087220 */ /* 0x000fe20000410000 */
[----:B------:R-:W-:Y:S01]  /*b1f0*/  HADD2.F32 R19, -RZ, R11.H1_H1 ;  /* 0x3000000bff137230 */ /* 0x000fe20000004100 */
[-C--:B------:R-:W-:Y:S01]  /*b200*/  FMUL.FTZ R3, R20, R0.reuse ;  /* 0x0000000014037220 */ /* 0x080fe20000410000 */
[--C-:B------:R-:W-:Y:S01]  /*b210*/  HADD2.F32 R21, -RZ, R10.reuse.H0_H0 ;  /* 0x2000000aff157230 */ /* 0x100fe20000004100 */
[C---:B------:R-:W-:Y:S01]  /*b220*/  FMUL.FTZ R27, R6.reuse, R0 ;  /* 0x00000000061b7220 */ /* 0x040fe20000410000 */
[--C-:B------:R-:W-:Y:S01]  /*b230*/  HADD2.F32 R0, -RZ, R73.reuse.H0_H0 ;  /* 0x20000049ff007230 */ /* 0x100fe20000004100 */
[----:B------:R-:W-:Y:S01]  /*b240*/  FFMA.FTZ R34, R7, R42, R8 ;  /* 0x0000002a07227223 */ /* 0x000fe20000010008 */
[----:B------:R-:W-:Y:S01]  /*b250*/  HADD2.F32 R23, -RZ, R10.H1_H1 ;  /* 0x3000000aff177230 */ /* 0x000fe20000004100 */
[----:B------:R-:W-:Y:S01]  /*b260*/  FFMA.FTZ R32, R6, R9, R3 ;  /* 0x0000000906207223 */ /* 0x000fe20000010003 */
[----:B------:R-:W-:Y:S01]  /*b270*/  HADD2.F32 R11, -RZ, R12.H0_H0 ;  /* 0x2000000cff0b7230 */ /* 0x000fe20000004100 */
[----:B------:R-:W-:Y:S01]  /*b280*/  FMUL.FTZ R7, R22, R0 ;  /* 0x0000000016077220 */ /* 0x000fe20000410000 */
[----:B------:R-:W-:Y:S01]  /*b290*/  HADD2.F32 R8, -RZ, R73.H1_H1 ;  /* 0x30000049ff087230 */ /* 0x000fe20000004100 */
[----:B------:R-:W-:Y:S01]  /*b2a0*/  FMUL.FTZ R6, R19, R16 ;  /* 0x0000001013067220 */ /* 0x000fe20000410000 */
[----:B------:R-:W-:-:S02]  /*b2b0*/  HADD2.F32 R10, -RZ, R15.H1_H1 ;  /* 0x3000000fff0a7230 */ /* 0x000fc40000004100 */
[----:B------:R-:W-:Y:S01]  /*b2c0*/  HADD2.F32 R15, -RZ, R12.H1_H1 ;  /* 0x3000000cff0f7230 */ /* 0x000fe20000004100 */
[C---:B------:R-:W-:Y:S01]  /*b2d0*/  FFMA.FTZ R28, R11.reuse, R8, R7 ;  /* 0x000000080b1c7223 */ /* 0x040fe20000010007 */
[----:B------:R-:W-:Y:S01]  /*b2e0*/  HADD2.F32 R3, -RZ, R74.H0_H0 ;  /* 0x2000004aff037230 */ /* 0x000fe20000004100 */
[C---:B------:R-:W-:Y:S01]  /*b2f0*/  FMUL.FTZ R25, R10.reuse, R16 ;  /* 0x000000100a197220 */ /* 0x040fe20000410000 */
[----:B------:R-:W-:Y:S01]  /*b300*/  HADD2.F32 R12, -RZ, R14.H0_H0 ;  /* 0x2000000eff0c7230 */ /* 0x000fe20000004100 */
[----:B------:R-:W-:Y:S01]  /*b310*/  FMUL.FTZ R16, R11, R0 ;  /* 0x000000000b107220 */ /* 0x000fe20000410000 */
[----:B------:R-:W-:Y:S01]  /*b320*/  HADD2.F32 R7, -RZ, R38.H0_H0 ;  /* 0x20000026ff077230 */ /* 0x000fe20000004100 */
[----:B------:R-:W-:Y:S01]  /*b330*/  FFMA.FTZ R29, R10, R41, R6 ;  /* 0x000000290a1d7223 */ /* 0x000fe20000010006 */
[----:B------:R-:W-:Y:S01]  /*b340*/  HADD2.F32 R0, -RZ, R74.H1_H1 ;  /* 0x3000004aff007230 */ /* 0x000fe20000004100 */
[-C--:B------:R-:W-:Y:S01]  /*b350*/  FMUL.FTZ R6, R21, R3.reuse ;  /* 0x0000000315067220 */ /* 0x080fe20000410000 */
[----:B------:R-:W-:Y:S01]  /*b360*/  HADD2.F32 R10, -RZ, R30.H0_H0 ;  /* 0x2000001eff0a7230 */ /* 0x000fe20000004100 */
[----:B------:R-:W-:Y:S01]  /*b370*/  FMUL.FTZ R11, R12, R3 ;  /* 0x000000030c0b7220 */ /* 0x000fe20000410000 */
[----:B------:R-:W-:Y:S01]  /*b380*/  HADD2.F32 R38, -RZ, R40.H0_H0 ;  /* 0x20000028ff267230 */ /* 0x000fe20000004100 */
[----:B------:R-:W-:Y:S01]  /*b390*/  FMUL.FTZ R3, R24, R7 ;  /* 0x0000000718037220 */ /* 0x000fe20000410000 */
[----:B------:R-:W-:Y:S01]  /*b3a0*/  HADD2.F32 R14, -RZ, R14.H1_H1 ;  /* 0x3000000eff0e7230 */ /* 0x000fe20000004100 */
[----:B------:R-:W-:-:S02]  /*b3b0*/  FFMA.FTZ R30, R12, R0, R6 ;  /* 0x000000000c1e7223 */ /* 0x000fc40000010006 */
[----:B------:R-:W-:Y:S02]  /*b3c0*/  FMUL.FTZ R6, R23, R10 ;  /* 0x0000000a17067220 */ /* 0x000fe40000410000 */
[C---:B------:R-:W-:Y:S02]  /*b3d0*/  FMUL.FTZ R7, R15.reuse, R7 ;  /* 0x000000070f077220 */ /* 0x040fe40000410000 */
[----:B------:R-:W-:Y:S02]  /*b3e0*/  FFMA.FTZ R15, R15, R38, R3 ;  /* 0x000000260f0f7223 */ /* 0x000fe40000010003 */
[C---:B------:R-:W-:Y:S02]  /*b3f0*/  FMUL.FTZ R3, R14.reuse, R10 ;  /* 0x0000000a0e037220 */ /* 0x040fe40000410000 */
[----:B------:R-:W-:Y:S02]  /*b400*/  FFMA.FTZ R26, R14, R39, R6 ;  /* 0x000000270e1a7223 */ /* 0x000fe40000010006 */
[----:B------:R-:W-:-:S02]  /*b410*/  FFMA.FTZ R12, R18, R13, -R33 ;  /* 0x0000000d120c7223 */ /* 0x000fc40000010821 */
        /* <DEDUP_REMOVED lines=12> */
[----:B------:R-:W-:-:S02]  /*b4e0*/  F2FP.PACK_AB R10, R26, R30 ;  /* 0x0000001e1a0a723e */ /* 0x000fc400000000ff */
[----:B------:R-:W-:Y:S02]  /*b4f0*/  F2FP.PACK_AB R12, R0, R16 ;  /* 0x00000010000c723e */ /* 0x000fe400000000ff */
[----:B------:R-:W-:-:S05]  /*b500*/  F2FP.PACK_AB R14, R3, R14 ;  /* 0x0000000e030e723e */ /* 0x000fca00000000ff */
[----:B------:R1:W-:Y:S04]  /*b510*/  STS.128 [R37+0x100], R12 ;  /* 0x0001000c25007388 */ /* 0x0003e80000000c00 */
[----:B------:R1:W-:Y:S02]  /*b520*/  STS.128 [R36+0x100], R8 ;  /* 0x0001000824007388 */ /* 0x0003e40000000c00 */
.L_x_395:
[----:B------:R-:W-:Y:S05]  /*b530*/  BSYNC B0 ;  /* 0x0000000000007941 */ /* 0x000fea0003800000 */
.L_x_394:
        /* <DEDUP_REMOVED lines=27> */
[----:B------:R-:W-:Y:S01]  /*b6f0*/  SHF.R.U32.HI R25, RZ, 0x10, R59 ;  /* 0x00000010ff197819 */ /* 0x000fe2000001163b */
[----:B------:R-:W1:Y:S01]  /*b700*/  LDS.128 R8, [R35+0x100] ;  /* 0x0001000023087984 */ /* 0x000e620000000c00 */
[----:B------:R-:W-:-:S02]  /*b710*/  SHF.L.U32 R32, R0, 0x1, RZ ;  /* 0x0000000100207819 */ /* 0x000fc400000006ff */
[----:B------:R-:W-:Y:S01]  /*b720*/  SHF.R.U32.HI R0, RZ, 0x10, R57 ;  /* 0x00000010ff007819 */ /* 0x000fe20000011639 */
[----:B------:R-:W-:Y:S01]  /*b730*/  HADD2.F32 R16, -RZ, R25.H0_H0 ;  /* 0x20000019ff107230 */ /* 0x000fe20000004100 */
[----:B------:R-:W-:Y:S01]  /*b740*/  SHF.R.U32.HI R26, RZ, 0x10, R55 ;  /* 0x00000010ff1a7819 */ /* 0x000fe20000011637 */
[----:B------:R-:W2:Y:S01]  /*b750*/  LDS.128 R12, [R32+0x100] ;  /* 0x00010000200c7984 */ /* 0x000ea20000000c00 */
[----:B------:R-:W-:Y:S01]  /*b760*/  SHF.R.U64 R30, R56, 0x10, R57 ;  /* 0x00000010381e7819 */ /* 0x000fe20000001239 */
[----:B------:R-:W-:Y:S01]  /*b770*/  HADD2.F32 R27, -RZ, R0.H0_H0 ;  /* 0x20000000ff1b7230 */ /* 0x000fe20000004100 */
[----:B------:R-:W-:Y:S01]  /*b780*/  SHF.R.U64 R36, R58, 0x10, R59 ;  /* 0x000000103a247819 */ /* 0x000fe2000000123b */
[----:B------:R-:W-:Y:S01]  /*b790*/  HADD2.F32 R0, -RZ, R78.H0_H0 ;  /* 0x2000004eff007230 */ /* 0x000fe20000004100 */
[----:B------:R-:W-:Y:S01]  /*b7a0*/  SHF.R.U64 R38, R52, 0x10, R53 ;  /* 0x0000001034267819 */ /* 0x000fe20000001235 */
[----:B------:R-:W-:Y:S01]  /*b7b0*/  HADD2.F32 R41, -RZ, R26.H0_H0 ;  /* 0x2000001aff297230 */ /* 0x000fe20000004100 */
[----:B------:R-:W-:-:S03]  /*b7c0*/  SHF.R.U64 R39, R54, 0x10, R55 ;  /* 0x0000001036277819 */ /* 0x000fc60000001237 */
[----:B------:R-:W-:Y:S02]  /*b7d0*/  HADD2.F32 R38, -RZ, R38.H0_H0 ;  /* 0x20000026ff267230 */ /* 0x000fe40000004100 */
[----:B------:R-:W-:Y:S02]  /*b7e0*/  HADD2.F32 R39, -RZ, R39.H0_H0 ;  /* 0x20000027ff277230 */ /* 0x000fe40000004100 */
[----:B-1----:R-:W-:Y:S02]  /*b7f0*/  HADD2.F32 R18, -RZ, R9.H0_H0 ;  /* 0x20000009ff127230 */ /* 0x002fe40000004100 */
[--C-:B------:R-:W-:Y:S02]  /*b800*/  HADD2.F32 R22, -RZ, R8.reuse.H0_H0 ;  /* 0x20000008ff167230 */ /* 0x100fe40000004100 */
[----:B------:R-:W-:Y:S02]  /*b810*/  HADD2.F32 R24, -RZ, R8.H1_H1 ;  /* 0x30000008ff187230 */ /* 0x000fe40000004100 */
[----:B--2---:R-:W-:-:S02]  /*b820*/  HADD2.F32 R8, -RZ, R13.H0_H0 ;  /* 0x2000000dff087230 */ /* 0x004fc40000004100 */
[----:B------:R-:W-:Y:S02]  /*b830*/  HADD2.F32 R7, -RZ, R13.H1_H1 ;  /* 0x3000000dff077230 */ /* 0x000fe40000004100 */
        /* <DEDUP_REMOVED lines=35> */
[----:B------:R-:W-:Y:S01]  /*ba70*/  HADD2.F32 R14, -RZ, R14.H1_H1 ;  /* 0x3000000eff0e7230 */ /* 0x000fe20000004100 */
[----:B------:R-:W-:-:S02]  /*ba80*/  FMUL.FTZ R3, R24, R7 ;  /* 0x0000000718037220 */ /* 0x000fc40000410000 */
[----:B------:R-:W-:Y:S02]  /*ba90*/  FFMA.FTZ R30, R12, R0, R6 ;  /* 0x000000000c1e7223 */ /* 0x000fe40000010006 */
[----:B------:R-:W-:Y:S02]  /*baa0*/  FMUL.FTZ R6, R23, R10 ;  /* 0x0000000a17067220 */ /* 0x000fe40000410000 */
[C---:B------:R-:W-:Y:S02]  /*bab0*/  FMUL.FTZ R7, R15.reuse, R7 ;  /* 0x000000070f077220 */ /* 0x040fe40000410000 */
[----:B------:R-:W-:Y:S02]  /*bac0*/  FFMA.FTZ R15, R15, R38, R3 ;  /* 0x000000260f0f7223 */ /* 0x000fe40000010003 */
[C---:B------:R-:W-:Y:S02]  /*bad0*/  FMUL.FTZ R3, R14.reuse, R10 ;  /* 0x0000000a0e037220 */ /* 0x040fe40000410000 */
[----:B------:R-:W-:-:S02]  /*bae0*/  FFMA.FTZ R26, R14, R39, R6 ;  /* 0x000000270e1a7223 */ /* 0x000fc40000010006 */
        /* <DEDUP_REMOVED lines=18> */
.L_x_397:
[----:B------:R-:W-:Y:S05]  /*bc10*/  BSYNC B0 ;  /* 0x0000000000007941 */ /* 0x000fea0003800000 */
.L_x_396:
[----:B------:R-:W-:-:S04]  /*bc20*/  IADD3 R3, R51, 0x60, RZ ;  /* 0x0000006033037810 */ /* 0x000fc80007ffe0ff */
        /* <DEDUP_REMOVED lines=35> */
[----:B------:R-:W-:Y:S01]  /*be60*/  HADD2.F32 R0, -RZ, R81.H1_H1 ;  /* 0x30000051ff007230 */ /* 0x000fe20000004100 */
[----:B------:R-:W-:Y:S01]  /*be70*/  SHF.R.U64 R32, R62, 0x10, R63 ;  /* 0x000000103e207819 */ /* 0x000fe2000000123f */
[----:B------:R-:W-:Y:S01]  /*be80*/  HADD2.F32 R42, -RZ, R18.H0_H0 ;  /* 0x20000012ff2a7230 */ /* 0x000fe20000004100 */
[----:B------:R-:W-:Y:S01]  /*be90*/  SHF.R.U64 R40, R66, 0x10, R67 ;  /* 0x0000001042287819 */ /* 0x000fe20000001243 */
[----:B------:R-:W-:-:S04]  /*bea0*/  HADD2.F32 R39, -RZ, R39.H0_H0 ;  /* 0x20000027ff277230 */ /* 0x000fc80000004100 */
[----:B------:R-:W-:Y:S02]  /*beb0*/  HADD2.F32 R40, -RZ, R40.H0_H0 ;  /* 0x20000028ff287230 */ /* 0x000fe40000004100 */
[----:B-1----:R-:W-:Y:S02]  /*bec0*/  HADD2.F32 R20, -RZ, R9.H0_H0 ;  /* 0x20000009ff147230 */ /* 0x002fe40000004100 */
[--C-:B------:R-:W-:Y:S02]  /*bed0*/  HADD2.F32 R24, -RZ, R8.reuse.H0_H0 ;  /* 0x20000008ff187230 */ /* 0x100fe40000004100 */
[----:B------:R-:W-:Y:S02]  /*bee0*/  HADD2.F32 R26, -RZ, R8.H1_H1 ;  /* 0x30000008ff1a7230 */ /* 0x000fe40000004100 */
[--C-:B------:R-:W-:Y:S02]  /*bef0*/  HADD2.F32 R23, -RZ, R10.reuse.H0_H0 ;  /* 0x2000000aff177230 */ /* 0x100fe40000004100 */
[----:B------:R-:W-:-:S02]  /*bf00*/  HADD2.F32 R25, -RZ, R10.H1_H1 ;  /* 0x3000000aff197230 */ /* 0x000fc40000004100 */
[--C-:B--2---:R-:W-:Y:S02]  /*bf10*/  HADD2.F32 R8, -RZ, R13.reuse.H0_H0 ;  /* 0x2000000dff087230 */ /* 0x104fe40000004100 */
[----:B------:R-:W-:Y:S02]  /*bf20*/  HADD2.F32 R7, -RZ, R13.H1_H1 ;  /* 0x3000000dff077230 */ /* 0x000fe40000004100 */
[--C-:B------:R-:W-:Y:S01]  /*bf30*/  HADD2.F32 R10, -RZ, R12.reuse.H0_H0 ;  /* 0x2000000cff0a7230 */ /* 0x100fe20000004100 */
[-C--:B------:R-:W-:Y:S01]  /*bf40*/  FMUL.FTZ R36, R8, R3.reuse ;  /* 0x0000000308247220 */ /* 0x080fe20000410000 */
[----:B------:R-:W-:Y:S02]  /*bf50*/  HADD2.F32 R13, -RZ, R12.H1_H1 ;  /* 0x3000000cff0d7230 */ /* 0x000fe40000004100 */
[----:B------:R-:W-:Y:S01]  /*bf60*/  HADD2.F32 R19, -RZ, R9.H1_H1 ;  /* 0x30000009ff137230 */ /* 0x000fe20000004100 */
[----:B------:R-:W-:Y:S01]  /*bf70*/  FMUL.FTZ R9, R20, R3 ;  /* 0x0000000314097220 */ /* 0x000fe20000410000 */
[----:B------:R-:W-:-:S02]  /*bf80*/  HADD2.F32 R12, -RZ, R82.H0_H0 ;  /* 0x20000052ff0c7230 */ /* 0x000fc40000004100 */
[----:B------:R-:W-:Y:S02]  /*bf90*/  HADD2.F32 R22, -RZ, R11.H0_H0 ;  /* 0x2000000bff167230 */ /* 0x000fe40000004100 */
[----:B------:R-:W-:Y:S01]  /*bfa0*/  HADD2.F32 R6, -RZ, R15.H0_H0 ;  /* 0x2000000fff067230 */ /* 0x000fe20000004100 */
[----:B------:R-:W-:Y:S01]  /*bfb0*/  FFMA.FTZ R41, R8, R12, R9 ;  /* 0x0000000c08297223 */ /* 0x000fe20000010009 */
[----:B------:R-:W-:Y:S01]  /*bfc0*/  HADD2.F32 R9, -RZ, R83.H0_H0 ;  /* 0x20000053ff097230 */ /* 0x000fe20000004100 */
[----:B------:R-:W-:Y:S01]  /*bfd0*/  FMUL.FTZ R8, R19, R33 ;  /* 0x0000002113087220 */ /* 0x000fe20000410000 */
[----:B------:R-:W-:Y:S01]  /*bfe0*/  HADD2.F32 R21, -RZ, R11.H1_H1 ;  /* 0x3000000bff157230 */ /* 0x000fe20000004100 */
[-C--:B------:R-:W-:Y:S01]  /*bff0*/  FMUL.FTZ R3, R22, R0.reuse ;  /* 0x0000000016037220 */ /* 0x080fe20000410000 */
[----:B------:R-:W-:Y:S01]  /*c000*/  HADD2.F32 R15, -RZ, R15.H1_H1 ;  /* 0x3000000fff0f7230 */ /* 0x000fe20000004100 */
[----:B------:R-:W-:Y:S01]  /*c010*/  FMUL.FTZ R29, R6, R0 ;  /* 0x00000000061d7220 */ /* 0x000fe20000410000 */
[----:B------:R-:W-:Y:S01]  /*c020*/  HADD2.F32 R0, -RZ, R82.H1_H1 ;  /* 0x30000052ff007230 */ /* 0x000fe20000004100 */
[C---:B------:R-:W-:Y:S01]  /*c030*/  FFMA.FTZ R38, R7.reuse, R43, R8 ;  /* 0x0000002b07267223 */ /* 0x040fe20000010008 */
[----:B------:R-:W-:Y:S01]  /*c040*/  HADD2.F32 R8, -RZ, R83.H1_H1 ;  /* 0x30000053ff087230 */ /* 0x000fe20000004100 */
[----:B------:R-:W-:Y:S01]  /*c050*/  FMUL.FTZ R33, R7, R33 ;  /* 0x0000002107217220 */ /* 0x000fe20000410000 */
[--C-:B------:R-:W-:Y:S01]  /*c060*/  HADD2.F32 R11, -RZ, R14.reuse.H0_H0 ;  /* 0x2000000eff0b7230 */ /* 0x100fe20000004100 */
[----:B------:R-:W-:Y:S01]  /*c070*/  FMUL.FTZ R7, R24, R0 ;  /* 0x0000000018077220 */ /* 0x000fe20000410000 */
[----:B------:R-:W-:Y:S01]  /*c080*/  HADD2.F32 R14, -RZ, R14.H1_H1 ;  /* 0x3000000eff0e7230 */ /* 0x000fe20000004100 */
[----:B------:R-:W-:Y:S01]  /*c090*/  FFMA.FTZ R35, R6, R9, R3 ;  /* 0x0000000906237223 */ /* 0x000fe20000010003 */
[----:B------:R-:W-:Y:S01]  /*c0a0*/  HADD2.F32 R3, -RZ, R84.H0_H0 ;  /* 0x20000054ff037230 */ /* 0x000fe20000004100 */
[----:B------:R-:W-:-:S02]  /*c0b0*/  FMUL.FTZ R6, R21, R17 ;  /* 0x0000001115067220 */ /* 0x000fc40000410000 */
[C---:B------:R-:W-:Y:S01]  /*c0c0*/  FFMA.FTZ R30, R10.reuse, R8, R7 ;  /* 0x000000080a1e7223 */ /* 0x040fe20000010007 */
[----:B------:R-:W-:Y:S01]  /*c0d0*/  HADD2.F32 R7, -RZ, R28.H0_H0 ;  /* 0x2000001cff077230 */ /* 0x000fe20000004100 */
[----:B------:R-:W-:Y:S01]  /*c0e0*/  FMUL.FTZ R18, R10, R0 ;  /* 0x000000000a127220 */ /* 0x000fe20000410000 */
[----:B------:R-:W-:Y:S01]  /*c0f0*/  HADD2.F32 R0, -RZ, R84.H1_H1 ;  /* 0x30000054ff007230 */ /* 0x000fe20000004100 */
[----:B------:R-:W-:Y:S01]  /*c100*/  FFMA.FTZ R31, R15, R42, R6 ;  /* 0x0000002a0f1f7223 */ /* 0x000fe20000010006 */
[----:B------:R-:W-:Y:S01]  /*c110*/  HADD2.F32 R10, -RZ, R32.H0_H0 ;  /* 0x20000020ff0a7230 */ /* 0x000fe20000004100 */
[-C--:B------:R-:W-:Y:S02]  /*c120*/  FMUL.FTZ R6, R23, R3.reuse ;  /* 0x0000000317067220 */ /* 0x080fe40000410000 */
[----:B------:R-:W-:Y:S02]  /*c130*/  FMUL.FTZ R16, R11, R3 ;  /* 0x000000030b107220 */ /* 0x000fe40000410000 */
[----:B------:R-:W-:-:S02]  /*c140*/  FMUL.FTZ R3, R26, R7 ;  /* 0x000000071a037220 */ /* 0x000fc40000410000 */
[----:B------:R-:W-:Y:S02]  /*c150*/  FMUL.FTZ R27, R15, R17 ;  /* 0x000000110f1b7220 */ /* 0x000fe40000410000 */
[----:B------:R-:W-:Y:S01]  /*c160*/  FFMA.FTZ R32, R11, R0, R6 ;  /* 0x000000000b207223 */ /* 0x000fe20000010006 */
[----:B------:R-:W-:Y:S01]  /*c170*/  F2FP.PACK_AB R11, R31, R35 ;  /* 0x000000231f0b723e */ /* 0x000fe200000000ff */
[-C--:B------:R-:W-:Y:S02]  /*c180*/  FMUL.FTZ R6, R25, R10.reuse ;  /* 0x0000000a19067220 */ /* 0x080fe40000410000 */
[C---:B------:R-:W-:Y:S02]  /*c190*/  FFMA.FTZ R17, R13.reuse, R39, R3 ;  /* 0x000000270d117223 */ /* 0x040fe40000010003 */
[----:B------:R-:W-:Y:S02]  /*c1a0*/  FMUL.FTZ R7, R13, R7 ;  /* 0x000000070d077220 */ /* 0x000fe40000410000 */
[----:B------:R-:W-:-:S02]  /*c1b0*/  FMUL.FTZ R3, R14, R10 ;  /* 0x0000000a0e037220 */ /* 0x000fc40000410000 */
[----:B------:R-:W-:Y:S02]  /*c1c0*/  FFMA.FTZ R28, R14, R40, R6 ;  /* 0x000000280e1c7223 */ /* 0x000fe40000010006 */
        /* <DEDUP_REMOVED lines=10> */
[----:B------:R-:W-:-:S02]  /*c270*/  FFMA.FTZ R7, R26, R39, -R7 ;  /* 0x000000271a077223 */ /* 0x000fc40000010807 */
[----:B------:R-:W-:-:S03]  /*c280*/  FFMA.FTZ R3, R25, R40, -R3 ;  /* 0x0000002819037223 */ /* 0x000fc60000010803 */
[----:B------:R-:W-:Y:S02]  /*c290*/  F2FP.PACK_AB R12, R7, R10 ;  /* 0x0000000a070c723e */ /* 0x000fe400000000ff */
[----:B------:R-:W-:Y:S02]  /*c2a0*/  F2FP.PACK_AB R14, R3, R14 ;  /* 0x0000000e030e723e */ /* 0x000fe400000000ff */
[----:B------:R-:W-:-:S03]  /*c2b0*/  F2FP.PACK_AB R10, R28, R32 ;  /* 0x000000201c0a723e */ /* 0x000fc600000000ff */
[----:B------:R1:W-:Y:S04]  /*c2c0*/  STS.128 [R37+0x100], R12 ;  /* 0x0001000c25007388 */ /* 0x0003e80000000c00 */
[----:B------:R1:W-:Y:S02]  /*c2d0*/  STS.128 [R34+0x100], R8 ;  /* 0x0001000822007388 */ /* 0x0003e40000000c00 */
.L_x_385:
[----:B------:R-:W-:Y:S05]  /*c2e0*/  BSYNC B2 ;  /* 0x0000000000027941 */ /* 0x000fea0003800000 */
.L_x_363:
[----:B------:R-:W-:Y:S01]  /*c2f0*/  IMAD R0, R87, c[0x0][0x208], RZ ;  /* 0x0000820057007a24 */ /* 0x000fe200078e02ff */
[----:B------:R-:W-:Y:S01]  /*c300*/  LEA.HI R79, R168, R167, RZ, 0x5 ;  /* 0x000000a7a84f7211 */ /* 0x000fe200078f28ff */
[----:B------:R-:W-:Y:S01]  /*c310*/  IMAD.WIDE.U32 R6, R220, c[0x0][0x208], RZ ;  /* 0x00008200dc067a25 */ /* 0x000fe200078e00ff */
[----:B------:R-:W-:Y:S01]  /*c320*/  BAR.SYNC.DEFER_BLOCKING 0x0 ;  /* 0x0000000000007b1d */ /* 0x000fe20000010000 */
[----:B------:R-:W-:Y:S02]  /*c330*/  ISETP.GE.AND P1, PT, R224, c[0x0][0x1d4], PT ;  /* 0x00007500e0007a0c */ /* 0x000fe40003f26270 */
[----:B------:R-:W-:Y:S01]  /*c340*/  IMAD R0, R220, c[0x0][0x20c], R0 ;  /* 0x00008300dc007a24 */ /* 0x000fe200078e0200 */
[----:B------:R-:W-:Y:S01]  /*c350*/  SHF.R.S32.HI R78, RZ, 0x5, R79 ;  /* 0x00000005ff4e7819 */ /* 0x000fe2000001144f */
[----:B------:R-:W-:Y:S01]  /*c360*/  IMAD R3, R86, c[0x0][0x218], RZ ;  /* 0x0000860056037a24 */ /* 0x000fe200078e02ff */
[----:B------:R-:W-:Y:S01]  /*c370*/  SHF.R.S32.HI R189, RZ, 0x1f, R224 ;  /* 0x0000001fffbd7819 */ /* 0x000fe200000114e0 */
[----:B------:R-:W-:-:S02]  /*c380*/  IMAD.IADD R7, R7, 0x1, R0 ;  /* 0x0000000107077824 */ /* 0x000fc400078e0200 */
[C---:B------:R-:W-:Y:S02]  /*c390*/  IMAD R3, R217.reuse, c[0x0][0x21c], R3 ;  /* 0x00008700d9037a24 */ /* 0x040fe400078e0203 */
[----:B------:R-:W-:-:S04]  /*c3a0*/  IMAD.WIDE.U32 R6, R217, c[0x0][0x218], R6 ;  /* 0x00008600d9067a25 */ /* 0x000fc800078e0006 */
[----:B------:R-:W-:Y:S01]  /*c3b0*/  IMAD.SHL.U32 R0, R50, 0x40, RZ ;  /* 0x0000004032007824 */ /* 0x000fe200078e00ff */
[----:B------:R-:W-:Y:S01]  /*c3c0*/  IADD3 R6, P0, R90, R6, RZ ;  /* 0x000000065a067210 */ /* 0x000fe20007f1e0ff */
[----:B-1----:R-:W-:Y:S02]  /*c3d0*/  IMAD.SHL.U32 R8, R51, 0x8, RZ ;  /* 0x0000000833087824 */ /* 0x002fe400078e00ff */
[----:B------:R-:W-:Y:S01]  /*c3e0*/  IMAD R176, R78, 0x400, R4 ;  /* 0x000004004eb07824 */ /* 0x000fe200078e0204 */
[----:B------:R-:W-:Y:S01]  /*c3f0*/  IADD3.X R7, R88, R7, R3, P0, !PT ;  /* 0x0000000758077210 */ /* 0x000fe200007fe403 */
[----:B------:R-:W-:Y:S01]  /*c400*/  IMAD.WIDE R14, R224, 0x2, RZ ;  /* 0x00000002e00e7825 */ /* 0x000fe200078e02ff */
[----:B------:R-:W-:Y:S02]  /*c410*/  LEA R3, P0, R6, c[0x0][0x1f8], 0x1 ;  /* 0x00007e0006037a11 */ /* 0x000fe400078008ff */
[----:B------:R-:W-:Y:S01]  /*c420*/  LOP3.LUT R0, R0, 0x1c0, RZ, 0xc0, !PT ;  /* 0x000001c000007812 */ /* 0x000fe200078ec0ff */
[----:B------:R-:W-:Y:S01]  /*c430*/  IMAD.SHL.U32 R219, R219, 0x2, RZ ;  /* 0x00000002dbdb7824 */ /* 0x000fe200078e00ff */
[----:B------:R-:W-:Y:S01]  /*c440*/  LEA.HI.X R6, R6, c[0x0][0x1fc], R7, 0x1, P0 ;  /* 0x00007f0006067a11 */ /* 0x000fe200000f0c07 */
[----:B------:R-:W1:Y:S01]  /*c450*/  SHFL.IDX PT, R12, R3, RZ, 0x181f ;  /* 0x00181fff030c7589 */ /* 0x000e6200000e0000 */
[----:B------:R-:W-:-:S02]  /*c460*/  LOP3.LUT R8, R0, 0x8, R8, 0xf8, !PT ;  /* 0x0000000800087812 */ /* 0x000fc400078ef808 */
[----:B------:R-:W-:Y:S01]  /*c470*/  SHF.R.U32.HI R0, RZ, 0x3, R0 ;  /* 0x00000003ff007819 */ /* 0x000fe20000011600 */
[----:B------:R-:W2:Y:S01]  /*c480*/  SHFL.IDX PT, R11, R6, RZ, 0x181f ;  /* 0x00181fff060b7589 */ /* 0x000ea200000e0000 */
[C---:B------:R-:W-:Y:S01]  /*c490*/  LEA R184, R176.reuse, 0x100, 0x1 ;  /* 0x00000100b0b87811 */ /* 0x040fe200078e08ff */
[----:B------:R-:W-:Y:S01]  /*c4a0*/  IMAD.SHL.U32 R176, R176, 0x2, RZ ;  /* 0x00000002b0b07824 */ /* 0x000fe200078e00ff */
[----:B------:R-:W-:Y:S01]  /*c4b0*/  LOP3.LUT R0, R8, R0, RZ, 0x3c, !PT ;  /* 0x0000000008007212 */ /* 0x000fe200078e3cff */
[----:B------:R-:W4:Y:S01]  /*c4c0*/  SHFL.IDX PT, R10, R3, 0x1, 0x181f ;  /* 0x00381f00030a7f89 */ /* 0x000f2200000e0000 */
[----:B------:R-:W-:Y:S01]  /*c4d0*/  LOP3.LUT P0, RZ, R50, 0x2, RZ, 0xc0, !PT ;  /* 0x0000000232ff7812 */ /* 0x000fe2000780c0ff */
[----:B------:R-:W-:Y:S01]  /*c4e0*/  IMAD R180, R5, 0x2, R184 ;  /* 0x0000000205b47824 */ /* 0x000fe200078e02b8 */
[----:B------:R-:W-:Y:S01]  /*c4f0*/  IADD3 R231, R219, 0x100, RZ ;  /* 0x00000100dbe77810 */ /* 0x000fe20007ffe0ff */
[----:B------:R-:W-:Y:S01]  /*c500*/  IMAD R0, R85, 0x200, R0 ;  /* 0x0000020055007824 */ /* 0x000fe200078e0200 */
[----:B---3--:R-:W3:Y:S01]  /*c510*/  SHFL.IDX PT, R9, R6, 0x1, 0x181f ;  /* 0x00381f0006097f89 */ /* 0x008ee200000e0000 */
[----:B------:R-:W-:-:S02]  /*c520*/  IMAD R184, R2, 0x2, R184 ;  /* 0x0000000202b87824 */ /* 0x000fc400078e02b8 */
[----:B------:R-:W-:Y:S01]  /*c530*/  IMAD.SHL.U32 R196, R0, 0x2, RZ ;  /* 0x0000000200c47824 */ /* 0x000fe200078e00ff */
[----:B------:R1:W2:Y:S01]  /*c540*/  SHFL.IDX PT, R8, R3, 0x2, 0x181f ;  /* 0x00581f0003087f89 */ /* 0x0002a200000e0000 */
[----:B------:R-:W-:-:S03]  /*c550*/  IMAD R192, R2, 0x2, R180 ;  /* 0x0000000202c07824 */ /* 0x000fc600078e02b4 */
[----:B------:R2:W2:Y:S01]  /*c560*/  SHFL.IDX PT, R0, R6, 0x2, 0x181f ;  /* 0x00581f0006007f89 */ /* 0x0004a200000e0000 */
[----:B------:R-:W-:-:S03]  /*c570*/  IADD3 R203, R196, 0x8120, RZ ;  /* 0x00008120c4cb7810 */ /* 0x000fc60007ffe0ff */
[----:B------:R-:W-:Y:S04]  /*c580*/  LDSM.16.M88.4 R124, [R176+0x100] ;  /* 0x00010000b07c783b */ /* 0x000fe80000000200 */
[----:B------:R-:W-:Y:S04]  /*c590*/  LDSM.16.M88.4 R128, [R180] ;  /* 0x00000000b480783b */ /* 0x000fe80000000200 */
[----:B------:R-:W-:Y:S04]  /*c5a0*/  LDSM.16.M88.4 R152, [R184] ;  /* 0x00000000b898783b */ /* 0x000fe80000000200 */
[----:B------:R-:W-:Y:S01]  /*c5b0*/  LDSM.16.M88.4 R172, [R192] ;  /* 0x00000000c0ac783b */ /* 0x000fe20000000200 */
[----:B-1----:R-:W-:-:S03]  /*c5c0*/  IADD3 R3, R196, 0x8100, RZ ;  /* 0x00008100c4037810 */ /* 0x002fc60007ffe0ff */
[----:B------:R-:W-:Y:S01]  /*c5d0*/  LDSM.16.M88.4 R176, [R176+0x4100] ;  /* 0x00410000b0b0783b */ /* 0x000fe20000000200 */
[----:B------:R-:W-:-:S03]  /*c5e0*/  @P0 IADD3 R203, R3, -0x20, RZ ;  /* 0xffffffe003cb0810 */ /* 0x000fc60007ffe0ff */
[----:B------:R-:W-:Y:S01]  /*c5f0*/  LDSM.16.M88.4 R180, [R180+0x4000] ;  /* 0x00400000b4b4783b */ /* 0x000fe20000000200 */
[----:B--2---:R-:W-:Y:S02]  /*c600*/  SHF.R.S32.HI R6, RZ, 0x1f, R188 ;  /* 0x0000001fff067819 */ /* 0x004fe400000114bc */
[----:B------:R-:W-:Y:S01]  /*c610*/  IADD3 R18, P0, R12, R14, RZ ;  /* 0x0000000e0c127210 */ /* 0x000fe20007f1e0ff */
[----:B------:R-:W-:Y:S01]  /*c620*/  LDSM.16.M88.4 R184, [R184+0x4000] ;  /* 0x00400000b8b8783b */ /* 0x000fe20000000200 */
[----:B------:R-:W-:Y:S02]  /*c630*/  LEA.HI R3, R6, R188, RZ, 0x3 ;  /* 0x000000bc06037211 */ /* 0x000fe400078f18ff */
[----:B------:R-:W-:Y:S01]  /*c640*/  IADD3 R214, R203, 0x800, RZ ;  /* 0x00000800cbd67810 */ /* 0x000fe20007ffe0ff */
[----:B------:R-:W-:Y:S01]  /*c650*/  LDSM.16.M88.4 R192, [R192+0x4000] ;  /* 0x00400000c0c0783b */ /* 0x000fe20000000200 */
[----:B------:R-:W-:Y:S01]  /*c660*/  IMAD.X R19, R11, 0x1, R15, P0 ;  /* 0x000000010b137824 */ /* 0x000fe200000e060f */
[----:B----4-:R-:W-:-:S02]  /*c670*/  IADD3 R16, P0, R14, R10, RZ ;  /* 0x0000000a0e107210 */ /* 0x010fc40007f1e0ff */
[----:B------:R-:W-:Y:S01]  /*c680*/  BAR.SYNC.DEFER_BLOCKING 0x0 ;  /* 0x0000000000007b1d */ /* 0x000fe20000010000 */
[----:B------:R-:W-:Y:S02]  /*c690*/  LOP3.LUT R230, R3, 0xfffffff8, RZ, 0xc0, !PT ;  /* 0xfffffff803e67812 */ /* 0x000fe400078ec0ff */
[----:B---3--:R-:W-:Y:S01]  /*c6a0*/  IMAD.X R17, R15, 0x1, R9, P0 ;  /* 0x000000010f117824 */ /* 0x008fe200000e0609 */
[----:B------:R-:W-:Y:S02]  /*c6b0*/  IADD3 R14, P0, R14, R8, RZ ;  /* 0x000000080e0e7210 */ /* 0x000fe40007f1e0ff */
[----:B------:R-:W-:Y:S01]  /*c6c0*/  IMAD.WIDE R6, R230, 0x2, RZ ;  /* 0x00000002e6067825 */ /* 0x000fe200078e02ff */
[----:B------:R-:W-:Y:S02]  /*c6d0*/  IADD3 R3, R219, 0x1100, RZ ;  /* 0x00001100db037810 */ /* 0x000fe40007ffe0ff */
[----:B------:R-:W-:Y:S01]  /*c6e0*/  SHF.R.S32.HI R251, RZ, 0x1f, R230 ;  /* 0x0000001ffffb7819 */ /* 0x000fe200000114e6 */
[----:B------:R-:W-:Y:S01]  /*c6f0*/  IMAD.X R15, R15, 0x1, R0, P0 ;  /* 0x000000010f0f7824 */ /* 0x000fe200000e0600 */
[----:B------:R-:W-:-:S02]  /*c700*/  IADD3 R12, P0, R12, R6, RZ ;  /* 0x000000060c0c7210 */ /* 0x000fc40007f1e0ff */
[C---:B------:R-:W-:Y:S02]  /*c710*/  IADD3 R213, R203.reuse, 0x1000, RZ ;  /* 0x00001000cbd57810 */ /* 0x040fe40007ffe0ff */
[----:B------:R-:W-:Y:S01]  /*c720*/  IADD3 R212, R203, 0x1800, RZ ;  /* 0x00001800cbd47810 */ /* 0x000fe20007ffe0ff */
[----:B------:R-:W-:Y:S01]  /*c730*/  IMAD.X R13, R11, 0x1, R7, P0 ;  /* 0x000000010b0d7824 */ /* 0x000fe200000e0607 */
[C---:B------:R-:W-:Y:S02]  /*c740*/  IADD3 R10, P0, R6.reuse, R10, RZ ;  /* 0x0000000a060a7210 */ /* 0x040fe40007f1e0ff */
[C---:B------:R-:W-:Y:S02]  /*c750*/  IADD3 R211, R203.reuse, 0x2000, RZ ;  /* 0x00002000cbd37810 */ /* 0x040fe40007ffe0ff */
[----:B------:R-:W-:Y:S01]  /*c760*/  IADD3 R210, R203, 0x2800, RZ ;  /* 0x00002800cbd27810 */ /* 0x000fe20007ffe0ff */
[----:B------:R-:W-:Y:S01]  /*c770*/  IMAD.X R11, R7, 0x1, R9, P0 ;  /* 0x00000001070b7824 */ /* 0x000fe200000e0609 */
[----:B------:R-:W-:Y:S01]  /*c780*/  IADD3 R6, P0, R6, R8, RZ ;  /* 0x0000000806067210 */ /* 0x000fe20007f1e0ff */
[----:B------:R-:W-:-:S04]  /*c790*/  DEPBAR.LE SB0, 0x0 ;  /* 0x000080000000791a */ /* 0x000fc80000000000 */
[----:B------:R-:W-:Y:S01]  /*c7a0*/  BAR.SYNC.DEFER_BLOCKING 0x0 ;  /* 0x0000000000007b1d */ /* 0x000fe20000010000 */
[----:B------:R-:W-:Y:S01]  /*c7b0*/  IMAD.X R7, R7, 0x1, R0, P0 ;  /* 0x0000000107077824 */ /* 0x000fe200000e0600 */
[----:B------:R-:W-:Y:S01]  /*c7c0*/  ISETP.LT.OR P0, PT, R77, 0x1, P1 ;  /* 0x000000014d00780c */ /* 0x000fe20000f01670 */
[----:B------:R-:W-:Y:S01]  /*c7d0*/  IMAD.MOV.U32 R0, RZ, RZ, 0x40 ;  /* 0x00000040ff007424 */ /* 0x000fe200078e00ff */
[C---:B------:R-:W-:Y:S02]  /*c7e0*/  IADD3 R209, R203.reuse, 0x3000, RZ ;  /* 0x00003000cbd17810 */ /* 0x040fe40007ffe0ff */
[C---:B------:R-:W-:Y:S02]  /*c7f0*/  IADD3 R208, R203.reuse, 0x3800, RZ ;  /* 0x00003800cbd07810 */ /* 0x040fe40007ffe0ff */
[C---:B------:R-:W-:Y:S02]  /*c800*/  IADD3 R207, R203.reuse, 0x4000, RZ ;  /* 0x00004000cbcf7810 */ /* 0x040fe40007ffe0ff */
[----:B------:R-:W-:-:S02]  /*c810*/  IADD3 R206, R203, 0x4800, RZ ;  /* 0x00004800cbce7810 */ /* 0x000fc40007ffe0ff */
[C---:B------:R-:W-:Y:S02]  /*c820*/  IADD3 R205, R203.reuse, 0x5000, RZ ;  /* 0x00005000cbcd7810 */ /* 0x040fe40007ffe0ff */
[----:B------:R-:W-:Y:S01]  /*c830*/  IADD3 R204, R203, 0x5800, RZ ;  /* 0x00005800cbcc7810 */ /* 0x000fe20007ffe0ff */
[----:B------:R-:W1:Y:S04]  /*c840*/  LDSM.16.M88.4 R24, [R196+0x8100] ;  /* 0x00810000c418783b */ /* 0x000e680000000200 */
[----:B------:R-:W2:Y:S04]  /*c850*/  LDSM.16.M88.4 R20, [R196+0x8900] ;  /* 0x00890000c414783b */ /* 0x000ea80000000200 */
[----:B------:R-:W3:Y:S04]  /*c860*/  LDSM.16.M88.4 R36, [R196+0x9100] ;  /* 0x00910000c424783b */ /* 0x000ee80000000200 */
[----:B------:R-:W-:Y:S04]  /*c870*/  LDSM.16.M88.4 R44, [R196+0x9900] ;  /* 0x00990000c42c783b */ /* 0x000fe80000000200 */
[----:B------:R-:W-:Y:S04]  /*c880*/  LDSM.16.M88.4 R68, [R196+0xa100] ;  /* 0x00a10000c444783b */ /* 0x000fe80000000200 */
[----:B------:R-:W-:Y:S04]  /*c890*/  LDSM.16.M88.4 R72, [R196+0xa900] ;  /* 0x00a90000c448783b */ /* 0x000fe80000000200 */
[----:B------:R-:W4:Y:S04]  /*c8a0*/  LDSM.16.M88.4 R64, [R203] ;  /* 0x00000000cb40783b */ /* 0x000f280000000200 */
[----:B------:R-:W3:Y:S04]  /*c8b0*/  LDSM.16.M88.4 R60, [R203+0x800] ;  /* 0x00080000cb3c783b */ /* 0x000ee80000000200 */
[----:B------:R-:W3:Y:S04]  /*c8c0*/  LDSM.16.M88.4 R56, [R203+0x1000] ;  /* 0x00100000cb38783b */ /* 0x000ee80000000200 */
[----:B------:R-:W3:Y:S04]  /*c8d0*/  LDSM.16.M88.4 R52, [R203+0x1800] ;  /* 0x00180000cb34783b */ /* 0x000ee80000000200 */
[----:B------:R-:W4:Y:S01]  /*c8e0*/  LDSM.16.M88.4 R88, [R203+0x2000] ;  /* 0x00200000cb58783b */ /* 0x000f220000000200 */
[C---:B-1----:R-:W-:Y:S03]  /*c8f0*/  HMMA.16816.F32 R40, R124.reuse, R24, RZ ;  /* 0x000000187c28723c */ /* 0x042fe600000018ff */
[----:B------:R-:W1:Y:S04]  /*c900*/  LDSM.16.M88.4 R104, [R203+0x2800] ;  /* 0x00280000cb68783b */ /* 0x000e680000000200 */
[----:B------:R-:W-:Y:S01]  /*c910*/  @!PT LDS RZ, [RZ] ;  /* 0x00000000fffff984 */ /* 0x000fe20000000800 */
[----:B------:R-:W-:Y:S01]  /*c920*/  @!PT LDS RZ, [RZ] ;  /* 0x00000000fffff984 */ /* 0x000fe20000000800 */
[----:B------:R-:W-:Y:S01]  /*c930*/  @!PT LDS RZ, [RZ] ;  /* 0x00000000fffff984 */ /* 0x000fe20000000800 */
[----:B------:R1:W-:Y:S01]  /*c940*/  LDGSTS.E.BYPASS.LTC128B.128 [R219+0x100], [R18.64], !P0 ;  /* 0x0010000012db7fae */ /* 0x0003e2000c101d52 */
[----:B------:R-:W-:Y:S01]  /*c950*/  ISETP.GE.AND P0, PT, R188, c[0x0][0x1d4], PT ;  /* 0x00007500bc007a0c */ /* 0x000fe20003f06270 */
[----:B------:R-:W-:Y:S03]  /*c960*/  HMMA.16816.F32 R32, R124, R26, RZ ;  /* 0x0000001a7c20723c */ /* 0x000fe600000018ff */
[----:B------:R-:W-:-:S05]  /*c970*/  ISETP.LT.OR P2, PT, R77, 0x1, P0 ;  /* 0x000000014d00780c */ /* 0x000fca0000741670 */
[C---:B--2---:R-:W-:Y:S08]  /*c980*/  HMMA.16816.F32 R28, R124.reuse, R20, RZ ;  /* 0x000000147c1c723c */ /* 0x044ff000000018ff */
[----:B------:R2:W-:Y:S01]  /*c990*/  LDGSTS.E.BYPASS.LTC128B.128 [R219+0x3100], [R12.64], !P2 ;  /* 0x031000000cdb7fae */ /* 0x0005e2000d101d52 */
[C---:B------:R-:W-:Y:S01]  /*c9a0*/  ISETP.LT.OR P2, PT, R77.reuse, 0x21, P1 ;  /* 0x000000214d00780c */ /* 0x040fe20000f41670 */
[----:B------:R-:W-:Y:S01]  /*c9b0*/  HMMA.16816.F32 R24, R124, R22, RZ ;  /* 0x000000167c18723c */ /* 0x000fe200000018ff */
[----:B------:R-:W-:-:S07]  /*c9c0*/  ISETP.LT.OR P1, PT, R77, 0x41, P1 ;  /* 0x000000414d00780c */ /* 0x000fce0000f21670 */
[----:B---3--:R-:W-:Y:S04]  /*c9d0*/  HMMA.16816.F32 R20, R124, R36, RZ ;  /* 0x000000247c14723c */ /* 0x008fe800000018ff */
[----:B------:R1:W-:Y:S01]  /*c9e0*/  LDGSTS.E.BYPASS.LTC128B.128 [R219+0x1100], [R16.64], !P2 ;  /* 0x0110000010db7fae */ /* 0x0003e2000d101d52 */
[C---:B------:R-:W-:Y:S02]  /*c9f0*/  ISETP.LT.OR P2, PT, R77.reuse, 0x21, P0 ;  /* 0x000000214d00780c */ /* 0x040fe40000741670 */
[----:B------:R-:W-:Y:S01]  /*ca00*/  ISETP.LT.OR P0, PT, R77, 0x41, P0 ;  /* 0x000000414d00780c */ /* 0x000fe20000701670 */
[C---:B----4-:R-:W-:Y:S08]  /*ca10*/  HMMA.16816.F32 R84, R128.reuse, R66, R32 ;  /* 0x000000428054723c */ /* 0x050ff00000001820 */
[----:B------:R-:W-:Y:S02]  /*ca20*/  HMMA.16816.F32 R100, R128, R60, R28 ;  /* 0x0000003c8064723c */ /* 0x000fe4000000181c */
[----:B------:R3:W-:Y:S01]  /*ca30*/  LDGSTS.E.BYPASS.LTC128B.128 [R219+0x4100], [R10.64], !P2 ;  /* 0x041000000adb7fae */ /* 0x0007e2000d101d52 */
[----:B------:R-:W-:-:S03]  /*ca40*/  LOP3.LUT P2, RZ, R50, 0x4, RZ, 0xc0, !PT ;  /* 0x0000000432ff7812 */ /* 0x000fc6000784c0ff */
[----:B------:R2:W-:Y:S01]  /*ca50*/  LDGSTS.E.BYPASS.LTC128B.128 [R219+0x2100], [R14.64], !P1 ;  /* 0x021000000edb7fae */ /* 0x0005e2000c901d52 */
[----:B------:R-:W-:Y:S01]  /*ca60*/  SEL R0, R0, 0xffffffc0, !P2 ;  /* 0xffffffc000007807 */ /* 0x000fe20005000000 */
[----:B------:R-:W-:Y:S02]  /*ca70*/  HMMA.16816.F32 R96, R128, R56, R20 ;  /* 0x000000388060723c */ /* 0x000fe40000001814 */
[----:B------:R4:W-:Y:S01]  /*ca80*/  LDGSTS.E.BYPASS.LTC128B.128 [R219+0x5100], [R6.64], !P0 ;  /* 0x0510000006db7fae */ /* 0x0009e2000c101d52 */
[----:B------:R-:W-:Y:S01]  /*ca90*/  ISETP.GT.AND P0, PT, R166, R252, PT ;  /* 0x000000fca600720c */ /* 0x000fe20003f04270 */
[----:B------:R-:W-:Y:S02]  /*caa0*/  IMAD.IADD R202, R196, 0x1, R0 ;  /* 0x00000001c4ca7824 */ /* 0x000fe400078e0200 */
[----:B------:R-:W-:Y:S01]  /*cab0*/  IMAD.IADD R199, R0, 0x1, R203 ;  /* 0x0000000100c77824 */ /* 0x000fe200078e02cb */
[----:B------:R-:W-:Y:S01]  /*cac0*/  LDSM.16.M88.4 R112, [R196+0xc100] ;  /* 0x00c10000c470783b */ /* 0x000fe20000000200 */
[----:B-1----:R-:W-:Y:S01]  /*cad0*/  HMMA.16816.F32 R16, R124, R38, RZ ;  /* 0x000000267c10723c */ /* 0x002fe200000018ff */
[----:B------:R-:W-:-:S02]  /*cae0*/  IADD3 R0, R219, 0x3100, RZ ;  /* 0x00003100db007810 */ /* 0x000fc40007ffe0ff */
[----:B------:R-:W1:Y:S01]  /*caf0*/  LDSM.16.M88.4 R48, [R202+0x8100] ;  /* 0x00810000ca30783b */ /* 0x000e620000000200 */
[----:B------:R-:W-:-:S03]  /*cb00*/  IADD3 R0, R219, 0x4100, RZ ;  /* 0x00004100db007810 */ /* 0x000fc60007ffe0ff */
[----:B------:R-:W-:Y:S01]  /*cb10*/  LDSM.16.M88.4 R32, [R202+0x9100] ;  /* 0x00910000ca20783b */ /* 0x000fe20000000200 */
[C---:B------:R-:W-:Y:S03]  /*cb20*/  HMMA.16816.F32 R36, R124.reuse, R74, RZ ;  /* 0x0000004a7c24723c */ /* 0x040fe600000018ff */
[----:B------:R-:W-:Y:S04]  /*cb30*/  LDSM.16.M88.4 R28, [R202+0x9900] ;  /* 0x00990000ca1c783b */ /* 0x000fe80000000200 */
[----:B------:R-:W-:Y:S01]  /*cb40*/  LDSM.16.M88.4 R108, [R199+0x1000] ;  /* 0x00100000c76c783b */ /* 0x000fe20000000200 */
[C---:B---3--:R-:W-:Y:S03]  /*cb50*/  HMMA.16816.F32 R8, R124.reuse, R46, RZ ;  /* 0x0000002e7c08723c */ /* 0x048fe600000018ff */
[----:B------:R-:W-:Y:S04]  /*cb60*/  LDSM.16.M88.4 R116, [R199+0x1800] ;  /* 0x00180000c774783b */ /* 0x000fe80000000200 */
[----:B------:R-:W-:Y:S01]  /*cb70*/  LDSM.16.M88.4 R136, [R199+0x2000] ;  /* 0x00200000c788783b */ /* 0x000fe20000000200 */
[----:B--2---:R-:W-:Y:S03]  /*cb80*/  HMMA.16816.F32 R12, R124, R44, RZ ;  /* 0x0000002c7c0c723c */ /* 0x004fe600000018ff */
[----:B------:R-:W-:Y:S04]  /*cb90*/  LDSM.16.M88.4 R120, [R196+0xc900] ;  /* 0x00c90000c478783b */ /* 0x000fe80000000200 */
[----:B-----5:R-:W-:Y:S01]  /*cba0*/  LDSM.16.M88.4 R132, [R203+0x3800] ;  /* 0x00380000cb84783b */ /* 0x020fe20000000200 */
[----:B------:R-:W-:Y:S03]  /*cbb0*/  HMMA.16816.F32 R80, R128, R58, R16 ;  /* 0x0000003a8050723c */ /* 0x000fe60000001810 */
[----:B------:R-:W-:Y:S04]  /*cbc0*/  LDSM.16.M88.4 R160, [R202+0xb100] ;  /* 0x00b10000caa0783b */ /* 0x000fe80000000200 */
[----:B------:R-:W-:Y:S01]  /*cbd0*/  LDSM.16.M88.4 R140, [R202+0xc100] ;  /* 0x00c10000ca8c783b */ /* 0x000fe20000000200 */
[----:B------:R-:W-:Y:S03]  /*cbe0*/  HMMA.16816.F32 R16, R124, R68, RZ ;  /* 0x000000447c10723c */ /* 0x000fe600000018ff */
[----:B------:R-:W-:Y:S04]  /*cbf0*/  LDSM.16.M88.4 R148, [R202+0xd100] ;  /* 0x00d10000ca94783b */ /* 0x000fe80000000200 */
[----:B------:R-:W-:Y:S01]  /*cc00*/  LDSM.16.M88.4 R156, [R202+0xd900] ;  /* 0x00d90000ca9c783b */ /* 0x000fe20000000200 */
[C---:B------:R-:W-:Y:S03]  /*cc10*/  HMMA.16816.F32 R44, R128.reuse, R64, R40 ;  /* 0x00000040802c723c */ /* 0x040fe60000001828 */
[----:B------:R-:W-:Y:S04]  /*cc20*/  LDSM.16.M88.4 R144, [R202+0xc900] ;  /* 0x00c90000ca90783b */ /* 0x000fe80000000200 */
[----:B------:R-:W0:Y:S01]  /*cc30*/  LDGDEPBAR ;  /* 0x00000000000079af */ /* 0x000e220000000000 */
[C---:B------:R-:W-:Y:S08]  /*cc40*/  HMMA.16816.F32 R64, R128.reuse, R52, R12 ;  /* 0x000000348040723c */ /* 0x040ff0000000180c */
[----:B------:R-:W-:Y:S01]  /*cc50*/  HMMA.16816.F32 R56, R128, R54, R8 ;  /* 0x000000368038723c */ /* 0x000fe20000001808 */
[----:B------:R-:W2:Y:S07]  /*cc60*/  LDSM.16.M88.4 R52, [R202+0x8900] ;  /* 0x00890000ca34783b */ /* 0x000eae0000000200 */
[C---:B------:R-:W-:Y:S08]  /*cc70*/  HMMA.16816.F32 R12, R124.reuse, R70, RZ ;  /* 0x000000467c0c723c */ /* 0x040ff000000018ff */
[----:B------:R-:W-:Y:S01]  /*cc80*/  HMMA.16816.F32 R8, R124, R72, RZ ;  /* 0x000000487c08723c */ /* 0x000fe200000018ff */
[----:B------:R-:W-:Y:S07]  /*cc90*/  LDSM.16.M88.4 R72, [R199] ;  /* 0x00000000c748783b */ /* 0x000fee0000000200 */
[C---:B------:R-:W-:Y:S01]  /*cca0*/  HMMA.16816.F32 R92, R128.reuse, R62, R24 ;  /* 0x0000003e805c723c */ /* 0x040fe20000001818 */
[----:B------:R-:W3:Y:S07]  /*ccb0*/  LDSM.16.M88.4 R24, [R202+0xa100] ;  /* 0x00a10000ca18783b */ /* 0x000eee0000000200 */
[C---:B------:R-:W-:Y:S01]  /*ccc0*/  HMMA.16816.F32 R40, R128.reuse, R88, R16 ;  /* 0x000000588028723c */ /* 0x040fe20000001810 */
[----:B------:R-:W2:Y:S07]  /*ccd0*/  LDSM.16.M88.4 R16, [R202+0xa900] ;  /* 0x00a90000ca10783b */ /* 0x000eae0000000200 */
[C---:B------:R-:W-:Y:S08]  /*cce0*/  HMMA.16816.F32 R20, R128.reuse, R90, R12 ;  /* 0x0000005a8014723c */ /* 0x040ff0000000180c */
[C---:B------:R-:W-:Y:S08]  /*ccf0*/  HMMA.16816.F32 R12, R128.reuse, R104, R8 ;  /* 0x00000068800c723c */ /* 0x040ff00000001808 */
[----:B------:R-:W-:Y:S01]  /*cd00*/  HMMA.16816.F32 R8, R128, R106, R36 ;  /* 0x0000006a8008723c */ /* 0x000fe20000001824 */
[----:B------:R-:W3:Y:S04]  /*cd10*/  LDSM.16.M88.4 R104, [R199+0x800] ;  /* 0x00080000c768783b */ /* 0x000ee80000000200 */
[----:B------:R-:W-:Y:S03]  /*cd20*/  LDSM.16.M88.4 R36, [R196+0xb100] ;  /* 0x00b10000c424783b */ /* 0x000fe60000000200 */
[C---:B-1----:R-:W-:Y:S08]  /*cd30*/  HMMA.16816.F32 R44, R152.reuse, R48, R44 ;  /* 0x00000030982c723c */ /* 0x042ff0000000182c */
[C---:B------:R-:W-:Y:S01]  /*cd40*/  HMMA.16816.F32 R60, R152.reuse, R50, R84 ;  /* 0x00000032983c723c */ /* 0x040fe20000001854 */
[----:B------:R-:W1:Y:S07]  /*cd50*/  LDSM.16.M88.4 R48, [R199+0x2800] ;  /* 0x00280000c730783b */ /* 0x000e6e0000000200 */
[C---:B--2---:R-:W-:Y:S01]  /*cd60*/  HMMA.16816.F32 R68, R152.reuse, R52, R100 ;  /* 0x000000349844723c */ /* 0x044fe20000001864 */
[----:B------:R-:W2:Y:S07]  /*cd70*/  LDSM.16.M88.4 R100, [R196+0xb900] ;  /* 0x00b90000c464783b */ /* 0x000eae0000000200 */
[C---:B------:R-:W-:Y:S08]  /*cd80*/  HMMA.16816.F32 R92, R152.reuse, R54, R92 ;  /* 0x00000036985c723c */ /* 0x040ff0000000185c */
[C---:B------:R-:W-:Y:S08]  /*cd90*/  HMMA.16816.F32 R96, R152.reuse, R32, R96 ;  /* 0x000000209860723c */ /* 0x040ff00000001860 */
[C---:B------:R-:W-:Y:S08]  /*cda0*/  HMMA.16816.F32 R88, R152.reuse, R34, R80 ;  /* 0x000000229858723c */ /* 0x040ff00000001850 */
[C---:B------:R-:W-:Y:S08]  /*cdb0*/  HMMA.16816.F32 R84, R152.reuse, R28, R64 ;  /* 0x0000001c9854723c */ /* 0x040ff00000001840 */
[C---:B------:R-:W-:Y:S08]  /*cdc0*/  HMMA.16816.F32 R80, R152.reuse, R30, R56 ;  /* 0x0000001e9850723c */ /* 0x040ff00000001838 */
[C---:B---3--:R-:W-:Y:S08]  /*cdd0*/  HMMA.16816.F32 R64, R152.reuse, R24, R40 ;  /* 0x000000189840723c */ /* 0x048ff00000001828 */
[C---:B------:R-:W-:Y:S08]  /*cde0*/  HMMA.16816.F32 R52, R152.reuse, R16, R12 ;  /* 0x000000109834723c */ /* 0x040ff0000000180c */
[C---:B------:R-:W-:Y:S08]  /*cdf0*/  HMMA.16816.F32 R56, R152.reuse, R26, R20 ;  /* 0x0000001a9838723c */ /* 0x040ff00000001814 */
[----:B------:R-:W-:Y:S08]  /*ce00*/  HMMA.16816.F32 R40, R152, R18, R8 ;  /* 0x000000129828723c */ /* 0x000ff00000001808 */
[C---:B------:R-:W-:Y:S08]  /*ce10*/  HMMA.16816.F32 R32, R172.reuse, R72, R44 ;  /* 0x00000048ac20723c */ /* 0x040ff0000000182c */
[C---:B------:R-:W-:Y:S08]  /*ce20*/  HMMA.16816.F32 R28, R172.reuse, R74, R60 ;  /* 0x0000004aac1c723c */ /* 0x040ff0000000183c */
[C---:B------:R-:W-:Y:S08]  /*ce30*/  HMMA.16816.F32 R24, R172.reuse, R104, R68 ;  /* 0x00000068ac18723c */ /* 0x040ff00000001844 */
[C---:B------:R-:W-:Y:S01]  /*ce40*/  HMMA.16816.F32 R20, R172.reuse, R106, R92 ;  /* 0x0000006aac14723c */ /* 0x040fe2000000185c */
[----:B------:R-:W3:Y:S07]  /*ce50*/  LDSM.16.M88.4 R92, [R196+0xd100] ;  /* 0x00d10000c45c783b */ /* 0x000eee0000000200 */
[C---:B------:R-:W-:Y:S01]  /*ce60*/  HMMA.16816.F32 R16, R172.reuse, R108, R96 ;  /* 0x0000006cac10723c */ /* 0x040fe20000001860 */
[----:B------:R-:W2:Y:S07]  /*ce70*/  LDSM.16.M88.4 R96, [R196+0xd900] ;  /* 0x00d90000c460783b */ /* 0x000eae0000000200 */
[C---:B------:R-:W-:Y:S01]  /*ce80*/  HMMA.16816.F32 R12, R172.reuse, R110, R88 ;  /* 0x0000006eac0c723c */ /* 0x040fe20000001858 */
[----:B------:R-:W2:Y:S07]  /*ce90*/  LDSM.16.M88.4 R108, [R203+0x3000] ;  /* 0x00300000cb6c783b */ /* 0x000eae0000000200 */
[C---:B------:R-:W-:Y:S08]  /*cea0*/  HMMA.16816.F32 R8, R172.reuse, R116, R84 ;  /* 0x00000074ac08723c */ /* 0x040ff00000001854 */
[C---:B------:R-:W-:Y:S01]  /*ceb0*/  HMMA.16816.F32 R88, R172.reuse, R118, R80 ;  /* 0x00000076ac58723c */ /* 0x040fe20000001850 */
[----:B------:R-:W2:Y:S07]  /*cec0*/  LDSM.16.M88.4 R116, [R203+0x4000] ;  /* 0x00400000cb74783b */ /* 0x000eae0000000200 */
[C---:B------:R-:W-:Y:S08]  /*ced0*/  HMMA.16816.F32 R84, R172.reuse, R136, R64 ;  /* 0x00000088ac54723c */ /* 0x040ff00000001840 */
[C---:B-1----:R-:W-:Y:S08]  /*cee0*/  HMMA.16816.F32 R72, R172.reuse, R48, R52 ;  /* 0x00000030ac48723c */ /* 0x042ff00000001834 */
[C---:B------:R-:W-:Y:S08]  /*cef0*/  HMMA.16816.F32 R80, R172.reuse, R138, R56 ;  /* 0x0000008aac50723c */ /* 0x040ff00000001838 */
[----:B------:R-:W-:Y:S01]  /*cf00*/  HMMA.16816.F32 R68, R172, R50, R40 ;  /* 0x00000032ac44723c */ /* 0x000fe20000001828 */
[----:B------:R-:W-:Y:S07]  /*cf10*/  LDSM.16.M88.4 R40, [R203+0x4800] ;  /* 0x00480000cb28783b */ /* 0x000fee0000000200 */
[C---:B------:R-:W-:Y:S08]  /*cf20*/  HMMA.16816.F32 R64, R176.reuse, R36, R32 ;  /* 0x00000024b040723c */ /* 0x040ff00000001820 */
[C---:B------:R-:W-:Y:S01]  /*cf30*/  HMMA.16816.F32 R60, R176.reuse, R38, R28 ;  /* 0x00000026b03c723c */ /* 0x040fe2000000181c */
[----:B------:R-:W1:Y:S07]  /*cf40*/  LDSM.16.M88.4 R36, [R203+0x5000] ;  /* 0x00500000cb24783b */ /* 0x000e6e0000000200 */
[C---:B--2---:R-:W-:Y:S08]  /*cf50*/  HMMA.16816.F32 R56, R176.reuse, R100, R24 ;  /* 0x00000064b038723c */ /* 0x044ff00000001818 */
[C---:B------:R-:W-:Y:S01]  /*cf60*/  HMMA.16816.F32 R52, R176.reuse, R102, R20 ;  /* 0x00000066b034723c */ /* 0x040fe20000001814 */
[----:B------:R-:W2:Y:S07]  /*cf70*/  LDSM.16.M88.4 R100, [R203+0x5800] ;  /* 0x00580000cb64783b */ /* 0x000eae0000000200 */
[C---:B------:R-:W-:Y:S08]  /*cf80*/  HMMA.16816.F32 R48, R176.reuse, R112, R16 ;  /* 0x00000070b030723c */ /* 0x040ff00000001810 */
[C---:B------:R-:W-:Y:S08]  /*cf90*/  HMMA.16816.F32 R44, R176.reuse, R114, R12 ;  /* 0x00000072b02c723c */ /* 0x040ff0000000180c */
[C---:B---3--:R-:W-:Y:S08]  /*cfa0*/  HMMA.16816.F32 R24, R176.reuse, R92, R84 ;  /* 0x0000005cb018723c */ /* 0x048ff00000001854 */
[C---:B------:R-:W-:Y:S01]  /*cfb0*/  HMMA.16816.F32 R16, R176.reuse, R96, R72 ;  /* 0x00000060b010723c */ /* 0x040fe20000001848 */
[----:B------:R-:W-:Y:S07]  /*cfc0*/  LDSM.16.M88.4 R72, [R199+0x3800] ;  /* 0x00380000c748783b */ /* 0x000fee0000000200 */
[C---:B------:R-:W-:Y:S08]  /*cfd0*/  HMMA.16816.F32 R32, R176.reuse, R120, R8 ;  /* 0x00000078b020723c */ /* 0x040ff00000001808 */
[C---:B------:R-:W-:Y:S08]  /*cfe0*/  HMMA.16816.F32 R28, R176.reuse, R122, R88 ;  /* 0x0000007ab01c723c */ /* 0x040ff00000001858 */
[C---:B------:R-:W-:Y:S08]  /*cff0*/  HMMA.16816.F32 R20, R176.reuse, R94, R80 ;  /* 0x0000005eb014723c */ /* 0x040ff00000001850 */
[----:B------:R-:W-:Y:S01]  /*d000*/  HMMA.16816.F32 R12, R176, R98, R68 ;  /* 0x00000062b00c723c */ /* 0x000fe20000001844 */
[----:B------:R-:W3:Y:S04]  /*d010*/  LDSM.16.M88.4 R96, [R202+0xb900] ;  /* 0x00b90000ca60783b */ /* 0x000ee80000000200 */
[----:B------:R-:W-:Y:S03]  /*d020*/  LDSM.16.M88.4 R68, [R199+0x4000] ;  /* 0x00400000c744783b */ /* 0x000fe60000000200 */
[C---:B------:R-:W-:Y:S01]  /*d030*/  HMMA.16816.F32 R8, R180.reuse, R108, R64 ;  /* 0x0000006cb408723c */ /* 0x040fe20000001840 */
[----:B------:R-:W-:Y:S07]  /*d040*/  LDSM.16.M88.4 R64, [R199+0x4800] ;  /* 0x00480000c740783b */ /* 0x000fee0000000200 */
[C---:B------:R-:W-:Y:S01]  /*d050*/  HMMA.16816.F32 R108, R180.reuse, R110, R60 ;  /* 0x0000006eb46c723c */ /* 0x040fe2000000183c */
[----:B------:R-:W-:Y:S07]  /*d060*/  LDSM.16.M88.4 R60, [R199+0x5000] ;  /* 0x00500000c73c783b */ /* 0x000fee0000000200 */
[C---:B------:R-:W-:Y:S01]  /*d070*/  HMMA.16816.F32 R136, R180.reuse, R132, R56 ;  /* 0x00000084b488723c */ /* 0x040fe20000001838 */
[----:B------:R-:W-:Y:S07]  /*d080*/  LDSM.16.M88.4 R56, [R199+0x5800] ;  /* 0x00580000c738783b */ /* 0x000fee0000000200 */
[C---:B------:R-:W-:Y:S08]  /*d090*/  HMMA.16816.F32 R120, R180.reuse, R116, R48 ;  /* 0x00000074b478723c */ /* 0x040ff00000001830 */
[C---:B------:R-:W-:Y:S08]  /*d0a0*/  HMMA.16816.F32 R132, R180.reuse, R134, R52 ;  /* 0x00000086b484723c */ /* 0x040ff00000001834 */
[C---:B------:R-:W-:Y:S08]  /*d0b0*/  HMMA.16816.F32 R116, R180.reuse, R118, R44 ;  /* 0x00000076b474723c */ /* 0x040ff0000000182c */
[C---:B-1----:R-:W-:Y:S08]  /*d0c0*/  HMMA.16816.F32 R92, R180.reuse, R36, R24 ;  /* 0x00000024b45c723c */ /* 0x042ff00000001818 */
[C---:B--2---:R-:W-:Y:S08]  /*d0d0*/  HMMA.16816.F32 R84, R180.reuse, R100, R16 ;  /* 0x00000064b454723c */ /* 0x044ff00000001810 */
[C---:B------:R-:W-:Y:S08]  /*d0e0*/  HMMA.16816.F32 R112, R180.reuse, R40, R32 ;  /* 0x00000028b470723c */ /* 0x040ff00000001820 */
[C---:B------:R-:W-:Y:S08]  /*d0f0*/  HMMA.16816.F32 R104, R180.reuse, R42, R28 ;  /* 0x0000002ab468723c */ /* 0x040ff0000000181c */
[C---:B------:R-:W-:Y:S08]  /*d100*/  HMMA.16816.F32 R88, R180.reuse, R38, R20 ;  /* 0x00000026b458723c */ /* 0x040ff00000001814 */
[----:B------:R-:W-:Y:S01]  /*d110*/  HMMA.16816.F32 R80, R180, R102, R12 ;  /* 0x00000066b450723c */ /* 0x000fe2000000180c */
[----:B------:R-:W1:Y:S01]  /*d120*/  LDSM.16.M88.4 R100, [R199+0x3000] ;  /* 0x00300000c764783b */ /* 0x000e620000000200 */
[----:B------:R-:W-:-:S06]  /*d130*/  DEPBAR.LE SB0, 0x0 ;  /* 0x000080000000791a */ /* 0x000fcc0000000000 */
[C---:B------:R-:W-:Y:S08]  /*d140*/  HMMA.16816.F32 R52, R184.reuse, R160, R8 ;  /* 0x000000a0b834723c */ /* 0x040ff00000001808 */
[C---:B------:R-:W-:Y:S08]  /*d150*/  HMMA.16816.F32 R48, R184.reuse, R162, R108 ;  /* 0x000000a2b830723c */ /* 0x040ff0000000186c */
[C---:B---3--:R-:W-:Y:S08]  /*d160*/  HMMA.16816.F32 R44, R184.reuse, R96, R136 ;  /* 0x00000060b82c723c */ /* 0x048ff00000001888 */
        /* <DEDUP_REMOVED lines=9> */
[C---:B-1----:R-:W-:Y:S08]  /*d200*/  HMMA.16816.F32 R112, R192.reuse, R100, R52 ;  /* 0x00000064c070723c */ /* 0x042ff00000001834 */
        /* <DEDUP_REMOVED lines=13> */
[----:B----4-:R-:W-:Y:S01]  /*d2e0*/  ISETP.NE.AND P5, PT, R221, 0x1, PT ;  /* 0x00000001dd00780c */ /* 0x010fe20003fa5270 */
[----:B------:R-:W-:Y:S01]  /*d2f0*/  IMAD.MOV.U32 R217, RZ, RZ, RZ ;  /* 0x000000ffffd97224 */ /* 0x000fe200078e00ff */
[----:B------:R-:W-:-:S02]  /*d300*/  IADD3 R3, R197, R164, R216 ;  /* 0x000000a4c5037210 */ /* 0x000fc40007ffe0d8 */
[----:B------:R-:W-:Y:S02]  /*d310*/  ISETP.GT.AND P4, PT, R197, 0x5f, PT ;  /* 0x0000005fc500780c */ /* 0x000fe40003f84270 */
[----:B------:R-:W-:-:S05]  /*d320*/  IADD3 R3, R3, -0x60, RZ ;  /* 0xffffffa003037810 */ /* 0x000fca0007ffe0ff */
[----:B------:R-:W-:Y:S02]  /*d330*/  IMAD.MOV.U32 R0, RZ, RZ, R3 ;  /* 0x000000ffff007224 */ /* 0x000fe400078e0003 */
[----:B------:R-:W-:-:S05]  /*d340*/  @P5 IMAD.HI.U32 R6, R3, c[0x0][0x2bc], RZ ;  /* 0x0000af0003065a27 */ /* 0x000fca00078e00ff */
        /* <DEDUP_REMOVED lines=8> */
[----:B------:R-:W-:Y:S01]  /*d3d0*/  IMAD.SHL.U32 R20, R224, 0x2, RZ ;  /* 0x00000002e0147824 */ /* 0x000fe200078e00ff */
[----:B------:R-:W-:Y:S01]  /*d3e0*/  ISETP.GE.AND P4, PT, R188, c[0x0][0x1d4], PT ;  /* 0x00007500bc007a0c */ /* 0x000fe20003f86270 */
[----:B------:R-:W-:Y:S01]  /*d3f0*/  IMAD R220, R0, c[0x0][0x2b8], R3 ;  /* 0x0000ae0000dc7a24 */ /* 0x000fe200078e0203 */
[----:B------:R-:W-:-:S04]  /*d400*/  SEL R19, RZ, 0x10, P5 ;  /* 0x00000010ff137807 */ /* 0x000fc80002800000 */
[----:B------:R-:W-:-:S05]  /*d410*/  SHF.R.S32.HI R0, RZ, 0x1f, R220 ;  /* 0x0000001fff007819 */ /* 0x000fca00000114dc */
[----:B------:R-:W-:-:S04]  /*d420*/  IMAD R0, R0, c[0x0][0x1e0], RZ ;  /* 0x0000780000007a24 */ /* 0x000fc800078e02ff */
[C---:B------:R-:W-:Y:S02]  /*d430*/  IMAD R0, R220.reuse, c[0x0][0x1e4], R0 ;  /* 0x00007900dc007a24 */ /* 0x040fe400078e0200 */
[----:B-1----:R-:W-:-:S04]  /*d440*/  IMAD.WIDE.U32 R6, R220, c[0x0][0x1e0], RZ ;  /* 0x00007800dc067a25 */ /* 0x002fc800078e00ff */
[----:B------:R-:W-:Y:S01]  /*d450*/  IMAD.IADD R7, R7, 0x1, R0 ;  /* 0x0000000107077824 */ /* 0x000fe200078e0200 */
[----:B--2---:R-:W-:-:S03]  /*d460*/  SHF.R.S32.HI R0, RZ, 0x1f, R217 ;  /* 0x0000001fff007819 */ /* 0x004fc600000114d9 */
[----:B------:R-:W-:-:S04]  /*d470*/  IMAD.WIDE.U32 R6, R217, c[0x0][0x1f0], R6 ;  /* 0x00007c00d9067a25 */ /* 0x000fc800078e0006 */
[----:B------:R-:W-:-:S04]  /*d480*/  IMAD R0, R0, c[0x0][0x1f0], RZ ;  /* 0x00007c0000007a24 */ /* 0x000fc800078e02ff */
[----:B------:R-:W-:Y:S01]  /*d490*/  IMAD R3, R217, c[0x0][0x1f4], R0 ;  /* 0x00007d00d9037a24 */ /* 0x000fe200078e0200 */
[----:B------:R-:W-:Y:S02]  /*d4a0*/  IADD3 R0, P0, R200, R6, RZ ;  /* 0x00000006c8007210 */ /* 0x000fe40007f1e0ff */
[----:B------:R-:W-:Y:S02]  /*d4b0*/  SHF.L.U64.HI R6, R224, 0x1, R189 ;  /* 0x00000001e0067819 */ /* 0x000fe400000102bd */
[----:B------:R-:W-:Y:S02]  /*d4c0*/  IADD3.X R3, R190, R7, R3, P0, !PT ;  /* 0x00000007be037210 */ /* 0x000fe400007fe403 */
[----:B------:R-:W-:-:S04]  /*d4d0*/  LEA R8, P0, R0, c[0x0][0x1c8], 0x1 ;  /* 0x0000720000087a11 */ /* 0x000fc800078008ff */
[----:B------:R-:W-:Y:S01]  /*d4e0*/  LEA.HI.X R7, R0, c[0x0][0x1cc], R3, 0x1, P0 ;  /* 0x0000730000077a11 */ /* 0x000fe200000f0c03 */
[----:B------:R-:W1:Y:S01]  /*d4f0*/  SHFL.IDX PT, R9, R8, 0x2, 0x181f ;  /* 0x00581f0008097f89 */ /* 0x000e6200000e0000 */
[----:B------:R-:W-:Y:S02]  /*d500*/  IADD3 R0, -R19, 0x10, RZ ;  /* 0x0000001013007810 */ /* 0x000fe40007ffe1ff */
[----:B------:R-:W-:Y:S01]  /*d510*/  IADD3 R3, -R229, 0x10, RZ ;  /* 0x00000010e5037810 */ /* 0x000fe20007ffe1ff */
[----:B------:R-:W2:Y:S01]  /*d520*/  SHFL.IDX PT, R10, R7, 0x2, 0x181f ;  /* 0x00581f00070a7f89 */ /* 0x000ea200000e0000 */
[----:B------:R-:W-:Y:S02]  /*d530*/  LOP3.LUT R0, R0, 0xf, RZ, 0xc0, !PT ;  /* 0x0000000f00007812 */ /* 0x000fe400078ec0ff */
[----:B------:R-:W-:Y:S01]  /*d540*/  LOP3.LUT R11, R3, 0xf, RZ, 0xc0, !PT ;  /* 0x0000000f030b7812 */ /* 0x000fe200078ec0ff */
[----:B------:R-:W-:Y:S01]  /*d550*/  SHFL.IDX PT, R18, R8, 0x1, 0x181f ;  /* 0x00381f0008127f89 */ /* 0x000fe200000e0000 */
[----:B------:R-:W-:-:S02]  /*d560*/  SHF.L.U64.HI R3, R230, 0x1, R251 ;  /* 0x00000001e6037819 */ /* 0x000fc400000102fb */
[----:B-1----:R-:W-:Y:S01]  /*d570*/  IADD3 R16, P1, P0, R0, R9, R20 ;  /* 0x0000000900107210 */ /* 0x002fe2000783e014 */
[----:B------:R-:W-:-:S03]  /*d580*/  IMAD.SHL.U32 R0, R230, 0x2, RZ ;  /* 0x00000002e6007824 */ /* 0x000fc600078e00ff */
[-C--:B--2---:R-:W-:Y:S02]  /*d590*/  IADD3.X R17, RZ, R10.reuse, R6, P1, P0 ;  /* 0x0000000aff117210 */ /* 0x084fe40000fe0406 */
[----:B------:R-:W-:Y:S02]  /*d5a0*/  IADD3 R14, P1, P0, R11, R9, R0 ;  /* 0x000000090b0e7210 */ /* 0x000fe4000783e000 */
[----:B------:R-:W-:Y:S02]  /*d5b0*/  SHFL.IDX PT, R9, R7, RZ, 0x181f ;  /* 0x00181fff07097589 */ /* 0x000fe400000e0000 */
[----:B------:R-:W-:Y:S02]  /*d5c0*/  IADD3.X R15, RZ, R10, R3, P1, P0 ;  /* 0x0000000aff0f7210 */ /* 0x000fe40000fe0403 */
[----:B------:R-:W1:Y:S04]  /*d5d0*/  SHFL.IDX PT, R10, R8, RZ, 0x181f ;  /* 0x00181fff080a7589 */ /* 0x000e6800000e0000 */
[----:B------:R-:W2:Y:S01]  /*d5e0*/  SHFL.IDX PT, R7, R7, 0x1, 0x181f ;  /* 0x00381f0007077f89 */ /* 0x000ea200000e0000 */
[----:B-1----:R-:W-:-:S05]  /*d5f0*/  IADD3 R12, P0, R10, R20, RZ ;  /* 0x000000140a0c7210 */ /* 0x002fca0007f1e0ff */
[----:B------:R-:W-:Y:S01]  /*d600*/  IMAD.X R13, R9, 0x1, R6, P0 ;  /* 0x00000001090d7824 */ /* 0x000fe200000e0606 */
[----:B------:R-:W-:-:S04]  /*d610*/  IADD3 R10, P0, R10, R0, RZ ;  /* 0x000000000a0a7210 */ /* 0x000fc80007f1e0ff */
[----:B------:R1:W-:Y:S01]  /*d620*/  LDGSTS.E.BYPASS.LTC128B.128 [R219+0x8100], [R12.64], !P5 ;  /* 0x081000000cdb7fae */ /* 0x0003e2000e901d52 */
[----:B------:R-:W-:Y:S01]  /*d630*/  IMAD.X R11, R9, 0x1, R3, P0 ;  /* 0x00000001090b7824 */ /* 0x000fe200000e0603 */
[----:B------:R-:W-:-:S04]  /*d640*/  IADD3 R8, P0, R18, R20, RZ ;  /* 0x0000001412087210 */ /* 0x000fc80007f1e0ff */
[----:B------:R1:W-:Y:S01]  /*d650*/  LDGSTS.E.BYPASS.LTC128B.128 [R219+0xb100], [R10.64], !P4 ;  /* 0x0b1000000adb7fae */ /* 0x0003e2000e101d52 */
[----:B--2---:R-:W-:Y:S01]  /*d660*/  IMAD.X R9, R7, 0x1, R6, P0 ;  /* 0x0000000107097824 */ /* 0x004fe200000e0606 */
        /* <DEDUP_REMOVED lines=8> */
.L_x_398:
[----:B----4-:R-:W-:Y:S01]  /*d6f0*/  FMUL.FTZ R0, R96, c[0x0][0x320] ;  /* 0x0000c80060007a20 */ /* 0x010fe20000410000 */
[----:B------:R-:W-:Y:S01]  /*d700*/  LOP3.LUT R3, R79, 0xffffffe0, RZ, 0xc0, !PT ;  /* 0xffffffe04f037812 */ /* 0x000fe200078ec0ff */
[----:B------:R-:W-:Y:S01]  /*d710*/  ULDC UR4, c[0x0][0x324] ;  /* 0x0000c90000047ab9 */ /* 0x000fe20000000800 */
[----:B-1----:R-:W-:Y:S01]  /*d720*/  LEA.HI R6, R168, R167, RZ, 0x2 ;  /* 0x000000a7a8067211 */ /* 0x002fe200078f10ff */
[----:B------:R1:W2:Y:S01]  /*d730*/  MUFU.TANH R36, R0 ;  /* 0x0000000000247308 */ /* 0x0002a20000002400 */
[----:B------:R-:W-:Y:S01]  /*d740*/  SHF.R.S32.HI R7, RZ, 0x1f, R78 ;  /* 0x0000001fff077819 */ /* 0x000fe2000001144e */
[----:B------:R-:W-:Y:S01]  /*d750*/  ULOP3.LUT UR4, URZ, UR4, URZ, 0x33, !UPT ;  /* 0x000000043f047292 */ /* 0x000fe2000f8e333f */
[----:B------:R-:W-:Y:S01]  /*d760*/  LOP3.LUT R6, R6, 0xfffffffc, RZ, 0xc0, !PT ;  /* 0xfffffffc06067812 */ /* 0x000fe200078ec0ff */
[----:B------:R-:W0:Y:S01]  /*d770*/  LDGDEPBAR ;  /* 0x00000000000079af */ /* 0x000e220000000000 */
[----:B------:R-:W-:Y:S02]  /*d780*/  LEA.HI R7, R7, R78, RZ, 0x3 ;  /* 0x0000004e07077211 */ /* 0x000fe400078f18ff */
[----:B------:R-:W-:-:S02]  /*d790*/  ISETP.GE.AND P0, PT, R171, 0x1, PT ;  /* 0x00000001ab00780c */ /* 0x000fc40003f06270 */
        /* <DEDUP_REMOVED lines=65> */
[----:B------:R-:W-:Y:S02]  /*dbb0*/  IADD3 R10, -R250, R170, R76 ;  /* 0x000000aafa0a7210 */ /* 0x000fe40007ffe14c */
        /* <DEDUP_REMOVED lines=21> */
.L_x_401:
[----:B------:R-:W-:-:S04]  /*dd10*/  MOV R9, c[0x0][0x32c] ;  /* 0x0000cb0000097a02 */ /* 0x000fc80000000f00 */
[----:B------:R-:W-:-:S13]  /*dd20*/  ISETP.NE.AND P0, PT, R9, 0x1, PT ;  /* 0x000000010900780c */ /* 0x000fda0003f05270 */
[----:B------:R-:W-:-:S05]  /*dd30*/  @P0 IMAD.HI.U32 R9, R6, c[0x0][0x330], RZ ;  /* 0x0000cc0006090a27 */ /* 0x000fca00078e00ff */
[----:B------:R-:W-:Y:S02]  /*dd40*/  @P0 SHF.R.U32.HI R6, RZ, c[0x0][0x334], R9 ;  /* 0x0000cd00ff060a19 */ /* 0x000fe40000011609 */
.L_x_402:
[----:B------:R-:W-:Y:S05]  /*dd50*/  BSYNC B0 ;  /* 0x0000000000007941 */ /* 0x000fea0003800000 */
.L_x_400:
[----:B------:R-:W-:-:S05]  /*dd60*/  IMAD R6, R6, c[0x0][0x32c], R12 ;  /* 0x0000cb0006067a24 */ /* 0x000fca00078e020c */
[----:B------:R-:W-:Y:S02]  /*dd70*/  IADD3 R9, R6, c[0x0][0x32c], RZ ;  /* 0x0000cb0006097a10 */ /* 0x000fe40007ffe0ff */
[----:B------:R-:W-:Y:S02]  /*dd80*/  IMNMX R0, R0, R6, !PT ;  /* 0x0000000600007217 */ /* 0x000fe40007800200 */
[----:B------:R-:W-:Y:S02]  /*dd90*/  IMNMX R3, R3, R9, PT ;  /* 0x0000000903037217 */ /* 0x000fe40003800200 */
.L_x_399:
[C---:B---34-:R-:W-:Y:S01]  /*dda0*/  ISETP.GE.AND P0, PT, R76.reuse, 0x2, PT ;  /* 0x000000024c00780c */ /* 0x058fe20003f06270 */
[----:B------:R-:W1:Y:S01]  /*ddb0*/  SHFL.IDX PT, R6, R7, 0x1, 0x1c1f ;  /* 0x003c1f0007067f89 */ /* 0x000e6200000e0000 */
[----:B------:R-:W-:Y:S02]  /*ddc0*/  ISETP.GE.AND P1, PT, R76, 0x9, PT ;  /* 0x000000094c00780c */ /* 0x000fe40003f26270 */
[----:B------:R-:W-:Y:S02]  /*ddd0*/  P2R R56, PR, RZ, 0x1 ;  /* 0x00000001ff387803 */ /* 0x000fe40000000000 */
[----:B------:R-:W-:-:S02]  /*dde0*/  ISETP.GT.AND P0, PT, R0, 0x1, !P0 ;  /* 0x000000010000780c */ /* 0x000fc40004704270 */
[----:B------:R-:W-:Y:S02]  /*ddf0*/  P2R R55, PR, RZ, 0x2 ;  /* 0x00000002ff377803 */ /* 0x000fe40000000000 */
[----:B------:R-:W-:Y:S02]  /*de00*/  ISETP.LT.OR P0, PT, R3, 0x2, P0 ;  /* 0x000000020300780c */ /* 0x000fe40000701670 */
[----:B------:R-:W-:Y:S02]  /*de10*/  ISETP.GE.AND P6, PT, R76, 0x42, PT ;  /* 0x000000424c00780c */ /* 0x000fe40003fc6270 */
        /* <DEDUP_REMOVED lines=33> */
[C---:B------:R-:W-:Y:S02]  /*e030*/  ISETP.LT.OR P0, PT, R3.reuse, 0x21, P0 ;  /* 0x000000210300780c */ /* 0x040fe40000701670 */
        /* <DEDUP_REMOVED lines=35> */
[----:B------:R-:W-:Y:S02]  /*e270*/  ISETP.GE.AND P5, PT, R76, 0x49, PT ;  /* 0x000000494c00780c */ /* 0x000fe40003fa6270 */
[----:B------:R-:W-:Y:S02]  /*e280*/  FSEL R159, R25, -INF , !P0 ;  /* 0xff800000199f7808 */ /* 0x000fe40004000000 */
[----:B------:R-:W-:Y:S02]  /*e290*/  ISETP.GT.AND P0, PT, R0, 0x40, !P1 ;  /* 0x000000400000780c */ /* 0x000fe40004f04270 */
[C---:B------:R-:W-:Y:S02]  /*e2a0*/  ISETP.GE.AND P4, PT, R76.reuse, 0x4a, PT ;  /* 0x0000004a4c00780c */ /* 0x040fe40003f86270 */
[----:B------:R-:W-:Y:S02]  /*e2b0*/  ISETP.LT.OR P0, PT, R3, 0x41, P0 ;  /* 0x000000410300780c */ /* 0x000fe40000701670 */
[----:B------:R-:W-:-:S02]  /*e2c0*/  ISETP.GE.AND P3, PT, R76, 0x51, PT ;  /* 0x000000514c00780c */ /* 0x000fc40003f66270 */
        /* <DEDUP_REMOVED lines=8> */
[----:B------:R-:W-:-:S04]  /*e350*/  ISETP.LT.OR P0, PT, R3, 0x49, P0 ;  /* 0x000000490300780c */ /* 0x000fc80000701670 */
[----:B------:R-:W-:Y:S02]  /*e360*/  FSEL R166, R22, -INF , !P0 ;  /* 0xff80000016a67808 */ /* 0x000fe40004000000 */
[----:B------:R-:W-:-:S04]  /*e370*/  ISETP.GT.AND P0, PT, R0, 0x49, !P4 ;  /* 0x000000490000780c */ /* 0x000fc80006704270 */
        /* <DEDUP_REMOVED lines=11> */
[----:B------:R-:W-:-:S04]  /*e430*/  ISETP.GE.AND P0, PT, R76, 0x1, PT ;  /* 0x000000014c00780c */ /* 0x000fc80003f06270 */
[----:B------:R-:W-:Y:S02]  /*e440*/  P2R R37, PR, RZ, 0x1 ;  /* 0x00000001ff257803 */ /* 0x000fe40000000000 */
[----:B------:R-:W-:-:S04]  /*e450*/  ISETP.GT.AND P0, PT, R0, RZ, !P0 ;  /* 0x000000ff0000720c */ /* 0x000fc80004704270 */
[----:B------:R-:W-:-:S04]  /*e460*/  ISETP.LT.OR P0, PT, R3, 0x1, P0 ;  /* 0x000000010300780c */ /* 0x000fc80000701670 */
[----:B------:R-:W-:Y:S02]  /*e470*/  FSEL R32, R16, -INF , !P0 ;  /* 0xff80000010207808 */ /* 0x000fe40004000000 */
[----:B------:R-:W-:-:S04]  /*e480*/  ISETP.GE.AND P0, PT, R76, 0x5a, PT ;  /* 0x0000005a4c00780c */ /* 0x000fc80003f06270 */
[----:B------:R-:W-:Y:S02]  /*e490*/  P2R R36, PR, RZ, 0x1 ;  /* 0x00000001ff247803 */ /* 0x000fe40000000000 */
[----:B------:R-:W-:Y:S01]  /*e4a0*/  ISETP.GT.AND P0, PT, R0, 0x59, !P0 ;  /* 0x000000590000780c */ /* 0x000fe20004704270 */
[----:B------:R-:W-:-:S03]  /*e4b0*/  FMUL.FTZ R0, R98, c[0x0][0x320] ;  /* 0x0000c80062007a20 */ /* 0x000fc60000410000 */
[----:B------:R-:W-:Y:S01]  /*e4c0*/  ISETP.LT.OR P0, PT, R3, 0x5a, P0 ;  /* 0x0000005a0300780c */ /* 0x000fe20000701670 */
[----:B------:R2:W3:Y:S01]  /*e4d0*/  MUFU.TANH R35, R0 ;  /* 0x0000000000237308 */ /* 0x0004e20000002400 */
[----:B-1----:R-:W-:Y:S02]  /*e4e0*/  IMAD.IADD R3, R8, 0x1, R6 ;  /* 0x0000000108037824 */ /* 0x002fe400078e0206 */
[----:B------:R-:W-:Y:S02]  /*e4f0*/  FSEL R216, R17, -INF , !P0 ;  /* 0xff80000011d87808 */ /* 0x000fe40004000000 */
[----:B------:R-:W-:Y:S02]  /*e500*/  ISETP.GE.AND P0, PT, R171, 0x1, PT ;  /* 0x00000001ab00780c */ /* 0x000fe40003f06270 */
        /* <DEDUP_REMOVED lines=60> */
.L_x_405:
[----:B------:R-:W-:-:S04]  /*e8d0*/  MOV R7, c[0x0][0x32c] ;  /* 0x0000cb0000077a02 */ /* 0x000fc80000000f00 */
[----:B------:R-:W-:-:S13]  /*e8e0*/  ISETP.NE.AND P0, PT, R7, 0x1, PT ;  /* 0x000000010700780c */ /* 0x000fda0003f05270 */
[----:B------:R-:W-:-:S05]  /*e8f0*/  @P0 IMAD.HI.U32 R7, R6, c[0x0][0x330], RZ ;  /* 0x0000cc0006070a27 */ /* 0x000fca00078e00ff */
[----:B------:R-:W-:Y:S02]  /*e900*/  @P0 SHF.R.U32.HI R6, RZ, c[0x0][0x334], R7 ;  /* 0x0000cd00ff060a19 */ /* 0x000fe40000011607 */
.L_x_406:
[----:B------:R-:W-:Y:S05]  /*e910*/  BSYNC B0 ;  /* 0x0000000000007941 */ /* 0x000fea0003800000 */
.L_x_404:
[----:B------:R-:W-:-:S05]  /*e920*/  IMAD R6, R6, c[0x0][0x32c], R12 ;  /* 0x0000cb0006067a24 */ /* 0x000fca00078e020c */
[----:B------:R-:W-:Y:S02]  /*e930*/  IADD3 R7, R6, c[0x0][0x32c], RZ ;  /* 0x0000cb0006077a10 */ /* 0x000fe40007ffe0ff */
[----:B------:R-:W-:Y:S02]  /*e940*/  IMNMX R0, R0, R6, !PT ;  /* 0x0000000600007217 */ /* 0x000fe40007800200 */
[----:B------:R-:W-:Y:S02]  /*e950*/  IMNMX R3, R3, R7, PT ;  /* 0x0000000703037217 */ /* 0x000fe40003800200 */
.L_x_403:
[----:B--234-:R-:W-:Y:S01]  /*e960*/  ISETP.NE.AND P0, PT, R56, RZ, PT ;  /* 0x000000ff3800720c */ /* 0x01cfe20003f05270 */
[----:B------:R-:W-:Y:S01]  /*e970*/  IMAD.SHL.U32 R197, R4, 0x2, RZ ;  /* 0x0000000204c57824 */ /* 0x000fe200078e00ff */
[----:B------:R-:W-:Y:S02]  /*e980*/  FMNMX.FTZ R68, R32, R38, !PT ;  /* 0x0000002620447209 */ /* 0x000fe40007810000 */
[----:B------:R-:W-:Y:S01]  /*e990*/  ISETP.GT.AND P0, PT, R0, 0x1, !P0 ;  /* 0x000000010000780c */ /* 0x000fe20004704270 */
[----:B------:R-:W-:Y:S01]  /*e9a0*/  IMAD R201, R2, 0x2, R197 ;  /* 0x0000000202c97824 */ /* 0x000fe200078e02c5 */
        /* <DEDUP_REMOVED lines=84> */
[----:B------:R-:W-:Y:S02]  /*eef0*/  ISETP.GT.AND P0, PT, R0, 0x41, !P6 ;  /* 0x000000410000780c */ /* 0x000fe40007704270 */
[----:B------:R-:W-:Y:S02]  /*ef00*/  ISETP.NE.AND P6, PT, R37, RZ, PT ;  /* 0x000000ff2500720c */ /* 0x000fe40003fc5270 */
        /* <DEDUP_REMOVED lines=17> */
[----:B------:R-:W-:Y:S01]  /*f020*/  ISETP.GT.AND P0, PT, R0, RZ, !P6 ;  /* 0x000000ff0000720c */ /* 0x000fe20007704270 */
[----:B------:R-:W-:Y:S01]  /*f030*/  LDSM.16.MT88.4 R20, [R197+0x100] ;  /* 0x00010000c514783b */ /* 0x000fe20000004200 */
[----:B------:R-:W-:Y:S02]  /*f040*/  ISETP.NE.AND P6, PT, R36, RZ, PT ;  /* 0x000000ff2400720c */ /* 0x000fe40003fc5270 */
[----:B------:R-:W-:-:S04]  /*f050*/  ISETP.LT.OR P0, PT, R3, 0x1, P0 ;  /* 0x000000010300780c */ /* 0x000fc80000701670 */
[----:B------:R-:W-:Y:S02]  /*f060*/  FSEL R8, R17, -INF , !P0 ;  /* 0xff80000011087808 */ /* 0x000fe40004000000 */
[----:B------:R-:W-:Y:S01]  /*f070*/  ISETP.GT.AND P0, PT, R0, 0x59, !P6 ;  /* 0x000000590000780c */ /* 0x000fe20007704270 */
[----:B------:R-:W-:Y:S01]  /*f080*/  LDSM.16.MT88.4 R16, [R201+0x100] ;  /* 0x00010000c910783b */ /* 0x000fe20000004200 */
[----:B------:R-:W-:Y:S02]  /*f090*/  FMNMX.FTZ R6, R8, R15, !PT ;  /* 0x0000000f08067209 */ /* 0x000fe40007810000 */
[----:B------:R-:W-:Y:S02]  /*f0a0*/  ISETP.LT.OR P0, PT, R3, 0x5a, P0 ;  /* 0x0000005a0300780c */ /* 0x000fe40000701670 */
[----:B------:R-:W-:Y:S02]  /*f0b0*/  FMNMX.FTZ R6, R10, R6, !PT ;  /* 0x000000060a067209 */ /* 0x000fe40007810000 */
[----:B------:R-:W-:-:S02]  /*f0c0*/  FSEL R165, R57, -INF , !P0 ;  /* 0xff80000039a57808 */ /* 0x000fc40004000000 */
        /* <DEDUP_REMOVED lines=14> */
[----:B------:R-:W-:Y:S02]  /*f1b0*/  FMNMX.FTZ R7, R160, R6, !PT ;  /* 0x00000006a0077209 */ /* 0x000fe40007810000 */
[----:B------:R-:W1:Y:S02]  /*f1c0*/  SHFL.BFLY PT, R6, R68, 0x2, 0x1f ;  /* 0x0c401f0044067f89 */ /* 0x000e6400000e0000 */
[----:B------:R-:W-:-:S04]  /*f1d0*/  FMNMX.FTZ R7, R162, R7, !PT ;  /* 0x00000007a2077209 */ /* 0x000fc80007810000 */
[----:B------:R-:W-:-:S04]  /*f1e0*/  FMNMX.FTZ R7, R163, R7, !PT ;  /* 0x00000007a3077209 */ /* 0x000fc80007810000 */
[----:B------:R-:W-:-:S04]  /*f1f0*/  FMNMX.FTZ R0, R169, R7, !PT ;  /* 0x00000007a9007209 */ /* 0x000fc80007810000 */
[----:B------:R-:W-:-:S04]  /*f200*/  FMNMX.FTZ R0, R170, R0, !PT ;  /* 0x00000000aa007209 */ /* 0x000fc80007810000 */
        /* <DEDUP_REMOVED lines=12> */
[----:B------:R-:W-:Y:S02]  /*f2d0*/  LDSM.16.MT88.4 R32, [R201+0x3100] ;  /* 0x00310000c920783b */ /* 0x000fe40000004200 */
[----:B------:R2:W-:Y:S02]  /*f2e0*/  MUFU.EX2 R248, R3 ;  /* 0x0000000300f87308 */ /* 0x0005e40000000800 */
[----:B--2---:R-:W-:-:S06]  /*f2f0*/  FFMA.FTZ R3, R38, c[0x0][0x2d0], -R6 ;  /* 0x0000b40026037a23 */ /* 0x004fcc0000010806 */
[----:B------:R1:W2:Y:S02]  /*f300*/  MUFU.EX2 R246, R3 ;  /* 0x0000000300f67308 */ /* 0x0002a40000000800 */
[----:B-1----:R-:W-:Y:S01]  /*f310*/  FMNMX.FTZ R3, R7, R0, !PT ;  /* 0x0000000007037209 */ /* 0x002fe20007810000 */
[--C-:B------:R-:W-:Y:S02]  /*f320*/  FFMA.FTZ R0, R39, c[0x0][0x2d0], -R6.reuse ;  /* 0x0000b40027007a23 */ /* 0x100fe40000010806 */
[----:B------:R-:W-:Y:S01]  /*f330*/  FFMA.FTZ R7, R40, c[0x0][0x2d0], -R6 ;  /* 0x0000b40028077a23 */ /* 0x000fe20000010806 */
[C---:B------:R-:W-:Y:S02]  /*f340*/  FSETP.NEU.FTZ.AND P0, PT, R3.reuse, -INF , PT ;  /* 0xff8000000300780b */ /* 0x040fe40003f1d000 */
[----:B------:R1:W-:Y:S01]  /*f350*/  MUFU.EX2 R249, R0 ;  /* 0x0000000000f97308 */ /* 0x0003e20000000800 */
[----:B------:R-:W-:Y:S07]  /*f360*/  LDSM.16.MT88.4 R36, [R197+0x900] ;  /* 0x00090000c524783b */ /* 0x000fee0000004200 */
[----:B------:R3:W4:Y:S01]  /*f370*/  MUFU.EX2 R247, R7 ;  /* 0x0000000700f77308 */ /* 0x0007220000000800 */
[----:B-1----:R-:W-:-:S05]  /*f380*/  FMUL.FTZ R0, R3, c[0x0][0x2d0] ;  /* 0x0000b40003007a20 */ /* 0x002fca0000410000 */
[----:B------:R-:W-:-:S05]  /*f390*/  FSEL R0, R0, RZ, P0 ;  /* 0x000000ff00007208 */ /* 0x000fca0000000000 */
[--C-:B---3--:R-:W-:Y:S01]  /*f3a0*/  FFMA.FTZ R7, R8, c[0x0][0x2d0], -R0.reuse ;  /* 0x0000b40008077a23 */ /* 0x108fe20000010800 */
[----:B--2---:R-:W-:Y:S01]  /*f3b0*/  F2FP.PACK_AB R8, R246, R248 ;  /* 0x000000f8f608723e */ /* 0x004fe200000000ff */
[----:B------:R-:W-:Y:S02]  /*f3c0*/  FFMA.FTZ R4, R15, c[0x0][0x2d0], -R0 ;  /* 0x0000b4000f047a23 */ /* 0x000fe40000010800 */
[----:B------:R1:W-:Y:S08]  /*f3d0*/  MUFU.EX2 R171, R7 ;  /* 0x0000000700ab7308 */ /* 0x0003f00000000800 */
[----:B------:R2:W3:Y:S01]  /*f3e0*/  MUFU.EX2 R239, R4 ;  /* 0x0000000400ef7308 */ /* 0x0004e20000000800 */
[----:B-1----:R-:W-:-:S02]  /*f3f0*/  IMAD.MOV.U32 R7, RZ, RZ, R198 ;  /* 0x000000ffff077224 */ /* 0x002fc400078e00c6 */
[----:B------:R-:W-:-:S04]  /*f400*/  IMAD R198, R5, 0x2, R197 ;  /* 0x0000000205c67824 */ /* 0x000fc800078e02c5 */
[----:B------:R-:W-:Y:S01]  /*f410*/  IMAD R200, R2, 0x2, R198 ;  /* 0x0000000202c87824 */ /* 0x000fe200078e02c6 */
[----:B------:R-:W1:Y:S01]  /*f420*/  LDSM.16.MT88.4 R12, [R198+0x100] ;  /* 0x00010000c60c783b */ /* 0x000e620000004200 */
[----:B--2---:R-:W-:Y:S01]  /*f430*/  FFMA.FTZ R4, R10, c[0x0][0x2d0], -R0 ;  /* 0x0000b4000a047a23 */ /* 0x004fe20000010800 */
[----:B----4-:R-:W-:Y:S01]  /*f440*/  F2FP.PACK_AB R10, R247, R249 ;  /* 0x000000f9f70a723e */ /* 0x010fe200000000ff */
[----:B------:R-:W-:Y:S01]  /*f450*/  FFMA.FTZ R2, R64, c[0x0][0x2d0], -R6 ;  /* 0x0000b40040027a23 */ /* 0x000fe20000010806 */
[----:B---3--:R-:W-:Y:S01]  /*f460*/  F2FP.PACK_AB R9, R239, R171 ;  /* 0x000000abef09723e */ /* 0x008fe200000000ff */
[----:B------:R2:W-:Y:S01]  /*f470*/  MUFU.EX2 R245, R4 ;  /* 0x0000000400f57308 */ /* 0x0005e20000000800 */
[----:B------:R-:W3:Y:S04]  /*f480*/  LDSM.16.MT88.4 R24, [R200+0x100] ;  /* 0x00010000c818783b */ /* 0x000ee80000004200 */
[----:B------:R-:W-:Y:S03]  /*f490*/  LDSM.16.MT88.4 R40, [R198+0x3100] ;  /* 0x00310000c628783b */ /* 0x000fe60000004200 */
[----:B------:R4:W-:Y:S01]  /*f4a0*/  MUFU.EX2 R243, R2 ;  /* 0x0000000200f37308 */ /* 0x0009e20000000800 */
[----:B------:R-:W-:Y:S01]  /*f4b0*/  LDSM.16.MT88.4 R28, [R198+0x900] ;  /* 0x00090000c61c783b */ /* 0x000fe20000004200 */
[----:B--2---:R-:W-:-:S06]  /*f4c0*/  FFMA.FTZ R4, R11, c[0x0][0x2d0], -R0 ;  /* 0x0000b4000b047a23 */ /* 0x004fcc0000010800 */
[----:B------:R-:W2:Y:S01]  /*f4d0*/  MUFU.EX2 R244, R4 ;  /* 0x0000000400f47308 */ /* 0x000ea20000000800 */
[----:B----4-:R-:W-:-:S07]  /*f4e0*/  FFMA.FTZ R2, R65, c[0x0][0x2d0], -R6 ;  /* 0x0000b40041027a23 */ /* 0x010fce0000010806 */
[----:B------:R4:W5:Y:S01]  /*f4f0*/  MUFU.EX2 R241, R2 ;  /* 0x0000000200f17308 */ /* 0x0009620000000800 */
[----:B--2---:R-:W-:-:S07]  /*f500*/  F2FP.PACK_AB R11, R244, R245 ;  /* 0x000000f5f40b723e */ /* 0x004fce00000000ff */
[----:B------:R-:W-:Y:S01]  /*f510*/  HMMA.16816.F32 R76, R8, R20, RZ ;  /* 0x00000014084c723c */ /* 0x000fe200000018ff */
[----:B----4-:R-:W-:-:S04]  /*f520*/  FFMA.FTZ R2, R66, c[0x0][0x2d0], -R6 ;  /* 0x0000b40042027a23 */ /* 0x010fc80000010806 */
[----:B------:R2:W-:Y:S03]  /*f530*/  MUFU.EX2 R242, R2 ;  /* 0x0000000200f27308 */ /* 0x0005e60000000800 */
[C---:B------:R-:W-:Y:S01]  /*f540*/  HMMA.16816.F32 R72, R8.reuse, R22, RZ ;  /* 0x000000160848723c */ /* 0x040fe200000018ff */
[----:B------:R-:W4:Y:S07]  /*f550*/  LDSM.16.MT88.4 R20, [R197+0x3100] ;  /* 0x00310000c514783b */ /* 0x000f2e0000004200 */
[----:B-1----:R-:W-:Y:S01]  /*f560*/  HMMA.16816.F32 R56, R8, R12, RZ ;  /* 0x0000000c0838723c */ /* 0x002fe200000018ff */
[----:B--2---:R-:W-:-:S07]  /*f570*/  FFMA.FTZ R2, R69, c[0x0][0x2d0], -R6 ;  /* 0x0000b40045027a23 */ /* 0x004fce0000010806 */
[C---:B------:R-:W-:Y:S01]  /*f580*/  HMMA.16816.F32 R52, R8.reuse, R14, RZ ;  /* 0x0000000e0834723c */ /* 0x040fe200000018ff */
[----:B------:R-:W1:Y:S01]  /*f590*/  LDSM.16.MT88.4 R12, [R200+0x3100] ;  /* 0x00310000c80c783b */ /* 0x000e620000004200 */
[----:B------:R2:W1:Y:S06]  /*f5a0*/  MUFU.EX2 R240, R2 ;  /* 0x0000000200f07308 */ /* 0x00046c0000000800 */
[C---:B------:R-:W-:Y:S08]  /*f5b0*/  HMMA.16816.F32 R48, R8.reuse, R16, RZ ;  /* 0x000000100830723c */ /* 0x040ff000000018ff */
[----:B------:R-:W-:Y:S01]  /*f5c0*/  HMMA.16816.F32 R44, R8, R18, RZ ;  /* 0x00000012082c723c */ /* 0x000fe200000018ff */
[----:B------:R-:W1:Y:S01]  /*f5d0*/  LDSM.16.MT88.4 R16, [R201+0x900] ;  /* 0x00090000c910783b */ /* 0x000e620000004200 */
[----:B--2---:R-:W-:-:S04]  /*f5e0*/  FFMA.FTZ R2, R61, c[0x0][0x2d0], -R0 ;  /* 0x0000b4003d027a23 */ /* 0x004fc80000010800 */
[----:B------:R2:W-:Y:S02]  /*f5f0*/  MUFU.EX2 R238, R2 ;  /* 0x0000000200ee7308 */ /* 0x0005e40000000800 */
[C---:B---3--:R-:W-:Y:S08]  /*f600*/  HMMA.16816.F32 R64, R8.reuse, R24, RZ ;  /* 0x000000180840723c */ /* 0x048ff000000018ff */
[----:B------:R-:W-:Y:S01]  /*f610*/  HMMA.16816.F32 R80, R8, R26, RZ ;  /* 0x0000001a0850723c */ /* 0x000fe200000018ff */
[----:B------:R-:W3:Y:S01]  /*f620*/  LDSM.16.MT88.4 R24, [R197+0x3900] ;  /* 0x00390000c518783b */ /* 0x000ee20000004200 */
[----:B--2---:R-:W-:-:S06]  /*f630*/  FFMA.FTZ R2, R60, c[0x0][0x2d0], -R0 ;  /* 0x0000b4003c027a23 */ /* 0x004fcc0000010800 */
[C---:B----4-:R-:W-:Y:S01]  /*f640*/  HMMA.16816.F32 R84, R8.reuse, R20, RZ ;  /* 0x000000140854723c */ /* 0x050fe200000018ff */
[----:B------:R2:W4:Y:S07]  /*f650*/  MUFU.EX2 R236, R2 ;  /* 0x0000000200ec7308 */ /* 0x00052e0000000800 */
[C---:B------:R-:W-:Y:S01]  /*f660*/  HMMA.16816.F32 R88, R8.reuse, R22, RZ ;  /* 0x000000160858723c */ /* 0x040fe200000018ff */
[----:B------:R-:W3:Y:S07]  /*f670*/  LDSM.16.MT88.4 R20, [R200+0x900] ;  /* 0x00090000c814783b */ /* 0x000eee0000004200 */
[----:B------:R-:W-:Y:S01]  /*f680*/  HMMA.16816.F32 R104, R8, R42, RZ ;  /* 0x0000002a0868723c */ /* 0x000fe200000018ff */
[----:B--2---:R-:W-:-:S04]  /*f690*/  FFMA.FTZ R2, R62, c[0x0][0x2d0], -R0 ;  /* 0x0000b4003e027a23 */ /* 0x004fc80000010800 */
[----:B------:R2:W-:Y:S03]  /*f6a0*/  MUFU.EX2 R237, R2 ;  /* 0x0000000200ed7308 */ /* 0x0005e60000000800 */
[C---:B------:R-:W-:Y:S08]  /*f6b0*/  HMMA.16816.F32 R92, R8.reuse, R32, RZ ;  /* 0x00000020085c723c */ /* 0x040ff000000018ff */
[----:B------:R-:W-:Y:S01]  /*f6c0*/  HMMA.16816.F32 R100, R8, R34, RZ ;  /* 0x000000220864723c */ /* 0x000fe200000018ff */
[----:B------:R-:W-:Y:S01]  /*f6d0*/  LDSM.16.MT88.4 R32, [R198+0x1100] ;  /* 0x00110000c620783b */ /* 0x000fe20000004200 */
[----:B--2---:R-:W-:-:S06]  /*f6e0*/  FFMA.FTZ R2, R63, c[0x0][0x2d0], -R0 ;  /* 0x0000b4003f027a23 */ /* 0x004fcc0000010800 */
[C---:B------:R-:W-:Y:S01]  /*f6f0*/  HMMA.16816.F32 R60, R8.reuse, R40, RZ ;  /* 0x00000028083c723c */ /* 0x040fe200000018ff */
[----:B------:R-:W2:Y:S01]  /*f700*/  LDSM.16.MT88.4 R40, [R198+0x3900] ;  /* 0x00390000c628783b */ /* 0x000ea20000004200 */
[----:B------:R3:W3:Y:S06]  /*f710*/  MUFU.EX2 R235, R2 ;  /* 0x0000000200eb7308 */ /* 0x0006ec0000000800 */
[C---:B-1----:R-:W-:Y:S08]  /*f720*/  HMMA.16816.F32 R116, R8.reuse, R12, RZ ;  /* 0x0000000c0874723c */ /* 0x042ff000000018ff */
[----:B------:R-:W-:Y:S01]  /*f730*/  HMMA.16816.F32 R96, R8, R14, RZ ;  /* 0x0000000e0860723c */ /* 0x000fe200000018ff */
[----:B------:R-:W-:Y:S01]  /*f740*/  LDSM.16.MT88.4 R12, [R200+0x3900] ;  /* 0x00390000c80c783b */ /* 0x000fe20000004200 */
[----:B---3--:R-:W-:-:S04]  /*f750*/  FFMA.FTZ R2, R108, c[0x0][0x2d0], -R6 ;  /* 0x0000b4006c027a23 */ /* 0x008fc80000010806 */
[----:B------:R1:W-:Y:S01]  /*f760*/  MUFU.EX2 R234, R2 ;  /* 0x0000000200ea7308 */ /* 0x0003e20000000800 */
[----:B-----5:R-:W-:Y:S02]  /*f770*/  F2FP.PACK_AB R8, R241, R243 ;  /* 0x000000f3f108723e */ /* 0x020fe400000000ff */
[----:B------:R-:W-:Y:S02]  /*f780*/  F2FP.PACK_AB R10, R240, R242 ;  /* 0x000000f2f00a723e */ /* 0x000fe400000000ff */
[----:B----4-:R-:W-:Y:S02]  /*f790*/  F2FP.PACK_AB R9, R236, R238 ;  /* 0x000000eeec09723e */ /* 0x010fe400000000ff */
[----:B------:R-:W-:-:S07]  /*f7a0*/  F2FP.PACK_AB R11, R235, R237 ;  /* 0x000000edeb0b723e */ /* 0x000fce00000000ff */
[----:B------:R-:W-:Y:S01]  /*f7b0*/  HMMA.16816.F32 R112, R8, R28, R56 ;  /* 0x0000001c0870723c */ /* 0x000fe20000001838 */
[----:B-1----:R-:W-:-:S04]  /*f7c0*/  FFMA.FTZ R2, R110, c[0x0][0x2d0], -R6 ;  /* 0x0000b4006e027a23 */ /* 0x002fc80000010806 */
[----:B------:R1:W3:Y:S03]  /*f7d0*/  MUFU.EX2 R233, R2 ;  /* 0x0000000200e97308 */ /* 0x0002e60000000800 */
[C---:B------:R-:W-:Y:S08]  /*f7e0*/  HMMA.16816.F32 R56, R8.reuse, R16, R48 ;  /* 0x000000100838723c */ /* 0x040ff00000001830 */
[----:B------:R-:W-:Y:S01]  /*f7f0*/  HMMA.16816.F32 R44, R8, R18, R44 ;  /* 0x00000012082c723c */ /* 0x000fe2000000182c */
[----:B------:R-:W4:Y:S01]  /*f800*/  LDSM.16.MT88.4 R16, [R201+0x3900] ;  /* 0x00390000c910783b */ /* 0x000f220000004200 */
[----:B-1----:R-:W-:-:S06]  /*f810*/  FFMA.FTZ R2, R109, c[0x0][0x2d0], -R6 ;  /* 0x0000b4006d027a23 */ /* 0x002fcc0000010806 */
[C---:B------:R-:W-:Y:S01]  /*f820*/  HMMA.16816.F32 R140, R8.reuse, R36, R76 ;  /* 0x00000024088c723c */ /* 0x040fe2000000184c */
[----:B------:R1:W-:Y:S07]  /*f830*/  MUFU.EX2 R232, R2 ;  /* 0x0000000200e87308 */ /* 0x0003ee0000000800 */
[C---:B------:R-:W-:Y:S01]  /*f840*/  HMMA.16816.F32 R132, R8.reuse, R38, R72 ;  /* 0x000000260884723c */ /* 0x040fe20000001848 */
[----:B------:R-:W5:Y:S07]  /*f850*/  LDSM.16.MT88.4 R36, [R197+0x1100] ;  /* 0x00110000c524783b */ /* 0x000f6e0000004200 */
[----:B------:R-:W-:Y:S01]  /*f860*/  HMMA.16816.F32 R120, R8, R26, R88 ;  /* 0x0000001a0878723c */ /* 0x000fe20000001858 */
[----:B-1----:R-:W-:-:S04]  /*f870*/  FFMA.FTZ R2, R111, c[0x0][0x2d0], -R6 ;  /* 0x0000b4006f027a23 */ /* 0x002fc80000010806 */
[----:B------:R1:W1:Y:S03]  /*f880*/  MUFU.EX2 R228, R2 ;  /* 0x0000000200e47308 */ /* 0x0002660000000800 */
[C---:B------:R-:W-:Y:S01]  /*f890*/  HMMA.16816.F32 R108, R8.reuse, R24, R84 ;  /* 0x00000018086c723c */ /* 0x040fe20000001854 */
[----:B------:R-:W3:Y:S07]  /*f8a0*/  LDSM.16.MT88.4 R24, [R201+0x1100] ;  /* 0x00110000c918783b */ /* 0x000eee0000004200 */
[----:B------:R-:W-:Y:S01]  /*f8b0*/  HMMA.16816.F32 R76, R8, R30, R52 ;  /* 0x0000001e084c723c */ /* 0x000fe20000001834 */
[----:B------:R-:W3:Y:S01]  /*f8c0*/  LDSM.16.MT88.4 R28, [R200+0x1100] ;  /* 0x00110000c81c783b */ /* 0x000ee20000004200 */
[----:B-1----:R-:W-:-:S06]  /*f8d0*/  FFMA.FTZ R2, R71, c[0x0][0x2d0], -R0 ;  /* 0x0000b40047027a23 */ /* 0x002fcc0000010800 */
[C---:B------:R-:W-:Y:S01]  /*f8e0*/  HMMA.16816.F32 R52, R8.reuse, R20, R64 ;  /* 0x000000140834723c */ /* 0x040fe20000001840 */
[----:B------:R1:W-:Y:S07]  /*f8f0*/  MUFU.EX2 R227, R2 ;  /* 0x0000000200e37308 */ /* 0x0003ee0000000800 */
[C---:B--2---:R-:W-:Y:S08]  /*f900*/  HMMA.16816.F32 R144, R8.reuse, R40, R60 ;  /* 0x000000280890723c */ /* 0x044ff0000000183c */
[----:B------:R-:W-:Y:S01]  /*f910*/  HMMA.16816.F32 R48, R8, R22, R80 ;  /* 0x000000160830723c */ /* 0x000fe20000001850 */
[----:B------:R-:W2:Y:S01]  /*f920*/  LDSM.16.MT88.4 R20, [R197+0x4100] ;  /* 0x00410000c514783b */ /* 0x000ea20000004200 */
[----:B-1----:R-:W-:-:S04]  /*f930*/  FFMA.FTZ R2, R70, c[0x0][0x2d0], -R0 ;  /* 0x0000b40046027a23 */ /* 0x002fc80000010800 */
[----:B------:R1:W1:Y:S02]  /*f940*/  MUFU.EX2 R225, R2 ;  /* 0x0000000200e17308 */ /* 0x0002640000000800 */
[C---:B----4-:R-:W-:Y:S08]  /*f950*/  HMMA.16816.F32 R92, R8.reuse, R16, R92 ;  /* 0x00000010085c723c */ /* 0x050ff0000000185c */
[----:B------:R-:W-:Y:S01]  /*f960*/  HMMA.16816.F32 R72, R8, R18, R100 ;  /* 0x000000120848723c */ /* 0x000fe20000001864 */
[----:B------:R-:W-:Y:S01]  /*f970*/  LDSM.16.MT88.4 R16, [R201+0x4100] ;  /* 0x00410000c910783b */ /* 0x000fe20000004200 */
[----:B-1----:R-:W-:-:S06]  /*f980*/  FFMA.FTZ R2, R136, c[0x0][0x2d0], -R0 ;  /* 0x0000b40088027a23 */ /* 0x002fcc0000010800 */
[C---:B------:R-:W-:Y:S01]  /*f990*/  HMMA.16816.F32 R64, R8.reuse, R12, R116 ;  /* 0x0000000c0840723c */ /* 0x040fe20000001874 */
[----:B------:R1:W-:Y:S07]  /*f9a0*/  MUFU.EX2 R223, R2 ;  /* 0x0000000200df7308 */ /* 0x0003ee0000000800 */
[----:B------:R-:W-:Y:S01]  /*f9b0*/  HMMA.16816.F32 R60, R8, R14, R96 ;  /* 0x0000000e083c723c */ /* 0x000fe20000001860 */
[----:B------:R-:W-:Y:S01]  /*f9c0*/  LDSM.16.MT88.4 R12, [R200+0x4100] ;  /* 0x00410000c80c783b */ /* 0x000fe20000004200 */
[----:B-1----:R-:W-:-:S06]  /*f9d0*/  FFMA.FTZ R2, R137, c[0x0][0x2d0], -R0 ;  /* 0x0000b40089027a23 */ /* 0x002fcc0000010800 */
[----:B------:R-:W-:Y:S01]  /*f9e0*/  HMMA.16816.F32 R136, R8, R42, R104 ;  /* 0x0000002a0888723c */ /* 0x000fe20000001868 */
[----:B------:R-:W1:Y:S06]  /*f9f0*/  MUFU.EX2 R222, R2 ;  /* 0x0000000200de7308 */ /* 0x000e6c0000000800 */
[----:B---3--:R-:W-:Y:S02]  /*fa00*/  F2FP.PACK_AB R8, R233, R234 ;  /* 0x000000eae908723e */ /* 0x008fe400000000ff */
[----:B------:R-:W-:Y:S02]  /*fa10*/  F2FP.PACK_AB R10, R228, R232 ;  /* 0x000000e8e40a723e */ /* 0x000fe400000000ff */
[----:B------:R-:W-:-:S02]  /*fa20*/  F2FP.PACK_AB R9, R225, R227 ;  /* 0x000000e3e109723e */ /* 0x000fc400000000ff */
[----:B-1----:R-:W-:Y:S01]  /*fa30*/  F2FP.PACK_AB R11, R222, R223 ;  /* 0x000000dfde0b723e */ /* 0x002fe200000000ff */
[----:B------:R-:W-:-:S04]  /*fa40*/  FFMA.FTZ R2, R156, c[0x0][0x2d0], -R6 ;  /* 0x0000b4009c027a23 */ /* 0x000fc80000010806 */
[----:B------:R1:W-:Y:S02]  /*fa50*/  MUFU.EX2 R221, R2 ;  /* 0x0000000200dd7308 */ /* 0x0003e40000000800 */
[C---:B-----5:R-:W-:Y:S08]  /*fa60*/  HMMA.16816.F32 R88, R8.reuse, R36, R140 ;  /* 0x000000240858723c */ /* 0x060ff0000000188c */
[----:B------:R-:W-:Y:S01]  /*fa70*/  HMMA.16816.F32 R100, R8, R38, R132 ;  /* 0x000000260864723c */ /* 0x000fe20000001884 */
[----:B------:R-:W3:Y:S01]  /*fa80*/  LDSM.16.MT88.4 R36, [R198+0x4100] ;  /* 0x00410000c624783b */ /* 0x000ee20000004200 */
[----:B-1----:R-:W-:-:S06]  /*fa90*/  FFMA.FTZ R2, R158, c[0x0][0x2d0], -R6 ;  /* 0x0000b4009e027a23 */ /* 0x002fcc0000010806 */
[C---:B------:R-:W-:Y:S01]  /*faa0*/  HMMA.16816.F32 R84, R8.reuse, R24, R56 ;  /* 0x000000180854723c */ /* 0x040fe20000001838 */
[----:B------:R1:W4:Y:S07]  /*fab0*/  MUFU.EX2 R158, R2 ;  /* 0x00000002009e7308 */ /* 0x00032e0000000800 */
[C---:B------:R-:W-:Y:S01]  /*fac0*/  HMMA.16816.F32 R40, R8.reuse, R26, R44 ;  /* 0x0000001a0828723c */ /* 0x040fe2000000182c */
[----:B------:R-:W5:Y:S07]  /*fad0*/  LDSM.16.MT88.4 R24, [R200+0x1900] ;  /* 0x00190000c818783b */ /* 0x000f6e0000004200 */
[----:B------:R-:W-:Y:S01]  /*fae0*/  HMMA.16816.F32 R80, R8, R28, R52 ;  /* 0x0000001c0850723c */ /* 0x000fe20000001834 */
[----:B-1----:R-:W-:-:S04]  /*faf0*/  FFMA.FTZ R2, R157, c[0x0][0x2d0], -R6 ;  /* 0x0000b4009d027a23 */ /* 0x002fc80000010806 */
[----:B------:R1:W-:Y:S03]  /*fb00*/  MUFU.EX2 R157, R2 ;  /* 0x00000002009d7308 */ /* 0x0003e60000000800 */
[C---:B------:R-:W-:Y:S01]  /*fb10*/  HMMA.16816.F32 R44, R8.reuse, R30, R48 ;  /* 0x0000001e082c723c */ /* 0x040fe20000001830 */
[----:B------:R-:W-:Y:S07]  /*fb20*/  LDSM.16.MT88.4 R28, [R198+0x1900] ;  /* 0x00190000c61c783b */ /* 0x000fee0000004200 */
[----:B--2---:R-:W-:Y:S01]  /*fb30*/  HMMA.16816.F32 R116, R8, R22, R120 ;  /* 0x000000160874723c */ /* 0x004fe20000001878 */
[----:B-1----:R-:W-:-:S07]  /*fb40*/  FFMA.FTZ R2, R159, c[0x0][0x2d0], -R6 ;  /* 0x0000b4009f027a23 */ /* 0x002fce0000010806 */
[C---:B---3--:R-:W-:Y:S01]  /*fb50*/  HMMA.16816.F32 R132, R8.reuse, R36, R144 ;  /* 0x000000240884723c */ /* 0x048fe20000001890 */
[----:B------:R-:W-:Y:S01]  /*fb60*/  IMAD.MOV.U32 R159, RZ, RZ, R7 ;  /* 0x000000ffff9f7224 */ /* 0x000fe200078e0007 */
[----:B------:R1:W2:Y:S06]  /*fb70*/  MUFU.EX2 R156, R2 ;  /* 0x00000002009c7308 */ /* 0x0002ac0000000800 */
[C---:B------:R-:W-:Y:S08]  /*fb80*/  HMMA.16816.F32 R104, R8.reuse, R32, R112 ;  /* 0x000000200868723c */ /* 0x040ff00000001870 */
[----:B------:R-:W-:Y:S01]  /*fb90*/  HMMA.16816.F32 R120, R8, R16, R92 ;  /* 0x000000100878723c */ /* 0x000fe2000000185c */
[----:B-1----:R-:W-:-:S04]  /*fba0*/  FFMA.FTZ R2, R149, c[0x0][0x2d0], -R0 ;  /* 0x0000b40095027a23 */ /* 0x002fc80000010800 */
[----:B------:R1:W-:Y:S03]  /*fbb0*/  MUFU.EX2 R149, R2 ;  /* 0x0000000200957308 */ /* 0x0003e60000000800 */
[C---:B------:R-:W-:Y:S01]  /*fbc0*/  HMMA.16816.F32 R96, R8.reuse, R34, R76 ;  /* 0x000000220860723c */ /* 0x040fe2000000184c */
[----:B------:R-:W-:Y:S07]  /*fbd0*/  LDSM.16.MT88.4 R32, [R197+0x1900] ;  /* 0x00190000c520783b */ /* 0x000fee0000004200 */
[----:B------:R-:W-:Y:S01]  /*fbe0*/  HMMA.16816.F32 R108, R8, R20, R108 ;  /* 0x00000014086c723c */ /* 0x000fe2000000186c */
[----:B------:R-:W3:Y:S01]  /*fbf0*/  LDSM.16.MT88.4 R20, [R201+0x1900] ;  /* 0x00190000c914783b */ /* 0x000ee20000004200 */
[----:B-1----:R-:W-:-:S06]  /*fc00*/  FFMA.FTZ R2, R148, c[0x0][0x2d0], -R0 ;  /* 0x0000b40094027a23 */ /* 0x002fcc0000010800 */
[C---:B------:R-:W-:Y:S01]  /*fc10*/  HMMA.16816.F32 R136, R8.reuse, R38, R136 ;  /* 0x000000260888723c */ /* 0x040fe20000001888 */
[----:B------:R-:W-:Y:S01]  /*fc20*/  LDSM.16.MT88.4 R36, [R198+0x4900] ;  /* 0x00490000c624783b */ /* 0x000fe20000004200 */
[----:B------:R1:W1:Y:S06]  /*fc30*/  MUFU.EX2 R148, R2 ;  /* 0x0000000200947308 */ /* 0x00026c0000000800 */
[C---:B------:R-:W-:Y:S01]  /*fc40*/  HMMA.16816.F32 R112, R8.reuse, R18, R72 ;  /* 0x000000120870723c */ /* 0x040fe20000001848 */
[----:B------:R-:W-:Y:S07]  /*fc50*/  LDSM.16.MT88.4 R16, [R198+0x2100] ;  /* 0x00210000c610783b */ /* 0x000fee0000004200 */
[----:B------:R-:W-:Y:S01]  /*fc60*/  HMMA.16816.F32 R92, R8, R12, R64 ;  /* 0x0000000c085c723c */ /* 0x000fe20000001840 */
[----:B-1----:R-:W-:-:S02]  /*fc70*/  FFMA.FTZ R2, R150, c[0x0][0x2d0], -R0 ;  /* 0x0000b40096027a23 */ /* 0x002fc40000010800 */
[----:B------:R-:W-:Y:S02]  /*fc80*/  IMAD.MOV.U32 R150, RZ, RZ, R248 ;  /* 0x000000ffff967224 */ /* 0x000fe400078e00f8 */
[----:B------:R1:W-:Y:S03]  /*fc90*/  MUFU.EX2 R144, R2 ;  /* 0x0000000200907308 */ /* 0x0003e60000000800 */
[----:B------:R-:W-:Y:S01]  /*fca0*/  HMMA.16816.F32 R60, R8, R14, R60 ;  /* 0x0000000e083c723c */ /* 0x000fe2000000183c */
[----:B------:R-:W3:Y:S06]  /*fcb0*/  LDSM.16.MT88.4 R12, [R197+0x4900] ;  /* 0x00490000c50c783b */ /* 0x000eec0000004200 */
[----:B----4-:R-:W-:-:S02]  /*fcc0*/  F2FP.PACK_AB R8, R158, R221 ;  /* 0x000000dd9e08723e */ /* 0x010fc400000000ff */
[----:B--2---:R-:W-:Y:S02]  /*fcd0*/  F2FP.PACK_AB R10, R156, R157 ;  /* 0x0000009d9c0a723e */ /* 0x004fe400000000ff */
[----:B------:R-:W-:Y:S01]  /*fce0*/  F2FP.PACK_AB R9, R148, R149 ;  /* 0x000000959409723e */ /* 0x000fe200000000ff */
[----:B-1----:R-:W-:-:S04]  /*fcf0*/  FFMA.FTZ R2, R151, c[0x0][0x2d0], -R0 ;  /* 0x0000b40097027a23 */ /* 0x002fc80000010800 */
[----:B------:R-:W1:Y:S02]  /*fd00*/  MUFU.EX2 R143, R2 ;  /* 0x00000002008f7308 */ /* 0x000e640000000800 */
[----:B-1----:R-:W-:Y:S01]  /*fd10*/  F2FP.PACK_AB R11, R143, R144 ;  /* 0x000000908f0b723e */ /* 0x002fe200000000ff */
[----:B------:R-:W-:-:S05]  /*fd20*/  FFMA.FTZ R2, R164, c[0x0][0x2d0], -R6 ;  /* 0x0000b400a4027a23 */ /* 0x000fca0000010806 */
[----:B------:R1:W-:Y:S01]  /*fd30*/  MUFU.EX2 R142, R2 ;  /* 0x00000002008e7308 */ /* 0x0003e20000000800 */
[C---:B-----5:R-:W-:Y:S08]  /*fd40*/  HMMA.16816.F32 R48, R8.reuse, R24, R80 ;  /* 0x000000180830723c */ /* 0x060ff00000001850 */
[----:B------:R-:W-:Y:S01]  /*fd50*/  HMMA.16816.F32 R44, R8, R26, R44 ;  /* 0x0000001a082c723c */ /* 0x000fe2000000182c */
[----:B------:R-:W2:Y:S01]  /*fd60*/  LDSM.16.MT88.4 R24, [R201+0x4900] ;  /* 0x00490000c918783b */ /* 0x000ea20000004200 */
[----:B-1----:R-:W-:-:S06]  /*fd70*/  FFMA.FTZ R2, R167, c[0x0][0x2d0], -R6 ;  /* 0x0000b400a7027a23 */ /* 0x002fcc0000010806 */
[C---:B---3--:R-:W-:Y:S01]  /*fd80*/  HMMA.16816.F32 R52, R8.reuse, R20, R84 ;  /* 0x000000140834723c */ /* 0x048fe20000001854 */
[----:B------:R1:W3:Y:S07]  /*fd90*/  MUFU.EX2 R141, R2 ;  /* 0x00000002008d7308 */ /* 0x0002ee0000000800 */
[C---:B------:R-:W-:Y:S01]  /*fda0*/  HMMA.16816.F32 R40, R8.reuse, R22, R40 ;  /* 0x000000160828723c */ /* 0x040fe20000001828 */
[----:B------:R-:W4:Y:S07]  /*fdb0*/  LDSM.16.MT88.4 R20, [R200+0x4900] ;  /* 0x00490000c814783b */ /* 0x000f2e0000004200 */
[----:B------:R-:W-:Y:S01]  /*fdc0*/  HMMA.16816.F32 R76, R8, R32, R88 ;  /* 0x00000020084c723c */ /* 0x000fe20000001858 */
[----:B-1----:R-:W-:-:S04]  /*fdd0*/  FFMA.FTZ R2, R166, c[0x0][0x2d0], -R6 ;  /* 0x0000b400a6027a23 */ /* 0x002fc80000010806 */
[----:B------:R1:W-:Y:S03]  /*fde0*/  MUFU.EX2 R140, R2 ;  /* 0x00000002008c7308 */ /* 0x0003e60000000800 */
[C---:B------:R-:W-:Y:S08]  /*fdf0*/  HMMA.16816.F32 R88, R8.reuse, R14, R116 ;  /* 0x0000000e0858723c */ /* 0x040ff00000001874 */
[----:B------:R-:W-:Y:S01]  /*fe00*/  HMMA.16816.F32 R116, R8, R36, R132 ;  /* 0x000000240874723c */ /* 0x000fe20000001884 */
[----:B-1----:R-:W-:-:S07]  /*fe10*/  FFMA.FTZ R2, R168, c[0x0][0x2d0], -R6 ;  /* 0x0000b400a8027a23 */ /* 0x002fce0000010806 */
[C---:B--2---:R-:W-:Y:S01]  /*fe20*/  HMMA.16816.F32 R120, R8.reuse, R24, R120 ;  /* 0x000000180878723c */ /* 0x044fe20000001878 */
[----:B------:R1:W2:Y:S07]  /*fe30*/  MUFU.EX2 R71, R2 ;  /* 0x0000000200477308 */ /* 0x0002ae0000000800 */
[C---:B------:R-:W-:Y:S01]  /*fe40*/  HMMA.16816.F32 R112, R8.reuse, R26, R112 ;  /* 0x0000001a0870723c */ /* 0x040fe20000001870 */
[----:B------:R-:W5:Y:S07]  /*fe50*/  LDSM.16.MT88.4 R24, [R197+0x5100] ;  /* 0x00510000c518783b */ /* 0x000f6e0000004200 */
[----:B------:R-:W-:Y:S01]  /*fe60*/  HMMA.16816.F32 R136, R8, R38, R136 ;  /* 0x000000260888723c */ /* 0x000fe20000001888 */
[----:B-1----:R-:W-:-:S04]  /*fe70*/  FFMA.FTZ R2, R161, c[0x0][0x2d0], -R0 ;  /* 0x0000b400a1027a23 */ /* 0x002fc80000010800 */
[----:B------:R1:W-:Y:S03]  /*fe80*/  MUFU.EX2 R70, R2 ;  /* 0x0000000200467308 */ /* 0x0003e60000000800 */
[C---:B------:R-:W-:Y:S01]  /*fe90*/  HMMA.16816.F32 R64, R8.reuse, R28, R104 ;  /* 0x0000001c0840723c */ /* 0x040fe20000001868 */
[----:B------:R-:W-:Y:S07]  /*fea0*/  LDSM.16.MT88.4 R104, [R200+0x2900] ;  /* 0x00290000c868783b */ /* 0x000fee0000004200 */
[----:B------:R-:W-:Y:S01]  /*feb0*/  HMMA.16816.F32 R56, R8, R30, R96 ;  /* 0x0000001e0838723c */ /* 0x000fe20000001860 */
[----:B------:R-:W2:Y:S04]  /*fec0*/  LDSM.16.MT88.4 R28, [R197+0x2100] ;  /* 0x00210000c51c783b */ /* 0x000ea80000004200 */
[----:B------:R-:W-:Y:S01]  /*fed0*/  LDSM.16.MT88.4 R96, [R201+0x2900] ;  /* 0x00290000c960783b */ /* 0x000fe20000004200 */
[----:B-1----:R-:W-:-:S02]  /*fee0*/  FFMA.FTZ R2, R160, c[0x0][0x2d0], -R0 ;  /* 0x0000b400a0027a23 */ /* 0x002fc40000010800 */
[C---:B------:R-:W-:Y:S01]  /*fef0*/  HMMA.16816.F32 R80, R8.reuse, R12, R108 ;  /* 0x0000000c0850723c */ /* 0x040fe2000000186c */
[----:B------:R-:W1:Y:S01]  /*ff00*/  LDSM.16.MT88.4 R12, [R201+0x2100] ;  /* 0x00210000c90c783b */ /* 0x000e620000004200 */
[----:B------:R3:W2:Y:S06]  /*ff10*/  MUFU.EX2 R69, R2 ;  /* 0x0000000200457308 */ /* 0x0006ac0000000800 */
[C---:B------:R-:W-:Y:S01]  /*ff20*/  HMMA.16816.F32 R72, R8.reuse, R34, R100 ;  /* 0x000000220848723c */ /* 0x040fe20000001864 */
[----:B------:R-:W1:Y:S07]  /*ff30*/  LDSM.16.MT88.4 R32, [R200+0x2100] ;  /* 0x00210000c820783b */ /* 0x000e6e0000004200 */
[----:B----4-:R-:W-:Y:S01]  /*ff40*/  HMMA.16816.F32 R92, R8, R20, R92 ;  /* 0x00000014085c723c */ /* 0x010fe2000000185c */
[----:B---3--:R-:W-:-:S04]  /*ff50*/  FFMA.FTZ R2, R162, c[0x0][0x2d0], -R0 ;  /* 0x0000b400a2027a23 */ /* 0x008fc80000010800 */
[----:B------:R3:W-:Y:S03]  /*ff60*/  MUFU.EX2 R4, R2 ;  /* 0x0000000200047308 */ /* 0x0007e60000000800 */
[----:B------:R-:W-:Y:S01]  /*ff70*/  HMMA.16816.F32 R60, R8, R22, R60 ;  /* 0x00000016083c723c */ /* 0x000fe2000000183c */
[----:B------:R-:W-:Y:S06]  /*ff80*/  LDSM.16.MT88.4 R20, [R198+0x5100] ;  /* 0x00510000c614783b */ /* 0x000fec0000004200 */
[----:B------:R-:W-:-:S02]  /*ff90*/  F2FP.PACK_AB R8, R141, R142 ;  /* 0x0000008e8d08723e */ /* 0x000fc400000000ff */
[----:B--2---:R-:W-:Y:S02]  /*ffa0*/  F2FP.PACK_AB R10, R71, R140 ;  /* 0x0000008c470a723e */ /* 0x004fe400000000ff */
[----:B------:R-:W-:Y:S01]  /*ffb0*/  F2FP.PACK_AB R9, R69, R70 ;  /* 0x000000464509723e */ /* 0x000fe200000000ff */
[----:B---3--:R-:W-:-:S04]  /*ffc0*/  FFMA.FTZ R2, R163, c[0x0][0x2d0], -R0 ;  /* 0x0000b400a3027a23 */ /* 0x008fc80000010800 */
[----:B------:R2:W3:Y:S02]  /*ffd0*/  MUFU.EX2 R36, R2 ;  /* 0x0000000200247308 */ /* 0x0004e40000000800 */
[----:B--2---:R-:W-:Y:S01]  /*ffe0*/  FFMA.FTZ R2, R189, c[0x0][0x2d0], -R6 ;  /* 0x0000b400bd027a23 */ /* 0x004fe20000010806 */
[----:B---3--:R-:W-:-:S05]  /*fff0*/  F2FP.PACK_AB R11, R36, R4 ;  /* 0x00000004240b723e */ /* 0x008fca00000000ff */
[----:B------:R2:W-:Y:S02]  /*10000*/  MUFU.EX2 R39, R2 ;  /* 0x0000000200277308 */ /* 0x0005e40000000800 */
[C---:B-----5:R-:W-:Y:S01]  /*10010*/  HMMA.16816.F32 R108, R8.reuse, R24, R80 ;  /* 0x00000018086c723c */ /* 0x060fe20000001850 */
[----:B------:R-:W-:Y:S07]  /*10020*/  LDSM.16.MT88.4 R80, [R197+0x2900] ;  /* 0x00290000c550783b */ /* 0x000fee0000004200 */
[----:B------:R-:W-:Y:S01]  /*10030*/  HMMA.16816.F32 R76, R8, R28, R76 ;  /* 0x0000001c084c723c */ /* 0x000fe2000000184c */
[----:B--2---:R-:W-:-:S04]  /*10040*/  FFMA.FTZ R2, R191, c[0x0][0x2d0], -R6 ;  /* 0x0000b400bf027a23 */ /* 0x004fc80000010806 */
[----:B------:R2:W3:Y:S03]  /*10050*/  MUFU.EX2 R38, R2 ;  /* 0x0000000200267308 */ /* 0x0004e60000000800 */
[C---:B------:R-:W-:Y:S08]  /*10060*/  HMMA.16816.F32 R72, R8.reuse, R30, R72 ;  /* 0x0000001e0848723c */ /* 0x040ff00000001848 */
[----:B------:R-:W-:Y:S01]  /*10070*/  HMMA.16816.F32 R84, R8, R16, R64 ;  /* 0x000000100854723c */ /* 0x000fe20000001840 */
[----:B--2---:R-:W-:-:S07]  /*10080*/  FFMA.FTZ R2, R190, c[0x0][0x2d0], -R6 ;  /* 0x0000b400be027a23 */ /* 0x004fce0000010806 */
[C---:B------:R-:W-:Y:S01]  /*10090*/  HMMA.16816.F32 R56, R8.reuse, R18, R56 ;  /* 0x000000120838723c */ /* 0x040fe20000001838 */
[----:B------:R-:W2:Y:S01]  /*100a0*/  LDSM.16.MT88.4 R16, [R201+0x5100] ;  /* 0x00510000c910783b */ /* 0x000ea20000004200 */
[----:B---3--:R-:W-:Y:S01]  /*100b0*/  F2FP.PACK_AB R64, R38, R39 ;  /* 0x000000272640723e */ /* 0x008fe200000000ff */
[----:B------:R3:W-:Y:S05]  /*100c0*/  MUFU.EX2 R37, R2 ;  /* 0x0000000200257308 */ /* 0x0007ea0000000800 */
[C---:B------:R-:W-:Y:S01]  /*100d0*/  HMMA.16816.F32 R28, R8.reuse, R26, R88 ;  /* 0x0000001a081c723c */ /* 0x040fe20000001858 */
[----:B------:R-:W-:Y:S07]  /*100e0*/  LDSM.16.MT88.4 R88, [R198+0x2900] ;  /* 0x00290000c658783b */ /* 0x000fee0000004200 */
[----:B-1----:R-:W-:Y:S01]  /*100f0*/  HMMA.16816.F32 R52, R8, R12, R52 ;  /* 0x0000000c0834723c */ /* 0x002fe20000001834 */
[----:B---3--:R-:W-:Y:S01]  /*10100*/  FFMA.FTZ R2, R216, c[0x0][0x2d0], -R6 ;  /* 0x0000b400d8027a23 */ /* 0x008fe20000010806 */
[----:B------:R-:W-:-:S03]  /*10110*/  IADD3 R216, R226, -0x2, RZ ;  /* 0xfffffffee2d87810 */ /* 0x000fc60007ffe0ff */
[----:B------:R1:W3:Y:S03]  /*10120*/  MUFU.EX2 R248, R2 ;  /* 0x0000000200f87308 */ /* 0x0002e60000000800 */
[C---:B------:R-:W-:Y:S01]  /*10130*/  HMMA.16816.F32 R40, R8.reuse, R14, R40 ;  /* 0x0000000e0828723c */ /* 0x040fe20000001828 */
[----:B------:R-:W4:Y:S07]  /*10140*/  LDSM.16.MT88.4 R12, [R200+0x5100] ;  /* 0x00510000c80c783b */ /* 0x000f2e0000004200 */
[----:B------:R-:W-:Y:S01]  /*10150*/  HMMA.16816.F32 R48, R8, R32, R48 ;  /* 0x000000200830723c */ /* 0x000fe20000001830 */
[----:B-1----:R-:W-:Y:S01]  /*10160*/  FFMA.FTZ R2, R169, c[0x0][0x2d0], -R0 ;  /* 0x0000b400a9027a23 */ /* 0x002fe20000010800 */
[----:B---3--:R-:W-:-:S06]  /*10170*/  F2FP.PACK_AB R66, R248, R37 ;  /* 0x00000025f842723e */ /* 0x008fcc00000000ff */
[C---:B------:R-:W-:Y:S01]  /*10180*/  HMMA.16816.F32 R44, R8.reuse, R34, R44 ;  /* 0x00000022082c723c */ /* 0x040fe2000000182c */
[----:B------:R1:W-:Y:S07]  /*10190*/  MUFU.EX2 R5, R2 ;  /* 0x0000000200057308 */ /* 0x0003ee0000000800 */
[C---:B--2---:R-:W-:Y:S01]  /*101a0*/  HMMA.16816.F32 R32, R8.reuse, R16, R120 ;  /* 0x000000100820723c */ /* 0x044fe20000001878 */
[----:B------:R-:W-:Y:S07]  /*101b0*/  LDSM.16.MT88.4 R120, [R198+0x5900] ;  /* 0x00590000c678783b */ /* 0x000fee0000004200 */
[----:B------:R-:W-:Y:S01]  /*101c0*/  HMMA.16816.F32 R116, R8, R20, R116 ;  /* 0x000000140874723c */ /* 0x000fe20000001874 */
[----:B-1----:R-:W-:-:S04]  /*101d0*/  FFMA.FTZ R2, R170, c[0x0][0x2d0], -R0 ;  /* 0x0000b400aa027a23 */ /* 0x002fc80000010800 */
[----:B------:R1:W2:Y:S03]  /*101e0*/  MUFU.EX2 R24, R2 ;  /* 0x0000000200187308 */ /* 0x0002a60000000800 */
[C---:B------:R-:W-:Y:S01]  /*101f0*/  HMMA.16816.F32 R16, R8.reuse, R18, R112 ;  /* 0x000000120810723c */ /* 0x040fe20000001870 */
[----:B------:R-:W3:Y:S07]  /*10200*/  LDSM.16.MT88.4 R112, [R197+0x5900] ;  /* 0x00590000c570783b */ /* 0x000eee0000004200 */
[----:B----4-:R-:W-:Y:S01]  /*10210*/  HMMA.16816.F32 R132, R8, R12, R92 ;  /* 0x0000000c0884723c */ /* 0x010fe2000000185c */
[--C-:B-1----:R-:W-:Y:S01]  /*10220*/  FFMA.FTZ R2, R188, c[0x0][0x2d0], -R0.reuse ;  /* 0x0000b400bc027a23 */ /* 0x102fe20000010800 */
[----:B--2---:R-:W-:Y:S01]  /*10230*/  F2FP.PACK_AB R65, R24, R5 ;  /* 0x000000051841723e */ /* 0x004fe200000000ff */
[----:B------:R-:W-:-:S05]  /*10240*/  FFMA.FTZ R0, R165, c[0x0][0x2d0], -R0 ;  /* 0x0000b400a5007a23 */ /* 0x000fca0000010800 */
[C---:B------:R-:W-:Y:S01]  /*10250*/  HMMA.16816.F32 R20, R8.reuse, R22, R136 ;  /* 0x000000160814723c */ /* 0x040fe20000001888 */
[----:B------:R1:W-:Y:S07]  /*10260*/  MUFU.EX2 R7, R2 ;  /* 0x0000000200077308 */ /* 0x0003ee0000000800 */
[----:B------:R-:W-:Y:S01]  /*10270*/  HMMA.16816.F32 R12, R8, R14, R60 ;  /* 0x0000000e080c723c */ /* 0x000fe2000000183c */
[----:B------:R2:W4:Y:S01]  /*10280*/  MUFU.EX2 R6, R0 ;  /* 0x0000000000067308 */ /* 0x0005220000000800 */
[----:B------:R-:W-:Y:S01]  /*10290*/  LDSM.16.MT88.4 R8, [R200+0x5900] ;  /* 0x00590000c808783b */ /* 0x000fe20000004200 */
[----:B-1----:R-:W-:-:S02]  /*102a0*/  FADD.FTZ R2, R150, R246 ;  /* 0x000000f696027221 */ /* 0x002fc40000010000 */
[----:B------:R-:W-:Y:S02]  /*102b0*/  IMAD.MOV.U32 R150, RZ, RZ, R159 ;  /* 0x000000ffff967224 */ /* 0x000fe400078e009f */
[----:B------:R-:W-:Y:S02]  /*102c0*/  FADD.FTZ R2, R249, R2 ;  /* 0x00000002f9027221 */ /* 0x000fe40000010000 */
[----:B------:R-:W-:Y:S02]  /*102d0*/  IMAD.MOV.U32 R159, RZ, RZ, c[0x0][0x2c4] ;  /* 0x0000b100ff9f7624 */ /* 0x000fe400078e00ff */
[----:B--2---:R-:W-:Y:S01]  /*102e0*/  FADD.FTZ R0, R171, R239 ;  /* 0x000000efab007221 */ /* 0x004fe20000010000 */
[----:B----4-:R-:W-:Y:S01]  /*102f0*/  F2FP.PACK_AB R67, R6, R7 ;  /* 0x000000070643723e */ /* 0x010fe200000000ff */
[----:B------:R-:W-:Y:S01]  /*10300*/  FADD.FTZ R2, R247, R2 ;  /* 0x00000002f7027221 */ /* 0x000fe20000010000 */
[----:B------:R-:W-:Y:S01]  /*10310*/  ISETP.NE.AND P6, PT, R159, 0x1, PT ;  /* 0x000000019f00780c */ /* 0x000fe20003fc5270 */
        /* <DEDUP_REMOVED lines=29> */
[C---:B---3--:R-:W-:Y:S01]  /*104f0*/  HMMA.16816.F32 R108, R64.reuse, R112, R108 ;  /* 0x00000070406c723c */ /* 0x048fe2000000186c */
        /* <DEDUP_REMOVED lines=9> */
[----:B-1----:R-:W-:Y:S01]  /*10590*/  HMMA.16816.F32 R52, R64, R56, R32 ;  /* 0x000000384034723c */ /* 0x002fe20000001820 */
[----:B------:R-:W-:Y:S02]  /*105a0*/  IMAD.MOV.U32 R159, RZ, RZ, c[0x0][0x32c] ;  /* 0x0000cb00ff9f7624 */ /* 0x000fe400078e00ff */
[----:B------:R-:W-:Y:S02]  /*105b0*/  FADD.FTZ R0, R4, R0 ;  /* 0x0000000004007221 */ /* 0x000fe40000010000 */
[----:B------:R-:W-:-:S02]  /*105c0*/  FADD.FTZ R4, R71, R2 ;  /* 0x0000000247047221 */ /* 0x000fc40000010000 */
        /* <DEDUP_REMOVED lines=8> */
[----:B------:R-:W-:Y:S01]  /*10650*/  FADD.FTZ R0, R24, R4 ;  /* 0x0000000418007221 */ /* 0x000fe20000010000 */
[----:B------:R-:W-:Y:S01]  /*10660*/  ISETP.GE.AND P6, PT, R159, 0x1, PT ;  /* 0x000000019f00780c */ /* 0x000fe20003fc6270 */
        /* <DEDUP_REMOVED lines=10> */
[C---:B------:R-:W-:Y:S08]  /*10710*/  HMMA.16816.F32 R60, R64.reuse, R8, R132 ;  /* 0x00000008403c723c */ /* 0x040ff00000001884 */
        /* <DEDUP_REMOVED lines=12> */
.L_x_408:
[----:B------:R-:W-:-:S04]  /*107e0*/  MOV R4, 0x1 ;  /* 0x0000000100047802 */ /* 0x000fc80000000f00 */
[----:B------:R-:W-:-:S13]  /*107f0*/  ISETP.NE.AND P0, PT, R4, c[0x0][0x32c], PT ;  /* 0x0000cb0004007a0c */ /* 0x000fda0003f05270 */
[----:B------:R-:W-:-:S05]  /*10800*/  @P0 IMAD.HI.U32 R4, R0, c[0x0][0x330], RZ ;  /* 0x0000cc0000040a27 */ /* 0x000fca00078e00ff */
[----:B------:R-:W-:Y:S02]  /*10810*/  @P0 SHF.R.U32.HI R0, RZ, c[0x0][0x334], R4 ;  /* 0x0000cd00ff000a19 */ /* 0x000fe40000011604 */
.L_x_409:
[----:B------:R-:W-:-:S05]  /*10820*/  MOV R4, c[0x0][0x32c] ;  /* 0x0000cb0000047a02 */ /* 0x000fca0000000f00 */
[----:B------:R-:W-:-:S05]  /*10830*/  IMAD R0, R0, R4, c[0x0][0x32c] ;  /* 0x0000cb0000007624 */ /* 0x000fca00078e0204 */
[----:B------:R-:W-:-:S05]  /*10840*/  IMNMX R2, R2, R0, PT ;  /* 0x0000000002027217 */ /* 0x000fca0003800200 */
.L_x_407:
[----:B------:R-:W-:-:S05]  /*10850*/  IMAD.HI R2, R2, 0x2aaaaaab, RZ ;  /* 0x2aaaaaab02027827 */ /* 0x000fca00078e02ff */
[----:B------:R-:W-:-:S04]  /*10860*/  SHF.R.U32.HI R0, RZ, 0x1f, R2 ;  /* 0x0000001fff007819 */ /* 0x000fc80000011602 */
[----:B------:R-:W-:-:S04]  /*10870*/  LEA.HI.SX32 R2, R2, R0, 0x1c ;  /* 0x0000000002027211 */ /* 0x000fc800078fe2ff */
[----:B------:R-:W-:-:S04]  /*10880*/  IMNMX R239, R252, R2, !PT ;  /* 0x00000002fcef7217 */ /* 0x000fc80007800200 */
[----:B------:R-:W-:-:S13]  /*10890*/  ISETP.GE.AND P0, PT, R216, R239, PT ;  /* 0x000000efd800720c */ /* 0x000fda0003f06270 */
[----:B------:R-:W-:Y:S05]  /*108a0*/  @!P0 BRA `(.L_x_410) ;  /* 0x000046a000008947 */ /* 0x000fea0003800000 */
[----:B------:R-:W-:Y:S01]  /*108b0*/  MOV R70, R3 ;  /* 0x0000000300467202 */ /* 0x000fe20000000f00 */
[----:B------:R-:W-:Y:S01]  /*108c0*/  ULDC UR4, c[0x0][0x324] ;  /* 0x0000c90000047ab9 */ /* 0x000fe20000000800 */
[----:B------:R-:W-:Y:S01]  /*108d0*/  MOV R69, R68 ;  /* 0x0000004400457202 */ /* 0x000fe20000000f00 */
[----:B------:R-:W-:Y:S01]  /*108e0*/  ULOP3.LUT UR4, URZ, UR4, URZ, 0x33, !UPT ;  /* 0x000000043f047292 */ /* 0x000fe2000f8e333f */
[----:B------:R-:W-:Y:S02]  /*108f0*/  MOV R218, R216 ;  /* 0x000000d800da7202 */ /* 0x000fe40000000f00 */
.L_x_421:
[----:B------:R-:W-:Y:S04]  /*10900*/  DEPBAR.LE SB0, 0x0 ;  /* 0x000080000000791a */ /* 0x000fe80000000000 */
[----:B------:R-:W-:Y:S01]  /*10910*/  BAR.SYNC.DEFER_BLOCKING 0x0 ;  /* 0x0000000000007b1d */ /* 0x000fe20000010000 */
[----:B------:R-:W-:Y:S02]  /*10920*/  ISETP.GT.AND P0, PT, R252, R218, PT ;  /* 0x000000dafc00720c */ /* 0x000fe40003f04270 */
[C---:B------:R-:W-:Y:S02]  /*10930*/  IADD3 R0, R224.reuse, 0x40, RZ ;  /* 0x00000040e0007810 */ /* 0x040fe40007ffe0ff */
[----:B------:R-:W-:Y:S02]  /*10940*/  ISETP.GE.AND P2, PT, R224, c[0x0][0x1d4], PT ;  /* 0x00007500e0007a0c */ /* 0x000fe40003f46270 */
[----:B------:R-:W-:Y:S02]  /*10950*/  ISETP.GE.AND P3, PT, R0, c[0x0][0x1d4], PT ;  /* 0x0000750000007a0c */ /* 0x000fe40003f66270 */
[----:B------:R-:W-:Y:S01]  /*10960*/  SHF.R.S32.HI R216, RZ, 0x1f, R224 ;  /* 0x0000001fffd87819 */ /* 0x000fe200000114e0 */
        /* <DEDUP_REMOVED lines=17> */
[C---:B------:R-:W-:Y:S01]  /*10a80*/  IADD3 R36, R219.reuse, 0x3100, RZ ;  /* 0x00003100db247810 */ /* 0x040fe20007ffe0ff */
[----:B------:R-:W-:Y:S01]  /*10a90*/  IMAD R0, R0, c[0x0][0x208], RZ ;  /* 0x0000820000007a24 */ /* 0x000fe200078e02ff */
[C---:B------:R-:W-:Y:S01]  /*10aa0*/  IADD3 R31, R219.reuse, 0x1100, RZ ;  /* 0x00001100db1f7810 */ /* 0x040fe20007ffe0ff */
[----:B------:R-:W-:Y:S01]  /*10ab0*/  IMAD R4, R4, c[0x0][0x218], RZ ;  /* 0x0000860004047a24 */ /* 0x000fe200078e02ff */
[----:B------:R-:W-:Y:S01]  /*10ac0*/  IADD3 R30, R219, 0x4100, RZ ;  /* 0x00004100db1e7810 */ /* 0x000fe20007ffe0ff */
[----:B------:R-:W-:Y:S02]  /*10ad0*/  IMAD R0, R220, c[0x0][0x20c], R0 ;  /* 0x00008300dc007a24 */ /* 0x000fe400078e0200 */
[----:B------:R-:W-:Y:S02]  /*10ae0*/  IMAD R4, R217, c[0x0][0x21c], R4 ;  /* 0x00008700d9047a24 */ /* 0x000fe400078e0204 */
[----:B------:R-:W-:Y:S02]  /*10af0*/  IMAD.IADD R3, R3, 0x1, R0 ;  /* 0x0000000103037824 */ /* 0x000fe400078e0200 */
[----:B------:R-:W-:Y:S02]  /*10b00*/  IMAD.SHL.U32 R29, R224, 0x2, RZ ;  /* 0x00000002e01d7824 */ /* 0x000fe400078e00ff */
[----:B------:R-:W-:Y:S01]  /*10b10*/  IMAD.WIDE.U32 R2, R217, c[0x0][0x218], R2 ;  /* 0x00008600d9027a25 */ /* 0x000fe200078e0002 */
[----:B--2---:R-:W-:Y:S03]  /*10b20*/  SHF.R.S32.HI R5, RZ, 0x1f, R12 ;  /* 0x0000001fff057819 */ /* 0x004fe6000001140c */
[----:B------:R-:W-:Y:S04]  /*10b30*/  IMAD.WIDE.U32 R6, R12, c[0x0][0x210], RZ ;  /* 0x000084000c067a25 */ /* 0x000fe800078e00ff */
[----:B------:R-:W-:Y:S01]  /*10b40*/  IMAD R5, R5, c[0x0][0x210], RZ ;  /* 0x0000840005057a24 */ /* 0x000fe200078e02ff */
[----:B------:R-:W-:Y:S03]  /*10b50*/  IADD3 R0, P0, R6, R2, RZ ;  /* 0x0000000206007210 */ /* 0x000fe60007f1e0ff */
[----:B------:R-:W-:Y:S04]  /*10b60*/  IMAD R5, R12, c[0x0][0x214], R5 ;  /* 0x000085000c057a24 */ /* 0x000fe800078e0205 */
[----:B------:R-:W-:Y:S05]  /*10b70*/  IMAD.IADD R5, R7, 0x1, R5 ;  /* 0x0000000107057824 */ /* 0x000fea00078e0205 */
[----:B------:R-:W-:Y:S01]  /*10b80*/  IADD3.X R3, R5, R3, R4, P0, !PT ;  /* 0x0000000305037210 */ /* 0x000fe200007fe404 */
[----:B------:R-:W-:Y:S01]  /*10b90*/  IMAD.SHL.U32 R4, R230, 0x2, RZ ;  /* 0x00000002e6047824 */ /* 0x000fe200078e00ff */
[C---:B------:R-:W-:Y:S04]  /*10ba0*/  LEA R2, P0, R0.reuse, c[0x0][0x1f8], 0x1 ;  /* 0x00007e0000027a11 */ /* 0x040fe800078008ff */
[----:B------:R-:W-:Y:S01]  /*10bb0*/  LEA.HI.X R0, R0, c[0x0][0x1fc], R3, 0x1, P0 ;  /* 0x00007f0000007a11 */ /* 0x000fe200000f0c03 */
[----:B------:R-:W2:Y:S01]  /*10bc0*/  SHFL.IDX PT, R23, R2, 0x2, 0x181f ;  /* 0x00581f0002177f89 */ /* 0x000ea200000e0000 */
[----:B------:R-:W-:Y:S03]  /*10bd0*/  IADD3 R3, -R229, 0x10, RZ ;  /* 0x00000010e5037810 */ /* 0x000fe60007ffe1ff */
[----:B------:R-:W3:Y:S01]  /*10be0*/  SHFL.IDX PT, R28, R0, 0x2, 0x181f ;  /* 0x00581f00001c7f89 */ /* 0x000ee200000e0000 */
[----:B------:R-:W-:Y:S02]  /*10bf0*/  LOP3.LUT R20, R3, 0xf, RZ, 0xc0, !PT ;  /* 0x0000000f03147812 */ /* 0x000fe400078ec0ff */
[----:B------:R-:W-:Y:S01]  /*10c00*/  SHF.L.U64.HI R3, R230, 0x1, R251 ;  /* 0x00000001e6037819 */ /* 0x000fe200000102fb */
[----:B------:R-:W5:Y:S04]  /*10c10*/  SHFL.IDX PT, R5, R2, RZ, 0x181f ;  /* 0x00181fff02057589 */ /* 0x000f6800000e0000 */
[----:B------:R-:W4:Y:S04]  /*10c20*/  SHFL.IDX PT, R6, R0, RZ, 0x181f ;  /* 0x00181fff00067589 */ /* 0x000f2800000e0000 */
[----:B------:R1:W-:Y:S04]  /*10c30*/  SHFL.IDX PT, R22, R0, 0x1, 0x181f ;  /* 0x00381f0000167f89 */ /* 0x0003e800000e0000 */
[----:B------:R-:W4:Y:S01]  /*10c40*/  SHFL.IDX PT, R2, R2, 0x1, 0x181f ;  /* 0x00381f0002027f89 */ /* 0x000f2200000e0000 */
[----:B--2---:R-:W-:Y:S04]  /*10c50*/  IADD3 R20, P1, P0, R20, R23, R4 ;  /* 0x0000001714147210 */ /* 0x004fe8000783e004 */
[--C-:B---3--:R-:W-:Y:S02]  /*10c60*/  IADD3.X R21, RZ, R28, R3.reuse, P1, P0 ;  /* 0x0000001cff157210 */ /* 0x108fe40000fe0403 */
[CC--:B-----5:R-:W-:Y:S02]  /*10c70*/  IADD3 R14, P0, R5.reuse, R29.reuse, RZ ;  /* 0x0000001d050e7210 */ /* 0x0e0fe40007f1e0ff */
[----:B-1----:R-:W-:Y:S05]  /*10c80*/  SHF.L.U64.HI R0, R224, 0x1, R216 ;  /* 0x00000001e0007819 */ /* 0x002fea00000102d8 */
[C-C-:B----4-:R-:W-:Y:S01]  /*10c90*/  IMAD.X R15, R6.reuse, 0x1, R0.reuse, P0 ;  /* 0x00000001060f7824 */ /* 0x150fe200000e0600 */
[-C--:B------:R-:W-:Y:S04]  /*10ca0*/  IADD3 R12, P0, R5, R4.reuse, RZ ;  /* 0x00000004050c7210 */ /* 0x080fe80007f1e0ff */
[----:B------:R1:W-:Y:S01]  /*10cb0*/  LDGSTS.E.BYPASS.LTC128B.128 [R231], [R14.64], !P2 ;  /* 0x000000000ee77fae */ /* 0x0003e2000d101d52 */
[--C-:B------:R-:W-:Y:S01]  /*10cc0*/  IMAD.X R13, R6, 0x1, R3.reuse, P0 ;  /* 0x00000001060d7824 */ /* 0x100fe200000e0603 */
[----:B------:R-:W-:Y:S04]  /*10cd0*/  IADD3 R6, P0, R2, R4, RZ ;  /* 0x0000000402067210 */ /* 0x000fe80007f1e0ff */
[----:B------:R1:W-:Y:S01]  /*10ce0*/  LDGSTS.E.BYPASS.LTC128B.128 [R36], [R12.64], !P3 ;  /* 0x000000000c247fae */ /* 0x0003e2000d901d52 */
[----:B------:R-:W-:Y:S01]  /*10cf0*/  IMAD.X R7, R22, 0x1, R3, P0 ;  /* 0x0000000116077824 */ /* 0x000fe200000e0603 */
[-C--:B------:R-:W-:Y:S05]  /*10d00*/  IADD3 R4, P0, R2, R29.reuse, RZ ;  /* 0x0000001d02047210 */ /* 0x080fea0007f1e0ff */
[--C-:B------:R-:W-:Y:S01]  /*10d10*/  IMAD.X R5, R22, 0x1, R0.reuse, P0 ;  /* 0x0000000116057824 */ /* 0x100fe200000e0600 */
[----:B------:R-:W-:Y:S04]  /*10d20*/  IADD3 R2, P0, R23, R29, RZ ;  /* 0x0000001d17027210 */ /* 0x000fe80007f1e0ff */
[----:B------:R1:W-:Y:S01]  /*10d30*/  LDGSTS.E.BYPASS.LTC128B.128 [R31], [R4.64], !P2 ;  /* 0x00000000041f7fae */ /* 0x0003e2000d101d52 */
[----:B------:R-:W-:Y:S01]  /*10d40*/  IMAD.X R3, R28, 0x1, R0, P0 ;  /* 0x000000011c037824 */ /* 0x000fe200000e0600 */
[----:B------:R-:W-:Y:S02]  /*10d50*/  ISETP.NE.U32.AND P0, PT, R229, RZ, PT ;  /* 0x000000ffe500720c */ /* 0x000fe40003f05070 */
[----:B------:R1:W-:Y:S04]  /*10d60*/  LDGSTS.E.BYPASS.LTC128B.128 [R30], [R6.64], !P3 ;  /* 0x00000000061e7fae */ /* 0x0003e8000d901d52 */
[----:B------:R1:W-:Y:S07]  /*10d70*/  LDGSTS.E.BYPASS.LTC128B.128 [R231+0x2000], [R2.64], !P2 ;  /* 0x0200000002e77fae */ /* 0x0003ee000d101d52 */
[----:B------:R1:W-:Y:S02]  /*10d80*/  LDGSTS.E.BYPASS.LTC128B.128.ZFILL [R231+0x5000], [R20.64], P0 ;  /* 0x0500000014e77fae */ /* 0x0003e40008141d52 */
.L_x_411:
[C---:B-123--:R-:W-:Y:S01]  /*10d90*/  HMMA.16816.F32 R4, R124.reuse, R8, RZ ;  /* 0x000000087c04723c */ /* 0x04efe200000018ff */
[----:B------:R-:W1:Y:S02]  /*10da0*/  LDSM.16.M88.4 R156, [R202+0x8100] ;  /* 0x00810000ca9c783b */ /* 0x000e640000000200 */
[----:B------:R-:W-:Y:S05]  /*10db0*/  ISETP.GT.AND P0, PT, R218, R252, PT ;  /* 0x000000fcda00720c */ /* 0x000fea0003f04270 */
        /* <DEDUP_REMOVED lines=10> */
[C---:B------:R-:W-:Y:S08]  /*10e60*/  HMMA.16816.F32 R28, R124.reuse, R32, RZ ;  /* 0x000000207c1c723c */ /* 0x040ff000000018ff */
[C---:B------:R-:W-:Y:S08]  /*10e70*/  HMMA.16816.F32 R32, R124.reuse, R34, RZ ;  /* 0x000000227c20723c */ /* 0x040ff000000018ff */
[C---:B------:R-:W-:Y:S08]  /*10e80*/  HMMA.16816.F32 R36, R124.reuse, R40, RZ ;  /* 0x000000287c24723c */ /* 0x040ff000000018ff */
[C---:B------:R-:W-:Y:S08]  /*10e90*/  HMMA.16816.F32 R40, R124.reuse, R42, RZ ;  /* 0x0000002a7c28723c */ /* 0x040ff000000018ff */
[C---:B------:R-:W-:Y:S08]  /*10ea0*/  HMMA.16816.F32 R44, R124.reuse, R48, RZ ;  /* 0x000000307c2c723c */ /* 0x040ff000000018ff */
[----:B------:R-:W-:Y:S08]  /*10eb0*/  HMMA.16816.F32 R48, R124, R50, RZ ;  /* 0x000000327c30723c */ /* 0x000ff000000018ff */
[C---:B------:R-:W-:Y:S08]  /*10ec0*/  HMMA.16816.F32 R4, R128.reuse, R72, R4 ;  /* 0x000000488004723c */ /* 0x040ff00000001804 */
[C---:B------:R-:W-:Y:S01]  /*10ed0*/  HMMA.16816.F32 R8, R128.reuse, R74, R8 ;  /* 0x0000004a8008723c */ /* 0x040fe20000001808 */
[----:B------:R-:W3:Y:S07]  /*10ee0*/  LDSM.16.M88.4 R72, [R202+0x9100] ;  /* 0x00910000ca48783b */ /* 0x000eee0000000200 */
        /* <DEDUP_REMOVED lines=8> */
[----:B------:R-:W2:Y:S07]  /*10f70*/  LDSM.16.M88.4 R140, [R199+0x800] ;  /* 0x00080000c78c783b */ /* 0x000eae0000000200 */
[C---:B------:R-:W-:Y:S08]  /*10f80*/  HMMA.16816.F32 R36, R128.reuse, R144, R36 ;  /* 0x000000908024723c */ /* 0x040ff00000001824 */
[C---:B------:R-:W-:Y:S01]  /*10f90*/  HMMA.16816.F32 R40, R128.reuse, R146, R40 ;  /* 0x000000928028723c */ /* 0x040fe20000001828 */
[----:B------:R-:W3:Y:S07]  /*10fa0*/  LDSM.16.M88.4 R144, [R199+0x1000] ;  /* 0x00100000c790783b */ /* 0x000eee0000000200 */
[C---:B------:R-:W-:Y:S08]  /*10fb0*/  HMMA.16816.F32 R44, R128.reuse, R148, R44 ;  /* 0x00000094802c723c */ /* 0x040ff0000000182c */
[----:B------:R-:W-:Y:S01]  /*10fc0*/  HMMA.16816.F32 R48, R128, R150, R48 ;  /* 0x000000968030723c */ /* 0x000fe20000001830 */
[----:B------:R-:W4:Y:S07]  /*10fd0*/  LDSM.16.M88.4 R148, [R199+0x1800] ;  /* 0x00180000c794783b */ /* 0x000f2e0000000200 */
        /* <DEDUP_REMOVED lines=8> */
[----:B------:R-:W2:Y:S07]  /*11060*/  LDSM.16.M88.4 R72, [R199+0x2800] ;  /* 0x00280000c748783b */ /* 0x000eae0000000200 */
        /* <DEDUP_REMOVED lines=14> */
[----:B------:R-:W2:Y:S07]  /*11150*/  LDSM.16.M88.4 R140, [R196+0xd900] ;  /* 0x00d90000c48c783b */ /* 0x000eae0000000200 */
[C---:B------:R-:W-:Y:S08]  /*11160*/  HMMA.16816.F32 R20, R172.reuse, R144, R20 ;  /* 0x00000090ac14723c */ /* 0x040ff00000001814 */
[C---:B------:R-:W-:Y:S01]  /*11170*/  HMMA.16816.F32 R24, R172.reuse, R146, R24 ;  /* 0x00000092ac18723c */ /* 0x040fe20000001818 */
[----:B------:R-:W3:Y:S07]  /*11180*/  LDSM.16.M88.4 R144, [R209] ;  /* 0x00000000d190783b */ /* 0x000eee0000000200 */
[C---:B------:R-:W-:Y:S08]  /*11190*/  HMMA.16816.F32 R28, R172.reuse, R148, R28 ;  /* 0x00000094ac1c723c */ /* 0x040ff0000000181c */
[C---:B------:R-:W-:Y:S01]  /*111a0*/  HMMA.16816.F32 R32, R172.reuse, R150, R32 ;  /* 0x00000096ac20723c */ /* 0x040fe20000001820 */
[----:B------:R-:W4:Y:S07]  /*111b0*/  LDSM.16.M88.4 R148, [R208] ;  /* 0x00000000d094783b */ /* 0x000f2e0000000200 */
[C---:B-1----:R-:W-:Y:S08]  /*111c0*/  HMMA.16816.F32 R36, R172.reuse, R156, R36 ;  /* 0x0000009cac24723c */ /* 0x042ff00000001824 */
[C---:B------:R-:W-:Y:S01]  /*111d0*/  HMMA.16816.F32 R40, R172.reuse, R158, R40 ;  /* 0x0000009eac28723c */ /* 0x040fe20000001828 */
[----:B------:R-:W-:Y:S07]  /*111e0*/  LDSM.16.M88.4 R156, [R205] ;  /* 0x00000000cd9c783b */ /* 0x000fee0000000200 */
[C---:B--2---:R-:W-:Y:S08]  /*111f0*/  HMMA.16816.F32 R44, R172.reuse, R72, R44 ;  /* 0x00000048ac2c723c */ /* 0x044ff0000000182c */
        /* <DEDUP_REMOVED lines=118> */
[----:B------:R3:W3:Y:S01]  /*11960*/  MUFU.TANH R143, R14 ;  /* 0x0000000e008f7308 */ /* 0x0006e20000002400 */
[----:B------:R-:W-:Y:S03]  /*11970*/  HMMA.16816.F32 R48, R192, R10, R48 ;  /* 0x0000000ac030723c */ /* 0x000fe60000001830 */
[----:B------:R-:W-:Y:S02]  /*11980*/  FMUL.FTZ R39, R39, c[0x0][0x320] ;  /* 0x0000c80027277a20 */ /* 0x000fe40000410000 */
[----:B-1----:R-:W-:Y:S02]  /*11990*/  FMUL.FTZ R23, R40, c[0x0][0x320] ;  /* 0x0000c80028177a20 */ /* 0x002fe40000410000 */
[----:B------:R-:W-:Y:S02]  /*119a0*/  FMUL.FTZ R22, R41, c[0x0][0x320] ;  /* 0x0000c80029167a20 */ /* 0x000fe40000410000 */
[----:B------:R1:W1:Y:S03]  /*119b0*/  MUFU.TANH R141, R15 ;  /* 0x0000000f008d7308 */ /* 0x0002660000002400 */
[----:B------:R-:W-:Y:S02]  /*119c0*/  FMUL.FTZ R42, R42, c[0x0][0x320] ;  /* 0x0000c8002a2a7a20 */ /* 0x000fe40000410000 */
[----:B------:R-:W-:Y:S02]  /*119d0*/  FMUL.FTZ R43, R43, c[0x0][0x320] ;  /* 0x0000c8002b2b7a20 */ /* 0x000fe40000410000 */
[----:B------:R-:W-:Y:S02]  /*119e0*/  FMUL.FTZ R20, R44, c[0x0][0x320] ;  /* 0x0000c8002c147a20 */ /* 0x000fe40000410000 */
[----:B------:R-:W-:Y:S01]  /*119f0*/  FMUL.FTZ R19, R45, c[0x0][0x320] ;  /* 0x0000c8002d137a20 */ /* 0x000fe20000410000 */
[----:B------:R1:W1:Y:S01]  /*11a00*/  MUFU.TANH R75, R16 ;  /* 0x00000010004b7308 */ /* 0x0002620000002400 */
[----:B--2---:R-:W-:Y:S02]  /*11a10*/  FMUL.FTZ R25, R46, c[0x0][0x320] ;  /* 0x0000c8002e197a20 */ /* 0x004fe40000410000 */
[----:B------:R-:W-:Y:S02]  /*11a20*/  FMUL.FTZ R24, R47, c[0x0][0x320] ;  /* 0x0000c8002f187a20 */ /* 0x000fe40000410000 */
[----:B------:R-:W-:Y:S02]  /*11a30*/  FMUL.FTZ R18, R48, c[0x0][0x320] ;  /* 0x0000c80030127a20 */ /* 0x000fe40000410000 */
[----:B------:R-:W-:Y:S02]  /*11a40*/  FMUL.FTZ R17, R49, c[0x0][0x320] ;  /* 0x0000c80031117a20 */ /* 0x000fe40000410000 */
[----:B------:R-:W-:Y:S01]  /*11a50*/  FMUL.FTZ R21, R50, c[0x0][0x320] ;  /* 0x0000c80032157a20 */ /* 0x000fe20000410000 */
[----:B------:R2:W1:Y:S01]  /*11a60*/  MUFU.TANH R73, R26 ;  /* 0x0000001a00497308 */ /* 0x0004620000002400 */
        /* <DEDUP_REMOVED lines=28> */
[----:B------:R-:W-:Y:S02]  /*11c30*/  IMAD.MOV.U32 R217, RZ, RZ, RZ ;  /* 0x000000ffffd97224 */ /* 0x000fe400078e00ff */
[----:B------:R-:W-:Y:S01]  /*11c40*/  IMAD.SHL.U32 R26, R224, 0x2, RZ ;  /* 0x00000002e01a7824 */ /* 0x000fe200078e00ff */
[----:B------:R-:W3:Y:S01]  /*11c50*/  LDL R0, [R1] ;  /* 0x0000000001007983 */ /* 0x000ee20000100800 */
[----:B------:R-:W-:Y:S03]  /*11c60*/  IMAD.MOV.U32 R3, RZ, RZ, c[0x0][0x2b8] ;  /* 0x0000ae00ff037624 */ /* 0x000fe600078e00ff */
[----:B------:R-:W4:Y:S02]  /*11c70*/  LDL.64 R222, [R1+0x18] ;  /* 0x0000180001de7983 */ /* 0x000f240000100a00 */
[----:B------:R-:W-:Y:S02]  /*11c80*/  ISETP.NE.AND P4, PT, R3, 0x1, PT ;  /* 0x000000010300780c */ /* 0x000fe40003f85270 */
[----:B------:R-:W5:Y:S04]  /*11c90*/  LDL R221, [R1+0x20] ;  /* 0x0000200001dd7983 */ /* 0x000f680000100800 */
[----:B------:R-:W1:Y:S01]  /*11ca0*/  S2R R225, SR_CTAID.Y ;  /* 0x0000000000e17919 */ /* 0x000e620000002600 */
[----:B--2---:R-:W-:Y:S01]  /*11cb0*/  IMAD R2, R218, 0x60, R2 ;  /* 0x00000060da027824 */ /* 0x004fe200078e0202 */
[----:B---3--:R-:W-:Y:S04]  /*11cc0*/  ISETP.GT.AND P1, PT, R0, 0x5f, PT ;  /* 0x0000005f0000780c */ /* 0x008fe80003f24270 */
[----:B------:R-:W-:Y:S05]  /*11cd0*/  IADD3 R2, R2, -0x60, R0 ;  /* 0xffffffa002027810 */ /* 0x000fea0007ffe000 */
[----:B------:R-:W-:Y:S04]  /*11ce0*/  @P4 IMAD.HI.U32 R3, R2, c[0x0][0x2bc], RZ ;  /* 0x0000af0002034a27 */ /* 0x000fe800078e00ff */
[----:B------:R-:W-:Y:S01]  /*11cf0*/  IMAD.MOV.U32 R0, RZ, RZ, R2 ;  /* 0x000000ffff007224 */ /* 0x000fe200078e0002 */
[----:B------:R-:W-:Y:S04]  /*11d00*/  @P4 SHF.R.U32.HI R0, RZ, c[0x0][0x2c0], R3 ;  /* 0x0000b000ff004a19 */ /* 0x000fe80000011603 */
[C---:B----4-:R-:W-:Y:S01]  /*11d10*/  @!P1 IADD3 R3, P0, R0.reuse, R222, RZ ;  /* 0x000000de00039210 */ /* 0x050fe20007f1e0ff */
[----:B-1----:R-:W-:Y:S03]  /*11d20*/  IMAD.WIDE.U32 R222, R225, c[0x0][0x1e8], RZ ;  /* 0x00007a00e1de7a25 */ /* 0x002fe600078e00ff */
        /* <DEDUP_REMOVED lines=16> */
[C---:B------:R-:W-:Y:S04]  /*11e30*/  IMAD.WIDE.U32 R2, R217.reuse, c[0x0][0x1f0], R2 ;  /* 0x00007c00d9027a25 */ /* 0x040fe800078e0002 */
[----:B------:R-:W-:Y:S01]  /*11e40*/  IMAD R4, R4, c[0x0][0x1f0], RZ ;  /* 0x00007c0004047a24 */ /* 0x000fe200078e02ff */
[----:B------:R-:W-:Y:S03]  /*11e50*/  IADD3 R0, P0, R222, R2, RZ ;  /* 0x00000002de007210 */ /* 0x000fe60007f1e0ff */
[----:B------:R-:W-:Y:S05]  /*11e60*/  IMAD R4, R217, c[0x0][0x1f4], R4 ;  /* 0x00007d00d9047a24 */ /* 0x000fea00078e0204 */
[----:B------:R-:W-:Y:S02]  /*11e70*/  IADD3.X R3, R221, R3, R4, P0, !PT ;  /* 0x00000003dd037210 */ /* 0x000fe400007fe404 */
[C---:B------:R-:W-:Y:S02]  /*11e80*/  LEA R2, P0, R0.reuse, c[0x0][0x1c8], 0x1 ;  /* 0x0000720000027a11 */ /* 0x040fe400078008ff */
[----:B------:R-:W-:Y:S02]  /*11e90*/  IADD3 R4, -R229, 0x10, RZ ;  /* 0x00000010e5047810 */ /* 0x000fe40007ffe1ff */
[----:B------:R-:W-:Y:S01]  /*11ea0*/  LEA.HI.X R0, R0, c[0x0][0x1cc], R3, 0x1, P0 ;  /* 0x0000730000007a11 */ /* 0x000fe200000f0c03 */
[----:B------:R-:W1:Y:S01]  /*11eb0*/  SHFL.IDX PT, R15, R2, 0x2, 0x181f ;  /* 0x00581f00020f7f89 */ /* 0x000e6200000e0000 */
[----:B------:R-:W-:Y:S01]  /*11ec0*/  IMAD.SHL.U32 R3, R230, 0x2, RZ ;  /* 0x00000002e6037824 */ /* 0x000fe200078e00ff */
[----:B------:R-:W-:Y:S02]  /*11ed0*/  LOP3.LUT R12, R4, 0xf, RZ, 0xc0, !PT ;  /* 0x0000000f040c7812 */ /* 0x000fe400078ec0ff */
[----:B------:R-:W2:Y:S01]  /*11ee0*/  SHFL.IDX PT, R16, R0, 0x2, 0x181f ;  /* 0x00581f0000107f89 */ /* 0x000ea200000e0000 */
[----:B------:R-:W-:Y:S03]  /*11ef0*/  SHF.L.U64.HI R4, R230, 0x1, R251 ;  /* 0x00000001e6047819 */ /* 0x000fe600000102fb */
[----:B------:R-:W3:Y:S04]  /*11f00*/  SHFL.IDX PT, R5, R2, RZ, 0x181f ;  /* 0x00181fff02057589 */ /* 0x000ee800000e0000 */
[----:B------:R-:W4:Y:S04]  /*11f10*/  SHFL.IDX PT, R6, R0, RZ, 0x181f ;  /* 0x00181fff00067589 */ /* 0x000f2800000e0000 */
[----:B------:R5:W-:Y:S04]  /*11f20*/  SHFL.IDX PT, R14, R0, 0x1, 0x181f ;  /* 0x00381f00000e7f89 */ /* 0x000be800000e0000 */
[----:B------:R-:W4:Y:S01]  /*11f30*/  SHFL.IDX PT, R2, R2, 0x1, 0x181f ;  /* 0x00381f0002027f89 */ /* 0x000f2200000e0000 */
[----:B-1----:R-:W-:Y:S04]  /*11f40*/  IADD3 R12, P1, P0, R12, R15, R3 ;  /* 0x0000000f0c0c7210 */ /* 0x002fe8000783e003 */
[----:B--2---:R-:W-:Y:S02]  /*11f50*/  IADD3.X R13, RZ, R16, R4, P1, P0 ;  /* 0x00000010ff0d7210 */ /* 0x004fe40000fe0404 */
[CC--:B---3--:R-:W-:Y:S02]  /*11f60*/  IADD3 R10, P0, R5.reuse, R26.reuse, RZ ;  /* 0x0000001a050a7210 */ /* 0x0c8fe40007f1e0ff */
[----:B-----5:R-:W-:Y:S05]  /*11f70*/  SHF.L.U64.HI R0, R224, 0x1, R216 ;  /* 0x00000001e0007819 */ /* 0x020fea00000102d8 */
[C---:B----4-:R-:W-:Y:S01]  /*11f80*/  IMAD.X R11, R6.reuse, 0x1, R0, P0 ;  /* 0x00000001060b7824 */ /* 0x050fe200000e0600 */
[-C--:B------:R-:W-:Y:S04]  /*11f90*/  IADD3 R8, P0, R5, R3.reuse, RZ ;  /* 0x0000000305087210 */ /* 0x080fe80007f1e0ff */
[----:B------:R1:W-:Y:S01]  /*11fa0*/  LDGSTS.E.BYPASS.LTC128B.128 [R219+0x8100], [R10.64], !P2 ;  /* 0x081000000adb7fae */ /* 0x0003e2000d101d52 */
[--C-:B------:R-:W-:Y:S01]  /*11fb0*/  IMAD.X R9, R6, 0x1, R4.reuse, P0 ;  /* 0x0000000106097824 */ /* 0x100fe200000e0604 */
[----:B------:R-:W-:Y:S04]  /*11fc0*/  IADD3 R6, P0, R2, R3, RZ ;  /* 0x0000000302067210 */ /* 0x000fe80007f1e0ff */
[----:B------:R1:W-:Y:S01]  /*11fd0*/  LDGSTS.E.BYPASS.LTC128B.128 [R219+0xb100], [R8.64], !P3 ;  /* 0x0b10000008db7fae */ /* 0x0003e2000d901d52 */
[----:B------:R-:W-:Y:S01]  /*11fe0*/  IMAD.X R7, R14, 0x1, R4, P0 ;  /* 0x000000010e077824 */ /* 0x000fe200000e0604 */
[-C--:B------:R-:W-:Y:S05]  /*11ff0*/  IADD3 R4, P0, R2, R26.reuse, RZ ;  /* 0x0000001a02047210 */ /* 0x080fea0007f1e0ff */
[--C-:B------:R-:W-:Y:S01]  /*12000*/  IMAD.X R5, R14, 0x1, R0.reuse, P0 ;  /* 0x000000010e057824 */ /* 0x100fe200000e0600 */
[----:B------:R-:W-:Y:S04]  /*12010*/  IADD3 R2, P0, R15, R26, RZ ;  /* 0x0000001a0f027210 */ /* 0x000fe80007f1e0ff */
[----:B------:R1:W-:Y:S01]  /*12020*/  LDGSTS.E.BYPASS.LTC128B.128 [R219+0x9100], [R4.64], !P2 ;  /* 0x0910000004db7fae */ /* 0x0003e2000d101d52 */
[----:B------:R-:W-:Y:S01]  /*12030*/  IMAD.X R3, R16, 0x1, R0, P0 ;  /* 0x0000000110037824 */ /* 0x000fe200000e0600 */
[----:B------:R-:W-:Y:S02]  /*12040*/  ISETP.NE.U32.AND P0, PT, R229, RZ, PT ;  /* 0x000000ffe500720c */ /* 0x000fe40003f05070 */
[----:B------:R1:W-:Y:S04]  /*12050*/  LDGSTS.E.BYPASS.LTC128B.128 [R219+0xc100], [R6.64], !P3 ;  /* 0x0c10000006db7fae */ /* 0x0003e8000d901d52 */
[----:B------:R1:W-:Y:S07]  /*12060*/  LDGSTS.E.BYPASS.LTC128B.128 [R219+0xa100], [R2.64], !P2 ;  /* 0x0a10000002db7fae */ /* 0x0003ee000d101d52 */
[----:B------:R1:W-:Y:S02]  /*12070*/  LDGSTS.E.BYPASS.LTC128B.128.ZFILL [R219+0xd100], [R12.64], P0 ;  /* 0x0d1000000cdb7fae */ /* 0x0003e40008141d52 */
.L_x_412:
[----:B-1234-:R-:W2:Y:S01]  /*12080*/  LDL R2, [R1+0x4] ;  /* 0x0000040001027983 */ /* 0x01eea20000100800 */
[----:B------:R-:W-:Y:S02]  /*12090*/  IMAD.MOV.U32 R0, RZ, RZ, c[0x0][0x2c4] ;  /* 0x0000b100ff007624 */ /* 0x000fe400078e00ff */
[----:B------:R-:W-:Y:S01]  /*120a0*/  IMAD.MOV.U32 R14, RZ, RZ, c[0x0][0x32c] ;  /* 0x0000cb00ff0e7624 */ /* 0x000fe200078e00ff */
[----:B------:R-:W3:Y:S02]  /*120b0*/  LDL R13, [R1+0x8] ;  /* 0x00000800010d7983 */ /* 0x000ee40000100800 */
[----:B------:R-:W-:Y:S02]  /*120c0*/  ISETP.NE.AND P0, PT, R0, 0x1, PT ;  /* 0x000000010000780c */ /* 0x000fe40003f05270 */
[----:B------:R-:W3:Y:S04]  /*120d0*/  LDL R11, [R1+0xc] ;  /* 0x00000c00010b7983 */ /* 0x000ee80000100800 */
[----:B------:R-:W0:Y:S07]  /*120e0*/  LDGDEPBAR ;  /* 0x00000000000079af */ /* 0x000e2e0000000000 */
[----:B--2---:R-:W-:Y:S04]  /*120f0*/  @P0 IMAD.HI.U32 R0, R2, c[0x0][0x2c8], RZ ;  /* 0x0000b20002000a27 */ /* 0x004fe800078e00ff */
[----:B------:R-:W-:Y:S01]  /*12100*/  IMAD.MOV.U32 R5, RZ, RZ, R2 ;  /* 0x000000ffff057224 */ /* 0x000fe200078e0002 */
[----:B------:R-:W-:Y:S01]  /*12110*/  @P0 SHF.R.U32.HI R5, RZ, c[0x0][0x2cc], R0 ;  /* 0x0000b300ff050a19 */ /* 0x000fe20000011600 */
[----:B------:R-:W-:Y:S01]  /*12120*/  IMAD R0, R218, -0x60, RZ ;  /* 0xffffffa0da007824 */ /* 0x000fe200078e02ff */
[----:B------:R-:W-:Y:S03]  /*12130*/  ISETP.GE.AND P0, PT, R14, 0x1, PT ;  /* 0x000000010e00780c */ /* 0x000fe60003f06270 */
[----:B------:R-:W1:Y:S01]  /*12140*/  SHFL.IDX PT, R4, R5, RZ, 0x1c1f ;  /* 0x001c1fff05047589 */ /* 0x000e6200000e0000 */
[----:B------:R-:W-:Y:S04]  /*12150*/  IADD3 R2, -R250, 0x1, R0 ;  /* 0x00000001fa027810 */ /* 0x000fe80007ffe100 */
[----:B---3--:R-:W-:Y:S04]  /*12160*/  IADD3 R2, -R11, R2, R13 ;  /* 0x000000020b027210 */ /* 0x008fe80007ffe10d */
[C---:B------:R-:W-:Y:S02]  /*12170*/  IADD3 R7, R2.reuse, c[0x0][0x328], RZ ;  /* 0x0000ca0002077a10 */ /* 0x040fe40007ffe0ff */
[----:B------:R-:W-:Y:S03]  /*12180*/  IADD3 R6, R2, UR4, RZ ;  /* 0x0000000402067c10 */ /* 0x000fe6000fffe0ff */
        /* <DEDUP_REMOVED lines=16> */
.L_x_415:
[----:B------:R-:W-:Y:S04]  /*12290*/  MOV R8, c[0x0][0x32c] ;  /* 0x0000cb0000087a02 */ /* 0x000fe80000000f00 */
[----:B------:R-:W-:Y:S11]  /*122a0*/  ISETP.NE.AND P0, PT, R8, 0x1, PT ;  /* 0x000000010800780c */ /* 0x000ff60003f05270 */
[----:B------:R-:W-:Y:S02]  /*122b0*/  @!UPT UIADD3 URZ, URZ, URZ, URZ ;  /* 0x0000003f3f3ff290 */ /* 0x000fe4000fffe03f */
[----:B------:R-:W-:Y:S05]  /*122c0*/  @P0 IMAD.HI.U32 R8, R4, c[0x0][0x330], RZ ;  /* 0x0000cc0004080a27 */ /* 0x000fea00078e00ff */
[----:B------:R-:W-:Y:S02]  /*122d0*/  @P0 SHF.R.U32.HI R4, RZ, c[0x0][0x334], R8 ;  /* 0x0000cd00ff040a19 */ /* 0x000fe40000011608 */
.L_x_416:
[----:B------:R-:W-:Y:S05]  /*122e0*/  BSYNC B0 ;  /* 0x0000000000007941 */ /* 0x000fea0003800000 */
.L_x_414:
[----:B------:R-:W-:Y:S04]  /*122f0*/  IMAD.IADD R8, R0, 0x1, -R250 ;  /* 0x0000000100087824 */ /* 0x000fe800078e0afa */
[----:B------:R-:W-:Y:S05]  /*12300*/  IMAD R4, R4, c[0x0][0x32c], R8 ;  /* 0x0000cb0004047a24 */ /* 0x000fea00078e0208 */
[----:B------:R-:W-:Y:S02]  /*12310*/  IADD3 R8, R4, c[0x0][0x32c], RZ ;  /* 0x0000cb0004087a10 */ /* 0x000fe40007ffe0ff */
[----:B------:R-:W-:Y:S02]  /*12320*/  IMNMX R2, R2, R4, !PT ;  /* 0x0000000402027217 */ /* 0x000fe40007800200 */
[----:B------:R-:W-:Y:S02]  /*12330*/  IMNMX R3, R3, R8, PT ;  /* 0x0000000803037217 */ /* 0x000fe40003800200 */
.L_x_413:
[C---:B------:R-:W-:Y:S01]  /*12340*/  ISETP.GE.AND P0, PT, R0.reuse, 0x1, PT ;  /* 0x000000010000780c */ /* 0x040fe20003f06270 */
[----:B------:R-:W1:Y:S01]  /*12350*/  SHFL.IDX PT, R4, R5, 0x1, 0x1c1f ;  /* 0x003c1f0005047f89 */ /* 0x000e6200000e0000 */
[C---:B------:R-:W-:Y:S02]  /*12360*/  ISETP.GE.AND P1, PT, R0.reuse, 0x2, PT ;  /* 0x000000020000780c */ /* 0x040fe40003f26270 */
[----:B------:R-:W-:Y:S02]  /*12370*/  LOP3.LUT R215, R215, 0xfffeffff, RZ, 0xc0, !PT ;  /* 0xfffeffffd7d77812 */ /* 0x000fe400078ec0ff */
[C---:B------:R-:W-:Y:S02]  /*12380*/  ISETP.GE.AND P6, PT, R0.reuse, 0x42, PT ;  /* 0x000000420000780c */ /* 0x040fe40003fc6270 */
[C---:B------:R-:W-:Y:S02]  /*12390*/  ISETP.GE.AND P5, PT, R0.reuse, 0x49, PT ;  /* 0x000000490000780c */ /* 0x040fe40003fa6270 */
[C---:B------:R-:W-:Y:S02]  /*123a0*/  ISETP.GE.AND P4, PT, R0.reuse, 0x4a, PT ;  /* 0x0000004a0000780c */ /* 0x040fe40003f86270 */
[----:B------:R-:W-:Y:S02]  /*123b0*/  ISETP.GE.AND P3, PT, R0, 0x51, PT ;  /* 0x000000510000780c */ /* 0x000fe40003f66270 */
[----:B------:R-:W-:Y:S02]  /*123c0*/  @P0 LOP3.LUT R215, R215, 0x10000, RZ, 0xfc, !PT ;  /* 0x00010000d7d70812 */ /* 0x000fe400078efcff */
[----:B------:R-:W-:Y:S02]  /*123d0*/  ISETP.GT.AND P0, PT, R2, RZ, !P0 ;  /* 0x000000ff0200720c */ /* 0x000fe40004704270 */
        /* <DEDUP_REMOVED lines=9> */
[----:B------:R-:W-:Y:S02]  /*12470*/  ISETP.GT.AND P0, PT, R2, 0x8, !P1 ;  /* 0x000000080200780c */ /* 0x000fe40004f04270 */
[C---:B------:R-:W-:Y:S02]  /*12480*/  ISETP.GE.AND P2, PT, R0.reuse, 0x52, PT ;  /* 0x000000520000780c */ /* 0x040fe40003f46270 */
        /* <DEDUP_REMOVED lines=91> */
[C---:B------:R-:W-:Y:S02]  /*12a40*/  ISETP.GT.AND P0, PT, R2.reuse, 0x48, !P5 ;  /* 0x000000480200780c */ /* 0x040fe40006f04270 */
[----:B------:R-:W-:Y:S02]  /*12a50*/  LOP3.LUT R215, R215, 0xfffdffff, RZ, 0xc0, !PT ;  /* 0xfffdffffd7d77812 */ /* 0x000fe400078ec0ff */
[----:B------:R-:W-:Y:S04]  /*12a60*/  ISETP.LT.OR P0, PT, R3, 0x49, P0 ;  /* 0x000000490300780c */ /* 0x000fe80000701670 */
[----:B------:R-:W-:Y:S02]  /*12a70*/  FSEL R162, R23, -INF , !P0 ;  /* 0xff80000017a27808 */ /* 0x000fe40004000000 */
[----:B------:R-:W-:Y:S04]  /*12a80*/  ISETP.GT.AND P0, PT, R2, 0x49, !P4 ;  /* 0x000000490200780c */ /* 0x000fe80006704270 */
[C---:B------:R-:W-:Y:S04]  /*12a90*/  ISETP.LT.OR P0, PT, R3.reuse, 0x4a, P0 ;  /* 0x0000004a0300780c */ /* 0x040fe80000701670 */
[----:B------:R-:W-:Y:S02]  /*12aa0*/  FSEL R163, R22, -INF , !P0 ;  /* 0xff80000016a37808 */ /* 0x000fe40004000000 */
[----:B------:R-:W-:Y:S04]  /*12ab0*/  ISETP.GT.AND P0, PT, R2, 0x50, !P3 ;  /* 0x000000500200780c */ /* 0x000fe80005f04270 */
[C---:B------:R-:W-:Y:S04]  /*12ac0*/  ISETP.LT.OR P0, PT, R3.reuse, 0x51, P0 ;  /* 0x000000510300780c */ /* 0x040fe80000701670 */
[----:B------:R-:W-:Y:S02]  /*12ad0*/  FSEL R166, R20, -INF , !P0 ;  /* 0xff80000014a67808 */ /* 0x000fe40004000000 */
[C---:B------:R-:W-:Y:S04]  /*12ae0*/  ISETP.GT.AND P0, PT, R2.reuse, 0x51, !P2 ;  /* 0x000000510200780c */ /* 0x040fe80005704270 */
[----:B------:R-:W-:Y:S04]  /*12af0*/  ISETP.LT.OR P0, PT, R3, 0x52, P0 ;  /* 0x000000520300780c */ /* 0x000fe80000701670 */
[----:B------:R-:W-:Y:S02]  /*12b00*/  FSEL R168, R19, -INF , !P0 ;  /* 0xff80000013a87808 */ /* 0x000fe40004000000 */
[----:B------:R-:W-:Y:S04]  /*12b10*/  ISETP.GT.AND P0, PT, R2, 0x58, !P1 ;  /* 0x000000580200780c */ /* 0x000fe80004f04270 */
[----:B------:R-:W-:Y:S04]  /*12b20*/  ISETP.LT.OR P0, PT, R3, 0x59, P0 ;  /* 0x000000590300780c */ /* 0x000fe80000701670 */
[----:B------:R-:W-:Y:S02]  /*12b30*/  FSEL R170, R18, -INF , !P0 ;  /* 0xff80000012aa7808 */ /* 0x000fe40004000000 */
[----:B------:R-:W-:Y:S11]  /*12b40*/  ISETP.GE.AND P0, PT, R0, 0x5a, PT ;  /* 0x0000005a0000780c */ /* 0x000ff60003f06270 */
[----:B------:R-:W-:Y:S02]  /*12b50*/  @!UPT UIADD3 URZ, URZ, URZ, URZ ;  /* 0x0000003f3f3ff290 */ /* 0x000fe4000fffe03f */
[----:B------:R-:W-:Y:S02]  /*12b60*/  @P0 LOP3.LUT R215, R215, 0x20000, RZ, 0xfc, !PT ;  /* 0x00020000d7d70812 */ /* 0x000fe400078efcff */
[----:B------:R-:W-:Y:S01]  /*12b70*/  ISETP.GT.AND P0, PT, R2, 0x59, !P0 ;  /* 0x000000590200780c */ /* 0x000fe20004704270 */
[--C-:B-1----:R-:W-:Y:S03]  /*12b80*/  IMAD.IADD R2, R6, 0x1, R4.reuse ;  /* 0x0000000106027824 */ /* 0x102fe600078e0204 */
[----:B------:R-:W-:Y:S01]  /*12b90*/  ISETP.LT.OR P0, PT, R3, 0x5a, P0 ;  /* 0x0000005a0300780c */ /* 0x000fe20000701670 */
[----:B------:R-:W-:Y:S03]  /*12ba0*/  IMAD.IADD R3, R7, 0x1, R4 ;  /* 0x0000000107037824 */ /* 0x000fe600078e0204 */
[----:B------:R-:W-:Y:S02]  /*12bb0*/  FSEL R171, R17, -INF , !P0 ;  /* 0xff80000011ab7808 */ /* 0x000fe40004000000 */
[----:B------:R-:W-:Y:S11]  /*12bc0*/  ISETP.GE.AND P0, PT, R14, 0x1, PT ;  /* 0x000000010e00780c */ /* 0x000ff60003f06270 */
[----:B------:R-:W-:Y:S02]  /*12bd0*/  @!UPT UIADD3 URZ, URZ, URZ, URZ ;  /* 0x0000003f3f3ff290 */ /* 0x000fe4000fffe03f */
        /* <DEDUP_REMOVED lines=14> */
.L_x_419:
[----:B------:R-:W-:Y:S04]  /*12cc0*/  MOV R5, c[0x0][0x32c] ;  /* 0x0000cb0000057a02 */ /* 0x000fe80000000f00 */
[----:B------:R-:W-:Y:S11]  /*12cd0*/  ISETP.NE.AND P0, PT, R5, 0x1, PT ;  /* 0x000000010500780c */ /* 0x000ff60003f05270 */
[----:B------:R-:W-:Y:S02]  /*12ce0*/  @!UPT UIADD3 URZ, URZ, URZ, URZ ;  /* 0x0000003f3f3ff290 */ /* 0x000fe4000fffe03f */
[----:B------:R-:W-:Y:S05]  /*12cf0*/  @P0 IMAD.HI.U32 R5, R4, c[0x0][0x330], RZ ;  /* 0x0000cc0004050a27 */ /* 0x000fea00078e00ff */
[----:B------:R-:W-:Y:S02]  /*12d00*/  @P0 SHF.R.U32.HI R4, RZ, c[0x0][0x334], R5 ;  /* 0x0000cd00ff040a19 */ /* 0x000fe40000011605 */
.L_x_420:
[----:B------:R-:W-:Y:S05]  /*12d10*/  BSYNC B0 ;  /* 0x0000000000007941 */ /* 0x000fea0003800000 */
.L_x_418:
[----:B------:R-:W-:Y:S04]  /*12d20*/  IMAD.IADD R0, R0, 0x1, -R250 ;  /* 0x0000000100007824 */ /* 0x000fe800078e0afa */
[----:B------:R-:W-:Y:S05]  /*12d30*/  IMAD R4, R4, c[0x0][0x32c], R0 ;  /* 0x0000cb0004047a24 */ /* 0x000fea00078e0200 */
[----:B------:R-:W-:Y:S02]  /*12d40*/  IADD3 R0, R4, c[0x0][0x32c], RZ ;  /* 0x0000cb0004007a10 */ /* 0x000fe40007ffe0ff */
[----:B------:R-:W-:Y:S02]  /*12d50*/  IMNMX R2, R2, R4, !PT ;  /* 0x0000000402027217 */ /* 0x000fe40007800200 */
[----:B------:R-:W-:Y:S02]  /*12d60*/  IMNMX R3, R3, R0, PT ;  /* 0x0000000003037217 */ /* 0x000fe40003800200 */
.L_x_417:
[----:B------:R-:W-:Y:S01]  /*12d70*/  LOP3.LUT P0, RZ, R215, 0x10000, RZ, 0xc0, !PT ;  /* 0x00010000d7ff7812 */ /* 0x000fe2000780c0ff */
[----:B------:R-:W-:Y:S01]  /*12d80*/  LDSM.16.MT88.4 R44, [R197+0x3100] ;  /* 0x00310000c52c783b */ /* 0x000fe20000004200 */
[----:B------:R-:W-:Y:S02]  /*12d90*/  FMNMX.FTZ R0, R8, R69, !PT ;  /* 0x0000004508007209 */ /* 0x000fe40007810000 */
[----:B------:R-:W-:Y:S02]  /*12da0*/  ISETP.GT.AND P0, PT, R2, RZ, !P0 ;  /* 0x000000ff0200720c */ /* 0x000fe40004704270 */
        /* <DEDUP_REMOVED lines=34> */
[C---:B------:R-:W-:Y:S02]  /*12fd0*/  ISETP.GT.AND P0, PT, R2.reuse, 0x11, !P0 ;  /* 0x000000110200780c */ /* 0x040fe40004704270 */
        /* <DEDUP_REMOVED lines=43> */
[----:B------:R-:W-:Y:S03]  /*13290*/  ISETP.LT.OR P0, PT, R3, 0x2a, P0 ;  /* 0x0000002a0300780c */ /* 0x000fe60000701670 */
[----:B------:R-:W1:Y:S01]  /*132a0*/  SHFL.BFLY PT, R68, R0, 0x2, 0x1f ;  /* 0x0c401f0000447f89 */ /* 0x000e6200000e0000 */
        /* <DEDUP_REMOVED lines=10> */
[----:B------:R-:W-:Y:S04]  /*13350*/  ISETP.LT.OR P0, PT, R3, 0x32, P0 ;  /* 0x000000320300780c */ /* 0x000fe80000701670 */
[----:B------:R-:W-:Y:S02]  /*13360*/  FSEL R148, R31, -INF , !P0 ;  /* 0xff8000001f947808 */ /* 0x000fe40004000000 */
[----:B------:R-:W-:Y:S01]  /*13370*/  LOP3.LUT P0, RZ, R215, 0x4, RZ, 0xc0, !PT ;  /* 0x00000004d7ff7812 */ /* 0x000fe2000780c0ff */
[----:B------:R-:W-:Y:S01]  /*13380*/  LDSM.16.MT88.4 R28, [R201+0x100] ;  /* 0x00010000c91c783b */ /* 0x000fe20000004200 */
        /* <DEDUP_REMOVED lines=14> */
[C---:B------:R-:W-:Y:S02]  /*13470*/  ISETP.GT.AND P0, PT, R2.reuse, 0x41, !P6 ;  /* 0x000000410200780c */ /* 0x040fe40007704270 */
[----:B------:R-:W-:Y:S02]  /*13480*/  FMNMX.FTZ R11, R157, R11, !PT ;  /* 0x0000000b9d0b7209 */ /* 0x000fe40007810000 */
[----:B------:R-:W-:Y:S02]  /*13490*/  ISETP.LT.OR P0, PT, R3, 0x42, P0 ;  /* 0x000000420300780c */ /* 0x000fe40000701670 */
[----:B------:R-:W-:Y:S02]  /*134a0*/  LOP3.LUT P6, RZ, R215, 0x20000, RZ, 0xc0, !PT ;  /* 0x00020000d7ff7812 */ /* 0x000fe400078cc0ff */
[----:B------:R-:W-:Y:S02]  /*134b0*/  FSEL R159, R39, -INF , !P0 ;  /* 0xff800000279f7808 */ /* 0x000fe40004000000 */
[----:B------:R-:W-:Y:S01]  /*134c0*/  ISETP.GT.AND P0, PT, R2, 0x48, !P5 ;  /* 0x000000480200780c */ /* 0x000fe20006f04270 */
[----:B------:R-:W-:Y:S01]  /*134d0*/  LDSM.16.MT88.4 R36, [R200+0x100] ;  /* 0x00010000c824783b */ /* 0x000fe20000004200 */
[----:B------:R-:W-:Y:S02]  /*134e0*/  FMNMX.FTZ R11, R159, R11, !PT ;  /* 0x0000000b9f0b7209 */ /* 0x000fe40007810000 */
[----:B------:R-:W-:Y:S04]  /*134f0*/  ISETP.LT.OR P0, PT, R3, 0x49, P0 ;  /* 0x000000490300780c */ /* 0x000fe80000701670 */
[----:B------:R-:W-:Y:S02]  /*13500*/  FSEL R161, R42, -INF , !P0 ;  /* 0xff8000002aa17808 */ /* 0x000fe40004000000 */
[C---:B------:R-:W-:Y:S02]  /*13510*/  ISETP.GT.AND P0, PT, R2.reuse, 0x49, !P4 ;  /* 0x000000490200780c */ /* 0x040fe40006704270 */
[----:B------:R-:W-:Y:S02]  /*13520*/  FMNMX.FTZ R11, R161, R11, !PT ;  /* 0x0000000ba10b7209 */ /* 0x000fe40007810000 */
[----:B------:R-:W-:Y:S04]  /*13530*/  ISETP.LT.OR P0, PT, R3, 0x4a, P0 ;  /* 0x0000004a0300780c */ /* 0x000fe80000701670 */
[----:B------:R-:W-:Y:S02]  /*13540*/  FSEL R164, R43, -INF , !P0 ;  /* 0xff8000002ba47808 */ /* 0x000fe40004000000 */
[----:B------:R-:W-:Y:S02]  /*13550*/  ISETP.GT.AND P0, PT, R2, 0x50, !P3 ;  /* 0x000000500200780c */ /* 0x000fe40005f04270 */
[----:B------:R-:W-:Y:S02]  /*13560*/  FMNMX.FTZ R11, R164, R11, !PT ;  /* 0x0000000ba40b7209 */ /* 0x000fe40007810000 */
[----:B------:R-:W-:Y:S04]  /*13570*/  ISETP.LT.OR P0, PT, R3, 0x51, P0 ;  /* 0x000000510300780c */ /* 0x000fe80000701670 */
[----:B------:R-:W-:Y:S02]  /*13580*/  FSEL R165, R25, -INF , !P0 ;  /* 0xff80000019a57808 */ /* 0x000fe40004000000 */
[----:B------:R-:W-:Y:S04]  /*13590*/  ISETP.GT.AND P0, PT, R2, 0x51, !P2 ;  /* 0x000000510200780c */ /* 0x000fe80005704270 */
[C---:B------:R-:W-:Y:S04]  /*135a0*/  ISETP.LT.OR P0, PT, R3.reuse, 0x52, P0 ;  /* 0x000000520300780c */ /* 0x040fe80000701670 */
[----:B------:R-:W-:Y:S02]  /*135b0*/  FSEL R167, R24, -INF , !P0 ;  /* 0xff80000018a77808 */ /* 0x000fe40004000000 */
[C---:B------:R-:W-:Y:S04]  /*135c0*/  ISETP.GT.AND P0, PT, R2.reuse, 0x58, !P1 ;  /* 0x000000580200780c */ /* 0x040fe80004f04270 */
[----:B------:R-:W-:Y:S04]  /*135d0*/  ISETP.LT.OR P0, PT, R3, 0x59, P0 ;  /* 0x000000590300780c */ /* 0x000fe80000701670 */
[----:B------:R-:W-:Y:S02]  /*135e0*/  FSEL R169, R21, -INF , !P0 ;  /* 0xff80000015a97808 */ /* 0x000fe40004000000 */
[----:B------:R-:W-:Y:S01]  /*135f0*/  ISETP.GT.AND P0, PT, R2, 0x59, !P6 ;  /* 0x000000590200780c */ /* 0x000fe20007704270 */
[----:B------:R-:W-:Y:S01]  /*13600*/  LDSM.16.MT88.4 R20, [R198+0x100] ;  /* 0x00010000c614783b */ /* 0x000fe20000004200 */
[----:B------:R-:W-:Y:S02]  /*13610*/  FMNMX.FTZ R2, R165, R11, !PT ;  /* 0x0000000ba5027209 */ /* 0x000fe40007810000 */
[----:B------:R-:W-:Y:S02]  /*13620*/  ISETP.LT.OR P0, PT, R3, 0x5a, P0 ;  /* 0x0000005a0300780c */ /* 0x000fe40000701670 */
[----:B------:R-:W-:Y:S02]  /*13630*/  FMNMX.FTZ R0, R167, R2, !PT ;  /* 0x00000002a7007209 */ /* 0x000fe40007810000 */
[----:B------:R-:W-:Y:S01]  /*13640*/  FSEL R71, R51, -INF , !P0 ;  /* 0xff80000033477808 */ /* 0x000fe20004000000 */
[----:B------:R-:W1:Y:S01]  /*13650*/  SHFL.BFLY PT, R3, R68, 0x1, 0x1f ;  /* 0x0c201f0044037f89 */ /* 0x000e6200000e0000 */
[----:B------:R-:W-:Y:S04]  /*13660*/  FMNMX.FTZ R0, R169, R0, !PT ;  /* 0x00000000a9007209 */ /* 0x000fe80007810000 */
[----:B------:R-:W-:Y:S05]  /*13670*/  FMNMX.FTZ R0, R71, R0, !PT ;  /* 0x0000000047007209 */ /* 0x000fea0007810000 */
[----:B------:R-:W2:Y:S01]  /*13680*/  SHFL.BFLY PT, R2, R0, 0x2, 0x1f ;  /* 0x0c401f0000027f89 */ /* 0x000ea200000e0000 */
[----:B-1----:R-:W-:Y:S04]  /*13690*/  FMNMX.FTZ R68, R68, R3, !PT ;  /* 0x0000000344447209 */ /* 0x002fe80007810000 */
[C---:B------:R-:W-:Y:S01]  /*136a0*/  FSETP.NEU.FTZ.AND P0, PT, R68.reuse, -INF , PT ;  /* 0xff8000004400780b */ /* 0x040fe20003f1d000 */
[----:B------:R-:W-:Y:S01]  /*136b0*/  FMUL.FTZ R132, R68, c[0x0][0x2d0] ;  /* 0x0000b40044847a20 */ /* 0x000fe20000410000 */
[----:B--2---:R-:W-:Y:S02]  /*136c0*/  FMNMX.FTZ R2, R0, R2, !PT ;  /* 0x0000000200027209 */ /* 0x004fe40007810000 */
[----:B------:R-:W-:Y:S02]  /*136d0*/  FSEL R0, R68, RZ, P0 ;  /* 0x000000ff44007208 */ /* 0x000fe40000000000 */
[----:B------:R-:W-:Y:S01]  /*136e0*/  FSEL R132, R132, RZ, P0 ;  /* 0x000000ff84847208 */ /* 0x000fe20000000000 */
[----:B------:R-:W1:Y:S02]  /*136f0*/  SHFL.BFLY PT, R3, R2, 0x1, 0x1f ;  /* 0x0c201f0002037f89 */ /* 0x000e6400000e0000 */
[----:B------:R-:W-:Y:S02]  /*13700*/  FADD.FTZ R0, -R0, R69 ;  /* 0x0000004500007221 */ /* 0x000fe40000010100 */
[--C-:B------:R-:W-:Y:S02]  /*13710*/  FFMA.FTZ R8, R8, c[0x0][0x2d0], -R132.reuse ;  /* 0x0000b40008087a23 */ /* 0x100fe40000010884 */
[----:B------:R-:W-:Y:S02]  /*13720*/  FMUL.FTZ R0, R0, c[0x0][0x2d0] ;  /* 0x0000b40000007a20 */ /* 0x000fe40000410000 */
[----:B------:R2:W-:Y:S01]  /*13730*/  MUFU.EX2 R235, R8 ;  /* 0x0000000800eb7308 */ /* 0x0005e20000000800 */
[--C-:B------:R-:W-:Y:S02]  /*13740*/  FFMA.FTZ R10, R10, c[0x0][0x2d0], -R132.reuse ;  /* 0x0000b4000a0a7a23 */ /* 0x100fe40000010884 */
[--C-:B------:R-:W-:Y:S07]  /*13750*/  FFMA.FTZ R9, R9, c[0x0][0x2d0], -R132.reuse ;  /* 0x0000b40009097a23 */ /* 0x100fee0000010884 */
[----:B------:R-:W3:Y:S01]  /*13760*/  MUFU.EX2 R238, R10 ;  /* 0x0000000a00ee7308 */ /* 0x000ee20000000800 */
[----:B-1----:R-:W-:Y:S09]  /*13770*/  FMNMX.FTZ R3, R3, R2, !PT ;  /* 0x0000000203037209 */ /* 0x002ff20007810000 */
[----:B------:R1:W4:Y:S01]  /*13780*/  MUFU.EX2 R2, R0 ;  /* 0x0000000000027308 */ /* 0x0003220000000800 */
[C---:B------:R-:W-:Y:S01]  /*13790*/  FSETP.NEU.FTZ.AND P0, PT, R3.reuse, -INF , PT ;  /* 0xff8000000300780b */ /* 0x040fe20003f1d000 */
[----:B------:R-:W-:Y:S02]  /*137a0*/  FMUL.FTZ R69, R3, c[0x0][0x2d0] ;  /* 0x0000b40003457a20 */ /* 0x000fe40000410000 */
[----:B--2---:R-:W-:Y:S02]  /*137b0*/  FFMA.FTZ R8, R12, c[0x0][0x2d0], -R132 ;  /* 0x0000b4000c087a23 */ /* 0x004fe40000010884 */
[----:B------:R-:W2:Y:S01]  /*137c0*/  LDSM.16.MT88.4 R12, [R197+0x100] ;  /* 0x00010000c50c783b */ /* 0x000ea20000004200 */
[----:B------:R-:W-:Y:S03]  /*137d0*/  FSEL R69, R69, RZ, P0 ;  /* 0x000000ff45457208 */ /* 0x000fe60000000000 */
[----:B------:R5:W-:Y:S02]  /*137e0*/  MUFU.EX2 R237, R9 ;  /* 0x0000000900ed7308 */ /* 0x000be40000000800 */
[--C-:B------:R-:W-:Y:S02]  /*137f0*/  FFMA.FTZ R4, R4, c[0x0][0x2d0], -R69.reuse ;  /* 0x0000b40004047a23 */ /* 0x100fe40000010845 */
[--C-:B------:R-:W-:Y:S01]  /*13800*/  FFMA.FTZ R6, R6, c[0x0][0x2d0], -R69.reuse ;  /* 0x0000b40006067a23 */ /* 0x100fe20000010845 */
[----:B---3--:R-:W-:Y:S01]  /*13810*/  F2FP.PACK_AB R72, R238, R235 ;  /* 0x000000ebee48723e */ /* 0x008fe200000000ff */
[--C-:B------:R-:W-:Y:S02]  /*13820*/  FFMA.FTZ R5, R5, c[0x0][0x2d0], -R69.reuse ;  /* 0x0000b40005057a23 */ /* 0x100fe40000010845 */
[--C-:B------:R-:W-:Y:S02]  /*13830*/  FFMA.FTZ R7, R7, c[0x0][0x2d0], -R69.reuse ;  /* 0x0000b40007077a23 */ /* 0x100fe40000010845 */
[----:B------:R-:W3:Y:S01]  /*13840*/  MUFU.EX2 R236, R8 ;  /* 0x0000000800ec7308 */ /* 0x000ee20000000800 */
[----:B-1----:R-:W-:Y:S01]  /*13850*/  FSEL R0, R3, RZ, P0 ;  /* 0x000000ff03007208 */ /* 0x002fe20000000000 */
[----:B----4-:R-:W-:Y:S01]  /*13860*/  FMUL.FTZ R16, R2, R88 ;  /* 0x0000005802107220 */ /* 0x010fe20000410000 */
[----:B------:R-:W-:Y:S01]  /*13870*/  ISETP.GT.AND P0, PT, R218, R239, PT ;  /* 0x000000efda00720c */ /* 0x000fe20003f04270 */
[----:B------:R-:W-:Y:S02]  /*13880*/  FMUL.FTZ R17, R2, R89 ;  /* 0x0000005902117220 */ /* 0x000fe40000410000 */
[----:B------:R-:W-:Y:S04]  /*13890*/  FADD.FTZ R0, -R0, R70 ;  /* 0x0000004600007221 */ /* 0x000fe80000010100 */
[----:B------:R1:W-:Y:S01]  /*138a0*/  MUFU.EX2 R234, R4 ;  /* 0x0000000400ea7308 */ /* 0x0003e20000000800 */
[----:B------:R-:W-:Y:S02]  /*138b0*/  FMUL.FTZ R24, R2, R96 ;  /* 0x0000006002187220 */ /* 0x000fe40000410000 */
[----:B------:R-:W-:Y:S02]  /*138c0*/  FMUL.FTZ R0, R0, c[0x0][0x2d0] ;  /* 0x0000b40000007a20 */ /* 0x000fe40000410000 */
[C---:B-----5:R-:W-:Y:S02]  /*138d0*/  FMUL.FTZ R9, R2.reuse, R81 ;  /* 0x0000005102097220 */ /* 0x060fe40000410000 */
[C---:B------:R-:W-:Y:S02]  /*138e0*/  FMUL.FTZ R25, R2.reuse, R97 ;  /* 0x0000006102197220 */ /* 0x040fe40000410000 */
[--C-:B------:R-:W-:Y:S01]  /*138f0*/  FFMA.FTZ R70, R133, c[0x0][0x2d0], -R69.reuse ;  /* 0x0000b40085467a23 */ /* 0x100fe20000010845 */
[----:B------:R-:W4:Y:S01]  /*13900*/  MUFU.EX2 R233, R6 ;  /* 0x0000000600e97308 */ /* 0x000f220000000800 */
[C---:B------:R-:W-:Y:S02]  /*13910*/  FMUL.FTZ R32, R2.reuse, R104 ;  /* 0x0000006802207220 */ /* 0x040fe40000410000 */
[----:B------:R-:W-:Y:S01]  /*13920*/  FMUL.FTZ R33, R2, R105 ;  /* 0x0000006902217220 */ /* 0x000fe20000410000 */
[----:B---3--:R-:W-:Y:S01]  /*13930*/  F2FP.PACK_AB R74, R236, R237 ;  /* 0x000000edec4a723e */ /* 0x008fe200000000ff */
[C---:B------:R-:W-:Y:S02]  /*13940*/  FMUL.FTZ R8, R2.reuse, R80 ;  /* 0x0000005002087220 */ /* 0x040fe40000410000 */
[C---:B------:R-:W-:Y:S02]  /*13950*/  FMUL.FTZ R52, R2.reuse, R52 ;  /* 0x0000003402347220 */ /* 0x040fe40000410000 */
[C---:B------:R-:W-:Y:S01]  /*13960*/  FMUL.FTZ R53, R2.reuse, R53 ;  /* 0x0000003502357220 */ /* 0x040fe20000410000 */
[----:B------:R3:W-:Y:S01]  /*13970*/  MUFU.EX2 R232, R5 ;  /* 0x0000000500e87308 */ /* 0x0007e20000000800 */
[C---:B------:R-:W-:Y:S02]  /*13980*/  FMUL.FTZ R56, R2.reuse, R56 ;  /* 0x0000003802387220 */ /* 0x040fe40000410000 */
[C---:B------:R-:W-:Y:S02]  /*13990*/  FMUL.FTZ R57, R2.reuse, R57 ;  /* 0x0000003902397220 */ /* 0x040fe40000410000 */
[C---:B-1----:R-:W-:Y:S02]  /*139a0*/  FMUL.FTZ R4, R2.reuse, R76 ;  /* 0x0000004c02047220 */ /* 0x042fe40000410000 */
[C---:B------:R-:W-:Y:S02]  /*139b0*/  FMUL.FTZ R60, R2.reuse, R60 ;  /* 0x0000003c023c7220 */ /* 0x040fe40000410000 */
[C---:B------:R-:W-:Y:S01]  /*139c0*/  FMUL.FTZ R61, R2.reuse, R61 ;  /* 0x0000003d023d7220 */ /* 0x040fe20000410000 */
[----:B------:R-:W1:Y:S01]  /*139d0*/  MUFU.EX2 R228, R7 ;  /* 0x0000000700e47308 */ /* 0x000e620000000800 */
[C---:B------:R-:W-:Y:S02]  /*139e0*/  FMUL.FTZ R64, R2.reuse, R64 ;  /* 0x0000004002407220 */ /* 0x040fe40000410000 */
[C---:B------:R-:W-:Y:S01]  /*139f0*/  FMUL.FTZ R65, R2.reuse, R65 ;  /* 0x0000004102417220 */ /* 0x040fe20000410000 */
[----:B----4-:R-:W-:Y:S06]  /*13a00*/  F2FP.PACK_AB R73, R233, R234 ;  /* 0x000000eae949723e */ /* 0x010fec00000000ff */
[----:B------:R-:W4:Y:S01]  /*13a10*/  MUFU.EX2 R0, R0 ;  /* 0x0000000000007308 */ /* 0x000f220000000800 */
[----:B---3--:R-:W-:Y:S01]  /*13a20*/  FMUL.FTZ R5, R2, R77 ;  /* 0x0000004d02057220 */ /* 0x008fe20000410000 */
[----:B-1----:R-:W-:Y:S01]  /*13a30*/  F2FP.PACK_AB R75, R228, R232 ;  /* 0x000000e8e44b723e */ /* 0x002fe200000000ff */
[C---:B----4-:R-:W-:Y:S02]  /*13a40*/  FMUL.FTZ R6, R0.reuse, R78 ;  /* 0x0000004e00067220 */ /* 0x050fe40000410000 */
[C---:B------:R-:W-:Y:S02]  /*13a50*/  FMUL.FTZ R7, R0.reuse, R79 ;  /* 0x0000004f00077220 */ /* 0x040fe40000410000 */
[----:B------:R-:W1:Y:S01]  /*13a60*/  LDSM.16.MT88.4 R76, [R198+0x3100] ;  /* 0x00310000c64c783b */ /* 0x000e620000004200 */
[C---:B------:R-:W-:Y:S02]  /*13a70*/  FMUL.FTZ R10, R0.reuse, R82 ;  /* 0x00000052000a7220 */ /* 0x040fe40000410000 */
[C---:B------:R-:W-:Y:S02]  /*13a80*/  FMUL.FTZ R11, R0.reuse, R83 ;  /* 0x00000053000b7220 */ /* 0x040fe40000410000 */
[C---:B--2---:R-:W-:Y:S03]  /*13a90*/  HMMA.16816.F32 R4, R72.reuse, R12, R4 ;  /* 0x0000000c4804723c */ /* 0x044fe60000001804 */
        /* <DEDUP_REMOVED lines=331> */
.L_x_410:
[----:B------:R-:W2:Y:S04]  /*14f50*/  LDL R4, [R1+0xc] ;  /* 0x00000c0001047983 */ /* 0x000ea80000100800 */
[----:B------:R-:W3:Y:S01]  /*14f60*/  LDL R2, [R1+0x8] ;  /* 0x0000080001027983 */ /* 0x000ee20000100800 */
[----:B------:R-:W-:-:S02]  /*14f70*/  IMAD.MOV.U32 R0, RZ, RZ, c[0x0][0x2c4] ;  /* 0x0000b100ff007624 */ /* 0x000fc400078e00ff */
[----:B------:R-:W-:-:S03]  /*14f80*/  IMAD.MOV.U32 R5, RZ, RZ, c[0x0][0x32c] ;  /* 0x0000cb00ff057624 */ /* 0x000fc600078e00ff */
[----:B------:R-:W-:Y:S02]  /*14f90*/  ISETP.NE.AND P1, PT, R0, 0x1, PT ;  /* 0x000000010000780c */ /* 0x000fe40003f25270 */
[----:B------:R-:W1:Y:S01]  /*14fa0*/  S2R R0, SR_CTAID.X ;  /* 0x0000000000007919 */ /* 0x000e620000002500 */
[----:B------:R-:W-:Y:S02]  /*14fb0*/  ISETP.GE.AND P0, PT, R5, 0x1, PT ;  /* 0x000000010500780c */ /* 0x000fe40003f06270 */
[----:B-1----:R-:W-:Y:S01]  /*14fc0*/  LEA R0, R0, 0x7f, 0x7 ;  /* 0x0000007f00007811 */ /* 0x002fe200078e38ff */
[----:B--2---:R-:W-:-:S07]  /*14fd0*/  IMAD.MOV.U32 R6, RZ, RZ, R4 ;  /* 0x000000ffff067224 */ /* 0x004fce00078e0004 */
[----:B------:R-:W-:Y:S01]  /*14fe0*/  @P1 IMAD.HI.U32 R4, R0, c[0x0][0x2c8], RZ ;  /* 0x0000b20000041a27 */ /* 0x000fe200078e00ff */
[----:B---3--:R-:W-:-:S04]  /*14ff0*/  IADD3 R2, R2, 0x1, -R6 ;  /* 0x0000000102027810 */ /* 0x008fc80007ffe806 */
[----:B------:R-:W-:-:S05]  /*15000*/  @P1 SHF.R.U32.HI R0, RZ, c[0x0][0x2cc], R4 ;  /* 0x0000b300ff001a19 */ /* 0x000fca0000011604 */
        /* <DEDUP_REMOVED lines=12> */
.L_x_423:
[----:B------:R-:W-:-:S04]  /*150d0*/  MOV R4, 0x1 ;  /* 0x0000000100047802 */ /* 0x000fc80000000f00 */
[----:B------:R-:W-:-:S13]  /*150e0*/  ISETP.NE.AND P0, PT, R4, c[0x0][0x32c], PT ;  /* 0x0000cb0004007a0c */ /* 0x000fda0003f05270 */
[----:B------:R-:W-:-:S05]  /*150f0*/  @P0 IMAD.HI.U32 R4, R0, c[0x0][0x330], RZ ;  /* 0x0000cc0000040a27 */ /* 0x000fca00078e00ff */
[----:B------:R-:W-:-:S05]  /*15100*/  @P0 SHF.R.U32.HI R0, RZ, c[0x0][0x334], R4 ;  /* 0x0000cd00ff000a19 */ /* 0x000fca0000011604 */
.L_x_424:
[----:B------:R-:W-:-:S05]  /*15110*/  IMAD R0, R0, c[0x0][0x32c], RZ ;  /* 0x0000cb0000007a24 */ /* 0x000fca00078e02ff */
[----:B------:R-:W-:-:S04]  /*15120*/  IMNMX R2, R2, R0, !PT ;  /* 0x0000000002027217 */ /* 0x000fc80007800200 */
.L_x_422:
        /* <DEDUP_REMOVED lines=8> */
[----:B------:R-:W-:Y:S02]  /*151b0*/  MOV R70, R3 ;  /* 0x0000000300467202 */ /* 0x000fe40000000f00 */
[----:B------:R-:W-:Y:S02]  /*151c0*/  MOV R69, R68 ;  /* 0x0000004400457202 */ /* 0x000fe40000000f00 */
[----:B------:R-:W-:Y:S02]  /*151d0*/  MOV R218, R216 ;  /* 0x000000d800da7202 */ /* 0x000fe40000000f00 */
.L_x_428:
[----:B------:R-:W-:Y:S04]  /*151e0*/  DEPBAR.LE SB0, 0x0 ;  /* 0x000080000000791a */ /* 0x000fe80000000000 */
[----:B------:R-:W-:Y:S01]  /*151f0*/  BAR.SYNC.DEFER_BLOCKING 0x0 ;  /* 0x0000000000007b1d */ /* 0x000fe20000010000 */
[----:B------:R-:W-:Y:S02]  /*15200*/  ISETP.GT.AND P0, PT, R252, R218, PT ;  /* 0x000000dafc00720c */ /* 0x000fe40003f04270 */
[C---:B------:R-:W-:Y:S02]  /*15210*/  IADD3 R0, R224.reuse, 0x40, RZ ;  /* 0x00000040e0007810 */ /* 0x040fe40007ffe0ff */
[----:B------:R-:W-:Y:S02]  /*15220*/  ISETP.GE.AND P2, PT, R224, c[0x0][0x1d4], PT ;  /* 0x00007500e0007a0c */ /* 0x000fe40003f46270 */
[----:B------:R-:W-:Y:S02]  /*15230*/  ISETP.GE.AND P3, PT, R0, c[0x0][0x1d4], PT ;  /* 0x0000750000007a0c */ /* 0x000fe40003f66270 */
[----:B------:R-:W-:Y:S01]  /*15240*/  SHF.R.S32.HI R68, RZ, 0x1f, R224 ;  /* 0x0000001fff447819 */ /* 0x000fe200000114e0 */
[----:B------:R2:W3:Y:S04]  /*15250*/  LDSM.16.M88.4 R8, [R196+0x8100] ;  /* 0x00810000c408783b */ /* 0x0004e80000000200 */
[----:B------:R2:W4:Y:S04]  /*15260*/  LDSM.16.M88.4 R16, [R196+0x8900] ;  /* 0x00890000c410783b */ /* 0x0005280000000200 */
[----:B------:R2:W1:Y:S04]  /*15270*/  LDSM.16.M88.4 R24, [R196+0x9100] ;  /* 0x00910000c418783b */ /* 0x0004680000000200 */
        /* <DEDUP_REMOVED lines=10> */
[----:B---34-:R-:W3:Y:S01]  /*15320*/  S2R R12, SR_CTAID.Y ;  /* 0x00000000000c7919 */ /* 0x018ee20000002600 */
[----:B------:R-:W-:Y:S01]  /*15330*/  SHF.R.S32.HI R0, RZ, 0x1f, R220 ;  /* 0x0000001fff007819 */ /* 0x000fe200000114dc */
[----:B------:R-:W-:Y:S01]  /*15340*/  IMAD.WIDE.U32 R2, R220, c[0x0][0x208], RZ ;  /* 0x00008200dc027a25 */ /* 0x000fe200078e00ff */
[----:B-1----:R-:W-:Y:S02]  /*15350*/  SHF.R.S32.HI R4, RZ, 0x1f, R217 ;  /* 0x0000001fff047819 */ /* 0x002fe400000114d9 */
        /* <DEDUP_REMOVED lines=10> */
[----:B---3--:R-:W-:Y:S03]  /*15400*/  SHF.R.S32.HI R5, RZ, 0x1f, R12 ;  /* 0x0000001fff057819 */ /* 0x008fe6000001140c */
[----:B------:R-:W-:Y:S04]  /*15410*/  IMAD.WIDE.U32 R6, R12, c[0x0][0x210], RZ ;  /* 0x000084000c067a25 */ /* 0x000fe800078e00ff */
[----:B------:R-:W-:Y:S01]  /*15420*/  IMAD R5, R5, c[0x0][0x210], RZ ;  /* 0x0000840005057a24 */ /* 0x000fe200078e02ff */
[----:B------:R-:W-:Y:S03]  /*15430*/  IADD3 R0, P0, R6, R2, RZ ;  /* 0x0000000206007210 */ /* 0x000fe60007f1e0ff */
[----:B------:R-:W-:Y:S04]  /*15440*/  IMAD R5, R12, c[0x0][0x214], R5 ;  /* 0x000085000c057a24 */ /* 0x000fe800078e0205 */
[----:B------:R-:W-:Y:S05]  /*15450*/  IMAD.IADD R5, R7, 0x1, R5 ;  /* 0x0000000107057824 */ /* 0x000fea00078e0205 */
[----:B------:R-:W-:Y:S02]  /*15460*/  IADD3.X R3, R5, R3, R4, P0, !PT ;  /* 0x0000000305037210 */ /* 0x000fe400007fe404 */
[C---:B------:R-:W-:Y:S02]  /*15470*/  LEA R2, P0, R0.reuse, c[0x0][0x1f8], 0x1 ;  /* 0x00007e0000027a11 */ /* 0x040fe400078008ff */
[----:B------:R-:W-:Y:S02]  /*15480*/  IADD3 R4, -R229, 0x10, RZ ;  /* 0x00000010e5047810 */ /* 0x000fe40007ffe1ff */
[----:B------:R-:W-:Y:S01]  /*15490*/  LEA.HI.X R0, R0, c[0x0][0x1fc], R3, 0x1, P0 ;  /* 0x00007f0000007a11 */ /* 0x000fe200000f0c03 */
[----:B------:R-:W1:Y:S01]  /*154a0*/  SHFL.IDX PT, R23, R2, 0x2, 0x181f ;  /* 0x00581f0002177f89 */ /* 0x000e6200000e0000 */
[----:B------:R-:W-:Y:S01]  /*154b0*/  IMAD.SHL.U32 R3, R230, 0x2, RZ ;  /* 0x00000002e6037824 */ /* 0x000fe200078e00ff */
[----:B------:R-:W-:Y:S02]  /*154c0*/  LOP3.LUT R20, R4, 0xf, RZ, 0xc0, !PT ;  /* 0x0000000f04147812 */ /* 0x000fe400078ec0ff */
[----:B------:R-:W3:Y:S01]  /*154d0*/  SHFL.IDX PT, R28, R0, 0x2, 0x181f ;  /* 0x00581f00001c7f89 */ /* 0x000ee200000e0000 */
[----:B------:R-:W-:Y:S03]  /*154e0*/  SHF.L.U64.HI R4, R230, 0x1, R251 ;  /* 0x00000001e6047819 */ /* 0x000fe600000102fb */
[----:B------:R-:W4:Y:S04]  /*154f0*/  SHFL.IDX PT, R5, R2, RZ, 0x181f ;  /* 0x00181fff02057589 */ /* 0x000f2800000e0000 */
[----:B------:R-:W5:Y:S04]  /*15500*/  SHFL.IDX PT, R6, R0, RZ, 0x181f ;  /* 0x00181fff00067589 */ /* 0x000f6800000e0000 */
[----:B------:R2:W-:Y:S04]  /*15510*/  SHFL.IDX PT, R22, R0, 0x1, 0x181f ;  /* 0x00381f0000167f89 */ /* 0x0005e800000e0000 */
[----:B------:R-:W5:Y:S01]  /*15520*/  SHFL.IDX PT, R2, R2, 0x1, 0x181f ;  /* 0x00381f0002027f89 */ /* 0x000f6200000e0000 */
[----:B-1----:R-:W-:Y:S04]  /*15530*/  IADD3 R20, P1, P0, R20, R23, R3 ;  /* 0x0000001714147210 */ /* 0x002fe8000783e003 */
[----:B---3--:R-:W-:Y:S02]  /*15540*/  IADD3.X R21, RZ, R28, R4, P1, P0 ;  /* 0x0000001cff157210 */ /* 0x008fe40000fe0404 */
[C---:B----4-:R-:W-:Y:S02]  /*15550*/  IADD3 R14, P0, R5.reuse, R29, RZ ;  /* 0x0000001d050e7210 */ /* 0x050fe40007f1e0ff */
[----:B--2---:R-:W-:Y:S05]  /*15560*/  SHF.L.U64.HI R0, R224, 0x1, R68 ;  /* 0x00000001e0007819 */ /* 0x004fea0000010244 */
[C---:B-----5:R-:W-:Y:S01]  /*15570*/  IMAD.X R15, R6.reuse, 0x1, R0, P0 ;  /* 0x00000001060f7824 */ /* 0x060fe200000e0600 */
        /* <DEDUP_REMOVED lines=15> */
.L_x_426:
[C---:B-1-34-:R-:W-:Y:S01]  /*15670*/  HMMA.16816.F32 R4, R124.reuse, R8, RZ ;  /* 0x000000087c04723c */ /* 0x05afe200000018ff */
[----:B------:R-:W1:Y:S02]  /*15680*/  LDSM.16.M88.4 R156, [R202+0x8100] ;  /* 0x00810000ca9c783b */ /* 0x000e640000000200 */
[----:B------:R-:W-:Y:S05]  /*15690*/  ISETP.GT.AND P0, PT, R218, R252, PT ;  /* 0x000000fcda00720c */ /* 0x000fea0003f04270 */
[C---:B------:R-:W-:Y:S01]  /*156a0*/  HMMA.16816.F32 R8, R124.reuse, R10, RZ ;  /* 0x0000000a7c08723c */ /* 0x040fe200000018ff */
[----:B------:R-:W0:Y:S07]  /*156b0*/  LDGDEPBAR ;  /* 0x00000000000079af */ /* 0x000e2e0000000000 */
[C---:B------:R-:W-:Y:S01]  /*156c0*/  HMMA.16816.F32 R12, R124.reuse, R16, RZ ;  /* 0x000000107c0c723c */ /* 0x040fe200000018ff */
[----:B------:R-:W3:Y:S07]  /*156d0*/  LDSM.16.M88.4 R160, [R202+0x8900] ;  /* 0x00890000caa0783b */ /* 0x000eee0000000200 */
[C---:B------:R-:W-:Y:S01]  /*156e0*/  HMMA.16816.F32 R16, R124.reuse, R18, RZ ;  /* 0x000000127c10723c */ /* 0x040fe200000018ff */
[----:B------:R-:W-:Y:S07]  /*156f0*/  LDSM.16.M88.4 R164, [R202+0xa100] ;  /* 0x00a10000caa4783b */ /* 0x000fee0000000200 */
[C---:B------:R-:W-:Y:S01]  /*15700*/  HMMA.16816.F32 R20, R124.reuse, R24, RZ ;  /* 0x000000187c14723c */ /* 0x040fe200000018ff */
        /* <DEDUP_REMOVED lines=11> */
[----:B------:R-:W4:Y:S07]  /*157c0*/  LDSM.16.M88.4 R72, [R202+0x9100] ;  /* 0x00910000ca48783b */ /* 0x000f2e0000000200 */
[C---:B------:R-:W-:Y:S08]  /*157d0*/  HMMA.16816.F32 R12, R128.reuse, R132, R12 ;  /* 0x00000084800c723c */ /* 0x040ff0000000180c */
[C---:B------:R-:W-:Y:S01]  /*157e0*/  HMMA.16816.F32 R16, R128.reuse, R134, R16 ;  /* 0x000000868010723c */ /* 0x040fe20000001810 */
[----:B------:R-:W5:Y:S07]  /*157f0*/  LDSM.16.M88.4 R132, [R202+0x9900] ;  /* 0x00990000ca84783b */ /* 0x000f6e0000000200 */
[C---:B------:R-:W-:Y:S08]  /*15800*/  HMMA.16816.F32 R20, R128.reuse, R136, R20 ;  /* 0x000000888014723c */ /* 0x040ff00000001814 */
[C---:B------:R-:W-:Y:S01]  /*15810*/  HMMA.16816.F32 R24, R128.reuse, R138, R24 ;  /* 0x0000008a8018723c */ /* 0x040fe20000001818 */
[----:B------:R-:W2:Y:S07]  /*15820*/  LDSM.16.M88.4 R136, [R199] ;  /* 0x00000000c788783b */ /* 0x000eae0000000200 */
[C---:B------:R-:W-:Y:S08]  /*15830*/  HMMA.16816.F32 R28, R128.reuse, R140, R28 ;  /* 0x0000008c801c723c */ /* 0x040ff0000000181c */
[C---:B------:R-:W-:Y:S01]  /*15840*/  HMMA.16816.F32 R32, R128.reuse, R142, R32 ;  /* 0x0000008e8020723c */ /* 0x040fe20000001820 */
[----:B------:R-:W2:Y:S07]  /*15850*/  LDSM.16.M88.4 R140, [R199+0x800] ;  /* 0x00080000c78c783b */ /* 0x000eae0000000200 */
[C---:B------:R-:W-:Y:S08]  /*15860*/  HMMA.16816.F32 R36, R128.reuse, R144, R36 ;  /* 0x000000908024723c */ /* 0x040ff00000001824 */
[C---:B------:R-:W-:Y:S01]  /*15870*/  HMMA.16816.F32 R40, R128.reuse, R146, R40 ;  /* 0x000000928028723c */ /* 0x040fe20000001828 */
[----:B------:R-:W2:Y:S07]  /*15880*/  LDSM.16.M88.4 R144, [R199+0x1000] ;  /* 0x00100000c790783b */ /* 0x000eae0000000200 */
[C---:B------:R-:W-:Y:S08]  /*15890*/  HMMA.16816.F32 R44, R128.reuse, R148, R44 ;  /* 0x00000094802c723c */ /* 0x040ff0000000182c */
[----:B------:R-:W-:Y:S01]  /*158a0*/  HMMA.16816.F32 R48, R128, R150, R48 ;  /* 0x000000968030723c */ /* 0x000fe20000001830 */
[----:B------:R-:W2:Y:S07]  /*158b0*/  LDSM.16.M88.4 R148, [R199+0x1800] ;  /* 0x00180000c794783b */ /* 0x000eae0000000200 */
[C---:B-1----:R-:W-:Y:S08]  /*158c0*/  HMMA.16816.F32 R4, R152.reuse, R156, R4 ;  /* 0x0000009c9804723c */ /* 0x042ff00000001804 */
[C---:B------:R-:W-:Y:S01]  /*158d0*/  HMMA.16816.F32 R8, R152.reuse, R158, R8 ;  /* 0x0000009e9808723c */ /* 0x040fe20000001808 */
[----:B------:R-:W1:Y:S07]  /*158e0*/  LDSM.16.M88.4 R156, [R199+0x2000] ;  /* 0x00200000c79c783b */ /* 0x000e6e0000000200 */
[C---:B---3--:R-:W-:Y:S08]  /*158f0*/  HMMA.16816.F32 R12, R152.reuse, R160, R12 ;  /* 0x000000a0980c723c */ /* 0x048ff0000000180c */
[C---:B------:R-:W-:Y:S01]  /*15900*/  HMMA.16816.F32 R16, R152.reuse, R162, R16 ;  /* 0x000000a29810723c */ /* 0x040fe20000001810 */
[----:B------:R-:W-:Y:S07]  /*15910*/  LDSM.16.M88.4 R160, [R196+0xb900] ;  /* 0x00b90000c4a0783b */ /* 0x000fee0000000200 */
[C---:B----4-:R-:W-:Y:S08]  /*15920*/  HMMA.16816.F32 R20, R152.reuse, R72, R20 ;  /* 0x000000489814723c */ /* 0x050ff00000001814 */
[C---:B------:R-:W-:Y:S01]  /*15930*/  HMMA.16816.F32 R24, R152.reuse, R74, R24 ;  /* 0x0000004a9818723c */ /* 0x040fe20000001818 */
[----:B------:R-:W3:Y:S07]  /*15940*/  LDSM.16.M88.4 R72, [R199+0x2800] ;  /* 0x00280000c748783b */ /* 0x000eee0000000200 */
[C---:B-----5:R-:W-:Y:S08]  /*15950*/  HMMA.16816.F32 R28, R152.reuse, R132, R28 ;  /* 0x00000084981c723c */ /* 0x060ff0000000181c */
[C---:B------:R-:W-:Y:S01]  /*15960*/  HMMA.16816.F32 R32, R152.reuse, R134, R32 ;  /* 0x000000869820723c */ /* 0x040fe20000001820 */
[----:B------:R-:W4:Y:S07]  /*15970*/  LDSM.16.M88.4 R132, [R196+0xb100] ;  /* 0x00b10000c484783b */ /* 0x000f2e0000000200 */
[C---:B------:R-:W-:Y:S08]  /*15980*/  HMMA.16816.F32 R36, R152.reuse, R164, R36 ;  /* 0x000000a49824723c */ /* 0x040ff00000001824 */
        /* <DEDUP_REMOVED lines=10> */
[----:B------:R-:W2:Y:S07]  /*15a30*/  LDSM.16.M88.4 R140, [R196+0xd900] ;  /* 0x00d90000c48c783b */ /* 0x000eae0000000200 */
[C---:B------:R-:W-:Y:S08]  /*15a40*/  HMMA.16816.F32 R20, R172.reuse, R144, R20 ;  /* 0x00000090ac14723c */ /* 0x040ff00000001814 */
[C---:B------:R-:W-:Y:S01]  /*15a50*/  HMMA.16816.F32 R24, R172.reuse, R146, R24 ;  /* 0x00000092ac18723c */ /* 0x040fe20000001818 */
[----:B------:R-:W2:Y:S07]  /*15a60*/  LDSM.16.M88.4 R144, [R209] ;  /* 0x00000000d190783b */ /* 0x000eae0000000200 */
[C---:B------:R-:W-:Y:S08]  /*15a70*/  HMMA.16816.F32 R28, R172.reuse, R148, R28 ;  /* 0x00000094ac1c723c */ /* 0x040ff0000000181c */
[C---:B------:R-:W-:Y:S01]  /*15a80*/  HMMA.16816.F32 R32, R172.reuse, R150, R32 ;  /* 0x00000096ac20723c */ /* 0x040fe20000001820 */
[----:B------:R-:W2:Y:S07]  /*15a90*/  LDSM.16.M88.4 R148, [R208] ;  /* 0x00000000d094783b */ /* 0x000eae0000000200 */
[C---:B-1----:R-:W-:Y:S08]  /*15aa0*/  HMMA.16816.F32 R36, R172.reuse, R156, R36 ;  /* 0x0000009cac24723c */ /* 0x042ff00000001824 */
[C---:B------:R-:W-:Y:S01]  /*15ab0*/  HMMA.16816.F32 R40, R172.reuse, R158, R40 ;  /* 0x0000009eac28723c */ /* 0x040fe20000001828 */
[----:B------:R-:W-:Y:S07]  /*15ac0*/  LDSM.16.M88.4 R156, [R205] ;  /* 0x00000000cd9c783b */ /* 0x000fee0000000200 */
[C---:B---3--:R-:W-:Y:S08]  /*15ad0*/  HMMA.16816.F32 R44, R172.reuse, R72, R44 ;  /* 0x00000048ac2c723c */ /* 0x048ff0000000182c */
[----:B------:R-:W-:Y:S01]  /*15ae0*/  HMMA.16816.F32 R48, R172, R74, R48 ;  /* 0x0000004aac30723c */ /* 0x000fe20000001830 */
[----:B------:R-:W1:Y:S07]  /*15af0*/  LDSM.16.M88.4 R72, [R207] ;  /* 0x00000000cf48783b */ /* 0x000e6e0000000200 */
[C---:B----4-:R-:W-:Y:S08]  /*15b00*/  HMMA.16816.F32 R4, R176.reuse, R132, R4 ;  /* 0x00000084b004723c */ /* 0x050ff00000001804 */
[C---:B------:R-:W-:Y:S01]  /*15b10*/  HMMA.16816.F32 R8, R176.reuse, R134, R8 ;  /* 0x00000086b008723c */ /* 0x040fe20000001808 */
[----:B------:R-:W3:Y:S07]  /*15b20*/  LDSM.16.M88.4 R132, [R206] ;  /* 0x00000000ce84783b */ /* 0x000eee0000000200 */
[C---:B------:R-:W-:Y:S08]  /*15b30*/  HMMA.16816.F32 R12, R176.reuse, R160, R12 ;  /* 0x000000a0b00c723c */ /* 0x040ff0000000180c */
[C---:B------:R-:W-:Y:S01]  /*15b40*/  HMMA.16816.F32 R16, R176.reuse, R162, R16 ;  /* 0x000000a2b010723c */ /* 0x040fe20000001810 */
[----:B------:R-:W4:Y:S07]  /*15b50*/  LDSM.16.M88.4 R160, [R204] ;  /* 0x00000000cca0783b */ /* 0x000f2e0000000200 */
[C---:B-----5:R-:W-:Y:S08]  /*15b60*/  HMMA.16816.F32 R20, R176.reuse, R164, R20 ;  /* 0x000000a4b014723c */ /* 0x060ff00000001814 */
[C---:B------:R-:W-:Y:S01]  /*15b70*/  HMMA.16816.F32 R24, R176.reuse, R166, R24 ;  /* 0x000000a6b018723c */ /* 0x040fe20000001818 */
[----:B------:R-:W5:Y:S07]  /*15b80*/  LDSM.16.M88.4 R164, [R202+0xb100] ;  /* 0x00b10000caa4783b */ /* 0x000f6e0000000200 */
[C---:B------:R-:W-:Y:S08]  /*15b90*/  HMMA.16816.F32 R28, R176.reuse, R168, R28 ;  /* 0x000000a8b01c723c */ /* 0x040ff0000000181c */
[C---:B------:R-:W-:Y:S01]  /*15ba0*/  HMMA.16816.F32 R32, R176.reuse, R170, R32 ;  /* 0x000000aab020723c */ /* 0x040fe20000001820 */
[----:B------:R-:W-:Y:S07]  /*15bb0*/  LDSM.16.M88.4 R168, [R202+0xd100] ;  /* 0x00d10000caa8783b */ /* 0x000fee0000000200 */
[C---:B--2---:R-:W-:Y:S08]  /*15bc0*/  HMMA.16816.F32 R36, R176.reuse, R136, R36 ;  /* 0x00000088b024723c */ /* 0x044ff00000001824 */
[C---:B------:R-:W-:Y:S01]  /*15bd0*/  HMMA.16816.F32 R40, R176.reuse, R138, R40 ;  /* 0x0000008ab028723c */ /* 0x040fe20000001828 */
[----:B------:R-:W2:Y:S07]  /*15be0*/  LDSM.16.M88.4 R136, [R202+0xb900] ;  /* 0x00b90000ca88783b */ /* 0x000eae0000000200 */
[C---:B------:R-:W-:Y:S08]  /*15bf0*/  HMMA.16816.F32 R44, R176.reuse, R140, R44 ;  /* 0x0000008cb02c723c */ /* 0x040ff0000000182c */
        /* <DEDUP_REMOVED lines=10> */
[----:B------:R-:W1:Y:S07]  /*15ca0*/  LDSM.16.M88.4 R72, [R199+0x3800] ;  /* 0x00380000c748783b */ /* 0x000e6e0000000200 */
[C---:B---3--:R-:W-:Y:S08]  /*15cb0*/  HMMA.16816.F32 R28, R180.reuse, R132, R28 ;  /* 0x00000084b41c723c */ /* 0x048ff0000000181c */
[C---:B------:R-:W-:Y:S08]  /*15cc0*/  HMMA.16816.F32 R32, R180.reuse, R134, R32 ;  /* 0x00000086b420723c */ /* 0x040ff00000001820 */
[C---:B------:R-:W-:Y:S08]  /*15cd0*/  HMMA.16816.F32 R36, R180.reuse, R156, R36 ;  /* 0x0000009cb424723c */ /* 0x040ff00000001824 */
[C---:B------:R-:W-:Y:S08]  /*15ce0*/  HMMA.16816.F32 R40, R180.reuse, R158, R40 ;  /* 0x0000009eb428723c */ /* 0x040ff00000001828 */
[C---:B----4-:R-:W-:Y:S08]  /*15cf0*/  HMMA.16816.F32 R44, R180.reuse, R160, R44 ;  /* 0x000000a0b42c723c */ /* 0x050ff0000000182c */
[----:B------:R-:W-:Y:S08]  /*15d00*/  HMMA.16816.F32 R48, R180, R162, R48 ;  /* 0x000000a2b430723c */ /* 0x000ff00000001830 */
[C---:B-----5:R-:W-:Y:S08]  /*15d10*/  HMMA.16816.F32 R4, R184.reuse, R164, R4 ;  /* 0x000000a4b804723c */ /* 0x060ff00000001804 */
        /* <DEDUP_REMOVED lines=127> */
[----:B------:R-:W-:Y:S02]  /*16510*/  IMAD.MOV.U32 R217, RZ, RZ, RZ ;  /* 0x000000ffffd97224 */ /* 0x000fe400078e00ff */
[----:B----4-:R-:W-:Y:S01]  /*16520*/  IMAD.SHL.U32 R17, R224, 0x2, RZ ;  /* 0x00000002e0117824 */ /* 0x010fe200078e00ff */
        /* <DEDUP_REMOVED lines=12> */
[----:B----4-:R-:W-:Y:S01]  /*165f0*/  @!P1 IADD3 R3, P0, R0, R226, RZ ;  /* 0x000000e200039210 */ /* 0x010fe20007f1e0ff */
        /* <DEDUP_REMOVED lines=36> */
[C---:B---3--:R-:W-:Y:S02]  /*16840*/  IADD3 R10, P0, R5.reuse, R17, RZ ;  /* 0x00000011050a7210 */ /* 0x048fe40007f1e0ff */
        /* <DEDUP_REMOVED lines=17> */
.L_x_427:
[----:B--234-:R-:W-:Y:S01]  /*16960*/  FMNMX.FTZ R0, R132, R69, !PT ;  /* 0x0000004584007209 */ /* 0x01cfe20007810000 */
[----:B-1----:R-:W-:Y:S01]  /*16970*/  LDSM.16.MT88.4 R12, [R197+0x100] ;  /* 0x00010000c50c783b */ /* 0x002fe20000004200 */
        /* <DEDUP_REMOVED lines=66> */
[----:B------:R-:W-:Y:S02]  /*16da0*/  FFMA.FTZ R32, R74, c[0x0][0x2d0], -R143 ;  /* 0x0000b4004a207a23 */ /* 0x000fe4000001088f */
[--C-:B------:R-:W-:Y:S02]  /*16db0*/  FFMA.FTZ R8, R138, c[0x0][0x2d0], -R69.reuse ;  /* 0x0000b4008a087a23 */ /* 0x100fe40000010845 */
[--C-:B------:R-:W-:Y:S02]  /*16dc0*/  FFMA.FTZ R6, R134, c[0x0][0x2d0], -R69.reuse ;  /* 0x0000b40086067a23 */ /* 0x100fe40000010845 */
[----:B------:R-:W-:Y:S01]  /*16dd0*/  FFMA.FTZ R40, R139, c[0x0][0x2d0], -R69 ;  /* 0x0000b4008b287a23 */ /* 0x000fe20000010845 */
[----:B------:R2:W3:Y:S01]  /*16de0*/  MUFU.EX2 R2, R0 ;  /* 0x0000000000027308 */ /* 0x0004e20000000800 */
[----:B------:R-:W-:Y:S02]  /*16df0*/  FFMA.FTZ R48, R141, c[0x0][0x2d0], -R143 ;  /* 0x0000b4008d307a23 */ /* 0x000fe4000001088f */
[----:B------:R-:W-:Y:S07]  /*16e00*/  FFMA.FTZ R71, R71, c[0x0][0x2d0], -R69 ;  /* 0x0000b40047477a23 */ /* 0x000fee0000010845 */
[----:B------:R4:W-:Y:S01]  /*16e10*/  MUFU.EX2 R242, R8 ;  /* 0x0000000800f27308 */ /* 0x0009e20000000800 */
[--C-:B-1----:R-:W-:Y:S09]  /*16e20*/  FFMA.FTZ R4, R137, c[0x0][0x2d0], -R143.reuse ;  /* 0x0000b40089047a23 */ /* 0x102ff2000001088f */
        /* <DEDUP_REMOVED lines=18> */
[----:B------:R-:W-:Y:S01]  /*16f50*/  FMUL.FTZ R52, R2, R52 ;  /* 0x0000003402347220 */ /* 0x000fe20000410000 */
        /* <DEDUP_REMOVED lines=14> */
[----:B-1----:R-:W-:Y:S02]  /*17040*/  FFMA.FTZ R4, R73, c[0x0][0x2d0], -R143 ;  /* 0x0000b40049047a23 */ /* 0x002fe4000001088f */
[C---:B------:R-:W-:Y:S02]  /*17050*/  FMUL.FTZ R19, R0.reuse, R91 ;  /* 0x0000005b00137220 */ /* 0x040fe40000410000 */
[C---:B------:R-:W-:Y:S01]  /*17060*/  FMUL.FTZ R26, R0.reuse, R98 ;  /* 0x00000062001a7220 */ /* 0x040fe20000410000 */
[----:B------:R1:W5:Y:S01]  /*17070*/  MUFU.EX2 R245, R4 ;  /* 0x0000000400f57308 */ /* 0x0003620000000800 */
[C---:B------:R-:W-:Y:S01]  /*17080*/  FMUL.FTZ R27, R0.reuse, R99 ;  /* 0x00000063001b7220 */ /* 0x040fe20000410000 */
[----:B------:R-:W-:Y:S01]  /*17090*/  LDSM.16.MT88.4 R88, [R200+0x3100] ;  /* 0x00310000c858783b */ /* 0x000fe20000004200 */
[----:B------:R-:W-:Y:S02]  /*170a0*/  FMUL.FTZ R34, R0, R106 ;  /* 0x0000006a00227220 */ /* 0x000fe40000410000 */
        /* <DEDUP_REMOVED lines=12> */
[C---:B------:R-:W-:Y:S02]  /*17170*/  FMUL.FTZ R55, R0.reuse, R55 ;  /* 0x0000003700377220 */ /* 0x040fe40000410000 */
        /* <DEDUP_REMOVED lines=16> */
[----:B-1----:R-:W-:Y:S09]  /*17280*/  FFMA.FTZ R4, R136, c[0x0][0x2d0], -R69 ;  /* 0x0000b40088047a23 */ /* 0x002ff20000010845 */
[----:B------:R-:W1:Y:S01]  /*17290*/  MUFU.EX2 R240, R4 ;  /* 0x0000000400f07308 */ /* 0x000e620000000800 */
[--C-:B--2---:R-:W-:Y:S09]  /*172a0*/  FFMA.FTZ R70, R146, c[0x0][0x2d0], -R143.reuse ;  /* 0x0000b40092467a23 */ /* 0x104ff2000001088f */
[----:B------:R-:W-:Y:S01]  /*172b0*/  MUFU.EX2 R71, R71 ;  /* 0x0000004700477308 */ /* 0x000fe20000000800 */
[----:B---3--:R-:W-:Y:S02]  /*172c0*/  FMUL.FTZ R48, R2, R120 ;  /* 0x0000007802307220 */ /* 0x008fe40000410000 */
[----:B------:R-:W-:Y:S01]  /*172d0*/  LDSM.16.MT88.4 R120, [R198+0x5900] ;  /* 0x00590000c678783b */ /* 0x000fe20000004200 */
[----:B-1----:R-:W-:Y:S01]  /*172e0*/  F2FP.PACK_AB R79, R240, R241 ;  /* 0x000000f1f04f723e */ /* 0x002fe200000000ff */
[C---:B------:R-:W-:Y:S01]  /*172f0*/  FMUL.FTZ R4, R2.reuse, R76 ;  /* 0x0000004c02047220 */ /* 0x040fe20000410000 */
        /* <DEDUP_REMOVED lines=47> */
[----:B-1----:R-:W-:Y:S04]  /*175f0*/  FFMA.FTZ R70, R147, c[0x0][0x2d0], -R143 ;  /* 0x0000b40093467a23 */ /* 0x002fe8000001088f */
        /* <DEDUP_REMOVED lines=15> */
[----:B-1----:R-:W-:Y:S06]  /*176f0*/  FFMA.FTZ R70, R149, c[0x0][0x2d0], -R69 ;  /* 0x0000b40095467a23 */ /* 0x002fec0000010845 */
        /* <DEDUP_REMOVED lines=15> */
[----:B-1----:R-:W-:Y:S04]  /*177f0*/  FFMA.FTZ R70, R150, c[0x0][0x2d0], -R143 ;  /* 0x0000b40096467a23 */ /* 0x002fe8000001088f */
        /* <DEDUP_REMOVED lines=15> */
[----:B-1----:R-:W-:Y:S03]  /*178f0*/  FFMA.FTZ R70, R157, c[0x0][0x2d0], -R69 ;  /* 0x0000b4009d467a23 */ /* 0x002fe60000010845 */
        /* <DEDUP_REMOVED lines=12> */
[----:B-1----:R-:W-:Y:S04]  /*179c0*/  FFMA.FTZ R70, R159, c[0x0][0x2d0], -R143 ;  /* 0x0000b4009f467a23 */ /* 0x002fe8000001088f */
        /* <DEDUP_REMOVED lines=15> */
[----:B-1----:R-:W-:Y:S04]  /*17ac0*/  FFMA.FTZ R70, R161, c[0x0][0x2d0], -R69 ;  /* 0x0000b400a1467a23 */ /* 0x002fe80000010845 */
        /* <DEDUP_REMOVED lines=13> */
[----:B-1----:R-:W-:Y:S04]  /*17ba0*/  FFMA.FTZ R70, R163, c[0x0][0x2d0], -R143 ;  /* 0x0000b400a3467a23 */ /* 0x002fe8000001088f */
[----:B------:R1:W1:Y:S02]  /*17bb0*/  MUFU.EX2 R148, R70 ;  /* 0x0000004600947308 */ /* 0x0002640000000800 */
[--C-:B-1----:R-:W-:Y:S01]  /*17bc0*/  FFMA.FTZ R70, R164, c[0x0][0x2d0], -R69.reuse ;  /* 0x0000b400a4467a23 */ /* 0x102fe20000010845 */
[----:B------:R-:W-:Y:S07]  /*17bd0*/  F2FP.PACK_AB R78, R148, R149 ;  /* 0x00000095944e723e */ /* 0x000fee00000000ff */
[----:B------:R1:W-:Y:S02]  /*17be0*/  MUFU.EX2 R147, R70 ;  /* 0x0000004600937308 */ /* 0x0003e40000000800 */
[----:B-1----:R-:W-:Y:S08]  /*17bf0*/  FFMA.FTZ R70, R165, c[0x0][0x2d0], -R69 ;  /* 0x0000b400a5467a23 */ /* 0x002ff00000010845 */
        /* <DEDUP_REMOVED lines=8> */
[----:B-1----:R-:W-:Y:S04]  /*17c80*/  FFMA.FTZ R70, R167, c[0x0][0x2d0], -R143 ;  /* 0x0000b400a7467a23 */ /* 0x002fe8000001088f */
        /* <DEDUP_REMOVED lines=16> */
[----:B-1----:R-:W-:Y:S04]  /*17d90*/  FFMA.FTZ R70, R170, c[0x0][0x2d0], -R69 ;  /* 0x0000b400aa467a23 */ /* 0x002fe80000010845 */
        /* <DEDUP_REMOVED lines=13> */
[----:B-1----:R-:W-:Y:S04]  /*17e70*/  FFMA.FTZ R70, R171, c[0x0][0x2d0], -R143 ;  /* 0x0000b400ab467a23 */ /* 0x002fe8000001088f */
[----:B------:R1:W3:Y:S02]  /*17e80*/  MUFU.EX2 R139, R70 ;  /* 0x00000046008b7308 */ /* 0x0002e40000000800 */
[--C-:B-1----:R-:W-:Y:S01]  /*17e90*/  FFMA.FTZ R70, R188, c[0x0][0x2d0], -R69.reuse ;  /* 0x0000b400bc467a23 */ /* 0x102fe20000010845 */
[----:B---3--:R-:W-:Y:S07]  /*17ea0*/  F2FP.PACK_AB R78, R139, R140 ;  /* 0x0000008c8b4e723e */ /* 0x008fee00000000ff */
[----:B------:R1:W-:Y:S02]  /*17eb0*/  MUFU.EX2 R138, R70 ;  /* 0x00000046008a7308 */ /* 0x0003e40000000800 */
[----:B-1----:R-:W-:Y:S08]  /*17ec0*/  FFMA.FTZ R70, R189, c[0x0][0x2d0], -R69 ;  /* 0x0000b400bd467a23 */ /* 0x002ff00000010845 */
        /* <DEDUP_REMOVED lines=8> */
[----:B-1----:R-:W-:Y:S04]  /*17f50*/  FFMA.FTZ R70, R190, c[0x0][0x2d0], -R143 ;  /* 0x0000b400be467a23 */ /* 0x002fe8000001088f */
        /* <DEDUP_REMOVED lines=96> */
.L_x_425:
[----:B------:R-:W-:-:S13]  /*18560*/  ISETP.GE.AND P0, PT, R216, R252, PT ;  /* 0x000000fcd800720c */ /* 0x000fda0003f06270 */
[----:B------:R-:W-:Y:S05]  /*18570*/  @!P0 BRA `(.L_x_429) ;  /* 0x000045f000008947 */ /* 0x000fea0003800000 */
[----:B------:R-:W-:Y:S01]  /*18580*/  SHF.R.S32.HI R0, RZ, 0x1f, R224 ;  /* 0x0000001fff007819 */ /* 0x000fe200000114e0 */
[C---:B------:R-:W-:Y:S01]  /*18590*/  IMAD.SHL.U32 R241, R224.reuse, 0x2, RZ ;  /* 0x00000002e0f17824 */ /* 0x040fe200078e00ff */
[----:B------:R-:W-:Y:S01]  /*185a0*/  MOV R69, R68 ;  /* 0x0000004400457202 */ /* 0x000fe20000000f00 */
[----:B------:R-:W-:Y:S01]  /*185b0*/  IMAD.MOV.U32 R70, RZ, RZ, R3 ;  /* 0x000000ffff467224 */ /* 0x000fe200078e0003 */
[----:B------:R-:W-:Y:S01]  /*185c0*/  SHF.L.U64.HI R221, R224, 0x1, R0 ;  /* 0x00000001e0dd7819 */ /* 0x000fe20000010200 */
[C---:B------:R-:W-:Y:S01]  /*185d0*/  IMAD.SHL.U32 R218, R230.reuse, 0x2, RZ ;  /* 0x00000002e6da7824 */ /* 0x040fe200078e00ff */
[----:B------:R-:W-:Y:S01]  /*185e0*/  SHF.L.U64.HI R228, R230, 0x1, R251 ;  /* 0x00000001e6e47819 */ /* 0x000fe200000102fb */
[----:B------:R-:W-:Y:S02]  /*185f0*/  ULDC UR4, c[0x0][0x324] ;  /* 0x0000c90000047ab9 */ /* 0x000fe40000000800 */
[----:B------:R-:W-:Y:S02]  /*18600*/  ULOP3.LUT UR4, URZ, UR4, URZ, 0x33, !UPT ;  /* 0x000000043f047292 */ /* 0x000fe4000f8e333f */
.L_x_439:
[----:B------:R-:W-:Y:S04]  /*18610*/  DEPBAR.LE SB0, 0x0 ;  /* 0x000080000000791a */ /* 0x000fe80000000000 */
[----:B------:R-:W-:Y:S01]  /*18620*/  BAR.SYNC.DEFER_BLOCKING 0x0 ;  /* 0x0000000000007b1d */ /* 0x000fe20000010000 */
[----:B------:R-:W-:Y:S01]  /*18630*/  SHF.R.S32.HI R0, RZ, 0x1f, R220 ;  /* 0x0000001fff007819 */ /* 0x000fe200000114dc */
[----:B------:R-:W-:Y:S01]  /*18640*/  IMAD.WIDE.U32 R2, R220, c[0x0][0x208], RZ ;  /* 0x00008200dc027a25 */ /* 0x000fe200078e00ff */
[C---:B------:R-:W-:Y:S02]  /*18650*/  ISETP.GE.AND P2, PT, R224.reuse, c[0x0][0x1d4], PT ;  /* 0x00007500e0007a0c */ /* 0x040fe40003f46270 */
[----:B------:R-:W-:Y:S01]  /*18660*/  IADD3 R166, R224, 0x40, RZ ;  /* 0x00000040e0a67810 */ /* 0x000fe20007ffe0ff */
[----:B------:R-:W-:Y:S01]  /*18670*/  IMAD R0, R0, c[0x0][0x208], RZ ;  /* 0x0000820000007a24 */ /* 0x000fe200078e02ff */
[C---:B------:R-:W-:Y:S02]  /*18680*/  IADD3 R167, R219.reuse, 0x1100, RZ ;  /* 0x00001100dba77810 */ /* 0x040fe40007ffe0ff */
[----:B------:R-:W-:Y:S01]  /*18690*/  ISETP.GE.AND P1, PT, R166, c[0x0][0x1d4], PT ;  /* 0x00007500a6007a0c */ /* 0x000fe20003f26270 */
[----:B------:R-:W-:Y:S01]  /*186a0*/  IMAD R0, R220, c[0x0][0x20c], R0 ;  /* 0x00008300dc007a24 */ /* 0x000fe200078e0200 */
[----:B------:R-:W-:Y:S04]  /*186b0*/  IADD3 R166, R219, 0x3100, RZ ;  /* 0x00003100dba67810 */ /* 0x000fe80007ffe0ff */
[----:B------:R-:W-:Y:S02]  /*186c0*/  IADD3 R3, R3, R0, RZ ;  /* 0x0000000003037210 */ /* 0x000fe40007ffe0ff */
[----:B------:R-:W-:Y:S03]  /*186d0*/  SHF.R.S32.HI R0, RZ, 0x1f, R217 ;  /* 0x0000001fff007819 */ /* 0x000fe600000114d9 */
[C---:B------:R-:W-:Y:S01]  /*186e0*/  IMAD.WIDE.U32 R2, R217.reuse, c[0x0][0x218], R2 ;  /* 0x00008600d9027a25 */ /* 0x040fe200078e0002 */
[----:B------:R-:W2:Y:S03]  /*186f0*/  LDSM.16.M88.4 R8, [R196+0x8100] ;  /* 0x00810000c408783b */ /* 0x000ea60000000200 */
[----:B------:R-:W-:Y:S04]  /*18700*/  IMAD R0, R0, c[0x0][0x218], RZ ;  /* 0x0000860000007a24 */ /* 0x000fe800078e02ff */
[----:B------:R-:W-:Y:S01]  /*18710*/  IMAD R0, R217, c[0x0][0x21c], R0 ;  /* 0x00008700d9007a24 */ /* 0x000fe200078e0200 */
[----:B------:R-:W3:Y:S08]  /*18720*/  LDSM.16.M88.4 R16, [R196+0x8900] ;  /* 0x00890000c410783b */ /* 0x000ef00000000200 */
[----:B------:R-:W4:Y:S08]  /*18730*/  S2R R12, SR_CTAID.Y ;  /* 0x00000000000c7919 */ /* 0x000f300000002600 */
[----:B------:R-:W5:Y:S08]  /*18740*/  LDSM.16.M88.4 R24, [R196+0x9100] ;  /* 0x00910000c418783b */ /* 0x000f700000000200 */
[----:B------:R-:W1:Y:S02]  /*18750*/  LDSM.16.M88.4 R32, [R196+0x9900] ;  /* 0x00990000c420783b */ /* 0x000e640000000200 */
[C---:B-12---:R-:W-:Y:S06]  /*18760*/  HMMA.16816.F32 R4, R124.reuse, R8, RZ ;  /* 0x000000087c04723c */ /* 0x046fec00000018ff */
[----:B------:R-:W1:Y:S01]  /*18770*/  LDSM.16.M88.4 R40, [R196+0xa100] ;  /* 0x00a10000c428783b */ /* 0x000e620000000200 */
[----:B----4-:R-:W-:Y:S01]  /*18780*/  SHF.R.S32.HI R20, RZ, 0x1f, R12 ;  /* 0x0000001fff147819 */ /* 0x010fe2000001140c */
[----:B------:R-:W-:Y:S01]  /*18790*/  IMAD.WIDE.U32 R22, R12, c[0x0][0x210], RZ ;  /* 0x000084000c167a25 */ /* 0x000fe200078e00ff */
[C---:B------:R-:W-:Y:S03]  /*187a0*/  HMMA.16816.F32 R8, R124.reuse, R10, RZ ;  /* 0x0000000a7c08723c */ /* 0x040fe600000018ff */
[----:B------:R-:W-:Y:S02]  /*187b0*/  IMAD R20, R20, c[0x0][0x210], RZ ;  /* 0x0000840014147a24 */ /* 0x000fe400078e02ff */
[----:B------:R-:W-:Y:S01]  /*187c0*/  LDSM.16.M88.4 R48, [R196+0xa900] ;  /* 0x00a90000c430783b */ /* 0x000fe20000000200 */
[----:B------:R-:W-:Y:S01]  /*187d0*/  IADD3 R2, P0, R22, R2, RZ ;  /* 0x0000000216027210 */ /* 0x000fe20007f1e0ff */
[----:B------:R-:W-:Y:S02]  /*187e0*/  IMAD R20, R12, c[0x0][0x214], R20 ;  /* 0x000085000c147a24 */ /* 0x000fe400078e0214 */
[C---:B---3--:R-:W-:Y:S04]  /*187f0*/  HMMA.16816.F32 R12, R124.reuse, R16, RZ ;  /* 0x000000107c0c723c */ /* 0x048fe800000018ff */
[----:B------:R-:W-:Y:S01]  /*18800*/  LDSM.16.M88.4 R72, [R203] ;  /* 0x00000000cb48783b */ /* 0x000fe20000000200 */
[----:B------:R-:W-:Y:S03]  /*18810*/  IADD3 R20, R23, R20, RZ ;  /* 0x0000001417147210 */ /* 0x000fe60007ffe0ff */
[C---:B------:R-:W-:Y:S01]  /*18820*/  HMMA.16816.F32 R16, R124.reuse, R18, RZ ;  /* 0x000000127c10723c */ /* 0x040fe200000018ff */
[----:B------:R-:W-:Y:S03]  /*18830*/  IADD3.X R3, R20, R3, R0, P0, !PT ;  /* 0x0000000314037210 */ /* 0x000fe600007fe400 */
[----:B------:R-:W-:Y:S01]  /*18840*/  LDSM.16.M88.4 R132, [R214] ;  /* 0x00000000d684783b */ /* 0x000fe20000000200 */
[C---:B------:R-:W-:Y:S03]  /*18850*/  LEA R0, P0, R2.reuse, c[0x0][0x1f8], 0x1 ;  /* 0x00007e0002007a11 */ /* 0x040fe600078008ff */
[C---:B-----5:R-:W-:Y:S01]  /*18860*/  HMMA.16816.F32 R20, R124.reuse, R24, RZ ;  /* 0x000000187c14723c */ /* 0x060fe200000018ff */
[----:B------:R-:W-:Y:S03]  /*18870*/  LEA.HI.X R2, R2, c[0x0][0x1fc], R3, 0x1, P0 ;  /* 0x00007f0002027a11 */ /* 0x000fe600000f0c03 */
[----:B------:R-:W-:Y:S04]  /*18880*/  LDSM.16.M88.4 R136, [R213] ;  /* 0x00000000d588783b */ /* 0x000fe80000000200 */
[C---:B------:R-:W-:Y:S04]  /*18890*/  HMMA.16816.F32 R24, R124.reuse, R26, RZ ;  /* 0x0000001a7c18723c */ /* 0x040fe800000018ff */
[----:B------:R-:W2:Y:S04]  /*188a0*/  SHFL.IDX PT, R3, R0, RZ, 0x181f ;  /* 0x00181fff00037589 */ /* 0x000ea800000e0000 */
[C---:B------:R-:W-:Y:S04]  /*188b0*/  HMMA.16816.F32 R28, R124.reuse, R32, RZ ;  /* 0x000000207c1c723c */ /* 0x040fe800000018ff */
        /* <DEDUP_REMOVED lines=8> */
[C---:B---3--:R-:W-:Y:S02]  /*18940*/  IADD3.X R161, R44.reuse, R221, RZ, P0, !PT ;  /* 0x000000dd2ca17210 */ /* 0x048fe400007fe4ff */
[----:B------:R-:W-:Y:S05]  /*18950*/  IADD3 R164, P0, R3, R218, RZ ;  /* 0x000000da03a47210 */ /* 0x000fea0007f1e0ff */
[----:B------:R-:W-:Y:S01]  /*18960*/  LDSM.16.M88.4 R144, [R211] ;  /* 0x00000000d390783b */ /* 0x000fe20000000200 */
[----:B------:R-:W-:Y:S02]  /*18970*/  IADD3.X R165, R44, R228, RZ, P0, !PT ;  /* 0x000000e42ca57210 */ /* 0x000fe400007fe4ff */
[C---:B----4-:R-:W-:Y:S05]  /*18980*/  IADD3 R156, P0, R45.reuse, R241, RZ ;  /* 0x000000f12d9c7210 */ /* 0x050fea0007f1e0ff */
[----:B------:R-:W-:Y:S01]  /*18990*/  LDSM.16.M88.4 R148, [R210] ;  /* 0x00000000d294783b */ /* 0x000fe20000000200 */
[C---:B-1----:R-:W-:Y:S02]  /*189a0*/  IADD3.X R157, R68.reuse, R221, RZ, P0, !PT ;  /* 0x000000dd449d7210 */ /* 0x042fe400007fe4ff */
        /* <DEDUP_REMOVED lines=174> */
[----:B------:R5:W2:Y:S02]  /*19490*/  MUFU.TANH R72, R21 ;  /* 0x0000001500487308 */ /* 0x000aa40000002400 */
[C---:B------:R-:W-:Y:S01]  /*194a0*/  HMMA.16816.F32 R32, R192.reuse, R10, R32 ;  /* 0x0000000ac020723c */ /* 0x040fe20000001820 */
[----:B------:R-:W2:Y:S01]  /*194b0*/  LDSM.16.M88.4 R8, [R199+0x5800] ;  /* 0x00580000c708783b */ /* 0x000ea20000000200 */
        /* <DEDUP_REMOVED lines=15> */
[----:B------:R3:W3:Y:S01]  /*195b0*/  MUFU.TANH R68, R25 ;  /* 0x0000001900447308 */ /* 0x0006e20000002400 */
[----:B------:R-:W-:Y:S01]  /*195c0*/  FMUL.FTZ R38, R38, c[0x0][0x320] ;  /* 0x0000c80026267a20 */ /* 0x000fe20000410000 */
[C---:B--2---:R-:W-:Y:S03]  /*195d0*/  HMMA.16816.F32 R44, R192.reuse, R8, R44 ;  /* 0x00000008c02c723c */ /* 0x044fe6000000182c */
[----:B------:R-:W-:Y:S02]  /*195e0*/  FMUL.FTZ R39, R39, c[0x0][0x320] ;  /* 0x0000c80027277a20 */ /* 0x000fe40000410000 */
[----:B-----5:R-:W-:Y:S03]  /*195f0*/  FMUL.FTZ R21, R40, c[0x0][0x320] ;  /* 0x0000c80028157a20 */ /* 0x020fe60000410000 */
[----:B------:R2:W2:Y:S01]  /*19600*/  MUFU.TANH R133, R12 ;  /* 0x0000000c00857308 */ /* 0x0004a20000002400 */
[----:B------:R-:W-:Y:S03]  /*19610*/  HMMA.16816.F32 R48, R192, R10, R48 ;  /* 0x0000000ac030723c */ /* 0x000fe60000001830 */
[----:B-1----:R-:W-:Y:S02]  /*19620*/  FMUL.FTZ R24, R37, c[0x0][0x320] ;  /* 0x0000c80025187a20 */ /* 0x002fe40000410000 */
[----:B------:R-:W-:Y:S02]  /*19630*/  FMUL.FTZ R20, R41, c[0x0][0x320] ;  /* 0x0000c80029147a20 */ /* 0x000fe40000410000 */
[----:B------:R-:W-:Y:S02]  /*19640*/  FMUL.FTZ R42, R42, c[0x0][0x320] ;  /* 0x0000c8002a2a7a20 */ /* 0x000fe40000410000 */
[----:B------:R1:W1:Y:S03]  /*19650*/  MUFU.TANH R132, R13 ;  /* 0x0000000d00847308 */ /* 0x0002660000002400 */
[----:B------:R-:W-:Y:S02]  /*19660*/  FMUL.FTZ R43, R43, c[0x0][0x320] ;  /* 0x0000c8002b2b7a20 */ /* 0x000fe40000410000 */
[----:B---3--:R-:W-:Y:S02]  /*19670*/  FMUL.FTZ R25, R36, c[0x0][0x320] ;  /* 0x0000c80024197a20 */ /* 0x008fe40000410000 */
        /* <DEDUP_REMOVED lines=38> */
[----:B------:R-:W-:Y:S01]  /*198e0*/  IMAD.MOV.U32 R225, RZ, RZ, c[0x0][0x2b8] ;  /* 0x0000ae00ffe17624 */ /* 0x000fe200078e00ff */
[----:B------:R-:W3:Y:S04]  /*198f0*/  LDL R0, [R1] ;  /* 0x0000000001007983 */ /* 0x000ee80000100800 */
[----:B------:R-:W4:Y:S01]  /*19900*/  LDL.64 R226, [R1+0x18] ;  /* 0x0000180001e27983 */ /* 0x000f220000100a00 */
[----:B------:R-:W-:Y:S03]  /*19910*/  ISETP.NE.AND P4, PT, R225, 0x1, PT ;  /* 0x00000001e100780c */ /* 0x000fe60003f85270 */
[----:B------:R-:W5:Y:S01]  /*19920*/  LDL R222, [R1+0x20] ;  /* 0x0000200001de7983 */ /* 0x000f620000100800 */
[----:B--2---:R-:W-:Y:S03]  /*19930*/  IMAD R2, R216, 0x60, R223 ;  /* 0x00000060d8027824 */ /* 0x004fe600078e02df */
[----:B------:R-:W2:Y:S01]  /*19940*/  S2R R223, SR_CTAID.Y ;  /* 0x0000000000df7919 */ /* 0x000ea20000002600 */
[----:B---3--:R-:W-:Y:S02]  /*19950*/  ISETP.GT.AND P3, PT, R0, 0x5f, PT ;  /* 0x0000005f0000780c */ /* 0x008fe40003f64270 */
[----:B------:R-:W-:Y:S05]  /*19960*/  IADD3 R2, R2, -0x60, R0 ;  /* 0xffffffa002027810 */ /* 0x000fea0007ffe000 */
[----:B------:R-:W-:Y:S04]  /*19970*/  @P4 IMAD.HI.U32 R3, R2, c[0x0][0x2bc], RZ ;  /* 0x0000af0002034a27 */ /* 0x000fe800078e00ff */
[----:B------:R-:W-:Y:S01]  /*19980*/  IMAD.MOV.U32 R0, RZ, RZ, R2 ;  /* 0x000000ffff007224 */ /* 0x000fe200078e0002 */
[----:B------:R-:W-:Y:S04]  /*19990*/  @P4 SHF.R.U32.HI R0, RZ, c[0x0][0x2c0], R3 ;  /* 0x0000b000ff004a19 */ /* 0x000fe80000011603 */
[C---:B----4-:R-:W-:Y:S04]  /*199a0*/  @!P3 IADD3 R3, P0, R0.reuse, R226, RZ ;  /* 0x000000e20003b210 */ /* 0x050fe80007f1e0ff */
[----:B-----5:R-:W-:Y:S01]  /*199b0*/  @!P3 LEA.HI.X.SX32 R5, R0, R222, 0x1, P0 ;  /* 0x000000de0005b211 */ /* 0x020fe200000f0eff */
[----:B------:R-:W-:Y:S01]  /*199c0*/  IMAD.MOV R0, RZ, RZ, -R0 ;  /* 0x000000ffff007224 */ /* 0x000fe200078e0a00 */
[----:B------:R-:W-:Y:S01]  /*199d0*/  @!P3 LEA R4, P0, R3, c[0x0][0x2a0], 0x2 ;  /* 0x0000a8000304ba11 */ /* 0x000fe200078010ff */
[----:B--2---:R-:W-:Y:S01]  /*199e0*/  IMAD.WIDE.U32 R226, R223, c[0x0][0x1e8], RZ ;  /* 0x00007a00dfe27a25 */ /* 0x004fe200078e00ff */
[----:B------:R-:W-:Y:S02]  /*199f0*/  SHF.R.S32.HI R222, RZ, 0x1f, R223 ;  /* 0x0000001fffde7819 */ /* 0x000fe400000114df */
[----:B------:R-:W-:Y:S01]  /*19a00*/  @!P3 LEA.HI.X R5, R3, c[0x0][0x2a4], R5, 0x2, P0 ;  /* 0x0000a9000305ba11 */ /* 0x000fe200000f1405 */
[----:B------:R-:W-:Y:S02]  /*19a10*/  IMAD R220, R0, c[0x0][0x2b8], R2 ;  /* 0x0000ae0000dc7a24 */ /* 0x000fe400078e0202 */
[----:B------:R-:W-:Y:S02]  /*19a20*/  IMAD R222, R222, c[0x0][0x1e8], RZ ;  /* 0x00007a00dede7a24 */ /* 0x000fe400078e02ff */
[----:B------:R-:W2:Y:S01]  /*19a30*/  @!P3 LDG.E R217, [R4.64] ;  /* 0x0000001204d9b981 */ /* 0x000ea2000c1e1900 */
[----:B------:R-:W-:Y:S01]  /*19a40*/  SHF.R.S32.HI R0, RZ, 0x1f, R220 ;  /* 0x0000001fff007819 */ /* 0x000fe200000114dc */
[----:B------:R-:W-:Y:S04]  /*19a50*/  IMAD.WIDE.U32 R2, R220, c[0x0][0x1e0], RZ ;  /* 0x00007800dc027a25 */ /* 0x000fe800078e00ff */
        /* <DEDUP_REMOVED lines=17> */
[----:B------:R5:W-:Y:S04]  /*19b70*/  SHFL.IDX PT, R14, R0, 0x2, 0x181f ;  /* 0x00581f00000e7f89 */ /* 0x000be800000e0000 */
[----:B------:R-:W1:Y:S01]  /*19b80*/  SHFL.IDX PT, R2, R2, 0x2, 0x181f ;  /* 0x00581f0002027f89 */ /* 0x000e6200000e0000 */
[C---:B--2---:R-:W-:Y:S04]  /*19b90*/  IADD3 R12, P0, R3.reuse, R241, RZ ;  /* 0x000000f1030c7210 */ /* 0x044fe80007f1e0ff */
[----:B-1-3--:R-:W-:Y:S02]  /*19ba0*/  IADD3.X R13, R4, R221, RZ, P0, !PT ;  /* 0x000000dd040d7210 */ /* 0x00afe400007fe4ff */
[-C--:B------:R-:W-:Y:S03]  /*19bb0*/  IADD3 R10, P0, R3, R218.reuse, RZ ;  /* 0x000000da030a7210 */ /* 0x080fe60007f1e0ff */
[----:B------:R1:W-:Y:S01]  /*19bc0*/  LDGSTS.E.BYPASS.LTC128B.128 [R219+0x8100], [R12.64], !P2 ;  /* 0x081000000cdb7fae */ /* 0x0003e2000d101d52 */
[----:B-----5:R-:W-:Y:S05]  /*19bd0*/  SHF.L.U64.HI R0, R230, 0x1, R251 ;  /* 0x00000001e6007819 */ /* 0x020fea00000102fb */
[--C-:B------:R-:W-:Y:S01]  /*19be0*/  IMAD.X R11, R4, 0x1, R0.reuse, P0 ;  /* 0x00000001040b7824 */ /* 0x100fe200000e0600 */
[CC--:B------:R-:W-:Y:S04]  /*19bf0*/  IADD3 R8, P0, R6.reuse, R241.reuse, RZ ;  /* 0x000000f106087210 */ /* 0x0c0fe80007f1e0ff */
[----:B------:R1:W-:Y:S01]  /*19c00*/  LDGSTS.E.BYPASS.LTC128B.128 [R219+0xb100], [R10.64], !P1 ;  /* 0x0b1000000adb7fae */ /* 0x0003e2000c901d52 */
[C-C-:B----4-:R-:W-:Y:S01]  /*19c10*/  IMAD.X R9, R5.reuse, 0x1, R221.reuse, P0 ;  /* 0x0000000105097824 */ /* 0x150fe200000e06dd */
[-C--:B------:R-:W-:Y:S04]  /*19c20*/  IADD3 R6, P0, R6, R218.reuse, RZ ;  /* 0x000000da06067210 */ /* 0x080fe80007f1e0ff */
[----:B------:R1:W-:Y:S01]  /*19c30*/  LDGSTS.E.BYPASS.LTC128B.128 [R219+0x9100], [R8.64], !P2 ;  /* 0x0910000008db7fae */ /* 0x0003e2000d101d52 */
[----:B------:R-:W-:Y:S01]  /*19c40*/  IMAD.X R7, R5, 0x1, R0, P0 ;  /* 0x0000000105077824 */ /* 0x000fe200000e0600 */
[----:B------:R-:W-:Y:S04]  /*19c50*/  IADD3 R4, P0, R2, R218, RZ ;  /* 0x000000da02047210 */ /* 0x000fe80007f1e0ff */
[----:B------:R1:W-:Y:S01]  /*19c60*/  LDGSTS.E.BYPASS.LTC128B.128 [R219+0xc100], [R6.64], !P1 ;  /* 0x0c10000006db7fae */ /* 0x0003e2000c901d52 */
[----:B------:R-:W-:Y:S02]  /*19c70*/  IADD3.X R5, R14, R0, RZ, P0, !PT ;  /* 0x000000000e057210 */ /* 0x000fe400007fe4ff */
[----:B------:R-:W-:Y:S05]  /*19c80*/  IADD3 R2, P0, R2, R241, RZ ;  /* 0x000000f102027210 */ /* 0x000fea0007f1e0ff */
[----:B------:R-:W-:Y:S05]  /*19c90*/  IMAD.X R3, R14, 0x1, R221, P0 ;  /* 0x000000010e037824 */ /* 0x000fea00000e06dd */
[----:B------:R1:W-:Y:S04]  /*19ca0*/  LDGSTS.E.BYPASS.LTC128B.128 [R219+0xa100], [R2.64], !P2 ;  /* 0x0a10000002db7fae */ /* 0x0003e8000d101d52 */
[----:B------:R1:W-:Y:S02]  /*19cb0*/  LDGSTS.E.BYPASS.LTC128B.128 [R219+0xd100], [R4.64], !P1 ;  /* 0x0d10000004db7fae */ /* 0x0003e4000c901d52 */
.L_x_430:
        /* <DEDUP_REMOVED lines=13> */
[C---:B------:R-:W-:Y:S02]  /*19d90*/  IADD3 R2, -R250.reuse, 0x1, R0 ;  /* 0x00000001fa027810 */ /* 0x040fe40007ffe100 */
[----:B------:R-:W-:Y:S02]  /*19da0*/  IADD3 R8, -R250, R0, RZ ;  /* 0x00000000fa087210 */ /* 0x000fe40007ffe1ff */
[----:B---3--:R-:W-:Y:S04]  /*19db0*/  IADD3 R2, -R13, R2, R14 ;  /* 0x000000020d027210 */ /* 0x008fe80007ffe10e */
[C---:B------:R-:W-:Y:S02]  /*19dc0*/  IADD3 R7, R2.reuse, c[0x0][0x328], RZ ;  /* 0x0000ca0002077a10 */ /* 0x040fe40007ffe0ff */
[----:B------:R-:W-:Y:S04]  /*19dd0*/  IADD3 R6, R2, UR4, RZ ;  /* 0x0000000402067c10 */ /* 0x000fe8000fffe0ff */
[----:B-1----:R-:W-:Y:S01]  /*19de0*/  IADD3 R2, R6, R4, RZ ;  /* 0x0000000406027210 */ /* 0x002fe20007ffe0ff */
        /* <DEDUP_REMOVED lines=15> */
.L_x_433:
[----:B------:R-:W-:Y:S04]  /*19ee0*/  MOV R9, c[0x0][0x32c] ;  /* 0x0000cb0000097a02 */ /* 0x000fe80000000f00 */
[----:B------:R-:W-:Y:S11]  /*19ef0*/  ISETP.NE.AND P0, PT, R9, 0x1, PT ;  /* 0x000000010900780c */ /* 0x000ff60003f05270 */
[----:B------:R-:W-:Y:S02]  /*19f00*/  @!UPT UIADD3 URZ, URZ, URZ, URZ ;  /* 0x0000003f3f3ff290 */ /* 0x000fe4000fffe03f */
[----:B------:R-:W-:Y:S05]  /*19f10*/  @P0 IMAD.HI.U32 R9, R4, c[0x0][0x330], RZ ;  /* 0x0000cc0004090a27 */ /* 0x000fea00078e00ff */
[----:B------:R-:W-:Y:S02]  /*19f20*/  @P0 SHF.R.U32.HI R4, RZ, c[0x0][0x334], R9 ;  /* 0x0000cd00ff040a19 */ /* 0x000fe40000011609 */
.L_x_434:
[----:B------:R-:W-:Y:S05]  /*19f30*/  BSYNC B0 ;  /* 0x0000000000007941 */ /* 0x000fea0003800000 */
.L_x_432:
[----:B------:R-:W-:Y:S05]  /*19f40*/  IMAD R4, R4, c[0x0][0x32c], R8 ;  /* 0x0000cb0004047a24 */ /* 0x000fea00078e0208 */
[----:B------:R-:W-:Y:S02]  /*19f50*/  IADD3 R9, R4, c[0x0][0x32c], RZ ;  /* 0x0000cb0004097a10 */ /* 0x000fe40007ffe0ff */
[----:B------:R-:W-:Y:S02]  /*19f60*/  IMNMX R2, R2, R4, !PT ;  /* 0x0000000402027217 */ /* 0x000fe40007800200 */
[----:B------:R-:W-:Y:S02]  /*19f70*/  IMNMX R3, R3, R9, PT ;  /* 0x0000000903037217 */ /* 0x000fe40003800200 */
.L_x_431:
[C---:B------:R-:W-:Y:S02]  /*19f80*/  ISETP.GE.AND P0, PT, R0.reuse, 0x2, PT ;  /* 0x000000020000780c */ /* 0x040fe40003f06270 */
[C---:B------:R-:W-:Y:S02]  /*19f90*/  ISETP.GE.AND P1, PT, R0.reuse, 0x9, PT ;  /* 0x000000090000780c */ /* 0x040fe40003f26270 */
[----:B------:R-:W-:Y:S02]  /*19fa0*/  LOP3.LUT R215, R215, 0xfffeffff, RZ, 0xc0, !PT ;  /* 0xfffeffffd7d77812 */ /* 0x000fe400078ec0ff */
[C---:B------:R-:W-:Y:S02]  /*19fb0*/  ISETP.GE.AND P6, PT, R0.reuse, 0x49, PT ;  /* 0x000000490000780c */ /* 0x040fe40003fc6270 */
[C---:B------:R-:W-:Y:S02]  /*19fc0*/  ISETP.GE.AND P5, PT, R0.reuse, 0x4a, PT ;  /* 0x0000004a0000780c */ /* 0x040fe40003fa6270 */
[C---:B------:R-:W-:Y:S02]  /*19fd0*/  ISETP.GE.AND P4, PT, R0.reuse, 0x51, PT ;  /* 0x000000510000780c */ /* 0x040fe40003f86270 */
[----:B------:R-:W-:Y:S02]  /*19fe0*/  ISETP.GE.AND P3, PT, R0, 0x52, PT ;  /* 0x000000520000780c */ /* 0x000fe40003f66270 */
        /* <DEDUP_REMOVED lines=104> */
[----:B------:R-:W-:Y:S02]  /*1a670*/  ISETP.GT.AND P0, PT, R2, 0x49, !P5 ;  /* 0x000000490200780c */ /* 0x000fe40006f04270 */
[----:B------:R-:W-:Y:S02]  /*1a680*/  LOP3.LUT R215, R215, 0xfffdffff, RZ, 0xc0, !PT ;  /* 0xfffdffffd7d77812 */ /* 0x000fe400078ec0ff */
        /* <DEDUP_REMOVED lines=9> */
[C---:B------:R-:W-:Y:S04]  /*1a720*/  ISETP.LT.OR P0, PT, R3.reuse, 0x59, P0 ;  /* 0x000000590300780c */ /* 0x040fe80000701670 */
[----:B------:R-:W-:Y:S02]  /*1a730*/  FSEL R188, R16, -INF , !P0 ;  /* 0xff80000010bc7808 */ /* 0x000fe40004000000 */
[----:B------:R-:W-:Y:S04]  /*1a740*/  ISETP.GT.AND P0, PT, R2, RZ, !P1 ;  /* 0x000000ff0200720c */ /* 0x000fe80004f04270 */
[----:B------:R-:W-:Y:S04]  /*1a750*/  ISETP.LT.OR P0, PT, R3, 0x1, P0 ;  /* 0x000000010300780c */ /* 0x000fe80000701670 */
[----:B------:R-:W-:Y:S02]  /*1a760*/  FSEL R9, R149, -INF , !P0 ;  /* 0xff80000095097808 */ /* 0x000fe40004000000 */
[----:B------:R-:W-:Y:S11]  /*1a770*/  ISETP.GE.AND P0, PT, R0, 0x5a, PT ;  /* 0x0000005a0000780c */ /* 0x000ff60003f06270 */
[----:B------:R-:W-:Y:S02]  /*1a780*/  @!UPT UIADD3 URZ, URZ, URZ, URZ ;  /* 0x0000003f3f3ff290 */ /* 0x000fe4000fffe03f */
[----:B------:R-:W-:Y:S02]  /*1a790*/  @P0 LOP3.LUT R215, R215, 0x20000, RZ, 0xfc, !PT ;  /* 0x00020000d7d70812 */ /* 0x000fe400078efcff */
[----:B------:R-:W-:Y:S04]  /*1a7a0*/  ISETP.GT.AND P0, PT, R2, 0x59, !P0 ;  /* 0x000000590200780c */ /* 0x000fe80004704270 */
[----:B------:R-:W-:Y:S02]  /*1a7b0*/  ISETP.LT.OR P0, PT, R3, 0x5a, P0 ;  /* 0x0000005a0300780c */ /* 0x000fe40000701670 */
[----:B------:R-:W1:Y:S02]  /*1a7c0*/  SHFL.IDX PT, R3, R5, 0x1, 0x1c1f ;  /* 0x003c1f0005037f89 */ /* 0x000e6400000e0000 */
[----:B------:R-:W-:Y:S02]  /*1a7d0*/  FSEL R171, R15, -INF , !P0 ;  /* 0xff8000000fab7808 */ /* 0x000fe40004000000 */
[----:B------:R-:W-:Y:S01]  /*1a7e0*/  ISETP.GE.AND P0, PT, R36, 0x1, PT ;  /* 0x000000012400780c */ /* 0x000fe20003f06270 */
[--C-:B-1----:R-:W-:Y:S02]  /*1a7f0*/  IMAD.IADD R2, R7, 0x1, R3.reuse ;  /* 0x0000000107027824 */ /* 0x102fe400078e0203 */
[----:B------:R-:W-:Y:S10]  /*1a800*/  IMAD.IADD R0, R6, 0x1, R3 ;  /* 0x0000000106007824 */ /* 0x000ff400078e0203 */
        /* <DEDUP_REMOVED lines=14> */
.L_x_437:
[----:B------:R-:W-:Y:S04]  /*1a8f0*/  MOV R4, c[0x0][0x32c] ;  /* 0x0000cb0000047a02 */ /* 0x000fe80000000f00 */
[----:B------:R-:W-:Y:S11]  /*1a900*/  ISETP.NE.AND P0, PT, R4, 0x1, PT ;  /* 0x000000010400780c */ /* 0x000ff60003f05270 */
[----:B------:R-:W-:Y:S02]  /*1a910*/  @!UPT UIADD3 URZ, URZ, URZ, URZ ;  /* 0x0000003f3f3ff290 */ /* 0x000fe4000fffe03f */
[----:B------:R-:W-:Y:S05]  /*1a920*/  @P0 IMAD.HI.U32 R4, R3, c[0x0][0x330], RZ ;  /* 0x0000cc0003040a27 */ /* 0x000fea00078e00ff */
[----:B------:R-:W-:Y:S02]  /*1a930*/  @P0 SHF.R.U32.HI R3, RZ, c[0x0][0x334], R4 ;  /* 0x0000cd00ff030a19 */ /* 0x000fe40000011604 */
.L_x_438:
[----:B------:R-:W-:Y:S05]  /*1a940*/  BSYNC B0 ;  /* 0x0000000000007941 */ /* 0x000fea0003800000 */
.L_x_436:
[----:B------:R-:W-:Y:S05]  /*1a950*/  IMAD R3, R3, c[0x0][0x32c], R8 ;  /* 0x0000cb0003037a24 */ /* 0x000fea00078e0208 */
[----:B------:R-:W-:Y:S02]  /*1a960*/  IADD3 R4, R3, c[0x0][0x32c], RZ ;  /* 0x0000cb0003047a10 */ /* 0x000fe40007ffe0ff */
[----:B------:R-:W-:Y:S02]  /*1a970*/  IMNMX R0, R0, R3, !PT ;  /* 0x0000000300007217 */ /* 0x000fe40007800200 */
[----:B------:R-:W-:Y:S02]  /*1a980*/  IMNMX R2, R2, R4, PT ;  /* 0x0000000402027217 */ /* 0x000fe40003800200 */
.L_x_435:
[----:B------:R-:W-:Y:S01]  /*1a990*/  ISETP.GT.AND P0, PT, R0, RZ, !P1 ;  /* 0x000000ff0000720c */ /* 0x000fe20004f04270 */
[----:B------:R-:W-:Y:S01]  /*1a9a0*/  LDSM.16.MT88.4 R44, [R197+0x3100] ;  /* 0x00310000c52c783b */ /* 0x000fe20000004200 */
[----:B------:R-:W-:Y:S02]  /*1a9b0*/  LOP3.LUT P1, RZ, R215, 0x800, RZ, 0xc0, !PT ;  /* 0x00000800d7ff7812 */ /* 0x000fe4000782c0ff */
        /* <DEDUP_REMOVED lines=50> */
[C---:B------:R-:W-:Y:S02]  /*1ace0*/  LOP3.LUT P0, RZ, R215.reuse, 0x200, RZ, 0xc0, !PT ;  /* 0x00000200d7ff7812 */ /* 0x040fe4000780c0ff */
[----:B------:R-:W-:Y:S02]  /*1acf0*/  LOP3.LUT P1, RZ, R215, 0x1, RZ, 0xc0, !PT ;  /* 0x00000001d7ff7812 */ /* 0x000fe4000782c0ff */
        /* <DEDUP_REMOVED lines=37> */
[----:B------:R-:W-:Y:S03]  /*1af50*/  ISETP.LT.OR P0, PT, R2, 0x32, P0 ;  /* 0x000000320200780c */ /* 0x000fe60000701670 */
[----:B------:R-:W-:Y:S01]  /*1af60*/  SHFL.BFLY PT, R13, R3, 0x2, 0x1f ;  /* 0x0c401f00030d7f89 */ /* 0x000fe200000e0000 */
[----:B------:R-:W-:Y:S02]  /*1af70*/  FSEL R148, R31, -INF , !P0 ;  /* 0xff8000001f947808 */ /* 0x000fe40004000000 */
[C---:B------:R-:W-:Y:S02]  /*1af80*/  LOP3.LUT P0, RZ, R215.reuse, 0x8, RZ, 0xc0, !PT ;  /* 0x00000008d7ff7812 */ /* 0x040fe4000780c0ff */
[----:B------:R-:W-:Y:S02]  /*1af90*/  FMNMX.FTZ R8, R148, R8, !PT ;  /* 0x0000000894087209 */ /* 0x000fe40007810000 */
[----:B------:R-:W-:Y:S01]  /*1afa0*/  ISETP.GT.AND P0, PT, R0, 0x38, !P0 ;  /* 0x000000380000780c */ /* 0x000fe20004704270 */
[----:B------:R-:W-:Y:S03]  /*1afb0*/  LDSM.16.MT88.4 R28, [R201+0x100] ;  /* 0x00010000c91c783b */ /* 0x000fe60000004200 */
        /* <DEDUP_REMOVED lines=12> */
[----:B------:R-:W-:Y:S02]  /*1b080*/  ISETP.GT.AND P0, PT, R0, 0x41, !P1 ;  /* 0x000000410000780c */ /* 0x000fe40004f04270 */
        /* <DEDUP_REMOVED lines=9> */
[----:B------:R-:W-:Y:S02]  /*1b120*/  ISETP.GT.AND P0, PT, R0, 0x49, !P5 ;  /* 0x000000490000780c */ /* 0x000fe40006f04270 */
        /* <DEDUP_REMOVED lines=8> */
[----:B------:R-:W-:Y:S04]  /*1b1b0*/  ISETP.LT.OR P0, PT, R2, 0x52, P0 ;  /* 0x000000520200780c */ /* 0x000fe80000701670 */
[----:B------:R-:W-:Y:S02]  /*1b1c0*/  FSEL R167, R22, -INF , !P0 ;  /* 0xff80000016a77808 */ /* 0x000fe40004000000 */
[----:B------:R-:W-:Y:S01]  /*1b1d0*/  ISETP.GT.AND P0, PT, R0, 0x58, !P2 ;  /* 0x000000580000780c */ /* 0x000fe20005704270 */
[----:B------:R-:W-:Y:S03]  /*1b1e0*/  LDSM.16.MT88.4 R20, [R198+0x100] ;  /* 0x00010000c614783b */ /* 0x000fe60000004200 */
[----:B------:R-:W-:Y:S04]  /*1b1f0*/  ISETP.LT.OR P0, PT, R2, 0x59, P0 ;  /* 0x000000590200780c */ /* 0x000fe80000701670 */
[----:B------:R-:W-:Y:S02]  /*1b200*/  FSEL R170, R19, -INF , !P0 ;  /* 0xff80000013aa7808 */ /* 0x000fe40004000000 */
[----:B------:R-:W-:Y:S02]  /*1b210*/  ISETP.GT.AND P0, PT, R0, 0x59, !P1 ;  /* 0x000000590000780c */ /* 0x000fe40004f04270 */
[----:B------:R-:W-:Y:S02]  /*1b220*/  FMNMX.FTZ R0, R165, R8, !PT ;  /* 0x00000008a5007209 */ /* 0x000fe40007810000 */
[----:B------:R-:W-:Y:S02]  /*1b230*/  ISETP.LT.OR P0, PT, R2, 0x5a, P0 ;  /* 0x0000005a0200780c */ /* 0x000fe40000701670 */
[----:B------:R-:W-:Y:S02]  /*1b240*/  FMNMX.FTZ R0, R167, R0, !PT ;  /* 0x00000000a7007209 */ /* 0x000fe40007810000 */
[----:B------:R-:W-:Y:S02]  /*1b250*/  FSEL R71, R51, -INF , !P0 ;  /* 0xff80000033477808 */ /* 0x000fe40004000000 */
[----:B------:R-:W-:Y:S04]  /*1b260*/  FMNMX.FTZ R0, R170, R0, !PT ;  /* 0x00000000aa007209 */ /* 0x000fe80007810000 */
[----:B------:R-:W-:Y:S05]  /*1b270*/  FMNMX.FTZ R0, R71, R0, !PT ;  /* 0x0000000047007209 */ /* 0x000fea0007810000 */
[----:B------:R-:W1:Y:S02]  /*1b280*/  SHFL.BFLY PT, R2, R0, 0x2, 0x1f ;  /* 0x0c401f0000027f89 */ /* 0x000e6400000e0000 */
[----:B-1----:R-:W-:Y:S02]  /*1b290*/  FMNMX.FTZ R2, R0, R2, !PT ;  /* 0x0000000200027209 */ /* 0x002fe40007810000 */
[----:B------:R-:W-:Y:S05]  /*1b2a0*/  FMNMX.FTZ R3, R3, R13, !PT ;  /* 0x0000000d03037209 */ /* 0x000fea0007810000 */
[----:B------:R-:W1:Y:S02]  /*1b2b0*/  SHFL.BFLY PT, R68, R3, 0x1, 0x1f ;  /* 0x0c201f0003447f89 */ /* 0x000e6400000e0000 */
[----:B-1----:R-:W-:Y:S06]  /*1b2c0*/  FMNMX.FTZ R68, R3, R68, !PT ;  /* 0x0000004403447209 */ /* 0x002fec0007810000 */
[----:B------:R-:W1:Y:S01]  /*1b2d0*/  SHFL.BFLY PT, R3, R2, 0x1, 0x1f ;  /* 0x0c201f0002037f89 */ /* 0x000e6200000e0000 */
[C---:B------:R-:W-:Y:S01]  /*1b2e0*/  FSETP.NEU.FTZ.AND P0, PT, R68.reuse, -INF , PT ;  /* 0xff8000004400780b */ /* 0x040fe20003f1d000 */
[C---:B------:R-:W-:Y:S03]  /*1b2f0*/  FMUL.FTZ R132, R68.reuse, c[0x0][0x2d0] ;  /* 0x0000b40044847a20 */ /* 0x040fe60000410000 */
[----:B------:R-:W-:Y:S02]  /*1b300*/  FSEL R0, R68, RZ, P0 ;  /* 0x000000ff44007208 */ /* 0x000fe40000000000 */
[----:B------:R-:W-:Y:S03]  /*1b310*/  FSEL R132, R132, RZ, P0 ;  /* 0x000000ff84847208 */ /* 0x000fe60000000000 */
[----:B------:R-:W-:Y:S02]  /*1b320*/  FADD.FTZ R0, -R0, R69 ;  /* 0x0000004500007221 */ /* 0x000fe40000010100 */
[--C-:B------:R-:W-:Y:S02]  /*1b330*/  FFMA.FTZ R12, R12, c[0x0][0x2d0], -R132.reuse ;  /* 0x0000b4000c0c7a23 */ /* 0x100fe40000010884 */
[----:B------:R-:W-:Y:S02]  /*1b340*/  FMUL.FTZ R0, R0, c[0x0][0x2d0] ;  /* 0x0000b40000007a20 */ /* 0x000fe40000410000 */
[----:B------:R2:W-:Y:S01]  /*1b350*/  MUFU.EX2 R238, R12 ;  /* 0x0000000c00ee7308 */ /* 0x0005e20000000800 */
[--C-:B------:R-:W-:Y:S02]  /*1b360*/  FFMA.FTZ R9, R9, c[0x0][0x2d0], -R132.reuse ;  /* 0x0000b40009097a23 */ /* 0x100fe40000010884 */
[--C-:B------:R-:W-:Y:S02]  /*1b370*/  FFMA.FTZ R11, R11, c[0x0][0x2d0], -R132.reuse ;  /* 0x0000b4000b0b7a23 */ /* 0x100fe40000010884 */
[----:B------:R-:W-:Y:S01]  /*1b380*/  FFMA.FTZ R10, R10, c[0x0][0x2d0], -R132 ;  /* 0x0000b4000a0a7a23 */ /* 0x000fe20000010884 */
[----:B-1----:R-:W-:Y:S04]  /*1b390*/  FMNMX.FTZ R3, R3, R2, !PT ;  /* 0x0000000203037209 */ /* 0x002fe80007810000 */
[----:B------:R1:W3:Y:S01]  /*1b3a0*/  MUFU.EX2 R2, R0 ;  /* 0x0000000000027308 */ /* 0x0002e20000000800 */
[C---:B------:R-:W-:Y:S01]  /*1b3b0*/  FSETP.NEU.FTZ.AND P0, PT, R3.reuse, -INF , PT ;  /* 0xff8000000300780b */ /* 0x040fe20003f1d000 */
[----:B------:R-:W-:Y:S05]  /*1b3c0*/  FMUL.FTZ R69, R3, c[0x0][0x2d0] ;  /* 0x0000b40003457a20 */ /* 0x000fea0000410000 */
[----:B------:R-:W-:Y:S03]  /*1b3d0*/  FSEL R69, R69, RZ, P0 ;  /* 0x000000ff45457208 */ /* 0x000fe60000000000 */
[----:B------:R4:W-:Y:S02]  /*1b3e0*/  MUFU.EX2 R237, R9 ;  /* 0x0000000900ed7308 */ /* 0x0009e40000000800 */
[--C-:B------:R-:W-:Y:S01]  /*1b3f0*/  FFMA.FTZ R4, R4, c[0x0][0x2d0], -R69.reuse ;  /* 0x0000b40004047a23 */ /* 0x100fe20000010845 */
[----:B--2---:R-:W2:Y:S01]  /*1b400*/  LDSM.16.MT88.4 R12, [R197+0x100] ;  /* 0x00010000c50c783b */ /* 0x004ea20000004200 */
[--C-:B------:R-:W-:Y:S02]  /*1b410*/  FFMA.FTZ R6, R6, c[0x0][0x2d0], -R69.reuse ;  /* 0x0000b40006067a23 */ /* 0x100fe40000010845 */
[--C-:B------:R-:W-:Y:S02]  /*1b420*/  FFMA.FTZ R5, R5, c[0x0][0x2d0], -R69.reuse ;  /* 0x0000b40005057a23 */ /* 0x100fe40000010845 */
[--C-:B------:R-:W-:Y:S02]  /*1b430*/  FFMA.FTZ R7, R7, c[0x0][0x2d0], -R69.reuse ;  /* 0x0000b40007077a23 */ /* 0x100fe40000010845 */
[----:B------:R-:W5:Y:S01]  /*1b440*/  MUFU.EX2 R240, R11 ;  /* 0x0000000b00f07308 */ /* 0x000f620000000800 */
[----:B-1----:R-:W-:Y:S01]  /*1b450*/  FSEL R0, R3, RZ, P0 ;  /* 0x000000ff03007208 */ /* 0x002fe20000000000 */
[----:B---3--:R-:W-:Y:S01]  /*1b460*/  FMUL.FTZ R8, R2, R80 ;  /* 0x0000005002087220 */ /* 0x008fe20000410000 */
[----:B------:R-:W-:Y:S01]  /*1b470*/  ISETP.GT.AND P0, PT, R216, R252, PT ;  /* 0x000000fcd800720c */ /* 0x000fe20003f04270 */
[----:B------:R-:W-:Y:S02]  /*1b480*/  FMUL.FTZ R16, R2, R88 ;  /* 0x0000005802107220 */ /* 0x000fe40000410000 */
[----:B------:R-:W-:Y:S04]  /*1b490*/  FADD.FTZ R0, -R0, R70 ;  /* 0x0000004600007221 */ /* 0x000fe80000010100 */
[----:B------:R-:W1:Y:S01]  /*1b4a0*/  MUFU.EX2 R239, R10 ;  /* 0x0000000a00ef7308 */ /* 0x000e620000000800 */
[----:B------:R-:W-:Y:S02]  /*1b4b0*/  FMUL.FTZ R17, R2, R89 ;  /* 0x0000005902117220 */ /* 0x000fe40000410000 */
[----:B------:R-:W-:Y:S02]  /*1b4c0*/  FMUL.FTZ R0, R0, c[0x0][0x2d0] ;  /* 0x0000b40000007a20 */ /* 0x000fe40000410000 */
[C---:B----4-:R-:W-:Y:S02]  /*1b4d0*/  FMUL.FTZ R9, R2.reuse, R81 ;  /* 0x0000005102097220 */ /* 0x050fe40000410000 */
[C---:B------:R-:W-:Y:S02]  /*1b4e0*/  FMUL.FTZ R24, R2.reuse, R96 ;  /* 0x0000006002187220 */ /* 0x040fe40000410000 */
[C---:B------:R-:W-:Y:S01]  /*1b4f0*/  FMUL.FTZ R25, R2.reuse, R97 ;  /* 0x0000006102197220 */ /* 0x040fe20000410000 */
[----:B------:R3:W-:Y:S01]  /*1b500*/  MUFU.EX2 R168, R4 ;  /* 0x0000000400a87308 */ /* 0x0007e20000000800 */
[--C-:B------:R-:W-:Y:S02]  /*1b510*/  FFMA.FTZ R70, R133, c[0x0][0x2d0], -R69.reuse ;  /* 0x0000b40085467a23 */ /* 0x100fe40000010845 */
[----:B------:R-:W-:Y:S01]  /*1b520*/  FMUL.FTZ R32, R2, R104 ;  /* 0x0000006802207220 */ /* 0x000fe20000410000 */
[----:B-----5:R-:W-:Y:S01]  /*1b530*/  F2FP.PACK_AB R72, R240, R237 ;  /* 0x000000edf048723e */ /* 0x020fe200000000ff */
[C---:B------:R-:W-:Y:S02]  /*1b540*/  FMUL.FTZ R33, R2.reuse, R105 ;  /* 0x0000006902217220 */ /* 0x040fe40000410000 */
[C---:B------:R-:W-:Y:S02]  /*1b550*/  FMUL.FTZ R52, R2.reuse, R52 ;  /* 0x0000003402347220 */ /* 0x040fe40000410000 */
[C---:B------:R-:W-:Y:S01]  /*1b560*/  FMUL.FTZ R53, R2.reuse, R53 ;  /* 0x0000003502357220 */ /* 0x040fe20000410000 */
[----:B------:R-:W4:Y:S01]  /*1b570*/  MUFU.EX2 R236, R6 ;  /* 0x0000000600ec7308 */ /* 0x000f220000000800 */
[C---:B------:R-:W-:Y:S02]  /*1b580*/  FMUL.FTZ R56, R2.reuse, R56 ;  /* 0x0000003802387220 */ /* 0x040fe40000410000 */
[----:B------:R-:W-:Y:S01]  /*1b590*/  FMUL.FTZ R57, R2, R57 ;  /* 0x0000003902397220 */ /* 0x000fe20000410000 */
[----:B-1----:R-:W-:Y:S01]  /*1b5a0*/  F2FP.PACK_AB R74, R238, R239 ;  /* 0x000000efee4a723e */ /* 0x002fe200000000ff */
[C---:B------:R-:W-:Y:S02]  /*1b5b0*/  FMUL.FTZ R60, R2.reuse, R60 ;  /* 0x0000003c023c7220 */ /* 0x040fe40000410000 */
[C---:B------:R-:W-:Y:S02]  /*1b5c0*/  FMUL.FTZ R61, R2.reuse, R61 ;  /* 0x0000003d023d7220 */ /* 0x040fe40000410000 */
[C---:B------:R-:W-:Y:S01]  /*1b5d0*/  FMUL.FTZ R64, R2.reuse, R64 ;  /* 0x0000004002407220 */ /* 0x040fe20000410000 */
[----:B------:R1:W-:Y:S01]  /*1b5e0*/  MUFU.EX2 R235, R5 ;  /* 0x0000000500eb7308 */ /* 0x0003e20000000800 */
[C---:B------:R-:W-:Y:S02]  /*1b5f0*/  FMUL.FTZ R65, R2.reuse, R65 ;  /* 0x0000004102417220 */ /* 0x040fe40000410000 */
[----:B---3--:R-:W-:Y:S07]  /*1b600*/  FMUL.FTZ R4, R2, R76 ;  /* 0x0000004c02047220 */ /* 0x008fee0000410000 */
[----:B------:R-:W3:Y:S01]  /*1b610*/  MUFU.EX2 R234, R7 ;  /* 0x0000000700ea7308 */ /* 0x000ee20000000800 */
[----:B----4-:R-:W-:Y:S09]  /*1b620*/  F2FP.PACK_AB R73, R236, R168 ;  /* 0x000000a8ec49723e */ /* 0x010ff200000000ff */
[----:B------:R-:W4:Y:S01]  /*1b630*/  MUFU.EX2 R0, R0 ;  /* 0x0000000000007308 */ /* 0x000f220000000800 */
[----:B-1----:R-:W-:Y:S01]  /*1b640*/  FMUL.FTZ R5, R2, R77 ;  /* 0x0000004d02057220 */ /* 0x002fe20000410000 */
[----:B---3--:R-:W-:Y:S01]  /*1b650*/  F2FP.PACK_AB R75, R234, R235 ;  /* 0x000000ebea4b723e */ /* 0x008fe200000000ff */
        /* <DEDUP_REMOVED lines=62> */
[--C-:B------:R-:W-:Y:S01]  /*1ba40*/  FFMA.FTZ R44, R48, c[0x0][0x2d0], -R132.reuse ;  /* 0x0000b400302c7a23 */ /* 0x100fe20000010884 */
[----:B------:R4:W-:Y:S01]  /*1ba50*/  MUFU.EX2 R108, R70 ;  /* 0x00000046006c7308 */ /* 0x0009e20000000800 */
[C---:B------:R-:W-:Y:S03]  /*1ba60*/  FMUL.FTZ R45, R2.reuse, R117 ;  /* 0x00000075022d7220 */ /* 0x040fe60000410000 */
[--C-:B------:R-:W-:Y:S02]  /*1ba70*/  FFMA.FTZ R48, R49, c[0x0][0x2d0], -R132.reuse ;  /* 0x0000b40031307a23 */ /* 0x100fe40000010884 */
[C---:B-1----:R-:W-:Y:S02]  /*1ba80*/  FMUL.FTZ R40, R2.reuse, R112 ;  /* 0x0000007002287220 */ /* 0x042fe40000410000 */
[----:B------:R-:W-:Y:S01]  /*1ba90*/  LDSM.16.MT88.4 R112, [R197+0x5900] ;  /* 0x00590000c570783b */ /* 0x000fe20000004200 */
[----:B------:R-:W-:Y:S01]  /*1baa0*/  FMUL.FTZ R49, R2, R121 ;  /* 0x0000007902317220 */ /* 0x000fe20000410000 */
[----:B------:R1:W-:Y:S03]  /*1bab0*/  MUFU.EX2 R110, R44 ;  /* 0x0000002c006e7308 */ /* 0x0003e60000000800 */
[C---:B------:R-:W-:Y:S07]  /*1bac0*/  HMMA.16816.F32 R40, R72.reuse, R46, R40 ;  /* 0x0000002e4828723c */ /* 0x040fee0000001828 */
[C---:B------:R-:W-:Y:S01]  /*1bad0*/  FMUL.FTZ R47, R0.reuse, R119 ;  /* 0x00000077002f7220 */ /* 0x040fe20000410000 */
[----:B------:R5:W2:Y:S01]  /*1bae0*/  MUFU.EX2 R232, R48 ;  /* 0x0000003000e87308 */ /* 0x000aa20000000800 */
[----:B------:R-:W-:Y:S03]  /*1baf0*/  FMUL.FTZ R46, R0, R118 ;  /* 0x00000076002e7220 */ /* 0x000fe60000410000 */
[--C-:B----4-:R-:W-:Y:S02]  /*1bb00*/  FFMA.FTZ R70, R135, c[0x0][0x2d0], -R69.reuse ;  /* 0x0000b40087467a23 */ /* 0x110fe40000010845 */
[C---:B-1----:R-:W-:Y:S04]  /*1bb10*/  FMUL.FTZ R44, R2.reuse, R116 ;  /* 0x00000074022c7220 */ /* 0x042fe80000410000 */
[----:B------:R1:W-:Y:S03]  /*1bb20*/  MUFU.EX2 R116, R70 ;  /* 0x0000004600747308 */ /* 0x0003e60000000800 */
[C---:B------:R-:W-:Y:S03]  /*1bb30*/  HMMA.16816.F32 R44, R72.reuse, R76, R44 ;  /* 0x0000004c482c723c */ /* 0x040fe6000000182c */
[----:B-----5:R-:W-:Y:S02]  /*1bb40*/  FMUL.FTZ R48, R2, R120 ;  /* 0x0000007802307220 */ /* 0x020fe40000410000 */
[----:B------:R-:W-:Y:S05]  /*1bb50*/  LDSM.16.MT88.4 R120, [R198+0x5900] ;  /* 0x00590000c678783b */ /* 0x000fea0000004200 */
[C---:B------:R-:W-:Y:S03]  /*1bb60*/  HMMA.16816.F32 R48, R72.reuse, R78, R48 ;  /* 0x0000004e4830723c */ /* 0x040fe60000001830 */
[----:B------:R-:W4:Y:S05]  /*1bb70*/  LDSM.16.MT88.4 R76, [R197+0x900] ;  /* 0x00090000c54c783b */ /* 0x000f2a0000004200 */
[C---:B--2---:R-:W-:Y:S04]  /*1bb80*/  HMMA.16816.F32 R52, R72.reuse, R80, R52 ;  /* 0x000000504834723c */ /* 0x044fe80000001834 */
[--C-:B-1----:R-:W-:Y:S04]  /*1bb90*/  FFMA.FTZ R70, R136, c[0x0][0x2d0], -R69.reuse ;  /* 0x0000b40088467a23 */ /* 0x102fe80000010845 */
[C---:B------:R-:W-:Y:S01]  /*1bba0*/  HMMA.16816.F32 R56, R72.reuse, R82, R56 ;  /* 0x000000524838723c */ /* 0x040fe20000001838 */
[----:B------:R1:W2:Y:S01]  /*1bbb0*/  MUFU.EX2 R229, R70 ;  /* 0x0000004600e57308 */ /* 0x0002a20000000800 */
[----:B------:R-:W5:Y:S06]  /*1bbc0*/  LDSM.16.MT88.4 R80, [R198+0x900] ;  /* 0x00090000c650783b */ /* 0x000f6c0000004200 */
[C---:B---3--:R-:W-:Y:S08]  /*1bbd0*/  HMMA.16816.F32 R60, R72.reuse, R84, R60 ;  /* 0x00000054483c723c */ /* 0x048ff0000000183c */
[----:B------:R-:W-:Y:S01]  /*1bbe0*/  HMMA.16816.F32 R64, R72, R86, R64 ;  /* 0x000000564840723c */ /* 0x000fe20000001840 */
[----:B------:R-:W3:Y:S06]  /*1bbf0*/  LDSM.16.MT88.4 R84, [R197+0x3900] ;  /* 0x00390000c554783b */ /* 0x000eec0000004200 */
[----:B------:R-:W-:Y:S01]  /*1bc00*/  F2FP.PACK_AB R72, R111, R233 ;  /* 0x000000e96f48723e */ /* 0x000fe200000000ff */
[--C-:B-1----:R-:W-:Y:S01]  /*1bc10*/  FFMA.FTZ R70, R138, c[0x0][0x2d0], -R132.reuse ;  /* 0x0000b4008a467a23 */ /* 0x102fe20000010884 */
[----:B------:R-:W-:Y:S03]  /*1bc20*/  F2FP.PACK_AB R74, R232, R110 ;  /* 0x0000006ee84a723e */ /* 0x000fe600000000ff */
[----:B------:R1:W-:Y:S01]  /*1bc30*/  MUFU.EX2 R226, R70 ;  /* 0x0000004600e27308 */ /* 0x0003e20000000800 */
[----:B------:R-:W-:Y:S02]  /*1bc40*/  F2FP.PACK_AB R73, R108, R109 ;  /* 0x0000006d6c49723e */ /* 0x000fe400000000ff */
[----:B--2---:R-:W-:Y:S07]  /*1bc50*/  F2FP.PACK_AB R75, R229, R116 ;  /* 0x00000074e54b723e */ /* 0x004fee00000000ff */
[C---:B----4-:R-:W-:Y:S08]  /*1bc60*/  HMMA.16816.F32 R4, R72.reuse, R76, R4 ;  /* 0x0000004c4804723c */ /* 0x050ff00000001804 */
[C---:B------:R-:W-:Y:S01]  /*1bc70*/  HMMA.16816.F32 R8, R72.reuse, R78, R8 ;  /* 0x0000004e4808723c */ /* 0x040fe20000001808 */
[----:B------:R-:W2:Y:S03]  /*1bc80*/  LDSM.16.MT88.4 R76, [R198+0x3900] ;  /* 0x00390000c64c783b */ /* 0x000ea60000004200 */
[--C-:B-1----:R-:W-:Y:S04]  /*1bc90*/  FFMA.FTZ R70, R140, c[0x0][0x2d0], -R132.reuse ;  /* 0x0000b4008c467a23 */ /* 0x102fe80000010884 */
[C---:B-----5:R-:W-:Y:S01]  /*1bca0*/  HMMA.16816.F32 R12, R72.reuse, R80, R12 ;  /* 0x00000050480c723c */ /* 0x060fe2000000180c */
[----:B------:R1:W4:Y:S07]  /*1bcb0*/  MUFU.EX2 R227, R70 ;  /* 0x0000004600e37308 */ /* 0x00032e0000000800 */
[C---:B------:R-:W-:Y:S01]  /*1bcc0*/  HMMA.16816.F32 R16, R72.reuse, R82, R16 ;  /* 0x000000524810723c */ /* 0x040fe20000001810 */
[----:B------:R-:W5:Y:S07]  /*1bcd0*/  LDSM.16.MT88.4 R80, [R201+0x3900] ;  /* 0x00390000c950783b */ /* 0x000f6e0000004200 */
[C---:B------:R-:W-:Y:S08]  /*1bce0*/  HMMA.16816.F32 R20, R72.reuse, R88, R20 ;  /* 0x000000584814723c */ /* 0x040ff00000001814 */
[C---:B------:R-:W-:Y:S01]  /*1bcf0*/  HMMA.16816.F32 R24, R72.reuse, R90, R24 ;  /* 0x0000005a4818723c */ /* 0x040fe20000001818 */
[----:B------:R-:W4:Y:S03]  /*1bd00*/  LDSM.16.MT88.4 R88, [R200+0x3900] ;  /* 0x00390000c858783b */ /* 0x000f260000004200 */
[--C-:B-1----:R-:W-:Y:S04]  /*1bd10*/  FFMA.FTZ R70, R142, c[0x0][0x2d0], -R132.reuse ;  /* 0x0000b4008e467a23 */ /* 0x102fe80000010884 */
[C---:B------:R-:W-:Y:S01]  /*1bd20*/  HMMA.16816.F32 R28, R72.reuse, R92, R28 ;  /* 0x0000005c481c723c */ /* 0x040fe2000000181c */
[----:B------:R1:W-:Y:S07]  /*1bd30*/  MUFU.EX2 R119, R70 ;  /* 0x0000004600777308 */ /* 0x0003ee0000000800 */
[C---:B------:R-:W-:Y:S01]  /*1bd40*/  HMMA.16816.F32 R32, R72.reuse, R94, R32 ;  /* 0x0000005e4820723c */ /* 0x040fe20000001820 */
[----:B------:R-:W-:Y:S07]  /*1bd50*/  LDSM.16.MT88.4 R92, [R200+0x4100] ;  /* 0x00410000c85c783b */ /* 0x000fee0000004200 */
[C---:B---3--:R-:W-:Y:S08]  /*1bd60*/  HMMA.16816.F32 R36, R72.reuse, R84, R36 ;  /* 0x000000544824723c */ /* 0x048ff00000001824 */
[C---:B------:R-:W-:Y:S01]  /*1bd70*/  HMMA.16816.F32 R40, R72.reuse, R86, R40 ;  /* 0x000000564828723c */ /* 0x040fe20000001828 */
[----:B------:R-:W-:Y:S03]  /*1bd80*/  LDSM.16.MT88.4 R84, [R198+0x1100] ;  /* 0x00110000c654783b */ /* 0x000fe60000004200 */
[--C-:B-1----:R-:W-:Y:S04]  /*1bd90*/  FFMA.FTZ R70, R144, c[0x0][0x2d0], -R132.reuse ;  /* 0x0000b40090467a23 */ /* 0x102fe80000010884 */
[C---:B--2---:R-:W-:Y:S01]  /*1bda0*/  HMMA.16816.F32 R44, R72.reuse, R76, R44 ;  /* 0x0000004c482c723c */ /* 0x044fe2000000182c */
[----:B------:R1:W2:Y:S07]  /*1bdb0*/  MUFU.EX2 R225, R70 ;  /* 0x0000004600e17308 */ /* 0x0002ae0000000800 */
[C---:B------:R-:W-:Y:S01]  /*1bdc0*/  HMMA.16816.F32 R48, R72.reuse, R78, R48 ;  /* 0x0000004e4830723c */ /* 0x040fe20000001830 */
[----:B------:R-:W3:Y:S07]  /*1bdd0*/  LDSM.16.MT88.4 R76, [R197+0x1100] ;  /* 0x00110000c54c783b */ /* 0x000eee0000004200 */
[C---:B-----5:R-:W-:Y:S08]  /*1bde0*/  HMMA.16816.F32 R52, R72.reuse, R80, R52 ;  /* 0x000000504834723c */ /* 0x060ff00000001834 */
[C---:B------:R-:W-:Y:S01]  /*1bdf0*/  HMMA.16816.F32 R56, R72.reuse, R82, R56 ;  /* 0x000000524838723c */ /* 0x040fe20000001838 */
[----:B------:R-:W5:Y:S03]  /*1be00*/  LDSM.16.MT88.4 R80, [R201+0x1100] ;  /* 0x00110000c950783b */ /* 0x000f660000004200 */
[--C-:B-1----:R-:W-:Y:S04]  /*1be10*/  FFMA.FTZ R70, R137, c[0x0][0x2d0], -R69.reuse ;  /* 0x0000b40089467a23 */ /* 0x102fe80000010845 */
[C---:B----4-:R-:W-:Y:S01]  /*1be20*/  HMMA.16816.F32 R60, R72.reuse, R88, R60 ;  /* 0x00000058483c723c */ /* 0x050fe2000000183c */
[----:B------:R1:W-:Y:S07]  /*1be30*/  MUFU.EX2 R118, R70 ;  /* 0x0000004600767308 */ /* 0x0003ee0000000800 */
[----:B------:R-:W-:Y:S01]  /*1be40*/  HMMA.16816.F32 R64, R72, R90, R64 ;  /* 0x0000005a4840723c */ /* 0x000fe20000001840 */
[----:B------:R-:W4:Y:S06]  /*1be50*/  LDSM.16.MT88.4 R88, [R200+0x1100] ;  /* 0x00110000c858783b */ /* 0x000f2c0000004200 */
[----:B------:R-:W-:Y:S02]  /*1be60*/  F2FP.PACK_AB R72, R227, R226 ;  /* 0x000000e2e348723e */ /* 0x000fe400000000ff */
[----:B--2---:R-:W-:Y:S03]  /*1be70*/  F2FP.PACK_AB R74, R225, R119 ;  /* 0x00000077e14a723e */ /* 0x004fe600000000ff */
        /* <DEDUP_REMOVED lines=18> */
[C---:B-----5:R-:W-:Y:S08]  /*1bfa0*/  HMMA.16816.F32 R20, R72.reuse, R80, R20 ;  /* 0x000000504814723c */ /* 0x060ff00000001814 */
[C---:B------:R-:W-:Y:S01]  /*1bfb0*/  HMMA.16816.F32 R24, R72.reuse, R82, R24 ;  /* 0x000000524818723c */ /* 0x040fe20000001818 */
[----:B------:R-:W5:Y:S07]  /*1bfc0*/  LDSM.16.MT88.4 R80, [R201+0x4100] ;  /* 0x00410000c950783b */ /* 0x000f6e0000004200 */
[C---:B----4-:R-:W-:Y:S04]  /*1bfd0*/  HMMA.16816.F32 R28, R72.reuse, R88, R28 ;  /* 0x00000058481c723c */ /* 0x050fe8000000181c */
[--C-:B-1----:R-:W-:Y:S04]  /*1bfe0*/  FFMA.FTZ R70, R150, c[0x0][0x2d0], -R132.reuse ;  /* 0x0000b40096467a23 */ /* 0x102fe80000010884 */
[C---:B------:R-:W-:Y:S01]  /*1bff0*/  HMMA.16816.F32 R32, R72.reuse, R90, R32 ;  /* 0x0000005a4820723c */ /* 0x040fe20000001820 */
[----:B------:R1:W-:Y:S01]  /*1c000*/  MUFU.EX2 R189, R70 ;  /* 0x0000004600bd7308 */ /* 0x0003e20000000800 */
[----:B------:R-:W4:Y:S06]  /*1c010*/  LDSM.16.MT88.4 R88, [R197+0x1900] ;  /* 0x00190000c558783b */ /* 0x000f2c0000004200 */
[C---:B--2---:R-:W-:Y:S08]  /*1c020*/  HMMA.16816.F32 R36, R72.reuse, R76, R36 ;  /* 0x0000004c4824723c */ /* 0x044ff00000001824 */
[C---:B------:R-:W-:Y:S01]  /*1c030*/  HMMA.16816.F32 R40, R72.reuse, R78, R40 ;  /* 0x0000004e4828723c */ /* 0x040fe20000001828 */
[----:B------:R-:W2:Y:S07]  /*1c040*/  LDSM.16.MT88.4 R76, [R198+0x1900] ;  /* 0x00190000c64c783b */ /* 0x000eae0000004200 */
[C---:B---3--:R-:W-:Y:S04]  /*1c050*/  HMMA.16816.F32 R44, R72.reuse, R84, R44 ;  /* 0x00000054482c723c */ /* 0x048fe8000000182c */
[--C-:B-1----:R-:W-:Y:S04]  /*1c060*/  FFMA.FTZ R70, R151, c[0x0][0x2d0], -R132.reuse ;  /* 0x0000b40097467a23 */ /* 0x102fe80000010884 */
[C---:B------:R-:W-:Y:S01]  /*1c070*/  HMMA.16816.F32 R48, R72.reuse, R86, R48 ;  /* 0x000000564830723c */ /* 0x040fe20000001830 */
[----:B------:R1:W3:Y:S01]  /*1c080*/  MUFU.EX2 R151, R70 ;  /* 0x0000004600977308 */ /* 0x0002e20000000800 */
[----:B------:R-:W-:Y:S06]  /*1c090*/  LDSM.16.MT88.4 R84, [R200+0x1900] ;  /* 0x00190000c854783b */ /* 0x000fec0000004200 */
[C---:B-----5:R-:W-:Y:S08]  /*1c0a0*/  HMMA.16816.F32 R52, R72.reuse, R80, R52 ;  /* 0x000000504834723c */ /* 0x060ff00000001834 */
[C---:B------:R-:W-:Y:S01]  /*1c0b0*/  HMMA.16816.F32 R56, R72.reuse, R82, R56 ;  /* 0x000000524838723c */ /* 0x040fe20000001838 */
[----:B------:R-:W5:Y:S07]  /*1c0c0*/  LDSM.16.MT88.4 R80, [R201+0x1900] ;  /* 0x00190000c950783b */ /* 0x000f6e0000004200 */
        /* <DEDUP_REMOVED lines=17> */
[C---:B----4-:R-:W-:Y:S08]  /*1c1e0*/  HMMA.16816.F32 R4, R72.reuse, R88, R4 ;  /* 0x000000584804723c */ /* 0x050ff00000001804 */
[C---:B------:R-:W-:Y:S01]  /*1c1f0*/  HMMA.16816.F32 R8, R72.reuse, R90, R8 ;  /* 0x0000005a4808723c */ /* 0x040fe20000001808 */
[----:B------:R-:W3:Y:S07]  /*1c200*/  LDSM.16.MT88.4 R88, [R197+0x4900] ;  /* 0x00490000c558783b */ /* 0x000eee0000004200 */
[C---:B--2---:R-:W-:Y:S04]  /*1c210*/  HMMA.16816.F32 R12, R72.reuse, R76, R12 ;  /* 0x0000004c480c723c */ /* 0x044fe8000000180c */
[--C-:B-1----:R-:W-:Y:S04]  /*1c220*/  FFMA.FTZ R70, R160, c[0x0][0x2d0], -R132.reuse ;  /* 0x0000b400a0467a23 */ /* 0x102fe80000010884 */
[C---:B------:R-:W-:Y:S01]  /*1c230*/  HMMA.16816.F32 R16, R72.reuse, R78, R16 ;  /* 0x0000004e4810723c */ /* 0x040fe20000001810 */
[----:B------:R1:W2:Y:S01]  /*1c240*/  MUFU.EX2 R144, R70 ;  /* 0x0000004600907308 */ /* 0x0002a20000000800 */
[----:B------:R-:W4:Y:S06]  /*1c250*/  LDSM.16.MT88.4 R76, [R198+0x4900] ;  /* 0x00490000c64c783b */ /* 0x000f2c0000004200 */
[C---:B-----5:R-:W-:Y:S08]  /*1c260*/  HMMA.16816.F32 R20, R72.reuse, R80, R20 ;  /* 0x000000504814723c */ /* 0x060ff00000001814 */
[C---:B------:R-:W-:Y:S01]  /*1c270*/  HMMA.16816.F32 R24, R72.reuse, R82, R24 ;  /* 0x000000524818723c */ /* 0x040fe20000001818 */
[----:B------:R-:W5:Y:S07]  /*1c280*/  LDSM.16.MT88.4 R80, [R197+0x2100] ;  /* 0x00210000c550783b */ /* 0x000f6e0000004200 */
[C---:B------:R-:W-:Y:S04]  /*1c290*/  HMMA.16816.F32 R28, R72.reuse, R84, R28 ;  /* 0x00000054481c723c */ /* 0x040fe8000000181c */
[--C-:B-1----:R-:W-:Y:S04]  /*1c2a0*/  FFMA.FTZ R70, R162, c[0x0][0x2d0], -R132.reuse ;  /* 0x0000b400a2467a23 */ /* 0x102fe80000010884 */
[C---:B------:R-:W-:Y:S01]  /*1c2b0*/  HMMA.16816.F32 R32, R72.reuse, R86, R32 ;  /* 0x000000564820723c */ /* 0x040fe20000001820 */
[----:B------:R1:W-:Y:S01]  /*1c2c0*/  MUFU.EX2 R143, R70 ;  /* 0x00000046008f7308 */ /* 0x0003e20000000800 */
[----:B------:R-:W2:Y:S06]  /*1c2d0*/  LDSM.16.MT88.4 R84, [R198+0x2100] ;  /* 0x00210000c654783b */ /* 0x000eac0000004200 */
[C---:B---3--:R-:W-:Y:S08]  /*1c2e0*/  HMMA.16816.F32 R36, R72.reuse, R88, R36 ;  /* 0x000000584824723c */ /* 0x048ff00000001824 */
        /* <DEDUP_REMOVED lines=16> */
[----:B---3--:R-:W-:Y:S03]  /*1c3f0*/  F2FP.PACK_AB R74, R142, R143 ;  /* 0x0000008f8e4a723e */ /* 0x008fe600000000ff */
        /* <DEDUP_REMOVED lines=10> */
[C---:B-----5:R-:W-:Y:S08]  /*1c4a0*/  HMMA.16816.F32 R4, R72.reuse, R80, R4 ;  /* 0x000000504804723c */ /* 0x060ff00000001804 */
        /* <DEDUP_REMOVED lines=19> */
[C---:B-----5:R-:W-:Y:S04]  /*1c5e0*/  HMMA.16816.F32 R44, R72.reuse, R84, R44 ;  /* 0x00000054482c723c */ /* 0x060fe8000000182c */
[--C-:B-1----:R-:W-:Y:S04]  /*1c5f0*/  FFMA.FTZ R70, R165, c[0x0][0x2d0], -R69.reuse ;  /* 0x0000b400a5467a23 */ /* 0x102fe80000010845 */
[C---:B------:R-:W-:Y:S01]  /*1c600*/  HMMA.16816.F32 R48, R72.reuse, R86, R48 ;  /* 0x000000564830723c */ /* 0x040fe20000001830 */
[----:B------:R1:W-:Y:S07]  /*1c610*/  MUFU.EX2 R133, R70 ;  /* 0x0000004600857308 */ /* 0x0003ee0000000800 */
[C---:B------:R-:W-:Y:S08]  /*1c620*/  HMMA.16816.F32 R52, R72.reuse, R92, R52 ;  /* 0x0000005c4834723c */ /* 0x040ff00000001834 */
[C---:B------:R-:W-:Y:S08]  /*1c630*/  HMMA.16816.F32 R56, R72.reuse, R94, R56 ;  /* 0x0000005e4838723c */ /* 0x040ff00000001838 */
[C---:B----4-:R-:W-:Y:S04]  /*1c640*/  HMMA.16816.F32 R60, R72.reuse, R76, R60 ;  /* 0x0000004c483c723c */ /* 0x050fe8000000183c */
        /* <DEDUP_REMOVED lines=82> */
.L_x_429:
        /* <DEDUP_REMOVED lines=91> */
.L_x_361:
        /* <DEDUP_REMOVED lines=122> */
.L_x_441:
        /* <DEDUP_REMOVED lines=103> */
[----:B------:R-:W-:Y:S01]  /*1df30*/  IADD3 R6, R12, 0x40, RZ ;  /* 0x000000400c067810 */ /* 0x000fe20007ffe0ff */
[----:B---3--:R1:W-:Y:S01]  /*1df40*/  @!P0 ST.E [R8.64], R33 ;  /* 0x0000002108008985 */ /* 0x0083e2000c101912 */
[----:B------:R-:W-:Y:S01]  /*1df50*/  IMAD.IADD R3, R3, 0x1, R4 ;  /* 0x0000000103037824 */ /* 0x000fe200078e0204 */
[C---:B------:R-:W-:Y:S02]  /*1df60*/  LEA R14, P0, R2.reuse, c[0x0][0x380], 0x1 ;  /* 0x0000e000020e7a11 */ /* 0x040fe400078008ff */
        /* <DEDUP_REMOVED lines=22> */
.L_x_443:
[----:B------:R-:W-:Y:S05]  /*1e0d0*/  BSYNC B0 ;  /* 0x0000000000007941 */ /* 0x000fea0003800000 */
.L_x_442:
        /* <DEDUP_REMOVED lines=15> */
.L_x_445:
[----:B------:R-:W-:Y:S05]  /*1e1d0*/  BSYNC B0 ;  /* 0x0000000000007941 */ /* 0x000fea0003800000 */
.L_x_444:
        /* <DEDUP_REMOVED lines=15> */
.L_x_447:
[----:B------:R-:W-:Y:S05]  /*1e2d0*/  BSYNC B0 ;  /* 0x0000000000007941 */ /* 0x000fea0003800000 */
.L_x_446:
        /* <DEDUP_REMOVED lines=16> */
.L_x_440:
        /* <DEDUP_REMOVED lines=19> */
.L_x_448:
        /* <DEDUP_REMOVED lines=40> */
.L_x_450:
[----:B------:R-:W-:Y:S05]  /*1e790*/  BSYNC B0 ;  /* 0x0000000000007941 */ /* 0x000fea0003800000 */
.L_x_449:
        /* <DEDUP_REMOVED lines=57> */
.L_x_452:
[----:B------:R-:W-:Y:S05]  /*1eb30*/  BSYNC B0 ;  /* 0x0000000000007941 */ /* 0x000fea0003800000 */
.L_x_451:
        /* <DEDUP_REMOVED lines=15> */
.L_x_454:
[----:B------:R-:W-:Y:S05]  /*1ec30*/  BSYNC B0 ;  /* 0x0000000000007941 */ /* 0x000fea0003800000 */
.L_x_453:
        /* <DEDUP_REMOVED lines=15> */
.L_x_456:
[----:B------:R-:W-:Y:S05]  /*1ed30*/  BSYNC B0 ;  /* 0x0000000000007941 */ /* 0x000fea0003800000 */
.L_x_455:
        /* <DEDUP_REMOVED lines=16> */
.L_x_457:
        /* <DEDUP_REMOVED lines=12> */
.L_x_4335:


//--------------------- .text._ZN7cutlass13device_kernelIN5flash19enable_sm80_to_sm89INS1_16FlashAttnFwdSm80INS1_25CollectiveMainloopFwdSm80ILi8ELi1ELb1EN4cute5tupleIJNS5_1CILi128EEES8_S8_EEELi128ENS_6half_tEfNS_4arch4Sm80ELb1ELb0ELb1ELb0ELb1ELb0ELb1ELb0EEENS1_21CollectiveEpilogueFwdIS9_NS6_IJNS7_ILi1EEESF_SF_EEESA_SC_Li256ELb0ELb1ELb0ELb0EEENS1_30DynamicPersistentTileSchedulerILi256ELi256ELb0ELb1ELb0EEEEEEEEEvNT_6ParamsE --------------------------
	.section	.text._ZN7cutlass13device_kernelIN5flash19enable_sm80_to_sm89INS1_16FlashAttnFwdSm80INS1_25CollectiveMainloopFwdSm80ILi8ELi1ELb1EN4cute5tupleIJNS5_1CILi128EEES8_S8_EEELi128ENS_6half_tEfNS_4arch4Sm80ELb1ELb0ELb1ELb0ELb1ELb0ELb1ELb0EEENS1_21CollectiveEpilogueFwdIS9_NS6_IJNS7_ILi1EEESF_SF_EEESA_SC_Li256ELb0ELb1ELb0ELb0EEENS1_30DynamicPersistentTileSchedulerILi256ELi256ELb0ELb1ELb0EEEEEEEEEvNT_6ParamsE,"ax",@progbits
	.sectioninfo	@"SHI_REGISTERS=255"
	.align	128
.text._ZN7cutlass13device_kernelIN5flash19enable_sm80_to_sm89INS1_16FlashAttnFwdSm80INS1_25CollectiveMainloopFwdSm80ILi8ELi1ELb1EN4cute5tupleIJNS5_1CILi128EEES8_S8_EEELi128ENS_6half_tEfNS_4arch4Sm80ELb1ELb0ELb1ELb0ELb1ELb0ELb1ELb0EEENS1_21CollectiveEpilogueFwdIS9_NS6_IJNS7_ILi1EEESF_SF_EEESA_SC_Li256ELb0ELb1ELb0ELb0EEENS1_30DynamicPersistentTileSchedulerILi256ELi256ELb0ELb1ELb0EEEEEEEEEvNT_6ParamsE:
        .type           _ZN7cutlass13device_kernelIN5flash19enable_sm80_to_sm89INS1_16FlashAttnFwdSm80INS1_25CollectiveMainloopFwdSm80ILi8ELi1ELb1EN4cute5tupleIJNS5_1CILi128EEES8_S8_EEELi128ENS_6half_tEfNS_4arch4Sm80ELb1ELb0ELb1ELb0ELb1ELb0ELb1ELb0EEENS1_21CollectiveEpilogueFwdIS9_NS6_IJNS7_ILi1EEESF_SF_EEESA_SC_Li256ELb0ELb1ELb0ELb0EEENS1_30DynamicPersistentTileSchedulerILi256ELi256ELb0ELb1ELb0EEEEEEEEEvNT_6ParamsE,@function
        .size           _ZN7cutlass13device_kernelIN5flash19enable_sm80_to_sm89INS1_16FlashAttnFwdSm80INS1_25CollectiveMainloopFwdSm80ILi8ELi1ELb1EN4cute5tupleIJNS5_1CILi128EEES8_S8_EEELi128ENS_6half_tEfNS_4arch4Sm80ELb1ELb0ELb1ELb0ELb1ELb0ELb1ELb0EEENS1_21CollectiveEpilogueFwdIS9_NS6_IJNS7_ILi1EEESF_SF_EEESA_SC_Li256ELb0ELb1ELb0ELb0EEENS1_30DynamicPersistentTileSchedulerILi256ELi256ELb0ELb1ELb0EEEEEEEEEvNT_6ParamsE,(.L_x_4336 - _ZN7cutlass13device_kernelIN5flash19enable_sm80_to_sm89INS1_16FlashAttnFwdSm80INS1_25CollectiveMainloopFwdSm80ILi8ELi1ELb1EN4cute5tupleIJNS5_1CILi128EEES8_S8_EEELi128ENS_6half_tEfNS_4arch4Sm80ELb1ELb0ELb1ELb0ELb1ELb0ELb1ELb0EEENS1_21CollectiveEpilogueFwdIS9_NS6_IJNS7_ILi1EEESF_SF_EEESA_SC_Li256ELb0ELb1ELb0ELb0EEENS1_30DynamicPersistentTileSchedulerILi256ELi256ELb0ELb1ELb0EEEEEEEEEvNT_6ParamsE)
        .other          _ZN7cutlass13device_kernelIN5flash19enable_sm80_to_sm89INS1_16FlashAttnFwdSm80INS1_25CollectiveMainloopFwdSm80ILi8ELi1ELb1EN4cute5tupleIJNS5_1CILi128EEES8_S8_EEELi128ENS_6half_tEfNS_4arch4Sm80ELb1ELb0ELb1ELb0ELb1ELb0ELb1ELb0EEENS1_21CollectiveEpilogueFwdIS9_NS6_IJNS7_ILi1EEESF_SF_EEESA_SC_Li256ELb0ELb1ELb0ELb0EEENS1_30DynamicPersistentTileSchedulerILi256ELi256ELb0ELb1ELb0EEEEEEEEEvNT_6ParamsE,@"STO_CUDA_ENTRY STV_DEFAULT"
_ZN7cutlass13device_kernelIN5flash19enable_sm80_to_sm89INS1_16FlashAttnFwdSm80INS1_25CollectiveMainloopFwdSm80ILi8ELi1ELb1EN4cute5tupleIJNS5_1CILi128EEES8_S8_EEELi128ENS_6half_tEfNS_4arch4Sm80ELb1ELb0ELb1ELb0ELb1ELb0ELb1ELb0EEENS1_21CollectiveEpilogueFwdIS9_NS6_IJNS7_ILi1EEESF_SF_EEESA_SC_Li256ELb0ELb1ELb0ELb0EEENS1_30DynamicPersistentTileSchedulerILi256ELi256ELb0ELb1ELb0EEEEEEEEEvNT_6ParamsE:
[----:B------:R-:W-:-:S03]  /*0000*/  MOV R1, c[0x0][0x28] ;  /* 0x00000a0000017a02 */ /* 0x000fc60000000f00 */
[----:B------:R-:W1:Y:S01]  /*0010*/  S2R R20, SR_TID.X ;  /* 0x0000000000147919 */ /* 0x000e620000002100 */
[----:B------:R-:W-:-:S03]  /*0020*/  IADD3 R1, R1, -0x80, RZ ;  /* 0xffffff8001017810 */ /* 0x000fc60007ffe0ff */
[----:B------:R-:W2:Y:S01]  /*0030*/  S2R R15, SR_CTAID.X ;  /* 0x00000000000f7919 */ /* 0x000ea20000002500 */
[----:B-1----:R-:W-:-:S05]  /*0040*/  SHF.R.U32.HI R2, RZ, 0x5, R20 ;  /* 0x00000005ff027819 */ /* 0x002fca0000011614 */
[----:B------:R-:W1:Y:S02]  /*0050*/  SHFL.IDX PT, R0, R2, RZ, 0x1f ;  /* 0x00001fff02007589 */ /* 0x000e6400000e0000 */
[----:B-1----:R-:W-:Y:S02]  /*0060*/  ISETP.GE.AND P0, PT, R0, 0x1, PT ;  /* 0x000000010000780c */ /* 0x002fe40003f06270 */
[----:B------:R1:W-:Y:S11]  /*0070*/  STL [R1+0x74], R0 ;  /* 0x0000740001007387 */ /* 0x0003f60000100800 */
[----:B------:R-:W-:Y:S06]  /*0080*/  @P0 BAR.ARV 0x4, 0x100 ;  /* 0x0104000000000b1d */ /* 0x000fec0000002000 */
[----:B--2---:R-:W-:-:S13]  /*0090*/  ISETP.GE.AND P0, PT, R15, c[0x0][0x538], PT ;  /* 0x00014e000f007a0c */ /* 0x004fda0003f06270 */
[----:B------:R-:W-:Y:S05]  /*00a0*/  @P0 EXIT ;  /* 0x000000000000094d */ /* 0x000fea0003800000 */
[----:B-1----:R-:W-:Y:S01]  /*00b0*/  SHF.R.S32.HI R13, RZ, 0x1f, R20 ;  /* 0x0000001fff0d7819 */ /* 0x002fe20000011414 */
[----:B------:R-:W-:Y:S01]  /*00c0*/  IMAD.MOV.U32 R14, RZ, RZ, 0x10 ;  /* 0x00000010ff0e7424 */ /* 0x000fe200078e00ff */
[----:B------:R-:W-:Y:S02]  /*00d0*/  ULDC.64 UR6, c[0x0][0x118] ;  /* 0x0000460000067ab9 */ /* 0x000fe40000000a00 */
[CC--:B------:R-:W-:Y:S02]  /*00e0*/  LEA.HI R2, R13.reuse, R20.reuse, RZ, 0x4 ;  /* 0x000000140d027211 */ /* 0x0c0fe400078f20ff */
[----:B------:R-:W-:Y:S02]  /*00f0*/  LEA.HI R12, R13, R20, RZ, 0x2 ;  /* 0x000000140d0c7211 */ /* 0x000fe400078f10ff */
[----:B------:R-:W-:Y:S02]  /*0100*/  SHF.R.S32.HI R3, RZ, 0x4, R2 ;  /* 0x00000004ff037819 */ /* 0x000fe40000011402 */
[----:B------:R-:W-:-:S02]  /*0110*/  SHF.R.S32.HI R8, RZ, 0x2, R12 ;  /* 0x00000002ff087819 */ /* 0x000fc4000001140c */
[----:B------:R-:W-:Y:S02]  /*0120*/  LEA.HI R0, R2, R3, RZ, 0x1 ;  /* 0x0000000302007211 */ /* 0x000fe400078f08ff */
[----:B------:R-:W-:Y:S02]  /*0130*/  SHF.R.S32.HI R4, RZ, 0x1f, R12 ;  /* 0x0000001fff047819 */ /* 0x000fe4000001140c */
[----:B------:R-:W-:Y:S02]  /*0140*/  LOP3.LUT R0, R0, 0xfffffffe, RZ, 0xc0, !PT ;  /* 0xfffffffe00007812 */ /* 0x000fe400078ec0ff */
[CC--:B------:R-:W-:Y:S02]  /*0150*/  LEA.HI R9, R13.reuse, R20.reuse, RZ, 0x3 ;  /* 0x000000140d097211 */ /* 0x0c0fe400078f18ff */
[----:B------:R-:W-:Y:S01]  /*0160*/  LEA.HI R7, R13, R20, RZ, 0x5 ;  /* 0x000000140d077211 */ /* 0x000fe200078f28ff */
[----:B------:R-:W-:Y:S01]  /*0170*/  IMAD.IADD R11, R3, 0x1, -R0 ;  /* 0x00000001030b7824 */ /* 0x000fe200078e0a00 */
[----:B------:R-:W-:-:S02]  /*0180*/  LOP3.LUT R0, R2, 0xfffffff0, RZ, 0xc0, !PT ;  /* 0xfffffff002007812 */ /* 0x000fc400078ec0ff */
[----:B------:R-:W-:Y:S02]  /*0190*/  LEA.HI R3, R4, R8, RZ, 0x3 ;  /* 0x0000000804037211 */ /* 0x000fe400078f18ff */
[----:B------:R-:W-:Y:S01]  /*01a0*/  SHF.R.S32.HI R19, RZ, 0x3, R9 ;  /* 0x00000003ff137819 */ /* 0x000fe20000011409 */
[C---:B------:R-:W-:Y:S01]  /*01b0*/  IMAD.IADD R2, R20.reuse, 0x1, -R0 ;  /* 0x0000000114027824 */ /* 0x040fe200078e0a00 */
[----:B------:R-:W-:Y:S02]  /*01c0*/  LOP3.LUT R4, R9, 0xfffffff8, RZ, 0xc0, !PT ;  /* 0xfffffff809047812 */ /* 0x000fe400078ec0ff */
[----:B------:R-:W-:Y:S01]  /*01d0*/  LOP3.LUT R0, R3, 0xfffffff8, RZ, 0xc0, !PT ;  /* 0xfffffff803007812 */ /* 0x000fe200078ec0ff */
[----:B------:R-:W-:Y:S01]  /*01e0*/  IMAD.SHL.U32 R3, R19, 0x40, RZ ;  /* 0x0000004013037824 */ /* 0x000fe200078e00ff */
[----:B------:R-:W-:Y:S01]  /*01f0*/  SHF.R.S32.HI R214, RZ, 0x5, R7 ;  /* 0x00000005ffd67819 */ /* 0x000fe20000011407 */
[----:B------:R-:W-:Y:S01]  /*0200*/  IMAD.IADD R18, R20, 0x1, -R4 ;  /* 0x0000000114127824 */ /* 0x000fe200078e0a04 */
[----:B------:R-:W-:Y:S01]  /*0210*/  SHF.R.S32.HI R4, RZ, 0x1f, R2 ;  /* 0x0000001fff047819 */ /* 0x000fe20000011402 */
[----:B------:R-:W-:Y:S01]  /*0220*/  IMAD.IADD R8, R8, 0x1, -R0 ;  /* 0x0000000108087824 */ /* 0x000fe200078e0a00 */
[----:B------:R-:W-:Y:S01]  /*0230*/  LOP3.LUT R0, R3, 0x1c0, RZ, 0xc0, !PT ;  /* 0x000001c003007812 */ /* 0x000fe200078ec0ff */
[----:B------:R-:W-:Y:S01]  /*0240*/  IMAD.SHL.U32 R228, R18, 0x8, RZ ;  /* 0x0000000812e47824 */ /* 0x000fe200078e00ff */
[----:B------:R-:W-:Y:S01]  /*0250*/  LEA.HI R207, R4, R2, RZ, 0x3 ;  /* 0x0000000204cf7211 */ /* 0x000fe200078f18ff */
[----:B------:R-:W-:Y:S01]  /*0260*/  IMAD.SHL.U32 R6, R18, 0x40, RZ ;  /* 0x0000004012067824 */ /* 0x000fe200078e00ff */
[----:B------:R-:W-:-:S02]  /*0270*/  SHF.R.U32.HI R5, RZ, 0x3, R0 ;  /* 0x00000003ff057819 */ /* 0x000fc40000011600 */
[----:B------:R-:W-:Y:S02]  /*0280*/  LOP3.LUT R3, R0, 0x38, R228, 0xf8, !PT ;  /* 0x0000003800037812 */ /* 0x000fe400078ef8e4 */
[C---:B------:R-:W-:Y:S01]  /*0290*/  LOP3.LUT R4, R207.reuse, 0xfffffff8, RZ, 0xc0, !PT ;  /* 0xfffffff8cf047812 */ /* 0x040fe200078ec0ff */
[----:B------:R-:W-:Y:S01]  /*02a0*/  IMAD.SHL.U32 R207, R207, 0x40, RZ ;  /* 0x00000040cfcf7824 */ /* 0x000fe200078e00ff */
[----:B------:R-:W-:Y:S02]  /*02b0*/  LOP3.LUT R10, R3, R5, RZ, 0x3c, !PT ;  /* 0x00000005030a7212 */ /* 0x000fe400078e3cff */
[----:B------:R-:W-:Y:S02]  /*02c0*/  LOP3.LUT R3, R7, 0xffffffe0, RZ, 0xc0, !PT ;  /* 0xffffffe007037812 */ /* 0x000fe400078ec0ff */
[----:B------:R-:W-:Y:S01]  /*02d0*/  LOP3.LUT R0, R6, 0x1c0, RZ, 0xc0, !PT ;  /* 0x000001c006007812 */ /* 0x000fe200078ec0ff */
[----:B------:R-:W-:Y:S01]  /*02e0*/  IMAD.IADD R6, R2, 0x1, -R4 ;  /* 0x0000000102067824 */ /* 0x000fe200078e0a04 */
[----:B------:R-:W-:Y:S01]  /*02f0*/  LOP3.LUT R5, R8, 0x1, RZ, 0xc0, !PT ;  /* 0x0000000108057812 */ /* 0x000fe200078ec0ff */
[----:B------:R-:W-:Y:S01]  /*0300*/  IMAD.IADD R17, R20, 0x1, -R3 ;  /* 0x0000000114117824 */ /* 0x000fe200078e0a03 */
[----:B------:R-:W-:-:S02]  /*0310*/  LOP3.LUT R4, R0, 0x8, R9, 0xf8, !PT ;  /* 0x0000000800047812 */ /* 0x000fc400078ef809 */
[----:B------:R-:W-:Y:S02]  /*0320*/  SHF.R.U32.HI R2, RZ, 0x3, R0 ;  /* 0x00000003ff027819 */ /* 0x000fe40000011600 */
[----:B------:R-:W-:Y:S02]  /*0330*/  SHF.R.S32.HI R0, RZ, 0x1f, R7 ;  /* 0x0000001fff007819 */ /* 0x000fe40000011407 */
[----:B------:R-:W-:Y:S02]  /*0340*/  LOP3.LUT R204, R4, R2, RZ, 0x3c, !PT ;  /* 0x0000000204cc7212 */ /* 0x000fe400078e3cff */
[----:B------:R-:W-:Y:S02]  /*0350*/  LEA.HI R0, R0, R214, RZ, 0x3 ;  /* 0x000000d600007211 */ /* 0x000fe400078f18ff */
[----:B------:R-:W-:Y:S01]  /*0360*/  SHF.R.S32.HI R9, RZ, 0x1f, R17 ;  /* 0x0000001fff097819 */ /* 0x000fe20000011411 */
[----:B------:R-:W-:Y:S01]  /*0370*/  IMAD R204, R11, 0x200, R204 ;  /* 0x000002000bcc7824 */ /* 0x000fe200078e02cc */
[----:B------:R-:W-:Y:S01]  /*0380*/  LOP3.LUT R2, R12, 0xfffffffc, RZ, 0xc0, !PT ;  /* 0xfffffffc0c027812 */ /* 0x000fe200078ec0ff */
[----:B------:R-:W-:Y:S01]  /*0390*/  IMAD.MOV.U32 R12, RZ, RZ, 0x20 ;  /* 0x00000020ff0c7424 */ /* 0x000fe200078e00ff */
[----:B------:R-:W-:-:S02]  /*03a0*/  LOP3.LUT R0, R0, 0xffffff8, RZ, 0xc0, !PT ;  /* 0x0ffffff800007812 */ /* 0x000fc400078ec0ff */
[----:B------:R-:W-:Y:S01]  /*03b0*/  LEA.HI R9, R9, R17, RZ, 0x2 ;  /* 0x0000001109097211 */ /* 0x000fe200078f10ff */
[----:B------:R-:W-:Y:S01]  /*03c0*/  IMAD.IADD R2, R20, 0x1, -R2 ;  /* 0x0000000114027824 */ /* 0x000fe200078e0a02 */
[----:B------:R-:W-:Y:S01]  /*03d0*/  LEA.HI R7, R13, R20, RZ, 0x6 ;  /* 0x000000140d077211 */ /* 0x000fe200078f30ff */
[----:B------:R-:W-:Y:S01]  /*03e0*/  IMAD.IADD R4, R214, 0x1, -R0 ;  /* 0x00000001d6047824 */ /* 0x000fe200078e0a00 */
[----:B------:R-:W-:Y:S02]  /*03f0*/  SHF.R.S32.HI R3, RZ, 0x2, R9 ;  /* 0x00000002ff037819 */ /* 0x000fe40000011409 */
[----:B------:R-:W-:Y:S01]  /*0400*/  LEA.HI R0, R2, R2, RZ, 0x1 ;  /* 0x0000000202007211 */ /* 0x000fe200078f08ff */
[----:B------:R-:W-:Y:S01]  /*0410*/  IMAD.SHL.U32 R7, R7, 0x8, RZ ;  /* 0x0000000807077824 */ /* 0x000fe200078e00ff */
[----:B------:R-:W-:Y:S01]  /*0420*/  ISETP.NE.U32.AND P0, PT, R5, 0x1, PT ;  /* 0x000000010500780c */ /* 0x000fe20003f05070 */
[----:B------:R-:W-:Y:S01]  /*0430*/  IMAD R16, R4, 0x10, R3 ;  /* 0x0000001004107824 */ /* 0x000fe200078e0203 */
[----:B------:R-:W-:Y:S01]  /*0440*/  LOP3.LUT R3, R0, 0x1ffffffe, RZ, 0xc0, !PT ;  /* 0x1ffffffe00037812 */ /* 0x000fe200078ec0ff */
[----:B------:R-:W-:Y:S01]  /*0450*/  IMAD.SHL.U32 R0, R6, 0x40, RZ ;  /* 0x0000004006007824 */ /* 0x000fe200078e00ff */
[----:B------:R-:W-:Y:S01]  /*0460*/  LOP3.LUT R10, R10, 0x7ffffe00, R7, 0xf8, !PT ;  /* 0x7ffffe000a0a7812 */ /* 0x000fe200078ef807 */
[C---:B------:R-:W-:Y:S01]  /*0470*/  IMAD.SHL.U32 R4, R8.reuse, 0x40, RZ ;  /* 0x0000004008047824 */ /* 0x040fe200078e00ff */
[----:B------:R-:W-:Y:S01]  /*0480*/  R2P PR, R8, 0x6 ;  /* 0x0000000608007804 */ /* 0x000fe20000000000 */
[----:B------:R-:W-:Y:S01]  /*0490*/  IMAD.SHL.U32 R5, R11, 0x8, RZ ;  /* 0x000000080b057824 */ /* 0x000fe200078e00ff */
[----:B------:R-:W-:Y:S01]  /*04a0*/  LOP3.LUT R0, R0, 0x1c0, RZ, 0xc0, !PT ;  /* 0x000001c000007812 */ /* 0x000fe200078ec0ff */
[----:B------:R-:W-:Y:S01]  /*04b0*/  IMAD.IADD R7, R2, 0x1, -R3 ;  /* 0x0000000102077824 */ /* 0x000fe200078e0a03 */
[----:B------:R-:W-:Y:S01]  /*04c0*/  LOP3.LUT R3, R4, 0x1c0, RZ, 0xc0, !PT ;  /* 0x000001c004037812 */ /* 0x000fe200078ec0ff */
[----:B------:R-:W-:Y:S01]  /*04d0*/  IMAD.MOV.U32 R8, RZ, RZ, 0x40 ;  /* 0x00000040ff087424 */ /* 0x000fe200078e00ff */
[C---:B------:R-:W-:Y:S01]  /*04e0*/  LOP3.LUT P4, RZ, R6.reuse, 0x2, RZ, 0xc0, !PT ;  /* 0x0000000206ff7812 */ /* 0x040fe2000788c0ff */
[----:B------:R-:W-:Y:S01]  /*04f0*/  STL [R1+0x78], R16 ;  /* 0x0000781001007387 */ /* 0x000fe20000100800 */
[----:B------:R-:W-:Y:S01]  /*0500*/  LOP3.LUT P3, RZ, R6, 0x4, RZ, 0xc0, !PT ;  /* 0x0000000406ff7812 */ /* 0x000fe2000786c0ff */
[----:B------:R-:W-:Y:S01]  /*0510*/  IMAD R6, R214, 0x200, R2 ;  /* 0x00000200d6067824 */ /* 0x000fe200078e0202 */
[----:B------:R-:W-:Y:S01]  /*0520*/  LOP3.LUT R5, R0, 0x8, R5, 0xf8, !PT ;  /* 0x0000000800057812 */ /* 0x000fe200078ef805 */
[----:B------:R-:W-:Y:S01]  /*0530*/  STL [R1+0x50], R15 ;  /* 0x0000500f01007387 */ /* 0x000fe20000100800 */
[----:B------:R-:W-:Y:S01]  /*0540*/  SHF.R.U32.HI R2, RZ, 0x3, R0 ;  /* 0x00000003ff027819 */ /* 0x000fe20000011600 */
[----:B------:R-:W-:Y:S01]  /*0550*/  IMAD.SHL.U32 R219, R10, 0x2, RZ ;  /* 0x000000020adb7824 */ /* 0x000fe200078e00ff */
[----:B------:R-:W-:-:S02]  /*0560*/  LEA.HI R0, R3, R3, RZ, 0x1d ;  /* 0x0000000303007211 */ /* 0x000fc400078fe8ff */
[----:B------:R-:W-:Y:S01]  /*0570*/  LOP3.LUT R2, R5, R2, RZ, 0x3c, !PT ;  /* 0x0000000205027212 */ /* 0x000fe200078e3cff */
[----:B------:R-:W-:Y:S01]  /*0580*/  IMAD R5, R18, 0x20, R19 ;  /* 0x0000002012057824 */ /* 0x000fe200078e0213 */
[----:B------:R-:W-:Y:S01]  /*0590*/  SEL R4, R14, 0xfffffff0, !P4 ;  /* 0xfffffff00e047807 */ /* 0x000fe20006000000 */
[----:B------:R-:W-:Y:S01]  /*05a0*/  IMAD.U32 R6, R6, 0x2, R0 ;  /* 0x0000000206067824 */ /* 0x000fe200078e0000 */
[----:B------:R-:W-:Y:S02]  /*05b0*/  LEA.HI R0, R13, R20, RZ, 0x7 ;  /* 0x000000140d007211 */ /* 0x000fe400078f38ff */
[----:B------:R-:W-:Y:S01]  /*05c0*/  LOP3.LUT R207, R2, 0x7ffffe00, R207, 0xf8, !PT ;  /* 0x7ffffe0002cf7812 */ /* 0x000fe200078ef8cf */
[----:B------:R1:W-:Y:S01]  /*05d0*/  STL [R1+0x10], R5 ;  /* 0x0000100501007387 */ /* 0x0003e20000100800 */
[----:B------:R-:W-:Y:S02]  /*05e0*/  SHF.R.S32.HI R2, RZ, 0x7, R0 ;  /* 0x00000007ff027819 */ /* 0x000fe40000011400 */
[----:B------:R-:W-:-:S02]  /*05f0*/  SEL R3, R12, 0xffffffe0, !P3 ;  /* 0xffffffe00c037807 */ /* 0x000fc40005800000 */
[----:B------:R-:W-:Y:S02]  /*0600*/  LOP3.LUT R0, R9, 0x7ffffffc, RZ, 0xc0, !PT ;  /* 0x7ffffffc09007812 */ /* 0x000fe400078ec0ff */
[----:B------:R-:W-:Y:S01]  /*0610*/  IADD3 R241, R228, 0x40, RZ ;  /* 0x00000040e4f17810 */ /* 0x000fe20007ffe0ff */
[----:B------:R-:W-:Y:S01]  /*0620*/  IMAD.IADD R3, R4, 0x1, R3 ;  /* 0x0000000104037824 */ /* 0x000fe200078e0203 */
[----:B------:R-:W-:Y:S01]  /*0630*/  SHF.R.S32.HI R4, RZ, 0x1f, R228 ;  /* 0x0000001fff047819 */ /* 0x000fe200000114e4 */
[----:B------:R-:W-:Y:S01]  /*0640*/  IMAD.IADD R0, R17, 0x1, -R0 ;  /* 0x0000000111007824 */ /* 0x000fe200078e0a00 */
[----:B------:R-:W-:Y:S02]  /*0650*/  SEL R4, R12, 0xffffffe0, !P1 ;  /* 0xffffffe00c047807 */ /* 0x000fe40004800000 */
[----:B------:R-:W-:Y:S02]  /*0660*/  LEA R11, R6, 0x80, 0x1 ;  /* 0x00000080060b7811 */ /* 0x000fe400078e08ff */
[----:B------:R-:W-:Y:S01]  /*0670*/  SHF.R.S32.HI R2, RZ, 0x1f, R241 ;  /* 0x0000001fff027819 */ /* 0x000fe200000114f1 */
[----:B------:R-:W-:Y:S01]  /*0680*/  IMAD.SHL.U32 R2, R0, 0x2, RZ ;  /* 0x0000000200027824 */ /* 0x000fe200078e00ff */
[----:B------:R-:W-:Y:S01]  /*0690*/  IADD3 R6, R11, -0x10, RZ ;  /* 0xfffffff00b067810 */ /* 0x000fe20007ffe0ff */
[----:B------:R-:W-:Y:S01]  /*06a0*/  IMAD R0, R7, 0x8, R16 ;  /* 0x0000000807007824 */ /* 0x000fe200078e0210 */
[----:B------:R-:W-:Y:S01]  /*06b0*/  LEA R207, R207, 0x100, 0x1 ;  /* 0x00000100cfcf7811 */ /* 0x000fe200078e08ff */
[C---:B------:R-:W-:Y:S01]  /*06c0*/  IMAD.IADD R9, R11.reuse, 0x1, R4 ;  /* 0x000000010b097824 */ /* 0x040fe200078e0204 */
[----:B------:R-:W-:Y:S01]  /*06d0*/  @P0 IADD3 R6, R11, 0x10, RZ ;  /* 0x000000100b060810 */ /* 0x000fe20007ffe0ff */
[----:B------:R2:W-:Y:S01]  /*06e0*/  STL [R1+0x4c], R2 ;  /* 0x00004c0201007387 */ /* 0x0005e20000100800 */
[----:B------:R-:W-:Y:S01]  /*06f0*/  LEA R204, R204, 0x8100, 0x1 ;  /* 0x00008100cccc7811 */ /* 0x000fe200078e08ff */
[----:B------:R-:W-:Y:S01]  /*0700*/  IMAD R214, R214, 0x800, R207 ;  /* 0x00000800d6d67824 */ /* 0x000fe200078e02cf */
[----:B-1----:R-:W-:Y:S01]  /*0710*/  SEL R5, R8, 0xffffffc0, !P2 ;  /* 0xffffffc008057807 */ /* 0x002fe20005000000 */
[----:B------:R-:W-:Y:S01]  /*0720*/  STL [R1+0x54], R11 ;  /* 0x0000540b01007387 */ /* 0x000fe20000100800 */
[----:B------:R-:W-:-:S02]  /*0730*/  IMAD.IADD R4, R4, 0x1, R6 ;  /* 0x0000000104047824 */ /* 0x000fc400078e0206 */
[----:B------:R-:W-:Y:S01]  /*0740*/  IMAD R213, R3, 0x2, R207 ;  /* 0x0000000203d57824 */ /* 0x000fe200078e02cf */
[----:B------:R1:W-:Y:S01]  /*0750*/  STL [R1+0x48], R0 ;  /* 0x0000480001007387 */ /* 0x0003e20000100800 */
[----:B------:R-:W-:-:S03]  /*0760*/  IMAD.IADD R7, R11, 0x1, R5 ;  /* 0x000000010b077824 */ /* 0x000fc600078e0205 */
[----:B------:R-:W-:Y:S04]  /*0770*/  STL [R1+0x60], R9 ;  /* 0x0000600901007387 */ /* 0x000fe80000100800 */
[----:B------:R3:W-:Y:S04]  /*0780*/  STL [R1+0x70], R7 ;  /* 0x0000700701007387 */ /* 0x0007e80000100800 */
[----:B------:R4:W-:Y:S01]  /*0790*/  STL [R1+0x58], R6 ;  /* 0x0000580601007387 */ /* 0x0009e20000100800 */
[----:B--2---:R-:W-:-:S05]  /*07a0*/  SEL R2, R12, 0xffffffe0, !P4 ;  /* 0xffffffe00c027807 */ /* 0x004fca0006000000 */
[----:B------:R-:W-:Y:S02]  /*07b0*/  IMAD.IADD R209, R207, 0x1, R2 ;  /* 0x00000001cfd17824 */ /* 0x000fe400078e0202 */
[----:B------:R-:W-:Y:S01]  /*07c0*/  IMAD.IADD R215, R2, 0x1, R214 ;  /* 0x0000000102d77824 */ /* 0x000fe200078e02d6 */
[----:B-1----:R-:W-:-:S04]  /*07d0*/  SEL R0, R8, 0xffffffc0, !P3 ;  /* 0xffffffc008007807 */ /* 0x002fc80005800000 */
[----:B------:R-:W-:Y:S01]  /*07e0*/  IADD3 R210, R0, R207, R2 ;  /* 0x000000cf00d27210 */ /* 0x000fe20007ffe002 */
[--C-:B------:R-:W-:Y:S02]  /*07f0*/  IMAD.IADD R2, R4, 0x1, R5.reuse ;  /* 0x0000000104027824 */ /* 0x100fe400078e0205 */
[----:B------:R-:W-:Y:S02]  /*0800*/  IMAD.IADD R208, R207, 0x1, R0 ;  /* 0x00000001cfd07824 */ /* 0x000fe400078e0200 */
[----:B---3--:R-:W-:Y:S02]  /*0810*/  IMAD.IADD R7, R9, 0x1, R5 ;  /* 0x0000000109077824 */ /* 0x008fe400078e0205 */
[C---:B------:R-:W-:Y:S02]  /*0820*/  IMAD.IADD R217, R0.reuse, 0x1, R214 ;  /* 0x0000000100d97824 */ /* 0x040fe400078e02d6 */
[----:B----4-:R-:W-:Y:S01]  /*0830*/  IMAD.IADD R6, R5, 0x1, R6 ;  /* 0x0000000105067824 */ /* 0x010fe200078e0206 */
[----:B------:R1:W-:Y:S01]  /*0840*/  STL [R1+0x6c], R7 ;  /* 0x00006c0701007387 */ /* 0x0003e20000100800 */
[----:B------:R-:W-:-:S03]  /*0850*/  IMAD.IADD R216, R0, 0x1, R215 ;  /* 0x0000000100d87824 */ /* 0x000fc600078e02d7 */
[----:B------:R1:W-:Y:S04]  /*0860*/  STL [R1+0x68], R6 ;  /* 0x0000680601007387 */ /* 0x0003e80000100800 */
[----:B------:R1:W-:Y:S04]  /*0870*/  STL [R1+0x5c], R4 ;  /* 0x00005c0401007387 */ /* 0x0003e80000100800 */
[----:B------:R1:W-:Y:S02]  /*0880*/  STL [R1+0x64], R2 ;  /* 0x0000640201007387 */ /* 0x0003e40000100800 */
.L_x_519:
[----:B-1----:R-:W2:Y:S01]  /*0890*/  LDL R2, [R1+0x50] ;  /* 0x0000500001027983 */ /* 0x002ea20000100800 */
[----:B------:R-:W-:Y:S01]  /*08a0*/  IMAD.MOV.U32 R0, RZ, RZ, c[0x0][0x560] ;  /* 0x00015800ff007624 */ /* 0x000fe200078e00ff */
[----:B------:R-:W-:Y:S01]  /*08b0*/  YIELD ;  /* 0x0000000000007946 */ /* 0x000fe20003800000 */
[----:B------:R-:W-:Y:S03]  /*08c0*/  BSSY B0, `(.L_x_458) ;  /* 0x0000016000007945 */ /* 0x000fe60003800000 */
[----:B------:R-:W-:-:S13]  /*08d0*/  ISETP.NE.AND P0, PT, R0, 0x1, PT ;  /* 0x000000010000780c */ /* 0x000fda0003f05270 */
[----:B--2---:R-:W-:Y:S01]  /*08e0*/  @P0 IMAD.HI.U32 R0, R2, c[0x0][0x564], RZ ;  /* 0x0001590002000a27 */ /* 0x004fe200078e00ff */
[----:B------:R-:W-:-:S04]  /*08f0*/  MOV R3, R2 ;  /* 0x0000000200037202 */ /* 0x000fc80000000f00 */
[----:B------:R-:W-:-:S04]  /*0900*/  @P0 SHF.R.U32.HI R3, RZ, c[0x0][0x568], R0 ;  /* 0x00015a00ff030a19 */ /* 0x000fc80000011600 */
[----:B------:R-:W-:Y:S01]  /*0910*/  ISETP.GE.AND P0, PT, R3, c[0x0][0x578], PT ;  /* 0x00015e0003007a0c */ /* 0x000fe20003f06270 */
[----:B------:R-:W-:-:S04]  /*0920*/  IMAD.MOV R0, RZ, RZ, -R3 ;  /* 0x000000ffff007224 */ /* 0x000fc800078e0a03 */
[----:B------:R-:W-:-:S08]  /*0930*/  IMAD R0, R0, c[0x0][0x560], R2 ;  /* 0x0001580000007a24 */ /* 0x000fd000078e0202 */
[----:B------:R-:W-:Y:S05]  /*0940*/  @!P0 BRA `(.L_x_459) ;  /* 0x0000007000008947 */ /* 0x000fea0003800000 */
[----:B------:R-:W-:-:S04]  /*0950*/  MOV R2, c[0x0][0x56c] ;  /* 0x00015b0000027a02 */ /* 0x000fc80000000f00 */
[----:B------:R-:W-:Y:S02]  /*0960*/  ISETP.NE.AND P0, PT, R2, 0x1, PT ;  /* 0x000000010200780c */ /* 0x000fe40003f05270 */
[----:B------:R-:W-:-:S11]  /*0970*/  MOV R2, R0 ;  /* 0x0000000000027202 */ /* 0x000fd60000000f00 */
[----:B------:R-:W-:-:S05]  /*0980*/  @P0 IMAD.HI.U32 R4, R0, c[0x0][0x570], RZ ;  /* 0x00015c0000040a27 */ /* 0x000fca00078e00ff */
[----:B------:R-:W-:-:S05]  /*0990*/  @P0 SHF.R.U32.HI R2, RZ, c[0x0][0x574], R4 ;  /* 0x00015d00ff020a19 */ /* 0x000fca0000011604 */
[----:B------:R-:W-:Y:S01]  /*09a0*/  IMAD R4, R2, c[0x0][0x56c], RZ ;  /* 0x00015b0002047a24 */ /* 0x000fe200078e02ff */
[----:B------:R-:W-:Y:S05]  /*09b0*/  BRA `(.L_x_460) ;  /* 0x0000006000007947 */ /* 0x000fea0003800000 */
.L_x_459:
[----:B------:R-:W-:-:S04]  /*09c0*/  MOV R2, c[0x0][0x554] ;  /* 0x0001550000027a02 */ /* 0x000fc80000000f00 */
[----:B------:R-:W-:Y:S02]  /*09d0*/  ISETP.NE.AND P0, PT, R2, 0x1, PT ;  /* 0x000000010200780c */ /* 0x000fe40003f05270 */
[----:B------:R-:W-:-:S11]  /*09e0*/  MOV R2, R0 ;  /* 0x0000000000027202 */ /* 0x000fd60000000f00 */
[----:B------:R-:W-:-:S05]  /*09f0*/  @P0 IMAD.HI.U32 R4, R0, c[0x0][0x558], RZ ;  /* 0x0001560000040a27 */ /* 0x000fca00078e00ff */
[----:B------:R-:W-:-:S05]  /*0a00*/  @P0 SHF.R.U32.HI R2, RZ, c[0x0][0x55c], R4 ;  /* 0x00015700ff020a19 */ /* 0x000fca0000011604 */
[----:B------:R-:W-:Y:S02]  /*0a10*/  IMAD R4, R2, c[0x0][0x554], RZ ;  /* 0x0001550002047a24 */ /* 0x000fe400078e02ff */
.L_x_460:
[----:B------:R-:W-:Y:S05]  /*0a20*/  BSYNC B0 ;  /* 0x0000000000007941 */ /* 0x000fea0003800000 */
.L_x_458:
[----:B------:R-:W-:Y:S01]  /*0a30*/  IMAD.MOV.U32 R5, RZ, RZ, c[0x0][0x548] ;  /* 0x00015200ff057624 */ /* 0x000fe200078e00ff */
[----:B------:R-:W-:Y:S01]  /*0a40*/  ISETP.NE.U32.AND P0, PT, RZ, c[0x0][0x370], PT ;  /* 0x0000dc00ff007a0c */ /* 0x000fe20003f05070 */
[----:B------:R-:W-:Y:S02]  /*0a50*/  IMAD.IADD R4, R0, 0x1, -R4 ;  /* 0x0000000100047824 */ /* 0x000fe400078e0a04 */
[----:B------:R-:W-:Y:S01]  /*0a60*/  IMAD.MOV.U32 R145, RZ, RZ, RZ ;  /* 0x000000ffff917224 */ /* 0x000fe200078e00ff */
[----:B------:R-:W-:Y:S01]  /*0a70*/  ISETP.NE.AND P1, PT, R5, 0x1, PT ;  /* 0x000000010500780c */ /* 0x000fe20003f25270 */
[----:B------:R-:W-:Y:S01]  /*0a80*/  IMAD R6, R3, c[0x0][0x554], R4 ;  /* 0x0001550003067a24 */ /* 0x000fe200078e0204 */
[----:B------:R-:W-:-:S04]  /*0a90*/  ISETP.NE.AND.EX P0, PT, RZ, c[0x0][0x374], PT, P0 ;  /* 0x0000dd00ff007a0c */ /* 0x000fc80003f05300 */
[----:B------:R-:W-:-:S07]  /*0aa0*/  MOV R8, R6 ;  /* 0x0000000600087202 */ /* 0x000fce0000000f00 */
[----:B------:R-:W-:-:S04]  /*0ab0*/  @P1 IMAD.HI.U32 R0, R6, c[0x0][0x54c], RZ ;  /* 0x0001530006001a27 */ /* 0x000fc800078e00ff */
[----:B------:R-:W-:Y:S01]  /*0ac0*/  @P0 IMAD.MOV.U32 R4, RZ, RZ, 0x4 ;  /* 0x00000004ff040424 */ /* 0x000fe200078e00ff */
[----:B------:R-:W-:-:S05]  /*0ad0*/  @P1 SHF.R.U32.HI R8, RZ, c[0x0][0x550], R0 ;  /* 0x00015400ff081a19 */ /* 0x000fca0000011600 */
[----:B------:R-:W-:Y:S01]  /*0ae0*/  @P0 IMAD.WIDE R4, R8, R4, c[0x0][0x370] ;  /* 0x0000dc0008040625 */ /* 0x000fe200078e0204 */
[----:B------:R-:W-:Y:S01]  /*0af0*/  LOP3.LUT R2, R2, 0x1ffffff, RZ, 0x3c, !PT ;  /* 0x01ffffff02027812 */ /* 0x000fe200078e3cff */
[----:B------:R1:W-:Y:S04]  /*0b00*/  STL [R1+0x40], R8 ;  /* 0x0000400801007387 */ /* 0x0003e80000100800 */
[----:B------:R2:W3:Y:S01]  /*0b10*/  @P0 LDG.E R145, [R4.64] ;  /* 0x0000000604910981 */ /* 0x0004e2000c1e1900 */
[----:B------:R-:W-:Y:S01]  /*0b20*/  MOV R35, c[0x0][0x2c4] ;  /* 0x0000b10000237a02 */ /* 0x000fe20000000f00 */
[----:B------:R-:W-:Y:S01]  /*0b30*/  CS2R R134, SRZ ;  /* 0x0000000000867805 */ /* 0x000fe2000001ff00 */
[----:B------:R-:W-:Y:S01]  /*0b40*/  IADD3 R2, R2, c[0x0][0x53c], RZ ;  /* 0x00014f0002027a10 */ /* 0x000fe20007ffe0ff */
[----:B------:R-:W-:Y:S01]  /*0b50*/  CS2R R132, SRZ ;  /* 0x0000000000847805 */ /* 0x000fe2000001ff00 */
[----:B------:R-:W-:Y:S01]  /*0b60*/  ISETP.NE.AND P4, PT, R35, 0x1, PT ;  /* 0x000000012300780c */ /* 0x000fe20003f85270 */
[----:B------:R-:W-:Y:S01]  /*0b70*/  CS2R R130, SRZ ;  /* 0x0000000000827805 */ /* 0x000fe2000001ff00 */
[----:B------:R-:W-:Y:S01]  /*0b80*/  MOV R128, RZ ;  /* 0x000000ff00807202 */ /* 0x000fe20000000f00 */
[----:B------:R-:W-:Y:S01]  /*0b90*/  IMAD.SHL.U32 R36, R2, 0x80, RZ ;  /* 0x0000008002247824 */ /* 0x000fe200078e00ff */
[----:B------:R-:W-:Y:S01]  /*0ba0*/  MOV R2, c[0x0][0x2ac] ;  /* 0x0000ab0000027a02 */ /* 0x000fe20000000f00 */
[----:B------:R-:W-:Y:S01]  /*0bb0*/  IMAD.MOV.U32 R126, RZ, RZ, RZ ;  /* 0x000000ffff7e7224 */ /* 0x000fe200078e00ff */
[----:B------:R-:W-:Y:S01]  /*0bc0*/  MOV R122, RZ ;  /* 0x000000ff007a7202 */ /* 0x000fe20000000f00 */
[----:B------:R-:W-:Y:S01]  /*0bd0*/  IMAD.MOV.U32 R124, RZ, RZ, RZ ;  /* 0x000000ffff7c7224 */ /* 0x000fe200078e00ff */
[----:B------:R-:W-:Y:S01]  /*0be0*/  IADD3 R0, R36, 0x7f, RZ ;  /* 0x0000007f24007810 */ /* 0x000fe20007ffe0ff */
[----:B------:R-:W-:Y:S01]  /*0bf0*/  IMAD R41, R2, c[0x0][0x1d0], RZ ;  /* 0x0000740002297a24 */ /* 0x000fe200078e02ff */
[----:B------:R1:W-:Y:S01]  /*0c00*/  STL [R1+0x3c], R36 ;  /* 0x00003c2401007387 */ /* 0x0003e20000100800 */
[----:B------:R-:W-:Y:S01]  /*0c10*/  CS2R R120, SRZ ;  /* 0x0000000000787805 */ /* 0x000fe2000001ff00 */
[----:B------:R-:W-:Y:S01]  /*0c20*/  IMAD.MOV.U32 R9, RZ, RZ, RZ ;  /* 0x000000ffff097224 */ /* 0x000fe200078e00ff */
[----:B------:R-:W-:Y:S01]  /*0c30*/  CS2R R10, SRZ ;  /* 0x00000000000a7805 */ /* 0x000fe2000001ff00 */
[----:B------:R-:W-:Y:S01]  /*0c40*/  @P4 IMAD.HI.U32 R3, R0, c[0x0][0x2c8], RZ ;  /* 0x0000b20000034a27 */ /* 0x000fe200078e00ff */
[----:B------:R-:W-:Y:S01]  /*0c50*/  MOV R116, RZ ;  /* 0x000000ff00747202 */ /* 0x000fe20000000f00 */
[----:B------:R-:W-:Y:S01]  /*0c60*/  CS2R R12, SRZ ;  /* 0x00000000000c7805 */ /* 0x000fe2000001ff00 */
[----:B------:R-:W-:Y:S01]  /*0c70*/  MOV R110, RZ ;  /* 0x000000ff006e7202 */ /* 0x000fe20000000f00 */
[----:B------:R-:W-:Y:S01]  /*0c80*/  IMAD.MOV.U32 R118, RZ, RZ, RZ ;  /* 0x000000ffff767224 */ /* 0x000fe200078e00ff */
[----:B------:R-:W-:Y:S01]  /*0c90*/  @P4 SHF.R.U32.HI R0, RZ, c[0x0][0x2cc], R3 ;  /* 0x0000b300ff004a19 */ /* 0x000fe20000011603 */
[----:B--2---:R-:W-:Y:S01]  /*0ca0*/  IMAD.MOV.U32 R4, RZ, RZ, 0x80 ;  /* 0x00000080ff047424 */ /* 0x004fe200078e00ff */
[----:B------:R-:W-:Y:S01]  /*0cb0*/  IADD3 R3, R41, 0x7f, RZ ;  /* 0x0000007f29037810 */ /* 0x000fe20007ffe0ff */
[----:B------:R-:W-:Y:S01]  /*0cc0*/  IMAD.MOV.U32 R114, RZ, RZ, RZ ;  /* 0x000000ffff727224 */ /* 0x000fe200078e00ff */
[----:B------:R-:W-:Y:S01]  /*0cd0*/  CS2R R14, SRZ ;  /* 0x00000000000e7805 */ /* 0x000fe2000001ff00 */
[----:B------:R-:W-:Y:S01]  /*0ce0*/  IMAD.MOV.U32 R112, RZ, RZ, RZ ;  /* 0x000000ffff707224 */ /* 0x000fe200078e00ff */
[----:B------:R-:W-:Y:S01]  /*0cf0*/  IADD3 R4, R4, -c[0x0][0x168], RZ ;  /* 0x80005a0004047a10 */ /* 0x000fe20007ffe0ff */
[----:B------:R-:W-:Y:S01]  /*0d00*/  IMAD.MOV.U32 R108, RZ, RZ, RZ ;  /* 0x000000ffff6c7224 */ /* 0x000fe200078e00ff */
[----:B------:R-:W-:Y:S01]  /*0d10*/  CS2R R16, SRZ ;  /* 0x0000000000107805 */ /* 0x000fe2000001ff00 */
[----:B------:R-:W-:Y:S01]  /*0d20*/  IMAD.MOV.U32 R106, RZ, RZ, RZ ;  /* 0x000000ffff6a7224 */ /* 0x000fe200078e00ff */
[----:B------:R-:W-:Y:S01]  /*0d30*/  MOV R104, RZ ;  /* 0x000000ff00687202 */ /* 0x000fe20000000f00 */
[----:B------:R-:W-:Y:S01]  /*0d40*/  IMAD R2, R2, c[0x0][0x1d0], R4 ;  /* 0x0000740002027a24 */ /* 0x000fe200078e0204 */
[----:B------:R-:W-:Y:S01]  /*0d50*/  CS2R R18, SRZ ;  /* 0x0000000000127805 */ /* 0x000fe2000001ff00 */
[----:B------:R-:W-:Y:S01]  /*0d60*/  IMAD.MOV.U32 R102, RZ, RZ, RZ ;  /* 0x000000ffff667224 */ /* 0x000fe200078e00ff */
[----:B------:R-:W-:Y:S01]  /*0d70*/  MOV R98, RZ ;  /* 0x000000ff00627202 */ /* 0x000fe20000000f00 */
[----:B------:R-:W-:Y:S01]  /*0d80*/  IMAD.IADD R0, R2, 0x1, R0 ;  /* 0x0000000102007824 */ /* 0x000fe200078e0200 */
[----:B------:R-:W-:Y:S01]  /*0d90*/  SHF.R.S32.HI R2, RZ, 0x1f, R3 ;  /* 0x0000001fff027819 */ /* 0x000fe20000011403 */
[----:B------:R-:W-:Y:S01]  /*0da0*/  IMAD.MOV.U32 R100, RZ, RZ, RZ ;  /* 0x000000ffff647224 */ /* 0x000fe200078e00ff */
[----:B------:R-:W-:Y:S01]  /*0db0*/  CS2R R20, SRZ ;  /* 0x0000000000147805 */ /* 0x000fe2000001ff00 */
[----:B------:R-:W-:Y:S01]  /*0dc0*/  IMAD.MOV.U32 R96, RZ, RZ, RZ ;  /* 0x000000ffff607224 */ /* 0x000fe200078e00ff */
[----:B------:R-:W-:Y:S01]  /*0dd0*/  SHF.R.S32.HI R4, RZ, 0x1f, R0 ;  /* 0x0000001fff047819 */ /* 0x000fe20000011400 */
[----:B------:R-:W-:Y:S01]  /*0de0*/  IMAD.MOV.U32 R94, RZ, RZ, RZ ;  /* 0x000000ffff5e7224 */ /* 0x000fe200078e00ff */
[----:B------:R-:W-:Y:S01]  /*0df0*/  LEA.HI R2, R2, R3, RZ, 0x7 ;  /* 0x0000000302027211 */ /* 0x000fe200078f38ff */
[----:B------:R-:W-:Y:S01]  /*0e00*/  IMAD.MOV R3, RZ, RZ, -R8 ;  /* 0x000000ffff037224 */ /* 0x000fe200078e0a08 */
[----:B------:R-:W-:Y:S01]  /*0e10*/  LEA.HI R4, R4, R0, RZ, 0x7 ;  /* 0x0000000004047211 */ /* 0x000fe200078f38ff */
[----:B------:R-:W-:Y:S01]  /*0e20*/  CS2R R22, SRZ ;  /* 0x0000000000167805 */ /* 0x000fe2000001ff00 */
[----:B------:R-:W-:Y:S01]  /*0e30*/  SHF.R.S32.HI R0, RZ, 0x7, R2 ;  /* 0x00000007ff007819 */ /* 0x000fe20000011402 */
[----:B------:R-:W-:Y:S01]  /*0e40*/  IMAD R46, R3, c[0x0][0x548], R6 ;  /* 0x00015200032e7a24 */ /* 0x000fe200078e0206 */
[----:B------:R-:W-:Y:S01]  /*0e50*/  SHF.R.S32.HI R2, RZ, 0x7, R4 ;  /* 0x00000007ff027819 */ /* 0x000fe20000011404 */
[----:B------:R-:W-:Y:S01]  /*0e60*/  CS2R R6, SRZ ;  /* 0x0000000000067805 */ /* 0x000fe2000001ff00 */
[----:B------:R-:W-:Y:S01]  /*0e70*/  CS2R R4, SRZ ;  /* 0x0000000000047805 */ /* 0x000fe2000001ff00 */
[----:B------:R-:W-:Y:S01]  /*0e80*/  MOV R92, RZ ;  /* 0x000000ff005c7202 */ /* 0x000fe20000000f00 */
[----:B------:R1:W-:Y:S01]  /*0e90*/  STL [R1+0x44], R46 ;  /* 0x0000442e01007387 */ /* 0x0003e20000100800 */
[----:B------:R-:W-:Y:S01]  /*0ea0*/  IMNMX R226, R0, R2, PT ;  /* 0x0000000200e27217 */ /* 0x000fe20003800200 */
[----:B------:R-:W-:Y:S01]  /*0eb0*/  IMAD.MOV.U32 R90, RZ, RZ, RZ ;  /* 0x000000ffff5a7224 */ /* 0x000fe200078e00ff */
[----:B------:R-:W-:Y:S01]  /*0ec0*/  PRMT R0, RZ, 0x7610, R0 ;  /* 0x00007610ff007816 */ /* 0x000fe20000000000 */
[----:B------:R-:W-:Y:S01]  /*0ed0*/  CS2R R24, SRZ ;  /* 0x0000000000187805 */ /* 0x000fe2000001ff00 */
[----:B------:R-:W-:Y:S01]  /*0ee0*/  ISETP.GE.AND P0, PT, R226, 0x1, PT ;  /* 0x00000001e200780c */ /* 0x000fe20003f06270 */
        /* <DEDUP_REMOVED lines=14> */
[----:B---3--:R1:W-:Y:S01]  /*0fd0*/  STL [R1+0x14], R145 ;  /* 0x0000149101007387 */ /* 0x0083e20000100800 */
[----:B------:R-:W-:Y:S05]  /*0fe0*/  @!P0 BRA `(.L_x_461) ;  /* 0x0000ea6000008947 */ /* 0x000fea0003800000 */
[----:B------:R-:W-:-:S04]  /*0ff0*/  ISETP.NE.U32.AND P0, PT, RZ, c[0x0][0x340], PT ;  /* 0x0000d000ff007a0c */ /* 0x000fc80003f05070 */
[----:B------:R-:W-:-:S13]  /*1000*/  ISETP.NE.AND.EX P0, PT, RZ, c[0x0][0x344], PT, P0 ;  /* 0x0000d100ff007a0c */ /* 0x000fda0003f05300 */
[----:B------:R-:W-:-:S04]  /*1010*/  @P0 IMAD.MOV.U32 R2, RZ, RZ, 0x4 ;  /* 0x00000004ff020424 */ /* 0x000fc800078e00ff */
[----:B------:R-:W-:-:S05]  /*1020*/  @P0 IMAD.WIDE R2, R8, R2, c[0x0][0x340] ;  /* 0x0000d00008020625 */ /* 0x000fca00078e0202 */
[----:B------:R2:W5:Y:S01]  /*1030*/  @P0 LDG.E R0, [R2.64] ;  /* 0x0000000602000981 */ /* 0x000562000c1e1900 */
[----:B------:R-:W-:Y:S01]  /*1040*/  WARPSYNC 0xffffffff ;  /* 0xffffffff00007948 */ /* 0x000fe20003800000 */
[----:B------:R-:W-:Y:S02]  /*1050*/  @!P0 MOV R0, R8 ;  /* 0x0000000800008202 */ /* 0x000fe40000000f00 */
[----:B--2---:R-:W2:Y:S01]  /*1060*/  LDL R144, [R1+0x10] ;  /* 0x0000100001907983 */ /* 0x004ea20000100800 */
[----:B------:R-:W-:Y:S01]  /*1070*/  IMAD.MOV.U32 R3, RZ, RZ, c[0x0][0x2b8] ;  /* 0x0000ae00ff037624 */ /* 0x000fe200078e00ff */
[----:B------:R-:W-:Y:S01]  /*1080*/  MOV R221, RZ ;  /* 0x000000ff00dd7202 */ /* 0x000fe20000000f00 */
[----:B-----5:R-:W-:-:S03]  /*1090*/  IMAD.WIDE.U32 R134, R0, c[0x0][0x2b0], RZ ;  /* 0x0000ac0000867a25 */ /* 0x020fc600078e00ff */
[----:B------:R-:W-:Y:S02]  /*10a0*/  ISETP.NE.AND P3, PT, R3, 0x1, PT ;  /* 0x000000010300780c */ /* 0x000fe40003f65270 */
[----:B------:R-:W-:Y:S01]  /*10b0*/  SHF.R.S32.HI R3, RZ, 0x1f, R0 ;  /* 0x0000001fff037819 */ /* 0x000fe20000011400 */
[----:B------:R-:W-:Y:S01]  /*10c0*/  BAR.SYNC.DEFER_BLOCKING 0x0 ;  /* 0x0000000000007b1d */ /* 0x000fe20000010000 */
[----:B------:R-:W-:-:S05]  /*10d0*/  SHF.R.S32.HI R37, RZ, 0x1f, R46 ;  /* 0x0000001fff257819 */ /* 0x000fca000001142e */
[----:B------:R-:W-:Y:S01]  /*10e0*/  IMAD R5, R37, c[0x0][0x1b8], RZ ;  /* 0x00006e0025057a24 */ /* 0x000fe200078e02ff */
[----:B------:R-:W-:Y:S01]  /*10f0*/  SHF.R.S32.HI R6, RZ, 0x1f, R8 ;  /* 0x0000001fff067819 */ /* 0x000fe20000011408 */
[----:B------:R-:W3:Y:S02]  /*1100*/  S2R R38, SR_TID.X ;  /* 0x0000000000267919 */ /* 0x000ee40000002100 */
[----:B------:R-:W-:Y:S02]  /*1110*/  IMAD R5, R46, c[0x0][0x1bc], R5 ;  /* 0x00006f002e057a24 */ /* 0x000fe400078e0205 */
[----:B------:R-:W-:Y:S01]  /*1120*/  IMAD R16, R35, c[0x0][0x168], RZ ;  /* 0x00005a0023107a24 */ /* 0x000fe200078e02ff */
[----:B------:R-:W-:Y:S02]  /*1130*/  SHF.R.S32.HI R39, RZ, 0x1f, R228 ;  /* 0x0000001fff277819 */ /* 0x000fe400000114e4 */
[----:B------:R-:W-:Y:S02]  /*1140*/  ISETP.GE.AND P2, PT, R228, c[0x0][0x198], PT ;  /* 0x00006600e4007a0c */ /* 0x000fe40003f46270 */
[----:B------:R-:W-:Y:S01]  /*1150*/  ISETP.GE.AND P6, PT, R241, c[0x0][0x198], PT ;  /* 0x00006600f1007a0c */ /* 0x000fe20003fc6270 */
[----:B------:R-:W-:Y:S01]  /*1160*/  IMAD.WIDE.U32 R132, R46, c[0x0][0x1e8], RZ ;  /* 0x00007a002e847a25 */ /* 0x000fe200078e00ff */
[----:B------:R-:W-:Y:S01]  /*1170*/  IADD3 R71, R204, 0x20, RZ ;  /* 0x00000020cc477810 */ /* 0x000fe20007ffe0ff */
[----:B------:R-:W-:Y:S02]  /*1180*/  STL.64 [R1+0x20], R134 ;  /* 0x0000208601007387 */ /* 0x000fe40000100a00 */
[----:B--2---:R-:W-:-:S05]  /*1190*/  IMAD R2, R226, 0x80, R144 ;  /* 0x00000080e2027824 */ /* 0x004fca00078e0290 */
[----:B------:R-:W-:-:S04]  /*11a0*/  IADD3 R2, R2, -0x80, RZ ;  /* 0xffffff8002027810 */ /* 0x000fc80007ffe0ff */
[C---:B------:R-:W-:Y:S02]  /*11b0*/  ISETP.GE.AND P1, PT, R2.reuse, R41, PT ;  /* 0x000000290200720c */ /* 0x040fe40003f26270 */
[----:B------:R-:W-:Y:S01]  /*11c0*/  IADD3 R13, R2, R145, RZ ;  /* 0x00000091020d7210 */ /* 0x000fe20007ffe0ff */
[----:B------:R-:W-:Y:S01]  /*11d0*/  IMAD R2, R3, c[0x0][0x2b0], RZ ;  /* 0x0000ac0003027a24 */ /* 0x000fe200078e02ff */
[----:B------:R-:W-:-:S03]  /*11e0*/  ISETP.GT.OR P1, PT, R144, 0x7f, P1 ;  /* 0x0000007f9000780c */ /* 0x000fc60000f24670 */
[----:B------:R-:W-:-:S04]  /*11f0*/  @P3 IMAD.HI.U32 R3, R13, c[0x0][0x2bc], RZ ;  /* 0x0000af000d033a27 */ /* 0x000fc800078e00ff */
[----:B------:R-:W-:Y:S01]  /*1200*/  IMAD.MOV.U32 R12, RZ, RZ, R13 ;  /* 0x000000ffff0c7224 */ /* 0x000fe200078e000d */
[----:B------:R-:W-:Y:S01]  /*1210*/  @P3 SHF.R.U32.HI R12, RZ, c[0x0][0x2c0], R3 ;  /* 0x0000b000ff0c3a19 */ /* 0x000fe20000011603 */
[----:B------:R-:W-:-:S04]  /*1220*/  IMAD R2, R0, c[0x0][0x2b4], R2 ;  /* 0x0000ad0000027a24 */ /* 0x000fc800078e0202 */
[----:B------:R-:W-:Y:S01]  /*1230*/  IMAD.IADD R131, R135, 0x1, R2 ;  /* 0x0000000187837824 */ /* 0x000fe200078e0202 */
[----:B------:R-:W-:-:S04]  /*1240*/  @!P1 IADD3 R0, P0, R12, R134, RZ ;  /* 0x000000860c009210 */ /* 0x000fc80007f1e0ff */
[----:B------:R-:W-:Y:S01]  /*1250*/  @!P1 LEA.HI.X.SX32 R3, R12, R131, 0x1, P0 ;  /* 0x000000830c039211 */ /* 0x000fe200000f0eff */
[----:B------:R-:W-:Y:S01]  /*1260*/  IMAD.IADD R4, R144, 0x1, R36 ;  /* 0x0000000190047824 */ /* 0x000fe200078e0224 */
[----:B------:R-:W-:Y:S01]  /*1270*/  @!P1 LEA R2, P0, R0, c[0x0][0x2a0], 0x2 ;  /* 0x0000a80000029a11 */ /* 0x000fe200078010ff */
[----:B------:R-:W-:Y:S01]  /*1280*/  IMAD.WIDE.U32 R44, R46, c[0x0][0x210], RZ ;  /* 0x000084002e2c7a25 */ /* 0x000fe200078e00ff */
[----:B---3--:R-:W-:Y:S01]  /*1290*/  SHF.R.S32.HI R40, RZ, 0x1f, R38 ;  /* 0x0000001fff287819 */ /* 0x008fe20000011426 */
[----:B------:R-:W-:Y:S01]  /*12a0*/  STL [R1+0x34], R131 ;  /* 0x0000348301007387 */ /* 0x000fe20000100800 */
[----:B------:R-:W-:-:S05]  /*12b0*/  @!P1 LEA.HI.X R3, R0, c[0x0][0x2a4], R3, 0x2, P0 ;  /* 0x0000a90000039a11 */ /* 0x000fca00000f1403 */
[----:B------:R2:W3:Y:S01]  /*12c0*/  @!P1 LDG.E R221, [R2.64] ;  /* 0x0000000602dd9981 */ /* 0x0004e2000c1e1900 */
[----:B------:R-:W-:Y:S01]  /*12d0*/  @P4 IMAD.HI.U32 R7, R4, c[0x0][0x2c8], RZ ;  /* 0x0000b20004074a27 */ /* 0x000fe200078e00ff */
[----:B------:R-:W-:Y:S01]  /*12e0*/  LEA.HI R40, R40, R38, RZ, 0x3 ;  /* 0x0000002628287211 */ /* 0x000fe200078f18ff */
[----:B------:R-:W-:Y:S01]  /*12f0*/  BSSY B0, `(.L_x_462) ;  /* 0x0000271000007945 */ /* 0x000fe20003800000 */
[----:B------:R-:W-:Y:S01]  /*1300*/  SHF.R.S32.HI R38, RZ, 0x1f, R241 ;  /* 0x0000001fff267819 */ /* 0x000fe200000114f1 */
[----:B------:R-:W-:Y:S01]  /*1310*/  IMAD.MOV.U32 R0, RZ, RZ, R4 ;  /* 0x000000ffff007224 */ /* 0x000fe200078e0004 */
[----:B------:R-:W-:Y:S01]  /*1320*/  @P4 SHF.R.U32.HI R0, RZ, c[0x0][0x2cc], R7 ;  /* 0x0000b300ff004a19 */ /* 0x000fe20000011607 */
[----:B------:R-:W-:Y:S01]  /*1330*/  STL.64 [R1+0x18], R132 ;  /* 0x0000188401007387 */ /* 0x000fe20000100a00 */
[----:B------:R-:W-:Y:S01]  /*1340*/  SHF.R.S32.HI R40, RZ, 0x3, R40 ;  /* 0x00000003ff287819 */ /* 0x000fe20000011428 */
[----:B------:R-:W-:Y:S01]  /*1350*/  IMAD.SHL.U32 R128, R228, 0x2, RZ ;  /* 0x00000002e4807824 */ /* 0x000fe200078e00ff */
[----:B------:R-:W-:-:S02]  /*1360*/  SHF.R.S32.HI R7, RZ, 0x1f, R0 ;  /* 0x0000001fff077819 */ /* 0x000fc40000011400 */
[C---:B------:R-:W-:Y:S01]  /*1370*/  SHF.L.U32 R129, R241.reuse, 0x1, RZ ;  /* 0x00000001f1817819 */ /* 0x040fe200000006ff */
[----:B------:R-:W-:Y:S01]  /*1380*/  IMAD.IADD R11, R40, 0x1, R36 ;  /* 0x00000001280b7824 */ /* 0x000fe200078e0224 */
[----:B------:R-:W-:Y:S02]  /*1390*/  SHF.L.U64.HI R69, R241, 0x1, R38 ;  /* 0x00000001f1457819 */ /* 0x000fe40000010226 */
[----:B------:R-:W-:Y:S02]  /*13a0*/  SHF.L.U64.HI R68, R228, 0x1, R39 ;  /* 0x00000001e4447819 */ /* 0x000fe40000010227 */
[C---:B------:R-:W-:Y:S02]  /*13b0*/  ISETP.GE.AND P1, PT, R11.reuse, R16, PT ;  /* 0x000000100b00720c */ /* 0x040fe40003f26270 */
[----:B------:R-:W-:Y:S01]  /*13c0*/  IADD3 R14, R11, 0x40, RZ ;  /* 0x000000400b0e7810 */ /* 0x000fe20007ffe0ff */
[----:B--2---:R-:W-:-:S05]  /*13d0*/  IMAD.WIDE.U32 R2, R46, c[0x0][0x1b8], RZ ;  /* 0x00006e002e027a25 */ /* 0x004fca00078e00ff */
[----:B------:R-:W-:Y:S01]  /*13e0*/  IADD3 R3, R3, R5, RZ ;  /* 0x0000000503037210 */ /* 0x000fe20007ffe0ff */
[----:B------:R-:W-:-:S04]  /*13f0*/  IMAD R5, R6, c[0x0][0x1c0], RZ ;  /* 0x0000700006057a24 */ /* 0x000fc800078e02ff */
[C---:B------:R-:W-:Y:S02]  /*1400*/  IMAD R6, R8.reuse, c[0x0][0x1c4], R5 ;  /* 0x0000710008067a24 */ /* 0x040fe400078e0205 */
[----:B------:R-:W-:Y:S02]  /*1410*/  IMAD.MOV R5, RZ, RZ, -R0 ;  /* 0x000000ffff057224 */ /* 0x000fe400078e0a00 */
[----:B------:R-:W-:-:S04]  /*1420*/  IMAD.WIDE.U32 R2, R8, c[0x0][0x1c0], R2 ;  /* 0x0000700008027a25 */ /* 0x000fc800078e0002 */
[----:B------:R-:W-:Y:S02]  /*1430*/  IMAD R4, R5, c[0x0][0x2c4], R4 ;  /* 0x0000b10005047a24 */ /* 0x000fe400078e0204 */
[----:B------:R-:W-:Y:S02]  /*1440*/  IMAD.IADD R3, R3, 0x1, R6 ;  /* 0x0000000103037824 */ /* 0x000fe400078e0206 */
[----:B------:R-:W-:Y:S01]  /*1450*/  IMAD R5, R7, c[0x0][0x1b0], RZ ;  /* 0x00006c0007057a24 */ /* 0x000fe200078e02ff */
[C---:B------:R-:W-:Y:S01]  /*1460*/  IADD3 R7, R11.reuse, 0x20, RZ ;  /* 0x000000200b077810 */ /* 0x040fe20007ffe0ff */
[----:B------:R-:W-:Y:S01]  /*1470*/  IMAD.WIDE.U32 R2, R0, c[0x0][0x1b0], R2 ;  /* 0x00006c0000027a25 */ /* 0x000fe200078e0002 */
[----:B------:R-:W-:-:S03]  /*1480*/  IADD3 R11, R11, 0x60, RZ ;  /* 0x000000600b0b7810 */ /* 0x000fc60007ffe0ff */
[----:B------:R-:W-:Y:S01]  /*1490*/  IMAD R6, R0, c[0x0][0x1b4], R5 ;  /* 0x00006d0000067a24 */ /* 0x000fe200078e0205 */
[----:B------:R-:W-:-:S04]  /*14a0*/  SHF.R.S32.HI R5, RZ, 0x1f, R4 ;  /* 0x0000001fff057819 */ /* 0x000fc80000011404 */
[----:B------:R-:W-:Y:S01]  /*14b0*/  IADD3 R3, R3, R6, RZ ;  /* 0x0000000603037210 */ /* 0x000fe20007ffe0ff */
[----:B------:R-:W-:Y:S01]  /*14c0*/  IMAD R0, R5, c[0x0][0x1a8], RZ ;  /* 0x00006a0005007a24 */ /* 0x000fe200078e02ff */
[----:B------:R-:W-:-:S03]  /*14d0*/  IADD3 R6, -R12, RZ, RZ ;  /* 0x000000ff0c067210 */ /* 0x000fc60007ffe1ff */
[C---:B------:R-:W-:Y:S02]  /*14e0*/  IMAD R0, R4.reuse, c[0x0][0x1ac], R0 ;  /* 0x00006b0004007a24 */ /* 0x040fe400078e0200 */
[----:B------:R-:W-:-:S04]  /*14f0*/  IMAD.WIDE.U32 R2, R4, c[0x0][0x1a8], R2 ;  /* 0x00006a0004027a25 */ /* 0x000fc800078e0002 */
[----:B------:R-:W-:Y:S01]  /*1500*/  IMAD.IADD R9, R3, 0x1, R0 ;  /* 0x0000000103097824 */ /* 0x000fe200078e0200 */
[----:B-1----:R-:W-:Y:S01]  /*1510*/  LEA R8, P0, R2, c[0x0][0x160], 0x1 ;  /* 0x0000580002087a11 */ /* 0x002fe200078008ff */
[----:B------:R-:W-:-:S03]  /*1520*/  IMAD R222, R6, c[0x0][0x2b8], R13 ;  /* 0x0000ae0006de7a24 */ /* 0x000fc600078e020d */
[----:B------:R-:W-:Y:S01]  /*1530*/  LEA.HI.X R9, R2, c[0x0][0x164], R9, 0x1, P0 ;  /* 0x0000590002097a11 */ /* 0x000fe200000f0c09 */
[----:B------:R-:W1:Y:S01]  /*1540*/  SHFL.IDX PT, R0, R8, RZ, 0x181f ;  /* 0x00181fff08007589 */ /* 0x000e6200000e0000 */
[----:B------:R-:W-:-:S03]  /*1550*/  SHF.R.S32.HI R15, RZ, 0x1f, R222 ;  /* 0x0000001fff0f7819 */ /* 0x000fc600000114de */
[----:B------:R-:W2:Y:S04]  /*1560*/  SHFL.IDX PT, R3, R9, RZ, 0x181f ;  /* 0x00181fff09037589 */ /* 0x000ea800000e0000 */
[----:B------:R-:W4:Y:S04]  /*1570*/  SHFL.IDX PT, R10, R8, 0x1, 0x181f ;  /* 0x00381f00080a7f89 */ /* 0x000f2800000e0000 */
[----:B------:R-:W4:Y:S04]  /*1580*/  SHFL.IDX PT, R12, R9, 0x1, 0x181f ;  /* 0x00381f00090c7f89 */ /* 0x000f2800000e0000 */
[----:B------:R-:W-:Y:S04]  /*1590*/  SHFL.IDX PT, R13, R9, 0x2, 0x181f ;  /* 0x00581f00090d7f89 */ /* 0x000fe800000e0000 */
[----:B------:R-:W-:Y:S01]  /*15a0*/  SHFL.IDX PT, R9, R9, 0x3, 0x181f ;  /* 0x00781f0009097f89 */ /* 0x000fe200000e0000 */
[----:B-1----:R-:W-:-:S02]  /*15b0*/  @!P1 LEA R4, P5, R228, R0, 0x1 ;  /* 0x00000000e4049211 */ /* 0x002fc400078a08ff */
[C---:B------:R-:W-:Y:S02]  /*15c0*/  @!P1 LEA R2, P0, R241.reuse, R0, 0x1 ;  /* 0x00000000f1029211 */ /* 0x040fe400078008ff */
[-C--:B--2---:R-:W-:Y:S01]  /*15d0*/  @!P1 LEA.HI.X R5, R228, R3.reuse, R39, 0x1, P5 ;  /* 0x00000003e4059211 */ /* 0x084fe200028f0c27 */
[----:B------:R-:W1:Y:S01]  /*15e0*/  SHFL.IDX PT, R0, R8, 0x2, 0x181f ;  /* 0x00581f0008007f89 */ /* 0x000e6200000e0000 */
[----:B------:R-:W-:Y:S02]  /*15f0*/  @!P1 LEA.HI.X R3, R241, R3, R38, 0x1, P0 ;  /* 0x00000003f1039211 */ /* 0x000fe400000f0c26 */
[-C--:B------:R-:W-:Y:S01]  /*1600*/  ISETP.GE.AND P0, PT, R7, R16.reuse, PT ;  /* 0x000000100700720c */ /* 0x080fe20003f06270 */
[----:B------:R2:W-:Y:S01]  /*1610*/  @!P1 LDGSTS.E.BYPASS.LTC128B.128 [R219+0x100], [R4.64], !P2 ;  /* 0x0010000004db9fae */ /* 0x0005e2000d101d46 */
[----:B------:R-:W-:-:S03]  /*1620*/  ISETP.GE.AND P5, PT, R14, R16, PT ;  /* 0x000000100e00720c */ /* 0x000fc60003fa6270 */
[----:B------:R1:W-:Y:S04]  /*1630*/  @!P1 LDGSTS.E.BYPASS.LTC128B.128 [R219+0x4100], [R2.64], !P6 ;  /* 0x0410000002db9fae */ /* 0x0003e8000f101d46 */
[----:B------:R-:W3:Y:S04]  /*1640*/  SHFL.IDX PT, R8, R8, 0x3, 0x181f ;  /* 0x00781f0008087f89 */ /* 0x000ee800000e0000 */
[----:B----4-:R-:W-:-:S04]  /*1650*/  @!P0 LEA R6, P1, R228, R10, 0x1 ;  /* 0x0000000ae4068211 */ /* 0x010fc800078208ff */
[----:B------:R-:W-:-:S05]  /*1660*/  @!P0 LEA.HI.X R7, R228, R12, R39, 0x1, P1 ;  /* 0x0000000ce4078211 */ /* 0x000fca00008f0c27 */
[----:B------:R4:W-:Y:S01]  /*1670*/  @!P0 LDGSTS.E.BYPASS.LTC128B.128 [R219+0x1100], [R6.64], !P2 ;  /* 0x0110000006db8fae */ /* 0x0009e2000d101d46 */
[----:B--2---:R-:W-:Y:S02]  /*1680*/  IMAD R4, R15, c[0x0][0x1e0], RZ ;  /* 0x000078000f047a24 */ /* 0x004fe400078e02ff */
[----:B-1----:R-:W-:-:S04]  /*1690*/  IMAD.WIDE.U32 R2, R222, c[0x0][0x1e0], RZ ;  /* 0x00007800de027a25 */ /* 0x002fc800078e00ff */
[----:B------:R-:W-:Y:S01]  /*16a0*/  IMAD R5, R222, c[0x0][0x1e4], R4 ;  /* 0x00007900de057a24 */ /* 0x000fe200078e0204 */
[----:B------:R-:W-:Y:S01]  /*16b0*/  @!P0 LEA R4, P1, R241, R10, 0x1 ;  /* 0x0000000af1048211 */ /* 0x000fe200078208ff */
[----:B------:R-:W-:Y:S02]  /*16c0*/  IMAD R10, R37, c[0x0][0x1e8], RZ ;  /* 0x00007a00250a7a24 */ /* 0x000fe400078e02ff */
[----:B------:R-:W-:Y:S01]  /*16d0*/  IMAD.IADD R3, R3, 0x1, R5 ;  /* 0x0000000103037824 */ /* 0x000fe200078e0205 */
[----:B------:R-:W-:-:S05]  /*16e0*/  @!P0 LEA.HI.X R5, R241, R12, R38, 0x1, P1 ;  /* 0x0000000cf1058211 */ /* 0x000fca00008f0c26 */
[----:B------:R1:W-:Y:S01]  /*16f0*/  @!P0 LDGSTS.E.BYPASS.LTC128B.128 [R219+0x5100], [R4.64], !P6 ;  /* 0x0510000004db8fae */ /* 0x0003e2000f101d46 */
[----:B----4-:R-:W-:Y:S01]  /*1700*/  IMAD R6, R46, c[0x0][0x1ec], R10 ;  /* 0x00007b002e067a24 */ /* 0x010fe200078e020a */
[----:B------:R-:W-:-:S03]  /*1710*/  LEA R10, R226, 0xffffff80, 0x7 ;  /* 0xffffff80e20a7811 */ /* 0x000fc600078e38ff */
[----:B------:R-:W-:Y:S01]  /*1720*/  IMAD.IADD R130, R133, 0x1, R6 ;  /* 0x0000000185827824 */ /* 0x000fe200078e0206 */
[----:B------:R-:W-:-:S04]  /*1730*/  IADD3 R127, R41, -R10, RZ ;  /* 0x8000000a297f7210 */ /* 0x000fc80007ffe0ff */
[----:B------:R-:W-:Y:S04]  /*1740*/  STL [R1+0x30], R130 ;  /* 0x0000308201007387 */ /* 0x000fe80000100800 */
[----:B------:R-:W-:Y:S01]  /*1750*/  STL.64 [R1+0x28], R44 ;  /* 0x0000282c01007387 */ /* 0x000fe20000100a00 */
[----:B-1----:R-:W-:Y:S02]  /*1760*/  @!P5 LEA R4, P1, R228, R0, 0x1 ;  /* 0x00000000e404d211 */ /* 0x002fe400078208ff */
[----:B---3--:R-:W-:Y:S01]  /*1770*/  SHF.R.S32.HI R36, RZ, 0x1f, R221 ;  /* 0x0000001fff247819 */ /* 0x008fe200000114dd */
[----:B------:R-:W-:-:S04]  /*1780*/  IMAD.WIDE.U32 R2, R221, c[0x0][0x1f0], R2 ;  /* 0x00007c00dd027a25 */ /* 0x000fc800078e0002 */
[----:B------:R-:W-:Y:S01]  /*1790*/  IMAD R5, R36, c[0x0][0x1f0], RZ ;  /* 0x00007c0024057a24 */ /* 0x000fe200078e02ff */
[----:B------:R-:W-:-:S03]  /*17a0*/  IADD3 R6, P0, R2, R132, RZ ;  /* 0x0000008402067210 */ /* 0x000fc60007f1e0ff */
[----:B------:R-:W-:Y:S01]  /*17b0*/  IMAD R7, R221, c[0x0][0x1f4], R5 ;  /* 0x00007d00dd077a24 */ /* 0x000fe200078e0205 */
[----:B------:R-:W-:Y:S02]  /*17c0*/  @!P5 LEA.HI.X R5, R228, R13, R39, 0x1, P1 ;  /* 0x0000000de405d211 */ /* 0x000fe400008f0c27 */
[C---:B------:R-:W-:Y:S02]  /*17d0*/  @!P5 LEA R2, P1, R241.reuse, R0, 0x1 ;  /* 0x00000000f102d211 */ /* 0x040fe400078208ff */
[----:B------:R-:W-:Y:S01]  /*17e0*/  IADD3.X R7, R130, R3, R7, P0, !PT ;  /* 0x0000000382077210 */ /* 0x000fe200007fe407 */
[----:B------:R1:W-:Y:S01]  /*17f0*/  @!P5 LDGSTS.E.BYPASS.LTC128B.128 [R219+0x2100], [R4.64], !P2 ;  /* 0x0210000004dbdfae */ /* 0x0003e2000d101d46 */
[C---:B------:R-:W-:Y:S02]  /*1800*/  LEA R0, P0, R6.reuse, c[0x0][0x1c8], 0x1 ;  /* 0x0000720006007a11 */ /* 0x040fe400078008ff */
[----:B------:R-:W-:Y:S01]  /*1810*/  @!P5 LEA.HI.X R3, R241, R13, R38, 0x1, P1 ;  /* 0x0000000df103d211 */ /* 0x000fe200008f0c26 */
[----:B------:R-:W-:Y:S01]  /*1820*/  IMAD.IADD R13, R127, 0x1, -R40 ;  /* 0x000000017f0d7824 */ /* 0x000fe200078e0a28 */
[----:B------:R-:W-:Y:S01]  /*1830*/  LEA.HI.X R14, R6, c[0x0][0x1cc], R7, 0x1, P0 ;  /* 0x00007300060e7a11 */ /* 0x000fe200000f0c07 */
[----:B------:R-:W-:Y:S01]  /*1840*/  SHFL.IDX PT, R10, R0, 0x1, 0x181f ;  /* 0x00381f00000a7f89 */ /* 0x000fe200000e0000 */
[----:B------:R-:W-:-:S03]  /*1850*/  ISETP.GE.AND P1, PT, R11, R16, PT ;  /* 0x000000100b00720c */ /* 0x000fc60003f26270 */
[----:B------:R-:W2:Y:S04]  /*1860*/  SHFL.IDX PT, R6, R0, RZ, 0x181f ;  /* 0x00181fff00067589 */ /* 0x000ea800000e0000 */
[----:B------:R-:W3:Y:S04]  /*1870*/  SHFL.IDX PT, R7, R14, RZ, 0x181f ;  /* 0x00181fff0e077589 */ /* 0x000ee800000e0000 */
[----:B------:R4:W-:Y:S01]  /*1880*/  @!P5 LDGSTS.E.BYPASS.LTC128B.128 [R219+0x6100], [R2.64], !P6 ;  /* 0x0610000002dbdfae */ /* 0x0009e2000f101d46 */
[----:B------:R-:W-:-:S03]  /*1890*/  ISETP.GE.AND P5, PT, R13, 0x1, PT ;  /* 0x000000010d00780c */ /* 0x000fc60003fa6270 */
[----:B------:R-:W1:Y:S04]  /*18a0*/  SHFL.IDX PT, R12, R14, 0x1, 0x181f ;  /* 0x00381f000e0c7f89 */ /* 0x000e6800000e0000 */
[----:B------:R-:W-:Y:S04]  /*18b0*/  SHFL.IDX PT, R11, R14, 0x2, 0x181f ;  /* 0x00581f000e0b7f89 */ /* 0x000fe800000e0000 */
[----:B------:R-:W2:Y:S01]  /*18c0*/  S2R R40, SR_TID.X ;  /* 0x0000000000287919 */ /* 0x000ea20000002100 */
[----:B----4-:R-:W-:-:S04]  /*18d0*/  @!P1 LEA R2, P0, R228, R8, 0x1 ;  /* 0x00000008e4029211 */ /* 0x010fc800078008ff */
[CC--:B------:R-:W-:Y:S02]  /*18e0*/  @!P1 LEA.HI.X R3, R228.reuse, R9.reuse, R39, 0x1, P0 ;  /* 0x00000009e4039211 */ /* 0x0c0fe400000f0c27 */
[C---:B-1----:R-:W-:Y:S02]  /*18f0*/  @!P1 LEA R4, P0, R241.reuse, R8, 0x1 ;  /* 0x00000008f1049211 */ /* 0x042fe400078008ff */
[----:B------:R-:W-:Y:S01]  /*1900*/  SHFL.IDX PT, R8, R14, 0x3, 0x181f ;  /* 0x00781f000e087f89 */ /* 0x000fe200000e0000 */
[----:B--2---:R-:W-:Y:S02]  /*1910*/  SHF.R.S32.HI R16, RZ, 0x1f, R40 ;  /* 0x0000001fff107819 */ /* 0x004fe40000011428 */
[----:B------:R-:W-:Y:S01]  /*1920*/  @!P1 LEA.HI.X R5, R241, R9, R38, 0x1, P0 ;  /* 0x00000009f1059211 */ /* 0x000fe200000f0c26 */
[----:B------:R1:W-:Y:S01]  /*1930*/  @!P1 LDGSTS.E.BYPASS.LTC128B.128 [R219+0x3100], [R2.64], !P2 ;  /* 0x0310000002db9fae */ /* 0x0003e2000d101d46 */
[----:B------:R-:W-:Y:S02]  /*1940*/  @P5 ISETP.GE.AND P0, PT, R228, c[0x0][0x1d4], PT ;  /* 0x00007500e4005a0c */ /* 0x000fe40003f06270 */
[----:B------:R-:W-:Y:S01]  /*1950*/  LEA.HI R16, R16, R40, RZ, 0x3 ;  /* 0x0000002810107211 */ /* 0x000fe200078f18ff */
[----:B------:R-:W2:Y:S03]  /*1960*/  SHFL.IDX PT, R9, R0, 0x2, 0x181f ;  /* 0x00581f0000097f89 */ /* 0x000ea600000e0000 */
[----:B------:R-:W-:Y:S01]  /*1970*/  LOP3.LUT R16, R16, 0xfffffff8, RZ, 0xc0, !PT ;  /* 0xfffffff810107812 */ /* 0x000fe200078ec0ff */
[----:B------:R4:W-:Y:S04]  /*1980*/  @!P1 LDGSTS.E.BYPASS.LTC128B.128 [R219+0x7100], [R4.64], !P6 ;  /* 0x0710000004db9fae */ /* 0x0009e8000f101d46 */
[----:B------:R-:W0:Y:S01]  /*1990*/  LDGDEPBAR ;  /* 0x00000000000079af */ /* 0x000e220000000000 */
[----:B------:R-:W-:-:S03]  /*19a0*/  IMAD.IADD R16, R40, 0x1, -R16 ;  /* 0x0000000128107824 */ /* 0x000fc600078e0a10 */
[----:B------:R-:W2:Y:S01]  /*19b0*/  SHFL.IDX PT, R0, R0, 0x3, 0x181f ;  /* 0x00781f0000007f89 */ /* 0x000ea200000e0000 */
[----:B-1----:R-:W-:-:S04]  /*19c0*/  @P5 LEA R2, P2, R228, R6, 0x1 ;  /* 0x00000006e4025211 */ /* 0x002fc800078408ff */
[----:B---3--:R-:W-:Y:S02]  /*19d0*/  @P5 LEA.HI.X R3, R228, R7, R39, 0x1, P2 ;  /* 0x00000007e4035211 */ /* 0x008fe400010f0c27 */
[----:B------:R-:W-:-:S03]  /*19e0*/  ISETP.GE.AND P2, PT, R13, 0x21, PT ;  /* 0x000000210d00780c */ /* 0x000fc60003f46270 */
[----:B------:R1:W-:Y:S01]  /*19f0*/  @P5 LDGSTS.E.BYPASS.LTC128B.128 [R219+0x8100], [R2.64], !P0 ;  /* 0x0810000002db5fae */ /* 0x0003e2000c101d46 */
[C---:B------:R-:W-:Y:S02]  /*1a00*/  @P5 ISETP.GE.AND P0, PT, R241.reuse, c[0x0][0x1d4], PT ;  /* 0x00007500f1005a0c */ /* 0x040fe40003f06270 */
[----:B-1----:R-:W-:-:S07]  /*1a10*/  @P5 LEA R2, P1, R241, R6, 0x1 ;  /* 0x00000006f1025211 */ /* 0x002fce00078208ff */
[C---:B------:R-:W-:Y:S02]  /*1a20*/  @P2 LEA R6, P6, R228.reuse, R10, 0x1 ;  /* 0x0000000ae4062211 */ /* 0x040fe400078c08ff */
[----:B------:R-:W-:Y:S02]  /*1a30*/  @P5 LEA.HI.X R3, R241, R7, R38, 0x1, P1 ;  /* 0x00000007f1035211 */ /* 0x000fe400008f0c26 */
[C---:B------:R-:W-:Y:S02]  /*1a40*/  @P2 LEA.HI.X R7, R228.reuse, R12, R39, 0x1, P6 ;  /* 0x0000000ce4072211 */ /* 0x040fe400030f0c27 */
[----:B------:R-:W-:Y:S01]  /*1a50*/  ISETP.GE.AND P6, PT, R13, 0x41, PT ;  /* 0x000000410d00780c */ /* 0x000fe20003fc6270 */
[----:B------:R2:W-:Y:S01]  /*1a60*/  @P5 LDGSTS.E.BYPASS.LTC128B.128 [R219+0xc100], [R2.64], !P0 ;  /* 0x0c10000002db5fae */ /* 0x0005e2000c101d46 */
[----:B------:R-:W-:Y:S02]  /*1a70*/  @P2 ISETP.GE.AND P1, PT, R228, c[0x0][0x1d4], PT ;  /* 0x00007500e4002a0c */ /* 0x000fe40003f26270 */
[----:B----4-:R-:W-:-:S04]  /*1a80*/  @P2 LEA R4, P0, R241, R10, 0x1 ;  /* 0x0000000af1042211 */ /* 0x010fc800078008ff */
[----:B------:R-:W-:-:S05]  /*1a90*/  @P2 LEA.HI.X R5, R241, R12, R38, 0x1, P0 ;  /* 0x0000000cf1052211 */ /* 0x000fca00000f0c26 */
[C---:B------:R-:W-:Y:S02]  /*1aa0*/  @P6 ISETP.GE.AND P0, PT, R228.reuse, c[0x0][0x1d4], PT ;  /* 0x00007500e4006a0c */ /* 0x040fe40003f06270 */
[----:B------:R1:W-:Y:S01]  /*1ab0*/  @P2 LDGSTS.E.BYPASS.LTC128B.128 [R219+0x9100], [R6.64], !P1 ;  /* 0x0910000006db2fae */ /* 0x0003e2000c901d46 */
[----:B------:R-:W-:Y:S02]  /*1ac0*/  @P2 ISETP.GE.AND P1, PT, R241, c[0x0][0x1d4], PT ;  /* 0x00007500f1002a0c */ /* 0x000fe40003f26270 */
[----:B--2---:R-:W-:-:S11]  /*1ad0*/  @P6 LEA R2, P5, R228, R9, 0x1 ;  /* 0x00000009e4026211 */ /* 0x004fd600078a08ff */
[----:B------:R2:W-:Y:S01]  /*1ae0*/  @P2 LDGSTS.E.BYPASS.LTC128B.128 [R219+0xd100], [R4.64], !P1 ;  /* 0x0d10000004db2fae */ /* 0x0005e2000c901d46 */
[----:B------:R-:W-:Y:S02]  /*1af0*/  @P6 LEA.HI.X R3, R228, R11, R39, 0x1, P5 ;  /* 0x0000000be4036211 */ /* 0x000fe400028f0c27 */
[----:B------:R-:W-:-:S03]  /*1b00*/  ISETP.GE.AND P5, PT, R13, 0x61, PT ;  /* 0x000000610d00780c */ /* 0x000fc60003fa6270 */
[----:B------:R3:W-:Y:S01]  /*1b10*/  @P6 LDGSTS.E.BYPASS.LTC128B.128 [R219+0xa100], [R2.64], !P0 ;  /* 0x0a10000002db6fae */ /* 0x0007e2000c101d46 */
[----:B-1----:R-:W-:-:S04]  /*1b20*/  @P6 LEA R6, P2, R241, R9, 0x1 ;  /* 0x00000009f1066211 */ /* 0x002fc800078408ff */
[C---:B------:R-:W-:Y:S02]  /*1b30*/  @P6 LEA.HI.X R7, R241.reuse, R11, R38, 0x1, P2 ;  /* 0x0000000bf1076211 */ /* 0x040fe400010f0c26 */
[----:B------:R-:W-:-:S03]  /*1b40*/  @P6 ISETP.GE.AND P2, PT, R241, c[0x0][0x1d4], PT ;  /* 0x00007500f1006a0c */ /* 0x000fc60003f46270 */
[----:B--2---:R-:W-:-:S04]  /*1b50*/  @P5 LEA R4, P1, R228, R0, 0x1 ;  /* 0x00000000e4045211 */ /* 0x004fc800078208ff */
[----:B------:R-:W-:-:S06]  /*1b60*/  @P5 LEA.HI.X R5, R228, R8, R39, 0x1, P1 ;  /* 0x00000008e4055211 */ /* 0x000fcc00008f0c27 */
[----:B------:R1:W-:Y:S01]  /*1b70*/  @P6 LDGSTS.E.BYPASS.LTC128B.128 [R219+0xe100], [R6.64], !P2 ;  /* 0x0e10000006db6fae */ /* 0x0003e2000d101d46 */
[----:B------:R-:W-:Y:S02]  /*1b80*/  @P5 ISETP.GE.AND P1, PT, R228, c[0x0][0x1d4], PT ;  /* 0x00007500e4005a0c */ /* 0x000fe40003f26270 */
[----:B---3--:R-:W-:Y:S01]  /*1b90*/  @P5 LEA R2, P0, R241, R0, 0x1 ;  /* 0x00000000f1025211 */ /* 0x008fe200078008ff */
[----:B------:R-:W-:-:S03]  /*1ba0*/  IMAD R0, R15, c[0x0][0x208], RZ ;  /* 0x000082000f007a24 */ /* 0x000fc600078e02ff */
[C---:B------:R-:W-:Y:S01]  /*1bb0*/  @P5 LEA.HI.X R3, R241.reuse, R8, R38, 0x1, P0 ;  /* 0x00000008f1035211 */ /* 0x040fe200000f0c26 */
[----:B------:R-:W-:Y:S01]  /*1bc0*/  IMAD R0, R222, c[0x0][0x20c], R0 ;  /* 0x00008300de007a24 */ /* 0x000fe200078e0200 */
[----:B------:R-:W-:-:S05]  /*1bd0*/  @P5 ISETP.GE.AND P0, PT, R241, c[0x0][0x1d4], PT ;  /* 0x00007500f1005a0c */ /* 0x000fca0003f06270 */
[----:B------:R1:W-:Y:S08]  /*1be0*/  @P5 LDGSTS.E.BYPASS.LTC128B.128 [R219+0xb100], [R4.64], !P1 ;  /* 0x0b10000004db5fae */ /* 0x0003f0000c901d46 */
[----:B------:R2:W-:Y:S01]  /*1bf0*/  @P5 LDGSTS.E.BYPASS.LTC128B.128 [R219+0xf100], [R2.64], !P0 ;  /* 0x0f10000002db5fae */ /* 0x0005e2000c101d46 */
[----:B------:R-:W-:Y:S02]  /*1c00*/  R2P PR, R16, 0x6 ;  /* 0x0000000610007804 */ /* 0x000fe40000000000 */
[----:B------:R-:W-:Y:S01]  /*1c10*/  ISETP.GE.AND P6, PT, R228, c[0x0][0x1d4], PT ;  /* 0x00007500e4007a0c */ /* 0x000fe20003fc6270 */
[----:B------:R-:W0:Y:S10]  /*1c20*/  LDGDEPBAR ;  /* 0x00000000000079af */ /* 0x000e340000000000 */
[----:B------:R-:W-:Y:S01]  /*1c30*/  @P1 IADD3 R71, R204, -0x20, RZ ;  /* 0xffffffe0cc471810 */ /* 0x000fe20007ffe0ff */
[----:B--2---:R-:W-:Y:S01]  /*1c40*/  IMAD.WIDE.U32 R2, R222, c[0x0][0x208], RZ ;  /* 0x00008200de027a25 */ /* 0x004fe200078e00ff */
[----:B------:R-:W-:-:S04]  /*1c50*/  DEPBAR.LE SB0, 0x1 ;  /* 0x000080400000791a */ /* 0x000fc80000000000 */
[----:B------:R-:W-:Y:S01]  /*1c60*/  BAR.SYNC.DEFER_BLOCKING 0x0 ;  /* 0x0000000000007b1d */ /* 0x000fe20000010000 */
[----:B------:R-:W-:Y:S01]  /*1c70*/  IADD3 R3, R3, R0, RZ ;  /* 0x0000000003037210 */ /* 0x000fe20007ffe0ff */
[----:B------:R-:W-:-:S04]  /*1c80*/  IMAD R0, R37, c[0x0][0x210], RZ ;  /* 0x0000840025007a24 */ /* 0x000fc800078e02ff */
[----:B------:R-:W-:Y:S02]  /*1c90*/  IMAD R0, R46, c[0x0][0x214], R0 ;  /* 0x000085002e007a24 */ /* 0x000fe400078e0200 */
[----:B------:R-:W-:-:S05]  /*1ca0*/  IMAD.WIDE.U32 R2, R221, c[0x0][0x218], R2 ;  /* 0x00008600dd027a25 */ /* 0x000fca00078e0002 */
[----:B------:R-:W-:Y:S01]  /*1cb0*/  IADD3 R2, P0, R2, R44, RZ ;  /* 0x0000002c02027210 */ /* 0x000fe20007f1e0ff */
[----:B------:R-:W-:Y:S04]  /*1cc0*/  LDSM.16.M88.4 R136, [R214] ;  /* 0x00000000d688783b */ /* 0x000fe80000000200 */
        /* <DEDUP_REMOVED lines=10> */
[----:B-1----:R-:W1:Y:S04]  /*1d70*/  LDSM.16.M88.4 R4, [R204] ;  /* 0x00000000cc04783b */ /* 0x002e680000000200 */
[----:B------:R-:W2:Y:S04]  /*1d80*/  LDSM.16.M88.4 R20, [R204+0x800] ;  /* 0x00080000cc14783b */ /* 0x000ea80000000200 */
[----:B------:R-:W3:Y:S04]  /*1d90*/  LDSM.16.M88.4 R24, [R71] ;  /* 0x000000004718783b */ /* 0x000ee80000000200 */
[----:B------:R-:W4:Y:S04]  /*1da0*/  LDSM.16.M88.4 R32, [R71+0x800] ;  /* 0x000800004720783b */ /* 0x000f280000000200 */
[----:B------:R-:W2:Y:S04]  /*1db0*/  LDSM.16.M88.4 R28, [R204+0x1000] ;  /* 0x00100000cc1c783b */ /* 0x000ea80000000200 */
[----:B------:R-:W-:Y:S04]  /*1dc0*/  LDSM.16.M88.4 R40, [R204+0x1800] ;  /* 0x00180000cc28783b */ /* 0x000fe80000000200 */
[----:B------:R-:W-:Y:S04]  /*1dd0*/  LDSM.16.M88.4 R48, [R71+0x1800] ;  /* 0x001800004730783b */ /* 0x000fe80000000200 */
[----:B------:R-:W-:Y:S04]  /*1de0*/  LDSM.16.M88.4 R60, [R71+0x2000] ;  /* 0x00200000473c783b */ /* 0x000fe80000000200 */
[----:B------:R-:W-:Y:S04]  /*1df0*/  LDSM.16.M88.4 R56, [R71+0x2800] ;  /* 0x002800004738783b */ /* 0x000fe80000000200 */
[----:B------:R-:W-:Y:S01]  /*1e00*/  LDSM.16.M88.4 R64, [R71+0x3000] ;  /* 0x003000004740783b */ /* 0x000fe20000000200 */
[C---:B-1----:R-:W-:Y:S03]  /*1e10*/  HMMA.16816.F32 R16, R136.reuse, R4, RZ ;  /* 0x000000048810723c */ /* 0x042fe600000018ff */
[----:B------:R-:W-:Y:S05]  /*1e20*/  LDSM.16.M88.4 R72, [R71+0x3800] ;  /* 0x003800004748783b */ /* 0x000fea0000000200 */
[C---:B------:R-:W-:Y:S08]  /*1e30*/  HMMA.16816.F32 R8, R136.reuse, R6, RZ ;  /* 0x000000068808723c */ /* 0x040ff000000018ff */
[----:B--2---:R-:W-:Y:S08]  /*1e40*/  HMMA.16816.F32 R4, R136, R20, RZ ;  /* 0x000000148804723c */ /* 0x004ff000000018ff */
[C---:B---3--:R-:W-:Y:S08]  /*1e50*/  HMMA.16816.F32 R120, R140.reuse, R24, R16 ;  /* 0x000000188c78723c */ /* 0x048ff00000001810 */
[C---:B------:R-:W-:Y:S01]  /*1e60*/  HMMA.16816.F32 R100, R140.reuse, R26, R8 ;  /* 0x0000001a8c64723c */ /* 0x040fe20000001808 */
[----:B------:R-:W1:Y:S07]  /*1e70*/  LDSM.16.M88.4 R24, [R71+0x1000] ;  /* 0x001000004718783b */ /* 0x000e6e0000000200 */
[----:B----4-:R-:W-:Y:S07]  /*1e80*/  HMMA.16816.F32 R108, R140, R32, R4 ;  /* 0x000000208c6c723c */ /* 0x010fee0000001804 */
[----:B------:R-:W-:Y:S01]  /*1e90*/  IMAD R4, R36, c[0x0][0x218], RZ ;  /* 0x0000860024047a24 */ /* 0x000fe200078e02ff */
[----:B------:R-:W-:Y:S01]  /*1ea0*/  HMMA.16816.F32 R8, R136, R22, RZ ;  /* 0x000000168808723c */ /* 0x000fe200000018ff */
[----:B------:R-:W-:-:S02]  /*1eb0*/  IMAD.IADD R5, R45, 0x1, R0 ;  /* 0x000000012d057824 */ /* 0x000fc400078e0200 */
[----:B------:R-:W-:Y:S01]  /*1ec0*/  IMAD R0, R221, c[0x0][0x21c], R4 ;  /* 0x00008700dd007a24 */ /* 0x000fe200078e0204 */
[----:B------:R-:W-:Y:S04]  /*1ed0*/  LDSM.16.M88.4 R44, [R204+0x3800] ;  /* 0x00380000cc2c783b */ /* 0x000fe80000000200 */
[----:B------:R-:W-:Y:S01]  /*1ee0*/  IADD3.X R3, R5, R3, R0, P0, !PT ;  /* 0x0000000305037210 */ /* 0x000fe200007fe400 */
[C---:B------:R-:W-:Y:S01]  /*1ef0*/  HMMA.16816.F32 R20, R136.reuse, R28, RZ ;  /* 0x0000001c8814723c */ /* 0x040fe200000018ff */
[C---:B------:R-:W-:Y:S01]  /*1f00*/  LEA R0, P0, R2.reuse, c[0x0][0x1f8], 0x1 ;  /* 0x00007e0002007a11 */ /* 0x040fe200078008ff */
[----:B------:R-:W-:Y:S03]  /*1f10*/  STL [R1+0x38], R5 ;  /* 0x0000380501007387 */ /* 0x000fe60000100800 */
[----:B------:R-:W-:Y:S01]  /*1f20*/  LEA.HI.X R4, R2, c[0x0][0x1fc], R3, 0x1, P0 ;  /* 0x00007f0002047a11 */ /* 0x000fe200000f0c03 */
[----:B------:R-:W-:Y:S02]  /*1f30*/  SHFL.IDX PT, R14, R0, 0x2, 0x181f ;  /* 0x00581f00000e7f89 */ /* 0x000fe400000e0000 */
[----:B------:R-:W-:Y:S02]  /*1f40*/  HMMA.16816.F32 R16, R136, R30, RZ ;  /* 0x0000001e8810723c */ /* 0x000fe400000018ff */
[----:B------:R-:W2:Y:S04]  /*1f50*/  SHFL.IDX PT, R2, R0, RZ, 0x181f ;  /* 0x00181fff00027589 */ /* 0x000ea800000e0000 */
[----:B------:R-:W3:Y:S02]  /*1f60*/  SHFL.IDX PT, R3, R0, 0x1, 0x181f ;  /* 0x00381f0000037f89 */ /* 0x000ee400000e0000 */
[C---:B------:R-:W-:Y:S02]  /*1f70*/  HMMA.16816.F32 R80, R140.reuse, R34, R8 ;  /* 0x000000228c50723c */ /* 0x040fe40000001808 */
[----:B------:R-:W4:Y:S04]  /*1f80*/  SHFL.IDX PT, R5, R4, RZ, 0x181f ;  /* 0x00181fff04057589 */ /* 0x000f2800000e0000 */
[----:B------:R-:W4:Y:S02]  /*1f90*/  SHFL.IDX PT, R12, R4, 0x1, 0x181f ;  /* 0x00381f00040c7f89 */ /* 0x000f2400000e0000 */
[C---:B-1----:R-:W-:Y:S02]  /*1fa0*/  HMMA.16816.F32 R96, R140.reuse, R24, R20 ;  /* 0x000000188c60723c */ /* 0x042fe40000001814 */
[----:B------:R-:W1:Y:S04]  /*1fb0*/  SHFL.IDX PT, R15, R4, 0x2, 0x181f ;  /* 0x00581f00040f7f89 */ /* 0x000e6800000e0000 */
[----:B------:R-:W1:Y:S02]  /*1fc0*/  SHFL.IDX PT, R0, R0, 0x3, 0x181f ;  /* 0x00781f0000007f89 */ /* 0x000e6400000e0000 */
[----:B------:R-:W-:Y:S02]  /*1fd0*/  HMMA.16816.F32 R112, R140, R26, R16 ;  /* 0x0000001a8c70723c */ /* 0x000fe40000001810 */
[----:B------:R1:W1:Y:S01]  /*1fe0*/  SHFL.IDX PT, R18, R4, 0x3, 0x181f ;  /* 0x00781f0004127f89 */ /* 0x00026200000e0000 */
[----:B--2---:R-:W-:-:S02]  /*1ff0*/  IADD3 R8, P5, R2, R129, RZ ;  /* 0x0000008102087210 */ /* 0x004fc40007fbe0ff */
[-C--:B------:R-:W-:Y:S01]  /*2000*/  IADD3 R10, P1, R2, R128.reuse, RZ ;  /* 0x00000080020a7210 */ /* 0x080fe20007f3e0ff */
[----:B------:R-:W2:Y:S01]  /*2010*/  LDSM.16.M88.4 R28, [R204+0x2000] ;  /* 0x00200000cc1c783b */ /* 0x000ea20000000200 */
[-C--:B---3--:R-:W-:Y:S01]  /*2020*/  IADD3 R6, P0, R3, R128.reuse, RZ ;  /* 0x0000008003067210 */ /* 0x088fe20007f1e0ff */
[C---:B------:R-:W-:Y:S01]  /*2030*/  HMMA.16816.F32 R20, R136.reuse, R40, RZ ;  /* 0x000000288814723c */ /* 0x040fe200000018ff */
[C---:B----4-:R-:W-:Y:S01]  /*2040*/  IMAD.X R9, R5.reuse, 0x1, R69, P5 ;  /* 0x0000000105097824 */ /* 0x050fe200028e0645 */
[----:B------:R-:W-:Y:S01]  /*2050*/  IADD3 R2, P5, R14, R128, RZ ;  /* 0x000000800e027210 */ /* 0x000fe20007fbe0ff */
[--C-:B------:R-:W-:Y:S01]  /*2060*/  IMAD.X R11, R5, 0x1, R68.reuse, P1 ;  /* 0x00000001050b7824 */ /* 0x100fe200008e0644 */
[----:B------:R-:W3:Y:S01]  /*2070*/  LDSM.16.M88.4 R24, [R204+0x2800] ;  /* 0x00280000cc18783b */ /* 0x000ee20000000200 */
[----:B------:R-:W-:Y:S02]  /*2080*/  IADD3.X R7, R12, R68, RZ, P0, !PT ;  /* 0x000000440c077210 */ /* 0x000fe400007fe4ff */
[-C--:B------:R-:W-:Y:S01]  /*2090*/  IADD3 R14, P0, R14, R129.reuse, RZ ;  /* 0x000000810e0e7210 */ /* 0x080fe20007f1e0ff */
[----:B------:R-:W-:Y:S01]  /*20a0*/  HMMA.16816.F32 R52, R136, R42, RZ ;  /* 0x0000002a8834723c */ /* 0x000fe200000018ff */
[----:B-1----:R-:W-:Y:S01]  /*20b0*/  IADD3 R4, P1, R3, R129, RZ ;  /* 0x0000008103047210 */ /* 0x002fe20007f3e0ff */
[C---:B------:R-:W-:Y:S01]  /*20c0*/  IMAD.X R3, R15.reuse, 0x1, R68, P5 ;  /* 0x000000010f037824 */ /* 0x040fe200028e0644 */
[----:B------:R-:W-:-:S02]  /*20d0*/  IADD3.X R15, R15, R69, RZ, P0, !PT ;  /* 0x000000450f0f7210 */ /* 0x000fc400007fe4ff */
[----:B------:R-:W-:Y:S01]  /*20e0*/  ISETP.LT.OR P0, PT, R13, 0x1, P6 ;  /* 0x000000010d00780c */ /* 0x000fe20003701670 */
[----:B------:R-:W-:Y:S01]  /*20f0*/  IMAD.X R5, R12, 0x1, R69, P1 ;  /* 0x000000010c057824 */ /* 0x000fe200008e0645 */
[----:B------:R-:W-:-:S09]  /*2100*/  IADD3 R16, P5, R0, R128, RZ ;  /* 0x0000008000107210 */ /* 0x000fd20007fbe0ff */
[----:B------:R-:W-:Y:S01]  /*2110*/  HMMA.16816.F32 R116, R140, R48, R20 ;  /* 0x000000308c74723c */ /* 0x000fe20000001814 */
[----:B------:R-:W-:Y:S01]  /*2120*/  ISETP.GE.AND P1, PT, R241, c[0x0][0x1d4], PT ;  /* 0x00007500f1007a0c */ /* 0x000fe20003f26270 */
[----:B------:R-:W1:Y:S01]  /*2130*/  LDSM.16.M88.4 R20, [R204+0x3000] ;  /* 0x00300000cc14783b */ /* 0x000e620000000200 */
[----:B------:R-:W-:Y:S02]  /*2140*/  IMAD.X R17, R18, 0x1, R68, P5 ;  /* 0x0000000112117824 */ /* 0x000fe400028e0644 */
[----:B------:R-:W-:-:S03]  /*2150*/  ISETP.LT.OR P5, PT, R13, 0x1, P1 ;  /* 0x000000010d00780c */ /* 0x000fc60000fa1670 */
[----:B------:R-:W-:Y:S01]  /*2160*/  HMMA.16816.F32 R88, R140, R50, R52 ;  /* 0x000000328c58723c */ /* 0x000fe20000001834 */
[----:B------:R-:W-:Y:S01]  /*2170*/  @!PT LDS RZ, [RZ] ;  /* 0x00000000fffff984 */ /* 0x000fe20000000800 */
[----:B------:R-:W-:Y:S01]  /*2180*/  @!PT LDS RZ, [RZ] ;  /* 0x00000000fffff984 */ /* 0x000fe20000000800 */
[----:B------:R-:W-:Y:S01]  /*2190*/  @!PT LDS RZ, [RZ] ;  /* 0x00000000fffff984 */ /* 0x000fe20000000800 */
[----:B------:R4:W-:Y:S01]  /*21a0*/  LDGSTS.E.BYPASS.LTC128B.128 [R219+0x100], [R10.64], !P0 ;  /* 0x001000000adb7fae */ /* 0x0009e2000c101d46 */
[----:B------:R-:W-:-:S06]  /*21b0*/  ISETP.LT.OR P0, PT, R13, 0x21, P6 ;  /* 0x000000210d00780c */ /* 0x000fcc0003701670 */
[----:B--2---:R-:W-:Y:S02]  /*21c0*/  HMMA.16816.F32 R40, R136, R28, RZ ;  /* 0x0000001c8828723c */ /* 0x004fe400000018ff */
[----:B------:R4:W-:Y:S01]  /*21d0*/  LDGSTS.E.BYPASS.LTC128B.128 [R219+0x4100], [R8.64], !P5 ;  /* 0x0410000008db7fae */ /* 0x0009e2000e901d46 */
[----:B------:R-:W-:-:S04]  /*21e0*/  ISETP.LT.OR P5, PT, R13, 0x21, P1 ;  /* 0x000000210d00780c */ /* 0x000fc80000fa1670 */
[----:B------:R2:W-:Y:S01]  /*21f0*/  LDGSTS.E.BYPASS.LTC128B.128 [R219+0x1100], [R6.64], !P0 ;  /* 0x0110000006db7fae */ /* 0x0005e2000c101d46 */
[C---:B------:R-:W-:Y:S01]  /*2200*/  ISETP.LT.OR P0, PT, R13.reuse, 0x41, P6 ;  /* 0x000000410d00780c */ /* 0x040fe20003701670 */
[C---:B------:R-:W-:Y:S07]  /*2210*/  HMMA.16816.F32 R36, R136.reuse, R30, RZ ;  /* 0x0000001e8824723c */ /* 0x040fee00000018ff */
[----:B------:R2:W-:Y:S01]  /*2220*/  LDGSTS.E.BYPASS.LTC128B.128 [R219+0x5100], [R4.64], !P5 ;  /* 0x0510000004db7fae */ /* 0x0005e2000e901d46 */
[C---:B------:R-:W-:Y:S01]  /*2230*/  ISETP.LT.OR P5, PT, R13.reuse, 0x61, P6 ;  /* 0x000000610d00780c */ /* 0x040fe200037a1670 */
[----:B---3--:R-:W-:Y:S01]  /*2240*/  HMMA.16816.F32 R32, R136, R24, RZ ;  /* 0x000000188820723c */ /* 0x008fe200000018ff */
[----:B------:R-:W-:-:S02]  /*2250*/  ISETP.LT.OR P6, PT, R13, 0x41, P1 ;  /* 0x000000410d00780c */ /* 0x000fc40000fc1670 */
[----:B------:R-:W-:Y:S01]  /*2260*/  ISETP.LT.OR P1, PT, R13, 0x61, P1 ;  /* 0x000000610d00780c */ /* 0x000fe20000f21670 */
[----:B------:R3:W-:Y:S04]  /*2270*/  LDGSTS.E.BYPASS.LTC128B.128 [R219+0x2100], [R2.64], !P0 ;  /* 0x0210000002db7fae */ /* 0x0007e8000c101d46 */
[C---:B------:R-:W-:Y:S06]  /*2280*/  HMMA.16816.F32 R28, R136.reuse, R26, RZ ;  /* 0x0000001a881c723c */ /* 0x040fec00000018ff */
[----:B------:R2:W-:Y:S02]  /*2290*/  LDGSTS.E.BYPASS.LTC128B.128 [R219+0x6100], [R14.64], !P6 ;  /* 0x061000000edb7fae */ /* 0x0005e4000f101d46 */
[C---:B-1----:R-:W-:Y:S02]  /*22a0*/  HMMA.16816.F32 R24, R136.reuse, R20, RZ ;  /* 0x000000148818723c */ /* 0x042fe400000018ff */
[----:B------:R1:W-:Y:S06]  /*22b0*/  LDGSTS.E.BYPASS.LTC128B.128 [R219+0x3100], [R16.64], !P5 ;  /* 0x0310000010db7fae */ /* 0x0003ec000e901d46 */
[----:B------:R-:W-:Y:S01]  /*22c0*/  HMMA.16816.F32 R20, R136, R22, RZ ;  /* 0x000000168814723c */ /* 0x000fe200000018ff */
[----:B---3--:R-:W-:Y:S01]  /*22d0*/  IMAD.MOV.U32 R3, RZ, RZ, 0x40 ;  /* 0x00000040ff037424 */ /* 0x008fe200078e00ff */
[----:B------:R-:W-:-:S06]  /*22e0*/  IADD3 R2, P0, R0, R129, RZ ;  /* 0x0000008100027210 */ /* 0x000fcc0007f1e0ff */
[----:B------:R-:W-:Y:S01]  /*22f0*/  HMMA.16816.F32 R92, R140, R60, R40 ;  /* 0x0000003c8c5c723c */ /* 0x000fe20000001828 */
[----:B------:R-:W-:Y:S02]  /*2300*/  SEL R0, R3, 0xffffffc0, !P2 ;  /* 0xffffffc003007807 */ /* 0x000fe40005000000 */
[----:B------:R-:W-:Y:S02]  /*2310*/  IADD3.X R3, R18, R69, RZ, P0, !PT ;  /* 0x0000004512037210 */ /* 0x000fe400007fe4ff */
[----:B------:R-:W-:Y:S01]  /*2320*/  ISETP.GE.AND P0, PT, R226, 0x2, PT ;  /* 0x00000002e200780c */ /* 0x000fe20003f06270 */
[----:B------:R-:W-:Y:S02]  /*2330*/  IMAD.IADD R206, R204, 0x1, R0 ;  /* 0x00000001ccce7824 */ /* 0x000fe400078e0200 */
[----:B--2---:R-:W-:Y:S01]  /*2340*/  HMMA.16816.F32 R12, R136, R46, RZ ;  /* 0x0000002e880c723c */ /* 0x004fe200000018ff */
[----:B------:R2:W-:Y:S01]  /*2350*/  LDGSTS.E.BYPASS.LTC128B.128 [R219+0x7100], [R2.64], !P1 ;  /* 0x0710000002db7fae */ /* 0x0005e2000c901d46 */
[----:B------:R-:W-:-:S03]  /*2360*/  ISETP.GT.AND P1, PT, R144, 0x7f, PT ;  /* 0x0000007f9000780c */ /* 0x000fc60003f24270 */
[----:B----4-:R-:W3:Y:S03]  /*2370*/  LDSM.16.M88.4 R8, [R206] ;  /* 0x00000000ce08783b */ /* 0x010ee60000000200 */
[----:B-1----:R-:W-:Y:S01]  /*2380*/  HMMA.16816.F32 R16, R136, R44, RZ ;  /* 0x0000002c8810723c */ /* 0x002fe200000018ff */
[----:B------:R-:W1:Y:S04]  /*2390*/  LDSM.16.M88.4 R4, [R206+0x800] ;  /* 0x00080000ce04783b */ /* 0x000e680000000200 */
[----:B------:R-:W-:Y:S03]  /*23a0*/  LDSM.16.M88.4 R44, [R206+0x1000] ;  /* 0x00100000ce2c783b */ /* 0x000fe60000000200 */
[C---:B------:R-:W-:Y:S01]  /*23b0*/  HMMA.16816.F32 R104, R140.reuse, R62, R36 ;  /* 0x0000003e8c68723c */ /* 0x040fe20000001824 */
[----:B------:R-:W0:Y:S07]  /*23c0*/  LDGDEPBAR ;  /* 0x00000000000079af */ /* 0x000e2e0000000000 */
[----:B------:R-:W-:Y:S01]  /*23d0*/  HMMA.16816.F32 R48, R140, R64, R24 ;  /* 0x000000408c30723c */ /* 0x000fe20000001818 */
[----:B------:R-:W4:Y:S01]  /*23e0*/  LDSM.16.M88.4 R24, [R206+0x1800] ;  /* 0x00180000ce18783b */ /* 0x000f220000000200 */
[----:B--2---:R-:W-:-:S06]  /*23f0*/  IADD3 R2, R71, 0x4000, RZ ;  /* 0x0000400047027810 */ /* 0x004fcc0007ffe0ff */
[----:B------:R-:W-:Y:S01]  /*2400*/  HMMA.16816.F32 R84, R140, R56, R32 ;  /* 0x000000388c54723c */ /* 0x000fe20000001820 */
[----:B------:R-:W-:-:S05]  /*2410*/  IADD3 R205, R2, R0, RZ ;  /* 0x0000000002cd7210 */ /* 0x000fca0007ffe0ff */
[----:B------:R-:W-:Y:S02]  /*2420*/  LDSM.16.M88.4 R52, [R205+-0x3800] ;  /* 0xffc80000cd34783b */ /* 0x000fe40000000200 */
[----:B------:R-:W-:Y:S02]  /*2430*/  HMMA.16816.F32 R60, R140, R66, R20 ;  /* 0x000000428c3c723c */ /* 0x000fe40000001814 */
[----:B------:R-:W2:Y:S06]  /*2440*/  LDSM.16.M88.4 R20, [R206+0x2000] ;  /* 0x00200000ce14783b */ /* 0x000eac0000000200 */
[C---:B---3--:R-:W-:Y:S01]  /*2450*/  HMMA.16816.F32 R32, R176.reuse, R8, R120 ;  /* 0x00000008b020723c */ /* 0x048fe20000001878 */
[----:B------:R-:W-:Y:S07]  /*2460*/  LDSM.16.M88.4 R120, [R205+-0x2000] ;  /* 0xffe00000cd78783b */ /* 0x000fee0000000200 */
[----:B------:R-:W-:Y:S01]  /*2470*/  HMMA.16816.F32 R36, R176, R10, R100 ;  /* 0x0000000ab024723c */ /* 0x000fe20000001864 */
[----:B------:R-:W3:Y:S04]  /*2480*/  LDSM.16.M88.4 R8, [R206+0x3000] ;  /* 0x00300000ce08783b */ /* 0x000ee80000000200 */
[----:B------:R-:W-:Y:S03]  /*2490*/  LDSM.16.M88.4 R100, [R205+-0x2800] ;  /* 0xffd80000cd64783b */ /* 0x000fe60000000200 */
[C---:B------:R-:W-:Y:S08]  /*24a0*/  HMMA.16816.F32 R76, R140.reuse, R58, R28 ;  /* 0x0000003a8c4c723c */ /* 0x040ff0000000181c */
[C---:B------:R-:W-:Y:S01]  /*24b0*/  HMMA.16816.F32 R56, R140.reuse, R72, R16 ;  /* 0x000000488c38723c */ /* 0x040fe20000001810 */
[----:B------:R-:W3:Y:S07]  /*24c0*/  LDSM.16.M88.4 R16, [R206+0x2800] ;  /* 0x00280000ce10783b */ /* 0x000eee0000000200 */
[----:B------:R-:W-:Y:S01]  /*24d0*/  HMMA.16816.F32 R40, R140, R74, R12 ;  /* 0x0000004a8c28723c */ /* 0x000fe2000000180c */
[----:B------:R-:W-:Y:S07]  /*24e0*/  LDSM.16.M88.4 R12, [R205+-0x4000] ;  /* 0xffc00000cd0c783b */ /* 0x000fee0000000200 */
[C---:B-1----:R-:W-:Y:S08]  /*24f0*/  HMMA.16816.F32 R64, R176.reuse, R4, R108 ;  /* 0x00000004b040723c */ /* 0x042ff0000000186c */
[C---:B------:R-:W-:Y:S01]  /*2500*/  HMMA.16816.F32 R72, R176.reuse, R6, R80 ;  /* 0x00000006b048723c */ /* 0x040fe20000001850 */
[----:B------:R-:W1:Y:S07]  /*2510*/  LDSM.16.M88.4 R4, [R206+0x3800] ;  /* 0x00380000ce04783b */ /* 0x000e6e0000000200 */
[C---:B----4-:R-:W-:Y:S08]  /*2520*/  HMMA.16816.F32 R108, R176.reuse, R26, R88 ;  /* 0x0000001ab06c723c */ /* 0x050ff00000001858 */
[C---:B--2---:R-:W-:Y:S08]  /*2530*/  HMMA.16816.F32 R92, R176.reuse, R20, R92 ;  /* 0x00000014b05c723c */ /* 0x044ff0000000185c */
[C---:B------:R-:W-:Y:S08]  /*2540*/  HMMA.16816.F32 R88, R176.reuse, R22, R104 ;  /* 0x00000016b058723c */ /* 0x040ff00000001868 */
[C---:B---3--:R-:W-:Y:S08]  /*2550*/  HMMA.16816.F32 R48, R176.reuse, R8, R48 ;  /* 0x00000008b030723c */ /* 0x048ff00000001830 */
[C---:B------:R-:W-:Y:S01]  /*2560*/  HMMA.16816.F32 R20, R176.reuse, R10, R60 ;  /* 0x0000000ab014723c */ /* 0x040fe2000000183c */
[----:B------:R-:W-:Y:S07]  /*2570*/  LDSM.16.M88.4 R8, [R204+0x4000] ;  /* 0x00400000cc08783b */ /* 0x000fee0000000200 */
[C---:B------:R-:W-:Y:S01]  /*2580*/  HMMA.16816.F32 R80, R176.reuse, R44, R96 ;  /* 0x0000002cb050723c */ /* 0x040fe20000001860 */
[----:B------:R-:W-:Y:S07]  /*2590*/  LDSM.16.M88.4 R96, [R205+-0x1800] ;  /* 0xffe80000cd60783b */ /* 0x000fee0000000200 */
[C---:B------:R-:W-:Y:S01]  /*25a0*/  HMMA.16816.F32 R112, R176.reuse, R46, R112 ;  /* 0x0000002eb070723c */ /* 0x040fe20000001870 */
[----:B------:R-:W2:Y:S07]  /*25b0*/  LDSM.16.M88.4 R44, [R205+-0x3000] ;  /* 0xffd00000cd2c783b */ /* 0x000eae0000000200 */
[C---:B------:R-:W-:Y:S08]  /*25c0*/  HMMA.16816.F32 R116, R176.reuse, R24, R116 ;  /* 0x00000018b074723c */ /* 0x040ff00000001874 */
[C---:B------:R-:W-:Y:S08]  /*25d0*/  HMMA.16816.F32 R28, R176.reuse, R16, R84 ;  /* 0x00000010b01c723c */ /* 0x040ff00000001854 */
[C---:B------:R-:W-:Y:S01]  /*25e0*/  HMMA.16816.F32 R24, R176.reuse, R18, R76 ;  /* 0x00000012b018723c */ /* 0x040fe2000000184c */
[----:B------:R-:W-:Y:S07]  /*25f0*/  LDSM.16.M88.4 R16, [R205+-0x1000] ;  /* 0xfff00000cd10783b */ /* 0x000fee0000000200 */
[C---:B-1----:R-:W-:Y:S08]  /*2600*/  HMMA.16816.F32 R76, R176.reuse, R4, R56 ;  /* 0x00000004b04c723c */ /* 0x042ff00000001838 */
[----:B------:R-:W-:Y:S01]  /*2610*/  HMMA.16816.F32 R84, R176, R6, R40 ;  /* 0x00000006b054723c */ /* 0x000fe20000001828 */
[----:B------:R-:W-:Y:S07]  /*2620*/  LDSM.16.M88.4 R40, [R205+-0x800] ;  /* 0xfff80000cd28783b */ /* 0x000fee0000000200 */
[C---:B------:R-:W-:Y:S01]  /*2630*/  HMMA.16816.F32 R4, R180.reuse, R12, R32 ;  /* 0x0000000cb404723c */ /* 0x040fe20000001820 */
[----:B------:R-:W-:Y:S07]  /*2640*/  LDSM.16.M88.4 R32, [R204+0x5800] ;  /* 0x00580000cc20783b */ /* 0x000fee0000000200 */
[C---:B------:R-:W-:Y:S01]  /*2650*/  HMMA.16816.F32 R12, R180.reuse, R14, R36 ;  /* 0x0000000eb40c723c */ /* 0x040fe20000001824 */
[----:B------:R-:W1:Y:S07]  /*2660*/  LDSM.16.M88.4 R36, [R71+0x4000] ;  /* 0x004000004724783b */ /* 0x000e6e0000000200 */
[----:B--2---:R-:W-:Y:S08]  /*2670*/  HMMA.16816.F32 R56, R180, R44, R80 ;  /* 0x0000002cb438723c */ /* 0x004ff00000001850 */
[----:B------:R-:W-:Y:S08]  /*2680*/  HMMA.16816.F32 R4, R184, R8, R4 ;  /* 0x00000008b804723c */ /* 0x000ff00000001804 */
[C---:B------:R-:W-:Y:S08]  /*2690*/  HMMA.16816.F32 R80, R180.reuse, R120, R92 ;  /* 0x00000078b450723c */ /* 0x040ff0000000185c */
[C---:B------:R-:W-:Y:S01]  /*26a0*/  HMMA.16816.F32 R92, R180.reuse, R96, R28 ;  /* 0x00000060b45c723c */ /* 0x040fe2000000181c */
[----:B------:R-:W-:Y:S07]  /*26b0*/  LDSM.16.M88.4 R28, [R204+0x5000] ;  /* 0x00500000cc1c783b */ /* 0x000fee0000000200 */
[----:B------:R-:W-:Y:S01]  /*26c0*/  HMMA.16816.F32 R96, R180, R98, R24 ;  /* 0x00000062b460723c */ /* 0x000fe20000001818 */
[----:B------:R-:W2:Y:S07]  /*26d0*/  LDSM.16.M88.4 R24, [R206+0x4000] ;  /* 0x00400000ce18783b */ /* 0x000eae0000000200 */
[----:B------:R-:W-:Y:S01]  /*26e0*/  HMMA.16816.F32 R8, R184, R10, R12 ;  /* 0x0000000ab808723c */ /* 0x000fe2000000180c */
[----:B------:R-:W3:Y:S07]  /*26f0*/  LDSM.16.M88.4 R12, [R204+0x4800] ;  /* 0x00480000cc0c783b */ /* 0x000eee0000000200 */
[----:B-1----:R-:W-:Y:S08]  /*2700*/  HMMA.16816.F32 R4, R188, R36, R4 ;  /* 0x00000024bc04723c */ /* 0x002ff00000001804 */
[C---:B------:R-:W-:Y:S08]  /*2710*/  HMMA.16816.F32 R64, R180.reuse, R52, R64 ;  /* 0x00000034b440723c */ /* 0x040ff00000001840 */
[C---:B------:R-:W-:Y:S01]  /*2720*/  HMMA.16816.F32 R60, R180.reuse, R46, R112 ;  /* 0x0000002eb43c723c */ /* 0x040fe20000001870 */
[----:B------:R-:W1:Y:S07]  /*2730*/  LDSM.16.M88.4 R44, [R205] ;  /* 0x00000000cd2c783b */ /* 0x000e6e0000000200 */
[----:B------:R-:W-:Y:S08]  /*2740*/  HMMA.16816.F32 R52, R180, R54, R72 ;  /* 0x00000036b434723c */ /* 0x000ff00000001848 */
[----:B------:R-:W-:Y:S01]  /*2750*/  HMMA.16816.F32 R8, R188, R38, R8 ;  /* 0x00000026bc08723c */ /* 0x000fe20000001808 */
[----:B------:R-:W4:Y:S07]  /*2760*/  LDSM.16.M88.4 R36, [R71+0x4800] ;  /* 0x004800004724783b */ /* 0x000f2e0000000200 */
[C---:B------:R-:W-:Y:S08]  /*2770*/  HMMA.16816.F32 R72, R180.reuse, R100, R116 ;  /* 0x00000064b448723c */ /* 0x040ff00000001874 */
[C---:B------:R-:W-:Y:S08]  /*2780*/  HMMA.16816.F32 R108, R180.reuse, R102, R108 ;  /* 0x00000066b46c723c */ /* 0x040ff0000000186c */
[C---:B------:R-:W-:Y:S01]  /*2790*/  HMMA.16816.F32 R100, R180.reuse, R16, R48 ;  /* 0x00000010b464723c */ /* 0x040fe20000001830 */
[----:B------:R-:W-:Y:S07]  /*27a0*/  LDSM.16.M88.4 R48, [R206+0x5000] ;  /* 0x00500000ce30783b */ /* 0x000fee0000000200 */
[----:B------:R-:W-:Y:S08]  /*27b0*/  HMMA.16816.F32 R104, R180, R18, R20 ;  /* 0x00000012b468723c */ /* 0x000ff00000001814 */
[----:B--2---:R-:W-:Y:S08]  /*27c0*/  HMMA.16816.F32 R4, R192, R24, R4 ;  /* 0x00000018c004723c */ /* 0x004ff00000001804 */
[C---:B---3--:R-:W-:Y:S08]  /*27d0*/  HMMA.16816.F32 R16, R184.reuse, R12, R64 ;  /* 0x0000000cb810723c */ /* 0x048ff00000001840 */
[----:B------:R-:W-:Y:S08]  /*27e0*/  HMMA.16816.F32 R20, R184, R14, R52 ;  /* 0x0000000eb814723c */ /* 0x000ff00000001834 */
[----:B------:R-:W-:Y:S01]  /*27f0*/  HMMA.16816.F32 R8, R192, R26, R8 ;  /* 0x0000001ac008723c */ /* 0x000fe20000001808 */
[----:B------:R-:W2:Y:S07]  /*2800*/  LDSM.16.M88.4 R24, [R206+0x4800] ;  /* 0x00480000ce18783b */ /* 0x000eae0000000200 */
[C---:B------:R-:W-:Y:S08]  /*2810*/  HMMA.16816.F32 R112, R180.reuse, R40, R76 ;  /* 0x00000028b470723c */ /* 0x040ff0000000184c */
[----:B------:R-:W-:Y:S01]  /*2820*/  HMMA.16816.F32 R116, R180, R42, R84 ;  /* 0x0000002ab474723c */ /* 0x000fe20000001854 */
[----:B------:R-:W3:Y:S07]  /*2830*/  LDSM.16.M88.4 R40, [R71+0x5000] ;  /* 0x005000004728783b */ /* 0x000eee0000000200 */
[----:B-1----:R-:W-:Y:S08]  /*2840*/  HMMA.16816.F32 R12, R196, R44, R4 ;  /* 0x0000002cc40c723c */ /* 0x002ff00000001804 */
[C---:B----4-:R-:W-:Y:S08]  /*2850*/  HMMA.16816.F32 R4, R188.reuse, R36, R16 ;  /* 0x00000024bc04723c */ /* 0x050ff00000001810 */
[----:B------:R-:W-:Y:S01]  /*2860*/  HMMA.16816.F32 R16, R188, R38, R20 ;  /* 0x00000026bc10723c */ /* 0x000fe20000001814 */
[----:B------:R-:W-:Y:S04]  /*2870*/  LDSM.16.M88.4 R36, [R205+0x800] ;  /* 0x00080000cd24783b */ /* 0x000fe80000000200 */
[----:B------:R-:W-:Y:S03]  /*2880*/  LDSM.16.M88.4 R20, [R71+0x5800] ;  /* 0x005800004714783b */ /* 0x000fe60000000200 */
[----:B------:R-:W-:Y:S01]  /*2890*/  HMMA.16816.F32 R52, R184, R28, R56 ;  /* 0x0000001cb834723c */ /* 0x000fe20000001838 */
[----:B------:R-:W-:Y:S01]  /*28a0*/  FMUL.FTZ R0, R12, c[0x0][0x320] ;  /* 0x0000c8000c007a20 */ /* 0x000fe20000410000 */
[----:B------:R-:W1:Y:S03]  /*28b0*/  LDSM.16.M88.4 R56, [R204+0x6000] ;  /* 0x00600000cc38783b */ /* 0x000e660000000200 */
[----:B------:R4:W1:Y:S03]  /*28c0*/  MUFU.TANH R124, R0 ;  /* 0x00000000007c7308 */ /* 0x0008660000002400 */
[----:B--2---:R-:W-:Y:S08]  /*28d0*/  HMMA.16816.F32 R4, R192, R24, R4 ;  /* 0x00000018c004723c */ /* 0x004ff00000001804 */
[----:B------:R-:W-:Y:S01]  /*28e0*/  HMMA.16816.F32 R60, R184, R30, R60 ;  /* 0x0000001eb83c723c */ /* 0x000fe2000000183c */
[----:B----4-:R-:W-:-:S07]  /*28f0*/  FMUL.FTZ R0, R13, c[0x0][0x320] ;  /* 0x0000c8000d007a20 */ /* 0x010fce0000410000 */
[----:B------:R-:W-:Y:S01]  /*2900*/  HMMA.16816.F32 R28, R196, R46, R8 ;  /* 0x0000002ec41c723c */ /* 0x000fe20000001808 */
[----:B------:R-:W2:Y:S07]  /*2910*/  LDSM.16.M88.4 R44, [R204+0x6800] ;  /* 0x00680000cc2c783b */ /* 0x000eae0000000200 */
[----:B------:R-:W-:Y:S01]  /*2920*/  HMMA.16816.F32 R88, R180, R122, R88 ;  /* 0x0000007ab458723c */ /* 0x000fe20000001858 */
[----:B------:R4:W1:Y:S07]  /*2930*/  MUFU.TANH R123, R0 ;  /* 0x00000000007b7308 */ /* 0x00086e0000002400 */
[----:B---3--:R-:W-:Y:S01]  /*2940*/  HMMA.16816.F32 R8, R188, R40, R52 ;  /* 0x00000028bc08723c */ /* 0x008fe20000001834 */
[----:B------:R-:W-:Y:S07]  /*2950*/  LDSM.16.M88.4 R52, [R206+0x5800] ;  /* 0x00580000ce34783b */ /* 0x000fee0000000200 */
[----:B------:R-:W-:Y:S01]  /*2960*/  HMMA.16816.F32 R64, R184, R32, R72 ;  /* 0x00000020b840723c */ /* 0x000fe20000001848 */
[----:B----4-:R-:W-:-:S04]  /*2970*/  FMUL.FTZ R0, R14, c[0x0][0x320] ;  /* 0x0000c8000e007a20 */ /* 0x010fc80000410000 */
[----:B------:R3:W4:Y:S03]  /*2980*/  MUFU.TANH R126, R0 ;  /* 0x00000000007e7308 */ /* 0x0007260000002400 */
[C---:B------:R-:W-:Y:S01]  /*2990*/  HMMA.16816.F32 R76, R184.reuse, R34, R108 ;  /* 0x00000022b84c723c */ /* 0x040fe2000000186c */
[----:B------:R-:W-:Y:S07]  /*29a0*/  LDSM.16.M88.4 R32, [R205+0x1000] ;  /* 0x00100000cd20783b */ /* 0x000fee0000000200 */
[----:B-1----:R-:W-:Y:S01]  /*29b0*/  HMMA.16816.F32 R80, R184, R56, R80 ;  /* 0x00000038b850723c */ /* 0x002fe20000001850 */
[----:B---3--:R-:W-:-:S07]  /*29c0*/  FMUL.FTZ R0, R15, c[0x0][0x320] ;  /* 0x0000c8000f007a20 */ /* 0x008fce0000410000 */
[----:B------:R-:W-:Y:S01]  /*29d0*/  HMMA.16816.F32 R12, R192, R26, R16 ;  /* 0x0000001ac00c723c */ /* 0x000fe20000001810 */
[----:B------:R1:W3:Y:S07]  /*29e0*/  MUFU.TANH R125, R0 ;  /* 0x00000000007d7308 */ /* 0x0002ee0000002400 */
[----:B------:R-:W-:Y:S08]  /*29f0*/  HMMA.16816.F32 R16, R196, R36, R4 ;  /* 0x00000024c410723c */ /* 0x000ff00000001804 */
[----:B------:R-:W-:Y:S01]  /*2a00*/  HMMA.16816.F32 R4, R192, R48, R8 ;  /* 0x00000030c004723c */ /* 0x000fe20000001808 */
[----:B-1----:R-:W-:-:S04]  /*2a10*/  FMUL.FTZ R0, R28, c[0x0][0x320] ;  /* 0x0000c8001c007a20 */ /* 0x002fc80000410000 */
[----:B------:R1:W1:Y:S03]  /*2a20*/  MUFU.TANH R120, R0 ;  /* 0x0000000000787308 */ /* 0x0002660000002400 */
[----:B------:R-:W-:Y:S01]  /*2a30*/  HMMA.16816.F32 R24, R188, R42, R60 ;  /* 0x0000002abc18723c */ /* 0x000fe2000000183c */
[----:B------:R-:W-:Y:S07]  /*2a40*/  LDSM.16.M88.4 R40, [R205+0x1800] ;  /* 0x00180000cd28783b */ /* 0x000fee0000000200 */
[----:B------:R-:W-:Y:S01]  /*2a50*/  HMMA.16816.F32 R8, R196, R38, R12 ;  /* 0x00000026c408723c */ /* 0x000fe2000000180c */
[----:B------:R-:W-:Y:S01]  /*2a60*/  LDSM.16.M88.4 R36, [R71+0x6800] ;  /* 0x006800004724783b */ /* 0x000fe20000000200 */
[----:B-1----:R-:W-:-:S06]  /*2a70*/  FMUL.FTZ R0, R29, c[0x0][0x320] ;  /* 0x0000c8001d007a20 */ /* 0x002fcc0000410000 */
[----:B------:R-:W-:Y:S01]  /*2a80*/  HMMA.16816.F32 R12, R188, R20, R64 ;  /* 0x00000014bc0c723c */ /* 0x000fe20000001840 */
[----:B------:R1:W1:Y:S07]  /*2a90*/  MUFU.TANH R111, R0 ;  /* 0x00000000006f7308 */ /* 0x00026e0000002400 */
[----:B--2---:R-:W-:Y:S08]  /*2aa0*/  HMMA.16816.F32 R60, R184, R44, R92 ;  /* 0x0000002cb83c723c */ /* 0x004ff0000000185c */
[----:B------:R-:W-:Y:S01]  /*2ab0*/  HMMA.16816.F32 R20, R188, R22, R76 ;  /* 0x00000016bc14723c */ /* 0x000fe2000000184c */
[----:B-1----:R-:W-:-:S04]  /*2ac0*/  FMUL.FTZ R0, R30, c[0x0][0x320] ;  /* 0x0000c8001e007a20 */ /* 0x002fc80000410000 */
[----:B------:R1:W2:Y:S03]  /*2ad0*/  MUFU.TANH R122, R0 ;  /* 0x00000000007a7308 */ /* 0x0002a60000002400 */
[C---:B------:R-:W-:Y:S01]  /*2ae0*/  HMMA.16816.F32 R72, R184.reuse, R58, R88 ;  /* 0x0000003ab848723c */ /* 0x040fe20000001858 */
[----:B------:R-:W2:Y:S07]  /*2af0*/  LDSM.16.M88.4 R56, [R204+0x7000] ;  /* 0x00700000cc38783b */ /* 0x000eae0000000200 */
[----:B------:R-:W-:Y:S01]  /*2b00*/  HMMA.16816.F32 R64, R184, R46, R96 ;  /* 0x0000002eb840723c */ /* 0x000fe20000001860 */
[----:B------:R-:W-:Y:S01]  /*2b10*/  LDSM.16.M88.4 R44, [R206+0x6800] ;  /* 0x00680000ce2c783b */ /* 0x000fe20000000200 */
[----:B-1----:R-:W-:-:S03]  /*2b20*/  FMUL.FTZ R0, R31, c[0x0][0x320] ;  /* 0x0000c8001f007a20 */ /* 0x002fc60000410000 */
[----:B------:R-:W1:Y:S01]  /*2b30*/  LDSM.16.M88.4 R28, [R71+0x6000] ;  /* 0x00600000471c783b */ /* 0x000e620000000200 */
[----:B------:R3:W1:Y:S02]  /*2b40*/  MUFU.TANH R121, R0 ;  /* 0x0000000000797308 */ /* 0x0006640000002400 */
[----:B---3--:R-:W-:-:S06]  /*2b50*/  FMUL.FTZ R0, R16, c[0x0][0x320] ;  /* 0x0000c80010007a20 */ /* 0x008fcc0000410000 */
[----:B------:R3:W1:Y:S01]  /*2b60*/  MUFU.TANH R108, R0 ;  /* 0x00000000006c7308 */ /* 0x0006620000002400 */
[----:B--2---:R-:W-:Y:S01]  /*2b70*/  HMMA.16816.F32 R76, R184, R56, R100 ;  /* 0x00000038b84c723c */ /* 0x004fe20000001864 */
[----:B---3--:R-:W-:-:S06]  /*2b80*/  FMUL.FTZ R0, R17, c[0x0][0x320] ;  /* 0x0000c80011007a20 */ /* 0x008fcc0000410000 */
[----:B------:R2:W3:Y:S02]  /*2b90*/  MUFU.TANH R70, R0 ;  /* 0x0000000000467308 */ /* 0x0004e40000002400 */
[----:B--2---:R-:W-:-:S06]  /*2ba0*/  FMUL.FTZ R0, R18, c[0x0][0x320] ;  /* 0x0000c80012007a20 */ /* 0x004fcc0000410000 */
[----:B------:R2:W1:Y:S02]  /*2bb0*/  MUFU.TANH R110, R0 ;  /* 0x00000000006e7308 */ /* 0x0004640000002400 */
[----:B--2---:R-:W-:Y:S02]  /*2bc0*/  FMUL.FTZ R0, R19, c[0x0][0x320] ;  /* 0x0000c80013007a20 */ /* 0x004fe40000410000 */
[----:B------:R-:W-:Y:S04]  /*2bd0*/  HMMA.16816.F32 R16, R196, R32, R4 ;  /* 0x00000020c410723c */ /* 0x000fe80000001804 */
[----:B------:R2:W1:Y:S04]  /*2be0*/  MUFU.TANH R109, R0 ;  /* 0x00000000006d7308 */ /* 0x0004680000002400 */
[----:B------:R-:W-:Y:S01]  /*2bf0*/  HMMA.16816.F32 R4, R192, R50, R24 ;  /* 0x00000032c004723c */ /* 0x000fe20000001818 */
[----:B------:R-:W-:Y:S01]  /*2c00*/  LDSM.16.M88.4 R48, [R205+0x2000] ;  /* 0x00200000cd30783b */ /* 0x000fe20000000200 */
[----:B--2---:R-:W-:-:S04]  /*2c10*/  FMUL.FTZ R0, R8, c[0x0][0x320] ;  /* 0x0000c80008007a20 */ /* 0x004fc80000410000 */
[----:B------:R2:W1:Y:S11]  /*2c20*/  MUFU.TANH R84, R0 ;  /* 0x0000000000547308 */ /* 0x0004760000002400 */
[----:B------:R-:W-:Y:S07]  /*2c30*/  @!UPT UIADD3 URZ, URZ, URZ, URZ ;  /* 0x0000003f3f3ff290 */ /* 0x000fee000fffe03f */
[----:B------:R-:W-:Y:S01]  /*2c40*/  HMMA.16816.F32 R4, R196, R34, R4 ;  /* 0x00000022c404723c */ /* 0x000fe20000001804 */
[----:B------:R-:W1:Y:S01]  /*2c50*/  LDSM.16.M88.4 R32, [R206+0x6000] ;  /* 0x00600000ce20783b */ /* 0x000e620000000200 */
[----:B--2---:R-:W-:-:S04]  /*2c60*/  FMUL.FTZ R0, R9, c[0x0][0x320] ;  /* 0x0000c80009007a20 */ /* 0x004fc80000410000 */
[----:B------:R2:W1:Y:S02]  /*2c70*/  MUFU.TANH R85, R0 ;  /* 0x0000000000557308 */ /* 0x0004640000002400 */
[----:B--2---:R-:W-:-:S06]  /*2c80*/  FMUL.FTZ R0, R10, c[0x0][0x320] ;  /* 0x0000c8000a007a20 */ /* 0x004fcc0000410000 */
[----:B------:R2:W1:Y:S02]  /*2c90*/  MUFU.TANH R94, R0 ;  /* 0x00000000005e7308 */ /* 0x0004640000002400 */
[----:B--2---:R-:W-:Y:S02]  /*2ca0*/  FMUL.FTZ R0, R11, c[0x0][0x320] ;  /* 0x0000c8000b007a20 */ /* 0x004fe40000410000 */
[----:B------:R-:W-:Y:S04]  /*2cb0*/  HMMA.16816.F32 R8, R192, R52, R12 ;  /* 0x00000034c008723c */ /* 0x000fe8000000180c */
[----:B------:R2:W2:Y:S04]  /*2cc0*/  MUFU.TANH R93, R0 ;  /* 0x00000000005d7308 */ /* 0x0004a80000002400 */
[----:B-1----:R-:W-:Y:S01]  /*2cd0*/  HMMA.16816.F32 R12, R188, R28, R80 ;  /* 0x0000001cbc0c723c */ /* 0x002fe20000001850 */
[----:B--2---:R-:W-:-:S04]  /*2ce0*/  FMUL.FTZ R0, R16, c[0x0][0x320] ;  /* 0x0000c80010007a20 */ /* 0x004fc80000410000 */
[----:B------:R1:W2:Y:S11]  /*2cf0*/  MUFU.TANH R90, R0 ;  /* 0x00000000005a7308 */ /* 0x0002b60000002400 */
        /* <DEDUP_REMOVED lines=9> */
[----:B------:R-:W-:Y:S04]  /*2d90*/  HMMA.16816.F32 R16, R192, R32, R12 ;  /* 0x00000020c010723c */ /* 0x000fe8000000180c */
[----:B------:R1:W1:Y:S04]  /*2da0*/  MUFU.TANH R91, R0 ;  /* 0x00000000005b7308 */ /* 0x0002680000002400 */
[----:B------:R-:W-:Y:S01]  /*2db0*/  HMMA.16816.F32 R12, R188, R36, R60 ;  /* 0x00000024bc0c723c */ /* 0x000fe2000000183c */
[----:B------:R-:W2:Y:S01]  /*2dc0*/  LDSM.16.M88.4 R60, [R204+0x7800] ;  /* 0x00780000cc3c783b */ /* 0x000ea20000000200 */
[----:B-1----:R-:W-:-:S04]  /*2dd0*/  FMUL.FTZ R0, R4, c[0x0][0x320] ;  /* 0x0000c80004007a20 */ /* 0x002fc80000410000 */
[----:B------:R1:W1:Y:S02]  /*2de0*/  MUFU.TANH R86, R0 ;  /* 0x0000000000567308 */ /* 0x0002640000002400 */
[----:B-1----:R-:W-:-:S06]  /*2df0*/  FMUL.FTZ R0, R5, c[0x0][0x320] ;  /* 0x0000c80005007a20 */ /* 0x002fcc0000410000 */
[----:B------:R1:W1:Y:S01]  /*2e00*/  MUFU.TANH R82, R0 ;  /* 0x0000000000527308 */ /* 0x0002620000002400 */
[----:B--2---:R-:W-:Y:S01]  /*2e10*/  HMMA.16816.F32 R52, R184, R60, R112 ;  /* 0x0000003cb834723c */ /* 0x004fe20000001870 */
[----:B-1----:R-:W-:-:S06]  /*2e20*/  FMUL.FTZ R0, R6, c[0x0][0x320] ;  /* 0x0000c80006007a20 */ /* 0x002fcc0000410000 */
[----:B------:R1:W2:Y:S02]  /*2e30*/  MUFU.TANH R89, R0 ;  /* 0x0000000000597308 */ /* 0x0002a40000002400 */
[----:B-1----:R-:W-:Y:S02]  /*2e40*/  FMUL.FTZ R0, R7, c[0x0][0x320] ;  /* 0x0000c80007007a20 */ /* 0x002fe40000410000 */
[----:B------:R-:W-:Y:S04]  /*2e50*/  HMMA.16816.F32 R4, R196, R42, R8 ;  /* 0x0000002ac404723c */ /* 0x000fe80000001808 */
[----:B------:R1:W1:Y:S04]  /*2e60*/  MUFU.TANH R87, R0 ;  /* 0x0000000000577308 */ /* 0x0002680000002400 */
[----:B------:R-:W-:Y:S01]  /*2e70*/  HMMA.16816.F32 R8, R192, R34, R20 ;  /* 0x00000022c008723c */ /* 0x000fe20000001814 */
[----:B------:R-:W2:Y:S07]  /*2e80*/  LDSM.16.M88.4 R32, [R205+0x2800] ;  /* 0x00280000cd20783b */ /* 0x000eae0000000200 */
        /* <DEDUP_REMOVED lines=25> */
[----:B------:R-:W4:Y:S07]  /*3020*/  LDSM.16.M88.4 R44, [R71+0x7800] ;  /* 0x00780000472c783b */ /* 0x000f2e0000000200 */
[----:B--2---:R-:W-:Y:S01]  /*3030*/  HMMA.16816.F32 R20, R196, R32, R16 ;  /* 0x00000020c414723c */ /* 0x004fe20000001810 */
[----:B---3--:R-:W-:-:S04]  /*3040*/  FMUL.FTZ R0, R24, c[0x0][0x320] ;  /* 0x0000c80018007a20 */ /* 0x008fc80000410000 */
[----:B------:R2:W3:Y:S11]  /*3050*/  MUFU.TANH R59, R0 ;  /* 0x00000000003b7308 */ /* 0x0004f60000002400 */
[----:B------:R-:W-:Y:S01]  /*3060*/  HMMA.16816.F32 R8, R196, R34, R8 ;  /* 0x00000022c408723c */ /* 0x000fe20000001808 */
[----:B------:R-:W3:Y:S01]  /*3070*/  LDSM.16.M88.4 R32, [R206+0x7800] ;  /* 0x00780000ce20783b */ /* 0x000ee20000000200 */
[----:B--2---:R-:W-:-:S06]  /*3080*/  FMUL.FTZ R0, R25, c[0x0][0x320] ;  /* 0x0000c80019007a20 */ /* 0x004fcc0000410000 */
[----:B------:R-:W-:Y:S01]  /*3090*/  FMUL.FTZ R21, R21, c[0x0][0x320] ;  /* 0x0000c80015157a20 */ /* 0x000fe20000410000 */
[----:B-1----:R-:W-:Y:S01]  /*30a0*/  HMMA.16816.F32 R16, R192, R48, R12 ;  /* 0x00000030c010723c */ /* 0x002fe2000000180c */
[----:B------:R1:W2:Y:S01]  /*30b0*/  MUFU.TANH R58, R0 ;  /* 0x00000000003a7308 */ /* 0x0002a20000002400 */
[----:B------:R-:W-:Y:S02]  /*30c0*/  FMUL.FTZ R22, R22, c[0x0][0x320] ;  /* 0x0000c80016167a20 */ /* 0x000fe40000410000 */
[----:B------:R-:W-:-:S04]  /*30d0*/  FMUL.FTZ R23, R23, c[0x0][0x320] ;  /* 0x0000c80017177a20 */ /* 0x000fc80000410000 */
[----:B----4-:R-:W-:Y:S01]  /*30e0*/  HMMA.16816.F32 R12, R188, R44, R52 ;  /* 0x0000002cbc0c723c */ /* 0x010fe20000001834 */
[----:B------:R-:W4:Y:S06]  /*30f0*/  MUFU.TANH R48, R22 ;  /* 0x0000001600307308 */ /* 0x000f2c0000002400 */
[----:B------:R-:W-:Y:S02]  /*3100*/  FMUL.FTZ R8, R8, c[0x0][0x320] ;  /* 0x0000c80008087a20 */ /* 0x000fe40000410000 */
[----:B-1----:R-:W-:Y:S01]  /*3110*/  FMUL.FTZ R0, R26, c[0x0][0x320] ;  /* 0x0000c8001a007a20 */ /* 0x002fe20000410000 */
[----:B------:R-:W1:Y:S01]  /*3120*/  MUFU.TANH R45, R23 ;  /* 0x00000017002d7308 */ /* 0x000e620000002400 */
[----:B------:R-:W-:-:S02]  /*3130*/  FMUL.FTZ R9, R9, c[0x0][0x320] ;  /* 0x0000c80009097a20 */ /* 0x000fc40000410000 */
[----:B------:R-:W-:Y:S02]  /*3140*/  FMUL.FTZ R10, R10, c[0x0][0x320] ;  /* 0x0000c8000a0a7a20 */ /* 0x000fe40000410000 */
[----:B------:R-:W-:-:S03]  /*3150*/  FMUL.FTZ R11, R11, c[0x0][0x320] ;  /* 0x0000c8000b0b7a20 */ /* 0x000fc60000410000 */
[----:B------:R1:W1:Y:S06]  /*3160*/  MUFU.TANH R66, R0 ;  /* 0x0000000000427308 */ /* 0x00026c0000002400 */
[----:B---3--:R-:W-:Y:S02]  /*3170*/  HMMA.16816.F32 R12, R192, R32, R12 ;  /* 0x00000020c00c723c */ /* 0x008fe4000000180c */
[----:B------:R-:W3:Y:S01]  /*3180*/  MUFU.TANH R44, R10 ;  /* 0x0000000a002c7308 */ /* 0x000ee20000002400 */
[----:B-1----:R-:W-:-:S05]  /*3190*/  FMUL.FTZ R0, R27, c[0x0][0x320] ;  /* 0x0000c8001b007a20 */ /* 0x002fca0000410000 */
[----:B------:R-:W-:Y:S01]  /*31a0*/  HMMA.16816.F32 R24, R188, R30, R40 ;  /* 0x0000001ebc18723c */ /* 0x000fe20000001828 */
[----:B------:R-:W1:Y:S01]  /*31b0*/  LDSM.16.M88.4 R28, [R205+0x3800] ;  /* 0x00380000cd1c783b */ /* 0x000e620000000200 */
[----:B------:R2:W1:Y:S01]  /*31c0*/  MUFU.TANH R65, R0 ;  /* 0x0000000000417308 */ /* 0x0004620000002400 */
[----:B------:R-:W-:-:S07]  /*31d0*/  DEPBAR.LE SB0, 0x0 ;  /* 0x000080000000791a */ /* 0x000fce0000000000 */
[----:B------:R-:W1:Y:S01]  /*31e0*/  MUFU.TANH R41, R21 ;  /* 0x0000001500297308 */ /* 0x000e620000002400 */
[----:B--2---:R-:W-:-:S07]  /*31f0*/  FMUL.FTZ R0, R4, c[0x0][0x320] ;  /* 0x0000c80004007a20 */ /* 0x004fce0000410000 */
[----:B------:R-:W2:Y:S06]  /*3200*/  MUFU.TANH R40, R8 ;  /* 0x0000000800287308 */ /* 0x000eac0000002400 */
[----:B------:R-:W-:Y:S02]  /*3210*/  HMMA.16816.F32 R24, R192, R50, R24 ;  /* 0x00000032c018723c */ /* 0x000fe40000001818 */
[----:B------:R1:W1:Y:S08]  /*3220*/  MUFU.TANH R57, R0 ;  /* 0x0000000000397308 */ /* 0x0002700000002400 */
[----:B------:R-:W2:Y:S01]  /*3230*/  MUFU.TANH R43, R11 ;  /* 0x0000000b002b7308 */ /* 0x000ea20000002400 */
[----:B-1----:R-:W-:-:S07]  /*3240*/  FMUL.FTZ R0, R5, c[0x0][0x320] ;  /* 0x0000c80005007a20 */ /* 0x002fce0000410000 */
        /* <DEDUP_REMOVED lines=8> */
[----:B------:R1:W1:Y:S11]  /*32d0*/  MUFU.TANH R37, R9 ;  /* 0x0000000900257308 */ /* 0x0002760000002400 */
[----:B------:R-:W-:Y:S01]  /*32e0*/  @!UPT UIADD3 URZ, URZ, URZ, URZ ;  /* 0x0000003f3f3ff290 */ /* 0x000fe2000fffe03f */
[----:B------:R-:W-:Y:S01]  /*32f0*/  HMMA.16816.F32 R4, R188, R46, R4 ;  /* 0x0000002ebc04723c */ /* 0x000fe20000001804 */
[----:B------:R2:W2:Y:S07]  /*3300*/  MUFU.TANH R42, R0 ;  /* 0x00000000002a7308 */ /* 0x0004ae0000002400 */
[C---:B------:R-:W-:Y:S08]  /*3310*/  HMMA.16816.F32 R16, R196.reuse, R38, R24 ;  /* 0x00000026c410723c */ /* 0x040ff00000001818 */
[----:B-1----:R-:W-:Y:S01]  /*3320*/  HMMA.16816.F32 R8, R196, R28, R12 ;  /* 0x0000001cc408723c */ /* 0x002fe2000000180c */
[----:B------:R-:W-:-:S02]  /*3330*/  FMUL.FTZ R20, R20, c[0x0][0x320] ;  /* 0x0000c80014147a20 */ /* 0x000fc40000410000 */
[----:B------:R-:W-:Y:S02]  /*3340*/  FMUL.FTZ R21, R21, c[0x0][0x320] ;  /* 0x0000c80015157a20 */ /* 0x000fe40000410000 */
[----:B------:R-:W-:Y:S01]  /*3350*/  FMUL.FTZ R22, R22, c[0x0][0x320] ;  /* 0x0000c80016167a20 */ /* 0x000fe20000410000 */
[----:B------:R1:W1:Y:S01]  /*3360*/  MUFU.TANH R25, R20 ;  /* 0x0000001400197308 */ /* 0x0002620000002400 */
[----:B------:R-:W-:Y:S01]  /*3370*/  FMUL.FTZ R23, R23, c[0x0][0x320] ;  /* 0x0000c80017177a20 */ /* 0x000fe20000410000 */
[----:B------:R-:W-:Y:S06]  /*3380*/  HMMA.16816.F32 R4, R192, R34, R4 ;  /* 0x00000022c004723c */ /* 0x000fec0000001804 */
[----:B------:R1:W1:Y:S02]  /*3390*/  MUFU.TANH R24, R21 ;  /* 0x0000001500187308 */ /* 0x0002640000002400 */
        /* <DEDUP_REMOVED lines=10> */
[----:B------:R-:W-:Y:S07]  /*3440*/  HMMA.16816.F32 R4, R196, R30, R4 ;  /* 0x0000001ec404723c */ /* 0x000fee0000001804 */
[----:B------:R1:W1:Y:S08]  /*3450*/  MUFU.TANH R21, R16 ;  /* 0x0000001000157308 */ /* 0x0002700000002400 */
[----:B------:R1:W1:Y:S08]  /*3460*/  MUFU.TANH R20, R17 ;  /* 0x0000001100147308 */ /* 0x0002700000002400 */
[----:B------:R1:W1:Y:S01]  /*3470*/  MUFU.TANH R27, R18 ;  /* 0x00000012001b7308 */ /* 0x0002620000002400 */
[----:B------:R-:W-:-:S02]  /*3480*/  FMUL.FTZ R4, R4, c[0x0][0x320] ;  /* 0x0000c80004047a20 */ /* 0x000fc40000410000 */
[----:B------:R-:W-:Y:S02]  /*3490*/  FMUL.FTZ R5, R5, c[0x0][0x320] ;  /* 0x0000c80005057a20 */ /* 0x000fe40000410000 */
[----:B------:R-:W-:Y:S02]  /*34a0*/  FMUL.FTZ R6, R6, c[0x0][0x320] ;  /* 0x0000c80006067a20 */ /* 0x000fe40000410000 */
[----:B------:R-:W-:Y:S01]  /*34b0*/  FMUL.FTZ R7, R7, c[0x0][0x320] ;  /* 0x0000c80007077a20 */ /* 0x000fe20000410000 */
        /* <DEDUP_REMOVED lines=10> */
[----:B------:R-:W-:Y:S05]  /*3560*/  @!P0 BRA `(.L_x_463) ;  /* 0x0000049000008947 */ /* 0x000fea0003800000 */
[----:B--234-:R-:W-:Y:S01]  /*3570*/  IMAD R2, R226, 0x80, R145 ;  /* 0x00000080e2027824 */ /* 0x01cfe200078e0291 */
[----:B------:R-:W-:-:S04]  /*3580*/  MOV R221, RZ ;  /* 0x000000ff00dd7202 */ /* 0x000fc80000000f00 */
[----:B------:R-:W-:-:S05]  /*3590*/  IADD3 R2, R2, -0x100, R144 ;  /* 0xffffff0002027810 */ /* 0x000fca0007ffe090 */
[----:B------:R-:W-:-:S04]  /*35a0*/  @P3 IMAD.HI.U32 R3, R2, c[0x0][0x2bc], RZ ;  /* 0x0000af0002033a27 */ /* 0x000fc800078e00ff */
[----:B------:R-:W-:Y:S01]  /*35b0*/  IMAD.MOV.U32 R0, RZ, RZ, R2 ;  /* 0x000000ffff007224 */ /* 0x000fe200078e0002 */
[----:B------:R-:W-:-:S04]  /*35c0*/  @P3 SHF.R.U32.HI R0, RZ, c[0x0][0x2c0], R3 ;  /* 0x0000b000ff003a19 */ /* 0x000fc80000011603 */
[----:B------:R-:W-:-:S04]  /*35d0*/  @!P1 IADD3 R3, P0, R0, R134, RZ ;  /* 0x0000008600039210 */ /* 0x000fc80007f1e0ff */
[----:B-1----:R-:W-:Y:S02]  /*35e0*/  @!P1 LEA.HI.X.SX32 R5, R0, R131, 0x1, P0 ;  /* 0x0000008300059211 */ /* 0x002fe400000f0eff */
[----:B------:R-:W-:-:S04]  /*35f0*/  @!P1 LEA R4, P0, R3, c[0x0][0x2a0], 0x2 ;  /* 0x0000a80003049a11 */ /* 0x000fc800078010ff */
[----:B------:R-:W-:-:S05]  /*3600*/  @!P1 LEA.HI.X R5, R3, c[0x0][0x2a4], R5, 0x2, P0 ;  /* 0x0000a90003059a11 */ /* 0x000fca00000f1405 */
[----:B------:R-:W2:Y:S01]  /*3610*/  @!P1 LDG.E R221, [R4.64] ;  /* 0x0000000604dd9981 */ /* 0x000ea2000c1e1900 */
[----:B------:R-:W-:-:S04]  /*3620*/  IMAD.MOV R222, RZ, RZ, -R0 ;  /* 0x000000ffffde7224 */ /* 0x000fc800078e0a00 */
[----:B------:R-:W-:-:S04]  /*3630*/  IMAD R222, R222, c[0x0][0x2b8], R2 ;  /* 0x0000ae00dede7a24 */ /* 0x000fc800078e0202 */
[----:B------:R-:W-:Y:S01]  /*3640*/  IMAD.WIDE.U32 R2, R222, c[0x0][0x1e0], RZ ;  /* 0x00007800de027a25 */ /* 0x000fe200078e00ff */
[----:B------:R-:W-:-:S05]  /*3650*/  SHF.R.S32.HI R0, RZ, 0x1f, R222 ;  /* 0x0000001fff007819 */ /* 0x000fca00000114de */
[----:B------:R-:W-:-:S04]  /*3660*/  IMAD R0, R0, c[0x0][0x1e0], RZ ;  /* 0x0000780000007a24 */ /* 0x000fc800078e02ff */
[----:B------:R-:W-:-:S05]  /*3670*/  IMAD R0, R222, c[0x0][0x1e4], R0 ;  /* 0x00007900de007a24 */ /* 0x000fca00078e0200 */
[----:B------:R-:W-:Y:S02]  /*3680*/  IADD3 R3, R3, R0, RZ ;  /* 0x0000000003037210 */ /* 0x000fe40007ffe0ff */
[----:B--2---:R-:W-:-:S03]  /*3690*/  SHF.R.S32.HI R4, RZ, 0x1f, R221 ;  /* 0x0000001fff047819 */ /* 0x004fc600000114dd */
[----:B------:R-:W-:-:S04]  /*36a0*/  IMAD.WIDE.U32 R2, R221, c[0x0][0x1f0], R2 ;  /* 0x00007c00dd027a25 */ /* 0x000fc800078e0002 */
[----:B------:R-:W-:Y:S01]  /*36b0*/  IMAD R4, R4, c[0x0][0x1f0], RZ ;  /* 0x00007c0004047a24 */ /* 0x000fe200078e02ff */
[----:B------:R-:W-:-:S03]  /*36c0*/  IADD3 R0, P2, R132, R2, RZ ;  /* 0x0000000284007210 */ /* 0x000fc60007f5e0ff */
[----:B------:R-:W-:Y:S01]  /*36d0*/  IMAD R2, R221, c[0x0][0x1f4], R4 ;  /* 0x00007d00dd027a24 */ /* 0x000fe200078e0204 */
[----:B------:R-:W-:-:S04]  /*36e0*/  LEA R4, P0, R0, c[0x0][0x1c8], 0x1 ;  /* 0x0000720000047a11 */ /* 0x000fc800078008ff */
[----:B------:R-:W-:-:S04]  /*36f0*/  IADD3.X R2, R130, R3, R2, P2, !PT ;  /* 0x0000000382027210 */ /* 0x000fc800017fe402 */
[----:B------:R-:W-:Y:S01]  /*3700*/  LEA.HI.X R0, R0, c[0x0][0x1cc], R2, 0x1, P0 ;  /* 0x0000730000007a11 */ /* 0x000fe200000f0c02 */
[----:B------:R-:W-:Y:S05]  /*3710*/  BRA.DIV ~URZ, `(.L_x_464) ;  /* 0x0000de527f007947 */ /* 0x000fea000b800000 */
[----:B------:R1:W2:Y:S02]  /*3720*/  SHFL.IDX PT, R5, R0, RZ, 0x181f ;  /* 0x00181fff00057589 */ /* 0x0002a400000e0000 */
.L_x_520:
[----:B------:R-:W-:Y:S05]  /*3730*/  BRA.DIV ~URZ, `(.L_x_465) ;  /* 0x0000dea27f007947 */ /* 0x000fea000b800000 */
[----:B------:R-:W3:Y:S01]  /*3740*/  SHFL.IDX PT, R2, R4, RZ, 0x181f ;  /* 0x00181fff04027589 */ /* 0x000ee200000e0000 */
[----:B------:R-:W-:Y:S02]  /*3750*/  ISETP.GE.AND P2, PT, R228, c[0x0][0x1d4], PT ;  /* 0x00007500e4007a0c */ /* 0x000fe40003f46270 */
[----:B------:R-:W-:Y:S01]  /*3760*/  ISETP.GE.AND P0, PT, R241, c[0x0][0x1d4], PT ;  /* 0x00007500f1007a0c */ /* 0x000fe20003f06270 */
[----:B------:R-:W4:Y:S04]  /*3770*/  SHFL.IDX PT, R8, R4, 0x1, 0x181f ;  /* 0x00381f0004087f89 */ /* 0x000f2800000e0000 */
[----:B------:R-:W5:Y:S04]  /*3780*/  SHFL.IDX PT, R9, R0, 0x1, 0x181f ;  /* 0x00381f0000097f89 */ /* 0x000f6800000e0000 */
[----:B------:R-:W1:Y:S04]  /*3790*/  SHFL.IDX PT, R12, R4, 0x2, 0x181f ;  /* 0x00581f00040c7f89 */ /* 0x000e6800000e0000 */
[----:B------:R-:W2:Y:S04]  /*37a0*/  SHFL.IDX PT, R13, R0, 0x2, 0x181f ;  /* 0x00581f00000d7f89 */ /* 0x000ea800000e0000 */
[----:B-1----:R-:W1:Y:S01]  /*37b0*/  SHFL.IDX PT, R0, R0, 0x3, 0x181f ;  /* 0x00781f0000007f89 */ /* 0x002e6200000e0000 */
[----:B---3--:R-:W-:-:S03]  /*37c0*/  IADD3 R6, P6, R2, R128, RZ ;  /* 0x0000008002067210 */ /* 0x008fc60007fde0ff */
[----:B------:R-:W3:Y:S01]  /*37d0*/  SHFL.IDX PT, R4, R4, 0x3, 0x181f ;  /* 0x00781f0004047f89 */ /* 0x000ee200000e0000 */
[----:B------:R-:W-:Y:S01]  /*37e0*/  IADD3 R2, P5, R2, R129, RZ ;  /* 0x0000008102027210 */ /* 0x000fe20007fbe0ff */
[----:B--2---:R-:W-:Y:S01]  /*37f0*/  IMAD.X R7, R5, 0x1, R68, P6 ;  /* 0x0000000105077824 */ /* 0x004fe200030e0644 */
[----:B----4-:R-:W-:-:S03]  /*3800*/  IADD3 R10, P6, R8, R128, RZ ;  /* 0x00000080080a7210 */ /* 0x010fc60007fde0ff */
[--C-:B------:R-:W-:Y:S01]  /*3810*/  IMAD.X R3, R5, 0x1, R69.reuse, P5 ;  /* 0x0000000105037824 */ /* 0x100fe200028e0645 */
[-C--:B------:R-:W-:Y:S01]  /*3820*/  IADD3 R8, P5, R8, R129.reuse, RZ ;  /* 0x0000008108087210 */ /* 0x080fe20007fbe0ff */
[----:B------:R2:W-:Y:S01]  /*3830*/  LDGSTS.E.BYPASS.LTC128B.128 [R219+0x8100], [R6.64], !P2 ;  /* 0x0810000006db7fae */ /* 0x0005e2000d101d46 */
[C---:B-----5:R-:W-:Y:S01]  /*3840*/  IMAD.X R11, R9.reuse, 0x1, R68, P6 ;  /* 0x00000001090b7824 */ /* 0x060fe200030e0644 */
[----:B------:R-:W-:Y:S02]  /*3850*/  SEL R5, RZ, 0x10, P0 ;  /* 0x00000010ff057807 */ /* 0x000fe40000000000 */
[----:B------:R-:W-:Y:S01]  /*3860*/  IMAD.X R9, R9, 0x1, R69, P5 ;  /* 0x0000000109097824 */ /* 0x000fe200028e0645 */
[----:B------:R4:W-:Y:S04]  /*3870*/  LDGSTS.E.BYPASS.LTC128B.128 [R219+0xc100], [R2.64], !P0 ;  /* 0x0c10000002db7fae */ /* 0x0009e8000c101d46 */
[----:B------:R1:W-:Y:S04]  /*3880*/  LDGSTS.E.BYPASS.LTC128B.128 [R219+0x9100], [R10.64], !P2 ;  /* 0x091000000adb7fae */ /* 0x0003e8000d101d46 */
[----:B------:R1:W-:Y:S01]  /*3890*/  LDGSTS.E.BYPASS.LTC128B.128 [R219+0xd100], [R8.64], !P0 ;  /* 0x0d10000008db7fae */ /* 0x0003e2000c101d46 */
[----:B--2---:R-:W-:-:S02]  /*38a0*/  IADD3 R6, P5, R12, R129, RZ ;  /* 0x000000810c067210 */ /* 0x004fc40007fbe0ff */
[----:B----4-:R-:W-:-:S03]  /*38b0*/  IADD3 R2, P6, R12, R128, RZ ;  /* 0x000000800c027210 */ /* 0x010fc60007fde0ff */
[C---:B------:R-:W-:Y:S02]  /*38c0*/  IMAD.X R7, R13.reuse, 0x1, R69, P5 ;  /* 0x000000010d077824 */ /* 0x040fe400028e0645 */
[----:B------:R-:W-:-:S05]  /*38d0*/  IMAD.X R3, R13, 0x1, R68, P6 ;  /* 0x000000010d037824 */ /* 0x000fca00030e0644 */
[----:B------:R2:W-:Y:S04]  /*38e0*/  LDGSTS.E.BYPASS.LTC128B.128 [R219+0xa100], [R2.64], !P2 ;  /* 0x0a10000002db7fae */ /* 0x0005e8000d101d46 */
[----:B------:R4:W-:Y:S02]  /*38f0*/  LDGSTS.E.BYPASS.LTC128B.128 [R219+0xe100], [R6.64], !P0 ;  /* 0x0e10000006db7fae */ /* 0x0009e4000c101d46 */
[----:B----4-:R-:W-:-:S04]  /*3900*/  SEL R6, RZ, 0x10, P2 ;  /* 0x00000010ff067807 */ /* 0x010fc80001000000 */
.L_x_521:
[----:B-123--:R-:W-:Y:S02]  /*3910*/  IADD3 R2, -R6, 0x10, RZ ;  /* 0x0000001006027810 */ /* 0x00efe40007ffe1ff */
[----:B------:R-:W-:Y:S02]  /*3920*/  IADD3 R7, -R5, 0x10, RZ ;  /* 0x0000001005077810 */ /* 0x000fe40007ffe1ff */
[----:B------:R-:W-:-:S02]  /*3930*/  LOP3.LUT R2, R2, 0xf, RZ, 0xc0, !PT ;  /* 0x0000000f02027812 */ /* 0x000fc400078ec0ff */
[----:B------:R-:W-:Y:S02]  /*3940*/  ISETP.NE.U32.AND P6, PT, R6, RZ, PT ;  /* 0x000000ff0600720c */ /* 0x000fe40003fc5070 */
[----:B------:R-:W-:Y:S02]  /*3950*/  IADD3 R2, P2, P0, R2, R4, R128 ;  /* 0x0000000402027210 */ /* 0x000fe4000785e080 */
[----:B------:R-:W-:Y:S02]  /*3960*/  LOP3.LUT R7, R7, 0xf, RZ, 0xc0, !PT ;  /* 0x0000000f07077812 */ /* 0x000fe400078ec0ff */
[----:B------:R-:W-:Y:S02]  /*3970*/  ISETP.NE.U32.AND P5, PT, R5, RZ, PT ;  /* 0x000000ff0500720c */ /* 0x000fe40003fa5070 */
[----:B------:R-:W-:Y:S02]  /*3980*/  IADD3.X R3, RZ, R0, R68, P2, P0 ;  /* 0x00000000ff037210 */ /* 0x000fe400017e0444 */
[----:B------:R-:W-:-:S03]  /*3990*/  IADD3 R4, P2, P0, R7, R4, R129 ;  /* 0x0000000407047210 */ /* 0x000fc6000785e081 */
[----:B------:R-:W-:Y:S01]  /*39a0*/  @!PT LDS RZ, [RZ] ;  /* 0x00000000fffff984 */ /* 0x000fe20000000800 */
[----:B------:R-:W-:Y:S01]  /*39b0*/  @!PT LDS RZ, [RZ] ;  /* 0x00000000fffff984 */ /* 0x000fe20000000800 */
[----:B------:R-:W-:Y:S01]  /*39c0*/  @!PT LDS RZ, [RZ] ;  /* 0x00000000fffff984 */ /* 0x000fe20000000800 */
[----:B------:R1:W-:Y:S01]  /*39d0*/  LDGSTS.E.BYPASS.LTC128B.128.ZFILL [R219+0xb100], [R2.64], P6 ;  /* 0x0b10000002db7fae */ /* 0x0003e2000b141d46 */
[----:B------:R-:W-:-:S05]  /*39e0*/  IADD3.X R5, RZ, R0, R69, P2, P0 ;  /* 0x00000000ff057210 */ /* 0x000fca00017e0445 */
[----:B------:R1:W-:Y:S04]  /*39f0*/  LDGSTS.E.BYPASS.LTC128B.128.ZFILL [R219+0xf100], [R4.64], P5 ;  /* 0x0f10000004db7fae */ /* 0x0003e8000a941d46 */
.L_x_463:
[----:B--234-:R-:W-:Y:S05]  /*3a00*/  BSYNC B0 ;  /* 0x0000000000007941 */ /* 0x01cfea0003800000 */
.L_x_462:
[----:B-1----:R-:W2:Y:S04]  /*3a10*/  LDL R3, [R1+0x3c] ;  /* 0x00003c0001037983 */ /* 0x002ea80000100800 */
[----:B------:R-:W2:Y:S04]  /*3a20*/  LDL R2, [R1+0x48] ;  /* 0x0000480001027983 */ /* 0x000ea80000100800 */
[----:B------:R-:W3:Y:S01]  /*3a30*/  LDL R4, [R1+0x4c] ;  /* 0x00004c0001047983 */ /* 0x000ee20000100800 */
[----:B------:R-:W-:-:S03]  /*3a40*/  MOV R0, 0xffffff80 ;  /* 0xffffff8000007802 */ /* 0x000fc60000000f00 */
[----:B------:R-:W0:Y:S02]  /*3a50*/  LDGDEPBAR ;  /* 0x00000000000079af */ /* 0x000e240000000000 */
[----:B------:R-:W-:Y:S01]  /*3a60*/  IMAD R0, R226, R0, 0x81 ;  /* 0x00000081e2007424 */ /* 0x000fe200078e0200 */
[----:B--2---:R-:W-:Y:S02]  /*3a70*/  IADD3 R36, R2, R3, RZ ;  /* 0x0000000302247210 */ /* 0x004fe40007ffe0ff */
[----:B------:R-:W-:Y:S02]  /*3a80*/  MOV R3, c[0x0][0x2ac] ;  /* 0x0000ab0000037a02 */ /* 0x000fe40000000f00 */
[----:B---3--:R-:W-:Y:S01]  /*3a90*/  IADD3 R5, -R4, R127, RZ ;  /* 0x0000007f04057210 */ /* 0x008fe20007ffe1ff */
[----:B------:R-:W-:-:S04]  /*3aa0*/  @P4 IMAD.HI.U32 R2, R36, c[0x0][0x2c8], RZ ;  /* 0x0000b20024024a27 */ /* 0x000fc800078e00ff */
[----:B------:R-:W-:Y:S01]  /*3ab0*/  IMAD R0, R3, c[0x0][0x1d0], R0 ;  /* 0x0000740003007a24 */ /* 0x000fe200078e0200 */
[----:B------:R-:W-:-:S04]  /*3ac0*/  @P4 SHF.R.U32.HI R36, RZ, c[0x0][0x2cc], R2 ;  /* 0x0000b300ff244a19 */ /* 0x000fc80000011602 */
[----:B------:R-:W-:Y:S01]  /*3ad0*/  IADD3 R4, R0, -c[0x0][0x168], -R4 ;  /* 0x80005a0000047a10 */ /* 0x000fe20007ffe804 */
[----:B------:R-:W-:Y:S05]  /*3ae0*/  BRA.DIV ~URZ, `(.L_x_466) ;  /* 0x0000e0227f007947 */ /* 0x000fea000b800000 */
[----:B------:R1:W2:Y:S02]  /*3af0*/  SHFL.IDX PT, R29, R36, RZ, 0x1c1f ;  /* 0x001c1fff241d7589 */ /* 0x0002a400000e0000 */
.L_x_522:
[----:B--2---:R-:W-:-:S05]  /*3b00*/  IMAD.IADD R0, R4, 0x1, R29 ;  /* 0x0000000104007824 */ /* 0x004fca00078e021d */
[----:B------:R-:W-:-:S04]  /*3b10*/  IMNMX R0, R5, R0, PT ;  /* 0x0000000005007217 */ /* 0x000fc80003800200 */
[C---:B------:R-:W-:Y:S02]  /*3b20*/  ISETP.GT.AND P6, PT, R0.reuse, RZ, PT ;  /* 0x000000ff0000720c */ /* 0x040fe40003fc4270 */
[C---:B------:R-:W-:Y:S02]  /*3b30*/  ISETP.GT.AND P5, PT, R0.reuse, 0x1, PT ;  /* 0x000000010000780c */ /* 0x040fe40003fa4270 */
[C---:B------:R-:W-:Y:S02]  /*3b40*/  ISETP.GT.AND P2, PT, R0.reuse, 0x8, PT ;  /* 0x000000080000780c */ /* 0x040fe40003f44270 */
[----:B------:R-:W-:Y:S02]  /*3b50*/  ISETP.GT.AND P0, PT, R0, 0x9, PT ;  /* 0x000000090000780c */ /* 0x000fe40003f04270 */
[----:B------:R-:W-:Y:S02]  /*3b60*/  FSEL R7, R124, -INF , P6 ;  /* 0xff8000007c077808 */ /* 0x000fe40003000000 */
[----:B------:R-:W-:-:S02]  /*3b70*/  FSEL R10, R123, -INF , P5 ;  /* 0xff8000007b0a7808 */ /* 0x000fc40002800000 */
[----:B------:R-:W-:Y:S02]  /*3b80*/  FSEL R11, R120, -INF , P2 ;  /* 0xff800000780b7808 */ /* 0x000fe40001000000 */
[----:B------:R-:W-:Y:S02]  /*3b90*/  FSEL R12, R111, -INF , P0 ;  /* 0xff8000006f0c7808 */ /* 0x000fe40000000000 */
[C---:B------:R-:W-:Y:S02]  /*3ba0*/  ISETP.GT.AND P6, PT, R0.reuse, 0x10, PT ;  /* 0x000000100000780c */ /* 0x040fe40003fc4270 */
[C---:B------:R-:W-:Y:S02]  /*3bb0*/  ISETP.GT.AND P5, PT, R0.reuse, 0x11, PT ;  /* 0x000000110000780c */ /* 0x040fe40003fa4270 */
[C---:B------:R-:W-:Y:S02]  /*3bc0*/  ISETP.GT.AND P2, PT, R0.reuse, 0x18, PT ;  /* 0x000000180000780c */ /* 0x040fe40003f44270 */
[----:B------:R-:W-:-:S02]  /*3bd0*/  ISETP.GT.AND P0, PT, R0, 0x19, PT ;  /* 0x000000190000780c */ /* 0x000fc40003f04270 */
[----:B------:R-:W-:Y:S02]  /*3be0*/  FSEL R69, R108, -INF , P6 ;  /* 0xff8000006c457808 */ /* 0x000fe40003000000 */
[----:B------:R-:W-:Y:S02]  /*3bf0*/  FSEL R70, R70, -INF , P5 ;  /* 0xff80000046467808 */ /* 0x000fe40002800000 */
[----:B------:R-:W-:Y:S02]  /*3c00*/  FSEL R84, R84, -INF , P2 ;  /* 0xff80000054547808 */ /* 0x000fe40001000000 */
[----:B------:R-:W-:Y:S02]  /*3c10*/  FSEL R85, R85, -INF , P0 ;  /* 0xff80000055557808 */ /* 0x000fe40000000000 */
[C---:B------:R-:W-:Y:S02]  /*3c20*/  ISETP.GT.AND P6, PT, R0.reuse, 0x20, PT ;  /* 0x000000200000780c */ /* 0x040fe40003fc4270 */
[----:B------:R-:W-:-:S02]  /*3c30*/  ISETP.GT.AND P5, PT, R0, 0x21, PT ;  /* 0x000000210000780c */ /* 0x000fc40003fa4270 */
[C---:B------:R-:W-:Y:S02]  /*3c40*/  ISETP.GT.AND P2, PT, R0.reuse, 0x28, PT ;  /* 0x000000280000780c */ /* 0x040fe40003f44270 */
[----:B------:R-:W-:Y:S02]  /*3c50*/  ISETP.GT.AND P0, PT, R0, 0x29, PT ;  /* 0x000000290000780c */ /* 0x000fe40003f04270 */
[----:B------:R-:W-:Y:S02]  /*3c60*/  FSEL R128, R90, -INF , P6 ;  /* 0xff8000005a807808 */ /* 0x000fe40003000000 */
[----:B------:R-:W-:Y:S02]  /*3c70*/  FSEL R129, R88, -INF , P5 ;  /* 0xff80000058817808 */ /* 0x000fe40002800000 */
[----:B------:R-:W-:Y:S02]  /*3c80*/  FSEL R130, R86, -INF , P2 ;  /* 0xff80000056827808 */ /* 0x000fe40001000000 */
[----:B------:R-:W-:-:S02]  /*3c90*/  FSEL R131, R82, -INF , P0 ;  /* 0xff80000052837808 */ /* 0x000fc40000000000 */
[C---:B------:R-:W-:Y:S02]  /*3ca0*/  ISETP.GT.AND P6, PT, R0.reuse, 0x30, PT ;  /* 0x000000300000780c */ /* 0x040fe40003fc4270 */
        /* <DEDUP_REMOVED lines=38> */
[----:B------:R-:W-:Y:S01]  /*3f10*/  FSEL R203, R14, -INF , P0 ;  /* 0xff8000000ecb7808 */ /* 0x000fe20000000000 */
[----:B------:R-:W-:Y:S05]  /*3f20*/  BRA.DIV ~URZ, `(.L_x_467) ;  /* 0x0000dc327f007947 */ /* 0x000fea000b800000 */
[----:B------:R-:W2:Y:S01]  /*3f30*/  SHFL.IDX PT, R0, R36, 0x1, 0x1c1f ;  /* 0x003c1f0024007f89 */ /* 0x000ea200000e0000 */
[----:B------:R-:W-:-:S04]  /*3f40*/  FMNMX.FTZ R2, R7, R10, !PT ;  /* 0x0000000a07027209 */ /* 0x000fc80007810000 */
[----:B------:R-:W-:-:S04]  /*3f50*/  FMNMX.FTZ R2, R11, R2, !PT ;  /* 0x000000020b027209 */ /* 0x000fc80007810000 */
[----:B------:R-:W-:-:S04]  /*3f60*/  FMNMX.FTZ R2, R12, R2, !PT ;  /* 0x000000020c027209 */ /* 0x000fc80007810000 */
[----:B------:R-:W-:-:S04]  /*3f70*/  FMNMX.FTZ R2, R69, R2, !PT ;  /* 0x0000000245027209 */ /* 0x000fc80007810000 */
[----:B------:R-:W-:-:S04]  /*3f80*/  FMNMX.FTZ R2, R70, R2, !PT ;  /* 0x0000000246027209 */ /* 0x000fc80007810000 */
[----:B------:R-:W-:Y:S01]  /*3f90*/  FMNMX.FTZ R2, R84, R2, !PT ;  /* 0x0000000254027209 */ /* 0x000fe20007810000 */
[----:B--2---:R-:W-:-:S03]  /*3fa0*/  IMAD.IADD R0, R4, 0x1, R0 ;  /* 0x0000000104007824 */ /* 0x004fc600078e0200 */
[----:B------:R-:W-:Y:S02]  /*3fb0*/  FMNMX.FTZ R2, R85, R2, !PT ;  /* 0x0000000255027209 */ /* 0x000fe40007810000 */
[----:B------:R-:W-:Y:S02]  /*3fc0*/  IMNMX R0, R5, R0, PT ;  /* 0x0000000005007217 */ /* 0x000fe40003800200 */
[----:B------:R-:W-:Y:S02]  /*3fd0*/  FMNMX.FTZ R2, R128, R2, !PT ;  /* 0x0000000280027209 */ /* 0x000fe40007810000 */
[C---:B------:R-:W-:Y:S02]  /*3fe0*/  ISETP.GT.AND P5, PT, R0.reuse, RZ, PT ;  /* 0x000000ff0000720c */ /* 0x040fe40003fa4270 */
[C---:B------:R-:W-:Y:S02]  /*3ff0*/  ISETP.GT.AND P2, PT, R0.reuse, 0x1, PT ;  /* 0x000000010000780c */ /* 0x040fe40003f44270 */
[----:B------:R-:W-:-:S02]  /*4000*/  ISETP.GT.AND P0, PT, R0, 0x8, PT ;  /* 0x000000080000780c */ /* 0x000fc40003f04270 */
[----:B------:R-:W-:Y:S02]  /*4010*/  FSEL R5, R126, -INF , P5 ;  /* 0xff8000007e057808 */ /* 0x000fe40002800000 */
[----:B------:R-:W-:Y:S02]  /*4020*/  FSEL R6, R125, -INF , P2 ;  /* 0xff8000007d067808 */ /* 0x000fe40001000000 */
[----:B------:R-:W-:Y:S02]  /*4030*/  ISETP.GT.AND P2, PT, R0, 0x9, PT ;  /* 0x000000090000780c */ /* 0x000fe40003f44270 */
[----:B------:R-:W-:Y:S02]  /*4040*/  FSEL R9, R122, -INF , P0 ;  /* 0xff8000007a097808 */ /* 0x000fe40000000000 */
[----:B------:R-:W-:Y:S02]  /*4050*/  FMNMX.FTZ R3, R5, R6, !PT ;  /* 0x0000000605037209 */ /* 0x000fe40007810000 */
[----:B------:R-:W-:-:S02]  /*4060*/  ISETP.GT.AND P0, PT, R0, 0x10, PT ;  /* 0x000000100000780c */ /* 0x000fc40003f04270 */
[----:B------:R-:W-:Y:S02]  /*4070*/  FSEL R24, R121, -INF , P2 ;  /* 0xff80000079187808 */ /* 0x000fe40001000000 */
[----:B------:R-:W-:Y:S02]  /*4080*/  FMNMX.FTZ R3, R9, R3, !PT ;  /* 0x0000000309037209 */ /* 0x000fe40007810000 */
        /* <DEDUP_REMOVED lines=15> */
[----:B------:R-:W-:-:S02]  /*4180*/  FMNMX.FTZ R2, R129, R2, !PT ;  /* 0x0000000281027209 */ /* 0x000fc40007810000 */
[----:B------:R-:W-:Y:S02]  /*4190*/  ISETP.GT.AND P0, PT, R0, 0x28, PT ;  /* 0x000000280000780c */ /* 0x000fe40003f04270 */
[----:B------:R-:W-:Y:S02]  /*41a0*/  FSEL R117, R91, -INF , P2 ;  /* 0xff8000005b757808 */ /* 0x000fe40001000000 */
[----:B------:R-:W-:Y:S02]  /*41b0*/  FMNMX.FTZ R3, R116, R3, !PT ;  /* 0x0000000374037209 */ /* 0x000fe40007810000 */
[----:B------:R-:W-:Y:S02]  /*41c0*/  FMNMX.FTZ R2, R130, R2, !PT ;  /* 0x0000000282027209 */ /* 0x000fe40007810000 */
[----:B------:R-:W-:Y:S02]  /*41d0*/  ISETP.GT.AND P2, PT, R0, 0x29, PT ;  /* 0x000000290000780c */ /* 0x000fe40003f44270 */
[----:B------:R-:W-:-:S02]  /*41e0*/  FSEL R118, R89, -INF , P0 ;  /* 0xff80000059767808 */ /* 0x000fc40000000000 */
[----:B------:R-:W-:Y:S02]  /*41f0*/  FMNMX.FTZ R3, R117, R3, !PT ;  /* 0x0000000375037209 */ /* 0x000fe40007810000 */
[----:B------:R-:W-:Y:S02]  /*4200*/  FMNMX.FTZ R2, R131, R2, !PT ;  /* 0x0000000283027209 */ /* 0x000fe40007810000 */
[----:B------:R-:W-:Y:S02]  /*4210*/  ISETP.GT.AND P0, PT, R0, 0x30, PT ;  /* 0x000000300000780c */ /* 0x000fe40003f04270 */
[----:B------:R-:W-:Y:S02]  /*4220*/  FSEL R119, R87, -INF , P2 ;  /* 0xff80000057777808 */ /* 0x000fe40001000000 */
[----:B------:R-:W-:Y:S02]  /*4230*/  FMNMX.FTZ R3, R118, R3, !PT ;  /* 0x0000000376037209 */ /* 0x000fe40007810000 */
[----:B------:R-:W-:-:S02]  /*4240*/  FMNMX.FTZ R2, R144, R2, !PT ;  /* 0x0000000290027209 */ /* 0x000fc40007810000 */
[C---:B------:R-:W-:Y:S02]  /*4250*/  ISETP.GT.AND P2, PT, R0.reuse, 0x31, PT ;  /* 0x000000310000780c */ /* 0x040fe40003f44270 */
        /* <DEDUP_REMOVED lines=75> */
[----:B------:R-:W-:Y:S02]  /*4710*/  FSEL R174, R18, -INF , P2 ;  /* 0xff80000012ae7808 */ /* 0x000fe40001000000 */
[----:B------:R-:W-:-:S02]  /*4720*/  FMNMX.FTZ R2, R175, R3, !PT ;  /* 0x00000003af027209 */ /* 0x000fc40007810000 */
[----:B------:R-:W2:Y:S02]  /*4730*/  SHFL.BFLY PT, R3, R0, 0x2, 0x1f ;  /* 0x0c401f0000037f89 */ /* 0x000ea400000e0000 */
[----:B------:R-:W-:-:S05]  /*4740*/  FMNMX.FTZ R2, R174, R2, !PT ;  /* 0x00000002ae027209 */ /* 0x000fca0007810000 */
[----:B------:R-:W3:Y:S01]  /*4750*/  SHFL.BFLY PT, R8, R2, 0x2, 0x1f ;  /* 0x0c401f0002087f89 */ /* 0x000ee200000e0000 */
[----:B--2---:R-:W-:-:S05]  /*4760*/  FMNMX.FTZ R0, R3, R0, !PT ;  /* 0x0000000003007209 */ /* 0x004fca0007810000 */
[----:B------:R-:W2:Y:S01]  /*4770*/  SHFL.BFLY PT, R68, R0, 0x1, 0x1f ;  /* 0x0c201f0000447f89 */ /* 0x000ea200000e0000 */
[----:B---3--:R-:W-:-:S05]  /*4780*/  FMNMX.FTZ R8, R2, R8, !PT ;  /* 0x0000000802087209 */ /* 0x008fca0007810000 */
[----:B------:R3:W4:Y:S01]  /*4790*/  SHFL.BFLY PT, R3, R8, 0x1, 0x1f ;  /* 0x0c201f0008037f89 */ /* 0x00072200000e0000 */
[----:B--2---:R-:W-:-:S05]  /*47a0*/  FMNMX.FTZ R68, R0, R68, !PT ;  /* 0x0000004400447209 */ /* 0x004fca0007810000 */
.L_x_523:
[C---:B------:R-:W-:Y:S01]  /*47b0*/  FMUL.FTZ R2, R68.reuse, c[0x0][0x2d0] ;  /* 0x0000b40044027a20 */ /* 0x040fe20000410000 */
[----:B------:R-:W-:Y:S01]  /*47c0*/  FSETP.NEU.FTZ.AND P0, PT, R68, -INF , PT ;  /* 0xff8000004400780b */ /* 0x000fe20003f1d000 */
[----:B------:R-:W-:Y:S01]  /*47d0*/  WARPSYNC 0xffffffff ;  /* 0xffffffff00007948 */ /* 0x000fe20003800000 */
[----:B---34-:R-:W-:Y:S01]  /*47e0*/  FMNMX.FTZ R8, R3, R8, !PT ;  /* 0x0000000803087209 */ /* 0x018fe20007810000 */
[----:B------:R-:W-:Y:S01]  /*47f0*/  LDSM.16.MT88.4 R20, [R207] ;  /* 0x00000000cf14783b */ /* 0x000fe20000004200 */
[----:B------:R-:W-:Y:S02]  /*4800*/  FSEL R2, R2, RZ, P0 ;  /* 0x000000ff02027208 */ /* 0x000fe40000000000 */
[----:B------:R-:W-:Y:S01]  /*4810*/  FSETP.NEU.FTZ.AND P0, PT, R8, -INF , PT ;  /* 0xff8000000800780b */ /* 0x000fe20003f1d000 */
[----:B------:R-:W-:Y:S02]  /*4820*/  LDSM.16.MT88.4 R16, [R209] ;  /* 0x00000000d110783b */ /* 0x000fe40000004200 */
[----:B------:R-:W-:-:S02]  /*4830*/  FFMA.FTZ R0, R7, c[0x0][0x2d0], -R2 ;  /* 0x0000b40007007a23 */ /* 0x000fc40000010802 */
[--C-:B------:R-:W-:Y:S01]  /*4840*/  FFMA.FTZ R3, R11, c[0x0][0x2d0], -R2.reuse ;  /* 0x0000b4000b037a23 */ /* 0x100fe20000010802 */
[----:B-1----:R-:W-:Y:S01]  /*4850*/  LDSM.16.MT88.4 R36, [R209+0x4000] ;  /* 0x00400000d124783b */ /* 0x002fe20000004200 */
[----:B------:R1:W-:Y:S03]  /*4860*/  MUFU.EX2 R248, R0 ;  /* 0x0000000000f87308 */ /* 0x0003e60000000800 */
[----:B------:R-:W-:Y:S04]  /*4870*/  LDSM.16.MT88.4 R28, [R213] ;  /* 0x00000000d51c783b */ /* 0x000fe80000004200 */
[----:B------:R-:W-:Y:S01]  /*4880*/  LDSM.16.MT88.4 R32, [R208+0x4000] ;  /* 0x00400000d020783b */ /* 0x000fe20000004200 */
[----:B------:R2:W-:Y:S01]  /*4890*/  MUFU.EX2 R251, R3 ;  /* 0x0000000300fb7308 */ /* 0x0005e20000000800 */
[----:B-1----:R-:W-:-:S07]  /*48a0*/  FFMA.FTZ R0, R10, c[0x0][0x2d0], -R2 ;  /* 0x0000b4000a007a23 */ /* 0x002fce0000010802 */
[----:B------:R1:W3:Y:S01]  /*48b0*/  MUFU.EX2 R247, R0 ;  /* 0x0000000000f77308 */ /* 0x0002e20000000800 */
[----:B--2---:R-:W-:Y:S02]  /*48c0*/  FFMA.FTZ R3, R12, c[0x0][0x2d0], -R2 ;  /* 0x0000b4000c037a23 */ /* 0x004fe40000010802 */
[----:B------:R-:W2:Y:S05]  /*48d0*/  LDSM.16.MT88.4 R12, [R208] ;  /* 0x00000000d00c783b */ /* 0x000eaa0000004200 */
[----:B------:R4:W5:Y:S01]  /*48e0*/  MUFU.EX2 R218, R3 ;  /* 0x0000000300da7308 */ /* 0x0009620000000800 */
[----:B-1----:R-:W-:Y:S01]  /*48f0*/  FMUL.FTZ R0, R8, c[0x0][0x2d0] ;  /* 0x0000b40008007a20 */ /* 0x002fe20000410000 */
[----:B---3--:R-:W-:-:S04]  /*4900*/  F2FP.PACK_AB R4, R247, R248 ;  /* 0x000000f8f704723e */ /* 0x008fc800000000ff */
[----:B------:R-:W-:-:S05]  /*4910*/  FSEL R0, R0, RZ, P0 ;  /* 0x000000ff00007208 */ /* 0x000fca0000000000 */
[----:B----4-:R-:W-:-:S04]  /*4920*/  FFMA.FTZ R3, R5, c[0x0][0x2d0], -R0 ;  /* 0x0000b40005037a23 */ /* 0x010fc80000010800 */
[----:B------:R1:W-:Y:S02]  /*4930*/  MUFU.EX2 R212, R3 ;  /* 0x0000000300d47308 */ /* 0x0003e40000000800 */
[----:B-1----:R-:W-:Y:S01]  /*4940*/  FFMA.FTZ R3, R6, c[0x0][0x2d0], -R0 ;  /* 0x0000b40006037a23 */ /* 0x002fe20000010800 */
[----:B-----5:R-:W-:-:S05]  /*4950*/  F2FP.PACK_AB R6, R218, R251 ;  /* 0x000000fbda06723e */ /* 0x020fca00000000ff */
[----:B------:R1:W3:Y:S02]  /*4960*/  MUFU.EX2 R211, R3 ;  /* 0x0000000300d37308 */ /* 0x0002e40000000800 */
[----:B-1----:R-:W-:Y:S01]  /*4970*/  FFMA.FTZ R3, R9, c[0x0][0x2d0], -R0 ;  /* 0x0000b40009037a23 */ /* 0x002fe20000010800 */
[----:B---3--:R-:W-:-:S05]  /*4980*/  F2FP.PACK_AB R5, R211, R212 ;  /* 0x000000d4d305723e */ /* 0x008fca00000000ff */
[----:B------:R1:W-:Y:S02]  /*4990*/  MUFU.EX2 R220, R3 ;  /* 0x0000000300dc7308 */ /* 0x0003e40000000800 */
[----:B-1----:R-:W-:Y:S02]  /*49a0*/  FFMA.FTZ R3, R24, c[0x0][0x2d0], -R0 ;  /* 0x0000b40018037a23 */ /* 0x002fe40000010800 */
[----:B------:R-:W1:Y:S04]  /*49b0*/  LDSM.16.MT88.4 R24, [R207+0x4000] ;  /* 0x00400000cf18783b */ /* 0x000e680000004200 */
[----:B------:R-:W3:Y:S02]  /*49c0*/  MUFU.EX2 R223, R3 ;  /* 0x0000000300df7308 */ /* 0x000ee40000000800 */
[----:B---3--:R-:W-:Y:S01]  /*49d0*/  F2FP.PACK_AB R7, R223, R220 ;  /* 0x000000dcdf07723e */ /* 0x008fe200000000ff */
[----:B------:R-:W-:-:S05]  /*49e0*/  FFMA.FTZ R3, R69, c[0x0][0x2d0], -R2 ;  /* 0x0000b40045037a23 */ /* 0x000fca0000010802 */
[----:B------:R3:W-:Y:S01]  /*49f0*/  MUFU.EX2 R250, R3 ;  /* 0x0000000300fa7308 */ /* 0x0007e20000000800 */
[C---:B--2---:R-:W-:Y:S08]  /*4a00*/  HMMA.16816.F32 R64, R4.reuse, R12, RZ ;  /* 0x0000000c0440723c */ /* 0x044ff000000018ff */
[----:B------:R-:W-:Y:S01]  /*4a10*/  HMMA.16816.F32 R56, R4, R14, RZ ;  /* 0x0000000e0438723c */ /* 0x000fe200000018ff */
[----:B------:R-:W2:Y:S01]  /*4a20*/  LDSM.16.MT88.4 R12, [R210+0x4000] ;  /* 0x00400000d20c783b */ /* 0x000ea20000004200 */
[----:B---3--:R-:W-:-:S06]  /*4a30*/  FFMA.FTZ R3, R70, c[0x0][0x2d0], -R2 ;  /* 0x0000b40046037a23 */ /* 0x008fcc0000010802 */
[C---:B------:R-:W-:Y:S01]  /*4a40*/  HMMA.16816.F32 R88, R4.reuse, R20, RZ ;  /* 0x000000140458723c */ /* 0x040fe200000018ff */
[----:B------:R3:W-:Y:S07]  /*4a50*/  MUFU.EX2 R224, R3 ;  /* 0x0000000300e07308 */ /* 0x0007ee0000000800 */
[C---:B------:R-:W-:Y:S01]  /*4a60*/  HMMA.16816.F32 R80, R4.reuse, R22, RZ ;  /* 0x000000160450723c */ /* 0x040fe200000018ff */
[----:B------:R-:W-:Y:S07]  /*4a70*/  LDSM.16.MT88.4 R20, [R208+0x800] ;  /* 0x00080000d014783b */ /* 0x000fee0000004200 */
[----:B-1----:R-:W-:Y:S01]  /*4a80*/  HMMA.16816.F32 R44, R4, R24, RZ ;  /* 0x00000018042c723c */ /* 0x002fe200000018ff */
[----:B---3--:R-:W-:-:S04]  /*4a90*/  FFMA.FTZ R3, R84, c[0x0][0x2d0], -R2 ;  /* 0x0000b40054037a23 */ /* 0x008fc80000010802 */
[----:B------:R1:W-:Y:S03]  /*4aa0*/  MUFU.EX2 R249, R3 ;  /* 0x0000000300f97308 */ /* 0x0003e60000000800 */
[C---:B------:R-:W-:Y:S01]  /*4ab0*/  HMMA.16816.F32 R40, R4.reuse, R26, RZ ;  /* 0x0000001a0428723c */ /* 0x040fe200000018ff */
[----:B------:R-:W3:Y:S07]  /*4ac0*/  LDSM.16.MT88.4 R24, [R209+0x800] ;  /* 0x00080000d118783b */ /* 0x000eee0000004200 */
[----:B------:R-:W-:Y:S01]  /*4ad0*/  HMMA.16816.F32 R76, R4, R16, RZ ;  /* 0x00000010044c723c */ /* 0x000fe200000018ff */
[----:B-1----:R-:W-:-:S07]  /*4ae0*/  FFMA.FTZ R3, R85, c[0x0][0x2d0], -R2 ;  /* 0x0000b40055037a23 */ /* 0x002fce0000010802 */
[C---:B------:R-:W-:Y:S01]  /*4af0*/  HMMA.16816.F32 R72, R4.reuse, R18, RZ ;  /* 0x000000120448723c */ /* 0x040fe200000018ff */
[----:B------:R-:W1:Y:S01]  /*4b00*/  LDSM.16.MT88.4 R16, [R210+0x800] ;  /* 0x00080000d210783b */ /* 0x000e620000004200 */
[----:B------:R4:W5:Y:S06]  /*4b10*/  MUFU.EX2 R252, R3 ;  /* 0x0000000300fc7308 */ /* 0x00096c0000000800 */
[C---:B--2---:R-:W-:Y:S08]  /*4b20*/  HMMA.16816.F32 R108, R4.reuse, R12, RZ ;  /* 0x0000000c046c723c */ /* 0x044ff000000018ff */
[----:B------:R-:W-:Y:S01]  /*4b30*/  HMMA.16816.F32 R96, R4, R14, RZ ;  /* 0x0000000e0460723c */ /* 0x000fe200000018ff */
[----:B------:R-:W2:Y:S01]  /*4b40*/  LDSM.16.MT88.4 R12, [R207+0x4800] ;  /* 0x00480000cf0c783b */ /* 0x000ea20000004200 */
[----:B----4-:R-:W-:-:S04]  /*4b50*/  FFMA.FTZ R3, R61, c[0x0][0x2d0], -R0 ;  /* 0x0000b4003d037a23 */ /* 0x010fc80000010800 */
[----:B------:R4:W-:Y:S02]  /*4b60*/  MUFU.EX2 R246, R3 ;  /* 0x0000000300f67308 */ /* 0x0009e40000000800 */
[C---:B------:R-:W-:Y:S08]  /*4b70*/  HMMA.16816.F32 R92, R4.reuse, R36, RZ ;  /* 0x00000024045c723c */ /* 0x040ff000000018ff */
[----:B------:R-:W-:Y:S01]  /*4b80*/  HMMA.16816.F32 R52, R4, R28, RZ ;  /* 0x0000001c0434723c */ /* 0x000fe200000018ff */
[----:B----4-:R-:W-:-:S07]  /*4b90*/  FFMA.FTZ R3, R60, c[0x0][0x2d0], -R0 ;  /* 0x0000b4003c037a23 */ /* 0x010fce0000010800 */
[C---:B------:R-:W-:Y:S01]  /*4ba0*/  HMMA.16816.F32 R48, R4.reuse, R30, RZ ;  /* 0x0000001e0430723c */ /* 0x040fe200000018ff */
[----:B------:R-:W4:Y:S01]  /*4bb0*/  LDSM.16.MT88.4 R28, [R207+0x800] ;  /* 0x00080000cf1c783b */ /* 0x000f220000004200 */
[----:B------:R1:W1:Y:S06]  /*4bc0*/  MUFU.EX2 R244, R3 ;  /* 0x0000000300f47308 */ /* 0x00026c0000000800 */
[C---:B------:R-:W-:Y:S08]  /*4bd0*/  HMMA.16816.F32 R36, R4.reuse, R38, RZ ;  /* 0x000000260424723c */ /* 0x040ff000000018ff */
[----:B------:R-:W-:Y:S01]  /*4be0*/  HMMA.16816.F32 R100, R4, R32, RZ ;  /* 0x000000200464723c */ /* 0x000fe200000018ff */
[----:B-1----:R-:W-:-:S04]  /*4bf0*/  FFMA.FTZ R3, R63, c[0x0][0x2d0], -R0 ;  /* 0x0000b4003f037a23 */ /* 0x002fc80000010800 */
[----:B------:R1:W-:Y:S03]  /*4c00*/  MUFU.EX2 R245, R3 ;  /* 0x0000000300f57308 */ /* 0x0003e60000000800 */
[----:B------:R-:W-:Y:S01]  /*4c10*/  HMMA.16816.F32 R104, R4, R34, RZ ;  /* 0x000000220468723c */ /* 0x000fe200000018ff */
[----:B------:R-:W2:Y:S06]  /*4c20*/  LDSM.16.MT88.4 R32, [R209+0x4800] ;  /* 0x00480000d120783b */ /* 0x000eac0000004200 */
[----:B------:R-:W-:Y:S01]  /*4c30*/  FFMA.FTZ R4, R62, c[0x0][0x2d0], -R0 ;  /* 0x0000b4003e047a23 */ /* 0x000fe20000010800 */
[----:B-----5:R-:W-:-:S02]  /*4c40*/  F2FP.PACK_AB R6, R252, R249 ;  /* 0x000000f9fc06723e */ /* 0x020fc400000000ff */
[----:B------:R-:W-:Y:S01]  /*4c50*/  F2FP.PACK_AB R5, R244, R246 ;  /* 0x000000f6f405723e */ /* 0x000fe200000000ff */
[----:B------:R5:W3:Y:S01]  /*4c60*/  MUFU.EX2 R243, R4 ;  /* 0x0000000400f37308 */ /* 0x000ae20000000800 */
[----:B-1----:R-:W-:-:S07]  /*4c70*/  FFMA.FTZ R3, R128, c[0x0][0x2d0], -R2 ;  /* 0x0000b40080037a23 */ /* 0x002fce0000010802 */
[----:B------:R1:W-:Y:S01]  /*4c80*/  MUFU.EX2 R238, R3 ;  /* 0x0000000300ee7308 */ /* 0x0003e20000000800 */
[----:B-----5:R-:W-:Y:S02]  /*4c90*/  F2FP.PACK_AB R4, R224, R250 ;  /* 0x000000fae004723e */ /* 0x020fe400000000ff */
[----:B---3--:R-:W-:Y:S01]  /*4ca0*/  F2FP.PACK_AB R7, R245, R243 ;  /* 0x000000f3f507723e */ /* 0x008fe200000000ff */
[----:B-1----:R-:W-:-:S06]  /*4cb0*/  FFMA.FTZ R3, R129, c[0x0][0x2d0], -R2 ;  /* 0x0000b40081037a23 */ /* 0x002fcc0000010802 */
[C---:B------:R-:W-:Y:S01]  /*4cc0*/  HMMA.16816.F32 R112, R4.reuse, R24, R76 ;  /* 0x000000180470723c */ /* 0x040fe2000000184c */
[----:B------:R1:W-:Y:S07]  /*4cd0*/  MUFU.EX2 R242, R3 ;  /* 0x0000000300f27308 */ /* 0x0003ee0000000800 */
[C---:B------:R-:W-:Y:S08]  /*4ce0*/  HMMA.16816.F32 R84, R4.reuse, R20, R64 ;  /* 0x000000140454723c */ /* 0x040ff00000001840 */
[----:B------:R-:W-:Y:S01]  /*4cf0*/  HMMA.16816.F32 R76, R4, R16, R52 ;  /* 0x00000010044c723c */ /* 0x000fe20000001834 */
[----:B-1----:R-:W-:-:S04]  /*4d00*/  FFMA.FTZ R3, R130, c[0x0][0x2d0], -R2 ;  /* 0x0000b40082037a23 */ /* 0x002fc80000010802 */
[----:B------:R1:W-:Y:S03]  /*4d10*/  MUFU.EX2 R240, R3 ;  /* 0x0000000300f07308 */ /* 0x0003e60000000800 */
[C---:B------:R-:W-:Y:S01]  /*4d20*/  HMMA.16816.F32 R64, R4.reuse, R18, R48 ;  /* 0x000000120440723c */ /* 0x040fe20000001830 */
[----:B------:R-:W3:Y:S07]  /*4d30*/  LDSM.16.MT88.4 R16, [R210+0x4800] ;  /* 0x00480000d210783b */ /* 0x000eee0000004200 */
[----:B--2---:R-:W-:Y:S01]  /*4d40*/  HMMA.16816.F32 R60, R4, R12, R44 ;  /* 0x0000000c043c723c */ /* 0x004fe2000000182c */
[----:B-1----:R-:W-:-:S07]  /*4d50*/  FFMA.FTZ R3, R131, c[0x0][0x2d0], -R2 ;  /* 0x0000b40083037a23 */ /* 0x002fce0000010802 */
[C---:B------:R-:W-:Y:S01]  /*4d60*/  HMMA.16816.F32 R44, R4.reuse, R14, R40 ;  /* 0x0000000e042c723c */ /* 0x040fe20000001828 */
[----:B------:R-:W1:Y:S01]  /*4d70*/  LDSM.16.MT88.4 R12, [R208+0x4800] ;  /* 0x00480000d00c783b */ /* 0x000e620000004200 */
[----:B------:R2:W5:Y:S06]  /*4d80*/  MUFU.EX2 R239, R3 ;  /* 0x0000000300ef7308 */ /* 0x00056c0000000800 */
[C---:B----4-:R-:W-:Y:S08]  /*4d90*/  HMMA.16816.F32 R124, R4.reuse, R28, R88 ;  /* 0x0000001c047c723c */ /* 0x050ff00000001858 */
[----:B------:R-:W-:Y:S01]  /*4da0*/  HMMA.16816.F32 R120, R4, R30, R80 ;  /* 0x0000001e0478723c */ /* 0x000fe20000001850 */
[----:B------:R-:W-:Y:S01]  /*4db0*/  LDSM.16.MT88.4 R28, [R207+0x1000] ;  /* 0x00100000cf1c783b */ /* 0x000fe20000004200 */
[----:B--2---:R-:W-:Y:S01]  /*4dc0*/  FFMA.FTZ R3, R116, c[0x0][0x2d0], -R0 ;  /* 0x0000b40074037a23 */ /* 0x004fe20000010800 */
[----:B------:R-:W-:-:S03]  /*4dd0*/  MOV R116, R224 ;  /* 0x000000e000747202 */ /* 0x000fc60000000f00 */
[----:B------:R2:W-:Y:S02]  /*4de0*/  MUFU.EX2 R237, R3 ;  /* 0x0000000300ed7308 */ /* 0x0005e40000000800 */
[C---:B------:R-:W-:Y:S01]  /*4df0*/  HMMA.16816.F32 R88, R4.reuse, R26, R72 ;  /* 0x0000001a0458723c */ /* 0x040fe20000001848 */
[----:B------:R-:W4:Y:S07]  /*4e00*/  LDSM.16.MT88.4 R24, [R209+0x1000] ;  /* 0x00100000d118783b */ /* 0x000f2e0000004200 */
[----:B------:R-:W-:Y:S01]  /*4e10*/  HMMA.16816.F32 R80, R4, R22, R56 ;  /* 0x000000160450723c */ /* 0x000fe20000001838 */
[----:B------:R-:W4:Y:S01]  /*4e20*/  LDSM.16.MT88.4 R20, [R208+0x1000] ;  /* 0x00100000d014783b */ /* 0x000f220000004200 */
[----:B--2---:R-:W-:-:S06]  /*4e30*/  FFMA.FTZ R3, R117, c[0x0][0x2d0], -R0 ;  /* 0x0000b40075037a23 */ /* 0x004fcc0000010800 */
[C---:B------:R-:W-:Y:S01]  /*4e40*/  HMMA.16816.F32 R56, R4.reuse, R34, R36 ;  /* 0x000000220438723c */ /* 0x040fe20000001824 */
[----:B------:R-:W-:Y:S01]  /*4e50*/  MOV R117, R223 ;  /* 0x000000df00757202 */ /* 0x000fe20000000f00 */
[----:B------:R2:W1:Y:S06]  /*4e60*/  MUFU.EX2 R236, R3 ;  /* 0x0000000300ec7308 */ /* 0x00046c0000000800 */
[C---:B---3--:R-:W-:Y:S08]  /*4e70*/  HMMA.16816.F32 R72, R4.reuse, R16, R108 ;  /* 0x000000100448723c */ /* 0x048ff0000000186c */
[----:B------:R-:W-:Y:S01]  /*4e80*/  HMMA.16816.F32 R36, R4, R18, R96 ;  /* 0x000000120424723c */ /* 0x000fe20000001860 */
[----:B------:R-:W3:Y:S01]  /*4e90*/  LDSM.16.MT88.4 R16, [R210+0x1000] ;  /* 0x00100000d210783b */ /* 0x000ee20000004200 */
[----:B--2---:R-:W-:Y:S01]  /*4ea0*/  FFMA.FTZ R3, R119, c[0x0][0x2d0], -R0 ;  /* 0x0000b40077037a23 */ /* 0x004fe20000010800 */
[----:B------:R-:W-:-:S03]  /*4eb0*/  MOV R119, R218 ;  /* 0x000000da00777202 */ /* 0x000fc60000000f00 */
[----:B------:R2:W-:Y:S02]  /*4ec0*/  MUFU.EX2 R235, R3 ;  /* 0x0000000300eb7308 */ /* 0x0005e40000000800 */
[C---:B-1----:R-:W-:Y:S08]  /*4ed0*/  HMMA.16816.F32 R48, R4.reuse, R12, R100 ;  /* 0x0000000c0430723c */ /* 0x042ff00000001864 */
[----:B------:R-:W-:Y:S01]  /*4ee0*/  HMMA.16816.F32 R40, R4, R14, R104 ;  /* 0x0000000e0428723c */ /* 0x000fe20000001868 */
[----:B------:R-:W1:Y:S01]  /*4ef0*/  LDSM.16.MT88.4 R12, [R207+0x5000] ;  /* 0x00500000cf0c783b */ /* 0x000e620000004200 */
[----:B--2---:R-:W-:-:S06]  /*4f00*/  FFMA.FTZ R3, R144, c[0x0][0x2d0], -R2 ;  /* 0x0000b40090037a23 */ /* 0x004fcc0000010802 */
[----:B------:R-:W-:Y:S01]  /*4f10*/  HMMA.16816.F32 R52, R4, R32, R92 ;  /* 0x000000200434723c */ /* 0x000fe2000000185c */
[----:B------:R-:W-:Y:S01]  /*4f20*/  LDSM.16.MT88.4 R32, [R209+0x5000] ;  /* 0x00500000d120783b */ /* 0x000fe20000004200 */
[----:B------:R2:W-:Y:S05]  /*4f30*/  MUFU.EX2 R230, R3 ;  /* 0x0000000300e67308 */ /* 0x0005ea0000000800 */
[----:B------:R-:W-:Y:S01]  /*4f40*/  FFMA.FTZ R4, R118, c[0x0][0x2d0], -R0 ;  /* 0x0000b40076047a23 */ /* 0x000fe20000010800 */
[----:B-----5:R-:W-:Y:S02]  /*4f50*/  F2FP.PACK_AB R6, R239, R240 ;  /* 0x000000f0ef06723e */ /* 0x020fe400000000ff */
[----:B------:R-:W-:Y:S01]  /*4f60*/  F2FP.PACK_AB R5, R236, R237 ;  /* 0x000000edec05723e */ /* 0x000fe200000000ff */
[----:B------:R5:W3:Y:S01]  /*4f70*/  MUFU.EX2 R234, R4 ;  /* 0x0000000400ea7308 */ /* 0x000ae20000000800 */
[----:B------:R-:W-:Y:S01]  /*4f80*/  MOV R118, R220 ;  /* 0x000000dc00767202 */ /* 0x000fe20000000f00 */
[----:B--2---:R-:W-:-:S06]  /*4f90*/  FFMA.FTZ R3, R145, c[0x0][0x2d0], -R2 ;  /* 0x0000b40091037a23 */ /* 0x004fcc0000010802 */
[----:B------:R2:W-:Y:S01]  /*4fa0*/  MUFU.EX2 R233, R3 ;  /* 0x0000000300e97308 */ /* 0x0005e20000000800 */
[----:B-----5:R-:W-:Y:S02]  /*4fb0*/  F2FP.PACK_AB R4, R242, R238 ;  /* 0x000000eef204723e */ /* 0x020fe400000000ff */
[----:B---3--:R-:W-:-:S07]  /*4fc0*/  F2FP.PACK_AB R7, R235, R234 ;  /* 0x000000eaeb07723e */ /* 0x008fce00000000ff */
[----:B----4-:R-:W-:Y:S01]  /*4fd0*/  HMMA.16816.F32 R92, R4, R26, R88 ;  /* 0x0000001a045c723c */ /* 0x010fe20000001858 */
[----:B--2---:R-:W-:-:S04]  /*4fe0*/  FFMA.FTZ R3, R146, c[0x0][0x2d0], -R2 ;  /* 0x0000b40092037a23 */ /* 0x004fc80000010802 */
[----:B------:R2:W-:Y:S03]  /*4ff0*/  MUFU.EX2 R232, R3 ;  /* 0x0000000300e87308 */ /* 0x0005e60000000800 */
[C---:B------:R-:W-:Y:S08]  /*5000*/  HMMA.16816.F32 R88, R4.reuse, R20, R84 ;  /* 0x000000140458723c */ /* 0x040ff00000001854 */
[----:B------:R-:W-:Y:S01]  /*5010*/  HMMA.16816.F32 R84, R4, R22, R80 ;  /* 0x000000160454723c */ /* 0x000fe20000001850 */
[----:B------:R-:W-:Y:S01]  /*5020*/  LDSM.16.MT88.4 R20, [R208+0x1800] ;  /* 0x00180000d014783b */ /* 0x000fe20000004200 */
[----:B--2---:R-:W-:-:S06]  /*5030*/  FFMA.FTZ R3, R147, c[0x0][0x2d0], -R2 ;  /* 0x0000b40093037a23 */ /* 0x004fcc0000010802 */
[C---:B------:R-:W-:Y:S01]  /*5040*/  HMMA.16816.F32 R80, R4.reuse, R16, R76 ;  /* 0x000000100450723c */ /* 0x040fe2000000184c */
[----:B------:R2:W3:Y:S07]  /*5050*/  MUFU.EX2 R231, R3 ;  /* 0x0000000300e77308 */ /* 0x0004ee0000000800 */
[C---:B------:R-:W-:Y:S01]  /*5060*/  HMMA.16816.F32 R76, R4.reuse, R18, R64 ;  /* 0x00000012044c723c */ /* 0x040fe20000001840 */
[----:B------:R-:W4:Y:S07]  /*5070*/  LDSM.16.MT88.4 R16, [R210+0x5000] ;  /* 0x00500000d210783b */ /* 0x000f2e0000004200 */
[----:B-1----:R-:W-:Y:S01]  /*5080*/  HMMA.16816.F32 R64, R4, R12, R60 ;  /* 0x0000000c0440723c */ /* 0x002fe2000000183c */
[----:B--2---:R-:W-:-:S04]  /*5090*/  FFMA.FTZ R3, R132, c[0x0][0x2d0], -R0 ;  /* 0x0000b40084037a23 */ /* 0x004fc80000010800 */
[----:B------:R1:W-:Y:S03]  /*50a0*/  MUFU.EX2 R229, R3 ;  /* 0x0000000300e57308 */ /* 0x0003e60000000800 */
[C---:B------:R-:W-:Y:S01]  /*50b0*/  HMMA.16816.F32 R60, R4.reuse, R14, R44 ;  /* 0x0000000e043c723c */ /* 0x040fe2000000182c */
[----:B------:R-:W2:Y:S07]  /*50c0*/  LDSM.16.MT88.4 R12, [R208+0x5000] ;  /* 0x00500000d00c783b */ /* 0x000eae0000004200 */
[----:B------:R-:W-:Y:S01]  /*50d0*/  HMMA.16816.F32 R108, R4, R28, R124 ;  /* 0x0000001c046c723c */ /* 0x000fe2000000187c */
[----:B-1----:R-:W-:-:S07]  /*50e0*/  FFMA.FTZ R3, R133, c[0x0][0x2d0], -R0 ;  /* 0x0000b40085037a23 */ /* 0x002fce0000010800 */
[----:B------:R-:W-:Y:S01]  /*50f0*/  HMMA.16816.F32 R104, R4, R30, R120 ;  /* 0x0000001e0468723c */ /* 0x000fe20000001878 */
[----:B------:R-:W-:Y:S01]  /*5100*/  LDSM.16.MT88.4 R28, [R207+0x1800] ;  /* 0x00180000cf1c783b */ /* 0x000fe20000004200 */
[----:B------:R-:W-:Y:S01]  /*5110*/  MOV R127, R212 ;  /* 0x000000d4007f7202 */ /* 0x000fe20000000f00 */
[----:B------:R1:W5:Y:S01]  /*5120*/  MUFU.EX2 R227, R3 ;  /* 0x0000000300e37308 */ /* 0x0003620000000800 */
[----:B------:R-:W-:-:S04]  /*5130*/  MOV R126, R211 ;  /* 0x000000d3007e7202 */ /* 0x000fc80000000f00 */
[C---:B------:R-:W-:Y:S01]  /*5140*/  HMMA.16816.F32 R96, R4.reuse, R24, R112 ;  /* 0x000000180460723c */ /* 0x040fe20000001870 */
[----:B------:R-:W-:Y:S07]  /*5150*/  LDSM.16.MT88.4 R24, [R209+0x1800] ;  /* 0x00180000d118783b */ /* 0x000fee0000004200 */
[----:B----4-:R-:W-:Y:S01]  /*5160*/  HMMA.16816.F32 R36, R4, R18, R36 ;  /* 0x000000120424723c */ /* 0x010fe20000001824 */
[----:B-1----:R-:W-:-:S04]  /*5170*/  FFMA.FTZ R3, R135, c[0x0][0x2d0], -R0 ;  /* 0x0000b40087037a23 */ /* 0x002fc80000010800 */
[----:B------:R1:W-:Y:S03]  /*5180*/  MUFU.EX2 R225, R3 ;  /* 0x0000000300e17308 */ /* 0x0003e60000000800 */
[C---:B------:R-:W-:Y:S08]  /*5190*/  HMMA.16816.F32 R52, R4.reuse, R32, R52 ;  /* 0x000000200434723c */ /* 0x040ff00000001834 */
[----:B--2---:R-:W-:Y:S01]  /*51a0*/  HMMA.16816.F32 R44, R4, R14, R40 ;  /* 0x0000000e042c723c */ /* 0x004fe20000001828 */
[----:B-1----:R-:W-:-:S07]  /*51b0*/  FFMA.FTZ R3, R154, c[0x0][0x2d0], -R2 ;  /* 0x0000b4009a037a23 */ /* 0x002fce0000010802 */
[C---:B------:R-:W-:Y:S01]  /*51c0*/  HMMA.16816.F32 R40, R4.reuse, R16, R72 ;  /* 0x000000100428723c */ /* 0x040fe20000001848 */
[----:B------:R-:W1:Y:S01]  /*51d0*/  LDSM.16.MT88.4 R16, [R210+0x1800] ;  /* 0x00180000d210783b */ /* 0x000e620000004200 */
[----:B------:R2:W-:Y:S06]  /*51e0*/  MUFU.EX2 R212, R3 ;  /* 0x0000000300d47308 */ /* 0x0005ec0000000800 */
[C---:B------:R-:W-:Y:S01]  /*51f0*/  HMMA.16816.F32 R48, R4.reuse, R12, R48 ;  /* 0x0000000c0430723c */ /* 0x040fe20000001830 */
[----:B------:R-:W4:Y:S07]  /*5200*/  LDSM.16.MT88.4 R12, [R207+0x5800] ;  /* 0x00580000cf0c783b */ /* 0x000f2e0000004200 */
[----:B------:R-:W-:Y:S01]  /*5210*/  HMMA.16816.F32 R56, R4, R34, R56 ;  /* 0x000000220438723c */ /* 0x000fe20000001838 */
[----:B------:R-:W-:Y:S01]  /*5220*/  LDSM.16.MT88.4 R32, [R209+0x5800] ;  /* 0x00580000d120783b */ /* 0x000fe20000004200 */
[----:B--2---:R-:W-:-:S05]  /*5230*/  FFMA.FTZ R3, R153, c[0x0][0x2d0], -R2 ;  /* 0x0000b40099037a23 */ /* 0x004fca0000010802 */
[----:B------:R-:W-:Y:S01]  /*5240*/  FFMA.FTZ R4, R134, c[0x0][0x2d0], -R0 ;  /* 0x0000b40086047a23 */ /* 0x000fe20000010800 */
[----:B---3--:R-:W-:Y:S01]  /*5250*/  F2FP.PACK_AB R6, R231, R232 ;  /* 0x000000e8e706723e */ /* 0x008fe200000000ff */
[----:B------:R2:W-:Y:S01]  /*5260*/  MUFU.EX2 R223, R3 ;  /* 0x0000000300df7308 */ /* 0x0005e20000000800 */
[----:B-----5:R-:W-:-:S07]  /*5270*/  F2FP.PACK_AB R5, R227, R229 ;  /* 0x000000e5e305723e */ /* 0x020fce00000000ff */
[----:B------:R3:W5:Y:S01]  /*5280*/  MUFU.EX2 R224, R4 ;  /* 0x0000000400e07308 */ /* 0x0007620000000800 */
[----:B--2---:R-:W-:-:S07]  /*5290*/  FFMA.FTZ R3, R152, c[0x0][0x2d0], -R2 ;  /* 0x0000b40098037a23 */ /* 0x004fce0000010802 */
[----:B------:R2:W-:Y:S01]  /*52a0*/  MUFU.EX2 R220, R3 ;  /* 0x0000000300dc7308 */ /* 0x0005e20000000800 */
[----:B---3--:R-:W-:Y:S02]  /*52b0*/  F2FP.PACK_AB R4, R233, R230 ;  /* 0x000000e6e904723e */ /* 0x008fe400000000ff */
[----:B-----5:R-:W-:-:S07]  /*52c0*/  F2FP.PACK_AB R7, R225, R224 ;  /* 0x000000e0e107723e */ /* 0x020fce00000000ff */
[----:B-1----:R-:W-:Y:S01]  /*52d0*/  HMMA.16816.F32 R80, R4, R16, R80 ;  /* 0x000000100450723c */ /* 0x002fe20000001850 */
[----:B--2---:R-:W-:-:S04]  /*52e0*/  FFMA.FTZ R3, R155, c[0x0][0x2d0], -R2 ;  /* 0x0000b4009b037a23 */ /* 0x004fc80000010802 */
[----:B------:R1:W2:Y:S03]  /*52f0*/  MUFU.EX2 R218, R3 ;  /* 0x0000000300da7308 */ /* 0x0002a60000000800 */
[C---:B------:R-:W-:Y:S01]  /*5300*/  HMMA.16816.F32 R72, R4.reuse, R18, R76 ;  /* 0x000000120448723c */ /* 0x040fe2000000184c */
[----:B------:R-:W3:Y:S07]  /*5310*/  LDSM.16.MT88.4 R16, [R210+0x5800] ;  /* 0x00580000d210783b */ /* 0x000eee0000004200 */
[----:B----4-:R-:W-:Y:S01]  /*5320*/  HMMA.16816.F32 R64, R4, R12, R64 ;  /* 0x0000000c0440723c */ /* 0x010fe20000001840 */
[----:B-1----:R-:W-:-:S07]  /*5330*/  FFMA.FTZ R3, R148, c[0x0][0x2d0], -R0 ;  /* 0x0000b40094037a23 */ /* 0x002fce0000010800 */
[C---:B------:R-:W-:Y:S01]  /*5340*/  HMMA.16816.F32 R60, R4.reuse, R14, R60 ;  /* 0x0000000e043c723c */ /* 0x040fe2000000183c */
[----:B------:R-:W1:Y:S01]  /*5350*/  LDSM.16.MT88.4 R12, [R208+0x5800] ;  /* 0x00580000d00c783b */ /* 0x000e620000004200 */
[----:B------:R4:W-:Y:S06]  /*5360*/  MUFU.EX2 R211, R3 ;  /* 0x0000000300d37308 */ /* 0x0009ec0000000800 */
[C---:B------:R-:W-:Y:S08]  /*5370*/  HMMA.16816.F32 R96, R4.reuse, R24, R96 ;  /* 0x000000180460723c */ /* 0x040ff00000001860 */
[----:B------:R-:W-:Y:S01]  /*5380*/  HMMA.16816.F32 R92, R4, R26, R92 ;  /* 0x0000001a045c723c */ /* 0x000fe2000000185c */
[----:B------:R-:W-:Y:S01]  /*5390*/  LDSM.16.MT88.4 R24, [R209+0x2000] ;  /* 0x00200000d118783b */ /* 0x000fe20000004200 */
[----:B----4-:R-:W-:-:S04]  /*53a0*/  FFMA.FTZ R3, R149, c[0x0][0x2d0], -R0 ;  /* 0x0000b40095037a23 */ /* 0x010fc80000010800 */
[----:B------:R4:W5:Y:S02]  /*53b0*/  MUFU.EX2 R155, R3 ;  /* 0x00000003009b7308 */ /* 0x0009640000000800 */
[C---:B------:R-:W-:Y:S08]  /*53c0*/  HMMA.16816.F32 R88, R4.reuse, R20, R88 ;  /* 0x000000140458723c */ /* 0x040ff00000001858 */
[----:B---3--:R-:W-:Y:S01]  /*53d0*/  HMMA.16816.F32 R40, R4, R16, R40 ;  /* 0x000000100428723c */ /* 0x008fe20000001828 */
[----:B----4-:R-:W-:-:S07]  /*53e0*/  FFMA.FTZ R3, R151, c[0x0][0x2d0], -R0 ;  /* 0x0000b40097037a23 */ /* 0x010fce0000010800 */
[C---:B------:R-:W-:Y:S01]  /*53f0*/  HMMA.16816.F32 R36, R4.reuse, R18, R36 ;  /* 0x000000120424723c */ /* 0x040fe20000001824 */
[----:B------:R-:W3:Y:S01]  /*5400*/  LDSM.16.MT88.4 R16, [R210+0x2000] ;  /* 0x00200000d210783b */ /* 0x000ee20000004200 */
[----:B------:R4:W-:Y:S06]  /*5410*/  MUFU.EX2 R123, R3 ;  /* 0x00000003007b7308 */ /* 0x0009ec0000000800 */
[C---:B-1----:R-:W-:Y:S08]  /*5420*/  HMMA.16816.F32 R48, R4.reuse, R12, R48 ;  /* 0x0000000c0430723c */ /* 0x042ff00000001830 */
[----:B------:R-:W-:Y:S01]  /*5430*/  HMMA.16816.F32 R44, R4, R14, R44 ;  /* 0x0000000e042c723c */ /* 0x000fe2000000182c */
[----:B------:R-:W1:Y:S01]  /*5440*/  LDSM.16.MT88.4 R12, [R207+0x6000] ;  /* 0x00600000cf0c783b */ /* 0x000e620000004200 */
[----:B----4-:R-:W-:-:S04]  /*5450*/  FFMA.FTZ R3, R162, c[0x0][0x2d0], -R2 ;  /* 0x0000b400a2037a23 */ /* 0x010fc80000010802 */
[----:B------:R4:W-:Y:S02]  /*5460*/  MUFU.EX2 R121, R3 ;  /* 0x0000000300797308 */ /* 0x0009e40000000800 */
[C---:B------:R-:W-:Y:S01]  /*5470*/  HMMA.16816.F32 R84, R4.reuse, R22, R84 ;  /* 0x000000160454723c */ /* 0x040fe20000001854 */
[----:B------:R-:W1:Y:S07]  /*5480*/  LDSM.16.MT88.4 R20, [R208+0x2000] ;  /* 0x00200000d014783b */ /* 0x000e6e0000004200 */
[----:B------:R-:W-:Y:S01]  /*5490*/  HMMA.16816.F32 R108, R4, R28, R108 ;  /* 0x0000001c046c723c */ /* 0x000fe2000000186c */
[----:B----4-:R-:W-:-:S07]  /*54a0*/  FFMA.FTZ R3, R161, c[0x0][0x2d0], -R2 ;  /* 0x0000b400a1037a23 */ /* 0x010fce0000010802 */
[C---:B------:R-:W-:Y:S01]  /*54b0*/  HMMA.16816.F32 R104, R4.reuse, R30, R104 ;  /* 0x0000001e0468723c */ /* 0x040fe20000001868 */
[----:B------:R-:W-:Y:S01]  /*54c0*/  LDSM.16.MT88.4 R28, [R207+0x2000] ;  /* 0x00200000cf1c783b */ /* 0x000fe20000004200 */
[----:B------:R4:W-:Y:S06]  /*54d0*/  MUFU.EX2 R154, R3 ;  /* 0x00000003009a7308 */ /* 0x0009ec0000000800 */
[C---:B------:R-:W-:Y:S08]  /*54e0*/  HMMA.16816.F32 R52, R4.reuse, R32, R52 ;  /* 0x000000200434723c */ /* 0x040ff00000001834 */
[----:B------:R-:W-:Y:S01]  /*54f0*/  HMMA.16816.F32 R56, R4, R34, R56 ;  /* 0x000000220438723c */ /* 0x000fe20000001838 */
[----:B------:R-:W1:Y:S01]  /*5500*/  LDSM.16.MT88.4 R32, [R209+0x6000] ;  /* 0x00600000d120783b */ /* 0x000e620000004200 */
[----:B----4-:R-:W-:-:S05]  /*5510*/  FFMA.FTZ R3, R160, c[0x0][0x2d0], -R2 ;  /* 0x0000b400a0037a23 */ /* 0x010fca0000010802 */
[----:B------:R-:W-:Y:S01]  /*5520*/  FFMA.FTZ R4, R150, c[0x0][0x2d0], -R0 ;  /* 0x0000b40096047a23 */ /* 0x000fe20000010800 */
[----:B--2---:R-:W-:Y:S01]  /*5530*/  F2FP.PACK_AB R6, R218, R220 ;  /* 0x000000dcda06723e */ /* 0x004fe200000000ff */
[----:B------:R2:W-:Y:S01]  /*5540*/  MUFU.EX2 R153, R3 ;  /* 0x0000000300997308 */ /* 0x0005e20000000800 */
[----:B-----5:R-:W-:-:S07]  /*5550*/  F2FP.PACK_AB R5, R155, R211 ;  /* 0x000000d39b05723e */ /* 0x020fce00000000ff */
[----:B------:R4:W5:Y:S01]  /*5560*/  MUFU.EX2 R122, R4 ;  /* 0x00000004007a7308 */ /* 0x0009620000000800 */
[----:B--2---:R-:W-:-:S07]  /*5570*/  FFMA.FTZ R3, R163, c[0x0][0x2d0], -R2 ;  /* 0x0000b400a3037a23 */ /* 0x004fce0000010802 */
[----:B------:R2:W1:Y:S01]  /*5580*/  MUFU.EX2 R152, R3 ;  /* 0x0000000300987308 */ /* 0x0004620000000800 */
[----:B----4-:R-:W-:Y:S02]  /*5590*/  F2FP.PACK_AB R4, R223, R212 ;  /* 0x000000d4df04723e */ /* 0x010fe400000000ff */
[----:B-----5:R-:W-:-:S07]  /*55a0*/  F2FP.PACK_AB R7, R123, R122 ;  /* 0x0000007a7b07723e */ /* 0x020fce00000000ff */
[----:B---3--:R-:W-:Y:S01]  /*55b0*/  HMMA.16816.F32 R76, R4, R18, R72 ;  /* 0x00000012044c723c */ /* 0x008fe20000001848 */
[----:B--2---:R-:W-:-:S04]  /*55c0*/  FFMA.FTZ R3, R156, c[0x0][0x2d0], -R0 ;  /* 0x0000b4009c037a23 */ /* 0x004fc80000010800 */
[----:B------:R2:W-:Y:S03]  /*55d0*/  MUFU.EX2 R120, R3 ;  /* 0x0000000300787308 */ /* 0x0005e60000000800 */
[C---:B-1----:R-:W-:Y:S08]  /*55e0*/  HMMA.16816.F32 R72, R4.reuse, R12, R64 ;  /* 0x0000000c0448723c */ /* 0x042ff00000001840 */
[----:B------:R-:W-:Y:S01]  /*55f0*/  HMMA.16816.F32 R64, R4, R14, R60 ;  /* 0x0000000e0440723c */ /* 0x000fe2000000183c */
[----:B------:R-:W1:Y:S01]  /*5600*/  LDSM.16.MT88.4 R12, [R208+0x6000] ;  /* 0x00600000d00c783b */ /* 0x000e620000004200 */
[----:B--2---:R-:W-:-:S06]  /*5610*/  FFMA.FTZ R3, R157, c[0x0][0x2d0], -R0 ;  /* 0x0000b4009d037a23 */ /* 0x004fcc0000010800 */
[C---:B------:R-:W-:Y:S01]  /*5620*/  HMMA.16816.F32 R100, R4.reuse, R24, R96 ;  /* 0x000000180464723c */ /* 0x040fe20000001860 */
[----:B------:R2:W3:Y:S07]  /*5630*/  MUFU.EX2 R151, R3 ;  /* 0x0000000300977308 */ /* 0x0004ee0000000800 */
[C---:B------:R-:W-:Y:S01]  /*5640*/  HMMA.16816.F32 R96, R4.reuse, R26, R92 ;  /* 0x0000001a0460723c */ /* 0x040fe2000000185c */
[----:B------:R-:W-:Y:S07]  /*5650*/  LDSM.16.MT88.4 R24, [R207+0x2800] ;  /* 0x00280000cf18783b */ /* 0x000fee0000004200 */
[----:B------:R-:W-:Y:S01]  /*5660*/  HMMA.16816.F32 R92, R4, R20, R88 ;  /* 0x00000014045c723c */ /* 0x000fe20000001858 */
[----:B--2---:R-:W-:-:S04]  /*5670*/  FFMA.FTZ R3, R158, c[0x0][0x2d0], -R0 ;  /* 0x0000b4009e037a23 */ /* 0x004fc80000010800 */
[----:B------:R2:W-:Y:S03]  /*5680*/  MUFU.EX2 R130, R3 ;  /* 0x0000000300827308 */ /* 0x0005e60000000800 */
[C---:B------:R-:W-:Y:S01]  /*5690*/  HMMA.16816.F32 R88, R4.reuse, R22, R84 ;  /* 0x000000160458723c */ /* 0x040fe20000001854 */
[----:B------:R-:W-:Y:S07]  /*56a0*/  LDSM.16.MT88.4 R20, [R209+0x2800] ;  /* 0x00280000d114783b */ /* 0x000fee0000004200 */
[----:B------:R-:W-:Y:S01]  /*56b0*/  HMMA.16816.F32 R84, R4, R16, R80 ;  /* 0x000000100454723c */ /* 0x000fe20000001850 */
[----:B------:R-:W4:Y:S01]  /*56c0*/  LDSM.16.MT88.4 R16, [R210+0x6000] ;  /* 0x00600000d210783b */ /* 0x000f220000004200 */
[----:B--2---:R-:W-:-:S06]  /*56d0*/  FFMA.FTZ R3, R159, c[0x0][0x2d0], -R0 ;  /* 0x0000b4009f037a23 */ /* 0x004fcc0000010800 */
[C---:B------:R-:W-:Y:S01]  /*56e0*/  HMMA.16816.F32 R60, R4.reuse, R32, R52 ;  /* 0x00000020043c723c */ /* 0x040fe20000001834 */
[----:B------:R2:W5:Y:S07]  /*56f0*/  MUFU.EX2 R131, R3 ;  /* 0x0000000300837308 */ /* 0x00056e0000000800 */
[C---:B-1----:R-:W-:Y:S08]  /*5700*/  HMMA.16816.F32 R52, R4.reuse, R12, R48 ;  /* 0x0000000c0434723c */ /* 0x042ff00000001830 */
[----:B------:R-:W-:Y:S01]  /*5710*/  HMMA.16816.F32 R44, R4, R14, R44 ;  /* 0x0000000e042c723c */ /* 0x000fe2000000182c */
[----:B------:R-:W1:Y:S01]  /*5720*/  LDSM.16.MT88.4 R12, [R210+0x2800] ;  /* 0x00280000d20c783b */ /* 0x000e620000004200 */
[----:B--2---:R-:W-:-:S04]  /*5730*/  FFMA.FTZ R3, R170, c[0x0][0x2d0], -R2 ;  /* 0x0000b400aa037a23 */ /* 0x004fc80000010802 */
[----:B------:R2:W-:Y:S02]  /*5740*/  MUFU.EX2 R129, R3 ;  /* 0x0000000300817308 */ /* 0x0005e40000000800 */
[C---:B------:R-:W-:Y:S08]  /*5750*/  HMMA.16816.F32 R104, R4.reuse, R30, R104 ;  /* 0x0000001e0468723c */ /* 0x040ff00000001868 */
[----:B------:R-:W-:Y:S01]  /*5760*/  HMMA.16816.F32 R108, R4, R28, R108 ;  /* 0x0000001c046c723c */ /* 0x000fe2000000186c */
[----:B------:R-:W-:Y:S01]  /*5770*/  LDSM.16.MT88.4 R28, [R207+0x6800] ;  /* 0x00680000cf1c783b */ /* 0x000fe20000004200 */
[----:B--2---:R-:W-:-:S06]  /*5780*/  FFMA.FTZ R3, R169, c[0x0][0x2d0], -R2 ;  /* 0x0000b400a9037a23 */ /* 0x004fcc0000010802 */
[C---:B----4-:R-:W-:Y:S01]  /*5790*/  HMMA.16816.F32 R48, R4.reuse, R16, R40 ;  /* 0x000000100430723c */ /* 0x050fe20000001828 */
[----:B------:R2:W4:Y:S07]  /*57a0*/  MUFU.EX2 R149, R3 ;  /* 0x0000000300957308 */ /* 0x00052e0000000800 */
[C---:B------:R-:W-:Y:S01]  /*57b0*/  HMMA.16816.F32 R36, R4.reuse, R18, R36 ;  /* 0x000000120424723c */ /* 0x040fe20000001824 */
[----:B------:R-:W1:Y:S07]  /*57c0*/  LDSM.16.MT88.4 R16, [R208+0x2800] ;  /* 0x00280000d010783b */ /* 0x000e6e0000004200 */
[----:B------:R-:W-:Y:S01]  /*57d0*/  HMMA.16816.F32 R56, R4, R34, R56 ;  /* 0x000000220438723c */ /* 0x000fe20000001838 */
[----:B--2---:R-:W-:-:S06]  /*57e0*/  FFMA.FTZ R3, R168, c[0x0][0x2d0], -R2 ;  /* 0x0000b400a8037a23 */ /* 0x004fcc0000010802 */
[----:B------:R-:W-:Y:S01]  /*57f0*/  F2FP.PACK_AB R4, R154, R121 ;  /* 0x000000799a04723e */ /* 0x000fe200000000ff */
[----:B------:R2:W-:Y:S01]  /*5800*/  MUFU.EX2 R150, R3 ;  /* 0x0000000300967308 */ /* 0x0005e20000000800 */
[----:B------:R-:W-:Y:S02]  /*5810*/  F2FP.PACK_AB R6, R152, R153 ;  /* 0x000000999806723e */ /* 0x000fe400000000ff */
[----:B---3--:R-:W-:Y:S02]  /*5820*/  F2FP.PACK_AB R5, R151, R120 ;  /* 0x000000789705723e */ /* 0x008fe400000000ff */
[----:B-----5:R-:W-:-:S07]  /*5830*/  F2FP.PACK_AB R7, R131, R130 ;  /* 0x000000828307723e */ /* 0x020fce00000000ff */
[----:B------:R-:W-:Y:S01]  /*5840*/  HMMA.16816.F32 R80, R4, R20, R100 ;  /* 0x000000140450723c */ /* 0x000fe20000001864 */
[----:B--2---:R-:W-:-:S07]  /*5850*/  FFMA.FTZ R3, R171, c[0x0][0x2d0], -R2 ;  /* 0x0000b400ab037a23 */ /* 0x004fce0000010802 */
[C---:B------:R-:W-:Y:S01]  /*5860*/  HMMA.16816.F32 R100, R4.reuse, R22, R96 ;  /* 0x000000160464723c */ /* 0x040fe20000001860 */
[----:B------:R2:W3:Y:S01]  /*5870*/  MUFU.EX2 R148, R3 ;  /* 0x0000000300947308 */ /* 0x0004e20000000800 */
[----:B------:R-:W-:Y:S06]  /*5880*/  LDSM.16.MT88.4 R20, [R207+0x7000] ;  /* 0x00700000cf14783b */ /* 0x000fec0000004200 */
[C---:B-1----:R-:W-:Y:S08]  /*5890*/  HMMA.16816.F32 R96, R4.reuse, R12, R84 ;  /* 0x0000000c0460723c */ /* 0x042ff00000001854 */
[----:B------:R-:W-:Y:S01]  /*58a0*/  HMMA.16816.F32 R84, R4, R14, R76 ;  /* 0x0000000e0454723c */ /* 0x000fe2000000184c */
[----:B------:R-:W1:Y:S01]  /*58b0*/  LDSM.16.MT88.4 R12, [R209+0x6800] ;  /* 0x00680000d10c783b */ /* 0x000e620000004200 */
[----:B--2---:R-:W-:-:S04]  /*58c0*/  FFMA.FTZ R3, R164, c[0x0][0x2d0], -R0 ;  /* 0x0000b400a4037a23 */ /* 0x004fc80000010800 */
[----:B------:R2:W-:Y:S02]  /*58d0*/  MUFU.EX2 R128, R3 ;  /* 0x0000000300807308 */ /* 0x0005e40000000800 */
[C---:B------:R-:W-:Y:S08]  /*58e0*/  HMMA.16816.F32 R40, R4.reuse, R26, R104 ;  /* 0x0000001a0428723c */ /* 0x040ff00000001868 */
[----:B------:R-:W-:Y:S01]  /*58f0*/  HMMA.16816.F32 R104, R4, R16, R92 ;  /* 0x000000100468723c */ /* 0x000fe2000000185c */
[----:B--2---:R-:W-:-:S07]  /*5900*/  FFMA.FTZ R3, R166, c[0x0][0x2d0], -R0 ;  /* 0x0000b400a6037a23 */ /* 0x004fce0000010800 */
[C---:B------:R-:W-:Y:S01]  /*5910*/  HMMA.16816.F32 R92, R4.reuse, R18, R88 ;  /* 0x00000012045c723c */ /* 0x040fe20000001858 */
[----:B------:R-:W2:Y:S01]  /*5920*/  LDSM.16.MT88.4 R16, [R208+0x6800] ;  /* 0x00680000d010783b */ /* 0x000ea20000004200 */
[----:B------:R5:W1:Y:S06]  /*5930*/  MUFU.EX2 R147, R3 ;  /* 0x0000000300937308 */ /* 0x000a6c0000000800 */
[C---:B------:R-:W-:Y:S01]  /*5940*/  HMMA.16816.F32 R32, R4.reuse, R24, R108 ;  /* 0x000000180420723c */ /* 0x040fe2000000186c */
[----:B------:R-:W-:Y:S04]  /*5950*/  LDSM.16.MT88.4 R24, [R209+0x3000] ;  /* 0x00300000d118783b */ /* 0x000fe80000004200 */
[----:B------:R-:W-:Y:S03]  /*5960*/  LDSM.16.MT88.4 R108, [R207+0x7800] ;  /* 0x00780000cf6c783b */ /* 0x000fe60000004200 */
[----:B------:R-:W-:Y:S01]  /*5970*/  HMMA.16816.F32 R76, R4, R28, R72 ;  /* 0x0000001c044c723c */ /* 0x000fe20000001848 */
[----:B-----5:R-:W-:-:S04]  /*5980*/  FFMA.FTZ R3, R165, c[0x0][0x2d0], -R0 ;  /* 0x0000b400a5037a23 */ /* 0x020fc80000010800 */
[----:B------:R5:W-:Y:S03]  /*5990*/  MUFU.EX2 R145, R3 ;  /* 0x0000000300917308 */ /* 0x000be60000000800 */
[C---:B-1----:R-:W-:Y:S08]  /*59a0*/  HMMA.16816.F32 R60, R4.reuse, R12, R60 ;  /* 0x0000000c043c723c */ /* 0x042ff0000000183c */
[----:B------:R-:W-:Y:S01]  /*59b0*/  HMMA.16816.F32 R56, R4, R14, R56 ;  /* 0x0000000e0438723c */ /* 0x000fe20000001838 */
[----:B------:R-:W1:Y:S01]  /*59c0*/  LDSM.16.MT88.4 R12, [R210+0x6800] ;  /* 0x00680000d20c783b */ /* 0x000e620000004200 */
[----:B-----5:R-:W-:-:S06]  /*59d0*/  FFMA.FTZ R3, R167, c[0x0][0x2d0], -R0 ;  /* 0x0000b400a7037a23 */ /* 0x020fcc0000010800 */
[C---:B------:R-:W-:Y:S01]  /*59e0*/  HMMA.16816.F32 R72, R4.reuse, R30, R64 ;  /* 0x0000001e0448723c */ /* 0x040fe20000001840 */
[----:B------:R5:W1:Y:S07]  /*59f0*/  MUFU.EX2 R146, R3 ;  /* 0x0000000300927308 */ /* 0x000a6e0000000800 */
[C---:B--2---:R-:W-:Y:S08]  /*5a00*/  HMMA.16816.F32 R52, R4.reuse, R16, R52 ;  /* 0x000000100434723c */ /* 0x044ff00000001834 */
[----:B------:R-:W-:Y:S01]  /*5a10*/  HMMA.16816.F32 R44, R4, R18, R44 ;  /* 0x00000012042c723c */ /* 0x000fe2000000182c */
[----:B------:R-:W2:Y:S01]  /*5a20*/  LDSM.16.MT88.4 R16, [R207+0x3000] ;  /* 0x00300000cf10783b */ /* 0x000ea20000004200 */
[----:B-----5:R-:W-:-:S04]  /*5a30*/  FFMA.FTZ R3, R200, c[0x0][0x2d0], -R2 ;  /* 0x0000b400c8037a23 */ /* 0x020fc80000010802 */
[----:B------:R5:W-:Y:S02]  /*5a40*/  MUFU.EX2 R69, R3 ;  /* 0x0000000300457308 */ /* 0x000be40000000800 */
[----:B-1----:R-:W-:Y:S01]  /*5a50*/  HMMA.16816.F32 R48, R4, R12, R48 ;  /* 0x0000000c0430723c */ /* 0x002fe20000001830 */
[----:B-----5:R-:W-:-:S07]  /*5a60*/  FFMA.FTZ R3, R201, c[0x0][0x2d0], -R2 ;  /* 0x0000b400c9037a23 */ /* 0x020fce0000010802 */
[----:B------:R-:W-:Y:S01]  /*5a70*/  HMMA.16816.F32 R28, R4, R14, R36 ;  /* 0x0000000e041c723c */ /* 0x000fe20000001824 */
[----:B------:R-:W1:Y:S01]  /*5a80*/  LDSM.16.MT88.4 R12, [R210+0x3000] ;  /* 0x00300000d20c783b */ /* 0x000e620000004200 */
[----:B------:R5:W2:Y:S05]  /*5a90*/  MUFU.EX2 R70, R3 ;  /* 0x0000000300467308 */ /* 0x000aaa0000000800 */
[----:B----4-:R-:W-:Y:S02]  /*5aa0*/  F2FP.PACK_AB R4, R149, R129 ;  /* 0x000000819504723e */ /* 0x010fe400000000ff */
[----:B---3--:R-:W-:Y:S02]  /*5ab0*/  F2FP.PACK_AB R6, R148, R150 ;  /* 0x000000969406723e */ /* 0x008fe400000000ff */
[----:B------:R-:W-:-:S02]  /*5ac0*/  F2FP.PACK_AB R5, R147, R128 ;  /* 0x000000809305723e */ /* 0x000fc400000000ff */
[----:B------:R-:W-:Y:S01]  /*5ad0*/  F2FP.PACK_AB R7, R146, R145 ;  /* 0x000000919207723e */ /* 0x000fe200000000ff */
[----:B-----5:R-:W-:Y:S01]  /*5ae0*/  FFMA.FTZ R3, R202, c[0x0][0x2d0], -R2 ;  /* 0x0000b400ca037a23 */ /* 0x020fe20000010802 */
[----:B------:R-:W-:-:S05]  /*5af0*/  IADD3 R226, R226, -0x2, RZ ;  /* 0xfffffffee2e27810 */ /* 0x000fca0007ffe0ff */
[----:B--2---:R-:W-:Y:S01]  /*5b00*/  HMMA.16816.F32 R32, R4, R16, R32 ;  /* 0x000000100420723c */ /* 0x004fe20000001820 */
[----:B------:R-:W-:Y:S01]  /*5b10*/  FFMA.FTZ R2, R203, c[0x0][0x2d0], -R2 ;  /* 0x0000b400cb027a23 */ /* 0x000fe20000010802 */
[----:B------:R-:W-:Y:S01]  /*5b20*/  MUFU.EX2 R144, R3 ;  /* 0x0000000300907308 */ /* 0x000fe20000000800 */
[----:B------:R-:W-:-:S05]  /*5b30*/  F2FP.PACK_AB R132, R70, R69 ;  /* 0x000000454684723e */ /* 0x000fca00000000ff */
[C---:B------:R-:W-:Y:S01]  /*5b40*/  HMMA.16816.F32 R40, R4.reuse, R18, R40 ;  /* 0x000000120428723c */ /* 0x040fe20000001828 */
[----:B------:R-:W2:Y:S07]  /*5b50*/  LDSM.16.MT88.4 R16, [R208+0x3000] ;  /* 0x00300000d010783b */ /* 0x000eae0000004200 */
[C---:B------:R-:W-:Y:S08]  /*5b60*/  HMMA.16816.F32 R80, R4.reuse, R24, R80 ;  /* 0x000000180450723c */ /* 0x040ff00000001850 */
[C---:B------:R-:W-:Y:S01]  /*5b70*/  HMMA.16816.F32 R36, R4.reuse, R26, R100 ;  /* 0x0000001a0424723c */ /* 0x040fe20000001864 */
[----:B------:R-:W3:Y:S04]  /*5b80*/  LDSM.16.MT88.4 R24, [R209+0x7000] ;  /* 0x00700000d118783b */ /* 0x000ee80000004200 */
[----:B------:R-:W-:Y:S03]  /*5b90*/  LDSM.16.MT88.4 R100, [R210+0x3800] ;  /* 0x00380000d264783b */ /* 0x000fe60000004200 */
[C---:B-1----:R-:W-:Y:S08]  /*5ba0*/  HMMA.16816.F32 R96, R4.reuse, R12, R96 ;  /* 0x0000000c0460723c */ /* 0x042ff00000001860 */
[C---:B------:R-:W-:Y:S01]  /*5bb0*/  HMMA.16816.F32 R112, R4.reuse, R20, R76 ;  /* 0x000000140470723c */ /* 0x040fe2000000184c */
[----:B------:R-:W-:Y:S07]  /*5bc0*/  LDSM.16.MT88.4 R76, [R207+0x3800] ;  /* 0x00380000cf4c783b */ /* 0x000fee0000004200 */
[C---:B------:R-:W-:Y:S08]  /*5bd0*/  HMMA.16816.F32 R20, R4.reuse, R22, R72 ;  /* 0x000000160414723c */ /* 0x040ff00000001848 */
[C---:B--2---:R-:W-:Y:S08]  /*5be0*/  HMMA.16816.F32 R88, R4.reuse, R16, R104 ;  /* 0x000000100458723c */ /* 0x044ff00000001868 */
[C---:B------:R-:W-:Y:S01]  /*5bf0*/  HMMA.16816.F32 R64, R4.reuse, R18, R92 ;  /* 0x000000120440723c */ /* 0x040fe2000000185c */
[----:B------:R-:W1:Y:S04]  /*5c00*/  LDSM.16.MT88.4 R16, [R210+0x7000] ;  /* 0x00700000d210783b */ /* 0x000e680000004200 */
[----:B------:R-:W-:Y:S03]  /*5c10*/  LDSM.16.MT88.4 R92, [R208+0x3800] ;  /* 0x00380000d05c783b */ /* 0x000fe60000004200 */
[C---:B------:R-:W-:Y:S01]  /*5c20*/  HMMA.16816.F32 R104, R4.reuse, R14, R84 ;  /* 0x0000000e0468723c */ /* 0x040fe20000001854 */
[----:B------:R-:W2:Y:S04]  /*5c30*/  LDSM.16.MT88.4 R12, [R208+0x7000] ;  /* 0x00700000d00c783b */ /* 0x000ea80000004200 */
[----:B------:R-:W4:Y:S03]  /*5c40*/  LDSM.16.MT88.4 R84, [R209+0x3800] ;  /* 0x00380000d154783b */ /* 0x000f260000004200 */
[C---:B---3--:R-:W-:Y:S01]  /*5c50*/  HMMA.16816.F32 R60, R4.reuse, R24, R60 ;  /* 0x00000018043c723c */ /* 0x048fe2000000183c */
[----:B------:R3:W5:Y:S07]  /*5c60*/  MUFU.EX2 R25, R2 ;  /* 0x0000000200197308 */ /* 0x00076e0000000800 */
[----:B------:R-:W-:Y:S01]  /*5c70*/  HMMA.16816.F32 R56, R4, R26, R56 ;  /* 0x0000001a0438723c */ /* 0x000fe20000001838 */
[----:B---3--:R-:W-:Y:S01]  /*5c80*/  FFMA.FTZ R2, R172, c[0x0][0x2d0], -R0 ;  /* 0x0000b400ac027a23 */ /* 0x008fe20000010800 */
[----:B-----5:R-:W-:-:S03]  /*5c90*/  F2FP.PACK_AB R134, R25, R144 ;  /* 0x000000901986723e */ /* 0x020fc600000000ff */
[----:B------:R3:W-:Y:S03]  /*5ca0*/  MUFU.EX2 R24, R2 ;  /* 0x0000000200187308 */ /* 0x0007e60000000800 */
[C---:B-1----:R-:W-:Y:S08]  /*5cb0*/  HMMA.16816.F32 R48, R4.reuse, R16, R48 ;  /* 0x000000100430723c */ /* 0x042ff00000001830 */
[----:B--2---:R-:W-:Y:S01]  /*5cc0*/  HMMA.16816.F32 R52, R4, R12, R52 ;  /* 0x0000000c0434723c */ /* 0x004fe20000001834 */
[----:B---3--:R-:W-:-:S07]  /*5cd0*/  FFMA.FTZ R2, R173, c[0x0][0x2d0], -R0 ;  /* 0x0000b400ad027a23 */ /* 0x008fce0000010800 */
[C---:B------:R-:W-:Y:S01]  /*5ce0*/  HMMA.16816.F32 R44, R4.reuse, R14, R44 ;  /* 0x0000000e042c723c */ /* 0x040fe2000000182c */
[----:B------:R1:W2:Y:S01]  /*5cf0*/  MUFU.EX2 R11, R2 ;  /* 0x00000002000b7308 */ /* 0x0002a20000000800 */
[----:B------:R-:W-:Y:S06]  /*5d00*/  LDSM.16.MT88.4 R12, [R210+0x7800] ;  /* 0x00780000d20c783b */ /* 0x000fec0000004200 */
[----:B------:R-:W-:Y:S01]  /*5d10*/  HMMA.16816.F32 R28, R4, R18, R28 ;  /* 0x00000012041c723c */ /* 0x000fe2000000181c */
[----:B------:R-:W3:Y:S01]  /*5d20*/  LDL R5, [R1+0x3c] ;  /* 0x00003c0001057983 */ /* 0x000ee20000100800 */
[--C-:B-1----:R-:W-:Y:S01]  /*5d30*/  FFMA.FTZ R2, R175, c[0x0][0x2d0], -R0.reuse ;  /* 0x0000b400af027a23 */ /* 0x102fe20000010800 */
[----:B--2---:R-:W-:Y:S01]  /*5d40*/  F2FP.PACK_AB R133, R11, R24 ;  /* 0x000000180b85723e */ /* 0x004fe200000000ff */
[----:B------:R-:W-:-:S02]  /*5d50*/  FFMA.FTZ R0, R174, c[0x0][0x2d0], -R0 ;  /* 0x0000b400ae007a23 */ /* 0x000fc40000010800 */
[----:B------:R1:W-:Y:S08]  /*5d60*/  MUFU.EX2 R10, R2 ;  /* 0x00000002000a7308 */ /* 0x0003f00000000800 */
[----:B------:R2:W5:Y:S01]  /*5d70*/  MUFU.EX2 R9, R0 ;  /* 0x0000000000097308 */ /* 0x0005620000000800 */
[----:B-1----:R-:W-:Y:S02]  /*5d80*/  FADD.FTZ R2, R127, R126 ;  /* 0x0000007e7f027221 */ /* 0x002fe40000010000 */
[----:B------:R-:W-:Y:S02]  /*5d90*/  LDSM.16.MT88.4 R124, [R208+0x7800] ;  /* 0x00780000d07c783b */ /* 0x000fe40000004200 */
[----:B------:R-:W-:-:S02]  /*5da0*/  FADD.FTZ R2, R118, R2 ;  /* 0x0000000276027221 */ /* 0x000fc40000010000 */
[----:B--2---:R-:W-:Y:S01]  /*5db0*/  FADD.FTZ R0, R248, R247 ;  /* 0x000000f7f8007221 */ /* 0x004fe20000010000 */
[----:B-----5:R-:W-:Y:S01]  /*5dc0*/  F2FP.PACK_AB R135, R9, R10 ;  /* 0x0000000a0987723e */ /* 0x020fe200000000ff */
        /* <DEDUP_REMOVED lines=9> */
[----:B------:R-:W-:Y:S01]  /*5e60*/  FADD.FTZ R2, R243, R2 ;  /* 0x00000002f3027221 */ /* 0x000fe20000010000 */
[----:B------:R-:W1:Y:S01]  /*5e70*/  LDSM.16.MT88.4 R116, [R209+0x7800] ;  /* 0x00780000d174783b */ /* 0x000e620000004200 */
        /* <DEDUP_REMOVED lines=10> */
[----:B------:R-:W-:-:S04]  /*5f20*/  FADD.FTZ R0, R240, R0 ;  /* 0x00000000f0007221 */ /* 0x000fc80000010000 */
        /* <DEDUP_REMOVED lines=16> */
[----:B------:R-:W-:Y:S01]  /*6030*/  HMMA.16816.F32 R84, R132, R86, R36 ;  /* 0x000000568454723c */ /* 0x000fe20000001824 */
[----:B------:R-:W-:Y:S02]  /*6040*/  FADD.FTZ R0, R155, R0 ;  /* 0x000000009b007221 */ /* 0x000fe40000010000 */
[----:B------:R-:W-:Y:S02]  /*6050*/  FADD.FTZ R2, R220, R2 ;  /* 0x00000002dc027221 */ /* 0x000fe40000010000 */
[----:B------:R-:W-:Y:S02]  /*6060*/  FADD.FTZ R0, R122, R0 ;  /* 0x000000007a007221 */ /* 0x000fe40000010000 */
[----:B------:R-:W-:Y:S02]  /*6070*/  FADD.FTZ R2, R218, R2 ;  /* 0x00000002da027221 */ /* 0x000fe40000010000 */
[----:B------:R-:W-:-:S02]  /*6080*/  FADD.FTZ R0, R123, R0 ;  /* 0x000000007b007221 */ /* 0x000fc40000010000 */
[----:B------:R-:W-:Y:S02]  /*6090*/  FADD.FTZ R2, R121, R2 ;  /* 0x0000000279027221 */ /* 0x000fe40000010000 */
        /* <DEDUP_REMOVED lines=10> */
[----:B------:R-:W-:Y:S01]  /*6140*/  FADD.FTZ R2, R147, R2 ;  /* 0x0000000293027221 */ /* 0x000fe20000010000 */
[C---:B-1----:R-:W-:Y:S08]  /*6150*/  HMMA.16816.F32 R112, R132.reuse, R116, R60 ;  /* 0x000000748470723c */ /* 0x042ff0000000183c */
[C---:B------:R-:W-:Y:S08]  /*6160*/  HMMA.16816.F32 R120, R132.reuse, R124, R52 ;  /* 0x0000007c8478723c */ /* 0x040ff00000001834 */
[C---:B------:R-:W-:Y:S08]  /*6170*/  HMMA.16816.F32 R92, R132.reuse, R94, R64 ;  /* 0x0000005e845c723c */ /* 0x040ff00000001840 */
[C---:B------:R-:W-:Y:S08]  /*6180*/  HMMA.16816.F32 R108, R132.reuse, R110, R20 ;  /* 0x0000006e846c723c */ /* 0x040ff00000001814 */
[C---:B------:R-:W-:Y:S08]  /*6190*/  HMMA.16816.F32 R116, R132.reuse, R118, R56 ;  /* 0x000000768474723c */ /* 0x040ff00000001838 */
[C---:B------:R-:W-:Y:S08]  /*61a0*/  HMMA.16816.F32 R124, R132.reuse, R126, R44 ;  /* 0x0000007e847c723c */ /* 0x040ff0000000182c */
[C---:B------:R-:W-:Y:S08]  /*61b0*/  HMMA.16816.F32 R128, R132.reuse, R12, R48 ;  /* 0x0000000c8480723c */ /* 0x040ff00000001830 */
[----:B------:R-:W-:Y:S01]  /*61c0*/  HMMA.16816.F32 R132, R132, R14, R28 ;  /* 0x0000000e8484723c */ /* 0x000fe2000000181c */
[----:B---3--:R-:W-:Y:S01]  /*61d0*/  @P4 IMAD.HI.U32 R4, R5, c[0x0][0x2c8], RZ ;  /* 0x0000b20005044a27 */ /* 0x008fe200078e00ff */
[----:B------:R-:W-:-:S02]  /*61e0*/  MOV R0, R5 ;  /* 0x0000000500007202 */ /* 0x000fc40000000f00 */
[----:B------:R-:W-:Y:S02]  /*61f0*/  MOV R5, c[0x0][0x2ac] ;  /* 0x0000ab0000057a02 */ /* 0x000fe40000000f00 */
[----:B------:R-:W-:-:S03]  /*6200*/  @P4 SHF.R.U32.HI R0, RZ, c[0x0][0x2cc], R4 ;  /* 0x0000b300ff004a19 */ /* 0x000fc60000011604 */
[----:B------:R-:W-:-:S05]  /*6210*/  IMAD R5, R5, c[0x0][0x1d0], RZ ;  /* 0x0000740005057a24 */ /* 0x000fca00078e02ff */
[----:B------:R-:W-:Y:S01]  /*6220*/  IADD3 R0, R0, -c[0x0][0x168], R5 ;  /* 0x80005a0000007a10 */ /* 0x000fe20007ffe005 */
[----:B------:R-:W-:Y:S02]  /*6230*/  FADD.FTZ R4, R150, R3 ;  /* 0x0000000396047221 */ /* 0x000fe40000010000 */
[----:B------:R-:W-:Y:S01]  /*6240*/  FADD.FTZ R3, R145, R2 ;  /* 0x0000000291037221 */ /* 0x000fe20000010000 */
[----:B------:R-:W-:Y:S01]  /*6250*/  SHF.R.S32.HI R5, RZ, 0x1f, R0 ;  /* 0x0000001fff057819 */ /* 0x000fe20000011400 */
[----:B------:R-:W-:-:S03]  /*6260*/  FADD.FTZ R2, R148, R4 ;  /* 0x0000000494027221 */ /* 0x000fc60000010000 */
[----:B------:R-:W-:Y:S01]  /*6270*/  LEA.HI R5, R5, R0, RZ, 0x7 ;  /* 0x0000000005057211 */ /* 0x000fe200078f38ff */
[----:B------:R-:W-:Y:S02]  /*6280*/  FADD.FTZ R0, R146, R3 ;  /* 0x0000000392007221 */ /* 0x000fe40000010000 */
[----:B------:R-:W-:Y:S02]  /*6290*/  FADD.FTZ R2, R69, R2 ;  /* 0x0000000245027221 */ /* 0x000fe40000010000 */
[----:B------:R-:W-:Y:S02]  /*62a0*/  FADD.FTZ R0, R24, R0 ;  /* 0x0000000018007221 */ /* 0x000fe40000010000 */
[----:B------:R-:W-:Y:S02]  /*62b0*/  FADD.FTZ R2, R70, R2 ;  /* 0x0000000246027221 */ /* 0x000fe40000010000 */
[----:B------:R-:W-:Y:S01]  /*62c0*/  FADD.FTZ R0, R11, R0 ;  /* 0x000000000b007221 */ /* 0x000fe20000010000 */
[----:B------:R-:W-:Y:S01]  /*62d0*/  SHF.R.S32.HI R3, RZ, 0x7, R5 ;  /* 0x00000007ff037819 */ /* 0x000fe20000011405 */
[----:B------:R-:W-:-:S02]  /*62e0*/  FADD.FTZ R2, R144, R2 ;  /* 0x0000000290027221 */ /* 0x000fc40000010000 */
[----:B------:R-:W-:Y:S01]  /*62f0*/  FADD.FTZ R0, R10, R0 ;  /* 0x000000000a007221 */ /* 0x000fe20000010000 */
[----:B------:R-:W-:Y:S01]  /*6300*/  IMNMX R6, RZ, R3, !PT ;  /* 0x00000003ff067217 */ /* 0x000fe20007800200 */
[----:B------:R-:W-:Y:S02]  /*6310*/  FADD.FTZ R2, R25, R2 ;  /* 0x0000000219027221 */ /* 0x000fe40000010000 */
[----:B------:R-:W-:Y:S02]  /*6320*/  FADD.FTZ R0, R9, R0 ;  /* 0x0000000009007221 */ /* 0x000fe40000010000 */
[----:B------:R1:W-:Y:S04]  /*6330*/  STL [R1+0x4], R6 ;  /* 0x0000040601007387 */ /* 0x0003e80000100800 */
[----:B------:R1:W-:Y:S04]  /*6340*/  STL [R1+0xc], R0 ;  /* 0x00000c0001007387 */ /* 0x0003e80000100800 */
[----:B------:R1:W-:Y:S01]  /*6350*/  STL [R1+0x8], R2 ;  /* 0x0000080201007387 */ /* 0x0003e20000100800 */
[----:B------:R-:W-:Y:S11]  /*6360*/  ISETP.GE.AND P0, PT, R226, R6, PT ;  /* 0x00000006e200720c */ /* 0x000ff60003f06270 */
[----:B------:R-:W-:Y:S02]  /*6370*/  @!UPT UIADD3 URZ, URZ, URZ, URZ ;  /* 0x0000003f3f3ff290 */ /* 0x000fe4000fffe03f */
[----:B------:R-:W-:Y:S05]  /*6380*/  @!P0 BRA `(.L_x_468) ;  /* 0x00004c8000008947 */ /* 0x000fea0003800000 */
[----:B------:R-:W-:Y:S02]  /*6390*/  MOV R70, R8 ;  /* 0x0000000800467202 */ /* 0x000fe40000000f00 */
[----:B------:R-:W-:Y:S02]  /*63a0*/  MOV R69, R68 ;  /* 0x0000004400457202 */ /* 0x000fe40000000f00 */
.L_x_479:
[----:B------:R-:W-:Y:S04]  /*63b0*/  DEPBAR.LE SB0, 0x0 ;  /* 0x000080000000791a */ /* 0x000fe80000000000 */
[----:B------:R-:W-:Y:S01]  /*63c0*/  WARPSYNC 0xffffffff ;  /* 0xffffffff00007948 */ /* 0x000fe20003800000 */
[----:B------:R-:W-:Y:S01]  /*63d0*/  BAR.SYNC.DEFER_BLOCKING 0x0 ;  /* 0x0000000000007b1d */ /* 0x000fe20000010000 */
[----:B------:R-:W-:Y:S05]  /*63e0*/  ISETP.GE.AND P0, PT, R226, RZ, PT ;  /* 0x000000ffe200720c */ /* 0x000fea0003f06270 */
[----:B------:R2:W3:Y:S01]  /*63f0*/  LDSM.16.M88.4 R8, [R204] ;  /* 0x00000000cc08783b */ /* 0x0004e20000000200 */
[----:B------:R-:W-:Y:S03]  /*6400*/  BSSY B0, `(.L_x_469) ;  /* 0x0000055000007945 */ /* 0x000fe60003800000 */
[----:B------:R2:W4:Y:S04]  /*6410*/  LDSM.16.M88.4 R16, [R204+0x800] ;  /* 0x00080000cc10783b */ /* 0x0005280000000200 */
[----:B------:R2:W1:Y:S04]  /*6420*/  LDSM.16.M88.4 R24, [R204+0x1000] ;  /* 0x00100000cc18783b */ /* 0x0004680000000200 */
[----:B------:R2:W1:Y:S04]  /*6430*/  LDSM.16.M88.4 R32, [R204+0x1800] ;  /* 0x00180000cc20783b */ /* 0x0004680000000200 */
[----:B------:R2:W1:Y:S04]  /*6440*/  LDSM.16.M88.4 R40, [R204+0x2000] ;  /* 0x00200000cc28783b */ /* 0x0004680000000200 */
        /* <DEDUP_REMOVED lines=11> */
[----:B------:R-:W-:-:S05]  /*6500*/  @!P0 BRA `(.L_x_470) ;  /* 0x0000044000008947 */ /* 0x000fca0003800000 */
[----:B-1-34-:R-:W-:Y:S01]  /*6510*/  IMAD.WIDE.U32 R2, R222, c[0x0][0x208], RZ ;  /* 0x00008200de027a25 */ /* 0x01afe200078e00ff */
[----:B------:R-:W-:Y:S01]  /*6520*/  SHF.R.S32.HI R0, RZ, 0x1f, R222 ;  /* 0x0000001fff007819 */ /* 0x000fe200000114de */
[----:B------:R-:W3:Y:S01]  /*6530*/  LDL.64 R6, [R1+0x28] ;  /* 0x0000280001067983 */ /* 0x000ee20000100a00 */
[----:B------:R-:W-:Y:S01]  /*6540*/  SHF.R.S32.HI R4, RZ, 0x1f, R221 ;  /* 0x0000001fff047819 */ /* 0x000fe200000114dd */
[----:B------:R-:W-:Y:S02]  /*6550*/  IMAD.SHL.U32 R30, R241, 0x2, RZ ;  /* 0x00000002f11e7824 */ /* 0x000fe400078e00ff */
[----:B------:R-:W-:Y:S02]  /*6560*/  IMAD R0, R0, c[0x0][0x208], RZ ;  /* 0x0000820000007a24 */ /* 0x000fe400078e02ff */
[----:B------:R-:W4:Y:S01]  /*6570*/  LDL R5, [R1+0x38] ;  /* 0x0000380001057983 */ /* 0x000f220000100800 */
[----:B------:R-:W-:Y:S02]  /*6580*/  IMAD R4, R4, c[0x0][0x218], RZ ;  /* 0x0000860004047a24 */ /* 0x000fe400078e02ff */
[----:B------:R-:W-:Y:S02]  /*6590*/  IMAD R0, R222, c[0x0][0x20c], R0 ;  /* 0x00008300de007a24 */ /* 0x000fe400078e0200 */
[----:B------:R-:W-:Y:S02]  /*65a0*/  IMAD R4, R221, c[0x0][0x21c], R4 ;  /* 0x00008700dd047a24 */ /* 0x000fe400078e0204 */
[----:B------:R-:W-:Y:S02]  /*65b0*/  IMAD.IADD R3, R3, 0x1, R0 ;  /* 0x0000000103037824 */ /* 0x000fe400078e0200 */
[----:B------:R-:W-:Y:S02]  /*65c0*/  IMAD.SHL.U32 R28, R228, 0x2, RZ ;  /* 0x00000002e41c7824 */ /* 0x000fe400078e00ff */
[----:B------:R-:W-:Y:S05]  /*65d0*/  IMAD.WIDE.U32 R2, R221, c[0x0][0x218], R2 ;  /* 0x00008600dd027a25 */ /* 0x000fea00078e0002 */
[----:B---3--:R-:W-:Y:S02]  /*65e0*/  IADD3 R0, P0, R6, R2, RZ ;  /* 0x0000000206007210 */ /* 0x008fe40007f1e0ff */
[----:B------:R-:W-:Y:S02]  /*65f0*/  SHF.R.S32.HI R6, RZ, 0x1f, R241 ;  /* 0x0000001fff067819 */ /* 0x000fe400000114f1 */
[----:B----4-:R-:W-:Y:S02]  /*6600*/  IADD3.X R2, R5, R3, R4, P0, !PT ;  /* 0x0000000305027210 */ /* 0x010fe400007fe404 */
[C---:B------:R-:W-:Y:S02]  /*6610*/  LEA R4, P0, R0.reuse, c[0x0][0x1f8], 0x1 ;  /* 0x00007e0000047a11 */ /* 0x040fe400078008ff */
[----:B------:R-:W-:Y:S02]  /*6620*/  SHF.R.S32.HI R5, RZ, 0x1f, R228 ;  /* 0x0000001fff057819 */ /* 0x000fe400000114e4 */
[----:B------:R-:W-:Y:S02]  /*6630*/  SHF.L.U64.HI R6, R241, 0x1, R6 ;  /* 0x00000001f1067819 */ /* 0x000fe40000010206 */
[----:B------:R-:W-:Y:S02]  /*6640*/  LEA.HI.X R0, R0, c[0x0][0x1fc], R2, 0x1, P0 ;  /* 0x00007f0000007a11 */ /* 0x000fe400000f0c02 */
[----:B------:R-:W-:Y:S01]  /*6650*/  SHF.L.U64.HI R5, R228, 0x1, R5 ;  /* 0x00000001e4057819 */ /* 0x000fe20000010205 */
[----:B------:R-:W-:-:S05]  /*6660*/  BRA.DIV ~URZ, `(.L_x_471) ;  /* 0x0000be827f007947 */ /* 0x000fca000b800000 */
[----:B------:R1:W3:Y:S02]  /*6670*/  SHFL.IDX PT, R7, R0, RZ, 0x181f ;  /* 0x00181fff00077589 */ /* 0x0002e400000e0000 */
.L_x_524:
[----:B------:R-:W-:-:S05]  /*6680*/  BRA.DIV ~URZ, `(.L_x_472) ;  /* 0x0000bed27f007947 */ /* 0x000fca000b800000 */
[----:B------:R-:W4:Y:S01]  /*6690*/  SHFL.IDX PT, R2, R4, RZ, 0x181f ;  /* 0x00181fff04027589 */ /* 0x000f2200000e0000 */
[----:B------:R-:W-:Y:S02]  /*66a0*/  ISETP.GE.AND P2, PT, R228, c[0x0][0x1d4], PT ;  /* 0x00007500e4007a0c */ /* 0x000fe40003f46270 */
[----:B------:R-:W-:Y:S01]  /*66b0*/  ISETP.GE.AND P0, PT, R241, c[0x0][0x1d4], PT ;  /* 0x00007500f1007a0c */ /* 0x000fe20003f06270 */
[----:B------:R-:W5:Y:S04]  /*66c0*/  SHFL.IDX PT, R14, R4, 0x1, 0x181f ;  /* 0x00381f00040e7f89 */ /* 0x000f6800000e0000 */
[----:B------:R-:W1:Y:S04]  /*66d0*/  SHFL.IDX PT, R15, R0, 0x1, 0x181f ;  /* 0x00381f00000f7f89 */ /* 0x000e6800000e0000 */
[----:B------:R-:W2:Y:S04]  /*66e0*/  SHFL.IDX PT, R22, R4, 0x2, 0x181f ;  /* 0x00581f0004167f89 */ /* 0x000ea800000e0000 */
[----:B------:R-:W3:Y:S01]  /*66f0*/  SHFL.IDX PT, R23, R0, 0x2, 0x181f ;  /* 0x00581f0000177f89 */ /* 0x000ee200000e0000 */
[C---:B----4-:R-:W-:Y:S02]  /*6700*/  IADD3 R12, P6, R2.reuse, R28, RZ ;  /* 0x0000001c020c7210 */ /* 0x050fe40007fde0ff */
[----:B------:R-:W-:Y:S03]  /*6710*/  IADD3 R2, P5, R2, R30, RZ ;  /* 0x0000001e02027210 */ /* 0x000fe60007fbe0ff */
[C-C-:B---3--:R-:W-:Y:S01]  /*6720*/  IMAD.X R13, R7.reuse, 0x1, R5.reuse, P6 ;  /* 0x00000001070d7824 */ /* 0x148fe200030e0605 */
[C---:B-----5:R-:W-:Y:S01]  /*6730*/  IADD3 R20, P6, R14.reuse, R28, RZ ;  /* 0x0000001c0e147210 */ /* 0x060fe20007fde0ff */
[--C-:B------:R-:W-:Y:S01]  /*6740*/  IMAD.X R3, R7, 0x1, R6.reuse, P5 ;  /* 0x0000000107037824 */ /* 0x100fe200028e0606 */
[----:B------:R-:W-:Y:S02]  /*6750*/  IADD3 R14, P5, R14, R30, RZ ;  /* 0x0000001e0e0e7210 */ /* 0x000fe40007fbe0ff */
[----:B------:R2:W-:Y:S01]  /*6760*/  LDGSTS.E.BYPASS.LTC128B.128 [R219+0x100], [R12.64], !P2 ;  /* 0x001000000cdb7fae */ /* 0x0005e2000d101d46 */
[C-C-:B-1----:R-:W-:Y:S01]  /*6770*/  IMAD.X R21, R15.reuse, 0x1, R5.reuse, P6 ;  /* 0x000000010f157824 */ /* 0x142fe200030e0605 */
[----:B------:R-:W-:Y:S01]  /*6780*/  SEL R7, RZ, 0x10, P0 ;  /* 0x00000010ff077807 */ /* 0x000fe20000000000 */
[--C-:B------:R-:W-:Y:S01]  /*6790*/  IMAD.X R15, R15, 0x1, R6.reuse, P5 ;  /* 0x000000010f0f7824 */ /* 0x100fe200028e0606 */
[----:B------:R1:W-:Y:S04]  /*67a0*/  LDGSTS.E.BYPASS.LTC128B.128 [R219+0x4100], [R2.64], !P0 ;  /* 0x0410000002db7fae */ /* 0x0003e8000c101d46 */
[----:B------:R3:W-:Y:S04]  /*67b0*/  LDGSTS.E.BYPASS.LTC128B.128 [R219+0x1100], [R20.64], !P2 ;  /* 0x0110000014db7fae */ /* 0x0007e8000d101d46 */
[----:B------:R4:W-:Y:S01]  /*67c0*/  LDGSTS.E.BYPASS.LTC128B.128 [R219+0x5100], [R14.64], !P0 ;  /* 0x051000000edb7fae */ /* 0x0009e2000c101d46 */
[C---:B--2---:R-:W-:Y:S02]  /*67d0*/  IADD3 R12, P6, R22.reuse, R28, RZ ;  /* 0x0000001c160c7210 */ /* 0x044fe40007fde0ff */
[----:B-1----:R-:W-:Y:S03]  /*67e0*/  IADD3 R2, P5, R22, R30, RZ ;  /* 0x0000001e16027210 */ /* 0x002fe60007fbe0ff */
[C---:B------:R-:W-:Y:S02]  /*67f0*/  IMAD.X R13, R23.reuse, 0x1, R5, P6 ;  /* 0x00000001170d7824 */ /* 0x040fe400030e0605 */
[----:B------:R-:W-:Y:S03]  /*6800*/  IMAD.X R3, R23, 0x1, R6, P5 ;  /* 0x0000000117037824 */ /* 0x000fe600028e0606 */
[----:B------:R1:W-:Y:S04]  /*6810*/  LDGSTS.E.BYPASS.LTC128B.128 [R219+0x2100], [R12.64], !P2 ;  /* 0x021000000cdb7fae */ /* 0x0003e8000d101d46 */
[----:B----4-:R3:W2:Y:S04]  /*6820*/  SHFL.IDX PT, R14, R0, 0x3, 0x181f ;  /* 0x00781f00000e7f89 */ /* 0x0106a800000e0000 */
[----:B------:R3:W4:Y:S04]  /*6830*/  SHFL.IDX PT, R0, R4, 0x3, 0x181f ;  /* 0x00781f0004007f89 */ /* 0x00072800000e0000 */
[----:B------:R3:W-:Y:S01]  /*6840*/  LDGSTS.E.BYPASS.LTC128B.128 [R219+0x6100], [R2.64], !P0 ;  /* 0x0610000002db7fae */ /* 0x0007e2000c101d46 */
[----:B-1----:R-:W-:Y:S04]  /*6850*/  SEL R12, RZ, 0x10, P2 ;  /* 0x00000010ff0c7807 */ /* 0x002fe80001000000 */
.L_x_525:
[----:B---3--:R-:W-:Y:S02]  /*6860*/  IADD3 R4, -R12, 0x10, RZ ;  /* 0x000000100c047810 */ /* 0x008fe40007ffe1ff */
[C---:B------:R-:W-:Y:S02]  /*6870*/  IADD3 R2, -R7.reuse, 0x10, RZ ;  /* 0x0000001007027810 */ /* 0x040fe40007ffe1ff */
[----:B------:R-:W-:Y:S02]  /*6880*/  LOP3.LUT R4, R4, 0xf, RZ, 0xc0, !PT ;  /* 0x0000000f04047812 */ /* 0x000fe400078ec0ff */
[----:B------:R-:W-:Y:S02]  /*6890*/  ISETP.NE.U32.AND P6, PT, R12, RZ, PT ;  /* 0x000000ff0c00720c */ /* 0x000fe40003fc5070 */
[----:B----4-:R-:W-:Y:S02]  /*68a0*/  IADD3 R4, P2, P0, R4, R0, R28 ;  /* 0x0000000004047210 */ /* 0x010fe4000785e01c */
[----:B------:R-:W-:Y:S02]  /*68b0*/  LOP3.LUT R2, R2, 0xf, RZ, 0xc0, !PT ;  /* 0x0000000f02027812 */ /* 0x000fe400078ec0ff */
[----:B------:R-:W-:Y:S02]  /*68c0*/  ISETP.NE.U32.AND P5, PT, R7, RZ, PT ;  /* 0x000000ff0700720c */ /* 0x000fe40003fa5070 */
[----:B--2---:R-:W-:Y:S02]  /*68d0*/  IADD3.X R5, RZ, R14, R5, P2, P0 ;  /* 0x0000000eff057210 */ /* 0x004fe400017e0405 */
[----:B------:R-:W-:Y:S03]  /*68e0*/  IADD3 R2, P2, P0, R2, R0, R30 ;  /* 0x0000000002027210 */ /* 0x000fe6000785e01e */
[----:B------:R-:W-:Y:S01]  /*68f0*/  @!PT LDS RZ, [RZ] ;  /* 0x00000000fffff984 */ /* 0x000fe20000000800 */
[----:B------:R-:W-:Y:S01]  /*6900*/  @!PT LDS RZ, [RZ] ;  /* 0x00000000fffff984 */ /* 0x000fe20000000800 */
[----:B------:R-:W-:Y:S01]  /*6910*/  @!PT LDS RZ, [RZ] ;  /* 0x00000000fffff984 */ /* 0x000fe20000000800 */
[----:B------:R1:W-:Y:S01]  /*6920*/  LDGSTS.E.BYPASS.LTC128B.128.ZFILL [R219+0x3100], [R4.64], P6 ;  /* 0x0310000004db7fae */ /* 0x0003e2000b141d46 */
[----:B------:R-:W-:Y:S05]  /*6930*/  IADD3.X R3, RZ, R14, R6, P2, P0 ;  /* 0x0000000eff037210 */ /* 0x000fea00017e0406 */
[----:B------:R1:W-:Y:S04]  /*6940*/  LDGSTS.E.BYPASS.LTC128B.128.ZFILL [R219+0x7100], [R2.64], P5 ;  /* 0x0710000002db7fae */ /* 0x0003e8000a941d46 */
.L_x_470:
[----:B---34-:R-:W-:Y:S05]  /*6950*/  BSYNC B0 ;  /* 0x0000000000007941 */ /* 0x018fea0003800000 */
.L_x_469:
[----:B------:R-:W0:Y:S01]  /*6960*/  LDGDEPBAR ;  /* 0x00000000000079af */ /* 0x000e220000000000 */
[----:B------:R-:W-:Y:S01]  /*6970*/  WARPSYNC 0xffffffff ;  /* 0xffffffff00007948 */ /* 0x000fe20003800000 */
[C---:B-1----:R-:W-:Y:S01]  /*6980*/  HMMA.16816.F32 R4, R136.reuse, R8, RZ ;  /* 0x000000088804723c */ /* 0x042fe200000018ff */
[----:B------:R-:W-:Y:S02]  /*6990*/  BSSY B0, `(.L_x_473) ;  /* 0x0000189000007945 */ /* 0x000fe40003800000 */
[----:B------:R-:W-:Y:S05]  /*69a0*/  ISETP.GE.AND P0, PT, R226, 0x1, PT ;  /* 0x00000001e200780c */ /* 0x000fea0003f06270 */
[C---:B------:R-:W-:Y:S08]  /*69b0*/  HMMA.16816.F32 R8, R136.reuse, R10, RZ ;  /* 0x0000000a8808723c */ /* 0x040ff000000018ff */
        /* <DEDUP_REMOVED lines=16> */
[----:B------:R-:W1:Y:S07]  /*6ac0*/  LDSM.16.M88.4 R144, [R206] ;  /* 0x00000000ce90783b */ /* 0x000e6e0000000200 */
        /* <DEDUP_REMOVED lines=11> */
[----:B------:R-:W2:Y:S07]  /*6b80*/  LDSM.16.M88.4 R160, [R206+0x2000] ;  /* 0x00200000cea0783b */ /* 0x000eae0000000200 */
[C---:B------:R-:W-:Y:S08]  /*6b90*/  HMMA.16816.F32 R44, R140.reuse, R164, R44 ;  /* 0x000000a48c2c723c */ /* 0x040ff0000000182c */
[C---:B------:R-:W-:Y:S01]  /*6ba0*/  HMMA.16816.F32 R48, R140.reuse, R166, R48 ;  /* 0x000000a68c30723c */ /* 0x040fe20000001830 */
[----:B------:R-:W2:Y:S07]  /*6bb0*/  LDSM.16.M88.4 R164, [R206+0x2800] ;  /* 0x00280000cea4783b */ /* 0x000eae0000000200 */
[C---:B------:R-:W-:Y:S08]  /*6bc0*/  HMMA.16816.F32 R52, R140.reuse, R168, R52 ;  /* 0x000000a88c34723c */ /* 0x040ff00000001834 */
[C---:B------:R-:W-:Y:S01]  /*6bd0*/  HMMA.16816.F32 R56, R140.reuse, R170, R56 ;  /* 0x000000aa8c38723c */ /* 0x040fe20000001838 */
[----:B------:R-:W-:Y:S07]  /*6be0*/  LDSM.16.M88.4 R168, [R205+-0x3000] ;  /* 0xffd00000cda8783b */ /* 0x000fee0000000200 */
[C---:B------:R-:W-:Y:S08]  /*6bf0*/  HMMA.16816.F32 R60, R140.reuse, R172, R60 ;  /* 0x000000ac8c3c723c */ /* 0x040ff0000000183c */
[----:B------:R-:W-:Y:S08]  /*6c00*/  HMMA.16816.F32 R64, R140, R174, R64 ;  /* 0x000000ae8c40723c */ /* 0x000ff00000001840 */
[C---:B-1----:R-:W-:Y:S08]  /*6c10*/  HMMA.16816.F32 R4, R176.reuse, R144, R4 ;  /* 0x00000090b004723c */ /* 0x042ff00000001804 */
[C---:B------:R-:W-:Y:S01]  /*6c20*/  HMMA.16816.F32 R8, R176.reuse, R146, R8 ;  /* 0x00000092b008723c */ /* 0x040fe20000001808 */
[----:B------:R-:W1:Y:S07]  /*6c30*/  LDSM.16.M88.4 R144, [R206+0x3000] ;  /* 0x00300000ce90783b */ /* 0x000e6e0000000200 */
[C---:B---3--:R-:W-:Y:S08]  /*6c40*/  HMMA.16816.F32 R12, R176.reuse, R148, R12 ;  /* 0x00000094b00c723c */ /* 0x048ff0000000180c */
[C---:B------:R-:W-:Y:S01]  /*6c50*/  HMMA.16816.F32 R16, R176.reuse, R150, R16 ;  /* 0x00000096b010723c */ /* 0x040fe20000001810 */
[----:B------:R-:W3:Y:S07]  /*6c60*/  LDSM.16.M88.4 R148, [R206+0x3800] ;  /* 0x00380000ce94783b */ /* 0x000eee0000000200 */
[C---:B----4-:R-:W-:Y:S08]  /*6c70*/  HMMA.16816.F32 R20, R176.reuse, R152, R20 ;  /* 0x00000098b014723c */ /* 0x050ff00000001814 */
[C---:B------:R-:W-:Y:S01]  /*6c80*/  HMMA.16816.F32 R24, R176.reuse, R154, R24 ;  /* 0x0000009ab018723c */ /* 0x040fe20000001818 */
[----:B------:R-:W4:Y:S07]  /*6c90*/  LDSM.16.M88.4 R152, [R205+-0x4000] ;  /* 0xffc00000cd98783b */ /* 0x000f2e0000000200 */
[C---:B-----5:R-:W-:Y:S08]  /*6ca0*/  HMMA.16816.F32 R28, R176.reuse, R156, R28 ;  /* 0x0000009cb01c723c */ /* 0x060ff0000000181c */
[C---:B------:R-:W-:Y:S01]  /*6cb0*/  HMMA.16816.F32 R32, R176.reuse, R158, R32 ;  /* 0x0000009eb020723c */ /* 0x040fe20000001820 */
[----:B------:R-:W5:Y:S07]  /*6cc0*/  LDSM.16.M88.4 R156, [R205+-0x3800] ;  /* 0xffc80000cd9c783b */ /* 0x000f6e0000000200 */
[C---:B--2---:R-:W-:Y:S08]  /*6cd0*/  HMMA.16816.F32 R36, R176.reuse, R160, R36 ;  /* 0x000000a0b024723c */ /* 0x044ff00000001824 */
[C---:B------:R-:W-:Y:S01]  /*6ce0*/  HMMA.16816.F32 R40, R176.reuse, R162, R40 ;  /* 0x000000a2b028723c */ /* 0x040fe20000001828 */
[----:B------:R-:W2:Y:S07]  /*6cf0*/  LDSM.16.M88.4 R160, [R205+-0x2800] ;  /* 0xffd80000cda0783b */ /* 0x000eae0000000200 */
[C---:B------:R-:W-:Y:S08]  /*6d00*/  HMMA.16816.F32 R44, R176.reuse, R164, R44 ;  /* 0x000000a4b02c723c */ /* 0x040ff0000000182c */
[C---:B------:R-:W-:Y:S01]  /*6d10*/  HMMA.16816.F32 R48, R176.reuse, R166, R48 ;  /* 0x000000a6b030723c */ /* 0x040fe20000001830 */
[----:B------:R-:W2:Y:S07]  /*6d20*/  LDSM.16.M88.4 R164, [R205+-0x2000] ;  /* 0xffe00000cda4783b */ /* 0x000eae0000000200 */
[C---:B-1----:R-:W-:Y:S08]  /*6d30*/  HMMA.16816.F32 R52, R176.reuse, R144, R52 ;  /* 0x00000090b034723c */ /* 0x042ff00000001834 */
[C---:B------:R-:W-:Y:S01]  /*6d40*/  HMMA.16816.F32 R56, R176.reuse, R146, R56 ;  /* 0x00000092b038723c */ /* 0x040fe20000001838 */
[----:B------:R-:W1:Y:S07]  /*6d50*/  LDSM.16.M88.4 R144, [R205+-0x1800] ;  /* 0xffe80000cd90783b */ /* 0x000e6e0000000200 */
[C---:B---3--:R-:W-:Y:S08]  /*6d60*/  HMMA.16816.F32 R60, R176.reuse, R148, R60 ;  /* 0x00000094b03c723c */ /* 0x048ff0000000183c */
[----:B------:R-:W-:Y:S01]  /*6d70*/  HMMA.16816.F32 R64, R176, R150, R64 ;  /* 0x00000096b040723c */ /* 0x000fe20000001840 */
[----:B------:R-:W3:Y:S07]  /*6d80*/  LDSM.16.M88.4 R148, [R205+-0x1000] ;  /* 0xfff00000cd94783b */ /* 0x000eee0000000200 */
[C---:B----4-:R-:W-:Y:S08]  /*6d90*/  HMMA.16816.F32 R4, R180.reuse, R152, R4 ;  /* 0x00000098b404723c */ /* 0x050ff00000001804 */
[C---:B------:R-:W-:Y:S01]  /*6da0*/  HMMA.16816.F32 R8, R180.reuse, R154, R8 ;  /* 0x0000009ab408723c */ /* 0x040fe20000001808 */
[----:B------:R-:W4:Y:S07]  /*6db0*/  LDSM.16.M88.4 R152, [R205+-0x800] ;  /* 0xfff80000cd98783b */ /* 0x000f2e0000000200 */
        /* <DEDUP_REMOVED lines=16> */
[C---:B------:R-:W-:Y:S01]  /*6ec0*/  HMMA.16816.F32 R56, R180.reuse, R150, R56 ;  /* 0x00000096b438723c */ /* 0x040fe20000001838 */
[----:B------:R-:W3:Y:S07]  /*6ed0*/  LDSM.16.M88.4 R148, [R204+0x6800] ;  /* 0x00680000cc94783b */ /* 0x000eee0000000200 */
[C---:B----4-:R-:W-:Y:S08]  /*6ee0*/  HMMA.16816.F32 R60, R180.reuse, R152, R60 ;  /* 0x00000098b43c723c */ /* 0x050ff0000000183c */
[----:B------:R-:W-:Y:S01]  /*6ef0*/  HMMA.16816.F32 R64, R180, R154, R64 ;  /* 0x0000009ab440723c */ /* 0x000fe20000001840 */
[----:B------:R-:W4:Y:S07]  /*6f00*/  LDSM.16.M88.4 R152, [R204+0x7000] ;  /* 0x00700000cc98783b */ /* 0x000f2e0000000200 */
[C---:B-----5:R-:W-:Y:S08]  /*6f10*/  HMMA.16816.F32 R4, R184.reuse, R156, R4 ;  /* 0x0000009cb804723c */ /* 0x060ff00000001804 */
[C---:B------:R-:W-:Y:S01]  /*6f20*/  HMMA.16816.F32 R8, R184.reuse, R158, R8 ;  /* 0x0000009eb808723c */ /* 0x040fe20000001808 */
[----:B------:R-:W5:Y:S07]  /*6f30*/  LDSM.16.M88.4 R156, [R204+0x7800] ;  /* 0x00780000cc9c783b */ /* 0x000f6e0000000200 */
        /* <DEDUP_REMOVED lines=18> */
[C---:B-----5:R-:W-:Y:S08]  /*7060*/  HMMA.16816.F32 R60, R184.reuse, R156, R60 ;  /* 0x0000009cb83c723c */ /* 0x060ff0000000183c */
[----:B------:R-:W-:Y:S01]  /*7070*/  HMMA.16816.F32 R64, R184, R158, R64 ;  /* 0x0000009eb840723c */ /* 0x000fe20000001840 */
        /* <DEDUP_REMOVED lines=30> */
[----:B------:R-:W2:Y:S07]  /*7260*/  LDSM.16.M88.4 R164, [R205] ;  /* 0x00000000cda4783b */ /* 0x000eae0000000200 */
[C---:B-1----:R-:W-:Y:S08]  /*7270*/  HMMA.16816.F32 R20, R192.reuse, R144, R20 ;  /* 0x00000090c014723c */ /* 0x042ff00000001814 */
[C---:B------:R-:W-:Y:S01]  /*7280*/  HMMA.16816.F32 R24, R192.reuse, R146, R24 ;  /* 0x00000092c018723c */ /* 0x040fe20000001818 */
[----:B------:R-:W1:Y:S07]  /*7290*/  LDSM.16.M88.4 R144, [R205+0x800] ;  /* 0x00080000cd90783b */ /* 0x000e6e0000000200 */
[C---:B---3--:R-:W-:Y:S08]  /*72a0*/  HMMA.16816.F32 R28, R192.reuse, R148, R28 ;  /* 0x00000094c01c723c */ /* 0x048ff0000000181c */
[C---:B------:R-:W-:Y:S08]  /*72b0*/  HMMA.16816.F32 R32, R192.reuse, R150, R32 ;  /* 0x00000096c020723c */ /* 0x040ff00000001820 */
[C---:B----4-:R-:W-:Y:S08]  /*72c0*/  HMMA.16816.F32 R36, R192.reuse, R152, R36 ;  /* 0x00000098c024723c */ /* 0x050ff00000001824 */
[C---:B------:R-:W-:Y:S08]  /*72d0*/  HMMA.16816.F32 R40, R192.reuse, R154, R40 ;  /* 0x0000009ac028723c */ /* 0x040ff00000001828 */
[C---:B-----5:R-:W-:Y:S08]  /*72e0*/  HMMA.16816.F32 R44, R192.reuse, R156, R44 ;  /* 0x0000009cc02c723c */ /* 0x060ff0000000182c */
[C---:B------:R-:W-:Y:S08]  /*72f0*/  HMMA.16816.F32 R48, R192.reuse, R158, R48 ;  /* 0x0000009ec030723c */ /* 0x040ff00000001830 */
[C---:B--2---:R-:W-:Y:S08]  /*7300*/  HMMA.16816.F32 R52, R192.reuse, R160, R52 ;  /* 0x000000a0c034723c */ /* 0x044ff00000001834 */
        /* <DEDUP_REMOVED lines=100> */
[----:B--2---:R-:W-:Y:S01]  /*7950*/  FMUL.FTZ R20, R57, c[0x0][0x320] ;  /* 0x0000c80039147a20 */ /* 0x004fe20000410000 */
        /* <DEDUP_REMOVED lines=14> */
[----:B------:R-:W-:Y:S02]  /*7a40*/  FMUL.FTZ R16, R65, c[0x0][0x320] ;  /* 0x0000c80041107a20 */ /* 0x000fe40000410000 */
[----:B------:R-:W-:Y:S01]  /*7a50*/  FMUL.FTZ R66, R66, c[0x0][0x320] ;  /* 0x0000c80042427a20 */ /* 0x000fe20000410000 */
[----:B------:R-:W1:Y:S01]  /*7a60*/  MUFU.TANH R31, R31 ;  /* 0x0000001f001f7308 */ /* 0x000e620000002400 */
[----:B------:R-:W-:Y:S09]  /*7a70*/  FMUL.FTZ R67, R67, c[0x0][0x320] ;  /* 0x0000c80043437a20 */ /* 0x000ff20000410000 */
[----:B------:R2:W1:Y:S10]  /*7a80*/  MUFU.TANH R27, R32 ;  /* 0x00000020001b7308 */ /* 0x0004740000002400 */
[----:B------:R-:W1:Y:S10]  /*7a90*/  MUFU.TANH R33, R33 ;  /* 0x0000002100217308 */ /* 0x000e740000002400 */
[----:B------:R-:W1:Y:S10]  /*7aa0*/  MUFU.TANH R34, R34 ;  /* 0x0000002200227308 */ /* 0x000e740000002400 */
[----:B------:R-:W1:Y:S10]  /*7ab0*/  MUFU.TANH R35, R35 ;  /* 0x0000002300237308 */ /* 0x000e740000002400 */
        /* <DEDUP_REMOVED lines=33> */
[----:B--234-:R-:W-:Y:S01]  /*7cd0*/  IMAD.MOV.U32 R221, RZ, RZ, RZ ;  /* 0x000000ffffdd7224 */ /* 0x01cfe200078e00ff */
[----:B------:R-:W2:Y:S01]  /*7ce0*/  LDL R2, [R1+0x14] ;  /* 0x0000140001027983 */ /* 0x000ea20000100800 */
[----:B------:R-:W-:Y:S02]  /*7cf0*/  IMAD.SHL.U32 R24, R241, 0x2, RZ ;  /* 0x00000002f1187824 */ /* 0x000fe400078e00ff */
[----:B------:R-:W-:Y:S01]  /*7d00*/  IMAD.SHL.U32 R22, R228, 0x2, RZ ;  /* 0x00000002e4167824 */ /* 0x000fe200078e00ff */
[----:B------:R-:W3:Y:S04]  /*7d10*/  LDL R0, [R1+0x10] ;  /* 0x0000100001007983 */ /* 0x000ee80000100800 */
[----:B------:R-:W4:Y:S04]  /*7d20*/  LDL.64 R224, [R1+0x20] ;  /* 0x0000200001e07983 */ /* 0x000f280000100a00 */
[----:B------:R-:W5:Y:S04]  /*7d30*/  LDL R201, [R1+0x34] ;  /* 0x0000340001c97983 */ /* 0x000f680000100800 */
[----:B------:R-:W4:Y:S04]  /*7d40*/  LDL.64 R202, [R1+0x18] ;  /* 0x0000180001ca7983 */ /* 0x000f280000100a00 */
[----:B------:R-:W5:Y:S01]  /*7d50*/  LDL R200, [R1+0x30] ;  /* 0x0000300001c87983 */ /* 0x000f620000100800 */
[----:B--2---:R-:W-:Y:S05]  /*7d60*/  IMAD R2, R226, 0x80, R2 ;  /* 0x00000080e2027824 */ /* 0x004fea00078e0202 */
[----:B---3--:R-:W-:Y:S05]  /*7d70*/  IADD3 R2, R2, -0x80, R0 ;  /* 0xffffff8002027810 */ /* 0x008fea0007ffe000 */
[----:B------:R-:W-:Y:S04]  /*7d80*/  @P3 IMAD.HI.U32 R3, R2, c[0x0][0x2bc], RZ ;  /* 0x0000af0002033a27 */ /* 0x000fe800078e00ff */
[----:B------:R-:W-:Y:S01]  /*7d90*/  IMAD.MOV.U32 R0, RZ, RZ, R2 ;  /* 0x000000ffff007224 */ /* 0x000fe200078e0002 */
[----:B------:R-:W-:Y:S04]  /*7da0*/  @P3 SHF.R.U32.HI R0, RZ, c[0x0][0x2c0], R3 ;  /* 0x0000b000ff003a19 */ /* 0x000fe80000011603 */
[C---:B----4-:R-:W-:Y:S04]  /*7db0*/  @!P1 IADD3 R3, P0, R0.reuse, R224, RZ ;  /* 0x000000e000039210 */ /* 0x050fe80007f1e0ff */
[----:B-----5:R-:W-:Y:S01]  /*7dc0*/  @!P1 LEA.HI.X.SX32 R5, R0, R201, 0x1, P0 ;  /* 0x000000c900059211 */ /* 0x020fe200000f0eff */
[----:B------:R-:W-:Y:S01]  /*7dd0*/  IMAD.MOV R0, RZ, RZ, -R0 ;  /* 0x000000ffff007224 */ /* 0x000fe200078e0a00 */
[C---:B------:R-:W-:Y:S02]  /*7de0*/  @!P1 LEA R4, P0, R3.reuse, c[0x0][0x2a0], 0x2 ;  /* 0x0000a80003049a11 */ /* 0x040fe400078010ff */
[----:B------:R-:W-:Y:S01]  /*7df0*/  SHF.R.S32.HI R201, RZ, 0x1f, R241 ;  /* 0x0000001fffc97819 */ /* 0x000fe200000114f1 */
[----:B------:R-:W-:Y:S01]  /*7e00*/  IMAD R222, R0, c[0x0][0x2b8], R2 ;  /* 0x0000ae0000de7a24 */ /* 0x000fe200078e0202 */
[----:B------:R-:W-:Y:S02]  /*7e10*/  @!P1 LEA.HI.X R5, R3, c[0x0][0x2a4], R5, 0x2, P0 ;  /* 0x0000a90003059a11 */ /* 0x000fe400000f1405 */
[----:B------:R-:W-:Y:S01]  /*7e20*/  SHF.L.U64.HI R6, R241, 0x1, R201 ;  /* 0x00000001f1067819 */ /* 0x000fe200000102c9 */
[----:B------:R-:W-:Y:S01]  /*7e30*/  IMAD.WIDE.U32 R2, R222, c[0x0][0x1e0], RZ ;  /* 0x00007800de027a25 */ /* 0x000fe200078e00ff */
[----:B------:R-:W-:Y:S01]  /*7e40*/  SHF.R.S32.HI R0, RZ, 0x1f, R222 ;  /* 0x0000001fff007819 */ /* 0x000fe200000114de */
[----:B------:R-:W2:Y:S04]  /*7e50*/  @!P1 LDG.E R221, [R4.64] ;  /* 0x0000000604dd9981 */ /* 0x000ea8000c1e1900 */
[----:B------:R-:W-:Y:S04]  /*7e60*/  IMAD R0, R0, c[0x0][0x1e0], RZ ;  /* 0x0000780000007a24 */ /* 0x000fe800078e02ff */
[----:B------:R-:W-:Y:S04]  /*7e70*/  IMAD R0, R222, c[0x0][0x1e4], R0 ;  /* 0x00007900de007a24 */ /* 0x000fe800078e0200 */
        /* <DEDUP_REMOVED lines=8> */
[----:B------:R-:W-:Y:S02]  /*7f00*/  SHF.R.S32.HI R200, RZ, 0x1f, R228 ;  /* 0x0000001fffc87819 */ /* 0x000fe400000114e4 */
[----:B------:R-:W-:Y:S02]  /*7f10*/  LEA.HI.X R0, R0, c[0x0][0x1cc], R2, 0x1, P0 ;  /* 0x0000730000007a11 */ /* 0x000fe400000f0c02 */
[----:B------:R-:W-:Y:S01]  /*7f20*/  SHF.L.U64.HI R5, R228, 0x1, R200 ;  /* 0x00000001e4057819 */ /* 0x000fe200000102c8 */
[----:B------:R-:W-:-:S05]  /*7f30*/  BRA.DIV ~URZ, `(.L_x_475) ;  /* 0x0000ab527f007947 */ /* 0x000fca000b800000 */
[----:B------:R2:W3:Y:S02]  /*7f40*/  SHFL.IDX PT, R7, R0, RZ, 0x181f ;  /* 0x00181fff00077589 */ /* 0x0004e400000e0000 */
.L_x_526:
[----:B------:R-:W-:-:S05]  /*7f50*/  BRA.DIV ~URZ, `(.L_x_476) ;  /* 0x0000aba27f007947 */ /* 0x000fca000b800000 */
[----:B------:R-:W4:Y:S01]  /*7f60*/  SHFL.IDX PT, R2, R4, RZ, 0x181f ;  /* 0x00181fff04027589 */ /* 0x000f2200000e0000 */
[----:B------:R-:W-:Y:S02]  /*7f70*/  ISETP.GE.AND P2, PT, R228, c[0x0][0x1d4], PT ;  /* 0x00007500e4007a0c */ /* 0x000fe40003f46270 */
[----:B------:R-:W-:Y:S01]  /*7f80*/  ISETP.GE.AND P0, PT, R241, c[0x0][0x1d4], PT ;  /* 0x00007500f1007a0c */ /* 0x000fe20003f06270 */
[----:B------:R-:W5:Y:S04]  /*7f90*/  SHFL.IDX PT, R10, R4, 0x1, 0x181f ;  /* 0x00381f00040a7f89 */ /* 0x000f6800000e0000 */
[----:B------:R-:W2:Y:S04]  /*7fa0*/  SHFL.IDX PT, R11, R0, 0x1, 0x181f ;  /* 0x00381f00000b7f89 */ /* 0x000ea800000e0000 */
[----:B------:R-:W3:Y:S04]  /*7fb0*/  SHFL.IDX PT, R14, R4, 0x2, 0x181f ;  /* 0x00581f00040e7f89 */ /* 0x000ee800000e0000 */
[----:B------:R-:W1:Y:S01]  /*7fc0*/  SHFL.IDX PT, R15, R0, 0x2, 0x181f ;  /* 0x00581f00000f7f89 */ /* 0x000e6200000e0000 */
[C---:B----4-:R-:W-:Y:S02]  /*7fd0*/  IADD3 R8, P6, R2.reuse, R22, RZ ;  /* 0x0000001602087210 */ /* 0x050fe40007fde0ff */
[----:B------:R-:W-:Y:S03]  /*7fe0*/  IADD3 R2, P5, R2, R24, RZ ;  /* 0x0000001802027210 */ /* 0x000fe60007fbe0ff */
[C-C-:B---3--:R-:W-:Y:S01]  /*7ff0*/  IMAD.X R9, R7.reuse, 0x1, R5.reuse, P6 ;  /* 0x0000000107097824 */ /* 0x148fe200030e0605 */
[C---:B-----5:R-:W-:Y:S01]  /*8000*/  IADD3 R12, P6, R10.reuse, R22, RZ ;  /* 0x000000160a0c7210 */ /* 0x060fe20007fde0ff */
[--C-:B------:R-:W-:Y:S01]  /*8010*/  IMAD.X R3, R7, 0x1, R6.reuse, P5 ;  /* 0x0000000107037824 */ /* 0x100fe200028e0606 */
[----:B------:R-:W-:Y:S02]  /*8020*/  IADD3 R10, P5, R10, R24, RZ ;  /* 0x000000180a0a7210 */ /* 0x000fe40007fbe0ff */
[----:B------:R3:W-:Y:S01]  /*8030*/  LDGSTS.E.BYPASS.LTC128B.128 [R219+0x8100], [R8.64], !P2 ;  /* 0x0810000008db7fae */ /* 0x0007e2000d101d46 */
[C-C-:B--2---:R-:W-:Y:S01]  /*8040*/  IMAD.X R13, R11.reuse, 0x1, R5.reuse, P6 ;  /* 0x000000010b0d7824 */ /* 0x144fe200030e0605 */
[----:B------:R-:W-:Y:S01]  /*8050*/  SEL R7, RZ, 0x10, P0 ;  /* 0x00000010ff077807 */ /* 0x000fe20000000000 */
[--C-:B------:R-:W-:Y:S01]  /*8060*/  IMAD.X R11, R11, 0x1, R6.reuse, P5 ;  /* 0x000000010b0b7824 */ /* 0x100fe200028e0606 */
[----:B------:R2:W-:Y:S04]  /*8070*/  LDGSTS.E.BYPASS.LTC128B.128 [R219+0xc100], [R2.64], !P0 ;  /* 0x0c10000002db7fae */ /* 0x0005e8000c101d46 */
[----:B------:R4:W-:Y:S04]  /*8080*/  LDGSTS.E.BYPASS.LTC128B.128 [R219+0x9100], [R12.64], !P2 ;  /* 0x091000000cdb7fae */ /* 0x0009e8000d101d46 */
[----:B------:R5:W-:Y:S01]  /*8090*/  LDGSTS.E.BYPASS.LTC128B.128 [R219+0xd100], [R10.64], !P0 ;  /* 0x0d1000000adb7fae */ /* 0x000be2000c101d46 */
[C---:B---3--:R-:W-:Y:S02]  /*80a0*/  IADD3 R8, P6, R14.reuse, R22, RZ ;  /* 0x000000160e087210 */ /* 0x048fe40007fde0ff */
[----:B--2---:R-:W-:Y:S03]  /*80b0*/  IADD3 R2, P5, R14, R24, RZ ;  /* 0x000000180e027210 */ /* 0x004fe60007fbe0ff */
[C---:B-1----:R-:W-:Y:S02]  /*80c0*/  IMAD.X R9, R15.reuse, 0x1, R5, P6 ;  /* 0x000000010f097824 */ /* 0x042fe400030e0605 */
[----:B------:R-:W-:Y:S03]  /*80d0*/  IMAD.X R3, R15, 0x1, R6, P5 ;  /* 0x000000010f037824 */ /* 0x000fe600028e0606 */
[----:B------:R1:W-:Y:S04]  /*80e0*/  LDGSTS.E.BYPASS.LTC128B.128 [R219+0xa100], [R8.64], !P2 ;  /* 0x0a10000008db7fae */ /* 0x0003e8000d101d46 */
[----:B-----5:R4:W2:Y:S04]  /*80f0*/  SHFL.IDX PT, R10, R0, 0x3, 0x181f ;  /* 0x00781f00000a7f89 */ /* 0x0208a800000e0000 */
[----:B------:R4:W3:Y:S04]  /*8100*/  SHFL.IDX PT, R0, R4, 0x3, 0x181f ;  /* 0x00781f0004007f89 */ /* 0x0008e800000e0000 */
[----:B------:R4:W-:Y:S01]  /*8110*/  LDGSTS.E.BYPASS.LTC128B.128 [R219+0xe100], [R2.64], !P0 ;  /* 0x0e10000002db7fae */ /* 0x0009e2000c101d46 */
[----:B-1----:R-:W-:Y:S04]  /*8120*/  SEL R8, RZ, 0x10, P2 ;  /* 0x00000010ff087807 */ /* 0x002fe80001000000 */
.L_x_527:
[----:B----4-:R-:W-:Y:S02]  /*8130*/  IADD3 R4, -R8, 0x10, RZ ;  /* 0x0000001008047810 */ /* 0x010fe40007ffe1ff */
[C---:B------:R-:W-:Y:S02]  /*8140*/  IADD3 R2, -R7.reuse, 0x10, RZ ;  /* 0x0000001007027810 */ /* 0x040fe40007ffe1ff */
[----:B------:R-:W-:Y:S02]  /*8150*/  LOP3.LUT R4, R4, 0xf, RZ, 0xc0, !PT ;  /* 0x0000000f04047812 */ /* 0x000fe400078ec0ff */
[----:B------:R-:W-:Y:S02]  /*8160*/  ISETP.NE.U32.AND P6, PT, R8, RZ, PT ;  /* 0x000000ff0800720c */ /* 0x000fe40003fc5070 */
[----:B---3--:R-:W-:Y:S02]  /*8170*/  IADD3 R4, P2, P0, R4, R0, R22 ;  /* 0x0000000004047210 */ /* 0x008fe4000785e016 */
        /* <DEDUP_REMOVED lines=10> */
.L_x_474:
[----:B--234-:R-:W-:Y:S05]  /*8220*/  BSYNC B0 ;  /* 0x0000000000007941 */ /* 0x01cfea0003800000 */
.L_x_473:
[----:B-1----:R-:W2:Y:S01]  /*8230*/  LDL R4, [R1+0x3c] ;  /* 0x00003c0001047983 */ /* 0x002ea20000100800 */
[----:B------:R-:W-:Y:S03]  /*8240*/  MOV R0, 0xffffff80 ;  /* 0xffffff8000007802 */ /* 0x000fe60000000f00 */
[----:B------:R-:W2:Y:S02]  /*8250*/  LDL R3, [R1+0x48] ;  /* 0x0000480001037983 */ /* 0x000ea40000100800 */
[----:B------:R-:W-:Y:S02]  /*8260*/  IMAD R0, R226, R0, 0x1 ;  /* 0x00000001e2007424 */ /* 0x000fe400078e0200 */
[----:B------:R-:W3:Y:S04]  /*8270*/  LDL R2, [R1+0x4c] ;  /* 0x00004c0001027983 */ /* 0x000ee80000100800 */
[----:B------:R-:W0:Y:S01]  /*8280*/  LDGDEPBAR ;  /* 0x00000000000079af */ /* 0x000e220000000000 */
[----:B--2---:R-:W-:Y:S02]  /*8290*/  IADD3 R4, R3, R4, RZ ;  /* 0x0000000403047210 */ /* 0x004fe40007ffe0ff */
[----:B------:R-:W-:Y:S02]  /*82a0*/  MOV R3, c[0x0][0x2ac] ;  /* 0x0000ab0000037a02 */ /* 0x000fe40000000f00 */
[----:B---3--:R-:W-:Y:S01]  /*82b0*/  IADD3 R0, -R2, R0, RZ ;  /* 0x0000000002007210 */ /* 0x008fe20007ffe1ff */
[----:B------:R-:W-:Y:S04]  /*82c0*/  @P4 IMAD.HI.U32 R2, R4, c[0x0][0x2c8], RZ ;  /* 0x0000b20004024a27 */ /* 0x000fe800078e00ff */
[----:B------:R-:W-:Y:S01]  /*82d0*/  IMAD R0, R3, c[0x0][0x1d0], R0 ;  /* 0x0000740003007a24 */ /* 0x000fe200078e0200 */
[----:B------:R-:W-:Y:S04]  /*82e0*/  @P4 SHF.R.U32.HI R4, RZ, c[0x0][0x2cc], R2 ;  /* 0x0000b300ff044a19 */ /* 0x000fe80000011602 */
[----:B------:R-:W-:Y:S01]  /*82f0*/  IADD3 R5, R0, -c[0x0][0x168], RZ ;  /* 0x80005a0000057a10 */ /* 0x000fe20007ffe0ff */
[----:B------:R-:W-:-:S05]  /*8300*/  BRA.DIV ~URZ, `(.L_x_477) ;  /* 0x0000ad227f007947 */ /* 0x000fca000b800000 */
[----:B------:R1:W2:Y:S02]  /*8310*/  SHFL.IDX PT, R0, R4, RZ, 0x1c1f ;  /* 0x001c1fff04007589 */ /* 0x0002a400000e0000 */
.L_x_528:
[----:B--2---:R-:W-:Y:S05]  /*8320*/  IMAD.IADD R0, R5, 0x1, R0 ;  /* 0x0000000105007824 */ /* 0x004fea00078e0200 */
[C---:B------:R-:W-:Y:S02]  /*8330*/  ISETP.GT.AND P6, PT, R0.reuse, RZ, PT ;  /* 0x000000ff0000720c */ /* 0x040fe40003fc4270 */
[C---:B------:R-:W-:Y:S02]  /*8340*/  ISETP.GT.AND P5, PT, R0.reuse, 0x1, PT ;  /* 0x000000010000780c */ /* 0x040fe40003fa4270 */
[C---:B------:R-:W-:Y:S02]  /*8350*/  ISETP.GT.AND P2, PT, R0.reuse, 0x8, PT ;  /* 0x000000080000780c */ /* 0x040fe40003f44270 */
[C---:B------:R-:W-:Y:S02]  /*8360*/  ISETP.GT.AND P0, PT, R0.reuse, 0x9, PT ;  /* 0x000000090000780c */ /* 0x040fe40003f04270 */
[----:B------:R-:W-:Y:S02]  /*8370*/  FSEL R6, R163, -INF , P6 ;  /* 0xff800000a3067808 */ /* 0x000fe40003000000 */
[----:B------:R-:W-:Y:S02]  /*8380*/  ISETP.GT.AND P6, PT, R0, 0x10, PT ;  /* 0x000000100000780c */ /* 0x000fe40003fc4270 */
[----:B------:R-:W-:Y:S02]  /*8390*/  FSEL R8, R162, -INF , P5 ;  /* 0xff800000a2087808 */ /* 0x000fe40002800000 */
        /* <DEDUP_REMOVED lines=12> */
[----:B------:R-:W-:Y:S02]  /*8460*/  ISETP.GT.AND P0, PT, R0, 0x29, PT ;  /* 0x000000290000780c */ /* 0x000fe40003f04270 */
[----:B------:R-:W-:Y:S02]  /*8470*/  FSEL R152, R152, -INF , P6 ;  /* 0xff80000098987808 */ /* 0x000fe40003000000 */
[----:B------:R-:W-:Y:S02]  /*8480*/  ISETP.GT.AND P6, PT, R0, 0x30, PT ;  /* 0x000000300000780c */ /* 0x000fe40003fc4270 */
        /* <DEDUP_REMOVED lines=9> */
[C---:B------:R-:W-:Y:S02]  /*8520*/  ISETP.GT.AND P5, PT, R0.reuse, 0x41, PT ;  /* 0x000000410000780c */ /* 0x040fe40003fa4270 */
[----:B------:R-:W-:Y:S02]  /*8530*/  FSEL R164, R27, -INF , P2 ;  /* 0xff8000001ba47808 */ /* 0x000fe40001000000 */
[C---:B------:R-:W-:Y:S02]  /*8540*/  ISETP.GT.AND P2, PT, R0.reuse, 0x48, PT ;  /* 0x000000480000780c */ /* 0x040fe40003f44270 */
[----:B------:R-:W-:Y:S02]  /*8550*/  FSEL R165, R33, -INF , P0 ;  /* 0xff80000021a57808 */ /* 0x000fe40000000000 */
[----:B------:R-:W-:Y:S02]  /*8560*/  ISETP.GT.AND P0, PT, R0, 0x49, PT ;  /* 0x000000490000780c */ /* 0x000fe40003f04270 */
[----:B------:R-:W-:Y:S02]  /*8570*/  FSEL R170, R26, -INF , P6 ;  /* 0xff8000001aaa7808 */ /* 0x000fe40003000000 */
[C---:B------:R-:W-:Y:S02]  /*8580*/  ISETP.GT.AND P6, PT, R0.reuse, 0x50, PT ;  /* 0x000000500000780c */ /* 0x040fe40003fc4270 */
        /* <DEDUP_REMOVED lines=23> */
[----:B------:R-:W-:Y:S02]  /*8700*/  FSEL R237, R18, -INF , P5 ;  /* 0xff80000012ed7808 */ /* 0x000fe40002800000 */
[----:B------:R-:W-:Y:S02]  /*8710*/  FSEL R236, R17, -INF , P2 ;  /* 0xff80000011ec7808 */ /* 0x000fe40001000000 */
[----:B------:R-:W-:Y:S01]  /*8720*/  FSEL R235, R16, -INF , P0 ;  /* 0xff80000010eb7808 */ /* 0x000fe20000000000 */
[----:B------:R-:W-:-:S05]  /*8730*/  BRA.DIV ~URZ, `(.L_x_478) ;  /* 0x0000a9627f007947 */ /* 0x000fca000b800000 */
[----:B------:R-:W-:Y:S01]  /*8740*/  FMNMX.FTZ R2, R6, R69, !PT ;  /* 0x0000004506027209 */ /* 0x000fe20007810000 */
[----:B------:R-:W2:Y:S03]  /*8750*/  SHFL.IDX PT, R0, R4, 0x1, 0x1c1f ;  /* 0x003c1f0004007f89 */ /* 0x000ea600000e0000 */
[----:B------:R-:W-:Y:S04]  /*8760*/  FMNMX.FTZ R2, R8, R2, !PT ;  /* 0x0000000208027209 */ /* 0x000fe80007810000 */
[----:B------:R-:W-:Y:S04]  /*8770*/  FMNMX.FTZ R2, R9, R2, !PT ;  /* 0x0000000209027209 */ /* 0x000fe80007810000 */
[----:B------:R-:W-:Y:S04]  /*8780*/  FMNMX.FTZ R2, R13, R2, !PT ;  /* 0x000000020d027209 */ /* 0x000fe80007810000 */
[----:B------:R-:W-:Y:S04]  /*8790*/  FMNMX.FTZ R2, R32, R2, !PT ;  /* 0x0000000220027209 */ /* 0x000fe80007810000 */
[----:B------:R-:W-:Y:S04]  /*87a0*/  FMNMX.FTZ R2, R40, R2, !PT ;  /* 0x0000000228027209 */ /* 0x000fe80007810000 */
[----:B------:R-:W-:Y:S01]  /*87b0*/  FMNMX.FTZ R2, R41, R2, !PT ;  /* 0x0000000229027209 */ /* 0x000fe20007810000 */
[----:B--2---:R-:W-:Y:S03]  /*87c0*/  IMAD.IADD R0, R5, 0x1, R0 ;  /* 0x0000000105007824 */ /* 0x004fe600078e0200 */
[----:B------:R-:W-:Y:S02]  /*87d0*/  FMNMX.FTZ R2, R49, R2, !PT ;  /* 0x0000000231027209 */ /* 0x000fe40007810000 */
[C---:B------:R-:W-:Y:S02]  /*87e0*/  ISETP.GT.AND P2, PT, R0.reuse, RZ, PT ;  /* 0x000000ff0000720c */ /* 0x040fe40003f44270 */
[C---:B------:R-:W-:Y:S02]  /*87f0*/  ISETP.GT.AND P0, PT, R0.reuse, 0x1, PT ;  /* 0x000000010000780c */ /* 0x040fe40003f04270 */
[----:B------:R-:W-:Y:S02]  /*8800*/  FSEL R7, R169, -INF , P2 ;  /* 0xff800000a9077808 */ /* 0x000fe40001000000 */
[----:B------:R-:W-:Y:S02]  /*8810*/  ISETP.GT.AND P2, PT, R0, 0x8, PT ;  /* 0x000000080000780c */ /* 0x000fe40003f44270 */
[----:B------:R-:W-:Y:S02]  /*8820*/  FSEL R12, R168, -INF , P0 ;  /* 0xff800000a80c7808 */ /* 0x000fe40000000000 */
[----:B-1----:R-:W-:Y:S02]  /*8830*/  FMNMX.FTZ R4, R7, R70, !PT ;  /* 0x0000004607047209 */ /* 0x002fe40007810000 */
[----:B------:R-:W-:Y:S02]  /*8840*/  ISETP.GT.AND P0, PT, R0, 0x9, PT ;  /* 0x000000090000780c */ /* 0x000fe40003f04270 */
[----:B------:R-:W-:Y:S02]  /*8850*/  FSEL R11, R166, -INF , P2 ;  /* 0xff800000a60b7808 */ /* 0x000fe40001000000 */
[----:B------:R-:W-:Y:S02]  /*8860*/  FMNMX.FTZ R4, R12, R4, !PT ;  /* 0x000000040c047209 */ /* 0x000fe40007810000 */
[C---:B------:R-:W-:Y:S02]  /*8870*/  ISETP.GT.AND P2, PT, R0.reuse, 0x10, PT ;  /* 0x000000100000780c */ /* 0x040fe40003f44270 */
[----:B------:R-:W-:Y:S02]  /*8880*/  FSEL R10, R167, -INF , P0 ;  /* 0xff800000a70a7808 */ /* 0x000fe40000000000 */
[----:B------:R-:W-:Y:S02]  /*8890*/  FMNMX.FTZ R4, R11, R4, !PT ;  /* 0x000000040b047209 */ /* 0x000fe40007810000 */
[----:B------:R-:W-:Y:S02]  /*88a0*/  ISETP.GT.AND P0, PT, R0, 0x11, PT ;  /* 0x000000110000780c */ /* 0x000fe40003f04270 */
        /* <DEDUP_REMOVED lines=20> */
[C---:B------:R-:W-:Y:S02]  /*89f0*/  ISETP.GT.AND P0, PT, R0.reuse, 0x29, PT ;  /* 0x000000290000780c */ /* 0x040fe40003f04270 */
        /* <DEDUP_REMOVED lines=83> */
[----:B------:R-:W-:Y:S02]  /*8f30*/  FSEL R225, R67, -INF , P0 ;  /* 0xff80000043e17808 */ /* 0x000fe40000000000 */
[----:B------:R-:W-:Y:S01]  /*8f40*/  FMNMX.FTZ R4, R227, R4, !PT ;  /* 0x00000004e3047209 */ /* 0x000fe20007810000 */
[----:B------:R-:W1:Y:S03]  /*8f50*/  SHFL.BFLY PT, R68, R0, 0x2, 0x1f ;  /* 0x0c401f0000447f89 */ /* 0x000e6600000e0000 */
[----:B------:R-:W-:Y:S05]  /*8f60*/  FMNMX.FTZ R4, R225, R4, !PT ;  /* 0x00000004e1047209 */ /* 0x000fea0007810000 */
[----:B------:R-:W2:Y:S01]  /*8f70*/  SHFL.BFLY PT, R2, R4, 0x2, 0x1f ;  /* 0x0c401f0004027f89 */ /* 0x000ea200000e0000 */
[----:B-1----:R-:W-:Y:S07]  /*8f80*/  FMNMX.FTZ R68, R68, R0, !PT ;  /* 0x0000000044447209 */ /* 0x002fee0007810000 */
[----:B------:R-:W1:Y:S01]  /*8f90*/  SHFL.BFLY PT, R3, R68, 0x1, 0x1f ;  /* 0x0c201f0044037f89 */ /* 0x000e6200000e0000 */
[----:B--2---:R-:W-:Y:S07]  /*8fa0*/  FMNMX.FTZ R4, R4, R2, !PT ;  /* 0x0000000204047209 */ /* 0x004fee0007810000 */
[----:B------:R2:W3:Y:S01]  /*8fb0*/  SHFL.BFLY PT, R0, R4, 0x1, 0x1f ;  /* 0x0c201f0004007f89 */ /* 0x0004e200000e0000 */
[----:B-1----:R-:W-:Y:S07]  /*8fc0*/  FMNMX.FTZ R68, R68, R3, !PT ;  /* 0x0000000344447209 */ /* 0x002fee0007810000 */
.L_x_529:
[C---:B------:R-:W-:Y:S01]  /*8fd0*/  FMUL.FTZ R148, R68.reuse, c[0x0][0x2d0] ;  /* 0x0000b40044947a20 */ /* 0x040fe20000410000 */
[----:B------:R-:W-:Y:S01]  /*8fe0*/  FSETP.NEU.FTZ.AND P0, PT, R68, -INF , PT ;  /* 0xff8000004400780b */ /* 0x000fe20003f1d000 */
[----:B------:R-:W-:Y:S01]  /*8ff0*/  WARPSYNC 0xffffffff ;  /* 0xffffffff00007948 */ /* 0x000fe20003800000 */
[----:B---3--:R-:W-:Y:S01]  /*9000*/  FMNMX.FTZ R3, R0, R4, !PT ;  /* 0x0000000400037209 */ /* 0x008fe20007810000 */
[----:B------:R-:W-:Y:S01]  /*9010*/  LDSM.16.MT88.4 R20, [R209] ;  /* 0x00000000d114783b */ /* 0x000fe20000004200 */
[----:B------:R-:W-:Y:S03]  /*9020*/  FSEL R148, R148, RZ, P0 ;  /* 0x000000ff94947208 */ /* 0x000fe60000000000 */
[----:B------:R-:W-:Y:S02]  /*9030*/  FMUL.FTZ R149, R3, c[0x0][0x2d0] ;  /* 0x0000b40003957a20 */ /* 0x000fe40000410000 */
[--C-:B------:R-:W-:Y:S02]  /*9040*/  FFMA.FTZ R2, R6, c[0x0][0x2d0], -R148.reuse ;  /* 0x0000b40006027a23 */ /* 0x100fe40000010894 */
[--C-:B------:R-:W-:Y:S01]  /*9050*/  FFMA.FTZ R5, R13, c[0x0][0x2d0], -R148.reuse ;  /* 0x0000b4000d057a23 */ /* 0x100fe20000010894 */
[----:B------:R-:W-:Y:S01]  /*9060*/  LDSM.16.MT88.4 R28, [R208] ;  /* 0x00000000d01c783b */ /* 0x000fe20000004200 */
[----:B------:R1:W-:Y:S01]  /*9070*/  MUFU.EX2 R246, R2 ;  /* 0x0000000200f67308 */ /* 0x0003e20000000800 */
[--C-:B------:R-:W-:Y:S06]  /*9080*/  FFMA.FTZ R32, R32, c[0x0][0x2d0], -R148.reuse ;  /* 0x0000b40020207a23 */ /* 0x100fec0000010894 */
[----:B------:R-:W-:Y:S03]  /*9090*/  LDSM.16.MT88.4 R36, [R213] ;  /* 0x00000000d524783b */ /* 0x000fe60000004200 */
[----:B------:R-:W-:Y:S05]  /*90a0*/  MUFU.EX2 R33, R5 ;  /* 0x0000000500217308 */ /* 0x000fea0000000800 */
[----:B------:R-:W-:Y:S05]  /*90b0*/  LDSM.16.MT88.4 R44, [R207+0x4000] ;  /* 0x00400000cf2c783b */ /* 0x000fea0000004200 */
[----:B------:R-:W-:Y:S03]  /*90c0*/  MUFU.EX2 R251, R32 ;  /* 0x0000002000fb7308 */ /* 0x000fe60000000800 */
[----:B------:R-:W-:Y:S01]  /*90d0*/  LDSM.16.MT88.4 R52, [R209+0x4000] ;  /* 0x00400000d134783b */ /* 0x000fe20000004200 */
[--C-:B-1----:R-:W-:Y:S06]  /*90e0*/  FFMA.FTZ R2, R8, c[0x0][0x2d0], -R148.reuse ;  /* 0x0000b40008027a23 */ /* 0x102fec0000010894 */
[----:B------:R1:W3:Y:S01]  /*90f0*/  MUFU.EX2 R43, R2 ;  /* 0x00000002002b7308 */ /* 0x0002e20000000800 */
[----:B------:R-:W-:Y:S01]  /*9100*/  LDSM.16.MT88.4 R60, [R208+0x4000] ;  /* 0x00400000d03c783b */ /* 0x000fe20000004200 */
[--C-:B-1----:R-:W-:Y:S08]  /*9110*/  FFMA.FTZ R2, R9, c[0x0][0x2d0], -R148.reuse ;  /* 0x0000b40009027a23 */ /* 0x102ff00000010894 */
[----:B------:R1:W4:Y:S02]  /*9120*/  MUFU.EX2 R35, R2 ;  /* 0x0000000200237308 */ /* 0x0003240000000800 */
[----:B-1----:R-:W-:Y:S02]  /*9130*/  FSEL R2, R68, RZ, P0 ;  /* 0x000000ff44027208 */ /* 0x002fe40000000000 */
[----:B------:R-:W-:Y:S02]  /*9140*/  FSETP.NEU.FTZ.AND P0, PT, R3, -INF , PT ;  /* 0xff8000000300780b */ /* 0x000fe40003f1d000 */
[----:B---3--:R-:W-:Y:S01]  /*9150*/  F2FP.PACK_AB R144, R43, R246 ;  /* 0x000000f62b90723e */ /* 0x008fe200000000ff */
[----:B------:R-:W-:Y:S01]  /*9160*/  FADD.FTZ R0, -R2, R69 ;  /* 0x0000004502007221 */ /* 0x000fe20000010100 */
[----:B------:R-:W-:Y:S01]  /*9170*/  FSEL R149, R149, RZ, P0 ;  /* 0x000000ff95957208 */ /* 0x000fe20000000000 */
[--C-:B------:R-:W-:Y:S01]  /*9180*/  FFMA.FTZ R69, R152, c[0x0][0x2d0], -R148.reuse ;  /* 0x0000b40098457a23 */ /* 0x100fe20000010894 */
[----:B----4-:R-:W-:Y:S01]  /*9190*/  F2FP.PACK_AB R146, R33, R35 ;  /* 0x000000232192723e */ /* 0x010fe200000000ff */
[----:B------:R-:W-:Y:S02]  /*91a0*/  FMUL.FTZ R0, R0, c[0x0][0x2d0] ;  /* 0x0000b40000007a20 */ /* 0x000fe40000410000 */
[--C-:B------:R-:W-:Y:S02]  /*91b0*/  FFMA.FTZ R48, R48, c[0x0][0x2d0], -R149.reuse ;  /* 0x0000b40030307a23 */ /* 0x100fe40000010895 */
[----:B------:R1:W3:Y:S01]  /*91c0*/  MUFU.EX2 R2, R0 ;  /* 0x0000000000027308 */ /* 0x0002e20000000800 */
[--C-:B--2---:R-:W-:Y:S09]  /*91d0*/  FFMA.FTZ R4, R10, c[0x0][0x2d0], -R149.reuse ;  /* 0x0000b4000a047a23 */ /* 0x104ff20000010895 */
[----:B------:R2:W-:Y:S10]  /*91e0*/  MUFU.EX2 R247, R48 ;  /* 0x0000003000f77308 */ /* 0x0005f40000000800 */
[----:B------:R4:W-:Y:S01]  /*91f0*/  MUFU.EX2 R42, R4 ;  /* 0x00000004002a7308 */ /* 0x0009e20000000800 */
[--C-:B-1----:R-:W-:Y:S02]  /*9200*/  FFMA.FTZ R0, R7, c[0x0][0x2d0], -R149.reuse ;  /* 0x0000b40007007a23 */ /* 0x102fe40000010895 */
[C---:B---3--:R-:W-:Y:S02]  /*9210*/  FMUL.FTZ R5, R2.reuse, R73 ;  /* 0x0000004902057220 */ /* 0x048fe40000410000 */
[C---:B------:R-:W-:Y:S05]  /*9220*/  FMUL.FTZ R8, R2.reuse, R76 ;  /* 0x0000004c02087220 */ /* 0x040fea0000410000 */
[----:B------:R1:W-:Y:S01]  /*9230*/  MUFU.EX2 R245, R0 ;  /* 0x0000000000f57308 */ /* 0x0003e20000000800 */
[C---:B------:R-:W-:Y:S02]  /*9240*/  FMUL.FTZ R9, R2.reuse, R77 ;  /* 0x0000004d02097220 */ /* 0x040fe40000410000 */
[C---:B------:R-:W-:Y:S02]  /*9250*/  FMUL.FTZ R16, R2.reuse, R84 ;  /* 0x0000005402107220 */ /* 0x040fe40000410000 */
[C---:B--2---:R-:W-:Y:S02]  /*9260*/  FMUL.FTZ R48, R2.reuse, R116 ;  /* 0x0000007402307220 */ /* 0x044fe40000410000 */
[C---:B------:R-:W-:Y:S02]  /*9270*/  FMUL.FTZ R17, R2.reuse, R85 ;  /* 0x0000005502117220 */ /* 0x040fe40000410000 */
[C---:B------:R-:W-:Y:S01]  /*9280*/  FMUL.FTZ R24, R2.reuse, R92 ;  /* 0x0000005c02187220 */ /* 0x040fe20000410000 */
[----:B------:R2:W-:Y:S01]  /*9290*/  MUFU.EX2 R116, R69 ;  /* 0x0000004500747308 */ /* 0x0005e20000000800 */
[C---:B------:R-:W-:Y:S02]  /*92a0*/  FMUL.FTZ R25, R2.reuse, R93 ;  /* 0x0000005d02197220 */ /* 0x040fe40000410000 */
[C---:B------:R-:W-:Y:S02]  /*92b0*/  FMUL.FTZ R32, R2.reuse, R100 ;  /* 0x0000006402207220 */ /* 0x040fe40000410000 */
[----:B----4-:R-:W-:Y:S02]  /*92c0*/  FMUL.FTZ R4, R2, R72 ;  /* 0x0000004802047220 */ /* 0x010fe40000410000 */
[--C-:B------:R-:W-:Y:S02]  /*92d0*/  FFMA.FTZ R100, R236, c[0x0][0x2d0], -R148.reuse ;  /* 0x0000b400ec647a23 */ /* 0x100fe40000010894 */
[----:B------:R-:W-:Y:S02]  /*92e0*/  FMUL.FTZ R65, R2, R133 ;  /* 0x0000008502417220 */ /* 0x000fe40000410000 */
[--C-:B-1----:R-:W-:Y:S02]  /*92f0*/  FFMA.FTZ R0, R12, c[0x0][0x2d0], -R149.reuse ;  /* 0x0000b4000c007a23 */ /* 0x102fe40000010895 */
[----:B------:R-:W1:Y:S02]  /*9300*/  LDSM.16.MT88.4 R12, [R207] ;  /* 0x00000000cf0c783b */ /* 0x000e640000004200 */
[----:B------:R3:W4:Y:S01]  /*9310*/  MUFU.EX2 R252, R0 ;  /* 0x0000000000fc7308 */ /* 0x0007220000000800 */
[--C-:B--2---:R-:W-:Y:S09]  /*9320*/  FFMA.FTZ R69, R154, c[0x0][0x2d0], -R148.reuse ;  /* 0x0000b4009a457a23 */ /* 0x104ff20000010894 */
[----:B------:R2:W-:Y:S01]  /*9330*/  MUFU.EX2 R244, R69 ;  /* 0x0000004500f47308 */ /* 0x0005e20000000800 */
[--C-:B---3--:R-:W-:Y:S01]  /*9340*/  FFMA.FTZ R0, R11, c[0x0][0x2d0], -R149.reuse ;  /* 0x0000b4000b007a23 */ /* 0x108fe20000010895 */
[----:B----4-:R-:W-:Y:S08]  /*9350*/  F2FP.PACK_AB R145, R252, R245 ;  /* 0x000000f5fc91723e */ /* 0x010ff000000000ff */
[----:B------:R3:W4:Y:S01]  /*9360*/  MUFU.EX2 R34, R0 ;  /* 0x0000000000227308 */ /* 0x0007220000000800 */
[----:B--2---:R-:W-:Y:S09]  /*9370*/  FFMA.FTZ R69, R156, c[0x0][0x2d0], -R148 ;  /* 0x0000b4009c457a23 */ /* 0x004ff20000010894 */
[----:B------:R2:W-:Y:S01]  /*9380*/  MUFU.EX2 R243, R69 ;  /* 0x0000004500f37308 */ /* 0x0005e20000000800 */
[----:B---3--:R-:W-:Y:S02]  /*9390*/  FSEL R0, R3, RZ, P0 ;  /* 0x000000ff03007208 */ /* 0x008fe40000000000 */
[----:B----4-:R-:W-:Y:S03]  /*93a0*/  F2FP.PACK_AB R147, R42, R34 ;  /* 0x000000222a93723e */ /* 0x010fe600000000ff */
[----:B------:R-:W-:Y:S02]  /*93b0*/  FADD.FTZ R0, -R0, R70 ;  /* 0x0000004600007221 */ /* 0x000fe40000010100 */
[--C-:B------:R-:W-:Y:S02]  /*93c0*/  FFMA.FTZ R70, R237, c[0x0][0x2d0], -R148.reuse ;  /* 0x0000b400ed467a23 */ /* 0x100fe40000010894 */
[----:B------:R-:W-:Y:S02]  /*93d0*/  FMUL.FTZ R0, R0, c[0x0][0x2d0] ;  /* 0x0000b40000007a20 */ /* 0x000fe40000410000 */
[--C-:B--2---:R-:W-:Y:S04]  /*93e0*/  FFMA.FTZ R69, R157, c[0x0][0x2d0], -R148.reuse ;  /* 0x0000b4009d457a23 */ /* 0x104fe80000010894 */
[----:B------:R-:W2:Y:S10]  /*93f0*/  MUFU.EX2 R0, R0 ;  /* 0x0000000000007308 */ /* 0x000eb40000000800 */
[----:B------:R3:W-:Y:S01]  /*9400*/  MUFU.EX2 R242, R69 ;  /* 0x0000004500f27308 */ /* 0x0007e20000000800 */
[C---:B--2---:R-:W-:Y:S02]  /*9410*/  FMUL.FTZ R6, R0.reuse, R74 ;  /* 0x0000004a00067220 */ /* 0x044fe40000410000 */
[C---:B------:R-:W-:Y:S02]  /*9420*/  FMUL.FTZ R7, R0.reuse, R75 ;  /* 0x0000004b00077220 */ /* 0x040fe40000410000 */
[----:B------:R-:W2:Y:S01]  /*9430*/  LDSM.16.MT88.4 R72, [R210+0x4000] ;  /* 0x00400000d248783b */ /* 0x000ea20000004200 */
[C---:B------:R-:W-:Y:S02]  /*9440*/  FMUL.FTZ R10, R0.reuse, R78 ;  /* 0x0000004e000a7220 */ /* 0x040fe40000410000 */
[C---:B------:R-:W-:Y:S02]  /*9450*/  FMUL.FTZ R11, R0.reuse, R79 ;  /* 0x0000004f000b7220 */ /* 0x040fe40000410000 */
[C---:B-1----:R-:W-:Y:S03]  /*9460*/  HMMA.16816.F32 R4, R144.reuse, R12, R4 ;  /* 0x0000000c9004723c */ /* 0x042fe60000001804 */
[----:B------:R-:W1:Y:S02]  /*9470*/  LDSM.16.MT88.4 R76, [R207+0x800] ;  /* 0x00080000cf4c783b */ /* 0x000e640000004200 */
        /* <DEDUP_REMOVED lines=10> */
[----:B------:R-:W4:Y:S01]  /*9520*/  LDSM.16.MT88.4 R80, [R209+0x800] ;  /* 0x00080000d150783b */ /* 0x000f220000004200 */
        /* <DEDUP_REMOVED lines=8> */
[--C-:B---3--:R-:W-:Y:S02]  /*95b0*/  FFMA.FTZ R69, R150, c[0x0][0x2d0], -R149.reuse ;  /* 0x0000b40096457a23 */ /* 0x108fe40000010895 */
[C---:B------:R-:W-:Y:S02]  /*95c0*/  FMUL.FTZ R22, R0.reuse, R90 ;  /* 0x0000005a00167220 */ /* 0x040fe40000410000 */
[----:B------:R3:W-:Y:S02]  /*95d0*/  MUFU.EX2 R240, R69 ;  /* 0x0000004500f07308 */ /* 0x0007e40000000800 */
[C---:B------:R-:W-:Y:S02]  /*95e0*/  FMUL.FTZ R23, R0.reuse, R91 ;  /* 0x0000005b00177220 */ /* 0x040fe40000410000 */
[----:B------:R-:W5:Y:S01]  /*95f0*/  LDSM.16.MT88.4 R88, [R210+0x800] ;  /* 0x00080000d258783b */ /* 0x000f620000004200 */
[C---:B------:R-:W-:Y:S02]  /*9600*/  FMUL.FTZ R51, R0.reuse, R119 ;  /* 0x0000007700337220 */ /* 0x040fe40000410000 */
[C---:B------:R-:W-:Y:S02]  /*9610*/  FMUL.FTZ R66, R0.reuse, R134 ;  /* 0x0000008600427220 */ /* 0x040fe40000410000 */
[C---:B------:R-:W-:Y:S03]  /*9620*/  HMMA.16816.F32 R20, R144.reuse, R28, R20 ;  /* 0x0000001c9014723c */ /* 0x040fe60000001814 */
[----:B------:R-:W-:Y:S04]  /*9630*/  FMUL.FTZ R67, R0, R135 ;  /* 0x0000008700437220 */ /* 0x000fe80000410000 */
[C---:B------:R-:W-:Y:S01]  /*9640*/  FMUL.FTZ R28, R2.reuse, R96 ;  /* 0x00000060021c7220 */ /* 0x040fe20000410000 */
[C---:B------:R-:W-:Y:S04]  /*9650*/  HMMA.16816.F32 R24, R144.reuse, R30, R24 ;  /* 0x0000001e9018723c */ /* 0x040fe80000001818 */
[----:B------:R-:W-:Y:S01]  /*9660*/  FMUL.FTZ R29, R2, R97 ;  /* 0x00000061021d7220 */ /* 0x000fe20000410000 */
[----:B------:R-:W-:Y:S01]  /*9670*/  MOV R97, R35 ;  /* 0x0000002300617202 */ /* 0x000fe20000000f00 */
[C---:B------:R-:W-:Y:S01]  /*9680*/  FMUL.FTZ R35, R0.reuse, R103 ;  /* 0x0000006700237220 */ /* 0x040fe20000410000 */
[----:B------:R-:W-:Y:S01]  /*9690*/  MOV R96, R43 ;  /* 0x0000002b00607202 */ /* 0x000fe20000000f00 */
[C---:B------:R-:W-:Y:S01]  /*96a0*/  FMUL.FTZ R30, R0.reuse, R98 ;  /* 0x00000062001e7220 */ /* 0x040fe20000410000 */
[----:B------:R-:W-:Y:S03]  /*96b0*/  MOV R98, R34 ;  /* 0x0000002200627202 */ /* 0x000fe60000000f00 */
[----:B------:R-:W-:Y:S01]  /*96c0*/  FMUL.FTZ R31, R0, R99 ;  /* 0x00000063001f7220 */ /* 0x000fe20000410000 */
[----:B------:R-:W-:Y:S01]  /*96d0*/  MOV R99, R33 ;  /* 0x0000002100637202 */ /* 0x000fe20000000f00 */
[--C-:B------:R-:W-:Y:S02]  /*96e0*/  FFMA.FTZ R103, R227, c[0x0][0x2d0], -R149.reuse ;  /* 0x0000b400e3677a23 */ /* 0x100fe40000010895 */
[----:B------:R-:W-:Y:S02]  /*96f0*/  FMUL.FTZ R33, R2, R101 ;  /* 0x0000006502217220 */ /* 0x000fe40000410000 */
[--C-:B------:R-:W-:Y:S01]  /*9700*/  FFMA.FTZ R101, R230, c[0x0][0x2d0], -R149.reuse ;  /* 0x0000b400e6657a23 */ /* 0x100fe20000010895 */
[C---:B------:R-:W-:Y:S03]  /*9710*/  HMMA.16816.F32 R28, R144.reuse, R36, R28 ;  /* 0x00000024901c723c */ /* 0x040fe6000000181c */
[----:B------:R-:W-:Y:S02]  /*9720*/  FMUL.FTZ R34, R0, R102 ;  /* 0x0000006600227220 */ /* 0x000fe40000410000 */
[--C-:B------:R-:W-:Y:S02]  /*9730*/  FFMA.FTZ R102, R229, c[0x0][0x2d0], -R149.reuse ;  /* 0x0000b400e5667a23 */ /* 0x100fe40000010895 */
[--C-:B------:R-:W-:Y:S02]  /*9740*/  FFMA.FTZ R36, R40, c[0x0][0x2d0], -R148.reuse ;  /* 0x0000b40028247a23 */ /* 0x100fe40000010894 */
[--C-:B---3--:R-:W-:Y:S01]  /*9750*/  FFMA.FTZ R69, R151, c[0x0][0x2d0], -R149.reuse ;  /* 0x0000b40097457a23 */ /* 0x108fe20000010895 */
[C---:B------:R-:W-:Y:S01]  /*9760*/  HMMA.16816.F32 R32, R144.reuse, R38, R32 ;  /* 0x000000269020723c */ /* 0x040fe20000001820 */
[----:B------:R3:W-:Y:S02]  /*9770*/  MUFU.EX2 R250, R36 ;  /* 0x0000002400fa7308 */ /* 0x0007e40000000800 */
[--C-:B------:R-:W-:Y:S02]  /*9780*/  FFMA.FTZ R40, R41, c[0x0][0x2d0], -R148.reuse ;  /* 0x0000b40029287a23 */ /* 0x100fe40000010894 */
[----:B------:R-:W-:Y:S02]  /*9790*/  FMUL.FTZ R37, R2, R105 ;  /* 0x0000006902257220 */ /* 0x000fe40000410000 */
[C---:B------:R-:W-:Y:S02]  /*97a0*/  FMUL.FTZ R38, R0.reuse, R106 ;  /* 0x0000006a00267220 */ /* 0x040fe40000410000 */
[----:B------:R-:W-:Y:S02]  /*97b0*/  FMUL.FTZ R39, R0, R107 ;  /* 0x0000006b00277220 */ /* 0x000fe40000410000 */
[----:B------:R1:W-:Y:S01]  /*97c0*/  MUFU.EX2 R127, R69 ;  /* 0x00000045007f7308 */ /* 0x0003e20000000800 */
[----:B------:R-:W-:Y:S02]  /*97d0*/  FMUL.FTZ R41, R2, R109 ;  /* 0x0000006d02297220 */ /* 0x000fe40000410000 */
[----:B------:R-:W-:Y:S01]  /*97e0*/  FMUL.FTZ R43, R0, R111 ;  /* 0x0000006f002b7220 */ /* 0x000fe20000410000 */
[----:B------:R-:W-:Y:S06]  /*97f0*/  MOV R111, R97 ;  /* 0x00000061006f7202 */ /* 0x000fec0000000f00 */
[----:B------:R2:W-:Y:S01]  /*9800*/  MUFU.EX2 R249, R40 ;  /* 0x0000002800f97308 */ /* 0x0005e20000000800 */
[C---:B---3--:R-:W-:Y:S02]  /*9810*/  FMUL.FTZ R36, R2.reuse, R104 ;  /* 0x0000006802247220 */ /* 0x048fe40000410000 */
[----:B------:R-:W3:Y:S04]  /*9820*/  LDL.LU R104, [R1+0x8] ;  /* 0x0000080001687983 */ /* 0x000ee80000300800 */
[----:B------:R-:W3:Y:S01]  /*9830*/  LDL.LU R109, [R1+0xc] ;  /* 0x00000c00016d7983 */ /* 0x000ee20000300800 */
[C---:B------:R-:W-:Y:S03]  /*9840*/  HMMA.16816.F32 R36, R144.reuse, R44, R36 ;  /* 0x0000002c9024723c */ /* 0x040fe60000001824 */
[--C-:B-1----:R-:W-:Y:S04]  /*9850*/  FFMA.FTZ R69, R153, c[0x0][0x2d0], -R149.reuse ;  /* 0x0000b40099457a23 */ /* 0x102fe80000010895 */
[--C-:B------:R-:W-:Y:S01]  /*9860*/  FFMA.FTZ R44, R49, c[0x0][0x2d0], -R148.reuse ;  /* 0x0000b400312c7a23 */ /* 0x100fe20000010894 */
[----:B------:R1:W-:Y:S01]  /*9870*/  MUFU.EX2 R126, R69 ;  /* 0x00000045007e7308 */ /* 0x0003e20000000800 */
[C---:B------:R-:W-:Y:S03]  /*9880*/  FMUL.FTZ R45, R2.reuse, R113 ;  /* 0x00000071022d7220 */ /* 0x040fe60000410000 */
[C---:B------:R-:W-:Y:S02]  /*9890*/  FMUL.FTZ R49, R2.reuse, R117 ;  /* 0x0000007502317220 */ /* 0x040fe40000410000 */
[----:B--2---:R-:W-:Y:S01]  /*98a0*/  FMUL.FTZ R40, R2, R108 ;  /* 0x0000006c02287220 */ /* 0x004fe20000410000 */
[----:B------:R-:W-:Y:S01]  /*98b0*/  MOV R108, R42 ;  /* 0x0000002a006c7202 */ /* 0x000fe20000000f00 */
[C---:B------:R-:W-:Y:S01]  /*98c0*/  FMUL.FTZ R42, R0.reuse, R110 ;  /* 0x0000006e002a7220 */ /* 0x040fe20000410000 */
[----:B------:R-:W-:Y:S01]  /*98d0*/  MOV R110, R98 ;  /* 0x00000062006e7202 */ /* 0x000fe20000000f00 */
[----:B------:R2:W-:Y:S05]  /*98e0*/  MUFU.EX2 R248, R44 ;  /* 0x0000002c00f87308 */ /* 0x0005ea0000000800 */
[C---:B------:R-:W-:Y:S07]  /*98f0*/  HMMA.16816.F32 R40, R144.reuse, R46, R40 ;  /* 0x0000002e9028723c */ /* 0x040fee0000001828 */
[C---:B------:R-:W-:Y:S02]  /*9900*/  FMUL.FTZ R46, R0.reuse, R114 ;  /* 0x00000072002e7220 */ /* 0x040fe40000410000 */
[----:B------:R-:W-:Y:S03]  /*9910*/  FMUL.FTZ R47, R0, R115 ;  /* 0x00000073002f7220 */ /* 0x000fe60000410000 */
[--C-:B-1----:R-:W-:Y:S02]  /*9920*/  FFMA.FTZ R69, R155, c[0x0][0x2d0], -R149.reuse ;  /* 0x0000b4009b457a23 */ /* 0x102fe40000010895 */
[----:B--2---:R-:W-:Y:S07]  /*9930*/  FMUL.FTZ R44, R2, R112 ;  /* 0x00000070022c7220 */ /* 0x004fee0000410000 */
[C---:B------:R-:W-:Y:S07]  /*9940*/  HMMA.16816.F32 R44, R144.reuse, R52, R44 ;  /* 0x00000034902c723c */ /* 0x040fee000000182c */
[--C-:B------:R-:W-:Y:S01]  /*9950*/  FFMA.FTZ R52, R56, c[0x0][0x2d0], -R149.reuse ;  /* 0x0000b40038347a23 */ /* 0x100fe20000010895 */
[C---:B------:R-:W-:Y:S03]  /*9960*/  HMMA.16816.F32 R48, R144.reuse, R54, R48 ;  /* 0x000000369030723c */ /* 0x040fe60000001830 */
[----:B------:R1:W2:Y:S01]  /*9970*/  MUFU.EX2 R119, R52 ;  /* 0x0000003400777308 */ /* 0x0002a20000000800 */
[--C-:B------:R-:W-:Y:S02]  /*9980*/  FFMA.FTZ R56, R57, c[0x0][0x2d0], -R149.reuse ;  /* 0x0000b40039387a23 */ /* 0x100fe40000010895 */
[C---:B------:R-:W-:Y:S02]  /*9990*/  FMUL.FTZ R57, R2.reuse, R125 ;  /* 0x0000007d02397220 */ /* 0x040fe40000410000 */
[----:B------:R-:W-:Y:S04]  /*99a0*/  FMUL.FTZ R53, R2, R121 ;  /* 0x0000007902357220 */ /* 0x000fe80000410000 */
[C---:B------:R-:W-:Y:S01]  /*99b0*/  FMUL.FTZ R54, R0.reuse, R122 ;  /* 0x0000007a00367220 */ /* 0x040fe20000410000 */
[----:B------:R2:W-:Y:S01]  /*99c0*/  MUFU.EX2 R125, R69 ;  /* 0x00000045007d7308 */ /* 0x0005e20000000800 */
[----:B------:R-:W-:Y:S09]  /*99d0*/  FMUL.FTZ R55, R0, R123 ;  /* 0x0000007b00377220 */ /* 0x000ff20000410000 */
[----:B------:R4:W-:Y:S01]  /*99e0*/  MUFU.EX2 R118, R56 ;  /* 0x0000003800767308 */ /* 0x0009e20000000800 */
[----:B-1----:R-:W-:Y:S07]  /*99f0*/  FMUL.FTZ R52, R2, R120 ;  /* 0x0000007802347220 */ /* 0x002fee0000410000 */
[C---:B------:R-:W-:Y:S03]  /*9a00*/  HMMA.16816.F32 R52, R144.reuse, R60, R52 ;  /* 0x0000003c9034723c */ /* 0x040fe60000001834 */
[--C-:B--2---:R-:W-:Y:S04]  /*9a10*/  FFMA.FTZ R69, R162, c[0x0][0x2d0], -R148.reuse ;  /* 0x0000b400a2457a23 */ /* 0x104fe80000010894 */
[--C-:B------:R-:W-:Y:S02]  /*9a20*/  FFMA.FTZ R60, R64, c[0x0][0x2d0], -R149.reuse ;  /* 0x0000b400403c7a23 */ /* 0x100fe40000010895 */
[C---:B------:R-:W-:Y:S02]  /*9a30*/  FMUL.FTZ R61, R2.reuse, R129 ;  /* 0x00000081023d7220 */ /* 0x040fe40000410000 */
[----:B------:R1:W2:Y:S01]  /*9a40*/  MUFU.EX2 R117, R60 ;  /* 0x0000003c00757308 */ /* 0x0002a20000000800 */
[C---:B------:R-:W-:Y:S01]  /*9a50*/  FMUL.FTZ R64, R2.reuse, R132 ;  /* 0x0000008402407220 */ /* 0x040fe20000410000 */
[----:B------:R-:W-:Y:S01]  /*9a60*/  MOV R132, R96 ;  /* 0x0000006000847202 */ /* 0x000fe20000000f00 */
[----:B----4-:R-:W-:Y:S07]  /*9a70*/  FMUL.FTZ R56, R2, R124 ;  /* 0x0000007c02387220 */ /* 0x010fee0000410000 */
[C---:B------:R-:W-:Y:S01]  /*9a80*/  HMMA.16816.F32 R56, R144.reuse, R62, R56 ;  /* 0x0000003e9038723c */ /* 0x040fe20000001838 */
[----:B------:R4:W-:Y:S06]  /*9a90*/  MUFU.EX2 R124, R69 ;  /* 0x00000045007c7308 */ /* 0x0009ec0000000800 */
[C---:B------:R-:W-:Y:S02]  /*9aa0*/  FMUL.FTZ R62, R0.reuse, R130 ;  /* 0x00000082003e7220 */ /* 0x040fe40000410000 */
[----:B------:R-:W-:Y:S03]  /*9ab0*/  FMUL.FTZ R63, R0, R131 ;  /* 0x00000083003f7220 */ /* 0x000fe60000410000 */
[----:B-1----:R-:W-:Y:S07]  /*9ac0*/  FMUL.FTZ R60, R2, R128 ;  /* 0x00000080023c7220 */ /* 0x002fee0000410000 */
[C---:B------:R-:W-:Y:S03]  /*9ad0*/  HMMA.16816.F32 R60, R144.reuse, R72, R60 ;  /* 0x00000048903c723c */ /* 0x040fe6000000183c */
[--C-:B----4-:R-:W-:Y:S04]  /*9ae0*/  FFMA.FTZ R69, R163, c[0x0][0x2d0], -R148.reuse ;  /* 0x0000b400a3457a23 */ /* 0x110fe80000010894 */
[----:B------:R-:W-:Y:S01]  /*9af0*/  F2FP.PACK_AB R73, R119, R247 ;  /* 0x000000f77749723e */ /* 0x000fe200000000ff */
[----:B------:R-:W-:Y:S01]  /*9b00*/  HMMA.16816.F32 R64, R144, R74, R64 ;  /* 0x0000004a9040723c */ /* 0x000fe20000001840 */
[----:B------:R1:W-:Y:S03]  /*9b10*/  MUFU.EX2 R239, R69 ;  /* 0x0000004500ef7308 */ /* 0x0003e60000000800 */
[----:B------:R-:W-:Y:S03]  /*9b20*/  F2FP.PACK_AB R72, R250, R251 ;  /* 0x000000fbfa48723e */ /* 0x000fe600000000ff */
[----:B--2---:R-:W-:Y:S02]  /*9b30*/  F2FP.PACK_AB R75, R117, R118 ;  /* 0x00000076754b723e */ /* 0x004fe400000000ff */
[----:B------:R-:W-:Y:S02]  /*9b40*/  F2FP.PACK_AB R74, R248, R249 ;  /* 0x000000f9f84a723e */ /* 0x000fe400000000ff */
[----:B------:R-:W-:Y:S05]  /*9b50*/  MUFU.EX2 R145, R100 ;  /* 0x0000006400917308 */ /* 0x000fea0000000800 */
[C---:B------:R-:W-:Y:S05]  /*9b60*/  HMMA.16816.F32 R4, R72.reuse, R76, R4 ;  /* 0x0000004c4804723c */ /* 0x040fea0000001804 */
[----:B------:R-:W-:Y:S03]  /*9b70*/  MUFU.EX2 R144, R101 ;  /* 0x0000006500907308 */ /* 0x000fe60000000800 */
[C---:B------:R-:W-:Y:S01]  /*9b80*/  HMMA.16816.F32 R8, R72.reuse, R78, R8 ;  /* 0x0000004e4808723c */ /* 0x040fe20000001808 */
[----:B------:R-:W2:Y:S03]  /*9b90*/  LDSM.16.MT88.4 R76, [R207+0x4800] ;  /* 0x00480000cf4c783b */ /* 0x000ea60000004200 */
[--C-:B-1----:R-:W-:Y:S03]  /*9ba0*/  FFMA.FTZ R69, R164, c[0x0][0x2d0], -R148.reuse ;  /* 0x0000b400a4457a23 */ /* 0x102fe60000010894 */
[----:B------:R-:W-:Y:S01]  /*9bb0*/  MUFU.EX2 R146, R70 ;  /* 0x0000004600927308 */ /* 0x000fe20000000800 */
[C---:B------:R-:W-:Y:S08]  /*9bc0*/  HMMA.16816.F32 R12, R72.reuse, R80, R12 ;  /* 0x00000050480c723c */ /* 0x040ff0000000180c */
[C---:B------:R-:W-:Y:S01]  /*9bd0*/  HMMA.16816.F32 R16, R72.reuse, R82, R16 ;  /* 0x000000524810723c */ /* 0x040fe20000001810 */
[----:B------:R1:W-:Y:S01]  /*9be0*/  MUFU.EX2 R107, R69 ;  /* 0x00000045006b7308 */ /* 0x0003e20000000800 */
[----:B------:R-:W4:Y:S06]  /*9bf0*/  LDSM.16.MT88.4 R80, [R209+0x4800] ;  /* 0x00480000d150783b */ /* 0x000f2c0000004200 */
[C---:B------:R-:W-:Y:S03]  /*9c00*/  HMMA.16816.F32 R20, R72.reuse, R84, R20 ;  /* 0x000000544814723c */ /* 0x040fe60000001814 */
[----:B------:R-:W2:Y:S05]  /*9c10*/  MUFU.EX2 R70, R102 ;  /* 0x0000006600467308 */ /* 0x000eaa0000000800 */
[C---:B------:R-:W-:Y:S01]  /*9c20*/  HMMA.16816.F32 R24, R72.reuse, R86, R24 ;  /* 0x000000564818723c */ /* 0x040fe20000001818 */
[----:B------:R-:W4:Y:S07]  /*9c30*/  LDSM.16.MT88.4 R84, [R208+0x4800] ;  /* 0x00480000d054783b */ /* 0x000f2e0000004200 */
[C---:B-----5:R-:W-:Y:S04]  /*9c40*/  HMMA.16816.F32 R28, R72.reuse, R88, R28 ;  /* 0x00000058481c723c */ /* 0x060fe8000000181c */
[----:B-1----:R-:W-:Y:S02]  /*9c50*/  FFMA.FTZ R69, R165, c[0x0][0x2d0], -R148 ;  /* 0x0000b400a5457a23 */ /* 0x002fe40000010894 */
[----:B------:R-:W5:Y:S02]  /*9c60*/  LDL R165, [R1+0x4] ;  /* 0x0000040001a57983 */ /* 0x000f640000100800 */
[C---:B------:R-:W-:Y:S01]  /*9c70*/  HMMA.16816.F32 R32, R72.reuse, R90, R32 ;  /* 0x0000005a4820723c */ /* 0x040fe20000001820 */
[----:B------:R1:W-:Y:S01]  /*9c80*/  MUFU.EX2 R164, R69 ;  /* 0x0000004500a47308 */ /* 0x0003e20000000800 */
[----:B------:R-:W1:Y:S02]  /*9c90*/  LDSM.16.MT88.4 R88, [R210+0x4800] ;  /* 0x00480000d258783b */ /* 0x000e640000004200 */
[----:B--2---:R-:W-:Y:S04]  /*9ca0*/  F2FP.PACK_AB R133, R70, R144 ;  /* 0x000000904685723e */ /* 0x004fe800000000ff */
[C---:B------:R-:W-:Y:S08]  /*9cb0*/  HMMA.16816.F32 R36, R72.reuse, R76, R36 ;  /* 0x0000004c4824723c */ /* 0x040ff00000001824 */
[C---:B------:R-:W-:Y:S01]  /*9cc0*/  HMMA.16816.F32 R40, R72.reuse, R78, R40 ;  /* 0x0000004e4828723c */ /* 0x040fe20000001828 */
[----:B------:R-:W2:Y:S07]  /*9cd0*/  LDSM.16.MT88.4 R76, [R207+0x1000] ;  /* 0x00100000cf4c783b */ /* 0x000eae0000004200 */
[C---:B----4-:R-:W-:Y:S04]  /*9ce0*/  HMMA.16816.F32 R44, R72.reuse, R80, R44 ;  /* 0x00000050482c723c */ /* 0x050fe8000000182c */
[--C-:B-1----:R-:W-:Y:S04]  /*9cf0*/  FFMA.FTZ R69, R158, c[0x0][0x2d0], -R149.reuse ;  /* 0x0000b4009e457a23 */ /* 0x102fe80000010895 */
[C---:B------:R-:W-:Y:S01]  /*9d00*/  HMMA.16816.F32 R48, R72.reuse, R82, R48 ;  /* 0x000000524830723c */ /* 0x040fe20000001830 */
[----:B------:R1:W4:Y:S01]  /*9d10*/  MUFU.EX2 R106, R69 ;  /* 0x00000045006a7308 */ /* 0x0003220000000800 */
[----:B------:R-:W2:Y:S06]  /*9d20*/  LDSM.16.MT88.4 R80, [R208+0x1000] ;  /* 0x00100000d050783b */ /* 0x000eac0000004200 */
[C---:B------:R-:W-:Y:S08]  /*9d30*/  HMMA.16816.F32 R52, R72.reuse, R84, R52 ;  /* 0x000000544834723c */ /* 0x040ff00000001834 */
[C---:B------:R-:W-:Y:S01]  /*9d40*/  HMMA.16816.F32 R56, R72.reuse, R86, R56 ;  /* 0x000000564838723c */ /* 0x040fe20000001838 */
[----:B------:R-:W4:Y:S07]  /*9d50*/  LDSM.16.MT88.4 R84, [R210+0x1000] ;  /* 0x00100000d254783b */ /* 0x000f2e0000004200 */
[C---:B------:R-:W-:Y:S04]  /*9d60*/  HMMA.16816.F32 R60, R72.reuse, R88, R60 ;  /* 0x00000058483c723c */ /* 0x040fe8000000183c */
[----:B-1----:R-:W-:Y:S04]  /*9d70*/  FFMA.FTZ R69, R159, c[0x0][0x2d0], -R149 ;  /* 0x0000b4009f457a23 */ /* 0x002fe80000010895 */
[----:B------:R-:W-:Y:S01]  /*9d80*/  HMMA.16816.F32 R64, R72, R90, R64 ;  /* 0x0000005a4840723c */ /* 0x000fe20000001840 */
[----:B------:R1:W1:Y:S01]  /*9d90*/  MUFU.EX2 R105, R69 ;  /* 0x0000004500697308 */ /* 0x0002620000000800 */
[----:B------:R-:W-:Y:S05]  /*9da0*/  LDSM.16.MT88.4 R88, [R209+0x5000] ;  /* 0x00500000d158783b */ /* 0x000fea0000004200 */
[----:B------:R-:W-:Y:S02]  /*9db0*/  F2FP.PACK_AB R72, R244, R116 ;  /* 0x00000074f448723e */ /* 0x000fe400000000ff */
[----:B------:R-:W-:Y:S03]  /*9dc0*/  F2FP.PACK_AB R73, R127, R240 ;  /* 0x000000f07f49723e */ /* 0x000fe600000000ff */
[----:B------:R-:W-:Y:S02]  /*9dd0*/  F2FP.PACK_AB R75, R125, R126 ;  /* 0x0000007e7d4b723e */ /* 0x000fe400000000ff */
[----:B------:R-:W-:Y:S01]  /*9de0*/  F2FP.PACK_AB R74, R242, R243 ;  /* 0x000000f3f24a723e */ /* 0x000fe200000000ff */
[----:B---3--:R-:W-:Y:S06]  /*9df0*/  FFMA.FTZ R104, R2, R104, R246 ;  /* 0x0000006802687223 */ /* 0x008fec00000100f6 */
[C---:B--2---:R-:W-:Y:S03]  /*9e00*/  HMMA.16816.F32 R4, R72.reuse, R76, R4 ;  /* 0x0000004c4804723c */ /* 0x044fe60000001804 */
[----:B------:R-:W-:Y:S01]  /*9e10*/  FFMA.FTZ R2, R0, R109, R245 ;  /* 0x0000006d00027223 */ /* 0x000fe200000100f5 */
[----:B------:R-:W-:Y:S01]  /*9e20*/  MOV R109, R99 ;  /* 0x00000063006d7202 */ /* 0x000fe20000000f00 */
[--C-:B-1----:R-:W-:Y:S01]  /*9e30*/  FFMA.FTZ R69, R160, c[0x0][0x2d0], -R149.reuse ;  /* 0x0000b400a0457a23 */ /* 0x102fe20000010895 */
[----:B------:R-:W-:Y:S01]  /*9e40*/  LDSM.16.MT88.4 R96, [R209+0x7000] ;  /* 0x00700000d160783b */ /* 0x000fe20000004200 */
[----:B------:R-:W-:Y:S01]  /*9e50*/  FADD.FTZ R0, R132, R104 ;  /* 0x0000006884007221 */ /* 0x000fe20000010000 */
[C---:B------:R-:W-:Y:S01]  /*9e60*/  HMMA.16816.F32 R8, R72.reuse, R78, R8 ;  /* 0x0000004e4808723c */ /* 0x040fe20000001808 */
[----:B------:R1:W2:Y:S03]  /*9e70*/  MUFU.EX2 R163, R69 ;  /* 0x0000004500a37308 */ /* 0x0002a60000000800 */
[----:B------:R-:W-:Y:S02]  /*9e80*/  FADD.FTZ R0, R111, R0 ;  /* 0x000000006f007221 */ /* 0x000fe40000010000 */
[----:B------:R-:W3:Y:S01]  /*9e90*/  LDSM.16.MT88.4 R76, [R207+0x5000] ;  /* 0x00500000cf4c783b */ /* 0x000ee20000004200 */
[----:B------:R-:W-:Y:S01]  /*9ea0*/  FADD.FTZ R2, R252, R2 ;  /* 0x00000002fc027221 */ /* 0x000fe20000010000 */
[C---:B------:R-:W-:Y:S04]  /*9eb0*/  HMMA.16816.F32 R12, R72.reuse, R92, R12 ;  /* 0x0000005c480c723c */ /* 0x040fe8000000180c */
[----:B------:R-:W-:Y:S02]  /*9ec0*/  FADD.FTZ R2, R110, R2 ;  /* 0x000000026e027221 */ /* 0x000fe40000010000 */
[----:B------:R-:W-:Y:S02]  /*9ed0*/  FADD.FTZ R0, R109, R0 ;  /* 0x000000006d007221 */ /* 0x000fe40000010000 */
[C---:B------:R-:W-:Y:S01]  /*9ee0*/  HMMA.16816.F32 R16, R72.reuse, R94, R16 ;  /* 0x0000005e4810723c */ /* 0x040fe20000001810 */
[----:B------:R-:W-:Y:S03]  /*9ef0*/  LDSM.16.MT88.4 R92, [R209+0x1800] ;  /* 0x00180000d15c783b */ /* 0x000fe60000004200 */
[----:B------:R-:W-:Y:S02]  /*9f00*/  FADD.FTZ R2, R108, R2 ;  /* 0x000000026c027221 */ /* 0x000fe40000010000 */
[----:B------:R-:W-:Y:S02]  /*9f10*/  FADD.FTZ R0, R251, R0 ;  /* 0x00000000fb007221 */ /* 0x000fe40000010000 */
[C---:B------:R-:W-:Y:S01]  /*9f20*/  HMMA.16816.F32 R20, R72.reuse, R80, R20 ;  /* 0x000000504814723c */ /* 0x040fe20000001814 */
[----:B------:R-:W-:Y:S03]  /*9f30*/  LDSM.16.MT88.4 R108, [R207+0x7800] ;  /* 0x00780000cf6c783b */ /* 0x000fe60000004200 */
[--C-:B-1----:R-:W-:Y:S02]  /*9f40*/  FFMA.FTZ R69, R161, c[0x0][0x2d0], -R149.reuse ;  /* 0x0000b400a1457a23 */ /* 0x102fe40000010895 */
[----:B------:R-:W-:Y:S02]  /*9f50*/  FADD.FTZ R2, R247, R2 ;  /* 0x00000002f7027221 */ /* 0x000fe40000010000 */
[C---:B------:R-:W-:Y:S01]  /*9f60*/  HMMA.16816.F32 R24, R72.reuse, R82, R24 ;  /* 0x000000524818723c */ /* 0x040fe20000001818 */
[----:B------:R1:W-:Y:S01]  /*9f70*/  MUFU.EX2 R162, R69 ;  /* 0x0000004500a27308 */ /* 0x0003e20000000800 */
[----:B------:R-:W2:Y:S02]  /*9f80*/  LDSM.16.MT88.4 R80, [R208+0x5000] ;  /* 0x00500000d050783b */ /* 0x000ea40000004200 */
[----:B------:R-:W-:Y:S02]  /*9f90*/  FADD.FTZ R2, R119, R2 ;  /* 0x0000000277027221 */ /* 0x000fe40000010000 */
[----:B------:R-:W-:Y:S02]  /*9fa0*/  FADD.FTZ R0, R250, R0 ;  /* 0x00000000fa007221 */ /* 0x000fe40000010000 */
[C---:B----4-:R-:W-:Y:S04]  /*9fb0*/  HMMA.16816.F32 R28, R72.reuse, R84, R28 ;  /* 0x00000054481c723c */ /* 0x050fe8000000181c */
[----:B------:R-:W-:Y:S02]  /*9fc0*/  FADD.FTZ R2, R118, R2 ;  /* 0x0000000276027221 */ /* 0x000fe40000010000 */
[----:B------:R-:W-:Y:S02]  /*9fd0*/  FADD.FTZ R0, R249, R0 ;  /* 0x00000000f9007221 */ /* 0x000fe40000010000 */
[C---:B------:R-:W-:Y:S01]  /*9fe0*/  HMMA.16816.F32 R32, R72.reuse, R86, R32 ;  /* 0x000000564820723c */ /* 0x040fe20000001820 */
[----:B------:R-:W4:Y:S03]  /*9ff0*/  LDSM.16.MT88.4 R84, [R210+0x5000] ;  /* 0x00500000d254783b */ /* 0x000f260000004200 */
[----:B------:R-:W-:Y:S02]  /*a000*/  FADD.FTZ R2, R117, R2 ;  /* 0x0000000275027221 */ /* 0x000fe40000010000 */
[----:B------:R-:W-:Y:S02]  /*a010*/  FADD.FTZ R0, R248, R0 ;  /* 0x00000000f8007221 */ /* 0x000fe40000010000 */
[C---:B---3--:R-:W-:Y:S04]  /*a020*/  HMMA.16816.F32 R36, R72.reuse, R76, R36 ;  /* 0x0000004c4824723c */ /* 0x048fe80000001824 */
[----:B-1----:R-:W-:Y:S02]  /*a030*/  FFMA.FTZ R69, R170, c[0x0][0x2d0], -R148 ;  /* 0x0000b400aa457a23 */ /* 0x002fe40000010894 */
[----:B------:R-:W-:Y:S02]  /*a040*/  FADD.FTZ R0, R116, R0 ;  /* 0x0000000074007221 */ /* 0x000fe40000010000 */
[C---:B------:R-:W-:Y:S01]  /*a050*/  HMMA.16816.F32 R40, R72.reuse, R78, R40 ;  /* 0x0000004e4828723c */ /* 0x040fe20000001828 */
[----:B------:R1:W3:Y:S01]  /*a060*/  MUFU.EX2 R115, R69 ;  /* 0x0000004500737308 */ /* 0x0002e20000000800 */
[----:B------:R-:W3:Y:S02]  /*a070*/  LDSM.16.MT88.4 R76, [R207+0x1800] ;  /* 0x00180000cf4c783b */ /* 0x000ee40000004200 */
[----:B------:R-:W-:Y:S02]  /*a080*/  FADD.FTZ R2, R240, R2 ;  /* 0x00000002f0027221 */ /* 0x000fe40000010000 */
[----:B------:R-:W-:Y:S02]  /*a090*/  FADD.FTZ R0, R244, R0 ;  /* 0x00000000f4007221 */ /* 0x000fe40000010000 */
[C---:B------:R-:W-:Y:S02]  /*a0a0*/  HMMA.16816.F32 R44, R72.reuse, R88, R44 ;  /* 0x00000058482c723c */ /* 0x040fe4000000182c */
[----:B------:R-:W-:Y:S02]  /*a0b0*/  LDSM.16.MT88.4 R116, [R209+0x7800] ;  /* 0x00780000d174783b */ /* 0x000fe40000004200 */
[----:B------:R-:W-:Y:S02]  /*a0c0*/  FADD.FTZ R2, R127, R2 ;  /* 0x000000027f027221 */ /* 0x000fe40000010000 */
[----:B------:R-:W-:Y:S02]  /*a0d0*/  FADD.FTZ R0, R243, R0 ;  /* 0x00000000f3007221 */ /* 0x000fe40000010000 */
[C---:B------:R-:W-:Y:S02]  /*a0e0*/  HMMA.16816.F32 R48, R72.reuse, R90, R48 ;  /* 0x0000005a4830723c */ /* 0x040fe40000001830 */
[----:B------:R-:W3:Y:S02]  /*a0f0*/  LDSM.16.MT88.4 R88, [R208+0x1800] ;  /* 0x00180000d058783b */ /* 0x000ee40000004200 */
[----:B------:R-:W-:Y:S02]  /*a100*/  FADD.FTZ R2, R126, R2 ;  /* 0x000000027e027221 */ /* 0x000fe40000010000 */
[----:B------:R-:W-:Y:S02]  /*a110*/  FADD.FTZ R0, R242, R0 ;  /* 0x00000000f2007221 */ /* 0x000fe40000010000 */
[C---:B--2---:R-:W-:Y:S04]  /*a120*/  HMMA.16816.F32 R52, R72.reuse, R80, R52 ;  /* 0x000000504834723c */ /* 0x044fe80000001834 */
[----:B-1----:R-:W-:Y:S02]  /*a130*/  FFMA.FTZ R69, R171, c[0x0][0x2d0], -R148 ;  /* 0x0000b400ab457a23 */ /* 0x002fe40000010894 */
[----:B------:R-:W-:Y:S02]  /*a140*/  FADD.FTZ R2, R125, R2 ;  /* 0x000000027d027221 */ /* 0x000fe40000010000 */
[C---:B------:R-:W-:Y:S01]  /*a150*/  HMMA.16816.F32 R56, R72.reuse, R82, R56 ;  /* 0x000000524838723c */ /* 0x040fe20000001838 */
[----:B------:R1:W2:Y:S01]  /*a160*/  MUFU.EX2 R161, R69 ;  /* 0x0000004500a17308 */ /* 0x0002a20000000800 */
[----:B------:R-:W2:Y:S02]  /*a170*/  LDSM.16.MT88.4 R80, [R210+0x1800] ;  /* 0x00180000d250783b */ /* 0x000ea40000004200 */
[----:B------:R-:W-:Y:S02]  /*a180*/  FADD.FTZ R0, R124, R0 ;  /* 0x000000007c007221 */ /* 0x000fe40000010000 */
[----:B------:R-:W-:Y:S02]  /*a190*/  FADD.FTZ R2, R106, R2 ;  /* 0x000000026a027221 */ /* 0x000fe40000010000 */
[C---:B----4-:R-:W-:Y:S04]  /*a1a0*/  HMMA.16816.F32 R60, R72.reuse, R84, R60 ;  /* 0x00000054483c723c */ /* 0x050fe8000000183c */
[----:B------:R-:W-:Y:S02]  /*a1b0*/  FADD.FTZ R2, R105, R2 ;  /* 0x0000000269027221 */ /* 0x000fe40000010000 */
[----:B------:R-:W-:Y:S02]  /*a1c0*/  FADD.FTZ R0, R239, R0 ;  /* 0x00000000ef007221 */ /* 0x000fe40000010000 */
[----:B------:R-:W-:Y:S01]  /*a1d0*/  HMMA.16816.F32 R64, R72, R86, R64 ;  /* 0x000000564840723c */ /* 0x000fe20000001840 */
[----:B------:R-:W-:Y:S03]  /*a1e0*/  LDSM.16.MT88.4 R84, [R209+0x5800] ;  /* 0x00580000d154783b */ /* 0x000fe60000004200 */
[----:B------:R-:W-:Y:S02]  /*a1f0*/  FADD.FTZ R0, R107, R0 ;  /* 0x000000006b007221 */ /* 0x000fe40000010000 */
[----:B------:R-:W-:Y:S01]  /*a200*/  FADD.FTZ R2, R163, R2 ;  /* 0x00000002a3027221 */ /* 0x000fe20000010000 */
[----:B------:R-:W-:Y:S01]  /*a210*/  F2FP.PACK_AB R72, R239, R124 ;  /* 0x0000007cef48723e */ /* 0x000fe200000000ff */
[C---:B------:R-:W-:Y:S01]  /*a220*/  FADD.FTZ R0, R164.reuse, R0 ;  /* 0x00000000a4007221 */ /* 0x040fe20000010000 */
[----:B------:R-:W-:Y:S01]  /*a230*/  F2FP.PACK_AB R74, R164, R107 ;  /* 0x0000006ba44a723e */ /* 0x000fe200000000ff */
[----:B------:R-:W-:Y:S02]  /*a240*/  LDSM.16.MT88.4 R124, [R208+0x7800] ;  /* 0x00780000d07c783b */ /* 0x000fe40000004200 */
[----:B-1----:R-:W-:Y:S01]  /*a250*/  FFMA.FTZ R69, R172, c[0x0][0x2d0], -R148 ;  /* 0x0000b400ac457a23 */ /* 0x002fe20000010894 */
[----:B------:R-:W-:Y:S01]  /*a260*/  F2FP.PACK_AB R73, R105, R106 ;  /* 0x0000006a6949723e */ /* 0x000fe200000000ff */
[----:B---3--:R-:W-:Y:S01]  /*a270*/  FADD.FTZ R0, R115, R0 ;  /* 0x0000000073007221 */ /* 0x008fe20000010000 */
[C---:B------:R-:W-:Y:S01]  /*a280*/  F2FP.PACK_AB R75, R162.reuse, R163 ;  /* 0x000000a3a24b723e */ /* 0x040fe200000000ff */
[----:B------:R1:W3:Y:S01]  /*a290*/  MUFU.EX2 R114, R69 ;  /* 0x0000004500727308 */ /* 0x0002e20000000800 */
[----:B------:R-:W-:Y:S02]  /*a2a0*/  FADD.FTZ R2, R162, R2 ;  /* 0x00000002a2027221 */ /* 0x000fe40000010000 */
[----:B--2---:R-:W-:Y:S03]  /*a2b0*/  FADD.FTZ R0, R161, R0 ;  /* 0x00000000a1007221 */ /* 0x004fe60000010000 */
[C---:B------:R-:W-:Y:S08]  /*a2c0*/  HMMA.16816.F32 R4, R72.reuse, R76, R4 ;  /* 0x0000004c4804723c */ /* 0x040ff00000001804 */
[C---:B------:R-:W-:Y:S01]  /*a2d0*/  HMMA.16816.F32 R8, R72.reuse, R78, R8 ;  /* 0x0000004e4808723c */ /* 0x040fe20000001808 */
[----:B------:R-:W2:Y:S07]  /*a2e0*/  LDSM.16.MT88.4 R76, [R207+0x5800] ;  /* 0x00580000cf4c783b */ /* 0x000eae0000004200 */
[C---:B------:R-:W-:Y:S04]  /*a2f0*/  HMMA.16816.F32 R12, R72.reuse, R92, R12 ;  /* 0x0000005c480c723c */ /* 0x040fe8000000180c */
[----:B-1----:R-:W-:Y:S02]  /*a300*/  FFMA.FTZ R69, R173, c[0x0][0x2d0], -R148 ;  /* 0x0000b400ad457a23 */ /* 0x002fe40000010894 */
[----:B---3--:R-:W-:Y:S02]  /*a310*/  FADD.FTZ R0, R114, R0 ;  /* 0x0000000072007221 */ /* 0x008fe40000010000 */
[C---:B------:R-:W-:Y:S01]  /*a320*/  HMMA.16816.F32 R16, R72.reuse, R94, R16 ;  /* 0x0000005e4810723c */ /* 0x040fe20000001810 */
[----:B------:R1:W3:Y:S01]  /*a330*/  MUFU.EX2 R160, R69 ;  /* 0x0000004500a07308 */ /* 0x0002e20000000800 */
[----:B------:R-:W-:Y:S06]  /*a340*/  LDSM.16.MT88.4 R92, [R210+0x5800] ;  /* 0x00580000d25c783b */ /* 0x000fec0000004200 */
[C---:B------:R-:W-:Y:S08]  /*a350*/  HMMA.16816.F32 R20, R72.reuse, R88, R20 ;  /* 0x000000584814723c */ /* 0x040ff00000001814 */
[C---:B------:R-:W-:Y:S01]  /*a360*/  HMMA.16816.F32 R24, R72.reuse, R90, R24 ;  /* 0x0000005a4818723c */ /* 0x040fe20000001818 */
[----:B------:R-:W4:Y:S07]  /*a370*/  LDSM.16.MT88.4 R88, [R208+0x5800] ;  /* 0x00580000d058783b */ /* 0x000f2e0000004200 */
[C---:B------:R-:W-:Y:S04]  /*a380*/  HMMA.16816.F32 R28, R72.reuse, R80, R28 ;  /* 0x00000050481c723c */ /* 0x040fe8000000181c */
[--C-:B-1----:R-:W-:Y:S02]  /*a390*/  FFMA.FTZ R69, R166, c[0x0][0x2d0], -R149.reuse ;  /* 0x0000b400a6457a23 */ /* 0x102fe40000010895 */
[----:B---3--:R-:W-:Y:S02]  /*a3a0*/  FADD.FTZ R0, R160, R0 ;  /* 0x00000000a0007221 */ /* 0x008fe40000010000 */
[C---:B------:R-:W-:Y:S01]  /*a3b0*/  HMMA.16816.F32 R32, R72.reuse, R82, R32 ;  /* 0x000000524820723c */ /* 0x040fe20000001820 */
[----:B------:R1:W3:Y:S01]  /*a3c0*/  MUFU.EX2 R113, R69 ;  /* 0x0000004500717308 */ /* 0x0002e20000000800 */
[----:B------:R-:W-:Y:S06]  /*a3d0*/  LDSM.16.MT88.4 R80, [R209+0x2000] ;  /* 0x00200000d150783b */ /* 0x000fec0000004200 */
[C---:B--2---:R-:W-:Y:S03]  /*a3e0*/  HMMA.16816.F32 R36, R72.reuse, R76, R36 ;  /* 0x0000004c4824723c */ /* 0x044fe60000001824 */
[C---:B-----5:R-:W-:Y:S05]  /*a3f0*/  ISETP.GT.AND P0, PT, R226.reuse, R165, PT ;  /* 0x000000a5e200720c */ /* 0x060fea0003f04270 */
[C---:B------:R-:W-:Y:S01]  /*a400*/  HMMA.16816.F32 R40, R72.reuse, R78, R40 ;  /* 0x0000004e4828723c */ /* 0x040fe20000001828 */
[----:B------:R-:W2:Y:S03]  /*a410*/  LDSM.16.MT88.4 R76, [R207+0x2000] ;  /* 0x00200000cf4c783b */ /* 0x000ea60000004200 */
[----:B------:R-:W-:Y:S04]  /*a420*/  IADD3 R226, R226, -0x1, RZ ;  /* 0xffffffffe2e27810 */ /* 0x000fe80007ffe0ff */
[C---:B------:R-:W-:Y:S04]  /*a430*/  HMMA.16816.F32 R44, R72.reuse, R84, R44 ;  /* 0x00000054482c723c */ /* 0x040fe8000000182c */
[--C-:B-1----:R-:W-:Y:S02]  /*a440*/  FFMA.FTZ R69, R167, c[0x0][0x2d0], -R149.reuse ;  /* 0x0000b400a7457a23 */ /* 0x102fe40000010895 */
[----:B---3--:R-:W-:Y:S02]  /*a450*/  FADD.FTZ R2, R113, R2 ;  /* 0x0000000271027221 */ /* 0x008fe40000010000 */
        /* <DEDUP_REMOVED lines=8> */
[----:B---3--:R-:W-:Y:S02]  /*a4e0*/  FADD.FTZ R2, R112, R2 ;  /* 0x0000000270027221 */ /* 0x008fe40000010000 */
[----:B------:R-:W-:Y:S01]  /*a4f0*/  HMMA.16816.F32 R64, R72, R94, R64 ;  /* 0x0000005e4840723c */ /* 0x000fe20000001840 */
[----:B------:R1:W3:Y:S01]  /*a500*/  MUFU.EX2 R159, R69 ;  /* 0x00000045009f7308 */ /* 0x0002e20000000800 */
[----:B------:R-:W-:Y:S05]  /*a510*/  LDSM.16.MT88.4 R92, [R209+0x2800] ;  /* 0x00280000d15c783b */ /* 0x000fea0000004200 */
[----:B------:R-:W-:Y:S02]  /*a520*/  F2FP.PACK_AB R72, R161, R115 ;  /* 0x00000073a148723e */ /* 0x000fe400000000ff */
[----:B------:R-:W-:Y:S03]  /*a530*/  F2FP.PACK_AB R74, R160, R114 ;  /* 0x00000072a04a723e */ /* 0x000fe600000000ff */
[----:B------:R-:W-:Y:S01]  /*a540*/  F2FP.PACK_AB R73, R112, R113 ;  /* 0x000000717049723e */ /* 0x000fe200000000ff */
[--C-:B-1----:R-:W-:Y:S02]  /*a550*/  FFMA.FTZ R69, R169, c[0x0][0x2d0], -R149.reuse ;  /* 0x0000b400a9457a23 */ /* 0x102fe40000010895 */
[----:B---3--:R-:W-:Y:S02]  /*a560*/  FADD.FTZ R2, R159, R2 ;  /* 0x000000029f027221 */ /* 0x008fe40000010000 */
[----:B------:R1:W3:Y:S02]  /*a570*/  MUFU.EX2 R158, R69 ;  /* 0x00000045009e7308 */ /* 0x0002e40000000800 */
[----:B-1----:R-:W-:Y:S01]  /*a580*/  FFMA.FTZ R69, R202, c[0x0][0x2d0], -R148 ;  /* 0x0000b400ca457a23 */ /* 0x002fe20000010894 */
[C---:B---3--:R-:W-:Y:S01]  /*a590*/  F2FP.PACK_AB R75, R158.reuse, R159 ;  /* 0x0000009f9e4b723e */ /* 0x048fe200000000ff */
[----:B------:R-:W-:Y:S06]  /*a5a0*/  FADD.FTZ R2, R158, R2 ;  /* 0x000000029e027221 */ /* 0x000fec0000010000 */
[----:B------:R1:W3:Y:S01]  /*a5b0*/  MUFU.EX2 R157, R69 ;  /* 0x00000045009d7308 */ /* 0x0002e20000000800 */
[C---:B--2---:R-:W-:Y:S08]  /*a5c0*/  HMMA.16816.F32 R4, R72.reuse, R76, R4 ;  /* 0x0000004c4804723c */ /* 0x044ff00000001804 */
[C---:B------:R-:W-:Y:S01]  /*a5d0*/  HMMA.16816.F32 R8, R72.reuse, R78, R8 ;  /* 0x0000004e4808723c */ /* 0x040fe20000001808 */
[----:B------:R-:W2:Y:S07]  /*a5e0*/  LDSM.16.MT88.4 R76, [R207+0x6000] ;  /* 0x00600000cf4c783b */ /* 0x000eae0000004200 */
[C---:B------:R-:W-:Y:S04]  /*a5f0*/  HMMA.16816.F32 R12, R72.reuse, R80, R12 ;  /* 0x00000050480c723c */ /* 0x040fe8000000180c */
[----:B-1----:R-:W-:Y:S02]  /*a600*/  FFMA.FTZ R69, R203, c[0x0][0x2d0], -R148 ;  /* 0x0000b400cb457a23 */ /* 0x002fe40000010894 */
[----:B---3--:R-:W-:Y:S02]  /*a610*/  FADD.FTZ R0, R157, R0 ;  /* 0x000000009d007221 */ /* 0x008fe40000010000 */
[C---:B------:R-:W-:Y:S01]  /*a620*/  HMMA.16816.F32 R16, R72.reuse, R82, R16 ;  /* 0x000000524810723c */ /* 0x040fe20000001810 */
[----:B------:R1:W3:Y:S01]  /*a630*/  MUFU.EX2 R123, R69 ;  /* 0x00000045007b7308 */ /* 0x0002e20000000800 */
[----:B------:R-:W2:Y:S06]  /*a640*/  LDSM.16.MT88.4 R80, [R209+0x6000] ;  /* 0x00600000d150783b */ /* 0x000eac0000004200 */
[C---:B-----5:R-:W-:Y:S08]  /*a650*/  HMMA.16816.F32 R20, R72.reuse, R84, R20 ;  /* 0x000000544814723c */ /* 0x060ff00000001814 */
[C---:B------:R-:W-:Y:S01]  /*a660*/  HMMA.16816.F32 R24, R72.reuse, R86, R24 ;  /* 0x000000564818723c */ /* 0x040fe20000001818 */
[----:B------:R-:W5:Y:S07]  /*a670*/  LDSM.16.MT88.4 R84, [R208+0x6000] ;  /* 0x00600000d054783b */ /* 0x000f6e0000004200 */
[C---:B----4-:R-:W-:Y:S04]  /*a680*/  HMMA.16816.F32 R28, R72.reuse, R88, R28 ;  /* 0x00000058481c723c */ /* 0x050fe8000000181c */
[----:B-1----:R-:W-:Y:S02]  /*a690*/  FFMA.FTZ R69, R211, c[0x0][0x2d0], -R148 ;  /* 0x0000b400d3457a23 */ /* 0x002fe40000010894 */
[C---:B---3--:R-:W-:Y:S02]  /*a6a0*/  FADD.FTZ R0, R123.reuse, R0 ;  /* 0x000000007b007221 */ /* 0x048fe40000010000 */
[C---:B------:R-:W-:Y:S01]  /*a6b0*/  HMMA.16816.F32 R32, R72.reuse, R90, R32 ;  /* 0x0000005a4820723c */ /* 0x040fe20000001820 */
[----:B------:R1:W3:Y:S01]  /*a6c0*/  MUFU.EX2 R122, R69 ;  /* 0x00000045007a7308 */ /* 0x0002e20000000800 */
[----:B------:R-:W4:Y:S06]  /*a6d0*/  LDSM.16.MT88.4 R88, [R210+0x6000] ;  /* 0x00600000d258783b */ /* 0x000f2c0000004200 */
        /* <DEDUP_REMOVED lines=13> */
[--C-:B-1----:R-:W-:Y:S02]  /*a7b0*/  FFMA.FTZ R69, R174, c[0x0][0x2d0], -R149.reuse ;  /* 0x0000b400ae457a23 */ /* 0x102fe40000010895 */
[C---:B---3--:R-:W-:Y:S02]  /*a7c0*/  FADD.FTZ R0, R156.reuse, R0 ;  /* 0x000000009c007221 */ /* 0x048fe40000010000 */
[----:B------:R-:W-:Y:S01]  /*a7d0*/  HMMA.16816.F32 R64, R72, R90, R64 ;  /* 0x0000005a4840723c */ /* 0x000fe20000001840 */
[----:B------:R1:W3:Y:S01]  /*a7e0*/  MUFU.EX2 R121, R69 ;  /* 0x0000004500797308 */ /* 0x0002e20000000800 */
[----:B------:R-:W-:Y:S05]  /*a7f0*/  LDSM.16.MT88.4 R88, [R209+0x6800] ;  /* 0x00680000d158783b */ /* 0x000fea0000004200 */
[----:B------:R-:W-:Y:S02]  /*a800*/  F2FP.PACK_AB R72, R123, R157 ;  /* 0x0000009d7b48723e */ /* 0x000fe400000000ff */
[----:B------:R-:W-:Y:S03]  /*a810*/  F2FP.PACK_AB R74, R156, R122 ;  /* 0x0000007a9c4a723e */ /* 0x000fe600000000ff */
[--C-:B-1----:R-:W-:Y:S02]  /*a820*/  FFMA.FTZ R69, R175, c[0x0][0x2d0], -R149.reuse ;  /* 0x0000b400af457a23 */ /* 0x102fe40000010895 */
[----:B---3--:R-:W-:Y:S02]  /*a830*/  FADD.FTZ R2, R121, R2 ;  /* 0x0000000279027221 */ /* 0x008fe40000010000 */
[----:B------:R1:W3:Y:S02]  /*a840*/  MUFU.EX2 R120, R69 ;  /* 0x0000004500787308 */ /* 0x0002e40000000800 */
[--C-:B-1----:R-:W-:Y:S01]  /*a850*/  FFMA.FTZ R69, R200, c[0x0][0x2d0], -R149.reuse ;  /* 0x0000b400c8457a23 */ /* 0x102fe20000010895 */
[C---:B---3--:R-:W-:Y:S01]  /*a860*/  F2FP.PACK_AB R73, R120.reuse, R121 ;  /* 0x000000797849723e */ /* 0x048fe200000000ff */
[----:B------:R-:W-:Y:S06]  /*a870*/  FADD.FTZ R2, R120, R2 ;  /* 0x0000000278027221 */ /* 0x000fec0000010000 */
[----:B------:R1:W3:Y:S02]  /*a880*/  MUFU.EX2 R155, R69 ;  /* 0x00000045009b7308 */ /* 0x0002e40000000800 */
[--C-:B-1----:R-:W-:Y:S02]  /*a890*/  FFMA.FTZ R69, R201, c[0x0][0x2d0], -R149.reuse ;  /* 0x0000b400c9457a23 */ /* 0x102fe40000010895 */
[----:B---3--:R-:W-:Y:S06]  /*a8a0*/  FADD.FTZ R2, R155, R2 ;  /* 0x000000029b027221 */ /* 0x008fec0000010000 */
        /* <DEDUP_REMOVED lines=17> */
[C---:B-----5:R-:W-:Y:S04]  /*a9c0*/  HMMA.16816.F32 R28, R72.reuse, R84, R28 ;  /* 0x00000054481c723c */ /* 0x060fe8000000181c */
[----:B-1----:R-:W-:Y:S02]  /*a9d0*/  FFMA.FTZ R69, R233, c[0x0][0x2d0], -R148 ;  /* 0x0000b400e9457a23 */ /* 0x002fe40000010894 */
[C---:B---3--:R-:W-:Y:S02]  /*a9e0*/  FADD.FTZ R0, R131.reuse, R0 ;  /* 0x0000000083007221 */ /* 0x048fe40000010000 */
[C---:B------:R-:W-:Y:S01]  /*a9f0*/  HMMA.16816.F32 R32, R72.reuse, R86, R32 ;  /* 0x000000564820723c */ /* 0x040fe20000001820 */
[----:B------:R1:W3:Y:S01]  /*aa00*/  MUFU.EX2 R130, R69 ;  /* 0x0000004500827308 */ /* 0x0002e20000000800 */
[----:B------:R-:W5:Y:S06]  /*aa10*/  LDSM.16.MT88.4 R84, [R210+0x6800] ;  /* 0x00680000d254783b */ /* 0x000f6c0000004200 */
        /* <DEDUP_REMOVED lines=9> */
[C---:B----4-:R-:W-:Y:S08]  /*aab0*/  HMMA.16816.F32 R52, R72.reuse, R80, R52 ;  /* 0x000000504834723c */ /* 0x050ff00000001834 */
[C---:B------:R-:W-:Y:S01]  /*aac0*/  HMMA.16816.F32 R56, R72.reuse, R82, R56 ;  /* 0x000000524838723c */ /* 0x040fe20000001838 */
[----:B------:R-:W4:Y:S07]  /*aad0*/  LDSM.16.MT88.4 R80, [R209+0x3000] ;  /* 0x00300000d150783b */ /* 0x000f2e0000004200 */
[C---:B-----5:R-:W-:Y:S04]  /*aae0*/  HMMA.16816.F32 R60, R72.reuse, R84, R60 ;  /* 0x00000054483c723c */ /* 0x060fe8000000183c */
[--C-:B-1----:R-:W-:Y:S02]  /*aaf0*/  FFMA.FTZ R69, R218, c[0x0][0x2d0], -R149.reuse ;  /* 0x0000b400da457a23 */ /* 0x102fe40000010895 */
[C---:B---3--:R-:W-:Y:S02]  /*ab00*/  FADD.FTZ R0, R152.reuse, R0 ;  /* 0x0000000098007221 */ /* 0x048fe40000010000 */
[----:B------:R-:W-:Y:S01]  /*ab10*/  HMMA.16816.F32 R64, R72, R86, R64 ;  /* 0x000000564840723c */ /* 0x000fe20000001840 */
[----:B------:R1:W3:Y:S01]  /*ab20*/  MUFU.EX2 R129, R69 ;  /* 0x0000004500817308 */ /* 0x0002e20000000800 */
[----:B------:R-:W5:Y:S05]  /*ab30*/  LDSM.16.MT88.4 R84, [R207+0x7000] ;  /* 0x00700000cf54783b */ /* 0x000f6a0000004200 */
        /* <DEDUP_REMOVED lines=10> */
[----:B------:R-:W-:Y:S06]  /*abe0*/  FFMA.FTZ R149, R225, c[0x0][0x2d0], -R149 ;  /* 0x0000b400e1957a23 */ /* 0x000fec0000010895 */
[----:B------:R-:W1:Y:S01]  /*abf0*/  MUFU.EX2 R150, R69 ;  /* 0x0000004500967308 */ /* 0x000e620000000800 */
[----:B---3--:R-:W-:Y:S09]  /*ac00*/  FADD.FTZ R2, R151, R2 ;  /* 0x0000000297027221 */ /* 0x008ff20000010000 */
[----:B------:R-:W-:Y:S01]  /*ac10*/  MUFU.EX2 R149, R149 ;  /* 0x0000009500957308 */ /* 0x000fe20000000800 */
[----:B-1----:R-:W-:Y:S01]  /*ac20*/  F2FP.PACK_AB R75, R150, R151 ;  /* 0x00000097964b723e */ /* 0x002fe200000000ff */
[--C-:B------:R-:W-:Y:S02]  /*ac30*/  FFMA.FTZ R69, R238, c[0x0][0x2d0], -R148.reuse ;  /* 0x0000b400ee457a23 */ /* 0x100fe40000010894 */
[----:B------:R-:W-:Y:S06]  /*ac40*/  FFMA.FTZ R148, R235, c[0x0][0x2d0], -R148 ;  /* 0x0000b400eb947a23 */ /* 0x000fec0000010894 */
[----:B------:R-:W1:Y:S01]  /*ac50*/  MUFU.EX2 R147, R69 ;  /* 0x0000004500937308 */ /* 0x000e620000000800 */
[C---:B--2---:R-:W-:Y:S08]  /*ac60*/  HMMA.16816.F32 R4, R72.reuse, R76, R4 ;  /* 0x0000004c4804723c */ /* 0x044ff00000001804 */
[C---:B------:R-:W-:Y:S01]  /*ac70*/  HMMA.16816.F32 R8, R72.reuse, R78, R8 ;  /* 0x0000004e4808723c */ /* 0x040fe20000001808 */
[----:B------:R-:W2:Y:S01]  /*ac80*/  LDSM.16.MT88.4 R76, [R208+0x7000] ;  /* 0x00700000d04c783b */ /* 0x000ea20000004200 */
[----:B------:R3:W3:Y:S06]  /*ac90*/  MUFU.EX2 R69, R103 ;  /* 0x0000006700457308 */ /* 0x0006ec0000000800 */
[C---:B----4-:R-:W-:Y:S04]  /*aca0*/  HMMA.16816.F32 R12, R72.reuse, R80, R12 ;  /* 0x00000050480c723c */ /* 0x050fe8000000180c */
[----:B------:R-:W4:Y:S01]  /*acb0*/  MUFU.EX2 R148, R148 ;  /* 0x0000009400947308 */ /* 0x000f220000000800 */
[----:B-1----:R-:W-:Y:S03]  /*acc0*/  F2FP.PACK_AB R132, R146, R147 ;  /* 0x000000939284723e */ /* 0x002fe600000000ff */
[C---:B------:R-:W-:Y:S01]  /*acd0*/  HMMA.16816.F32 R16, R72.reuse, R82, R16 ;  /* 0x000000524810723c */ /* 0x040fe20000001810 */
[----:B------:R-:W1:Y:S07]  /*ace0*/  LDSM.16.MT88.4 R80, [R210+0x7000] ;  /* 0x00700000d250783b */ /* 0x000e6e0000004200 */
[C---:B------:R-:W-:Y:S01]  /*acf0*/  HMMA.16816.F32 R20, R72.reuse, R88, R20 ;  /* 0x000000584814723c */ /* 0x040fe20000001814 */
[----:B---3--:R-:W-:Y:S03]  /*ad00*/  LDSM.16.MT88.4 R100, [R210+0x3800] ;  /* 0x00380000d264783b */ /* 0x008fe60000004200 */
[----:B------:R-:W-:Y:S04]  /*ad10*/  F2FP.PACK_AB R135, R149, R69 ;  /* 0x000000459587723e */ /* 0x000fe800000000ff */
[C---:B------:R-:W-:Y:S01]  /*ad20*/  HMMA.16816.F32 R24, R72.reuse, R90, R24 ;  /* 0x0000005a4818723c */ /* 0x040fe20000001818 */
[----:B------:R-:W-:Y:S03]  /*ad30*/  LDSM.16.MT88.4 R88, [R209+0x3800] ;  /* 0x00380000d158783b */ /* 0x000fe60000004200 */
[----:B----4-:R-:W-:Y:S04]  /*ad40*/  F2FP.PACK_AB R134, R148, R145 ;  /* 0x000000919486723e */ /* 0x010fe800000000ff */
[C---:B------:R-:W-:Y:S08]  /*ad50*/  HMMA.16816.F32 R28, R72.reuse, R92, R28 ;  /* 0x0000005c481c723c */ /* 0x040ff0000000181c */
[C---:B------:R-:W-:Y:S01]  /*ad60*/  HMMA.16816.F32 R32, R72.reuse, R94, R32 ;  /* 0x0000005e4820723c */ /* 0x040fe20000001820 */
[----:B------:R-:W-:Y:S07]  /*ad70*/  LDSM.16.MT88.4 R92, [R208+0x3800] ;  /* 0x00380000d05c783b */ /* 0x000fee0000004200 */
[C---:B-----5:R-:W-:Y:S08]  /*ad80*/  HMMA.16816.F32 R36, R72.reuse, R84, R36 ;  /* 0x000000544824723c */ /* 0x060ff00000001824 */
[C---:B------:R-:W-:Y:S01]  /*ad90*/  HMMA.16816.F32 R40, R72.reuse, R86, R40 ;  /* 0x000000564828723c */ /* 0x040fe20000001828 */
[----:B------:R-:W3:Y:S07]  /*ada0*/  LDSM.16.MT88.4 R84, [R207+0x3800] ;  /* 0x00380000cf54783b */ /* 0x000eee0000004200 */
[C---:B------:R-:W-:Y:S08]  /*adb0*/  HMMA.16816.F32 R44, R72.reuse, R96, R44 ;  /* 0x00000060482c723c */ /* 0x040ff0000000182c */
[C---:B------:R-:W-:Y:S08]  /*adc0*/  HMMA.16816.F32 R48, R72.reuse, R98, R48 ;  /* 0x000000624830723c */ /* 0x040ff00000001830 */
[C---:B--2---:R-:W-:Y:S08]  /*add0*/  HMMA.16816.F32 R52, R72.reuse, R76, R52 ;  /* 0x0000004c4834723c */ /* 0x044ff00000001834 */
[C---:B------:R-:W-:Y:S08]  /*ade0*/  HMMA.16816.F32 R56, R72.reuse, R78, R56 ;  /* 0x0000004e4838723c */ /* 0x040ff00000001838 */
[C---:B-1----:R-:W-:Y:S08]  /*adf0*/  HMMA.16816.F32 R60, R72.reuse, R80, R60 ;  /* 0x00000050483c723c */ /* 0x042ff0000000183c */
[----:B------:R-:W-:Y:S08]  /*ae00*/  HMMA.16816.F32 R64, R72, R82, R64 ;  /* 0x000000524840723c */ /* 0x000ff00000001840 */
[C---:B---3--:R-:W-:Y:S01]  /*ae10*/  HMMA.16816.F32 R72, R132.reuse, R84, R4 ;  /* 0x000000548448723c */ /* 0x048fe20000001804 */
[----:B------:R-:W1:Y:S07]  /*ae20*/  LDSM.16.MT88.4 R4, [R210+0x7800] ;  /* 0x00780000d204783b */ /* 0x000e6e0000004200 */
[C---:B------:R-:W-:Y:S07]  /*ae30*/  HMMA.16816.F32 R76, R132.reuse, R86, R8 ;  /* 0x00000056844c723c */ /* 0x040fee0000001808 */
[-C--:B------:R-:W-:Y:S01]  /*ae40*/  MOV R8, R3.reuse ;  /* 0x0000000300087202 */ /* 0x080fe20000000f00 */
        /* <DEDUP_REMOVED lines=12> */
[C---:B-1----:R-:W-:Y:S07]  /*af10*/  HMMA.16816.F32 R128, R132.reuse, R4, R60 ;  /* 0x000000048480723c */ /* 0x042fee000000183c */
[----:B------:R-:W-:Y:S01]  /*af20*/  FADD.FTZ R4, R150, R2 ;  /* 0x0000000296047221 */ /* 0x000fe20000010000 */
[----:B------:R-:W-:Y:S04]  /*af30*/  HMMA.16816.F32 R132, R132, R6, R64 ;  /* 0x000000068484723c */ /* 0x000fe80000001840 */
[----:B------:R-:W-:Y:S02]  /*af40*/  FADD.FTZ R2, R147, R0 ;  /* 0x0000000093027221 */ /* 0x000fe40000010000 */
[----:B------:R-:W-:Y:S02]  /*af50*/  FADD.FTZ R0, R144, R4 ;  /* 0x0000000490007221 */ /* 0x000fe40000010000 */
[----:B------:R-:W-:Y:S04]  /*af60*/  FADD.FTZ R2, R146, R2 ;  /* 0x0000000292027221 */ /* 0x000fe80000010000 */
[----:B------:R-:W-:Y:S01]  /*af70*/  FADD.FTZ R0, R70, R0 ;  /* 0x0000000046007221 */ /* 0x000fe20000010000 */
[----:B------:R-:W-:Y:S01]  /*af80*/  MOV R70, R3 ;  /* 0x0000000300467202 */ /* 0x000fe20000000f00 */
[----:B------:R-:W-:Y:S02]  /*af90*/  FADD.FTZ R2, R145, R2 ;  /* 0x0000000291027221 */ /* 0x000fe40000010000 */
[----:B------:R-:W-:Y:S01]  /*afa0*/  FADD.FTZ R0, R69, R0 ;  /* 0x0000000045007221 */ /* 0x000fe20000010000 */
[----:B------:R-:W-:Y:S01]  /*afb0*/  MOV R69, R68 ;  /* 0x0000004400457202 */ /* 0x000fe20000000f00 */
[----:B------:R-:W-:Y:S02]  /*afc0*/  FADD.FTZ R2, R148, R2 ;  /* 0x0000000294027221 */ /* 0x000fe40000010000 */
[----:B------:R-:W-:Y:S03]  /*afd0*/  FADD.FTZ R0, R149, R0 ;  /* 0x0000000095007221 */ /* 0x000fe60000010000 */
[----:B------:R1:W-:Y:S04]  /*afe0*/  STL [R1+0x8], R2 ;  /* 0x0000080201007387 */ /* 0x0003e80000100800 */
[----:B------:R1:W-:Y:S02]  /*aff0*/  STL [R1+0xc], R0 ;  /* 0x00000c0001007387 */ /* 0x0003e40000100800 */
[----:B-1----:R-:W-:-:S05]  /*b000*/  @P0 BRA `(.L_x_479) ;  /* 0xffffb3a000000947 */ /* 0x002fca000383ffff */
.L_x_468:
[----:B------:R-:W-:-:S13]  /*b010*/  ISETP.GE.AND P0, PT, R226, RZ, PT ;  /* 0x000000ffe200720c */ /* 0x000fda0003f06270 */
[----:B------:R-:W-:Y:S05]  /*b020*/  @!P0 BRA `(.L_x_480) ;  /* 0x0000441000008947 */ /* 0x000fea0003800000 */
[----:B------:R-:W-:Y:S02]  /*b030*/  MOV R70, R8 ;  /* 0x0000000800467202 */ /* 0x000fe40000000f00 */
[----:B------:R-:W-:Y:S02]  /*b040*/  MOV R69, R68 ;  /* 0x0000004400457202 */ /* 0x000fe40000000f00 */
.L_x_487:
[----:B-1----:R-:W2:Y:S01]  /*b050*/  LDL.64 R6, [R1+0x28] ;  /* 0x0000280001067983 */ /* 0x002ea20000100a00 */
[----:B------:R-:W-:Y:S04]  /*b060*/  DEPBAR.LE SB0, 0x0 ;  /* 0x000080000000791a */ /* 0x000fe80000000000 */
[----:B------:R-:W3:Y:S01]  /*b070*/  LDL R4, [R1+0x38] ;  /* 0x0000380001047983 */ /* 0x000ee20000100800 */
[----:B------:R-:W-:Y:S01]  /*b080*/  WARPSYNC 0xffffffff ;  /* 0xffffffff00007948 */ /* 0x000fe20003800000 */
[----:B------:R-:W-:Y:S01]  /*b090*/  SHF.R.S32.HI R0, RZ, 0x1f, R222 ;  /* 0x0000001fff007819 */ /* 0x000fe200000114de */
[----:B------:R-:W-:Y:S01]  /*b0a0*/  IMAD.WIDE.U32 R2, R222, c[0x0][0x208], RZ ;  /* 0x00008200de027a25 */ /* 0x000fe200078e00ff */
[----:B------:R-:W-:Y:S01]  /*b0b0*/  BAR.SYNC.DEFER_BLOCKING 0x0 ;  /* 0x0000000000007b1d */ /* 0x000fe20000010000 */
[----:B------:R-:W-:Y:S02]  /*b0c0*/  SHF.R.S32.HI R5, RZ, 0x1f, R241 ;  /* 0x0000001fff057819 */ /* 0x000fe400000114f1 */
[----:B------:R-:W-:Y:S01]  /*b0d0*/  IMAD R0, R0, c[0x0][0x208], RZ ;  /* 0x0000820000007a24 */ /* 0x000fe200078e02ff */
[----:B------:R-:W-:Y:S01]  /*b0e0*/  IADD3 R212, R71, 0x7800, RZ ;  /* 0x0000780047d47810 */ /* 0x000fe20007ffe0ff */
[----:B------:R-:W-:Y:S01]  /*b0f0*/  IMAD.SHL.U32 R220, R241, 0x2, RZ ;  /* 0x00000002f1dc7824 */ /* 0x000fe200078e00ff */
[C---:B------:R-:W-:Y:S01]  /*b100*/  IADD3 R211, R71.reuse, 0x7000, RZ ;  /* 0x0000700047d37810 */ /* 0x040fe20007ffe0ff */
[----:B------:R-:W-:Y:S01]  /*b110*/  IMAD R0, R222, c[0x0][0x20c], R0 ;  /* 0x00008300de007a24 */ /* 0x000fe200078e0200 */
[C---:B------:R-:W-:Y:S01]  /*b120*/  IADD3 R203, R71.reuse, 0x6800, RZ ;  /* 0x0000680047cb7810 */ /* 0x040fe20007ffe0ff */
[----:B------:R-:W-:Y:S01]  /*b130*/  IMAD.SHL.U32 R55, R228, 0x2, RZ ;  /* 0x00000002e4377824 */ /* 0x000fe200078e00ff */
[----:B------:R-:W-:Y:S01]  /*b140*/  IADD3 R202, R71, 0x6000, RZ ;  /* 0x0000600047ca7810 */ /* 0x000fe20007ffe0ff */
[----:B------:R-:W-:Y:S01]  /*b150*/  IMAD.IADD R3, R3, 0x1, R0 ;  /* 0x0000000103037824 */ /* 0x000fe200078e0200 */
[----:B------:R-:W-:Y:S02]  /*b160*/  SHF.R.S32.HI R0, RZ, 0x1f, R221 ;  /* 0x0000001fff007819 */ /* 0x000fe400000114dd */
[----:B------:R-:W-:Y:S01]  /*b170*/  IADD3 R201, R71, 0x5800, RZ ;  /* 0x0000580047c97810 */ /* 0x000fe20007ffe0ff */
[----:B------:R-:W-:Y:S01]  /*b180*/  IMAD.WIDE.U32 R2, R221, c[0x0][0x218], R2 ;  /* 0x00008600dd027a25 */ /* 0x000fe200078e0002 */
[C---:B------:R-:W-:Y:S02]  /*b190*/  IADD3 R200, R71.reuse, 0x5000, RZ ;  /* 0x0000500047c87810 */ /* 0x040fe40007ffe0ff */
[----:B------:R-:W-:Y:S01]  /*b1a0*/  IADD3 R68, R71, 0x4800, RZ ;  /* 0x0000480047447810 */ /* 0x000fe20007ffe0ff */
[----:B------:R-:W-:Y:S01]  /*b1b0*/  IMAD R0, R0, c[0x0][0x218], RZ ;  /* 0x0000860000007a24 */ /* 0x000fe200078e02ff */
[----:B------:R-:W-:Y:S03]  /*b1c0*/  SHF.L.U64.HI R60, R241, 0x1, R5 ;  /* 0x00000001f13c7819 */ /* 0x000fe60000010205 */
[----:B------:R-:W-:Y:S01]  /*b1d0*/  IMAD R0, R221, c[0x0][0x21c], R0 ;  /* 0x00008700dd007a24 */ /* 0x000fe200078e0200 */
[----:B------:R1:W4:Y:S04]  /*b1e0*/  LDSM.16.M88.4 R8, [R204] ;  /* 0x00000000cc08783b */ /* 0x0003280000000200 */
[----:B------:R1:W1:Y:S04]  /*b1f0*/  LDSM.16.M88.4 R16, [R204+0x800] ;  /* 0x00080000cc10783b */ /* 0x0002680000000200 */
        /* <DEDUP_REMOVED lines=14> */
[----:B--2---:R-:W-:Y:S04]  /*b2e0*/  IADD3 R36, P0, R6, R2, RZ ;  /* 0x0000000206247210 */ /* 0x004fe80007f1e0ff */
[----:B---3--:R-:W-:Y:S02]  /*b2f0*/  IADD3.X R2, R4, R3, R0, P0, !PT ;  /* 0x0000000304027210 */ /* 0x008fe400007fe400 */
[C---:B------:R-:W-:Y:S02]  /*b300*/  LEA R28, P0, R36.reuse, c[0x0][0x1f8], 0x1 ;  /* 0x00007e00241c7a11 */ /* 0x040fe400078008ff */
[----:B------:R-:W-:Y:S02]  /*b310*/  SHF.R.S32.HI R4, RZ, 0x1f, R228 ;  /* 0x0000001fff047819 */ /* 0x000fe400000114e4 */
[----:B------:R-:W-:Y:S02]  /*b320*/  LEA.HI.X R36, R36, c[0x0][0x1fc], R2, 0x1, P0 ;  /* 0x00007f0024247a11 */ /* 0x000fe400000f0c02 */
[----:B------:R-:W-:Y:S02]  /*b330*/  IADD3 R0, R71, 0x4000, RZ ;  /* 0x0000400047007810 */ /* 0x000fe40007ffe0ff */
[----:B------:R-:W-:Y:S01]  /*b340*/  SHF.L.U64.HI R44, R228, 0x1, R4 ;  /* 0x00000001e42c7819 */ /* 0x000fe20000010204 */
[----:B------:R-:W-:-:S05]  /*b350*/  BRA.DIV ~URZ, `(.L_x_481) ;  /* 0x000086b27f007947 */ /* 0x000fca000b800000 */
[----:B-1--4-:R1:W2:Y:S02]  /*b360*/  SHFL.IDX PT, R29, R36, RZ, 0x181f ;  /* 0x00181fff241d7589 */ /* 0x0122a400000e0000 */
.L_x_530:
[C---:B------:R-:W-:Y:S01]  /*b370*/  HMMA.16816.F32 R4, R136.reuse, R8, RZ ;  /* 0x000000088804723c */ /* 0x040fe200000018ff */
[----:B------:R-:W3:Y:S01]  /*b380*/  SHFL.IDX PT, R38, R28, RZ, 0x181f ;  /* 0x00181fff1c267589 */ /* 0x000ee200000e0000 */
[----:B------:R-:W-:Y:S01]  /*b390*/  BSSY B0, `(.L_x_482) ;  /* 0x00001af000007945 */ /* 0x000fe20003800000 */
[----:B------:R-:W-:Y:S02]  /*b3a0*/  ISETP.GE.AND P0, PT, R228, c[0x0][0x1d4], PT ;  /* 0x00007500e4007a0c */ /* 0x000fe40003f06270 */
[----:B------:R-:W-:Y:S02]  /*b3b0*/  ISETP.GE.AND P2, PT, R241, c[0x0][0x1d4], PT ;  /* 0x00007500f1007a0c */ /* 0x000fe40003f46270 */
[----:B------:R-:W-:Y:S01]  /*b3c0*/  SEL R218, RZ, 0x10, P0 ;  /* 0x00000010ffda7807 */ /* 0x000fe20000000000 */
[C---:B------:R-:W-:Y:S01]  /*b3d0*/  HMMA.16816.F32 R8, R136.reuse, R10, RZ ;  /* 0x0000000a8808723c */ /* 0x040fe200000018ff */
[----:B------:R-:W4:Y:S02]  /*b3e0*/  SHFL.IDX PT, R46, R28, 0x1, 0x181f ;  /* 0x00381f001c2e7f89 */ /* 0x000f2400000e0000 */
[----:B------:R-:W-:Y:S02]  /*b3f0*/  ISETP.NE.U32.AND P6, PT, R218, RZ, PT ;  /* 0x000000ffda00720c */ /* 0x000fe40003fc5070 */
[----:B------:R-:W-:Y:S03]  /*b400*/  SEL R63, RZ, 0x10, P2 ;  /* 0x00000010ff3f7807 */ /* 0x000fe60001000000 */
[C---:B------:R-:W-:Y:S01]  /*b410*/  HMMA.16816.F32 R12, R136.reuse, R16, RZ ;  /* 0x00000010880c723c */ /* 0x040fe200000018ff */
[----:B------:R-:W5:Y:S07]  /*b420*/  SHFL.IDX PT, R37, R36, 0x1, 0x181f ;  /* 0x00381f0024257f89 */ /* 0x000f6e00000e0000 */
[C---:B------:R-:W-:Y:S01]  /*b430*/  HMMA.16816.F32 R16, R136.reuse, R18, RZ ;  /* 0x000000128810723c */ /* 0x040fe200000018ff */
[----:B------:R-:W1:Y:S07]  /*b440*/  SHFL.IDX PT, R45, R28, 0x2, 0x181f ;  /* 0x00581f001c2d7f89 */ /* 0x000e6e00000e0000 */
[C---:B------:R-:W-:Y:S01]  /*b450*/  HMMA.16816.F32 R20, R136.reuse, R24, RZ ;  /* 0x000000188814723c */ /* 0x040fe200000018ff */
[----:B------:R-:W2:Y:S07]  /*b460*/  SHFL.IDX PT, R54, R36, 0x2, 0x181f ;  /* 0x00581f0024367f89 */ /* 0x000eae00000e0000 */
[C---:B------:R-:W-:Y:S01]  /*b470*/  HMMA.16816.F32 R24, R136.reuse, R26, RZ ;  /* 0x0000001a8818723c */ /* 0x040fe200000018ff */
[----:B------:R1:W2:Y:S08]  /*b480*/  SHFL.IDX PT, R62, R28, 0x3, 0x181f ;  /* 0x00781f001c3e7f89 */ /* 0x0002b000000e0000 */
[----:B------:R2:W2:Y:S03]  /*b490*/  SHFL.IDX PT, R61, R36, 0x3, 0x181f ;  /* 0x00781f00243d7f89 */ /* 0x0004a600000e0000 */
[CC--:B---3--:R-:W-:Y:S02]  /*b4a0*/  IADD3 R2, P4, R38.reuse, R55.reuse, RZ ;  /* 0x0000003726027210 */ /* 0x0c8fe40007f9e0ff */
[----:B------:R-:W-:Y:S02]  /*b4b0*/  IADD3 R38, P5, R38, R220, RZ ;  /* 0x000000dc26267210 */ /* 0x000fe40007fbe0ff */
[C---:B--2---:R-:W-:Y:S02]  /*b4c0*/  IADD3.X R3, R29.reuse, R44, RZ, P4, !PT ;  /* 0x0000002c1d037210 */ /* 0x044fe400027fe4ff */
[----:B------:R-:W-:Y:S02]  /*b4d0*/  IADD3.X R39, R29, R60, RZ, P5, !PT ;  /* 0x0000003c1d277210 */ /* 0x000fe40002ffe4ff */
[CC--:B----4-:R-:W-:Y:S01]  /*b4e0*/  IADD3 R52, P4, R46.reuse, R55.reuse, RZ ;  /* 0x000000372e347210 */ /* 0x0d0fe20007f9e0ff */
[----:B------:R2:W-:Y:S01]  /*b4f0*/  LDGSTS.E.BYPASS.LTC128B.128 [R219+0x100], [R2.64], !P0 ;  /* 0x0010000002db7fae */ /* 0x0005e2000c101d46 */
[----:B------:R-:W-:Y:S01]  /*b500*/  IADD3 R46, P5, R46, R220, RZ ;  /* 0x000000dc2e2e7210 */ /* 0x000fe20007fbe0ff */
[C---:B-1----:R-:W-:Y:S01]  /*b510*/  HMMA.16816.F32 R28, R136.reuse, R32, RZ ;  /* 0x00000020881c723c */ /* 0x042fe200000018ff */
[C---:B-----5:R-:W-:Y:S02]  /*b520*/  IADD3.X R53, R37.reuse, R44, RZ, P4, !PT ;  /* 0x0000002c25357210 */ /* 0x060fe400027fe4ff */
[----:B------:R-:W-:Y:S03]  /*b530*/  IADD3.X R47, R37, R60, RZ, P5, !PT ;  /* 0x0000003c252f7210 */ /* 0x000fe60002ffe4ff */
[----:B------:R1:W-:Y:S01]  /*b540*/  LDGSTS.E.BYPASS.LTC128B.128 [R219+0x4100], [R38.64], !P2 ;  /* 0x0410000026db7fae */ /* 0x0003e2000d101d46 */
[C---:B------:R-:W-:Y:S01]  /*b550*/  ISETP.NE.U32.AND P5, PT, R63.reuse, RZ, PT ;  /* 0x000000ff3f00720c */ /* 0x040fe20003fa5070 */
[C---:B------:R-:W-:Y:S01]  /*b560*/  HMMA.16816.F32 R32, R136.reuse, R34, RZ ;  /* 0x000000228820723c */ /* 0x040fe200000018ff */
[----:B------:R-:W-:Y:S05]  /*b570*/  IADD3 R63, -R63, 0x10, RZ ;  /* 0x000000103f3f7810 */ /* 0x000fea0007ffe1ff */
[----:B------:R3:W-:Y:S01]  /*b580*/  LDGSTS.E.BYPASS.LTC128B.128 [R219+0x1100], [R52.64], !P0 ;  /* 0x0110000034db7fae */ /* 0x0007e2000c101d46 */
[----:B------:R-:W-:Y:S07]  /*b590*/  LOP3.LUT R63, R63, 0xf, RZ, 0xc0, !PT ;  /* 0x0000000f3f3f7812 */ /* 0x000fee00078ec0ff */
[----:B------:R4:W-:Y:S01]  /*b5a0*/  LDGSTS.E.BYPASS.LTC128B.128 [R219+0x5100], [R46.64], !P2 ;  /* 0x051000002edb7fae */ /* 0x0009e2000d101d46 */
[C---:B--2---:R-:W-:Y:S04]  /*b5b0*/  IADD3 R2, P4, R45.reuse, R55, RZ ;  /* 0x000000372d027210 */ /* 0x044fe80007f9e0ff */
[----:B------:R-:W-:Y:S01]  /*b5c0*/  IADD3.X R3, R54, R44, RZ, P4, !PT ;  /* 0x0000002c36037210 */ /* 0x000fe200027fe4ff */
[C---:B-1----:R-:W-:Y:S04]  /*b5d0*/  HMMA.16816.F32 R36, R136.reuse, R40, RZ ;  /* 0x000000288824723c */ /* 0x042fe800000018ff */
[----:B------:R1:W-:Y:S04]  /*b5e0*/  LDGSTS.E.BYPASS.LTC128B.128 [R219+0x2100], [R2.64], !P0 ;  /* 0x0210000002db7fae */ /* 0x0003e8000c101d46 */
[C---:B------:R-:W-:Y:S01]  /*b5f0*/  HMMA.16816.F32 R40, R136.reuse, R42, RZ ;  /* 0x0000002a8828723c */ /* 0x040fe200000018ff */
[----:B---3--:R-:W-:Y:S04]  /*b600*/  IADD3 R52, -R218, 0x10, RZ ;  /* 0x00000010da347810 */ /* 0x008fe80007ffe1ff */
[----:B------:R-:W-:Y:S02]  /*b610*/  LOP3.LUT R52, R52, 0xf, RZ, 0xc0, !PT ;  /* 0x0000000f34347812 */ /* 0x000fe400078ec0ff */
[----:B-1----:R-:W-:Y:S05]  /*b620*/  IADD3 R2, P0, R45, R220, RZ ;  /* 0x000000dc2d027210 */ /* 0x002fea0007f1e0ff */
[----:B------:R-:W-:Y:S02]  /*b630*/  IADD3.X R3, R54, R60, RZ, P0, !PT ;  /* 0x0000003c36037210 */ /* 0x000fe400007fe4ff */
[-C--:B------:R-:W-:Y:S03]  /*b640*/  IADD3 R52, P4, P0, R52, R62.reuse, R55 ;  /* 0x0000003e34347210 */ /* 0x080fe6000789e037 */
[----:B------:R1:W-:Y:S01]  /*b650*/  LDGSTS.E.BYPASS.LTC128B.128 [R219+0x6100], [R2.64], !P2 ;  /* 0x0610000002db7fae */ /* 0x0003e2000d101d46 */
[-C--:B------:R-:W-:Y:S02]  /*b660*/  IADD3.X R53, RZ, R61.reuse, R44, P4, P0 ;  /* 0x0000003dff357210 */ /* 0x080fe400027e042c */
[C---:B----4-:R-:W-:Y:S01]  /*b670*/  HMMA.16816.F32 R44, R136.reuse, R48, RZ ;  /* 0x00000030882c723c */ /* 0x050fe200000018ff */
[----:B------:R-:W-:Y:S04]  /*b680*/  IADD3 R62, P4, P0, R63, R62, R220 ;  /* 0x0000003e3f3e7210 */ /* 0x000fe8000789e0dc */
[----:B------:R2:W-:Y:S01]  /*b690*/  LDGSTS.E.BYPASS.LTC128B.128.ZFILL [R219+0x3100], [R52.64], P6 ;  /* 0x0310000034db7fae */ /* 0x0005e2000b141d46 */
[----:B------:R-:W-:Y:S02]  /*b6a0*/  IADD3.X R63, RZ, R61, R60, P4, P0 ;  /* 0x0000003dff3f7210 */ /* 0x000fe400027e043c */
[C---:B------:R-:W-:Y:S01]  /*b6b0*/  HMMA.16816.F32 R48, R136.reuse, R50, RZ ;  /* 0x000000328830723c */ /* 0x040fe200000018ff */
[----:B------:R-:W-:Y:S04]  /*b6c0*/  ISETP.GE.AND P0, PT, R226, 0x1, PT ;  /* 0x00000001e200780c */ /* 0x000fe80003f06270 */
[----:B------:R3:W-:Y:S08]  /*b6d0*/  LDGSTS.E.BYPASS.LTC128B.128.ZFILL [R219+0x7100], [R62.64], P5 ;  /* 0x071000003edb7fae */ /* 0x0007f0000a941d46 */
[----:B------:R-:W0:Y:S01]  /*b6e0*/  LDGDEPBAR ;  /* 0x00000000000079af */ /* 0x000e220000000000 */
[C---:B--2---:R-:W-:Y:S08]  /*b6f0*/  HMMA.16816.F32 R52, R136.reuse, R56, RZ ;  /* 0x000000388834723c */ /* 0x044ff000000018ff */
[C---:B------:R-:W-:Y:S08]  /*b700*/  HMMA.16816.F32 R56, R136.reuse, R58, RZ ;  /* 0x0000003a8838723c */ /* 0x040ff000000018ff */
[C---:B---3--:R-:W-:Y:S08]  /*b710*/  HMMA.16816.F32 R60, R136.reuse, R64, RZ ;  /* 0x00000040883c723c */ /* 0x048ff000000018ff */
[----:B------:R-:W-:Y:S08]  /*b720*/  HMMA.16816.F32 R64, R136, R66, RZ ;  /* 0x000000428840723c */ /* 0x000ff000000018ff */
[C---:B------:R-:W-:Y:S08]  /*b730*/  HMMA.16816.F32 R4, R140.reuse, R144, R4 ;  /* 0x000000908c04723c */ /* 0x040ff00000001804 */
[C---:B------:R-:W-:Y:S01]  /*b740*/  HMMA.16816.F32 R8, R140.reuse, R146, R8 ;  /* 0x000000928c08723c */ /* 0x040fe20000001808 */
[----:B------:R-:W2:Y:S07]  /*b750*/  LDSM.16.M88.4 R144, [R206] ;  /* 0x00000000ce90783b */ /* 0x000eae0000000200 */
        /* <DEDUP_REMOVED lines=20> */
[----:B------:R-:W-:Y:S07]  /*b8a0*/  LDSM.16.M88.4 R172, [R202] ;  /* 0x00000000caac783b */ /* 0x000fee0000000200 */
[C---:B--2---:R-:W-:Y:S08]  /*b8b0*/  HMMA.16816.F32 R4, R176.reuse, R144, R4 ;  /* 0x00000090b004723c */ /* 0x044ff00000001804 */
[C---:B------:R-:W-:Y:S01]  /*b8c0*/  HMMA.16816.F32 R8, R176.reuse, R146, R8 ;  /* 0x00000092b008723c */ /* 0x040fe20000001808 */
[----:B------:R-:W2:Y:S07]  /*b8d0*/  LDSM.16.M88.4 R144, [R206+0x3800] ;  /* 0x00380000ce90783b */ /* 0x000eae0000000200 */
[C---:B---3--:R-:W-:Y:S08]  /*b8e0*/  HMMA.16816.F32 R12, R176.reuse, R148, R12 ;  /* 0x00000094b00c723c */ /* 0x048ff0000000180c */
[C---:B------:R-:W-:Y:S01]  /*b8f0*/  HMMA.16816.F32 R16, R176.reuse, R150, R16 ;  /* 0x00000096b010723c */ /* 0x040fe20000001810 */
[----:B------:R-:W3:Y:S07]  /*b900*/  LDSM.16.M88.4 R148, [R205+-0x4000] ;  /* 0xffc00000cd94783b */ /* 0x000eee0000000200 */
[C---:B----4-:R-:W-:Y:S08]  /*b910*/  HMMA.16816.F32 R20, R176.reuse, R152, R20 ;  /* 0x00000098b014723c */ /* 0x050ff00000001814 */
[C---:B------:R-:W-:Y:S01]  /*b920*/  HMMA.16816.F32 R24, R176.reuse, R154, R24 ;  /* 0x0000009ab018723c */ /* 0x040fe20000001818 */
[----:B------:R-:W4:Y:S07]  /*b930*/  LDSM.16.M88.4 R152, [R205+-0x3800] ;  /* 0xffc80000cd98783b */ /* 0x000f2e0000000200 */
[C---:B-----5:R-:W-:Y:S08]  /*b940*/  HMMA.16816.F32 R28, R176.reuse, R156, R28 ;  /* 0x0000009cb01c723c */ /* 0x060ff0000000181c */
[C---:B------:R-:W-:Y:S01]  /*b950*/  HMMA.16816.F32 R32, R176.reuse, R158, R32 ;  /* 0x0000009eb020723c */ /* 0x040fe20000001820 */
[----:B------:R-:W5:Y:S07]  /*b960*/  LDSM.16.M88.4 R156, [R205+-0x3000] ;  /* 0xffd00000cd9c783b */ /* 0x000f6e0000000200 */
[C---:B-1----:R-:W-:Y:S08]  /*b970*/  HMMA.16816.F32 R36, R176.reuse, R160, R36 ;  /* 0x000000a0b024723c */ /* 0x042ff00000001824 */
[C---:B------:R-:W-:Y:S01]  /*b980*/  HMMA.16816.F32 R40, R176.reuse, R162, R40 ;  /* 0x000000a2b028723c */ /* 0x040fe20000001828 */
[----:B------:R-:W1:Y:S07]  /*b990*/  LDSM.16.M88.4 R160, [R205+-0x2800] ;  /* 0xffd80000cda0783b */ /* 0x000e6e0000000200 */
[C---:B------:R-:W-:Y:S08]  /*b9a0*/  HMMA.16816.F32 R44, R176.reuse, R164, R44 ;  /* 0x000000a4b02c723c */ /* 0x040ff0000000182c */
[C---:B------:R-:W-:Y:S01]  /*b9b0*/  HMMA.16816.F32 R48, R176.reuse, R166, R48 ;  /* 0x000000a6b030723c */ /* 0x040fe20000001830 */
[----:B------:R-:W1:Y:S07]  /*b9c0*/  LDSM.16.M88.4 R164, [R205+-0x2000] ;  /* 0xffe00000cda4783b */ /* 0x000e6e0000000200 */
[C---:B------:R-:W-:Y:S08]  /*b9d0*/  HMMA.16816.F32 R52, R176.reuse, R168, R52 ;  /* 0x000000a8b034723c */ /* 0x040ff00000001834 */
[C---:B------:R-:W-:Y:S01]  /*b9e0*/  HMMA.16816.F32 R56, R176.reuse, R170, R56 ;  /* 0x000000aab038723c */ /* 0x040fe20000001838 */
[----:B------:R-:W1:Y:S07]  /*b9f0*/  LDSM.16.M88.4 R168, [R205+-0x1800] ;  /* 0xffe80000cda8783b */ /* 0x000e6e0000000200 */
[C---:B--2---:R-:W-:Y:S08]  /*ba00*/  HMMA.16816.F32 R60, R176.reuse, R144, R60 ;  /* 0x00000090b03c723c */ /* 0x044ff0000000183c */
[----:B------:R-:W-:Y:S01]  /*ba10*/  HMMA.16816.F32 R64, R176, R146, R64 ;  /* 0x00000092b040723c */ /* 0x000fe20000001840 */
[----:B------:R-:W2:Y:S07]  /*ba20*/  LDSM.16.M88.4 R144, [R205+-0x1000] ;  /* 0xfff00000cd90783b */ /* 0x000eae0000000200 */
[C---:B---3--:R-:W-:Y:S08]  /*ba30*/  HMMA.16816.F32 R4, R180.reuse, R148, R4 ;  /* 0x00000094b404723c */ /* 0x048ff00000001804 */
[C---:B------:R-:W-:Y:S01]  /*ba40*/  HMMA.16816.F32 R8, R180.reuse, R150, R8 ;  /* 0x00000096b408723c */ /* 0x040fe20000001808 */
[----:B------:R-:W3:Y:S07]  /*ba50*/  LDSM.16.M88.4 R148, [R205+-0x800] ;  /* 0xfff80000cd94783b */ /* 0x000eee0000000200 */
        /* <DEDUP_REMOVED lines=15> */
[C---:B--2---:R-:W-:Y:S08]  /*bb50*/  HMMA.16816.F32 R52, R180.reuse, R144, R52 ;  /* 0x00000090b434723c */ /* 0x044ff00000001834 */
[C---:B------:R-:W-:Y:S01]  /*bb60*/  HMMA.16816.F32 R56, R180.reuse, R146, R56 ;  /* 0x00000092b438723c */ /* 0x040fe20000001838 */
[----:B------:R-:W2:Y:S07]  /*bb70*/  LDSM.16.M88.4 R144, [R204+0x6800] ;  /* 0x00680000cc90783b */ /* 0x000eae0000000200 */
[C---:B---3--:R-:W-:Y:S08]  /*bb80*/  HMMA.16816.F32 R60, R180.reuse, R148, R60 ;  /* 0x00000094b43c723c */ /* 0x048ff0000000183c */
[----:B------:R-:W-:Y:S01]  /*bb90*/  HMMA.16816.F32 R64, R180, R150, R64 ;  /* 0x00000096b440723c */ /* 0x000fe20000001840 */
[----:B------:R-:W3:Y:S07]  /*bba0*/  LDSM.16.M88.4 R148, [R204+0x7000] ;  /* 0x00700000cc94783b */ /* 0x000eee0000000200 */
[C---:B----4-:R-:W-:Y:S08]  /*bbb0*/  HMMA.16816.F32 R4, R184.reuse, R152, R4 ;  /* 0x00000098b804723c */ /* 0x050ff00000001804 */
[C---:B------:R-:W-:Y:S01]  /*bbc0*/  HMMA.16816.F32 R8, R184.reuse, R154, R8 ;  /* 0x0000009ab808723c */ /* 0x040fe20000001808 */
[----:B------:R-:W4:Y:S07]  /*bbd0*/  LDSM.16.M88.4 R152, [R204+0x7800] ;  /* 0x00780000cc98783b */ /* 0x000f2e0000000200 */
[C---:B-----5:R-:W-:Y:S08]  /*bbe0*/  HMMA.16816.F32 R12, R184.reuse, R156, R12 ;  /* 0x0000009cb80c723c */ /* 0x060ff0000000180c */
[C---:B------:R-:W-:Y:S01]  /*bbf0*/  HMMA.16816.F32 R16, R184.reuse, R158, R16 ;  /* 0x0000009eb810723c */ /* 0x040fe20000001810 */
[----:B------:R-:W5:Y:S07]  /*bc00*/  LDSM.16.M88.4 R156, [R0] ;  /* 0x00000000009c783b */ /* 0x000f6e0000000200 */
[C---:B-1----:R-:W-:Y:S08]  /*bc10*/  HMMA.16816.F32 R20, R184.reuse, R160, R20 ;  /* 0x000000a0b814723c */ /* 0x042ff00000001814 */
[C---:B------:R-:W-:Y:S01]  /*bc20*/  HMMA.16816.F32 R24, R184.reuse, R162, R24 ;  /* 0x000000a2b818723c */ /* 0x040fe20000001818 */
[----:B------:R-:W1:Y:S07]  /*bc30*/  LDSM.16.M88.4 R160, [R68] ;  /* 0x0000000044a0783b */ /* 0x000e6e0000000200 */
[C---:B------:R-:W-:Y:S08]  /*bc40*/  HMMA.16816.F32 R28, R184.reuse, R164, R28 ;  /* 0x000000a4b81c723c */ /* 0x040ff0000000181c */
[C---:B------:R-:W-:Y:S01]  /*bc50*/  HMMA.16816.F32 R32, R184.reuse, R166, R32 ;  /* 0x000000a6b820723c */ /* 0x040fe20000001820 */
[----:B------:R-:W1:Y:S07]  /*bc60*/  LDSM.16.M88.4 R164, [R200] ;  /* 0x00000000c8a4783b */ /* 0x000e6e0000000200 */
[C---:B------:R-:W-:Y:S08]  /*bc70*/  HMMA.16816.F32 R36, R184.reuse, R168, R36 ;  /* 0x000000a8b824723c */ /* 0x040ff00000001824 */
[C---:B------:R-:W-:Y:S01]  /*bc80*/  HMMA.16816.F32 R40, R184.reuse, R170, R40 ;  /* 0x000000aab828723c */ /* 0x040fe20000001828 */
[----:B------:R-:W1:Y:S07]  /*bc90*/  LDSM.16.M88.4 R168, [R201] ;  /* 0x00000000c9a8783b */ /* 0x000e6e0000000200 */
[C---:B--2---:R-:W-:Y:S01]  /*bca0*/  HMMA.16816.F32 R44, R184.reuse, R144, R44 ;  /* 0x00000090b82c723c */ /* 0x044fe2000000182c */
[----:B------:R-:W2:Y:S07]  /*bcb0*/  LDSM.16.M88.4 R200, [R203] ;  /* 0x00000000cbc8783b */ /* 0x000eae0000000200 */
[C---:B------:R-:W-:Y:S01]  /*bcc0*/  HMMA.16816.F32 R48, R184.reuse, R146, R48 ;  /* 0x00000092b830723c */ /* 0x040fe20000001830 */
[----:B------:R-:W1:Y:S07]  /*bcd0*/  LDSM.16.M88.4 R144, [R211] ;  /* 0x00000000d390783b */ /* 0x000e6e0000000200 */
[C---:B---3--:R-:W-:Y:S08]  /*bce0*/  HMMA.16816.F32 R52, R184.reuse, R148, R52 ;  /* 0x00000094b834723c */ /* 0x048ff00000001834 */
[C---:B------:R-:W-:Y:S01]  /*bcf0*/  HMMA.16816.F32 R56, R184.reuse, R150, R56 ;  /* 0x00000096b838723c */ /* 0x040fe20000001838 */
[----:B------:R-:W3:Y:S07]  /*bd00*/  LDSM.16.M88.4 R148, [R212] ;  /* 0x00000000d494783b */ /* 0x000eee0000000200 */
[C---:B----4-:R-:W-:Y:S08]  /*bd10*/  HMMA.16816.F32 R60, R184.reuse, R152, R60 ;  /* 0x00000098b83c723c */ /* 0x050ff0000000183c */
[----:B------:R-:W-:Y:S01]  /*bd20*/  HMMA.16816.F32 R64, R184, R154, R64 ;  /* 0x0000009ab840723c */ /* 0x000fe20000001840 */
[----:B------:R-:W4:Y:S07]  /*bd30*/  LDSM.16.M88.4 R152, [R206+0x4000] ;  /* 0x00400000ce98783b */ /* 0x000f2e0000000200 */
[C---:B-----5:R-:W-:Y:S08]  /*bd40*/  HMMA.16816.F32 R4, R188.reuse, R156, R4 ;  /* 0x0000009cbc04723c */ /* 0x060ff00000001804 */
[C---:B------:R-:W-:Y:S01]  /*bd50*/  HMMA.16816.F32 R8, R188.reuse, R158, R8 ;  /* 0x0000009ebc08723c */ /* 0x040fe20000001808 */
[----:B------:R-:W-:Y:S07]  /*bd60*/  LDSM.16.M88.4 R156, [R206+0x5000] ;  /* 0x00500000ce9c783b */ /* 0x000fee0000000200 */
[C---:B-1----:R-:W-:Y:S08]  /*bd70*/  HMMA.16816.F32 R12, R188.reuse, R160, R12 ;  /* 0x000000a0bc0c723c */ /* 0x042ff0000000180c */
        /* <DEDUP_REMOVED lines=11> */
[C---:B--2---:R-:W-:Y:S08]  /*be30*/  HMMA.16816.F32 R44, R188.reuse, R200, R44 ;  /* 0x000000c8bc2c723c */ /* 0x044ff0000000182c */
[C---:B------:R-:W-:Y:S01]  /*be40*/  HMMA.16816.F32 R48, R188.reuse, R202, R48 ;  /* 0x000000cabc30723c */ /* 0x040fe20000001830 */
[----:B------:R-:W-:Y:S07]  /*be50*/  LDSM.16.M88.4 R200, [R206+0x7800] ;  /* 0x00780000cec8783b */ /* 0x000fee0000000200 */
[C---:B------:R-:W-:Y:S08]  /*be60*/  HMMA.16816.F32 R52, R188.reuse, R144, R52 ;  /* 0x00000090bc34723c */ /* 0x040ff00000001834 */
[C---:B------:R-:W-:Y:S01]  /*be70*/  HMMA.16816.F32 R56, R188.reuse, R146, R56 ;  /* 0x00000092bc38723c */ /* 0x040fe20000001838 */
[----:B------:R-:W1:Y:S07]  /*be80*/  LDSM.16.M88.4 R144, [R206+0x4800] ;  /* 0x00480000ce90783b */ /* 0x000e6e0000000200 */
[C---:B---3--:R-:W-:Y:S08]  /*be90*/  HMMA.16816.F32 R60, R188.reuse, R148, R60 ;  /* 0x00000094bc3c723c */ /* 0x048ff0000000183c */
[----:B------:R-:W-:Y:S01]  /*bea0*/  HMMA.16816.F32 R64, R188, R150, R64 ;  /* 0x00000096bc40723c */ /* 0x000fe20000001840 */
[----:B------:R-:W2:Y:S07]  /*beb0*/  LDSM.16.M88.4 R148, [R205] ;  /* 0x00000000cd94783b */ /* 0x000eae0000000200 */
[C---:B----4-:R-:W-:Y:S08]  /*bec0*/  HMMA.16816.F32 R4, R192.reuse, R152, R4 ;  /* 0x00000098c004723c */ /* 0x050ff00000001804 */
        /* <DEDUP_REMOVED lines=38> */
[----:B------:R1:W-:Y:S01]  /*c130*/  MUFU.TANH R153, R7 ;  /* 0x0000000700997308 */ /* 0x0003e20000002400 */
[----:B------:R-:W-:Y:S09]  /*c140*/  FMUL.FTZ R19, R19, c[0x0][0x320] ;  /* 0x0000c80013137a20 */ /* 0x000ff20000410000 */
[----:B------:R-:W-:Y:S10]  /*c150*/  MUFU.TANH R150, R8 ;  /* 0x0000000800967308 */ /* 0x000ff40000002400 */
[----:B------:R-:W-:Y:S01]  /*c160*/  MUFU.TANH R144, R9 ;  /* 0x0000000900907308 */ /* 0x000fe20000002400 */
[----:B-1----:R-:W1:Y:S09]  /*c170*/  LDSM.16.M88.4 R4, [R205+0x1000] ;  /* 0x00100000cd04783b */ /* 0x002e720000000200 */
[----:B------:R-:W-:Y:S10]  /*c180*/  MUFU.TANH R145, R10 ;  /* 0x0000000a00917308 */ /* 0x000ff40000002400 */
[----:B------:R2:W-:Y:S10]  /*c190*/  MUFU.TANH R152, R11 ;  /* 0x0000000b00987308 */ /* 0x0005f40000002400 */
[----:B------:R-:W-:Y:S10]  /*c1a0*/  MUFU.TANH R155, R12 ;  /* 0x0000000c009b7308 */ /* 0x000ff40000002400 */
[----:B------:R-:W-:Y:S01]  /*c1b0*/  MUFU.TANH R156, R13 ;  /* 0x0000000d009c7308 */ /* 0x000fe20000002400 */
[----:B--2---:R-:W2:Y:S01]  /*c1c0*/  LDSM.16.M88.4 R8, [R205+0x1800] ;  /* 0x00180000cd08783b */ /* 0x004ea20000000200 */
[C---:B-1----:R-:W-:Y:S08]  /*c1d0*/  HMMA.16816.F32 R20, R196.reuse, R4, R20 ;  /* 0x00000004c414723c */ /* 0x042ff00000001814 */
[----:B------:R-:W-:Y:S01]  /*c1e0*/  MUFU.TANH R159, R14 ;  /* 0x0000000e009f7308 */ /* 0x000fe20000002400 */
[C---:B------:R-:W-:Y:S01]  /*c1f0*/  HMMA.16816.F32 R24, R196.reuse, R6, R24 ;  /* 0x00000006c418723c */ /* 0x040fe20000001818 */
[----:B------:R-:W1:Y:S08]  /*c200*/  LDSM.16.M88.4 R4, [R205+0x2000] ;  /* 0x00200000cd04783b */ /* 0x000e700000000200 */
[----:B------:R-:W-:Y:S06]  /*c210*/  MUFU.TANH R161, R15 ;  /* 0x0000000f00a17308 */ /* 0x000fec0000002400 */
[----:B------:R-:W-:Y:S04]  /*c220*/  FMUL.FTZ R20, R20, c[0x0][0x320] ;  /* 0x0000c80014147a20 */ /* 0x000fe80000410000 */
        /* <DEDUP_REMOVED lines=8> */
[----:B------:R-:W-:Y:S01]  /*c2b0*/  FMUL.FTZ R27, R27, c[0x0][0x320] ;  /* 0x0000c8001b1b7a20 */ /* 0x000fe20000410000 */
[C---:B--2---:R-:W-:Y:S06]  /*c2c0*/  HMMA.16816.F32 R28, R196.reuse, R8, R28 ;  /* 0x00000008c41c723c */ /* 0x044fec000000181c */
[----:B------:R-:W-:Y:S02]  /*c2d0*/  MUFU.TANH R160, R18 ;  /* 0x0000001200a07308 */ /* 0x000fe40000002400 */
[C---:B------:R-:W-:Y:S01]  /*c2e0*/  HMMA.16816.F32 R32, R196.reuse, R10, R32 ;  /* 0x0000000ac420723c */ /* 0x040fe20000001820 */
[----:B------:R-:W2:Y:S07]  /*c2f0*/  LDSM.16.M88.4 R8, [R205+0x2800] ;  /* 0x00280000cd08783b */ /* 0x000eae0000000200 */
[----:B------:R-:W-:Y:S01]  /*c300*/  MUFU.TANH R162, R19 ;  /* 0x0000001300a27308 */ /* 0x000fe20000002400 */
[C---:B-1----:R-:W-:Y:S07]  /*c310*/  HMMA.16816.F32 R36, R196.reuse, R4, R36 ;  /* 0x00000004c424723c */ /* 0x042fee0000001824 */
[----:B------:R-:W-:Y:S01]  /*c320*/  FMUL.FTZ R28, R28, c[0x0][0x320] ;  /* 0x0000c8001c1c7a20 */ /* 0x000fe20000410000 */
[C---:B------:R-:W-:Y:S01]  /*c330*/  HMMA.16816.F32 R40, R196.reuse, R6, R40 ;  /* 0x00000006c428723c */ /* 0x040fe20000001828 */
[----:B------:R-:W-:Y:S01]  /*c340*/  MUFU.TANH R163, R20 ;  /* 0x0000001400a37308 */ /* 0x000fe20000002400 */
[----:B------:R-:W1:Y:S02]  /*c350*/  LDSM.16.M88.4 R4, [R205+0x3000] ;  /* 0x00300000cd04783b */ /* 0x000e640000000200 */
[----:B------:R-:W-:Y:S02]  /*c360*/  FMUL.FTZ R29, R29, c[0x0][0x320] ;  /* 0x0000c8001d1d7a20 */ /* 0x000fe40000410000 */
[----:B------:R-:W-:Y:S02]  /*c370*/  FMUL.FTZ R30, R30, c[0x0][0x320] ;  /* 0x0000c8001e1e7a20 */ /* 0x000fe40000410000 */
[----:B------:R-:W-:Y:S03]  /*c380*/  FMUL.FTZ R31, R31, c[0x0][0x320] ;  /* 0x0000c8001f1f7a20 */ /* 0x000fe60000410000 */
[----:B------:R-:W-:Y:S01]  /*c390*/  MUFU.TANH R166, R21 ;  /* 0x0000001500a67308 */ /* 0x000fe20000002400 */
[----:B------:R-:W-:Y:S02]  /*c3a0*/  FMUL.FTZ R32, R32, c[0x0][0x320] ;  /* 0x0000c80020207a20 */ /* 0x000fe40000410000 */
[----:B------:R-:W-:Y:S02]  /*c3b0*/  FMUL.FTZ R33, R33, c[0x0][0x320] ;  /* 0x0000c80021217a20 */ /* 0x000fe40000410000 */
[----:B------:R-:W-:Y:S02]  /*c3c0*/  FMUL.FTZ R34, R34, c[0x0][0x320] ;  /* 0x0000c80022227a20 */ /* 0x000fe40000410000 */
[----:B------:R-:W-:Y:S02]  /*c3d0*/  FMUL.FTZ R35, R35, c[0x0][0x320] ;  /* 0x0000c80023237a20 */ /* 0x000fe40000410000 */
[----:B------:R-:W-:Y:S01]  /*c3e0*/  FMUL.FTZ R36, R36, c[0x0][0x320] ;  /* 0x0000c80024247a20 */ /* 0x000fe20000410000 */
[----:B------:R-:W-:Y:S01]  /*c3f0*/  MUFU.TANH R167, R22 ;  /* 0x0000001600a77308 */ /* 0x000fe20000002400 */
[----:B------:R-:W-:Y:S01]  /*c400*/  FMUL.FTZ R37, R37, c[0x0][0x320] ;  /* 0x0000c80025257a20 */ /* 0x000fe20000410000 */
[C---:B--2---:R-:W-:Y:S03]  /*c410*/  HMMA.16816.F32 R44, R196.reuse, R8, R44 ;  /* 0x00000008c42c723c */ /* 0x044fe6000000182c */
[----:B------:R-:W-:Y:S02]  /*c420*/  FMUL.FTZ R38, R38, c[0x0][0x320] ;  /* 0x0000c80026267a20 */ /* 0x000fe40000410000 */
[----:B------:R-:W-:Y:S03]  /*c430*/  FMUL.FTZ R39, R39, c[0x0][0x320] ;  /* 0x0000c80027277a20 */ /* 0x000fe60000410000 */
[----:B------:R-:W-:Y:S01]  /*c440*/  MUFU.TANH R169, R23 ;  /* 0x0000001700a97308 */ /* 0x000fe20000002400 */
[C---:B------:R-:W-:Y:S01]  /*c450*/  HMMA.16816.F32 R48, R196.reuse, R10, R48 ;  /* 0x0000000ac430723c */ /* 0x040fe20000001830 */
[----:B------:R-:W2:Y:S01]  /*c460*/  LDSM.16.M88.4 R8, [R205+0x3800] ;  /* 0x00380000cd08783b */ /* 0x000ea20000000200 */
[----:B------:R-:W-:Y:S04]  /*c470*/  DEPBAR.LE SB0, 0x0 ;  /* 0x000080000000791a */ /* 0x000fe80000000000 */
[----:B------:R-:W-:Y:S02]  /*c480*/  FMUL.FTZ R40, R40, c[0x0][0x320] ;  /* 0x0000c80028287a20 */ /* 0x000fe40000410000 */
[----:B------:R-:W-:Y:S01]  /*c490*/  FMUL.FTZ R41, R41, c[0x0][0x320] ;  /* 0x0000c80029297a20 */ /* 0x000fe20000410000 */
[----:B------:R-:W-:Y:S01]  /*c4a0*/  MUFU.TANH R164, R24 ;  /* 0x0000001800a47308 */ /* 0x000fe20000002400 */
[----:B------:R-:W-:Y:S01]  /*c4b0*/  BAR.SYNC.DEFER_BLOCKING 0x0 ;  /* 0x0000000000007b1d */ /* 0x000fe20000010000 */
[C---:B-1----:R-:W-:Y:S05]  /*c4c0*/  HMMA.16816.F32 R52, R196.reuse, R4, R52 ;  /* 0x00000004c434723c */ /* 0x042fea0000001834 */
[----:B------:R-:W-:Y:S02]  /*c4d0*/  FMUL.FTZ R42, R42, c[0x0][0x320] ;  /* 0x0000c8002a2a7a20 */ /* 0x000fe40000410000 */
[----:B------:R-:W-:Y:S01]  /*c4e0*/  FMUL.FTZ R43, R43, c[0x0][0x320] ;  /* 0x0000c8002b2b7a20 */ /* 0x000fe20000410000 */
[----:B------:R-:W-:Y:S01]  /*c4f0*/  MUFU.TANH R165, R25 ;  /* 0x0000001900a57308 */ /* 0x000fe20000002400 */
[C---:B------:R-:W-:Y:S03]  /*c500*/  HMMA.16816.F32 R56, R196.reuse, R6, R56 ;  /* 0x00000006c438723c */ /* 0x040fe60000001838 */
[----:B------:R-:W-:Y:S02]  /*c510*/  FMUL.FTZ R44, R44, c[0x0][0x320] ;  /* 0x0000c8002c2c7a20 */ /* 0x000fe40000410000 */
[----:B------:R-:W-:Y:S02]  /*c520*/  FMUL.FTZ R45, R45, c[0x0][0x320] ;  /* 0x0000c8002d2d7a20 */ /* 0x000fe40000410000 */
[----:B------:R-:W-:Y:S02]  /*c530*/  FMUL.FTZ R46, R46, c[0x0][0x320] ;  /* 0x0000c8002e2e7a20 */ /* 0x000fe40000410000 */
[----:B------:R-:W-:Y:S03]  /*c540*/  MUFU.TANH R168, R26 ;  /* 0x0000001a00a87308 */ /* 0x000fe60000002400 */
        /* <DEDUP_REMOVED lines=8> */
[----:B------:R-:W-:Y:S02]  /*c5d0*/  FMUL.FTZ R53, R53, c[0x0][0x320] ;  /* 0x0000c80035357a20 */ /* 0x000fe40000410000 */
[----:B------:R-:W-:Y:S01]  /*c5e0*/  FMUL.FTZ R54, R54, c[0x0][0x320] ;  /* 0x0000c80036367a20 */ /* 0x000fe20000410000 */
[----:B------:R-:W-:Y:S01]  /*c5f0*/  MUFU.TANH R171, R28 ;  /* 0x0000001c00ab7308 */ /* 0x000fe20000002400 */
[----:B------:R-:W-:Y:S03]  /*c600*/  HMMA.16816.F32 R64, R196, R10, R64 ;  /* 0x0000000ac440723c */ /* 0x000fe60000001840 */
        /* <DEDUP_REMOVED lines=16> */
[----:B------:R2:W3:Y:S10]  /*c710*/  MUFU.TANH R201, R31 ;  /* 0x0000001f00c97308 */ /* 0x0004f40000002400 */
[----:B------:R2:W4:Y:S01]  /*c720*/  MUFU.TANH R173, R32 ;  /* 0x0000002000ad7308 */ /* 0x0005220000002400 */
[----:B-1----:R2:W-:Y:S09]  /*c730*/  STL [R1], R0 ;  /* 0x0000000001007387 */ /* 0x0025f20000100800 */
        /* <DEDUP_REMOVED lines=35> */
[----:B---34-:R-:W-:Y:S01]  /*c970*/  IMAD.MOV.U32 R221, RZ, RZ, RZ ;  /* 0x000000ffffdd7224 */ /* 0x018fe200078e00ff */
[----:B------:R-:W3:Y:S01]  /*c980*/  LDL R2, [R1+0x14] ;  /* 0x0000140001027983 */ /* 0x000ee20000100800 */
[C---:B------:R-:W-:Y:S01]  /*c990*/  IMAD.SHL.U32 R18, R241.reuse, 0x2, RZ ;  /* 0x00000002f1127824 */ /* 0x040fe200078e00ff */
[----:B------:R-:W-:Y:S01]  /*c9a0*/  SHF.R.S32.HI R6, RZ, 0x1f, R241 ;  /* 0x0000001fff067819 */ /* 0x000fe200000114f1 */
[----:B------:R-:W-:Y:S01]  /*c9b0*/  IMAD.SHL.U32 R17, R228, 0x2, RZ ;  /* 0x00000002e4117824 */ /* 0x000fe200078e00ff */
[----:B------:R-:W4:Y:S02]  /*c9c0*/  LDL R3, [R1+0x10] ;  /* 0x0000100001037983 */ /* 0x000f240000100800 */
[----:B------:R-:W-:Y:S02]  /*c9d0*/  SHF.L.U64.HI R6, R241, 0x1, R6 ;  /* 0x00000001f1067819 */ /* 0x000fe40000010206 */
[----:B------:R-:W5:Y:S04]  /*c9e0*/  LDL.64 R146, [R1+0x20] ;  /* 0x0000200001927983 */ /* 0x000f680000100a00 */
[----:B--2---:R-:W2:Y:S04]  /*c9f0*/  LDL R68, [R1+0x34] ;  /* 0x0000340001447983 */ /* 0x004ea80000100800 */
[----:B------:R-:W2:Y:S04]  /*ca00*/  LDL.64 R8, [R1+0x18] ;  /* 0x0000180001087983 */ /* 0x000ea80000100a00 */
[----:B------:R-:W2:Y:S01]  /*ca10*/  LDL R7, [R1+0x30] ;  /* 0x0000300001077983 */ /* 0x000ea20000100800 */
[----:B---3--:R-:W-:Y:S05]  /*ca20*/  IMAD R2, R226, 0x80, R2 ;  /* 0x00000080e2027824 */ /* 0x008fea00078e0202 */
[----:B----4-:R-:W-:Y:S05]  /*ca30*/  IADD3 R2, R2, -0x80, R3 ;  /* 0xffffff8002027810 */ /* 0x010fea0007ffe003 */
[----:B------:R-:W-:Y:S04]  /*ca40*/  @P3 IMAD.HI.U32 R3, R2, c[0x0][0x2bc], RZ ;  /* 0x0000af0002033a27 */ /* 0x000fe800078e00ff */
[----:B------:R-:W-:Y:S01]  /*ca50*/  IMAD.MOV.U32 R0, RZ, RZ, R2 ;  /* 0x000000ffff007224 */ /* 0x000fe200078e0002 */
[----:B------:R-:W-:Y:S04]  /*ca60*/  @P3 SHF.R.U32.HI R0, RZ, c[0x0][0x2c0], R3 ;  /* 0x0000b000ff003a19 */ /* 0x000fe80000011603 */
[C---:B-----5:R-:W-:Y:S04]  /*ca70*/  @!P1 IADD3 R3, P0, R0.reuse, R146, RZ ;  /* 0x0000009200039210 */ /* 0x060fe80007f1e0ff */
[----:B--2---:R-:W-:Y:S01]  /*ca80*/  @!P1 LEA.HI.X.SX32 R5, R0, R68, 0x1, P0 ;  /* 0x0000004400059211 */ /* 0x004fe200000f0eff */
[----:B------:R-:W-:Y:S01]  /*ca90*/  IMAD.MOV R0, RZ, RZ, -R0 ;  /* 0x000000ffff007224 */ /* 0x000fe200078e0a00 */
[C---:B------:R-:W-:Y:S03]  /*caa0*/  @!P1 LEA R4, P0, R3.reuse, c[0x0][0x2a0], 0x2 ;  /* 0x0000a80003049a11 */ /* 0x040fe600078010ff */
[----:B------:R-:W-:Y:S01]  /*cab0*/  IMAD R222, R0, c[0x0][0x2b8], R2 ;  /* 0x0000ae0000de7a24 */ /* 0x000fe200078e0202 */
[----:B------:R-:W-:Y:S03]  /*cac0*/  @!P1 LEA.HI.X R5, R3, c[0x0][0x2a4], R5, 0x2, P0 ;  /* 0x0000a90003059a11 */ /* 0x000fe600000f1405 */
        /* <DEDUP_REMOVED lines=18> */
.L_x_531:
[----:B------:R-:W-:-:S05]  /*cbf0*/  BRA.DIV ~URZ, `(.L_x_485) ;  /* 0x00006ed27f007947 */ /* 0x000fca000b800000 */
[----:B------:R-:W4:Y:S01]  /*cc00*/  SHFL.IDX PT, R8, R4, RZ, 0x181f ;  /* 0x00181fff04087589 */ /* 0x000f2200000e0000 */
[C---:B------:R-:W-:Y:S02]  /*cc10*/  IADD3 R2, -R218.reuse, 0x10, RZ ;  /* 0x00000010da027810 */ /* 0x040fe40007ffe1ff */
[----:B------:R-:W-:Y:S01]  /*cc20*/  ISETP.NE.U32.AND P0, PT, R218, RZ, PT ;  /* 0x000000ffda00720c */ /* 0x000fe20003f05070 */
[----:B------:R-:W5:Y:S01]  /*cc30*/  SHFL.IDX PT, R3, R4, 0x1, 0x181f ;  /* 0x00381f0004037f89 */ /* 0x000f6200000e0000 */
[----:B------:R-:W-:Y:S03]  /*cc40*/  LOP3.LUT R2, R2, 0xf, RZ, 0xc0, !PT ;  /* 0x0000000f02027812 */ /* 0x000fe600078ec0ff */
[----:B------:R-:W2:Y:S04]  /*cc50*/  SHFL.IDX PT, R15, R0, 0x1, 0x181f ;  /* 0x00381f00000f7f89 */ /* 0x000ea800000e0000 */
[----:B------:R-:W3:Y:S04]  /*cc60*/  SHFL.IDX PT, R14, R4, 0x2, 0x181f ;  /* 0x00581f00040e7f89 */ /* 0x000ee800000e0000 */
[----:B------:R-:W1:Y:S04]  /*cc70*/  SHFL.IDX PT, R16, R0, 0x2, 0x181f ;  /* 0x00581f0000107f89 */ /* 0x000e6800000e0000 */
[----:B--2---:R-:W2:Y:S04]  /*cc80*/  SHFL.IDX PT, R0, R0, 0x3, 0x181f ;  /* 0x00781f0000007f89 */ /* 0x004ea800000e0000 */
[----:B------:R-:W1:Y:S01]  /*cc90*/  SHFL.IDX PT, R4, R4, 0x3, 0x181f ;  /* 0x00781f0004047f89 */ /* 0x000e6200000e0000 */
[----:B----4-:R-:W-:Y:S02]  /*cca0*/  IADD3 R10, P6, P5, R2, R8, R17 ;  /* 0x00000008020a7210 */ /* 0x010fe40007dde011 */
[----:B------:R-:W-:Y:S02]  /*ccb0*/  IADD3 R8, P4, R8, R18, RZ ;  /* 0x0000001208087210 */ /* 0x000fe40007f9e0ff */
[----:B---3--:R-:W-:Y:S02]  /*ccc0*/  IADD3.X R11, RZ, R7, R5, P6, P5 ;  /* 0x00000007ff0b7210 */ /* 0x008fe400037ea405 */
[C---:B-----5:R-:W-:Y:S01]  /*ccd0*/  IADD3 R12, P6, P5, R2.reuse, R3, R17 ;  /* 0x00000003020c7210 */ /* 0x060fe20007dde011 */
[--C-:B------:R-:W-:Y:S02]  /*cce0*/  IMAD.X R9, R7, 0x1, R6.reuse, P4 ;  /* 0x0000000107097824 */ /* 0x100fe400020e0606 */
[----:B------:R3:W-:Y:S01]  /*ccf0*/  LDGSTS.E.BYPASS.LTC128B.128.ZFILL [R219+0x8100], [R10.64], P0 ;  /* 0x081000000adb7fae */ /* 0x0007e20008141d46 */
[----:B------:R-:W-:Y:S02]  /*cd00*/  IADD3.X R13, RZ, R15, R5, P6, P5 ;  /* 0x0000000fff0d7210 */ /* 0x000fe400037ea405 */
[----:B------:R-:W-:Y:S01]  /*cd10*/  IADD3 R2, P6, P5, R2, R14, R17 ;  /* 0x0000000e02027210 */ /* 0x000fe20007dde011 */
[----:B------:R4:W-:Y:S04]  /*cd20*/  LDGSTS.E.BYPASS.LTC128B.128 [R219+0xc100], [R8.64], !P2 ;  /* 0x0c10000008db7fae */ /* 0x0009e8000d101d46 */
[----:B------:R2:W-:Y:S01]  /*cd30*/  LDGSTS.E.BYPASS.LTC128B.128.ZFILL [R219+0x9100], [R12.64], P0 ;  /* 0x091000000cdb7fae */ /* 0x0005e20008141d46 */
[----:B---3--:R-:W-:Y:S02]  /*cd40*/  IADD3 R10, P4, R3, R18, RZ ;  /* 0x00000012030a7210 */ /* 0x008fe40007f9e0ff */
[----:B-1----:R-:W-:Y:S03]  /*cd50*/  IADD3.X R3, RZ, R16, R5, P6, P5 ;  /* 0x00000010ff037210 */ /* 0x002fe600037ea405 */
[--C-:B------:R-:W-:Y:S01]  /*cd60*/  IMAD.X R11, R15, 0x1, R6.reuse, P4 ;  /* 0x000000010f0b7824 */ /* 0x100fe200020e0606 */
[----:B----4-:R-:W-:Y:S04]  /*cd70*/  IADD3 R8, P4, R14, R18, RZ ;  /* 0x000000120e087210 */ /* 0x010fe80007f9e0ff */
[----:B------:R1:W-:Y:S01]  /*cd80*/  LDGSTS.E.BYPASS.LTC128B.128 [R219+0xd100], [R10.64], !P2 ;  /* 0x0d1000000adb7fae */ /* 0x0003e2000d101d46 */
[----:B------:R-:W-:Y:S03]  /*cd90*/  IMAD.X R9, R16, 0x1, R6, P4 ;  /* 0x0000000110097824 */ /* 0x000fe600020e0606 */
[----:B------:R1:W-:Y:S04]  /*cda0*/  LDGSTS.E.BYPASS.LTC128B.128.ZFILL [R219+0xa100], [R2.64], P0 ;  /* 0x0a10000002db7fae */ /* 0x0003e80008141d46 */
[----:B------:R1:W-:Y:S02]  /*cdb0*/  LDGSTS.E.BYPASS.LTC128B.128 [R219+0xe100], [R8.64], !P2 ;  /* 0x0e10000008db7fae */ /* 0x0003e4000d101d46 */
.L_x_532:
[C---:B-12---:R-:W-:Y:S02]  /*cdc0*/  IADD3 R3, -R218.reuse, 0x10, RZ ;  /* 0x00000010da037810 */ /* 0x046fe40007ffe1ff */
[----:B------:R-:W-:Y:S02]  /*cdd0*/  ISETP.NE.U32.AND P0, PT, R218, RZ, PT ;  /* 0x000000ffda00720c */ /* 0x000fe40003f05070 */
[----:B------:R-:W-:Y:S02]  /*cde0*/  LOP3.LUT R3, R3, 0xf, RZ, 0xc0, !PT ;  /* 0x0000000f03037812 */ /* 0x000fe400078ec0ff */
[----:B------:R-:W-:Y:S02]  /*cdf0*/  IADD3 R2, P4, R4, R18, RZ ;  /* 0x0000001204027210 */ /* 0x000fe40007f9e0ff */
[----:B------:R-:W-:Y:S03]  /*ce00*/  IADD3 R4, P6, P5, R3, R4, R17 ;  /* 0x0000000403047210 */ /* 0x000fe60007dde011 */
[----:B------:R-:W-:Y:S01]  /*ce10*/  IMAD.X R3, R0, 0x1, R6, P4 ;  /* 0x0000000100037824 */ /* 0x000fe200020e0606 */
[----:B------:R-:W-:Y:S05]  /*ce20*/  IADD3.X R5, RZ, R0, R5, P6, P5 ;  /* 0x00000000ff057210 */ /* 0x000fea00037ea405 */
[----:B------:R-:W-:Y:S01]  /*ce30*/  @!PT LDS RZ, [RZ] ;  /* 0x00000000fffff984 */ /* 0x000fe20000000800 */
[----:B------:R-:W-:Y:S01]  /*ce40*/  @!PT LDS RZ, [RZ] ;  /* 0x00000000fffff984 */ /* 0x000fe20000000800 */
[----:B------:R-:W-:Y:S01]  /*ce50*/  @!PT LDS RZ, [RZ] ;  /* 0x00000000fffff984 */ /* 0x000fe20000000800 */
[----:B------:R1:W-:Y:S04]  /*ce60*/  LDGSTS.E.BYPASS.LTC128B.128.ZFILL [R219+0xb100], [R4.64], P0 ;  /* 0x0b10000004db7fae */ /* 0x0003e80008141d46 */
[----:B------:R1:W-:Y:S02]  /*ce70*/  LDGSTS.E.BYPASS.LTC128B.128 [R219+0xf100], [R2.64], !P2 ;  /* 0x0f10000002db7fae */ /* 0x0003e4000d101d46 */
.L_x_483:
[----:B---34-:R-:W-:Y:S05]  /*ce80*/  BSYNC B0 ;  /* 0x0000000000007941 */ /* 0x018fea0003800000 */
.L_x_482:
[----:B-1----:R-:W-:Y:S01]  /*ce90*/  FMNMX.FTZ R2, R148, R69, !PT ;  /* 0x0000004594027209 */ /* 0x002fe20007810000 */
[----:B------:R-:W3:Y:S01]  /*cea0*/  LDL R3, [R1] ;  /* 0x0000000001037983 */ /* 0x000ee20000100800 */
[----:B--2---:R-:W-:Y:S02]  /*ceb0*/  FMNMX.FTZ R0, R149, R70, !PT ;  /* 0x0000004695007209 */ /* 0x004fe40007810000 */
        /* <DEDUP_REMOVED lines=55> */
[----:B------:R-:W-:Y:S04]  /*d230*/  FMNMX.FTZ R0, R252, R0, !PT ;  /* 0x00000000fc007209 */ /* 0x000fe80007810000 */
[----:B------:R-:W-:Y:S04]  /*d240*/  FMNMX.FTZ R0, R250, R0, !PT ;  /* 0x00000000fa007209 */ /* 0x000fe80007810000 */
[----:B------:R-:W-:Y:S04]  /*d250*/  FMNMX.FTZ R0, R248, R0, !PT ;  /* 0x00000000f8007209 */ /* 0x000fe80007810000 */
[----:B------:R-:W-:Y:S02]  /*d260*/  FMNMX.FTZ R5, R246, R0, !PT ;  /* 0x00000000f6057209 */ /* 0x000fe40007810000 */
[----:B---3--:R-:W-:Y:S04]  /*d270*/  FMNMX.FTZ R4, R3, R4, !PT ;  /* 0x0000000403047209 */ /* 0x008fe80007810000 */
[----:B------:R-:W-:Y:S04]  /*d280*/  FMNMX.FTZ R4, R251, R4, !PT ;  /* 0x00000004fb047209 */ /* 0x000fe80007810000 */
[----:B------:R-:W-:Y:S04]  /*d290*/  FMNMX.FTZ R4, R249, R4, !PT ;  /* 0x00000004f9047209 */ /* 0x000fe80007810000 */
[----:B------:R-:W-:Y:S01]  /*d2a0*/  FMNMX.FTZ R4, R247, R4, !PT ;  /* 0x00000004f7047209 */ /* 0x000fe20007810000 */
[----:B------:R-:W-:-:S05]  /*d2b0*/  BRA.DIV ~URZ, `(.L_x_486) ;  /* 0x00006cd27f007947 */ /* 0x000fca000b800000 */
[----:B------:R-:W1:Y:S04]  /*d2c0*/  SHFL.BFLY PT, R68, R4, 0x2, 0x1f ;  /* 0x0c401f0004447f89 */ /* 0x000e6800000e0000 */
[----:B------:R-:W2:Y:S01]  /*d2d0*/  SHFL.BFLY PT, R0, R5, 0x2, 0x1f ;  /* 0x0c401f0005007f89 */ /* 0x000ea200000e0000 */
[----:B-1----:R-:W-:Y:S02]  /*d2e0*/  FMNMX.FTZ R68, R4, R68, !PT ;  /* 0x0000004404447209 */ /* 0x002fe40007810000 */
[----:B--2---:R-:W-:Y:S03]  /*d2f0*/  FMNMX.FTZ R4, R5, R0, !PT ;  /* 0x0000000005047209 */ /* 0x004fe60007810000 */
[----:B------:R-:W1:Y:S04]  /*d300*/  SHFL.BFLY PT, R2, R68, 0x1, 0x1f ;  /* 0x0c201f0044027f89 */ /* 0x000e6800000e0000 */
[----:B------:R2:W3:Y:S01]  /*d310*/  SHFL.BFLY PT, R0, R4, 0x1, 0x1f ;  /* 0x0c201f0004007f89 */ /* 0x0004e200000e0000 */
[----:B-1----:R-:W-:Y:S05]  /*d320*/  FMNMX.FTZ R68, R68, R2, !PT ;  /* 0x0000000244447209 */ /* 0x002fea0007810000 */
.L_x_533:
[C---:B------:R-:W-:Y:S01]  /*d330*/  FMUL.FTZ R154, R68.reuse, c[0x0][0x2d0] ;  /* 0x0000b400449a7a20 */ /* 0x040fe20000410000 */
[----:B------:R-:W-:Y:S01]  /*d340*/  WARPSYNC 0xffffffff ;  /* 0xffffffff00007948 */ /* 0x000fe20003800000 */
[----:B------:R-:W-:Y:S01]  /*d350*/  FADD.FTZ R2, -R68, R69 ;  /* 0x0000004544027221 */ /* 0x000fe20000010100 */
[----:B------:R-:W1:Y:S01]  /*d360*/  LDSM.16.MT88.4 R12, [R207] ;  /* 0x00000000cf0c783b */ /* 0x000e620000004200 */
[--C-:B------:R-:W-:Y:S01]  /*d370*/  FFMA.FTZ R3, R148, c[0x0][0x2d0], -R154.reuse ;  /* 0x0000b40094037a23 */ /* 0x100fe2000001089a */
[----:B------:R-:W-:Y:S01]  /*d380*/  ISETP.GT.AND P0, PT, R226, RZ, PT ;  /* 0x000000ffe200720c */ /* 0x000fe20003f04270 */
[----:B------:R-:W-:Y:S02]  /*d390*/  FMUL.FTZ R2, R2, c[0x0][0x2d0] ;  /* 0x0000b40002027a20 */ /* 0x000fe40000410000 */
[----:B------:R4:W5:Y:S01]  /*d3a0*/  MUFU.EX2 R5, R3 ;  /* 0x0000000300057308 */ /* 0x0009620000000800 */
[--C-:B------:R-:W-:Y:S02]  /*d3b0*/  FFMA.FTZ R32, R155, c[0x0][0x2d0], -R154.reuse ;  /* 0x0000b4009b207a23 */ /* 0x100fe4000001089a */
[----:B------:R-:W2:Y:S01]  /*d3c0*/  LDSM.16.MT88.4 R20, [R209] ;  /* 0x00000000d114783b */ /* 0x000ea20000004200 */
[--C-:B------:R-:W-:Y:S06]  /*d3d0*/  FFMA.FTZ R40, R157, c[0x0][0x2d0], -R154.reuse ;  /* 0x0000b4009d287a23 */ /* 0x100fec000001089a */
[----:B------:R-:W3:Y:S01]  /*d3e0*/  MUFU.EX2 R2, R2 ;  /* 0x0000000200027308 */ /* 0x000ee20000000800 */
[----:B------:R-:W1:Y:S08]  /*d3f0*/  LDSM.16.MT88.4 R28, [R208] ;  /* 0x00000000d01c783b */ /* 0x000e700000004200 */
[----:B------:R-:W1:Y:S01]  /*d400*/  LDSM.16.MT88.4 R36, [R213] ;  /* 0x00000000d524783b */ /* 0x000e620000004200 */
[----:B------:R-:W-:Y:S01]  /*d410*/  MUFU.EX2 R41, R32 ;  /* 0x0000002000297308 */ /* 0x000fe20000000800 */
[--C-:B----4-:R-:W-:Y:S06]  /*d420*/  FFMA.FTZ R3, R151, c[0x0][0x2d0], -R154.reuse ;  /* 0x0000b40097037a23 */ /* 0x110fec000001089a */
[----:B------:R-:W4:Y:S03]  /*d430*/  LDSM.16.MT88.4 R44, [R207+0x4000] ;  /* 0x00400000cf2c783b */ /* 0x000f260000004200 */
[----:B------:R2:W1:Y:S05]  /*d440*/  MUFU.EX2 R6, R3 ;  /* 0x0000000300067308 */ /* 0x00046a0000000800 */
[----:B------:R-:W1:Y:S05]  /*d450*/  LDSM.16.MT88.4 R52, [R209+0x4000] ;  /* 0x00400000d134783b */ /* 0x000e6a0000004200 */
[----:B------:R-:W-:Y:S03]  /*d460*/  MUFU.EX2 R65, R40 ;  /* 0x0000002800417308 */ /* 0x000fe60000000800 */
[----:B------:R-:W1:Y:S01]  /*d470*/  LDSM.16.MT88.4 R60, [R208+0x4000] ;  /* 0x00400000d03c783b */ /* 0x000e620000004200 */
[--C-:B--2---:R-:W-:Y:S06]  /*d480*/  FFMA.FTZ R3, R150, c[0x0][0x2d0], -R154.reuse ;  /* 0x0000b40096037a23 */ /* 0x104fec000001089a */
[----:B------:R2:W-:Y:S02]  /*d490*/  MUFU.EX2 R67, R3 ;  /* 0x0000000300437308 */ /* 0x0005e40000000800 */
[----:B--23--:R-:W-:Y:S01]  /*d4a0*/  FMNMX.FTZ R3, R0, R4, !PT ;  /* 0x0000000400037209 */ /* 0x00cfe20007810000 */
[----:B------:R-:W-:Y:S01]  /*d4b0*/  FFMA.FTZ R0, R144, c[0x0][0x2d0], -R154 ;  /* 0x0000b40090007a23 */ /* 0x000fe2000001089a */
[----:B-----5:R-:W-:Y:S01]  /*d4c0*/  MOV R151, R5 ;  /* 0x0000000500977202 */ /* 0x020fe20000000f00 */
[C---:B------:R-:W-:Y:S02]  /*d4d0*/  FMUL.FTZ R8, R2.reuse, R76 ;  /* 0x0000004c02087220 */ /* 0x040fe40000410000 */
[----:B------:R-:W-:Y:S03]  /*d4e0*/  FMUL.FTZ R148, R3, c[0x0][0x2d0] ;  /* 0x0000b40003947a20 */ /* 0x000fe60000410000 */
[----:B------:R2:W3:Y:S01]  /*d4f0*/  MUFU.EX2 R5, R0 ;  /* 0x0000000000057308 */ /* 0x0004e20000000800 */
[C---:B------:R-:W-:Y:S02]  /*d500*/  FMUL.FTZ R9, R2.reuse, R77 ;  /* 0x0000004d02097220 */ /* 0x040fe40000410000 */
[--C-:B------:R-:W-:Y:S01]  /*d510*/  FFMA.FTZ R4, R149, c[0x0][0x2d0], -R148.reuse ;  /* 0x0000b40095047a23 */ /* 0x100fe20000010894 */
[----:B-1----:R-:W-:Y:S01]  /*d520*/  MOV R149, R6 ;  /* 0x0000000600957202 */ /* 0x002fe20000000f00 */
[C---:B------:R-:W-:Y:S02]  /*d530*/  FMUL.FTZ R16, R2.reuse, R84 ;  /* 0x0000005402107220 */ /* 0x040fe40000410000 */
[C---:B------:R-:W-:Y:S01]  /*d540*/  FMUL.FTZ R17, R2.reuse, R85 ;  /* 0x0000005502117220 */ /* 0x040fe20000410000 */
[----:B------:R-:W-:Y:S01]  /*d550*/  F2FP.PACK_AB R144, R149, R151 ;  /* 0x000000979590723e */ /* 0x000fe200000000ff */
[C---:B------:R-:W-:Y:S01]  /*d560*/  FMUL.FTZ R25, R2.reuse, R93 ;  /* 0x0000005d02197220 */ /* 0x040fe20000410000 */
[----:B------:R1:W-:Y:S01]  /*d570*/  MUFU.EX2 R150, R4 ;  /* 0x0000000400967308 */ /* 0x0003e20000000800 */
[C---:B------:R-:W-:Y:S02]  /*d580*/  FMUL.FTZ R24, R2.reuse, R92 ;  /* 0x0000005c02187220 */ /* 0x040fe40000410000 */
[C---:B------:R-:W-:Y:S02]  /*d590*/  FMUL.FTZ R32, R2.reuse, R100 ;  /* 0x0000006402207220 */ /* 0x040fe40000410000 */
[----:B------:R-:W-:Y:S02]  /*d5a0*/  FMUL.FTZ R33, R2, R101 ;  /* 0x0000006502217220 */ /* 0x000fe40000410000 */
[--C-:B------:R-:W-:Y:S02]  /*d5b0*/  FFMA.FTZ R64, R162, c[0x0][0x2d0], -R148.reuse ;  /* 0x0000b400a2407a23 */ /* 0x100fe40000010894 */
[----:B------:R-:W-:Y:S02]  /*d5c0*/  FMUL.FTZ R49, R2, R117 ;  /* 0x0000007502317220 */ /* 0x000fe40000410000 */
[----:B------:R5:W-:Y:S01]  /*d5d0*/  MUFU.EX2 R117, R64 ;  /* 0x0000004000757308 */ /* 0x000be20000000800 */
[----:B------:R-:W-:Y:S02]  /*d5e0*/  FFMA.FTZ R50, R159, c[0x0][0x2d0], -R148 ;  /* 0x0000b4009f327a23 */ /* 0x000fe40000010894 */
[----:B--2---:R-:W-:Y:S02]  /*d5f0*/  FADD.FTZ R0, -R3, R70 ;  /* 0x0000004603007221 */ /* 0x004fe40000010100 */
[--C-:B------:R-:W-:Y:S02]  /*d600*/  FFMA.FTZ R58, R160, c[0x0][0x2d0], -R148.reuse ;  /* 0x0000b400a03a7a23 */ /* 0x100fe40000010894 */
[----:B------:R-:W-:Y:S02]  /*d610*/  FMUL.FTZ R0, R0, c[0x0][0x2d0] ;  /* 0x0000b40000007a20 */ /* 0x000fe40000410000 */
[--C-:B------:R-:W-:Y:S02]  /*d620*/  FFMA.FTZ R56, R161, c[0x0][0x2d0], -R148.reuse ;  /* 0x0000b400a1387a23 */ /* 0x100fe40000010894 */
[C---:B------:R-:W-:Y:S02]  /*d630*/  FMUL.FTZ R57, R2.reuse, R125 ;  /* 0x0000007d02397220 */ /* 0x040fe40000410000 */
[----:B-1----:R-:W-:Y:S01]  /*d640*/  FFMA.FTZ R4, R153, c[0x0][0x2d0], -R148 ;  /* 0x0000b40099047a23 */ /* 0x002fe20000010894 */
[----:B---3--:R-:W-:Y:S01]  /*d650*/  MOV R153, R5 ;  /* 0x0000000500997202 */ /* 0x008fe20000000f00 */
[----:B------:R-:W1:Y:S01]  /*d660*/  MUFU.EX2 R0, R0 ;  /* 0x0000000000007308 */ /* 0x000e620000000800 */
[C---:B------:R-:W-:Y:S01]  /*d670*/  FMUL.FTZ R40, R2.reuse, R108 ;  /* 0x0000006c02287220 */ /* 0x040fe20000410000 */
[----:B------:R-:W-:Y:S01]  /*d680*/  MOV R108, R41 ;  /* 0x00000029006c7202 */ /* 0x000fe20000000f00 */
[C---:B------:R-:W-:Y:S01]  /*d690*/  FMUL.FTZ R41, R2.reuse, R109 ;  /* 0x0000006d02297220 */ /* 0x040fe20000410000 */
[----:B------:R-:W-:Y:S01]  /*d6a0*/  F2FP.PACK_AB R146, R153, R67 ;  /* 0x000000439992723e */ /* 0x000fe200000000ff */
[--C-:B------:R-:W-:Y:S02]  /*d6b0*/  FFMA.FTZ R100, R249, c[0x0][0x2d0], -R154.reuse ;  /* 0x0000b400f9647a23 */ /* 0x100fe4000001089a */
[----:B------:R-:W-:Y:S02]  /*d6c0*/  FFMA.FTZ R101, R247, c[0x0][0x2d0], -R154 ;  /* 0x0000b400f7657a23 */ /* 0x000fe4000001089a */
[C---:B-----5:R-:W-:Y:S01]  /*d6d0*/  FMUL.FTZ R64, R2.reuse, R132 ;  /* 0x0000008402407220 */ /* 0x060fe20000410000 */
[----:B------:R2:W3:Y:S01]  /*d6e0*/  MUFU.EX2 R66, R4 ;  /* 0x0000000400427308 */ /* 0x0004e20000000800 */
[----:B------:R-:W-:Y:S01]  /*d6f0*/  MOV R132, R65 ;  /* 0x0000004100847202 */ /* 0x000fe20000000f00 */
[----:B------:R-:W-:Y:S02]  /*d700*/  FMUL.FTZ R65, R2, R133 ;  /* 0x0000008502417220 */ /* 0x000fe40000410000 */
[C---:B-1----:R-:W-:Y:S02]  /*d710*/  FMUL.FTZ R6, R0.reuse, R74 ;  /* 0x0000004a00067220 */ /* 0x042fe40000410000 */
[C---:B------:R-:W-:Y:S02]  /*d720*/  FMUL.FTZ R7, R0.reuse, R75 ;  /* 0x0000004b00077220 */ /* 0x040fe40000410000 */
[C---:B------:R-:W-:Y:S02]  /*d730*/  FMUL.FTZ R10, R0.reuse, R78 ;  /* 0x0000004e000a7220 */ /* 0x040fe40000410000 */
[C---:B------:R-:W-:Y:S02]  /*d740*/  FMUL.FTZ R11, R0.reuse, R79 ;  /* 0x0000004f000b7220 */ /* 0x040fe40000410000 */
[----:B------:R-:W-:Y:S01]  /*d750*/  FMUL.FTZ R18, R0, R86 ;  /* 0x0000005600127220 */ /* 0x000fe20000410000 */
[----:B------:R-:W-:Y:S01]  /*d760*/  LDSM.16.MT88.4 R76, [R207+0x800] ;  /* 0x00080000cf4c783b */ /* 0x000fe20000004200 */
[--C-:B--2---:R-:W-:Y:S01]  /*d770*/  FFMA.FTZ R4, R145, c[0x0][0x2d0], -R148.reuse ;  /* 0x0000b40091047a23 */ /* 0x104fe20000010894 */
[----:B---3--:R-:W-:Y:S01]  /*d780*/  F2FP.PACK_AB R145, R66, R150 ;  /* 0x000000964291723e */ /* 0x008fe200000000ff */
[C---:B------:R-:W-:Y:S02]  /*d790*/  FMUL.FTZ R19, R0.reuse, R87 ;  /* 0x0000005700137220 */ /* 0x040fe40000410000 */
[----:B------:R1:W2:Y:S01]  /*d7a0*/  MUFU.EX2 R5, R4 ;  /* 0x0000000400057308 */ /* 0x0002a20000000800 */
[C---:B------:R-:W-:Y:S02]  /*d7b0*/  FMUL.FTZ R26, R0.reuse, R94 ;  /* 0x0000005e001a7220 */ /* 0x040fe40000410000 */
[C---:B------:R-:W-:Y:S01]  /*d7c0*/  FMUL.FTZ R27, R0.reuse, R95 ;  /* 0x0000005f001b7220 */ /* 0x040fe20000410000 */
[----:B------:R-:W-:Y:S01]  /*d7d0*/  LDSM.16.MT88.4 R84, [R208+0x800] ;  /* 0x00080000d054783b */ /* 0x000fe20000004200 */
[C---:B------:R-:W-:Y:S02]  /*d7e0*/  FMUL.FTZ R34, R0.reuse, R102 ;  /* 0x0000006600227220 */ /* 0x040fe40000410000 */
[C---:B------:R-:W-:Y:S02]  /*d7f0*/  FMUL.FTZ R35, R0.reuse, R103 ;  /* 0x0000006700237220 */ /* 0x040fe40000410000 */
[C---:B------:R-:W-:Y:S02]  /*d800*/  FMUL.FTZ R43, R0.reuse, R111 ;  /* 0x0000006f002b7220 */ /* 0x040fe40000410000 */
[C---:B------:R-:W-:Y:S02]  /*d810*/  FMUL.FTZ R42, R0.reuse, R110 ;  /* 0x0000006e002a7220 */ /* 0x040fe40000410000 */
[----:B------:R3:W-:Y:S01]  /*d820*/  MUFU.EX2 R110, R50 ;  /* 0x00000032006e7308 */ /* 0x0007e20000000800 */
[C---:B------:R-:W-:Y:S02]  /*d830*/  FMUL.FTZ R59, R0.reuse, R127 ;  /* 0x0000007f003b7220 */ /* 0x040fe40000410000 */
[----:B------:R-:W-:Y:S02]  /*d840*/  FMUL.FTZ R51, R0, R119 ;  /* 0x0000007700337220 */ /* 0x000fe40000410000 */
[--C-:B------:R-:W-:Y:S02]  /*d850*/  FFMA.FTZ R102, R252, c[0x0][0x2d0], -R148.reuse ;  /* 0x0000b400fc667a23 */ /* 0x100fe40000010894 */
[--C-:B------:R-:W-:Y:S03]  /*d860*/  FFMA.FTZ R103, R250, c[0x0][0x2d0], -R148.reuse ;  /* 0x0000b400fa677a23 */ /* 0x100fe60000010894 */
[----:B------:R5:W-:Y:S01]  /*d870*/  MUFU.EX2 R119, R56 ;  /* 0x0000003800777308 */ /* 0x000be20000000800 */
[----:B-1----:R-:W-:Y:S01]  /*d880*/  FFMA.FTZ R4, R152, c[0x0][0x2d0], -R148 ;  /* 0x0000b40098047a23 */ /* 0x002fe20000010894 */
[----:B--2---:R-:W-:Y:S01]  /*d890*/  MOV R152, R5 ;  /* 0x0000000500987202 */ /* 0x004fe20000000f00 */
[----:B------:R-:W-:Y:S07]  /*d8a0*/  FMUL.FTZ R5, R2, R73 ;  /* 0x0000004902057220 */ /* 0x000fee0000410000 */
[----:B------:R1:W2:Y:S01]  /*d8b0*/  MUFU.EX2 R70, R4 ;  /* 0x0000000400467308 */ /* 0x0002a20000000800 */
[----:B---3--:R-:W-:Y:S09]  /*d8c0*/  FMUL.FTZ R50, R0, R118 ;  /* 0x0000007600327220 */ /* 0x008ff20000410000 */
[----:B------:R3:W-:Y:S01]  /*d8d0*/  MUFU.EX2 R118, R58 ;  /* 0x0000003a00767308 */ /* 0x0007e20000000800 */
[C---:B-----5:R-:W-:Y:S02]  /*d8e0*/  FMUL.FTZ R56, R2.reuse, R124 ;  /* 0x0000007c02387220 */ /* 0x060fe40000410000 */
[----:B-1----:R-:W-:Y:S01]  /*d8f0*/  FMUL.FTZ R4, R2, R72 ;  /* 0x0000004802047220 */ /* 0x002fe20000410000 */
[----:B--2---:R-:W-:Y:S01]  /*d900*/  F2FP.PACK_AB R147, R70, R152 ;  /* 0x000000984693723e */ /* 0x004fe200000000ff */
[----:B------:R-:W1:Y:S01]  /*d910*/  LDSM.16.MT88.4 R72, [R210+0x4000] ;  /* 0x00400000d248783b */ /* 0x000e620000004200 */
[----:B------:R-:W-:Y:S05]  /*d920*/  MOV R109, R70 ;  /* 0x00000046006d7202 */ /* 0x000fea0000000f00 */
[C---:B------:R-:W-:Y:S02]  /*d930*/  HMMA.16816.F32 R4, R144.reuse, R12, R4 ;  /* 0x0000000c9004723c */ /* 0x040fe40000001804 */
[----:B------:R-:W2:Y:S03]  /*d940*/  LDL.LU R70, [R1] ;  /* 0x0000000001467983 */ /* 0x000ea60000300800 */
[----:B---3--:R-:W-:Y:S02]  /*d950*/  FMUL.FTZ R58, R0, R126 ;  /* 0x0000007e003a7220 */ /* 0x008fe40000410000 */
[C---:B------:R-:W-:Y:S01]  /*d960*/  FMUL.FTZ R12, R2.reuse, R80 ;  /* 0x00000050020c7220 */ /* 0x040fe20000410000 */
[C---:B------:R-:W-:Y:S04]  /*d970*/  HMMA.16816.F32 R8, R144.reuse, R14, R8 ;  /* 0x0000000e9008723c */ /* 0x040fe80000001808 */
[----:B------:R-:W-:Y:S03]  /*d980*/  FMUL.FTZ R13, R2, R81 ;  /* 0x00000051020d7220 */ /* 0x000fe60000410000 */
[C---:B------:R-:W-:Y:S02]  /*d990*/  FMUL.FTZ R14, R0.reuse, R82 ;  /* 0x00000052000e7220 */ /* 0x040fe40000410000 */
[----:B------:R-:W-:Y:S02]  /*d9a0*/  FMUL.FTZ R15, R0, R83 ;  /* 0x00000053000f7220 */ /* 0x000fe40000410000 */
[----:B------:R-:W3:Y:S05]  /*d9b0*/  LDSM.16.MT88.4 R80, [R209+0x800] ;  /* 0x00080000d150783b */ /* 0x000eea0000004200 */
[C---:B------:R-:W-:Y:S07]  /*d9c0*/  HMMA.16816.F32 R12, R144.reuse, R20, R12 ;  /* 0x00000014900c723c */ /* 0x040fee000000180c */
[C---:B------:R-:W-:Y:S01]  /*d9d0*/  FMUL.FTZ R20, R2.reuse, R88 ;  /* 0x0000005802147220 */ /* 0x040fe20000410000 */
[C---:B------:R-:W-:Y:S04]  /*d9e0*/  HMMA.16816.F32 R16, R144.reuse, R22, R16 ;  /* 0x000000169010723c */ /* 0x040fe80000001810 */
[----:B------:R-:W-:Y:S03]  /*d9f0*/  FMUL.FTZ R21, R2, R89 ;  /* 0x0000005902157220 */ /* 0x000fe60000410000 */
[C---:B------:R-:W-:Y:S02]  /*da00*/  FMUL.FTZ R22, R0.reuse, R90 ;  /* 0x0000005a00167220 */ /* 0x040fe40000410000 */
[----:B------:R-:W-:Y:S02]  /*da10*/  FMUL.FTZ R23, R0, R91 ;  /* 0x0000005b00177220 */ /* 0x000fe40000410000 */
[----:B------:R-:W5:Y:S05]  /*da20*/  LDSM.16.MT88.4 R88, [R210+0x800] ;  /* 0x00080000d258783b */ /* 0x000f6a0000004200 */
[C---:B------:R-:W-:Y:S07]  /*da30*/  HMMA.16816.F32 R20, R144.reuse, R28, R20 ;  /* 0x0000001c9014723c */ /* 0x040fee0000001814 */
        /* <DEDUP_REMOVED lines=8> */
[C---:B------:R-:W-:Y:S02]  /*dac0*/  FMUL.FTZ R30, R0.reuse, R98 ;  /* 0x00000062001e7220 */ /* 0x040fe40000410000 */
[----:B------:R-:W-:Y:S02]  /*dad0*/  FMUL.FTZ R67, R0, R135 ;  /* 0x0000008700437220 */ /* 0x000fe40000410000 */
[----:B------:R-:W2:Y:S03]  /*dae0*/  LDL.LU R135, [R1+0x8] ;  /* 0x0000080001877983 */ /* 0x000ea60000300800 */
[C---:B------:R-:W-:Y:S07]  /*daf0*/  HMMA.16816.F32 R28, R144.reuse, R36, R28 ;  /* 0x00000024901c723c */ /* 0x040fee000000181c */
[----:B------:R-:W-:Y:S01]  /*db00*/  FFMA.FTZ R36, R156, c[0x0][0x2d0], -R154 ;  /* 0x0000b4009c247a23 */ /* 0x000fe2000001089a */
[C---:B------:R-:W-:Y:S03]  /*db10*/  HMMA.16816.F32 R32, R144.reuse, R38, R32 ;  /* 0x000000269020723c */ /* 0x040fe60000001820 */
[----:B------:R1:W1:Y:S01]  /*db20*/  MUFU.EX2 R48, R36 ;  /* 0x0000002400307308 */ /* 0x0002620000000800 */
[----:B------:R-:W-:Y:S02]  /*db30*/  FMUL.FTZ R37, R2, R105 ;  /* 0x0000006902257220 */ /* 0x000fe40000410000 */
[--C-:B------:R-:W-:Y:S02]  /*db40*/  FFMA.FTZ R105, R246, c[0x0][0x2d0], -R148.reuse ;  /* 0x0000b400f6697a23 */ /* 0x100fe40000010894 */
[C---:B------:R-:W-:Y:S04]  /*db50*/  FMUL.FTZ R38, R0.reuse, R106 ;  /* 0x0000006a00267220 */ /* 0x040fe80000410000 */
[----:B------:R-:W-:Y:S02]  /*db60*/  FMUL.FTZ R39, R0, R107 ;  /* 0x0000006b00277220 */ /* 0x000fe40000410000 */
[C---:B-1----:R-:W-:Y:S01]  /*db70*/  FMUL.FTZ R36, R2.reuse, R104 ;  /* 0x0000006802247220 */ /* 0x042fe20000410000 */
[----:B------:R-:W-:Y:S01]  /*db80*/  MOV R111, R48 ;  /* 0x00000030006f7202 */ /* 0x000fe20000000f00 */
[----:B------:R-:W-:Y:S02]  /*db90*/  FMUL.FTZ R48, R2, R116 ;  /* 0x0000007402307220 */ /* 0x000fe40000410000 */
[----:B------:R-:W-:Y:S03]  /*dba0*/  FFMA.FTZ R104, R248, c[0x0][0x2d0], -R148 ;  /* 0x0000b400f8687a23 */ /* 0x000fe60000010894 */
[C---:B----4-:R-:W-:Y:S07]  /*dbb0*/  HMMA.16816.F32 R36, R144.reuse, R44, R36 ;  /* 0x0000002c9024723c */ /* 0x050fee0000001824 */
[--C-:B------:R-:W-:Y:S01]  /*dbc0*/  FFMA.FTZ R44, R158, c[0x0][0x2d0], -R154.reuse ;  /* 0x0000b4009e2c7a23 */ /* 0x100fe2000001089a */
[C---:B------:R-:W-:Y:S03]  /*dbd0*/  HMMA.16816.F32 R40, R144.reuse, R46, R40 ;  /* 0x0000002e9028723c */ /* 0x040fe60000001828 */
[----:B------:R-:W1:Y:S01]  /*dbe0*/  MUFU.EX2 R69, R44 ;  /* 0x0000002c00457308 */ /* 0x000e620000000800 */
[----:B------:R-:W-:Y:S03]  /*dbf0*/  FMUL.FTZ R45, R2, R113 ;  /* 0x00000071022d7220 */ /* 0x000fe60000410000 */
[C---:B------:R-:W-:Y:S02]  /*dc00*/  FMUL.FTZ R47, R0.reuse, R115 ;  /* 0x00000073002f7220 */ /* 0x040fe40000410000 */
[----:B------:R-:W-:Y:S03]  /*dc10*/  FMUL.FTZ R46, R0, R114 ;  /* 0x00000072002e7220 */ /* 0x000fe60000410000 */
[----:B-1----:R-:W-:Y:S01]  /*dc20*/  MOV R133, R69 ;  /* 0x0000004500857202 */ /* 0x002fe20000000f00 */
[--C-:B------:R-:W-:Y:S02]  /*dc30*/  FFMA.FTZ R69, R163, c[0x0][0x2d0], -R154.reuse ;  /* 0x0000b400a3457a23 */ /* 0x100fe4000001089a */
[C---:B------:R-:W-:Y:S02]  /*dc40*/  FMUL.FTZ R44, R2.reuse, R112 ;  /* 0x00000070022c7220 */ /* 0x040fe40000410000 */
[----:B------:R1:W-:Y:S05]  /*dc50*/  MUFU.EX2 R116, R69 ;  /* 0x0000004500747308 */ /* 0x0003ea0000000800 */
[C---:B------:R-:W-:Y:S07]  /*dc60*/  HMMA.16816.F32 R44, R144.reuse, R52, R44 ;  /* 0x00000034902c723c */ /* 0x040fee000000182c */
[C---:B------:R-:W-:Y:S01]  /*dc70*/  FMUL.FTZ R52, R2.reuse, R120 ;  /* 0x0000007802347220 */ /* 0x040fe20000410000 */
[C---:B------:R-:W-:Y:S04]  /*dc80*/  HMMA.16816.F32 R48, R144.reuse, R54, R48 ;  /* 0x000000369030723c */ /* 0x040fe80000001830 */
[----:B------:R-:W-:Y:S03]  /*dc90*/  FMUL.FTZ R53, R2, R121 ;  /* 0x0000007902357220 */ /* 0x000fe60000410000 */
[C---:B------:R-:W-:Y:S02]  /*dca0*/  FMUL.FTZ R54, R0.reuse, R122 ;  /* 0x0000007a00367220 */ /* 0x040fe40000410000 */
[----:B------:R-:W-:Y:S03]  /*dcb0*/  FMUL.FTZ R55, R0, R123 ;  /* 0x0000007b00377220 */ /* 0x000fe60000410000 */
[--C-:B-1----:R-:W-:Y:S04]  /*dcc0*/  FFMA.FTZ R69, R166, c[0x0][0x2d0], -R154.reuse ;  /* 0x0000b400a6457a23 */ /* 0x102fe8000001089a */
[C---:B------:R-:W-:Y:S01]  /*dcd0*/  HMMA.16816.F32 R52, R144.reuse, R60, R52 ;  /* 0x0000003c9034723c */ /* 0x040fe20000001834 */
[----:B------:R1:W-:Y:S06]  /*dce0*/  MUFU.EX2 R134, R69 ;  /* 0x0000004500867308 */ /* 0x0003ec0000000800 */
[C---:B------:R-:W-:Y:S01]  /*dcf0*/  FMUL.FTZ R60, R2.reuse, R128 ;  /* 0x00000080023c7220 */ /* 0x040fe20000410000 */
[C---:B------:R-:W-:Y:S04]  /*dd00*/  HMMA.16816.F32 R56, R144.reuse, R62, R56 ;  /* 0x0000003e9038723c */ /* 0x040fe80000001838 */
[----:B------:R-:W-:Y:S03]  /*dd10*/  FMUL.FTZ R61, R2, R129 ;  /* 0x00000081023d7220 */ /* 0x000fe60000410000 */
[C---:B------:R-:W-:Y:S02]  /*dd20*/  FMUL.FTZ R62, R0.reuse, R130 ;  /* 0x00000082003e7220 */ /* 0x040fe40000410000 */
[----:B------:R-:W-:Y:S07]  /*dd30*/  FMUL.FTZ R63, R0, R131 ;  /* 0x00000083003f7220 */ /* 0x000fee0000410000 */
[C---:B------:R-:W-:Y:S03]  /*dd40*/  HMMA.16816.F32 R60, R144.reuse, R72, R60 ;  /* 0x00000048903c723c */ /* 0x040fe6000000183c */
[--C-:B-1----:R-:W-:Y:S04]  /*dd50*/  FFMA.FTZ R69, R164, c[0x0][0x2d0], -R154.reuse ;  /* 0x0000b400a4457a23 */ /* 0x102fe8000001089a */
[----:B------:R1:W-:Y:S01]  /*dd60*/  MUFU.EX2 R98, R69 ;  /* 0x0000004500627308 */ /* 0x0003e20000000800 */
[----:B------:R-:W-:Y:S04]  /*dd70*/  HMMA.16816.F32 R64, R144, R74, R64 ;  /* 0x0000004a9040723c */ /* 0x000fe80000001840 */
[----:B------:R-:W-:Y:S02]  /*dd80*/  F2FP.PACK_AB R72, R111, R108 ;  /* 0x0000006c6f48723e */ /* 0x000fe400000000ff */
[----:B------:R-:W-:Y:S02]  /*dd90*/  F2FP.PACK_AB R73, R119, R110 ;  /* 0x0000006e7749723e */ /* 0x000fe400000000ff */
[----:B------:R-:W-:Y:S01]  /*dda0*/  F2FP.PACK_AB R75, R117, R118 ;  /* 0x00000076754b723e */ /* 0x000fe200000000ff */
[----:B------:R-:W-:Y:S03]  /*ddb0*/  MUFU.EX2 R146, R102 ;  /* 0x0000006600927308 */ /* 0x000fe60000000800 */
[----:B------:R-:W-:Y:S02]  /*ddc0*/  F2FP.PACK_AB R74, R133, R132 ;  /* 0x00000084854a723e */ /* 0x000fe400000000ff */
[----:B------:R-:W-:Y:S05]  /*ddd0*/  MOV R147, R151 ;  /* 0x0000009700937202 */ /* 0x000fea0000000f00 */
[C---:B------:R-:W-:Y:S01]  /*dde0*/  HMMA.16816.F32 R4, R72.reuse, R76, R4 ;  /* 0x0000004c4804723c */ /* 0x040fe20000001804 */
[----:B------:R-:W-:Y:S04]  /*ddf0*/  MUFU.EX2 R145, R103 ;  /* 0x0000006700917308 */ /* 0x000fe80000000800 */
[----:B-1----:R-:W-:Y:S03]  /*de00*/  FFMA.FTZ R69, R165, c[0x0][0x2d0], -R154 ;  /* 0x0000b400a5457a23 */ /* 0x002fe6000001089a */
[C---:B------:R-:W-:Y:S01]  /*de10*/  HMMA.16816.F32 R8, R72.reuse, R78, R8 ;  /* 0x0000004e4808723c */ /* 0x040fe20000001808 */
[----:B------:R-:W1:Y:S02]  /*de20*/  LDSM.16.MT88.4 R76, [R207+0x4800] ;  /* 0x00480000cf4c783b */ /* 0x000e640000004200 */
[----:B------:R4:W1:Y:S05]  /*de30*/  MUFU.EX2 R92, R69 ;  /* 0x00000045005c7308 */ /* 0x00086a0000000800 */
[C---:B---3--:R-:W-:Y:S05]  /*de40*/  HMMA.16816.F32 R12, R72.reuse, R80, R12 ;  /* 0x00000050480c723c */ /* 0x048fea000000180c */
[----:B------:R-:W-:Y:S03]  /*de50*/  MUFU.EX2 R144, R104 ;  /* 0x0000006800907308 */ /* 0x000fe60000000800 */
[C---:B------:R-:W-:Y:S01]  /*de60*/  HMMA.16816.F32 R16, R72.reuse, R82, R16 ;  /* 0x000000524810723c */ /* 0x040fe20000001810 */
[----:B------:R-:W3:Y:S07]  /*de70*/  LDSM.16.MT88.4 R80, [R209+0x4800] ;  /* 0x00480000d150783b */ /* 0x000eee0000004200 */
[C---:B------:R-:W-:Y:S04]  /*de80*/  HMMA.16816.F32 R20, R72.reuse, R84, R20 ;  /* 0x000000544814723c */ /* 0x040fe80000001814 */
[--C-:B----4-:R-:W-:Y:S04]  /*de90*/  FFMA.FTZ R69, R167, c[0x0][0x2d0], -R148.reuse ;  /* 0x0000b400a7457a23 */ /* 0x110fe80000010894 */
[C---:B------:R-:W-:Y:S01]  /*dea0*/  HMMA.16816.F32 R24, R72.reuse, R86, R24 ;  /* 0x000000564818723c */ /* 0x040fe20000001818 */
[----:B------:R4:W-:Y:S01]  /*deb0*/  MUFU.EX2 R218, R69 ;  /* 0x0000004500da7308 */ /* 0x0009e20000000800 */
[----:B------:R-:W3:Y:S06]  /*dec0*/  LDSM.16.MT88.4 R84, [R208+0x4800] ;  /* 0x00480000d054783b */ /* 0x000eec0000004200 */
[C---:B-----5:R-:W-:Y:S08]  /*ded0*/  HMMA.16816.F32 R28, R72.reuse, R88, R28 ;  /* 0x00000058481c723c */ /* 0x060ff0000000181c */
[C---:B------:R-:W-:Y:S01]  /*dee0*/  HMMA.16816.F32 R32, R72.reuse, R90, R32 ;  /* 0x0000005a4820723c */ /* 0x040fe20000001820 */
[----:B------:R-:W5:Y:S07]  /*def0*/  LDSM.16.MT88.4 R88, [R210+0x4800] ;  /* 0x00480000d258783b */ /* 0x000f6e0000004200 */
[C---:B-1----:R-:W-:Y:S04]  /*df00*/  HMMA.16816.F32 R36, R72.reuse, R76, R36 ;  /* 0x0000004c4824723c */ /* 0x042fe80000001824 */
[--C-:B----4-:R-:W-:Y:S01]  /*df10*/  FFMA.FTZ R69, R169, c[0x0][0x2d0], -R148.reuse ;  /* 0x0000b400a9457a23 */ /* 0x110fe20000010894 */
[----:B------:R-:W-:Y:S02]  /*df20*/  MOV R169, R92 ;  /* 0x0000005c00a97202 */ /* 0x000fe40000000f00 */
[----:B------:R-:W-:Y:S01]  /*df30*/  LDSM.16.MT88.4 R92, [R209+0x1000] ;  /* 0x00100000d15c783b */ /* 0x000fe20000004200 */
[C---:B------:R-:W-:Y:S01]  /*df40*/  HMMA.16816.F32 R40, R72.reuse, R78, R40 ;  /* 0x0000004e4828723c */ /* 0x040fe20000001828 */
[----:B------:R1:W4:Y:S06]  /*df50*/  MUFU.EX2 R127, R69 ;  /* 0x00000045007f7308 */ /* 0x00032c0000000800 */
[----:B------:R-:W2:Y:S01]  /*df60*/  LDSM.16.MT88.4 R76, [R207+0x1000] ;  /* 0x00100000cf4c783b */ /* 0x000ea20000004200 */
[C---:B---3--:R-:W-:Y:S08]  /*df70*/  HMMA.16816.F32 R44, R72.reuse, R80, R44 ;  /* 0x00000050482c723c */ /* 0x048ff0000000182c */
[C---:B------:R-:W-:Y:S01]  /*df80*/  HMMA.16816.F32 R48, R72.reuse, R82, R48 ;  /* 0x000000524830723c */ /* 0x040fe20000001830 */
[----:B------:R-:W3:Y:S07]  /*df90*/  LDSM.16.MT88.4 R80, [R208+0x1000] ;  /* 0x00100000d050783b */ /* 0x000eee0000004200 */
[C---:B------:R-:W-:Y:S04]  /*dfa0*/  HMMA.16816.F32 R52, R72.reuse, R84, R52 ;  /* 0x000000544834723c */ /* 0x040fe80000001834 */
[--C-:B-1----:R-:W-:Y:S04]  /*dfb0*/  FFMA.FTZ R69, R168, c[0x0][0x2d0], -R148.reuse ;  /* 0x0000b400a8457a23 */ /* 0x102fe80000010894 */
[C---:B------:R-:W-:Y:S01]  /*dfc0*/  HMMA.16816.F32 R56, R72.reuse, R86, R56 ;  /* 0x000000564838723c */ /* 0x040fe20000001838 */
[----:B------:R1:W-:Y:S01]  /*dfd0*/  MUFU.EX2 R126, R69 ;  /* 0x00000045007e7308 */ /* 0x0003e20000000800 */
[----:B------:R-:W3:Y:S06]  /*dfe0*/  LDSM.16.MT88.4 R84, [R210+0x1000] ;  /* 0x00100000d254783b */ /* 0x000eec0000004200 */
[C---:B-----5:R-:W-:Y:S08]  /*dff0*/  HMMA.16816.F32 R60, R72.reuse, R88, R60 ;  /* 0x00000058483c723c */ /* 0x060ff0000000183c */
[----:B------:R-:W-:Y:S01]  /*e000*/  HMMA.16816.F32 R64, R72, R90, R64 ;  /* 0x0000005a4840723c */ /* 0x000fe20000001840 */
[----:B------:R-:W-:Y:S06]  /*e010*/  LDSM.16.MT88.4 R88, [R209+0x5000] ;  /* 0x00500000d158783b */ /* 0x000fec0000004200 */
[----:B------:R-:W-:Y:S01]  /*e020*/  F2FP.PACK_AB R72, R134, R116 ;  /* 0x000000748648723e */ /* 0x000fe200000000ff */
[----:B-1----:R-:W-:Y:S01]  /*e030*/  FFMA.FTZ R69, R170, c[0x0][0x2d0], -R148 ;  /* 0x0000b400aa457a23 */ /* 0x002fe20000010894 */
[----:B------:R-:W-:Y:S03]  /*e040*/  MOV R170, R98 ;  /* 0x0000006200aa7202 */ /* 0x000fe60000000f00 */
[----:B------:R1:W5:Y:S01]  /*e050*/  MUFU.EX2 R125, R69 ;  /* 0x00000045007d7308 */ /* 0x0003620000000800 */
[----:B----4-:R-:W-:Y:S01]  /*e060*/  F2FP.PACK_AB R73, R127, R218 ;  /* 0x000000da7f49723e */ /* 0x010fe200000000ff */
[----:B--2---:R-:W-:Y:S01]  /*e070*/  FFMA.FTZ R2, R2, R135, R147 ;  /* 0x0000008702027223 */ /* 0x004fe20000010093 */
[----:B------:R-:W-:Y:S02]  /*e080*/  F2FP.PACK_AB R74, R169, R170 ;  /* 0x000000aaa94a723e */ /* 0x000fe400000000ff */
[----:B------:R-:W-:Y:S02]  /*e090*/  MOV R98, R152 ;  /* 0x0000009800627202 */ /* 0x000fe40000000f00 */
[----:B------:R-:W-:Y:S03]  /*e0a0*/  MOV R135, R149 ;  /* 0x0000009500877202 */ /* 0x000fe60000000f00 */
[----:B------:R-:W-:Y:S01]  /*e0b0*/  MUFU.EX2 R147, R101 ;  /* 0x0000006500937308 */ /* 0x000fe20000000800 */
[--C-:B-1----:R-:W-:Y:S01]  /*e0c0*/  FFMA.FTZ R69, R171, c[0x0][0x2d0], -R154.reuse ;  /* 0x0000b400ab457a23 */ /* 0x102fe2000001089a */
[----:B-----5:R-:W-:Y:S02]  /*e0d0*/  F2FP.PACK_AB R75, R125, R126 ;  /* 0x0000007e7d4b723e */ /* 0x020fe400000000ff */
[----:B------:R-:W-:Y:S06]  /*e0e0*/  MOV R171, R150 ;  /* 0x0000009600ab7202 */ /* 0x000fec0000000f00 */
[----:B------:R1:W-:Y:S01]  /*e0f0*/  MUFU.EX2 R124, R69 ;  /* 0x00000045007c7308 */ /* 0x0003e20000000800 */
[C---:B------:R-:W-:Y:S08]  /*e100*/  HMMA.16816.F32 R4, R72.reuse, R76, R4 ;  /* 0x0000004c4804723c */ /* 0x040ff00000001804 */
[C---:B------:R-:W-:Y:S01]  /*e110*/  HMMA.16816.F32 R8, R72.reuse, R78, R8 ;  /* 0x0000004e4808723c */ /* 0x040fe20000001808 */
[----:B------:R-:W2:Y:S07]  /*e120*/  LDSM.16.MT88.4 R76, [R207+0x5000] ;  /* 0x00500000cf4c783b */ /* 0x000eae0000004200 */
[C---:B------:R-:W-:Y:S04]  /*e130*/  HMMA.16816.F32 R12, R72.reuse, R92, R12 ;  /* 0x0000005c480c723c */ /* 0x040fe8000000180c */
[--C-:B-1----:R-:W-:Y:S01]  /*e140*/  FFMA.FTZ R69, R174, c[0x0][0x2d0], -R154.reuse ;  /* 0x0000b400ae457a23 */ /* 0x102fe2000001089a */
[----:B------:R-:W-:Y:S02]  /*e150*/  MOV R174, R133 ;  /* 0x0000008500ae7202 */ /* 0x000fe40000000f00 */
[----:B------:R-:W-:Y:S01]  /*e160*/  MOV R133, R96 ;  /* 0x0000006000857202 */ /* 0x000fe20000000f00 */
[C---:B------:R-:W-:Y:S01]  /*e170*/  HMMA.16816.F32 R16, R72.reuse, R94, R16 ;  /* 0x0000005e4810723c */ /* 0x040fe20000001810 */
[----:B------:R1:W4:Y:S01]  /*e180*/  MUFU.EX2 R168, R69 ;  /* 0x0000004500a87308 */ /* 0x0003220000000800 */
[----:B------:R-:W-:Y:S06]  /*e190*/  LDSM.16.MT88.4 R92, [R210+0x5000] ;  /* 0x00500000d25c783b */ /* 0x000fec0000004200 */
[C---:B---3--:R-:W-:Y:S08]  /*e1a0*/  HMMA.16816.F32 R20, R72.reuse, R80, R20 ;  /* 0x000000504814723c */ /* 0x048ff00000001814 */
[C---:B------:R-:W-:Y:S01]  /*e1b0*/  HMMA.16816.F32 R24, R72.reuse, R82, R24 ;  /* 0x000000524818723c */ /* 0x040fe20000001818 */
[----:B------:R-:W3:Y:S07]  /*e1c0*/  LDSM.16.MT88.4 R80, [R208+0x5000] ;  /* 0x00500000d050783b */ /* 0x000eee0000004200 */
[C---:B------:R-:W-:Y:S04]  /*e1d0*/  HMMA.16816.F32 R28, R72.reuse, R84, R28 ;  /* 0x00000054481c723c */ /* 0x040fe8000000181c */
[--C-:B-1----:R-:W-:Y:S01]  /*e1e0*/  FFMA.FTZ R69, R173, c[0x0][0x2d0], -R154.reuse ;  /* 0x0000b400ad457a23 */ /* 0x102fe2000001089a */
[----:B------:R-:W-:Y:S02]  /*e1f0*/  MOV R173, R132 ;  /* 0x0000008400ad7202 */ /* 0x000fe40000000f00 */
[----:B------:R-:W-:Y:S01]  /*e200*/  MOV R132, R97 ;  /* 0x0000006100847202 */ /* 0x000fe20000000f00 */
[C---:B------:R-:W-:Y:S01]  /*e210*/  HMMA.16816.F32 R32, R72.reuse, R86, R32 ;  /* 0x000000564820723c */ /* 0x040fe20000001820 */
[----:B------:R1:W-:Y:S01]  /*e220*/  MUFU.EX2 R167, R69 ;  /* 0x0000004500a77308 */ /* 0x0003e20000000800 */
[----:B------:R-:W-:Y:S06]  /*e230*/  LDSM.16.MT88.4 R84, [R209+0x1800] ;  /* 0x00180000d154783b */ /* 0x000fec0000004200 */
[C---:B--2---:R-:W-:Y:S08]  /*e240*/  HMMA.16816.F32 R36, R72.reuse, R76, R36 ;  /* 0x0000004c4824723c */ /* 0x044ff00000001824 */
[C---:B------:R-:W-:Y:S01]  /*e250*/  HMMA.16816.F32 R40, R72.reuse, R78, R40 ;  /* 0x0000004e4828723c */ /* 0x040fe20000001828 */
[----:B------:R-:W2:Y:S07]  /*e260*/  LDSM.16.MT88.4 R76, [R207+0x1800] ;  /* 0x00180000cf4c783b */ /* 0x000eae0000004200 */
[C---:B------:R-:W-:Y:S04]  /*e270*/  HMMA.16816.F32 R44, R72.reuse, R88, R44 ;  /* 0x00000058482c723c */ /* 0x040fe8000000182c */
[----:B-1----:R-:W-:Y:S01]  /*e280*/  FFMA.FTZ R69, R172, c[0x0][0x2d0], -R154 ;  /* 0x0000b400ac457a23 */ /* 0x002fe2000001089a */
[----:B------:R-:W-:Y:S02]  /*e290*/  MOV R172, R111 ;  /* 0x0000006f00ac7202 */ /* 0x000fe40000000f00 */
[----:B------:R-:W-:Y:S01]  /*e2a0*/  MOV R111, R98 ;  /* 0x00000062006f7202 */ /* 0x000fe20000000f00 */
[C---:B------:R-:W-:Y:S01]  /*e2b0*/  HMMA.16816.F32 R48, R72.reuse, R90, R48 ;  /* 0x0000005a4830723c */ /* 0x040fe20000001830 */
[----:B------:R1:W5:Y:S01]  /*e2c0*/  MUFU.EX2 R166, R69 ;  /* 0x0000004500a67308 */ /* 0x0003620000000800 */
        /* <DEDUP_REMOVED lines=8> */
[----:B------:R-:W-:Y:S01]  /*e350*/  HMMA.16816.F32 R64, R72, R94, R64 ;  /* 0x0000005e4840723c */ /* 0x000fe20000001840 */
[----:B------:R1:W-:Y:S01]  /*e360*/  MUFU.EX2 R107, R69 ;  /* 0x00000045006b7308 */ /* 0x0003e20000000800 */
[----:B------:R-:W-:Y:S05]  /*e370*/  LDSM.16.MT88.4 R92, [R210+0x5800] ;  /* 0x00580000d25c783b */ /* 0x000fea0000004200 */
[----:B----4-:R-:W-:Y:S02]  /*e380*/  F2FP.PACK_AB R72, R168, R124 ;  /* 0x0000007ca848723e */ /* 0x010fe400000000ff */
[----:B-----5:R-:W-:Y:S01]  /*e390*/  F2FP.PACK_AB R74, R166, R167 ;  /* 0x000000a7a64a723e */ /* 0x020fe200000000ff */
[----:B------:R-:W-:Y:S02]  /*e3a0*/  LDSM.16.MT88.4 R96, [R209+0x7000] ;  /* 0x00700000d160783b */ /* 0x000fe40000004200 */
[--C-:B-1----:R-:W-:Y:S04]  /*e3b0*/  FFMA.FTZ R69, R201, c[0x0][0x2d0], -R148.reuse ;  /* 0x0000b400c9457a23 */ /* 0x102fe80000010894 */
[----:B------:R1:W4:Y:S02]  /*e3c0*/  MUFU.EX2 R106, R69 ;  /* 0x00000045006a7308 */ /* 0x0003240000000800 */
[--C-:B-1----:R-:W-:Y:S01]  /*e3d0*/  FFMA.FTZ R69, R175, c[0x0][0x2d0], -R148.reuse ;  /* 0x0000b400af457a23 */ /* 0x102fe20000010894 */
[----:B----4-:R-:W-:Y:S07]  /*e3e0*/  F2FP.PACK_AB R73, R106, R107 ;  /* 0x0000006b6a49723e */ /* 0x010fee00000000ff */
[----:B------:R1:W-:Y:S02]  /*e3f0*/  MUFU.EX2 R165, R69 ;  /* 0x0000004500a57308 */ /* 0x0003e40000000800 */
[----:B-1----:R-:W-:Y:S08]  /*e400*/  FFMA.FTZ R69, R202, c[0x0][0x2d0], -R148 ;  /* 0x0000b400ca457a23 */ /* 0x002ff00000010894 */
[----:B------:R1:W4:Y:S02]  /*e410*/  MUFU.EX2 R164, R69 ;  /* 0x0000004500a47308 */ /* 0x0003240000000800 */
[--C-:B-1----:R-:W-:Y:S01]  /*e420*/  FFMA.FTZ R69, R203, c[0x0][0x2d0], -R154.reuse ;  /* 0x0000b400cb457a23 */ /* 0x102fe2000001089a */
[----:B----4-:R-:W-:Y:S07]  /*e430*/  F2FP.PACK_AB R75, R164, R165 ;  /* 0x000000a5a44b723e */ /* 0x010fee00000000ff */
[----:B------:R1:W-:Y:S01]  /*e440*/  MUFU.EX2 R115, R69 ;  /* 0x0000004500737308 */ /* 0x0003e20000000800 */
[C---:B--2---:R-:W-:Y:S08]  /*e450*/  HMMA.16816.F32 R4, R72.reuse, R76, R4 ;  /* 0x0000004c4804723c */ /* 0x044ff00000001804 */
[C---:B------:R-:W-:Y:S01]  /*e460*/  HMMA.16816.F32 R8, R72.reuse, R78, R8 ;  /* 0x0000004e4808723c */ /* 0x040fe20000001808 */
[----:B------:R-:W2:Y:S07]  /*e470*/  LDSM.16.MT88.4 R76, [R207+0x5800] ;  /* 0x00580000cf4c783b */ /* 0x000eae0000004200 */
[C---:B------:R-:W-:Y:S04]  /*e480*/  HMMA.16816.F32 R12, R72.reuse, R84, R12 ;  /* 0x00000054480c723c */ /* 0x040fe8000000180c */
[--C-:B-1----:R-:W-:Y:S04]  /*e490*/  FFMA.FTZ R69, R212, c[0x0][0x2d0], -R154.reuse ;  /* 0x0000b400d4457a23 */ /* 0x102fe8000001089a */
[C---:B------:R-:W-:Y:S01]  /*e4a0*/  HMMA.16816.F32 R16, R72.reuse, R86, R16 ;  /* 0x000000564810723c */ /* 0x040fe20000001810 */
[----:B------:R1:W4:Y:S01]  /*e4b0*/  MUFU.EX2 R163, R69 ;  /* 0x0000004500a37308 */ /* 0x0003220000000800 */
        /* <DEDUP_REMOVED lines=8> */
[----:B------:R-:W-:Y:S06]  /*e540*/  LDSM.16.MT88.4 R88, [R209+0x2000] ;  /* 0x00200000d158783b */ /* 0x000fec0000004200 */
[C---:B--2---:R-:W-:Y:S08]  /*e550*/  HMMA.16816.F32 R36, R72.reuse, R76, R36 ;  /* 0x0000004c4824723c */ /* 0x044ff00000001824 */
[C---:B------:R-:W-:Y:S01]  /*e560*/  HMMA.16816.F32 R40, R72.reuse, R78, R40 ;  /* 0x0000004e4828723c */ /* 0x040fe20000001828 */
[----:B------:R-:W2:Y:S07]  /*e570*/  LDSM.16.MT88.4 R76, [R207+0x2000] ;  /* 0x00200000cf4c783b */ /* 0x000eae0000004200 */
[C---:B-----5:R-:W-:Y:S04]  /*e580*/  HMMA.16816.F32 R44, R72.reuse, R84, R44 ;  /* 0x00000054482c723c */ /* 0x060fe8000000182c */
[----:B-1----:R-:W-:Y:S04]  /*e590*/  FFMA.FTZ R69, R211, c[0x0][0x2d0], -R154 ;  /* 0x0000b400d3457a23 */ /* 0x002fe8000001089a */
[C---:B------:R-:W-:Y:S01]  /*e5a0*/  HMMA.16816.F32 R48, R72.reuse, R86, R48 ;  /* 0x000000564830723c */ /* 0x040fe20000001830 */
[----:B------:R1:W5:Y:S01]  /*e5b0*/  MUFU.EX2 R162, R69 ;  /* 0x0000004500a27308 */ /* 0x0003620000000800 */
[----:B------:R-:W2:Y:S06]  /*e5c0*/  LDSM.16.MT88.4 R84, [R208+0x2000] ;  /* 0x00200000d054783b */ /* 0x000eac0000004200 */
[C---:B---3--:R-:W-:Y:S08]  /*e5d0*/  HMMA.16816.F32 R52, R72.reuse, R80, R52 ;  /* 0x000000504834723c */ /* 0x048ff00000001834 */
[C---:B------:R-:W-:Y:S01]  /*e5e0*/  HMMA.16816.F32 R56, R72.reuse, R82, R56 ;  /* 0x000000524838723c */ /* 0x040fe20000001838 */
[----:B------:R-:W3:Y:S07]  /*e5f0*/  LDSM.16.MT88.4 R80, [R210+0x2000] ;  /* 0x00200000d250783b */ /* 0x000eee0000004200 */
[C---:B------:R-:W-:Y:S04]  /*e600*/  HMMA.16816.F32 R60, R72.reuse, R92, R60 ;  /* 0x0000005c483c723c */ /* 0x040fe8000000183c */
[--C-:B-1----:R-:W-:Y:S04]  /*e610*/  FFMA.FTZ R69, R223, c[0x0][0x2d0], -R148.reuse ;  /* 0x0000b400df457a23 */ /* 0x102fe80000010894 */
[----:B------:R-:W-:Y:S01]  /*e620*/  HMMA.16816.F32 R64, R72, R94, R64 ;  /* 0x0000005e4840723c */ /* 0x000fe20000001840 */
[----:B------:R1:W-:Y:S01]  /*e630*/  MUFU.EX2 R113, R69 ;  /* 0x0000004500717308 */ /* 0x0003e20000000800 */
[----:B------:R-:W2:Y:S05]  /*e640*/  LDSM.16.MT88.4 R92, [R207+0x6000] ;  /* 0x00600000cf5c783b */ /* 0x000eaa0000004200 */
[----:B----4-:R-:W-:Y:S02]  /*e650*/  F2FP.PACK_AB R72, R163, R115 ;  /* 0x00000073a348723e */ /* 0x010fe400000000ff */
[----:B-----5:R-:W-:Y:S03]  /*e660*/  F2FP.PACK_AB R74, R162, R114 ;  /* 0x00000072a24a723e */ /* 0x020fe600000000ff */
        /* <DEDUP_REMOVED lines=17> */
[----:B------:R-:W-:Y:S06]  /*e780*/  LDSM.16.MT88.4 R88, [R207+0x2800] ;  /* 0x00280000cf58783b */ /* 0x000fec0000004200 */
[C---:B------:R-:W-:Y:S08]  /*e790*/  HMMA.16816.F32 R20, R72.reuse, R84, R20 ;  /* 0x000000544814723c */ /* 0x040ff00000001814 */
[C---:B------:R-:W-:Y:S01]  /*e7a0*/  HMMA.16816.F32 R24, R72.reuse, R86, R24 ;  /* 0x000000564818723c */ /* 0x040fe20000001818 */
[----:B------:R-:W-:Y:S07]  /*e7b0*/  LDSM.16.MT88.4 R84, [R210+0x6000] ;  /* 0x00600000d254783b */ /* 0x000fee0000004200 */
[C---:B---3--:R-:W-:Y:S04]  /*e7c0*/  HMMA.16816.F32 R28, R72.reuse, R80, R28 ;  /* 0x00000050481c723c */ /* 0x048fe8000000181c */
[--C-:B-1----:R-:W-:Y:S04]  /*e7d0*/  FFMA.FTZ R69, R231, c[0x0][0x2d0], -R154.reuse ;  /* 0x0000b400e7457a23 */ /* 0x102fe8000001089a */
[C---:B------:R-:W-:Y:S01]  /*e7e0*/  HMMA.16816.F32 R32, R72.reuse, R82, R32 ;  /* 0x000000524820723c */ /* 0x040fe20000001820 */
[----:B------:R1:W-:Y:S01]  /*e7f0*/  MUFU.EX2 R122, R69 ;  /* 0x00000045007a7308 */ /* 0x0003e20000000800 */
[----:B------:R-:W3:Y:S06]  /*e800*/  LDSM.16.MT88.4 R80, [R208+0x6000] ;  /* 0x00600000d050783b */ /* 0x000eec0000004200 */
[C---:B------:R-:W-:Y:S08]  /*e810*/  HMMA.16816.F32 R36, R72.reuse, R92, R36 ;  /* 0x0000005c4824723c */ /* 0x040ff00000001824 */
[C---:B------:R-:W-:Y:S01]  /*e820*/  HMMA.16816.F32 R40, R72.reuse, R94, R40 ;  /* 0x0000005e4828723c */ /* 0x040fe20000001828 */
[----:B------:R-:W5:Y:S07]  /*e830*/  LDSM.16.MT88.4 R92, [R209+0x2800] ;  /* 0x00280000d15c783b */ /* 0x000f6e0000004200 */
[C---:B--2---:R-:W-:Y:S04]  /*e840*/  HMMA.16816.F32 R44, R72.reuse, R76, R44 ;  /* 0x0000004c482c723c */ /* 0x044fe8000000182c */
[----:B-1----:R-:W-:Y:S04]  /*e850*/  FFMA.FTZ R69, R229, c[0x0][0x2d0], -R154 ;  /* 0x0000b400e5457a23 */ /* 0x002fe8000001089a */
[C---:B------:R-:W-:Y:S01]  /*e860*/  HMMA.16816.F32 R48, R72.reuse, R78, R48 ;  /* 0x0000004e4830723c */ /* 0x040fe20000001830 */
[----:B------:R1:W2:Y:S01]  /*e870*/  MUFU.EX2 R158, R69 ;  /* 0x00000045009e7308 */ /* 0x0002a20000000800 */
[----:B------:R-:W2:Y:S06]  /*e880*/  LDSM.16.MT88.4 R76, [R208+0x2800] ;  /* 0x00280000d04c783b */ /* 0x000eac0000004200 */
[C---:B---3--:R-:W-:Y:S08]  /*e890*/  HMMA.16816.F32 R52, R72.reuse, R80, R52 ;  /* 0x000000504834723c */ /* 0x048ff00000001834 */
[C---:B------:R-:W-:Y:S01]  /*e8a0*/  HMMA.16816.F32 R56, R72.reuse, R82, R56 ;  /* 0x000000524838723c */ /* 0x040fe20000001838 */
[----:B------:R-:W3:Y:S03]  /*e8b0*/  LDSM.16.MT88.4 R80, [R210+0x2800] ;  /* 0x00280000d250783b */ /* 0x000ee60000004200 */
[--C-:B-1----:R-:W-:Y:S04]  /*e8c0*/  FFMA.FTZ R69, R234, c[0x0][0x2d0], -R148.reuse ;  /* 0x0000b400ea457a23 */ /* 0x102fe80000010894 */
[C---:B------:R-:W-:Y:S01]  /*e8d0*/  HMMA.16816.F32 R60, R72.reuse, R84, R60 ;  /* 0x00000054483c723c */ /* 0x040fe2000000183c */
[----:B------:R1:W-:Y:S07]  /*e8e0*/  MUFU.EX2 R121, R69 ;  /* 0x0000004500797308 */ /* 0x0003ee0000000800 */
[----:B------:R-:W-:Y:S01]  /*e8f0*/  HMMA.16816.F32 R64, R72, R86, R64 ;  /* 0x000000564840723c */ /* 0x000fe20000001840 */
[----:B------:R-:W3:Y:S06]  /*e900*/  LDSM.16.MT88.4 R84, [R207+0x6800] ;  /* 0x00680000cf54783b */ /* 0x000eec0000004200 */
[----:B----4-:R-:W-:Y:S02]  /*e910*/  F2FP.PACK_AB R72, R123, R159 ;  /* 0x0000009f7b48723e */ /* 0x010fe400000000ff */
[----:B--2---:R-:W-:Y:S03]  /*e920*/  F2FP.PACK_AB R74, R158, R122 ;  /* 0x0000007a9e4a723e */ /* 0x004fe600000000ff */
[--C-:B-1----:R-:W-:Y:S04]  /*e930*/  FFMA.FTZ R69, R235, c[0x0][0x2d0], -R148.reuse ;  /* 0x0000b400eb457a23 */ /* 0x102fe80000010894 */
[----:B------:R1:W2:Y:S02]  /*e940*/  MUFU.EX2 R120, R69 ;  /* 0x0000004500787308 */ /* 0x0002a40000000800 */
[--C-:B-1----:R-:W-:Y:S01]  /*e950*/  FFMA.FTZ R69, R233, c[0x0][0x2d0], -R148.reuse ;  /* 0x0000b400e9457a23 */ /* 0x102fe20000010894 */
[----:B--2---:R-:W-:Y:S07]  /*e960*/  F2FP.PACK_AB R73, R120, R121 ;  /* 0x000000797849723e */ /* 0x004fee00000000ff */
[----:B------:R1:W-:Y:S02]  /*e970*/  MUFU.EX2 R157, R69 ;  /* 0x00000045009d7308 */ /* 0x0003e40000000800 */
[----:B-1----:R-:W-:Y:S08]  /*e980*/  FFMA.FTZ R69, R236, c[0x0][0x2d0], -R148 ;  /* 0x0000b400ec457a23 */ /* 0x002ff00000010894 */
[----:B------:R1:W2:Y:S02]  /*e990*/  MUFU.EX2 R156, R69 ;  /* 0x00000045009c7308 */ /* 0x0002a40000000800 */
[--C-:B-1----:R-:W-:Y:S01]  /*e9a0*/  FFMA.FTZ R69, R238, c[0x0][0x2d0], -R154.reuse ;  /* 0x0000b400ee457a23 */ /* 0x102fe2000001089a */
[----:B--2---:R-:W-:Y:S07]  /*e9b0*/  F2FP.PACK_AB R75, R156, R157 ;  /* 0x0000009d9c4b723e */ /* 0x004fee00000000ff */
[----:B------:R1:W-:Y:S01]  /*e9c0*/  MUFU.EX2 R155, R69 ;  /* 0x00000045009b7308 */ /* 0x0003e20000000800 */
[C---:B------:R-:W-:Y:S08]  /*e9d0*/  HMMA.16816.F32 R4, R72.reuse, R88, R4 ;  /* 0x000000584804723c */ /* 0x040ff00000001804 */
[C---:B------:R-:W-:Y:S01]  /*e9e0*/  HMMA.16816.F32 R8, R72.reuse, R90, R8 ;  /* 0x0000005a4808723c */ /* 0x040fe20000001808 */
[----:B------:R-:W2:Y:S07]  /*e9f0*/  LDSM.16.MT88.4 R88, [R209+0x6800] ;  /* 0x00680000d158783b */ /* 0x000eae0000004200 */
[C---:B-----5:R-:W-:Y:S04]  /*ea00*/  HMMA.16816.F32 R12, R72.reuse, R92, R12 ;  /* 0x0000005c480c723c */ /* 0x060fe8000000180c */
[--C-:B-1----:R-:W-:Y:S04]  /*ea10*/  FFMA.FTZ R69, R240, c[0x0][0x2d0], -R154.reuse ;  /* 0x0000b400f0457a23 */ /* 0x102fe8000001089a */
[C---:B------:R-:W-:Y:S01]  /*ea20*/  HMMA.16816.F32 R16, R72.reuse, R94, R16 ;  /* 0x0000005e4810723c */ /* 0x040fe20000001810 */
[----:B------:R1:W4:Y:S01]  /*ea30*/  MUFU.EX2 R131, R69 ;  /* 0x0000004500837308 */ /* 0x0003220000000800 */
[----:B------:R-:W-:Y:S06]  /*ea40*/  LDSM.16.MT88.4 R92, [R210+0x3000] ;  /* 0x00300000d25c783b */ /* 0x000fec0000004200 */
[C---:B------:R-:W-:Y:S08]  /*ea50*/  HMMA.16816.F32 R20, R72.reuse, R76, R20 ;  /* 0x0000004c4814723c */ /* 0x040ff00000001814 */
[C---:B------:R-:W-:Y:S01]  /*ea60*/  HMMA.16816.F32 R24, R72.reuse, R78, R24 ;  /* 0x0000004e4818723c */ /* 0x040fe20000001818 */
[----:B------:R-:W5:Y:S07]  /*ea70*/  LDSM.16.MT88.4 R76, [R208+0x6800] ;  /* 0x00680000d04c783b */ /* 0x000f6e0000004200 */
[C---:B---3--:R-:W-:Y:S04]  /*ea80*/  HMMA.16816.F32 R28, R72.reuse, R80, R28 ;  /* 0x00000050481c723c */ /* 0x048fe8000000181c */
[--C-:B-1----:R-:W-:Y:S04]  /*ea90*/  FFMA.FTZ R69, R237, c[0x0][0x2d0], -R154.reuse ;  /* 0x0000b400ed457a23 */ /* 0x102fe8000001089a */
[C---:B------:R-:W-:Y:S01]  /*eaa0*/  HMMA.16816.F32 R32, R72.reuse, R82, R32 ;  /* 0x000000524820723c */ /* 0x040fe20000001820 */
[----:B------:R1:W-:Y:S01]  /*eab0*/  MUFU.EX2 R130, R69 ;  /* 0x0000004500827308 */ /* 0x0003e20000000800 */
[----:B------:R-:W3:Y:S06]  /*eac0*/  LDSM.16.MT88.4 R80, [R210+0x6800] ;  /* 0x00680000d250783b */ /* 0x000eec0000004200 */
[C---:B------:R-:W-:Y:S08]  /*ead0*/  HMMA.16816.F32 R36, R72.reuse, R84, R36 ;  /* 0x000000544824723c */ /* 0x040ff00000001824 */
[C---:B------:R-:W-:Y:S01]  /*eae0*/  HMMA.16816.F32 R40, R72.reuse, R86, R40 ;  /* 0x000000564828723c */ /* 0x040fe20000001828 */
[----:B------:R-:W4:Y:S07]  /*eaf0*/  LDSM.16.MT88.4 R84, [R207+0x3000] ;  /* 0x00300000cf54783b */ /* 0x000f2e0000004200 */
[C---:B--2---:R-:W-:Y:S04]  /*eb00*/  HMMA.16816.F32 R44, R72.reuse, R88, R44 ;  /* 0x00000058482c723c */ /* 0x044fe8000000182c */
[----:B-1----:R-:W-:Y:S04]  /*eb10*/  FFMA.FTZ R69, R239, c[0x0][0x2d0], -R154 ;  /* 0x0000b400ef457a23 */ /* 0x002fe8000001089a */
[C---:B------:R-:W-:Y:S01]  /*eb20*/  HMMA.16816.F32 R48, R72.reuse, R90, R48 ;  /* 0x0000005a4830723c */ /* 0x040fe20000001830 */
[----:B------:R1:W2:Y:S01]  /*eb30*/  MUFU.EX2 R153, R69 ;  /* 0x0000004500997308 */ /* 0x0002a20000000800 */
[----:B------:R-:W-:Y:S06]  /*eb40*/  LDSM.16.MT88.4 R88, [R208+0x3000] ;  /* 0x00300000d058783b */ /* 0x000fec0000004200 */
[C---:B-----5:R-:W-:Y:S08]  /*eb50*/  HMMA.16816.F32 R52, R72.reuse, R76, R52 ;  /* 0x0000004c4834723c */ /* 0x060ff00000001834 */
[C---:B------:R-:W-:Y:S01]  /*eb60*/  HMMA.16816.F32 R56, R72.reuse, R78, R56 ;  /* 0x0000004e4838723c */ /* 0x040fe20000001838 */
[----:B------:R-:W5:Y:S07]  /*eb70*/  LDSM.16.MT88.4 R76, [R209+0x3000] ;  /* 0x00300000d14c783b */ /* 0x000f6e0000004200 */
[C---:B---3--:R-:W-:Y:S04]  /*eb80*/  HMMA.16816.F32 R60, R72.reuse, R80, R60 ;  /* 0x00000050483c723c */ /* 0x048fe8000000183c */
[--C-:B-1----:R-:W-:Y:S04]  /*eb90*/  FFMA.FTZ R69, R243, c[0x0][0x2d0], -R148.reuse ;  /* 0x0000b400f3457a23 */ /* 0x102fe80000010894 */
[----:B------:R-:W-:Y:S01]  /*eba0*/  HMMA.16816.F32 R64, R72, R82, R64 ;  /* 0x000000524840723c */ /* 0x000fe20000001840 */
[----:B------:R1:W-:Y:S01]  /*ebb0*/  MUFU.EX2 R129, R69 ;  /* 0x0000004500817308 */ /* 0x0003e20000000800 */
[----:B------:R-:W3:Y:S05]  /*ebc0*/  LDSM.16.MT88.4 R80, [R207+0x7000] ;  /* 0x00700000cf50783b */ /* 0x000eea0000004200 */
        /* <DEDUP_REMOVED lines=8> */
[----:B------:R1:W-:Y:S10]  /*ec50*/  MUFU.EX2 R148, R100 ;  /* 0x0000006400947308 */ /* 0x0003f40000000800 */
[----:B------:R2:W4:Y:S01]  /*ec60*/  MUFU.EX2 R151, R69 ;  /* 0x0000004500977308 */ /* 0x0005220000000800 */
[----:B-1----:R-:W-:Y:S01]  /*ec70*/  LDSM.16.MT88.4 R100, [R210+0x3800] ;  /* 0x00380000d264783b */ /* 0x002fe20000004200 */
[--C-:B--2---:R-:W-:Y:S01]  /*ec80*/  FFMA.FTZ R69, R70, c[0x0][0x2d0], -R154.reuse ;  /* 0x0000b40046457a23 */ /* 0x104fe2000001089a */
[----:B----4-:R-:W-:Y:S01]  /*ec90*/  F2FP.PACK_AB R75, R151, R152 ;  /* 0x00000098974b723e */ /* 0x010fe200000000ff */
[----:B------:R-:W-:Y:S05]  /*eca0*/  FFMA.FTZ R70, R251, c[0x0][0x2d0], -R154 ;  /* 0x0000b400fb467a23 */ /* 0x000fea000001089a */
[----:B------:R-:W2:Y:S01]  /*ecb0*/  LDL.LU R154, [R1+0xc] ;  /* 0x00000c00019a7983 */ /* 0x000ea20000300800 */
[----:B------:R1:W-:Y:S01]  /*ecc0*/  MUFU.EX2 R150, R69 ;  /* 0x0000004500967308 */ /* 0x0003e20000000800 */
[C---:B------:R-:W-:Y:S09]  /*ecd0*/  HMMA.16816.F32 R4, R72.reuse, R84, R4 ;  /* 0x000000544804723c */ /* 0x040ff20000001804 */
[----:B------:R-:W-:Y:S01]  /*ece0*/  MUFU.EX2 R149, R70 ;  /* 0x0000004600957308 */ /* 0x000fe20000000800 */
[C---:B------:R-:W-:Y:S01]  /*ecf0*/  HMMA.16816.F32 R8, R72.reuse, R86, R8 ;  /* 0x000000564808723c */ /* 0x040fe20000001808 */
[----:B------:R-:W4:Y:S07]  /*ed00*/  LDSM.16.MT88.4 R84, [R208+0x7000] ;  /* 0x00700000d054783b */ /* 0x000f2e0000004200 */
[C---:B-----5:R-:W-:Y:S01]  /*ed10*/  HMMA.16816.F32 R12, R72.reuse, R76, R12 ;  /* 0x0000004c480c723c */ /* 0x060fe2000000180c */
[----:B------:R-:W5:Y:S03]  /*ed20*/  MUFU.EX2 R70, R105 ;  /* 0x0000006900467308 */ /* 0x000f660000000800 */
[----:B-1----:R-:W-:Y:S04]  /*ed30*/  FADD.FTZ R69, R135, R2 ;  /* 0x0000000287457221 */ /* 0x002fe80000010000 */
[C---:B------:R-:W-:Y:S01]  /*ed40*/  HMMA.16816.F32 R16, R72.reuse, R78, R16 ;  /* 0x0000004e4810723c */ /* 0x040fe20000001810 */
[----:B------:R-:W1:Y:S07]  /*ed50*/  LDSM.16.MT88.4 R76, [R210+0x7000] ;  /* 0x00700000d24c783b */ /* 0x000e6e0000004200 */
[C---:B------:R-:W-:Y:S08]  /*ed60*/  HMMA.16816.F32 R20, R72.reuse, R88, R20 ;  /* 0x000000584814723c */ /* 0x040ff00000001814 */
[C---:B------:R-:W-:Y:S01]  /*ed70*/  HMMA.16816.F32 R24, R72.reuse, R90, R24 ;  /* 0x0000005a4818723c */ /* 0x040fe20000001818 */
[----:B------:R-:W-:Y:S03]  /*ed80*/  LDSM.16.MT88.4 R88, [R209+0x3800] ;  /* 0x00380000d158783b */ /* 0x000fe60000004200 */
[----:B-----5:R-:W-:Y:S04]  /*ed90*/  F2FP.PACK_AB R135, R70, R144 ;  /* 0x000000904687723e */ /* 0x020fe800000000ff */
[C---:B------:R-:W-:Y:S08]  /*eda0*/  HMMA.16816.F32 R28, R72.reuse, R92, R28 ;  /* 0x0000005c481c723c */ /* 0x040ff0000000181c */
[C---:B------:R-:W-:Y:S01]  /*edb0*/  HMMA.16816.F32 R32, R72.reuse, R94, R32 ;  /* 0x0000005e4820723c */ /* 0x040fe20000001820 */
[----:B------:R-:W-:Y:S07]  /*edc0*/  LDSM.16.MT88.4 R92, [R208+0x3800] ;  /* 0x00380000d05c783b */ /* 0x000fee0000004200 */
[C---:B---3--:R-:W-:Y:S08]  /*edd0*/  HMMA.16816.F32 R36, R72.reuse, R80, R36 ;  /* 0x000000504824723c */ /* 0x048ff00000001824 */
[C---:B------:R-:W-:Y:S01]  /*ede0*/  HMMA.16816.F32 R40, R72.reuse, R82, R40 ;  /* 0x000000524828723c */ /* 0x040fe20000001828 */
[----:B------:R-:W3:Y:S07]  /*edf0*/  LDSM.16.MT88.4 R80, [R207+0x3800] ;  /* 0x00380000cf50783b */ /* 0x000eee0000004200 */
[C---:B------:R-:W-:Y:S08]  /*ee00*/  HMMA.16816.F32 R44, R72.reuse, R96, R44 ;  /* 0x00000060482c723c */ /* 0x040ff0000000182c */
[C---:B------:R-:W-:Y:S08]  /*ee10*/  HMMA.16816.F32 R48, R72.reuse, R98, R48 ;  /* 0x000000624830723c */ /* 0x040ff00000001830 */
[C---:B----4-:R-:W-:Y:S08]  /*ee20*/  HMMA.16816.F32 R52, R72.reuse, R84, R52 ;  /* 0x000000544834723c */ /* 0x050ff00000001834 */
[C---:B------:R-:W-:Y:S08]  /*ee30*/  HMMA.16816.F32 R56, R72.reuse, R86, R56 ;  /* 0x000000564838723c */ /* 0x040ff00000001838 */
[C---:B-1----:R-:W-:Y:S08]  /*ee40*/  HMMA.16816.F32 R60, R72.reuse, R76, R60 ;  /* 0x0000004c483c723c */ /* 0x042ff0000000183c */
[----:B------:R-:W-:Y:S04]  /*ee50*/  HMMA.16816.F32 R64, R72, R78, R64 ;  /* 0x0000004e4840723c */ /* 0x000fe80000001840 */
[----:B--2---:R-:W-:Y:S01]  /*ee60*/  FFMA.FTZ R0, R0, R154, R171 ;  /* 0x0000009a00007223 */ /* 0x004fe200000100ab */
[----:B------:R-:W-:Y:S02]  /*ee70*/  MOV R171, R134 ;  /* 0x0000008600ab7202 */ /* 0x000fe40000000f00 */
[----:B------:R-:W-:Y:S01]  /*ee80*/  F2FP.PACK_AB R134, R147, R148 ;  /* 0x000000949386723e */ /* 0x000fe200000000ff */
[----:B------:R-:W-:Y:S01]  /*ee90*/  FADD.FTZ R2, R133, R0 ;  /* 0x0000000085027221 */ /* 0x000fe20000010000 */
[----:B------:R-:W-:Y:S03]  /*eea0*/  F2FP.PACK_AB R133, R145, R146 ;  /* 0x000000929185723e */ /* 0x000fe600000000ff */
[----:B------:R-:W-:Y:S01]  /*eeb0*/  FADD.FTZ R0, R132, R69 ;  /* 0x0000004584007221 */ /* 0x000fe20000010000 */
[----:B------:R-:W-:Y:S01]  /*eec0*/  F2FP.PACK_AB R132, R149, R150 ;  /* 0x000000969584723e */ /* 0x000fe200000000ff */
[----:B------:R-:W-:Y:S01]  /*eed0*/  FADD.FTZ R2, R111, R2 ;  /* 0x000000026f027221 */ /* 0x000fe20000010000 */
[----:B------:R-:W-:Y:S01]  /*eee0*/  MOV R69, R68 ;  /* 0x0000004400457202 */ /* 0x000fe20000000f00 */
[----:B------:R-:W-:Y:S02]  /*eef0*/  FADD.FTZ R0, R110, R0 ;  /* 0x000000006e007221 */ /* 0x000fe40000010000 */
[----:B------:R-:W-:Y:S02]  /*ef00*/  FADD.FTZ R2, R109, R2 ;  /* 0x000000026d027221 */ /* 0x000fe40000010000 */
[C---:B---3--:R-:W-:Y:S01]  /*ef10*/  HMMA.16816.F32 R72, R132.reuse, R80, R4 ;  /* 0x000000508448723c */ /* 0x048fe20000001804 */
[----:B------:R-:W-:Y:S04]  /*ef20*/  LDSM.16.MT88.4 R4, [R210+0x7800] ;  /* 0x00780000d204783b */ /* 0x000fe80000004200 */
[----:B------:R-:W-:Y:S02]  /*ef30*/  FADD.FTZ R0, R108, R0 ;  /* 0x000000006c007221 */ /* 0x000fe40000010000 */
[----:B------:R-:W-:Y:S01]  /*ef40*/  FADD.FTZ R2, R200, R2 ;  /* 0x00000002c8027221 */ /* 0x000fe20000010000 */
[C---:B------:R-:W-:Y:S01]  /*ef50*/  HMMA.16816.F32 R76, R132.reuse, R82, R8 ;  /* 0x00000052844c723c */ /* 0x040fe20000001808 */
[----:B------:R-:W1:Y:S03]  /*ef60*/  LDSM.16.MT88.4 R108, [R207+0x7800] ;  /* 0x00780000cf6c783b */ /* 0x000e660000004200 */
[----:B------:R-:W-:Y:S02]  /*ef70*/  FADD.FTZ R2, R119, R2 ;  /* 0x0000000277027221 */ /* 0x000fe40000010000 */
[----:B------:R-:W-:Y:S01]  /*ef80*/  FADD.FTZ R0, R172, R0 ;  /* 0x00000000ac007221 */ /* 0x000fe20000010000 */
[-C--:B------:R-:W-:Y:S01]  /*ef90*/  MOV R8, R3.reuse ;  /* 0x0000000300087202 */ /* 0x080fe20000000f00 */
        /* <DEDUP_REMOVED lines=8> */
[----:B------:R-:W-:Y:S01]  /*f020*/  FADD.FTZ R2, R218, R2 ;  /* 0x00000002da027221 */ /* 0x000fe20000010000 */
[----:B------:R-:W2:Y:S01]  /*f030*/  LDSM.16.MT88.4 R116, [R209+0x7800] ;  /* 0x00780000d174783b */ /* 0x000ea20000004200 */
        /* <DEDUP_REMOVED lines=9> */
[C---:B------:R-:W-:Y:S01]  /*f0d0*/  HMMA.16816.F32 R100, R132.reuse, R102, R32 ;  /* 0x000000668464723c */ /* 0x040fe20000001820 */
[----:B------:R-:W3:Y:S02]  /*f0e0*/  LDSM.16.MT88.4 R124, [R208+0x7800] ;  /* 0x00780000d07c783b */ /* 0x000ee40000004200 */
[----:B------:R-:W-:Y:S02]  /*f0f0*/  FADD.FTZ R2, R107, R2 ;  /* 0x000000026b027221 */ /* 0x000fe40000010000 */
        /* <DEDUP_REMOVED lines=10> */
[----:B------:R-:W-:Y:S04]  /*f1a0*/  FADD.FTZ R0, R163, R0 ;  /* 0x00000000a3007221 */ /* 0x000fe80000010000 */
[----:B------:R-:W-:Y:S02]  /*f1b0*/  FADD.FTZ R2, R112, R2 ;  /* 0x0000000270027221 */ /* 0x000fe40000010000 */
[----:B------:R-:W-:Y:S02]  /*f1c0*/  FADD.FTZ R0, R114, R0 ;  /* 0x0000000072007221 */ /* 0x000fe40000010000 */
[----:B------:R-:W-:Y:S01]  /*f1d0*/  FADD.FTZ R2, R161, R2 ;  /* 0x00000002a1027221 */ /* 0x000fe20000010000 */
[C---:B--2---:R-:W-:Y:S03]  /*f1e0*/  HMMA.16816.F32 R112, R132.reuse, R116, R44 ;  /* 0x000000748470723c */ /* 0x044fe6000000182c */
        /* <DEDUP_REMOVED lines=8> */
[----:B------:R-:W-:Y:S01]  /*f270*/  FADD.FTZ R2, R157, R2 ;  /* 0x000000029d027221 */ /* 0x000fe20000010000 */
[C---:B---3--:R-:W-:Y:S03]  /*f280*/  HMMA.16816.F32 R120, R132.reuse, R124, R52 ;  /* 0x0000007c8478723c */ /* 0x048fe60000001834 */
        /* <DEDUP_REMOVED lines=9> */
[C---:B------:R-:W-:Y:S03]  /*f320*/  HMMA.16816.F32 R128, R132.reuse, R4, R60 ;  /* 0x000000048480723c */ /* 0x040fe6000000183c */
[----:B------:R-:W-:Y:S04]  /*f330*/  FADD.FTZ R0, R153, R0 ;  /* 0x0000000099007221 */ /* 0x000fe80000010000 */
[----:B------:R-:W-:Y:S01]  /*f340*/  FADD.FTZ R4, R151, R2 ;  /* 0x0000000297047221 */ /* 0x000fe20000010000 */
[----:B------:R-:W-:Y:S04]  /*f350*/  HMMA.16816.F32 R132, R132, R6, R64 ;  /* 0x000000068484723c */ /* 0x000fe80000001840 */
[----:B------:R-:W-:Y:S02]  /*f360*/  FADD.FTZ R2, R150, R0 ;  /* 0x0000000096027221 */ /* 0x000fe40000010000 */
[----:B------:R-:W-:Y:S02]  /*f370*/  FADD.FTZ R0, R146, R4 ;  /* 0x0000000492007221 */ /* 0x000fe40000010000 */
[----:B------:R-:W-:Y:S04]  /*f380*/  FADD.FTZ R2, R149, R2 ;  /* 0x0000000295027221 */ /* 0x000fe80000010000 */
[----:B------:R-:W-:Y:S02]  /*f390*/  FADD.FTZ R0, R145, R0 ;  /* 0x0000000091007221 */ /* 0x000fe40000010000 */
[----:B------:R-:W-:Y:S02]  /*f3a0*/  FADD.FTZ R4, R148, R2 ;  /* 0x0000000294047221 */ /* 0x000fe40000010000 */
[----:B------:R-:W-:Y:S01]  /*f3b0*/  FADD.FTZ R2, R144, R0 ;  /* 0x0000000090027221 */ /* 0x000fe20000010000 */
[----:B------:R-:W-:Y:S01]  /*f3c0*/  IADD3 R0, R226, -0x1, RZ ;  /* 0xffffffffe2007810 */ /* 0x000fe20007ffe0ff */
[----:B------:R-:W-:Y:S02]  /*f3d0*/  FADD.FTZ R4, R147, R4 ;  /* 0x0000000493047221 */ /* 0x000fe40000010000 */
[----:B------:R-:W-:Y:S01]  /*f3e0*/  FADD.FTZ R2, R70, R2 ;  /* 0x0000000246027221 */ /* 0x000fe20000010000 */
[----:B------:R-:W-:Y:S02]  /*f3f0*/  MOV R226, R0 ;  /* 0x0000000000e27202 */ /* 0x000fe40000000f00 */
[----:B------:R1:W-:Y:S01]  /*f400*/  STL [R1+0x8], R4 ;  /* 0x0000080401007387 */ /* 0x0003e20000100800 */
[----:B------:R-:W-:Y:S03]  /*f410*/  MOV R70, R3 ;  /* 0x0000000300467202 */ /* 0x000fe60000000f00 */
[----:B------:R1:W-:Y:S02]  /*f420*/  STL [R1+0xc], R2 ;  /* 0x00000c0201007387 */ /* 0x0003e40000100800 */
[----:B-1----:R-:W-:-:S05]  /*f430*/  @P0 BRA `(.L_x_487) ;  /* 0xffffbc1000000947 */ /* 0x002fca000383ffff */
.L_x_480:
[----:B------:R-:W-:Y:S05]  /*f440*/  BRA.DIV ~URZ, `(.L_x_488) ;  /* 0x00004c527f007947 */ /* 0x000fea000b800000 */
[----:B-1----:R-:W2:Y:S04]  /*f450*/  LDL R0, [R1+0x8] ;  /* 0x0000080001007983 */ /* 0x002ea80000100800 */
[----:B--2---:R1:W2:Y:S02]  /*f460*/  SHFL.BFLY PT, R5, R0, 0x2, 0x1f ;  /* 0x0c401f0000057f89 */ /* 0x0042a400000e0000 */
.L_x_534:
[----:B-1----:R-:W3:Y:S02]  /*f470*/  LDL.LU R0, [R1+0x8] ;  /* 0x0000080001007983 */ /* 0x002ee40000300800 */
[----:B--23--:R-:W-:Y:S01]  /*f480*/  FADD.FTZ R5, R5, R0 ;  /* 0x0000000005057221 */ /* 0x00cfe20000010000 */
[----:B------:R-:W-:Y:S05]  /*f490*/  BRA.DIV ~URZ, `(.L_x_489) ;  /* 0x00004c627f007947 */ /* 0x000fea000b800000 */
[----:B------:R-:W2:Y:S04]  /*f4a0*/  LDL.LU R2, [R1+0xc] ;  /* 0x00000c0001027983 */ /* 0x000ea80000300800 */
[----:B------:R-:W1:Y:S02]  /*f4b0*/  SHFL.BFLY PT, R0, R5, 0x1, 0x1f ;  /* 0x0c201f0005007f89 */ /* 0x000e6400000e0000 */
[----:B-1----:R-:W-:-:S02]  /*f4c0*/  FADD.FTZ R5, R5, R0 ;  /* 0x0000000005057221 */ /* 0x002fc40000010000 */
[----:B--2---:R-:W1:Y:S02]  /*f4d0*/  SHFL.BFLY PT, R4, R2, 0x2, 0x1f ;  /* 0x0c401f0002047f89 */ /* 0x004e6400000e0000 */
[----:B-1----:R-:W-:-:S05]  /*f4e0*/  FADD.FTZ R4, R4, R2 ;  /* 0x0000000204047221 */ /* 0x002fca0000010000 */
[----:B------:R1:W2:Y:S02]  /*f4f0*/  SHFL.BFLY PT, R3, R4, 0x1, 0x1f ;  /* 0x0c201f0004037f89 */ /* 0x0002a400000e0000 */
.L_x_535:
[----:B------:R-:W-:Y:S01]  /*f500*/  FSETP.NE.FTZ.AND P1, PT, R5, RZ, PT ;  /* 0x000000ff0500720b */ /* 0x000fe20003f35000 */
[----:B--2---:R-:W-:Y:S01]  /*f510*/  FADD.FTZ R3, R3, R4 ;  /* 0x0000000403037221 */ /* 0x004fe20000010000 */
[----:B------:R-:W-:Y:S02]  /*f520*/  MOV R2, RZ ;  /* 0x000000ff00027202 */ /* 0x000fe40000000f00 */
[----:B------:R-:W-:Y:S02]  /*f530*/  MOV R0, RZ ;  /* 0x000000ff00007202 */ /* 0x000fe40000000f00 */
[----:B------:R-:W-:Y:S02]  /*f540*/  FSETP.NE.FTZ.AND P0, PT, R3, RZ, PT ;  /* 0x000000ff0300720b */ /* 0x000fe40003f15000 */
[----:B------:R-:W-:Y:S02]  /*f550*/  MOV R35, 0x1 ;  /* 0x0000000100237802 */ /* 0x000fe40000000f00 */
[----:B------:R-:W-:-:S02]  /*f560*/  MOV R34, 0xff800000 ;  /* 0xff80000000227802 */ /* 0x000fc40000000f00 */
[----:B------:R-:W-:Y:S01]  /*f570*/  MOV R33, 0xff800000 ;  /* 0xff80000000217802 */ /* 0x000fe20000000f00 */
[----:B------:R-:W2:Y:S01]  /*f580*/  @P1 MUFU.RCP R2, R5 ;  /* 0x0000000500021308 */ /* 0x000ea20000001000 */
[----:B-1----:R-:W-:-:S07]  /*f590*/  @P1 MOV R4, 0x3f317218 ;  /* 0x3f31721800041802 */ /* 0x002fce0000000f00 */
[----:B------:R-:W1:Y:S01]  /*f5a0*/  @P1 MUFU.LG2 R5, R5 ;  /* 0x0000000500051308 */ /* 0x000e620000000c00 */
[----:B--2---:R-:W-:-:S07]  /*f5b0*/  FMUL.FTZ R72, R2, R72 ;  /* 0x0000004802487220 */ /* 0x004fce0000410000 */
[----:B------:R-:W2:Y:S01]  /*f5c0*/  @P0 MUFU.RCP R0, R3 ;  /* 0x0000000300000308 */ /* 0x000ea20000001000 */
[C---:B------:R-:W-:Y:S02]  /*f5d0*/  FMUL.FTZ R32, R2.reuse, R73 ;  /* 0x0000004902207220 */ /* 0x040fe40000410000 */
[C---:B------:R-:W-:Y:S02]  /*f5e0*/  FMUL.FTZ R76, R2.reuse, R76 ;  /* 0x0000004c024c7220 */ /* 0x040fe40000410000 */
[----:B------:R-:W-:Y:S02]  /*f5f0*/  FMUL.FTZ R30, R2, R77 ;  /* 0x0000004d021e7220 */ /* 0x000fe40000410000 */
        /* <DEDUP_REMOVED lines=30> */
[----:B------:R1:W3:Y:S01]  /*f7e0*/  @P0 MUFU.LG2 R2, R3 ;  /* 0x0000000300020308 */ /* 0x0002e20000000c00 */
[----:B------:R-:W-:Y:S02]  /*f7f0*/  @P1 FFMA.FTZ R34, R5, R68, R7 ;  /* 0x0000004405221223 */ /* 0x000fe40000010007 */
[C---:B--2---:R-:W-:Y:S02]  /*f800*/  FMUL.FTZ R74, R0.reuse, R74 ;  /* 0x0000004a004a7220 */ /* 0x044fe40000410000 */
[----:B------:R-:W-:-:S02]  /*f810*/  FMUL.FTZ R31, R0, R75 ;  /* 0x0000004b001f7220 */ /* 0x000fc40000410000 */
[C---:B------:R-:W-:Y:S02]  /*f820*/  FMUL.FTZ R78, R0.reuse, R78 ;  /* 0x0000004e004e7220 */ /* 0x040fe40000410000 */
[C---:B------:R-:W-:Y:S02]  /*f830*/  FMUL.FTZ R29, R0.reuse, R79 ;  /* 0x0000004f001d7220 */ /* 0x040fe40000410000 */
[C---:B------:R-:W-:Y:S02]  /*f840*/  FMUL.FTZ R82, R0.reuse, R82 ;  /* 0x0000005200527220 */ /* 0x040fe40000410000 */
[C---:B------:R-:W-:Y:S02]  /*f850*/  FMUL.FTZ R27, R0.reuse, R83 ;  /* 0x00000053001b7220 */ /* 0x040fe40000410000 */
[----:B------:R-:W-:Y:S01]  /*f860*/  FMUL.FTZ R86, R0, R86 ;  /* 0x0000005600567220 */ /* 0x000fe20000410000 */
[----:B-1----:R-:W-:Y:S01]  /*f870*/  @P0 MOV R3, 0x3f317218 ;  /* 0x3f31721800030802 */ /* 0x002fe20000000f00 */
[----:B---3--:R-:W-:-:S02]  /*f880*/  @P0 FMUL.FTZ R2, R2, 0.69314718246459960938 ;  /* 0x3f31721802020820 */ /* 0x008fc40000410000 */
[C---:B------:R-:W-:Y:S02]  /*f890*/  FMUL.FTZ R25, R0.reuse, R87 ;  /* 0x0000005700197220 */ /* 0x040fe40000410000 */
[----:B------:R-:W-:Y:S02]  /*f8a0*/  @P0 FMUL.FTZ R3, R3, c[0x0][0x2d0] ;  /* 0x0000b40003030a20 */ /* 0x000fe40000410000 */
        /* <DEDUP_REMOVED lines=24> */
[----:B------:R-:W-:Y:S01]  /*fa30*/  PRMT R0, R35, 0x7610, R0 ;  /* 0x0000761023007816 */ /* 0x000fe20000000000 */
[----:B------:R-:W-:Y:S02]  /*fa40*/  @P0 FFMA.FTZ R33, R3, R8, R2 ;  /* 0x0000000803210223 */ /* 0x000fe40000010002 */
.L_x_461:
[----:B------:R2:W5:Y:S01]  /*fa50*/  LDL R35, [R1+0x50] ;  /* 0x0000500001237983 */ /* 0x0005620000100800 */
[----:B------:R-:W-:Y:S03]  /*fa60*/  BSSY B0, `(.L_x_490) ;  /* 0x0000012000007945 */ /* 0x000fe60003800000 */
[----:B------:R-:W3:Y:S02]  /*fa70*/  S2R R38, SR_TID.X ;  /* 0x0000000000267919 */ /* 0x000ee40000002100 */
[----:B---3--:R-:W-:-:S13]  /*fa80*/  LOP3.LUT P4, RZ, R38, 0xff, RZ, 0xc0, !PT ;  /* 0x000000ff26ff7812 */ /* 0x008fda000788c0ff */
[----:B------:R-:W-:Y:S05]  /*fa90*/  @P4 BRA `(.L_x_491) ;  /* 0x000000e000004947 */ /* 0x000fea0003800000 */
[----:B-12---:R-:W1:Y:S01]  /*faa0*/  S2R R8, SR_LANEID ;  /* 0x0000000000087919 */ /* 0x006e620000000000 */
[----:B------:R-:W-:Y:S01]  /*fab0*/  VOTEU.ANY UR4, UPT, PT ;  /* 0x0000000000047886 */ /* 0x000fe200038e0100 */
[----:B------:R-:W-:Y:S01]  /*fac0*/  IMAD.MOV.U32 R36, RZ, RZ, c[0x0][0x580] ;  /* 0x00016000ff247624 */ /* 0x000fe200078e00ff */
[----:B------:R-:W1:Y:S01]  /*fad0*/  FLO.U32 R3, UR4 ;  /* 0x0000000400037d00 */ /* 0x000e6200080e0000 */
[----:B------:R-:W-:-:S07]  /*fae0*/  IMAD.MOV.U32 R37, RZ, RZ, c[0x0][0x584] ;  /* 0x00016100ff257624 */ /* 0x000fce00078e00ff */
[----:B------:R-:W2:Y:S01]  /*faf0*/  POPC R2, UR4 ;  /* 0x0000000400027d09 */ /* 0x000ea20008000000 */
[----:B-1----:R-:W-:-:S13]  /*fb00*/  ISETP.EQ.U32.AND P0, PT, R3, R8, PT ;  /* 0x000000080300720c */ /* 0x002fda0003f02070 */
[----:B--2---:R-:W2:Y:S04]  /*fb10*/  @P0 ATOMG.E.ADD.STRONG.GPU PT, R2, [R36.64], R2 ;  /* 0x00000002240209a8 */ /* 0x004ea800081ee1c6 */
[----:B------:R-:W1:Y:S04]  /*fb20*/  S2R R8, SR_LTMASK ;  /* 0x0000000000087919 */ /* 0x000e680000003900 */
[----:B--2---:R1:W2:Y:S02]  /*fb30*/  SHFL.IDX PT, R3, R2, R3, 0x1f ;  /* 0x00001f0302037589 */ /* 0x0042a400000e0000 */
[----:B-1----:R-:W-:-:S06]  /*fb40*/  LOP3.LUT R2, R8, UR4, RZ, 0xc0, !PT ;  /* 0x0000000408027c12 */ /* 0x002fcc000f8ec0ff */
[----:B------:R-:W2:Y:S02]  /*fb50*/  POPC R2, R2 ;  /* 0x0000000200027309 */ /* 0x000ea40000000000 */
[----:B--2--5:R-:W-:-:S05]  /*fb60*/  IADD3 R35, R3, c[0x0][0xc], R2 ;  /* 0x0000030003237a10 */ /* 0x024fca0007ffe002 */
[----:B------:R1:W-:Y:S02]  /*fb70*/  STL [R1+0x50], R35 ;  /* 0x0000502301007387 */ /* 0x0003e40000100800 */
.L_x_491:
[----:B--2---:R-:W-:Y:S05]  /*fb80*/  BSYNC B0 ;  /* 0x0000000000007941 */ /* 0x004fea0003800000 */
.L_x_490:
[----:B------:R-:W-:Y:S01]  /*fb90*/  PRMT R0, R0, 0x9910, RZ ;  /* 0x0000991000007816 */ /* 0x000fe200000000ff */
[----:B------:R-:W-:Y:S01]  /*fba0*/  BSSY B1, `(.L_x_492) ;  /* 0x0000188000017945 */ /* 0x000fe20003800000 */
[----:B-----5:R-:W-:Y:S02]  /*fbb0*/  IMAD.MOV.U32 R44, RZ, RZ, R35 ;  /* 0x000000ffff2c7224 */ /* 0x020fe400078e0023 */
[----:B------:R-:W-:-:S13]  /*fbc0*/  ISETP.NE.AND P0, PT, R0, RZ, PT ;  /* 0x000000ff0000720c */ /* 0x000fda0003f05270 */
[----:B------:R-:W-:Y:S05]  /*fbd0*/  @!P0 BRA `(.L_x_493) ;  /* 0x00000ed000008947 */ /* 0x000fea0003800000 */
[----:B------:R-:W2:Y:S04]  /*fbe0*/  LDL R43, [R1+0x54] ;  /* 0x00005400012b7983 */ /* 0x000ea80000100800 */
[----:B------:R-:W3:Y:S04]  /*fbf0*/  LDL R42, [R1+0x58] ;  /* 0x00005800012a7983 */ /* 0x000ee80000100800 */
[----:B------:R-:W4:Y:S04]  /*fc00*/  LDL R41, [R1+0x60] ;  /* 0x0000600001297983 */ /* 0x000f280000100800 */
[----:B------:R-:W5:Y:S04]  /*fc10*/  LDL R40, [R1+0x5c] ;  /* 0x00005c0001287983 */ /* 0x000f680000100800 */
[----:B------:R-:W4:Y:S04]  /*fc20*/  LDL R39, [R1+0x70] ;  /* 0x0000700001277983 */ /* 0x000f280000100800 */
[----:B------:R-:W5:Y:S04]  /*fc30*/  LDL R37, [R1+0x68] ;  /* 0x0000680001257983 */ /* 0x000f680000100800 */
[----:B-1----:R-:W5:Y:S04]  /*fc40*/  LDL R36, [R1+0x6c] ;  /* 0x00006c0001247983 */ /* 0x002f680000100800 */
[----:B------:R-:W5:Y:S01]  /*fc50*/  LDL R35, [R1+0x64] ;  /* 0x0000640001237983 */ /* 0x000f620000100800 */
[----:B------:R-:W-:Y:S01]  /*fc60*/  WARPSYNC 0xffffffff ;  /* 0xffffffff00007948 */ /* 0x000fe20003800000 */
[----:B------:R-:W-:-:S02]  /*fc70*/  F2FP.PACK_AB R32, R32, R72 ;  /* 0x000000482020723e */ /* 0x000fc400000000ff */
[----:B------:R-:W-:Y:S01]  /*fc80*/  BAR.SYNC.DEFER_BLOCKING 0x1, 0x100 ;  /* 0x0044000000007b1d */ /* 0x000fe20000010000 */
        /* <DEDUP_REMOVED lines=30> */
[----:B------:R-:W-:Y:S01]  /*fe70*/  F2FP.PACK_AB R0, R135, R134 ;  /* 0x000000868700723e */ /* 0x000fe200000000ff */
[----:B--2---:R1:W-:Y:S04]  /*fe80*/  STS [R43], R32 ;  /* 0x000000202b007388 */ /* 0x0043e80000000800 */
[----:B------:R1:W-:Y:S04]  /*fe90*/  STS [R43+0x400], R31 ;  /* 0x0004001f2b007388 */ /* 0x0003e80000000800 */
[----:B---3--:R1:W-:Y:S04]  /*fea0*/  STS [R42], R30 ;  /* 0x0000001e2a007388 */ /* 0x0083e80000000800 */
[----:B------:R1:W-:Y:S04]  /*feb0*/  STS [R42+0x400], R29 ;  /* 0x0004001d2a007388 */ /* 0x0003e80000000800 */
[----:B----4-:R1:W-:Y:S04]  /*fec0*/  STS [R41], R28 ;  /* 0x0000001c29007388 */ /* 0x0103e80000000800 */
[----:B------:R1:W-:Y:S04]  /*fed0*/  STS [R41+0x400], R27 ;  /* 0x0004001b29007388 */ /* 0x0003e80000000800 */
[----:B-----5:R1:W-:Y:S04]  /*fee0*/  STS [R40], R26 ;  /* 0x0000001a28007388 */ /* 0x0203e80000000800 */
[----:B------:R1:W-:Y:S04]  /*fef0*/  STS [R40+0x400], R25 ;  /* 0x0004001928007388 */ /* 0x0003e80000000800 */
[----:B------:R1:W-:Y:S04]  /*ff00*/  STS [R39], R24 ;  /* 0x0000001827007388 */ /* 0x0003e80000000800 */
[----:B------:R1:W-:Y:S04]  /*ff10*/  STS [R39+0x400], R23 ;  /* 0x0004001727007388 */ /* 0x0003e80000000800 */
[----:B------:R1:W-:Y:S04]  /*ff20*/  STS [R37], R22 ;  /* 0x0000001625007388 */ /* 0x0003e80000000800 */
[----:B------:R1:W-:Y:S04]  /*ff30*/  STS [R37+0x400], R21 ;  /* 0x0004001525007388 */ /* 0x0003e80000000800 */
[----:B------:R1:W-:Y:S04]  /*ff40*/  STS [R36], R20 ;  /* 0x0000001424007388 */ /* 0x0003e80000000800 */
[----:B------:R1:W-:Y:S04]  /*ff50*/  STS [R36+0x400], R19 ;  /* 0x0004001324007388 */ /* 0x0003e80000000800 */
[----:B------:R1:W-:Y:S04]  /*ff60*/  STS [R35], R18 ;  /* 0x0000001223007388 */ /* 0x0003e80000000800 */
[----:B------:R1:W-:Y:S04]  /*ff70*/  STS [R35+0x400], R17 ;  /* 0x0004001123007388 */ /* 0x0003e80000000800 */
        /* <DEDUP_REMOVED lines=16> */
[----:B------:R-:W-:Y:S06]  /*10080*/  BAR.SYNC.DEFER_BLOCKING 0x1, 0x100 ;  /* 0x0044000000007b1d */ /* 0x000fec0000010000 */
[----:B------:R-:W-:Y:S05]  /*10090*/  BRA.CONV ~URZ, `(.L_x_494) ;  /* 0x000000837f007947 */ /* 0x000fea000b800000 */
[----:B-1----:R-:W-:Y:S01]  /*100a0*/  SHF.R.S32.HI R35, RZ, 0x1f, R38 ;  /* 0x0000001fff237819 */ /* 0x002fe20000011426 */
[----:B------:R-:W-:Y:S01]  /*100b0*/  IMAD.MOV.U32 R3, RZ, RZ, RZ ;  /* 0x000000ffff037224 */ /* 0x000fe200078e00ff */
[----:B------:R-:W-:Y:S01]  /*100c0*/  MOV R2, 0x10120 ;  /* 0x0001012000027802 */ /* 0x000fe20000000f00 */
[----:B------:R-:W-:Y:S01]  /*100d0*/  IMAD.MOV.U32 R29, RZ, RZ, 0x1f ;  /* 0x0000001fff1d7424 */ /* 0x000fe200078e00ff */
[----:B------:R-:W-:-:S04]  /*100e0*/  LEA.HI R35, R35, R38, RZ, 0x7 ;  /* 0x0000002623237211 */ /* 0x000fc800078f38ff */
[----:B------:R-:W-:-:S05]  /*100f0*/  SHF.R.S32.HI R35, RZ, 0x7, R35 ;  /* 0x00000007ff237819 */ /* 0x000fca0000011423 */
[----:B------:R-:W-:Y:S02]  /*10100*/  IMAD.MOV.U32 R36, RZ, RZ, R35 ;  /* 0x000000ffff247224 */ /* 0x000fe400078e0023 */
[----:B------:R-:W-:Y:S05]  /*10110*/  CALL.REL.NOINC `($__internal_1_$__cuda_sm70_shflsync_idx_p) ;  /* 0x0000450000007944 */ /* 0x000fea0003c00000 */
.L_x_494:
[----:B-1----:R-:W2:Y:S04]  /*10120*/  LDL R2, [R1+0x48] ;  /* 0x0000480001027983 */ /* 0x002ea80000100800 */
[----:B------:R-:W3:Y:S04]  /*10130*/  LDL R15, [R1+0x10] ;  /* 0x00001000010f7983 */ /* 0x000ee80000100800 */
[----:B------:R-:W4:Y:S04]  /*10140*/  LDL.LU R10, [R1+0x44] ;  /* 0x00004400010a7983 */ /* 0x000f280000300800 */
[----:B------:R-:W5:Y:S04]  /*10150*/  LDL.LU R12, [R1+0x40] ;  /* 0x00004000010c7983 */ /* 0x000f680000300800 */
[----:B------:R-:W2:Y:S01]  /*10160*/  LDL.LU R14, [R1+0x3c] ;  /* 0x00003c00010e7983 */ /* 0x000ea20000300800 */
[----:B------:R-:W-:-:S03]  /*10170*/  IMAD.MOV.U32 R0, RZ, RZ, 0x1 ;  /* 0x00000001ff007424 */ /* 0x000fc600078e00ff */
[----:B------:R-:W3:Y:S02]  /*10180*/  LDL R13, [R1+0x78] ;  /* 0x00007800010d7983 */ /* 0x000ee40000100800 */
[----:B------:R-:W-:Y:S02]  /*10190*/  ISETP.NE.AND P1, PT, R0, c[0x0][0x4e8], PT ;  /* 0x00013a0000007a0c */ /* 0x000fe40003f25270 */
[----:B------:R-:W1:Y:S01]  /*101a0*/  S2R R16, SR_TID.X ;  /* 0x0000000000107919 */ /* 0x000e620000002100 */
[----:B------:R-:W-:Y:S02]  /*101b0*/  ULDC UR5, c[0x0][0x4e8] ;  /* 0x00013a0000057ab9 */ /* 0x000fe40000000800 */
[----:B------:R-:W-:Y:S02]  /*101c0*/  ULDC UR4, c[0x0][0x388] ;  /* 0x0000e20000047ab9 */ /* 0x000fe40000000800 */
[----:B------:R-:W-:Y:S01]  /*101d0*/  UIMAD UR4, UR5, UR4, URZ ;  /* 0x00000004050472a4 */ /* 0x000fe2000f8e023f */
[----:B------:R-:W-:Y:S01]  /*101e0*/  BSSY B0, `(.L_x_495) ;  /* 0x000005f000007945 */ /* 0x000fe20003800000 */
[----:B------:R-:W-:-:S02]  /*101f0*/  SHF.R.S32.HI R45, RZ, 0x1f, R241 ;  /* 0x0000001fff2d7819 */ /* 0x000fc400000114f1 */
[----:B------:R-:W-:Y:S02]  /*10200*/  SHF.R.S32.HI R46, RZ, 0x1f, R228 ;  /* 0x0000001fff2e7819 */ /* 0x000fe400000114e4 */
[----:B----4-:R-:W-:Y:S01]  /*10210*/  SHF.R.S32.HI R5, RZ, 0x1f, R10 ;  /* 0x0000001fff057819 */ /* 0x010fe2000001140a */
[----:B--2---:R-:W-:-:S04]  /*10220*/  IMAD.IADD R4, R2, 0x1, R14 ;  /* 0x0000000102047824 */ /* 0x004fc800078e020e */
[----:B------:R-:W-:Y:S02]  /*10230*/  IMAD R6, R5, c[0x0][0x490], RZ ;  /* 0x0001240005067a24 */ /* 0x000fe400078e02ff */
[----:B------:R-:W-:Y:S01]  /*10240*/  @P1 IMAD.HI.U32 R7, R4, c[0x0][0x4ec], RZ ;  /* 0x00013b0004071a27 */ /* 0x000fe200078e00ff */
[----:B------:R-:W-:-:S03]  /*10250*/  MOV R0, R4 ;  /* 0x0000000400007202 */ /* 0x000fc60000000f00 */
[----:B------:R-:W-:Y:S01]  /*10260*/  IMAD.WIDE.U32 R2, R10, c[0x0][0x490], RZ ;  /* 0x000124000a027a25 */ /* 0x000fe200078e00ff */
[----:B------:R-:W-:-:S03]  /*10270*/  @P1 SHF.R.U32.HI R0, RZ, c[0x0][0x4f0], R7 ;  /* 0x00013c00ff001a19 */ /* 0x000fc60000011607 */
[----:B------:R-:W-:Y:S01]  /*10280*/  IMAD R6, R10, c[0x0][0x494], R6 ;  /* 0x000125000a067a24 */ /* 0x000fe200078e0206 */
[----:B-----5:R-:W-:Y:S02]  /*10290*/  SHF.R.S32.HI R11, RZ, 0x1f, R12 ;  /* 0x0000001fff0b7819 */ /* 0x020fe4000001140c */
[----:B------:R-:W-:Y:S01]  /*102a0*/  IADD3 R8, -R0, RZ, RZ ;  /* 0x000000ff00087210 */ /* 0x000fe20007ffe1ff */
[----:B------:R-:W-:Y:S02]  /*102b0*/  IMAD.IADD R3, R3, 0x1, R6 ;  /* 0x0000000103037824 */ /* 0x000fe400078e0206 */
[----:B------:R-:W-:Y:S02]  /*102c0*/  IMAD R9, R11, c[0x0][0x498], RZ ;  /* 0x000126000b097a24 */ /* 0x000fe400078e02ff */
[----:B------:R-:W-:-:S04]  /*102d0*/  IMAD.WIDE.U32 R6, R12, c[0x0][0x498], R2 ;  /* 0x000126000c067a25 */ /* 0x000fc800078e0002 */
[----:B------:R-:W-:Y:S01]  /*102e0*/  IMAD R2, R8, c[0x0][0x4e8], R4 ;  /* 0x00013a0008027a24 */ /* 0x000fe200078e0204 */
[----:B------:R-:W-:Y:S01]  /*102f0*/  IADD3 R4, P0, R0, R6, RZ ;  /* 0x0000000600047210 */ /* 0x000fe20007f1e0ff */
[----:B------:R-:W-:Y:S01]  /*10300*/  IMAD R3, R12, c[0x0][0x49c], R9 ;  /* 0x000127000c037a24 */ /* 0x000fe200078e0209 */
[----:B------:R-:W-:Y:S02]  /*10310*/  SHF.R.S32.HI R8, RZ, 0x1f, R0 ;  /* 0x0000001fff087819 */ /* 0x000fe40000011400 */
[----:B------:R-:W-:Y:S01]  /*10320*/  SHF.R.S32.HI R6, RZ, 0x1f, R2 ;  /* 0x0000001fff067819 */ /* 0x000fe20000011402 */
[----:B------:R-:W-:Y:S01]  /*10330*/  IMAD R0, R5, c[0x0][0x3e8], RZ ;  /* 0x0000fa0005007a24 */ /* 0x000fe200078e02ff */
[----:B------:R-:W-:Y:S01]  /*10340*/  IADD3.X R5, R8, R7, R3, P0, !PT ;  /* 0x0000000708057210 */ /* 0x000fe200007fe403 */
[----:B---3--:R-:W-:Y:S02]  /*10350*/  IMAD.IADD R8, R15, 0x1, R14 ;  /* 0x000000010f087824 */ /* 0x008fe400078e020e */
[----:B------:R-:W-:-:S02]  /*10360*/  IMAD R3, R6, c[0x0][0x488], RZ ;  /* 0x0001220006037a24 */ /* 0x000fc400078e02ff */
[C---:B------:R-:W-:Y:S02]  /*10370*/  IMAD R9, R10.reuse, c[0x0][0x3ec], R0 ;  /* 0x0000fb000a097a24 */ /* 0x040fe400078e0200 */
[----:B------:R-:W-:Y:S01]  /*10380*/  IMAD.WIDE.U32 R6, R10, c[0x0][0x3e8], RZ ;  /* 0x0000fa000a067a25 */ /* 0x000fe200078e00ff */
[----:B-1----:R-:W-:-:S03]  /*10390*/  SHF.R.S32.HI R15, RZ, 0x1f, R16 ;  /* 0x0000001fff0f7819 */ /* 0x002fc60000011410 */
[C---:B------:R-:W-:Y:S02]  /*103a0*/  IMAD R10, R2.reuse, c[0x0][0x48c], R3 ;  /* 0x00012300020a7a24 */ /* 0x040fe400078e0203 */
[----:B------:R-:W-:-:S04]  /*103b0*/  IMAD.WIDE.U32 R4, R2, c[0x0][0x488], R4 ;  /* 0x0001220002047a25 */ /* 0x000fc800078e0004 */
[----:B------:R-:W-:Y:S01]  /*103c0*/  @P1 IMAD.HI.U32 R2, R8, c[0x0][0x4ec], RZ ;  /* 0x00013b0008021a27 */ /* 0x000fe200078e00ff */
[----:B------:R-:W-:Y:S02]  /*103d0*/  MOV R0, R8 ;  /* 0x0000000800007202 */ /* 0x000fe40000000f00 */
[----:B------:R-:W-:Y:S01]  /*103e0*/  IADD3 R5, R5, R10, RZ ;  /* 0x0000000a05057210 */ /* 0x000fe20007ffe0ff */
[----:B------:R-:W-:Y:S01]  /*103f0*/  IMAD.IADD R3, R7, 0x1, R9 ;  /* 0x0000000107037824 */ /* 0x000fe200078e0209 */
[C---:B------:R-:W-:Y:S02]  /*10400*/  LEA R9, P0, R4.reuse, c[0x0][0x450], 0x2 ;  /* 0x0001140004097a11 */ /* 0x040fe400078010ff */
[----:B------:R-:W-:Y:S01]  /*10410*/  @P1 SHF.R.U32.HI R0, RZ, c[0x0][0x4f0], R2 ;  /* 0x00013c00ff001a19 */ /* 0x000fe20000011602 */
[----:B------:R-:W-:Y:S01]  /*10420*/  IMAD.MOV.U32 R2, RZ, RZ, R6 ;  /* 0x000000ffff027224 */ /* 0x000fe200078e0006 */
[----:B------:R-:W-:Y:S01]  /*10430*/  LEA.HI R15, R15, R16, RZ, 0x5 ;  /* 0x000000100f0f7211 */ /* 0x000fe200078f28ff */
[----:B------:R-:W-:Y:S01]  /*10440*/  IMAD R6, R11, c[0x0][0x3f0], RZ ;  /* 0x0000fc000b067a24 */ /* 0x000fe200078e02ff */
[----:B------:R-:W-:-:S02]  /*10450*/  LEA.HI.X R5, R4, c[0x0][0x454], R5, 0x2, P0 ;  /* 0x0001150004057a11 */ /* 0x000fc400000f1405 */
[----:B------:R-:W-:Y:S01]  /*10460*/  LOP3.LUT R15, R15, 0xffffffe0, RZ, 0xc0, !PT ;  /* 0xffffffe00f0f7812 */ /* 0x000fe200078ec0ff */
[----:B------:R-:W-:Y:S01]  /*10470*/  IMAD R10, R12, c[0x0][0x3f4], R6 ;  /* 0x0000fd000c0a7a24 */ /* 0x000fe200078e0206 */
[----:B------:R-:W-:Y:S01]  /*10480*/  SHFL.IDX PT, R4, R9, 0x1, 0x1c1f ;  /* 0x003c1f0009047f89 */ /* 0x000fe200000e0000 */
[----:B------:R-:W-:Y:S02]  /*10490*/  IADD3 R11, -R0, RZ, RZ ;  /* 0x000000ff000b7210 */ /* 0x000fe40007ffe1ff */
[----:B------:R-:W-:Y:S01]  /*104a0*/  IMAD.IADD R15, R16, 0x1, -R15 ;  /* 0x00000001100f7824 */ /* 0x000fe200078e0a0f */
[----:B------:R1:W-:Y:S04]  /*104b0*/  SHFL.IDX PT, R6, R9, RZ, 0x1c1f ;  /* 0x001c1fff09067589 */ /* 0x0003e800000e0000 */
[----:B------:R-:W2:Y:S04]  /*104c0*/  SHFL.IDX PT, R7, R5, RZ, 0x1c1f ;  /* 0x001c1fff05077589 */ /* 0x000ea800000e0000 */
[----:B------:R-:W3:Y:S01]  /*104d0*/  SHFL.IDX PT, R5, R5, 0x1, 0x1c1f ;  /* 0x003c1f0005057f89 */ /* 0x000ee200000e0000 */
[----:B------:R-:W-:Y:S01]  /*104e0*/  LOP3.LUT P0, RZ, R15, 0x3, RZ, 0xc0, !PT ;  /* 0x000000030fff7812 */ /* 0x000fe2000780c0ff */
[----:B------:R-:W-:-:S02]  /*104f0*/  IMAD R8, R11, c[0x0][0x4e8], R8 ;  /* 0x00013a000b087a24 */ /* 0x000fc400078e0208 */
[----:B------:R-:W4:Y:S01]  /*10500*/  S2R R15, SR_TID.X ;  /* 0x00000000000f7919 */ /* 0x000f220000002100 */
[----:B-1----:R-:W-:-:S05]  /*10510*/  IMAD.IADD R9, R13, 0x1, R14 ;  /* 0x000000010d097824 */ /* 0x002fca00078e020e */
[C---:B------:R-:W-:Y:S02]  /*10520*/  IADD3 R11, R9.reuse, 0x8, RZ ;  /* 0x00000008090b7810 */ /* 0x040fe40007ffe0ff */
[----:B------:R-:W-:Y:S02]  /*10530*/  ISETP.GE.OR P1, PT, R9, UR4, P0 ;  /* 0x0000000409007c0c */ /* 0x000fe40008726670 */
[----:B------:R-:W-:Y:S01]  /*10540*/  ISETP.GE.OR P0, PT, R11, UR4, P0 ;  /* 0x000000040b007c0c */ /* 0x000fe20008706670 */
[----:B------:R-:W-:Y:S01]  /*10550*/  IMAD.WIDE.U32 R2, R12, c[0x0][0x3f0], R2 ;  /* 0x0000fc000c027a25 */ /* 0x000fe200078e0002 */
[----:B------:R-:W-:-:S04]  /*10560*/  SHF.R.S32.HI R12, RZ, 0x1f, R0 ;  /* 0x0000001fff0c7819 */ /* 0x000fc80000011400 */
[----:B------:R-:W-:Y:S01]  /*10570*/  IADD3 R3, R3, R10, RZ ;  /* 0x0000000a03037210 */ /* 0x000fe20007ffe0ff */
[----:B------:R-:W-:-:S04]  /*10580*/  IMAD R10, R12, c[0x0][0x3e0], RZ ;  /* 0x0000f8000c0a7a24 */ /* 0x000fc800078e02ff */
[----:B--2---:R1:W-:Y:S01]  /*10590*/  @!P1 ST.E [R6.64], R34 ;  /* 0x0000002206009985 */ /* 0x0043e2000c101906 */
[----:B------:R-:W-:-:S03]  /*105a0*/  IMAD R9, R0, c[0x0][0x3e4], R10 ;  /* 0x0000f90000097a24 */ /* 0x000fc600078e020a */
[----:B---3--:R2:W-:Y:S01]  /*105b0*/  @!P0 ST.E [R4.64], R33 ;  /* 0x0000002104008985 */ /* 0x0085e2000c101906 */
[----:B------:R-:W-:Y:S01]  /*105c0*/  IMAD.WIDE.U32 R2, R0, c[0x0][0x3e0], R2 ;  /* 0x0000f80000027a25 */ /* 0x000fe200078e0002 */
[----:B------:R-:W-:Y:S02]  /*105d0*/  SHF.R.S32.HI R0, RZ, 0x1f, R8 ;  /* 0x0000001fff007819 */ /* 0x000fe40000011408 */
[----:B------:R2:W3:Y:S04]  /*105e0*/  LDS.128 R24, [R219+0x1080] ;  /* 0x00108000db187984 */ /* 0x0004e80000000c00 */
[----:B------:R2:W2:Y:S04]  /*105f0*/  LDS.128 R32, [R219+0x2080] ;  /* 0x00208000db207984 */ /* 0x0004a80000000c00 */
[----:B------:R1:W2:Y:S04]  /*10600*/  LDS.128 R36, [R219+0x3080] ;  /* 0x00308000db247984 */ /* 0x0002a80000000c00 */
[----:B------:R1:W2:Y:S04]  /*10610*/  LDS.128 R20, [R219+0x5080] ;  /* 0x00508000db147984 */ /* 0x0002a80000000c00 */
[----:B------:R2:W2:Y:S04]  /*10620*/  LDS.128 R28, [R219+0x6080] ;  /* 0x00608000db1c7984 */ /* 0x0004a80000000c00 */
[----:B------:R2:W2:Y:S01]  /*10630*/  LDS.128 R40, [R219+0x7080] ;  /* 0x00708000db287984 */ /* 0x0004a20000000c00 */
[----:B----4-:R-:W-:Y:S01]  /*10640*/  SHF.R.S32.HI R13, RZ, 0x1f, R15 ;  /* 0x0000001fff0d7819 */ /* 0x010fe2000001140f */
[----:B------:R-:W-:Y:S01]  /*10650*/  IMAD R0, R0, c[0x0][0x3d8], RZ ;  /* 0x0000f60000007a24 */ /* 0x000fe200078e02ff */
[----:B------:R-:W-:-:S02]  /*10660*/  IADD3 R3, R3, R9, RZ ;  /* 0x0000000903037210 */ /* 0x000fc40007ffe0ff */
[----:B------:R-:W-:Y:S01]  /*10670*/  LEA.HI R13, R13, R15, RZ, 0x3 ;  /* 0x0000000f0d0d7211 */ /* 0x000fe200078f18ff */
[C---:B------:R-:W-:Y:S02]  /*10680*/  IMAD R0, R8.reuse, c[0x0][0x3dc], R0 ;  /* 0x0000f70008007a24 */ /* 0x040fe400078e0200 */
[----:B------:R-:W-:Y:S01]  /*10690*/  IMAD.WIDE.U32 R2, R8, c[0x0][0x3d8], R2 ;  /* 0x0000f60008027a25 */ /* 0x000fe200078e0002 */
[----:B------:R-:W-:-:S03]  /*106a0*/  SHF.R.S32.HI R13, RZ, 0x3, R13 ;  /* 0x00000003ff0d7819 */ /* 0x000fc6000001140d */
[----:B------:R-:W-:Y:S01]  /*106b0*/  IMAD.IADD R0, R3, 0x1, R0 ;  /* 0x0000000103007824 */ /* 0x000fe200078e0200 */
[C---:B------:R-:W-:Y:S02]  /*106c0*/  LEA R8, P0, R2.reuse, c[0x0][0x380], 0x1 ;  /* 0x0000e00002087a11 */ /* 0x040fe400078008ff */
[----:B-1----:R-:W-:Y:S02]  /*106d0*/  IADD3 R7, R13, R14, RZ ;  /* 0x0000000e0d077210 */ /* 0x002fe40007ffe0ff */
[----:B------:R-:W-:Y:S02]  /*106e0*/  LEA.HI.X R6, R2, c[0x0][0x384], R0, 0x1, P0 ;  /* 0x0000e10002067a11 */ /* 0x000fe400000f0c00 */
[----:B------:R-:W-:Y:S01]  /*106f0*/  ISETP.GE.AND P0, PT, R7, UR4, PT ;  /* 0x0000000407007c0c */ /* 0x000fe2000bf06270 */
[----:B------:R1:W4:Y:S04]  /*10700*/  SHFL.IDX PT, R0, R8, RZ, 0x181f ;  /* 0x00181fff08007589 */ /* 0x00032800000e0000 */
[----:B------:R1:W1:Y:S08]  /*10710*/  SHFL.IDX PT, R3, R6, RZ, 0x181f ;  /* 0x00181fff06037589 */ /* 0x00027000000e0000 */
[----:B------:R-:W-:Y:S05]  /*10720*/  @P0 BRA `(.L_x_496) ;  /* 0x000000a000000947 */ /* 0x000fea0003800000 */
[----:B---3--:R-:W3:Y:S01]  /*10730*/  LDS.128 R16, [R219+0x80] ;  /* 0x00008000db107984 */ /* 0x008ee20000000c00 */
[----:B------:R-:W-:-:S02]  /*10740*/  ISETP.GE.AND P3, PT, R228, c[0x0][0x3c8], PT ;  /* 0x0000f200e4007a0c */ /* 0x000fc40003f66270 */
[----:B------:R-:W-:Y:S01]  /*10750*/  ISETP.GE.AND P2, PT, R241, c[0x0][0x3c8], PT ;  /* 0x0000f200f1007a0c */ /* 0x000fe20003f46270 */
[----:B------:R-:W5:Y:S10]  /*10760*/  LDS.128 R12, [R219+0x4080] ;  /* 0x00408000db0c7984 */ /* 0x000f740000000c00 */
[----:B--2-4-:R-:W-:-:S02]  /*10770*/  @!P3 LEA R4, P1, R228, R0, 0x1 ;  /* 0x00000000e404b211 */ /* 0x014fc400078208ff */
[C---:B------:R-:W-:Y:S02]  /*10780*/  @!P2 LEA R2, P0, R241.reuse, R0, 0x1 ;  /* 0x00000000f102a211 */ /* 0x040fe400078008ff */
[-C--:B-1----:R-:W-:Y:S02]  /*10790*/  @!P3 LEA.HI.X R5, R228, R3.reuse, R46, 0x1, P1 ;  /* 0x00000003e405b211 */ /* 0x082fe400008f0c2e */
[----:B------:R-:W-:-:S03]  /*107a0*/  @!P2 LEA.HI.X R3, R241, R3, R45, 0x1, P0 ;  /* 0x00000003f103a211 */ /* 0x000fc600000f0c2d */
[----:B---3--:R1:W-:Y:S04]  /*107b0*/  @!P3 ST.E.128 [R4.64], R16 ;  /* 0x000000100400b985 */ /* 0x0083e8000c101d06 */
[----:B-----5:R1:W-:Y:S02]  /*107c0*/  @!P2 ST.E.128 [R2.64], R12 ;  /* 0x0000000c0200a985 */ /* 0x0203e4000c101d06 */
.L_x_496:
[----:B---3--:R-:W-:Y:S05]  /*107d0*/  BSYNC B0 ;  /* 0x0000000000007941 */ /* 0x008fea0003800000 */
.L_x_495:
[----:B-1----:R-:W-:Y:S01]  /*107e0*/  IADD3 R2, R7, 0x20, RZ ;  /* 0x0000002007027810 */ /* 0x002fe20007ffe0ff */
[----:B------:R1:W3:Y:S01]  /*107f0*/  SHFL.IDX PT, R3, R6, 0x1, 0x181f ;  /* 0x00381f0006037f89 */ /* 0x0002e200000e0000 */
[----:B------:R-:W-:Y:S02]  /*10800*/  BSSY B0, `(.L_x_497) ;  /* 0x000000c000007945 */ /* 0x000fe40003800000 */
[----:B------:R-:W-:Y:S01]  /*10810*/  ISETP.GE.AND P0, PT, R2, UR4, PT ;  /* 0x0000000402007c0c */ /* 0x000fe2000bf06270 */
[----:B----4-:R1:W4:-:S12]  /*10820*/  SHFL.IDX PT, R0, R8, 0x1, 0x181f ;  /* 0x00381f0008007f89 */ /* 0x01031800000e0000 */
[----:B------:R-:W-:Y:S05]  /*10830*/  @P0 BRA `(.L_x_498) ;  /* 0x0000008000000947 */ /* 0x000fea0003800000 */
[----:B------:R-:W-:Y:S02]  /*10840*/  ISETP.GE.AND P1, PT, R228, c[0x0][0x3c8], PT ;  /* 0x0000f200e4007a0c */ /* 0x000fe40003f26270 */
[----:B------:R-:W-:-:S11]  /*10850*/  ISETP.GE.AND P0, PT, R241, c[0x0][0x3c8], PT ;  /* 0x0000f200f1007a0c */ /* 0x000fd60003f06270 */
[CC--:B--2-4-:R-:W-:Y:S02]  /*10860*/  @!P1 LEA R4, P3, R228.reuse, R0.reuse, 0x1 ;  /* 0x00000000e4049211 */ /* 0x0d4fe400078608ff */
[C---:B------:R-:W-:Y:S02]  /*10870*/  @!P0 LEA R2, P2, R241.reuse, R0, 0x1 ;  /* 0x00000000f1028211 */ /* 0x040fe400078408ff */
[-C--:B---3--:R-:W-:Y:S02]  /*10880*/  @!P1 LEA.HI.X R5, R228, R3.reuse, R46, 0x1, P3 ;  /* 0x00000003e4059211 */ /* 0x088fe400018f0c2e */
[----:B------:R-:W-:-:S03]  /*10890*/  @!P0 LEA.HI.X R3, R241, R3, R45, 0x1, P2 ;  /* 0x00000003f1038211 */ /* 0x000fc600010f0c2d */
[----:B------:R2:W-:Y:S04]  /*108a0*/  @!P1 ST.E.128 [R4.64], R24 ;  /* 0x0000001804009985 */ /* 0x0005e8000c101d06 */
[----:B------:R2:W-:Y:S02]  /*108b0*/  @!P0 ST.E.128 [R2.64], R20 ;  /* 0x0000001402008985 */ /* 0x0005e4000c101d06 */
.L_x_498:
[----:B------:R-:W-:Y:S05]  /*108c0*/  BSYNC B0 ;  /* 0x0000000000007941 */ /* 0x000fea0003800000 */
.L_x_497:
[----:B--2---:R-:W-:Y:S01]  /*108d0*/  IADD3 R2, R7, 0x40, RZ ;  /* 0x0000004007027810 */ /* 0x004fe20007ffe0ff */
[----:B---3--:R2:W3:Y:S01]  /*108e0*/  SHFL.IDX PT, R3, R6, 0x2, 0x181f ;  /* 0x00581f0006037f89 */ /* 0x0084e200000e0000 */
[----:B------:R-:W-:Y:S02]  /*108f0*/  BSSY B0, `(.L_x_499) ;  /* 0x000000c000007945 */ /* 0x000fe40003800000 */
[----:B------:R-:W-:Y:S01]  /*10900*/  ISETP.GE.AND P0, PT, R2, UR4, PT ;  /* 0x0000000402007c0c */ /* 0x000fe2000bf06270 */
[----:B----4-:R2:W4:-:S12]  /*10910*/  SHFL.IDX PT, R0, R8, 0x2, 0x181f ;  /* 0x00581f0008007f89 */ /* 0x01051800000e0000 */
[----:B------:R-:W-:Y:S05]  /*10920*/  @P0 BRA `(.L_x_500) ;  /* 0x0000008000000947 */ /* 0x000fea0003800000 */
[----:B------:R-:W-:Y:S02]  /*10930*/  ISETP.GE.AND P1, PT, R228, c[0x0][0x3c8], PT ;  /* 0x0000f200e4007a0c */ /* 0x000fe40003f26270 */
[----:B------:R-:W-:-:S11]  /*10940*/  ISETP.GE.AND P0, PT, R241, c[0x0][0x3c8], PT ;  /* 0x0000f200f1007a0c */ /* 0x000fd60003f06270 */
[CC--:B----4-:R-:W-:Y:S02]  /*10950*/  @!P1 LEA R4, P3, R228.reuse, R0.reuse, 0x1 ;  /* 0x00000000e4049211 */ /* 0x0d0fe400078608ff */
[C---:B------:R-:W-:Y:S02]  /*10960*/  @!P0 LEA R2, P2, R241.reuse, R0, 0x1 ;  /* 0x00000000f1028211 */ /* 0x040fe400078408ff */
[-C--:B---3--:R-:W-:Y:S02]  /*10970*/  @!P1 LEA.HI.X R5, R228, R3.reuse, R46, 0x1, P3 ;  /* 0x00000003e4059211 */ /* 0x088fe400018f0c2e */
[----:B------:R-:W-:-:S03]  /*10980*/  @!P0 LEA.HI.X R3, R241, R3, R45, 0x1, P2 ;  /* 0x00000003f1038211 */ /* 0x000fc600010f0c2d */
[----:B------:R3:W-:Y:S04]  /*10990*/  @!P1 ST.E.128 [R4.64], R32 ;  /* 0x0000002004009985 */ /* 0x0007e8000c101d06 */
[----:B------:R3:W-:Y:S02]  /*109a0*/  @!P0 ST.E.128 [R2.64], R28 ;  /* 0x0000001c02008985 */ /* 0x0007e4000c101d06 */
.L_x_500:
[----:B------:R-:W-:Y:S05]  /*109b0*/  BSYNC B0 ;  /* 0x0000000000007941 */ /* 0x000fea0003800000 */
.L_x_499:
[----:B---3--:R-:W-:Y:S01]  /*109c0*/  IADD3 R2, R7, 0x60, RZ ;  /* 0x0000006007027810 */ /* 0x008fe20007ffe0ff */
[----:B------:R3:W1:Y:S03]  /*109d0*/  SHFL.IDX PT, R4, R6, 0x3, 0x181f ;  /* 0x00781f0006047f89 */ /* 0x00066600000e0000 */
[----:B------:R-:W-:Y:S01]  /*109e0*/  ISETP.GE.AND P0, PT, R2, UR4, PT ;  /* 0x0000000402007c0c */ /* 0x000fe2000bf06270 */
[----:B----4-:R3:W4:-:S12]  /*109f0*/  SHFL.IDX PT, R0, R8, 0x3, 0x181f ;  /* 0x00781f0008007f89 */ /* 0x01071800000e0000 */
[----:B------:R-:W-:Y:S05]  /*10a00*/  @P0 BRA `(.L_x_501) ;  /* 0x00000a1000000947 */ /* 0x000fea0003800000 */
[----:B------:R-:W-:-:S13]  /*10a10*/  ISETP.GE.AND P0, PT, R228, c[0x0][0x3c8], PT ;  /* 0x0000f200e4007a0c */ /* 0x000fda0003f06270 */
[----:B----4-:R-:W-:-:S04]  /*10a20*/  @!P0 LEA R2, P1, R228, R0, 0x1 ;  /* 0x00000000e4028211 */ /* 0x010fc800078208ff */
[----:B-1----:R-:W-:-:S05]  /*10a30*/  @!P0 LEA.HI.X R3, R228, R4, R46, 0x1, P1 ;  /* 0x00000004e4038211 */ /* 0x002fca00008f0c2e */
[----:B------:R1:W-:Y:S01]  /*10a40*/  @!P0 ST.E.128 [R2.64], R36 ;  /* 0x0000002402008985 */ /* 0x0003e2000c101d06 */
[----:B------:R-:W-:-:S13]  /*10a50*/  ISETP.GE.AND P0, PT, R241, c[0x0][0x3c8], PT ;  /* 0x0000f200f1007a0c */ /* 0x000fda0003f06270 */
[----:B------:R-:W-:Y:S05]  /*10a60*/  @P0 BRA `(.L_x_501) ;  /* 0x000009b000000947 */ /* 0x000fea0003800000 */
[----:B-1----:R-:W-:-:S04]  /*10a70*/  LEA R2, P0, R241, R0, 0x1 ;  /* 0x00000000f1027211 */ /* 0x002fc800078008ff */
[----:B------:R-:W-:-:S05]  /*10a80*/  LEA.HI.X R3, R241, R4, R45, 0x1, P0 ;  /* 0x00000004f1037211 */ /* 0x000fca00000f0c2d */
[----:B------:R1:W-:Y:S01]  /*10a90*/  ST.E.128 [R2.64], R40 ;  /* 0x0000002802007985 */ /* 0x0003e2000c101d06 */
[----:B------:R-:W-:Y:S05]  /*10aa0*/  BRA `(.L_x_501) ;  /* 0x0000097000007947 */ /* 0x000fea0003800000 */
.L_x_493:
[----:B------:R-:W2:Y:S04]  /*10ab0*/  LDL R2, [R1+0x44] ;  /* 0x0000440001027983 */ /* 0x000ea80000100800 */
[----:B------:R-:W3:Y:S04]  /*10ac0*/  LDL R0, [R1+0x40] ;  /* 0x0000400001007983 */ /* 0x000ee80000100800 */
[----:B------:R-:W4:Y:S04]  /*10ad0*/  LDL R4, [R1+0x3c] ;  /* 0x00003c0001047983 */ /* 0x000f280000100800 */
[----:B------:R-:W5:Y:S01]  /*10ae0*/  S2R R3, SR_TID.X ;  /* 0x0000000000037919 */ /* 0x000f620000002100 */
[----:B------:R-:W-:Y:S01]  /*10af0*/  BSSY B0, `(.L_x_502) ;  /* 0x0000026000007945 */ /* 0x000fe20003800000 */
[----:B-----5:R-:W-:Y:S01]  /*10b00*/  ISETP.GE.AND P0, PT, R3, 0x80, PT ;  /* 0x000000800300780c */ /* 0x020fe20003f06270 */
[----:B--2---:R-:W-:-:S02]  /*10b10*/  IMAD.MOV.U32 R12, RZ, RZ, R2 ;  /* 0x000000ffff0c7224 */ /* 0x004fc400078e0002 */
[----:B---3--:R-:W-:-:S03]  /*10b20*/  IMAD.MOV.U32 R11, RZ, RZ, R0 ;  /* 0x000000ffff0b7224 */ /* 0x008fc600078e0000 */
[----:B------:R-:W-:Y:S01]  /*10b30*/  SHF.R.S32.HI R9, RZ, 0x1f, R12 ;  /* 0x0000001fff097819 */ /* 0x000fe2000001140c */
[----:B----4-:R-:W-:Y:S01]  /*10b40*/  IMAD.MOV.U32 R13, RZ, RZ, R4 ;  /* 0x000000ffff0d7224 */ /* 0x010fe200078e0004 */
[----:B------:R-:W-:-:S05]  /*10b50*/  SHF.R.S32.HI R10, RZ, 0x1f, R11 ;  /* 0x0000001fff0a7819 */ /* 0x000fca000001140b */
[----:B------:R-:W-:Y:S05]  /*10b60*/  @P0 BRA `(.L_x_503) ;  /* 0x000001e000000947 */ /* 0x000fea0003800000 */
[----:B------:R-:W-:Y:S02]  /*10b70*/  MOV R2, c[0x0][0x4e8] ;  /* 0x00013a0000027a02 */ /* 0x000fe40000000f00 */
[----:B------:R-:W-:-:S03]  /*10b80*/  IADD3 R6, R13, R3, RZ ;  /* 0x000000030d067210 */ /* 0x000fc60007ffe0ff */
[----:B------:R-:W-:-:S05]  /*10b90*/  IMAD R0, R2, c[0x0][0x388], RZ ;  /* 0x0000e20002007a24 */ /* 0x000fca00078e02ff */
[----:B------:R-:W-:-:S13]  /*10ba0*/  ISETP.GE.AND P0, PT, R6, R0, PT ;  /* 0x000000000600720c */ /* 0x000fda0003f06270 */
[----:B------:R-:W-:Y:S05]  /*10bb0*/  @P0 BRA `(.L_x_503) ;  /* 0x0000019000000947 */ /* 0x000fea0003800000 */
[----:B------:R-:W-:Y:S01]  /*10bc0*/  ISETP.NE.AND P0, PT, R2, 0x1, PT ;  /* 0x000000010200780c */ /* 0x000fe20003f05270 */
[----:B------:R-:W-:Y:S01]  /*10bd0*/  IMAD R4, R9, c[0x0][0x490], RZ ;  /* 0x0001240009047a24 */ /* 0x000fe200078e02ff */
[----:B------:R-:W-:Y:S01]  /*10be0*/  MOV R0, R6 ;  /* 0x0000000600007202 */ /* 0x000fe20000000f00 */
[----:B------:R-:W-:-:S04]  /*10bf0*/  IMAD.WIDE.U32 R2, R12, c[0x0][0x490], RZ ;  /* 0x000124000c027a25 */ /* 0x000fc800078e00ff */
[----:B------:R-:W-:Y:S02]  /*10c00*/  IMAD R4, R12, c[0x0][0x494], R4 ;  /* 0x000125000c047a24 */ /* 0x000fe400078e0204 */
[----:B-1----:R-:W-:-:S03]  /*10c10*/  IMAD R8, R10, c[0x0][0x498], RZ ;  /* 0x000126000a087a24 */ /* 0x002fc600078e02ff */
[----:B------:R-:W-:Y:S01]  /*10c20*/  IADD3 R3, R3, R4, RZ ;  /* 0x0000000403037210 */ /* 0x000fe20007ffe0ff */
[----:B------:R-:W-:-:S05]  /*10c30*/  @P0 IMAD.HI.U32 R5, R6, c[0x0][0x4ec], RZ ;  /* 0x00013b0006050a27 */ /* 0x000fca00078e00ff */
[----:B------:R-:W-:Y:S01]  /*10c40*/  @P0 SHF.R.U32.HI R0, RZ, c[0x0][0x4f0], R5 ;  /* 0x00013c00ff000a19 */ /* 0x000fe20000011605 */
[----:B------:R-:W-:-:S03]  /*10c50*/  IMAD.WIDE.U32 R4, R11, c[0x0][0x498], R2 ;  /* 0x000126000b047a25 */ /* 0x000fc600078e0002 */
[C---:B------:R-:W-:Y:S01]  /*10c60*/  IADD3 R7, -R0.reuse, RZ, RZ ;  /* 0x000000ff00077210 */ /* 0x040fe20007ffe1ff */
[----:B------:R-:W-:Y:S01]  /*10c70*/  IMAD R3, R11, c[0x0][0x49c], R8 ;  /* 0x000127000b037a24 */ /* 0x000fe200078e0208 */
[----:B------:R-:W-:-:S03]  /*10c80*/  IADD3 R4, P0, R0, R4, RZ ;  /* 0x0000000400047210 */ /* 0x000fc60007f1e0ff */
[----:B------:R-:W-:Y:S01]  /*10c90*/  IMAD R2, R7, c[0x0][0x4e8], R6 ;  /* 0x00013a0007027a24 */ /* 0x000fe200078e0206 */
[----:B------:R-:W-:-:S04]  /*10ca0*/  SHF.R.S32.HI R6, RZ, 0x1f, R0 ;  /* 0x0000001fff067819 */ /* 0x000fc80000011400 */
[----:B------:R-:W-:Y:S02]  /*10cb0*/  SHF.R.S32.HI R0, RZ, 0x1f, R2 ;  /* 0x0000001fff007819 */ /* 0x000fe40000011402 */
[----:B------:R-:W-:-:S03]  /*10cc0*/  IADD3.X R5, R6, R5, R3, P0, !PT ;  /* 0x0000000506057210 */ /* 0x000fc600007fe403 */
[----:B------:R-:W-:-:S04]  /*10cd0*/  IMAD R0, R0, c[0x0][0x488], RZ ;  /* 0x0001220000007a24 */ /* 0x000fc800078e02ff */
[C---:B------:R-:W-:Y:S02]  /*10ce0*/  IMAD R0, R2.reuse, c[0x0][0x48c], R0 ;  /* 0x0001230002007a24 */ /* 0x040fe400078e0200 */
[----:B------:R-:W-:-:S05]  /*10cf0*/  IMAD.WIDE.U32 R2, R2, c[0x0][0x488], R4 ;  /* 0x0001220002027a25 */ /* 0x000fca00078e0004 */
[----:B------:R-:W-:Y:S02]  /*10d00*/  IADD3 R0, R3, R0, RZ ;  /* 0x0000000003007210 */ /* 0x000fe40007ffe0ff */
[----:B------:R-:W-:-:S04]  /*10d10*/  LEA R4, P0, R2, c[0x0][0x450], 0x2 ;  /* 0x0001140002047a11 */ /* 0x000fc800078010ff */
[----:B------:R-:W-:Y:S02]  /*10d20*/  LEA.HI.X R5, R2, c[0x0][0x454], R0, 0x2, P0 ;  /* 0x0001150002057a11 */ /* 0x000fe400000f1400 */
[----:B------:R-:W-:-:S05]  /*10d30*/  MOV R0, 0xff800000 ;  /* 0xff80000000007802 */ /* 0x000fca0000000f00 */
[----:B------:R1:W-:Y:S02]  /*10d40*/  STG.E [R4.64], R0 ;  /* 0x0000000004007986 */ /* 0x0003e4000c101906 */
.L_x_503:
[----:B------:R-:W-:Y:S05]  /*10d50*/  BSYNC B0 ;  /* 0x0000000000007941 */ /* 0x000fea0003800000 */
.L_x_502:
[----:B------:R-:W2:Y:S01]  /*10d60*/  LDL R2, [R1+0x10] ;  /* 0x0000100001027983 */ /* 0x000ea20000100800 */
[----:B-1----:R-:W-:Y:S01]  /*10d70*/  MOV R0, c[0x0][0x4e8] ;  /* 0x00013a0000007a02 */ /* 0x002fe20000000f00 */
[----:B------:R-:W-:-:S03]  /*10d80*/  IMAD R6, R10, c[0x0][0x3f0], RZ ;  /* 0x0000fc000a067a24 */ /* 0x000fc600078e02ff */
[----:B------:R-:W-:Y:S01]  /*10d90*/  ISETP.NE.AND P0, PT, R0, 0x1, PT ;  /* 0x000000010000780c */ /* 0x000fe20003f05270 */
[----:B------:R-:W-:Y:S02]  /*10da0*/  IMAD R0, R9, c[0x0][0x3e8], RZ ;  /* 0x0000fa0009007a24 */ /* 0x000fe400078e02ff */
[----:B------:R-:W-:Y:S02]  /*10db0*/  IMAD R8, R11, c[0x0][0x3f4], R6 ;  /* 0x0000fd000b087a24 */ /* 0x000fe400078e0206 */
[----:B------:R-:W-:Y:S01]  /*10dc0*/  IMAD R5, R12, c[0x0][0x3ec], R0 ;  /* 0x0000fb000c057a24 */ /* 0x000fe200078e0200 */
[----:B--2---:R-:W-:Y:S01]  /*10dd0*/  IADD3 R4, R2, R13, RZ ;  /* 0x0000000d02047210 */ /* 0x004fe20007ffe0ff */
[----:B------:R-:W-:-:S03]  /*10de0*/  IMAD.WIDE.U32 R2, R12, c[0x0][0x3e8], RZ ;  /* 0x0000fa000c027a25 */ /* 0x000fc600078e00ff */
[----:B------:R-:W-:-:S03]  /*10df0*/  MOV R0, R4 ;  /* 0x0000000400007202 */ /* 0x000fc60000000f00 */
[----:B------:R-:W-:Y:S01]  /*10e00*/  @P0 IMAD.HI.U32 R7, R4, c[0x0][0x4ec], RZ ;  /* 0x00013b0004070a27 */ /* 0x000fe200078e00ff */
[----:B------:R-:W-:-:S04]  /*10e10*/  IADD3 R3, R3, R5, RZ ;  /* 0x0000000503037210 */ /* 0x000fc80007ffe0ff */
[----:B------:R-:W-:Y:S01]  /*10e20*/  @P0 SHF.R.U32.HI R0, RZ, c[0x0][0x4f0], R7 ;  /* 0x00013c00ff000a19 */ /* 0x000fe20000011607 */
[----:B------:R-:W-:-:S03]  /*10e30*/  IMAD.WIDE.U32 R2, R11, c[0x0][0x3f0], R2 ;  /* 0x0000fc000b027a25 */ /* 0x000fc600078e0002 */
[----:B------:R-:W-:Y:S02]  /*10e40*/  SHF.R.S32.HI R6, RZ, 0x1f, R0 ;  /* 0x0000001fff067819 */ /* 0x000fe40000011400 */
[----:B------:R-:W-:Y:S02]  /*10e50*/  IADD3 R5, -R0, RZ, RZ ;  /* 0x000000ff00057210 */ /* 0x000fe40007ffe1ff */
[----:B------:R-:W-:Y:S01]  /*10e60*/  IADD3 R3, R3, R8, RZ ;  /* 0x0000000803037210 */ /* 0x000fe20007ffe0ff */
[----:B------:R-:W-:Y:S02]  /*10e70*/  IMAD R6, R6, c[0x0][0x3e0], RZ ;  /* 0x0000f80006067a24 */ /* 0x000fe400078e02ff */
[----:B------:R-:W-:Y:S02]  /*10e80*/  IMAD R4, R5, c[0x0][0x4e8], R4 ;  /* 0x00013a0005047a24 */ /* 0x000fe400078e0204 */
[C---:B------:R-:W-:Y:S02]  /*10e90*/  IMAD R5, R0.reuse, c[0x0][0x3e4], R6 ;  /* 0x0000f90000057a24 */ /* 0x040fe400078e0206 */
[----:B------:R-:W-:Y:S01]  /*10ea0*/  IMAD.WIDE.U32 R2, R0, c[0x0][0x3e0], R2 ;  /* 0x0000f80000027a25 */ /* 0x000fe200078e0002 */
[----:B------:R-:W-:-:S04]  /*10eb0*/  SHF.R.S32.HI R0, RZ, 0x1f, R4 ;  /* 0x0000001fff007819 */ /* 0x000fc80000011404 */
[----:B------:R-:W-:Y:S01]  /*10ec0*/  IADD3 R3, R3, R5, RZ ;  /* 0x0000000503037210 */ /* 0x000fe20007ffe0ff */
[----:B------:R-:W-:-:S04]  /*10ed0*/  IMAD R0, R0, c[0x0][0x3d8], RZ ;  /* 0x0000f60000007a24 */ /* 0x000fc800078e02ff */
[----:B------:R-:W-:-:S04]  /*10ee0*/  IMAD.WIDE.U32 R2, R4, c[0x0][0x3d8], R2 ;  /* 0x0000f60004027a25 */ /* 0x000fc800078e0002 */
[----:B------:R-:W-:Y:S01]  /*10ef0*/  IMAD R4, R4, c[0x0][0x3dc], R0 ;  /* 0x0000f70004047a24 */ /* 0x000fe200078e0200 */
[----:B------:R-:W-:-:S04]  /*10f00*/  LEA R9, P0, R2, c[0x0][0x380], 0x1 ;  /* 0x0000e00002097a11 */ /* 0x000fc800078008ff */
[----:B------:R-:W-:-:S04]  /*10f10*/  IADD3 R4, R3, R4, RZ ;  /* 0x0000000403047210 */ /* 0x000fc80007ffe0ff */
[----:B------:R-:W-:Y:S01]  /*10f20*/  LEA.HI.X R7, R2, c[0x0][0x384], R4, 0x1, P0 ;  /* 0x0000e10002077a11 */ /* 0x000fe200000f0c04 */
[----:B------:R-:W-:Y:S05]  /*10f30*/  BRA.DIV ~URZ, `(.L_x_504) ;  /* 0x000032c27f007947 */ /* 0x000fea000b800000 */
[----:B------:R1:W2:Y:S02]  /*10f40*/  SHFL.IDX PT, R8, R7, RZ, 0x181f ;  /* 0x00181fff07087589 */ /* 0x0002a400000e0000 */
.L_x_536:
[----:B------:R-:W-:Y:S05]  /*10f50*/  BRA.DIV ~URZ, `(.L_x_505) ;  /* 0x000033127f007947 */ /* 0x000fea000b800000 */
[----:B------:R3:W4:Y:S02]  /*10f60*/  SHFL.IDX PT, R0, R9, RZ, 0x181f ;  /* 0x00181fff09007589 */ /* 0x00072400000e0000 */
.L_x_537:
[----:B------:R-:W5:Y:S04]  /*10f70*/  LDL.LU R3, [R1+0x3c] ;  /* 0x00003c0001037983 */ /* 0x000f680000300800 */
[----:B------:R-:W1:Y:S01]  /*10f80*/  S2R R4, SR_TID.X ;  /* 0x0000000000047919 */ /* 0x000e620000002100 */
[----:B------:R-:W-:-:S04]  /*10f90*/  IMAD.MOV.U32 R10, RZ, RZ, c[0x0][0x4e8] ;  /* 0x00013a00ff0a7624 */ /* 0x000fc800078e00ff */
[----:B------:R-:W-:Y:S01]  /*10fa0*/  IMAD R10, R10, c[0x0][0x388], RZ ;  /* 0x0000e2000a0a7a24 */ /* 0x000fe200078e02ff */
[----:B-1----:R-:W-:-:S04]  /*10fb0*/  SHF.R.S32.HI R2, RZ, 0x1f, R4 ;  /* 0x0000001fff027819 */ /* 0x002fc80000011404 */
[----:B------:R-:W-:-:S04]  /*10fc0*/  LEA.HI R2, R2, R4, RZ, 0x3 ;  /* 0x0000000402027211 */ /* 0x000fc800078f18ff */
[----:B------:R-:W-:Y:S01]  /*10fd0*/  SHF.R.S32.HI R2, RZ, 0x3, R2 ;  /* 0x00000003ff027819 */ /* 0x000fe20000011402 */
[----:B------:R-:W-:Y:S04]  /*10fe0*/  BSSY B0, `(.L_x_506) ;  /* 0x000000e000007945 */ /* 0x000fe80003800000 */
[----:B-----5:R-:W-:-:S05]  /*10ff0*/  IMAD.IADD R6, R2, 0x1, R3 ;  /* 0x0000000102067824 */ /* 0x020fca00078e0203 */
[----:B------:R-:W-:-:S13]  /*11000*/  ISETP.GE.AND P0, PT, R6, R10, PT ;  /* 0x0000000a0600720c */ /* 0x000fda0003f06270 */
[----:B------:R-:W-:Y:S05]  /*11010*/  @P0 BRA `(.L_x_507) ;  /* 0x000000a000000947 */ /* 0x000fea0003800000 */
[----:B------:R-:W-:Y:S02]  /*11020*/  ISETP.GE.AND P1, PT, R228, c[0x0][0x3c8], PT ;  /* 0x0000f200e4007a0c */ /* 0x000fe40003f26270 */
[----:B------:R-:W-:Y:S02]  /*11030*/  ISETP.GE.AND P0, PT, R241, c[0x0][0x3c8], PT ;  /* 0x0000f200f1007a0c */ /* 0x000fe40003f06270 */
[----:B------:R-:W-:Y:S02]  /*11040*/  SHF.R.S32.HI R12, RZ, 0x1f, R228 ;  /* 0x0000001fff0c7819 */ /* 0x000fe400000114e4 */
[----:B------:R-:W-:-:S07]  /*11050*/  SHF.R.S32.HI R11, RZ, 0x1f, R241 ;  /* 0x0000001fff0b7819 */ /* 0x000fce00000114f1 */
[CC--:B----4-:R-:W-:Y:S02]  /*11060*/  @!P1 LEA R4, P3, R228.reuse, R0.reuse, 0x1 ;  /* 0x00000000e4049211 */ /* 0x0d0fe400078608ff */
[C---:B------:R-:W-:Y:S02]  /*11070*/  @!P0 LEA R2, P2, R241.reuse, R0, 0x1 ;  /* 0x00000000f1028211 */ /* 0x040fe400078408ff */
[-C--:B--2---:R-:W-:Y:S02]  /*11080*/  @!P1 LEA.HI.X R5, R228, R8.reuse, R12, 0x1, P3 ;  /* 0x00000008e4059211 */ /* 0x084fe400018f0c0c */
[----:B------:R-:W-:-:S03]  /*11090*/  @!P0 LEA.HI.X R3, R241, R8, R11, 0x1, P2 ;  /* 0x00000008f1038211 */ /* 0x000fc600010f0c0b */
[----:B------:R1:W-:Y:S04]  /*110a0*/  @!P1 ST.E.128 [R4.64], RZ ;  /* 0x000000ff04009985 */ /* 0x0003e8000c101d06 */
[----:B------:R1:W-:Y:S02]  /*110b0*/  @!P0 ST.E.128 [R2.64], RZ ;  /* 0x000000ff02008985 */ /* 0x0003e4000c101d06 */
.L_x_507:
[----:B------:R-:W-:Y:S05]  /*110c0*/  BSYNC B0 ;  /* 0x0000000000007941 */ /* 0x000fea0003800000 */
.L_x_506:
[----:B------:R-:W-:Y:S05]  /*110d0*/  BRA.DIV ~URZ, `(.L_x_508) ;  /* 0x000032027f007947 */ /* 0x000fea000b800000 */
[----:B--2---:R2:W1:Y:S04]  /*110e0*/  SHFL.IDX PT, R8, R7, 0x1, 0x181f ;  /* 0x00381f0007087f89 */ /* 0x00446800000e0000 */
[----:B----4-:R2:W4:Y:S02]  /*110f0*/  SHFL.IDX PT, R0, R9, 0x1, 0x181f ;  /* 0x00381f0009007f89 */ /* 0x01052400000e0000 */
.L_x_538:
[----:B-1----:R-:W-:Y:S01]  /*11100*/  IADD3 R2, R6, 0x20, RZ ;  /* 0x0000002006027810 */ /* 0x002fe20007ffe0ff */
[----:B------:R-:W-:Y:S03]  /*11110*/  BSSY B0, `(.L_x_509) ;  /* 0x000000d000007945 */ /* 0x000fe60003800000 */
        /* <DEDUP_REMOVED lines=8> */
[-C--:B------:R-:W-:Y:S02]  /*111a0*/  @!P1 LEA.HI.X R5, R228, R8.reuse, R12, 0x1, P3 ;  /* 0x00000008e4059211 */ /* 0x080fe400018f0c0c */
[----:B------:R-:W-:-:S03]  /*111b0*/  @!P0 LEA.HI.X R3, R241, R8, R11, 0x1, P2 ;  /* 0x00000008f1038211 */ /* 0x000fc600010f0c0b */
[----:B------:R1:W-:Y:S04]  /*111c0*/  @!P1 ST.E.128 [R4.64], RZ ;  /* 0x000000ff04009985 */ /* 0x0003e8000c101d06 */
[----:B------:R1:W-:Y:S02]  /*111d0*/  @!P0 ST.E.128 [R2.64], RZ ;  /* 0x000000ff02008985 */ /* 0x0003e4000c101d06 */
.L_x_510:
[----:B------:R-:W-:Y:S05]  /*111e0*/  BSYNC B0 ;  /* 0x0000000000007941 */ /* 0x000fea0003800000 */
.L_x_509:
[----:B------:R-:W-:Y:S05]  /*111f0*/  BRA.DIV ~URZ, `(.L_x_511) ;  /* 0x000031b27f007947 */ /* 0x000fea000b800000 */
[----:B------:R1:W2:Y:S02]  /*11200*/  SHFL.IDX PT, R8, R7, 0x2, 0x181f ;  /* 0x00581f0007087f89 */ /* 0x0002a400000e0000 */
.L_x_539:
[----:B------:R-:W-:Y:S05]  /*11210*/  BRA.DIV ~URZ, `(.L_x_512) ;  /* 0x000032027f007947 */ /* 0x000fea000b800000 */
[----:B----4-:R4:W1:Y:S02]  /*11220*/  SHFL.IDX PT, R0, R9, 0x2, 0x181f ;  /* 0x00581f0009007f89 */ /* 0x01086400000e0000 */
.L_x_540:
        /* <DEDUP_REMOVED lines=8> */
[CC--:B------:R-:W-:Y:S02]  /*112b0*/  @!P1 LEA R4, P3, R228.reuse, R0.reuse, 0x1 ;  /* 0x00000000e4049211 */ /* 0x0c0fe400078608ff */
[C---:B------:R-:W-:Y:S02]  /*112c0*/  @!P0 LEA R2, P2, R241.reuse, R0, 0x1 ;  /* 0x00000000f1028211 */ /* 0x040fe400078408ff */
[-C--:B--2---:R-:W-:Y:S02]  /*112d0*/  @!P1 LEA.HI.X R5, R228, R8.reuse, R12, 0x1, P3 ;  /* 0x00000008e4059211 */ /* 0x084fe400018f0c0c */
[----:B------:R-:W-:-:S03]  /*112e0*/  @!P0 LEA.HI.X R3, R241, R8, R11, 0x1, P2 ;  /* 0x00000008f1038211 */ /* 0x000fc600010f0c0b */
[----:B------:R1:W-:Y:S04]  /*112f0*/  @!P1 ST.E.128 [R4.64], RZ ;  /* 0x000000ff04009985 */ /* 0x0003e8000c101d06 */
[----:B------:R1:W-:Y:S02]  /*11300*/  @!P0 ST.E.128 [R2.64], RZ ;  /* 0x000000ff02008985 */ /* 0x0003e4000c101d06 */
.L_x_514:
[----:B------:R-:W-:Y:S05]  /*11310*/  BSYNC B0 ;  /* 0x0000000000007941 */ /* 0x000fea0003800000 */
.L_x_513:
[----:B------:R-:W-:Y:S05]  /*11320*/  BRA.DIV ~URZ, `(.L_x_515) ;  /* 0x000031627f007947 */ /* 0x000fea000b800000 */
[----:B--2---:R-:W2:Y:S04]  /*11330*/  SHFL.IDX PT, R7, R7, 0x3, 0x181f ;  /* 0x00781f0007077f89 */ /* 0x004ea800000e0000 */
[----:B------:R1:W3:Y:S02]  /*11340*/  SHFL.IDX PT, R0, R9, 0x3, 0x181f ;  /* 0x00781f0009007f89 */ /* 0x0002e400000e0000 */
.L_x_541:
[----:B------:R-:W-:-:S04]  /*11350*/  IADD3 R6, R6, 0x60, RZ ;  /* 0x0000006006067810 */ /* 0x000fc80007ffe0ff */
[----:B------:R-:W-:-:S13]  /*11360*/  ISETP.GE.AND P0, PT, R6, R10, PT ;  /* 0x0000000a0600720c */ /* 0x000fda0003f06270 */
[----:B------:R-:W-:Y:S05]  /*11370*/  @P0 BRA `(.L_x_501) ;  /* 0x000000a000000947 */ /* 0x000fea0003800000 */
[----:B------:R-:W-:Y:S02]  /*11380*/  ISETP.GE.AND P1, PT, R228, c[0x0][0x3c8], PT ;  /* 0x0000f200e4007a0c */ /* 0x000fe40003f26270 */
[----:B------:R-:W-:Y:S02]  /*11390*/  ISETP.GE.AND P0, PT, R241, c[0x0][0x3c8], PT ;  /* 0x0000f200f1007a0c */ /* 0x000fe40003f06270 */
[----:B-1-34-:R-:W-:Y:S02]  /*113a0*/  SHF.R.S32.HI R9, RZ, 0x1f, R228 ;  /* 0x0000001fff097819 */ /* 0x01afe400000114e4 */
[----:B------:R-:W-:-:S07]  /*113b0*/  SHF.R.S32.HI R8, RZ, 0x1f, R241 ;  /* 0x0000001fff087819 */ /* 0x000fce00000114f1 */
[CC--:B------:R-:W-:Y:S02]  /*113c0*/  @!P1 LEA R4, P3, R228.reuse, R0.reuse, 0x1 ;  /* 0x00000000e4049211 */ /* 0x0c0fe400078608ff */
[C---:B------:R-:W-:Y:S02]  /*113d0*/  @!P0 LEA R2, P2, R241.reuse, R0, 0x1 ;  /* 0x00000000f1028211 */ /* 0x040fe400078408ff */
[-C--:B--2---:R-:W-:Y:S02]  /*113e0*/  @!P1 LEA.HI.X R5, R228, R7.reuse, R9, 0x1, P3 ;  /* 0x00000007e4059211 */ /* 0x084fe400018f0c09 */
[----:B------:R-:W-:-:S03]  /*113f0*/  @!P0 LEA.HI.X R3, R241, R7, R8, 0x1, P2 ;  /* 0x00000007f1038211 */ /* 0x000fc600010f0c08 */
[----:B------:R1:W-:Y:S04]  /*11400*/  @!P1 ST.E.128 [R4.64], RZ ;  /* 0x000000ff04009985 */ /* 0x0003e8000c101d06 */
[----:B------:R1:W-:Y:S02]  /*11410*/  @!P0 ST.E.128 [R2.64], RZ ;  /* 0x000000ff02008985 */ /* 0x0003e4000c101d06 */
.L_x_501:
[----:B------:R-:W-:Y:S05]  /*11420*/  BSYNC B1 ;  /* 0x0000000000017941 */ /* 0x000fea0003800000 */
.L_x_492:
[----:B---34-:R-:W3:Y:S02]  /*11430*/  LDL R0, [R1+0x74] ;  /* 0x0000740001007983 */ /* 0x018ee40000100800 */
[----:B---3--:R-:W-:-:S13]  /*11440*/  ISETP.NE.AND P0, PT, R0, RZ, PT ;  /* 0x000000ff0000720c */ /* 0x008fda0003f05270 */
[----:B------:R-:W-:Y:S01]  /*11450*/  @P0 WARPSYNC 0xffffffff ;  /* 0xffffffff00000948 */ /* 0x000fe20003800000 */
[----:B------:R-:W-:Y:S06]  /*11460*/  @P0 BAR.SYNC.DEFER_BLOCKING 0x5, 0x100 ;  /* 0x0144000000000b1d */ /* 0x000fec0000010000 */
[----:B------:R-:W3:Y:S04]  /*11470*/  @P0 LDS R0, [0x10100] ;  /* 0x01010000ff000984 */ /* 0x000ee80000000800 */
[----:B---3--:R3:W-:Y:S04]  /*11480*/  @P0 STL [R1+0x50], R0 ;  /* 0x0000500001000387 */ /* 0x0087e80000100800 */
[----:B------:R-:W-:Y:S06]  /*11490*/  @P0 BAR.ARV 0x4, 0x100 ;  /* 0x0104000000000b1d */ /* 0x000fec0000002000 */
[----:B------:R-:W-:Y:S05]  /*114a0*/  @P0 BRA `(.L_x_516) ;  /* 0x0000007000000947 */ /* 0x000fea0003800000 */
[----:B------:R-:W-:Y:S05]  /*114b0*/  BRA.DIV ~URZ, `(.L_x_517) ;  /* 0x000030a27f007947 */ /* 0x000fea000b800000 */
[----:B------:R4:W3:Y:S02]  /*114c0*/  SHFL.IDX PT, R29, R44, RZ, 0x1f ;  /* 0x00001fff2c1d7589 */ /* 0x0008e400000e0000 */
.L_x_542:
[----:B------:R-:W-:Y:S01]  /*114d0*/  WARPSYNC 0xffffffff ;  /* 0xffffffff00007948 */ /* 0x000fe20003800000 */
[----:B------:R-:W-:Y:S06]  /*114e0*/  BAR.SYNC.DEFER_BLOCKING 0x4, 0x100 ;  /* 0x0104000000007b1d */ /* 0x000fec0000010000 */
[----:B---3--:R3:W-:Y:S04]  /*114f0*/  STL [R1+0x50], R29 ;  /* 0x0000501d01007387 */ /* 0x0087e80000100800 */
[----:B------:R3:W-:Y:S04]  /*11500*/  @!P4 STS [0x10100], R44 ;  /* 0x0101002cff00c388 */ /* 0x0007e80000000800 */
[----:B------:R-:W-:Y:S06]  /*11510*/  BAR.ARV 0x5, 0x100 ;  /* 0x0144000000007b1d */ /* 0x000fec0000002000 */
.L_x_516:
[----:B---3--:R-:W3:Y:S02]  /*11520*/  LDL R0, [R1+0x50] ;  /* 0x0000500001007983 */ /* 0x008ee40000100800 */
[----:B---3--:R-:W-:-:S13]  /*11530*/  ISETP.GE.AND P0, PT, R0, c[0x0][0x538], PT ;  /* 0x00014e0000007a0c */ /* 0x008fda0003f06270 */
[----:B-12-4-:R-:W-:Y:S01]  /*11540*/  @P0 CALL.REL.NOINC `(.L_x_518) ;  /* 0x0000001000000944 */ /* 0x016fe20003c00000 */
[----:B------:R-:W-:Y:S05]  /*11550*/  BRA `(.L_x_519) ;  /* 0xfffef33000007947 */ /* 0x000fea000383ffff */
.L_x_518:
[----:B------:R-:W-:Y:S05]  /*11560*/  EXIT ;  /* 0x000000000000794d */ /* 0x000fea0003800000 */
.L_x_464:
[----:B------:R-:W-:Y:S01]  /*11570*/  IMAD.MOV.U32 R36, RZ, RZ, R0 ;  /* 0x000000ffff247224 */ /* 0x000fe200078e0000 */
[----:B------:R-:W-:Y:S01]  /*11580*/  MOV R3, RZ ;  /* 0x000000ff00037202 */ /* 0x000fe20000000f00 */
[----:B------:R-:W-:Y:S01]  /*11590*/  IMAD.MOV.U32 R29, RZ, RZ, 0x181f ;  /* 0x0000181fff1d7424 */ /* 0x000fe200078e00ff */
[----:B------:R-:W-:Y:S02]  /*115a0*/  MOV R2, 0x115c0 ;  /* 0x000115c000027802 */ /* 0x000fe40000000f00 */
[----:B------:R-:W-:Y:S05]  /*115b0*/  CALL.REL.NOINC `($__internal_1_$__cuda_sm70_shflsync_idx_p) ;  /* 0x0000306000007944 */ /* 0x000fea0003c00000 */
[----:B------:R-:W-:Y:S01]  /*115c0*/  MOV R5, R29 ;  /* 0x0000001d00057202 */ /* 0x000fe20000000f00 */
[----:B------:R-:W-:Y:S05]  /*115d0*/  BRA `(.L_x_520) ;  /* 0xffff215000007947 */ /* 0x000fea000383ffff */
.L_x_465:
[----:B------:R-:W-:Y:S01]  /*115e0*/  IMAD.MOV.U32 R36, RZ, RZ, R4 ;  /* 0x000000ffff247224 */ /* 0x000fe200078e0004 */
[----:B------:R-:W-:Y:S01]  /*115f0*/  MOV R3, RZ ;  /* 0x000000ff00037202 */ /* 0x000fe20000000f00 */
[----:B------:R-:W-:Y:S01]  /*11600*/  IMAD.MOV.U32 R29, RZ, RZ, 0x181f ;  /* 0x0000181fff1d7424 */ /* 0x000fe200078e00ff */
[----:B------:R-:W-:Y:S02]  /*11610*/  MOV R2, 0x11630 ;  /* 0x0001163000027802 */ /* 0x000fe40000000f00 */
[----:B-12---:R-:W-:Y:S05]  /*11620*/  CALL.REL.NOINC `($__internal_1_$__cuda_sm70_shflsync_idx_p) ;  /* 0x00002ff000007944 */ /* 0x006fea0003c00000 */
[----:B------:R-:W-:Y:S01]  /*11630*/  ISETP.GE.AND P2, PT, R228, c[0x0][0x1d4], PT ;  /* 0x00007500e4007a0c */ /* 0x000fe20003f46270 */
[----:B------:R-:W-:Y:S01]  /*11640*/  IMAD.MOV.U32 R36, RZ, RZ, R0 ;  /* 0x000000ffff247224 */ /* 0x000fe200078e0000 */
[----:B------:R-:W-:Y:S02]  /*11650*/  ISETP.GE.AND P0, PT, R241, c[0x0][0x1d4], PT ;  /* 0x00007500f1007a0c */ /* 0x000fe40003f06270 */
[----:B------:R-:W-:-:S02]  /*11660*/  IADD3 R6, P6, R29, R128, RZ ;  /* 0x000000801d067210 */ /* 0x000fc40007fde0ff */
[----:B------:R-:W-:Y:S01]  /*11670*/  IADD3 R2, P5, R29, R129, RZ ;  /* 0x000000811d027210 */ /* 0x000fe20007fbe0ff */
[----:B------:R-:W-:Y:S02]  /*11680*/  IMAD.MOV.U32 R29, RZ, RZ, 0x181f ;  /* 0x0000181fff1d7424 */ /* 0x000fe400078e00ff */
[C---:B------:R-:W-:Y:S02]  /*11690*/  IMAD.X R7, R5.reuse, 0x1, R68, P6 ;  /* 0x0000000105077824 */ /* 0x040fe400030e0644 */
[----:B------:R-:W-:Y:S01]  /*116a0*/  IMAD.X R3, R5, 0x1, R69, P5 ;  /* 0x0000000105037824 */ /* 0x000fe200028e0645 */
[----:B------:R-:W-:Y:S02]  /*116b0*/  SEL R5, RZ, 0x10, P0 ;  /* 0x00000010ff057807 */ /* 0x000fe40000000000 */
[----:B------:R-:W-:Y:S01]  /*116c0*/  @!PT LDS RZ, [RZ] ;  /* 0x00000000fffff984 */ /* 0x000fe20000000800 */
[----:B------:R-:W-:Y:S01]  /*116d0*/  @!PT LDS RZ, [RZ] ;  /* 0x00000000fffff984 */ /* 0x000fe20000000800 */
[----:B------:R-:W-:Y:S01]  /*116e0*/  @!PT LDS RZ, [RZ] ;  /* 0x00000000fffff984 */ /* 0x000fe20000000800 */
[----:B------:R1:W-:Y:S04]  /*116f0*/  LDGSTS.E.BYPASS.LTC128B.128 [R219+0x8100], [R6.64], !P2 ;  /* 0x0810000006db7fae */ /* 0x0003e8000d101d46 */
[----:B------:R2:W-:Y:S01]  /*11700*/  LDGSTS.E.BYPASS.LTC128B.128 [R219+0xc100], [R2.64], !P0 ;  /* 0x0c10000002db7fae */ /* 0x0005e2000c101d46 */
[----:B-1----:R-:W-:Y:S01]  /*11710*/  SEL R6, RZ, 0x10, P2 ;  /* 0x00000010ff067807 */ /* 0x002fe20001000000 */
[----:B--2---:R-:W-:Y:S01]  /*11720*/  IMAD.MOV.U32 R3, RZ, RZ, 0x1 ;  /* 0x00000001ff037424 */ /* 0x004fe200078e00ff */
[----:B------:R-:W-:-:S02]  /*11730*/  MOV R2, 0x11750 ;  /* 0x0001175000027802 */ /* 0x000fc40000000f00 */
[----:B------:R-:W-:Y:S05]  /*11740*/  CALL.REL.NOINC `($__internal_1_$__cuda_sm70_shflsync_idx_p) ;  /* 0x00002ed000007944 */ /* 0x000fea0003c00000 */
[----:B------:R-:W-:Y:S01]  /*11750*/  IMAD.MOV.U32 R7, RZ, RZ, R29 ;  /* 0x000000ffff077224 */ /* 0x000fe200078e001d */
[----:B------:R-:W-:Y:S01]  /*11760*/  MOV R3, 0x1 ;  /* 0x0000000100037802 */ /* 0x000fe20000000f00 */
[----:B------:R-:W-:Y:S01]  /*11770*/  IMAD.MOV.U32 R36, RZ, RZ, R4 ;  /* 0x000000ffff247224 */ /* 0x000fe200078e0004 */
[----:B------:R-:W-:-:S02]  /*11780*/  MOV R29, 0x181f ;  /* 0x0000181f001d7802 */ /* 0x000fc40000000f00 */
[----:B------:R-:W-:Y:S02]  /*11790*/  MOV R2, 0x117b0 ;  /* 0x000117b000027802 */ /* 0x000fe40000000f00 */
[----:B------:R-:W-:Y:S05]  /*117a0*/  CALL.REL.NOINC `($__internal_1_$__cuda_sm70_shflsync_idx_p) ;  /* 0x00002e7000007944 */ /* 0x000fea0003c00000 */
[----:B------:R-:W-:Y:S01]  /*117b0*/  IADD3 R8, -R6, 0x10, RZ ;  /* 0x0000001006087810 */ /* 0x000fe20007ffe1ff */
[----:B------:R-:W-:Y:S01]  /*117c0*/  IMAD.MOV.U32 R36, RZ, RZ, R0 ;  /* 0x000000ffff247224 */ /* 0x000fe200078e0000 */
[----:B------:R-:W-:Y:S02]  /*117d0*/  IADD3 R2, -R5, 0x10, RZ ;  /* 0x0000001005027810 */ /* 0x000fe40007ffe1ff */
[----:B------:R-:W-:Y:S02]  /*117e0*/  LOP3.LUT R8, R8, 0xf, RZ, 0xc0, !PT ;  /* 0x0000000f08087812 */ /* 0x000fe400078ec0ff */
[----:B------:R-:W-:Y:S02]  /*117f0*/  ISETP.NE.U32.AND P6, PT, R6, RZ, PT ;  /* 0x000000ff0600720c */ /* 0x000fe40003fc5070 */
[----:B------:R-:W-:Y:S02]  /*11800*/  IADD3 R8, P2, P0, R8, R29, R128 ;  /* 0x0000001d08087210 */ /* 0x000fe4000785e080 */
[----:B------:R-:W-:-:S02]  /*11810*/  LOP3.LUT R2, R2, 0xf, RZ, 0xc0, !PT ;  /* 0x0000000f02027812 */ /* 0x000fc400078ec0ff */
[----:B------:R-:W-:Y:S02]  /*11820*/  ISETP.NE.U32.AND P5, PT, R5, RZ, PT ;  /* 0x000000ff0500720c */ /* 0x000fe40003fa5070 */
[----:B------:R-:W-:Y:S02]  /*11830*/  IADD3.X R9, RZ, R7, R68, P2, P0 ;  /* 0x00000007ff097210 */ /* 0x000fe400017e0444 */
[----:B------:R-:W-:Y:S01]  /*11840*/  IADD3 R2, P2, P0, R2, R29, R129 ;  /* 0x0000001d02027210 */ /* 0x000fe2000785e081 */
[----:B------:R-:W-:Y:S02]  /*11850*/  IMAD.MOV.U32 R29, RZ, RZ, 0x181f ;  /* 0x0000181fff1d7424 */ /* 0x000fe400078e00ff */
[----:B------:R-:W-:Y:S01]  /*11860*/  @!PT LDS RZ, [RZ] ;  /* 0x00000000fffff984 */ /* 0x000fe20000000800 */
[----:B------:R-:W-:Y:S01]  /*11870*/  @!PT LDS RZ, [RZ] ;  /* 0x00000000fffff984 */ /* 0x000fe20000000800 */
[----:B------:R-:W-:Y:S01]  /*11880*/  @!PT LDS RZ, [RZ] ;  /* 0x00000000fffff984 */ /* 0x000fe20000000800 */
[----:B------:R1:W-:Y:S01]  /*11890*/  LDGSTS.E.BYPASS.LTC128B.128.ZFILL [R219+0x9100], [R8.64], P6 ;  /* 0x0910000008db7fae */ /* 0x0003e2000b141d46 */
[----:B------:R-:W-:-:S05]  /*118a0*/  IADD3.X R3, RZ, R7, R69, P2, P0 ;  /* 0x00000007ff037210 */ /* 0x000fca00017e0445 */
[----:B------:R2:W-:Y:S02]  /*118b0*/  LDGSTS.E.BYPASS.LTC128B.128.ZFILL [R219+0xd100], [R2.64], P5 ;  /* 0x0d10000002db7fae */ /* 0x0005e4000a941d46 */
[----:B--2---:R-:W-:Y:S01]  /*118c0*/  IMAD.MOV.U32 R3, RZ, RZ, 0x2 ;  /* 0x00000002ff037424 */ /* 0x004fe200078e00ff */
[----:B------:R-:W-:Y:S02]  /*118d0*/  MOV R2, 0x118f0 ;  /* 0x000118f000027802 */ /* 0x000fe40000000f00 */
[----:B-1----:R-:W-:Y:S05]  /*118e0*/  CALL.REL.NOINC `($__internal_1_$__cuda_sm70_shflsync_idx_p) ;  /* 0x00002d3000007944 */ /* 0x002fea0003c00000 */
[----:B------:R-:W-:Y:S01]  /*118f0*/  IMAD.MOV.U32 R7, RZ, RZ, R29 ;  /* 0x000000ffff077224 */ /* 0x000fe200078e001d */
[----:B------:R-:W-:Y:S01]  /*11900*/  MOV R3, 0x2 ;  /* 0x0000000200037802 */ /* 0x000fe20000000f00 */
[----:B------:R-:W-:Y:S01]  /*11910*/  IMAD.MOV.U32 R36, RZ, RZ, R4 ;  /* 0x000000ffff247224 */ /* 0x000fe200078e0004 */
[----:B------:R-:W-:Y:S02]  /*11920*/  MOV R29, 0x181f ;  /* 0x0000181f001d7802 */ /* 0x000fe40000000f00 */
[----:B------:R-:W-:Y:S02]  /*11930*/  MOV R2, 0x11950 ;  /* 0x0001195000027802 */ /* 0x000fe40000000f00 */
[----:B------:R-:W-:Y:S05]  /*11940*/  CALL.REL.NOINC `($__internal_1_$__cuda_sm70_shflsync_idx_p) ;  /* 0x00002cd000007944 */ /* 0x000fea0003c00000 */
[----:B------:R-:W-:Y:S01]  /*11950*/  IADD3 R8, -R6, 0x10, RZ ;  /* 0x0000001006087810 */ /* 0x000fe20007ffe1ff */
[----:B------:R-:W-:Y:S01]  /*11960*/  IMAD.MOV.U32 R36, RZ, RZ, R0 ;  /* 0x000000ffff247224 */ /* 0x000fe200078e0000 */
[----:B------:R-:W-:-:S02]  /*11970*/  IADD3 R2, -R5, 0x10, RZ ;  /* 0x0000001005027810 */ /* 0x000fc40007ffe1ff */
[----:B------:R-:W-:Y:S02]  /*11980*/  LOP3.LUT R8, R8, 0xf, RZ, 0xc0, !PT ;  /* 0x0000000f08087812 */ /* 0x000fe400078ec0ff */
[----:B------:R-:W-:Y:S02]  /*11990*/  ISETP.NE.U32.AND P6, PT, R6, RZ, PT ;  /* 0x000000ff0600720c */ /* 0x000fe40003fc5070 */
[----:B------:R-:W-:Y:S02]  /*119a0*/  IADD3 R8, P2, P0, R8, R29, R128 ;  /* 0x0000001d08087210 */ /* 0x000fe4000785e080 */
[----:B------:R-:W-:Y:S02]  /*119b0*/  LOP3.LUT R2, R2, 0xf, RZ, 0xc0, !PT ;  /* 0x0000000f02027812 */ /* 0x000fe400078ec0ff */
[----:B------:R-:W-:Y:S02]  /*119c0*/  ISETP.NE.U32.AND P5, PT, R5, RZ, PT ;  /* 0x000000ff0500720c */ /* 0x000fe40003fa5070 */
[----:B------:R-:W-:-:S02]  /*119d0*/  IADD3.X R9, RZ, R7, R68, P2, P0 ;  /* 0x00000007ff097210 */ /* 0x000fc400017e0444 */
        /* <DEDUP_REMOVED lines=17> */
[----:B------:R-:W-:Y:S01]  /*11af0*/  MOV R4, R29 ;  /* 0x0000001d00047202 */ /* 0x000fe20000000f00 */
[----:B------:R-:W-:Y:S05]  /*11b00*/  BRA `(.L_x_521) ;  /* 0xffff1e0000007947 */ /* 0x000fea000383ffff */
.L_x_466:
[----:B------:R-:W-:Y:S01]  /*11b10*/  IMAD.MOV.U32 R3, RZ, RZ, RZ ;  /* 0x000000ffff037224 */ /* 0x000fe200078e00ff */
[----:B------:R-:W-:-:S02]  /*11b20*/  MOV R29, 0x1c1f ;  /* 0x00001c1f001d7802 */ /* 0x000fc40000000f00 */
[----:B------:R-:W-:Y:S02]  /*11b30*/  MOV R2, 0x11b50 ;  /* 0x00011b5000027802 */ /* 0x000fe40000000f00 */
[----:B------:R-:W-:Y:S05]  /*11b40*/  CALL.REL.NOINC `($__internal_1_$__cuda_sm70_shflsync_idx_p) ;  /* 0x00002ad000007944 */ /* 0x000fea0003c00000 */
[----:B------:R-:W-:Y:S05]  /*11b50*/  BRA `(.L_x_522) ;  /* 0xffff1fa000007947 */ /* 0x000fea000383ffff */
.L_x_467:
[----:B------:R-:W-:Y:S01]  /*11b60*/  IMAD.MOV.U32 R3, RZ, RZ, 0x1 ;  /* 0x00000001ff037424 */ /* 0x000fe200078e00ff */
[----:B------:R-:W-:Y:S02]  /*11b70*/  MOV R29, 0x1c1f ;  /* 0x00001c1f001d7802 */ /* 0x000fe40000000f00 */
[----:B------:R-:W-:Y:S02]  /*11b80*/  MOV R2, 0x11ba0 ;  /* 0x00011ba000027802 */ /* 0x000fe40000000f00 */
[----:B-1----:R-:W-:Y:S05]  /*11b90*/  CALL.REL.NOINC `($__internal_1_$__cuda_sm70_shflsync_idx_p) ;  /* 0x00002a8000007944 */ /* 0x002fea0003c00000 */
[----:B------:R-:W-:Y:S01]  /*11ba0*/  IMAD.IADD R0, R4, 0x1, R29 ;  /* 0x0000000104007824 */ /* 0x000fe200078e021d */
[----:B------:R-:W-:-:S04]  /*11bb0*/  FMNMX.FTZ R2, R7, R10, !PT ;  /* 0x0000000a07027209 */ /* 0x000fc80007810000 */
[----:B------:R-:W-:Y:S02]  /*11bc0*/  IMNMX R0, R5, R0, PT ;  /* 0x0000000005007217 */ /* 0x000fe40003800200 */
[----:B------:R-:W-:Y:S02]  /*11bd0*/  FMNMX.FTZ R2, R11, R2, !PT ;  /* 0x000000020b027209 */ /* 0x000fe40007810000 */
[C---:B------:R-:W-:Y:S02]  /*11be0*/  ISETP.GT.AND P5, PT, R0.reuse, RZ, PT ;  /* 0x000000ff0000720c */ /* 0x040fe40003fa4270 */
[C---:B------:R-:W-:Y:S02]  /*11bf0*/  ISETP.GT.AND P2, PT, R0.reuse, 0x1, PT ;  /* 0x000000010000780c */ /* 0x040fe40003f44270 */
[----:B------:R-:W-:Y:S02]  /*11c00*/  ISETP.GT.AND P0, PT, R0, 0x8, PT ;  /* 0x000000080000780c */ /* 0x000fe40003f04270 */
[----:B------:R-:W-:-:S02]  /*11c10*/  FSEL R5, R126, -INF , P5 ;  /* 0xff8000007e057808 */ /* 0x000fc40002800000 */
[----:B------:R-:W-:Y:S02]  /*11c20*/  FSEL R6, R125, -INF , P2 ;  /* 0xff8000007d067808 */ /* 0x000fe40001000000 */
        /* <DEDUP_REMOVED lines=112> */
[----:B------:R-:W-:Y:S01]  /*12330*/  ISETP.GT.AND P2, PT, R0, 0x79, PT ;  /* 0x000000790000780c */ /* 0x000fe20003f44270 */
[----:B------:R-:W-:Y:S01]  /*12340*/  IMAD.MOV.U32 R0, RZ, RZ, 0x2 ;  /* 0x00000002ff007424 */ /* 0x000fe200078e00ff */
[----:B------:R-:W-:-:S02]  /*12350*/  FSEL R175, R19, -INF , P0 ;  /* 0xff80000013af7808 */ /* 0x000fc40000000000 */
[----:B------:R-:W-:Y:S02]  /*12360*/  FMNMX.FTZ R8, R173, R8, !PT ;  /* 0x00000008ad087209 */ /* 0x000fe40007810000 */
[----:B------:R-:W-:Y:S02]  /*12370*/  FMNMX.FTZ R68, R203, R68, !PT ;  /* 0x00000044cb447209 */ /* 0x000fe40007810000 */
[----:B------:R-:W-:Y:S02]  /*12380*/  FSEL R174, R18, -INF , P2 ;  /* 0xff80000012ae7808 */ /* 0x000fe40001000000 */
[----:B------:R-:W-:Y:S01]  /*12390*/  FMNMX.FTZ R8, R175, R8, !PT ;  /* 0x00000008af087209 */ /* 0x000fe20007810000 */
[----:B------:R-:W-:Y:S01]  /*123a0*/  IMAD.MOV.U32 R4, RZ, RZ, R68 ;  /* 0x000000ffff047224 */ /* 0x000fe200078e0044 */
[----:B------:R-:W-:Y:S02]  /*123b0*/  MOV R2, 0x123e0 ;  /* 0x000123e000027802 */ /* 0x000fe40000000f00 */
[----:B------:R-:W-:-:S02]  /*123c0*/  FMNMX.FTZ R8, R174, R8, !PT ;  /* 0x00000008ae087209 */ /* 0x000fc40007810000 */
[----:B------:R-:W-:Y:S05]  /*123d0*/  CALL.REL.NOINC `($__internal_0_$__cuda_sm70_shflsync_bfly_p) ;  /* 0x000021e000007944 */ /* 0x000fea0003c00000 */
[----:B------:R-:W-:Y:S01]  /*123e0*/  FMNMX.FTZ R68, R68, R0, !PT ;  /* 0x0000000044447209 */ /* 0x000fe20007810000 */
[----:B------:R-:W-:Y:S01]  /*123f0*/  IMAD.MOV.U32 R0, RZ, RZ, 0x1 ;  /* 0x00000001ff007424 */ /* 0x000fe200078e00ff */
[----:B------:R-:W-:-:S03]  /*12400*/  MOV R2, 0x12430 ;  /* 0x0001243000027802 */ /* 0x000fc60000000f00 */
[----:B------:R-:W-:Y:S02]  /*12410*/  IMAD.MOV.U32 R4, RZ, RZ, R68 ;  /* 0x000000ffff047224 */ /* 0x000fe400078e0044 */
[----:B------:R-:W-:Y:S05]  /*12420*/  CALL.REL.NOINC `($__internal_0_$__cuda_sm70_shflsync_bfly_p) ;  /* 0x0000219000007944 */ /* 0x000fea0003c00000 */
[----:B------:R-:W-:Y:S01]  /*12430*/  FMNMX.FTZ R68, R68, R0, !PT ;  /* 0x0000000044447209 */ /* 0x000fe20007810000 */
[----:B------:R-:W-:Y:S01]  /*12440*/  IMAD.MOV.U32 R4, RZ, RZ, R8 ;  /* 0x000000ffff047224 */ /* 0x000fe200078e0008 */
[----:B------:R-:W-:Y:S01]  /*12450*/  MOV R2, 0x12480 ;  /* 0x0001248000027802 */ /* 0x000fe20000000f00 */
[----:B------:R-:W-:Y:S02]  /*12460*/  IMAD.MOV.U32 R0, RZ, RZ, 0x2 ;  /* 0x00000002ff007424 */ /* 0x000fe400078e00ff */
[----:B------:R-:W-:Y:S05]  /*12470*/  CALL.REL.NOINC `($__internal_0_$__cuda_sm70_shflsync_bfly_p) ;  /* 0x0000214000007944 */ /* 0x000fea0003c00000 */
[----:B------:R-:W-:Y:S01]  /*12480*/  FMNMX.FTZ R8, R8, R0, !PT ;  /* 0x0000000008087209 */ /* 0x000fe20007810000 */
[----:B------:R-:W-:Y:S01]  /*12490*/  IMAD.MOV.U32 R0, RZ, RZ, 0x1 ;  /* 0x00000001ff007424 */ /* 0x000fe200078e00ff */
[----:B------:R-:W-:-:S03]  /*124a0*/  MOV R2, 0x124d0 ;  /* 0x000124d000027802 */ /* 0x000fc60000000f00 */
[----:B------:R-:W-:Y:S02]  /*124b0*/  IMAD.MOV.U32 R4, RZ, RZ, R8 ;  /* 0x000000ffff047224 */ /* 0x000fe400078e0008 */
[----:B------:R-:W-:Y:S05]  /*124c0*/  CALL.REL.NOINC `($__internal_0_$__cuda_sm70_shflsync_bfly_p) ;  /* 0x000020f000007944 */ /* 0x000fea0003c00000 */
[----:B------:R-:W-:Y:S01]  /*124d0*/  MOV R3, R0 ;  /* 0x0000000000037202 */ /* 0x000fe20000000f00 */
[----:B------:R-:W-:Y:S05]  /*124e0*/  BRA `(.L_x_523) ;  /* 0xffff22c000007947 */ /* 0x000fea000383ffff */
.L_x_471:
[----:B------:R-:W-:Y:S01]  /*124f0*/  MOV R3, RZ ;  /* 0x000000ff00037202 */ /* 0x000fe20000000f00 */
[----:B------:R-:W-:Y:S01]  /*12500*/  IMAD.MOV.U32 R36, RZ, RZ, R0 ;  /* 0x000000ffff247224 */ /* 0x000fe200078e0000 */
[----:B------:R-:W-:Y:S01]  /*12510*/  MOV R2, 0x12540 ;  /* 0x0001254000027802 */ /* 0x000fe20000000f00 */
[----:B------:R-:W-:Y:S02]  /*12520*/  IMAD.MOV.U32 R29, RZ, RZ, 0x181f ;  /* 0x0000181fff1d7424 */ /* 0x000fe400078e00ff */
[----:B--2---:R-:W-:Y:S05]  /*12530*/  CALL.REL.NOINC `($__internal_1_$__cuda_sm70_shflsync_idx_p) ;  /* 0x000020e000007944 */ /* 0x004fea0003c00000 */
[----:B------:R-:W-:Y:S01]  /*12540*/  MOV R7, R29 ;  /* 0x0000001d00077202 */ /* 0x000fe20000000f00 */
[----:B------:R-:W-:-:S05]  /*12550*/  BRA `(.L_x_524) ;  /* 0xffff412000007947 */ /* 0x000fca000383ffff */
.L_x_472:
[----:B------:R-:W-:Y:S01]  /*12560*/  MOV R3, RZ ;  /* 0x000000ff00037202 */ /* 0x000fe20000000f00 */
[----:B------:R-:W-:Y:S01]  /*12570*/  IMAD.MOV.U32 R36, RZ, RZ, R4 ;  /* 0x000000ffff247224 */ /* 0x000fe200078e0004 */
[----:B------:R-:W-:Y:S01]  /*12580*/  MOV R2, 0x125b0 ;  /* 0x000125b000027802 */ /* 0x000fe20000000f00 */
[----:B------:R-:W-:Y:S02]  /*12590*/  IMAD.MOV.U32 R29, RZ, RZ, 0x181f ;  /* 0x0000181fff1d7424 */ /* 0x000fe400078e00ff */
[----:B-123--:R-:W-:Y:S05]  /*125a0*/  CALL.REL.NOINC `($__internal_1_$__cuda_sm70_shflsync_idx_p) ;  /* 0x0000207000007944 */ /* 0x00efea0003c00000 */
[----:B------:R-:W-:Y:S01]  /*125b0*/  ISETP.GE.AND P5, PT, R228, c[0x0][0x1d4], PT ;  /* 0x00007500e4007a0c */ /* 0x000fe20003fa6270 */
[----:B------:R-:W-:Y:S01]  /*125c0*/  IMAD.MOV.U32 R36, RZ, RZ, R0 ;  /* 0x000000ffff247224 */ /* 0x000fe200078e0000 */
[----:B------:R-:W-:Y:S02]  /*125d0*/  IADD3 R12, P2, R29, R28, RZ ;  /* 0x0000001c1d0c7210 */ /* 0x000fe40007f5e0ff */
[----:B------:R-:W-:Y:S03]  /*125e0*/  ISETP.GE.AND P0, PT, R241, c[0x0][0x1d4], PT ;  /* 0x00007500f1007a0c */ /* 0x000fe60003f06270 */
[----:B------:R-:W-:Y:S01]  /*125f0*/  IMAD.X R13, R7, 0x1, R5, P2 ;  /* 0x00000001070d7824 */ /* 0x000fe200010e0605 */
[----:B------:R-:W-:Y:S01]  /*12600*/  IADD3 R2, P2, R29, R30, RZ ;  /* 0x0000001e1d027210 */ /* 0x000fe20007f5e0ff */
[----:B------:R-:W-:Y:S04]  /*12610*/  IMAD.MOV.U32 R29, RZ, RZ, 0x181f ;  /* 0x0000181fff1d7424 */ /* 0x000fe800078e00ff */
[----:B------:R-:W-:Y:S01]  /*12620*/  @!PT LDS RZ, [RZ] ;  /* 0x00000000fffff984 */ /* 0x000fe20000000800 */
[----:B------:R-:W-:Y:S01]  /*12630*/  @!PT LDS RZ, [RZ] ;  /* 0x00000000fffff984 */ /* 0x000fe20000000800 */
[----:B------:R-:W-:Y:S01]  /*12640*/  @!PT LDS RZ, [RZ] ;  /* 0x00000000fffff984 */ /* 0x000fe20000000800 */
[----:B------:R1:W-:Y:S01]  /*12650*/  LDGSTS.E.BYPASS.LTC128B.128 [R219+0x100], [R12.64], !P5 ;  /* 0x001000000cdb7fae */ /* 0x0003e2000e901d46 */
[----:B------:R-:W-:Y:S01]  /*12660*/  IMAD.X R3, R7, 0x1, R6, P2 ;  /* 0x0000000107037824 */ /* 0x000fe200010e0606 */
[----:B------:R-:W-:Y:S04]  /*12670*/  SEL R7, RZ, 0x10, P0 ;  /* 0x00000010ff077807 */ /* 0x000fe80000000000 */
[----:B------:R2:W-:Y:S01]  /*12680*/  LDGSTS.E.BYPASS.LTC128B.128 [R219+0x4100], [R2.64], !P0 ;  /* 0x0410000002db7fae */ /* 0x0005e2000c101d46 */
[----:B-1----:R-:W-:Y:S02]  /*12690*/  SEL R12, RZ, 0x10, P5 ;  /* 0x00000010ff0c7807 */ /* 0x002fe40002800000 */
[----:B--2---:R-:W-:Y:S01]  /*126a0*/  MOV R2, 0x126d0 ;  /* 0x000126d000027802 */ /* 0x004fe20000000f00 */
[----:B------:R-:W-:Y:S02]  /*126b0*/  IMAD.MOV.U32 R3, RZ, RZ, 0x1 ;  /* 0x00000001ff037424 */ /* 0x000fe400078e00ff */
[----:B------:R-:W-:Y:S05]  /*126c0*/  CALL.REL.NOINC `($__internal_1_$__cuda_sm70_shflsync_idx_p) ;  /* 0x00001f5000007944 */ /* 0x000fea0003c00000 */
[----:B------:R-:W-:Y:S01]  /*126d0*/  MOV R3, 0x1 ;  /* 0x0000000100037802 */ /* 0x000fe20000000f00 */
[----:B------:R-:W-:Y:S01]  /*126e0*/  IMAD.MOV.U32 R13, RZ, RZ, R29 ;  /* 0x000000ffff0d7224 */ /* 0x000fe200078e001d */
[----:B------:R-:W-:Y:S01]  /*126f0*/  MOV R29, 0x181f ;  /* 0x0000181f001d7802 */ /* 0x000fe20000000f00 */
[----:B------:R-:W-:Y:S01]  /*12700*/  IMAD.MOV.U32 R36, RZ, RZ, R4 ;  /* 0x000000ffff247224 */ /* 0x000fe200078e0004 */
[----:B------:R-:W-:Y:S02]  /*12710*/  MOV R2, 0x12730 ;  /* 0x0001273000027802 */ /* 0x000fe40000000f00 */
[----:B------:R-:W-:Y:S05]  /*12720*/  CALL.REL.NOINC `($__internal_1_$__cuda_sm70_shflsync_idx_p) ;  /* 0x00001ef000007944 */ /* 0x000fea0003c00000 */
[C---:B------:R-:W-:Y:S01]  /*12730*/  IADD3 R2, -R12.reuse, 0x10, RZ ;  /* 0x000000100c027810 */ /* 0x040fe20007ffe1ff */
[----:B------:R-:W-:Y:S01]  /*12740*/  IMAD.MOV.U32 R36, RZ, RZ, R0 ;  /* 0x000000ffff247224 */ /* 0x000fe200078e0000 */
[----:B------:R-:W-:Y:S02]  /*12750*/  ISETP.NE.U32.AND P5, PT, R12, RZ, PT ;  /* 0x000000ff0c00720c */ /* 0x000fe40003fa5070 */
[----:B------:R-:W-:Y:S04]  /*12760*/  LOP3.LUT R2, R2, 0xf, RZ, 0xc0, !PT ;  /* 0x0000000f02027812 */ /* 0x000fe800078ec0ff */
[----:B------:R-:W-:Y:S04]  /*12770*/  IADD3 R2, P2, P0, R2, R29, R28 ;  /* 0x0000001d02027210 */ /* 0x000fe8000785e01c */
[----:B------:R-:W-:Y:S05]  /*12780*/  IADD3.X R3, RZ, R13, R5, P2, P0 ;  /* 0x0000000dff037210 */ /* 0x000fea00017e0405 */
[----:B------:R-:W-:Y:S01]  /*12790*/  @!PT LDS RZ, [RZ] ;  /* 0x00000000fffff984 */ /* 0x000fe20000000800 */
[----:B------:R-:W-:Y:S01]  /*127a0*/  @!PT LDS RZ, [RZ] ;  /* 0x00000000fffff984 */ /* 0x000fe20000000800 */
[----:B------:R-:W-:Y:S01]  /*127b0*/  @!PT LDS RZ, [RZ] ;  /* 0x00000000fffff984 */ /* 0x000fe20000000800 */
[----:B------:R1:W-:Y:S01]  /*127c0*/  LDGSTS.E.BYPASS.LTC128B.128.ZFILL [R219+0x1100], [R2.64], P5 ;  /* 0x0110000002db7fae */ /* 0x0003e2000a941d46 */
[C---:B------:R-:W-:Y:S02]  /*127d0*/  ISETP.NE.U32.AND P5, PT, R7.reuse, RZ, PT ;  /* 0x000000ff0700720c */ /* 0x040fe40003fa5070 */
[----:B-1----:R-:W-:Y:S04]  /*127e0*/  IADD3 R2, -R7, 0x10, RZ ;  /* 0x0000001007027810 */ /* 0x002fe80007ffe1ff */
[----:B------:R-:W-:Y:S04]  /*127f0*/  LOP3.LUT R2, R2, 0xf, RZ, 0xc0, !PT ;  /* 0x0000000f02027812 */ /* 0x000fe800078ec0ff */
[----:B------:R-:W-:Y:S01]  /*12800*/  IADD3 R2, P2, P0, R2, R29, R30 ;  /* 0x0000001d02027210 */ /* 0x000fe2000785e01e */
[----:B------:R-:W-:Y:S03]  /*12810*/  IMAD.MOV.U32 R29, RZ, RZ, 0x181f ;  /* 0x0000181fff1d7424 */ /* 0x000fe600078e00ff */
[----:B------:R-:W-:Y:S05]  /*12820*/  IADD3.X R3, RZ, R13, R6, P2, P0 ;  /* 0x0000000dff037210 */ /* 0x000fea00017e0406 */
[----:B------:R1:W-:Y:S02]  /*12830*/  LDGSTS.E.BYPASS.LTC128B.128.ZFILL [R219+0x5100], [R2.64], P5 ;  /* 0x0510000002db7fae */ /* 0x0003e4000a941d46 */
[----:B-1----:R-:W-:Y:S01]  /*12840*/  MOV R2, 0x12870 ;  /* 0x0001287000027802 */ /* 0x002fe20000000f00 */
[----:B------:R-:W-:Y:S03]  /*12850*/  IMAD.MOV.U32 R3, RZ, RZ, 0x2 ;  /* 0x00000002ff037424 */ /* 0x000fe600078e00ff */
        /* <DEDUP_REMOVED lines=33> */
[----:B------:R-:W-:Y:S01]  /*12a70*/  MOV R0, R29 ;  /* 0x0000001d00007202 */ /* 0x000fe20000000f00 */
[----:B------:R-:W-:-:S05]  /*12a80*/  BRA `(.L_x_525) ;  /* 0xffff3dd000007947 */ /* 0x000fca000383ffff */
.L_x_475:
[----:B------:R-:W-:Y:S01]  /*12a90*/  MOV R3, RZ ;  /* 0x000000ff00037202 */ /* 0x000fe20000000f00 */
[----:B------:R-:W-:Y:S01]  /*12aa0*/  IMAD.MOV.U32 R36, RZ, RZ, R0 ;  /* 0x000000ffff247224 */ /* 0x000fe200078e0000 */
[----:B------:R-:W-:Y:S01]  /*12ab0*/  MOV R2, 0x12ae0 ;  /* 0x00012ae000027802 */ /* 0x000fe20000000f00 */
[----:B------:R-:W-:Y:S02]  /*12ac0*/  IMAD.MOV.U32 R29, RZ, RZ, 0x181f ;  /* 0x0000181fff1d7424 */ /* 0x000fe400078e00ff */
[----:B-1----:R-:W-:Y:S05]  /*12ad0*/  CALL.REL.NOINC `($__internal_1_$__cuda_sm70_shflsync_idx_p) ;  /* 0x00001b4000007944 */ /* 0x002fea0003c00000 */
[----:B------:R-:W-:Y:S01]  /*12ae0*/  MOV R7, R29 ;  /* 0x0000001d00077202 */ /* 0x000fe20000000f00 */
[----:B------:R-:W-:-:S05]  /*12af0*/  BRA `(.L_x_526) ;  /* 0xffff545000007947 */ /* 0x000fca000383ffff */
.L_x_476:
        /* <DEDUP_REMOVED lines=83> */
.L_x_477:
[----:B------:R-:W-:Y:S01]  /*13030*/  MOV R3, RZ ;  /* 0x000000ff00037202 */ /* 0x000fe20000000f00 */
[----:B------:R-:W-:Y:S01]  /*13040*/  IMAD.MOV.U32 R36, RZ, RZ, R4 ;  /* 0x000000ffff247224 */ /* 0x000fe200078e0004 */
[----:B------:R-:W-:Y:S01]  /*13050*/  MOV R2, 0x13080 ;  /* 0x0001308000027802 */ /* 0x000fe20000000f00 */
[----:B------:R-:W-:Y:S02]  /*13060*/  IMAD.MOV.U32 R29, RZ, RZ, 0x1c1f ;  /* 0x00001c1fff1d7424 */ /* 0x000fe400078e00ff */
[----:B------:R-:W-:Y:S05]  /*13070*/  CALL.REL.NOINC `($__internal_1_$__cuda_sm70_shflsync_idx_p) ;  /* 0x000015a000007944 */ /* 0x000fea0003c00000 */
[----:B------:R-:W-:Y:S01]  /*13080*/  MOV R0, R29 ;  /* 0x0000001d00007202 */ /* 0x000fe20000000f00 */
[----:B------:R-:W-:-:S05]  /*13090*/  BRA `(.L_x_528) ;  /* 0xffff528000007947 */ /* 0x000fca000383ffff */
.L_x_478:
[----:B------:R-:W-:Y:S01]  /*130a0*/  MOV R3, 0x1 ;  /* 0x0000000100037802 */ /* 0x000fe20000000f00 */
[----:B------:R-:W-:Y:S01]  /*130b0*/  IMAD.MOV.U32 R36, RZ, RZ, R4 ;  /* 0x000000ffff247224 */ /* 0x000fe200078e0004 */
[----:B------:R-:W-:Y:S01]  /*130c0*/  MOV R2, 0x130f0 ;  /* 0x000130f000027802 */ /* 0x000fe20000000f00 */
[----:B------:R-:W-:Y:S02]  /*130d0*/  IMAD.MOV.U32 R29, RZ, RZ, 0x1c1f ;  /* 0x00001c1fff1d7424 */ /* 0x000fe400078e00ff */
[----:B-1----:R-:W-:Y:S05]  /*130e0*/  CALL.REL.NOINC `($__internal_1_$__cuda_sm70_shflsync_idx_p) ;  /* 0x0000153000007944 */ /* 0x002fea0003c00000 */
[----:B------:R-:W-:Y:S01]  /*130f0*/  FMNMX.FTZ R0, R6, R69, !PT ;  /* 0x0000004506007209 */ /* 0x000fe20007810000 */
[----:B------:R-:W-:Y:S03]  /*13100*/  IMAD.IADD R5, R5, 0x1, R29 ;  /* 0x0000000105057824 */ /* 0x000fe600078e021d */
[----:B------:R-:W-:Y:S02]  /*13110*/  FMNMX.FTZ R0, R8, R0, !PT ;  /* 0x0000000008007209 */ /* 0x000fe40007810000 */
[C---:B------:R-:W-:Y:S02]  /*13120*/  ISETP.GT.AND P6, PT, R5.reuse, RZ, PT ;  /* 0x000000ff0500720c */ /* 0x040fe40003fc4270 */
[----:B------:R-:W-:Y:S02]  /*13130*/  ISETP.GT.AND P5, PT, R5, 0x1, PT ;  /* 0x000000010500780c */ /* 0x000fe40003fa4270 */
[----:B------:R-:W-:Y:S02]  /*13140*/  FSEL R7, R169, -INF , P6 ;  /* 0xff800000a9077808 */ /* 0x000fe40003000000 */
        /* <DEDUP_REMOVED lines=107> */
[C---:B------:R-:W-:Y:S02]  /*13800*/  ISETP.GT.AND P2, PT, R5.reuse, 0x78, PT ;  /* 0x000000780500780c */ /* 0x040fe40003f44270 */
[----:B------:R-:W-:Y:S02]  /*13810*/  ISETP.GT.AND P0, PT, R5, 0x79, PT ;  /* 0x000000790500780c */ /* 0x000fe40003f04270 */
[----:B------:R-:W-:Y:S02]  /*13820*/  FMNMX.FTZ R0, R234, R0, !PT ;  /* 0x00000000ea007209 */ /* 0x000fe40007810000 */
[----:B------:R-:W-:Y:S02]  /*13830*/  FSEL R230, R62, -INF , P6 ;  /* 0xff8000003ee67808 */ /* 0x000fe40003000000 */
[----:B------:R-:W-:Y:S02]  /*13840*/  FMNMX.FTZ R5, R224, R2, !PT ;  /* 0x00000002e0057209 */ /* 0x000fe40007810000 */
[----:B------:R-:W-:Y:S01]  /*13850*/  FMNMX.FTZ R4, R238, R0, !PT ;  /* 0x00000000ee047209 */ /* 0x000fe20007810000 */
[----:B------:R-:W-:Y:S01]  /*13860*/  IMAD.MOV.U32 R0, RZ, RZ, 0x2 ;  /* 0x00000002ff007424 */ /* 0x000fe200078e00ff */
[----:B------:R-:W-:Y:S02]  /*13870*/  FSEL R229, R63, -INF , P5 ;  /* 0xff8000003fe57808 */ /* 0x000fe40002800000 */
[----:B------:R-:W-:Y:S02]  /*13880*/  FMNMX.FTZ R5, R230, R5, !PT ;  /* 0x00000005e6057209 */ /* 0x000fe40007810000 */
[----:B------:R-:W-:Y:S02]  /*13890*/  FMNMX.FTZ R4, R237, R4, !PT ;  /* 0x00000004ed047209 */ /* 0x000fe40007810000 */
[----:B------:R-:W-:Y:S02]  /*138a0*/  FSEL R227, R66, -INF , P2 ;  /* 0xff80000042e37808 */ /* 0x000fe40001000000 */
[----:B------:R-:W-:Y:S02]  /*138b0*/  FMNMX.FTZ R5, R229, R5, !PT ;  /* 0x00000005e5057209 */ /* 0x000fe40007810000 */
[----:B------:R-:W-:Y:S02]  /*138c0*/  FMNMX.FTZ R4, R236, R4, !PT ;  /* 0x00000004ec047209 */ /* 0x000fe40007810000 */
[----:B------:R-:W-:Y:S02]  /*138d0*/  FSEL R225, R67, -INF , P0 ;  /* 0xff80000043e17808 */ /* 0x000fe40000000000 */
[----:B------:R-:W-:Y:S02]  /*138e0*/  FMNMX.FTZ R5, R227, R5, !PT ;  /* 0x00000005e3057209 */ /* 0x000fe40007810000 */
[----:B------:R-:W-:Y:S02]  /*138f0*/  FMNMX.FTZ R4, R235, R4, !PT ;  /* 0x00000004eb047209 */ /* 0x000fe40007810000 */
[----:B------:R-:W-:Y:S02]  /*13900*/  FMNMX.FTZ R5, R225, R5, !PT ;  /* 0x00000005e1057209 */ /* 0x000fe40007810000 */
[----:B------:R-:W-:Y:S02]  /*13910*/  MOV R2, 0x13930 ;  /* 0x0001393000027802 */ /* 0x000fe40000000f00 */
[----:B------:R-:W-:Y:S05]  /*13920*/  CALL.REL.NOINC `($__internal_0_$__cuda_sm70_shflsync_bfly_p) ;  /* 0x00000c9000007944 */ /* 0x000fea0003c00000 */
[----:B------:R-:W-:Y:S01]  /*13930*/  FMNMX.FTZ R4, R4, R0, !PT ;  /* 0x0000000004047209 */ /* 0x000fe20007810000 */
[----:B------:R-:W-:Y:S01]  /*13940*/  IMAD.MOV.U32 R0, RZ, RZ, 0x1 ;  /* 0x00000001ff007424 */ /* 0x000fe200078e00ff */
[----:B------:R-:W-:Y:S02]  /*13950*/  MOV R2, 0x13970 ;  /* 0x0001397000027802 */ /* 0x000fe40000000f00 */
        /* <DEDUP_REMOVED lines=8> */
[----:B------:R-:W-:Y:S02]  /*139e0*/  MOV R2, 0x13a00 ;  /* 0x00013a0000027802 */ /* 0x000fe40000000f00 */
[----:B------:R-:W-:Y:S05]  /*139f0*/  CALL.REL.NOINC `($__internal_0_$__cuda_sm70_shflsync_bfly_p) ;  /* 0x00000bc000007944 */ /* 0x000fea0003c00000 */
[----:B------:R-:W-:-:S05]  /*13a00*/  BRA `(.L_x_529) ;  /* 0xffff55c000007947 */ /* 0x000fca000383ffff */
.L_x_481:
[----:B-1--4-:R-:W-:Y:S01]  /*13a10*/  MOV R29, 0x181f ;  /* 0x0000181f001d7802 */ /* 0x012fe20000000f00 */
[----:B------:R-:W-:Y:S01]  /*13a20*/  IMAD.MOV.U32 R3, RZ, RZ, RZ ;  /* 0x000000ffff037224 */ /* 0x000fe200078e00ff */
[----:B------:R-:W-:Y:S02]  /*13a30*/  MOV R2, 0x13a50 ;  /* 0x00013a5000027802 */ /* 0x000fe40000000f00 */
[----:B------:R-:W-:Y:S05]  /*13a40*/  CALL.REL.NOINC `($__internal_1_$__cuda_sm70_shflsync_idx_p) ;  /* 0x00000bd000007944 */ /* 0x000fea0003c00000 */
[----:B------:R-:W-:-:S05]  /*13a50*/  BRA `(.L_x_530) ;  /* 0xffff791000007947 */ /* 0x000fca000383ffff */
.L_x_484:
[----:B------:R-:W-:Y:S01]  /*13a60*/  MOV R3, RZ ;  /* 0x000000ff00037202 */ /* 0x000fe20000000f00 */
[----:B------:R-:W-:Y:S01]  /*13a70*/  IMAD.MOV.U32 R36, RZ, RZ, R0 ;  /* 0x000000ffff247224 */ /* 0x000fe200078e0000 */
[----:B------:R-:W-:Y:S01]  /*13a80*/  MOV R2, 0x13ab0 ;  /* 0x00013ab000027802 */ /* 0x000fe20000000f00 */
[----:B------:R-:W-:Y:S02]  /*13a90*/  IMAD.MOV.U32 R29, RZ, RZ, 0x181f ;  /* 0x0000181fff1d7424 */ /* 0x000fe400078e00ff */
[----:B-1----:R-:W-:Y:S05]  /*13aa0*/  CALL.REL.NOINC `($__internal_1_$__cuda_sm70_shflsync_idx_p) ;  /* 0x00000b7000007944 */ /* 0x002fea0003c00000 */
[----:B------:R-:W-:Y:S01]  /*13ab0*/  MOV R7, R29 ;  /* 0x0000001d00077202 */ /* 0x000fe20000000f00 */
[----:B------:R-:W-:-:S05]  /*13ac0*/  BRA `(.L_x_531) ;  /* 0xffff912000007947 */ /* 0x000fca000383ffff */
.L_x_485:
[----:B------:R-:W-:Y:S01]  /*13ad0*/  MOV R3, RZ ;  /* 0x000000ff00037202 */ /* 0x000fe20000000f00 */
[----:B------:R-:W-:Y:S01]  /*13ae0*/  IMAD.MOV.U32 R36, RZ, RZ, R4 ;  /* 0x000000ffff247224 */ /* 0x000fe200078e0004 */
[----:B------:R-:W-:Y:S01]  /*13af0*/  MOV R2, 0x13b20 ;  /* 0x00013b2000027802 */ /* 0x000fe20000000f00 */
[----:B------:R-:W-:Y:S02]  /*13b00*/  IMAD.MOV.U32 R29, RZ, RZ, 0x181f ;  /* 0x0000181fff1d7424 */ /* 0x000fe400078e00ff */
[----:B-123--:R-:W-:Y:S05]  /*13b10*/  CALL.REL.NOINC `($__internal_1_$__cuda_sm70_shflsync_idx_p) ;  /* 0x00000b0000007944 */ /* 0x00efea0003c00000 */
[C---:B------:R-:W-:Y:S01]  /*13b20*/  IADD3 R8, -R218.reuse, 0x10, RZ ;  /* 0x00000010da087810 */ /* 0x040fe20007ffe1ff */
[----:B------:R-:W-:Y:S01]  /*13b30*/  IMAD.MOV.U32 R36, RZ, RZ, R0 ;  /* 0x000000ffff247224 */ /* 0x000fe200078e0000 */
[----:B------:R-:W-:Y:S02]  /*13b40*/  ISETP.NE.U32.AND P0, PT, R218, RZ, PT ;  /* 0x000000ffda00720c */ /* 0x000fe40003f05070 */
[----:B------:R-:W-:Y:S04]  /*13b50*/  LOP3.LUT R8, R8, 0xf, RZ, 0xc0, !PT ;  /* 0x0000000f08087812 */ /* 0x000fe800078ec0ff */
[----:B------:R-:W-:Y:S04]  /*13b60*/  IADD3 R8, P5, P4, R8, R29, R17 ;  /* 0x0000001d08087210 */ /* 0x000fe80007cbe011 */
[----:B------:R-:W-:Y:S02]  /*13b70*/  IADD3.X R9, RZ, R7, R5, P5, P4 ;  /* 0x00000007ff097210 */ /* 0x000fe40002fe8405 */
[----:B------:R-:W-:Y:S01]  /*13b80*/  IADD3 R2, P4, R29, R18, RZ ;  /* 0x000000121d027210 */ /* 0x000fe20007f9e0ff */
[----:B------:R-:W-:Y:S02]  /*13b90*/  IMAD.MOV.U32 R29, RZ, RZ, 0x181f ;  /* 0x0000181fff1d7424 */ /* 0x000fe400078e00ff */
[----:B------:R-:W-:Y:S01]  /*13ba0*/  @!PT LDS RZ, [RZ] ;  /* 0x00000000fffff984 */ /* 0x000fe20000000800 */
[----:B------:R-:W-:Y:S01]  /*13bb0*/  @!PT LDS RZ, [RZ] ;  /* 0x00000000fffff984 */ /* 0x000fe20000000800 */
[----:B------:R-:W-:Y:S01]  /*13bc0*/  @!PT LDS RZ, [RZ] ;  /* 0x00000000fffff984 */ /* 0x000fe20000000800 */
[----:B------:R1:W-:Y:S02]  /*13bd0*/  LDGSTS.E.BYPASS.LTC128B.128.ZFILL [R219+0x8100], [R8.64], P0 ;  /* 0x0810000008db7fae */ /* 0x0003e40008141d46 */
[----:B------:R-:W-:Y:S05]  /*13be0*/  IMAD.X R3, R7, 0x1, R6, P4 ;  /* 0x0000000107037824 */ /* 0x000fea00020e0606 */
[----:B------:R2:W-:Y:S02]  /*13bf0*/  LDGSTS.E.BYPASS.LTC128B.128 [R219+0xc100], [R2.64], !P2 ;  /* 0x0c10000002db7fae */ /* 0x0005e4000d101d46 */
[----:B--2---:R-:W-:Y:S01]  /*13c00*/  MOV R2, 0x13c30 ;  /* 0x00013c3000027802 */ /* 0x004fe20000000f00 */
[----:B------:R-:W-:Y:S02]  /*13c10*/  IMAD.MOV.U32 R3, RZ, RZ, 0x1 ;  /* 0x00000001ff037424 */ /* 0x000fe400078e00ff */
[----:B-1----:R-:W-:Y:S05]  /*13c20*/  CALL.REL.NOINC `($__internal_1_$__cuda_sm70_shflsync_idx_p) ;  /* 0x000009f000007944 */ /* 0x002fea0003c00000 */
        /* <DEDUP_REMOVED lines=54> */
.L_x_486:
[----:B------:R-:W-:Y:S02]  /*13f90*/  MOV R0, 0x2 ;  /* 0x0000000200007802 */ /* 0x000fe40000000f00 */
        /* <DEDUP_REMOVED lines=16> */
.L_x_488:
[----:B------:R2:W5:Y:S01]  /*140a0*/  LDL R4, [R1+0x8] ;  /* 0x0000080001047983 */ /* 0x0005620000100800 */
[----:B-1----:R-:W-:-:S02]  /*140b0*/  MOV R0, 0x2 ;  /* 0x0000000200007802 */ /* 0x002fc40000000f00 */
[----:B------:R-:W-:Y:S02]  /*140c0*/  MOV R2, 0x140e0 ;  /* 0x000140e000027802 */ /* 0x000fe40000000f00 */
[----:B--2--5:R-:W-:Y:S05]  /*140d0*/  CALL.REL.NOINC `($__internal_0_$__cuda_sm70_shflsync_bfly_p) ;  /* 0x000004e000007944 */ /* 0x024fea0003c00000 */
[----:B------:R-:W-:Y:S01]  /*140e0*/  MOV R5, R0 ;  /* 0x0000000000057202 */ /* 0x000fe20000000f00 */
[----:B------:R-:W-:Y:S05]  /*140f0*/  BRA `(.L_x_534) ;  /* 0xffffb37000007947 */ /* 0x000fea000383ffff */
.L_x_489:
[----:B------:R-:W-:Y:S01]  /*14100*/  IMAD.MOV.U32 R4, RZ, RZ, R5 ;  /* 0x000000ffff047224 */ /* 0x000fe200078e0005 */
[----:B------:R-:W-:Y:S02]  /*14110*/  MOV R0, 0x1 ;  /* 0x0000000100007802 */ /* 0x000fe40000000f00 */
[----:B------:R-:W-:Y:S02]  /*14120*/  MOV R2, 0x14140 ;  /* 0x0001414000027802 */ /* 0x000fe40000000f00 */
[----:B------:R-:W-:Y:S05]  /*14130*/  CALL.REL.NOINC `($__internal_0_$__cuda_sm70_shflsync_bfly_p) ;  /* 0x0000048000007944 */ /* 0x000fea0003c00000 */
[----:B------:R1:W5:Y:S01]  /*14140*/  LDL R4, [R1+0xc] ;  /* 0x00000c0001047983 */ /* 0x0003620000100800 */
[----:B------:R-:W-:Y:S01]  /*14150*/  FADD.FTZ R5, R5, R0 ;  /* 0x0000000005057221 */ /* 0x000fe20000010000 */
[----:B------:R-:W-:Y:S02]  /*14160*/  MOV R0, 0x2 ;  /* 0x0000000200007802 */ /* 0x000fe40000000f00 */
[----:B------:R-:W-:Y:S02]  /*14170*/  MOV R2, 0x14190 ;  /* 0x0001419000027802 */ /* 0x000fe40000000f00 */
[----:B-1---5:R-:W-:Y:S05]  /*14180*/  CALL.REL.NOINC `($__internal_0_$__cuda_sm70_shflsync_bfly_p) ;  /* 0x0000043000007944 */ /* 0x022fea0003c00000 */
[----:B------:R-:W2:Y:S02]  /*14190*/  LDL.LU R2, [R1+0xc] ;  /* 0x00000c0001027983 */ /* 0x000ea40000300800 */
[----:B--2---:R-:W-:Y:S01]  /*141a0*/  FADD.FTZ R4, R2, R0 ;  /* 0x0000000002047221 */ /* 0x004fe20000010000 */
[----:B------:R-:W-:-:S02]  /*141b0*/  MOV R0, 0x1 ;  /* 0x0000000100007802 */ /* 0x000fc40000000f00 */
[----:B------:R-:W-:Y:S02]  /*141c0*/  MOV R2, 0x141e0 ;  /* 0x000141e000027802 */ /* 0x000fe40000000f00 */
[----:B------:R-:W-:Y:S05]  /*141d0*/  CALL.REL.NOINC `($__internal_0_$__cuda_sm70_shflsync_bfly_p) ;  /* 0x000003e000007944 */ /* 0x000fea0003c00000 */
[----:B------:R-:W-:Y:S01]  /*141e0*/  MOV R3, R0 ;  /* 0x0000000000037202 */ /* 0x000fe20000000f00 */
[----:B------:R-:W-:Y:S05]  /*141f0*/  BRA `(.L_x_535) ;  /* 0xffffb30000007947 */ /* 0x000fea000383ffff */
.L_x_504:
[----:B------:R-:W-:Y:S01]  /*14200*/  IMAD.MOV.U32 R36, RZ, RZ, R7 ;  /* 0x000000ffff247224 */ /* 0x000fe200078e0007 */
[----:B------:R-:W-:Y:S01]  /*14210*/  MOV R3, RZ ;  /* 0x000000ff00037202 */ /* 0x000fe20000000f00 */
[----:B------:R-:W-:Y:S01]  /*14220*/  IMAD.MOV.U32 R29, RZ, RZ, 0x181f ;  /* 0x0000181fff1d7424 */ /* 0x000fe200078e00ff */
[----:B------:R-:W-:Y:S02]  /*14230*/  MOV R2, 0x14250 ;  /* 0x0001425000027802 */ /* 0x000fe40000000f00 */
[----:B------:R-:W-:Y:S05]  /*14240*/  CALL.REL.NOINC `($__internal_1_$__cuda_sm70_shflsync_idx_p) ;  /* 0x000003d000007944 */ /* 0x000fea0003c00000 */
[----:B------:R-:W-:Y:S01]  /*14250*/  MOV R8, R29 ;  /* 0x0000001d00087202 */ /* 0x000fe20000000f00 */
[----:B------:R-:W-:Y:S05]  /*14260*/  BRA `(.L_x_536) ;  /* 0xffffcce000007947 */ /* 0x000fea000383ffff */
.L_x_505:
[----:B------:R-:W-:Y:S01]  /*14270*/  IMAD.MOV.U32 R36, RZ, RZ, R9 ;  /* 0x000000ffff247224 */ /* 0x000fe200078e0009 */
[----:B------:R-:W-:Y:S01]  /*14280*/  MOV R3, RZ ;  /* 0x000000ff00037202 */ /* 0x000fe20000000f00 */
[----:B------:R-:W-:Y:S01]  /*14290*/  IMAD.MOV.U32 R29, RZ, RZ, 0x181f ;  /* 0x0000181fff1d7424 */ /* 0x000fe200078e00ff */
[----:B------:R-:W-:Y:S02]  /*142a0*/  MOV R2, 0x142c0 ;  /* 0x000142c000027802 */ /* 0x000fe40000000f00 */
[----:B-12---:R-:W-:Y:S05]  /*142b0*/  CALL.REL.NOINC `($__internal_1_$__cuda_sm70_shflsync_idx_p) ;  /* 0x0000036000007944 */ /* 0x006fea0003c00000 */
[----:B------:R-:W-:Y:S01]  /*142c0*/  MOV R0, R29 ;  /* 0x0000001d00007202 */ /* 0x000fe20000000f00 */
[----:B------:R-:W-:Y:S05]  /*142d0*/  BRA `(.L_x_537) ;  /* 0xffffcc9000007947 */ /* 0x000fea000383ffff */
.L_x_508:
[----:B------:R-:W-:Y:S01]  /*142e0*/  IMAD.MOV.U32 R36, RZ, RZ, R7 ;  /* 0x000000ffff247224 */ /* 0x000fe200078e0007 */
[----:B-1----:R-:W-:Y:S01]  /*142f0*/  MOV R3, 0x1 ;  /* 0x0000000100037802 */ /* 0x002fe20000000f00 */
[----:B------:R-:W-:Y:S01]  /*14300*/  IMAD.MOV.U32 R29, RZ, RZ, 0x181f ;  /* 0x0000181fff1d7424 */ /* 0x000fe200078e00ff */
[----:B------:R-:W-:-:S02]  /*14310*/  MOV R2, 0x14330 ;  /* 0x0001433000027802 */ /* 0x000fc40000000f00 */
[----:B--234-:R-:W-:Y:S05]  /*14320*/  CALL.REL.NOINC `($__internal_1_$__cuda_sm70_shflsync_idx_p) ;  /* 0x000002f000007944 */ /* 0x01cfea0003c00000 */
[----:B------:R-:W-:Y:S01]  /*14330*/  IMAD.MOV.U32 R8, RZ, RZ, R29 ;  /* 0x000000ffff087224 */ /* 0x000fe200078e001d */
[----:B------:R-:W-:Y:S01]  /*14340*/  MOV R3, 0x1 ;  /* 0x0000000100037802 */ /* 0x000fe20000000f00 */
[----:B------:R-:W-:Y:S01]  /*14350*/  IMAD.MOV.U32 R36, RZ, RZ, R9 ;  /* 0x000000ffff247224 */ /* 0x000fe200078e0009 */
[----:B------:R-:W-:-:S02]  /*14360*/  MOV R29, 0x181f ;  /* 0x0000181f001d7802 */ /* 0x000fc40000000f00 */
[----:B------:R-:W-:Y:S02]  /*14370*/  MOV R2, 0x14390 ;  /* 0x0001439000027802 */ /* 0x000fe40000000f00 */
[----:B------:R-:W-:Y:S05]  /*14380*/  CALL.REL.NOINC `($__internal_1_$__cuda_sm70_shflsync_idx_p) ;  /* 0x0000029000007944 */ /* 0x000fea0003c00000 */
[----:B------:R-:W-:Y:S01]  /*14390*/  MOV R0, R29 ;  /* 0x0000001d00007202 */ /* 0x000fe20000000f00 */
[----:B------:R-:W-:Y:S05]  /*143a0*/  BRA `(.L_x_538) ;  /* 0xffffcd5000007947 */ /* 0x000fea000383ffff */
.L_x_511:
[----:B------:R-:W-:Y:S01]  /*143b0*/  IMAD.MOV.U32 R36, RZ, RZ, R7 ;  /* 0x000000ffff247224 */ /* 0x000fe200078e0007 */
[----:B-1----:R-:W-:Y:S01]  /*143c0*/  MOV R3, 0x2 ;  /* 0x0000000200037802 */ /* 0x002fe20000000f00 */
[----:B------:R-:W-:Y:S01]  /*143d0*/  IMAD.MOV.U32 R29, RZ, RZ, 0x181f ;  /* 0x0000181fff1d7424 */ /* 0x000fe200078e00ff */
[----:B------:R-:W-:Y:S02]  /*143e0*/  MOV R2, 0x14400 ;  /* 0x0001440000027802 */ /* 0x000fe40000000f00 */
[----:B--234-:R-:W-:Y:S05]  /*143f0*/  CALL.REL.NOINC `($__internal_1_$__cuda_sm70_shflsync_idx_p) ;  /* 0x0000022000007944 */ /* 0x01cfea0003c00000 */
[----:B------:R-:W-:Y:S01]  /*14400*/  MOV R8, R29 ;  /* 0x0000001d00087202 */ /* 0x000fe20000000f00 */
[----:B------:R-:W-:Y:S05]  /*14410*/  BRA `(.L_x_539) ;  /* 0xffffcdf000007947 */ /* 0x000fea000383ffff */
.L_x_512:
[----:B------:R-:W-:Y:S01]  /*14420*/  IMAD.MOV.U32 R36, RZ, RZ, R9 ;  /* 0x000000ffff247224 */ /* 0x000fe200078e0009 */
[----:B-1----:R-:W-:Y:S01]  /*14430*/  MOV R3, 0x2 ;  /* 0x0000000200037802 */ /* 0x002fe20000000f00 */
[----:B------:R-:W-:Y:S01]  /*14440*/  IMAD.MOV.U32 R29, RZ, RZ, 0x181f ;  /* 0x0000181fff1d7424 */ /* 0x000fe200078e00ff */
[----:B------:R-:W-:Y:S02]  /*14450*/  MOV R2, 0x14470 ;  /* 0x0001447000027802 */ /* 0x000fe40000000f00 */
[----:B--234-:R-:W-:Y:S05]  /*14460*/  CALL.REL.NOINC `($__internal_1_$__cuda_sm70_shflsync_idx_p) ;  /* 0x000001b000007944 */ /* 0x01cfea0003c00000 */
[----:B------:R-:W-:Y:S01]  /*14470*/  MOV R0, R29 ;  /* 0x0000001d00007202 */ /* 0x000fe20000000f00 */
[----:B------:R-:W-:Y:S05]  /*14480*/  BRA `(.L_x_540) ;  /* 0xffffcda000007947 */ /* 0x000fea000383ffff */
.L_x_515:
        /* <DEDUP_REMOVED lines=13> */
.L_x_517:
[----:B-1----:R-:W-:Y:S01]  /*14560*/  IMAD.MOV.U32 R36, RZ, RZ, R44 ;  /* 0x000000ffff247224 */ /* 0x002fe200078e002c */
[----:B------:R-:W-:Y:S01]  /*14570*/  MOV R3, RZ ;  /* 0x000000ff00037202 */ /* 0x000fe20000000f00 */
[----:B------:R-:W-:Y:S01]  /*14580*/  IMAD.MOV.U32 R29, RZ, RZ, 0x1f ;  /* 0x0000001fff1d7424 */ /* 0x000fe200078e00ff */
[----:B------:R-:W-:Y:S02]  /*14590*/  MOV R2, 0x145b0 ;  /* 0x000145b000027802 */ /* 0x000fe40000000f00 */
[----:B--23--:R-:W-:Y:S05]  /*145a0*/  CALL.REL.NOINC `($__internal_1_$__cuda_sm70_shflsync_idx_p) ;  /* 0x0000007000007944 */ /* 0x00cfea0003c00000 */
[----:B------:R-:W-:Y:S05]  /*145b0*/  BRA `(.L_x_542) ;  /* 0xffffcf1000007947 */ /* 0x000fea000383ffff */
        .weak           $__internal_0_$__cuda_sm70_shflsync_bfly_p
        .type           $__internal_0_$__cuda_sm70_shflsync_bfly_p,@function
        .size           $__internal_0_$__cuda_sm70_shflsync_bfly_p,($__internal_1_$__cuda_sm70_shflsync_idx_p - $__internal_0_$__cuda_sm70_shflsync_bfly_p)
$__internal_0_$__cuda_sm70_shflsync_bfly_p:
[----:B------:R-:W-:Y:S02]  /*145c0*/  MOV R14, 0xffffffff ;  /* 0xffffffff000e7802 */ /* 0x000fe40000000f00 */
[----:B------:R-:W-:Y:S02]  /*145d0*/  MOV R3, 0x1f ;  /* 0x0000001f00037802 */ /* 0x000fe40000000f00 */
[----:B------:R-:W-:Y:S04]  /*145e0*/  WARPSYNC R14 ;  /* 0x0000000e00007348 */ /* 0x000fe80003800000 */
[----:B------:R1:W2:Y:S02]  /*145f0*/  SHFL.BFLY PT, R0, R4, R0, R3 ;  /* 0x0c00000004007389 */ /* 0x0002a400000e0003 */
[----:B-1----:R-:W-:-:S04]  /*14600*/  MOV R3, 0x0 ;  /* 0x0000000000037802 */ /* 0x002fc80000000f00 */
[----:B--2---:R-:W-:Y:S05]  /*14610*/  RET.REL.NODEC R2 `(_ZN7cutlass13device_kernelIN5flash19enable_sm80_to_sm89INS1_16FlashAttnFwdSm80INS1_25CollectiveMainloopFwdSm80ILi8ELi1ELb1EN4cute5tupleIJNS5_1CILi128EEES8_S8_EEELi128ENS_6half_tEfNS_4arch4Sm80ELb1ELb0ELb1ELb0ELb1ELb0ELb1ELb0EEENS1_21CollectiveEpilogueFwdIS9_NS6_IJNS7_ILi1EEESF_SF_EEESA_SC_Li256ELb0ELb1ELb0ELb0EEENS1_30DynamicPersistentTileSchedulerILi256ELi256ELb0ELb1ELb0EEEEEEEEEvNT_6ParamsE) ;  /* 0xfffeb9e002007950 */ /* 0x004fea0003c3ffff */
        .weak           $__internal_1_$__cuda_sm70_shflsync_idx_p
        .type           $__internal_1_$__cuda_sm70_shflsync_idx_p,@function
        .size           $__internal_1_$__cuda_sm70_shflsync_idx_p,(.L_x_4336 - $__internal_1_$__cuda_sm70_shflsync_idx_p)
$__internal_1_$__cuda_sm70_shflsync_idx_p:
[----:B------:R-:W-:-:S04]  /*14620*/  MOV R61, 0xffffffff ;  /* 0xffffffff003d7802 */ /* 0x000fc80000000f00 */
[----:B------:R-:W-:Y:S04]  /*14630*/  WARPSYNC R61 ;  /* 0x0000003d00007348 */ /* 0x000fe80003800000 */
[----:B------:R1:W2:Y:S02]  /*14640*/  SHFL.IDX PT, R29, R36, R3, R29 ;  /* 0x00000003241d7389 */ /* 0x0002a400000e001d */
[----:B-1----:R-:W-:-:S04]  /*14650*/  MOV R3, 0x0 ;  /* 0x0000000000037802 */ /* 0x002fc80000000f00 */
[----:B--2---:R-:W-:Y:S05]  /*14660*/  RET.REL.NODEC R2 `(_ZN7cutlass13device_kernelIN5flash19enable_sm80_to_sm89INS1_16FlashAttnFwdSm80INS1_25CollectiveMainloopFwdSm80ILi8ELi1ELb1EN4cute5tupleIJNS5_1CILi128EEES8_S8_EEELi128ENS_6half_tEfNS_4arch4Sm80ELb1ELb0ELb1ELb0ELb1ELb0ELb1ELb0EEENS1_21CollectiveEpilogueFwdIS9_NS6_IJNS7_ILi1EEESF_SF_EEESA_SC_Li256ELb0ELb1ELb0ELb0EEENS1_30DynamicPersistentTileSchedulerILi256ELi256ELb0ELb1ELb0EEEEEEEEEvNT_6ParamsE) ;  /* 0xfffeb99002007950 */ /* 0x004fea0003c3ffff */
.L_x_543:
        /* <DEDUP_REMOVED lines=9> */
.L_x_4336:


//--------------------- .text._ZN7cutlass13device_kernelIN5flash19enable_sm80_to_sm89INS1_16FlashAttnFwdSm80INS1_25CollectiveMainloopFwdSm80ILi8ELi1ELb1EN4cute5tupleIJNS5_1CILi128EEES8_S8_EEELi128ENS_6half_tEfNS_4arch4Sm80ELb1ELb0ELb1ELb1ELb1ELb0ELb1ELb0EEENS1_21CollectiveEpilogueFwdIS9_NS6_IJNS7_ILi1EEESF_SF_EEESA_SC_Li256ELb1ELb1ELb0ELb0EEENS1_19SingleTileSchedulerILb1ELb0ELb1ELi128EEEEEEEEEvNT_6ParamsE --------------------------
	.section	.text._ZN7cutlass13device_kernelIN5flash19enable_sm80_to_sm89INS1_16FlashAttnFwdSm80INS1_25CollectiveMainloopFwdSm80ILi8ELi1ELb1EN4cute5tupleIJNS5_1CILi128EEES8_S8_EEELi128ENS_6half_tEfNS_4arch4Sm80ELb1ELb0ELb1ELb1ELb1ELb0ELb1ELb0EEENS1_21CollectiveEpilogueFwdIS9_NS6_IJNS7_ILi1EEESF_SF_EEESA_SC_Li256ELb1ELb1ELb0ELb0EEENS1_19SingleTileSchedulerILb1ELb0ELb1ELi128EEEEEEEEEvNT_6ParamsE,"ax",@progbits
	.sectioninfo	@"SHI_REGISTERS=255"
	.align	128
.text._ZN7cutlass13device_kernelIN5flash19enable_sm80_to_sm89INS1_16FlashAttnFwdSm80INS1_25CollectiveMainloopFwdSm80ILi8ELi1ELb1EN4cute5tupleIJNS5_1CILi128EEES8_S8_EEELi128ENS_6half_tEfNS_4arch4Sm80ELb1ELb0ELb1ELb1ELb1ELb0ELb1ELb0EEENS1_21CollectiveEpilogueFwdIS9_NS6_IJNS7_ILi1EEESF_SF_EEESA_SC_Li256ELb1ELb1ELb0ELb0EEENS1_19SingleTileSchedulerILb1ELb0ELb1ELi128EEEEEEEEEvNT_6ParamsE:
        .type           _ZN7cutlass13device_kernelIN5flash19enable_sm80_to_sm89INS1_16FlashAttnFwdSm80INS1_25CollectiveMainloopFwdSm80ILi8ELi1ELb1EN4cute5tupleIJNS5_1CILi128EEES8_S8_EEELi128ENS_6half_tEfNS_4arch4Sm80ELb1ELb0ELb1ELb1ELb1ELb0ELb1ELb0EEENS1_21CollectiveEpilogueFwdIS9_NS6_IJNS7_ILi1EEESF_SF_EEESA_SC_Li256ELb1ELb1ELb0ELb0EEENS1_19SingleTileSchedulerILb1ELb0ELb1ELi128EEEEEEEEEvNT_6ParamsE,@function
        .size           _ZN7cutlass13device_kernelIN5flash19enable_sm80_to_sm89INS1_16FlashAttnFwdSm80INS1_25CollectiveMainloopFwdSm80ILi8ELi1ELb1EN4cute5tupleIJNS5_1CILi128EEES8_S8_EEELi128ENS_6half_tEfNS_4arch4Sm80ELb1ELb0ELb1ELb1ELb1ELb0ELb1ELb0EEENS1_21CollectiveEpilogueFwdIS9_NS6_IJNS7_ILi1EEESF_SF_EEESA_SC_Li256ELb1ELb1ELb0ELb0EEENS1_19SingleTileSchedulerILb1ELb0ELb1ELi128EEEEEEEEEvNT_6ParamsE,(.L_x_4339 - _ZN7cutlass13device_kernelIN5flash19enable_sm80_to_sm89INS1_16FlashAttnFwdSm80INS1_25CollectiveMainloopFwdSm80ILi8ELi1ELb1EN4cute5tupleIJNS5_1CILi128EEES8_S8_EEELi128ENS_6half_tEfNS_4arch4Sm80ELb1ELb0ELb1ELb1ELb1ELb0ELb1ELb0EEENS1_21CollectiveEpilogueFwdIS9_NS6_IJNS7_ILi1EEESF_SF_EEESA_SC_Li256ELb1ELb1ELb0ELb0EEENS1_19SingleTileSchedulerILb1ELb0ELb1ELi128EEEEEEEEEvNT_6ParamsE)
        .other          _ZN7cutlass13device_kernelIN5flash19enable_sm80_to_sm89INS1_16FlashAttnFwdSm80INS1_25CollectiveMainloopFwdSm80ILi8ELi1ELb1EN4cute5tupleIJNS5_1CILi128EEES8_S8_EEELi128ENS_6half_tEfNS_4arch4Sm80ELb1ELb0ELb1ELb1ELb1ELb0ELb1ELb0EEENS1_21CollectiveEpilogueFwdIS9_NS6_IJNS7_ILi1EEESF_SF_EEESA_SC_Li256ELb1ELb1ELb0ELb0EEENS1_19SingleTileSchedulerILb1ELb0ELb1ELi128EEEEEEEEEvNT_6ParamsE,@"STO_CUDA_ENTRY STV_DEFAULT"
_ZN7cutlass13device_kernelIN5flash19enable_sm80_to_sm89INS1_16FlashAttnFwdSm80INS1_25CollectiveMainloopFwdSm80ILi8ELi1ELb1EN4cute5tupleIJNS5_1CILi128EEES8_S8_EEELi128ENS_6half_tEfNS_4arch4Sm80ELb1ELb0ELb1ELb1ELb1ELb0ELb1ELb0EEENS1_21CollectiveEpilogueFwdIS9_NS6_IJNS7_ILi1EEESF_SF_EEESA_SC_Li256ELb1ELb1ELb0ELb0EEENS1_19SingleTileSchedulerILb1ELb0ELb1ELi128EEEEEEEEEvNT_6ParamsE:
        /* <DEDUP_REMOVED lines=21> */
.L_x_545:
        /* <DEDUP_REMOVED lines=13> */
.L_x_547:
[----:B------:R-:W-:Y:S02]  /*0220*/  ULDC UR5, c[0x0][0x54c] ;  /* 0x0001530000057ab9 */ /* 0x000fe40000000800 */
.L_x_546:
[----:B------:R-:W-:Y:S02]  /*0230*/  ULDC UR4, c[0x0][0x548] ;  /* 0x0001520000047ab9 */ /* 0x000fe40000000800 */
[----:B------:R-:W-:-:S02]  /*0240*/  USHF.L.U32 UR7, UR7, 0x7, URZ ;  /* 0x0000000707077899 */ /* 0x000fc4000800063f */
[----:B------:R-:W-:-:S04]  /*0250*/  UIMAD UR4, UR5, UR4, URZ ;  /* 0x00000004050472a4 */ /* 0x000fc8000f8e023f */
[----:B------:R-:W-:-:S04]  /*0260*/  UISETP.GE.AND UP0, UPT, UR7, UR4, UPT ;  /* 0x000000040700728c */ /* 0x000fc8000bf06270 */
[----:B------:R-:W-:Y:S01]  /*0270*/  USEL UR13, UR13, 0xffffffff, !UP0 ;  /* 0xffffffff0d0d7887 */ /* 0x000fe2000c000000 */
[----:B------:R-:W-:Y:S05]  /*0280*/  BRA `(.L_x_548) ;  /* 0x000001b000007947 */ /* 0x000fea0003800000 */
.L_x_544:
        /* <DEDUP_REMOVED lines=8> */
.L_x_549:
        /* <DEDUP_REMOVED lines=13> */
.L_x_551:
[----:B------:R-:W-:Y:S02]  /*03e0*/  ULDC UR5, c[0x0][0x54c] ;  /* 0x0001530000057ab9 */ /* 0x000fe40000000800 */
.L_x_550:
[----:B------:R-:W-:Y:S02]  /*03f0*/  ULDC UR4, c[0x0][0x548] ;  /* 0x0001520000047ab9 */ /* 0x000fe40000000800 */
[----:B------:R-:W-:-:S02]  /*0400*/  USHF.L.U32 UR7, UR7, 0x7, URZ ;  /* 0x0000000707077899 */ /* 0x000fc4000800063f */
[----:B------:R-:W-:-:S04]  /*0410*/  UIMAD UR4, UR5, UR4, URZ ;  /* 0x00000004050472a4 */ /* 0x000fc8000f8e023f */
[----:B------:R-:W-:-:S04]  /*0420*/  UISETP.GE.AND UP0, UPT, UR7, UR4, UPT ;  /* 0x000000040700728c */ /* 0x000fc8000bf06270 */
[----:B------:R-:W-:-:S06]  /*0430*/  USEL UR13, UR13, 0xffffffff, !UP0 ;  /* 0xffffffff0d0d7887 */ /* 0x000fcc000c000000 */
.L_x_548:
[----:B------:R-:W-:-:S13]  /*0440*/  ISETP.LE.AND P0, PT, RZ, UR13, PT ;  /* 0x0000000dff007c0c */ /* 0x000fda000bf03270 */
[----:B------:R-:W-:Y:S05]  /*0450*/  @!P0 EXIT ;  /* 0x000000000000894d */ /* 0x000fea0003800000 */
[----:B------:R-:W-:Y:S02]  /*0460*/  ULDC.64 UR10, c[0x0][0x370] ;  /* 0x0000dc00000a7ab9 */ /* 0x000fe40000000a00 */
[----:B------:R-:W-:Y:S02]  /*0470*/  ULDC.64 UR4, c[0x0][0x360] ;  /* 0x0000d80000047ab9 */ /* 0x000fe40000000a00 */
[----:B------:R-:W-:Y:S02]  /*0480*/  UISETP.NE.U32.AND UP1, UPT, URZ, UR10, UPT ;  /* 0x0000000a3f00728c */ /* 0x000fe4000bf25070 */
[----:B------:R-:W-:Y:S02]  /*0490*/  UISETP.NE.U32.AND UP0, UPT, URZ, UR4, UPT ;  /* 0x000000043f00728c */ /* 0x000fe4000bf05070 */
[----:B------:R-:W-:Y:S02]  /*04a0*/  ULDC.64 UR8, c[0x0][0x348] ;  /* 0x0000d20000087ab9 */ /* 0x000fe40000000a00 */
[----:B------:R-:W-:-:S02]  /*04b0*/  UISETP.NE.U32.AND UP2, UPT, URZ, UR8, UPT ;  /* 0x000000083f00728c */ /* 0x000fc4000bf45070 */
[----:B------:R-:W-:Y:S02]  /*04c0*/  UISETP.NE.AND.EX UP1, UPT, URZ, UR11, UPT, UP1 ;  /* 0x0000000b3f00728c */ /* 0x000fe4000bf25310 */
[----:B------:R-:W-:Y:S02]  /*04d0*/  UISETP.NE.AND.EX UP0, UPT, URZ, UR5, UPT, UP0 ;  /* 0x000000053f00728c */ /* 0x000fe4000bf05300 */
[----:B------:R-:W-:Y:S02]  /*04e0*/  UISETP.NE.AND.EX UP2, UPT, URZ, UR9, UPT, UP2 ;  /* 0x000000093f00728c */ /* 0x000fe4000bf45320 */
[----:B------:R-:W-:Y:S01]  /*04f0*/  ULDC.64 UR10, c[0x0][0x370] ;  /* 0x0000dc00000a7ab9 */ /* 0x000fe20000000a00 */
[----:B------:R-:W-:Y:S01]  /*0500*/  PLOP3.LUT P2, PT, PT, PT, UP1, 0x80, 0x0 ;  /* 0x000000000000781c */ /* 0x000fe20003f4f018 */
[----:B------:R-:W-:Y:S01]  /*0510*/  ULDC.64 UR8, c[0x0][0x348] ;  /* 0x0000d20000087ab9 */ /* 0x000fe20000000a00 */
[----:B------:R-:W-:Y:S01]  /*0520*/  PLOP3.LUT P0, PT, PT, PT, UP0, 0x80, 0x0 ;  /* 0x000000000000781c */ /* 0x000fe20003f0f008 */
[----:B------:R-:W-:Y:S01]  /*0530*/  ULDC.64 UR4, c[0x0][0x360] ;  /* 0x0000d80000047ab9 */ /* 0x000fe20000000a00 */
[----:B------:R-:W-:Y:S01]  /*0540*/  PLOP3.LUT P1, PT, PT, PT, UP2, 0x80, 0x0 ;  /* 0x000000000000781c */ /* 0x000fe20003f2f028 */
[----:B------:R-:W-:-:S02]  /*0550*/  @UP1 UIMAD.WIDE UR10, UR13, UR6, UR10 ;  /* 0x000000060d0a12a5 */ /* 0x000fc4000f8e020a */
[----:B------:R-:W-:Y:S02]  /*0560*/  @UP0 UIMAD.WIDE UR4, UR13, UR6, UR4 ;  /* 0x000000060d0402a5 */ /* 0x000fe4000f8e0204 */
[----:B------:R-:W-:Y:S02]  /*0570*/  UIMAD.WIDE UR8, UR13, UR6, UR8 ;  /* 0x000000060d0872a5 */ /* 0x000fe4000f8e0208 */
[----:B------:R-:W-:Y:S02]  /*0580*/  IMAD.U32 R8, RZ, RZ, UR10 ;  /* 0x0000000aff087e24 */ /* 0x000fe4000f8e00ff */
[----:B------:R-:W-:Y:S01]  /*0590*/  IMAD.U32 R9, RZ, RZ, UR11 ;  /* 0x0000000bff097e24 */ /* 0x000fe2000f8e00ff */
[----:B------:R-:W-:Y:S01]  /*05a0*/  MOV R6, UR4 ;  /* 0x0000000400067c02 */ /* 0x000fe20008000f00 */
[----:B------:R-:W-:Y:S01]  /*05b0*/  IMAD.U32 R7, RZ, RZ, UR5 ;  /* 0x00000005ff077e24 */ /* 0x000fe2000f8e00ff */
[----:B------:R-:W-:Y:S01]  /*05c0*/  MOV R4, UR8 ;  /* 0x0000000800047c02 */ /* 0x000fe20008000f00 */
[----:B------:R-:W-:Y:S01]  /*05d0*/  IMAD.U32 R5, RZ, RZ, UR9 ;  /* 0x00000009ff057e24 */ /* 0x000fe2000f8e00ff */
[----:B------:R-:W2:Y:S04]  /*05e0*/  @P2 LDG.E R3, [R8.64] ;  /* 0x0000000e08032981 */ /* 0x000ea8000c1e1900 */
[----:B------:R-:W3:Y:S04]  /*05f0*/  @P0 LDG.E R0, [R6.64] ;  /* 0x0000000e06000981 */ /* 0x000ee8000c1e1900 */
[----:B------:R-:W4:Y:S01]  /*0600*/  @P1 LDG.E R2, [R4.64] ;  /* 0x0000000e04021981 */ /* 0x000f22000c1e1900 */
[----:B------:R-:W1:Y:S01]  /*0610*/  S2UR UR9, SR_CTAID.Y ;  /* 0x00000000000979c3 */ /* 0x000e620000002600 */
[----:B------:R-:W-:-:S02]  /*0620*/  UMOV UR11, URZ ;  /* 0x0000003f000b7c82 */ /* 0x000fc40008000000 */
[----:B------:R-:W-:Y:S02]  /*0630*/  ULDC UR12, c[0x0][0x168] ;  /* 0x00005a00000c7ab9 */ /* 0x000fe40000000800 */
[----:B------:R-:W-:Y:S02]  /*0640*/  UMOV UR17, URZ ;  /* 0x0000003f00117c82 */ /* 0x000fe40008000000 */
[----:B------:R-:W-:Y:S02]  /*0650*/  ULDC UR4, c[0x0][0x2ac] ;  /* 0x0000ab0000047ab9 */ /* 0x000fe40000000800 */
[----:B------:R-:W-:Y:S02]  /*0660*/  ULDC UR8, c[0x0][0x1d0] ;  /* 0x0000740000087ab9 */ /* 0x000fe40000000800 */
[----:B------:R-:W-:Y:S02]  /*0670*/  UIMAD UR8, UR4, UR8, URZ ;  /* 0x00000008040872a4 */ /* 0x000fe4000f8e023f */
[----:B-1----:R-:W-:Y:S01]  /*0680*/  USHF.R.S32.HI UR16, URZ, 0x1f, UR9 ;  /* 0x0000001f3f107899 */ /* 0x002fe20008011409 */
[----:B--2---:R1:W2:Y:S08]  /*0690*/  @P2 R2UR UR11, R3 ;  /* 0x00000000030b23c2 */ /* 0x0042b000000e0000 */
[----:B---3--:R1:W3:Y:S08]  /*06a0*/  @P0 R2UR UR12, R0 ;  /* 0x00000000000c03c2 */ /* 0x0082f000000e0000 */
[----:B----4-:R1:W4:Y:S02]  /*06b0*/  @P1 R2UR UR17, R2 ;  /* 0x00000000021113c2 */ /* 0x01032400000e0000 */
[----:B-1234-:R-:W-:Y:S05]  /*06c0*/  @P0 BRA `(.L_x_552) ;  /* 0x0000006000000947 */ /* 0x01efea0003800000 */
[----:B------:R-:W-:Y:S05]  /*06d0*/  @!P1 BRA `(.L_x_552) ;  /* 0x0000005000009947 */ /* 0x000fea0003800000 */
[----:B------:R-:W2:Y:S04]  /*06e0*/  LDG.E R0, [R4.64] ;  /* 0x0000000e04007981 */ /* 0x000ea8000c1e1900 */
[----:B------:R-:W3:Y:S01]  /*06f0*/  LDG.E R2, [R4.64+0x4] ;  /* 0x0000040e04027981 */ /* 0x000ee2000c1e1900 */
[----:B--2---:R-:W1:Y:S08]  /*0700*/  R2UR UR12, R0 ;  /* 0x00000000000c73c2 */ /* 0x004e7000000e0000 */
[----:B---3--:R-:W1:Y:S02]  /*0710*/  R2UR UR4, R2 ;  /* 0x00000000020473c2 */ /* 0x008e6400000e0000 */
[----:B-1----:R-:W-:-:S06]  /*0720*/  UIADD3 UR12, -UR12, UR4, URZ ;  /* 0x000000040c0c7290 */ /* 0x002fcc000fffe13f */
.L_x_552:
        /* <DEDUP_REMOVED lines=10> */
.L_x_553:
        /* <DEDUP_REMOVED lines=12> */
.L_x_554:
[----:B------:R-:W-:Y:S01]  /*0890*/  ULDC UR4, c[0x0][0x2c4] ;  /* 0x0000b10000047ab9 */ /* 0x000fe20000000800 */
[----:B------:R-:W-:Y:S01]  /*08a0*/  PLOP3.LUT P2, PT, PT, PT, PT, 0x80, 0x0 ;  /* 0x000000000000781c */ /* 0x000fe20003f4f070 */
[----:B------:R-:W-:Y:S01]  /*08b0*/  UISETP.NE.AND UP1, UPT, UR4, 0x1, UPT ;  /* 0x000000010400788c */ /* 0x000fe2000bf25270 */
[----:B------:R-:W-:Y:S01]  /*08c0*/  IMAD.MOV.U32 R3, RZ, RZ, RZ ;  /* 0x000000ffff037224 */ /* 0x000fe200078e00ff */
[----:B------:R-:W-:Y:S01]  /*08d0*/  UMOV UR10, UR7 ;  /* 0x00000007000a7c82 */ /* 0x000fe20008000000 */
[----:B------:R-:W-:Y:S01]  /*08e0*/  IMAD.MOV.U32 R70, RZ, RZ, RZ ;  /* 0x000000ffff467224 */ /* 0x000fe200078e00ff */
[----:B------:R-:W-:Y:S01]  /*08f0*/  ULDC.64 UR4, c[0x0][0x2c8] ;  /* 0x0000b20000047ab9 */ /* 0x000fe20000000a00 */
[----:B------:R-:W-:Y:S01]  /*0900*/  CS2R R68, SRZ ;  /* 0x0000000000447805 */ /* 0x000fe2000001ff00 */
[----:B------:R-:W-:Y:S01]  /*0910*/  UIADD3 UR8, -UR11, UR8, URZ ;  /* 0x000000080b087290 */ /* 0x000fe2000fffe13f */
[----:B------:R-:W-:Y:S01]  /*0920*/  CS2R R74, SRZ ;  /* 0x00000000004a7805 */ /* 0x000fe2000001ff00 */
[----:B------:R-:W-:Y:S01]  /*0930*/  CS2R R72, SRZ ;  /* 0x0000000000487805 */ /* 0x000fe2000001ff00 */
[----:B------:R-:W-:Y:S01]  /*0940*/  CS2R R78, SRZ ;  /* 0x00000000004e7805 */ /* 0x000fe2000001ff00 */
[----:B------:R-:W-:Y:S01]  /*0950*/  CS2R R76, SRZ ;  /* 0x00000000004c7805 */ /* 0x000fe2000001ff00 */
[----:B------:R-:W-:Y:S01]  /*0960*/  @UP1 UIADD3 UR18, UR10, 0x7f, URZ ;  /* 0x0000007f0a121890 */ /* 0x000fe2000fffe03f */
[----:B------:R-:W-:Y:S01]  /*0970*/  CS2R R82, SRZ ;  /* 0x0000000000527805 */ /* 0x000fe2000001ff00 */
[----:B------:R-:W-:Y:S01]  /*0980*/  CS2R R80, SRZ ;  /* 0x0000000000507805 */ /* 0x000fe2000001ff00 */
[----:B------:R-:W-:Y:S01]  /*0990*/  CS2R R86, SRZ ;  /* 0x0000000000567805 */ /* 0x000fe2000001ff00 */
[----:B------:R-:W-:Y:S01]  /*09a0*/  UIMAD.WIDE.U32 UR18, UR18, UR4, URZ ;  /* 0x00000004121272a5 */ /* 0x000fe2000f8e003f */
[----:B------:R-:W-:Y:S01]  /*09b0*/  CS2R R84, SRZ ;  /* 0x0000000000547805 */ /* 0x000fe2000001ff00 */
[----:B------:R-:W-:Y:S01]  /*09c0*/  UIADD3 UR4, UR7, 0x7f, URZ ;  /* 0x0000007f07047890 */ /* 0x000fe2000fffe03f */
[----:B------:R-:W-:Y:S01]  /*09d0*/  CS2R R90, SRZ ;  /* 0x00000000005a7805 */ /* 0x000fe2000001ff00 */
[----:B------:R-:W-:Y:S01]  /*09e0*/  @UP1 USHF.R.U32.HI UR4, URZ, UR5, UR19 ;  /* 0x000000053f041299 */ /* 0x000fe20008011613 */
[----:B------:R-:W-:Y:S01]  /*09f0*/  CS2R R88, SRZ ;  /* 0x0000000000587805 */ /* 0x000fe2000001ff00 */
[----:B------:R-:W-:Y:S01]  /*0a00*/  UIADD3 UR7, UR8, 0x80, -UR12 ;  /* 0x0000008008077890 */ /* 0x000fe2000fffe80c */
[----:B------:R-:W-:Y:S01]  /*0a10*/  CS2R R94, SRZ ;  /* 0x00000000005e7805 */ /* 0x000fe2000001ff00 */
[----:B------:R-:W-:Y:S01]  /*0a20*/  UIADD3 UR5, UR8, 0x7f, URZ ;  /* 0x0000007f08057890 */ /* 0x000fe2000fffe03f */
[----:B------:R-:W-:Y:S01]  /*0a30*/  CS2R R92, SRZ ;  /* 0x00000000005c7805 */ /* 0x000fe2000001ff00 */
[----:B------:R-:W-:Y:S01]  /*0a40*/  UIADD3 UR7, UR7, UR4, URZ ;  /* 0x0000000407077290 */ /* 0x000fe2000fffe03f */
[----:B------:R-:W-:Y:S01]  /*0a50*/  CS2R R98, SRZ ;  /* 0x0000000000627805 */ /* 0x000fe2000001ff00 */
[----:B------:R-:W-:Y:S01]  /*0a60*/  USHF.R.S32.HI UR18, URZ, 0x1f, UR5 ;  /* 0x0000001f3f127899 */ /* 0x000fe20008011405 */
[----:B------:R-:W-:Y:S01]  /*0a70*/  CS2R R96, SRZ ;  /* 0x0000000000607805 */ /* 0x000fe2000001ff00 */
[----:B------:R-:W-:Y:S01]  /*0a80*/  USHF.R.S32.HI UR4, URZ, 0x1f, UR7 ;  /* 0x0000001f3f047899 */ /* 0x000fe20008011407 */
[----:B------:R-:W-:Y:S01]  /*0a90*/  CS2R R102, SRZ ;  /* 0x0000000000667805 */ /* 0x000fe2000001ff00 */
[----:B------:R-:W-:Y:S01]  /*0aa0*/  ULEA.HI UR18, UR18, UR5, URZ, 0x7 ;  /* 0x0000000512127291 */ /* 0x000fe2000f8f383f */
[----:B------:R-:W-:Y:S01]  /*0ab0*/  CS2R R100, SRZ ;  /* 0x0000000000647805 */ /* 0x000fe2000001ff00 */
[----:B------:R-:W-:Y:S01]  /*0ac0*/  ULEA.HI UR4, UR4, UR7, URZ, 0x7 ;  /* 0x0000000704047291 */ /* 0x000fe2000f8f383f */
[----:B------:R-:W-:Y:S01]  /*0ad0*/  CS2R R106, SRZ ;  /* 0x00000000006a7805 */ /* 0x000fe2000001ff00 */
[----:B------:R-:W-:Y:S01]  /*0ae0*/  USHF.R.S32.HI UR18, URZ, 0x7, UR18 ;  /* 0x000000073f127899 */ /* 0x000fe20008011412 */
[----:B------:R-:W-:Y:S01]  /*0af0*/  CS2R R104, SRZ ;  /* 0x0000000000687805 */ /* 0x000fe2000001ff00 */
[----:B------:R-:W-:Y:S01]  /*0b00*/  USHF.R.S32.HI UR4, URZ, 0x7, UR4 ;  /* 0x000000073f047899 */ /* 0x000fe20008011404 */
[----:B------:R-:W-:Y:S01]  /*0b10*/  CS2R R110, SRZ ;  /* 0x00000000006e7805 */ /* 0x000fe2000001ff00 */
[----:B------:R-:W-:Y:S01]  /*0b20*/  CS2R R108, SRZ ;  /* 0x00000000006c7805 */ /* 0x000fe2000001ff00 */
[----:B------:R-:W-:Y:S01]  /*0b30*/  CS2R R114, SRZ ;  /* 0x0000000000727805 */ /* 0x000fe2000001ff00 */
[----:B------:R-:W-:Y:S01]  /*0b40*/  UISETP.LT.AND UP0, UPT, UR18, UR4, UPT ;  /* 0x000000041200728c */ /* 0x000fe2000bf01270 */
[----:B------:R-:W-:Y:S01]  /*0b50*/  CS2R R112, SRZ ;  /* 0x0000000000707805 */ /* 0x000fe2000001ff00 */
[----:B------:R-:W-:Y:S01]  /*0b60*/  CS2R R118, SRZ ;  /* 0x0000000000767805 */ /* 0x000fe2000001ff00 */
[----:B------:R-:W-:Y:S01]  /*0b70*/  MOV R117, RZ ;  /* 0x000000ff00757202 */ /* 0x000fe20000000f00 */
[----:B------:R-:W-:Y:S01]  /*0b80*/  USEL UR7, UR18, UR4, UP0 ;  /* 0x0000000412077287 */ /* 0x000fe20008000000 */
[----:B------:R-:W-:Y:S01]  /*0b90*/  CS2R R6, SRZ ;  /* 0x0000000000067805 */ /* 0x000fe2000001ff00 */
[----:B------:R-:W-:Y:S01]  /*0ba0*/  CS2R R122, SRZ ;  /* 0x00000000007a7805 */ /* 0x000fe2000001ff00 */
[----:B------:R-:W-:Y:S01]  /*0bb0*/  CS2R R120, SRZ ;  /* 0x0000000000787805 */ /* 0x000fe2000001ff00 */
[----:B------:R-:W-:Y:S01]  /*0bc0*/  UISETP.GE.AND UP0, UPT, UR7, 0x1, UPT ;  /* 0x000000010700788c */ /* 0x000fe2000bf06270 */
[----:B------:R-:W-:Y:S01]  /*0bd0*/  CS2R R126, SRZ ;  /* 0x00000000007e7805 */ /* 0x000fe2000001ff00 */
[----:B------:R-:W-:Y:S01]  /*0be0*/  CS2R R124, SRZ ;  /* 0x00000000007c7805 */ /* 0x000fe2000001ff00 */
[----:B------:R-:W-:Y:S01]  /*0bf0*/  CS2R R130, SRZ ;  /* 0x0000000000827805 */ /* 0x000fe2000001ff00 */
[----:B------:R-:W-:Y:S01]  /*0c00*/  CS2R R128, SRZ ;  /* 0x0000000000807805 */ /* 0x000fe2000001ff00 */
[----:B------:R-:W-:Y:S01]  /*0c10*/  IMAD.MOV.U32 R4, RZ, RZ, RZ ;  /* 0x000000ffff047224 */ /* 0x000fe200078e00ff */
[----:B------:R-:W-:-:S13]  /*0c20*/  PLOP3.LUT P0, PT, PT, PT, UP0, 0x80, 0x0 ;  /* 0x000000000000781c */ /* 0x000fda0003f0f008 */
        /* <DEDUP_REMOVED lines=10> */
[----:B------:R-:W-:Y:S01]  /*0cd0*/  IMAD.U32 R0, RZ, RZ, UR7 ;  /* 0x00000007ff007e24 */ /* 0x000fe2000f8e00ff */
[----:B------:R-:W-:Y:S02]  /*0ce0*/  ULDC.64 UR4, c[0x0][0x2b0] ;  /* 0x0000ac0000047ab9 */ /* 0x000fe40000000a00 */
[----:B------:R-:W-:Y:S01]  /*0cf0*/  LEA.HI R3, R119, R116, RZ, 0x3 ;  /* 0x0000007477037211 */ /* 0x000fe200078f18ff */
[----:B------:R-:W2:Y:S01]  /*0d00*/  @P0 LDG.E R4, [R6.64] ;  /* 0x0000000e06040981 */ /* 0x000ea2000c1e1900 */
[----:B------:R-:W-:Y:S02]  /*0d10*/  IMAD.MOV.U32 R2, RZ, RZ, c[0x0][0x2b8] ;  /* 0x0000ae00ff027624 */ /* 0x000fe400078e00ff */
[----:B------:R-:W-:Y:S01]  /*0d20*/  LOP3.LUT R5, R3, 0xfffffff8, RZ, 0xc0, !PT ;  /* 0xfffffff803057812 */ /* 0x000fe200078ec0ff */
[----:B------:R-:W-:Y:S01]  /*0d30*/  IMAD.MOV.U32 R251, RZ, RZ, RZ ;  /* 0x000000fffffb7224 */ /* 0x000fe200078e00ff */
[----:B------:R-:W-:Y:S01]  /*0d40*/  SHF.R.S32.HI R3, RZ, 0x3, R3 ;  /* 0x00000003ff037819 */ /* 0x000fe20000011403 */
[----:B------:R-:W-:Y:S01]  /*0d50*/  BAR.SYNC.DEFER_BLOCKING 0x0 ;  /* 0x0000000000007b1d */ /* 0x000fe20000010000 */
[----:B------:R-:W-:Y:S01]  /*0d60*/  ISETP.NE.AND P3, PT, R2, 0x1, PT ;  /* 0x000000010200780c */ /* 0x000fe20003f65270 */
[----:B------:R-:W-:-:S04]  /*0d70*/  IMAD.IADD R48, R116, 0x1, -R5 ;  /* 0x0000000174307824 */ /* 0x000fc800078e0a05 */
[----:B------:R-:W-:-:S04]  /*0d80*/  IMAD R122, R48, 0x20, R3 ;  /* 0x00000020307a7824 */ /* 0x000fc800078e0203 */
[----:B------:R-:W-:Y:S01]  /*0d90*/  IMAD R0, R0, 0x80, R122 ;  /* 0x0000008000007824 */ /* 0x000fe200078e027a */
[----:B------:R-:W-:Y:S01]  /*0da0*/  USEL UR21, UR13, URZ, !UP2 ;  /* 0x0000003f0d157287 */ /* 0x000fe2000d000000 */
[----:B--2---:R1:W2:Y:S03]  /*0db0*/  @P0 R2UR UR20, R4 ;  /* 0x00000000041403c2 */ /* 0x0042a600000e0000 */
[----:B------:R-:W-:Y:S01]  /*0dc0*/  IADD3 R0, R0, -0x80, RZ ;  /* 0xffffff8000007810 */ /* 0x000fe20007ffe0ff */
[----:B--2---:R-:W-:Y:S01]  /*0dd0*/  @!UP0 UMOV UR20, UR13 ;  /* 0x0000000d00148c82 */ /* 0x004fe20008000000 */
[----:B------:R-:W-:Y:S01]  /*0de0*/  IMAD.SHL.U32 R177, R48, 0x8, RZ ;  /* 0x0000000830b17824 */ /* 0x000fe200078e00ff */
[----:B------:R-:W-:Y:S01]  /*0df0*/  USHF.R.S32.HI UR6, URZ, 0x1f, UR20 ;  /* 0x0000001f3f067899 */ /* 0x000fe20008011414 */
[C---:B------:R-:W-:Y:S01]  /*0e00*/  ISETP.GE.AND P2, PT, R0.reuse, UR8, PT ;  /* 0x0000000800007c0c */ /* 0x040fe2000bf46270 */
[----:B------:R-:W-:Y:S01]  /*0e10*/  UIMAD.WIDE.U32 UR18, UR20, UR4, URZ ;  /* 0x00000004141272a5 */ /* 0x000fe2000f8e003f */
[----:B------:R-:W-:Y:S01]  /*0e20*/  IADD3 R252, R0, UR11, RZ ;  /* 0x0000000b00fc7c10 */ /* 0x000fe2000fffe0ff */
[----:B------:R-:W-:Y:S01]  /*0e30*/  UIMAD UR6, UR6, UR4, URZ ;  /* 0x00000004060672a4 */ /* 0x000fe2000f8e023f */
[----:B------:R-:W-:Y:S01]  /*0e40*/  ISETP.GT.OR P2, PT, R122, 0x7f, P2 ;  /* 0x0000007f7a00780c */ /* 0x000fe20001744670 */
[----:B------:R-:W-:Y:S01]  /*0e50*/  IMAD.MOV.U32 R52, RZ, RZ, 0x20 ;  /* 0x00000020ff347424 */ /* 0x000fe200078e00ff */
[----:B------:R-:W-:Y:S01]  /*0e60*/  LEA.HI R118, R119, R116, RZ, 0x5 ;  /* 0x0000007477767211 */ /* 0x000fe200078f28ff */
[----:B------:R-:W-:Y:S01]  /*0e70*/  @P3 IMAD.HI.U32 R0, R252, c[0x0][0x2bc], RZ ;  /* 0x0000af00fc003a27 */ /* 0x000fe200078e00ff */
[----:B------:R-:W-:Y:S01]  /*0e80*/  UIMAD UR6, UR20, UR5, UR6 ;  /* 0x00000005140672a4 */ /* 0x000fe2000f8e0206 */
[----:B------:R-:W-:Y:S02]  /*0e90*/  STL [R1+0x4], R122 ;  /* 0x0000047a01007387 */ /* 0x000fe40000100800 */
[----:B-1----:R-:W-:Y:S01]  /*0ea0*/  IMAD.MOV.U32 R4, RZ, RZ, R252 ;  /* 0x000000ffff047224 */ /* 0x002fe200078e00fc */
[----:B------:R-:W-:Y:S01]  /*0eb0*/  @P3 SHF.R.U32.HI R4, RZ, c[0x0][0x2c0], R0 ;  /* 0x0000b000ff043a19 */ /* 0x000fe20000011600 */
[----:B------:R-:W-:-:S02]  /*0ec0*/  UIADD3 UR6, UR19, UR6, URZ ;  /* 0x0000000613067290 */ /* 0x000fc4000fffe03f */
[----:B------:R-:W-:Y:S02]  /*0ed0*/  USHF.R.S32.HI UR20, URZ, 0x1f, UR17 ;  /* 0x0000001f3f147899 */ /* 0x000fe40008011411 */
[----:B------:R-:W-:Y:S01]  /*0ee0*/  @!P2 IADD3 R5, P1, R4, UR18, RZ ;  /* 0x000000120405ac10 */ /* 0x000fe2000ff3e0ff */
[----:B------:R-:W-:-:S03]  /*0ef0*/  ULDC.64 UR4, c[0x0][0x178] ;  /* 0x00005e0000047ab9 */ /* 0x000fc60000000a00 */
[----:B------:R-:W-:Y:S02]  /*0f00*/  @!P2 LEA R6, P0, R5, c[0x0][0x2a0], 0x2 ;  /* 0x0000a8000506aa11 */ /* 0x000fe400078010ff */
[----:B------:R-:W-:-:S04]  /*0f10*/  @!P2 LEA.HI.X.SX32 R0, R4, UR6, 0x1, P1 ;  /* 0x000000060400ac11 */ /* 0x000fc800088f0eff */
[----:B------:R-:W-:-:S05]  /*0f20*/  @!P2 LEA.HI.X R7, R5, c[0x0][0x2a4], R0, 0x2, P0 ;  /* 0x0000a9000507aa11 */ /* 0x000fca00000f1400 */
[----:B------:R1:W2:Y:S01]  /*0f30*/  @!P2 LDG.E R251, [R6.64] ;  /* 0x0000000e06fba981 */ /* 0x0002a2000c1e1900 */
[----:B------:R-:W-:Y:S01]  /*0f40*/  UIMAD UR20, UR20, UR4, URZ ;  /* 0x00000004141472a4 */ /* 0x000fe2000f8e023f */
[----:B------:R-:W-:Y:S01]  /*0f50*/  PLOP3.LUT P1, PT, PT, PT, UP1, 0x80, 0x0 ;  /* 0x000000000000781c */ /* 0x000fe20003f2f018 */
[----:B------:R-:W-:Y:S01]  /*0f60*/  UIMAD.WIDE.U32 UR22, UR17, UR4, URZ ;  /* 0x00000004111672a5 */ /* 0x000fe2000f8e003f */
[----:B------:R-:W-:Y:S01]  /*0f70*/  PLOP3.LUT P0, PT, PT, PT, UP1, 0x80, 0x0 ;  /* 0x000000000000781c */ /* 0x000fe20003f0f018 */
[----:B------:R-:W-:Y:S01]  /*0f80*/  UIMAD UR20, UR17, UR5, UR20 ;  /* 0x00000005111472a4 */ /* 0x000fe2000f8e0214 */
[----:B------:R-:W-:Y:S01]  /*0f90*/  IADD3 R0, R122, UR10, RZ ;  /* 0x0000000a7a007c10 */ /* 0x000fe2000fffe0ff */
[----:B------:R-:W-:Y:S01]  /*0fa0*/  STL [R1+0x2c], R177 ;  /* 0x00002cb101007387 */ /* 0x000fe20000100800 */
[----:B------:R-:W-:Y:S01]  /*0fb0*/  ULDC.64 UR4, c[0x0][0x1b8] ;  /* 0x00006e0000047ab9 */ /* 0x000fe20000000a00 */
[C---:B------:R-:W-:Y:S01]  /*0fc0*/  IADD3 R53, R177.reuse, 0x40, RZ ;  /* 0x00000040b1357810 */ /* 0x040fe20007ffe0ff */
[----:B------:R-:W-:Y:S01]  /*0fd0*/  UIADD3 UR23, UR23, UR20, URZ ;  /* 0x0000001417177290 */ /* 0x000fe2000fffe03f */
[----:B------:R-:W-:Y:S01]  /*0fe0*/  ISETP.GE.AND P6, PT, R177, c[0x0][0x198], PT ;  /* 0x00006600b1007a0c */ /* 0x000fe20003fc6270 */
[----:B------:R-:W-:Y:S01]  /*0ff0*/  UIMAD UR17, UR16, UR4, URZ ;  /* 0x00000004101172a4 */ /* 0x000fe2000f8e023f */
[----:B------:R-:W-:Y:S01]  /*1000*/  ISETP.GE.AND P5, PT, R53, c[0x0][0x198], PT ;  /* 0x0000660035007a0c */ /* 0x000fe20003fa6270 */
[----:B------:R-:W-:Y:S01]  /*1010*/  USHF.R.S32.HI UR20, URZ, 0x1f, UR13 ;  /* 0x0000001f3f147899 */ /* 0x000fe2000801140d */
[----:B------:R-:W-:Y:S01]  /*1020*/  @P1 IMAD.HI.U32 R2, R0, c[0x0][0x2c8], RZ ;  /* 0x0000b20000021a27 */ /* 0x000fe200078e00ff */
[----:B------:R-:W-:Y:S01]  /*1030*/  UIMAD UR17, UR9, UR5, UR17 ;  /* 0x00000005091172a4 */ /* 0x000fe2000f8e0211 */
[----:B------:R-:W-:Y:S01]  /*1040*/  SHF.R.S32.HI R117, RZ, 0x5, R118 ;  /* 0x00000005ff757819 */ /* 0x000fe20000011476 */
[----:B------:R-:W-:-:S02]  /*1050*/  UIMAD.WIDE.U32 UR22, UR9, UR4, UR22 ;  /* 0x00000004091672a5 */ /* 0x000fc4000f8e0016 */
[----:B------:R-:W-:Y:S02]  /*1060*/  USEL UR20, UR20, URZ, !UP2 ;  /* 0x0000003f14147287 */ /* 0x000fe4000d000000 */
[----:B------:R-:W-:Y:S02]  /*1070*/  ULDC.64 UR4, c[0x0][0x1c0] ;  /* 0x0000700000047ab9 */ /* 0x000fe40000000a00 */
[----:B------:R-:W-:Y:S01]  /*1080*/  UIMAD UR20, UR20, UR4, URZ ;  /* 0x00000004141472a4 */ /* 0x000fe2000f8e023f */
[----:B-1----:R-:W-:Y:S01]  /*1090*/  IMAD.MOV.U32 R6, RZ, RZ, R0 ;  /* 0x000000ffff067224 */ /* 0x002fe200078e0000 */
[----:B------:R-:W-:Y:S01]  /*10a0*/  UIADD3 UR23, UR23, UR17, URZ ;  /* 0x0000001117177290 */ /* 0x000fe2000fffe03f */
[----:B------:R-:W-:Y:S01]  /*10b0*/  @P0 SHF.R.U32.HI R6, RZ, c[0x0][0x2cc], R2 ;  /* 0x0000b300ff060a19 */ /* 0x000fe20000011602 */
[----:B------:R-:W-:Y:S02]  /*10c0*/  UIMAD UR5, UR21, UR5, UR20 ;  /* 0x00000005150572a4 */ /* 0x000fe4000f8e0214 */
[----:B------:R-:W-:Y:S01]  /*10d0*/  UIMAD.WIDE.U32 UR22, UR21, UR4, UR22 ;  /* 0x00000004151672a5 */ /* 0x000fe2000f8e0016 */
[--C-:B------:R-:W-:Y:S01]  /*10e0*/  SHF.R.S32.HI R2, RZ, 0x1f, R6.reuse ;  /* 0x0000001fff027819 */ /* 0x100fe20000011406 */
[----:B------:R-:W-:Y:S01]  /*10f0*/  IMAD.MOV R5, RZ, RZ, -R6 ;  /* 0x000000ffff057224 */ /* 0x000fe200078e0a06 */
[----:B------:R-:W-:-:S02]  /*1100*/  ULDC UR4, c[0x0][0x2c4] ;  /* 0x0000b10000047ab9 */ /* 0x000fc40000000800 */
[----:B------:R-:W-:Y:S01]  /*1110*/  UIADD3 UR5, UR23, UR5, URZ ;  /* 0x0000000517057290 */ /* 0x000fe2000fffe03f */
[----:B------:R-:W-:Y:S01]  /*1120*/  IMAD R5, R5, c[0x0][0x2c4], R0 ;  /* 0x0000b10005057a24 */ /* 0x000fe200078e0200 */
[----:B------:R-:W-:Y:S01]  /*1130*/  UIMAD UR4, UR12, UR4, URZ ;  /* 0x000000040c0472a4 */ /* 0x000fe2000f8e023f */
[----:B------:R-:W-:Y:S01]  /*1140*/  IMAD.U32 R9, RZ, RZ, UR23 ;  /* 0x00000017ff097e24 */ /* 0x000fe2000f8e00ff */
[----:B------:R-:W-:Y:S01]  /*1150*/  UISETP.GE.AND UP0, UPT, UR7, 0x2, UPT ;  /* 0x000000020700788c */ /* 0x000fe2000bf06270 */
[----:B------:R-:W-:Y:S01]  /*1160*/  IMAD.U32 R8, RZ, RZ, UR22 ;  /* 0x00000016ff087e24 */ /* 0x000fe2000f8e00ff */
[----:B------:R-:W-:Y:S01]  /*1170*/  SHF.R.S32.HI R0, RZ, 0x1f, R5 ;  /* 0x0000001fff007819 */ /* 0x000fe20000011405 */
[----:B------:R-:W-:Y:S01]  /*1180*/  IMAD.U32 R9, RZ, RZ, UR5 ;  /* 0x00000005ff097e24 */ /* 0x000fe2000f8e00ff */
[----:B------:R-:W-:Y:S01]  /*1190*/  ULEA UR22, UR7, 0xffffff80, 0x7 ;  /* 0xffffff8007167891 */ /* 0x000fe2000f8e383f */
[----:B------:R-:W-:Y:S01]  /*11a0*/  IMAD R7, R2, c[0x0][0x1b0], RZ ;  /* 0x00006c0002077a24 */ /* 0x000fe200078e02ff */
[----:B------:R-:W-:Y:S01]  /*11b0*/  IADD3 R2, R3, UR10, RZ ;  /* 0x0000000a03027c10 */ /* 0x000fe2000fffe0ff */
[----:B------:R-:W-:Y:S01]  /*11c0*/  IMAD.WIDE.U32 R8, R6, c[0x0][0x1b0], R8 ;  /* 0x00006c0006087a25 */ /* 0x000fe200078e0008 */
[----:B------:R-:W-:-:S03]  /*11d0*/  UIADD3 UR22, UR8, -UR22, URZ ;  /* 0x8000001608167290 */ /* 0x000fc6000fffe03f */
[----:B------:R-:W-:Y:S02]  /*11e0*/  IMAD R7, R6, c[0x0][0x1b4], R7 ;  /* 0x00006d0006077a24 */ /* 0x000fe400078e0207 */
[----:B------:R-:W-:Y:S01]  /*11f0*/  IMAD R0, R0, c[0x0][0x1a8], RZ ;  /* 0x00006a0000007a24 */ /* 0x000fe200078e02ff */
[----:B------:R-:W-:Y:S01]  /*1200*/  IADD3 R72, -R3, UR22, RZ ;  /* 0x0000001603487c10 */ /* 0x000fe2000fffe1ff */
[----:B------:R-:W-:Y:S02]  /*1210*/  IMAD.IADD R11, R9, 0x1, R7 ;  /* 0x00000001090b7824 */ /* 0x000fe400078e0207 */
[----:B------:R-:W-:Y:S02]  /*1220*/  IMAD.MOV.U32 R10, RZ, RZ, R8 ;  /* 0x000000ffff0a7224 */ /* 0x000fe400078e0008 */
[C---:B------:R-:W-:Y:S02]  /*1230*/  IMAD R9, R5.reuse, c[0x0][0x1ac], R0 ;  /* 0x00006b0005097a24 */ /* 0x040fe400078e0200 */
[----:B------:R-:W-:-:S04]  /*1240*/  IMAD.WIDE.U32 R10, R5, c[0x0][0x1a8], R10 ;  /* 0x00006a00050a7a25 */ /* 0x000fc800078e000a */
[----:B------:R-:W-:Y:S01]  /*1250*/  IMAD.SHL.U32 R8, R3, 0x40, RZ ;  /* 0x0000004003087824 */ /* 0x000fe200078e00ff */
[----:B------:R-:W-:Y:S01]  /*1260*/  LEA R6, P0, R10, c[0x0][0x160], 0x1 ;  /* 0x000058000a067a11 */ /* 0x000fe200078008ff */
[----:B------:R-:W-:Y:S01]  /*1270*/  IMAD.IADD R5, R11, 0x1, R9 ;  /* 0x000000010b057824 */ /* 0x000fe200078e0209 */
[-C--:B------:R-:W-:Y:S01]  /*1280*/  LEA.HI R11, R119, R116.reuse, RZ, 0x4 ;  /* 0x00000074770b7211 */ /* 0x080fe200078f20ff */
[----:B------:R-:W-:Y:S01]  /*1290*/  IMAD.MOV R7, RZ, RZ, -R4 ;  /* 0x000000ffff077224 */ /* 0x000fe200078e0a04 */
[----:B------:R-:W-:Y:S01]  /*12a0*/  LOP3.LUT R8, R8, 0x1c0, RZ, 0xc0, !PT ;  /* 0x000001c008087812 */ /* 0x000fe200078ec0ff */
[----:B------:R-:W-:Y:S01]  /*12b0*/  SHFL.IDX PT, R14, R6, RZ, 0x181f ;  /* 0x00181fff060e7589 */ /* 0x000fe200000e0000 */
[----:B------:R-:W-:Y:S01]  /*12c0*/  LEA.HI.X R0, R10, c[0x0][0x164], R5, 0x1, P0 ;  /* 0x000059000a007a11 */ /* 0x000fe200000f0c05 */
[----:B------:R-:W-:Y:S01]  /*12d0*/  IMAD R252, R7, c[0x0][0x2b8], R252 ;  /* 0x0000ae0007fc7a24 */ /* 0x000fe200078e02fc */
[----:B------:R-:W-:Y:S01]  /*12e0*/  SHF.R.U32.HI R5, RZ, 0x3, R8 ;  /* 0x00000003ff057819 */ /* 0x000fe20000011608 */
[----:B------:R-:W-:Y:S01]  /*12f0*/  SHFL.IDX PT, R12, R6, 0x1, 0x181f ;  /* 0x00381f00060c7f89 */ /* 0x000fe200000e0000 */
[----:B------:R-:W-:Y:S01]  /*1300*/  LOP3.LUT R8, R8, 0x38, R177, 0xf8, !PT ;  /* 0x0000003808087812 */ /* 0x000fe200078ef8b1 */
[----:B------:R-:W-:Y:S01]  /*1310*/  IMAD.SHL.U32 R3, R3, 0x8, RZ ;  /* 0x0000000803037824 */ /* 0x000fe200078e00ff */
[----:B------:R-:W-:Y:S01]  /*1320*/  LEA.HI R7, R119, R116, RZ, 0x6 ;  /* 0x0000007477077211 */ /* 0x000fe200078f30ff */
[----:B------:R-:W1:Y:S01]  /*1330*/  SHFL.IDX PT, R15, R0, RZ, 0x181f ;  /* 0x00181fff000f7589 */ /* 0x000e6200000e0000 */
[----:B------:R-:W-:-:S02]  /*1340*/  LOP3.LUT R8, R8, R5, RZ, 0x3c, !PT ;  /* 0x0000000508087212 */ /* 0x000fc400078e3cff */
[C---:B------:R-:W-:Y:S01]  /*1350*/  IADD3 R5, R2.reuse, 0x20, RZ ;  /* 0x0000002002057810 */ /* 0x040fe20007ffe0ff */
[----:B------:R-:W-:Y:S01]  /*1360*/  IMAD.SHL.U32 R7, R7, 0x8, RZ ;  /* 0x0000000807077824 */ /* 0x000fe200078e00ff */
[----:B------:R-:W-:Y:S02]  /*1370*/  ISETP.GE.AND P0, PT, R2, UR4, PT ;  /* 0x0000000402007c0c */ /* 0x000fe4000bf06270 */
[----:B------:R-:W-:Y:S02]  /*1380*/  ISETP.GE.AND P4, PT, R5, UR4, PT ;  /* 0x0000000405007c0c */ /* 0x000fe4000bf86270 */
[----:B------:R-:W-:Y:S01]  /*1390*/  LOP3.LUT R5, R8, 0xfffffe00, R7, 0xf8, !PT ;  /* 0xfffffe0008057812 */ /* 0x000fe200078ef807 */
[----:B------:R-:W-:Y:S01]  /*13a0*/  IMAD.WIDE.U32 R8, R252, c[0x0][0x1e0], RZ ;  /* 0x00007800fc087a25 */ /* 0x000fe200078e00ff */
[C---:B------:R-:W-:Y:S02]  /*13b0*/  IADD3 R7, R2.reuse, 0x40, RZ ;  /* 0x0000004002077810 */ /* 0x040fe40007ffe0ff */
[----:B------:R-:W-:Y:S01]  /*13c0*/  IADD3 R2, R2, 0x60, RZ ;  /* 0x0000006002027810 */ /* 0x000fe20007ffe0ff */
[----:B------:R-:W-:Y:S01]  /*13d0*/  IMAD.SHL.U32 R120, R5, 0x2, RZ ;  /* 0x0000000205787824 */ /* 0x000fe200078e00ff */
[----:B------:R-:W-:Y:S01]  /*13e0*/  SHF.R.S32.HI R36, RZ, 0x1f, R252 ;  /* 0x0000001fff247819 */ /* 0x000fe200000114fc */
[----:B------:R-:W-:Y:S01]  /*13f0*/  SHFL.IDX PT, R5, R0, 0x3, 0x181f ;  /* 0x00781f0000057f89 */ /* 0x000fe200000e0000 */
[----:B------:R-:W-:-:S02]  /*1400*/  ISETP.GE.AND P1, PT, R2, UR4, PT ;  /* 0x0000000402007c0c */ /* 0x000fc4000bf26270 */
[----:B------:R-:W-:Y:S01]  /*1410*/  SHF.R.S32.HI R4, RZ, 0x4, R11 ;  /* 0x00000004ff047819 */ /* 0x000fe2000001140b */
[----:B------:R-:W-:Y:S01]  /*1420*/  IMAD R13, R36, c[0x0][0x1e0], RZ ;  /* 0x00007800240d7a24 */ /* 0x000fe200078e02ff */
[----:B------:R-:W-:Y:S01]  /*1430*/  SHF.R.S32.HI R2, RZ, 0x1f, R53 ;  /* 0x0000001fff027819 */ /* 0x000fe20000011435 */
[----:B------:R-:W-:Y:S01]  /*1440*/  STL [R1], R120 ;  /* 0x0000007801007387 */ /* 0x000fe20000100800 */
[----:B------:R-:W-:Y:S01]  /*1450*/  LEA.HI R250, R11, R4, RZ, 0x1 ;  /* 0x000000040bfa7211 */ /* 0x000fe200078f08ff */
[----:B------:R-:W-:Y:S01]  /*1460*/  IMAD R18, R252, c[0x0][0x1e4], R13 ;  /* 0x00007900fc127a24 */ /* 0x000fe200078e020d */
[----:B------:R-:W-:Y:S01]  /*1470*/  LEA.HI R2, R2, R53, RZ, 0x3 ;  /* 0x0000003502027211 */ /* 0x000fe200078f18ff */
[----:B------:R-:W-:Y:S01]  /*1480*/  SHFL.IDX PT, R13, R0, 0x1, 0x181f ;  /* 0x00381f00000d7f89 */ /* 0x000fe200000e0000 */
[----:B------:R-:W-:Y:S01]  /*1490*/  ISETP.GE.AND P2, PT, R7, UR4, PT ;  /* 0x0000000407007c0c */ /* 0x000fe2000bf46270 */
[----:B------:R-:W-:Y:S01]  /*14a0*/  ULDC.64 UR4, c[0x0][0x1e8] ;  /* 0x00007a0000047ab9 */ /* 0x000fe20000000a00 */
[----:B------:R-:W-:Y:S01]  /*14b0*/  LOP3.LUT R250, R250, 0xfffffffe, RZ, 0xc0, !PT ;  /* 0xfffffffefafa7812 */ /* 0x000fe200078ec0ff */
[----:B------:R-:W-:Y:S01]  /*14c0*/  UIMAD.WIDE.U32 UR20, UR9, UR4, URZ ;  /* 0x00000004091472a5 */ /* 0x000fe2000f8e003f */
[----:B------:R-:W-:Y:S01]  /*14d0*/  LOP3.LUT R173, R2, 0xfffffff8, RZ, 0xc0, !PT ;  /* 0xfffffff802ad7812 */ /* 0x000fe200078ec0ff */
[----:B------:R-:W-:Y:S01]  /*14e0*/  IMAD.IADD R19, R9, 0x1, R18 ;  /* 0x0000000109137824 */ /* 0x000fe200078e0212 */
[----:B------:R-:W-:Y:S01]  /*14f0*/  UIMAD UR4, UR16, UR4, URZ ;  /* 0x00000004100472a4 */ /* 0x000fe2000f8e023f */
[----:B------:R-:W-:Y:S01]  /*1500*/  IMAD.MOV.U32 R18, RZ, RZ, R8 ;  /* 0x000000ffff127224 */ /* 0x000fe200078e0008 */
[----:B------:R-:W-:Y:S01]  /*1510*/  LOP3.LUT R11, R11, 0xfffffff0, RZ, 0xc0, !PT ;  /* 0xfffffff00b0b7812 */ /* 0x000fe200078ec0ff */
[----:B-1----:R-:W-:Y:S01]  /*1520*/  @!P0 IMAD.WIDE R16, R177, 0x2, R14 ;  /* 0x00000002b1108825 */ /* 0x002fe200078e020e */
[----:B------:R-:W-:Y:S01]  /*1530*/  SHFL.IDX PT, R8, R6, 0x2, 0x181f ;  /* 0x00581f0006087f89 */ /* 0x000fe200000e0000 */
[----:B------:R-:W-:Y:S01]  /*1540*/  UIMAD UR4, UR9, UR5, UR4 ;  /* 0x00000005090472a4 */ /* 0x000fe2000f8e0204 */
[----:B------:R-:W-:Y:S01]  /*1550*/  SHF.R.S32.HI R175, RZ, 0x1f, R173 ;  /* 0x0000001fffaf7819 */ /* 0x000fe200000114ad */
[----:B------:R-:W-:Y:S01]  /*1560*/  IMAD.IADD R250, R4, 0x1, -R250 ;  /* 0x0000000104fa7824 */ /* 0x000fe200078e0afa */
[----:B------:R1:W3:Y:S01]  /*1570*/  SHFL.IDX PT, R9, R0, 0x2, 0x181f ;  /* 0x00581f0000097f89 */ /* 0x0002e200000e0000 */
[----:B------:R-:W-:Y:S01]  /*1580*/  @!P0 IMAD.WIDE R20, R173, 0x2, R14 ;  /* 0x00000002ad148825 */ /* 0x000fe200078e020e */
[----:B------:R-:W-:-:S02]  /*1590*/  UIADD3 UR17, UR21, UR4, URZ ;  /* 0x0000000415117290 */ /* 0x000fc4000fffe03f */
[----:B------:R-:W4:Y:S01]  /*15a0*/  SHFL.IDX PT, R4, R6, 0x3, 0x181f ;  /* 0x00781f0006047f89 */ /* 0x000f2200000e0000 */
[----:B------:R-:W-:Y:S01]  /*15b0*/  IMAD.IADD R11, R116, 0x1, -R11 ;  /* 0x00000001740b7824 */ /* 0x000fe200078e0a0b */
[----:B------:R-:W-:Y:S02]  /*15c0*/  ULDC.64 UR4, c[0x0][0x210] ;  /* 0x0000840000047ab9 */ /* 0x000fe40000000a00 */
[----:B------:R5:W-:Y:S01]  /*15d0*/  @!P0 LDGSTS.E.BYPASS.LTC128B.128 [R120+0x100], [R16.64], !P6 ;  /* 0x0010000010788fae */ /* 0x000be2000f101d4e */
[----:B------:R-:W-:Y:S01]  /*15e0*/  UIMAD UR16, UR16, UR4, URZ ;  /* 0x00000004101072a4 */ /* 0x000fe2000f8e023f */
[----:B------:R-:W-:Y:S01]  /*15f0*/  SHF.R.S32.HI R2, RZ, 0x1f, R11 ;  /* 0x0000001fff027819 */ /* 0x000fe2000001140b */
[----:B------:R-:W-:Y:S01]  /*1600*/  UIMAD.WIDE.U32 UR24, UR9, UR4, URZ ;  /* 0x00000004091872a5 */ /* 0x000fe2000f8e003f */
[----:B------:R5:W-:Y:S01]  /*1610*/  @!P0 LDGSTS.E.BYPASS.LTC128B.128 [R120+0x4100], [R20.64], !P5 ;  /* 0x0410000014788fae */ /* 0x000be2000e901d4e */
[----:B------:R-:W-:Y:S01]  /*1620*/  UIMAD UR16, UR9, UR5, UR16 ;  /* 0x00000005091072a4 */ /* 0x000fe2000f8e0210 */
[----:B------:R-:W-:-:S02]  /*1630*/  LEA.HI R2, R2, R11, RZ, 0x3 ;  /* 0x0000000b02027211 */ /* 0x000fc400078f18ff */
[----:B------:R-:W-:Y:S01]  /*1640*/  STL [R1+0x28], R173 ;  /* 0x000028ad01007387 */ /* 0x000fe20000100800 */
[----:B------:R-:W-:Y:S01]  /*1650*/  UIADD3 UR16, UR25, UR16, URZ ;  /* 0x0000001019107290 */ /* 0x000fe2000fffe03f */
[----:B-1----:R-:W-:Y:S01]  /*1660*/  LOP3.LUT R0, R2, 0xfffffff8, RZ, 0xc0, !PT ;  /* 0xfffffff802007812 */ /* 0x002fe200078ec0ff */
[----:B---3--:R-:W-:-:S04]  /*1670*/  @!P2 IMAD.WIDE R24, R173, 0x2, R8 ;  /* 0x00000002ad18a825 */ /* 0x008fc800078e0208 */
[----:B------:R-:W-:Y:S02]  /*1680*/  IMAD.IADD R0, R11, 0x1, -R0 ;  /* 0x000000010b007824 */ /* 0x000fe400078e0a00 */
[----:B----4-:R-:W-:-:S04]  /*1690*/  @!P1 IMAD.WIDE R22, R177, 0x2, R4 ;  /* 0x00000002b1169825 */ /* 0x010fc800078e0204 */
[----:B-----5:R-:W-:-:S04]  /*16a0*/  @!P4 IMAD.WIDE R16, R177, 0x2, R12 ;  /* 0x00000002b110c825 */ /* 0x020fc800078e020c */
[----:B------:R-:W-:Y:S01]  /*16b0*/  @!P4 IMAD.WIDE R20, R173, 0x2, R12 ;  /* 0x00000002ad14c825 */ /* 0x000fe200078e020c */
[----:B------:R1:W-:Y:S04]  /*16c0*/  @!P4 LDGSTS.E.BYPASS.LTC128B.128 [R120+0x1100], [R16.64], !P6 ;  /* 0x011000001078cfae */ /* 0x0003e8000f101d4e */
[----:B------:R3:W-:Y:S01]  /*16d0*/  @!P4 LDGSTS.E.BYPASS.LTC128B.128 [R120+0x5100], [R20.64], !P5 ;  /* 0x051000001478cfae */ /* 0x0007e2000e901d4e */
[----:B------:R-:W-:-:S04]  /*16e0*/  ISETP.GE.AND P4, PT, R53, c[0x0][0x1d4], PT ;  /* 0x0000750035007a0c */ /* 0x000fc80003f86270 */
[----:B------:R-:W-:Y:S01]  /*16f0*/  SEL R121, RZ, 0x10, P4 ;  /* 0x00000010ff797807 */ /* 0x000fe20002000000 */
[----:B-1----:R-:W-:-:S04]  /*1700*/  @!P1 IMAD.WIDE R16, R173, 0x2, R4 ;  /* 0x00000002ad109825 */ /* 0x002fc800078e0204 */
[----:B------:R-:W-:Y:S02]  /*1710*/  IMAD.SHL.U32 R4, R0, 0x40, RZ ;  /* 0x0000004000047824 */ /* 0x000fe400078e00ff */
[----:B------:R-:W-:-:S03]  /*1720*/  IMAD.SHL.U32 R5, R250, 0x8, RZ ;  /* 0x00000008fa057824 */ /* 0x000fc600078e00ff */
[----:B------:R-:W-:-:S04]  /*1730*/  LOP3.LUT R4, R4, 0x1c0, RZ, 0xc0, !PT ;  /* 0x000001c004047812 */ /* 0x000fc800078ec0ff */
[----:B------:R-:W-:Y:S02]  /*1740*/  LOP3.LUT R5, R4, 0x8, R5, 0xf8, !PT ;  /* 0x0000000804057812 */ /* 0x000fe400078ef805 */
[----:B------:R-:W-:-:S04]  /*1750*/  SHF.R.U32.HI R4, RZ, 0x3, R4 ;  /* 0x00000003ff047819 */ /* 0x000fc80000011604 */
[----:B------:R-:W-:Y:S01]  /*1760*/  LOP3.LUT R4, R5, R4, RZ, 0x3c, !PT ;  /* 0x0000000405047212 */ /* 0x000fe200078e3cff */
[----:B------:R-:W-:Y:S01]  /*1770*/  IMAD.SHL.U32 R5, R48, 0x40, RZ ;  /* 0x0000004030057824 */ /* 0x000fe200078e00ff */
[----:B--2---:R-:W-:Y:S01]  /*1780*/  SHF.R.S32.HI R49, RZ, 0x1f, R251 ;  /* 0x0000001fff317819 */ /* 0x004fe200000114fb */
[----:B------:R-:W-:-:S04]  /*1790*/  IMAD.WIDE.U32 R18, R251, c[0x0][0x1f0], R18 ;  /* 0x00007c00fb127a25 */ /* 0x000fc800078e0012 */
[----:B------:R-:W-:Y:S01]  /*17a0*/  IMAD R14, R49, c[0x0][0x1f0], RZ ;  /* 0x00007c00310e7a24 */ /* 0x000fe200078e02ff */
[----:B------:R-:W-:-:S03]  /*17b0*/  IADD3 R7, P0, R18, UR20, RZ ;  /* 0x0000001412077c10 */ /* 0x000fc6000ff1e0ff */
[----:B------:R-:W-:-:S05]  /*17c0*/  IMAD R14, R251, c[0x0][0x1f4], R14 ;  /* 0x00007d00fb0e7a24 */ /* 0x000fca00078e020e */
[----:B------:R-:W-:Y:S01]  /*17d0*/  IADD3.X R14, R19, UR17, R14, P0, !PT ;  /* 0x00000011130e7c10 */ /* 0x000fe200087fe40e */
[----:B------:R-:W-:Y:S01]  /*17e0*/  @!P2 IMAD.WIDE R18, R177, 0x2, R8 ;  /* 0x00000002b112a825 */ /* 0x000fe200078e0208 */
[----:B------:R-:W-:-:S04]  /*17f0*/  LEA R15, P0, R7, c[0x0][0x1c8], 0x1 ;  /* 0x00007200070f7a11 */ /* 0x000fc800078008ff */
[----:B------:R-:W-:Y:S01]  /*1800*/  LEA.HI.X R14, R7, c[0x0][0x1cc], R14, 0x1, P0 ;  /* 0x00007300070e7a11 */ /* 0x000fe200000f0c0e */
[----:B------:R-:W-:Y:S01]  /*1810*/  SHFL.IDX PT, R12, R15, RZ, 0x181f ;  /* 0x00181fff0f0c7589 */ /* 0x000fe200000e0000 */
[----:B------:R-:W-:-:S03]  /*1820*/  ISETP.GT.AND P0, PT, R72, 0x60, PT ;  /* 0x000000604800780c */ /* 0x000fc60003f04270 */
[----:B------:R-:W1:Y:S04]  /*1830*/  SHFL.IDX PT, R13, R14, RZ, 0x181f ;  /* 0x00181fff0e0d7589 */ /* 0x000e6800000e0000 */
[----:B------:R-:W-:Y:S04]  /*1840*/  SHFL.IDX PT, R10, R15, 0x1, 0x181f ;  /* 0x00381f000f0a7f89 */ /* 0x000fe800000e0000 */
[----:B------:R-:W-:Y:S04]  /*1850*/  SHFL.IDX PT, R11, R14, 0x1, 0x181f ;  /* 0x00381f000e0b7f89 */ /* 0x000fe800000e0000 */
[----:B------:R-:W-:Y:S04]  /*1860*/  SHFL.IDX PT, R8, R15, 0x2, 0x181f ;  /* 0x00581f000f087f89 */ /* 0x000fe800000e0000 */
[----:B------:R-:W3:Y:S04]  /*1870*/  SHFL.IDX PT, R9, R14, 0x2, 0x181f ;  /* 0x00581f000e097f89 */ /* 0x000ee800000e0000 */
[----:B------:R-:W-:Y:S04]  /*1880*/  SHFL.IDX PT, R6, R15, 0x3, 0x181f ;  /* 0x00781f000f067f89 */ /* 0x000fe800000e0000 */
[----:B------:R1:W2:Y:S04]  /*1890*/  SHFL.IDX PT, R7, R14, 0x3, 0x181f ;  /* 0x00781f000e077f89 */ /* 0x0002a800000e0000 */
[----:B------:R4:W-:Y:S04]  /*18a0*/  @!P2 LDGSTS.E.BYPASS.LTC128B.128 [R120+0x2100], [R18.64], !P6 ;  /* 0x021000001278afae */ /* 0x0009e8000f101d4e */
[----:B------:R5:W-:Y:S01]  /*18b0*/  @!P2 LDGSTS.E.BYPASS.LTC128B.128 [R120+0x6100], [R24.64], !P5 ;  /* 0x061000001878afae */ /* 0x000be2000e901d4e */
[----:B------:R-:W-:-:S03]  /*18c0*/  ISETP.GE.AND P2, PT, R72, 0x21, PT ;  /* 0x000000214800780c */ /* 0x000fc60003f46270 */
[----:B------:R2:W-:Y:S01]  /*18d0*/  @!P1 LDGSTS.E.BYPASS.LTC128B.128 [R120+0x3100], [R22.64], !P6 ;  /* 0x0310000016789fae */ /* 0x0005e2000f101d4e */
[----:B------:R-:W-:-:S03]  /*18e0*/  ISETP.GE.AND P6, PT, R72, 0x1, PT ;  /* 0x000000014800780c */ /* 0x000fc60003fc6270 */
[----:B------:R2:W-:Y:S01]  /*18f0*/  @!P1 LDGSTS.E.BYPASS.LTC128B.128 [R120+0x7100], [R16.64], !P5 ;  /* 0x0710000010789fae */ /* 0x0005e2000e901d4e */
[----:B------:R-:W-:Y:S02]  /*1900*/  ISETP.GE.AND P1, PT, R72, 0x41, PT ;  /* 0x000000414800780c */ /* 0x000fe40003f26270 */
[C---:B------:R-:W-:Y:S01]  /*1910*/  ISETP.GE.AND P5, PT, R177.reuse, c[0x0][0x1d4], PT ;  /* 0x00007500b1007a0c */ /* 0x040fe20003fa6270 */
[----:B------:R-:W0:Y:S06]  /*1920*/  LDGDEPBAR ;  /* 0x00000000000079af */ /* 0x000e2c0000000000 */
[----:B-1----:R-:W-:-:S04]  /*1930*/  @P6 IMAD.WIDE R14, R177, 0x2, R12 ;  /* 0x00000002b10e6825 */ /* 0x002fc800078e020c */
[C---:B---3--:R-:W-:Y:S02]  /*1940*/  @P1 IMAD.WIDE R20, R173.reuse, 0x2, R8 ;  /* 0x00000002ad141825 */ /* 0x048fe400078e0208 */
[----:B------:R1:W-:Y:S02]  /*1950*/  @P6 LDGSTS.E.BYPASS.LTC128B.128 [R120+0x8100], [R14.64], !P5 ;  /* 0x081000000e786fae */ /* 0x0003e4000e901d4e */
[----:B----4-:R-:W-:-:S04]  /*1960*/  @P2 IMAD.WIDE R18, R173, 0x2, R10 ;  /* 0x00000002ad122825 */ /* 0x010fc800078e020a */
[----:B--2---:R-:W-:-:S04]  /*1970*/  @P6 IMAD.WIDE R16, R173, 0x2, R12 ;  /* 0x00000002ad106825 */ /* 0x004fc800078e020c */
[C---:B------:R-:W-:Y:S01]  /*1980*/  @P2 IMAD.WIDE R12, R177.reuse, 0x2, R10 ;  /* 0x00000002b10c2825 */ /* 0x040fe200078e020a */
[----:B------:R2:W-:Y:S03]  /*1990*/  @P6 LDGSTS.E.BYPASS.LTC128B.128 [R120+0xc100], [R16.64], !P4 ;  /* 0x0c10000010786fae */ /* 0x0005e6000e101d4e */
[C---:B------:R-:W-:Y:S01]  /*19a0*/  @P1 IMAD.WIDE R10, R177.reuse, 0x2, R8 ;  /* 0x00000002b10a1825 */ /* 0x040fe200078e0208 */
[----:B------:R3:W-:Y:S03]  /*19b0*/  @P2 LDGSTS.E.BYPASS.LTC128B.128 [R120+0x9100], [R12.64], !P5 ;  /* 0x091000000c782fae */ /* 0x0007e6000e901d4e */
[--C-:B------:R-:W-:Y:S01]  /*19c0*/  @P0 IMAD.WIDE R8, R177, 0x2, R6.reuse ;  /* 0x00000002b1080825 */ /* 0x100fe200078e0206 */
[----:B------:R2:W-:Y:S03]  /*19d0*/  @P2 LDGSTS.E.BYPASS.LTC128B.128 [R120+0xd100], [R18.64], !P4 ;  /* 0x0d10000012782fae */ /* 0x0005e6000e101d4e */
[----:B------:R-:W-:Y:S01]  /*19e0*/  @P0 IMAD.WIDE R6, R173, 0x2, R6 ;  /* 0x00000002ad060825 */ /* 0x000fe200078e0206 */
[----:B------:R4:W-:Y:S04]  /*19f0*/  @P1 LDGSTS.E.BYPASS.LTC128B.128 [R120+0xa100], [R10.64], !P5 ;  /* 0x0a1000000a781fae */ /* 0x0009e8000e901d4e */
[----:B------:R1:W-:Y:S01]  /*1a00*/  @P1 LDGSTS.E.BYPASS.LTC128B.128 [R120+0xe100], [R20.64], !P4 ;  /* 0x0e10000014781fae */ /* 0x0003e2000e101d4e */
[----:B------:R-:W-:-:S03]  /*1a10*/  R2P PR, R0, 0x6 ;  /* 0x0000000600007804 */ /* 0x000fc60000000000 */
[----:B------:R4:W-:Y:S04]  /*1a20*/  @P0 LDGSTS.E.BYPASS.LTC128B.128 [R120+0xb100], [R8.64], !P5 ;  /* 0x0b10000008780fae */ /* 0x0009e8000e901d4e */
[----:B------:R1:W-:Y:S01]  /*1a30*/  @P0 LDGSTS.E.BYPASS.LTC128B.128 [R120+0xf100], [R6.64], !P4 ;  /* 0x0f10000006780fae */ /* 0x0003e2000e101d4e */
[----:B------:R-:W-:-:S03]  /*1a40*/  LOP3.LUT P0, RZ, R48, 0x2, RZ, 0xc0, !PT ;  /* 0x0000000230ff7812 */ /* 0x000fc6000780c0ff */
[----:B------:R-:W0:Y:S01]  /*1a50*/  LDGDEPBAR ;  /* 0x00000000000079af */ /* 0x000e220000000000 */
[----:B---3--:R-:W-:Y:S01]  /*1a60*/  IMAD.SHL.U32 R13, R2, 0x40, RZ ;  /* 0x00000040020d7824 */ /* 0x008fe200078e00ff */
[----:B------:R-:W-:Y:S01]  /*1a70*/  LOP3.LUT R12, R5, 0x1c0, RZ, 0xc0, !PT ;  /* 0x000001c0050c7812 */ /* 0x000fe200078ec0ff */
[----:B------:R-:W-:-:S03]  /*1a80*/  IMAD.MOV.U32 R5, RZ, RZ, 0x10 ;  /* 0x00000010ff057424 */ /* 0x000fc600078e00ff */
[----:B------:R-:W-:Y:S02]  /*1a90*/  LOP3.LUT R2, R4, 0xfffffe00, R13, 0xf8, !PT ;  /* 0xfffffe0004027812 */ /* 0x000fe400078ef80d */
[----:B------:R-:W-:Y:S02]  /*1aa0*/  LOP3.LUT R3, R12, 0x8, R3, 0xf8, !PT ;  /* 0x000000080c037812 */ /* 0x000fe400078ef803 */
[----:B------:R-:W-:Y:S02]  /*1ab0*/  SHF.R.U32.HI R4, RZ, 0x3, R12 ;  /* 0x00000003ff047819 */ /* 0x000fe4000001160c */
[----:B------:R-:W-:Y:S02]  /*1ac0*/  SEL R5, R5, 0xfffffff0, !P1 ;  /* 0xfffffff005057807 */ /* 0x000fe40004800000 */
[----:B------:R-:W-:-:S05]  /*1ad0*/  LOP3.LUT R3, R3, R4, RZ, 0x3c, !PT ;  /* 0x0000000403037212 */ /* 0x000fca00078e3cff */
[----:B------:R-:W-:Y:S01]  /*1ae0*/  IMAD R250, R250, 0x200, R3 ;  /* 0x00000200fafa7824 */ /* 0x000fe200078e0203 */
[----:B------:R-:W-:Y:S01]  /*1af0*/  SEL R3, R52, 0xffffffe0, !P2 ;  /* 0xffffffe034037807 */ /* 0x000fe20005000000 */
[----:B-1----:R-:W-:Y:S01]  /*1b00*/  IMAD R7, R117, 0x400, R2 ;  /* 0x0000040075077824 */ /* 0x002fe200078e0202 */
[----:B------:R-:W-:-:S04]  /*1b10*/  DEPBAR.LE SB0, 0x1 ;  /* 0x000080400000791a */ /* 0x000fc80000000000 */
[C---:B------:R-:W-:Y:S01]  /*1b20*/  LEA R4, R7.reuse, 0x100, 0x1 ;  /* 0x0000010007047811 */ /* 0x040fe200078e08ff */
[----:B------:R-:W-:Y:S01]  /*1b30*/  IMAD.SHL.U32 R7, R7, 0x2, RZ ;  /* 0x0000000207077824 */ /* 0x000fe200078e00ff */
[----:B------:R-:W-:Y:S01]  /*1b40*/  BAR.SYNC.DEFER_BLOCKING 0x0 ;  /* 0x0000000000007b1d */ /* 0x000fe20000010000 */
[----:B------:R-:W-:Y:S01]  /*1b50*/  IMAD.SHL.U32 R250, R250, 0x2, RZ ;  /* 0x00000002fafa7824 */ /* 0x000fe200078e00ff */
[----:B------:R-:W-:Y:S01]  /*1b60*/  LOP3.LUT P2, RZ, R48, 0x4, RZ, 0xc0, !PT ;  /* 0x0000000430ff7812 */ /* 0x000fe2000784c0ff */
[--C-:B------:R-:W-:Y:S02]  /*1b70*/  IMAD R6, R5, 0x2, R4.reuse ;  /* 0x0000000205067824 */ /* 0x100fe400078e0204 */
[C---:B------:R-:W-:Y:S01]  /*1b80*/  IMAD R4, R3.reuse, 0x2, R4 ;  /* 0x0000000203047824 */ /* 0x040fe200078e0204 */
[C---:B------:R-:W-:Y:S01]  /*1b90*/  IADD3 R249, R250.reuse, 0x8120, RZ ;  /* 0x00008120faf97810 */ /* 0x040fe20007ffe0ff */
[----:B------:R-:W-:Y:S01]  /*1ba0*/  IMAD R0, R3, 0x2, R6 ;  /* 0x0000000203007824 */ /* 0x000fe200078e0206 */
[----:B------:R-:W-:Y:S04]  /*1bb0*/  LDSM.16.M88.4 R136, [R7+0x100] ;  /* 0x000100000788783b */ /* 0x000fe80000000200 */
[----:B------:R-:W-:Y:S04]  /*1bc0*/  LDSM.16.M88.4 R212, [R7+0x4100] ;  /* 0x0041000007d4783b */ /* 0x000fe80000000200 */
[----:B------:R-:W-:Y:S04]  /*1bd0*/  LDSM.16.M88.4 R168, [R6] ;  /* 0x0000000006a8783b */ /* 0x000fe80000000200 */
[----:B------:R1:W-:Y:S04]  /*1be0*/  LDSM.16.M88.4 R216, [R6+0x4000] ;  /* 0x0040000006d8783b */ /* 0x0003e80000000200 */
[----:B------:R-:W-:Y:S04]  /*1bf0*/  LDSM.16.M88.4 R204, [R4] ;  /* 0x0000000004cc783b */ /* 0x000fe80000000200 */
[----:B------:R-:W-:Y:S04]  /*1c00*/  LDSM.16.M88.4 R220, [R4+0x4000] ;  /* 0x0040000004dc783b */ /* 0x000fe80000000200 */
[----:B------:R-:W-:Y:S04]  /*1c10*/  LDSM.16.M88.4 R208, [R0] ;  /* 0x0000000000d0783b */ /* 0x000fe80000000200 */
[----:B------:R3:W-:Y:S04]  /*1c20*/  LDSM.16.M88.4 R224, [R0+0x4000] ;  /* 0x0040000000e0783b */ /* 0x0007e80000000200 */
[----:B------:R-:W-:Y:S01]  /*1c30*/  BAR.SYNC.DEFER_BLOCKING 0x0 ;  /* 0x0000000000007b1d */ /* 0x000fe20000010000 */
[----:B-1----:R-:W-:-:S04]  /*1c40*/  IADD3 R6, R250, 0x8100, RZ ;  /* 0x00008100fa067810 */ /* 0x002fc80007ffe0ff */
[----:B------:R-:W-:Y:S01]  /*1c50*/  @P0 IADD3 R249, R6, -0x20, RZ ;  /* 0xffffffe006f90810 */ /* 0x000fe20007ffe0ff */
[----:B------:R-:W-:-:S03]  /*1c60*/  IMAD.WIDE.U32 R6, R252, c[0x0][0x208], RZ ;  /* 0x00008200fc067a25 */ /* 0x000fc600078e00ff */
[C---:B------:R-:W-:Y:S02]  /*1c70*/  IADD3 R243, R249.reuse, 0x800, RZ ;  /* 0x00000800f9f37810 */ /* 0x040fe40007ffe0ff */
[C---:B------:R-:W-:Y:S02]  /*1c80*/  IADD3 R242, R249.reuse, 0x1000, RZ ;  /* 0x00001000f9f27810 */ /* 0x040fe40007ffe0ff */
[C---:B------:R-:W-:Y:S02]  /*1c90*/  IADD3 R241, R249.reuse, 0x1800, RZ ;  /* 0x00001800f9f17810 */ /* 0x040fe40007ffe0ff */
[----:B------:R-:W-:Y:S01]  /*1ca0*/  IADD3 R240, R249, 0x2000, RZ ;  /* 0x00002000f9f07810 */ /* 0x000fe20007ffe0ff */
[----:B---3--:R-:W-:Y:S01]  /*1cb0*/  IMAD R0, R49, c[0x0][0x218], RZ ;  /* 0x0000860031007a24 */ /* 0x008fe200078e02ff */
[C---:B------:R-:W-:Y:S02]  /*1cc0*/  IADD3 R239, R249.reuse, 0x2800, RZ ;  /* 0x00002800f9ef7810 */ /* 0x040fe40007ffe0ff */
[----:B------:R-:W-:Y:S01]  /*1cd0*/  IADD3 R238, R249, 0x3000, RZ ;  /* 0x00003000f9ee7810 */ /* 0x000fe20007ffe0ff */
[----:B------:R-:W-:-:S04]  /*1ce0*/  DEPBAR.LE SB0, 0x0 ;  /* 0x000080000000791a */ /* 0x000fc80000000000 */
[----:B------:R-:W-:Y:S01]  /*1cf0*/  BAR.SYNC.DEFER_BLOCKING 0x0 ;  /* 0x0000000000007b1d */ /* 0x000fe20000010000 */
[C---:B------:R-:W-:Y:S02]  /*1d00*/  IADD3 R237, R249.reuse, 0x3800, RZ ;  /* 0x00003800f9ed7810 */ /* 0x040fe40007ffe0ff */
[C---:B------:R-:W-:Y:S02]  /*1d10*/  IADD3 R235, R249.reuse, 0x4000, RZ ;  /* 0x00004000f9eb7810 */ /* 0x040fe40007ffe0ff */
[C---:B------:R-:W-:Y:S02]  /*1d20*/  IADD3 R234, R249.reuse, 0x4800, RZ ;  /* 0x00004800f9ea7810 */ /* 0x040fe40007ffe0ff */
[C---:B------:R-:W-:Y:S02]  /*1d30*/  IADD3 R233, R249.reuse, 0x5000, RZ ;  /* 0x00005000f9e97810 */ /* 0x040fe40007ffe0ff */
[C---:B------:R-:W-:Y:S02]  /*1d40*/  IADD3 R232, R249.reuse, 0x5800, RZ ;  /* 0x00005800f9e87810 */ /* 0x040fe40007ffe0ff */
[----:B------:R-:W-:-:S02]  /*1d50*/  IADD3 R231, R249, 0x6000, RZ ;  /* 0x00006000f9e77810 */ /* 0x000fc40007ffe0ff */
[C---:B------:R-:W-:Y:S02]  /*1d60*/  IADD3 R230, R249.reuse, 0x6800, RZ ;  /* 0x00006800f9e67810 */ /* 0x040fe40007ffe0ff */
[C---:B------:R-:W-:Y:S02]  /*1d70*/  IADD3 R229, R249.reuse, 0x7000, RZ ;  /* 0x00007000f9e57810 */ /* 0x040fe40007ffe0ff */
[----:B------:R-:W-:Y:S01]  /*1d80*/  IADD3 R228, R249, 0x7800, RZ ;  /* 0x00007800f9e47810 */ /* 0x000fe20007ffe0ff */
[----:B------:R-:W1:Y:S04]  /*1d90*/  LDSM.16.M88.4 R12, [R250+0x8900] ;  /* 0x00890000fa0c783b */ /* 0x000e680000000200 */
[----:B--2---:R-:W-:Y:S04]  /*1da0*/  LDSM.16.M88.4 R16, [R249+0x800] ;  /* 0x00080000f910783b */ /* 0x004fe80000000200 */
[----:B----4-:R-:W-:Y:S04]  /*1db0*/  LDSM.16.M88.4 R8, [R250+0x9900] ;  /* 0x00990000fa08783b */ /* 0x010fe80000000200 */
[----:B------:R-:W2:Y:S04]  /*1dc0*/  LDSM.16.M88.4 R32, [R250+0x8100] ;  /* 0x00810000fa20783b */ /* 0x000ea80000000200 */
[----:B-----5:R-:W3:Y:S04]  /*1dd0*/  LDSM.16.M88.4 R24, [R249] ;  /* 0x00000000f918783b */ /* 0x020ee80000000200 */
[----:B------:R-:W4:Y:S04]  /*1de0*/  LDSM.16.M88.4 R20, [R250+0x9100] ;  /* 0x00910000fa14783b */ /* 0x000f280000000200 */
        /* <DEDUP_REMOVED lines=8> */
[C---:B------:R-:W-:Y:S07]  /*1e70*/  HMMA.16816.F32 R28, R168.reuse, R16, R28 ;  /* 0x00000010a81c723c */ /* 0x040fee000000181c */
[----:B------:R-:W-:Y:S01]  /*1e80*/  IMAD R17, R36, c[0x0][0x208], RZ ;  /* 0x0000820024117a24 */ /* 0x000fe200078e02ff */
[----:B------:R-:W-:Y:S01]  /*1e90*/  HMMA.16816.F32 R12, R168, R18, R12 ;  /* 0x00000012a80c723c */ /* 0x000fe2000000180c */
[----:B------:R-:W1:Y:S02]  /*1ea0*/  LDSM.16.M88.4 R36, [R249+0x1800] ;  /* 0x00180000f924783b */ /* 0x000e640000000200 */
[----:B------:R-:W-:-:S04]  /*1eb0*/  IMAD R17, R252, c[0x0][0x20c], R17 ;  /* 0x00008300fc117a24 */ /* 0x000fc800078e0211 */
[----:B------:R-:W-:Y:S01]  /*1ec0*/  IMAD.IADD R7, R7, 0x1, R17 ;  /* 0x0000000107077824 */ /* 0x000fe200078e0211 */
[----:B------:R-:W-:Y:S03]  /*1ed0*/  HMMA.16816.F32 R32, R136, R34, RZ ;  /* 0x000000228820723c */ /* 0x000fe600000018ff */
[----:B------:R-:W-:-:S05]  /*1ee0*/  IMAD.WIDE.U32 R6, R251, c[0x0][0x218], R6 ;  /* 0x00008600fb067a25 */ /* 0x000fca00078e0006 */
[----:B------:R-:W-:Y:S01]  /*1ef0*/  HMMA.16816.F32 R16, R136, R8, RZ ;  /* 0x000000088810723c */ /* 0x000fe200000018ff */
[----:B------:R-:W-:-:S06]  /*1f00*/  IADD3 R51, P0, R6, UR24, RZ ;  /* 0x0000001806337c10 */ /* 0x000fcc000ff1e0ff */
[----:B------:R-:W-:Y:S01]  /*1f10*/  IMAD R9, R251, c[0x0][0x21c], R0 ;  /* 0x00008700fb097a24 */ /* 0x000fe200078e0200 */
[C---:B---3--:R-:W-:Y:S04]  /*1f20*/  HMMA.16816.F32 R40, R168.reuse, R24, R40 ;  /* 0x00000018a828723c */ /* 0x048fe80000001828 */
[----:B------:R-:W-:Y:S02]  /*1f30*/  IADD3.X R6, R7, UR16, R9, P0, !PT ;  /* 0x0000001007067c10 */ /* 0x000fe400087fe409 */
[C---:B------:R-:W-:Y:S02]  /*1f40*/  LEA R56, P0, R51.reuse, c[0x0][0x1f8], 0x1 ;  /* 0x00007e0033387a11 */ /* 0x040fe400078008ff */
[----:B------:R-:W-:Y:S02]  /*1f50*/  HMMA.16816.F32 R32, R168, R26, R32 ;  /* 0x0000001aa820723c */ /* 0x000fe40000001820 */
[----:B------:R-:W-:Y:S01]  /*1f60*/  LEA.HI.X R51, R51, c[0x0][0x1fc], R6, 0x1, P0 ;  /* 0x00007f0033337a11 */ /* 0x000fe200000f0c06 */
[----:B------:R-:W2:Y:S01]  /*1f70*/  SHFL.IDX PT, R82, R56, RZ, 0x181f ;  /* 0x00181fff38527589 */ /* 0x000ea200000e0000 */
[----:B------:R-:W-:-:S03]  /*1f80*/  IMAD.WIDE R6, R177, 0x2, RZ ;  /* 0x00000002b1067825 */ /* 0x000fc600078e02ff */
[----:B------:R-:W3:Y:S01]  /*1f90*/  SHFL.IDX PT, R74, R56, 0x1, 0x181f ;  /* 0x00381f00384a7f89 */ /* 0x000ee200000e0000 */
[----:B----4-:R-:W-:Y:S03]  /*1fa0*/  HMMA.16816.F32 R24, R136, R20, RZ ;  /* 0x000000148818723c */ /* 0x010fe600000018ff */
[----:B------:R-:W4:Y:S04]  /*1fb0*/  SHFL.IDX PT, R92, R56, 0x2, 0x181f ;  /* 0x00581f00385c7f89 */ /* 0x000f2800000e0000 */
[----:B------:R-:W5:Y:S01]  /*1fc0*/  SHFL.IDX PT, R50, R51, RZ, 0x181f ;  /* 0x00181fff33327589 */ /* 0x000f6200000e0000 */
[----:B-1----:R-:W-:Y:S03]  /*1fd0*/  HMMA.16816.F32 R16, R168, R36, R16 ;  /* 0x00000024a810723c */ /* 0x002fe60000001810 */
[----:B------:R-:W1:Y:S04]  /*1fe0*/  SHFL.IDX PT, R94, R56, 0x3, 0x181f ;  /* 0x00781f00385e7f89 */ /* 0x000e6800000e0000 */
[----:B------:R-:W1:Y:S01]  /*1ff0*/  SHFL.IDX PT, R49, R51, 0x1, 0x181f ;  /* 0x00381f0033317f89 */ /* 0x000e6200000e0000 */
[----:B------:R-:W-:Y:S01]  /*2000*/  IMAD.WIDE R36, R173, 0x2, RZ ;  /* 0x00000002ad247825 */ /* 0x000fe200078e02ff */
[----:B------:R-:W-:Y:S02]  /*2010*/  HMMA.16816.F32 R20, R136, R22, RZ ;  /* 0x000000168814723c */ /* 0x000fe400000018ff */
[----:B------:R-:W1:Y:S01]  /*2020*/  SHFL.IDX PT, R4, R51, 0x2, 0x181f ;  /* 0x00581f0033047f89 */ /* 0x000e6200000e0000 */
[----:B--2---:R-:W-:-:S03]  /*2030*/  IADD3 R54, P0, R82, R6, RZ ;  /* 0x0000000652367210 */ /* 0x004fc60007f1e0ff */
[----:B------:R-:W2:Y:S01]  /*2040*/  SHFL.IDX PT, R0, R51, 0x3, 0x181f ;  /* 0x00781f0033007f89 */ /* 0x000ea200000e0000 */
[C---:B---3--:R-:W-:Y:S01]  /*2050*/  IADD3 R80, P6, R6.reuse, R74, RZ ;  /* 0x0000004a06507210 */ /* 0x048fe20007fde0ff */
[----:B------:R-:W-:Y:S01]  /*2060*/  HMMA.16816.F32 R8, R136, R10, RZ ;  /* 0x0000000a8808723c */ /* 0x000fe200000018ff */
[----:B----4-:R-:W-:Y:S01]  /*2070*/  IADD3 R96, P1, R6, R92, RZ ;  /* 0x0000005c06607210 */ /* 0x010fe20007f3e0ff */
[----:B------:R-:W3:Y:S01]  /*2080*/  LDSM.16.M88.4 R56, [R250+0xa900] ;  /* 0x00a90000fa38783b */ /* 0x000ee20000000200 */
[----:B-----5:R-:W-:-:S05]  /*2090*/  IMAD.X R55, R50, 0x1, R7, P0 ;  /* 0x0000000132377824 */ /* 0x020fca00000e0607 */
[----:B------:R-:W-:Y:S01]  /*20a0*/  HMMA.16816.F32 R24, R168, R44, R24 ;  /* 0x0000002ca818723c */ /* 0x000fe20000001818 */
[----:B-1----:R-:W-:Y:S01]  /*20b0*/  IADD3 R6, P0, R6, R94, RZ ;  /* 0x0000005e06067210 */ /* 0x002fe20007f1e0ff */
[----:B------:R-:W-:Y:S01]  /*20c0*/  IMAD.X R81, R7, 0x1, R49, P6 ;  /* 0x0000000107517824 */ /* 0x000fe200030e0631 */
[----:B------:R-:W-:-:S05]  /*20d0*/  IADD3 R82, P6, R82, R36, RZ ;  /* 0x0000002452527210 */ /* 0x000fca0007fde0ff */
[C---:B------:R-:W-:Y:S01]  /*20e0*/  HMMA.16816.F32 R20, R168.reuse, R46, R20 ;  /* 0x0000002ea814723c */ /* 0x040fe20000001814 */
[----:B------:R-:W1:Y:S01]  /*20f0*/  LDSM.16.M88.4 R44, [R249+0x2000] ;  /* 0x00200000f92c783b */ /* 0x000e620000000200 */
[----:B------:R-:W-:Y:S01]  /*2100*/  IMAD.X R97, R7, 0x1, R4, P1 ;  /* 0x0000000107617824 */ /* 0x000fe200008e0604 */
[----:B------:R-:W-:Y:S01]  /*2110*/  IADD3 R92, P1, R36, R92, RZ ;  /* 0x0000005c245c7210 */ /* 0x000fe20007f3e0ff */
[----:B------:R-:W-:Y:S01]  /*2120*/  IMAD.X R83, R50, 0x1, R37, P6 ;  /* 0x0000000132537824 */ /* 0x000fe200030e0625 */
[----:B------:R-:W-:Y:S01]  /*2130*/  ISETP.GE.AND P6, PT, R177, c[0x0][0x1d4], PT ;  /* 0x00007500b1007a0c */ /* 0x000fe20003fc6270 */
[----:B--2---:R-:W-:Y:S01]  /*2140*/  IMAD.X R7, R7, 0x1, R0, P0 ;  /* 0x0000000107077824 */ /* 0x004fe200000e0600 */
[----:B------:R-:W-:Y:S01]  /*2150*/  IADD3 R74, P0, R36, R74, RZ ;  /* 0x0000004a244a7210 */ /* 0x000fe20007f1e0ff */
[----:B------:R-:W-:Y:S01]  /*2160*/  IMAD.X R93, R37, 0x1, R4, P1 ;  /* 0x00000001255d7824 */ /* 0x000fe200008e0604 */
[----:B------:R-:W-:Y:S01]  /*2170*/  ISETP.GE.AND P1, PT, R53, c[0x0][0x1d4], PT ;  /* 0x0000750035007a0c */ /* 0x000fe20003f26270 */
[----:B------:R-:W-:Y:S01]  /*2180*/  HMMA.16816.F32 R8, R168, R38, R8 ;  /* 0x00000026a808723c */ /* 0x000fe20000001808 */
[----:B------:R-:W-:Y:S01]  /*2190*/  IADD3 R4, R120, 0x100, RZ ;  /* 0x0000010078047810 */ /* 0x000fe20007ffe0ff */
[C---:B------:R-:W-:Y:S01]  /*21a0*/  IMAD.X R75, R37.reuse, 0x1, R49, P0 ;  /* 0x00000001254b7824 */ /* 0x040fe200000e0631 */
[----:B------:R-:W-:Y:S01]  /*21b0*/  IADD3 R94, P0, R36, R94, RZ ;  /* 0x0000005e245e7210 */ /* 0x000fe20007f1e0ff */
[----:B------:R-:W2:Y:S04]  /*21c0*/  LDSM.16.M88.4 R48, [R250+0xb100] ;  /* 0x00b10000fa30783b */ /* 0x000ea80000000200 */
[----:B------:R-:W-:Y:S01]  /*21d0*/  IMAD.X R95, R37, 0x1, R0, P0 ;  /* 0x00000001255f7824 */ /* 0x000fe200000e0600 */
[----:B------:R-:W-:Y:S01]  /*21e0*/  ISETP.LT.OR P0, PT, R72, 0x1, P6 ;  /* 0x000000014800780c */ /* 0x000fe20003701670 */
[----:B------:R-:W4:Y:S01]  /*21f0*/  LDSM.16.M88.4 R36, [R250+0xb900] ;  /* 0x00b90000fa24783b */ /* 0x000f220000000200 */
[----:B------:R-:W-:Y:S01]  /*2200*/  SEL R0, R52, 0xffffffe0, !P2 ;  /* 0xffffffe034007807 */ /* 0x000fe20005000000 */
[----:B------:R-:W-:Y:S01]  /*2210*/  HMMA.16816.F32 R68, R136, R64, RZ ;  /* 0x000000408844723c */ /* 0x000fe200000018ff */
[----:B------:R-:W-:Y:S01]  /*2220*/  ISETP.LT.OR P2, PT, R72, 0x1, P1 ;  /* 0x000000014800780c */ /* 0x000fe20000f41670 */
[----:B------:R5:W-:Y:S02]  /*2230*/  STL [R1+0x1c], R4 ;  /* 0x00001c0401007387 */ /* 0x000be40000100800 */
[----:B------:R-:W-:-:S02]  /*2240*/  IMAD R247, R0, 0x2, R250 ;  /* 0x0000000200f77824 */ /* 0x000fc400078e02fa */
[----:B------:R-:W-:Y:S01]  /*2250*/  IMAD R236, R0, 0x2, R249 ;  /* 0x0000000200ec7824 */ /* 0x000fe200078e02f9 */
[----:B------:R-:W-:Y:S01]  /*2260*/  IADD3 R0, R120, 0x4100, RZ ;  /* 0x0000410078007810 */ /* 0x000fe20007ffe0ff */
[----:B------:R-:W-:Y:S02]  /*2270*/  HMMA.16816.F32 R64, R136, R66, RZ ;  /* 0x000000428840723c */ /* 0x000fe400000018ff */
[----:B------:R-:W-:Y:S01]  /*2280*/  @!PT LDS RZ, [RZ] ;  /* 0x00000000fffff984 */ /* 0x000fe20000000800 */
[----:B------:R-:W-:Y:S01]  /*2290*/  @!PT LDS RZ, [RZ] ;  /* 0x00000000fffff984 */ /* 0x000fe20000000800 */
[----:B------:R-:W-:Y:S01]  /*22a0*/  @!PT LDS RZ, [RZ] ;  /* 0x00000000fffff984 */ /* 0x000fe20000000800 */
[----:B------:R2:W-:Y:S01]  /*22b0*/  LDGSTS.E.BYPASS.LTC128B.128 [R120+0x100], [R54.64], !P0 ;  /* 0x0010000036787fae */ /* 0x0005e2000c101d4e */
[----:B------:R-:W-:-:S03]  /*22c0*/  ISETP.LT.OR P0, PT, R72, 0x21, P6 ;  /* 0x000000214800780c */ /* 0x000fc60003701670 */
[----:B------:R2:W-:Y:S01]  /*22d0*/  LDGSTS.E.BYPASS.LTC128B.128 [R120+0x4100], [R82.64], !P2 ;  /* 0x0410000052787fae */ /* 0x0005e2000d101d4e */
[C---:B------:R-:W-:Y:S01]  /*22e0*/  ISETP.LT.OR P2, PT, R72.reuse, 0x21, P1 ;  /* 0x000000214800780c */ /* 0x040fe20000f41670 */
[----:B---3--:R-:W-:Y:S02]  /*22f0*/  HMMA.16816.F32 R60, R136, R56, RZ ;  /* 0x00000038883c723c */ /* 0x008fe400000018ff */
[----:B------:R3:W-:Y:S04]  /*2300*/  STL [R1+0x18], R0 ;  /* 0x0000180001007387 */ /* 0x0007e80000100800 */
[----:B------:R-:W-:Y:S02]  /*2310*/  STL [R1+0x30], R175 ;  /* 0x000030af01007387 */ /* 0x000fe40000100800 */
[----:B-1----:R-:W-:Y:S02]  /*2320*/  HMMA.16816.F32 R68, R168, R44, R68 ;  /* 0x0000002ca844723c */ /* 0x002fe40000001844 */
[----:B------:R1:W-:Y:S01]  /*2330*/  LDGSTS.E.BYPASS.LTC128B.128 [R120+0x1100], [R80.64], !P0 ;  /* 0x0110000050787fae */ /* 0x0003e2000c101d4e */
[----:B------:R-:W-:-:S02]  /*2340*/  ISETP.LT.OR P0, PT, R72, 0x41, P6 ;  /* 0x000000414800780c */ /* 0x000fc40003701670 */
[C---:B------:R-:W-:Y:S01]  /*2350*/  ISETP.LT.OR P6, PT, R72.reuse, 0x61, P6 ;  /* 0x000000614800780c */ /* 0x040fe200037c1670 */
[----:B------:R4:W-:Y:S01]  /*2360*/  LDGSTS.E.BYPASS.LTC128B.128 [R120+0x5100], [R74.64], !P2 ;  /* 0x051000004a787fae */ /* 0x0009e2000d101d4e */
[C---:B------:R-:W-:Y:S01]  /*2370*/  ISETP.LT.OR P2, PT, R72.reuse, 0x41, P1 ;  /* 0x000000414800780c */ /* 0x040fe20000f41670 */
[----:B------:R-:W-:Y:S01]  /*2380*/  HMMA.16816.F32 R64, R168, R46, R64 ;  /* 0x0000002ea840723c */ /* 0x000fe20000001840 */
[----:B------:R-:W-:Y:S02]  /*2390*/  ISETP.LT.OR P1, PT, R72, 0x61, P1 ;  /* 0x000000614800780c */ /* 0x000fe40000f21670 */
[----:B-----5:R-:W-:-:S05]  /*23a0*/  IADD3 R4, R120, 0x1100, RZ ;  /* 0x0000110078047810 */ /* 0x020fca0007ffe0ff */
[----:B------:R5:W-:Y:S01]  /*23b0*/  LDGSTS.E.BYPASS.LTC128B.128 [R120+0x2100], [R96.64], !P0 ;  /* 0x0210000060787fae */ /* 0x000be2000c101d4e */
[C---:B--2---:R-:W-:Y:S01]  /*23c0*/  HMMA.16816.F32 R52, R136.reuse, R48, RZ ;  /* 0x000000308834723c */ /* 0x044fe200000018ff */
[----:B------:R-:W-:Y:S02]  /*23d0*/  PLOP3.LUT P0, PT, PT, PT, UP0, 0x80, 0x0 ;  /* 0x000000000000781c */ /* 0x000fe40003f0f008 */
[----:B------:R2:W-:Y:S01]  /*23e0*/  LDGSTS.E.BYPASS.LTC128B.128 [R120+0x6100], [R92.64], !P2 ;  /* 0x061000005c787fae */ /* 0x0005e2000d101d4e */
[----:B---3--:R-:W-:Y:S02]  /*23f0*/  IADD3 R0, R120, 0x5100, RZ ;  /* 0x0000510078007810 */ /* 0x008fe40007ffe0ff */
[----:B------:R-:W-:Y:S01]  /*2400*/  ISETP.GT.AND P2, PT, R122, 0x7f, PT ;  /* 0x0000007f7a00780c */ /* 0x000fe20003f44270 */
[----:B------:R3:W-:Y:S01]  /*2410*/  LDGSTS.E.BYPASS.LTC128B.128 [R120+0x3100], [R6.64], !P6 ;  /* 0x0310000006787fae */ /* 0x0007e2000f101d4e */
[C---:B------:R-:W-:Y:S03]  /*2420*/  HMMA.16816.F32 R48, R136.reuse, R50, RZ ;  /* 0x000000328830723c */ /* 0x040fe600000018ff */
[----:B------:R2:W-:Y:S04]  /*2430*/  LDGSTS.E.BYPASS.LTC128B.128 [R120+0x7100], [R94.64], !P1 ;  /* 0x071000005e787fae */ /* 0x0005e8000c901d4e */
[----:B-1----:R-:W-:Y:S01]  /*2440*/  LDSM.16.M88.4 R80, [R247+0x8100] ;  /* 0x00810000f750783b */ /* 0x002fe20000000200 */
[C---:B----4-:R-:W-:Y:S03]  /*2450*/  HMMA.16816.F32 R44, R136.reuse, R36, RZ ;  /* 0x00000024882c723c */ /* 0x050fe600000018ff */
[----:B------:R-:W1:Y:S04]  /*2460*/  LDSM.16.M88.4 R72, [R247+0x8900] ;  /* 0x00890000f748783b */ /* 0x000e680000000200 */
[----:B------:R-:W-:Y:S01]  /*2470*/  LDSM.16.M88.4 R100, [R250+0xd100] ;  /* 0x00d10000fa64783b */ /* 0x000fe20000000200 */
[C---:B------:R-:W-:Y:S03]  /*2480*/  HMMA.16816.F32 R36, R136.reuse, R38, RZ ;  /* 0x000000268824723c */ /* 0x040fe600000018ff */
[----:B-----5:R-:W-:Y:S04]  /*2490*/  LDSM.16.M88.4 R96, [R236+0x800] ;  /* 0x00080000ec60783b */ /* 0x020fe80000000200 */
[----:B------:R-:W-:Y:S01]  /*24a0*/  LDSM.16.M88.4 R104, [R249+0x5800] ;  /* 0x00580000f968783b */ /* 0x000fe20000000200 */
[----:B------:R-:W-:Y:S03]  /*24b0*/  HMMA.16816.F32 R56, R136, R58, RZ ;  /* 0x0000003a8838723c */ /* 0x000fe600000018ff */
[----:B------:R-:W-:Y:S04]  /*24c0*/  LDSM.16.M88.4 R112, [R247+0xe900] ;  /* 0x00e90000f770783b */ /* 0x000fe80000000200 */
[----:B--2---:R-:W-:Y:S01]  /*24d0*/  LDSM.16.M88.4 R92, [R236+0x1000] ;  /* 0x00100000ec5c783b */ /* 0x004fe20000000200 */
[C---:B------:R-:W-:Y:S03]  /*24e0*/  HMMA.16816.F32 R52, R168.reuse, R76, R52 ;  /* 0x0000004ca834723c */ /* 0x040fe60000001834 */
[----:B------:R-:W-:Y:S04]  /*24f0*/  LDSM.16.M88.4 R108, [R247+0xf100] ;  /* 0x00f10000f76c783b */ /* 0x000fe80000000200 */
[----:B------:R-:W0:Y:S01]  /*2500*/  LDGDEPBAR ;  /* 0x00000000000079af */ /* 0x000e220000000000 */
[C---:B------:R-:W-:Y:S03]  /*2510*/  HMMA.16816.F32 R48, R168.reuse, R78, R48 ;  /* 0x0000004ea830723c */ /* 0x040fe60000001830 */
[----:B------:R-:W-:Y:S04]  /*2520*/  LDSM.16.M88.4 R76, [R247+0x9900] ;  /* 0x00990000f74c783b */ /* 0x000fe80000000200 */
[----:B------:R2:W-:Y:S01]  /*2530*/  STL [R1+0x14], R4 ;  /* 0x0000140401007387 */ /* 0x0005e20000100800 */
[----:B------:R-:W-:Y:S03]  /*2540*/  HMMA.16816.F32 R44, R168, R88, R44 ;  /* 0x00000058a82c723c */ /* 0x000fe6000000182c */
[----:B------:R4:W-:Y:S05]  /*2550*/  STL [R1+0x10], R0 ;  /* 0x0000100001007387 */ /* 0x0009ea0000100800 */
[C---:B-1----:R-:W-:Y:S08]  /*2560*/  HMMA.16816.F32 R28, R204.reuse, R72, R28 ;  /* 0x00000048cc1c723c */ /* 0x042ff0000000181c */
[----:B------:R-:W-:Y:S01]  /*2570*/  HMMA.16816.F32 R12, R204, R74, R12 ;  /* 0x0000004acc0c723c */ /* 0x000fe2000000180c */
[----:B------:R-:W1:Y:S07]  /*2580*/  LDSM.16.M88.4 R72, [R247+0xb100] ;  /* 0x00b10000f748783b */ /* 0x000e6e0000000200 */
[----:B------:R-:W-:Y:S01]  /*2590*/  HMMA.16816.F32 R36, R168, R90, R36 ;  /* 0x0000005aa824723c */ /* 0x000fe20000001824 */
[----:B------:R-:W5:Y:S01]  /*25a0*/  LDSM.16.M88.4 R88, [R247+0xa100] ;  /* 0x00a10000f758783b */ /* 0x000f620000000200 */
[----:B--2---:R-:W-:-:S02]  /*25b0*/  IADD3 R4, R120, 0x2100, RZ ;  /* 0x0000210078047810 */ /* 0x004fc40007ffe0ff */
[----:B----4-:R-:W-:-:S03]  /*25c0*/  IADD3 R0, R120, 0x6100, RZ ;  /* 0x0000610078007810 */ /* 0x010fc60007ffe0ff */
[----:B------:R-:W-:Y:S01]  /*25d0*/  STL [R1+0xc], R4 ;  /* 0x00000c0401007387 */ /* 0x000fe20000100800 */
[C---:B------:R-:W-:Y:S03]  /*25e0*/  HMMA.16816.F32 R60, R168.reuse, R84, R60 ;  /* 0x00000054a83c723c */ /* 0x040fe6000000183c */
[----:B------:R-:W-:Y:S05]  /*25f0*/  STL [R1+0x8], R0 ;  /* 0x0000080001007387 */ /* 0x000fea0000100800 */
[----:B------:R-:W-:Y:S01]  /*2600*/  HMMA.16816.F32 R56, R168, R86, R56 ;  /* 0x00000056a838723c */ /* 0x000fe20000001838 */
[----:B------:R-:W2:Y:S07]  /*2610*/  LDSM.16.M88.4 R84, [R247+0x9100] ;  /* 0x00910000f754783b */ /* 0x000eae0000000200 */
        /* <DEDUP_REMOVED lines=8> */
[----:B------:R-:W4:Y:S07]  /*26a0*/  LDSM.16.M88.4 R76, [R236] ;  /* 0x00000000ec4c783b */ /* 0x000f2e0000000200 */
[C---:B-----5:R-:W-:Y:S08]  /*26b0*/  HMMA.16816.F32 R68, R204.reuse, R88, R68 ;  /* 0x00000058cc44723c */ /* 0x060ff00000001844 */
[C---:B------:R-:W-:Y:S01]  /*26c0*/  HMMA.16816.F32 R64, R204.reuse, R90, R64 ;  /* 0x0000005acc40723c */ /* 0x040fe20000001840 */
[----:B------:R-:W-:Y:S07]  /*26d0*/  LDSM.16.M88.4 R88, [R236+0x2800] ;  /* 0x00280000ec58783b */ /* 0x000fee0000000200 */
[C---:B--2---:R-:W-:Y:S08]  /*26e0*/  HMMA.16816.F32 R24, R204.reuse, R84, R24 ;  /* 0x00000054cc18723c */ /* 0x044ff00000001818 */
[----:B------:R-:W-:Y:S01]  /*26f0*/  HMMA.16816.F32 R20, R204, R86, R20 ;  /* 0x00000056cc14723c */ /* 0x000fe20000001814 */
[----:B------:R-:W2:Y:S07]  /*2700*/  LDSM.16.M88.4 R84, [R247+0xb900] ;  /* 0x00b90000f754783b */ /* 0x000eae0000000200 */
[C---:B-1----:R-:W-:Y:S08]  /*2710*/  HMMA.16816.F32 R68, R208.reuse, R72, R68 ;  /* 0x00000048d044723c */ /* 0x042ff00000001844 */
[----:B------:R-:W-:Y:S01]  /*2720*/  HMMA.16816.F32 R64, R208, R74, R64 ;  /* 0x0000004ad040723c */ /* 0x000fe20000001840 */
[----:B------:R-:W1:Y:S07]  /*2730*/  LDSM.16.M88.4 R72, [R250+0xc100] ;  /* 0x00c10000fa48783b */ /* 0x000e6e0000000200 */
[C---:B------:R-:W-:Y:S08]  /*2740*/  HMMA.16816.F32 R60, R204.reuse, R80, R60 ;  /* 0x00000050cc3c723c */ /* 0x040ff0000000183c */
[----:B------:R-:W-:Y:S01]  /*2750*/  HMMA.16816.F32 R56, R204, R82, R56 ;  /* 0x00000052cc38723c */ /* 0x000fe20000001838 */
[----:B------:R-:W5:Y:S07]  /*2760*/  LDSM.16.M88.4 R80, [R236+0x1800] ;  /* 0x00180000ec50783b */ /* 0x000f6e0000000200 */
[C---:B----4-:R-:W-:Y:S08]  /*2770*/  HMMA.16816.F32 R40, R208.reuse, R76, R40 ;  /* 0x0000004cd028723c */ /* 0x050ff00000001828 */
[----:B------:R-:W-:Y:S01]  /*2780*/  HMMA.16816.F32 R32, R208, R78, R32 ;  /* 0x0000004ed020723c */ /* 0x000fe20000001820 */
[----:B------:R-:W4:Y:S07]  /*2790*/  LDSM.16.M88.4 R76, [R236+0x3800] ;  /* 0x00380000ec4c783b */ /* 0x000f2e0000000200 */
[C---:B--2---:R-:W-:Y:S08]  /*27a0*/  HMMA.16816.F32 R44, R204.reuse, R84, R44 ;  /* 0x00000054cc2c723c */ /* 0x044ff0000000182c */
[----:B------:R-:W-:Y:S01]  /*27b0*/  HMMA.16816.F32 R36, R204, R86, R36 ;  /* 0x00000056cc24723c */ /* 0x000fe20000001824 */
[----:B------:R-:W2:Y:S07]  /*27c0*/  LDSM.16.M88.4 R84, [R236+0x3000] ;  /* 0x00300000ec54783b */ /* 0x000eae0000000200 */
[C---:B-1----:R-:W-:Y:S08]  /*27d0*/  HMMA.16816.F32 R40, R212.reuse, R72, R40 ;  /* 0x00000048d428723c */ /* 0x042ff00000001828 */
[----:B------:R-:W-:Y:S01]  /*27e0*/  HMMA.16816.F32 R32, R212, R74, R32 ;  /* 0x0000004ad420723c */ /* 0x000fe20000001820 */
[----:B------:R-:W1:Y:S07]  /*27f0*/  LDSM.16.M88.4 R72, [R250+0xf900] ;  /* 0x00f90000fa48783b */ /* 0x000e6e0000000200 */
[C---:B-----5:R-:W-:Y:S08]  /*2800*/  HMMA.16816.F32 R16, R208.reuse, R80, R16 ;  /* 0x00000050d010723c */ /* 0x060ff00000001810 */
[C---:B------:R-:W-:Y:S01]  /*2810*/  HMMA.16816.F32 R8, R208.reuse, R82, R8 ;  /* 0x00000052d008723c */ /* 0x040fe20000001808 */
[----:B------:R-:W5:Y:S07]  /*2820*/  LDSM.16.M88.4 R80, [R250+0xc900] ;  /* 0x00c90000fa50783b */ /* 0x000f6e0000000200 */
[C---:B----4-:R-:W-:Y:S08]  /*2830*/  HMMA.16816.F32 R44, R208.reuse, R76, R44 ;  /* 0x0000004cd02c723c */ /* 0x050ff0000000182c */
[C---:B------:R-:W-:Y:S01]  /*2840*/  HMMA.16816.F32 R36, R208.reuse, R78, R36 ;  /* 0x0000004ed024723c */ /* 0x040fe20000001824 */
[----:B------:R-:W4:Y:S07]  /*2850*/  LDSM.16.M88.4 R76, [R250+0xf100] ;  /* 0x00f10000fa4c783b */ /* 0x000f2e0000000200 */
[C---:B------:R-:W-:Y:S08]  /*2860*/  HMMA.16816.F32 R60, R208.reuse, R88, R60 ;  /* 0x00000058d03c723c */ /* 0x040ff0000000183c */
[C---:B------:R-:W-:Y:S01]  /*2870*/  HMMA.16816.F32 R56, R208.reuse, R90, R56 ;  /* 0x0000005ad038723c */ /* 0x040fe20000001838 */
[----:B------:R-:W1:Y:S07]  /*2880*/  LDSM.16.M88.4 R88, [R250+0xe900] ;  /* 0x00e90000fa58783b */ /* 0x000e6e0000000200 */
[C---:B------:R-:W-:Y:S08]  /*2890*/  HMMA.16816.F32 R28, R208.reuse, R96, R28 ;  /* 0x00000060d01c723c */ /* 0x040ff0000000181c */
[C---:B------:R-:W-:Y:S01]  /*28a0*/  HMMA.16816.F32 R12, R208.reuse, R98, R12 ;  /* 0x00000062d00c723c */ /* 0x040fe2000000180c */
[----:B------:R-:W3:Y:S07]  /*28b0*/  LDSM.16.M88.4 R96, [R250+0xd900] ;  /* 0x00d90000fa60783b */ /* 0x000eee0000000200 */
[C---:B--2---:R-:W-:Y:S08]  /*28c0*/  HMMA.16816.F32 R52, R208.reuse, R84, R52 ;  /* 0x00000054d034723c */ /* 0x044ff00000001834 */
[C---:B------:R-:W-:Y:S01]  /*28d0*/  HMMA.16816.F32 R48, R208.reuse, R86, R48 ;  /* 0x00000056d030723c */ /* 0x040fe20000001830 */
[----:B------:R-:W-:Y:S07]  /*28e0*/  LDSM.16.M88.4 R84, [R249+0x4000] ;  /* 0x00400000f954783b */ /* 0x000fee0000000200 */
[C---:B------:R-:W-:Y:S08]  /*28f0*/  HMMA.16816.F32 R24, R208.reuse, R92, R24 ;  /* 0x0000005cd018723c */ /* 0x040ff00000001818 */
[----:B------:R-:W-:Y:S01]  /*2900*/  HMMA.16816.F32 R20, R208, R94, R20 ;  /* 0x0000005ed014723c */ /* 0x000fe20000001814 */
[----:B------:R-:W2:Y:S07]  /*2910*/  LDSM.16.M88.4 R92, [R250+0xe100] ;  /* 0x00e10000fa5c783b */ /* 0x000eae0000000200 */
[C---:B-1----:R-:W-:Y:S08]  /*2920*/  HMMA.16816.F32 R44, R212.reuse, R72, R44 ;  /* 0x00000048d42c723c */ /* 0x042ff0000000182c */
[C---:B------:R-:W-:Y:S01]  /*2930*/  HMMA.16816.F32 R36, R212.reuse, R74, R36 ;  /* 0x0000004ad424723c */ /* 0x040fe20000001824 */
        /* <DEDUP_REMOVED lines=12> */
[----:B------:R-:W-:Y:S07]  /*2a00*/  LDSM.16.M88.4 R88, [R247+0xc100] ;  /* 0x00c10000f758783b */ /* 0x000fee0000000200 */
[C---:B---3--:R-:W-:Y:S08]  /*2a10*/  HMMA.16816.F32 R16, R212.reuse, R96, R16 ;  /* 0x00000060d410723c */ /* 0x048ff00000001810 */
[C---:B------:R-:W-:Y:S01]  /*2a20*/  HMMA.16816.F32 R8, R212.reuse, R98, R8 ;  /* 0x00000062d408723c */ /* 0x040fe20000001808 */
[----:B------:R-:W-:Y:S07]  /*2a30*/  LDSM.16.M88.4 R96, [R249+0x7000] ;  /* 0x00700000f960783b */ /* 0x000fee0000000200 */
[C---:B--2---:R-:W-:Y:S08]  /*2a40*/  HMMA.16816.F32 R68, R212.reuse, R92, R68 ;  /* 0x0000005cd444723c */ /* 0x044ff00000001844 */
[----:B------:R-:W-:Y:S01]  /*2a50*/  HMMA.16816.F32 R64, R212, R94, R64 ;  /* 0x0000005ed440723c */ /* 0x000fe20000001840 */
[----:B------:R-:W2:Y:S07]  /*2a60*/  LDSM.16.M88.4 R92, [R249+0x7800] ;  /* 0x00780000f95c783b */ /* 0x000eae0000000200 */
[C---:B-1----:R-:W-:Y:S08]  /*2a70*/  HMMA.16816.F32 R60, R216.reuse, R72, R60 ;  /* 0x00000048d83c723c */ /* 0x042ff0000000183c */
[C---:B------:R-:W-:Y:S01]  /*2a80*/  HMMA.16816.F32 R56, R216.reuse, R74, R56 ;  /* 0x0000004ad838723c */ /* 0x040fe20000001838 */
[----:B------:R-:W1:Y:S07]  /*2a90*/  LDSM.16.M88.4 R72, [R247+0xe100] ;  /* 0x00e10000f748783b */ /* 0x000e6e0000000200 */
[C---:B------:R-:W-:Y:S08]  /*2aa0*/  HMMA.16816.F32 R40, R216.reuse, R84, R40 ;  /* 0x00000054d828723c */ /* 0x040ff00000001828 */
[C---:B------:R-:W-:Y:S01]  /*2ab0*/  HMMA.16816.F32 R32, R216.reuse, R86, R32 ;  /* 0x00000056d820723c */ /* 0x040fe20000001820 */
[----:B------:R-:W3:Y:S07]  /*2ac0*/  LDSM.16.M88.4 R84, [R247+0xc900] ;  /* 0x00c90000f754783b */ /* 0x000eee0000000200 */
        /* <DEDUP_REMOVED lines=12> */
[C---:B--2---:R-:W-:Y:S08]  /*2b90*/  HMMA.16816.F32 R44, R216.reuse, R92, R44 ;  /* 0x0000005cd82c723c */ /* 0x044ff0000000182c */
[C---:B------:R-:W-:Y:S08]  /*2ba0*/  HMMA.16816.F32 R52, R216.reuse, R96, R52 ;  /* 0x00000060d834723c */ /* 0x040ff00000001834 */
[C---:B------:R-:W-:Y:S01]  /*2bb0*/  HMMA.16816.F32 R48, R216.reuse, R98, R48 ;  /* 0x00000062d830723c */ /* 0x040fe20000001830 */
[----:B------:R-:W-:Y:S07]  /*2bc0*/  LDSM.16.M88.4 R96, [R236+0x4800] ;  /* 0x00480000ec60783b */ /* 0x000fee0000000200 */
[----:B------:R-:W-:Y:S01]  /*2bd0*/  HMMA.16816.F32 R36, R216, R94, R36 ;  /* 0x0000005ed824723c */ /* 0x000fe20000001824 */
[----:B------:R-:W-:Y:S07]  /*2be0*/  LDSM.16.M88.4 R92, [R236+0x5000] ;  /* 0x00500000ec5c783b */ /* 0x000fee0000000200 */
[C---:B-1----:R-:W-:Y:S08]  /*2bf0*/  HMMA.16816.F32 R68, R220.reuse, R72, R68 ;  /* 0x00000048dc44723c */ /* 0x042ff00000001844 */
[C---:B------:R-:W-:Y:S01]  /*2c00*/  HMMA.16816.F32 R64, R220.reuse, R74, R64 ;  /* 0x0000004adc40723c */ /* 0x040fe20000001840 */
[----:B------:R-:W1:Y:S07]  /*2c10*/  LDSM.16.M88.4 R72, [R236+0x7800] ;  /* 0x00780000ec48783b */ /* 0x000e6e0000000200 */
[C---:B------:R-:W-:Y:S08]  /*2c20*/  HMMA.16816.F32 R40, R220.reuse, R88, R40 ;  /* 0x00000058dc28723c */ /* 0x040ff00000001828 */
[C---:B------:R-:W-:Y:S01]  /*2c30*/  HMMA.16816.F32 R32, R220.reuse, R90, R32 ;  /* 0x0000005adc20723c */ /* 0x040fe20000001820 */
[----:B------:R-:W2:Y:S07]  /*2c40*/  LDSM.16.M88.4 R88, [R236+0x5800] ;  /* 0x00580000ec58783b */ /* 0x000eae0000000200 */
[C---:B---3--:R-:W-:Y:S08]  /*2c50*/  HMMA.16816.F32 R28, R220.reuse, R84, R28 ;  /* 0x00000054dc1c723c */ /* 0x048ff0000000181c */
[C---:B------:R-:W-:Y:S01]  /*2c60*/  HMMA.16816.F32 R12, R220.reuse, R86, R12 ;  /* 0x00000056dc0c723c */ /* 0x040fe2000000180c */
[----:B------:R-:W3:Y:S07]  /*2c70*/  LDSM.16.M88.4 R84, [R236+0x6000] ;  /* 0x00600000ec54783b */ /* 0x000eee0000000200 */
[C---:B-----5:R-:W-:Y:S08]  /*2c80*/  HMMA.16816.F32 R24, R220.reuse, R80, R24 ;  /* 0x00000050dc18723c */ /* 0x060ff00000001818 */
[C---:B------:R-:W-:Y:S01]  /*2c90*/  HMMA.16816.F32 R20, R220.reuse, R82, R20 ;  /* 0x00000052dc14723c */ /* 0x040fe20000001814 */
[----:B------:R-:W5:Y:S07]  /*2ca0*/  LDSM.16.M88.4 R80, [R236+0x6800] ;  /* 0x00680000ec50783b */ /* 0x000f6e0000000200 */
[C---:B----4-:R-:W-:Y:S08]  /*2cb0*/  HMMA.16816.F32 R16, R220.reuse, R76, R16 ;  /* 0x0000004cdc10723c */ /* 0x050ff00000001810 */
[----:B------:R-:W-:Y:S01]  /*2cc0*/  HMMA.16816.F32 R8, R220, R78, R8 ;  /* 0x0000004edc08723c */ /* 0x000fe20000001808 */
[----:B------:R-:W4:Y:S01]  /*2cd0*/  LDSM.16.M88.4 R76, [R236+0x7000] ;  /* 0x00700000ec4c783b */ /* 0x000f220000000200 */
[----:B------:R-:W-:-:S06]  /*2ce0*/  DEPBAR.LE SB0, 0x0 ;  /* 0x000080000000791a */ /* 0x000fcc0000000000 */
        /* <DEDUP_REMOVED lines=13> */
[C---:B--2---:R-:W-:Y:S08]  /*2dc0*/  HMMA.16816.F32 R16, R224.reuse, R88, R16 ;  /* 0x00000058e010723c */ /* 0x044ff00000001810 */
[C---:B------:R-:W-:Y:S08]  /*2dd0*/  HMMA.16816.F32 R8, R224.reuse, R90, R8 ;  /* 0x0000005ae008723c */ /* 0x040ff00000001808 */
[C---:B---3--:R-:W-:Y:S08]  /*2de0*/  HMMA.16816.F32 R68, R224.reuse, R84, R68 ;  /* 0x00000054e044723c */ /* 0x048ff00000001844 */
[C---:B------:R-:W-:Y:S08]  /*2df0*/  HMMA.16816.F32 R64, R224.reuse, R86, R64 ;  /* 0x00000056e040723c */ /* 0x040ff00000001840 */
[C---:B-----5:R-:W-:Y:S08]  /*2e00*/  HMMA.16816.F32 R60, R224.reuse, R80, R60 ;  /* 0x00000050e03c723c */ /* 0x060ff0000000183c */
[C---:B------:R-:W-:Y:S08]  /*2e10*/  HMMA.16816.F32 R56, R224.reuse, R82, R56 ;  /* 0x00000052e038723c */ /* 0x040ff00000001838 */
[C---:B----4-:R-:W-:Y:S08]  /*2e20*/  HMMA.16816.F32 R52, R224.reuse, R76, R52 ;  /* 0x0000004ce034723c */ /* 0x050ff00000001834 */
[C---:B------:R-:W-:Y:S08]  /*2e30*/  HMMA.16816.F32 R48, R224.reuse, R78, R48 ;  /* 0x0000004ee030723c */ /* 0x040ff00000001830 */
[----:B------:R-:W-:Y:S07]  /*2e40*/  HMMA.16816.F32 R72, R224, R74, R36 ;  /* 0x0000004ae048723c */ /* 0x000fee0000001824 */
[----:B------:R-:W-:Y:S01]  /*2e50*/  SHF.R.S32.HI R36, RZ, 0x1f, R177 ;  /* 0x0000001fff247819 */ /* 0x000fe200000114b1 */
[----:B------:R-:W-:Y:S06]  /*2e60*/  BAR.SYNC.DEFER_BLOCKING 0x0 ;  /* 0x0000000000007b1d */ /* 0x000fec0000010000 */
[----:B------:R-:W-:Y:S05]  /*2e70*/  @!P0 BRA `(.L_x_556) ;  /* 0x0000046000008947 */ /* 0x000fea0003800000 */
[----:B------:R-:W-:Y:S01]  /*2e80*/  ULEA UR4, UR7, UR11, 0x7 ;  /* 0x0000000b07047291 */ /* 0x000fe2000f8e383f */
        /* <DEDUP_REMOVED lines=12> */
[----:B------:R-:W-:-:S03]  /*2f50*/  SHF.L.U64.HI R4, R173, 0x1, R175 ;  /* 0x00000001ad047819 */ /* 0x000fc600000102af */
[----:B------:R-:W-:-:S04]  /*2f60*/  IMAD R252, R37, c[0x0][0x2b8], R252 ;  /* 0x0000ae0025fc7a24 */ /* 0x000fc800078e02fc */
[----:B------:R-:W-:Y:S01]  /*2f70*/  IMAD.WIDE.U32 R38, R252, c[0x0][0x1e0], RZ ;  /* 0x00007800fc267a25 */ /* 0x000fe200078e00ff */
[----:B------:R-:W-:-:S05]  /*2f80*/  SHF.R.S32.HI R37, RZ, 0x1f, R252 ;  /* 0x0000001fff257819 */ /* 0x000fca00000114fc */
[----:B------:R-:W-:-:S04]  /*2f90*/  IMAD R37, R37, c[0x0][0x1e0], RZ ;  /* 0x0000780025257a24 */ /* 0x000fc800078e02ff */
[----:B------:R-:W-:-:S04]  /*2fa0*/  IMAD R37, R252, c[0x0][0x1e4], R37 ;  /* 0x00007900fc257a24 */ /* 0x000fc800078e0225 */
[----:B------:R-:W-:Y:S01]  /*2fb0*/  IMAD.IADD R39, R39, 0x1, R37 ;  /* 0x0000000127277824 */ /* 0x000fe200078e0225 */
[----:B------:R-:W-:Y:S02]  /*2fc0*/  SHF.L.U64.HI R37, R177, 0x1, R36 ;  /* 0x00000001b1257819 */ /* 0x000fe40000010224 */
[----:B--2---:R-:W-:Y:S01]  /*2fd0*/  SHF.R.S32.HI R0, RZ, 0x1f, R251 ;  /* 0x0000001fff007819 */ /* 0x004fe200000114fb */
[----:B------:R-:W-:Y:S01]  /*2fe0*/  IMAD.WIDE.U32 R6, R251, c[0x0][0x1f0], R38 ;  /* 0x00007c00fb067a25 */ /* 0x000fe200078e0026 */
[----:B------:R-:W-:-:S03]  /*2ff0*/  IADD3 R38, -R121, 0x10, RZ ;  /* 0x0000001079267810 */ /* 0x000fc60007ffe1ff */
[----:B------:R-:W-:Y:S01]  /*3000*/  IMAD R0, R0, c[0x0][0x1f0], RZ ;  /* 0x00007c0000007a24 */ /* 0x000fe200078e02ff */
[----:B------:R-:W-:Y:S02]  /*3010*/  IADD3 R83, P0, R6, UR20, RZ ;  /* 0x0000001406537c10 */ /* 0x000fe4000ff1e0ff */
[----:B------:R-:W-:Y:S01]  /*3020*/  SEL R6, RZ, 0x10, P5 ;  /* 0x00000010ff067807 */ /* 0x000fe20002800000 */
[----:B------:R-:W-:Y:S01]  /*3030*/  IMAD R0, R251, c[0x0][0x1f4], R0 ;  /* 0x00007d00fb007a24 */ /* 0x000fe200078e0200 */
[----:B------:R-:W-:Y:S02]  /*3040*/  LOP3.LUT R38, R38, 0xf, RZ, 0xc0, !PT ;  /* 0x0000000f26267812 */ /* 0x000fe400078ec0ff */
[----:B------:R-:W-:Y:S02]  /*3050*/  IADD3 R76, -R6, 0x10, RZ ;  /* 0x00000010064c7810 */ /* 0x000fe40007ffe1ff */
[----:B------:R-:W-:Y:S01]  /*3060*/  IADD3.X R0, R7, UR17, R0, P0, !PT ;  /* 0x0000001107007c10 */ /* 0x000fe200087fe400 */
[----:B------:R-:W-:Y:S01]  /*3070*/  IMAD.SHL.U32 R7, R177, 0x2, RZ ;  /* 0x00000002b1077824 */ /* 0x000fe200078e00ff */
[----:B------:R-:W-:-:S02]  /*3080*/  LEA R84, P0, R83, c[0x0][0x1c8], 0x1 ;  /* 0x0000720053547a11 */ /* 0x000fc400078008ff */
[----:B------:R-:W-:Y:S02]  /*3090*/  LOP3.LUT R76, R76, 0xf, RZ, 0xc0, !PT ;  /* 0x0000000f4c4c7812 */ /* 0x000fe400078ec0ff */
[----:B------:R-:W-:Y:S01]  /*30a0*/  LEA.HI.X R83, R83, c[0x0][0x1cc], R0, 0x1, P0 ;  /* 0x0000730053537a11 */ /* 0x000fe200000f0c00 */
[----:B------:R-:W1:Y:S01]  /*30b0*/  SHFL.IDX PT, R86, R84, RZ, 0x181f ;  /* 0x00181fff54567589 */ /* 0x000e6200000e0000 */
[----:B------:R-:W-:-:S03]  /*30c0*/  IMAD.SHL.U32 R0, R173, 0x2, RZ ;  /* 0x00000002ad007824 */ /* 0x000fc600078e00ff */
[----:B------:R-:W-:Y:S04]  /*30d0*/  SHFL.IDX PT, R80, R84, 0x1, 0x181f ;  /* 0x00381f0054507f89 */ /* 0x000fe800000e0000 */
[----:B------:R-:W2:Y:S04]  /*30e0*/  SHFL.IDX PT, R82, R83, RZ, 0x181f ;  /* 0x00181fff53527589 */ /* 0x000ea800000e0000 */
[----:B------:R-:W3:Y:S04]  /*30f0*/  SHFL.IDX PT, R78, R84, 0x2, 0x181f ;  /* 0x00581f00544e7f89 */ /* 0x000ee800000e0000 */
[----:B------:R-:W4:Y:S04]  /*3100*/  SHFL.IDX PT, R81, R83, 0x1, 0x181f ;  /* 0x00381f0053517f89 */ /* 0x000f2800000e0000 */
[----:B------:R5:W4:Y:S04]  /*3110*/  SHFL.IDX PT, R39, R84, 0x3, 0x181f ;  /* 0x00781f0054277f89 */ /* 0x000b2800000e0000 */
[----:B------:R-:W4:Y:S01]  /*3120*/  SHFL.IDX PT, R79, R83, 0x2, 0x181f ;  /* 0x00581f00534f7f89 */ /* 0x000f2200000e0000 */
[----:B-1----:R-:W-:-:S02]  /*3130*/  IADD3 R88, P0, R86, R7, RZ ;  /* 0x0000000756587210 */ /* 0x002fc40007f1e0ff */
[----:B------:R-:W-:Y:S01]  /*3140*/  IADD3 R86, P6, R86, R0, RZ ;  /* 0x0000000056567210 */ /* 0x000fe20007fde0ff */
[----:B------:R1:W1:Y:S02]  /*3150*/  SHFL.IDX PT, R77, R83, 0x3, 0x181f ;  /* 0x00781f00534d7f89 */ /* 0x00026400000e0000 */
[C---:B--2---:R-:W-:Y:S02]  /*3160*/  IMAD.X R89, R82.reuse, 0x1, R37, P0 ;  /* 0x0000000152597824 */ /* 0x044fe400000e0625 */
[----:B------:R-:W-:Y:S01]  /*3170*/  IMAD.X R87, R82, 0x1, R4, P6 ;  /* 0x0000000152577824 */ /* 0x000fe200030e0604 */
[-C--:B---3--:R-:W-:Y:S02]  /*3180*/  IADD3 R82, P6, R78, R7.reuse, RZ ;  /* 0x000000074e527210 */ /* 0x088fe40007fde0ff */
[----:B------:R2:W-:Y:S04]  /*3190*/  LDGSTS.E.BYPASS.LTC128B.128 [R120+0x8100], [R88.64], !P5 ;  /* 0x0810000058787fae */ /* 0x0005e8000e901d4e */
[----:B------:R2:W-:Y:S01]  /*31a0*/  LDGSTS.E.BYPASS.LTC128B.128 [R120+0xc100], [R86.64], !P4 ;  /* 0x0c10000056787fae */ /* 0x0005e2000e101d4e */
[----:B-----5:R-:W-:-:S02]  /*31b0*/  IADD3 R84, P1, R80, R7, RZ ;  /* 0x0000000750547210 */ /* 0x020fc40007f3e0ff */
[----:B------:R-:W-:-:S03]  /*31c0*/  IADD3 R80, P0, R80, R0, RZ ;  /* 0x0000000050507210 */ /* 0x000fc60007f1e0ff */
[C---:B----4-:R-:W-:Y:S02]  /*31d0*/  IMAD.X R85, R81.reuse, 0x1, R37, P1 ;  /* 0x0000000151557824 */ /* 0x050fe400008e0625 */
[----:B------:R-:W-:Y:S01]  /*31e0*/  IMAD.X R81, R81, 0x1, R4, P0 ;  /* 0x0000000151517824 */ /* 0x000fe200000e0604 */
[----:B------:R-:W-:Y:S01]  /*31f0*/  IADD3 R90, P1, P0, R76, R39, R7 ;  /* 0x000000274c5a7210 */ /* 0x000fe2000783e007 */
[C-C-:B-1----:R-:W-:Y:S01]  /*3200*/  IMAD.X R83, R79.reuse, 0x1, R37.reuse, P6 ;  /* 0x000000014f537824 */ /* 0x142fe200030e0625 */
[----:B------:R-:W-:Y:S01]  /*3210*/  IADD3 R78, P6, R78, R0, RZ ;  /* 0x000000004e4e7210 */ /* 0x000fe20007fde0ff */
[----:B------:R2:W-:Y:S01]  /*3220*/  LDGSTS.E.BYPASS.LTC128B.128 [R120+0x9100], [R84.64], !P5 ;  /* 0x0910000054787fae */ /* 0x0005e2000e901d4e */
[----:B------:R-:W-:Y:S02]  /*3230*/  IADD3.X R91, RZ, R77, R37, P1, P0 ;  /* 0x0000004dff5b7210 */ /* 0x000fe40000fe0425 */
[----:B------:R-:W-:Y:S01]  /*3240*/  IADD3 R38, P1, P0, R38, R39, R0 ;  /* 0x0000002726267210 */ /* 0x000fe2000783e000 */
[--C-:B------:R-:W-:Y:S01]  /*3250*/  IMAD.X R79, R79, 0x1, R4.reuse, P6 ;  /* 0x000000014f4f7824 */ /* 0x100fe200030e0604 */
[----:B------:R-:W-:Y:S01]  /*3260*/  ISETP.NE.U32.AND P6, PT, R6, RZ, PT ;  /* 0x000000ff0600720c */ /* 0x000fe20003fc5070 */
[----:B------:R2:W-:Y:S01]  /*3270*/  LDGSTS.E.BYPASS.LTC128B.128 [R120+0xd100], [R80.64], !P4 ;  /* 0x0d10000050787fae */ /* 0x0005e2000e101d4e */
[----:B------:R-:W-:-:S02]  /*3280*/  IADD3.X R39, RZ, R77, R4, P1, P0 ;  /* 0x0000004dff277210 */ /* 0x000fc40000fe0404 */
[----:B------:R-:W-:Y:S01]  /*3290*/  ISETP.NE.U32.AND P0, PT, R121, RZ, PT ;  /* 0x000000ff7900720c */ /* 0x000fe20003f05070 */
[----:B------:R2:W-:Y:S04]  /*32a0*/  LDGSTS.E.BYPASS.LTC128B.128 [R120+0xa100], [R82.64], !P5 ;  /* 0x0a10000052787fae */ /* 0x0005e8000e901d4e */
[----:B------:R2:W-:Y:S04]  /*32b0*/  LDGSTS.E.BYPASS.LTC128B.128 [R120+0xe100], [R78.64], !P4 ;  /* 0x0e1000004e787fae */ /* 0x0005e8000e101d4e */
[----:B------:R2:W-:Y:S04]  /*32c0*/  LDGSTS.E.BYPASS.LTC128B.128.ZFILL [R120+0xb100], [R90.64], P6 ;  /* 0x0b1000005a787fae */ /* 0x0005e8000b141d4e */
[----:B------:R2:W-:Y:S02]  /*32d0*/  LDGSTS.E.BYPASS.LTC128B.128.ZFILL [R120+0xf100], [R38.64], P0 ;  /* 0x0f10000026787fae */ /* 0x0005e40008141d4e */
.L_x_556:
[----:B------:R-:W-:Y:S01]  /*32e0*/  FMUL.FTZ R21, R21, c[0x0][0x320] ;  /* 0x0000c80015157a20 */ /* 0x000fe20000410000 */
[----:B------:R-:W-:Y:S01]  /*32f0*/  PLOP3.LUT P1, PT, PT, PT, UP1, 0x80, 0x0 ;  /* 0x000000000000781c */ /* 0x000fe20003f2f018 */
[----:B------:R-:W-:Y:S01]  /*3300*/  FMUL.FTZ R9, R9, c[0x0][0x320] ;  /* 0x0000c80009097a20 */ /* 0x000fe20000410000 */
[----:B------:R-:W-:Y:S01]  /*3310*/  PLOP3.LUT P0, PT, PT, PT, UP1, 0x80, 0x0 ;  /* 0x000000000000781c */ /* 0x000fe20003f0f018 */
[----:B------:R1:W-:Y:S01]  /*3320*/  MUFU.TANH R37, R21 ;  /* 0x0000001500257308 */ /* 0x0003e20000002400 */
[----:B------:R-:W-:Y:S01]  /*3330*/  FMUL.FTZ R13, R13, c[0x0][0x320] ;  /* 0x0000c8000d0d7a20 */ /* 0x000fe20000410000 */
[----:B------:R-:W-:Y:S01]  /*3340*/  UMOV UR4, 0xffffff80 ;  /* 0xffffff8000047882 */ /* 0x000fe20000000000 */
[----:B------:R-:W-:Y:S01]  /*3350*/  FMUL.FTZ R158, R18, c[0x0][0x320] ;  /* 0x0000c800129e7a20 */ /* 0x000fe20000410000 */
[----:B------:R-:W-:Y:S01]  /*3360*/  SHF.R.S32.HI R18, RZ, 0x1f, R117 ;  /* 0x0000001fff127819 */ /* 0x000fe20000011475 */
[----:B--2---:R-:W-:Y:S01]  /*3370*/  FMUL.FTZ R38, R28, c[0x0][0x320] ;  /* 0x0000c8001c267a20 */ /* 0x004fe20000410000 */
[----:B------:R-:W-:Y:S01]  /*3380*/  UIMAD UR4, UR7, UR4, 0x81 ;  /* 0x00000081070474a4 */ /* 0x000fe2000f8e0204 */
[----:B------:R-:W-:Y:S01]  /*3390*/  FMUL.FTZ R22, R22, c[0x0][0x320] ;  /* 0x0000c80016167a20 */ /* 0x000fe20000410000 */
[----:B------:R2:W-:Y:S01]  /*33a0*/  MUFU.TANH R135, R9 ;  /* 0x0000000900877308 */ /* 0x0005e20000002400 */
[----:B------:R-:W-:Y:S01]  /*33b0*/  FMUL.FTZ R146, R19, c[0x0][0x320] ;  /* 0x0000c80013927a20 */ /* 0x000fe20000410000 */
[----:B------:R-:W0:Y:S01]  /*33c0*/  LDGDEPBAR ;  /* 0x00000000000079af */ /* 0x000e220000000000 */
[----:B------:R-:W-:-:S02]  /*33d0*/  FMUL.FTZ R27, R27, c[0x0][0x320] ;  /* 0x0000c8001b1b7a20 */ /* 0x000fc40000410000 */
[----:B------:R-:W-:Y:S02]  /*33e0*/  FMUL.FTZ R0, R40, c[0x0][0x320] ;  /* 0x0000c80028007a20 */ /* 0x000fe40000410000 */
[----:B------:R-:W-:Y:S01]  /*33f0*/  FMUL.FTZ R20, R20, c[0x0][0x320] ;  /* 0x0000c80014147a20 */ /* 0x000fe20000410000 */
[----:B-1----:R-:W-:Y:S01]  /*3400*/  LEA.HI R21, R119, R116, RZ, 0x2 ;  /* 0x0000007477157211 */ /* 0x002fe200078f10ff */
[----:B------:R1:W-:Y:S01]  /*3410*/  MUFU.TANH R28, R13 ;  /* 0x0000000d001c7308 */ /* 0x0003e20000002400 */
[----:B------:R-:W-:Y:S02]  /*3420*/  FMUL.FTZ R4, R41, c[0x0][0x320] ;  /* 0x0000c80029047a20 */ /* 0x000fe40000410000 */
[----:B------:R-:W-:Y:S01]  /*3430*/  LOP3.LUT R21, R21, 0xfffffffc, RZ, 0xc0, !PT ;  /* 0xfffffffc15157812 */ /* 0x000fe200078ec0ff */
[----:B------:R-:W-:Y:S02]  /*3440*/  FMUL.FTZ R7, R33, c[0x0][0x320] ;  /* 0x0000c80021077a20 */ /* 0x000fe40000410000 */
[----:B------:R-:W-:Y:S01]  /*3450*/  FMUL.FTZ R6, R32, c[0x0][0x320] ;  /* 0x0000c80020067a20 */ /* 0x000fe20000410000 */
[----:B--2---:R-:W-:Y:S01]  /*3460*/  LOP3.LUT R9, R118, 0xffffffe0, RZ, 0xc0, !PT ;  /* 0xffffffe076097812 */ /* 0x004fe200078ec0ff */
[----:B------:R2:W-:Y:S01]  /*3470*/  MUFU.TANH R142, R22 ;  /* 0x00000016008e7308 */ /* 0x0005e20000002400 */
[----:B------:R-:W-:-:S02]  /*3480*/  FMUL.FTZ R33, R29, c[0x0][0x320] ;  /* 0x0000c8001d217a20 */ /* 0x000fc40000410000 */
[----:B------:R-:W-:Y:S02]  /*3490*/  FMUL.FTZ R12, R12, c[0x0][0x320] ;  /* 0x0000c8000c0c7a20 */ /* 0x000fe40000410000 */
[C---:B------:R-:W-:Y:S02]  /*34a0*/  IMAD.IADD R9, R116.reuse, 0x1, -R9 ;  /* 0x0000000174097824 */ /* 0x040fe400078e0a09 */
[----:B------:R-:W-:Y:S01]  /*34b0*/  IMAD.IADD R116, R116, 0x1, -R21 ;  /* 0x0000000174747824 */ /* 0x000fe200078e0a15 */
[----:B-1----:R-:W-:Y:S01]  /*34c0*/  LEA.HI R13, R18, R117, RZ, 0x3 ;  /* 0x00000075120d7211 */ /* 0x002fe200078f18ff */
[----:B------:R1:W-:Y:S01]  /*34d0*/  MUFU.TANH R180, R27 ;  /* 0x0000001b00b47308 */ /* 0x0003e20000002400 */
[----:B------:R-:W-:Y:S01]  /*34e0*/  SHF.R.S32.HI R18, RZ, 0x1f, R9 ;  /* 0x0000001fff127819 */ /* 0x000fe20000011409 */
[----:B------:R-:W-:Y:S02]  /*34f0*/  FMUL.FTZ R150, R10, c[0x0][0x320] ;  /* 0x0000c8000a967a20 */ /* 0x000fe40000410000 */
[----:B------:R-:W-:Y:S01]  /*3500*/  FMUL.FTZ R39, R24, c[0x0][0x320] ;  /* 0x0000c80018277a20 */ /* 0x000fe20000410000 */
[----:B------:R-:W-:Y:S01]  /*3510*/  LEA.HI R18, R18, R9, RZ, 0x2 ;  /* 0x0000000912127211 */ /* 0x000fe200078f10ff */
[----:B------:R-:W-:Y:S01]  /*3520*/  FMUL.FTZ R24, R25, c[0x0][0x320] ;  /* 0x0000c80019187a20 */ /* 0x000fe20000410000 */
[----:B--2---:R-:W-:Y:S01]  /*3530*/  LOP3.LUT R22, R13, 0xffffff8, RZ, 0xc0, !PT ;  /* 0x0ffffff80d167812 */ /* 0x004fe200078ec0ff */
[----:B------:R-:W2:Y:S01]  /*3540*/  MUFU.TANH R0, R0 ;  /* 0x0000000000007308 */ /* 0x000ea20000002400 */
[----:B------:R-:W-:Y:S01]  /*3550*/  LEA.HI R13, R116, R116, RZ, 0x1 ;  /* 0x00000074740d7211 */ /* 0x000fe200078f08ff */
[----:B------:R-:W-:Y:S01]  /*3560*/  FMUL.FTZ R16, R16, c[0x0][0x320] ;  /* 0x0000c80010107a20 */ /* 0x000fe20000410000 */
[C---:B------:R-:W-:Y:S01]  /*3570*/  LEA.HI.SX32 R21, R18.reuse, UR10, 0x1e ;  /* 0x0000000a12157c11 */ /* 0x040fe2000f8ff2ff */
[----:B------:R-:W-:Y:S01]  /*3580*/  IMAD.IADD R22, R117, 0x1, -R22 ;  /* 0x0000000175167824 */ /* 0x000fe200078e0a16 */
[----:B------:R-:W-:Y:S01]  /*3590*/  LOP3.LUT R13, R13, 0x1ffffffe, RZ, 0xc0, !PT ;  /* 0x1ffffffe0d0d7812 */ /* 0x000fe200078ec0ff */
[----:B------:R-:W-:Y:S01]  /*35a0*/  FMUL.FTZ R17, R17, c[0x0][0x320] ;  /* 0x0000c80011117a20 */ /* 0x000fe20000410000 */
[----:B------:R-:W-:Y:S01]  /*35b0*/  LOP3.LUT R18, R18, 0x7ffffffc, RZ, 0xc0, !PT ;  /* 0x7ffffffc12127812 */ /* 0x000fe200078ec0ff */
[----:B------:R-:W-:Y:S01]  /*35c0*/  IMAD R21, R22, 0x10, R21 ;  /* 0x0000001016157824 */ /* 0x000fe200078e0215 */
[----:B------:R3:W-:Y:S01]  /*35d0*/  MUFU.TANH R29, R20 ;  /* 0x00000014001d7308 */ /* 0x0007e20000002400 */
[----:B------:R-:W-:-:S02]  /*35e0*/  IMAD.IADD R116, R116, 0x1, -R13 ;  /* 0x0000000174747824 */ /* 0x000fc400078e0a0d */
[----:B-1----:R-:W-:Y:S02]  /*35f0*/  FMUL.FTZ R27, R14, c[0x0][0x320] ;  /* 0x0000c8000e1b7a20 */ /* 0x002fe40000410000 */
[----:B------:R-:W-:Y:S02]  /*3600*/  IMAD R179, R116, 0x8, R21 ;  /* 0x0000000874b37824 */ /* 0x000fe400078e0215 */
[----:B------:R-:W-:Y:S01]  /*3610*/  IMAD.IADD R18, R9, 0x1, -R18 ;  /* 0x0000000109127824 */ /* 0x000fe200078e0a12 */
[----:B------:R-:W1:Y:S01]  /*3620*/  MUFU.TANH R4, R4 ;  /* 0x0000000400047308 */ /* 0x000e620000002400 */
[----:B------:R-:W-:Y:S01]  /*3630*/  @P1 IMAD.HI.U32 R13, R179, c[0x0][0x2c8], RZ ;  /* 0x0000b200b30d1a27 */ /* 0x000fe200078e00ff */
[----:B------:R-:W-:Y:S03]  /*3640*/  STL [R1+0x34], R179 ;  /* 0x000034b301007387 */ /* 0x000fe60000100800 */
[----:B------:R-:W-:Y:S01]  /*3650*/  IMAD.MOV.U32 R19, RZ, RZ, R179 ;  /* 0x000000ffff137224 */ /* 0x000fe200078e00b3 */
[----:B------:R-:W-:Y:S01]  /*3660*/  @P0 SHF.R.U32.HI R19, RZ, c[0x0][0x2cc], R13 ;  /* 0x0000b300ff130a19 */ /* 0x000fe2000001160d */
[----:B------:R-:W-:Y:S01]  /*3670*/  IMAD.U32 R9, RZ, RZ, UR4 ;  /* 0x00000004ff097e24 */ /* 0x000fe2000f8e00ff */
[----:B------:R-:W4:Y:S01]  /*3680*/  MUFU.TANH R6, R6 ;  /* 0x0000000600067308 */ /* 0x000f220000002400 */
[----:B------:R-:W-:Y:S01]  /*3690*/  IMAD.SHL.U32 R76, R18, 0x2, RZ ;  /* 0x00000002124c7824 */ /* 0x000fe200078e00ff */
[----:B------:R-:W-:Y:S01]  /*36a0*/  ULDC.64 UR4, c[0x0][0x2c8] ;  /* 0x0000b20000047ab9 */ /* 0x000fe20000000a00 */
[----:B------:R-:W5:Y:S01]  /*36b0*/  SHFL.IDX PT, R14, R19, RZ, 0x1c1f ;  /* 0x001c1fff130e7589 */ /* 0x000f6200000e0000 */
[----:B---3--:R-:W-:-:S02]  /*36c0*/  FMUL.FTZ R20, R30, c[0x0][0x320] ;  /* 0x0000c8001e147a20 */ /* 0x008fc40000410000 */
[C---:B------:R-:W-:Y:S01]  /*36d0*/  IADD3 R9, -R76.reuse, UR8, R9 ;  /* 0x000000084c097c10 */ /* 0x040fe2000fffe109 */
[----:B------:R-:W3:Y:S01]  /*36e0*/  SHFL.IDX PT, R13, R19, 0x1, 0x1c1f ;  /* 0x003c1f00130d7f89 */ /* 0x000ee200000e0000 */
[----:B------:R-:W-:Y:S01]  /*36f0*/  FMUL.FTZ R30, R15, c[0x0][0x320] ;  /* 0x0000c8000f1e7a20 */ /* 0x000fe20000410000 */
[----:B------:R-:W-:Y:S01]  /*3700*/  IADD3 R22, -R76, UR22, RZ ;  /* 0x000000164c167c10 */ /* 0x000fe2000fffe1ff */
[----:B------:R-:W1:Y:S01]  /*3710*/  MUFU.TANH R7, R7 ;  /* 0x0000000700077308 */ /* 0x000e620000002400 */
[----:B------:R-:W-:Y:S01]  /*3720*/  IADD3 R9, R9, -UR12, RZ ;  /* 0x8000000c09097c10 */ /* 0x000fe2000fffe0ff */
[----:B------:R-:W-:Y:S01]  /*3730*/  FMUL.FTZ R8, R8, c[0x0][0x320] ;  /* 0x0000c80008087a20 */ /* 0x000fe20000410000 */
[----:B------:R-:W-:Y:S01]  /*3740*/  STL [R1+0x38], R76 ;  /* 0x0000384c01007387 */ /* 0x000fe20000100800 */
[----:B------:R-:W-:Y:S01]  /*3750*/  FMUL.FTZ R68, R68, c[0x0][0x320] ;  /* 0x0000c80044447a20 */ /* 0x000fe20000410000 */
[----:B------:R-:W1:Y:S01]  /*3760*/  @UP1 S2UR UR22, SR_CTAID.X ;  /* 0x00000000001619c3 */ /* 0x000e620000002500 */
[----:B------:R-:W-:-:S02]  /*3770*/  FMUL.FTZ R69, R69, c[0x0][0x320] ;  /* 0x0000c80045457a20 */ /* 0x000fc40000410000 */
[----:B------:R-:W1:Y:S01]  /*3780*/  MUFU.TANH R38, R38 ;  /* 0x0000002600267308 */ /* 0x000e620000002400 */
[----:B------:R-:W-:Y:S02]  /*3790*/  FMUL.FTZ R64, R64, c[0x0][0x320] ;  /* 0x0000c80040407a20 */ /* 0x000fe40000410000 */
[----:B------:R-:W-:Y:S02]  /*37a0*/  FMUL.FTZ R65, R65, c[0x0][0x320] ;  /* 0x0000c80041417a20 */ /* 0x000fe40000410000 */
[----:B------:R-:W-:Y:S02]  /*37b0*/  FMUL.FTZ R25, R31, c[0x0][0x320] ;  /* 0x0000c8001f197a20 */ /* 0x000fe40000410000 */
[----:B------:R-:W-:Y:S01]  /*37c0*/  FMUL.FTZ R60, R60, c[0x0][0x320] ;  /* 0x0000c8003c3c7a20 */ /* 0x000fe20000410000 */
[----:B------:R-:W1:Y:S01]  /*37d0*/  MUFU.TANH R33, R33 ;  /* 0x0000002100217308 */ /* 0x000e620000002400 */
[----:B-----5:R-:W-:Y:S02]  /*37e0*/  IMAD.IADD R15, R9, 0x1, R14 ;  /* 0x00000001090f7824 */ /* 0x020fe400078e020e */
[----:B------:R-:W-:-:S02]  /*37f0*/  FMUL.FTZ R14, R11, c[0x0][0x320] ;  /* 0x0000c8000b0e7a20 */ /* 0x000fc40000410000 */
[----:B---3--:R-:W-:Y:S01]  /*3800*/  IMAD.IADD R13, R9, 0x1, R13 ;  /* 0x00000001090d7824 */ /* 0x008fe200078e020d */
[----:B------:R-:W-:Y:S01]  /*3810*/  IMNMX R10, R22, R15, PT ;  /* 0x0000000f160a7217 */ /* 0x000fe20003800200 */
[----:B------:R-:W-:Y:S01]  /*3820*/  FMUL.FTZ R61, R61, c[0x0][0x320] ;  /* 0x0000c8003d3d7a20 */ /* 0x000fe20000410000 */
[----:B------:R3:W5:Y:S01]  /*3830*/  MUFU.TANH R32, R12 ;  /* 0x0000000c00207308 */ /* 0x0007620000002400 */
[----:B------:R-:W-:Y:S01]  /*3840*/  FMUL.FTZ R56, R56, c[0x0][0x320] ;  /* 0x0000c80038387a20 */ /* 0x000fe20000410000 */
[C---:B------:R-:W-:Y:S01]  /*3850*/  ISETP.GT.AND P1, PT, R10.reuse, RZ, PT ;  /* 0x000000ff0a00720c */ /* 0x040fe20003f24270 */
[----:B------:R-:W-:Y:S01]  /*3860*/  FMUL.FTZ R57, R57, c[0x0][0x320] ;  /* 0x0000c80039397a20 */ /* 0x000fe20000410000 */
[----:B------:R-:W-:Y:S01]  /*3870*/  ISETP.GT.AND P0, PT, R10, 0x1, PT ;  /* 0x000000010a00780c */ /* 0x000fe20003f04270 */
[----:B------:R-:W-:Y:S01]  /*3880*/  FMUL.FTZ R52, R52, c[0x0][0x320] ;  /* 0x0000c80034347a20 */ /* 0x000fe20000410000 */
[----:B--2---:R-:W-:Y:S01]  /*3890*/  FSEL R18, R0, -INF , P1 ;  /* 0xff80000000127808 */ /* 0x004fe20000800000 */
[----:B------:R-:W-:Y:S01]  /*38a0*/  FMUL.FTZ R53, R53, c[0x0][0x320] ;  /* 0x0000c80035357a20 */ /* 0x000fe20000410000 */
[----:B------:R-:W2:Y:S01]  /*38b0*/  MUFU.TANH R39, R39 ;  /* 0x0000002700277308 */ /* 0x000ea20000002400 */
[----:B------:R-:W-:Y:S01]  /*38c0*/  ISETP.GT.AND P6, PT, R10, 0x8, PT ;  /* 0x000000080a00780c */ /* 0x000fe20003fc4270 */
[----:B------:R-:W-:Y:S01]  /*38d0*/  FMUL.FTZ R48, R48, c[0x0][0x320] ;  /* 0x0000c80030307a20 */ /* 0x000fe20000410000 */
[----:B------:R-:W-:Y:S01]  /*38e0*/  ISETP.GT.AND P1, PT, R10, 0x9, PT ;  /* 0x000000090a00780c */ /* 0x000fe20003f24270 */
[----:B------:R-:W-:Y:S01]  /*38f0*/  FMUL.FTZ R49, R49, c[0x0][0x320] ;  /* 0x0000c80031317a20 */ /* 0x000fe20000410000 */
[----:B-1----:R-:W-:Y:S01]  /*3900*/  FSEL R21, R4, -INF , P0 ;  /* 0xff80000004157808 */ /* 0x002fe20000000000 */
[----:B------:R-:W-:Y:S01]  /*3910*/  FMUL.FTZ R45, R45, c[0x0][0x320] ;  /* 0x0000c8002d2d7a20 */ /* 0x000fe20000410000 */
[----:B------:R-:W-:Y:S01]  /*3920*/  ISETP.GT.AND P0, PT, R10, 0x10, PT ;  /* 0x000000100a00780c */ /* 0x000fe20003f04270 */
[----:B------:R-:W1:Y:S01]  /*3930*/  MUFU.TANH R24, R24 ;  /* 0x0000001800187308 */ /* 0x000e620000002400 */
[----:B----4-:R-:W-:Y:S01]  /*3940*/  FSEL R19, R6, -INF , P6 ;  /* 0xff80000006137808 */ /* 0x010fe20003000000 */
[----:B---3--:R-:W-:Y:S01]  /*3950*/  FMUL.FTZ R12, R72, c[0x0][0x320] ;  /* 0x0000c800480c7a20 */ /* 0x008fe20000410000 */
[----:B------:R-:W-:Y:S01]  /*3960*/  FSEL R15, R7, -INF , P1 ;  /* 0xff800000070f7808 */ /* 0x000fe20000800000 */
[----:B------:R-:W-:Y:S01]  /*3970*/  FMUL.FTZ R140, R23, c[0x0][0x320] ;  /* 0x0000c800178c7a20 */ /* 0x000fe20000410000 */
[----:B------:R-:W-:Y:S01]  /*3980*/  ISETP.GT.AND P6, PT, R10, 0x11, PT ;  /* 0x000000110a00780c */ /* 0x000fe20003fc4270 */
[----:B------:R-:W-:Y:S01]  /*3990*/  FMUL.FTZ R26, R26, c[0x0][0x320] ;  /* 0x0000c8001a1a7a20 */ /* 0x000fe20000410000 */
[----:B------:R-:W-:Y:S01]  /*39a0*/  ISETP.GT.AND P1, PT, R10, 0x18, PT ;  /* 0x000000180a00780c */ /* 0x000fe20003f24270 */
[----:B------:R3:W4:Y:S01]  /*39b0*/  MUFU.TANH R133, R16 ;  /* 0x0000001000857308 */ /* 0x0007220000002400 */
[----:B------:R-:W-:Y:S01]  /*39c0*/  IMNMX R22, R22, R13, PT ;  /* 0x0000000d16167217 */ /* 0x000fe20003800200 */
[----:B------:R-:W-:Y:S01]  /*39d0*/  FMUL.FTZ R23, R34, c[0x0][0x320] ;  /* 0x0000c80022177a20 */ /* 0x000fe20000410000 */
[----:B------:R-:W-:Y:S01]  /*39e0*/  FSEL R13, R38, -INF , P0 ;  /* 0xff800000260d7808 */ /* 0x000fe20000000000 */
[----:B------:R-:W-:Y:S01]  /*39f0*/  FMUL.FTZ R67, R67, c[0x0][0x320] ;  /* 0x0000c80043437a20 */ /* 0x000fe20000410000 */
[----:B------:R-:W-:Y:S01]  /*3a00*/  ISETP.GT.AND P0, PT, R10, 0x19, PT ;  /* 0x000000190a00780c */ /* 0x000fe20003f04270 */
[----:B------:R-:W-:Y:S01]  /*3a10*/  FMUL.FTZ R63, R63, c[0x0][0x320] ;  /* 0x0000c8003f3f7a20 */ /* 0x000fe20000410000 */
[----:B------:R-:W-:Y:S01]  /*3a20*/  FSEL R11, R33, -INF , P6 ;  /* 0xff800000210b7808 */ /* 0x000fe20003000000 */
[----:B------:R4:W4:Y:S01]  /*3a30*/  MUFU.TANH R143, R17 ;  /* 0x00000011008f7308 */ /* 0x0009220000002400 */
[----:B-----5:R-:W-:Y:S01]  /*3a40*/  FSEL R7, R32, -INF , P1 ;  /* 0xff80000020077808 */ /* 0x020fe20000800000 */
[----:B------:R-:W-:Y:S01]  /*3a50*/  FMUL.FTZ R70, R70, c[0x0][0x320] ;  /* 0x0000c80046467a20 */ /* 0x000fe20000410000 */
[C---:B------:R-:W-:Y:S01]  /*3a60*/  ISETP.GT.AND P6, PT, R10.reuse, 0x20, PT ;  /* 0x000000200a00780c */ /* 0x040fe20003fc4270 */
[----:B------:R-:W-:Y:S01]  /*3a70*/  FMUL.FTZ R71, R71, c[0x0][0x320] ;  /* 0x0000c80047477a20 */ /* 0x000fe20000410000 */
[----:B------:R-:W-:Y:S01]  /*3a80*/  ISETP.GT.AND P1, PT, R10, 0x21, PT ;  /* 0x000000210a00780c */ /* 0x000fe20003f24270 */
[----:B------:R-:W-:Y:S01]  /*3a90*/  FMUL.FTZ R66, R66, c[0x0][0x320] ;  /* 0x0000c80042427a20 */ /* 0x000fe20000410000 */
[----:B------:R-:W-:Y:S01]  /*3aa0*/  FSEL R9, R28, -INF , P0 ;  /* 0xff8000001c097808 */ /* 0x000fe20000000000 */
[----:B------:R5:W5:Y:S01]  /*3ab0*/  MUFU.TANH R141, R8 ;  /* 0x00000008008d7308 */ /* 0x000b620000002400 */
[----:B------:R-:W-:Y:S01]  /*3ac0*/  ISETP.GT.AND P0, PT, R10, 0x28, PT ;  /* 0x000000280a00780c */ /* 0x000fe20003f04270 */
[----:B---3--:R-:W-:Y:S01]  /*3ad0*/  FMUL.FTZ R16, R44, c[0x0][0x320] ;  /* 0x0000c8002c107a20 */ /* 0x008fe20000410000 */
[----:B--2---:R-:W-:Y:S01]  /*3ae0*/  FSEL R39, R39, -INF , P6 ;  /* 0xff80000027277808 */ /* 0x004fe20003000000 */
[----:B------:R-:W-:Y:S01]  /*3af0*/  FMUL.FTZ R62, R62, c[0x0][0x320] ;  /* 0x0000c8003e3e7a20 */ /* 0x000fe20000410000 */
[----:B-1----:R-:W-:Y:S01]  /*3b00*/  FSEL R31, R24, -INF , P1 ;  /* 0xff800000181f7808 */ /* 0x002fe20000800000 */
[----:B------:R-:W-:Y:S01]  /*3b10*/  FMUL.FTZ R58, R58, c[0x0][0x320] ;  /* 0x0000c8003a3a7a20 */ /* 0x000fe20000410000 */
[C---:B------:R-:W-:Y:S01]  /*3b20*/  ISETP.GT.AND P6, PT, R10.reuse, 0x29, PT ;  /* 0x000000290a00780c */ /* 0x040fe20003fc4270 */
[----:B------:R-:W1:Y:S01]  /*3b30*/  MUFU.TANH R153, R68 ;  /* 0x0000004400997308 */ /* 0x000e620000002400 */
[C---:B------:R-:W-:Y:S01]  /*3b40*/  ISETP.GT.AND P1, PT, R10.reuse, 0x30, PT ;  /* 0x000000300a00780c */ /* 0x040fe20003f24270 */
[----:B----4-:R-:W-:Y:S01]  /*3b50*/  FMUL.FTZ R17, R43, c[0x0][0x320] ;  /* 0x0000c8002b117a20 */ /* 0x010fe20000410000 */
[----:B------:R-:W-:Y:S01]  /*3b60*/  FSEL R29, R29, -INF , P0 ;  /* 0xff8000001d1d7808 */ /* 0x000fe20000000000 */
[----:B------:R-:W-:Y:S01]  /*3b70*/  FMUL.FTZ R59, R59, c[0x0][0x320] ;  /* 0x0000c8003b3b7a20 */ /* 0x000fe20000410000 */
[----:B------:R-:W-:Y:S01]  /*3b80*/  ISETP.GT.AND P0, PT, R10, 0x31, PT ;  /* 0x000000310a00780c */ /* 0x000fe20003f04270 */
[----:B------:R-:W-:Y:S01]  /*3b90*/  FMUL.FTZ R54, R54, c[0x0][0x320] ;  /* 0x0000c80036367a20 */ /* 0x000fe20000410000 */
[----:B------:R-:W-:Y:S01]  /*3ba0*/  FSEL R37, R37, -INF , P6 ;  /* 0xff80000025257808 */ /* 0x000fe20003000000 */
[----:B------:R-:W2:Y:S01]  /*3bb0*/  MUFU.TANH R159, R69 ;  /* 0x00000045009f7308 */ /* 0x000ea20000002400 */
[----:B------:R-:W-:Y:S01]  /*3bc0*/  FSEL R133, R133, -INF , P1 ;  /* 0xff80000085857808 */ /* 0x000fe20000800000 */
[----:B-----5:R-:W-:Y:S01]  /*3bd0*/  FMUL.FTZ R8, R42, c[0x0][0x320] ;  /* 0x0000c8002a087a20 */ /* 0x020fe20000410000 */
[C---:B------:R-:W-:Y:S01]  /*3be0*/  ISETP.GT.AND P6, PT, R10.reuse, 0x38, PT ;  /* 0x000000380a00780c */ /* 0x040fe20003fc4270 */
[----:B------:R-:W-:Y:S01]  /*3bf0*/  FMUL.FTZ R55, R55, c[0x0][0x320] ;  /* 0x0000c80037377a20 */ /* 0x000fe20000410000 */
[----:B------:R-:W-:Y:S01]  /*3c00*/  ISETP.GT.AND P1, PT, R10, 0x39, PT ;  /* 0x000000390a00780c */ /* 0x000fe20003f24270 */
[----:B------:R-:W-:Y:S01]  /*3c10*/  FMUL.FTZ R50, R50, c[0x0][0x320] ;  /* 0x0000c80032327a20 */ /* 0x000fe20000410000 */
[----:B------:R-:W-:Y:S01]  /*3c20*/  FSEL R143, R143, -INF , P0 ;  /* 0xff8000008f8f7808 */ /* 0x000fe20000000000 */
[----:B------:R-:W3:Y:S01]  /*3c30*/  MUFU.TANH R157, R64 ;  /* 0x00000040009d7308 */ /* 0x000ee20000002400 */
[----:B------:R-:W-:Y:S01]  /*3c40*/  ISETP.GT.AND P0, PT, R10, 0x40, PT ;  /* 0x000000400a00780c */ /* 0x000fe20003f04270 */
[----:B------:R-:W-:Y:S01]  /*3c50*/  FMUL.FTZ R51, R51, c[0x0][0x320] ;  /* 0x0000c80033337a20 */ /* 0x000fe20000410000 */
[----:B------:R-:W-:Y:S01]  /*3c60*/  FSEL R141, R141, -INF , P6 ;  /* 0xff8000008d8d7808 */ /* 0x000fe20003000000 */
[----:B------:R-:W-:Y:S01]  /*3c70*/  FMUL.FTZ R46, R46, c[0x0][0x320] ;  /* 0x0000c8002e2e7a20 */ /* 0x000fe20000410000 */
[----:B------:R-:W-:Y:S01]  /*3c80*/  FSEL R135, R135, -INF , P1 ;  /* 0xff80000087877808 */ /* 0x000fe20000800000 */
[----:B------:R-:W-:Y:S01]  /*3c90*/  FMUL.FTZ R47, R47, c[0x0][0x320] ;  /* 0x0000c8002f2f7a20 */ /* 0x000fe20000410000 */
[C---:B------:R-:W-:Y:S01]  /*3ca0*/  ISETP.GT.AND P6, PT, R10.reuse, 0x41, PT ;  /* 0x000000410a00780c */ /* 0x040fe20003fc4270 */
[----:B------:R-:W4:Y:S01]  /*3cb0*/  MUFU.TANH R155, R65 ;  /* 0x00000041009b7308 */ /* 0x000f220000002400 */
[----:B------:R-:W-:Y:S01]  /*3cc0*/  ISETP.GT.AND P1, PT, R10, 0x48, PT ;  /* 0x000000480a00780c */ /* 0x000fe20003f24270 */
[----:B------:R-:W-:Y:S01]  /*3cd0*/  FMUL.FTZ R75, R75, c[0x0][0x320] ;  /* 0x0000c8004b4b7a20 */ /* 0x000fe20000410000 */
[----:B-1----:R-:W-:Y:S01]  /*3ce0*/  FSEL R153, R153, -INF , P0 ;  /* 0xff80000099997808 */ /* 0x002fe20000000000 */
[----:B------:R-:W-:Y:S01]  /*3cf0*/  IMAD.SHL.U32 R248, R2, 0x2, RZ ;  /* 0x0000000202f87824 */ /* 0x000fe200078e00ff */
[C---:B------:R-:W-:Y:S01]  /*3d00*/  ISETP.GT.AND P0, PT, R10.reuse, 0x49, PT ;  /* 0x000000490a00780c */ /* 0x040fe20003f04270 */
[----:B------:R-:W-:Y:S01]  /*3d10*/  @UP1 USHF.L.U32 UR22, UR22, 0x7, URZ ;  /* 0x0000000716161899 */ /* 0x000fe2000800063f */
[----:B--2---:R-:W-:Y:S01]  /*3d20*/  FSEL R159, R159, -INF , P6 ;  /* 0xff8000009f9f7808 */ /* 0x004fe20003000000 */
[----:B------:R-:W1:Y:S01]  /*3d30*/  MUFU.TANH R167, R60 ;  /* 0x0000003c00a77308 */ /* 0x000e620000002400 */
[----:B---3--:R-:W-:Y:S01]  /*3d40*/  FSEL R157, R157, -INF , P1 ;  /* 0xff8000009d9d7808 */ /* 0x008fe20000800000 */
[----:B------:R-:W-:Y:S01]  /*3d50*/  IMAD R246, R5, 0x2, R248 ;  /* 0x0000000205f67824 */ /* 0x000fe200078e02f8 */
[C---:B------:R-:W-:Y:S01]  /*3d60*/  ISETP.GT.AND P6, PT, R10.reuse, 0x50, PT ;  /* 0x000000500a00780c */ /* 0x040fe20003fc4270 */
[----:B------:R-:W-:Y:S01]  /*3d70*/  LDSM.16.MT88.4 R92, [R248+0x4100] ;  /* 0x00410000f85c783b */ /* 0x000fe20000004200 */
[----:B------:R-:W-:Y:S01]  /*3d80*/  ISETP.GT.AND P1, PT, R10, 0x51, PT ;  /* 0x000000510a00780c */ /* 0x000fe20003f24270 */
[----:B------:R-:W-:Y:S01]  /*3d90*/  IMAD R244, R3, 0x2, R246 ;  /* 0x0000000203f47824 */ /* 0x000fe200078e02f6 */
[----:B------:R-:W-:Y:S01]  /*3da0*/  FMNMX.FTZ R0, R18, R21, !PT ;  /* 0x0000001512007209 */ /* 0x000fe20007810000 */
[----:B------:R2:W3:Y:S01]  /*3db0*/  MUFU.TANH R165, R61 ;  /* 0x0000003d00a57308 */ /* 0x0004e20000002400 */
[----:B----4-:R-:W-:Y:S01]  /*3dc0*/  FSEL R155, R155, -INF , P0 ;  /* 0xff8000009b9b7808 */ /* 0x010fe20000000000 */
[----:B------:R-:W-:Y:S01]  /*3dd0*/  IMAD R245, R3, 0x2, R248 ;  /* 0x0000000203f57824 */ /* 0x000fe200078e02f8 */
[----:B------:R-:W-:Y:S01]  /*3de0*/  ISETP.GT.AND P0, PT, R10, 0x58, PT ;  /* 0x000000580a00780c */ /* 0x000fe20003f04270 */
[----:B------:R-:W-:Y:S01]  /*3df0*/  LDSM.16.MT88.4 R100, [R244+0x100] ;  /* 0x00010000f464783b */ /* 0x000fe20000004200 */
[----:B------:R-:W-:Y:S01]  /*3e00*/  FMNMX.FTZ R0, R19, R0, !PT ;  /* 0x0000000013007209 */ /* 0x000fe20007810000 */
[----:B------:R-:W-:-:S02]  /*3e10*/  UIMAD.WIDE.U32 UR22, UR22, UR4, URZ ;  /* 0x00000004161672a5 */ /* 0x000fc4000f8e003f */
[----:B------:R-:W4:Y:S01]  /*3e20*/  MUFU.TANH R163, R56 ;  /* 0x0000003800a37308 */ /* 0x000f220000002400 */
[----:B-1----:R-:W-:Y:S01]  /*3e30*/  FSEL R167, R167, -INF , P6 ;  /* 0xff800000a7a77808 */ /* 0x002fe20003000000 */
[----:B------:R-:W-:Y:S01]  /*3e40*/  LDSM.16.MT88.4 R124, [R248+0x100] ;  /* 0x00010000f87c783b */ /* 0x000fe20000004200 */
[C---:B------:R-:W-:Y:S01]  /*3e50*/  ISETP.GT.AND P6, PT, R10.reuse, 0x59, PT ;  /* 0x000000590a00780c */ /* 0x040fe20003fc4270 */
[----:B------:R-:W-:Y:S01]  /*3e60*/  @UP1 USHF.R.U32.HI UR10, URZ, UR5, UR23 ;  /* 0x000000053f0a1299 */ /* 0x000fe20008011617 */
[----:B------:R-:W-:Y:S01]  /*3e70*/  FMNMX.FTZ R0, R15, R0, !PT ;  /* 0x000000000f007209 */ /* 0x000fe20007810000 */
[----:B------:R-:W-:Y:S02]  /*3e80*/  LDSM.16.MT88.4 R116, [R246+0x100] ;  /* 0x00010000f674783b */ /* 0x000fe40000004200 */
[----:B------:R-:W1:Y:S01]  /*3e90*/  MUFU.TANH R161, R57 ;  /* 0x0000003900a17308 */ /* 0x000e620000002400 */
[----:B--2---:R-:W-:Y:S01]  /*3ea0*/  FMUL.FTZ R61, R73, c[0x0][0x320] ;  /* 0x0000c800493d7a20 */ /* 0x004fe20000410000 */
[----:B---3--:R-:W-:Y:S01]  /*3eb0*/  FSEL R165, R165, -INF , P1 ;  /* 0xff800000a5a57808 */ /* 0x008fe20000800000 */
[----:B------:R-:W-:Y:S01]  /*3ec0*/  LDSM.16.MT88.4 R108, [R245+0x100] ;  /* 0x00010000f56c783b */ /* 0x000fe20000004200 */
[C---:B------:R-:W-:Y:S01]  /*3ed0*/  ISETP.GT.AND P1, PT, R10.reuse, 0x60, PT ;  /* 0x000000600a00780c */ /* 0x040fe20003f24270 */
[----:B------:R-:W-:Y:S01]  /*3ee0*/  UIADD3 UR10, UR10, UR8, -UR12 ;  /* 0x000000080a0a7290 */ /* 0x000fe2000fffe80c */
[----:B------:R-:W-:Y:S01]  /*3ef0*/  FMNMX.FTZ R0, R13, R0, !PT ;  /* 0x000000000d007209 */ /* 0x000fe20007810000 */
[----:B------:R-:W-:Y:S01]  /*3f00*/  LDSM.16.MT88.4 R84, [R246+0x4100] ;  /* 0x00410000f654783b */ /* 0x000fe20000004200 */
[----:B------:R-:W2:Y:S01]  /*3f10*/  MUFU.TANH R151, R52 ;  /* 0x0000003400977308 */ /* 0x000ea20000002400 */
[----:B----4-:R-:W-:Y:S01]  /*3f20*/  FSEL R163, R163, -INF , P0 ;  /* 0xff800000a3a37808 */ /* 0x010fe20000000000 */
[----:B------:R-:W-:Y:S01]  /*3f30*/  USHF.R.S32.HI UR4, URZ, 0x1f, UR10 ;  /* 0x0000001f3f047899 */ /* 0x000fe2000801140a */
[----:B------:R-:W-:Y:S01]  /*3f40*/  ISETP.GT.AND P0, PT, R10, 0x61, PT ;  /* 0x000000610a00780c */ /* 0x000fe20003f04270 */
[----:B------:R-:W-:Y:S01]  /*3f50*/  LDSM.16.MT88.4 R76, [R245+0x4100] ;  /* 0x00410000f54c783b */ /* 0x000fe20000004200 */
[----:B------:R-:W-:Y:S01]  /*3f60*/  FMNMX.FTZ R0, R11, R0, !PT ;  /* 0x000000000b007209 */ /* 0x000fe20007810000 */
[----:B------:R-:W-:-:S02]  /*3f70*/  ULEA.HI UR4, UR4, UR10, URZ, 0x7 ;  /* 0x0000000a04047291 */ /* 0x000fc4000f8f383f */
[----:B------:R-:W3:Y:S01]  /*3f80*/  MUFU.TANH R149, R53 ;  /* 0x0000003500957308 */ /* 0x000ee20000002400 */
[----:B-1----:R-:W-:Y:S01]  /*3f90*/  FSEL R161, R161, -INF , P6 ;  /* 0xff800000a1a17808 */ /* 0x002fe20003000000 */
[----:B------:R-:W-:Y:S01]  /*3fa0*/  USHF.R.S32.HI UR5, URZ, 0x7, UR4 ;  /* 0x000000073f057899 */ /* 0x000fe20008011404 */
[C---:B------:R-:W-:Y:S01]  /*3fb0*/  ISETP.GT.AND P6, PT, R10.reuse, 0x68, PT ;  /* 0x000000680a00780c */ /* 0x040fe20003fc4270 */
[----:B------:R-:W-:Y:S01]  /*3fc0*/  UIADD3 UR10, UR7, -0x2, URZ ;  /* 0xfffffffe070a7890 */ /* 0x000fe2000fffe03f */
[----:B------:R-:W-:Y:S01]  /*3fd0*/  FMNMX.FTZ R0, R7, R0, !PT ;  /* 0x0000000007007209 */ /* 0x000fe20007810000 */
[----:B------:R-:W-:Y:S02]  /*3fe0*/  UISETP.LT.AND UP0, UPT, URZ, UR5, UPT ;  /* 0x000000053f00728c */ /* 0x000fe4000bf01270 */
[----:B------:R-:W1:Y:S01]  /*3ff0*/  MUFU.TANH R147, R48 ;  /* 0x0000003000937308 */ /* 0x000e620000002400 */
[----:B--2---:R-:W-:Y:S01]  /*4000*/  FSEL R151, R151, -INF , P1 ;  /* 0xff80000097977808 */ /* 0x004fe20000800000 */
[----:B------:R-:W-:Y:S01]  /*4010*/  USEL UR5, URZ, UR5, !UP0 ;  /* 0x000000053f057287 */ /* 0x000fe2000c000000 */
[----:B------:R-:W-:-:S02]  /*4020*/  ISETP.GT.AND P1, PT, R10, 0x69, PT ;  /* 0x000000690a00780c */ /* 0x000fc40003f24270 */
[----:B------:R-:W-:Y:S01]  /*4030*/  FMNMX.FTZ R0, R9, R0, !PT ;  /* 0x0000000009007209 */ /* 0x000fe20007810000 */
[----:B------:R-:W-:Y:S02]  /*4040*/  UISETP.GE.AND UP0, UPT, UR10, UR5, UPT ;  /* 0x000000050a00728c */ /* 0x000fe4000bf06270 */
[----:B------:R-:W2:Y:S01]  /*4050*/  MUFU.TANH R145, R49 ;  /* 0x0000003100917308 */ /* 0x000ea20000002400 */
[----:B---3--:R-:W-:Y:S02]  /*4060*/  FSEL R149, R149, -INF , P0 ;  /* 0xff80000095957808 */ /* 0x008fe40000000000 */
[----:B------:R-:W-:Y:S02]  /*4070*/  ISETP.GT.AND P0, PT, R10, 0x70, PT ;  /* 0x000000700a00780c */ /* 0x000fe40003f04270 */
[----:B------:R-:W-:-:S03]  /*4080*/  FMNMX.FTZ R0, R39, R0, !PT ;  /* 0x0000000027007209 */ /* 0x000fc60007810000 */
[----:B------:R-:W-:Y:S01]  /*4090*/  MUFU.TANH R16, R16 ;  /* 0x0000001000107308 */ /* 0x000fe20000002400 */
[----:B-1----:R-:W-:Y:S02]  /*40a0*/  FSEL R147, R147, -INF , P6 ;  /* 0xff80000093937808 */ /* 0x002fe40003000000 */
[----:B------:R-:W-:Y:S02]  /*40b0*/  ISETP.GT.AND P6, PT, R10, 0x71, PT ;  /* 0x000000710a00780c */ /* 0x000fe40003fc4270 */
[----:B------:R-:W-:-:S03]  /*40c0*/  FMNMX.FTZ R0, R31, R0, !PT ;  /* 0x000000001f007209 */ /* 0x000fc60007810000 */
[----:B------:R-:W1:Y:S01]  /*40d0*/  MUFU.TANH R65, R45 ;  /* 0x0000002d00417308 */ /* 0x000e620000002400 */
[----:B--2---:R-:W-:Y:S02]  /*40e0*/  FSEL R145, R145, -INF , P1 ;  /* 0xff80000091917808 */ /* 0x004fe40000800000 */
[----:B------:R-:W-:Y:S02]  /*40f0*/  ISETP.GT.AND P1, PT, R10, 0x78, PT ;  /* 0x000000780a00780c */ /* 0x000fe40003f24270 */
[----:B------:R-:W-:-:S03]  /*4100*/  FMNMX.FTZ R0, R29, R0, !PT ;  /* 0x000000001d007209 */ /* 0x000fc60007810000 */
[----:B------:R-:W-:Y:S01]  /*4110*/  MUFU.TANH R12, R12 ;  /* 0x0000000c000c7308 */ /* 0x000fe20000002400 */
[----:B------:R-:W-:-:S04]  /*4120*/  FMNMX.FTZ R0, R37, R0, !PT ;  /* 0x0000000025007209 */ /* 0x000fc80007810000 */
[----:B------:R-:W-:-:S03]  /*4130*/  FMNMX.FTZ R0, R133, R0, !PT ;  /* 0x0000000085007209 */ /* 0x000fc60007810000 */
[----:B------:R-:W-:Y:S01]  /*4140*/  MUFU.TANH R61, R61 ;  /* 0x0000003d003d7308 */ /* 0x000fe20000002400 */
[----:B-1----:R-:W-:Y:S02]  /*4150*/  FSEL R65, R65, -INF , P6 ;  /* 0xff80000041417808 */ /* 0x002fe40003000000 */
[----:B------:R-:W-:Y:S02]  /*4160*/  ISETP.GT.AND P6, PT, R22, RZ, PT ;  /* 0x000000ff1600720c */ /* 0x000fe40003fc4270 */
[----:B------:R-:W-:-:S03]  /*4170*/  FMNMX.FTZ R0, R143, R0, !PT ;  /* 0x000000008f007209 */ /* 0x000fc60007810000 */
[----:B------:R-:W1:Y:S01]  /*4180*/  MUFU.TANH R8, R8 ;  /* 0x0000000800087308 */ /* 0x000e620000002400 */
[----:B------:R-:W-:-:S04]  /*4190*/  FMNMX.FTZ R0, R141, R0, !PT ;  /* 0x000000008d007209 */ /* 0x000fc80007810000 */
[----:B------:R-:W-:-:S03]  /*41a0*/  FMNMX.FTZ R0, R135, R0, !PT ;  /* 0x0000000087007209 */ /* 0x000fc60007810000 */
[----:B------:R-:W-:Y:S01]  /*41b0*/  MUFU.TANH R17, R17 ;  /* 0x0000001100117308 */ /* 0x000fe20000002400 */
[----:B------:R-:W-:-:S04]  /*41c0*/  FMNMX.FTZ R0, R153, R0, !PT ;  /* 0x0000000099007209 */ /* 0x000fc80007810000 */
[----:B------:R-:W-:-:S03]  /*41d0*/  FMNMX.FTZ R0, R159, R0, !PT ;  /* 0x000000009f007209 */ /* 0x000fc60007810000 */
[----:B------:R2:W-:Y:S01]  /*41e0*/  MUFU.TANH R40, R26 ;  /* 0x0000001a00287308 */ /* 0x0005e20000002400 */
[----:B------:R-:W-:-:S04]  /*41f0*/  FMNMX.FTZ R0, R157, R0, !PT ;  /* 0x000000009d007209 */ /* 0x000fc80007810000 */
[----:B------:R-:W-:-:S03]  /*4200*/  FMNMX.FTZ R0, R155, R0, !PT ;  /* 0x000000009b007209 */ /* 0x000fc60007810000 */
[----:B------:R-:W3:Y:S01]  /*4210*/  MUFU.TANH R23, R23 ;  /* 0x0000001700177308 */ /* 0x000ee20000002400 */
[----:B------:R-:W-:-:S04]  /*4220*/  FMNMX.FTZ R0, R167, R0, !PT ;  /* 0x00000000a7007209 */ /* 0x000fc80007810000 */
[----:B------:R-:W-:Y:S01]  /*4230*/  FMNMX.FTZ R0, R165, R0, !PT ;  /* 0x00000000a5007209 */ /* 0x000fe20007810000 */
[----:B--2---:R-:W-:Y:S02]  /*4240*/  FMUL.FTZ R26, R35, c[0x0][0x320] ;  /* 0x0000c800231a7a20 */ /* 0x004fe40000410000 */
[----:B------:R2:W-:Y:S01]  /*4250*/  MUFU.TANH R164, R67 ;  /* 0x0000004300a47308 */ /* 0x0005e20000002400 */
[----:B------:R-:W-:Y:S01]  /*4260*/  FMNMX.FTZ R0, R163, R0, !PT ;  /* 0x00000000a3007209 */ /* 0x000fe20007810000 */
[----:B------:R-:W-:Y:S03]  /*4270*/  LDSM.16.MT88.4 R32, [R246+0x4900] ;  /* 0x00490000f620783b */ /* 0x000fe60000004200 */
[----:B------:R-:W-:-:S03]  /*4280*/  FMNMX.FTZ R0, R161, R0, !PT ;  /* 0x00000000a1007209 */ /* 0x000fc60007810000 */
[----:B------:R-:W4:Y:S01]  /*4290*/  MUFU.TANH R26, R26 ;  /* 0x0000001a001a7308 */ /* 0x000f220000002400 */
[----:B------:R-:W-:-:S04]  /*42a0*/  FMNMX.FTZ R0, R151, R0, !PT ;  /* 0x0000000097007209 */ /* 0x000fc80007810000 */
[----:B------:R-:W-:Y:S02]  /*42b0*/  FMNMX.FTZ R0, R149, R0, !PT ;  /* 0x0000000095007209 */ /* 0x000fe40007810000 */
[----:B--2---:R-:W-:Y:S01]  /*42c0*/  FSEL R67, R16, -INF , P0 ;  /* 0xff80000010437808 */ /* 0x004fe20000000000 */
[----:B------:R2:W-:Y:S01]  /*42d0*/  MUFU.TANH R172, R63 ;  /* 0x0000003f00ac7308 */ /* 0x0005e20000002400 */
[----:B------:R-:W-:Y:S02]  /*42e0*/  ISETP.GT.AND P0, PT, R10, 0x79, PT ;  /* 0x000000790a00780c */ /* 0x000fe40003f04270 */
[----:B-1----:R-:W-:Y:S02]  /*42f0*/  FSEL R16, R8, -INF , P6 ;  /* 0xff80000008107808 */ /* 0x002fe40003000000 */
[----:B------:R-:W-:Y:S02]  /*4300*/  FSEL R61, R61, -INF , P0 ;  /* 0xff8000003d3d7808 */ /* 0x000fe40000000000 */
[----:B------:R-:W-:Y:S01]  /*4310*/  ISETP.GT.AND P0, PT, R22, 0x8, PT ;  /* 0x000000081600780c */ /* 0x000fe20003f04270 */
[----:B------:R-:W-:Y:S01]  /*4320*/  MUFU.TANH R20, R20 ;  /* 0x0000001400147308 */ /* 0x000fe20000002400 */
[----:B------:R-:W-:-:S02]  /*4330*/  FMNMX.FTZ R0, R147, R0, !PT ;  /* 0x0000000093007209 */ /* 0x000fc40007810000 */
[----:B---3--:R-:W-:Y:S02]  /*4340*/  FSEL R4, R23, -INF , P0 ;  /* 0xff80000017047808 */ /* 0x008fe40000000000 */
[----:B------:R-:W-:Y:S02]  /*4350*/  ISETP.GT.AND P0, PT, R22, 0x10, PT ;  /* 0x000000101600780c */ /* 0x000fe40003f04270 */
[----:B------:R-:W-:Y:S01]  /*4360*/  FMNMX.FTZ R0, R145, R0, !PT ;  /* 0x0000000091007209 */ /* 0x000fe20007810000 */
[----:B------:R-:W1:Y:S01]  /*4370*/  MUFU.TANH R25, R25 ;  /* 0x0000001900197308 */ /* 0x000e620000002400 */
[----:B--2---:R-:W-:Y:S02]  /*4380*/  FSEL R63, R12, -INF , P1 ;  /* 0xff8000000c3f7808 */ /* 0x004fe40000800000 */
[----:B------:R-:W-:Y:S02]  /*4390*/  ISETP.GT.AND P1, PT, R22, 0x1, PT ;  /* 0x000000011600780c */ /* 0x000fe40003f24270 */
[----:B------:R-:W-:-:S02]  /*43a0*/  FMNMX.FTZ R0, R67, R0, !PT ;  /* 0x0000000043007209 */ /* 0x000fc40007810000 */
[----:B------:R-:W-:Y:S01]  /*43b0*/  FSEL R6, R17, -INF , P1 ;  /* 0xff80000011067808 */ /* 0x000fe20000800000 */
[----:B------:R-:W-:Y:S01]  /*43c0*/  MUFU.TANH R27, R27 ;  /* 0x0000001b001b7308 */ /* 0x000fe20000002400 */
[----:B------:R-:W-:Y:S02]  /*43d0*/  ISETP.GT.AND P1, PT, R22, 0x9, PT ;  /* 0x000000091600780c */ /* 0x000fe40003f24270 */
[----:B------:R-:W-:Y:S02]  /*43e0*/  FMNMX.FTZ R23, R16, R6, !PT ;  /* 0x0000000610177209 */ /* 0x000fe40007810000 */
[----:B----4-:R-:W-:Y:S02]  /*43f0*/  FSEL R26, R26, -INF , P1 ;  /* 0xff8000001a1a7808 */ /* 0x010fe40000800000 */
[----:B------:R-:W-:Y:S01]  /*4400*/  FMNMX.FTZ R23, R4, R23, !PT ;  /* 0x0000001704177209 */ /* 0x000fe20007810000 */
[----:B------:R-:W2:Y:S01]  /*4410*/  MUFU.TANH R30, R30 ;  /* 0x0000001e001e7308 */ /* 0x000ea20000002400 */
[----:B------:R-:W-:-:S02]  /*4420*/  ISETP.GT.AND P1, PT, R22, 0x11, PT ;  /* 0x000000111600780c */ /* 0x000fc40003f24270 */
[----:B------:R-:W-:Y:S02]  /*4430*/  FMNMX.FTZ R23, R26, R23, !PT ;  /* 0x000000171a177209 */ /* 0x000fe40007810000 */
[----:B-1----:R-:W-:Y:S02]  /*4440*/  FSEL R10, R25, -INF , P1 ;  /* 0xff800000190a7808 */ /* 0x002fe40000800000 */
[----:B------:R-:W-:Y:S01]  /*4450*/  ISETP.GT.AND P1, PT, R22, 0x19, PT ;  /* 0x000000191600780c */ /* 0x000fe20003f24270 */
[----:B------:R1:W-:Y:S01]  /*4460*/  MUFU.TANH R156, R14 ;  /* 0x0000000e009c7308 */ /* 0x0003e20000002400 */
[----:B------:R-:W-:-:S04]  /*4470*/  FMNMX.FTZ R0, R65, R0, !PT ;  /* 0x0000000041007209 */ /* 0x000fc80007810000 */
[----:B------:R-:W-:-:S03]  /*4480*/  FMNMX.FTZ R0, R63, R0, !PT ;  /* 0x000000003f007209 */ /* 0x000fc60007810000 */
[----:B------:R-:W3:Y:S01]  /*4490*/  MUFU.TANH R140, R140 ;  /* 0x0000008c008c7308 */ /* 0x000ee20000002400 */
[----:B--2---:R-:W-:Y:S02]  /*44a0*/  FSEL R12, R30, -INF , P1 ;  /* 0xff8000001e0c7808 */ /* 0x004fe40000800000 */
[----:B------:R-:W-:Y:S02]  /*44b0*/  ISETP.GT.AND P1, PT, R22, 0x21, PT ;  /* 0x000000211600780c */ /* 0x000fe40003f24270 */
[----:B------:R-:W-:Y:S02]  /*44c0*/  FMNMX.FTZ R0, R61, R0, !PT ;  /* 0x000000003d007209 */ /* 0x000fe40007810000 */
[----:B------:R-:W-:Y:S01]  /*44d0*/  FSEL R180, R180, -INF , P1 ;  /* 0xff800000b4b47808 */ /* 0x000fe20000800000 */
[----:B------:R-:W2:Y:S01]  /*44e0*/  MUFU.TANH R158, R158 ;  /* 0x0000009e009e7308 */ /* 0x000ea20000002400 */
[----:B-1----:R-:W-:Y:S01]  /*44f0*/  FSEL R14, R20, -INF , P0 ;  /* 0xff800000140e7808 */ /* 0x002fe20000000000 */
[----:B------:R-:W1:Y:S01]  /*4500*/  SHFL.BFLY PT, R17, R0, 0x2, 0x1f ;  /* 0x0c401f0000117f89 */ /* 0x000e6200000e0000 */
[----:B------:R-:W-:-:S02]  /*4510*/  ISETP.GT.AND P0, PT, R22, 0x18, PT ;  /* 0x000000181600780c */ /* 0x000fc40003f04270 */
[----:B------:R-:W-:Y:S02]  /*4520*/  FMNMX.FTZ R23, R14, R23, !PT ;  /* 0x000000170e177209 */ /* 0x000fe40007810000 */
[----:B------:R-:W-:Y:S01]  /*4530*/  FSEL R8, R27, -INF , P0 ;  /* 0xff8000001b087808 */ /* 0x000fe20000000000 */
[----:B------:R-:W4:Y:S01]  /*4540*/  MUFU.TANH R146, R146 ;  /* 0x0000009200927308 */ /* 0x000f220000002400 */
[----:B------:R-:W-:Y:S02]  /*4550*/  FMNMX.FTZ R23, R10, R23, !PT ;  /* 0x000000170a177209 */ /* 0x000fe40007810000 */
[----:B------:R-:W-:Y:S02]  /*4560*/  ISETP.GT.AND P0, PT, R22, 0x20, PT ;  /* 0x000000201600780c */ /* 0x000fe40003f04270 */
[----:B------:R-:W-:Y:S02]  /*4570*/  FMNMX.FTZ R23, R8, R23, !PT ;  /* 0x0000001708177209 */ /* 0x000fe40007810000 */
[----:B------:R-:W-:Y:S01]  /*4580*/  FSEL R40, R40, -INF , P0 ;  /* 0xff80000028287808 */ /* 0x000fe20000000000 */
[----:B------:R-:W5:Y:S01]  /*4590*/  MUFU.TANH R150, R150 ;  /* 0x0000009600967308 */ /* 0x000f620000002400 */
[----:B------:R-:W-:-:S02]  /*45a0*/  FMNMX.FTZ R23, R12, R23, !PT ;  /* 0x000000170c177209 */ /* 0x000fc40007810000 */
[----:B------:R-:W-:Y:S02]  /*45b0*/  ISETP.GT.AND P0, PT, R22, 0x28, PT ;  /* 0x000000281600780c */ /* 0x000fe40003f04270 */
[----:B------:R-:W-:Y:S02]  /*45c0*/  FMNMX.FTZ R23, R40, R23, !PT ;  /* 0x0000001728177209 */ /* 0x000fe40007810000 */
[----:B------:R-:W-:Y:S01]  /*45d0*/  ISETP.GT.AND P1, PT, R22, 0x29, PT ;  /* 0x000000291600780c */ /* 0x000fe20003f24270 */
[----:B------:R-:W1:Y:S01]  /*45e0*/  MUFU.TANH R178, R70 ;  /* 0x0000004600b27308 */ /* 0x000e620000002400 */
[----:B------:R-:W-:Y:S02]  /*45f0*/  FSEL R142, R142, -INF , P0 ;  /* 0xff8000008e8e7808 */ /* 0x000fe40000000000 */
[----:B------:R-:W-:Y:S02]  /*4600*/  FMNMX.FTZ R23, R180, R23, !PT ;  /* 0x00000017b4177209 */ /* 0x000fe40007810000 */
[----:B------:R-:W-:-:S02]  /*4610*/  ISETP.GT.AND P0, PT, R22, 0x30, PT ;  /* 0x000000301600780c */ /* 0x000fc40003f04270 */
[----:B---3--:R-:W-:Y:S01]  /*4620*/  FSEL R140, R140, -INF , P1 ;  /* 0xff8000008c8c7808 */ /* 0x008fe20000800000 */
[----:B------:R-:W3:Y:S01]  /*4630*/  MUFU.TANH R160, R71 ;  /* 0x0000004700a07308 */ /* 0x000ee20000002400 */
[----:B------:R-:W-:Y:S02]  /*4640*/  FMNMX.FTZ R23, R142, R23, !PT ;  /* 0x000000178e177209 */ /* 0x000fe40007810000 */
[----:B------:R-:W-:Y:S02]  /*4650*/  ISETP.GT.AND P1, PT, R22, 0x31, PT ;  /* 0x000000311600780c */ /* 0x000fe40003f24270 */
[----:B--2---:R-:W-:Y:S02]  /*4660*/  FSEL R158, R158, -INF , P0 ;  /* 0xff8000009e9e7808 */ /* 0x004fe40000000000 */
[----:B------:R-:W-:Y:S01]  /*4670*/  FMNMX.FTZ R23, R140, R23, !PT ;  /* 0x000000178c177209 */ /* 0x000fe20007810000 */
[----:B------:R-:W2:Y:S01]  /*4680*/  MUFU.TANH R176, R66 ;  /* 0x0000004200b07308 */ /* 0x000ea20000002400 */
[----:B------:R-:W-:-:S02]  /*4690*/  ISETP.GT.AND P0, PT, R22, 0x38, PT ;  /* 0x000000381600780c */ /* 0x000fc40003f04270 */
[----:B----4-:R-:W-:Y:S02]  /*46a0*/  FSEL R146, R146, -INF , P1 ;  /* 0xff80000092927808 */ /* 0x010fe40000800000 */
[----:B------:R-:W-:Y:S02]  /*46b0*/  FMNMX.FTZ R23, R158, R23, !PT ;  /* 0x000000179e177209 */ /* 0x000fe40007810000 */
[----:B------:R-:W-:Y:S01]  /*46c0*/  ISETP.GT.AND P1, PT, R22, 0x39, PT ;  /* 0x000000391600780c */ /* 0x000fe20003f24270 */
[----:B------:R4:W2:Y:S01]  /*46d0*/  MUFU.TANH R174, R62 ;  /* 0x0000003e00ae7308 */ /* 0x0008a20000002400 */
[----:B-----5:R-:W-:Y:S02]  /*46e0*/  FSEL R150, R150, -INF , P0 ;  /* 0xff80000096967808 */ /* 0x020fe40000000000 */
[----:B------:R-:W-:Y:S02]  /*46f0*/  FMNMX.FTZ R23, R146, R23, !PT ;  /* 0x0000001792177209 */ /* 0x000fe40007810000 */
[----:B------:R-:W-:-:S02]  /*4700*/  ISETP.GT.AND P0, PT, R22, 0x40, PT ;  /* 0x000000401600780c */ /* 0x000fc40003f04270 */
[----:B------:R-:W-:Y:S01]  /*4710*/  FSEL R156, R156, -INF , P1 ;  /* 0xff8000009c9c7808 */ /* 0x000fe20000800000 */
[----:B------:R-:W5:Y:S01]  /*4720*/  MUFU.TANH R166, R58 ;  /* 0x0000003a00a67308 */ /* 0x000f620000002400 */
[----:B------:R-:W-:Y:S02]  /*4730*/  FMNMX.FTZ R23, R150, R23, !PT ;  /* 0x0000001796177209 */ /* 0x000fe40007810000 */
[----:B------:R-:W-:Y:S02]  /*4740*/  ISETP.GT.AND P1, PT, R22, 0x41, PT ;  /* 0x000000411600780c */ /* 0x000fe40003f24270 */
[----:B-1----:R-:W-:Y:S02]  /*4750*/  FSEL R178, R178, -INF , P0 ;  /* 0xff800000b2b27808 */ /* 0x002fe40000000000 */
[----:B------:R-:W-:Y:S01]  /*4760*/  FMNMX.FTZ R23, R156, R23, !PT ;  /* 0x000000179c177209 */ /* 0x000fe20007810000 */
[----:B------:R-:W1:Y:S01]  /*4770*/  MUFU.TANH R162, R59 ;  /* 0x0000003b00a27308 */ /* 0x000e620000002400 */
[----:B------:R-:W-:Y:S01]  /*4780*/  ISETP.GT.AND P0, PT, R22, 0x48, PT ;  /* 0x000000481600780c */ /* 0x000fe20003f04270 */
[----:B----4-:R-:W-:Y:S01]  /*4790*/  FMUL.FTZ R62, R74, c[0x0][0x320] ;  /* 0x0000c8004a3e7a20 */ /* 0x010fe20000410000 */
[----:B---3--:R-:W-:-:S02]  /*47a0*/  FSEL R160, R160, -INF , P1 ;  /* 0xff800000a0a07808 */ /* 0x008fc40000800000 */
[----:B------:R-:W-:Y:S02]  /*47b0*/  FMNMX.FTZ R23, R178, R23, !PT ;  /* 0x00000017b2177209 */ /* 0x000fe40007810000 */
[----:B------:R-:W-:Y:S01]  /*47c0*/  ISETP.GT.AND P1, PT, R22, 0x49, PT ;  /* 0x000000491600780c */ /* 0x000fe20003f24270 */
[----:B------:R-:W3:Y:S01]  /*47d0*/  MUFU.TANH R154, R54 ;  /* 0x00000036009a7308 */ /* 0x000ee20000002400 */
[----:B--2---:R-:W-:Y:S02]  /*47e0*/  FSEL R176, R176, -INF , P0 ;  /* 0xff800000b0b07808 */ /* 0x004fe40000000000 */
[----:B------:R-:W-:Y:S02]  /*47f0*/  FMNMX.FTZ R23, R160, R23, !PT ;  /* 0x00000017a0177209 */ /* 0x000fe40007810000 */
[----:B------:R-:W-:Y:S02]  /*4800*/  ISETP.GT.AND P0, PT, R22, 0x50, PT ;  /* 0x000000501600780c */ /* 0x000fe40003f04270 */
[----:B------:R-:W-:Y:S01]  /*4810*/  FSEL R164, R164, -INF , P1 ;  /* 0xff800000a4a47808 */ /* 0x000fe20000800000 */
[----:B------:R-:W2:Y:S01]  /*4820*/  MUFU.TANH R152, R55 ;  /* 0x0000003700987308 */ /* 0x000ea20000002400 */
[----:B------:R-:W-:-:S02]  /*4830*/  FMNMX.FTZ R23, R176, R23, !PT ;  /* 0x00000017b0177209 */ /* 0x000fc40007810000 */
[----:B------:R-:W-:Y:S02]  /*4840*/  ISETP.GT.AND P1, PT, R22, 0x51, PT ;  /* 0x000000511600780c */ /* 0x000fe40003f24270 */
[----:B------:R-:W-:Y:S02]  /*4850*/  FSEL R174, R174, -INF , P0 ;  /* 0xff800000aeae7808 */ /* 0x000fe40000000000 */
[----:B------:R-:W-:Y:S01]  /*4860*/  FMNMX.FTZ R23, R164, R23, !PT ;  /* 0x00000017a4177209 */ /* 0x000fe20007810000 */
[----:B------:R-:W4:Y:S01]  /*4870*/  MUFU.TANH R148, R50 ;  /* 0x0000003200947308 */ /* 0x000f220000002400 */
[----:B------:R-:W-:Y:S02]  /*4880*/  ISETP.GT.AND P0, PT, R22, 0x58, PT ;  /* 0x000000581600780c */ /* 0x000fe40003f04270 */
[----:B------:R-:W-:Y:S02]  /*4890*/  FSEL R172, R172, -INF , P1 ;  /* 0xff800000acac7808 */ /* 0x000fe40000800000 */
[----:B------:R-:W-:-:S02]  /*48a0*/  FMNMX.FTZ R23, R174, R23, !PT ;  /* 0x00000017ae177209 */ /* 0x000fc40007810000 */
[----:B------:R-:W-:Y:S01]  /*48b0*/  ISETP.GT.AND P1, PT, R22, 0x59, PT ;  /* 0x000000591600780c */ /* 0x000fe20003f24270 */
[----:B------:R-:W2:Y:S01]  /*48c0*/  MUFU.TANH R144, R51 ;  /* 0x0000003300907308 */ /* 0x000ea20000002400 */
[----:B-----5:R-:W-:Y:S02]  /*48d0*/  FSEL R166, R166, -INF , P0 ;  /* 0xff800000a6a67808 */ /* 0x020fe40000000000 */
[----:B------:R-:W-:Y:S02]  /*48e0*/  FMNMX.FTZ R23, R172, R23, !PT ;  /* 0x00000017ac177209 */ /* 0x000fe40007810000 */
[----:B------:R-:W-:Y:S02]  /*48f0*/  ISETP.GT.AND P0, PT, R22, 0x60, PT ;  /* 0x000000601600780c */ /* 0x000fe40003f04270 */
[----:B-1----:R-:W-:Y:S01]  /*4900*/  FSEL R162, R162, -INF , P1 ;  /* 0xff800000a2a27808 */ /* 0x002fe20000800000 */
[----:B------:R-:W1:Y:S01]  /*4910*/  MUFU.TANH R66, R46 ;  /* 0x0000002e00427308 */ /* 0x000e620000002400 */
[----:B------:R-:W-:-:S02]  /*4920*/  FMNMX.FTZ R23, R166, R23, !PT ;  /* 0x00000017a6177209 */ /* 0x000fc40007810000 */
[----:B------:R-:W-:Y:S02]  /*4930*/  ISETP.GT.AND P1, PT, R22, 0x61, PT ;  /* 0x000000611600780c */ /* 0x000fe40003f24270 */
[----:B---3--:R-:W-:Y:S02]  /*4940*/  FSEL R154, R154, -INF , P0 ;  /* 0xff8000009a9a7808 */ /* 0x008fe40000000000 */
[----:B------:R-:W-:Y:S01]  /*4950*/  FMNMX.FTZ R23, R162, R23, !PT ;  /* 0x00000017a2177209 */ /* 0x000fe20007810000 */
[----:B------:R-:W3:Y:S01]  /*4960*/  MUFU.TANH R64, R47 ;  /* 0x0000002f00407308 */ /* 0x000ee20000002400 */
[----:B------:R-:W-:Y:S02]  /*4970*/  ISETP.GT.AND P0, PT, R22, 0x68, PT ;  /* 0x000000681600780c */ /* 0x000fe40003f04270 */
[----:B--2---:R-:W-:Y:S02]  /*4980*/  FSEL R152, R152, -INF , P1 ;  /* 0xff80000098987808 */ /* 0x004fe40000800000 */
[----:B------:R-:W-:-:S02]  /*4990*/  FMNMX.FTZ R23, R154, R23, !PT ;  /* 0x000000179a177209 */ /* 0x000fc40007810000 */
[----:B------:R-:W-:Y:S01]  /*49a0*/  ISETP.GT.AND P1, PT, R22, 0x69, PT ;  /* 0x000000691600780c */ /* 0x000fe20003f24270 */
[----:B------:R-:W2:Y:S01]  /*49b0*/  MUFU.TANH R62, R62 ;  /* 0x0000003e003e7308 */ /* 0x000ea20000002400 */
[----:B----4-:R-:W-:Y:S02]  /*49c0*/  FSEL R148, R148, -INF , P0 ;  /* 0xff80000094947808 */ /* 0x010fe40000000000 */
[----:B------:R-:W-:Y:S02]  /*49d0*/  FMNMX.FTZ R23, R152, R23, !PT ;  /* 0x0000001798177209 */ /* 0x000fe40007810000 */
[----:B------:R-:W-:Y:S02]  /*49e0*/  ISETP.GT.AND P0, PT, R22, 0x70, PT ;  /* 0x000000701600780c */ /* 0x000fe40003f04270 */
[----:B------:R-:W-:Y:S01]  /*49f0*/  FSEL R144, R144, -INF , P1 ;  /* 0xff80000090907808 */ /* 0x000fe20000800000 */
[----:B------:R-:W4:Y:S01]  /*4a00*/  MUFU.TANH R60, R75 ;  /* 0x0000004b003c7308 */ /* 0x000f220000002400 */
[----:B------:R-:W-:-:S02]  /*4a10*/  FMNMX.FTZ R23, R148, R23, !PT ;  /* 0x0000001794177209 */ /* 0x000fc40007810000 */
[----:B------:R-:W-:Y:S02]  /*4a20*/  ISETP.GT.AND P1, PT, R22, 0x71, PT ;  /* 0x000000711600780c */ /* 0x000fe40003f24270 */
[----:B-1----:R-:W-:Y:S02]  /*4a30*/  FSEL R66, R66, -INF , P0 ;  /* 0xff80000042427808 */ /* 0x002fe40000000000 */
[----:B------:R-:W-:Y:S02]  /*4a40*/  FMNMX.FTZ R23, R144, R23, !PT ;  /* 0x0000001790177209 */ /* 0x000fe40007810000 */
[----:B------:R-:W-:Y:S02]  /*4a50*/  ISETP.GT.AND P0, PT, R22, 0x78, PT ;  /* 0x000000781600780c */ /* 0x000fe40003f04270 */
[----:B---3--:R-:W-:Y:S02]  /*4a60*/  FSEL R64, R64, -INF , P1 ;  /* 0xff80000040407808 */ /* 0x008fe40000800000 */
[----:B------:R-:W-:-:S02]  /*4a70*/  FMNMX.FTZ R23, R66, R23, !PT ;  /* 0x0000001742177209 */ /* 0x000fc40007810000 */
[----:B------:R-:W-:Y:S02]  /*4a80*/  ISETP.GT.AND P1, PT, R22, 0x79, PT ;  /* 0x000000791600780c */ /* 0x000fe40003f24270 */
[----:B--2---:R-:W-:Y:S02]  /*4a90*/  FSEL R62, R62, -INF , P0 ;  /* 0xff8000003e3e7808 */ /* 0x004fe40000000000 */
[----:B------:R-:W-:Y:S02]  /*4aa0*/  FMNMX.FTZ R23, R64, R23, !PT ;  /* 0x0000001740177209 */ /* 0x000fe40007810000 */
[----:B----4-:R-:W-:Y:S02]  /*4ab0*/  FSEL R60, R60, -INF , P1 ;  /* 0xff8000003c3c7808 */ /* 0x010fe40000800000 */
[----:B------:R-:W-:-:S04]  /*4ac0*/  FMNMX.FTZ R23, R62, R23, !PT ;  /* 0x000000173e177209 */ /* 0x000fc80007810000 */
[----:B------:R-:W-:Y:S02]  /*4ad0*/  FMNMX.FTZ R20, R60, R23, !PT ;  /* 0x000000173c147209 */ /* 0x000fe40007810000 */
[----:B------:R-:W-:-:S03]  /*4ae0*/  FMNMX.FTZ R23, R17, R0, !PT ;  /* 0x0000000011177209 */ /* 0x000fc60007810000 */
        /* <DEDUP_REMOVED lines=10> */
[--C-:B------:R-:W-:Y:S01]  /*4b90*/  FFMA.FTZ R54, R19, c[0x0][0x2d0], -R134.reuse ;  /* 0x0000b40013367a23 */ /* 0x100fe20000010886 */
[----:B------:R-:W-:Y:S01]  /*4ba0*/  LDSM.16.MT88.4 R20, [R246+0x900] ;  /* 0x00090000f614783b */ /* 0x000fe20000004200 */
[--C-:B------:R-:W-:Y:S01]  /*4bb0*/  FFMA.FTZ R51, R15, c[0x0][0x2d0], -R134.reuse ;  /* 0x0000b4000f337a23 */ /* 0x100fe20000010886 */
[----:B------:R-:W-:Y:S01]  /*4bc0*/  MUFU.EX2 R56, R56 ;  /* 0x0000003800387308 */ /* 0x000fe20000000800 */
[--C-:B------:R-:W-:Y:S01]  /*4bd0*/  FFMA.FTZ R47, R7, c[0x0][0x2d0], -R134.reuse ;  /* 0x0000b400072f7a23 */ /* 0x100fe20000010886 */
[----:B-1----:R-:W-:Y:S01]  /*4be0*/  FMNMX.FTZ R132, R132, R17, !PT ;  /* 0x0000001184847209 */ /* 0x002fe20007810000 */
[----:B------:R-:W-:-:S02]  /*4bf0*/  FFMA.FTZ R49, R11, c[0x0][0x2d0], -R134 ;  /* 0x0000b4000b317a23 */ /* 0x000fc40000010886 */
[--C-:B------:R-:W-:Y:S01]  /*4c00*/  FFMA.FTZ R46, R9, c[0x0][0x2d0], -R134.reuse ;  /* 0x0000b400092e7a23 */ /* 0x100fe20000010886 */
[C---:B------:R-:W-:Y:S01]  /*4c10*/  FSETP.NEU.FTZ.AND P0, PT, R132.reuse, -INF , PT ;  /* 0xff8000008400780b */ /* 0x040fe20003f1d000 */
[----:B------:R-:W-:Y:S01]  /*4c20*/  FMUL.FTZ R59, R132, c[0x0][0x2d0] ;  /* 0x0000b400843b7a20 */ /* 0x000fe20000410000 */
[----:B------:R-:W1:Y:S01]  /*4c30*/  MUFU.EX2 R55, R55 ;  /* 0x0000003700377308 */ /* 0x000e620000000800 */
[--C-:B------:R-:W-:Y:S02]  /*4c40*/  FFMA.FTZ R52, R13, c[0x0][0x2d0], -R134.reuse ;  /* 0x0000b4000d347a23 */ /* 0x100fe40000010886 */
[--C-:B------:R-:W-:Y:S01]  /*4c50*/  FFMA.FTZ R43, R39, c[0x0][0x2d0], -R134.reuse ;  /* 0x0000b400272b7a23 */ /* 0x100fe20000010886 */
[----:B------:R-:W-:Y:S01]  /*4c60*/  FSEL R59, R59, RZ, P0 ;  /* 0x000000ff3b3b7208 */ /* 0x000fe20000000000 */
[--C-:B------:R-:W-:Y:S01]  /*4c70*/  FFMA.FTZ R42, R31, c[0x0][0x2d0], -R134.reuse ;  /* 0x0000b4001f2a7a23 */ /* 0x100fe20000010886 */
[----:B------:R-:W-:Y:S01]  /*4c80*/  PLOP3.LUT P0, PT, PT, PT, UP0, 0x80, 0x0 ;  /* 0x000000000000781c */ /* 0x000fe20003f0f008 */
[----:B------:R-:W-:Y:S01]  /*4c90*/  FFMA.FTZ R39, R29, c[0x0][0x2d0], -R134 ;  /* 0x0000b4001d277a23 */ /* 0x000fe20000010886 */
[----:B------:R-:W-:Y:S01]  /*4ca0*/  MUFU.EX2 R54, R54 ;  /* 0x0000003600367308 */ /* 0x000fe20000000800 */
[--C-:B------:R-:W-:Y:S01]  /*4cb0*/  FFMA.FTZ R58, R16, c[0x0][0x2d0], -R59.reuse ;  /* 0x0000b400103a7a23 */ /* 0x100fe2000001083b */
[----:B------:R-:W-:Y:S01]  /*4cc0*/  LDSM.16.MT88.4 R28, [R245+0x4900] ;  /* 0x00490000f51c783b */ /* 0x000fe20000004200 */
[----:B------:R-:W-:-:S02]  /*4cd0*/  FFMA.FTZ R57, R6, c[0x0][0x2d0], -R59 ;  /* 0x0000b40006397a23 */ /* 0x000fc4000001083b */
[--C-:B------:R-:W-:Y:S01]  /*4ce0*/  FFMA.FTZ R53, R4, c[0x0][0x2d0], -R59.reuse ;  /* 0x0000b40004357a23 */ /* 0x100fe2000001083b */
[----:B------:R-:W-:Y:S01]  /*4cf0*/  LDSM.16.MT88.4 R16, [R245+0x900] ;  /* 0x00090000f510783b */ /* 0x000fe20000004200 */
[--C-:B------:R-:W-:Y:S01]  /*4d00*/  FFMA.FTZ R48, R26, c[0x0][0x2d0], -R59.reuse ;  /* 0x0000b4001a307a23 */ /* 0x100fe2000001083b */
[----:B------:R-:W2:Y:S01]  /*4d10*/  MUFU.EX2 R51, R51 ;  /* 0x0000003300337308 */ /* 0x000ea20000000800 */
[--C-:B------:R-:W-:Y:S01]  /*4d20*/  FFMA.FTZ R45, R10, c[0x0][0x2d0], -R59.reuse ;  /* 0x0000b4000a2d7a23 */ /* 0x100fe2000001083b */
[----:B------:R-:W3:Y:S01]  /*4d30*/  LDSM.16.MT88.4 R4, [R244+0x4100] ;  /* 0x00410000f404783b */ /* 0x000ee20000004200 */
[--C-:B------:R-:W-:Y:S01]  /*4d40*/  FFMA.FTZ R44, R8, c[0x0][0x2d0], -R59.reuse ;  /* 0x0000b400082c7a23 */ /* 0x100fe2000001083b */
[----:B-1----:R-:W-:Y:S01]  /*4d50*/  F2FP.PACK_AB R68, R55, R56 ;  /* 0x000000383744723e */ /* 0x002fe200000000ff */
[--C-:B------:R-:W-:Y:S01]  /*4d60*/  FFMA.FTZ R50, R14, c[0x0][0x2d0], -R59.reuse ;  /* 0x0000b4000e327a23 */ /* 0x100fe2000001083b */
[----:B------:R-:W1:Y:S01]  /*4d70*/  LDSM.16.MT88.4 R8, [R244+0x900] ;  /* 0x00090000f408783b */ /* 0x000e620000004200 */
[--C-:B------:R-:W-:Y:S01]  /*4d80*/  FFMA.FTZ R41, R12, c[0x0][0x2d0], -R59.reuse ;  /* 0x0000b4000c297a23 */ /* 0x100fe2000001083b */
[----:B------:R-:W-:Y:S01]  /*4d90*/  MUFU.EX2 R58, R58 ;  /* 0x0000003a003a7308 */ /* 0x000fe20000000800 */
[----:B------:R-:W-:Y:S01]  /*4da0*/  FFMA.FTZ R38, R37, c[0x0][0x2d0], -R134 ;  /* 0x0000b40025267a23 */ /* 0x000fe20000010886 */
[----:B------:R-:W4:Y:S01]  /*4db0*/  LDSM.16.MT88.4 R12, [R248+0x4900] ;  /* 0x00490000f80c783b */ /* 0x000f220000004200 */
[----:B------:R-:W-:-:S02]  /*4dc0*/  FFMA.FTZ R40, R40, c[0x0][0x2d0], -R59 ;  /* 0x0000b40028287a23 */ /* 0x000fc4000001083b */
[--C-:B------:R-:W-:Y:S01]  /*4dd0*/  FFMA.FTZ R37, R180, c[0x0][0x2d0], -R59.reuse ;  /* 0x0000b400b4257a23 */ /* 0x100fe2000001083b */
[----:B------:R-:W5:Y:S01]  /*4de0*/  LDSM.16.MT88.4 R24, [R248+0x900] ;  /* 0x00090000f818783b */ /* 0x000f620000004200 */
[--C-:B------:R-:W-:Y:S01]  /*4df0*/  FFMA.FTZ R3, R142, c[0x0][0x2d0], -R59.reuse ;  /* 0x0000b4008e037a23 */ /* 0x100fe2000001083b */
[----:B------:R-:W3:Y:S01]  /*4e00*/  MUFU.EX2 R57, R57 ;  /* 0x0000003900397308 */ /* 0x000ee20000000800 */
[----:B--2---:R-:W-:Y:S01]  /*4e10*/  F2FP.PACK_AB R70, R51, R54 ;  /* 0x000000363346723e */ /* 0x004fe200000000ff */
[----:B------:R-:W-:Y:S02]  /*4e20*/  FFMA.FTZ R2, R140, c[0x0][0x2d0], -R59 ;  /* 0x0000b4008c027a23 */ /* 0x000fe4000001083b */
[--C-:B------:R-:W-:Y:S02]  /*4e30*/  FFMA.FTZ R140, R143, c[0x0][0x2d0], -R134.reuse ;  /* 0x0000b4008f8c7a23 */ /* 0x100fe40000010886 */
[--C-:B------:R-:W-:Y:S02]  /*4e40*/  FFMA.FTZ R142, R141, c[0x0][0x2d0], -R134.reuse ;  /* 0x0000b4008d8e7a23 */ /* 0x100fe40000010886 */
[----:B------:R-:W-:Y:S01]  /*4e50*/  MUFU.EX2 R53, R53 ;  /* 0x0000003500357308 */ /* 0x000fe20000000800 */
[----:B------:R-:W-:-:S02]  /*4e60*/  FFMA.FTZ R133, R133, c[0x0][0x2d0], -R134 ;  /* 0x0000b40085857a23 */ /* 0x000fc40000010886 */
[--C-:B------:R-:W-:Y:S02]  /*4e70*/  FFMA.FTZ R135, R135, c[0x0][0x2d0], -R134.reuse ;  /* 0x0000b40087877a23 */ /* 0x100fe40000010886 */
[--C-:B------:R-:W-:Y:S02]  /*4e80*/  FFMA.FTZ R141, R158, c[0x0][0x2d0], -R59.reuse ;  /* 0x0000b4009e8d7a23 */ /* 0x100fe4000001083b */
[--C-:B------:R-:W-:Y:S01]  /*4e90*/  FFMA.FTZ R146, R146, c[0x0][0x2d0], -R59.reuse ;  /* 0x0000b40092927a23 */ /* 0x100fe2000001083b */
[----:B------:R-:W2:Y:S01]  /*4ea0*/  MUFU.EX2 R48, R48 ;  /* 0x0000003000307308 */ /* 0x000ea20000000800 */
[----:B---3--:R-:W-:Y:S01]  /*4eb0*/  F2FP.PACK_AB R69, R57, R58 ;  /* 0x0000003a3945723e */ /* 0x008fe200000000ff */
[--C-:B------:R-:W-:Y:S02]  /*4ec0*/  FFMA.FTZ R150, R150, c[0x0][0x2d0], -R59.reuse ;  /* 0x0000b40096967a23 */ /* 0x100fe4000001083b */
[----:B------:R-:W-:Y:S02]  /*4ed0*/  FFMA.FTZ R143, R156, c[0x0][0x2d0], -R59 ;  /* 0x0000b4009c8f7a23 */ /* 0x000fe4000001083b */
[----:B------:R-:W-:-:S02]  /*4ee0*/  FFMA.FTZ R156, R159, c[0x0][0x2d0], -R134 ;  /* 0x0000b4009f9c7a23 */ /* 0x000fc40000010886 */
[----:B------:R-:W-:Y:S01]  /*4ef0*/  MUFU.EX2 R52, R52 ;  /* 0x0000003400347308 */ /* 0x000fe20000000800 */
[--C-:B------:R-:W-:Y:S02]  /*4f00*/  FFMA.FTZ R158, R157, c[0x0][0x2d0], -R134.reuse ;  /* 0x0000b4009d9e7a23 */ /* 0x100fe40000010886 */
[--C-:B------:R-:W-:Y:S02]  /*4f10*/  FFMA.FTZ R153, R153, c[0x0][0x2d0], -R134.reuse ;  /* 0x0000b40099997a23 */ /* 0x100fe40000010886 */
[----:B------:R-:W-:Y:S02]  /*4f20*/  FFMA.FTZ R155, R155, c[0x0][0x2d0], -R134 ;  /* 0x0000b4009b9b7a23 */ /* 0x000fe40000010886 */
[--C-:B------:R-:W-:Y:S01]  /*4f30*/  FFMA.FTZ R157, R178, c[0x0][0x2d0], -R59.reuse ;  /* 0x0000b400b29d7a23 */ /* 0x100fe2000001083b */
[----:B--2---:R-:W-:Y:S01]  /*4f40*/  F2FP.PACK_AB R71, R48, R53 ;  /* 0x000000353047723e */ /* 0x004fe200000000ff */
[----:B------:R-:W2:Y:S01]  /*4f50*/  MUFU.EX2 R49, R49 ;  /* 0x0000003100317308 */ /* 0x000ea20000000800 */
[----:B------:R-:W-:-:S02]  /*4f60*/  FFMA.FTZ R160, R160, c[0x0][0x2d0], -R59 ;  /* 0x0000b400a0a07a23 */ /* 0x000fc4000001083b */
[--C-:B------:R-:W-:Y:S02]  /*4f70*/  FFMA.FTZ R159, R176, c[0x0][0x2d0], -R59.reuse ;  /* 0x0000b400b09f7a23 */ /* 0x100fe4000001083b */
[--C-:B------:R-:W-:Y:S01]  /*4f80*/  FFMA.FTZ R164, R164, c[0x0][0x2d0], -R59.reuse ;  /* 0x0000b400a4a47a23 */ /* 0x100fe2000001083b */
        /* <DEDUP_REMOVED lines=20> */
[----:B------:R-:W3:Y:S01]  /*50d0*/  MUFU.EX2 R45, R45 ;  /* 0x0000002d002d7308 */ /* 0x000ee20000000800 */
[----:B------:R-:W-:-:S02]  /*50e0*/  FFMA.FTZ R152, R152, c[0x0][0x2d0], -R59 ;  /* 0x0000b40098987a23 */ /* 0x000fc4000001083b */
[--C-:B------:R-:W-:Y:S02]  /*50f0*/  FFMA.FTZ R148, R148, c[0x0][0x2d0], -R59.reuse ;  /* 0x0000b40094947a23 */ /* 0x100fe4000001083b */
[----:B------:R-:W-:Y:S01]  /*5100*/  FFMA.FTZ R63, R63, c[0x0][0x2d0], -R134 ;  /* 0x0000b4003f3f7a23 */ /* 0x000fe20000010886 */
        /* <DEDUP_REMOVED lines=8> */
[----:B------:R-:W1:Y:S01]  /*5190*/  MUFU.EX2 R41, R41 ;  /* 0x0000002900297308 */ /* 0x000e620000000800 */
[----:B------:R-:W-:-:S02]  /*51a0*/  FADD.FTZ R54, R54, R55 ;  /* 0x0000003736367221 */ /* 0x000fc40000010000 */
[----:B------:R-:W-:Y:S02]  /*51b0*/  FADD.FTZ R53, R48, R53 ;  /* 0x0000003530357221 */ /* 0x000fe40000010000 */
[----:B------:R-:W-:Y:S01]  /*51c0*/  FADD.FTZ R51, R51, R54 ;  /* 0x0000003633337221 */ /* 0x000fe20000010000 */
[C---:B------:R-:W-:Y:S02]  /*51d0*/  HMMA.16816.F32 R112, R68.reuse, R108, RZ ;  /* 0x0000006c4470723c */ /* 0x040fe400000018ff */
[----:B------:R-:W-:Y:S06]  /*51e0*/  MUFU.EX2 R43, R43 ;  /* 0x0000002b002b7308 */ /* 0x000fec0000000800 */
[C---:B------:R-:W-:Y:S02]  /*51f0*/  HMMA.16816.F32 R88, R68.reuse, R84, RZ ;  /* 0x000000544458723c */ /* 0x040fe400000018ff */
[----:B------:R-:W1:Y:S06]  /*5200*/  MUFU.EX2 R42, R42 ;  /* 0x0000002a002a7308 */ /* 0x000e6c0000000800 */
[C---:B------:R-:W-:Y:S02]  /*5210*/  HMMA.16816.F32 R80, R68.reuse, R76, RZ ;  /* 0x0000004c4450723c */ /* 0x040fe400000018ff */
[----:B------:R-:W-:Y:S06]  /*5220*/  MUFU.EX2 R39, R39 ;  /* 0x0000002700277308 */ /* 0x000fec0000000800 */
[C---:B------:R-:W-:Y:S02]  /*5230*/  HMMA.16816.F32 R124, R68.reuse, R126, RZ ;  /* 0x0000007e447c723c */ /* 0x040fe400000018ff */
[----:B------:R-:W-:Y:S06]  /*5240*/  MUFU.EX2 R38, R38 ;  /* 0x0000002600267308 */ /* 0x000fec0000000800 */
        /* <DEDUP_REMOVED lines=10> */
[----:B--2---:R-:W-:Y:S01]  /*52f0*/  F2FP.PACK_AB R4, R49, R52 ;  /* 0x000000343104723e */ /* 0x004fe200000000ff */
[----:B------:R-:W-:Y:S01]  /*5300*/  HMMA.16816.F32 R68, R68, R6, RZ ;  /* 0x000000064444723c */ /* 0x000fe200000018ff */
[----:B---3--:R-:W-:Y:S01]  /*5310*/  F2FP.PACK_AB R5, R45, R50 ;  /* 0x000000322d05723e */ /* 0x008fe200000000ff */
[----:B------:R-:W2:Y:S01]  /*5320*/  MUFU.EX2 R140, R140 ;  /* 0x0000008c008c7308 */ /* 0x000ea20000000800 */
[----:B------:R-:W-:-:S04]  /*5330*/  FADD.FTZ R50, R50, R53 ;  /* 0x0000003532327221 */ /* 0x000fc80000010000 */
[----:B------:R-:W-:Y:S01]  /*5340*/  F2FP.PACK_AB R6, R46, R47 ;  /* 0x0000002f2e06723e */ /* 0x000fe200000000ff */
[----:B------:R-:W-:Y:S01]  /*5350*/  FADD.FTZ R45, R45, R50 ;  /* 0x000000322d2d7221 */ /* 0x000fe20000010000 */
[----:B-1----:R-:W-:Y:S01]  /*5360*/  F2FP.PACK_AB R7, R41, R44 ;  /* 0x0000002c2907723e */ /* 0x002fe200000000ff */
[----:B------:R-:W-:Y:S02]  /*5370*/  MUFU.EX2 R142, R142 ;  /* 0x0000008e008e7308 */ /* 0x000fe40000000800 */
[----:B------:R-:W-:-:S04]  /*5380*/  FADD.FTZ R44, R44, R45 ;  /* 0x0000002d2c2c7221 */ /* 0x000fc80000010000 */
[C---:B------:R-:W-:Y:S01]  /*5390*/  HMMA.16816.F32 R104, R4.reuse, R8, R104 ;  /* 0x000000080468723c */ /* 0x040fe20000001868 */
[----:B------:R-:W-:Y:S01]  /*53a0*/  FADD.FTZ R41, R41, R44 ;  /* 0x0000002c29297221 */ /* 0x000fe20000010000 */
[----:B------:R-:W-:Y:S06]  /*53b0*/  MUFU.EX2 R135, R135 ;  /* 0x0000008700877308 */ /* 0x000fec0000000800 */
[C---:B------:R-:W-:Y:S01]  /*53c0*/  HMMA.16816.F32 R100, R4.reuse, R10, R100 ;  /* 0x0000000a0464723c */ /* 0x040fe20000001864 */
[----:B------:R-:W1:Y:S01]  /*53d0*/  LDSM.16.MT88.4 R8, [R244+0x4900] ;  /* 0x00490000f408783b */ /* 0x000e620000004200 */
[----:B------:R-:W-:Y:S06]  /*53e0*/  MUFU.EX2 R141, R141 ;  /* 0x0000008d008d7308 */ /* 0x000fec0000000800 */
[C---:B----4-:R-:W-:Y:S02]  /*53f0*/  HMMA.16816.F32 R96, R4.reuse, R12, R96 ;  /* 0x0000000c0460723c */ /* 0x050fe40000001860 */
[----:B------:R-:W3:Y:S06]  /*5400*/  MUFU.EX2 R146, R146 ;  /* 0x0000009200927308 */ /* 0x000eec0000000800 */
[C---:B------:R-:W-:Y:S01]  /*5410*/  HMMA.16816.F32 R92, R4.reuse, R14, R92 ;  /* 0x0000000e045c723c */ /* 0x040fe2000000185c */
[----:B------:R-:W4:Y:S01]  /*5420*/  LDSM.16.MT88.4 R12, [R244+0x1100] ;  /* 0x00110000f40c783b */ /* 0x000f220000004200 */
[----:B------:R-:W-:Y:S06]  /*5430*/  MUFU.EX2 R150, R150 ;  /* 0x0000009600967308 */ /* 0x000fec0000000800 */
[C---:B-----5:R-:W-:Y:S02]  /*5440*/  HMMA.16816.F32 R128, R4.reuse, R24, R128 ;  /* 0x000000180480723c */ /* 0x060fe40000001880 */
[----:B------:R-:W5:Y:S06]  /*5450*/  MUFU.EX2 R143, R143 ;  /* 0x0000008f008f7308 */ /* 0x000f6c0000000800 */
        /* <DEDUP_REMOVED lines=19> */
[----:B------:R-:W2:Y:S06]  /*5590*/  MUFU.EX2 R164, R164 ;  /* 0x000000a400a47308 */ /* 0x000eac0000000800 */
[C---:B------:R-:W-:Y:S01]  /*55a0*/  HMMA.16816.F32 R76, R4.reuse, R30, R76 ;  /* 0x0000001e044c723c */ /* 0x040fe2000000184c */
[----:B------:R-:W-:Y:S01]  /*55b0*/  LDSM.16.MT88.4 R28, [R245+0x5100] ;  /* 0x00510000f51c783b */ /* 0x000fe20000004200 */
[----:B------:R-:W-:Y:S06]  /*55c0*/  MUFU.EX2 R167, R167 ;  /* 0x000000a700a77308 */ /* 0x000fec0000000800 */
[C---:B-1----:R-:W-:Y:S02]  /*55d0*/  HMMA.16816.F32 R72, R4.reuse, R8, R72 ;  /* 0x000000080448723c */ /* 0x042fe40000001848 */
[----:B------:R-:W1:Y:S06]  /*55e0*/  MUFU.EX2 R176, R176 ;  /* 0x000000b000b07308 */ /* 0x000e6c0000000800 */
[----:B------:R-:W-:Y:S01]  /*55f0*/  HMMA.16816.F32 R68, R4, R10, R68 ;  /* 0x0000000a0444723c */ /* 0x000fe20000001844 */
[----:B------:R-:W1:Y:S01]  /*5600*/  LDSM.16.MT88.4 R8, [R248+0x5100] ;  /* 0x00510000f808783b */ /* 0x000e620000004200 */
[----:B------:R-:W-:Y:S05]  /*5610*/  MUFU.EX2 R178, R178 ;  /* 0x000000b200b27308 */ /* 0x000fea0000000800 */
[----:B------:R-:W-:-:S02]  /*5620*/  F2FP.PACK_AB R4, R42, R43 ;  /* 0x0000002b2a04723e */ /* 0x000fc400000000ff */
[----:B------:R-:W-:Y:S01]  /*5630*/  F2FP.PACK_AB R5, R37, R40 ;  /* 0x000000282505723e */ /* 0x000fe200000000ff */
[----:B------:R-:W-:Y:S01]  /*5640*/  MUFU.EX2 R161, R161 ;  /* 0x000000a100a17308 */ /* 0x000fe20000000800 */
[----:B------:R-:W-:Y:S01]  /*5650*/  F2FP.PACK_AB R6, R38, R39 ;  /* 0x000000272606723e */ /* 0x000fe200000000ff */
[----:B------:R-:W-:Y:S01]  /*5660*/  FADD.FTZ R40, R40, R41 ;  /* 0x0000002928287221 */ /* 0x000fe20000010000 */
[----:B------:R-:W-:-:S03]  /*5670*/  F2FP.PACK_AB R7, R2, R3 ;  /* 0x000000030207723e */ /* 0x000fc600000000ff */
[----:B------:R-:W-:Y:S02]  /*5680*/  FADD.FTZ R40, R37, R40 ;  /* 0x0000002825287221 */ /* 0x000fe40000010000 */
[----:B------:R-:W-:Y:S02]  /*5690*/  MUFU.EX2 R163, R163 ;  /* 0x000000a300a37308 */ /* 0x000fe40000000800 */
[----:B----4-:R-:W-:Y:S01]  /*56a0*/  HMMA.16816.F32 R104, R4, R12, R104 ;  /* 0x0000000c0468723c */ /* 0x010fe20000001868 */
[----:B------:R-:W-:-:S04]  /*56b0*/  FADD.FTZ R3, R3, R40 ;  /* 0x0000002803037221 */ /* 0x000fc80000010000 */
[----:B------:R-:W-:Y:S01]  /*56c0*/  FADD.FTZ R2, R2, R3 ;  /* 0x0000000302027221 */ /* 0x000fe20000010000 */
[----:B------:R-:W4:Y:S02]  /*56d0*/  MUFU.EX2 R172, R172 ;  /* 0x000000ac00ac7308 */ /* 0x000f240000000800 */
[C---:B------:R-:W-:Y:S01]  /*56e0*/  HMMA.16816.F32 R100, R4.reuse, R14, R100 ;  /* 0x0000000e0464723c */ /* 0x040fe20000001864 */
[----:B------:R-:W2:Y:S05]  /*56f0*/  LDSM.16.MT88.4 R12, [R244+0x5100] ;  /* 0x00510000f40c783b */ /* 0x000eaa0000004200 */
[----:B------:R-:W-:Y:S02]  /*5700*/  MUFU.EX2 R165, R165 ;  /* 0x000000a500a57308 */ /* 0x000fe40000000800 */
[C---:B------:R-:W-:Y:S06]  /*5710*/  HMMA.16816.F32 R128, R4.reuse, R24, R128 ;  /* 0x000000180480723c */ /* 0x040fec0000001880 */
[----:B------:R-:W2:Y:S02]  /*5720*/  MUFU.EX2 R162, R162 ;  /* 0x000000a200a27308 */ /* 0x000ea40000000800 */
[C---:B-1----:R-:W-:Y:S06]  /*5730*/  HMMA.16816.F32 R96, R4.reuse, R8, R96 ;  /* 0x000000080460723c */ /* 0x042fec0000001860 */
[----:B------:R-:W-:Y:S02]  /*5740*/  MUFU.EX2 R151, R151 ;  /* 0x0000009700977308 */ /* 0x000fe40000000800 */
[C---:B------:R-:W-:Y:S01]  /*5750*/  HMMA.16816.F32 R92, R4.reuse, R10, R92 ;  /* 0x0000000a045c723c */ /* 0x040fe2000000185c */
[----:B------:R-:W1:Y:S05]  /*5760*/  LDSM.16.MT88.4 R8, [R244+0x1900] ;  /* 0x00190000f408783b */ /* 0x000e6a0000004200 */
[----:B------:R-:W1:Y:S02]  /*5770*/  MUFU.EX2 R166, R166 ;  /* 0x000000a600a67308 */ /* 0x000e640000000800 */
[C---:B------:R-:W-:Y:S01]  /*5780*/  HMMA.16816.F32 R124, R4.reuse, R26, R124 ;  /* 0x0000001a047c723c */ /* 0x040fe2000000187c */
[----:B------:R-:W-:Y:S05]  /*5790*/  LDSM.16.MT88.4 R24, [R248+0x1900] ;  /* 0x00190000f818783b */ /* 0x000fea0000004200 */
[----:B------:R-:W-:Y:S02]  /*57a0*/  MUFU.EX2 R174, R174 ;  /* 0x000000ae00ae7308 */ /* 0x000fe40000000800 */
[C---:B------:R-:W-:Y:S06]  /*57b0*/  HMMA.16816.F32 R120, R4.reuse, R20, R120 ;  /* 0x000000140478723c */ /* 0x040fec0000001878 */
[----:B------:R-:W-:Y:S02]  /*57c0*/  MUFU.EX2 R145, R145 ;  /* 0x0000009100917308 */ /* 0x000fe40000000800 */
[C---:B--2---:R-:W-:Y:S06]  /*57d0*/  HMMA.16816.F32 R72, R4.reuse, R12, R72 ;  /* 0x0000000c0448723c */ /* 0x044fec0000001848 */
[----:B------:R-:W-:Y:S02]  /*57e0*/  MUFU.EX2 R147, R147 ;  /* 0x0000009300937308 */ /* 0x000fe40000000800 */
[C---:B------:R-:W-:Y:S01]  /*57f0*/  HMMA.16816.F32 R68, R4.reuse, R14, R68 ;  /* 0x0000000e0444723c */ /* 0x040fe20000001844 */
[----:B------:R-:W2:Y:S05]  /*5800*/  LDSM.16.MT88.4 R12, [R248+0x5900] ;  /* 0x00590000f80c783b */ /* 0x000eaa0000004200 */
[----:B------:R-:W1:Y:S02]  /*5810*/  MUFU.EX2 R152, R152 ;  /* 0x0000009800987308 */ /* 0x000e640000000800 */
[C---:B------:R-:W-:Y:S01]  /*5820*/  HMMA.16816.F32 R116, R4.reuse, R22, R116 ;  /* 0x000000160474723c */ /* 0x040fe20000001874 */
[----:B------:R-:W1:Y:S05]  /*5830*/  LDSM.16.MT88.4 R20, [R246+0x1900] ;  /* 0x00190000f614783b */ /* 0x000e6a0000004200 */
[----:B------:R-:W-:Y:S02]  /*5840*/  MUFU.EX2 R63, R63 ;  /* 0x0000003f003f7308 */ /* 0x000fe40000000800 */
[C---:B------:R-:W-:Y:S06]  /*5850*/  HMMA.16816.F32 R112, R4.reuse, R16, R112 ;  /* 0x000000100470723c */ /* 0x040fec0000001870 */
[----:B------:R-:W-:Y:S02]  /*5860*/  MUFU.EX2 R64, R64 ;  /* 0x0000004000407308 */ /* 0x000fe40000000800 */
[C---:B------:R-:W-:Y:S01]  /*5870*/  HMMA.16816.F32 R108, R4.reuse, R18, R108 ;  /* 0x00000012046c723c */ /* 0x040fe2000000186c */
[----:B------:R-:W1:Y:S07]  /*5880*/  LDSM.16.MT88.4 R16, [R245+0x1900] ;  /* 0x00190000f510783b */ /* 0x000e6e0000004200 */
[C---:B------:R-:W-:Y:S08]  /*5890*/  HMMA.16816.F32 R88, R4.reuse, R32, R88 ;  /* 0x000000200458723c */ /* 0x040ff00000001858 */
[C---:B------:R-:W-:Y:S01]  /*58a0*/  HMMA.16816.F32 R84, R4.reuse, R34, R84 ;  /* 0x000000220454723c */ /* 0x040fe20000001854 */
[----:B------:R-:W2:Y:S07]  /*58b0*/  LDSM.16.MT88.4 R32, [R246+0x5900] ;  /* 0x00590000f620783b */ /* 0x000eae0000004200 */
[C---:B------:R-:W-:Y:S08]  /*58c0*/  HMMA.16816.F32 R80, R4.reuse, R28, R80 ;  /* 0x0000001c0450723c */ /* 0x040ff00000001850 */
[----:B------:R-:W-:Y:S01]  /*58d0*/  HMMA.16816.F32 R76, R4, R30, R76 ;  /* 0x0000001e044c723c */ /* 0x000fe2000000184c */
[----:B------:R-:W4:Y:S06]  /*58e0*/  LDSM.16.MT88.4 R28, [R245+0x5900] ;  /* 0x00590000f51c783b */ /* 0x000f2c0000004200 */
[----:B------:R-:W-:-:S02]  /*58f0*/  F2FP.PACK_AB R4, R140, R133 ;  /* 0x000000858c04723e */ /* 0x000fc400000000ff */
[C---:B---3--:R-:W-:Y:S01]  /*5900*/  F2FP.PACK_AB R5, R146.reuse, R141 ;  /* 0x0000008d9205723e */ /* 0x048fe200000000ff */
[----:B------:R-:W-:Y:S01]  /*5910*/  FADD.FTZ R141, R141, R2 ;  /* 0x000000028d8d7221 */ /* 0x000fe20000010000 */
[----:B------:R-:W-:Y:S02]  /*5920*/  F2FP.PACK_AB R6, R135, R142 ;  /* 0x0000008e8706723e */ /* 0x000fe400000000ff */
[----:B-----5:R-:W-:Y:S01]  /*5930*/  F2FP.PACK_AB R7, R143, R150 ;  /* 0x000000968f07723e */ /* 0x020fe200000000ff */
[----:B------:R-:W-:-:S04]  /*5940*/  FADD.FTZ R141, R146, R141 ;  /* 0x0000008d928d7221 */ /* 0x000fc80000010000 */
[----:B------:R-:W-:Y:S02]  /*5950*/  FADD.FTZ R150, R150, R141 ;  /* 0x0000008d96967221 */ /* 0x000fe40000010000 */
[----:B-1----:R-:W-:Y:S02]  /*5960*/  HMMA.16816.F32 R104, R4, R8, R104 ;  /* 0x000000080468723c */ /* 0x002fe40000001868 */
[----:B------:R-:W-:-:S06]  /*5970*/  FADD.FTZ R150, R143, R150 ;  /* 0x000000968f967221 */ /* 0x000fcc0000010000 */
[C---:B------:R-:W-:Y:S01]  /*5980*/  HMMA.16816.F32 R100, R4.reuse, R10, R100 ;  /* 0x0000000a0464723c */ /* 0x040fe20000001864 */
[----:B------:R-:W1:Y:S07]  /*5990*/  LDSM.16.MT88.4 R8, [R244+0x5900] ;  /* 0x00590000f408783b */ /* 0x000e6e0000004200 */
[C---:B--2---:R-:W-:Y:S08]  /*59a0*/  HMMA.16816.F32 R96, R4.reuse, R12, R96 ;  /* 0x0000000c0460723c */ /* 0x044ff00000001860 */
[C---:B------:R-:W-:Y:S01]  /*59b0*/  HMMA.16816.F32 R92, R4.reuse, R14, R92 ;  /* 0x0000000e045c723c */ /* 0x040fe2000000185c */
[----:B------:R-:W2:Y:S07]  /*59c0*/  LDSM.16.MT88.4 R12, [R244+0x2100] ;  /* 0x00210000f40c783b */ /* 0x000eae0000004200 */
[C---:B------:R-:W-:Y:S08]  /*59d0*/  HMMA.16816.F32 R128, R4.reuse, R24, R128 ;  /* 0x000000180480723c */ /* 0x040ff00000001880 */
        /* <DEDUP_REMOVED lines=8> */
[C---:B------:R-:W-:Y:S08]  /*5a60*/  HMMA.16816.F32 R88, R4.reuse, R32, R88 ;  /* 0x000000200458723c */ /* 0x040ff00000001858 */
[C---:B------:R-:W-:Y:S01]  /*5a70*/  HMMA.16816.F32 R84, R4.reuse, R34, R84 ;  /* 0x000000220454723c */ /* 0x040fe20000001854 */
[----:B------:R-:W-:Y:S07]  /*5a80*/  LDSM.16.MT88.4 R32, [R246+0x6100] ;  /* 0x00610000f620783b */ /* 0x000fee0000004200 */
[C---:B----4-:R-:W-:Y:S08]  /*5a90*/  HMMA.16816.F32 R80, R4.reuse, R28, R80 ;  /* 0x0000001c0450723c */ /* 0x050ff00000001850 */
[C---:B------:R-:W-:Y:S01]  /*5aa0*/  HMMA.16816.F32 R76, R4.reuse, R30, R76 ;  /* 0x0000001e044c723c */ /* 0x040fe2000000184c */
[----:B------:R-:W-:Y:S07]  /*5ab0*/  LDSM.16.MT88.4 R28, [R245+0x6100] ;  /* 0x00610000f51c783b */ /* 0x000fee0000004200 */
[C---:B-1----:R-:W-:Y:S08]  /*5ac0*/  HMMA.16816.F32 R72, R4.reuse, R8, R72 ;  /* 0x000000080448723c */ /* 0x042ff00000001848 */
[----:B------:R-:W-:Y:S01]  /*5ad0*/  HMMA.16816.F32 R68, R4, R10, R68 ;  /* 0x0000000a0444723c */ /* 0x000fe20000001844 */
[----:B------:R-:W1:Y:S06]  /*5ae0*/  LDSM.16.MT88.4 R8, [R248+0x6100] ;  /* 0x00610000f808783b */ /* 0x000e6c0000004200 */
[----:B------:R-:W-:-:S02]  /*5af0*/  F2FP.PACK_AB R4, R156, R153 ;  /* 0x000000999c04723e */ /* 0x000fc400000000ff */
[----:B------:R-:W-:Y:S01]  /*5b00*/  F2FP.PACK_AB R5, R160, R157 ;  /* 0x0000009da005723e */ /* 0x000fe200000000ff */
[----:B------:R-:W-:Y:S01]  /*5b10*/  FADD.FTZ R157, R157, R150 ;  /* 0x000000969d9d7221 */ /* 0x000fe20000010000 */
[----:B------:R-:W-:Y:S02]  /*5b20*/  F2FP.PACK_AB R6, R155, R158 ;  /* 0x0000009e9b06723e */ /* 0x000fe400000000ff */
[----:B------:R-:W-:Y:S01]  /*5b30*/  F2FP.PACK_AB R7, R164, R159 ;  /* 0x0000009fa407723e */ /* 0x000fe200000000ff */
[----:B------:R-:W-:-:S04]  /*5b40*/  FADD.FTZ R160, R160, R157 ;  /* 0x0000009da0a07221 */ /* 0x000fc80000010000 */
[----:B------:R-:W-:Y:S02]  /*5b50*/  FADD.FTZ R159, R159, R160 ;  /* 0x000000a09f9f7221 */ /* 0x000fe40000010000 */
[----:B--2---:R-:W-:Y:S02]  /*5b60*/  HMMA.16816.F32 R104, R4, R12, R104 ;  /* 0x0000000c0468723c */ /* 0x004fe40000001868 */
[----:B------:R-:W-:-:S06]  /*5b70*/  FADD.FTZ R164, R164, R159 ;  /* 0x0000009fa4a47221 */ /* 0x000fcc0000010000 */
[C---:B------:R-:W-:Y:S01]  /*5b80*/  HMMA.16816.F32 R100, R4.reuse, R14, R100 ;  /* 0x0000000e0464723c */ /* 0x040fe20000001864 */
[----:B------:R-:W2:Y:S07]  /*5b90*/  LDSM.16.MT88.4 R12, [R244+0x6100] ;  /* 0x00610000f40c783b */ /* 0x000eae0000004200 */
[C---:B---3--:R-:W-:Y:S08]  /*5ba0*/  HMMA.16816.F32 R128, R4.reuse, R24, R128 ;  /* 0x000000180480723c */ /* 0x048ff00000001880 */
[C---:B-1----:R-:W-:Y:S08]  /*5bb0*/  HMMA.16816.F32 R96, R4.reuse, R8, R96 ;  /* 0x000000080460723c */ /* 0x042ff00000001860 */
[C---:B------:R-:W-:Y:S01]  /*5bc0*/  HMMA.16816.F32 R92, R4.reuse, R10, R92 ;  /* 0x0000000a045c723c */ /* 0x040fe2000000185c */
[----:B------:R-:W1:Y:S07]  /*5bd0*/  LDSM.16.MT88.4 R8, [R244+0x2900] ;  /* 0x00290000f408783b */ /* 0x000e6e0000004200 */
[C---:B------:R-:W-:Y:S01]  /*5be0*/  HMMA.16816.F32 R124, R4.reuse, R26, R124 ;  /* 0x0000001a047c723c */ /* 0x040fe2000000187c */
[----:B------:R-:W3:Y:S07]  /*5bf0*/  LDSM.16.MT88.4 R24, [R248+0x2900] ;  /* 0x00290000f818783b */ /* 0x000eee0000004200 */
[C---:B------:R-:W-:Y:S08]  /*5c00*/  HMMA.16816.F32 R120, R4.reuse, R20, R120 ;  /* 0x000000140478723c */ /* 0x040ff00000001878 */
[C---:B--2---:R-:W-:Y:S08]  /*5c10*/  HMMA.16816.F32 R72, R4.reuse, R12, R72 ;  /* 0x0000000c0448723c */ /* 0x044ff00000001848 */
[C---:B------:R-:W-:Y:S01]  /*5c20*/  HMMA.16816.F32 R68, R4.reuse, R14, R68 ;  /* 0x0000000e0444723c */ /* 0x040fe20000001844 */
[----:B------:R-:W2:Y:S07]  /*5c30*/  LDSM.16.MT88.4 R12, [R248+0x6900] ;  /* 0x00690000f80c783b */ /* 0x000eae0000004200 */
[C---:B------:R-:W-:Y:S01]  /*5c40*/  HMMA.16816.F32 R116, R4.reuse, R22, R116 ;  /* 0x000000160474723c */ /* 0x040fe20000001874 */
[----:B------:R-:W4:Y:S07]  /*5c50*/  LDSM.16.MT88.4 R20, [R246+0x2900] ;  /* 0x00290000f614783b */ /* 0x000f2e0000004200 */
[C---:B------:R-:W-:Y:S08]  /*5c60*/  HMMA.16816.F32 R88, R4.reuse, R32, R88 ;  /* 0x000000200458723c */ /* 0x040ff00000001858 */
[C---:B------:R-:W-:Y:S01]  /*5c70*/  HMMA.16816.F32 R84, R4.reuse, R34, R84 ;  /* 0x000000220454723c */ /* 0x040fe20000001854 */
[----:B------:R-:W5:Y:S07]  /*5c80*/  LDSM.16.MT88.4 R32, [R246+0x6900] ;  /* 0x00690000f620783b */ /* 0x000f6e0000004200 */
[C---:B------:R-:W-:Y:S08]  /*5c90*/  HMMA.16816.F32 R80, R4.reuse, R28, R80 ;  /* 0x0000001c0450723c */ /* 0x040ff00000001850 */
[C---:B------:R-:W-:Y:S01]  /*5ca0*/  HMMA.16816.F32 R76, R4.reuse, R30, R76 ;  /* 0x0000001e044c723c */ /* 0x040fe2000000184c */
[----:B------:R-:W2:Y:S07]  /*5cb0*/  LDSM.16.MT88.4 R28, [R245+0x6900] ;  /* 0x00690000f51c783b */ /* 0x000eae0000004200 */
[C---:B------:R-:W-:Y:S08]  /*5cc0*/  HMMA.16816.F32 R112, R4.reuse, R16, R112 ;  /* 0x000000100470723c */ /* 0x040ff00000001870 */
[----:B------:R-:W-:Y:S01]  /*5cd0*/  HMMA.16816.F32 R108, R4, R18, R108 ;  /* 0x00000012046c723c */ /* 0x000fe2000000186c */
[----:B------:R-:W2:Y:S06]  /*5ce0*/  LDSM.16.MT88.4 R16, [R245+0x2900] ;  /* 0x00290000f510783b */ /* 0x000eac0000004200 */
[----:B------:R-:W-:-:S02]  /*5cf0*/  F2FP.PACK_AB R4, R176, R167 ;  /* 0x000000a7b004723e */ /* 0x000fc400000000ff */
[----:B------:R-:W-:Y:S01]  /*5d00*/  F2FP.PACK_AB R5, R172, R163 ;  /* 0x000000a3ac05723e */ /* 0x000fe200000000ff */
[----:B------:R-:W-:Y:S01]  /*5d10*/  FADD.FTZ R163, R163, R164 ;  /* 0x000000a4a3a37221 */ /* 0x000fe20000010000 */
[----:B------:R-:W-:Y:S02]  /*5d20*/  F2FP.PACK_AB R6, R161, R178 ;  /* 0x000000b2a106723e */ /* 0x000fe400000000ff */
[----:B------:R-:W-:Y:S01]  /*5d30*/  F2FP.PACK_AB R7, R162, R165 ;  /* 0x000000a5a207723e */ /* 0x000fe200000000ff */
[----:B------:R-:W-:-:S04]  /*5d40*/  FADD.FTZ R172, R172, R163 ;  /* 0x000000a3acac7221 */ /* 0x000fc80000010000 */
[----:B------:R-:W-:Y:S02]  /*5d50*/  FADD.FTZ R165, R165, R172 ;  /* 0x000000aca5a57221 */ /* 0x000fe40000010000 */
[----:B-1----:R-:W-:Y:S02]  /*5d60*/  HMMA.16816.F32 R104, R4, R8, R104 ;  /* 0x000000080468723c */ /* 0x002fe40000001868 */
[----:B------:R-:W-:-:S06]  /*5d70*/  FADD.FTZ R162, R162, R165 ;  /* 0x000000a5a2a27221 */ /* 0x000fcc0000010000 */
[C---:B------:R-:W-:Y:S01]  /*5d80*/  HMMA.16816.F32 R100, R4.reuse, R10, R100 ;  /* 0x0000000a0464723c */ /* 0x040fe20000001864 */
[----:B------:R-:W1:Y:S07]  /*5d90*/  LDSM.16.MT88.4 R8, [R244+0x6900] ;  /* 0x00690000f408783b */ /* 0x000e6e0000004200 */
[C---:B---3--:R-:W-:Y:S08]  /*5da0*/  HMMA.16816.F32 R128, R4.reuse, R24, R128 ;  /* 0x000000180480723c */ /* 0x048ff00000001880 */
[C---:B------:R-:W-:Y:S01]  /*5db0*/  HMMA.16816.F32 R124, R4.reuse, R26, R124 ;  /* 0x0000001a047c723c */ /* 0x040fe2000000187c */
[----:B------:R-:W3:Y:S07]  /*5dc0*/  LDSM.16.MT88.4 R24, [R248+0x3100] ;  /* 0x00310000f818783b */ /* 0x000eee0000004200 */
[C---:B--2---:R-:W-:Y:S08]  /*5dd0*/  HMMA.16816.F32 R96, R4.reuse, R12, R96 ;  /* 0x0000000c0460723c */ /* 0x044ff00000001860 */
[C---:B------:R-:W-:Y:S01]  /*5de0*/  HMMA.16816.F32 R92, R4.reuse, R14, R92 ;  /* 0x0000000e045c723c */ /* 0x040fe2000000185c */
[----:B------:R-:W2:Y:S07]  /*5df0*/  LDSM.16.MT88.4 R12, [R244+0x3100] ;  /* 0x00310000f40c783b */ /* 0x000eae0000004200 */
[C---:B----4-:R-:W-:Y:S08]  /*5e00*/  HMMA.16816.F32 R120, R4.reuse, R20, R120 ;  /* 0x000000140478723c */ /* 0x050ff00000001878 */
[C---:B------:R-:W-:Y:S01]  /*5e10*/  HMMA.16816.F32 R116, R4.reuse, R22, R116 ;  /* 0x000000160474723c */ /* 0x040fe20000001874 */
[----:B------:R-:W4:Y:S07]  /*5e20*/  LDSM.16.MT88.4 R20, [R246+0x3100] ;  /* 0x00310000f614783b */ /* 0x000f2e0000004200 */
[C---:B-----5:R-:W-:Y:S01]  /*5e30*/  HMMA.16816.F32 R88, R4.reuse, R32, R88 ;  /* 0x000000200458723c */ /* 0x060fe20000001858 */
[----:B------:R-:W-:Y:S06]  /*5e40*/  MUFU.EX2 R32, R148 ;  /* 0x0000009400207308 */ /* 0x000fec0000000800 */
[----:B------:R-:W-:Y:S01]  /*5e50*/  FFMA.FTZ R33, R144, c[0x0][0x2d0], -R59 ;  /* 0x0000b40090217a23 */ /* 0x000fe2000001083b */
[C---:B------:R-:W-:Y:S05]  /*5e60*/  HMMA.16816.F32 R80, R4.reuse, R28, R80 ;  /* 0x0000001c0450723c */ /* 0x040fea0000001850 */
[----:B------:R-:W5:Y:S03]  /*5e70*/  MUFU.EX2 R33, R33 ;  /* 0x0000002100217308 */ /* 0x000f660000000800 */
[C---:B------:R-:W-:Y:S01]  /*5e80*/  HMMA.16816.F32 R76, R4.reuse, R30, R76 ;  /* 0x0000001e044c723c */ /* 0x040fe2000000184c */
[----:B------:R-:W2:Y:S07]  /*5e90*/  LDSM.16.MT88.4 R28, [R246+0x7100] ;  /* 0x00710000f61c783b */ /* 0x000eae0000004200 */
[C---:B------:R-:W-:Y:S08]  /*5ea0*/  HMMA.16816.F32 R112, R4.reuse, R16, R112 ;  /* 0x000000100470723c */ /* 0x040ff00000001870 */
[C---:B------:R-:W-:Y:S01]  /*5eb0*/  HMMA.16816.F32 R108, R4.reuse, R18, R108 ;  /* 0x00000012046c723c */ /* 0x040fe2000000186c */
[----:B------:R-:W2:Y:S07]  /*5ec0*/  LDSM.16.MT88.4 R16, [R245+0x3100] ;  /* 0x00310000f510783b */ /* 0x000eae0000004200 */
[C---:B------:R-:W-:Y:S07]  /*5ed0*/  HMMA.16816.F32 R84, R4.reuse, R34, R84 ;  /* 0x000000220454723c */ /* 0x040fee0000001854 */
[--C-:B------:R-:W-:Y:S01]  /*5ee0*/  FFMA.FTZ R34, R67, c[0x0][0x2d0], -R134.reuse ;  /* 0x0000b40043227a23 */ /* 0x100fe20000010886 */
[----:B-1----:R-:W-:Y:S01]  /*5ef0*/  HMMA.16816.F32 R72, R4, R8, R72 ;  /* 0x000000080448723c */ /* 0x002fe20000001848 */
[----:B------:R-:W-:-:S02]  /*5f00*/  FFMA.FTZ R35, R65, c[0x0][0x2d0], -R134 ;  /* 0x0000b40041237a23 */ /* 0x000fc40000010886 */
[----:B------:R-:W-:Y:S02]  /*5f10*/  FFMA.FTZ R134, R61, c[0x0][0x2d0], -R134 ;  /* 0x0000b4003d867a23 */ /* 0x000fe40000010886 */
[----:B------:R-:W-:Y:S01]  /*5f20*/  FFMA.FTZ R61, R66, c[0x0][0x2d0], -R59 ;  /* 0x0000b400423d7a23 */ /* 0x000fe2000001083b */
[----:B------:R-:W-:Y:S02]  /*5f30*/  MUFU.EX2 R34, R34 ;  /* 0x0000002200227308 */ /* 0x000fe40000000800 */
[----:B------:R-:W-:Y:S01]  /*5f40*/  HMMA.16816.F32 R68, R4, R10, R68 ;  /* 0x0000000a0444723c */ /* 0x000fe20000001844 */
[----:B------:R-:W1:Y:S05]  /*5f50*/  LDSM.16.MT88.4 R8, [R248+0x7100] ;  /* 0x00710000f808783b */ /* 0x000e6a0000004200 */
[----:B------:R-:W1:Y:S01]  /*5f60*/  MUFU.EX2 R35, R35 ;  /* 0x0000002300237308 */ /* 0x000e620000000800 */
[----:B------:R-:W-:-:S02]  /*5f70*/  F2FP.PACK_AB R4, R166, R151 ;  /* 0x00000097a604723e */ /* 0x000fc400000000ff */
[C---:B------:R-:W-:Y:S01]  /*5f80*/  F2FP.PACK_AB R5, R152.reuse, R147 ;  /* 0x000000939805723e */ /* 0x040fe200000000ff */
[----:B------:R-:W-:Y:S01]  /*5f90*/  FADD.FTZ R147, R147, R162 ;  /* 0x000000a293937221 */ /* 0x000fe20000010000 */
[----:B------:R-:W-:Y:S02]  /*5fa0*/  F2FP.PACK_AB R6, R145, R174 ;  /* 0x000000ae9106723e */ /* 0x000fe400000000ff */
[----:B-----5:R-:W-:Y:S01]  /*5fb0*/  F2FP.PACK_AB R7, R33, R32 ;  /* 0x000000202107723e */ /* 0x020fe200000000ff */
[----:B------:R-:W-:Y:S01]  /*5fc0*/  MUFU.EX2 R134, R134 ;  /* 0x0000008600867308 */ /* 0x000fe20000000800 */
[----:B------:R-:W-:-:S04]  /*5fd0*/  FADD.FTZ R147, R152, R147 ;  /* 0x0000009398937221 */ /* 0x000fc80000010000 */
[----:B------:R-:W-:Y:S01]  /*5fe0*/  FADD.FTZ R32, R32, R147 ;  /* 0x0000009320207221 */ /* 0x000fe20000010000 */
[----:B---3--:R-:W-:Y:S02]  /*5ff0*/  HMMA.16816.F32 R128, R4, R24, R128 ;  /* 0x000000180480723c */ /* 0x008fe40000001880 */
[----:B------:R-:W3:Y:S01]  /*6000*/  MUFU.EX2 R61, R61 ;  /* 0x0000003d003d7308 */ /* 0x000ee20000000800 */
[----:B------:R-:W-:-:S05]  /*6010*/  FADD.FTZ R32, R33, R32 ;  /* 0x0000002021207221 */ /* 0x000fca0000010000 */
[C---:B------:R-:W-:Y:S01]  /*6020*/  HMMA.16816.F32 R124, R4.reuse, R26, R124 ;  /* 0x0000001a047c723c */ /* 0x040fe2000000187c */
[----:B------:R-:W5:Y:S07]  /*6030*/  LDSM.16.MT88.4 R24, [R245+0x7100] ;  /* 0x00710000f518783b */ /* 0x000f6e0000004200 */
[C---:B--2---:R-:W-:Y:S08]  /*6040*/  HMMA.16816.F32 R104, R4.reuse, R12, R104 ;  /* 0x0000000c0468723c */ /* 0x044ff00000001868 */
[C---:B------:R-:W-:Y:S01]  /*6050*/  HMMA.16816.F32 R100, R4.reuse, R14, R100 ;  /* 0x0000000e0464723c */ /* 0x040fe20000001864 */
[----:B------:R-:W2:Y:S07]  /*6060*/  LDSM.16.MT88.4 R12, [R244+0x7100] ;  /* 0x00710000f40c783b */ /* 0x000eae0000004200 */
[C---:B----4-:R-:W-:Y:S08]  /*6070*/  HMMA.16816.F32 R120, R4.reuse, R20, R120 ;  /* 0x000000140478723c */ /* 0x050ff00000001878 */
[C---:B------:R-:W-:Y:S01]  /*6080*/  HMMA.16816.F32 R116, R4.reuse, R22, R116 ;  /* 0x000000160474723c */ /* 0x040fe20000001874 */
[----:B------:R-:W4:Y:S07]  /*6090*/  LDSM.16.MT88.4 R20, [R248+0x3900] ;  /* 0x00390000f814783b */ /* 0x000f2e0000004200 */
[C---:B------:R-:W-:Y:S01]  /*60a0*/  HMMA.16816.F32 R88, R4.reuse, R28, R88 ;  /* 0x0000001c0458723c */ /* 0x040fe20000001858 */
[----:B------:R-:W-:Y:S06]  /*60b0*/  MUFU.EX2 R28, R62 ;  /* 0x0000003e001c7308 */ /* 0x000fec0000000800 */
[----:B------:R-:W-:Y:S01]  /*60c0*/  FFMA.FTZ R29, R60, c[0x0][0x2d0], -R59 ;  /* 0x0000b4003c1d7a23 */ /* 0x000fe2000001083b */
[C---:B------:R-:W-:Y:S05]  /*60d0*/  HMMA.16816.F32 R112, R4.reuse, R16, R112 ;  /* 0x000000100470723c */ /* 0x040fea0000001870 */
[----:B------:R-:W2:Y:S03]  /*60e0*/  MUFU.EX2 R29, R29 ;  /* 0x0000001d001d7308 */ /* 0x000ea60000000800 */
[C---:B------:R-:W-:Y:S01]  /*60f0*/  HMMA.16816.F32 R108, R4.reuse, R18, R108 ;  /* 0x00000012046c723c */ /* 0x040fe2000000186c */
[----:B------:R-:W-:Y:S07]  /*6100*/  LDSM.16.MT88.4 R16, [R245+0x3900] ;  /* 0x00390000f510783b */ /* 0x000fee0000004200 */
[C---:B-1----:R-:W-:Y:S08]  /*6110*/  HMMA.16816.F32 R96, R4.reuse, R8, R96 ;  /* 0x000000080460723c */ /* 0x042ff00000001860 */
[C---:B------:R-:W-:Y:S01]  /*6120*/  HMMA.16816.F32 R92, R4.reuse, R10, R92 ;  /* 0x0000000a045c723c */ /* 0x040fe2000000185c */
[----:B------:R-:W1:Y:S07]  /*6130*/  LDSM.16.MT88.4 R8, [R246+0x3900] ;  /* 0x00390000f608783b */ /* 0x000e6e0000004200 */
[C---:B------:R-:W-:Y:S08]  /*6140*/  HMMA.16816.F32 R84, R4.reuse, R30, R84 ;  /* 0x0000001e0454723c */ /* 0x040ff00000001854 */
[C---:B-----5:R-:W-:Y:S08]  /*6150*/  HMMA.16816.F32 R80, R4.reuse, R24, R80 ;  /* 0x000000180450723c */ /* 0x060ff00000001850 */
[C---:B------:R-:W-:Y:S08]  /*6160*/  HMMA.16816.F32 R76, R4.reuse, R26, R76 ;  /* 0x0000001a044c723c */ /* 0x040ff0000000184c */
[C---:B--2---:R-:W-:Y:S08]  /*6170*/  HMMA.16816.F32 R72, R4.reuse, R12, R72 ;  /* 0x0000000c0448723c */ /* 0x044ff00000001848 */
[----:B------:R-:W-:Y:S01]  /*6180*/  HMMA.16816.F32 R68, R4, R14, R68 ;  /* 0x0000000e0444723c */ /* 0x000fe20000001844 */
[----:B------:R-:W2:Y:S06]  /*6190*/  LDSM.16.MT88.4 R12, [R244+0x3900] ;  /* 0x00390000f40c783b */ /* 0x000eac0000004200 */
[----:B------:R-:W-:-:S02]  /*61a0*/  F2FP.PACK_AB R4, R35, R34 ;  /* 0x000000222304723e */ /* 0x000fc400000000ff */
[----:B---3--:R-:W-:Y:S01]  /*61b0*/  F2FP.PACK_AB R5, R64, R61 ;  /* 0x0000003d4005723e */ /* 0x008fe200000000ff */
[----:B------:R-:W-:Y:S01]  /*61c0*/  FADD.FTZ R61, R61, R32 ;  /* 0x000000203d3d7221 */ /* 0x000fe20000010000 */
[----:B------:R-:W-:Y:S02]  /*61d0*/  F2FP.PACK_AB R6, R134, R63 ;  /* 0x0000003f8606723e */ /* 0x000fe400000000ff */
[----:B------:R-:W-:Y:S01]  /*61e0*/  F2FP.PACK_AB R7, R29, R28 ;  /* 0x0000001c1d07723e */ /* 0x000fe200000000ff */
[----:B------:R-:W-:-:S04]  /*61f0*/  FADD.FTZ R61, R64, R61 ;  /* 0x0000003d403d7221 */ /* 0x000fc80000010000 */
[----:B------:R-:W-:Y:S02]  /*6200*/  FADD.FTZ R28, R28, R61 ;  /* 0x0000003d1c1c7221 */ /* 0x000fe40000010000 */
[C---:B----4-:R-:W-:Y:S07]  /*6210*/  HMMA.16816.F32 R128, R4.reuse, R20, R128 ;  /* 0x000000140480723c */ /* 0x050fee0000001880 */
        /* <DEDUP_REMOVED lines=25> */
[----:B-1----:R-:W-:Y:S03]  /*63b0*/  HMMA.16816.F32 R96, R4, R8, R96 ;  /* 0x000000080460723c */ /* 0x002fe60000001860 */
[----:B------:R-:W-:-:S04]  /*63c0*/  FADD.FTZ R2, R155, R2 ;  /* 0x000000029b027221 */ /* 0x000fc80000010000 */
[----:B------:R-:W-:Y:S01]  /*63d0*/  FADD.FTZ R167, R167, R2 ;  /* 0x00000002a7a77221 */ /* 0x000fe20000010000 */
[----:B------:R-:W-:Y:S01]  /*63e0*/  HMMA.16816.F32 R92, R4, R10, R92 ;  /* 0x0000000a045c723c */ /* 0x000fe2000000185c */
[----:B------:R-:W1:Y:S01]  /*63f0*/  LDSM.16.MT88.4 R8, [R244+0x7900] ;  /* 0x00790000f408783b */ /* 0x000e620000004200 */
[----:B------:R-:W-:Y:S02]  /*6400*/  FADD.FTZ R2, R29, R28 ;  /* 0x0000001c1d027221 */ /* 0x000fe40000010000 */
[----:B------:R-:W-:-:S03]  /*6410*/  FADD.FTZ R167, R176, R167 ;  /* 0x000000a7b0a77221 */ /* 0x000fc60000010000 */
[----:B------:R4:W-:Y:S01]  /*6420*/  STL [R1+0x24], R2 ;  /* 0x0000240201007387 */ /* 0x0009e20000100800 */
[----:B------:R-:W-:Y:S01]  /*6430*/  FADD.FTZ R178, R178, R167 ;  /* 0x000000a7b2b27221 */ /* 0x000fe20000010000 */
[----:B---3--:R-:W-:Y:S03]  /*6440*/  HMMA.16816.F32 R88, R4, R16, R88 ;  /* 0x000000100458723c */ /* 0x008fe60000001858 */
[----:B------:R-:W-:-:S04]  /*6450*/  FADD.FTZ R178, R161, R178 ;  /* 0x000000b2a1b27221 */ /* 0x000fc80000010000 */
[----:B------:R-:W-:Y:S01]  /*6460*/  FADD.FTZ R151, R151, R178 ;  /* 0x000000b297977221 */ /* 0x000fe20000010000 */
[----:B------:R-:W-:Y:S03]  /*6470*/  HMMA.16816.F32 R84, R4, R18, R84 ;  /* 0x000000120454723c */ /* 0x000fe60000001854 */
[----:B------:R-:W-:-:S04]  /*6480*/  FADD.FTZ R151, R166, R151 ;  /* 0x00000097a6977221 */ /* 0x000fc80000010000 */
[----:B------:R-:W-:Y:S01]  /*6490*/  FADD.FTZ R174, R174, R151 ;  /* 0x00000097aeae7221 */ /* 0x000fe20000010000 */
[----:B--2---:R-:W-:Y:S03]  /*64a0*/  HMMA.16816.F32 R80, R4, R12, R80 ;  /* 0x0000000c0450723c */ /* 0x004fe60000001850 */
[----:B------:R-:W-:-:S04]  /*64b0*/  FADD.FTZ R145, R145, R174 ;  /* 0x000000ae91917221 */ /* 0x000fc80000010000 */
[----:B------:R-:W-:Y:S01]  /*64c0*/  FADD.FTZ R34, R34, R145 ;  /* 0x0000009122227221 */ /* 0x000fe20000010000 */
[----:B------:R-:W-:Y:S03]  /*64d0*/  HMMA.16816.F32 R76, R4, R14, R76 ;  /* 0x0000000e044c723c */ /* 0x000fe6000000184c */
[----:B------:R-:W-:-:S04]  /*64e0*/  FADD.FTZ R34, R35, R34 ;  /* 0x0000002223227221 */ /* 0x000fc80000010000 */
[----:B------:R-:W-:Y:S01]  /*64f0*/  FADD.FTZ R63, R63, R34 ;  /* 0x000000223f3f7221 */ /* 0x000fe20000010000 */
[----:B-1----:R-:W-:Y:S03]  /*6500*/  HMMA.16816.F32 R72, R4, R8, R72 ;  /* 0x000000080448723c */ /* 0x002fe60000001848 */
[----:B------:R-:W-:-:S05]  /*6510*/  FADD.FTZ R3, R134, R63 ;  /* 0x0000003f86037221 */ /* 0x000fca0000010000 */
[----:B------:R4:W-:Y:S01]  /*6520*/  STL [R1+0x20], R3 ;  /* 0x0000200301007387 */ /* 0x0009e20000100800 */
[----:B------:R-:W-:Y:S01]  /*6530*/  HMMA.16816.F32 R68, R4, R10, R68 ;  /* 0x0000000a0444723c */ /* 0x000fe20000001844 */
[----:B------:R-:W-:Y:S07]  /*6540*/  @!P0 BRA `(.L_x_557) ;  /* 0x00004ab000008947 */ /* 0x000fee0003800000 */
[----:B------:R-:W-:Y:S01]  /*6550*/  PLOP3.LUT P1, PT, PT, PT, UP1, 0x80, 0x0 ;  /* 0x000000000000781c */ /* 0x000fe20003f2f018 */
[----:B----4-:R-:W-:Y:S01]  /*6560*/  IMAD.MOV.U32 R3, RZ, RZ, R0 ;  /* 0x000000ffff037224 */ /* 0x010fe200078e0000 */
[----:B------:R-:W-:Y:S01]  /*6570*/  PLOP3.LUT P0, PT, PT, PT, UP1, 0x80, 0x0 ;  /* 0x000000000000781c */ /* 0x000fe20003f0f018 */
[C---:B------:R-:W-:Y:S01]  /*6580*/  IMAD.SHL.U32 R6, R177.reuse, 0x2, RZ ;  /* 0x00000002b1067824 */ /* 0x040fe200078e00ff */
[----:B------:R-:W-:Y:S01]  /*6590*/  SHF.L.U64.HI R4, R177, 0x1, R36 ;  /* 0x00000001b1047819 */ /* 0x000fe20000010224 */
[----:B------:R-:W-:Y:S01]  /*65a0*/  IMAD.MOV.U32 R2, RZ, RZ, R132 ;  /* 0x000000ffff027224 */ /* 0x000fe200078e0084 */
[----:B------:R-:W-:Y:S01]  /*65b0*/  SHF.L.U64.HI R5, R173, 0x1, R175 ;  /* 0x00000001ad057819 */ /* 0x000fe200000102af */
[----:B------:R-:W-:Y:S02]  /*65c0*/  UMOV UR4, 0xffffff80 ;  /* 0xffffff8000047882 */ /* 0x000fe40000000000 */
[----:B------:R1:W-:Y:S04]  /*65d0*/  STL [R1+0x50], R4 ;  /* 0x0000500401007387 */ /* 0x0003e80000100800 */
[----:B------:R-:W-:Y:S01]  /*65e0*/  @P1 IMAD.HI.U32 R0, R179, c[0x0][0x2c8], RZ ;  /* 0x0000b200b3001a27 */ /* 0x000fe200078e00ff */
[----:B------:R2:W-:Y:S04]  /*65f0*/  STL [R1+0x4c], R6 ;  /* 0x00004c0601007387 */ /* 0x0005e80000100800 */
[----:B------:R-:W-:Y:S01]  /*6600*/  @P0 SHF.R.U32.HI R0, RZ, c[0x0][0x2cc], R0 ;  /* 0x0000b300ff000a19 */ /* 0x000fe20000011600 */
[----:B------:R2:W-:Y:S01]  /*6610*/  STL [R1+0x48], R5 ;  /* 0x0000480501007387 */ /* 0x0005e20000100800 */
[----:B-1----:R-:W-:-:S05]  /*6620*/  IMAD.SHL.U32 R4, R173, 0x2, RZ ;  /* 0x00000002ad047824 */ /* 0x002fca00078e00ff */
[----:B------:R2:W-:Y:S04]  /*6630*/  STL [R1+0x44], R4 ;  /* 0x0000440401007387 */ /* 0x0005e80000100800 */
[----:B------:R2:W-:Y:S02]  /*6640*/  @P0 STL [R1+0x40], R0 ;  /* 0x0000400001000387 */ /* 0x0005e40000100800 */
.L_x_560:
[----:B------:R-:W-:Y:S04]  /*6650*/  DEPBAR.LE SB0, 0x0 ;  /* 0x000080000000791a */ /* 0x000fe80000000000 */
[----:B------:R-:W-:Y:S01]  /*6660*/  BAR.SYNC.DEFER_BLOCKING 0x0 ;  /* 0x0000000000007b1d */ /* 0x000fe20000010000 */
[----:B------:R-:W-:Y:S05]  /*6670*/  ISETP.LE.AND P0, PT, RZ, UR10, PT ;  /* 0x0000000aff007c0c */ /* 0x000fea000bf03270 */
[----:B------:R1:W3:Y:S04]  /*6680*/  LDSM.16.M88.4 R132, [R250+0x8100] ;  /* 0x00810000fa84783b */ /* 0x0002e80000000200 */
[----:B------:R1:W4:Y:S04]  /*6690*/  LDSM.16.M88.4 R140, [R250+0x8900] ;  /* 0x00890000fa8c783b */ /* 0x0003280000000200 */
[----:B------:R1:W2:Y:S04]  /*66a0*/  LDSM.16.M88.4 R144, [R250+0x9100] ;  /* 0x00910000fa90783b */ /* 0x0002a80000000200 */
[----:B------:R1:W1:Y:S04]  /*66b0*/  LDSM.16.M88.4 R148, [R250+0x9900] ;  /* 0x00990000fa94783b */ /* 0x0002680000000200 */
        /* <DEDUP_REMOVED lines=9> */
[----:B------:R1:W1:Y:S04]  /*6750*/  LDSM.16.M88.4 R192, [R239] ;  /* 0x00000000efc0783b */ /* 0x0002680000000200 */
[----:B------:R1:W1:Y:S04]  /*6760*/  LDSM.16.M88.4 R196, [R238] ;  /* 0x00000000eec4783b */ /* 0x0002680000000200 */
[----:B------:R1:W1:Y:S01]  /*6770*/  LDSM.16.M88.4 R200, [R237] ;  /* 0x00000000edc8783b */ /* 0x0002620000000200 */
[----:B------:R-:W-:-:S05]  /*6780*/  @!P0 BRA `(.L_x_558) ;  /* 0x000003b000008947 */ /* 0x000fca0003800000 */
[----:B--234-:R-:W2:Y:S01]  /*6790*/  LDL R20, [R1+0x4c] ;  /* 0x00004c0001147983 */ /* 0x01cea20000100800 */
[----:B------:R-:W-:Y:S01]  /*67a0*/  SEL R28, RZ, 0x10, P4 ;  /* 0x00000010ff1c7807 */ /* 0x000fe20002000000 */
[----:B------:R-:W-:Y:S01]  /*67b0*/  IMAD.WIDE.U32 R6, R252, c[0x0][0x208], RZ ;  /* 0x00008200fc067a25 */ /* 0x000fe200078e00ff */
[----:B------:R-:W-:Y:S01]  /*67c0*/  SHF.R.S32.HI R5, RZ, 0x1f, R252 ;  /* 0x0000001fff057819 */ /* 0x000fe200000114fc */
[----:B------:R-:W3:Y:S01]  /*67d0*/  LDL R21, [R1+0x44] ;  /* 0x0000440001157983 */ /* 0x000ee20000100800 */
[----:B------:R-:W-:Y:S03]  /*67e0*/  SHF.R.S32.HI R4, RZ, 0x1f, R251 ;  /* 0x0000001fff047819 */ /* 0x000fe600000114fb */
[----:B------:R-:W4:Y:S01]  /*67f0*/  LDL R29, [R1+0x50] ;  /* 0x00005000011d7983 */ /* 0x000f220000100800 */
[----:B------:R-:W-:Y:S02]  /*6800*/  IMAD R5, R5, c[0x0][0x208], RZ ;  /* 0x0000820005057a24 */ /* 0x000fe400078e02ff */
[----:B------:R-:W-:Y:S01]  /*6810*/  IMAD R4, R4, c[0x0][0x218], RZ ;  /* 0x0000860004047a24 */ /* 0x000fe200078e02ff */
[----:B------:R-:W5:Y:S01]  /*6820*/  LDL R25, [R1+0x48] ;  /* 0x0000480001197983 */ /* 0x000f620000100800 */
[----:B------:R-:W-:Y:S02]  /*6830*/  IMAD R5, R252, c[0x0][0x20c], R5 ;  /* 0x00008300fc057a24 */ /* 0x000fe400078e0205 */
[----:B------:R-:W-:Y:S01]  /*6840*/  IMAD R4, R251, c[0x0][0x21c], R4 ;  /* 0x00008700fb047a24 */ /* 0x000fe200078e0204 */
[----:B------:R-:W5:Y:S01]  /*6850*/  LDL R22, [R1+0x1c] ;  /* 0x00001c0001167983 */ /* 0x000f620000100800 */
[----:B------:R-:W-:Y:S03]  /*6860*/  IMAD.IADD R7, R7, 0x1, R5 ;  /* 0x0000000107077824 */ /* 0x000fe600078e0205 */
[----:B------:R-:W5:Y:S01]  /*6870*/  LDL R30, [R1+0x18] ;  /* 0x00001800011e7983 */ /* 0x000f620000100800 */
[----:B------:R-:W-:Y:S03]  /*6880*/  IMAD.WIDE.U32 R6, R251, c[0x0][0x218], R6 ;  /* 0x00008600fb067a25 */ /* 0x000fe600078e0006 */
[----:B------:R-:W5:Y:S02]  /*6890*/  LDL R27, [R1+0x14] ;  /* 0x00001400011b7983 */ /* 0x000f640000100800 */
[----:B------:R-:W-:Y:S02]  /*68a0*/  IADD3 R0, P0, R6, UR24, RZ ;  /* 0x0000001806007c10 */ /* 0x000fe4000ff1e0ff */
[----:B------:R-:W5:Y:S02]  /*68b0*/  LDL R26, [R1+0x10] ;  /* 0x00001000011a7983 */ /* 0x000f640000100800 */
[----:B------:R-:W-:Y:S02]  /*68c0*/  IADD3.X R7, R7, UR16, R4, P0, !PT ;  /* 0x0000001007077c10 */ /* 0x000fe400087fe404 */
[----:B------:R-:W5:Y:S01]  /*68d0*/  LDL R24, [R1+0xc] ;  /* 0x00000c0001187983 */ /* 0x000f620000100800 */
[C---:B------:R-:W-:Y:S03]  /*68e0*/  LEA R19, P0, R0.reuse, c[0x0][0x1f8], 0x1 ;  /* 0x00007e0000137a11 */ /* 0x040fe600078008ff */
[----:B------:R-:W5:Y:S01]  /*68f0*/  LDL R23, [R1+0x8] ;  /* 0x0000080001177983 */ /* 0x000f620000100800 */
[----:B------:R-:W-:Y:S02]  /*6900*/  LEA.HI.X R18, R0, c[0x0][0x1fc], R7, 0x1, P0 ;  /* 0x00007f0000127a11 */ /* 0x000fe400000f0c07 */
[----:B------:R-:W-:Y:S01]  /*6910*/  IADD3 R0, -R28, 0x10, RZ ;  /* 0x000000101c007810 */ /* 0x000fe20007ffe1ff */
[----:B------:R-:W2:Y:S03]  /*6920*/  SHFL.IDX PT, R14, R19, RZ, 0x181f ;  /* 0x00181fff130e7589 */ /* 0x000ea600000e0000 */
[----:B------:R-:W-:Y:S01]  /*6930*/  LOP3.LUT R0, R0, 0xf, RZ, 0xc0, !PT ;  /* 0x0000000f00007812 */ /* 0x000fe200078ec0ff */
[----:B------:R-:W-:Y:S04]  /*6940*/  SHFL.IDX PT, R10, R18, RZ, 0x181f ;  /* 0x00181fff120a7589 */ /* 0x000fe800000e0000 */
[----:B------:R-:W1:Y:S04]  /*6950*/  SHFL.IDX PT, R8, R19, 0x1, 0x181f ;  /* 0x00381f0013087f89 */ /* 0x000e6800000e0000 */
[----:B------:R-:W1:Y:S04]  /*6960*/  SHFL.IDX PT, R9, R18, 0x1, 0x181f ;  /* 0x00381f0012097f89 */ /* 0x000e6800000e0000 */
[----:B------:R-:W1:Y:S04]  /*6970*/  SHFL.IDX PT, R6, R19, 0x2, 0x181f ;  /* 0x00581f0013067f89 */ /* 0x000e6800000e0000 */
[----:B------:R-:W1:Y:S04]  /*6980*/  SHFL.IDX PT, R7, R18, 0x2, 0x181f ;  /* 0x00581f0012077f89 */ /* 0x000e6800000e0000 */
[----:B------:R-:W1:Y:S04]  /*6990*/  SHFL.IDX PT, R5, R19, 0x3, 0x181f ;  /* 0x00781f0013057f89 */ /* 0x000e6800000e0000 */
[----:B------:R1:W1:Y:S01]  /*69a0*/  SHFL.IDX PT, R4, R18, 0x3, 0x181f ;  /* 0x00781f0012047f89 */ /* 0x00026200000e0000 */
[-C--:B--2---:R-:W-:Y:S02]  /*69b0*/  IADD3 R16, P1, R14, R20.reuse, RZ ;  /* 0x000000140e107210 */ /* 0x084fe40007f3e0ff */
[-C--:B-1----:R-:W-:Y:S02]  /*69c0*/  IADD3 R12, P6, R8, R20.reuse, RZ ;  /* 0x00000014080c7210 */ /* 0x082fe40007fde0ff */
[-C--:B---3--:R-:W-:Y:S01]  /*69d0*/  IADD3 R14, P0, R14, R21.reuse, RZ ;  /* 0x000000150e0e7210 */ /* 0x088fe20007f1e0ff */
[--C-:B----4-:R-:W-:Y:S01]  /*69e0*/  IMAD.X R17, R10, 0x1, R29.reuse, P1 ;  /* 0x000000010a117824 */ /* 0x110fe200008e061d */
[-C--:B------:R-:W-:Y:S01]  /*69f0*/  IADD3 R8, P1, R8, R21.reuse, RZ ;  /* 0x0000001508087210 */ /* 0x080fe20007f3e0ff */
[C---:B------:R-:W-:Y:S02]  /*6a00*/  IMAD.X R13, R9.reuse, 0x1, R29, P6 ;  /* 0x00000001090d7824 */ /* 0x040fe400030e061d */
[--C-:B-----5:R-:W-:Y:S01]  /*6a10*/  IMAD.X R15, R10, 0x1, R25.reuse, P0 ;  /* 0x000000010a0f7824 */ /* 0x120fe200000e0619 */
[CC--:B------:R-:W-:Y:S01]  /*6a20*/  IADD3 R10, P0, R6.reuse, R20.reuse, RZ ;  /* 0x00000014060a7210 */ /* 0x0c0fe20007f1e0ff */
[----:B------:R-:W-:Y:S01]  /*6a30*/  IMAD.X R9, R9, 0x1, R25, P1 ;  /* 0x0000000109097824 */ /* 0x000fe200008e0619 */
[----:B------:R-:W-:Y:S01]  /*6a40*/  IADD3 R6, P6, R6, R21, RZ ;  /* 0x0000001506067210 */ /* 0x000fe20007fde0ff */
[----:B------:R1:W-:Y:S02]  /*6a50*/  LDGSTS.E.BYPASS.LTC128B.128 [R22], [R16.64], !P5 ;  /* 0x0000000010167fae */ /* 0x0003e4000e901d4e */
[C---:B------:R-:W-:Y:S01]  /*6a60*/  IMAD.X R11, R7.reuse, 0x1, R29, P0 ;  /* 0x00000001070b7824 */ /* 0x040fe200000e061d */
[----:B------:R-:W-:Y:S01]  /*6a70*/  IADD3 R18, P1, P0, R0, R5, R21 ;  /* 0x0000000500127210 */ /* 0x000fe2000783e015 */
[----:B------:R1:W-:Y:S01]  /*6a80*/  LDGSTS.E.BYPASS.LTC128B.128 [R30], [R14.64], !P4 ;  /* 0x000000000e1e7fae */ /* 0x0003e2000e101d4e */
[--C-:B------:R-:W-:Y:S01]  /*6a90*/  IMAD.X R7, R7, 0x1, R25.reuse, P6 ;  /* 0x0000000107077824 */ /* 0x100fe200030e0619 */
[----:B------:R-:W-:Y:S02]  /*6aa0*/  IADD3 R20, P6, R5, R20, RZ ;  /* 0x0000001405147210 */ /* 0x000fe40007fde0ff */
[----:B------:R1:W-:Y:S01]  /*6ab0*/  LDGSTS.E.BYPASS.LTC128B.128 [R27], [R12.64], !P5 ;  /* 0x000000000c1b7fae */ /* 0x0003e2000e901d4e */
[----:B------:R-:W-:Y:S02]  /*6ac0*/  IADD3.X R19, RZ, R4, R25, P1, P0 ;  /* 0x00000004ff137210 */ /* 0x000fe40000fe0419 */
[----:B------:R-:W-:Y:S01]  /*6ad0*/  IMAD.X R21, R4, 0x1, R29, P6 ;  /* 0x0000000104157824 */ /* 0x000fe200030e061d */
[----:B------:R1:W-:Y:S01]  /*6ae0*/  LDGSTS.E.BYPASS.LTC128B.128 [R26], [R8.64], !P4 ;  /* 0x00000000081a7fae */ /* 0x0003e2000e101d4e */
[----:B------:R-:W-:Y:S03]  /*6af0*/  ISETP.NE.U32.AND P6, PT, R28, RZ, PT ;  /* 0x000000ff1c00720c */ /* 0x000fe60003fc5070 */
[----:B------:R1:W-:Y:S04]  /*6b00*/  LDGSTS.E.BYPASS.LTC128B.128 [R24], [R10.64], !P5 ;  /* 0x000000000a187fae */ /* 0x0003e8000e901d4e */
[----:B------:R1:W-:Y:S04]  /*6b10*/  LDGSTS.E.BYPASS.LTC128B.128 [R23], [R6.64], !P4 ;  /* 0x0000000006177fae */ /* 0x0003e8000e101d4e */
[----:B------:R1:W-:Y:S04]  /*6b20*/  LDGSTS.E.BYPASS.LTC128B.128 [R22+0x3000], [R20.64], !P5 ;  /* 0x0300000014167fae */ /* 0x0003e8000e901d4e */
[----:B------:R1:W-:Y:S02]  /*6b30*/  LDGSTS.E.BYPASS.LTC128B.128.ZFILL [R22+0x7000], [R18.64], P6 ;  /* 0x0700000012167fae */ /* 0x0003e4000b141d4e */
.L_x_558:
[C---:B-1234-:R-:W-:Y:S01]  /*6b40*/  HMMA.16816.F32 R4, R136.reuse, R132, RZ ;  /* 0x000000848804723c */ /* 0x05efe200000018ff */
[----:B------:R-:W0:Y:S01]  /*6b50*/  LDGDEPBAR ;  /* 0x00000000000079af */ /* 0x000e220000000000 */
[----:B------:R-:W-:Y:S06]  /*6b60*/  UISETP.GE.AND UP0, UPT, UR10, 0x1, UPT ;  /* 0x000000010a00788c */ /* 0x000fec000bf06270 */
[C---:B------:R-:W-:Y:S01]  /*6b70*/  HMMA.16816.F32 R8, R136.reuse, R134, RZ ;  /* 0x000000868808723c */ /* 0x040fe200000018ff */
[----:B------:R-:W1:Y:S01]  /*6b80*/  LDSM.16.M88.4 R132, [R247+0x8100] ;  /* 0x00810000f784783b */ /* 0x000e620000000200 */
[----:B------:R-:W-:Y:S06]  /*6b90*/  PLOP3.LUT P0, PT, PT, PT, UP0, 0x80, 0x0 ;  /* 0x000000000000781c */ /* 0x000fec0003f0f008 */
[C---:B------:R-:W-:Y:S08]  /*6ba0*/  HMMA.16816.F32 R12, R136.reuse, R140, RZ ;  /* 0x0000008c880c723c */ /* 0x040ff000000018ff */
[C---:B------:R-:W-:Y:S01]  /*6bb0*/  HMMA.16816.F32 R16, R136.reuse, R142, RZ ;  /* 0x0000008e8810723c */ /* 0x040fe200000018ff */
[----:B------:R-:W2:Y:S07]  /*6bc0*/  LDSM.16.M88.4 R140, [R247+0x8900] ;  /* 0x00890000f78c783b */ /* 0x000eae0000000200 */
[C---:B------:R-:W-:Y:S08]  /*6bd0*/  HMMA.16816.F32 R20, R136.reuse, R144, RZ ;  /* 0x000000908814723c */ /* 0x040ff000000018ff */
[C---:B------:R-:W-:Y:S01]  /*6be0*/  HMMA.16816.F32 R24, R136.reuse, R146, RZ ;  /* 0x000000928818723c */ /* 0x040fe200000018ff */
[----:B------:R-:W3:Y:S07]  /*6bf0*/  LDSM.16.M88.4 R144, [R247+0x9100] ;  /* 0x00910000f790783b */ /* 0x000eee0000000200 */
[C---:B------:R-:W-:Y:S08]  /*6c00*/  HMMA.16816.F32 R28, R136.reuse, R148, RZ ;  /* 0x00000094881c723c */ /* 0x040ff000000018ff */
[C---:B------:R-:W-:Y:S01]  /*6c10*/  HMMA.16816.F32 R32, R136.reuse, R150, RZ ;  /* 0x000000968820723c */ /* 0x040fe200000018ff */
[----:B------:R-:W4:Y:S07]  /*6c20*/  LDSM.16.M88.4 R148, [R247+0x9900] ;  /* 0x00990000f794783b */ /* 0x000f2e0000000200 */
[C---:B------:R-:W-:Y:S08]  /*6c30*/  HMMA.16816.F32 R36, R136.reuse, R152, RZ ;  /* 0x000000988824723c */ /* 0x040ff000000018ff */
[C---:B------:R-:W-:Y:S01]  /*6c40*/  HMMA.16816.F32 R40, R136.reuse, R154, RZ ;  /* 0x0000009a8828723c */ /* 0x040fe200000018ff */
[----:B------:R-:W5:Y:S07]  /*6c50*/  LDSM.16.M88.4 R152, [R247+0xa100] ;  /* 0x00a10000f798783b */ /* 0x000f6e0000000200 */
[C---:B------:R-:W-:Y:S08]  /*6c60*/  HMMA.16816.F32 R44, R136.reuse, R156, RZ ;  /* 0x0000009c882c723c */ /* 0x040ff000000018ff */
[C---:B------:R-:W-:Y:S01]  /*6c70*/  HMMA.16816.F32 R48, R136.reuse, R158, RZ ;  /* 0x0000009e8830723c */ /* 0x040fe200000018ff */
[----:B------:R-:W1:Y:S07]  /*6c80*/  LDSM.16.M88.4 R156, [R247+0xa900] ;  /* 0x00a90000f79c783b */ /* 0x000e6e0000000200 */
[C---:B------:R-:W-:Y:S08]  /*6c90*/  HMMA.16816.F32 R52, R136.reuse, R160, RZ ;  /* 0x000000a08834723c */ /* 0x040ff000000018ff */
[C---:B------:R-:W-:Y:S01]  /*6ca0*/  HMMA.16816.F32 R56, R136.reuse, R162, RZ ;  /* 0x000000a28838723c */ /* 0x040fe200000018ff */
[----:B------:R-:W1:Y:S07]  /*6cb0*/  LDSM.16.M88.4 R160, [R247+0xb100] ;  /* 0x00b10000f7a0783b */ /* 0x000e6e0000000200 */
        /* <DEDUP_REMOVED lines=22> */
[C---:B------:R-:W-:Y:S01]  /*6e20*/  HMMA.16816.F32 R8, R204.reuse, R134, R8 ;  /* 0x00000086cc08723c */ /* 0x040fe20000001808 */
[----:B------:R-:W1:Y:S07]  /*6e30*/  LDSM.16.M88.4 R132, [R236] ;  /* 0x00000000ec84783b */ /* 0x000e6e0000000200 */
        /* <DEDUP_REMOVED lines=41> */
[----:B------:R-:W1:Y:S07]  /*70d0*/  LDSM.16.M88.4 R160, [R235] ;  /* 0x00000000eba0783b */ /* 0x000e6e0000000200 */
[C---:B------:R-:W-:Y:S08]  /*70e0*/  HMMA.16816.F32 R60, R208.reuse, R164, R60 ;  /* 0x000000a4d03c723c */ /* 0x040ff0000000183c */
[----:B------:R-:W-:Y:S01]  /*70f0*/  HMMA.16816.F32 R64, R208, R166, R64 ;  /* 0x000000a6d040723c */ /* 0x000fe20000001840 */
[----:B------:R-:W2:Y:S07]  /*7100*/  LDSM.16.M88.4 R164, [R234] ;  /* 0x00000000eaa4783b */ /* 0x000eae0000000200 */
        /* <DEDUP_REMOVED lines=8> */
[----:B------:R-:W1:Y:S07]  /*7190*/  LDSM.16.M88.4 R132, [R231] ;  /* 0x00000000e784783b */ /* 0x000e6e0000000200 */
[C---:B--2---:R-:W-:Y:S08]  /*71a0*/  HMMA.16816.F32 R28, R212.reuse, R140, R28 ;  /* 0x0000008cd41c723c */ /* 0x044ff0000000181c */
[C---:B------:R-:W-:Y:S01]  /*71b0*/  HMMA.16816.F32 R32, R212.reuse, R142, R32 ;  /* 0x0000008ed420723c */ /* 0x040fe20000001820 */
[----:B------:R-:W2:Y:S07]  /*71c0*/  LDSM.16.M88.4 R140, [R230] ;  /* 0x00000000e68c783b */ /* 0x000eae0000000200 */
[C---:B---3--:R-:W-:Y:S08]  /*71d0*/  HMMA.16816.F32 R36, R212.reuse, R144, R36 ;  /* 0x00000090d424723c */ /* 0x048ff00000001824 */
[C---:B------:R-:W-:Y:S01]  /*71e0*/  HMMA.16816.F32 R40, R212.reuse, R146, R40 ;  /* 0x00000092d428723c */ /* 0x040fe20000001828 */
[----:B------:R-:W3:Y:S07]  /*71f0*/  LDSM.16.M88.4 R144, [R229] ;  /* 0x00000000e590783b */ /* 0x000eee0000000200 */
[C---:B----4-:R-:W-:Y:S08]  /*7200*/  HMMA.16816.F32 R44, R212.reuse, R148, R44 ;  /* 0x00000094d42c723c */ /* 0x050ff0000000182c */
[C---:B------:R-:W-:Y:S01]  /*7210*/  HMMA.16816.F32 R48, R212.reuse, R150, R48 ;  /* 0x00000096d430723c */ /* 0x040fe20000001830 */
[----:B------:R-:W4:Y:S07]  /*7220*/  LDSM.16.M88.4 R148, [R228] ;  /* 0x00000000e494783b */ /* 0x000f2e0000000200 */
[C---:B-----5:R-:W-:Y:S08]  /*7230*/  HMMA.16816.F32 R52, R212.reuse, R152, R52 ;  /* 0x00000098d434723c */ /* 0x060ff00000001834 */
[C---:B------:R-:W-:Y:S01]  /*7240*/  HMMA.16816.F32 R56, R212.reuse, R154, R56 ;  /* 0x0000009ad438723c */ /* 0x040fe20000001838 */
[----:B------:R-:W-:Y:S07]  /*7250*/  LDSM.16.M88.4 R152, [R247+0xd100] ;  /* 0x00d10000f798783b */ /* 0x000fee0000000200 */
        /* <DEDUP_REMOVED lines=25> */
[----:B------:R-:W-:Y:S08]  /*73f0*/  HMMA.16816.F32 R64, R216, R150, R64 ;  /* 0x00000096d840723c */ /* 0x000ff00000001840 */
[C---:B-1----:R-:W-:Y:S08]  /*7400*/  HMMA.16816.F32 R4, R220.reuse, R132, R4 ;  /* 0x00000084dc04723c */ /* 0x042ff00000001804 */
[C---:B------:R-:W-:Y:S01]  /*7410*/  HMMA.16816.F32 R8, R220.reuse, R134, R8 ;  /* 0x00000086dc08723c */ /* 0x040fe20000001808 */
[----:B------:R-:W1:Y:S07]  /*7420*/  LDSM.16.M88.4 R132, [R236+0x4800] ;  /* 0x00480000ec84783b */ /* 0x000e6e0000000200 */
[C---:B--2---:R-:W-:Y:S08]  /*7430*/  HMMA.16816.F32 R12, R220.reuse, R140, R12 ;  /* 0x0000008cdc0c723c */ /* 0x044ff0000000180c */
[C---:B------:R-:W-:Y:S01]  /*7440*/  HMMA.16816.F32 R16, R220.reuse, R142, R16 ;  /* 0x0000008edc10723c */ /* 0x040fe20000001810 */
[----:B------:R-:W2:Y:S07]  /*7450*/  LDSM.16.M88.4 R140, [R236+0x5000] ;  /* 0x00500000ec8c783b */ /* 0x000eae0000000200 */
        /* <DEDUP_REMOVED lines=12> */
[C---:B---3--:R-:W-:Y:S08]  /*7520*/  HMMA.16816.F32 R4, R224.reuse, R144, R4 ;  /* 0x00000090e004723c */ /* 0x048ff00000001804 */
[C---:B------:R-:W-:Y:S08]  /*7530*/  HMMA.16816.F32 R8, R224.reuse, R146, R8 ;  /* 0x00000092e008723c */ /* 0x040ff00000001808 */
[C---:B-1----:R-:W-:Y:S08]  /*7540*/  HMMA.16816.F32 R12, R224.reuse, R132, R12 ;  /* 0x00000084e00c723c */ /* 0x042ff0000000180c */
[C---:B------:R-:W-:Y:S01]  /*7550*/  HMMA.16816.F32 R16, R224.reuse, R134, R16 ;  /* 0x00000086e010723c */ /* 0x040fe20000001810 */
[----:B------:R-:W1:Y:S03]  /*7560*/  LDSM.16.M88.4 R132, [R236+0x5800] ;  /* 0x00580000ec84783b */ /* 0x000e660000000200 */
[----:B------:R-:W-:Y:S02]  /*7570*/  FMUL.FTZ R175, R7, c[0x0][0x320] ;  /* 0x0000c80007af7a20 */ /* 0x000fe40000410000 */
[----:B------:R-:W-:Y:S02]  /*7580*/  FMUL.FTZ R172, R4, c[0x0][0x320] ;  /* 0x0000c80004ac7a20 */ /* 0x000fe40000410000 */
[C---:B--2---:R-:W-:Y:S02]  /*7590*/  HMMA.16816.F32 R20, R224.reuse, R140, R20 ;  /* 0x0000008ce014723c */ /* 0x044fe40000001814 */
        /* <DEDUP_REMOVED lines=23> */
[----:B------:R-:W5:Y:S02]  /*7710*/  LDSM.16.M88.4 R132, [R236+0x6800] ;  /* 0x00680000ec84783b */ /* 0x000f640000000200 */
[----:B------:R-:W-:Y:S02]  /*7720*/  FMUL.FTZ R189, R20, c[0x0][0x320] ;  /* 0x0000c80014bd7a20 */ /* 0x000fe40000410000 */
[----:B------:R-:W-:Y:S02]  /*7730*/  FMUL.FTZ R186, R21, c[0x0][0x320] ;  /* 0x0000c80015ba7a20 */ /* 0x000fe40000410000 */
[C---:B---3--:R-:W-:Y:S03]  /*7740*/  HMMA.16816.F32 R36, R224.reuse, R140, R36 ;  /* 0x0000008ce024723c */ /* 0x048fe60000001824 */
[----:B------:R-:W3:Y:S01]  /*7750*/  MUFU.TANH R176, R176 ;  /* 0x000000b000b07308 */ /* 0x000ee20000002400 */
[----:B------:R-:W-:Y:S02]  /*7760*/  FMUL.FTZ R202, R22, c[0x0][0x320] ;  /* 0x0000c80016ca7a20 */ /* 0x000fe40000410000 */
[----:B------:R-:W-:Y:S02]  /*7770*/  FMUL.FTZ R191, R23, c[0x0][0x320] ;  /* 0x0000c80017bf7a20 */ /* 0x000fe40000410000 */
[C---:B------:R-:W-:Y:S01]  /*7780*/  HMMA.16816.F32 R40, R224.reuse, R142, R40 ;  /* 0x0000008ee028723c */ /* 0x040fe20000001828 */
[----:B------:R-:W1:Y:S03]  /*7790*/  LDSM.16.M88.4 R140, [R236+0x7000] ;  /* 0x00700000ec8c783b */ /* 0x000e660000000200 */
        /* <DEDUP_REMOVED lines=12> */
[----:B------:R-:W2:Y:S01]  /*7860*/  MUFU.TANH R179, R179 ;  /* 0x000000b300b37308 */ /* 0x000ea20000002400 */
[C---:B-----5:R-:W-:Y:S03]  /*7870*/  HMMA.16816.F32 R44, R224.reuse, R132, R44 ;  /* 0x00000084e02c723c */ /* 0x060fe6000000182c */
[----:B------:R-:W-:Y:S02]  /*7880*/  FMUL.FTZ R196, R33, c[0x0][0x320] ;  /* 0x0000c80021c47a20 */ /* 0x000fe40000410000 */
[----:B------:R-:W-:Y:S02]  /*7890*/  FMUL.FTZ R203, R35, c[0x0][0x320] ;  /* 0x0000c80023cb7a20 */ /* 0x000fe40000410000 */
[----:B------:R-:W-:Y:S01]  /*78a0*/  FMUL.FTZ R5, R36, c[0x0][0x320] ;  /* 0x0000c80024057a20 */ /* 0x000fe20000410000 */
[C---:B------:R-:W-:Y:S01]  /*78b0*/  HMMA.16816.F32 R48, R224.reuse, R134, R48 ;  /* 0x00000086e030723c */ /* 0x040fe20000001830 */
[----:B------:R-:W2:Y:S01]  /*78c0*/  MUFU.TANH R181, R181 ;  /* 0x000000b500b57308 */ /* 0x000ea20000002400 */
[----:B------:R-:W5:Y:S01]  /*78d0*/  LDSM.16.M88.4 R132, [R236+0x7800] ;  /* 0x00780000ec84783b */ /* 0x000f620000000200 */
[----:B------:R-:W-:Y:S04]  /*78e0*/  DEPBAR.LE SB0, 0x0 ;  /* 0x000080000000791a */ /* 0x000fe80000000000 */
[----:B------:R-:W-:Y:S01]  /*78f0*/  FMUL.FTZ R198, R37, c[0x0][0x320] ;  /* 0x0000c80025c67a20 */ /* 0x000fe20000410000 */
[C---:B-1----:R-:W-:Y:S03]  /*7900*/  HMMA.16816.F32 R52, R224.reuse, R140, R52 ;  /* 0x0000008ce034723c */ /* 0x042fe60000001834 */
[----:B------:R-:W1:Y:S01]  /*7910*/  MUFU.TANH R178, R178 ;  /* 0x000000b200b27308 */ /* 0x000e620000002400 */
        /* <DEDUP_REMOVED lines=17> */
[C---:B-----5:R-:W-:Y:S03]  /*7a30*/  HMMA.16816.F32 R60, R224.reuse, R132, R60 ;  /* 0x00000084e03c723c */ /* 0x060fe6000000183c */
[----:B------:R-:W-:Y:S02]  /*7a40*/  FMUL.FTZ R27, R50, c[0x0][0x320] ;  /* 0x0000c800321b7a20 */ /* 0x000fe40000410000 */
[----:B------:R-:W-:Y:S02]  /*7a50*/  FMUL.FTZ R26, R51, c[0x0][0x320] ;  /* 0x0000c800331a7a20 */ /* 0x000fe40000410000 */
[----:B------:R-:W-:Y:S01]  /*7a60*/  FMUL.FTZ R17, R52, c[0x0][0x320] ;  /* 0x0000c80034117a20 */ /* 0x000fe20000410000 */
[----:B------:R-:W-:Y:S01]  /*7a70*/  HMMA.16816.F32 R64, R224, R134, R64 ;  /* 0x00000086e040723c */ /* 0x000fe20000001840 */
[----:B------:R-:W1:Y:S03]  /*7a80*/  MUFU.TANH R182, R182 ;  /* 0x000000b600b67308 */ /* 0x000e660000002400 */
[----:B------:R-:W-:Y:S02]  /*7a90*/  FMUL.FTZ R34, R54, c[0x0][0x320] ;  /* 0x0000c80036227a20 */ /* 0x000fe40000410000 */
        /* <DEDUP_REMOVED lines=16> */
[----:B------:R-:W-:Y:S07]  /*7ba0*/  FMUL.FTZ R67, R67, c[0x0][0x320] ;  /* 0x0000c80043437a20 */ /* 0x000fee0000410000 */
        /* <DEDUP_REMOVED lines=43> */
[----:B------:R-:W1:Y:S10]  /*7e60*/  MUFU.TANH R30, R30 ;  /* 0x0000001e001e7308 */ /* 0x000e740000002400 */
[----:B------:R1:W1:Y:S10]  /*7e70*/  MUFU.TANH R151, R66 ;  /* 0x0000004200977308 */ /* 0x0002740000002400 */
[----:B------:R1:W1:Y:S01]  /*7e80*/  MUFU.TANH R133, R67 ;  /* 0x0000004300857308 */ /* 0x0002620000002400 */
[----:B------:R-:W-:-:S05]  /*7e90*/  @!P0 BRA `(.L_x_559) ;  /* 0x0000046000008947 */ /* 0x000fca0003800000 */
[----:B--234-:R-:W2:Y:S01]  /*7ea0*/  LDL R152, [R1+0x4] ;  /* 0x0000040001987983 */ /* 0x01cea20000100800 */
[----:B------:R-:W-:Y:S01]  /*7eb0*/  ULEA UR7, UR10, UR11, 0x7 ;  /* 0x0000000b0a077291 */ /* 0x000fe2000f8e383f */
[----:B------:R-:W-:Y:S02]  /*7ec0*/  IMAD.MOV.U32 R251, RZ, RZ, RZ ;  /* 0x000000fffffb7224 */ /* 0x000fe400078e00ff */
[----:B------:R-:W3:Y:S03]  /*7ed0*/  LDL R148, [R1+0x44] ;  /* 0x0000440001947983 */ /* 0x000ee60000100800 */
[----:B------:R-:W-:Y:S01]  /*7ee0*/  IMAD.U32 R252, RZ, RZ, UR7 ;  /* 0x00000007fffc7e24 */ /* 0x000fe2000f8e00ff */
[----:B------:R-:W4:Y:S04]  /*7ef0*/  LDL R153, [R1+0x4c] ;  /* 0x00004c0001997983 */ /* 0x000f280000100800 */
[----:B------:R-:W5:Y:S04]  /*7f00*/  LDL R150, [R1+0x50] ;  /* 0x0000500001967983 */ /* 0x000f680000100800 */
[----:B------:R-:W4:Y:S04]  /*7f10*/  LDL R149, [R1+0x48] ;  /* 0x0000480001957983 */ /* 0x000f280000100800 */
[----:B------:R-:W4:Y:S01]  /*7f20*/  LDL R48, [R1] ;  /* 0x0000000001307983 */ /* 0x000f220000100800 */
[----:B--2---:R-:W-:Y:S01]  /*7f30*/  IADD3 R252, R252, -0x80, R152 ;  /* 0xffffff80fcfc7810 */ /* 0x004fe20007ffe098 */
[----:B---3--:R-:W-:Y:S01]  /*7f40*/  IMAD.MOV.U32 R152, RZ, RZ, R148 ;  /* 0x000000ffff987224 */ /* 0x008fe200078e0094 */
[----:B------:R-:W-:Y:S03]  /*7f50*/  SEL R148, RZ, 0x10, P4 ;  /* 0x00000010ff947807 */ /* 0x000fe60002000000 */
        /* <DEDUP_REMOVED lines=23> */
[----:B------:R-:W4:Y:S01]  /*80d0*/  SHFL.IDX PT, R36, R35, RZ, 0x181f ;  /* 0x00181fff23247589 */ /* 0x000f2200000e0000 */
[----:B------:R-:W-:Y:S03]  /*80e0*/  IADD3 R4, -R148, 0x10, RZ ;  /* 0x0000001094047810 */ /* 0x000fe60007ffe1ff */
[----:B------:R-:W5:Y:S01]  /*80f0*/  SHFL.IDX PT, R28, R31, RZ, 0x181f ;  /* 0x00181fff1f1c7589 */ /* 0x000f6200000e0000 */
[----:B------:R-:W-:Y:S03]  /*8100*/  LOP3.LUT R4, R4, 0xf, RZ, 0xc0, !PT ;  /* 0x0000000f04047812 */ /* 0x000fe600078ec0ff */
[----:B------:R-:W2:Y:S04]  /*8110*/  SHFL.IDX PT, R20, R35, 0x1, 0x181f ;  /* 0x00381f0023147f89 */ /* 0x000ea800000e0000 */
[----:B------:R-:W3:Y:S04]  /*8120*/  SHFL.IDX PT, R24, R31, 0x1, 0x181f ;  /* 0x00381f001f187f89 */ /* 0x000ee800000e0000 */
[----:B------:R-:W1:Y:S04]  /*8130*/  SHFL.IDX PT, R12, R35, 0x2, 0x181f ;  /* 0x00581f00230c7f89 */ /* 0x000e6800000e0000 */
[----:B------:R-:W1:Y:S04]  /*8140*/  SHFL.IDX PT, R16, R31, 0x2, 0x181f ;  /* 0x00581f001f107f89 */ /* 0x000e6800000e0000 */
[----:B------:R-:W1:Y:S01]  /*8150*/  SHFL.IDX PT, R29, R35, 0x3, 0x181f ;  /* 0x00781f00231d7f89 */ /* 0x000e6200000e0000 */
[CC--:B----4-:R-:W-:Y:S02]  /*8160*/  IADD3 R38, P1, R36.reuse, R153.reuse, RZ ;  /* 0x0000009924267210 */ /* 0x0d0fe40007f3e0ff */
[-C--:B------:R-:W-:Y:S01]  /*8170*/  IADD3 R36, P0, R36, R152.reuse, RZ ;  /* 0x0000009824247210 */ /* 0x080fe20007f1e0ff */
[----:B------:R-:W4:Y:S02]  /*8180*/  SHFL.IDX PT, R8, R31, 0x3, 0x181f ;  /* 0x00781f001f087f89 */ /* 0x000f2400000e0000 */
[--C-:B-----5:R-:W-:Y:S01]  /*8190*/  IMAD.X R39, R28, 0x1, R150.reuse, P1 ;  /* 0x000000011c277824 */ /* 0x120fe200008e0696 */
[-C--:B--2---:R-:W-:Y:S01]  /*81a0*/  IADD3 R32, P6, R20, R153.reuse, RZ ;  /* 0x0000009914207210 */ /* 0x084fe20007fde0ff */
[--C-:B------:R-:W-:Y:S01]  /*81b0*/  IMAD.X R37, R28, 0x1, R149.reuse, P0 ;  /* 0x000000011c257824 */ /* 0x100fe200000e0695 */
[-C--:B------:R-:W-:Y:S02]  /*81c0*/  IADD3 R40, P1, R20, R152.reuse, RZ ;  /* 0x0000009814287210 */ /* 0x080fe40007f3e0ff */
[----:B------:R2:W-:Y:S01]  /*81d0*/  LDGSTS.E.BYPASS.LTC128B.128 [R48+0x8100], [R38.64], !P5 ;  /* 0x0810000026307fae */ /* 0x0005e2000e901d4e */
[--C-:B---3--:R-:W-:Y:S03]  /*81e0*/  IMAD.X R33, R24, 0x1, R150.reuse, P6 ;  /* 0x0000000118217824 */ /* 0x108fe600030e0696 */
[----:B------:R2:W-:Y:S01]  /*81f0*/  LDGSTS.E.BYPASS.LTC128B.128 [R48+0xc100], [R36.64], !P4 ;  /* 0x0c10000024307fae */ /* 0x0005e2000e101d4e */
[----:B-1----:R-:W-:Y:S01]  /*8200*/  IADD3 R44, P6, R12, R152, RZ ;  /* 0x000000980c2c7210 */ /* 0x002fe20007fde0ff */
[--C-:B------:R-:W-:Y:S01]  /*8210*/  IMAD.X R41, R24, 0x1, R149.reuse, P1 ;  /* 0x0000000118297824 */ /* 0x100fe200008e0695 */
[-C--:B------:R-:W-:Y:S01]  /*8220*/  IADD3 R42, P0, R12, R153.reuse, RZ ;  /* 0x000000990c2a7210 */ /* 0x080fe20007f1e0ff */
[----:B------:R2:W-:Y:S02]  /*8230*/  LDGSTS.E.BYPASS.LTC128B.128 [R48+0x9100], [R32.64], !P5 ;  /* 0x0910000020307fae */ /* 0x0005e4000e901d4e */
[C-C-:B------:R-:W-:Y:S02]  /*8240*/  IMAD.X R45, R16.reuse, 0x1, R149.reuse, P6 ;  /* 0x00000001102d7824 */ /* 0x140fe400030e0695 */
[----:B------:R2:W-:Y:S01]  /*8250*/  LDGSTS.E.BYPASS.LTC128B.128 [R48+0xd100], [R40.64], !P4 ;  /* 0x0d10000028307fae */ /* 0x0005e2000e101d4e */
[----:B------:R-:W-:Y:S01]  /*8260*/  IADD3 R46, P6, R29, R153, RZ ;  /* 0x000000991d2e7210 */ /* 0x000fe20007fde0ff */
[----:B------:R-:W-:Y:S01]  /*8270*/  IMAD.X R43, R16, 0x1, R150, P0 ;  /* 0x00000001102b7824 */ /* 0x000fe200000e0696 */
[----:B------:R-:W-:Y:S03]  /*8280*/  IADD3 R28, P1, P0, R4, R29, R152 ;  /* 0x0000001d041c7210 */ /* 0x000fe6000783e098 */
[----:B----4-:R-:W-:Y:S01]  /*8290*/  IMAD.X R47, R8, 0x1, R150, P6 ;  /* 0x00000001082f7824 */ /* 0x010fe200030e0696 */
[----:B------:R2:W-:Y:S01]  /*82a0*/  LDGSTS.E.BYPASS.LTC128B.128 [R48+0xa100], [R42.64], !P5 ;  /* 0x0a1000002a307fae */ /* 0x0005e2000e901d4e */
[----:B------:R-:W-:Y:S02]  /*82b0*/  ISETP.NE.U32.AND P6, PT, R148, RZ, PT ;  /* 0x000000ff9400720c */ /* 0x000fe40003fc5070 */
[----:B------:R-:W-:Y:S01]  /*82c0*/  IADD3.X R29, RZ, R8, R149, P1, P0 ;  /* 0x00000008ff1d7210 */ /* 0x000fe20000fe0495 */
[----:B------:R2:W-:Y:S04]  /*82d0*/  LDGSTS.E.BYPASS.LTC128B.128 [R48+0xe100], [R44.64], !P4 ;  /* 0x0e1000002c307fae */ /* 0x0005e8000e101d4e */
[----:B------:R2:W-:Y:S06]  /*82e0*/  LDGSTS.E.BYPASS.LTC128B.128 [R48+0xb100], [R46.64], !P5 ;  /* 0x0b1000002e307fae */ /* 0x0005ec000e901d4e */
[----:B------:R2:W-:Y:S02]  /*82f0*/  LDGSTS.E.BYPASS.LTC128B.128.ZFILL [R48+0xf100], [R28.64], P6 ;  /* 0x0f1000001c307fae */ /* 0x0005e4000b141d4e */
.L_x_559:
[----:B--234-:R-:W2:Y:S01]  /*8300*/  LDL R4, [R1+0x40] ;  /* 0x0000400001047983 */ /* 0x01cea20000100800 */
[----:B------:R-:W-:Y:S01]  /*8310*/  PLOP3.LUT P0, PT, PT, PT, UP1, 0x80, 0x0 ;  /* 0x000000000000781c */ /* 0x000fe20003f0f018 */
[----:B------:R-:W-:Y:S02]  /*8320*/  UIMAD UR7, UR10, UR4, 0x1 ;  /* 0x000000010a0774a4 */ /* 0x000fe4000f8e0204 */
[----:B------:R3:W2:Y:S01]  /*8330*/  LDL R8, [R1+0x34] ;  /* 0x0000340001087983 */ /* 0x0006a20000100800 */
[----:B------:R-:W-:Y:S02]  /*8340*/  UISETP.GT.AND UP0, UPT, UR10, UR5, UPT ;  /* 0x000000050a00728c */ /* 0x000fe4000bf04270 */
[----:B------:R-:W-:Y:S01]  /*8350*/  UIADD3 UR10, UR10, -0x1, URZ ;  /* 0xffffffff0a0a7890 */ /* 0x000fe2000fffe03f */
[----:B------:R-:W4:Y:S04]  /*8360*/  LDL R12, [R1+0x38] ;  /* 0x00003800010c7983 */ /* 0x000f280000100800 */
[----:B------:R-:W-:Y:S08]  /*8370*/  LDSM.16.MT88.4 R44, [R248+0x4100] ;  /* 0x00410000f82c783b */ /* 0x000ff00000004200 */
[----:B-1----:R-:W-:Y:S08]  /*8380*/  LDSM.16.MT88.4 R52, [R246+0x4100] ;  /* 0x00410000f634783b */ /* 0x002ff00000004200 */
[----:B------:R-:W-:Y:S08]  /*8390*/  LDSM.16.MT88.4 R60, [R245+0x4100] ;  /* 0x00410000f53c783b */ /* 0x000ff00000004200 */
[----:B------:R-:W0:Y:S01]  /*83a0*/  LDGDEPBAR ;  /* 0x00000000000079af */ /* 0x000e220000000000 */
[----:B--2---:R-:W-:Y:S02]  /*83b0*/  @P0 IMAD.MOV.U32 R8, RZ, RZ, R4 ;  /* 0x000000ffff080224 */ /* 0x004fe400078e0004 */
[----:B------:R-:W-:Y:S05]  /*83c0*/  IMAD.U32 R4, RZ, RZ, UR8 ;  /* 0x00000008ff047e24 */ /* 0x000fea000f8e00ff */
[----:B------:R-:W1:Y:S01]  /*83d0*/  SHFL.IDX PT, R31, R8, 0x1, 0x1c1f ;  /* 0x003c1f00081f7f89 */ /* 0x000e6200000e0000 */
[----:B----4-:R-:W-:Y:S04]  /*83e0*/  IADD3 R4, R4, UR7, -R12 ;  /* 0x0000000704047c10 */ /* 0x010fe8000fffe80c */
[----:B------:R-:W-:Y:S03]  /*83f0*/  IADD3 R20, R4, -UR12, RZ ;  /* 0x8000000c04147c10 */ /* 0x000fe6000fffe0ff */
[----:B------:R-:W2:Y:S02]  /*8400*/  SHFL.IDX PT, R29, R8, RZ, 0x1c1f ;  /* 0x001c1fff081d7589 */ /* 0x000ea400000e0000 */
[----:B-1----:R-:W-:Y:S05]  /*8410*/  IMAD.IADD R24, R20, 0x1, R31 ;  /* 0x0000000114187824 */ /* 0x002fea00078e021f */
[C---:B------:R-:W-:Y:S02]  /*8420*/  ISETP.GT.AND P0, PT, R24.reuse, 0x8, PT ;  /* 0x000000081800780c */ /* 0x040fe40003f04270 */
[----:B------:R-:W-:Y:S01]  /*8430*/  ISETP.GT.AND P1, PT, R24, 0x1, PT ;  /* 0x000000011800780c */ /* 0x000fe20003f24270 */
[----:B--2---:R-:W-:Y:S01]  /*8440*/  IMAD.IADD R20, R20, 0x1, R29 ;  /* 0x0000000114147824 */ /* 0x004fe200078e021d */
[----:B------:R-:W-:Y:S02]  /*8450*/  FSEL R31, R177, -INF , P0 ;  /* 0xff800000b11f7808 */ /* 0x000fe40000000000 */
[C---:B------:R-:W-:Y:S02]  /*8460*/  ISETP.GT.AND P0, PT, R24.reuse, 0x11, PT ;  /* 0x000000111800780c */ /* 0x040fe40003f04270 */
[----:B------:R-:W-:Y:S02]  /*8470*/  FSEL R33, R175, -INF , P1 ;  /* 0xff800000af217808 */ /* 0x000fe40000800000 */
[----:B------:R-:W-:Y:S02]  /*8480*/  ISETP.GT.AND P1, PT, R24, 0x10, PT ;  /* 0x000000101800780c */ /* 0x000fe40003f24270 */
[----:B------:R-:W-:Y:S02]  /*8490*/  FSEL R49, R183, -INF , P0 ;  /* 0xff800000b7317808 */ /* 0x000fe40000000000 */
[----:B------:R-:W-:Y:S02]  /*84a0*/  ISETP.GT.AND P0, PT, R20, 0x1, PT ;  /* 0x000000011400780c */ /* 0x000fe40003f04270 */
[----:B------:R-:W-:Y:S02]  /*84b0*/  ISETP.GT.AND P6, PT, R24, RZ, PT ;  /* 0x000000ff1800720c */ /* 0x000fe40003fc4270 */
        /* <DEDUP_REMOVED lines=11> */
[----:B------:R-:W-:Y:S02]  /*8570*/  ISETP.GT.AND P6, PT, R20, RZ, PT ;  /* 0x000000ff1400720c */ /* 0x000fe40003fc4270 */
        /* <DEDUP_REMOVED lines=11> */
[----:B------:R-:W-:Y:S02]  /*8630*/  FSEL R65, R185, -INF , P6 ;  /* 0xff800000b9417808 */ /* 0x000fe40003000000 */
[----:B------:R-:W-:Y:S02]  /*8640*/  ISETP.GT.AND P6, PT, R20, 0x9, PT ;  /* 0x000000091400780c */ /* 0x000fe40003fc4270 */
        /* <DEDUP_REMOVED lines=8> */
[----:B------:R-:W-:Y:S02]  /*86d0*/  FMNMX.FTZ R0, R35, R2, !PT ;  /* 0x0000000223007209 */ /* 0x000fe40007810000 */
[----:B------:R-:W-:Y:S02]  /*86e0*/  FMNMX.FTZ R7, R4, R3, !PT ;  /* 0x0000000304077209 */ /* 0x000fe40007810000 */
[----:B------:R-:W-:Y:S02]  /*86f0*/  FSEL R28, R189, -INF , P1 ;  /* 0xff800000bd1c7808 */ /* 0x000fe40000800000 */
[C---:B------:R-:W-:Y:S02]  /*8700*/  ISETP.GT.AND P0, PT, R20.reuse, 0x28, PT ;  /* 0x000000281400780c */ /* 0x040fe40003f04270 */
[----:B------:R-:W-:Y:S02]  /*8710*/  FSEL R181, R197, -INF , P6 ;  /* 0xff800000c5b57808 */ /* 0x000fe40003000000 */
[----:B------:R-:W-:Y:S02]  /*8720*/  ISETP.GT.AND P6, PT, R20, 0x18, PT ;  /* 0x000000181400780c */ /* 0x000fe40003fc4270 */
[----:B------:R-:W-:Y:S02]  /*8730*/  ISETP.GT.AND P1, PT, R24, 0x39, PT ;  /* 0x000000391800780c */ /* 0x000fe40003f24270 */
[----:B------:R-:W-:Y:S02]  /*8740*/  FMNMX.FTZ R0, R33, R0, !PT ;  /* 0x0000000021007209 */ /* 0x000fe40007810000 */
[----:B------:R-:W-:Y:S02]  /*8750*/  FMNMX.FTZ R7, R8, R7, !PT ;  /* 0x0000000708077209 */ /* 0x000fe40007810000 */
[----:B------:R-:W-:Y:S02]  /*8760*/  FMNMX.FTZ R0, R31, R0, !PT ;  /* 0x000000001f007209 */ /* 0x000fe40007810000 */
[----:B------:R-:W-:Y:S02]  /*8770*/  FSEL R48, R180, -INF , P6 ;  /* 0xff800000b4307808 */ /* 0x000fe40003000000 */
[----:B------:R-:W-:Y:S02]  /*8780*/  ISETP.GT.AND P6, PT, R24, 0x31, PT ;  /* 0x000000311800780c */ /* 0x000fe40003fc4270 */
[----:B------:R-:W-:Y:S02]  /*8790*/  FSEL R191, R203, -INF , P1 ;  /* 0xff800000cbbf7808 */ /* 0x000fe40000800000 */
[----:B------:R-:W-:Y:S02]  /*87a0*/  ISETP.GT.AND P1, PT, R20, 0x29, PT ;  /* 0x000000291400780c */ /* 0x000fe40003f24270 */
[----:B------:R-:W-:Y:S02]  /*87b0*/  FMNMX.FTZ R7, R16, R7, !PT ;  /* 0x0000000710077209 */ /* 0x000fe40007810000 */
[----:B------:R-:W-:Y:S02]  /*87c0*/  FSEL R174, R188, -INF , P0 ;  /* 0xff800000bcae7808 */ /* 0x000fe40000000000 */
[----:B------:R-:W-:Y:S02]  /*87d0*/  ISETP.GT.AND P0, PT, R24, 0x41, PT ;  /* 0x000000411800780c */ /* 0x000fe40003f04270 */
[----:B------:R-:W-:Y:S02]  /*87e0*/  FMNMX.FTZ R0, R29, R0, !PT ;  /* 0x000000001d007209 */ /* 0x000fe40007810000 */
[----:B------:R-:W-:Y:S02]  /*87f0*/  FMNMX.FTZ R7, R12, R7, !PT ;  /* 0x000000070c077209 */ /* 0x000fe40007810000 */
        /* <DEDUP_REMOVED lines=12> */
[----:B------:R-:W-:Y:S02]  /*88c0*/  FSEL R180, R192, -INF , P0 ;  /* 0xff800000c0b47808 */ /* 0x000fe40000000000 */
[----:B------:R-:W-:Y:S02]  /*88d0*/  ISETP.GT.AND P0, PT, R24, 0x50, PT ;  /* 0x000000501800780c */ /* 0x000fe40003f04270 */
[----:B------:R-:W-:Y:S02]  /*88e0*/  FSEL R197, R14, -INF , P6 ;  /* 0xff8000000ec57808 */ /* 0x000fe40003000000 */
[----:B------:R-:W-:Y:S02]  /*88f0*/  ISETP.GT.AND P6, PT, R20, 0x30, PT ;  /* 0x000000301400780c */ /* 0x000fe40003fc4270 */
[----:B------:R-:W-:Y:S02]  /*8900*/  FMNMX.FTZ R0, R49, R0, !PT ;  /* 0x0000000031007209 */ /* 0x000fe40007810000 */
[----:B------:R-:W-:Y:S02]  /*8910*/  FSEL R182, R193, -INF , P1 ;  /* 0xff800000c1b67808 */ /* 0x000fe40000800000 */
[----:B------:R-:W-:Y:S02]  /*8920*/  FSEL R193, R22, -INF , P0 ;  /* 0xff80000016c17808 */ /* 0x000fe40000000000 */
[----:B------:R-:W-:Y:S02]  /*8930*/  ISETP.GT.AND P0, PT, R20, 0x40, PT ;  /* 0x000000401400780c */ /* 0x000fe40003f04270 */
[----:B------:R-:W-:Y:S02]  /*8940*/  FMNMX.FTZ R7, R40, R7, !PT ;  /* 0x0000000728077209 */ /* 0x000fe40007810000 */
[----:B------:R-:W-:Y:S02]  /*8950*/  FMNMX.FTZ R0, R57, R0, !PT ;  /* 0x0000000039007209 */ /* 0x000fe40007810000 */
[----:B------:R-:W-:Y:S02]  /*8960*/  FSEL R178, R194, -INF , P6 ;  /* 0xff800000c2b27808 */ /* 0x000fe40003000000 */
[----:B------:R-:W-:Y:S02]  /*8970*/  FSEL R194, R5, -INF , P0 ;  /* 0xff80000005c27808 */ /* 0x000fe40000000000 */
        /* <DEDUP_REMOVED lines=11> */
[----:B------:R-:W-:Y:S02]  /*8a30*/  ISETP.GT.AND P6, PT, R24, 0x49, PT ;  /* 0x000000491800780c */ /* 0x000fe40003fc4270 */
[----:B------:R-:W-:Y:S02]  /*8a40*/  FMNMX.FTZ R0, R185, R0, !PT ;  /* 0x00000000b9007209 */ /* 0x000fe40007810000 */
[----:B------:R-:W-:Y:S02]  /*8a50*/  FMNMX.FTZ R5, R178, R5, !PT ;  /* 0x00000005b2057209 */ /* 0x000fe40007810000 */
[----:B------:R-:W-:Y:S02]  /*8a60*/  FSEL R199, R18, -INF , P6 ;  /* 0xff80000012c77808 */ /* 0x000fe40003000000 */
[----:B------:R-:W-:Y:S02]  /*8a70*/  ISETP.GT.AND P6, PT, R20, 0x39, PT ;  /* 0x000000391400780c */ /* 0x000fe40003fc4270 */
[----:B------:R-:W-:Y:S02]  /*8a80*/  FMNMX.FTZ R0, R187, R0, !PT ;  /* 0x00000000bb007209 */ /* 0x000fe40007810000 */
[----:B------:R-:W-:Y:S02]  /*8a90*/  FMNMX.FTZ R5, R180, R5, !PT ;  /* 0x00000005b4057209 */ /* 0x000fe40007810000 */
[----:B------:R-:W-:Y:S02]  /*8aa0*/  ISETP.GT.AND P1, PT, R24, 0x51, PT ;  /* 0x000000511800780c */ /* 0x000fe40003f24270 */
[----:B------:R-:W-:Y:S02]  /*8ab0*/  FSEL R188, R196, -INF , P6 ;  /* 0xff800000c4bc7808 */ /* 0x000fe40003000000 */
[----:B------:R-:W-:Y:S02]  /*8ac0*/  FMNMX.FTZ R0, R195, R0, !PT ;  /* 0x00000000c3007209 */ /* 0x000fe40007810000 */
[----:B------:R-:W-:Y:S02]  /*8ad0*/  FMNMX.FTZ R5, R182, R5, !PT ;  /* 0x00000005b6057209 */ /* 0x000fe40007810000 */
[----:B------:R-:W-:Y:S02]  /*8ae0*/  FSEL R189, R21, -INF , P1 ;  /* 0xff80000015bd7808 */ /* 0x000fe40000800000 */
[----:B------:R-:W-:Y:S02]  /*8af0*/  ISETP.GT.AND P1, PT, R20, 0x41, PT ;  /* 0x000000411400780c */ /* 0x000fe40003f24270 */
[----:B------:R-:W-:Y:S02]  /*8b00*/  ISETP.GT.AND P6, PT, R24, 0x58, PT ;  /* 0x000000581800780c */ /* 0x000fe40003fc4270 */
[----:B------:R-:W-:Y:S02]  /*8b10*/  FMNMX.FTZ R0, R191, R0, !PT ;  /* 0x00000000bf007209 */ /* 0x000fe40007810000 */
[----:B------:R-:W-:Y:S02]  /*8b20*/  FMNMX.FTZ R5, R188, R5, !PT ;  /* 0x00000005bc057209 */ /* 0x000fe40007810000 */
[----:B------:R-:W-:Y:S02]  /*8b30*/  ISETP.GT.AND P0, PT, R24, 0x59, PT ;  /* 0x000000591800780c */ /* 0x000fe40003f04270 */
[----:B------:R-:W-:Y:S02]  /*8b40*/  FSEL R183, R27, -INF , P6 ;  /* 0xff8000001bb77808 */ /* 0x000fe40003000000 */
[----:B------:R-:W-:Y:S02]  /*8b50*/  ISETP.GT.AND P6, PT, R20, 0x48, PT ;  /* 0x000000481400780c */ /* 0x000fe40003fc4270 */
[----:B------:R-:W-:Y:S02]  /*8b60*/  FSEL R196, R198, -INF , P1 ;  /* 0xff800000c6c47808 */ /* 0x000fe40000800000 */
        /* <DEDUP_REMOVED lines=32> */
[----:B------:R-:W-:Y:S02]  /*8d70*/  FSEL R184, R15, -INF , P1 ;  /* 0xff8000000fb87808 */ /* 0x000fe40000800000 */
[----:B------:R-:W-:Y:S02]  /*8d80*/  FSEL R157, R157, -INF , P6 ;  /* 0xff8000009d9d7808 */ /* 0x000fe40003000000 */
[----:B------:R-:W-:Y:S02]  /*8d90*/  ISETP.GT.AND P6, PT, R20, 0x60, PT ;  /* 0x000000601400780c */ /* 0x000fe40003fc4270 */
[----:B------:R-:W-:Y:S02]  /*8da0*/  FMNMX.FTZ R0, R183, R0, !PT ;  /* 0x00000000b7007209 */ /* 0x000fe40007810000 */
[----:B------:R-:W-:Y:S02]  /*8db0*/  FMNMX.FTZ R7, R186, R5, !PT ;  /* 0x00000005ba077209 */ /* 0x000fe40007810000 */
[C---:B------:R-:W-:Y:S02]  /*8dc0*/  ISETP.GT.AND P0, PT, R24.reuse, 0x71, PT ;  /* 0x000000711800780c */ /* 0x040fe40003f04270 */
[----:B------:R-:W-:Y:S02]  /*8dd0*/  ISETP.GT.AND P1, PT, R24, 0x78, PT ;  /* 0x000000781800780c */ /* 0x000fe40003f24270 */
[----:B------:R-:W-:Y:S02]  /*8de0*/  FSEL R172, R17, -INF , P6 ;  /* 0xff80000011ac7808 */ /* 0x000fe40003000000 */
[----:B------:R-:W-:Y:S02]  /*8df0*/  ISETP.GT.AND P6, PT, R20, 0x61, PT ;  /* 0x000000611400780c */ /* 0x000fe40003fc4270 */
        /* <DEDUP_REMOVED lines=8> */
[----:B------:R-:W-:Y:S02]  /*8e80*/  FMNMX.FTZ R7, R172, R7, !PT ;  /* 0x00000007ac077209 */ /* 0x000fe40007810000 */
[----:B------:R-:W-:Y:S02]  /*8e90*/  FSEL R133, R133, -INF , P0 ;  /* 0xff80000085857808 */ /* 0x000fe40000000000 */
        /* <DEDUP_REMOVED lines=17> */
[----:B------:R-:W-:Y:S01]  /*8fb0*/  FSEL R154, R154, -INF , P1 ;  /* 0xff8000009a9a7808 */ /* 0x000fe20000800000 */
[----:B------:R-:W-:Y:S01]  /*8fc0*/  LDSM.16.MT88.4 R20, [R246+0x100] ;  /* 0x00010000f614783b */ /* 0x000fe20000004200 */
[----:B------:R-:W-:Y:S02]  /*8fd0*/  FMNMX.FTZ R7, R158, R7, !PT ;  /* 0x000000079e077209 */ /* 0x000fe40007810000 */
[----:B------:R-:W-:Y:S02]  /*8fe0*/  FMNMX.FTZ R0, R155, R0, !PT ;  /* 0x000000009b007209 */ /* 0x000fe40007810000 */
[----:B------:R-:W-:Y:S02]  /*8ff0*/  FSEL R152, R30, -INF , P0 ;  /* 0xff8000001e987808 */ /* 0x000fe40000000000 */
[----:B------:R-:W-:Y:S02]  /*9000*/  FMNMX.FTZ R7, R154, R7, !PT ;  /* 0x000000079a077209 */ /* 0x000fe40007810000 */
[----:B------:R-:W-:Y:S02]  /*9010*/  FMNMX.FTZ R0, R151, R0, !PT ;  /* 0x0000000097007209 */ /* 0x000fe40007810000 */
[----:B------:R-:W-:Y:S02]  /*9020*/  FMNMX.FTZ R9, R152, R7, !PT ;  /* 0x0000000798097209 */ /* 0x000fe40007810000 */
[----:B------:R-:W-:Y:S03]  /*9030*/  FMNMX.FTZ R5, R133, R0, !PT ;  /* 0x0000000085057209 */ /* 0x000fe60007810000 */
[----:B------:R-:W1:Y:S08]  /*9040*/  SHFL.BFLY PT, R10, R9, 0x2, 0x1f ;  /* 0x0c401f00090a7f89 */ /* 0x000e7000000e0000 */
[----:B------:R-:W2:Y:S01]  /*9050*/  SHFL.BFLY PT, R0, R5, 0x2, 0x1f ;  /* 0x0c401f0005007f89 */ /* 0x000ea200000e0000 */
[----:B-1----:R-:W-:Y:S07]  /*9060*/  FMNMX.FTZ R6, R10, R9, !PT ;  /* 0x000000090a067209 */ /* 0x002fee0007810000 */
[----:B------:R-:W-:Y:S01]  /*9070*/  SHFL.BFLY PT, R7, R6, 0x1, 0x1f ;  /* 0x0c201f0006077f89 */ /* 0x000fe200000e0000 */
[----:B--2---:R-:W-:Y:S07]  /*9080*/  FMNMX.FTZ R5, R5, R0, !PT ;  /* 0x0000000005057209 */ /* 0x004fee0007810000 */
[----:B------:R-:W1:Y:S02]  /*9090*/  SHFL.BFLY PT, R0, R5, 0x1, 0x1f ;  /* 0x0c201f0005007f89 */ /* 0x000e6400000e0000 */
[----:B-1----:R-:W-:Y:S02]  /*90a0*/  FMNMX.FTZ R132, R0, R5, !PT ;  /* 0x0000000500847209 */ /* 0x002fe40007810000 */
[----:B------:R-:W-:Y:S02]  /*90b0*/  FMNMX.FTZ R0, R6, R7, !PT ;  /* 0x0000000706007209 */ /* 0x000fe40007810000 */
[C---:B------:R-:W-:Y:S01]  /*90c0*/  FSETP.NEU.FTZ.AND P1, PT, R132.reuse, -INF , PT ;  /* 0xff8000008400780b */ /* 0x040fe20003f3d000 */
[----:B------:R-:W-:Y:S01]  /*90d0*/  FMUL.FTZ R150, R132, c[0x0][0x2d0] ;  /* 0x0000b40084967a20 */ /* 0x000fe20000410000 */
[C---:B------:R-:W-:Y:S01]  /*90e0*/  FSETP.NEU.FTZ.AND P0, PT, R0.reuse, -INF , PT ;  /* 0xff8000000000780b */ /* 0x040fe20003f1d000 */
[----:B------:R-:W-:Y:S01]  /*90f0*/  FMUL.FTZ R153, R0, c[0x0][0x2d0] ;  /* 0x0000b40000997a20 */ /* 0x000fe20000410000 */
[----:B------:R-:W-:Y:S02]  /*9100*/  FSEL R5, R132, RZ, P1 ;  /* 0x000000ff84057208 */ /* 0x000fe40000800000 */
[----:B------:R-:W-:Y:S02]  /*9110*/  FSEL R150, R150, RZ, P1 ;  /* 0x000000ff96967208 */ /* 0x000fe40000800000 */
[----:B------:R-:W-:Y:S01]  /*9120*/  FSEL R153, R153, RZ, P0 ;  /* 0x000000ff99997208 */ /* 0x000fe20000000000 */
[----:B------:R-:W-:Y:S02]  /*9130*/  FADD.FTZ R5, -R5, R2 ;  /* 0x0000000205057221 */ /* 0x000fe40000010100 */
[--C-:B------:R-:W-:Y:S02]  /*9140*/  FFMA.FTZ R135, R31, c[0x0][0x2d0], -R150.reuse ;  /* 0x0000b4001f877a23 */ /* 0x100fe40000010896 */
[--C-:B------:R-:W-:Y:S01]  /*9150*/  FFMA.FTZ R148, R4, c[0x0][0x2d0], -R153.reuse ;  /* 0x0000b40004947a23 */ /* 0x100fe20000010899 */
[----:B------:R-:W-:Y:S01]  /*9160*/  FSEL R4, R0, RZ, P0 ;  /* 0x000000ff00047208 */ /* 0x000fe20000000000 */
[----:B------:R-:W-:Y:S01]  /*9170*/  FFMA.FTZ R145, R12, c[0x0][0x2d0], -R153 ;  /* 0x0000b4000c917a23 */ /* 0x000fe20000010899 */
[----:B------:R-:W-:Y:S01]  /*9180*/  PLOP3.LUT P0, PT, PT, PT, UP0, 0x80, 0x0 ;  /* 0x000000000000781c */ /* 0x000fe20003f0f008 */
[----:B------:R-:W1:Y:S01]  /*9190*/  LDSM.16.MT88.4 R12, [R248+0x100] ;  /* 0x00010000f80c783b */ /* 0x000e620000004200 */
[--C-:B------:R-:W-:Y:S01]  /*91a0*/  FFMA.FTZ R134, R29, c[0x0][0x2d0], -R150.reuse ;  /* 0x0000b4001d867a23 */ /* 0x100fe20000010896 */
[----:B------:R-:W-:Y:S01]  /*91b0*/  MUFU.EX2 R135, R135 ;  /* 0x0000008700877308 */ /* 0x000fe20000000800 */
[----:B------:R-:W-:Y:S02]  /*91c0*/  FADD.FTZ R4, -R4, R3 ;  /* 0x0000000304047221 */ /* 0x000fe40000010100 */
[--C-:B------:R-:W-:Y:S02]  /*91d0*/  FFMA.FTZ R149, R35, c[0x0][0x2d0], -R150.reuse ;  /* 0x0000b40023957a23 */ /* 0x100fe40000010896 */
[--C-:B------:R-:W-:Y:S02]  /*91e0*/  FFMA.FTZ R144, R33, c[0x0][0x2d0], -R150.reuse ;  /* 0x0000b40021907a23 */ /* 0x100fe40000010896 */
[--C-:B------:R-:W-:Y:S02]  /*91f0*/  FFMA.FTZ R147, R8, c[0x0][0x2d0], -R153.reuse ;  /* 0x0000b40008937a23 */ /* 0x100fe40000010899 */
[--C-:B------:R-:W-:Y:S01]  /*9200*/  FFMA.FTZ R146, R16, c[0x0][0x2d0], -R153.reuse ;  /* 0x0000b40010927a23 */ /* 0x100fe20000010899 */
[----:B------:R-:W-:Y:S01]  /*9210*/  MUFU.EX2 R149, R149 ;  /* 0x0000009500957308 */ /* 0x000fe20000000800 */
[----:B------:R-:W-:Y:S02]  /*9220*/  FMUL.FTZ R3, R4, c[0x0][0x2d0] ;  /* 0x0000b40004037a20 */ /* 0x000fe40000410000 */
[----:B------:R-:W-:Y:S02]  /*9230*/  FMUL.FTZ R2, R5, c[0x0][0x2d0] ;  /* 0x0000b40005027a20 */ /* 0x000fe40000410000 */
        /* <DEDUP_REMOVED lines=9> */
[----:B------:R-:W4:Y:S01]  /*92d0*/  MUFU.EX2 R2, R2 ;  /* 0x0000000200027308 */ /* 0x000f220000000800 */
[--C-:B------:R-:W-:Y:S02]  /*92e0*/  FFMA.FTZ R191, R191, c[0x0][0x2d0], -R150.reuse ;  /* 0x0000b400bfbf7a23 */ /* 0x100fe40000010896 */
[--C-:B------:R-:W-:Y:S02]  /*92f0*/  FFMA.FTZ R194, R194, c[0x0][0x2d0], -R153.reuse ;  /* 0x0000b400c2c27a23 */ /* 0x100fe40000010899 */
[--C-:B------:R-:W-:Y:S02]  /*9300*/  FFMA.FTZ R197, R197, c[0x0][0x2d0], -R150.reuse ;  /* 0x0000b400c5c57a23 */ /* 0x100fe40000010896 */
[--C-:B------:R-:W-:Y:S02]  /*9310*/  FFMA.FTZ R198, R198, c[0x0][0x2d0], -R153.reuse ;  /* 0x0000b400c6c67a23 */ /* 0x100fe40000010899 */
[--C-:B------:R-:W-:Y:S01]  /*9320*/  FFMA.FTZ R199, R199, c[0x0][0x2d0], -R150.reuse ;  /* 0x0000b400c7c77a23 */ /* 0x100fe20000010896 */
[----:B------:R-:W5:Y:S01]  /*9330*/  MUFU.EX2 R144, R144 ;  /* 0x0000009000907308 */ /* 0x000f620000000800 */
[--C-:B------:R-:W-:Y:S02]  /*9340*/  FFMA.FTZ R192, R192, c[0x0][0x2d0], -R153.reuse ;  /* 0x0000b400c0c07a23 */ /* 0x100fe40000010899 */
[----:B------:R-:W-:Y:S02]  /*9350*/  FFMA.FTZ R189, R189, c[0x0][0x2d0], -R150 ;  /* 0x0000b400bdbd7a23 */ /* 0x000fe40000010896 */
[C---:B--2---:R-:W-:Y:S02]  /*9360*/  FMUL.FTZ R4, R3.reuse, R128 ;  /* 0x0000008003047220 */ /* 0x044fe40000410000 */
[C---:B------:R-:W-:Y:S02]  /*9370*/  FMUL.FTZ R5, R3.reuse, R129 ;  /* 0x0000008103057220 */ /* 0x040fe40000410000 */
[C---:B------:R-:W-:Y:S01]  /*9380*/  FMUL.FTZ R8, R3.reuse, R124 ;  /* 0x0000007c03087220 */ /* 0x040fe20000410000 */
[----:B------:R-:W2:Y:S01]  /*9390*/  MUFU.EX2 R134, R134 ;  /* 0x0000008600867308 */ /* 0x000ea20000000800 */
[C---:B------:R-:W-:Y:S02]  /*93a0*/  FMUL.FTZ R9, R3.reuse, R125 ;  /* 0x0000007d03097220 */ /* 0x040fe40000410000 */
[----:B------:R-:W-:Y:S02]  /*93b0*/  IMAD.MOV.U32 R129, RZ, RZ, R28 ;  /* 0x000000ffff817224 */ /* 0x000fe400078e001c */
[C---:B----4-:R-:W-:Y:S01]  /*93c0*/  FMUL.FTZ R6, R2.reuse, R130 ;  /* 0x0000008202067220 */ /* 0x050fe20000410000 */
[----:B------:R-:W4:Y:S01]  /*93d0*/  LDSM.16.MT88.4 R28, [R245+0x100] ;  /* 0x00010000f51c783b */ /* 0x000f220000004200 */
[C---:B------:R-:W-:Y:S02]  /*93e0*/  FMUL.FTZ R7, R2.reuse, R131 ;  /* 0x0000008302077220 */ /* 0x040fe40000410000 */
[C---:B------:R-:W-:Y:S01]  /*93f0*/  FMUL.FTZ R10, R2.reuse, R126 ;  /* 0x0000007e020a7220 */ /* 0x040fe20000410000 */
[----:B------:R-:W-:Y:S01]  /*9400*/  MUFU.EX2 R148, R148 ;  /* 0x0000009400947308 */ /* 0x000fe20000000800 */
[----:B------:R-:W-:Y:S02]  /*9410*/  FMUL.FTZ R11, R2, R127 ;  /* 0x0000007f020b7220 */ /* 0x000fe40000410000 */
[C---:B------:R-:W-:Y:S01]  /*9420*/  FMUL.FTZ R16, R3.reuse, R116 ;  /* 0x0000007403107220 */ /* 0x040fe20000410000 */
[----:B-----5:R-:W-:Y:S01]  /*9430*/  F2FP.PACK_AB R141, R144, R149 ;  /* 0x00000095908d723e */ /* 0x020fe200000000ff */
[C---:B------:R-:W-:Y:S01]  /*9440*/  FMUL.FTZ R17, R3.reuse, R117 ;  /* 0x0000007503117220 */ /* 0x040fe20000410000 */
[----:B------:R-:W-:Y:S01]  /*9450*/  LDSM.16.MT88.4 R124, [R248+0x3900] ;  /* 0x00390000f87c783b */ /* 0x000fe20000004200 */
[C---:B------:R-:W-:Y:S02]  /*9460*/  FMUL.FTZ R18, R2.reuse, R118 ;  /* 0x0000007602127220 */ /* 0x040fe40000410000 */
[----:B------:R-:W-:Y:S01]  /*9470*/  FMUL.FTZ R19, R2, R119 ;  /* 0x0000007702137220 */ /* 0x000fe20000410000 */
[----:B------:R-:W5:Y:S01]  /*9480*/  MUFU.EX2 R147, R147 ;  /* 0x0000009300937308 */ /* 0x000f620000000800 */
[----:B------:R-:W-:Y:S02]  /*9490*/  IMAD.MOV.U32 R128, RZ, RZ, R36 ;  /* 0x000000ffff807224 */ /* 0x000fe400078e0024 */
[C---:B------:R-:W-:Y:S01]  /*94a0*/  FMUL.FTZ R24, R3.reuse, R108 ;  /* 0x0000006c03187220 */ /* 0x040fe20000410000 */
[----:B--2---:R-:W-:Y:S01]  /*94b0*/  F2FP.PACK_AB R143, R134, R135 ;  /* 0x00000087868f723e */ /* 0x004fe200000000ff */
[----:B------:R-:W2:Y:S01]  /*94c0*/  LDSM.16.MT88.4 R36, [R244+0x100] ;  /* 0x00010000f424783b */ /* 0x000ea20000004200 */
[C---:B------:R-:W-:Y:S02]  /*94d0*/  FMUL.FTZ R25, R3.reuse, R109 ;  /* 0x0000006d03197220 */ /* 0x040fe40000410000 */
[C---:B------:R-:W-:Y:S02]  /*94e0*/  FMUL.FTZ R26, R2.reuse, R110 ;  /* 0x0000006e021a7220 */ /* 0x040fe40000410000 */
[----:B------:R-:W-:Y:S01]  /*94f0*/  MUFU.EX2 R146, R146 ;  /* 0x0000009200927308 */ /* 0x000fe20000000800 */
[C---:B------:R-:W-:Y:S02]  /*9500*/  FMUL.FTZ R27, R2.reuse, R111 ;  /* 0x0000006f021b7220 */ /* 0x040fe40000410000 */
[C---:B------:R-:W-:Y:S01]  /*9510*/  FMUL.FTZ R33, R3.reuse, R101 ;  /* 0x0000006503217220 */ /* 0x040fe20000410000 */
[----:B------:R-:W-:Y:S01]  /*9520*/  LDSM.16.MT88.4 R116, [R246+0x3900] ;  /* 0x00390000f674783b */ /* 0x000fe20000004200 */
[C---:B------:R-:W-:Y:S02]  /*9530*/  FMUL.FTZ R34, R2.reuse, R102 ;  /* 0x0000006602227220 */ /* 0x040fe40000410000 */
[C---:B------:R-:W-:Y:S02]  /*9540*/  FMUL.FTZ R35, R2.reuse, R103 ;  /* 0x0000006702237220 */ /* 0x040fe40000410000 */
[C---:B------:R-:W-:Y:S01]  /*9550*/  FMUL.FTZ R42, R2.reuse, R94 ;  /* 0x0000005e022a7220 */ /* 0x040fe20000410000 */
[----:B------:R-:W1:Y:S01]  /*9560*/  MUFU.EX2 R145, R145 ;  /* 0x0000009100917308 */ /* 0x000e620000000800 */
[C---:B------:R-:W-:Y:S01]  /*9570*/  FMUL.FTZ R43, R2.reuse, R95 ;  /* 0x0000005f022b7220 */ /* 0x040fe20000410000 */
[----:B------:R-:W-:Y:S01]  /*9580*/  LDSM.16.MT88.4 R108, [R245+0x3900] ;  /* 0x00390000f56c783b */ /* 0x000fe20000004200 */
[----:B------:R-:W-:Y:S01]  /*9590*/  FMUL.FTZ R48, R3, R84 ;  /* 0x0000005403307220 */ /* 0x000fe20000410000 */
[----:B-----5:R-:W-:Y:S01]  /*95a0*/  F2FP.PACK_AB R140, R147, R148 ;  /* 0x00000094938c723e */ /* 0x020fe200000000ff */
[C---:B------:R-:W-:Y:S02]  /*95b0*/  FMUL.FTZ R50, R2.reuse, R86 ;  /* 0x0000005602327220 */ /* 0x040fe40000410000 */
[C---:B------:R-:W-:Y:S02]  /*95c0*/  FMUL.FTZ R51, R2.reuse, R87 ;  /* 0x0000005702337220 */ /* 0x040fe40000410000 */
[C---:B------:R-:W-:Y:S01]  /*95d0*/  FMUL.FTZ R56, R3.reuse, R76 ;  /* 0x0000004c03387220 */ /* 0x040fe20000410000 */
[----:B------:R-:W-:Y:S01]  /*95e0*/  MUFU.EX2 R156, R156 ;  /* 0x0000009c009c7308 */ /* 0x000fe20000000800 */
[C---:B------:R-:W-:Y:S02]  /*95f0*/  FMUL.FTZ R58, R2.reuse, R78 ;  /* 0x0000004e023a7220 */ /* 0x040fe40000410000 */
[C---:B------:R-:W-:Y:S02]  /*9600*/  FMUL.FTZ R59, R2.reuse, R79 ;  /* 0x0000004f023b7220 */ /* 0x040fe40000410000 */
[C---:B------:R-:W-:Y:S02]  /*9610*/  FMUL.FTZ R64, R3.reuse, R68 ;  /* 0x0000004403407220 */ /* 0x040fe40000410000 */
[----:B------:R-:W-:Y:S02]  /*9620*/  FMUL.FTZ R65, R3, R69 ;  /* 0x0000004503417220 */ /* 0x000fe40000410000 */
[C---:B------:R-:W-:Y:S01]  /*9630*/  FMUL.FTZ R66, R2.reuse, R70 ;  /* 0x0000004602427220 */ /* 0x040fe20000410000 */
[----:B------:R-:W5:Y:S01]  /*9640*/  MUFU.EX2 R159, R159 ;  /* 0x0000009f009f7308 */ /* 0x000f620000000800 */
[----:B------:R-:W-:Y:S02]  /*9650*/  FMUL.FTZ R67, R2, R71 ;  /* 0x0000004702437220 */ /* 0x000fe40000410000 */
        /* <DEDUP_REMOVED lines=10> */
[----:B------:R-:W-:Y:S03]  /*9700*/  MUFU.EX2 R174, R174 ;  /* 0x000000ae00ae7308 */ /* 0x000fe60000000800 */
[----:B------:R-:W-:Y:S01]  /*9710*/  FMUL.FTZ R13, R3, R121 ;  /* 0x00000079030d7220 */ /* 0x000fe20000410000 */
[----:B-----5:R-:W-:Y:S01]  /*9720*/  F2FP.PACK_AB R70, R159, R156 ;  /* 0x0000009c9f46723e */ /* 0x020fe200000000ff */
[--C-:B------:R-:W-:Y:S02]  /*9730*/  FFMA.FTZ R163, R163, c[0x0][0x2d0], -R150.reuse ;  /* 0x0000b400a3a37a23 */ /* 0x100fe40000010896 */
[C---:B------:R-:W-:Y:S03]  /*9740*/  FMUL.FTZ R14, R2.reuse, R122 ;  /* 0x0000007a020e7220 */ /* 0x040fe60000410000 */
[----:B------:R-:W-:Y:S01]  /*9750*/  MUFU.EX2 R177, R177 ;  /* 0x000000b100b17308 */ /* 0x000fe20000000800 */
[----:B------:R-:W-:Y:S02]  /*9760*/  FMUL.FTZ R15, R2, R123 ;  /* 0x0000007b020f7220 */ /* 0x000fe40000410000 */
[--C-:B------:R-:W-:Y:S02]  /*9770*/  FFMA.FTZ R160, R160, c[0x0][0x2d0], -R153.reuse ;  /* 0x0000b400a0a07a23 */ /* 0x100fe40000010899 */
[--C-:B------:R-:W-:Y:S02]  /*9780*/  FFMA.FTZ R157, R157, c[0x0][0x2d0], -R150.reuse ;  /* 0x0000b4009d9d7a23 */ /* 0x100fe40000010896 */
[--C-:B------:R-:W-:Y:S01]  /*9790*/  FFMA.FTZ R154, R154, c[0x0][0x2d0], -R153.reuse ;  /* 0x0000b4009a9a7a23 */ /* 0x100fe20000010899 */
[C---:B------:R-:W-:Y:S02]  /*97a0*/  HMMA.16816.F32 R12, R140.reuse, R20, R12 ;  /* 0x000000148c0c723c */ /* 0x040fe4000000180c */
[----:B------:R-:W-:Y:S01]  /*97b0*/  MUFU.EX2 R178, R178 ;  /* 0x000000b200b27308 */ /* 0x000fe20000000800 */
[--C-:B------:R-:W-:Y:S04]  /*97c0*/  FFMA.FTZ R151, R151, c[0x0][0x2d0], -R150.reuse ;  /* 0x0000b40097977a23 */ /* 0x100fe80000010896 */
[C---:B------:R-:W-:Y:S01]  /*97d0*/  FMUL.FTZ R21, R3.reuse, R113 ;  /* 0x0000007103157220 */ /* 0x040fe20000410000 */
[C---:B------:R-:W-:Y:S04]  /*97e0*/  HMMA.16816.F32 R16, R140.reuse, R22, R16 ;  /* 0x000000168c10723c */ /* 0x040fe80000001810 */
[----:B------:R-:W-:Y:S01]  /*97f0*/  FMUL.FTZ R20, R3, R112 ;  /* 0x0000007003147220 */ /* 0x000fe20000410000 */
[----:B------:R-:W-:Y:S01]  /*9800*/  MUFU.EX2 R185, R185 ;  /* 0x000000b900b97308 */ /* 0x000fe20000000800 */
[--C-:B------:R-:W-:Y:S02]  /*9810*/  FFMA.FTZ R112, R57, c[0x0][0x2d0], -R150.reuse ;  /* 0x0000b40039707a23 */ /* 0x100fe40000010896 */
[C---:B------:R-:W-:Y:S04]  /*9820*/  FMUL.FTZ R22, R2.reuse, R114 ;  /* 0x0000007202167220 */ /* 0x040fe80000410000 */
[----:B------:R-:W-:Y:S02]  /*9830*/  FMUL.FTZ R23, R2, R115 ;  /* 0x0000007302177220 */ /* 0x000fe40000410000 */
[C---:B------:R-:W-:Y:S01]  /*9840*/  FMUL.FTZ R57, R3.reuse, R77 ;  /* 0x0000004d03397220 */ /* 0x040fe20000410000 */
[----:B------:R-:W1:Y:S01]  /*9850*/  MUFU.EX2 R112, R112 ;  /* 0x0000007000707308 */ /* 0x000e620000000800 */
[----:B------:R-:W-:Y:S03]  /*9860*/  LDSM.16.MT88.4 R76, [R248+0x900] ;  /* 0x00090000f84c783b */ /* 0x000fe60000004200 */
[C---:B----4-:R-:W-:Y:S06]  /*9870*/  HMMA.16816.F32 R20, R140.reuse, R28, R20 ;  /* 0x0000001c8c14723c */ /* 0x050fec0000001814 */
[----:B------:R-:W-:Y:S01]  /*9880*/  MUFU.EX2 R182, R182 ;  /* 0x000000b600b67308 */ /* 0x000fe20000000800 */
[C---:B------:R-:W-:Y:S01]  /*9890*/  FMUL.FTZ R28, R3.reuse, R104 ;  /* 0x00000068031c7220 */ /* 0x040fe20000410000 */
[C---:B------:R-:W-:Y:S04]  /*98a0*/  HMMA.16816.F32 R24, R140.reuse, R30, R24 ;  /* 0x0000001e8c18723c */ /* 0x040fe80000001818 */
[----:B------:R-:W-:Y:S02]  /*98b0*/  FMUL.FTZ R29, R3, R105 ;  /* 0x00000069031d7220 */ /* 0x000fe40000410000 */
[--C-:B------:R-:W-:Y:S02]  /*98c0*/  FFMA.FTZ R104, R32, c[0x0][0x2d0], -R153.reuse ;  /* 0x0000b40020687a23 */ /* 0x100fe40000010899 */
[C---:B------:R-:W-:Y:S01]  /*98d0*/  FMUL.FTZ R30, R2.reuse, R106 ;  /* 0x0000006a021e7220 */ /* 0x040fe20000410000 */
[----:B------:R-:W-:Y:S03]  /*98e0*/  MUFU.EX2 R191, R191 ;  /* 0x000000bf00bf7308 */ /* 0x000fe60000000800 */
[----:B------:R-:W-:Y:S01]  /*98f0*/  FMUL.FTZ R31, R2, R107 ;  /* 0x0000006b021f7220 */ /* 0x000fe20000410000 */
[----:B-1----:R-:W-:Y:S01]  /*9900*/  F2FP.PACK_AB R71, R161, R112 ;  /* 0x00000070a147723e */ /* 0x002fe200000000ff */
[C---:B------:R-:W-:Y:S02]  /*9910*/  FMUL.FTZ R32, R3.reuse, R100 ;  /* 0x0000006403207220 */ /* 0x040fe40000410000 */
[----:B------:R-:W4:Y:S01]  /*9920*/  LDL.LU R100, [R1+0x24] ;  /* 0x0000240001647983 */ /* 0x000f220000300800 */
[--C-:B------:R-:W-:Y:S02]  /*9930*/  FFMA.FTZ R105, R40, c[0x0][0x2d0], -R153.reuse ;  /* 0x0000b40028697a23 */ /* 0x100fe40000010899 */
[C---:B--2---:R-:W-:Y:S01]  /*9940*/  HMMA.16816.F32 R28, R140.reuse, R36, R28 ;  /* 0x000000248c1c723c */ /* 0x044fe2000000181c */
[----:B------:R-:W2:Y:S01]  /*9950*/  LDL.LU R113, [R1+0x20] ;  /* 0x0000200001717983 */ /* 0x000ea20000300800 */
[----:B------:R-:W-:Y:S01]  /*9960*/  MUFU.EX2 R104, R104 ;  /* 0x0000006800687308 */ /* 0x000fe20000000800 */
[----:B------:R-:W-:Y:S02]  /*9970*/  FMUL.FTZ R40, R3, R92 ;  /* 0x0000005c03287220 */ /* 0x000fe40000410000 */
[--C-:B------:R-:W-:Y:S02]  /*9980*/  FFMA.FTZ R106, R41, c[0x0][0x2d0], -R150.reuse ;  /* 0x0000b400296a7a23 */ /* 0x100fe40000010896 */
[C---:B------:R-:W-:Y:S01]  /*9990*/  FMUL.FTZ R36, R3.reuse, R96 ;  /* 0x0000006003247220 */ /* 0x040fe20000410000 */
[C---:B------:R-:W-:Y:S04]  /*99a0*/  HMMA.16816.F32 R32, R140.reuse, R38, R32 ;  /* 0x000000268c20723c */ /* 0x040fe80000001820 */
[C---:B------:R-:W-:Y:S01]  /*99b0*/  FMUL.FTZ R37, R3.reuse, R97 ;  /* 0x0000006103257220 */ /* 0x040fe20000410000 */
[----:B------:R-:W1:Y:S01]  /*99c0*/  MUFU.EX2 R105, R105 ;  /* 0x0000006900697308 */ /* 0x000e620000000800 */
[----:B------:R-:W-:Y:S02]  /*99d0*/  FMUL.FTZ R41, R3, R93 ;  /* 0x0000005d03297220 */ /* 0x000fe40000410000 */
[C---:B------:R-:W-:Y:S01]  /*99e0*/  FMUL.FTZ R38, R2.reuse, R98 ;  /* 0x0000006202267220 */ /* 0x040fe20000410000 */
[----:B------:R-:W-:Y:S03]  /*99f0*/  LDSM.16.MT88.4 R92, [R244+0x5100] ;  /* 0x00510000f45c783b */ /* 0x000fe60000004200 */
[C---:B------:R-:W-:Y:S02]  /*9a00*/  FMUL.FTZ R39, R2.reuse, R99 ;  /* 0x0000006302277220 */ /* 0x040fe40000410000 */
[--C-:B------:R-:W-:Y:S01]  /*9a10*/  FFMA.FTZ R107, R49, c[0x0][0x2d0], -R150.reuse ;  /* 0x0000b400316b7a23 */ /* 0x100fe20000010896 */
[----:B------:R-:W-:Y:S01]  /*9a20*/  MUFU.EX2 R106, R106 ;  /* 0x0000006a006a7308 */ /* 0x000fe20000000800 */
[C---:B------:R-:W-:Y:S01]  /*9a30*/  FMUL.FTZ R49, R3.reuse, R85 ;  /* 0x0000005503317220 */ /* 0x040fe20000410000 */
[----:B------:R-:W-:Y:S02]  /*9a40*/  LDSM.16.MT88.4 R96, [R244+0x7100] ;  /* 0x00710000f460783b */ /* 0x000fe40000004200 */
[C---:B------:R-:W-:Y:S06]  /*9a50*/  HMMA.16816.F32 R36, R140.reuse, R44, R36 ;  /* 0x0000002c8c24723c */ /* 0x040fec0000001824 */
[----:B------:R-:W5:Y:S01]  /*9a60*/  LDSM.16.MT88.4 R84, [R244+0x4100] ;  /* 0x00410000f454783b */ /* 0x000f620000004200 */
[C---:B------:R-:W-:Y:S01]  /*9a70*/  FMUL.FTZ R44, R3.reuse, R88 ;  /* 0x00000058032c7220 */ /* 0x040fe20000410000 */
[C---:B------:R-:W-:Y:S01]  /*9a80*/  HMMA.16816.F32 R40, R140.reuse, R46, R40 ;  /* 0x0000002e8c28723c */ /* 0x040fe20000001828 */
[----:B------:R-:W3:Y:S03]  /*9a90*/  MUFU.EX2 R107, R107 ;  /* 0x0000006b006b7308 */ /* 0x000ee60000000800 */
[----:B------:R-:W-:Y:S01]  /*9aa0*/  FMUL.FTZ R45, R3, R89 ;  /* 0x00000059032d7220 */ /* 0x000fe20000410000 */
[----:B-1----:R-:W-:Y:S02]  /*9ab0*/  F2FP.PACK_AB R68, R105, R104 ;  /* 0x000000686944723e */ /* 0x002fe400000000ff */
[C---:B------:R-:W-:Y:S02]  /*9ac0*/  FMUL.FTZ R46, R2.reuse, R90 ;  /* 0x0000005a022e7220 */ /* 0x040fe40000410000 */
[C---:B------:R-:W-:Y:S02]  /*9ad0*/  FMUL.FTZ R47, R2.reuse, R91 ;  /* 0x0000005b022f7220 */ /* 0x040fe40000410000 */
[----:B------:R-:W-:Y:S01]  /*9ae0*/  LDSM.16.MT88.4 R88, [R244+0x4900] ;  /* 0x00490000f458783b */ /* 0x000fe20000004200 */
[----:B------:R-:W-:Y:S04]  /*9af0*/  MUFU.EX2 R194, R194 ;  /* 0x000000c200c27308 */ /* 0x000fe80000000800 */
[C---:B------:R-:W-:Y:S06]  /*9b00*/  HMMA.16816.F32 R44, R140.reuse, R52, R44 ;  /* 0x000000348c2c723c */ /* 0x040fec000000182c */
[----:B------:R-:W-:Y:S01]  /*9b10*/  MUFU.EX2 R197, R197 ;  /* 0x000000c500c57308 */ /* 0x000fe20000000800 */
[C---:B------:R-:W-:Y:S01]  /*9b20*/  FMUL.FTZ R52, R3.reuse, R80 ;  /* 0x0000005003347220 */ /* 0x040fe20000410000 */
[C---:B------:R-:W-:Y:S04]  /*9b30*/  HMMA.16816.F32 R48, R140.reuse, R54, R48 ;  /* 0x000000368c30723c */ /* 0x040fe80000001830 */
[----:B------:R-:W-:Y:S01]  /*9b40*/  FMUL.FTZ R53, R3, R81 ;  /* 0x0000005103357220 */ /* 0x000fe20000410000 */
[----:B---3--:R-:W-:Y:S02]  /*9b50*/  F2FP.PACK_AB R69, R107, R106 ;  /* 0x0000006a6b45723e */ /* 0x008fe400000000ff */
[C---:B------:R-:W-:Y:S01]  /*9b60*/  FMUL.FTZ R54, R2.reuse, R82 ;  /* 0x0000005202367220 */ /* 0x040fe20000410000 */
[----:B------:R-:W-:Y:S01]  /*9b70*/  MUFU.EX2 R198, R198 ;  /* 0x000000c600c67308 */ /* 0x000fe20000000800 */
[C---:B------:R-:W-:Y:S02]  /*9b80*/  FMUL.FTZ R55, R2.reuse, R83 ;  /* 0x0000005302377220 */ /* 0x040fe40000410000 */
[----:B------:R-:W-:Y:S05]  /*9b90*/  LDSM.16.MT88.4 R80, [R245+0x900] ;  /* 0x00090000f550783b */ /* 0x000fea0000004200 */
[C---:B------:R-:W-:Y:S02]  /*9ba0*/  HMMA.16816.F32 R52, R140.reuse, R60, R52 ;  /* 0x0000003c8c34723c */ /* 0x040fe40000001834 */
[----:B------:R-:W-:Y:S05]  /*9bb0*/  MUFU.EX2 R199, R199 ;  /* 0x000000c700c77308 */ /* 0x000fea0000000800 */
[C---:B------:R-:W-:Y:S01]  /*9bc0*/  FMUL.FTZ R60, R3.reuse, R72 ;  /* 0x00000048033c7220 */ /* 0x040fe20000410000 */
[C---:B------:R-:W-:Y:S04]  /*9bd0*/  HMMA.16816.F32 R56, R140.reuse, R62, R56 ;  /* 0x0000003e8c38723c */ /* 0x040fe80000001838 */
[----:B------:R-:W-:Y:S01]  /*9be0*/  FMUL.FTZ R61, R3, R73 ;  /* 0x00000049033d7220 */ /* 0x000fe20000410000 */
[----:B------:R-:W-:Y:S02]  /*9bf0*/  MUFU.EX2 R192, R192 ;  /* 0x000000c000c07308 */ /* 0x000fe40000000800 */
[C---:B------:R-:W-:Y:S02]  /*9c00*/  FMUL.FTZ R62, R2.reuse, R74 ;  /* 0x0000004a023e7220 */ /* 0x040fe40000410000 */
[----:B------:R-:W-:Y:S02]  /*9c10*/  FMUL.FTZ R63, R2, R75 ;  /* 0x0000004b023f7220 */ /* 0x000fe40000410000 */
[----:B------:R-:W1:Y:S04]  /*9c20*/  LDSM.16.MT88.4 R72, [R246+0x900] ;  /* 0x00090000f648783b */ /* 0x000e680000004200 */
[----:B------:R-:W-:Y:S01]  /*9c30*/  MUFU.EX2 R189, R189 ;  /* 0x000000bd00bd7308 */ /* 0x000fe20000000800 */
[C---:B-----5:R-:W-:Y:S08]  /*9c40*/  HMMA.16816.F32 R60, R140.reuse, R84, R60 ;  /* 0x000000548c3c723c */ /* 0x060ff0000000183c */
[----:B------:R-:W-:Y:S01]  /*9c50*/  HMMA.16816.F32 R64, R140, R86, R64 ;  /* 0x000000568c40723c */ /* 0x000fe20000001840 */
[----:B------:R-:W3:Y:S01]  /*9c60*/  LDSM.16.MT88.4 R84, [R244+0x900] ;  /* 0x00090000f454783b */ /* 0x000ee20000004200 */
[----:B------:R-:W-:Y:S05]  /*9c70*/  MUFU.EX2 R186, R186 ;  /* 0x000000ba00ba7308 */ /* 0x000fea0000000800 */
[--C-:B------:R-:W-:Y:S01]  /*9c80*/  FFMA.FTZ R140, R129, c[0x0][0x2d0], -R153.reuse ;  /* 0x0000b400818c7a23 */ /* 0x100fe20000010899 */
[C---:B------:R-:W-:Y:S04]  /*9c90*/  HMMA.16816.F32 R4, R68.reuse, R76, R4 ;  /* 0x0000004c4404723c */ /* 0x040fe80000001804 */
[----:B------:R-:W-:Y:S01]  /*9ca0*/  MUFU.EX2 R183, R183 ;  /* 0x000000b700b77308 */ /* 0x000fe20000000800 */
[--C-:B------:R-:W-:Y:S02]  /*9cb0*/  FFMA.FTZ R141, R128, c[0x0][0x2d0], -R153.reuse ;  /* 0x0000b400808d7a23 */ /* 0x100fe40000010899 */
[--C-:B------:R-:W-:Y:S01]  /*9cc0*/  FFMA.FTZ R142, R202, c[0x0][0x2d0], -R150.reuse ;  /* 0x0000b400ca8e7a23 */ /* 0x100fe20000010896 */
[C---:B------:R-:W-:Y:S01]  /*9cd0*/  HMMA.16816.F32 R8, R68.reuse, R78, R8 ;  /* 0x0000004e4408723c */ /* 0x040fe20000001808 */
[----:B------:R-:W5:Y:S03]  /*9ce0*/  LDSM.16.MT88.4 R76, [R248+0x4900] ;  /* 0x00490000f84c783b */ /* 0x000f660000004200 */
[--C-:B------:R-:W-:Y:S02]  /*9cf0*/  FFMA.FTZ R143, R175, c[0x0][0x2d0], -R150.reuse ;  /* 0x0000b400af8f7a23 */ /* 0x100fe40000010896 */
[----:B------:R-:W-:Y:S01]  /*9d00*/  MUFU.EX2 R140, R140 ;  /* 0x0000008c008c7308 */ /* 0x000fe20000000800 */
[--C-:B------:R-:W-:Y:S02]  /*9d10*/  FFMA.FTZ R175, R176, c[0x0][0x2d0], -R153.reuse ;  /* 0x0000b400b0af7a23 */ /* 0x100fe40000010899 */
[--C-:B------:R-:W-:Y:S01]  /*9d20*/  FFMA.FTZ R176, R181, c[0x0][0x2d0], -R150.reuse ;  /* 0x0000b400b5b07a23 */ /* 0x100fe20000010896 */
[C---:B-1----:R-:W-:Y:S03]  /*9d30*/  HMMA.16816.F32 R12, R68.reuse, R72, R12 ;  /* 0x00000048440c723c */ /* 0x042fe6000000180c */
[--C-:B------:R-:W-:Y:S03]  /*9d40*/  FFMA.FTZ R181, R180, c[0x0][0x2d0], -R153.reuse ;  /* 0x0000b400b4b57a23 */ /* 0x100fe60000010899 */
[----:B------:R-:W1:Y:S01]  /*9d50*/  MUFU.EX2 R141, R141 ;  /* 0x0000008d008d7308 */ /* 0x000e620000000800 */
[--C-:B------:R-:W-:Y:S01]  /*9d60*/  FFMA.FTZ R180, R187, c[0x0][0x2d0], -R150.reuse ;  /* 0x0000b400bbb47a23 */ /* 0x100fe20000010896 */
[C---:B------:R-:W-:Y:S01]  /*9d70*/  HMMA.16816.F32 R16, R68.reuse, R74, R16 ;  /* 0x0000004a4410723c */ /* 0x040fe20000001810 */
[----:B------:R-:W1:Y:S03]  /*9d80*/  LDSM.16.MT88.4 R72, [R246+0x4900] ;  /* 0x00490000f648783b */ /* 0x000e660000004200 */
[--C-:B------:R-:W-:Y:S02]  /*9d90*/  FFMA.FTZ R187, R188, c[0x0][0x2d0], -R153.reuse ;  /* 0x0000b400bcbb7a23 */ /* 0x100fe40000010899 */
[--C-:B------:R-:W-:Y:S02]  /*9da0*/  FFMA.FTZ R188, R195, c[0x0][0x2d0], -R150.reuse ;  /* 0x0000b400c3bc7a23 */ /* 0x100fe40000010896 */
[----:B------:R-:W-:Y:S01]  /*9db0*/  MUFU.EX2 R142, R142 ;  /* 0x0000008e008e7308 */ /* 0x000fe20000000800 */
[C---:B------:R-:W-:Y:S03]  /*9dc0*/  HMMA.16816.F32 R20, R68.reuse, R80, R20 ;  /* 0x000000504414723c */ /* 0x040fe60000001814 */
[--C-:B------:R-:W-:Y:S02]  /*9dd0*/  FFMA.FTZ R195, R196, c[0x0][0x2d0], -R153.reuse ;  /* 0x0000b400c4c37a23 */ /* 0x100fe40000010899 */
[--C-:B------:R-:W-:Y:S03]  /*9de0*/  FFMA.FTZ R196, R201, c[0x0][0x2d0], -R150.reuse ;  /* 0x0000b400c9c47a23 */ /* 0x100fe60000010896 */
[C---:B------:R-:W-:Y:S01]  /*9df0*/  HMMA.16816.F32 R24, R68.reuse, R82, R24 ;  /* 0x000000524418723c */ /* 0x040fe20000001818 */
[----:B------:R-:W1:Y:S01]  /*9e00*/  LDSM.16.MT88.4 R80, [R245+0x4900] ;  /* 0x00490000f550783b */ /* 0x000e620000004200 */
[----:B------:R-:W1:Y:S02]  /*9e10*/  MUFU.EX2 R143, R143 ;  /* 0x0000008f008f7308 */ /* 0x000e640000000800 */
[--C-:B------:R-:W-:Y:S02]  /*9e20*/  FFMA.FTZ R201, R200, c[0x0][0x2d0], -R153.reuse ;  /* 0x0000b400c8c97a23 */ /* 0x100fe40000010899 */
[--C-:B------:R-:W-:Y:S02]  /*9e30*/  FFMA.FTZ R200, R203, c[0x0][0x2d0], -R150.reuse ;  /* 0x0000b400cbc87a23 */ /* 0x100fe40000010896 */
[C---:B---3--:R-:W-:Y:S04]  /*9e40*/  HMMA.16816.F32 R28, R68.reuse, R84, R28 ;  /* 0x00000054441c723c */ /* 0x048fe8000000181c */
[----:B------:R-:W3:Y:S01]  /*9e50*/  MUFU.EX2 R175, R175 ;  /* 0x000000af00af7308 */ /* 0x000ee20000000800 */
[--C-:B------:R-:W-:Y:S02]  /*9e60*/  FFMA.FTZ R203, R190, c[0x0][0x2d0], -R153.reuse ;  /* 0x0000b400becb7a23 */ /* 0x100fe40000010899 */
[--C-:B------:R-:W-:Y:S01]  /*9e70*/  FFMA.FTZ R190, R193, c[0x0][0x2d0], -R150.reuse ;  /* 0x0000b400c1be7a23 */ /* 0x100fe20000010896 */
[C---:B------:R-:W-:Y:S01]  /*9e80*/  HMMA.16816.F32 R32, R68.reuse, R86, R32 ;  /* 0x000000564420723c */ /* 0x040fe20000001820 */
[----:B------:R-:W3:Y:S03]  /*9e90*/  LDSM.16.MT88.4 R84, [R248+0x1100] ;  /* 0x00110000f854783b */ /* 0x000ee60000004200 */
[--C-:B------:R-:W-:Y:S02]  /*9ea0*/  FFMA.FTZ R193, R184, c[0x0][0x2d0], -R153.reuse ;  /* 0x0000b400b8c17a23 */ /* 0x100fe40000010899 */
[----:B------:R-:W3:Y:S01]  /*9eb0*/  MUFU.EX2 R176, R176 ;  /* 0x000000b000b07308 */ /* 0x000ee20000000800 */
[--C-:B------:R-:W-:Y:S01]  /*9ec0*/  FFMA.FTZ R184, R179, c[0x0][0x2d0], -R150.reuse ;  /* 0x0000b400b3b87a23 */ /* 0x100fe20000010896 */
[C---:B-----5:R-:W-:Y:S04]  /*9ed0*/  HMMA.16816.F32 R36, R68.reuse, R76, R36 ;  /* 0x0000004c4424723c */ /* 0x060fe80000001824 */
[--C-:B------:R-:W-:Y:S02]  /*9ee0*/  FFMA.FTZ R179, R166, c[0x0][0x2d0], -R153.reuse ;  /* 0x0000b400a6b37a23 */ /* 0x100fe40000010899 */
[--C-:B------:R-:W-:Y:S02]  /*9ef0*/  FFMA.FTZ R166, R173, c[0x0][0x2d0], -R150.reuse ;  /* 0x0000b400ada67a23 */ /* 0x100fe40000010896 */
[C---:B------:R-:W-:Y:S01]  /*9f00*/  HMMA.16816.F32 R40, R68.reuse, R78, R40 ;  /* 0x0000004e4428723c */ /* 0x040fe20000001828 */
[----:B------:R-:W5:Y:S01]  /*9f10*/  LDSM.16.MT88.4 R76, [R246+0x1100] ;  /* 0x00110000f64c783b */ /* 0x000f620000004200 */
[----:B------:R-:W2:Y:S02]  /*9f20*/  MUFU.EX2 R181, R181 ;  /* 0x000000b500b57308 */ /* 0x000ea40000000800 */
[--C-:B------:R-:W-:Y:S02]  /*9f30*/  FFMA.FTZ R173, R162, c[0x0][0x2d0], -R153.reuse ;  /* 0x0000b400a2ad7a23 */ /* 0x100fe40000010899 */
[--C-:B------:R-:W-:Y:S02]  /*9f40*/  FFMA.FTZ R162, R165, c[0x0][0x2d0], -R150.reuse ;  /* 0x0000b400a5a27a23 */ /* 0x100fe40000010896 */
[C---:B-1----:R-:W-:Y:S04]  /*9f50*/  HMMA.16816.F32 R44, R68.reuse, R72, R44 ;  /* 0x00000048442c723c */ /* 0x042fe8000000182c */
[----:B------:R-:W1:Y:S01]  /*9f60*/  MUFU.EX2 R180, R180 ;  /* 0x000000b400b47308 */ /* 0x000e620000000800 */
[--C-:B------:R-:W-:Y:S02]  /*9f70*/  FFMA.FTZ R165, R158, c[0x0][0x2d0], -R153.reuse ;  /* 0x0000b4009ea57a23 */ /* 0x100fe40000010899 */
[----:B------:R-:W-:Y:S01]  /*9f80*/  FFMA.FTZ R153, R152, c[0x0][0x2d0], -R153 ;  /* 0x0000b40098997a23 */ /* 0x000fe20000010899 */
[C---:B------:R-:W-:Y:S01]  /*9f90*/  HMMA.16816.F32 R48, R68.reuse, R74, R48 ;  /* 0x0000004a4430723c */ /* 0x040fe20000001830 */
[----:B------:R-:W1:Y:S03]  /*9fa0*/  LDSM.16.MT88.4 R72, [R245+0x1100] ;  /* 0x00110000f548783b */ /* 0x000e660000004200 */
[--C-:B------:R-:W-:Y:S02]  /*9fb0*/  FFMA.FTZ R158, R155, c[0x0][0x2d0], -R150.reuse ;  /* 0x0000b4009b9e7a23 */ /* 0x100fe40000010896 */
[----:B------:R-:W-:Y:S01]  /*9fc0*/  MUFU.EX2 R153, R153 ;  /* 0x0000009900997308 */ /* 0x000fe20000000800 */
[----:B------:R-:W-:Y:S01]  /*9fd0*/  FFMA.FTZ R150, R133, c[0x0][0x2d0], -R150 ;  /* 0x0000b40085967a23 */ /* 0x000fe20000010896 */
[C---:B------:R-:W-:Y:S08]  /*9fe0*/  HMMA.16816.F32 R52, R68.reuse, R80, R52 ;  /* 0x000000504434723c */ /* 0x040ff00000001834 */
[C---:B------:R-:W-:Y:S01]  /*9ff0*/  HMMA.16816.F32 R56, R68.reuse, R82, R56 ;  /* 0x000000524438723c */ /* 0x040fe20000001838 */
[----:B------:R-:W1:Y:S01]  /*a000*/  LDSM.16.MT88.4 R80, [R244+0x1100] ;  /* 0x00110000f450783b */ /* 0x000e620000004200 */
[----:B------:R-:W-:Y:S06]  /*a010*/  MUFU.EX2 R150, R150 ;  /* 0x0000009600967308 */ /* 0x000fec0000000800 */
[C---:B------:R-:W-:Y:S04]  /*a020*/  HMMA.16816.F32 R60, R68.reuse, R88, R60 ;  /* 0x00000058443c723c */ /* 0x040fe8000000183c */
[----:B------:R-:W1:Y:S04]  /*a030*/  MUFU.EX2 R187, R187 ;  /* 0x000000bb00bb7308 */ /* 0x000e680000000800 */
[----:B------:R-:W-:Y:S01]  /*a040*/  HMMA.16816.F32 R64, R68, R90, R64 ;  /* 0x0000005a4440723c */ /* 0x000fe20000001840 */
[----:B------:R-:W-:Y:S05]  /*a050*/  LDSM.16.MT88.4 R88, [R245+0x5100] ;  /* 0x00510000f558783b */ /* 0x000fea0000004200 */
[----:B------:R-:W1:Y:S01]  /*a060*/  MUFU.EX2 R188, R188 ;  /* 0x000000bc00bc7308 */ /* 0x000e620000000800 */
[----:B------:R-:W-:Y:S02]  /*a070*/  F2FP.PACK_AB R68, R141, R140 ;  /* 0x0000008c8d44723e */ /* 0x000fe400000000ff */
[----:B------:R-:W-:Y:S03]  /*a080*/  F2FP.PACK_AB R69, R143, R142 ;  /* 0x0000008e8f45723e */ /* 0x000fe600000000ff */
[----:B---3--:R-:W-:Y:S02]  /*a090*/  F2FP.PACK_AB R70, R175, R174 ;  /* 0x000000aeaf46723e */ /* 0x008fe400000000ff */
[----:B------:R-:W-:Y:S02]  /*a0a0*/  F2FP.PACK_AB R71, R177, R176 ;  /* 0x000000b0b147723e */ /* 0x000fe400000000ff */
[----:B------:R-:W3:Y:S05]  /*a0b0*/  MUFU.EX2 R195, R195 ;  /* 0x000000c300c37308 */ /* 0x000eea0000000800 */
[C---:B------:R-:W-:Y:S05]  /*a0c0*/  HMMA.16816.F32 R4, R68.reuse, R84, R4 ;  /* 0x000000544404723c */ /* 0x040fea0000001804 */
[----:B------:R-:W1:Y:S03]  /*a0d0*/  MUFU.EX2 R196, R196 ;  /* 0x000000c400c47308 */ /* 0x000e660000000800 */
[C---:B------:R-:W-:Y:S01]  /*a0e0*/  HMMA.16816.F32 R8, R68.reuse, R86, R8 ;  /* 0x000000564408723c */ /* 0x040fe20000001808 */
[----:B------:R-:W3:Y:S06]  /*a0f0*/  LDSM.16.MT88.4 R84, [R248+0x5100] ;  /* 0x00510000f854783b */ /* 0x000eec0000004200 */
[----:B------:R-:W2:Y:S01]  /*a100*/  MUFU.EX2 R201, R201 ;  /* 0x000000c900c97308 */ /* 0x000ea20000000800 */
[C---:B-----5:R-:W-:Y:S08]  /*a110*/  HMMA.16816.F32 R12, R68.reuse, R76, R12 ;  /* 0x0000004c440c723c */ /* 0x060ff0000000180c */
[C---:B------:R-:W-:Y:S01]  /*a120*/  HMMA.16816.F32 R16, R68.reuse, R78, R16 ;  /* 0x0000004e4410723c */ /* 0x040fe20000001810 */
[----:B------:R-:W5:Y:S01]  /*a130*/  LDSM.16.MT88.4 R76, [R246+0x5100] ;  /* 0x00510000f64c783b */ /* 0x000f620000004200 */
[----:B------:R-:W3:Y:S06]  /*a140*/  MUFU.EX2 R200, R200 ;  /* 0x000000c800c87308 */ /* 0x000eec0000000800 */
[C---:B-1----:R-:W-:Y:S04]  /*a150*/  HMMA.16816.F32 R20, R68.reuse, R72, R20 ;  /* 0x000000484414723c */ /* 0x042fe80000001814 */
[----:B------:R-:W1:Y:S01]  /*a160*/  MUFU.EX2 R203, R203 ;  /* 0x000000cb00cb7308 */ /* 0x000e620000000800 */
[----:B----4-:R-:W-:Y:S03]  /*a170*/  FFMA.FTZ R149, R2, R100, R149 ;  /* 0x0000006402957223 */ /* 0x010fe60000010095 */
[C---:B------:R-:W-:Y:S01]  /*a180*/  HMMA.16816.F32 R24, R68.reuse, R74, R24 ;  /* 0x0000004a4418723c */ /* 0x040fe20000001818 */
[----:B------:R-:W4:Y:S03]  /*a190*/  LDSM.16.MT88.4 R72, [R248+0x1900] ;  /* 0x00190000f848783b */ /* 0x000f260000004200 */
[----:B--2---:R-:W-:Y:S02]  /*a1a0*/  FFMA.FTZ R148, R3, R113, R148 ;  /* 0x0000007103947223 */ /* 0x004fe40000010094 */
[----:B------:R-:W2:Y:S01]  /*a1b0*/  MUFU.EX2 R190, R190 ;  /* 0x000000be00be7308 */ /* 0x000ea20000000800 */
[----:B------:R-:W-:Y:S01]  /*a1c0*/  FADD.FTZ R144, R144, R149 ;  /* 0x0000009590907221 */ /* 0x000fe20000010000 */
[C---:B------:R-:W-:Y:S01]  /*a1d0*/  HMMA.16816.F32 R28, R68.reuse, R80, R28 ;  /* 0x00000050441c723c */ /* 0x040fe2000000181c */
[----:B------:R-:W-:Y:S03]  /*a1e0*/  LDSM.16.MT88.4 R100, [R244+0x3900] ;  /* 0x00390000f464783b */ /* 0x000fe60000004200 */
[----:B------:R-:W-:Y:S02]  /*a1f0*/  FADD.FTZ R135, R135, R144 ;  /* 0x0000009087877221 */ /* 0x000fe40000010000 */
[----:B------:R-:W-:Y:S02]  /*a200*/  FADD.FTZ R147, R147, R148 ;  /* 0x0000009493937221 */ /* 0x000fe40000010000 */
[C---:B------:R-:W-:Y:S01]  /*a210*/  HMMA.16816.F32 R32, R68.reuse, R82, R32 ;  /* 0x000000524420723c */ /* 0x040fe20000001820 */
[----:B------:R-:W1:Y:S01]  /*a220*/  LDSM.16.MT88.4 R80, [R246+0x1900] ;  /* 0x00190000f650783b */ /* 0x000e620000004200 */
[----:B------:R-:W1:Y:S02]  /*a230*/  MUFU.EX2 R193, R193 ;  /* 0x000000c100c17308 */ /* 0x000e640000000800 */
[----:B------:R-:W-:Y:S02]  /*a240*/  FADD.FTZ R135, R134, R135 ;  /* 0x0000008786877221 */ /* 0x000fe40000010000 */
[----:B------:R-:W-:Y:S02]  /*a250*/  FADD.FTZ R146, R146, R147 ;  /* 0x0000009392927221 */ /* 0x000fe40000010000 */
[C---:B---3--:R-:W-:Y:S04]  /*a260*/  HMMA.16816.F32 R36, R68.reuse, R84, R36 ;  /* 0x000000544424723c */ /* 0x048fe80000001824 */
[----:B------:R-:W3:Y:S01]  /*a270*/  MUFU.EX2 R184, R184 ;  /* 0x000000b800b87308 */ /* 0x000ee20000000800 */
[----:B------:R-:W-:Y:S02]  /*a280*/  FADD.FTZ R106, R106, R135 ;  /* 0x000000876a6a7221 */ /* 0x000fe40000010000 */
[----:B------:R-:W-:Y:S01]  /*a290*/  FADD.FTZ R145, R145, R146 ;  /* 0x0000009291917221 */ /* 0x000fe20000010000 */
[C---:B------:R-:W-:Y:S01]  /*a2a0*/  HMMA.16816.F32 R40, R68.reuse, R86, R40 ;  /* 0x000000564428723c */ /* 0x040fe20000001828 */
[----:B------:R-:W-:Y:S03]  /*a2b0*/  LDSM.16.MT88.4 R84, [R244+0x1900] ;  /* 0x00190000f454783b */ /* 0x000fe60000004200 */
[----:B------:R-:W-:Y:S02]  /*a2c0*/  FADD.FTZ R107, R107, R106 ;  /* 0x0000006a6b6b7221 */ /* 0x000fe40000010000 */
[----:B------:R-:W-:Y:S01]  /*a2d0*/  MUFU.EX2 R172, R172 ;  /* 0x000000ac00ac7308 */ /* 0x000fe20000000800 */
[----:B------:R-:W-:Y:S01]  /*a2e0*/  FADD.FTZ R104, R104, R145 ;  /* 0x0000009168687221 */ /* 0x000fe20000010000 */
[C---:B-----5:R-:W-:Y:S04]  /*a2f0*/  HMMA.16816.F32 R44, R68.reuse, R76, R44 ;  /* 0x0000004c442c723c */ /* 0x060fe8000000182c */
[----:B------:R-:W-:Y:S02]  /*a300*/  FADD.FTZ R2, R112, R107 ;  /* 0x0000006b70027221 */ /* 0x000fe40000010000 */
[----:B------:R-:W-:Y:S02]  /*a310*/  FADD.FTZ R105, R105, R104 ;  /* 0x0000006869697221 */ /* 0x000fe40000010000 */
[C---:B------:R-:W-:Y:S01]  /*a320*/  HMMA.16816.F32 R48, R68.reuse, R78, R48 ;  /* 0x0000004e4430723c */ /* 0x040fe20000001830 */
[----:B------:R-:W5:Y:S01]  /*a330*/  LDSM.16.MT88.4 R76, [R245+0x1900] ;  /* 0x00190000f54c783b */ /* 0x000f620000004200 */
[----:B------:R-:W1:Y:S02]  /*a340*/  MUFU.EX2 R179, R179 ;  /* 0x000000b300b37308 */ /* 0x000e640000000800 */
        /* <DEDUP_REMOVED lines=9> */
[----:B------:R-:W1:Y:S01]  /*a3e0*/  MUFU.EX2 R167, R167 ;  /* 0x000000a700a77308 */ /* 0x000e620000000800 */
[----:B------:R-:W-:Y:S01]  /*a3f0*/  FADD.FTZ R140, R140, R159 ;  /* 0x0000009f8c8c7221 */ /* 0x000fe20000010000 */
[C---:B------:R-:W-:Y:S04]  /*a400*/  HMMA.16816.F32 R60, R68.reuse, R92, R60 ;  /* 0x0000005c443c723c */ /* 0x040fe8000000183c */
[----:B------:R-:W-:Y:S02]  /*a410*/  FADD.FTZ R176, R176, R143 ;  /* 0x0000008fb0b07221 */ /* 0x000fe40000010000 */
[----:B------:R-:W-:Y:S02]  /*a420*/  FADD.FTZ R141, R141, R140 ;  /* 0x0000008c8d8d7221 */ /* 0x000fe40000010000 */
[----:B------:R-:W-:Y:S01]  /*a430*/  HMMA.16816.F32 R64, R68, R94, R64 ;  /* 0x0000005e4440723c */ /* 0x000fe20000001840 */
[----:B------:R-:W-:Y:S01]  /*a440*/  LDSM.16.MT88.4 R92, [R244+0x6100] ;  /* 0x00610000f45c783b */ /* 0x000fe20000004200 */
[----:B------:R-:W-:Y:S02]  /*a450*/  MUFU.EX2 R164, R164 ;  /* 0x000000a400a47308 */ /* 0x000fe40000000800 */
[----:B------:R-:W-:Y:S02]  /*a460*/  FADD.FTZ R176, R177, R176 ;  /* 0x000000b0b1b07221 */ /* 0x000fe40000010000 */
[----:B------:R-:W-:Y:S01]  /*a470*/  FADD.FTZ R174, R174, R141 ;  /* 0x0000008daeae7221 */ /* 0x000fe20000010000 */
[----:B------:R-:W-:Y:S02]  /*a480*/  F2FP.PACK_AB R68, R181, R178 ;  /* 0x000000b2b544723e */ /* 0x000fe400000000ff */
[C---:B------:R-:W-:Y:S03]  /*a490*/  F2FP.PACK_AB R69, R180.reuse, R185 ;  /* 0x000000b9b445723e */ /* 0x040fe600000000ff */
[----:B------:R-:W-:Y:S01]  /*a4a0*/  F2FP.PACK_AB R70, R187, R182 ;  /* 0x000000b6bb46723e */ /* 0x000fe200000000ff */
[----:B------:R-:W1:Y:S01]  /*a4b0*/  MUFU.EX2 R173, R173 ;  /* 0x000000ad00ad7308 */ /* 0x000e620000000800 */
[----:B------:R-:W-:Y:S01]  /*a4c0*/  F2FP.PACK_AB R71, R191, R188 ;  /* 0x000000bcbf47723e */ /* 0x000fe200000000ff */
[----:B------:R-:W-:Y:S02]  /*a4d0*/  FADD.FTZ R185, R185, R176 ;  /* 0x000000b0b9b97221 */ /* 0x000fe40000010000 */
[----:B------:R-:W-:Y:S02]  /*a4e0*/  FADD.FTZ R175, R175, R174 ;  /* 0x000000aeafaf7221 */ /* 0x000fe40000010000 */
[----:B------:R-:W-:Y:S02]  /*a4f0*/  FADD.FTZ R185, R180, R185 ;  /* 0x000000b9b4b97221 */ /* 0x000fe40000010000 */
[C---:B----4-:R-:W-:Y:S02]  /*a500*/  HMMA.16816.F32 R4, R68.reuse, R72, R4 ;  /* 0x000000484404723c */ /* 0x050fe40000001804 */
[----:B------:R-:W-:Y:S01]  /*a510*/  MUFU.EX2 R162, R162 ;  /* 0x000000a200a27308 */ /* 0x000fe20000000800 */
[----:B------:R-:W-:Y:S02]  /*a520*/  FADD.FTZ R188, R188, R185 ;  /* 0x000000b9bcbc7221 */ /* 0x000fe40000010000 */
[----:B------:R-:W-:Y:S02]  /*a530*/  FADD.FTZ R178, R178, R175 ;  /* 0x000000afb2b27221 */ /* 0x000fe40000010000 */
[----:B------:R-:W-:Y:S01]  /*a540*/  FADD.FTZ R188, R191, R188 ;  /* 0x000000bcbfbc7221 */ /* 0x000fe20000010000 */
[C---:B------:R-:W-:Y:S01]  /*a550*/  HMMA.16816.F32 R8, R68.reuse, R74, R8 ;  /* 0x0000004a4408723c */ /* 0x040fe20000001808 */
[----:B------:R-:W4:Y:S03]  /*a560*/  LDSM.16.MT88.4 R72, [R248+0x5900] ;  /* 0x00590000f848783b */ /* 0x000f260000004200 */
[----:B------:R-:W2:Y:S01]  /*a570*/  MUFU.EX2 R163, R163 ;  /* 0x000000a300a37308 */ /* 0x000ea20000000800 */
[----:B------:R-:W-:Y:S03]  /*a580*/  FADD.FTZ R181, R181, R178 ;  /* 0x000000b2b5b57221 */ /* 0x000fe60000010000 */
[C---:B-1----:R-:W-:Y:S04]  /*a590*/  HMMA.16816.F32 R12, R68.reuse, R80, R12 ;  /* 0x00000050440c723c */ /* 0x042fe8000000180c */
[----:B------:R-:W-:Y:S02]  /*a5a0*/  FADD.FTZ R182, R182, R181 ;  /* 0x000000b5b6b67221 */ /* 0x000fe40000010000 */
[----:B------:R-:W-:Y:S02]  /*a5b0*/  MUFU.EX2 R160, R160 ;  /* 0x000000a000a07308 */ /* 0x000fe40000000800 */
[C---:B------:R-:W-:Y:S01]  /*a5c0*/  HMMA.16816.F32 R16, R68.reuse, R82, R16 ;  /* 0x000000524410723c */ /* 0x040fe20000001810 */
[----:B------:R-:W1:Y:S03]  /*a5d0*/  LDSM.16.MT88.4 R80, [R246+0x5900] ;  /* 0x00590000f650783b */ /* 0x000e660000004200 */
[----:B------:R-:W-:Y:S04]  /*a5e0*/  FADD.FTZ R187, R187, R182 ;  /* 0x000000b6bbbb7221 */ /* 0x000fe80000010000 */
[C---:B-----5:R-:W-:Y:S01]  /*a5f0*/  HMMA.16816.F32 R20, R68.reuse, R76, R20 ;  /* 0x0000004c4414723c */ /* 0x060fe20000001814 */
[----:B------:R-:W5:Y:S07]  /*a600*/  MUFU.EX2 R165, R165 ;  /* 0x000000a500a57308 */ /* 0x000f6e0000000800 */
[C---:B------:R-:W-:Y:S01]  /*a610*/  HMMA.16816.F32 R24, R68.reuse, R78, R24 ;  /* 0x0000004e4418723c */ /* 0x040fe20000001818 */
[----:B------:R-:W2:Y:S02]  /*a620*/  LDSM.16.MT88.4 R76, [R244+0x5900] ;  /* 0x00590000f44c783b */ /* 0x000ea40000004200 */
[----:B------:R-:W-:Y:S05]  /*a630*/  MUFU.EX2 R157, R157 ;  /* 0x0000009d009d7308 */ /* 0x000fea0000000800 */
[C---:B------:R-:W-:Y:S05]  /*a640*/  HMMA.16816.F32 R28, R68.reuse, R84, R28 ;  /* 0x00000054441c723c */ /* 0x040fea000000181c */
[----:B------:R-:W1:Y:S03]  /*a650*/  MUFU.EX2 R158, R158 ;  /* 0x0000009e009e7308 */ /* 0x000e660000000800 */
[C---:B------:R-:W-:Y:S01]  /*a660*/  HMMA.16816.F32 R32, R68.reuse, R86, R32 ;  /* 0x000000564420723c */ /* 0x040fe20000001820 */
[----:B------:R-:W2:Y:S06]  /*a670*/  LDSM.16.MT88.4 R84, [R248+0x2100] ;  /* 0x00210000f854783b */ /* 0x000eac0000004200 */
[----:B------:R-:W2:Y:S01]  /*a680*/  MUFU.EX2 R154, R154 ;  /* 0x0000009a009a7308 */ /* 0x000ea20000000800 */
[C---:B----4-:R-:W-:Y:S08]  /*a690*/  HMMA.16816.F32 R36, R68.reuse, R72, R36 ;  /* 0x000000484424723c */ /* 0x050ff00000001824 */
[C---:B------:R-:W-:Y:S01]  /*a6a0*/  HMMA.16816.F32 R40, R68.reuse, R74, R40 ;  /* 0x0000004a4428723c */ /* 0x040fe20000001828 */
[----:B------:R-:W4:Y:S01]  /*a6b0*/  LDSM.16.MT88.4 R72, [R246+0x2100] ;  /* 0x00210000f648783b */ /* 0x000f220000004200 */
[----:B------:R-:W2:Y:S06]  /*a6c0*/  MUFU.EX2 R151, R151 ;  /* 0x0000009700977308 */ /* 0x000eac0000000800 */
[C---:B-1----:R-:W-:Y:S08]  /*a6d0*/  HMMA.16816.F32 R44, R68.reuse, R80, R44 ;  /* 0x00000050442c723c */ /* 0x042ff0000000182c */
[C---:B------:R-:W-:Y:S01]  /*a6e0*/  HMMA.16816.F32 R48, R68.reuse, R82, R48 ;  /* 0x000000524430723c */ /* 0x040fe20000001830 */
[----:B------:R-:W-:Y:S07]  /*a6f0*/  LDSM.16.MT88.4 R80, [R244+0x2100] ;  /* 0x00210000f450783b */ /* 0x000fee0000004200 */
[C---:B------:R-:W-:Y:S08]  /*a700*/  HMMA.16816.F32 R52, R68.reuse, R88, R52 ;  /* 0x000000584434723c */ /* 0x040ff00000001834 */
[C---:B------:R-:W-:Y:S01]  /*a710*/  HMMA.16816.F32 R56, R68.reuse, R90, R56 ;  /* 0x0000005a4438723c */ /* 0x040fe20000001838 */
[----:B------:R-:W-:Y:S07]  /*a720*/  LDSM.16.MT88.4 R88, [R245+0x6100] ;  /* 0x00610000f558783b */ /* 0x000fee0000004200 */
[C---:B--2---:R-:W-:Y:S08]  /*a730*/  HMMA.16816.F32 R60, R68.reuse, R76, R60 ;  /* 0x0000004c443c723c */ /* 0x044ff0000000183c */
[----:B------:R-:W-:Y:S01]  /*a740*/  HMMA.16816.F32 R64, R68, R78, R64 ;  /* 0x0000004e4440723c */ /* 0x000fe20000001840 */
[----:B------:R-:W1:Y:S06]  /*a750*/  LDSM.16.MT88.4 R76, [R245+0x2100] ;  /* 0x00210000f54c783b */ /* 0x000e6c0000004200 */
        /* <DEDUP_REMOVED lines=9> */
[C---:B------:R-:W-:Y:S03]  /*a7f0*/  HMMA.16816.F32 R4, R68.reuse, R84, R4 ;  /* 0x000000544404723c */ /* 0x040fe60000001804 */
[----:B------:R-:W-:Y:S02]  /*a800*/  FADD.FTZ R201, R201, R198 ;  /* 0x000000c6c9c97221 */ /* 0x000fe40000010000 */
[----:B------:R-:W-:Y:S03]  /*a810*/  FADD.FTZ R200, R200, R197 ;  /* 0x000000c5c8c87221 */ /* 0x000fe60000010000 */
[C---:B------:R-:W-:Y:S01]  /*a820*/  HMMA.16816.F32 R8, R68.reuse, R86, R8 ;  /* 0x000000564408723c */ /* 0x040fe20000001808 */
[----:B------:R-:W2:Y:S03]  /*a830*/  LDSM.16.MT88.4 R84, [R248+0x6100] ;  /* 0x00610000f854783b */ /* 0x000ea60000004200 */
[----:B------:R-:W-:Y:S04]  /*a840*/  FADD.FTZ R199, R199, R200 ;  /* 0x000000c8c7c77221 */ /* 0x000fe80000010000 */
        /* <DEDUP_REMOVED lines=8> */
[----:B------:R-:W1:Y:S07]  /*a8d0*/  LDSM.16.MT88.4 R80, [R246+0x2900] ;  /* 0x00290000f650783b */ /* 0x000e6e0000004200 */
[C---:B--2---:R-:W-:Y:S08]  /*a8e0*/  HMMA.16816.F32 R36, R68.reuse, R84, R36 ;  /* 0x000000544424723c */ /* 0x044ff00000001824 */
[C---:B------:R-:W-:Y:S01]  /*a8f0*/  HMMA.16816.F32 R40, R68.reuse, R86, R40 ;  /* 0x000000564428723c */ /* 0x040fe20000001828 */
[----:B------:R-:W2:Y:S07]  /*a900*/  LDSM.16.MT88.4 R84, [R245+0x2900] ;  /* 0x00290000f554783b */ /* 0x000eae0000004200 */
[C---:B----4-:R-:W-:Y:S08]  /*a910*/  HMMA.16816.F32 R44, R68.reuse, R72, R44 ;  /* 0x00000048442c723c */ /* 0x050ff0000000182c */
[C---:B------:R-:W-:Y:S01]  /*a920*/  HMMA.16816.F32 R48, R68.reuse, R74, R48 ;  /* 0x0000004a4430723c */ /* 0x040fe20000001830 */
[----:B------:R-:W4:Y:S07]  /*a930*/  LDSM.16.MT88.4 R72, [R244+0x2900] ;  /* 0x00290000f448783b */ /* 0x000f2e0000004200 */
        /* <DEDUP_REMOVED lines=11> */
[----:B---3--:R-:W-:Y:S01]  /*a9f0*/  F2FP.PACK_AB R71, R184, R183 ;  /* 0x000000b7b847723e */ /* 0x008fe200000000ff */
[----:B------:R-:W-:Y:S02]  /*aa00*/  FADD.FTZ R190, R190, R199 ;  /* 0x000000c7bebe7221 */ /* 0x000fe40000010000 */
[----:B------:R-:W-:Y:S02]  /*aa10*/  FADD.FTZ R186, R186, R203 ;  /* 0x000000cbbaba7221 */ /* 0x000fe40000010000 */
[----:B------:R-:W-:Y:S02]  /*aa20*/  FADD.FTZ R190, R189, R190 ;  /* 0x000000bebdbe7221 */ /* 0x000fe40000010000 */
[C---:B-1----:R-:W-:Y:S03]  /*aa30*/  HMMA.16816.F32 R4, R68.reuse, R76, R4 ;  /* 0x0000004c4404723c */ /* 0x042fe60000001804 */
[----:B------:R-:W-:Y:S02]  /*aa40*/  FADD.FTZ R193, R193, R186 ;  /* 0x000000bac1c17221 */ /* 0x000fe40000010000 */
[----:B------:R-:W-:Y:S03]  /*aa50*/  FADD.FTZ R183, R183, R190 ;  /* 0x000000beb7b77221 */ /* 0x000fe60000010000 */
[C---:B------:R-:W-:Y:S01]  /*aa60*/  HMMA.16816.F32 R8, R68.reuse, R78, R8 ;  /* 0x0000004e4408723c */ /* 0x040fe20000001808 */
[----:B------:R-:W1:Y:S03]  /*aa70*/  LDSM.16.MT88.4 R76, [R246+0x6900] ;  /* 0x00690000f64c783b */ /* 0x000e660000004200 */
[----:B------:R-:W-:Y:S04]  /*aa80*/  FADD.FTZ R183, R184, R183 ;  /* 0x000000b7b8b77221 */ /* 0x000fe80000010000 */
[C---:B------:R-:W-:Y:S08]  /*aa90*/  HMMA.16816.F32 R12, R68.reuse, R80, R12 ;  /* 0x00000050440c723c */ /* 0x040ff0000000180c */
[C---:B------:R-:W-:Y:S01]  /*aaa0*/  HMMA.16816.F32 R16, R68.reuse, R82, R16 ;  /* 0x000000524410723c */ /* 0x040fe20000001810 */
[----:B------:R-:W3:Y:S07]  /*aab0*/  LDSM.16.MT88.4 R80, [R245+0x6900] ;  /* 0x00690000f550783b */ /* 0x000eee0000004200 */
[C---:B--2---:R-:W-:Y:S08]  /*aac0*/  HMMA.16816.F32 R20, R68.reuse, R84, R20 ;  /* 0x000000544414723c */ /* 0x044ff00000001814 */
[C---:B------:R-:W-:Y:S01]  /*aad0*/  HMMA.16816.F32 R24, R68.reuse, R86, R24 ;  /* 0x000000564418723c */ /* 0x040fe20000001818 */
[----:B------:R-:W-:Y:S07]  /*aae0*/  LDSM.16.MT88.4 R84, [R244+0x3100] ;  /* 0x00310000f454783b */ /* 0x000fee0000004200 */
[C---:B----4-:R-:W-:Y:S08]  /*aaf0*/  HMMA.16816.F32 R28, R68.reuse, R72, R28 ;  /* 0x00000048441c723c */ /* 0x050ff0000000181c */
        /* <DEDUP_REMOVED lines=8> */
[C---:B---3--:R-:W-:Y:S08]  /*ab80*/  HMMA.16816.F32 R52, R68.reuse, R80, R52 ;  /* 0x000000504434723c */ /* 0x048ff00000001834 */
[C---:B------:R-:W-:Y:S01]  /*ab90*/  HMMA.16816.F32 R56, R68.reuse, R82, R56 ;  /* 0x000000524438723c */ /* 0x040fe20000001838 */
[----:B------:R-:W3:Y:S07]  /*aba0*/  LDSM.16.MT88.4 R80, [R246+0x3100] ;  /* 0x00310000f650783b */ /* 0x000eee0000004200 */
[C---:B--2---:R-:W-:Y:S08]  /*abb0*/  HMMA.16816.F32 R60, R68.reuse, R72, R60 ;  /* 0x00000048443c723c */ /* 0x044ff0000000183c */
[----:B------:R-:W-:Y:S01]  /*abc0*/  HMMA.16816.F32 R64, R68, R74, R64 ;  /* 0x0000004a4440723c */ /* 0x000fe20000001840 */
[----:B------:R-:W2:Y:S06]  /*abd0*/  LDSM.16.MT88.4 R72, [R245+0x3100] ;  /* 0x00310000f548783b */ /* 0x000eac0000004200 */
        /* <DEDUP_REMOVED lines=15> */
[C---:B---3--:R-:W-:Y:S08]  /*acd0*/  HMMA.16816.F32 R12, R68.reuse, R80, R12 ;  /* 0x00000050440c723c */ /* 0x048ff0000000180c */
[C---:B------:R-:W-:Y:S08]  /*ace0*/  HMMA.16816.F32 R16, R68.reuse, R82, R16 ;  /* 0x000000524410723c */ /* 0x040ff00000001810 */
[C---:B--2---:R-:W-:Y:S08]  /*acf0*/  HMMA.16816.F32 R20, R68.reuse, R72, R20 ;  /* 0x000000484414723c */ /* 0x044ff00000001814 */
[C---:B------:R-:W-:Y:S08]  /*ad00*/  HMMA.16816.F32 R24, R68.reuse, R74, R24 ;  /* 0x0000004a4418723c */ /* 0x040ff00000001818 */
[C---:B------:R-:W-:Y:S08]  /*ad10*/  HMMA.16816.F32 R28, R68.reuse, R84, R28 ;  /* 0x00000054441c723c */ /* 0x040ff0000000181c */
[C---:B------:R-:W-:Y:S01]  /*ad20*/  HMMA.16816.F32 R32, R68.reuse, R86, R32 ;  /* 0x000000564420723c */ /* 0x040fe20000001820 */
[----:B------:R-:W-:Y:S07]  /*ad30*/  LDSM.16.MT88.4 R84, [R246+0x7900] ;  /* 0x00790000f654783b */ /* 0x000fee0000004200 */
[C---:B-1----:R-:W-:Y:S08]  /*ad40*/  HMMA.16816.F32 R36, R68.reuse, R76, R36 ;  /* 0x0000004c4424723c */ /* 0x042ff00000001824 */
[C---:B------:R-:W-:Y:S01]  /*ad50*/  HMMA.16816.F32 R40, R68.reuse, R78, R40 ;  /* 0x0000004e4428723c */ /* 0x040fe20000001828 */
[----:B------:R-:W-:Y:S07]  /*ad60*/  LDSM.16.MT88.4 R76, [R245+0x7900] ;  /* 0x00790000f54c783b */ /* 0x000fee0000004200 */
[C---:B------:R-:W-:Y:S08]  /*ad70*/  HMMA.16816.F32 R44, R68.reuse, R88, R44 ;  /* 0x00000058442c723c */ /* 0x040ff0000000182c */
[C---:B------:R-:W-:Y:S08]  /*ad80*/  HMMA.16816.F32 R48, R68.reuse, R90, R48 ;  /* 0x0000005a4430723c */ /* 0x040ff00000001830 */
[C---:B------:R-:W-:Y:S08]  /*ad90*/  HMMA.16816.F32 R52, R68.reuse, R92, R52 ;  /* 0x0000005c4434723c */ /* 0x040ff00000001834 */
[C---:B------:R-:W-:Y:S01]  /*ada0*/  HMMA.16816.F32 R56, R68.reuse, R94, R56 ;  /* 0x0000005e4438723c */ /* 0x040fe20000001838 */
[----:B------:R-:W1:Y:S07]  /*adb0*/  LDSM.16.MT88.4 R92, [R248+0x7900] ;  /* 0x00790000f85c783b */ /* 0x000e6e0000004200 */
[C---:B------:R-:W-:Y:S08]  /*adc0*/  HMMA.16816.F32 R60, R68.reuse, R96, R60 ;  /* 0x00000060443c723c */ /* 0x040ff0000000183c */
[----:B------:R-:W-:Y:S07]  /*add0*/  HMMA.16816.F32 R64, R68, R98, R64 ;  /* 0x000000624440723c */ /* 0x000fee0000001840 */
[----:B-----5:R-:W-:Y:S01]  /*ade0*/  F2FP.PACK_AB R68, R165, R160 ;  /* 0x000000a0a544723e */ /* 0x020fe200000000ff */
        /* <DEDUP_REMOVED lines=8> */
[C---:B------:R-:W-:Y:S01]  /*ae70*/  HMMA.16816.F32 R128, R68.reuse, R124, R4 ;  /* 0x0000007c4480723c */ /* 0x040fe20000001804 */
[----:B------:R-:W2:Y:S02]  /*ae80*/  LDSM.16.MT88.4 R4, [R244+0x7900] ;  /* 0x00790000f404783b */ /* 0x000ea40000004200 */
[----:B------:R-:W-:Y:S02]  /*ae90*/  FADD.FTZ R3, R153, R154 ;  /* 0x0000009a99037221 */ /* 0x000fe40000010000 */
[----:B------:R-:W-:Y:S03]  /*aea0*/  FADD.FTZ R151, R151, R158 ;  /* 0x0000009e97977221 */ /* 0x000fe60000010000 */
[C---:B------:R-:W-:Y:S04]  /*aeb0*/  HMMA.16816.F32 R124, R68.reuse, R126, R8 ;  /* 0x0000007e447c723c */ /* 0x040fe80000001808 */
[----:B------:R-:W-:Y:S04]  /*aec0*/  FADD.FTZ R2, R150, R151 ;  /* 0x0000009796027221 */ /* 0x000fe80000010000 */
[C---:B------:R-:W-:Y:S01]  /*aed0*/  HMMA.16816.F32 R120, R68.reuse, R116, R12 ;  /* 0x000000744478723c */ /* 0x040fe2000000180c */
[----:B------:R3:W-:Y:S04]  /*aee0*/  STL [R1+0x24], R2 ;  /* 0x0000240201007387 */ /* 0x0007e80000100800 */
[----:B------:R4:W-:Y:S03]  /*aef0*/  STL [R1+0x20], R3 ;  /* 0x0000200301007387 */ /* 0x0009e60000100800 */
[C---:B------:R-:W-:Y:S08]  /*af00*/  HMMA.16816.F32 R116, R68.reuse, R118, R16 ;  /* 0x000000764474723c */ /* 0x040ff00000001810 */
[C---:B------:R-:W-:Y:S08]  /*af10*/  HMMA.16816.F32 R112, R68.reuse, R108, R20 ;  /* 0x0000006c4470723c */ /* 0x040ff00000001814 */
[C---:B------:R-:W-:Y:S04]  /*af20*/  HMMA.16816.F32 R108, R68.reuse, R110, R24 ;  /* 0x0000006e446c723c */ /* 0x040fe80000001818 */
[----:B---3--:R-:W-:Y:S02]  /*af30*/  IMAD.MOV.U32 R2, RZ, RZ, R132 ;  /* 0x000000ffff027224 */ /* 0x008fe400078e0084 */
[----:B----4-:R-:W-:Y:S02]  /*af40*/  IMAD.MOV.U32 R3, RZ, RZ, R0 ;  /* 0x000000ffff037224 */ /* 0x010fe400078e0000 */
[C---:B------:R-:W-:Y:S08]  /*af50*/  HMMA.16816.F32 R104, R68.reuse, R100, R28 ;  /* 0x000000644468723c */ /* 0x040ff0000000181c */
[C---:B------:R-:W-:Y:S08]  /*af60*/  HMMA.16816.F32 R100, R68.reuse, R102, R32 ;  /* 0x000000664464723c */ /* 0x040ff00000001820 */
[C---:B-1----:R-:W-:Y:S08]  /*af70*/  HMMA.16816.F32 R96, R68.reuse, R92, R36 ;  /* 0x0000005c4460723c */ /* 0x042ff00000001824 */
        /* <DEDUP_REMOVED lines=8> */
.L_x_557:
[----:B------:R-:W-:-:S13]  /*b000*/  ISETP.LE.AND P0, PT, RZ, UR10, PT ;  /* 0x0000000aff007c0c */ /* 0x000fda000bf03270 */
[----:B------:R-:W-:Y:S05]  /*b010*/  @!P0 BRA `(.L_x_561) ;  /* 0x0000414000008947 */ /* 0x000fea0003800000 */
[----:B------:R-:W2:Y:S01]  /*b020*/  LDL.LU R4, [R1+0x2c] ;  /* 0x00002c0001047983 */ /* 0x000ea20000300800 */
[----:B------:R-:W-:Y:S02]  /*b030*/  IMAD.MOV.U32 R135, RZ, RZ, R132 ;  /* 0x000000ffff877224 */ /* 0x000fe400078e0084 */
[----:B----4-:R-:W-:Y:S01]  /*b040*/  IMAD.MOV.U32 R3, RZ, RZ, R0 ;  /* 0x000000ffff037224 */ /* 0x010fe200078e0000 */
[----:B------:R-:W3:Y:S01]  /*b050*/  LDL.LU R5, [R1+0x30] ;  /* 0x0000300001057983 */ /* 0x000ee20000300800 */
[----:B--2---:R-:W-:Y:S02]  /*b060*/  SHF.R.S32.HI R192, RZ, 0x1f, R4 ;  /* 0x0000001fffc07819 */ /* 0x004fe40000011404 */
[C---:B------:R-:W-:Y:S02]  /*b070*/  SHF.L.U32 R193, R4.reuse, 0x1, RZ ;  /* 0x0000000104c17819 */ /* 0x040fe400000006ff */
[----:B------:R-:W-:Y:S02]  /*b080*/  SHF.L.U64.HI R192, R4, 0x1, R192 ;  /* 0x0000000104c07819 */ /* 0x000fe400000102c0 */
[----:B------:R-:W3:Y:S02]  /*b090*/  LDL.LU R4, [R1+0x28] ;  /* 0x0000280001047983 */ /* 0x000ee40000300800 */
[C---:B---3--:R-:W-:Y:S01]  /*b0a0*/  SHF.L.U64.HI R194, R4.reuse, 0x1, R5 ;  /* 0x0000000104c27819 */ /* 0x048fe20000010205 */
[----:B------:R-:W-:Y:S01]  /*b0b0*/  IMAD.SHL.U32 R195, R4, 0x2, RZ ;  /* 0x0000000204c37824 */ /* 0x000fe200078e00ff */
[----:B------:R-:W-:Y:S05]  /*b0c0*/  BRA `(.L_x_562) ;  /* 0x000003e000007947 */ /* 0x000fea0003800000 */
.L_x_564:
[----:B------:R-:W2:Y:S01]  /*b0d0*/  LDL R2, [R1+0x4] ;  /* 0x0000040001027983 */ /* 0x000ea20000100800 */
[----:B------:R-:W-:Y:S01]  /*b0e0*/  ULEA UR4, UR10, UR11, 0x7 ;  /* 0x0000000b0a047291 */ /* 0x000fe2000f8e383f */
[----:B------:R-:W-:Y:S02]  /*b0f0*/  IMAD.MOV.U32 R251, RZ, RZ, RZ ;  /* 0x000000fffffb7224 */ /* 0x000fe400078e00ff */
[----:B------:R-:W3:Y:S03]  /*b100*/  LDL R20, [R1] ;  /* 0x0000000001147983 */ /* 0x000ee60000100800 */
[----:B------:R-:W-:Y:S05]  /*b110*/  IMAD.U32 R252, RZ, RZ, UR4 ;  /* 0x00000004fffc7e24 */ /* 0x000fea000f8e00ff */
[----:B--2---:R-:W-:Y:S05]  /*b120*/  IADD3 R252, R252, -0x80, R2 ;  /* 0xffffff80fcfc7810 */ /* 0x004fea0007ffe002 */
        /* <DEDUP_REMOVED lines=25> */
[----:B------:R-:W4:Y:S04]  /*b2c0*/  SHFL.IDX PT, R6, R12, 0x1, 0x181f ;  /* 0x00381f000c067f89 */ /* 0x000f2800000e0000 */
[----:B------:R-:W5:Y:S04]  /*b2d0*/  SHFL.IDX PT, R7, R0, 0x1, 0x181f ;  /* 0x00381f0000077f89 */ /* 0x000f6800000e0000 */
[----:B------:R-:W5:Y:S04]  /*b2e0*/  SHFL.IDX PT, R4, R12, 0x2, 0x181f ;  /* 0x00581f000c047f89 */ /* 0x000f6800000e0000 */
[----:B------:R-:W5:Y:S04]  /*b2f0*/  SHFL.IDX PT, R5, R0, 0x2, 0x181f ;  /* 0x00581f0000057f89 */ /* 0x000f6800000e0000 */
[----:B------:R-:W5:Y:S01]  /*b300*/  SHFL.IDX PT, R2, R12, 0x3, 0x181f ;  /* 0x00781f000c027f89 */ /* 0x000f6200000e0000 */
[C---:B-1----:R-:W-:Y:S02]  /*b310*/  IADD3 R10, P6, R8.reuse, R193, RZ ;  /* 0x000000c1080a7210 */ /* 0x042fe40007fde0ff */
[----:B------:R-:W-:Y:S01]  /*b320*/  IADD3 R14, P1, R8, R195, RZ ;  /* 0x000000c3080e7210 */ /* 0x000fe20007f3e0ff */
[----:B------:R-:W1:Y:S02]  /*b330*/  SHFL.IDX PT, R13, R0, 0x3, 0x181f ;  /* 0x00781f00000d7f89 */ /* 0x000e6400000e0000 */
[C-C-:B--2---:R-:W-:Y:S01]  /*b340*/  IMAD.X R11, R9.reuse, 0x1, R192.reuse, P6 ;  /* 0x00000001090b7824 */ /* 0x144fe200030e06c0 */
[-C--:B------:R-:W-:Y:S02]  /*b350*/  IADD3.X R15, R9, R194.reuse, RZ, P1, !PT ;  /* 0x000000c2090f7210 */ /* 0x080fe40000ffe4ff */
[C---:B----4-:R-:W-:Y:S02]  /*b360*/  IADD3 R8, P0, R6.reuse, R193, RZ ;  /* 0x000000c106087210 */ /* 0x050fe40007f1e0ff */
[----:B---3--:R2:W-:Y:S01]  /*b370*/  LDGSTS.E.BYPASS.LTC128B.128 [R20+0x8100], [R10.64], !P5 ;  /* 0x081000000a147fae */ /* 0x0085e2000e901d4e */
[----:B------:R-:W-:Y:S02]  /*b380*/  IADD3 R6, P1, R6, R195, RZ ;  /* 0x000000c306067210 */ /* 0x000fe40007f3e0ff */
[C---:B-----5:R-:W-:Y:S01]  /*b390*/  IMAD.X R9, R7.reuse, 0x1, R192, P0 ;  /* 0x0000000107097824 */ /* 0x060fe200000e06c0 */
[----:B------:R2:W-:Y:S01]  /*b3a0*/  LDGSTS.E.BYPASS.LTC128B.128 [R20+0xc100], [R14.64], !P4 ;  /* 0x0c1000000e147fae */ /* 0x0005e2000e101d4e */
[C---:B------:R-:W-:Y:S01]  /*b3b0*/  IADD3 R16, P0, R4.reuse, R193, RZ ;  /* 0x000000c104107210 */ /* 0x040fe20007f1e0ff */
[----:B------:R-:W-:Y:S01]  /*b3c0*/  IMAD.X R7, R7, 0x1, R194, P1 ;  /* 0x0000000107077824 */ /* 0x000fe200008e06c2 */
[----:B------:R-:W-:Y:S01]  /*b3d0*/  IADD3 R18, P6, R4, R195, RZ ;  /* 0x000000c304127210 */ /* 0x000fe20007fde0ff */
[----:B------:R2:W-:Y:S02]  /*b3e0*/  LDGSTS.E.BYPASS.LTC128B.128 [R20+0x9100], [R8.64], !P5 ;  /* 0x0910000008147fae */ /* 0x0005e4000e901d4e */
[C-C-:B------:R-:W-:Y:S01]  /*b3f0*/  IMAD.X R17, R5.reuse, 0x1, R192.reuse, P0 ;  /* 0x0000000105117824 */ /* 0x140fe200000e06c0 */
[----:B------:R-:W-:Y:S01]  /*b400*/  IADD3.X R19, R5, R194, RZ, P6, !PT ;  /* 0x000000c205137210 */ /* 0x000fe200037fe4ff */
[----:B------:R2:W-:Y:S01]  /*b410*/  LDGSTS.E.BYPASS.LTC128B.128 [R20+0xd100], [R6.64], !P4 ;  /* 0x0d10000006147fae */ /* 0x0005e2000e101d4e */
[C---:B------:R-:W-:Y:S02]  /*b420*/  IADD3 R4, P1, R2.reuse, R193, RZ ;  /* 0x000000c102047210 */ /* 0x040fe40007f3e0ff */
[----:B------:R-:W-:Y:S01]  /*b430*/  IADD3 R12, P0, R2, R195, RZ ;  /* 0x000000c3020c7210 */ /* 0x000fe20007f1e0ff */
[----:B------:R2:W-:Y:S02]  /*b440*/  LDGSTS.E.BYPASS.LTC128B.128 [R20+0xa100], [R16.64], !P5 ;  /* 0x0a10000010147fae */ /* 0x0005e4000e901d4e */
[C---:B-1----:R-:W-:Y:S02]  /*b450*/  IMAD.X R5, R13.reuse, 0x1, R192, P1 ;  /* 0x000000010d057824 */ /* 0x042fe400008e06c0 */
[----:B------:R2:W-:Y:S01]  /*b460*/  LDGSTS.E.BYPASS.LTC128B.128 [R20+0xe100], [R18.64], !P4 ;  /* 0x0e10000012147fae */ /* 0x0005e2000e101d4e */
[----:B------:R-:W-:Y:S03]  /*b470*/  IMAD.X R13, R13, 0x1, R194, P0 ;  /* 0x000000010d0d7824 */ /* 0x000fe600000e06c2 */
[----:B------:R2:W-:Y:S04]  /*b480*/  LDGSTS.E.BYPASS.LTC128B.128 [R20+0xb100], [R4.64], !P5 ;  /* 0x0b10000004147fae */ /* 0x0005e8000e901d4e */
[----:B------:R2:W-:Y:S01]  /*b490*/  LDGSTS.E.BYPASS.LTC128B.128 [R20+0xf100], [R12.64], !P4 ;  /* 0x0f1000000c147fae */ /* 0x0005e2000e101d4e */
[----:B------:R-:W-:-:S05]  /*b4a0*/  BRA `(.L_x_563) ;  /* 0x0000180000007947 */ /* 0x000fca0003800000 */
.L_x_562:
[----:B------:R-:W2:Y:S01]  /*b4b0*/  LDL R134, [R1+0x1c] ;  /* 0x00001c0001867983 */ /* 0x000ea20000100800 */
[----:B------:R-:W-:Y:S04]  /*b4c0*/  DEPBAR.LE SB0, 0x0 ;  /* 0x000080000000791a */ /* 0x000fe80000000000 */
[----:B------:R-:W3:Y:S01]  /*b4d0*/  LDL R187, [R1+0x18] ;  /* 0x0000180001bb7983 */ /* 0x000ee20000100800 */
[----:B------:R-:W-:Y:S01]  /*b4e0*/  SHF.R.S32.HI R29, RZ, 0x1f, R252 ;  /* 0x0000001fff1d7819 */ /* 0x000fe200000114fc */
[C---:B------:R-:W-:Y:S01]  /*b4f0*/  IMAD.WIDE.U32 R38, R252.reuse, c[0x0][0x208], RZ ;  /* 0x00008200fc267a25 */ /* 0x040fe200078e00ff */
[----:B------:R-:W-:Y:S01]  /*b500*/  SHF.R.S32.HI R37, RZ, 0x1f, R251 ;  /* 0x0000001fff257819 */ /* 0x000fe200000114fb */
[----:B------:R-:W4:Y:S01]  /*b510*/  LDL R186, [R1+0x14] ;  /* 0x0000140001ba7983 */ /* 0x000f220000100800 */
[----:B------:R-:W-:Y:S01]  /*b520*/  UISETP.GE.AND UP0, UPT, UR10, 0x1, UPT ;  /* 0x000000010a00788c */ /* 0x000fe2000bf06270 */
[----:B------:R-:W-:Y:S02]  /*b530*/  IMAD R29, R29, c[0x0][0x208], RZ ;  /* 0x000082001d1d7a24 */ /* 0x000fe400078e02ff */
[----:B------:R-:W5:Y:S01]  /*b540*/  LDL R185, [R1+0x10] ;  /* 0x0000100001b97983 */ /* 0x000f620000100800 */
[----:B------:R-:W-:Y:S02]  /*b550*/  IMAD R37, R37, c[0x0][0x218], RZ ;  /* 0x0000860025257a24 */ /* 0x000fe400078e02ff */
[----:B------:R-:W-:Y:S01]  /*b560*/  IMAD R29, R252, c[0x0][0x20c], R29 ;  /* 0x00008300fc1d7a24 */ /* 0x000fe200078e021d */
[----:B------:R-:W5:Y:S01]  /*b570*/  LDL R184, [R1+0xc] ;  /* 0x00000c0001b87983 */ /* 0x000f620000100800 */
[----:B------:R-:W-:Y:S03]  /*b580*/  IMAD R37, R251, c[0x0][0x21c], R37 ;  /* 0x00008700fb257a24 */ /* 0x000fe600078e0225 */
[----:B------:R-:W5:Y:S01]  /*b590*/  LDL R176, [R1+0x8] ;  /* 0x0000080001b07983 */ /* 0x000f620000100800 */
[----:B------:R-:W-:Y:S03]  /*b5a0*/  IADD3 R39, R39, R29, RZ ;  /* 0x0000001d27277210 */ /* 0x000fe60007ffe0ff */
[----:B------:R-:W-:Y:S02]  /*b5b0*/  BAR.SYNC.DEFER_BLOCKING 0x0 ;  /* 0x0000000000007b1d */ /* 0x000fe40000010000 */
[----:B------:R-:W-:Y:S05]  /*b5c0*/  IMAD.WIDE.U32 R38, R251, c[0x0][0x218], R38 ;  /* 0x00008600fb267a25 */ /* 0x000fea00078e0026 */
[----:B------:R-:W-:Y:S04]  /*b5d0*/  IADD3 R0, P0, R38, UR24, RZ ;  /* 0x0000001826007c10 */ /* 0x000fe8000ff1e0ff */
[----:B------:R-:W-:Y:S02]  /*b5e0*/  IADD3.X R37, R39, UR16, R37, P0, !PT ;  /* 0x0000001027257c10 */ /* 0x000fe400087fe425 */
[C---:B------:R-:W-:Y:S04]  /*b5f0*/  LEA R60, P0, R0.reuse, c[0x0][0x1f8], 0x1 ;  /* 0x00007e00003c7a11 */ /* 0x040fe800078008ff */
[----:B------:R-:W-:Y:S01]  /*b600*/  LEA.HI.X R2, R0, c[0x0][0x1fc], R37, 0x1, P0 ;  /* 0x00007f0000027a11 */ /* 0x000fe200000f0c25 */
[----:B------:R-:W1:Y:S08]  /*b610*/  LDSM.16.M88.4 R8, [R250+0x8100] ;  /* 0x00810000fa08783b */ /* 0x000e700000000200 */
[----:B------:R-:W1:Y:S08]  /*b620*/  LDSM.16.M88.4 R16, [R250+0x8900] ;  /* 0x00890000fa10783b */ /* 0x000e700000000200 */
[----:B------:R-:W1:Y:S08]  /*b630*/  LDSM.16.M88.4 R24, [R250+0x9100] ;  /* 0x00910000fa18783b */ /* 0x000e700000000200 */
[----:B------:R-:W1:Y:S08]  /*b640*/  LDSM.16.M88.4 R32, [R250+0x9900] ;  /* 0x00990000fa20783b */ /* 0x000e700000000200 */
[----:B------:R-:W1:Y:S02]  /*b650*/  LDSM.16.M88.4 R40, [R250+0xa100] ;  /* 0x00a10000fa28783b */ /* 0x000e640000000200 */
[C---:B-1----:R-:W-:Y:S06]  /*b660*/  HMMA.16816.F32 R4, R136.reuse, R8, RZ ;  /* 0x000000088804723c */ /* 0x042fec00000018ff */
[----:B------:R-:W-:Y:S02]  /*b670*/  LDSM.16.M88.4 R48, [R250+0xa900] ;  /* 0x00a90000fa30783b */ /* 0x000fe40000000200 */
[C---:B------:R-:W-:Y:S06]  /*b680*/  HMMA.16816.F32 R8, R136.reuse, R10, RZ ;  /* 0x0000000a8808723c */ /* 0x040fec00000018ff */
[----:B------:R-:W-:Y:S02]  /*b690*/  LDSM.16.M88.4 R56, [R250+0xb100] ;  /* 0x00b10000fa38783b */ /* 0x000fe40000000200 */
[C---:B------:R-:W-:Y:S06]  /*b6a0*/  HMMA.16816.F32 R12, R136.reuse, R16, RZ ;  /* 0x00000010880c723c */ /* 0x040fec00000018ff */
[----:B------:R-:W-:Y:S02]  /*b6b0*/  LDSM.16.M88.4 R64, [R250+0xb900] ;  /* 0x00b90000fa40783b */ /* 0x000fe40000000200 */
[C---:B------:R-:W-:Y:S06]  /*b6c0*/  HMMA.16816.F32 R16, R136.reuse, R18, RZ ;  /* 0x000000128810723c */ /* 0x040fec00000018ff */
[----:B------:R-:W-:Y:S02]  /*b6d0*/  LDSM.16.M88.4 R140, [R249] ;  /* 0x00000000f98c783b */ /* 0x000fe40000000200 */
[C---:B------:R-:W-:Y:S06]  /*b6e0*/  HMMA.16816.F32 R20, R136.reuse, R24, RZ ;  /* 0x000000188814723c */ /* 0x040fec00000018ff */
[----:B------:R-:W-:Y:S02]  /*b6f0*/  LDSM.16.M88.4 R144, [R243] ;  /* 0x00000000f390783b */ /* 0x000fe40000000200 */
[C---:B------:R-:W-:Y:S06]  /*b700*/  HMMA.16816.F32 R24, R136.reuse, R26, RZ ;  /* 0x0000001a8818723c */ /* 0x040fec00000018ff */
[----:B------:R-:W-:Y:S02]  /*b710*/  LDSM.16.M88.4 R148, [R242] ;  /* 0x00000000f294783b */ /* 0x000fe40000000200 */
[C---:B------:R-:W-:Y:S06]  /*b720*/  HMMA.16816.F32 R28, R136.reuse, R32, RZ ;  /* 0x00000020881c723c */ /* 0x040fec00000018ff */
[----:B------:R-:W1:Y:S02]  /*b730*/  SHFL.IDX PT, R52, R60, RZ, 0x181f ;  /* 0x00181fff3c347589 */ /* 0x000e6400000e0000 */
[C---:B------:R-:W-:Y:S06]  /*b740*/  HMMA.16816.F32 R32, R136.reuse, R34, RZ ;  /* 0x000000228820723c */ /* 0x040fec00000018ff */
[----:B------:R-:W1:Y:S02]  /*b750*/  SHFL.IDX PT, R53, R2, RZ, 0x181f ;  /* 0x00181fff02357589 */ /* 0x000e6400000e0000 */
[C---:B------:R-:W-:Y:S06]  /*b760*/  HMMA.16816.F32 R36, R136.reuse, R40, RZ ;  /* 0x000000288824723c */ /* 0x040fec00000018ff */
[----:B------:R-:W1:Y:S02]  /*b770*/  SHFL.IDX PT, R54, R60, 0x1, 0x181f ;  /* 0x00381f003c367f89 */ /* 0x000e6400000e0000 */
[C---:B------:R-:W-:Y:S01]  /*b780*/  HMMA.16816.F32 R40, R136.reuse, R42, RZ ;  /* 0x0000002a8828723c */ /* 0x040fe200000018ff */
[C---:B-1----:R-:W-:Y:S05]  /*b790*/  IADD3 R62, P0, R52.reuse, R193, RZ ;  /* 0x000000c1343e7210 */ /* 0x042fea0007f1e0ff */
[----:B------:R-:W-:Y:S01]  /*b7a0*/  LDSM.16.M88.4 R152, [R241] ;  /* 0x00000000f198783b */ /* 0x000fe20000000200 */
[----:B------:R-:W-:Y:S01]  /*b7b0*/  IADD3 R180, P6, R52, R195, RZ ;  /* 0x000000c334b47210 */ /* 0x000fe20007fde0ff */
[C---:B------:R-:W-:Y:S01]  /*b7c0*/  HMMA.16816.F32 R44, R136.reuse, R48, RZ ;  /* 0x00000030882c723c */ /* 0x040fe200000018ff */
[C---:B------:R-:W-:Y:S05]  /*b7d0*/  IADD3.X R63, R53.reuse, R192, RZ, P0, !PT ;  /* 0x000000c0353f7210 */ /* 0x040fea00007fe4ff */
[----:B------:R-:W-:Y:S01]  /*b7e0*/  LDSM.16.M88.4 R156, [R240] ;  /* 0x00000000f09c783b */ /* 0x000fe20000000200 */
[----:B------:R-:W-:Y:S01]  /*b7f0*/  IADD3.X R181, R53, R194, RZ, P6, !PT ;  /* 0x000000c235b57210 */ /* 0x000fe200037fe4ff */
[C---:B------:R-:W-:Y:S01]  /*b800*/  HMMA.16816.F32 R48, R136.reuse, R50, RZ ;  /* 0x000000328830723c */ /* 0x040fe200000018ff */
[C---:B------:R-:W-:Y:S05]  /*b810*/  IADD3 R182, P1, R54.reuse, R193, RZ ;  /* 0x000000c136b67210 */ /* 0x040fea0007f3e0ff */
[----:B------:R-:W-:Y:S01]  /*b820*/  LDSM.16.M88.4 R160, [R239] ;  /* 0x00000000efa0783b */ /* 0x000fe20000000200 */
[----:B------:R-:W-:Y:S02]  /*b830*/  IADD3 R178, P0, R54, R195, RZ ;  /* 0x000000c336b27210 */ /* 0x000fe40007f1e0ff */
[C---:B------:R-:W-:Y:S05]  /*b840*/  HMMA.16816.F32 R52, R136.reuse, R56, RZ ;  /* 0x000000388834723c */ /* 0x040fea00000018ff */
[----:B------:R-:W-:Y:S03]  /*b850*/  LDSM.16.M88.4 R164, [R238] ;  /* 0x00000000eea4783b */ /* 0x000fe60000000200 */
[C---:B------:R-:W-:Y:S05]  /*b860*/  HMMA.16816.F32 R56, R136.reuse, R58, RZ ;  /* 0x0000003a8838723c */ /* 0x040fea00000018ff */
[----:B------:R-:W-:Y:S08]  /*b870*/  LDSM.16.M88.4 R172, [R237] ;  /* 0x00000000edac783b */ /* 0x000ff00000000200 */
[----:B------:R-:W1:Y:S08]  /*b880*/  SHFL.IDX PT, R61, R2, 0x1, 0x181f ;  /* 0x00381f00023d7f89 */ /* 0x000e7000000e0000 */
[----:B------:R-:W1:Y:S08]  /*b890*/  SHFL.IDX PT, R0, R60, 0x2, 0x181f ;  /* 0x00581f003c007f89 */ /* 0x000e7000000e0000 */
[----:B------:R-:W1:Y:S02]  /*b8a0*/  SHFL.IDX PT, R132, R60, 0x3, 0x181f ;  /* 0x00781f003c847f89 */ /* 0x000e6400000e0000 */
[C---:B-1----:R-:W-:Y:S06]  /*b8b0*/  IADD3.X R183, R61.reuse, R192, RZ, P1, !PT ;  /* 0x000000c03db77210 */ /* 0x042fec0000ffe4ff */
[----:B------:R-:W1:Y:S01]  /*b8c0*/  SHFL.IDX PT, R133, R2, 0x2, 0x181f ;  /* 0x00581f0002857f89 */ /* 0x000e6200000e0000 */
[----:B------:R-:W-:Y:S02]  /*b8d0*/  IADD3.X R179, R61, R194, RZ, P0, !PT ;  /* 0x000000c23db37210 */ /* 0x000fe400007fe4ff */
[C---:B------:R-:W-:Y:S05]  /*b8e0*/  IADD3 R190, P0, R0.reuse, R193, RZ ;  /* 0x000000c100be7210 */ /* 0x040fea0007f1e0ff */
[----:B------:R-:W1:Y:S01]  /*b8f0*/  SHFL.IDX PT, R177, R2, 0x3, 0x181f ;  /* 0x00781f0002b17f89 */ /* 0x000e6200000e0000 */
[----:B------:R-:W-:Y:S02]  /*b900*/  IADD3 R196, P6, R0, R195, RZ ;  /* 0x000000c300c47210 */ /* 0x000fe40007fde0ff */
[C---:B------:R-:W-:Y:S02]  /*b910*/  IADD3 R188, P1, R132.reuse, R193, RZ ;  /* 0x000000c184bc7210 */ /* 0x040fe40007f3e0ff */
[C---:B-1----:R-:W-:Y:S02]  /*b920*/  IADD3.X R191, R133.reuse, R192, RZ, P0, !PT ;  /* 0x000000c085bf7210 */ /* 0x042fe400007fe4ff */
[----:B------:R-:W-:Y:S02]  /*b930*/  IADD3.X R197, R133, R194, RZ, P6, !PT ;  /* 0x000000c285c57210 */ /* 0x000fe400037fe4ff */
[----:B------:R-:W-:Y:S02]  /*b940*/  IADD3 R132, P0, R132, R195, RZ ;  /* 0x000000c384847210 */ /* 0x000fe40007f1e0ff */
[C---:B------:R-:W-:Y:S02]  /*b950*/  IADD3.X R189, R177.reuse, R192, RZ, P1, !PT ;  /* 0x000000c0b1bd7210 */ /* 0x040fe40000ffe4ff */
[----:B------:R-:W-:Y:S02]  /*b960*/  IADD3.X R133, R177, R194, RZ, P0, !PT ;  /* 0x000000c2b1857210 */ /* 0x000fe400007fe4ff */
[----:B------:R-:W-:Y:S01]  /*b970*/  PLOP3.LUT P0, PT, PT, PT, UP0, 0x80, 0x0 ;  /* 0x000000000000781c */ /* 0x000fe20003f0f008 */
[----:B--2---:R1:W-:Y:S08]  /*b980*/  LDGSTS.E.BYPASS.LTC128B.128 [R134], [R62.64], !P5 ;  /* 0x000000003e867fae */ /* 0x0043f0000e901d4e */
[----:B---3--:R2:W-:Y:S08]  /*b990*/  LDGSTS.E.BYPASS.LTC128B.128 [R187], [R180.64], !P4 ;  /* 0x00000000b4bb7fae */ /* 0x0085f0000e101d4e */
[----:B----4-:R2:W-:Y:S08]  /*b9a0*/  LDGSTS.E.BYPASS.LTC128B.128 [R186], [R182.64], !P5 ;  /* 0x00000000b6ba7fae */ /* 0x0105f0000e901d4e */
[----:B-----5:R3:W-:Y:S01]  /*b9b0*/  LDGSTS.E.BYPASS.LTC128B.128 [R185], [R178.64], !P4 ;  /* 0x00000000b2b97fae */ /* 0x0207e2000e101d4e */
[C---:B-1----:R-:W-:Y:S07]  /*b9c0*/  HMMA.16816.F32 R60, R136.reuse, R64, RZ ;  /* 0x00000040883c723c */ /* 0x042fee00000018ff */
[----:B------:R1:W-:Y:S01]  /*b9d0*/  LDGSTS.E.BYPASS.LTC128B.128 [R184], [R190.64], !P5 ;  /* 0x00000000beb87fae */ /* 0x0003e2000e901d4e */
[----:B------:R-:W-:Y:S07]  /*b9e0*/  HMMA.16816.F32 R64, R136, R66, RZ ;  /* 0x000000428840723c */ /* 0x000fee00000018ff */
[----:B------:R3:W-:Y:S01]  /*b9f0*/  LDGSTS.E.BYPASS.LTC128B.128 [R176], [R196.64], !P4 ;  /* 0x00000000c4b07fae */ /* 0x0007e2000e101d4e */
[C---:B------:R-:W-:Y:S07]  /*ba00*/  HMMA.16816.F32 R4, R168.reuse, R140, R4 ;  /* 0x0000008ca804723c */ /* 0x040fee0000001804 */
[----:B------:R4:W-:Y:S01]  /*ba10*/  LDGSTS.E.BYPASS.LTC128B.128 [R134+0x3000], [R188.64], !P5 ;  /* 0x03000000bc867fae */ /* 0x0009e2000e901d4e */
[C---:B------:R-:W-:Y:S07]  /*ba20*/  HMMA.16816.F32 R8, R168.reuse, R142, R8 ;  /* 0x0000008ea808723c */ /* 0x040fee0000001808 */
[----:B------:R5:W-:Y:S01]  /*ba30*/  LDGSTS.E.BYPASS.LTC128B.128 [R134+0x7000], [R132.64], !P4 ;  /* 0x0700000084867fae */ /* 0x000be2000e101d4e */
[C---:B------:R-:W-:Y:S07]  /*ba40*/  HMMA.16816.F32 R12, R168.reuse, R144, R12 ;  /* 0x00000090a80c723c */ /* 0x040fee000000180c */
[----:B--2---:R-:W-:Y:S01]  /*ba50*/  LDSM.16.M88.4 R180, [R247+0x8900] ;  /* 0x00890000f7b4783b */ /* 0x004fe20000000200 */
[C---:B------:R-:W-:Y:S07]  /*ba60*/  HMMA.16816.F32 R16, R168.reuse, R146, R16 ;  /* 0x00000092a810723c */ /* 0x040fee0000001810 */
[----:B------:R-:W0:Y:S01]  /*ba70*/  LDGDEPBAR ;  /* 0x00000000000079af */ /* 0x000e220000000000 */
[C---:B------:R-:W-:Y:S07]  /*ba80*/  HMMA.16816.F32 R20, R168.reuse, R148, R20 ;  /* 0x00000094a814723c */ /* 0x040fee0000001814 */
[----:B---3--:R-:W2:Y:S01]  /*ba90*/  LDSM.16.M88.4 R176, [R247+0x8100] ;  /* 0x00810000f7b0783b */ /* 0x008ea20000000200 */
[C---:B------:R-:W-:Y:S07]  /*baa0*/  HMMA.16816.F32 R24, R168.reuse, R150, R24 ;  /* 0x00000096a818723c */ /* 0x040fee0000001818 */
[----:B-1----:R-:W1:Y:S01]  /*bab0*/  LDSM.16.M88.4 R184, [R247+0x9100] ;  /* 0x00910000f7b8783b */ /* 0x002e620000000200 */
[C---:B------:R-:W-:Y:S07]  /*bac0*/  HMMA.16816.F32 R28, R168.reuse, R152, R28 ;  /* 0x00000098a81c723c */ /* 0x040fee000000181c */
[----:B------:R-:W3:Y:S01]  /*bad0*/  LDSM.16.M88.4 R140, [R247+0x9900] ;  /* 0x00990000f78c783b */ /* 0x000ee20000000200 */
[C---:B------:R-:W-:Y:S07]  /*bae0*/  HMMA.16816.F32 R32, R168.reuse, R154, R32 ;  /* 0x0000009aa820723c */ /* 0x040fee0000001820 */
[----:B------:R-:W1:Y:S01]  /*baf0*/  LDSM.16.M88.4 R144, [R247+0xa100] ;  /* 0x00a10000f790783b */ /* 0x000e620000000200 */
[C---:B------:R-:W-:Y:S07]  /*bb00*/  HMMA.16816.F32 R36, R168.reuse, R156, R36 ;  /* 0x0000009ca824723c */ /* 0x040fee0000001824 */
[----:B------:R-:W1:Y:S01]  /*bb10*/  LDSM.16.M88.4 R148, [R247+0xa900] ;  /* 0x00a90000f794783b */ /* 0x000e620000000200 */
[C---:B------:R-:W-:Y:S07]  /*bb20*/  HMMA.16816.F32 R40, R168.reuse, R158, R40 ;  /* 0x0000009ea828723c */ /* 0x040fee0000001828 */
[----:B------:R-:W1:Y:S01]  /*bb30*/  LDSM.16.M88.4 R152, [R247+0xb100] ;  /* 0x00b10000f798783b */ /* 0x000e620000000200 */
[C---:B------:R-:W-:Y:S07]  /*bb40*/  HMMA.16816.F32 R44, R168.reuse, R160, R44 ;  /* 0x000000a0a82c723c */ /* 0x040fee000000182c */
[----:B------:R-:W1:Y:S01]  /*bb50*/  LDSM.16.M88.4 R156, [R247+0xb900] ;  /* 0x00b90000f79c783b */ /* 0x000e620000000200 */
[C---:B------:R-:W-:Y:S07]  /*bb60*/  HMMA.16816.F32 R48, R168.reuse, R162, R48 ;  /* 0x000000a2a830723c */ /* 0x040fee0000001830 */
[----:B------:R-:W1:Y:S01]  /*bb70*/  LDSM.16.M88.4 R160, [R236] ;  /* 0x00000000eca0783b */ /* 0x000e620000000200 */
[C---:B------:R-:W-:Y:S07]  /*bb80*/  HMMA.16816.F32 R52, R168.reuse, R164, R52 ;  /* 0x000000a4a834723c */ /* 0x040fee0000001834 */
[----:B----4-:R-:W-:Y:S01]  /*bb90*/  LDSM.16.M88.4 R188, [R247+0xf900] ;  /* 0x00f90000f7bc783b */ /* 0x010fe20000000200 */
[C---:B------:R-:W-:Y:S07]  /*bba0*/  HMMA.16816.F32 R56, R168.reuse, R166, R56 ;  /* 0x000000a6a838723c */ /* 0x040fee0000001838 */
[----:B------:R-:W4:Y:S01]  /*bbb0*/  LDSM.16.M88.4 R164, [R236+0x800] ;  /* 0x00080000eca4783b */ /* 0x000f220000000200 */
        /* <DEDUP_REMOVED lines=8> */
[----:B------:R-:W-:Y:S07]  /*bc40*/  LDSM.16.M88.4 R180, [R236+0x3800] ;  /* 0x00380000ecb4783b */ /* 0x000fee0000000200 */
[C---:B-1----:R-:W-:Y:S08]  /*bc50*/  HMMA.16816.F32 R20, R204.reuse, R184, R20 ;  /* 0x000000b8cc14723c */ /* 0x042ff00000001814 */
[C---:B------:R-:W-:Y:S01]  /*bc60*/  HMMA.16816.F32 R24, R204.reuse, R186, R24 ;  /* 0x000000bacc18723c */ /* 0x040fe20000001818 */
[----:B------:R-:W-:Y:S07]  /*bc70*/  LDSM.16.M88.4 R184, [R247+0xf100] ;  /* 0x00f10000f7b8783b */ /* 0x000fee0000000200 */
[C---:B---3--:R-:W-:Y:S08]  /*bc80*/  HMMA.16816.F32 R28, R204.reuse, R140, R28 ;  /* 0x0000008ccc1c723c */ /* 0x048ff0000000181c */
[C---:B------:R-:W-:Y:S01]  /*bc90*/  HMMA.16816.F32 R32, R204.reuse, R142, R32 ;  /* 0x0000008ecc20723c */ /* 0x040fe20000001820 */
[----:B------:R-:W1:Y:S07]  /*bca0*/  LDSM.16.M88.4 R140, [R236+0x2000] ;  /* 0x00200000ec8c783b */ /* 0x000e6e0000000200 */
[C---:B------:R-:W-:Y:S08]  /*bcb0*/  HMMA.16816.F32 R36, R204.reuse, R144, R36 ;  /* 0x00000090cc24723c */ /* 0x040ff00000001824 */
[C---:B------:R-:W-:Y:S01]  /*bcc0*/  HMMA.16816.F32 R40, R204.reuse, R146, R40 ;  /* 0x00000092cc28723c */ /* 0x040fe20000001828 */
[----:B------:R-:W3:Y:S07]  /*bcd0*/  LDSM.16.M88.4 R144, [R236+0x2800] ;  /* 0x00280000ec90783b */ /* 0x000eee0000000200 */
        /* <DEDUP_REMOVED lines=12> */
[C---:B----4-:R-:W-:Y:S08]  /*bda0*/  HMMA.16816.F32 R12, R208.reuse, R164, R12 ;  /* 0x000000a4d00c723c */ /* 0x050ff0000000180c */
[C---:B------:R-:W-:Y:S01]  /*bdb0*/  HMMA.16816.F32 R16, R208.reuse, R166, R16 ;  /* 0x000000a6d010723c */ /* 0x040fe20000001810 */
[----:B------:R-:W4:Y:S07]  /*bdc0*/  LDSM.16.M88.4 R164, [R250+0xd900] ;  /* 0x00d90000faa4783b */ /* 0x000f2e0000000200 */
[C---:B------:R-:W-:Y:S08]  /*bdd0*/  HMMA.16816.F32 R20, R208.reuse, R172, R20 ;  /* 0x000000acd014723c */ /* 0x040ff00000001814 */
[C---:B------:R-:W-:Y:S01]  /*bde0*/  HMMA.16816.F32 R24, R208.reuse, R174, R24 ;  /* 0x000000aed018723c */ /* 0x040fe20000001818 */
[----:B------:R-:W4:Y:S07]  /*bdf0*/  LDSM.16.M88.4 R172, [R250+0xe100] ;  /* 0x00e10000faac783b */ /* 0x000f2e0000000200 */
[C---:B--2---:R-:W-:Y:S08]  /*be00*/  HMMA.16816.F32 R28, R208.reuse, R176, R28 ;  /* 0x000000b0d01c723c */ /* 0x044ff0000000181c */
[C---:B------:R-:W-:Y:S01]  /*be10*/  HMMA.16816.F32 R32, R208.reuse, R178, R32 ;  /* 0x000000b2d020723c */ /* 0x040fe20000001820 */
[----:B------:R-:W-:Y:S07]  /*be20*/  LDSM.16.M88.4 R176, [R235] ;  /* 0x00000000ebb0783b */ /* 0x000fee0000000200 */
[C---:B-1----:R-:W-:Y:S08]  /*be30*/  HMMA.16816.F32 R36, R208.reuse, R140, R36 ;  /* 0x0000008cd024723c */ /* 0x042ff00000001824 */
[C---:B------:R-:W-:Y:S01]  /*be40*/  HMMA.16816.F32 R40, R208.reuse, R142, R40 ;  /* 0x0000008ed028723c */ /* 0x040fe20000001828 */
[----:B------:R-:W1:Y:S07]  /*be50*/  LDSM.16.M88.4 R140, [R250+0xe900] ;  /* 0x00e90000fa8c783b */ /* 0x000e6e0000000200 */
[C---:B---3--:R-:W-:Y:S08]  /*be60*/  HMMA.16816.F32 R44, R208.reuse, R144, R44 ;  /* 0x00000090d02c723c */ /* 0x048ff0000000182c */
[C---:B------:R-:W-:Y:S01]  /*be70*/  HMMA.16816.F32 R48, R208.reuse, R146, R48 ;  /* 0x00000092d030723c */ /* 0x040fe20000001830 */
[----:B------:R-:W2:Y:S07]  /*be80*/  LDSM.16.M88.4 R144, [R250+0xf100] ;  /* 0x00f10000fa90783b */ /* 0x000eae0000000200 */
[C---:B------:R-:W-:Y:S08]  /*be90*/  HMMA.16816.F32 R52, R208.reuse, R148, R52 ;  /* 0x00000094d034723c */ /* 0x040ff00000001834 */
[C---:B------:R-:W-:Y:S01]  /*bea0*/  HMMA.16816.F32 R56, R208.reuse, R150, R56 ;  /* 0x00000096d038723c */ /* 0x040fe20000001838 */
[----:B------:R-:W3:Y:S07]  /*beb0*/  LDSM.16.M88.4 R148, [R250+0xf900] ;  /* 0x00f90000fa94783b */ /* 0x000eee0000000200 */
[C---:B------:R-:W-:Y:S08]  /*bec0*/  HMMA.16816.F32 R60, R208.reuse, R180, R60 ;  /* 0x000000b4d03c723c */ /* 0x040ff0000000183c */
[----:B------:R-:W-:Y:S01]  /*bed0*/  HMMA.16816.F32 R64, R208, R182, R64 ;  /* 0x000000b6d040723c */ /* 0x000fe20000001840 */
[----:B------:R-:W1:Y:S07]  /*bee0*/  LDSM.16.M88.4 R180, [R234] ;  /* 0x00000000eab4783b */ /* 0x000e6e0000000200 */
        /* <DEDUP_REMOVED lines=11> */
[----:B------:R-:W-:Y:S07]  /*bfa0*/  LDSM.16.M88.4 R164, [R247+0xd100] ;  /* 0x00d10000f7a4783b */ /* 0x000fee0000000200 */
[C---:B------:R-:W-:Y:S08]  /*bfb0*/  HMMA.16816.F32 R36, R212.reuse, R172, R36 ;  /* 0x000000acd424723c */ /* 0x040ff00000001824 */
[C---:B------:R-:W-:Y:S01]  /*bfc0*/  HMMA.16816.F32 R40, R212.reuse, R174, R40 ;  /* 0x000000aed428723c */ /* 0x040fe20000001828 */
[----:B------:R-:W-:Y:S07]  /*bfd0*/  LDSM.16.M88.4 R172, [R247+0xd900] ;  /* 0x00d90000f7ac783b */ /* 0x000fee0000000200 */
[C---:B-1----:R-:W-:Y:S08]  /*bfe0*/  HMMA.16816.F32 R44, R212.reuse, R140, R44 ;  /* 0x0000008cd42c723c */ /* 0x042ff0000000182c */
[C---:B------:R-:W-:Y:S01]  /*bff0*/  HMMA.16816.F32 R48, R212.reuse, R142, R48 ;  /* 0x0000008ed430723c */ /* 0x040fe20000001830 */
[----:B------:R-:W1:Y:S07]  /*c000*/  LDSM.16.M88.4 R140, [R230] ;  /* 0x00000000e68c783b */ /* 0x000e6e0000000200 */
[C---:B--2---:R-:W-:Y:S08]  /*c010*/  HMMA.16816.F32 R52, R212.reuse, R144, R52 ;  /* 0x00000090d434723c */ /* 0x044ff00000001834 */
[C---:B------:R-:W-:Y:S01]  /*c020*/  HMMA.16816.F32 R56, R212.reuse, R146, R56 ;  /* 0x00000092d438723c */ /* 0x040fe20000001838 */
[----:B------:R-:W2:Y:S07]  /*c030*/  LDSM.16.M88.4 R144, [R229] ;  /* 0x00000000e590783b */ /* 0x000eae0000000200 */
[C---:B---3--:R-:W-:Y:S08]  /*c040*/  HMMA.16816.F32 R60, R212.reuse, R148, R60 ;  /* 0x00000094d43c723c */ /* 0x048ff0000000183c */
[----:B------:R-:W-:Y:S01]  /*c050*/  HMMA.16816.F32 R64, R212, R150, R64 ;  /* 0x00000096d440723c */ /* 0x000fe20000001840 */
[----:B------:R-:W3:Y:S07]  /*c060*/  LDSM.16.M88.4 R148, [R228] ;  /* 0x00000000e494783b */ /* 0x000eee0000000200 */
        /* <DEDUP_REMOVED lines=8> */
[----:B------:R-:W4:Y:S07]  /*c0f0*/  LDSM.16.M88.4 R152, [R247+0xc100] ;  /* 0x00c10000f798783b */ /* 0x000f2e0000000200 */
[C---:B------:R-:W-:Y:S08]  /*c100*/  HMMA.16816.F32 R28, R216.reuse, R156, R28 ;  /* 0x0000009cd81c723c */ /* 0x040ff0000000181c */
[C---:B------:R-:W-:Y:S01]  /*c110*/  HMMA.16816.F32 R32, R216.reuse, R158, R32 ;  /* 0x0000009ed820723c */ /* 0x040fe20000001820 */
[----:B------:R-:W3:Y:S07]  /*c120*/  LDSM.16.M88.4 R156, [R247+0xc900] ;  /* 0x00c90000f79c783b */ /* 0x000eee0000000200 */
[C---:B------:R-:W-:Y:S08]  /*c130*/  HMMA.16816.F32 R36, R216.reuse, R160, R36 ;  /* 0x000000a0d824723c */ /* 0x040ff00000001824 */
[C---:B------:R-:W-:Y:S01]  /*c140*/  HMMA.16816.F32 R40, R216.reuse, R162, R40 ;  /* 0x000000a2d828723c */ /* 0x040fe20000001828 */
[----:B------:R-:W4:Y:S07]  /*c150*/  LDSM.16.M88.4 R160, [R236+0x4000] ;  /* 0x00400000eca0783b */ /* 0x000f2e0000000200 */
[C---:B-1----:R-:W-:Y:S08]  /*c160*/  HMMA.16816.F32 R44, R216.reuse, R140, R44 ;  /* 0x0000008cd82c723c */ /* 0x042ff0000000182c */
[C---:B------:R-:W-:Y:S01]  /*c170*/  HMMA.16816.F32 R48, R216.reuse, R142, R48 ;  /* 0x0000008ed830723c */ /* 0x040fe20000001830 */
[----:B------:R-:W1:Y:S07]  /*c180*/  LDSM.16.M88.4 R140, [R236+0x4800] ;  /* 0x00480000ec8c783b */ /* 0x000e6e0000000200 */
[C---:B--2---:R-:W-:Y:S08]  /*c190*/  HMMA.16816.F32 R52, R216.reuse, R144, R52 ;  /* 0x00000090d834723c */ /* 0x044ff00000001834 */
[C---:B------:R-:W-:Y:S08]  /*c1a0*/  HMMA.16816.F32 R56, R216.reuse, R146, R56 ;  /* 0x00000092d838723c */ /* 0x040ff00000001838 */
[C---:B---3--:R-:W-:Y:S08]  /*c1b0*/  HMMA.16816.F32 R60, R216.reuse, R148, R60 ;  /* 0x00000094d83c723c */ /* 0x048ff0000000183c */
[----:B------:R-:W-:Y:S08]  /*c1c0*/  HMMA.16816.F32 R64, R216, R150, R64 ;  /* 0x00000096d840723c */ /* 0x000ff00000001840 */
[C---:B----4-:R-:W-:Y:S08]  /*c1d0*/  HMMA.16816.F32 R4, R220.reuse, R152, R4 ;  /* 0x00000098dc04723c */ /* 0x050ff00000001804 */
        /* <DEDUP_REMOVED lines=26> */
[----:B------:R-:W-:Y:S01]  /*c380*/  MUFU.TANH R141, R9 ;  /* 0x00000009008d7308 */ /* 0x000fe20000002400 */
[----:B------:R-:W-:Y:S02]  /*c390*/  FMUL.FTZ R0, R7, c[0x0][0x320] ;  /* 0x0000c80007007a20 */ /* 0x000fe40000410000 */
[----:B------:R-:W2:Y:S01]  /*c3a0*/  LDSM.16.M88.4 R4, [R236+0x5000] ;  /* 0x00500000ec04783b */ /* 0x000ea20000000200 */
[----:B------:R-:W-:Y:S02]  /*c3b0*/  FMUL.FTZ R148, R8, c[0x0][0x320] ;  /* 0x0000c80008947a20 */ /* 0x000fe40000410000 */
[----:B------:R-:W-:Y:S02]  /*c3c0*/  FMUL.FTZ R13, R13, c[0x0][0x320] ;  /* 0x0000c8000d0d7a20 */ /* 0x000fe40000410000 */
[----:B------:R-:W-:Y:S02]  /*c3d0*/  FMUL.FTZ R14, R14, c[0x0][0x320] ;  /* 0x0000c8000e0e7a20 */ /* 0x000fe40000410000 */
[----:B------:R-:W-:Y:S01]  /*c3e0*/  MUFU.TANH R140, R10 ;  /* 0x0000000a008c7308 */ /* 0x000fe20000002400 */
[----:B------:R-:W-:Y:S02]  /*c3f0*/  FMUL.FTZ R152, R16, c[0x0][0x320] ;  /* 0x0000c80010987a20 */ /* 0x000fe40000410000 */
[----:B------:R-:W-:Y:S01]  /*c400*/  FMUL.FTZ R15, R15, c[0x0][0x320] ;  /* 0x0000c8000f0f7a20 */ /* 0x000fe20000410000 */
[----:B-1----:R1:W-:Y:S01]  /*c410*/  STL [R1+0x48], R2 ;  /* 0x0000480201007387 */ /* 0x0023e20000100800 */
[----:B------:R-:W-:Y:S02]  /*c420*/  FMUL.FTZ R17, R17, c[0x0][0x320] ;  /* 0x0000c80011117a20 */ /* 0x000fe40000410000 */
[----:B------:R-:W-:Y:S02]  /*c430*/  FMUL.FTZ R18, R18, c[0x0][0x320] ;  /* 0x0000c80012127a20 */ /* 0x000fe40000410000 */
[----:B------:R-:W-:Y:S01]  /*c440*/  FMUL.FTZ R19, R19, c[0x0][0x320] ;  /* 0x0000c80013137a20 */ /* 0x000fe20000410000 */
[----:B------:R-:W3:Y:S10]  /*c450*/  MUFU.TANH R0, R0 ;  /* 0x0000000000007308 */ /* 0x000ef40000002400 */
[----:B------:R-:W-:Y:S10]  /*c460*/  MUFU.TANH R144, R144 ;  /* 0x0000009000907308 */ /* 0x000ff40000002400 */
[----:B-1----:R1:W4:Y:S01]  /*c470*/  MUFU.TANH R2, R11 ;  /* 0x0000000b00027308 */ /* 0x0023220000002400 */
[C---:B--2---:R-:W-:Y:S01]  /*c480*/  HMMA.16816.F32 R20, R224.reuse, R4, R20 ;  /* 0x00000004e014723c */ /* 0x044fe20000001814 */
[----:B---3--:R2:W-:Y:S08]  /*c490*/  STL [R1+0x44], R0 ;  /* 0x0000440001007387 */ /* 0x0085f00000100800 */
[----:B------:R-:W-:Y:S01]  /*c4a0*/  MUFU.TANH R145, R145 ;  /* 0x0000009100917308 */ /* 0x000fe20000002400 */
[C---:B------:R-:W-:Y:S01]  /*c4b0*/  HMMA.16816.F32 R24, R224.reuse, R6, R24 ;  /* 0x00000006e018723c */ /* 0x040fe20000001818 */
[----:B------:R-:W-:Y:S08]  /*c4c0*/  LDSM.16.M88.4 R4, [R236+0x6000] ;  /* 0x00600000ec04783b */ /* 0x000ff00000000200 */
[----:B------:R-:W-:Y:S01]  /*c4d0*/  MUFU.TANH R148, R148 ;  /* 0x0000009400947308 */ /* 0x000fe20000002400 */
[----:B-1----:R-:W1:Y:S04]  /*c4e0*/  LDSM.16.M88.4 R8, [R236+0x5800] ;  /* 0x00580000ec08783b */ /* 0x002e680000000200 */
[----:B------:R-:W-:Y:S02]  /*c4f0*/  FMUL.FTZ R156, R20, c[0x0][0x320] ;  /* 0x0000c800149c7a20 */ /* 0x000fe40000410000 */
[----:B--2---:R-:W-:Y:S03]  /*c500*/  FMUL.FTZ R0, R12, c[0x0][0x320] ;  /* 0x0000c8000c007a20 */ /* 0x004fe60000410000 */
[----:B------:R-:W-:Y:S01]  /*c510*/  MUFU.TANH R142, R14 ;  /* 0x0000000e008e7308 */ /* 0x000fe20000002400 */
[----:B------:R-:W-:Y:S01]  /*c520*/  FMUL.FTZ R21, R21, c[0x0][0x320] ;  /* 0x0000c80015157a20 */ /* 0x000fe20000410000 */
[----:B----4-:R2:W-:Y:S01]  /*c530*/  STL [R1+0x4c], R2 ;  /* 0x00004c0201007387 */ /* 0x0105e20000100800 */
[----:B------:R-:W-:Y:S02]  /*c540*/  FMUL.FTZ R22, R22, c[0x0][0x320] ;  /* 0x0000c80016167a20 */ /* 0x000fe40000410000 */
[----:B------:R-:W-:Y:S02]  /*c550*/  FMUL.FTZ R187, R24, c[0x0][0x320] ;  /* 0x0000c80018bb7a20 */ /* 0x000fe40000410000 */
[----:B------:R-:W-:Y:S02]  /*c560*/  FMUL.FTZ R23, R23, c[0x0][0x320] ;  /* 0x0000c80017177a20 */ /* 0x000fe40000410000 */
[----:B------:R-:W-:Y:S01]  /*c570*/  FMUL.FTZ R25, R25, c[0x0][0x320] ;  /* 0x0000c80019197a20 */ /* 0x000fe20000410000 */
[----:B------:R-:W-:Y:S01]  /*c580*/  MUFU.TANH R160, R15 ;  /* 0x0000000f00a07308 */ /* 0x000fe20000002400 */
[----:B------:R-:W-:Y:S02]  /*c590*/  FMUL.FTZ R26, R26, c[0x0][0x320] ;  /* 0x0000c8001a1a7a20 */ /* 0x000fe40000410000 */
[----:B------:R-:W-:Y:S07]  /*c5a0*/  FMUL.FTZ R27, R27, c[0x0][0x320] ;  /* 0x0000c8001b1b7a20 */ /* 0x000fee0000410000 */
[----:B------:R-:W-:Y:S10]  /*c5b0*/  MUFU.TANH R152, R152 ;  /* 0x0000009800987308 */ /* 0x000ff40000002400 */
[----:B--2---:R-:W2:Y:S01]  /*c5c0*/  MUFU.TANH R2, R0 ;  /* 0x0000000000027308 */ /* 0x004ea20000002400 */
[C---:B-1----:R-:W-:Y:S09]  /*c5d0*/  HMMA.16816.F32 R28, R224.reuse, R8, R28 ;  /* 0x00000008e01c723c */ /* 0x042ff2000000181c */
[----:B------:R-:W1:Y:S01]  /*c5e0*/  MUFU.TANH R0, R13 ;  /* 0x0000000d00007308 */ /* 0x000e620000002400 */
[C---:B------:R-:W-:Y:S01]  /*c5f0*/  HMMA.16816.F32 R32, R224.reuse, R10, R32 ;  /* 0x0000000ae020723c */ /* 0x040fe20000001820 */
[----:B------:R-:W3:Y:S08]  /*c600*/  LDSM.16.M88.4 R8, [R236+0x6800] ;  /* 0x00680000ec08783b */ /* 0x000ef00000000200 */
[----:B------:R-:W4:Y:S01]  /*c610*/  MUFU.TANH R157, R17 ;  /* 0x00000011009d7308 */ /* 0x000f220000002400 */
[C---:B------:R-:W-:Y:S01]  /*c620*/  HMMA.16816.F32 R36, R224.reuse, R4, R36 ;  /* 0x00000004e024723c */ /* 0x040fe20000001824 */
[----:B--2---:R-:W-:Y:S03]  /*c630*/  STL [R1+0x40], R2 ;  /* 0x0000400201007387 */ /* 0x004fe60000100800 */
[----:B------:R-:W-:Y:S04]  /*c640*/  FMUL.FTZ R164, R28, c[0x0][0x320] ;  /* 0x0000c8001ca47a20 */ /* 0x000fe80000410000 */
[C---:B------:R-:W-:Y:S01]  /*c650*/  HMMA.16816.F32 R40, R224.reuse, R6, R40 ;  /* 0x00000006e028723c */ /* 0x040fe20000001828 */
[----:B------:R-:W2:Y:S01]  /*c660*/  MUFU.TANH R154, R18 ;  /* 0x00000012009a7308 */ /* 0x000ea20000002400 */
[----:B------:R-:W2:Y:S02]  /*c670*/  LDSM.16.M88.4 R4, [R236+0x7000] ;  /* 0x00700000ec04783b */ /* 0x000ea40000000200 */
[----:B------:R-:W-:Y:S02]  /*c680*/  FMUL.FTZ R29, R29, c[0x0][0x320] ;  /* 0x0000c8001d1d7a20 */ /* 0x000fe40000410000 */
[----:B------:R-:W-:Y:S02]  /*c690*/  FMUL.FTZ R30, R30, c[0x0][0x320] ;  /* 0x0000c8001e1e7a20 */ /* 0x000fe40000410000 */
[----:B------:R-:W-:Y:S02]  /*c6a0*/  FMUL.FTZ R172, R32, c[0x0][0x320] ;  /* 0x0000c80020ac7a20 */ /* 0x000fe40000410000 */
[----:B-1----:R1:W-:Y:S01]  /*c6b0*/  STL [R1+0x3c], R0 ;  /* 0x00003c0001007387 */ /* 0x0023e20000100800 */
[----:B------:R-:W1:Y:S01]  /*c6c0*/  MUFU.TANH R167, R19 ;  /* 0x0000001300a77308 */ /* 0x000e620000002400 */
[----:B------:R-:W-:Y:S02]  /*c6d0*/  FMUL.FTZ R31, R31, c[0x0][0x320] ;  /* 0x0000c8001f1f7a20 */ /* 0x000fe40000410000 */
[----:B------:R-:W-:Y:S02]  /*c6e0*/  FMUL.FTZ R33, R33, c[0x0][0x320] ;  /* 0x0000c80021217a20 */ /* 0x000fe40000410000 */
[----:B------:R-:W-:Y:S02]  /*c6f0*/  FMUL.FTZ R34, R34, c[0x0][0x320] ;  /* 0x0000c80022227a20 */ /* 0x000fe40000410000 */
[----:B------:R-:W-:Y:S02]  /*c700*/  FMUL.FTZ R35, R35, c[0x0][0x320] ;  /* 0x0000c80023237a20 */ /* 0x000fe40000410000 */
[----:B------:R-:W-:Y:S01]  /*c710*/  FMUL.FTZ R37, R37, c[0x0][0x320] ;  /* 0x0000c80025257a20 */ /* 0x000fe20000410000 */
[----:B------:R-:W4:Y:S01]  /*c720*/  MUFU.TANH R156, R156 ;  /* 0x0000009c009c7308 */ /* 0x000f220000002400 */
[----:B------:R-:W-:Y:S01]  /*c730*/  FMUL.FTZ R38, R38, c[0x0][0x320] ;  /* 0x0000c80026267a20 */ /* 0x000fe20000410000 */
[C---:B---3--:R-:W-:Y:S03]  /*c740*/  HMMA.16816.F32 R44, R224.reuse, R8, R44 ;  /* 0x00000008e02c723c */ /* 0x048fe6000000182c */
[----:B------:R-:W-:Y:S02]  /*c750*/  FMUL.FTZ R198, R40, c[0x0][0x320] ;  /* 0x0000c80028c67a20 */ /* 0x000fe40000410000 */
[----:B------:R-:W-:Y:S03]  /*c760*/  FMUL.FTZ R39, R39, c[0x0][0x320] ;  /* 0x0000c80027277a20 */ /* 0x000fe60000410000 */
[----:B------:R-:W3:Y:S01]  /*c770*/  MUFU.TANH R183, R21 ;  /* 0x0000001500b77308 */ /* 0x000ee20000002400 */
[C---:B------:R-:W-:Y:S01]  /*c780*/  HMMA.16816.F32 R48, R224.reuse, R10, R48 ;  /* 0x0000000ae030723c */ /* 0x040fe20000001830 */
[----:B------:R-:W3:Y:S01]  /*c790*/  LDSM.16.M88.4 R8, [R236+0x7800] ;  /* 0x00780000ec08783b */ /* 0x000ee20000000200 */
[----:B------:R-:W-:Y:S04]  /*c7a0*/  DEPBAR.LE SB0, 0x0 ;  /* 0x000080000000791a */ /* 0x000fe80000000000 */
[----:B-1----:R-:W-:Y:S02]  /*c7b0*/  FMUL.FTZ R0, R36, c[0x0][0x320] ;  /* 0x0000c80024007a20 */ /* 0x002fe40000410000 */
[----:B------:R-:W-:Y:S01]  /*c7c0*/  FMUL.FTZ R41, R41, c[0x0][0x320] ;  /* 0x0000c80029297a20 */ /* 0x000fe20000410000 */
[----:B------:R-:W1:Y:S01]  /*c7d0*/  MUFU.TANH R158, R22 ;  /* 0x00000016009e7308 */ /* 0x000e620000002400 */
[----:B------:R-:W-:Y:S01]  /*c7e0*/  BAR.SYNC.DEFER_BLOCKING 0x0 ;  /* 0x0000000000007b1d */ /* 0x000fe20000010000 */
[C---:B--2---:R-:W-:Y:S05]  /*c7f0*/  HMMA.16816.F32 R52, R224.reuse, R4, R52 ;  /* 0x00000004e034723c */ /* 0x044fea0000001834 */
[----:B------:R-:W-:Y:S02]  /*c800*/  FMUL.FTZ R188, R44, c[0x0][0x320] ;  /* 0x0000c8002cbc7a20 */ /* 0x000fe40000410000 */
[----:B------:R-:W-:Y:S01]  /*c810*/  FMUL.FTZ R42, R42, c[0x0][0x320] ;  /* 0x0000c8002a2a7a20 */ /* 0x000fe20000410000 */
[----:B-----5:R2:W1:Y:S01]  /*c820*/  MUFU.TANH R132, R0 ;  /* 0x0000000000847308 */ /* 0x0204620000002400 */
        /* <DEDUP_REMOVED lines=10> */
[----:B------:R-:W-:Y:S01]  /*c8d0*/  FMUL.FTZ R50, R50, c[0x0][0x320] ;  /* 0x0000c80032327a20 */ /* 0x000fe20000410000 */
[C---:B---3--:R-:W-:Y:S03]  /*c8e0*/  HMMA.16816.F32 R60, R224.reuse, R8, R60 ;  /* 0x00000008e03c723c */ /* 0x048fe6000000183c */
        /* <DEDUP_REMOVED lines=20> */
[----:B--2---:R-:W-:Y:S09]  /*ca30*/  FMUL.FTZ R0, R67, c[0x0][0x320] ;  /* 0x0000c80043007a20 */ /* 0x004ff20000410000 */
[----:B------:R3:W2:Y:S10]  /*ca40*/  MUFU.TANH R201, R29 ;  /* 0x0000001d00c97308 */ /* 0x0006b40000002400 */
[----:B------:R3:W1:Y:S10]  /*ca50*/  MUFU.TANH R166, R30 ;  /* 0x0000001e00a67308 */ /* 0x0006740000002400 */
[----:B------:R3:W1:Y:S10]  /*ca60*/  MUFU.TANH R203, R31 ;  /* 0x0000001f00cb7308 */ /* 0x0006740000002400 */
[----:B------:R-:W1:Y:S10]  /*ca70*/  MUFU.TANH R172, R172 ;  /* 0x000000ac00ac7308 */ /* 0x000e740000002400 */
[----:B------:R3:W1:Y:S10]  /*ca80*/  MUFU.TANH R176, R33 ;  /* 0x0000002100b07308 */ /* 0x0006740000002400 */
[----:B------:R3:W1:Y:S10]  /*ca90*/  MUFU.TANH R182, R34 ;  /* 0x0000002200b67308 */ /* 0x0006740000002400 */
[----:B------:R3:W1:Y:S10]  /*caa0*/  MUFU.TANH R186, R35 ;  /* 0x0000002300ba7308 */ /* 0x0006740000002400 */
        /* <DEDUP_REMOVED lines=30> */
[----:B------:R3:W1:Y:S02]  /*cc90*/  MUFU.TANH R133, R0 ;  /* 0x0000000000857308 */ /* 0x0006640000002400 */
[----:B-1234-:R-:W-:-:S05]  /*cca0*/  @P0 BRA `(.L_x_564) ;  /* 0xffffe42000000947 */ /* 0x01efca000383ffff */
.L_x_563:
[----:B--2---:R-:W2:Y:S01]  /*ccb0*/  LDL.LU R13, [R1+0x48] ;  /* 0x00004800010d7983 */ /* 0x004ea20000300800 */
[----:B------:R-:W-:Y:S02]  /*ccc0*/  FMNMX.FTZ R0, R144, R3, !PT ;  /* 0x0000000390007209 */ /* 0x000fe40007810000 */
[----:B------:R-:W-:Y:S01]  /*ccd0*/  MOV R48, R142 ;  /* 0x0000008e00307202 */ /* 0x000fe20000000f00 */
[----:B------:R-:W3:Y:S01]  /*cce0*/  LDL.LU R12, [R1+0x44] ;  /* 0x00004400010c7983 */ /* 0x000ee20000300800 */
[----:B------:R-:W-:Y:S02]  /*ccf0*/  FMNMX.FTZ R5, R145, R0, !PT ;  /* 0x0000000091057209 */ /* 0x000fe40007810000 */
[----:B------:R-:W-:Y:S01]  /*cd00*/  MOV R40, R143 ;  /* 0x0000008f00287202 */ /* 0x000fe20000000f00 */
[----:B------:R-:W4:Y:S01]  /*cd10*/  LDL.LU R10, [R1+0x4c] ;  /* 0x00004c00010a7983 */ /* 0x000f220000300800 */
[----:B------:R-:W-:Y:S02]  /*cd20*/  FMNMX.FTZ R0, R148, R5, !PT ;  /* 0x0000000594007209 */ /* 0x000fe40007810000 */
[----:B------:R-:W-:Y:S01]  /*cd30*/  MOV R43, R132 ;  /* 0x00000084002b7202 */ /* 0x000fe20000000f00 */
[----:B------:R-:W5:Y:S01]  /*cd40*/  LDL.LU R32, [R1+0x40] ;  /* 0x0000400001207983 */ /* 0x000f620000300800 */
[----:B------:R-:W-:Y:S02]  /*cd50*/  FMNMX.FTZ R5, R141, R0, !PT ;  /* 0x000000008d057209 */ /* 0x000fe40007810000 */
[----:B------:R-:W-:Y:S01]  /*cd60*/  MOV R41, R150 ;  /* 0x0000009600297202 */ /* 0x000fe20000000f00 */
[----:B------:R-:W4:Y:S01]  /*cd70*/  LDL.LU R49, [R1+0x3c] ;  /* 0x00003c0001317983 */ /* 0x000f220000300800 */
        /* <DEDUP_REMOVED lines=11> */
[----:B---3--:R-:W-:Y:S04]  /*ce30*/  FMNMX.FTZ R7, R12, R7, !PT ;  /* 0x000000070c077209 */ /* 0x008fe80007810000 */
[----:B------:R-:W-:Y:S02]  /*ce40*/  FMNMX.FTZ R7, R140, R7, !PT ;  /* 0x000000078c077209 */ /* 0x000fe40007810000 */
[----:B-----5:R-:W-:Y:S02]  /*ce50*/  FMNMX.FTZ R5, R32, R5, !PT ;  /* 0x0000000520057209 */ /* 0x020fe40007810000 */
[----:B----4-:R-:W-:Y:S02]  /*ce60*/  FMNMX.FTZ R7, R10, R7, !PT ;  /* 0x000000070a077209 */ /* 0x010fe40007810000 */
        /* <DEDUP_REMOVED lines=67> */
[----:B------:R-:W-:Y:S02]  /*d2a0*/  FMUL.FTZ R148, R132, c[0x0][0x2d0] ;  /* 0x0000b40084947a20 */ /* 0x000fe40000410000 */
[----:B------:R-:W-:Y:S01]  /*d2b0*/  FFMA.FTZ R143, R141, c[0x0][0x2d0], -R150 ;  /* 0x0000b4008d8f7a23 */ /* 0x000fe20000010896 */
[----:B------:R-:W-:Y:S01]  /*d2c0*/  MUFU.EX2 R146, R146 ;  /* 0x0000009200927308 */ /* 0x000fe20000000800 */
[--C-:B------:R-:W-:Y:S02]  /*d2d0*/  FFMA.FTZ R142, R13, c[0x0][0x2d0], -R148.reuse ;  /* 0x0000b4000d8e7a23 */ /* 0x100fe40000010894 */
[--C-:B------:R-:W-:Y:S02]  /*d2e0*/  FFMA.FTZ R141, R12, c[0x0][0x2d0], -R148.reuse ;  /* 0x0000b4000c8d7a23 */ /* 0x100fe40000010894 */
[----:B------:R-:W1:Y:S01]  /*d2f0*/  LDSM.16.MT88.4 R12, [R248+0x100] ;  /* 0x00010000f80c783b */ /* 0x000e620000004200 */
[----:B------:R-:W-:Y:S02]  /*d300*/  FMUL.FTZ R3, R2, c[0x0][0x2d0] ;  /* 0x0000b40002037a20 */ /* 0x000fe40000410000 */
[----:B------:R-:W-:Y:S02]  /*d310*/  FADD.FTZ R2, -R132, R135 ;  /* 0x0000008784027221 */ /* 0x000fe40000010100 */
[----:B------:R-:W-:Y:S01]  /*d320*/  FFMA.FTZ R135, R10, c[0x0][0x2d0], -R148 ;  /* 0x0000b4000a877a23 */ /* 0x000fe20000010894 */
[----:B------:R-:W-:Y:S01]  /*d330*/  MUFU.EX2 R144, R144 ;  /* 0x0000009000907308 */ /* 0x000fe20000000800 */
[----:B------:R-:W-:Y:S02]  /*d340*/  FFMA.FTZ R145, R145, c[0x0][0x2d0], -R150 ;  /* 0x0000b40091917a23 */ /* 0x000fe40000010896 */
[----:B------:R-:W-:Y:S02]  /*d350*/  FFMA.FTZ R140, R140, c[0x0][0x2d0], -R148 ;  /* 0x0000b4008c8c7a23 */ /* 0x000fe40000010894 */
[----:B------:R-:W-:Y:S02]  /*d360*/  FMUL.FTZ R6, R2, c[0x0][0x2d0] ;  /* 0x0000b40002067a20 */ /* 0x000fe40000410000 */
[--C-:B------:R-:W-:Y:S02]  /*d370*/  FFMA.FTZ R152, R152, c[0x0][0x2d0], -R150.reuse ;  /* 0x0000b40098987a23 */ /* 0x100fe40000010896 */
[----:B------:R-:W-:Y:S01]  /*d380*/  FFMA.FTZ R157, R157, c[0x0][0x2d0], -R150 ;  /* 0x0000b4009d9d7a23 */ /* 0x000fe20000010896 */
[----:B------:R-:W2:Y:S01]  /*d390*/  MUFU.EX2 R3, R3 ;  /* 0x0000000300037308 */ /* 0x000ea20000000800 */
[--C-:B------:R-:W-:Y:S02]  /*d3a0*/  FFMA.FTZ R154, R154, c[0x0][0x2d0], -R148.reuse ;  /* 0x0000b4009a9a7a23 */ /* 0x100fe40000010894 */
[----:B------:R-:W-:Y:S02]  /*d3b0*/  FFMA.FTZ R167, R167, c[0x0][0x2d0], -R148 ;  /* 0x0000b400a7a77a23 */ /* 0x000fe40000010894 */
[--C-:B------:R-:W-:Y:S02]  /*d3c0*/  FFMA.FTZ R156, R156, c[0x0][0x2d0], -R150.reuse ;  /* 0x0000b4009c9c7a23 */ /* 0x100fe40000010896 */
[----:B------:R-:W-:Y:S02]  /*d3d0*/  FFMA.FTZ R183, R183, c[0x0][0x2d0], -R150 ;  /* 0x0000b400b7b77a23 */ /* 0x000fe40000010896 */
[--C-:B------:R-:W-:Y:S01]  /*d3e0*/  FFMA.FTZ R158, R158, c[0x0][0x2d0], -R148.reuse ;  /* 0x0000b4009e9e7a23 */ /* 0x100fe20000010894 */
[----:B------:R-:W3:Y:S01]  /*d3f0*/  MUFU.EX2 R2, R6 ;  /* 0x0000000600027308 */ /* 0x000ee20000000800 */
[--C-:B------:R-:W-:Y:S02]  /*d400*/  FFMA.FTZ R185, R185, c[0x0][0x2d0], -R148.reuse ;  /* 0x0000b400b9b97a23 */ /* 0x100fe40000010894 */
[--C-:B------:R-:W-:Y:S02]  /*d410*/  FFMA.FTZ R162, R162, c[0x0][0x2d0], -R148.reuse ;  /* 0x0000b400a2a27a23 */ /* 0x100fe40000010894 */
[----:B------:R-:W-:Y:S02]  /*d420*/  FFMA.FTZ R191, R191, c[0x0][0x2d0], -R148 ;  /* 0x0000b400bfbf7a23 */ /* 0x000fe40000010894 */
[--C-:B------:R-:W-:Y:S02]  /*d430*/  FFMA.FTZ R164, R164, c[0x0][0x2d0], -R150.reuse ;  /* 0x0000b400a4a47a23 */ /* 0x100fe40000010896 */
[----:B------:R-:W-:Y:S01]  /*d440*/  FFMA.FTZ R201, R201, c[0x0][0x2d0], -R150 ;  /* 0x0000b400c9c97a23 */ /* 0x000fe20000010896 */
[----:B------:R-:W4:Y:S01]  /*d450*/  MUFU.EX2 R145, R145 ;  /* 0x0000009100917308 */ /* 0x000f220000000800 */
[--C-:B------:R-:W-:Y:S02]  /*d460*/  FFMA.FTZ R166, R166, c[0x0][0x2d0], -R148.reuse ;  /* 0x0000b400a6a67a23 */ /* 0x100fe40000010894 */
[----:B------:R-:W-:Y:S02]  /*d470*/  FFMA.FTZ R203, R203, c[0x0][0x2d0], -R148 ;  /* 0x0000b400cbcb7a23 */ /* 0x000fe40000010894 */
[C---:B--2---:R-:W-:Y:S02]  /*d480*/  FMUL.FTZ R4, R3.reuse, R128 ;  /* 0x0000008003047220 */ /* 0x044fe40000410000 */
[C---:B------:R-:W-:Y:S02]  /*d490*/  FMUL.FTZ R5, R3.reuse, R129 ;  /* 0x0000008103057220 */ /* 0x040fe40000410000 */
[C---:B------:R-:W-:Y:S01]  /*d4a0*/  FMUL.FTZ R8, R3.reuse, R124 ;  /* 0x0000007c03087220 */ /* 0x040fe20000410000 */
[----:B------:R-:W2:Y:S01]  /*d4b0*/  MUFU.EX2 R143, R143 ;  /* 0x0000008f008f7308 */ /* 0x000ea20000000800 */
[C---:B------:R-:W-:Y:S01]  /*d4c0*/  FMUL.FTZ R9, R3.reuse, R125 ;  /* 0x0000007d03097220 */ /* 0x040fe20000410000 */
[----:B------:R-:W-:Y:S01]  /*d4d0*/  MOV R125, R42 ;  /* 0x0000002a007d7202 */ /* 0x000fe20000000f00 */
[C---:B------:R-:W-:Y:S01]  /*d4e0*/  FMUL.FTZ R16, R3.reuse, R116 ;  /* 0x0000007403107220 */ /* 0x040fe20000410000 */
[----:B------:R-:W-:Y:S01]  /*d4f0*/  MOV R124, R41 ;  /* 0x00000029007c7202 */ /* 0x000fe20000000f00 */
[C---:B---3--:R-:W-:Y:S02]  /*d500*/  FMUL.FTZ R6, R2.reuse, R130 ;  /* 0x0000008202067220 */ /* 0x048fe40000410000 */
[C---:B------:R-:W-:Y:S02]  /*d510*/  FMUL.FTZ R7, R2.reuse, R131 ;  /* 0x0000008302077220 */ /* 0x040fe40000410000 */
[C---:B------:R-:W-:Y:S01]  /*d520*/  FMUL.FTZ R10, R2.reuse, R126 ;  /* 0x0000007e020a7220 */ /* 0x040fe20000410000 */
[----:B------:R-:W-:Y:S01]  /*d530*/  MUFU.EX2 R142, R142 ;  /* 0x0000008e008e7308 */ /* 0x000fe20000000800 */
[C---:B------:R-:W-:Y:S01]  /*d540*/  FMUL.FTZ R11, R2.reuse, R127 ;  /* 0x0000007f020b7220 */ /* 0x040fe20000410000 */
[----:B------:R-:W-:Y:S01]  /*d550*/  MOV R126, R43 ;  /* 0x0000002b007e7202 */ /* 0x000fe20000000f00 */
[----:B------:R-:W-:Y:S01]  /*d560*/  FMUL.FTZ R17, R3, R117 ;  /* 0x0000007503117220 */ /* 0x000fe20000410000 */
[----:B----4-:R-:W-:Y:S01]  /*d570*/  F2FP.PACK_AB R128, R145, R146 ;  /* 0x000000929180723e */ /* 0x010fe200000000ff */
[C---:B------:R-:W-:Y:S01]  /*d580*/  FMUL.FTZ R18, R2.reuse, R118 ;  /* 0x0000007602127220 */ /* 0x040fe20000410000 */
[----:B------:R-:W-:Y:S01]  /*d590*/  MOV R127, R40 ;  /* 0x00000028007f7202 */ /* 0x000fe20000000f00 */
[C---:B------:R-:W-:Y:S02]  /*d5a0*/  FMUL.FTZ R19, R2.reuse, R119 ;  /* 0x0000007702137220 */ /* 0x040fe40000410000 */
[C---:B------:R-:W-:Y:S01]  /*d5b0*/  FMUL.FTZ R24, R3.reuse, R108 ;  /* 0x0000006c03187220 */ /* 0x040fe20000410000 */
[----:B------:R-:W3:Y:S01]  /*d5c0*/  MUFU.EX2 R141, R141 ;  /* 0x0000008d008d7308 */ /* 0x000ee20000000800 */
[----:B------:R-:W-:Y:S01]  /*d5d0*/  FMUL.FTZ R25, R3, R109 ;  /* 0x0000006d03197220 */ /* 0x000fe20000410000 */
[----:B------:R-:W-:Y:S01]  /*d5e0*/  LDSM.16.MT88.4 R116, [R246+0x3900] ;  /* 0x00390000f674783b */ /* 0x000fe20000004200 */
[C---:B------:R-:W-:Y:S01]  /*d5f0*/  FMUL.FTZ R26, R2.reuse, R110 ;  /* 0x0000006e021a7220 */ /* 0x040fe20000410000 */
[----:B--2---:R-:W-:Y:S01]  /*d600*/  F2FP.PACK_AB R130, R143, R144 ;  /* 0x000000908f82723e */ /* 0x004fe200000000ff */
[C---:B------:R-:W-:Y:S02]  /*d610*/  FMUL.FTZ R27, R2.reuse, R111 ;  /* 0x0000006f021b7220 */ /* 0x040fe40000410000 */
[C---:B------:R-:W-:Y:S02]  /*d620*/  FMUL.FTZ R33, R3.reuse, R101 ;  /* 0x0000006503217220 */ /* 0x040fe40000410000 */
[C---:B------:R-:W-:Y:S01]  /*d630*/  FMUL.FTZ R34, R2.reuse, R102 ;  /* 0x0000006602227220 */ /* 0x040fe20000410000 */
[----:B------:R-:W-:Y:S01]  /*d640*/  MUFU.EX2 R140, R140 ;  /* 0x0000008c008c7308 */ /* 0x000fe20000000800 */
[C---:B------:R-:W-:Y:S01]  /*d650*/  FMUL.FTZ R35, R2.reuse, R103 ;  /* 0x0000006702237220 */ /* 0x040fe20000410000 */
[----:B------:R-:W-:Y:S01]  /*d660*/  LDSM.16.MT88.4 R108, [R245+0x3900] ;  /* 0x00390000f56c783b */ /* 0x000fe20000004200 */
[C---:B------:R-:W-:Y:S02]  /*d670*/  FMUL.FTZ R40, R3.reuse, R92 ;  /* 0x0000005c03287220 */ /* 0x040fe40000410000 */
[----:B------:R-:W-:Y:S02]  /*d680*/  FMUL.FTZ R41, R3, R93 ;  /* 0x0000005d03297220 */ /* 0x000fe40000410000 */
[C---:B------:R-:W-:Y:S02]  /*d690*/  FMUL.FTZ R42, R2.reuse, R94 ;  /* 0x0000005e022a7220 */ /* 0x040fe40000410000 */
[C---:B------:R-:W-:Y:S01]  /*d6a0*/  FMUL.FTZ R43, R2.reuse, R95 ;  /* 0x0000005f022b7220 */ /* 0x040fe20000410000 */
[----:B------:R-:W2:Y:S01]  /*d6b0*/  MUFU.EX2 R135, R135 ;  /* 0x0000008700877308 */ /* 0x000ea20000000800 */
[C---:B------:R-:W-:Y:S01]  /*d6c0*/  FMUL.FTZ R50, R2.reuse, R86 ;  /* 0x0000005602327220 */ /* 0x040fe20000410000 */
[----:B------:R-:W-:Y:S01]  /*d6d0*/  LDSM.16.MT88.4 R92, [R245+0x5100] ;  /* 0x00510000f55c783b */ /* 0x000fe20000004200 */
[C---:B------:R-:W-:Y:S01]  /*d6e0*/  FMUL.FTZ R51, R2.reuse, R87 ;  /* 0x0000005702337220 */ /* 0x040fe20000410000 */
[----:B---3--:R-:W-:Y:S01]  /*d6f0*/  F2FP.PACK_AB R129, R141, R142 ;  /* 0x0000008e8d81723e */ /* 0x008fe200000000ff */
[C---:B------:R-:W-:Y:S02]  /*d700*/  FMUL.FTZ R56, R3.reuse, R76 ;  /* 0x0000004c03387220 */ /* 0x040fe40000410000 */
[C---:B------:R-:W-:Y:S02]  /*d710*/  FMUL.FTZ R57, R3.reuse, R77 ;  /* 0x0000004d03397220 */ /* 0x040fe40000410000 */
[C---:B------:R-:W-:Y:S01]  /*d720*/  FMUL.FTZ R58, R2.reuse, R78 ;  /* 0x0000004e023a7220 */ /* 0x040fe20000410000 */
[----:B------:R-:W-:Y:S01]  /*d730*/  MUFU.EX2 R152, R152 ;  /* 0x0000009800987308 */ /* 0x000fe20000000800 */
[C---:B------:R-:W-:Y:S02]  /*d740*/  FMUL.FTZ R59, R2.reuse, R79 ;  /* 0x0000004f023b7220 */ /* 0x040fe40000410000 */
[----:B------:R-:W-:Y:S01]  /*d750*/  LDSM.16.MT88.4 R76, [R248+0x900] ;  /* 0x00090000f84c783b */ /* 0x000fe20000004200 */
[C---:B------:R-:W-:Y:S02]  /*d760*/  FMUL.FTZ R64, R3.reuse, R68 ;  /* 0x0000004403407220 */ /* 0x040fe40000410000 */
[----:B------:R-:W-:Y:S02]  /*d770*/  FMUL.FTZ R65, R3, R69 ;  /* 0x0000004503417220 */ /* 0x000fe40000410000 */
[C---:B------:R-:W-:Y:S02]  /*d780*/  FMUL.FTZ R66, R2.reuse, R70 ;  /* 0x0000004602427220 */ /* 0x040fe40000410000 */
[----:B------:R-:W-:Y:S01]  /*d790*/  FMUL.FTZ R67, R2, R71 ;  /* 0x0000004702437220 */ /* 0x000fe20000410000 */
[----:B------:R-:W3:Y:S01]  /*d7a0*/  MUFU.EX2 R157, R157 ;  /* 0x0000009d009d7308 */ /* 0x000ee20000000800 */
[--C-:B------:R-:W-:Y:S01]  /*d7b0*/  FFMA.FTZ R172, R172, c[0x0][0x2d0], -R150.reuse ;  /* 0x0000b400acac7a23 */ /* 0x100fe20000010896 */
[----:B--2---:R-:W-:Y:S01]  /*d7c0*/  F2FP.PACK_AB R131, R135, R140 ;  /* 0x0000008c8783723e */ /* 0x004fe200000000ff */
[----:B------:R-:W-:Y:S02]  /*d7d0*/  FFMA.FTZ R176, R176, c[0x0][0x2d0], -R150 ;  /* 0x0000b400b0b07a23 */ /* 0x000fe40000010896 */
[--C-:B------:R-:W-:Y:S02]  /*d7e0*/  FFMA.FTZ R182, R182, c[0x0][0x2d0], -R148.reuse ;  /* 0x0000b400b6b67a23 */ /* 0x100fe40000010894 */
[--C-:B------:R-:W-:Y:S02]  /*d7f0*/  FFMA.FTZ R186, R186, c[0x0][0x2d0], -R148.reuse ;  /* 0x0000b400baba7a23 */ /* 0x100fe40000010894 */
[C---:B-1----:R-:W-:Y:S01]  /*d800*/  HMMA.16816.F32 R4, R128.reuse, R12, R4 ;  /* 0x0000000c8004723c */ /* 0x042fe20000001804 */
[----:B------:R-:W-:Y:S04]  /*d810*/  MUFU.EX2 R154, R154 ;  /* 0x0000009a009a7308 */ /* 0x000fe80000000800 */
[----:B------:R-:W-:Y:S02]  /*d820*/  FFMA.FTZ R202, R202, c[0x0][0x2d0], -R148 ;  /* 0x0000b400caca7a23 */ /* 0x000fe40000010894 */
[C---:B------:R-:W-:Y:S01]  /*d830*/  FMUL.FTZ R12, R3.reuse, R120 ;  /* 0x00000078030c7220 */ /* 0x040fe20000410000 */
[C---:B------:R-:W-:Y:S01]  /*d840*/  HMMA.16816.F32 R8, R128.reuse, R14, R8 ;  /* 0x0000000e8008723c */ /* 0x040fe20000001808 */
[----:B------:R-:W2:Y:S02]  /*d850*/  LDL.LU R120, [R1+0x20] ;  /* 0x0000200001787983 */ /* 0x000ea40000300800 */
[----:B------:R-:W1:Y:S01]  /*d860*/  MUFU.EX2 R167, R167 ;  /* 0x000000a700a77308 */ /* 0x000e620000000800 */
[----:B------:R-:W-:Y:S01]  /*d870*/  FMUL.FTZ R13, R3, R121 ;  /* 0x00000079030d7220 */ /* 0x000fe20000410000 */
[----:B---3--:R-:W-:Y:S02]  /*d880*/  F2FP.PACK_AB R70, R157, R152 ;  /* 0x000000989d46723e */ /* 0x008fe400000000ff */
[C---:B------:R-:W-:Y:S02]  /*d890*/  FMUL.FTZ R14, R2.reuse, R122 ;  /* 0x0000007a020e7220 */ /* 0x040fe40000410000 */
[----:B------:R-:W-:Y:S03]  /*d8a0*/  FMUL.FTZ R15, R2, R123 ;  /* 0x0000007b020f7220 */ /* 0x000fe60000410000 */
[--C-:B------:R-:W-:Y:S01]  /*d8b0*/  FFMA.FTZ R198, R198, c[0x0][0x2d0], -R150.reuse ;  /* 0x0000b400c6c67a23 */ /* 0x100fe20000010896 */
[----:B------:R-:W-:Y:S01]  /*d8c0*/  MUFU.EX2 R156, R156 ;  /* 0x0000009c009c7308 */ /* 0x000fe20000000800 */
[----:B------:R-:W-:Y:S02]  /*d8d0*/  FFMA.FTZ R200, R200, c[0x0][0x2d0], -R150 ;  /* 0x0000b400c8c87a23 */ /* 0x000fe40000010896 */
[C---:B------:R-:W-:Y:S03]  /*d8e0*/  HMMA.16816.F32 R12, R128.reuse, R20, R12 ;  /* 0x00000014800c723c */ /* 0x040fe6000000180c */
[--C-:B------:R-:W-:Y:S02]  /*d8f0*/  FFMA.FTZ R196, R196, c[0x0][0x2d0], -R148.reuse ;  /* 0x0000b400c4c47a23 */ /* 0x100fe40000010894 */
[----:B------:R-:W-:Y:S02]  /*d900*/  FFMA.FTZ R190, R190, c[0x0][0x2d0], -R148 ;  /* 0x0000b400bebe7a23 */ /* 0x000fe40000010894 */
[C---:B------:R-:W-:Y:S01]  /*d910*/  FMUL.FTZ R20, R3.reuse, R112 ;  /* 0x0000007003147220 */ /* 0x040fe20000410000 */
[C---:B------:R-:W-:Y:S01]  /*d920*/  HMMA.16816.F32 R16, R128.reuse, R22, R16 ;  /* 0x000000168010723c */ /* 0x040fe20000001810 */
[----:B------:R-:W-:Y:S03]  /*d930*/  MUFU.EX2 R183, R183 ;  /* 0x000000b700b77308 */ /* 0x000fe60000000800 */
[----:B------:R-:W-:Y:S01]  /*d940*/  FMUL.FTZ R21, R3, R113 ;  /* 0x0000007103157220 */ /* 0x000fe20000410000 */
[----:B-1----:R-:W-:Y:S01]  /*d950*/  F2FP.PACK_AB R71, R167, R154 ;  /* 0x0000009aa747723e */ /* 0x002fe200000000ff */
[--C-:B------:R-:W-:Y:S02]  /*d960*/  FFMA.FTZ R188, R188, c[0x0][0x2d0], -R150.reuse ;  /* 0x0000b400bcbc7a23 */ /* 0x100fe40000010896 */
[C---:B------:R-:W-:Y:S02]  /*d970*/  FMUL.FTZ R23, R2.reuse, R115 ;  /* 0x0000007302177220 */ /* 0x040fe40000410000 */
[----:B------:R-:W3:Y:S01]  /*d980*/  LDL.LU R115, [R1+0x24] ;  /* 0x0000240001737983 */ /* 0x000ee20000300800 */
[----:B------:R-:W-:Y:S01]  /*d990*/  MUFU.EX2 R158, R158 ;  /* 0x0000009e009e7308 */ /* 0x000fe20000000800 */
[----:B------:R-:W-:Y:S02]  /*d9a0*/  FMUL.FTZ R22, R2, R114 ;  /* 0x0000007202167220 */ /* 0x000fe40000410000 */
[----:B------:R-:W-:Y:S02]  /*d9b0*/  FFMA.FTZ R184, R184, c[0x0][0x2d0], -R150 ;  /* 0x0000b400b8b87a23 */ /* 0x000fe40000010896 */
[--C-:B------:R-:W-:Y:S02]  /*d9c0*/  FFMA.FTZ R180, R180, c[0x0][0x2d0], -R148.reuse ;  /* 0x0000b400b4b47a23 */ /* 0x100fe40000010894 */
[----:B------:R-:W-:Y:S01]  /*d9d0*/  FFMA.FTZ R178, R178, c[0x0][0x2d0], -R148 ;  /* 0x0000b400b2b27a23 */ /* 0x000fe20000010894 */
[C---:B------:R-:W-:Y:S02]  /*d9e0*/  HMMA.16816.F32 R20, R128.reuse, R28, R20 ;  /* 0x0000001c8014723c */ /* 0x040fe40000001814 */
[----:B------:R-:W-:Y:S01]  /*d9f0*/  MUFU.EX2 R185, R185 ;  /* 0x000000b900b97308 */ /* 0x000fe20000000800 */
[--C-:B------:R-:W-:Y:S02]  /*da00*/  FFMA.FTZ R174, R174, c[0x0][0x2d0], -R150.reuse ;  /* 0x0000b400aeae7a23 */ /* 0x100fe40000010896 */
[--C-:B------:R-:W-:Y:S02]  /*da10*/  FFMA.FTZ R199, R199, c[0x0][0x2d0], -R150.reuse ;  /* 0x0000b400c7c77a23 */ /* 0x100fe40000010896 */
[C---:B------:R-:W-:Y:S01]  /*da20*/  FMUL.FTZ R28, R3.reuse, R104 ;  /* 0x00000068031c7220 */ /* 0x040fe20000410000 */
[C---:B------:R-:W-:Y:S04]  /*da30*/  HMMA.16816.F32 R24, R128.reuse, R30, R24 ;  /* 0x0000001e8018723c */ /* 0x040fe80000001818 */
[C---:B------:R-:W-:Y:S01]  /*da40*/  FMUL.FTZ R29, R3.reuse, R105 ;  /* 0x00000069031d7220 */ /* 0x040fe20000410000 */
[----:B------:R-:W-:Y:S01]  /*da50*/  MUFU.EX2 R162, R162 ;  /* 0x000000a200a27308 */ /* 0x000fe20000000800 */
[--C-:B------:R-:W-:Y:S02]  /*da60*/  FFMA.FTZ R104, R32, c[0x0][0x2d0], -R150.reuse ;  /* 0x0000b40020687a23 */ /* 0x100fe40000010896 */
[C---:B------:R-:W-:Y:S04]  /*da70*/  FMUL.FTZ R30, R2.reuse, R106 ;  /* 0x0000006a021e7220 */ /* 0x040fe80000410000 */
[----:B------:R-:W-:Y:S02]  /*da80*/  FMUL.FTZ R31, R2, R107 ;  /* 0x0000006b021f7220 */ /* 0x000fe40000410000 */
[----:B------:R-:W-:Y:S01]  /*da90*/  FMUL.FTZ R32, R3, R100 ;  /* 0x0000006403207220 */ /* 0x000fe20000410000 */
[----:B------:R-:W-:Y:S01]  /*daa0*/  MUFU.EX2 R104, R104 ;  /* 0x0000006800687308 */ /* 0x000fe20000000800 */
[----:B------:R-:W-:Y:S01]  /*dab0*/  LDSM.16.MT88.4 R100, [R246+0x1900] ;  /* 0x00190000f664783b */ /* 0x000fe20000004200 */
[----:B------:R-:W-:Y:S02]  /*dac0*/  FFMA.FTZ R105, R49, c[0x0][0x2d0], -R150 ;  /* 0x0000b40031697a23 */ /* 0x000fe40000010896 */
[C---:B------:R-:W-:Y:S03]  /*dad0*/  HMMA.16816.F32 R28, R128.reuse, R36, R28 ;  /* 0x00000024801c723c */ /* 0x040fe6000000181c */
[C---:B------:R-:W-:Y:S02]  /*dae0*/  FMUL.FTZ R49, R3.reuse, R85 ;  /* 0x0000005503317220 */ /* 0x040fe40000410000 */
[--C-:B------:R-:W-:Y:S01]  /*daf0*/  FFMA.FTZ R106, R48, c[0x0][0x2d0], -R148.reuse ;  /* 0x0000b400306a7a23 */ /* 0x100fe20000010894 */
[----:B------:R-:W1:Y:S01]  /*db00*/  MUFU.EX2 R105, R105 ;  /* 0x0000006900697308 */ /* 0x000e620000000800 */
[C---:B------:R-:W-:Y:S01]  /*db10*/  FMUL.FTZ R36, R3.reuse, R96 ;  /* 0x0000006003247220 */ /* 0x040fe20000410000 */
[C---:B------:R-:W-:Y:S04]  /*db20*/  HMMA.16816.F32 R32, R128.reuse, R38, R32 ;  /* 0x000000268020723c */ /* 0x040fe80000001820 */
[C---:B------:R-:W-:Y:S02]  /*db30*/  FMUL.FTZ R37, R3.reuse, R97 ;  /* 0x0000006103257220 */ /* 0x040fe40000410000 */
[----:B------:R-:W-:Y:S02]  /*db40*/  FMUL.FTZ R48, R3, R84 ;  /* 0x0000005403307220 */ /* 0x000fe40000410000 */
[C---:B------:R-:W-:Y:S01]  /*db50*/  FMUL.FTZ R38, R2.reuse, R98 ;  /* 0x0000006202267220 */ /* 0x040fe20000410000 */
[----:B------:R-:W4:Y:S01]  /*db60*/  LDSM.16.MT88.4 R84, [R244+0x4100] ;  /* 0x00410000f454783b */ /* 0x000f220000004200 */
[----:B------:R-:W-:Y:S02]  /*db70*/  MUFU.EX2 R106, R106 ;  /* 0x0000006a006a7308 */ /* 0x000fe40000000800 */
[----:B------:R-:W-:Y:S02]  /*db80*/  FMUL.FTZ R39, R2, R99 ;  /* 0x0000006302277220 */ /* 0x000fe40000410000 */
[----:B------:R-:W-:Y:S02]  /*db90*/  FFMA.FTZ R107, R160, c[0x0][0x2d0], -R148 ;  /* 0x0000b400a06b7a23 */ /* 0x000fe40000010894 */
[--C-:B------:R-:W-:Y:S01]  /*dba0*/  FFMA.FTZ R160, R187, c[0x0][0x2d0], -R150.reuse ;  /* 0x0000b400bba07a23 */ /* 0x100fe20000010896 */
[----:B------:R-:W-:Y:S01]  /*dbb0*/  LDSM.16.MT88.4 R96, [R244+0x5100] ;  /* 0x00510000f460783b */ /* 0x000fe20000004200 */
[----:B------:R-:W-:Y:S01]  /*dbc0*/  FFMA.FTZ R187, R127, c[0x0][0x2d0], -R150 ;  /* 0x0000b4007fbb7a23 */ /* 0x000fe20000010896 */
[C---:B------:R-:W-:Y:S01]  /*dbd0*/  HMMA.16816.F32 R36, R128.reuse, R44, R36 ;  /* 0x0000002c8024723c */ /* 0x040fe20000001824 */
[----:B------:R-:W5:Y:S02]  /*dbe0*/  MUFU.EX2 R107, R107 ;  /* 0x0000006b006b7308 */ /* 0x000f640000000800 */
[----:B-1----:R-:W-:Y:S01]  /*dbf0*/  F2FP.PACK_AB R68, R105, R104 ;  /* 0x000000686944723e */ /* 0x002fe200000000ff */
[--C-:B------:R-:W-:Y:S02]  /*dc00*/  FFMA.FTZ R197, R197, c[0x0][0x2d0], -R148.reuse ;  /* 0x0000b400c5c57a23 */ /* 0x100fe40000010894 */
[----:B------:R-:W-:Y:S02]  /*dc10*/  FFMA.FTZ R189, R189, c[0x0][0x2d0], -R148 ;  /* 0x0000b400bdbd7a23 */ /* 0x000fe40000010894 */
[C---:B------:R-:W-:Y:S03]  /*dc20*/  HMMA.16816.F32 R40, R128.reuse, R46, R40 ;  /* 0x0000002e8028723c */ /* 0x040fe60000001828 */
[----:B------:R-:W-:Y:S01]  /*dc30*/  MUFU.EX2 R160, R160 ;  /* 0x000000a000a07308 */ /* 0x000fe20000000800 */
[C---:B------:R-:W-:Y:S02]  /*dc40*/  FMUL.FTZ R44, R3.reuse, R88 ;  /* 0x00000058032c7220 */ /* 0x040fe40000410000 */
[----:B------:R-:W-:Y:S02]  /*dc50*/  FMUL.FTZ R45, R3, R89 ;  /* 0x00000059032d7220 */ /* 0x000fe40000410000 */
[C---:B------:R-:W-:Y:S04]  /*dc60*/  FMUL.FTZ R46, R2.reuse, R90 ;  /* 0x0000005a022e7220 */ /* 0x040fe80000410000 */
[C---:B------:R-:W-:Y:S01]  /*dc70*/  FMUL.FTZ R47, R2.reuse, R91 ;  /* 0x0000005b022f7220 */ /* 0x040fe20000410000 */
[----:B------:R-:W1:Y:S01]  /*dc80*/  MUFU.EX2 R187, R187 ;  /* 0x000000bb00bb7308 */ /* 0x000e620000000800 */
[----:B------:R-:W-:Y:S01]  /*dc90*/  LDSM.16.MT88.4 R88, [R244+0x900] ;  /* 0x00090000f458783b */ /* 0x000fe20000004200 */
[--C-:B------:R-:W-:Y:S01]  /*dca0*/  FFMA.FTZ R181, R181, c[0x0][0x2d0], -R150.reuse ;  /* 0x0000b400b5b57a23 */ /* 0x100fe20000010896 */
[----:B-----5:R-:W-:Y:S01]  /*dcb0*/  F2FP.PACK_AB R69, R107, R106 ;  /* 0x0000006a6b45723e */ /* 0x020fe200000000ff */
[----:B------:R-:W-:Y:S02]  /*dcc0*/  FFMA.FTZ R179, R179, c[0x0][0x2d0], -R150 ;  /* 0x0000b400b3b37a23 */ /* 0x000fe40000010896 */
[C---:B------:R-:W-:Y:S03]  /*dcd0*/  HMMA.16816.F32 R44, R128.reuse, R52, R44 ;  /* 0x00000034802c723c */ /* 0x040fe6000000182c */
[--C-:B------:R-:W-:Y:S01]  /*dce0*/  FFMA.FTZ R177, R177, c[0x0][0x2d0], -R148.reuse ;  /* 0x0000b400b1b17a23 */ /* 0x100fe20000010894 */
[----:B------:R-:W5:Y:S01]  /*dcf0*/  MUFU.EX2 R191, R191 ;  /* 0x000000bf00bf7308 */ /* 0x000f620000000800 */
[----:B------:R-:W-:Y:S02]  /*dd00*/  FFMA.FTZ R175, R175, c[0x0][0x2d0], -R148 ;  /* 0x0000b400afaf7a23 */ /* 0x000fe40000010894 */
[C---:B------:R-:W-:Y:S01]  /*dd10*/  FMUL.FTZ R52, R3.reuse, R80 ;  /* 0x0000005003347220 */ /* 0x040fe20000410000 */
[C---:B------:R-:W-:Y:S04]  /*dd20*/  HMMA.16816.F32 R48, R128.reuse, R54, R48 ;  /* 0x000000368030723c */ /* 0x040fe80000001830 */
[----:B------:R-:W-:Y:S02]  /*dd30*/  FMUL.FTZ R53, R3, R81 ;  /* 0x0000005103357220 */ /* 0x000fe40000410000 */
[----:B------:R-:W-:Y:S01]  /*dd40*/  MUFU.EX2 R164, R164 ;  /* 0x000000a400a47308 */ /* 0x000fe20000000800 */
[C---:B------:R-:W-:Y:S02]  /*dd50*/  FMUL.FTZ R54, R2.reuse, R82 ;  /* 0x0000005202367220 */ /* 0x040fe40000410000 */
[C---:B------:R-:W-:Y:S02]  /*dd60*/  FMUL.FTZ R55, R2.reuse, R83 ;  /* 0x0000005302377220 */ /* 0x040fe40000410000 */
[----:B------:R-:W1:Y:S01]  /*dd70*/  LDSM.16.MT88.4 R80, [R246+0x900] ;  /* 0x00090000f650783b */ /* 0x000e620000004200 */
[--C-:B------:R-:W-:Y:S02]  /*dd80*/  FFMA.FTZ R173, R173, c[0x0][0x2d0], -R150.reuse ;  /* 0x0000b400adad7a23 */ /* 0x100fe40000010896 */
[----:B------:R-:W-:Y:S02]  /*dd90*/  FFMA.FTZ R165, R165, c[0x0][0x2d0], -R150 ;  /* 0x0000b400a5a57a23 */ /* 0x000fe40000010896 */
[C---:B------:R-:W-:Y:S01]  /*dda0*/  HMMA.16816.F32 R52, R128.reuse, R60, R52 ;  /* 0x0000003c8034723c */ /* 0x040fe20000001834 */
[----:B------:R-:W-:Y:S02]  /*ddb0*/  MUFU.EX2 R201, R201 ;  /* 0x000000c900c97308 */ /* 0x000fe40000000800 */
[--C-:B------:R-:W-:Y:S02]  /*ddc0*/  FFMA.FTZ R163, R163, c[0x0][0x2d0], -R148.reuse ;  /* 0x0000b400a3a37a23 */ /* 0x100fe40000010894 */
[----:B------:R-:W-:Y:S02]  /*ddd0*/  FFMA.FTZ R161, R161, c[0x0][0x2d0], -R148 ;  /* 0x0000b400a1a17a23 */ /* 0x000fe40000010894 */
        /* <DEDUP_REMOVED lines=8> */
[----:B------:R-:W5:Y:S01]  /*de60*/  LDSM.16.MT88.4 R72, [R245+0x900] ;  /* 0x00090000f548783b */ /* 0x000f620000004200 */
[----:B------:R-:W-:Y:S02]  /*de70*/  FFMA.FTZ R159, R159, c[0x0][0x2d0], -R150 ;  /* 0x0000b4009f9f7a23 */ /* 0x000fe40000010896 */
[--C-:B------:R-:W-:Y:S02]  /*de80*/  FFMA.FTZ R153, R153, c[0x0][0x2d0], -R148.reuse ;  /* 0x0000b40099997a23 */ /* 0x100fe40000010894 */
[C---:B----4-:R-:W-:Y:S03]  /*de90*/  HMMA.16816.F32 R60, R128.reuse, R84, R60 ;  /* 0x00000054803c723c */ /* 0x050fe6000000183c */
[----:B------:R-:W-:Y:S01]  /*dea0*/  FFMA.FTZ R151, R151, c[0x0][0x2d0], -R148 ;  /* 0x0000b40097977a23 */ /* 0x000fe20000010894 */
[----:B------:R-:W-:Y:S01]  /*deb0*/  MUFU.EX2 R172, R172 ;  /* 0x000000ac00ac7308 */ /* 0x000fe20000000800 */
[----:B------:R-:W-:Y:S02]  /*dec0*/  FFMA.FTZ R149, R149, c[0x0][0x2d0], -R150 ;  /* 0x0000b40095957a23 */ /* 0x000fe40000010896 */
[----:B------:R-:W-:Y:S01]  /*ded0*/  FFMA.FTZ R134, R134, c[0x0][0x2d0], -R148 ;  /* 0x0000b40086867a23 */ /* 0x000fe20000010894 */
[----:B------:R-:W-:Y:S01]  /*dee0*/  HMMA.16816.F32 R64, R128, R86, R64 ;  /* 0x000000568040723c */ /* 0x000fe20000001840 */
[----:B------:R-:W4:Y:S05]  /*def0*/  LDSM.16.MT88.4 R84, [R248+0x4900] ;  /* 0x00490000f854783b */ /* 0x000f2a0000004200 */
[----:B------:R-:W-:Y:S02]  /*df00*/  MUFU.EX2 R176, R176 ;  /* 0x000000b000b07308 */ /* 0x000fe40000000800 */
[C---:B------:R-:W-:Y:S08]  /*df10*/  HMMA.16816.F32 R4, R68.reuse, R76, R4 ;  /* 0x0000004c4404723c */ /* 0x040ff00000001804 */
[C---:B------:R-:W-:Y:S01]  /*df20*/  HMMA.16816.F32 R8, R68.reuse, R78, R8 ;  /* 0x0000004e4408723c */ /* 0x040fe20000001808 */
[----:B------:R-:W4:Y:S01]  /*df30*/  LDSM.16.MT88.4 R76, [R246+0x4900] ;  /* 0x00490000f64c783b */ /* 0x000f220000004200 */
[----:B------:R-:W-:Y:S06]  /*df40*/  MUFU.EX2 R182, R182 ;  /* 0x000000b600b67308 */ /* 0x000fec0000000800 */
[C---:B-1----:R-:W-:Y:S04]  /*df50*/  HMMA.16816.F32 R12, R68.reuse, R80, R12 ;  /* 0x00000050440c723c */ /* 0x042fe8000000180c */
[----:B------:R-:W-:Y:S04]  /*df60*/  MUFU.EX2 R186, R186 ;  /* 0x000000ba00ba7308 */ /* 0x000fe80000000800 */
[C---:B------:R-:W-:Y:S01]  /*df70*/  HMMA.16816.F32 R16, R68.reuse, R82, R16 ;  /* 0x000000524410723c */ /* 0x040fe20000001810 */
[----:B------:R-:W-:Y:S05]  /*df80*/  LDSM.16.MT88.4 R80, [R244+0x4900] ;  /* 0x00490000f450783b */ /* 0x000fea0000004200 */
[----:B------:R-:W-:Y:S02]  /*df90*/  MUFU.EX2 R202, R202 ;  /* 0x000000ca00ca7308 */ /* 0x000fe40000000800 */
[C---:B-----5:R-:W-:Y:S08]  /*dfa0*/  HMMA.16816.F32 R20, R68.reuse, R72, R20 ;  /* 0x000000484414723c */ /* 0x060ff00000001814 */
[C---:B------:R-:W-:Y:S01]  /*dfb0*/  HMMA.16816.F32 R24, R68.reuse, R74, R24 ;  /* 0x0000004a4418723c */ /* 0x040fe20000001818 */
[----:B------:R-:W1:Y:S01]  /*dfc0*/  LDSM.16.MT88.4 R72, [R245+0x4900] ;  /* 0x00490000f548783b */ /* 0x000e620000004200 */
[----:B------:R-:W-:Y:S06]  /*dfd0*/  MUFU.EX2 R198, R198 ;  /* 0x000000c600c67308 */ /* 0x000fec0000000800 */
[C---:B------:R-:W-:Y:S04]  /*dfe0*/  HMMA.16816.F32 R28, R68.reuse, R88, R28 ;  /* 0x00000058441c723c */ /* 0x040fe8000000181c */
[----:B------:R-:W-:Y:S04]  /*dff0*/  MUFU.EX2 R200, R200 ;  /* 0x000000c800c87308 */ /* 0x000fe80000000800 */
[C---:B------:R-:W-:Y:S01]  /*e000*/  HMMA.16816.F32 R32, R68.reuse, R90, R32 ;  /* 0x0000005a4420723c */ /* 0x040fe20000001820 */
[----:B------:R-:W-:Y:S05]  /*e010*/  LDSM.16.MT88.4 R88, [R246+0x5100] ;  /* 0x00510000f658783b */ /* 0x000fea0000004200 */
[----:B------:R-:W-:Y:S02]  /*e020*/  MUFU.EX2 R196, R196 ;  /* 0x000000c400c47308 */ /* 0x000fe40000000800 */
[C---:B----4-:R-:W-:Y:S08]  /*e030*/  HMMA.16816.F32 R36, R68.reuse, R84, R36 ;  /* 0x000000544424723c */ /* 0x050ff00000001824 */
[C---:B------:R-:W-:Y:S01]  /*e040*/  HMMA.16816.F32 R40, R68.reuse, R86, R40 ;  /* 0x000000564428723c */ /* 0x040fe20000001828 */
[----:B------:R-:W-:Y:S01]  /*e050*/  LDSM.16.MT88.4 R84, [R244+0x1100] ;  /* 0x00110000f454783b */ /* 0x000fe20000004200 */
[----:B------:R-:W-:Y:S06]  /*e060*/  MUFU.EX2 R190, R190 ;  /* 0x000000be00be7308 */ /* 0x000fec0000000800 */
[C---:B------:R-:W-:Y:S04]  /*e070*/  HMMA.16816.F32 R44, R68.reuse, R76, R44 ;  /* 0x0000004c442c723c */ /* 0x040fe8000000182c */
[----:B------:R-:W-:Y:S04]  /*e080*/  MUFU.EX2 R188, R188 ;  /* 0x000000bc00bc7308 */ /* 0x000fe80000000800 */
[C---:B------:R-:W-:Y:S01]  /*e090*/  HMMA.16816.F32 R48, R68.reuse, R78, R48 ;  /* 0x0000004e4430723c */ /* 0x040fe20000001830 */
[----:B------:R-:W4:Y:S05]  /*e0a0*/  LDSM.16.MT88.4 R76, [R248+0x1100] ;  /* 0x00110000f84c783b */ /* 0x000f2a0000004200 */
[----:B------:R-:W-:Y:S02]  /*e0b0*/  MUFU.EX2 R184, R184 ;  /* 0x000000b800b87308 */ /* 0x000fe40000000800 */
[C---:B-1----:R-:W-:Y:S08]  /*e0c0*/  HMMA.16816.F32 R52, R68.reuse, R72, R52 ;  /* 0x000000484434723c */ /* 0x042ff00000001834 */
[C---:B------:R-:W-:Y:S01]  /*e0d0*/  HMMA.16816.F32 R56, R68.reuse, R74, R56 ;  /* 0x0000004a4438723c */ /* 0x040fe20000001838 */
[----:B------:R-:W1:Y:S01]  /*e0e0*/  LDSM.16.MT88.4 R72, [R246+0x1100] ;  /* 0x00110000f648783b */ /* 0x000e620000004200 */
[----:B------:R-:W-:Y:S02]  /*e0f0*/  MUFU.EX2 R180, R180 ;  /* 0x000000b400b47308 */ /* 0x000fe40000000800 */
[----:B--2---:R-:W-:Y:S04]  /*e100*/  FFMA.FTZ R146, R3, R120, R146 ;  /* 0x0000007803927223 */ /* 0x004fe80000010092 */
[C---:B------:R-:W-:Y:S04]  /*e110*/  HMMA.16816.F32 R60, R68.reuse, R80, R60 ;  /* 0x00000050443c723c */ /* 0x040fe8000000183c */
[----:B------:R-:W-:Y:S01]  /*e120*/  MUFU.EX2 R178, R178 ;  /* 0x000000b200b27308 */ /* 0x000fe20000000800 */
[----:B------:R-:W-:Y:S03]  /*e130*/  FADD.FTZ R145, R145, R146 ;  /* 0x0000009291917221 */ /* 0x000fe60000010000 */
[----:B------:R-:W-:Y:S01]  /*e140*/  HMMA.16816.F32 R64, R68, R82, R64 ;  /* 0x000000524440723c */ /* 0x000fe20000001840 */
[----:B------:R-:W2:Y:S03]  /*e150*/  LDSM.16.MT88.4 R80, [R245+0x1100] ;  /* 0x00110000f550783b */ /* 0x000ea60000004200 */
[----:B------:R-:W-:Y:S02]  /*e160*/  FADD.FTZ R144, R144, R145 ;  /* 0x0000009190907221 */ /* 0x000fe40000010000 */
[----:B------:R-:W-:Y:S01]  /*e170*/  MUFU.EX2 R174, R174 ;  /* 0x000000ae00ae7308 */ /* 0x000fe20000000800 */
[----:B------:R-:W-:Y:S01]  /*e180*/  F2FP.PACK_AB R68, R183, R156 ;  /* 0x0000009cb744723e */ /* 0x000fe200000000ff */
[----:B------:R-:W-:Y:S01]  /*e190*/  FADD.FTZ R143, R143, R144 ;  /* 0x000000908f8f7221 */ /* 0x000fe20000010000 */
[----:B------:R-:W-:Y:S03]  /*e1a0*/  F2FP.PACK_AB R69, R185, R158 ;  /* 0x0000009eb945723e */ /* 0x000fe600000000ff */
[----:B------:R-:W-:Y:S01]  /*e1b0*/  F2FP.PACK_AB R70, R187, R160 ;  /* 0x000000a0bb46723e */ /* 0x000fe200000000ff */
[----:B------:R-:W-:Y:S01]  /*e1c0*/  FADD.FTZ R104, R104, R143 ;  /* 0x0000008f68687221 */ /* 0x000fe20000010000 */
[----:B------:R-:W-:Y:S02]  /*e1d0*/  F2FP.PACK_AB R71, R191, R162 ;  /* 0x000000a2bf47723e */ /* 0x000fe400000000ff */
[----:B------:R-:W-:Y:S01]  /*e1e0*/  MUFU.EX2 R199, R199 ;  /* 0x000000c700c77308 */ /* 0x000fe20000000800 */
[----:B------:R-:W-:Y:S04]  /*e1f0*/  FADD.FTZ R105, R105, R104 ;  /* 0x0000006869697221 */ /* 0x000fe80000010000 */
[C---:B----4-:R-:W-:Y:S03]  /*e200*/  HMMA.16816.F32 R4, R68.reuse, R76, R4 ;  /* 0x0000004c4404723c */ /* 0x050fe60000001804 */
[----:B---3--:R-:W-:Y:S02]  /*e210*/  FFMA.FTZ R142, R2, R115, R142 ;  /* 0x00000073028e7223 */ /* 0x008fe4000001008e */
[----:B------:R-:W-:Y:S01]  /*e220*/  MUFU.EX2 R197, R197 ;  /* 0x000000c500c57308 */ /* 0x000fe20000000800 */
[----:B------:R-:W-:Y:S02]  /*e230*/  FADD.FTZ R152, R152, R105 ;  /* 0x0000006998987221 */ /* 0x000fe40000010000 */
[C---:B------:R-:W-:Y:S01]  /*e240*/  HMMA.16816.F32 R8, R68.reuse, R78, R8 ;  /* 0x0000004e4408723c */ /* 0x040fe20000001808 */
[----:B------:R-:W3:Y:S03]  /*e250*/  LDSM.16.MT88.4 R76, [R248+0x5100] ;  /* 0x00510000f84c783b */ /* 0x000ee60000004200 */
[----:B------:R-:W-:Y:S02]  /*e260*/  FADD.FTZ R157, R157, R152 ;  /* 0x000000989d9d7221 */ /* 0x000fe40000010000 */
[----:B------:R-:W-:Y:S01]  /*e270*/  FADD.FTZ R141, R141, R142 ;  /* 0x0000008e8d8d7221 */ /* 0x000fe20000010000 */
[----:B------:R-:W-:Y:S01]  /*e280*/  MUFU.EX2 R189, R189 ;  /* 0x000000bd00bd7308 */ /* 0x000fe20000000800 */
[C---:B-1----:R-:W-:Y:S04]  /*e290*/  HMMA.16816.F32 R12, R68.reuse, R72, R12 ;  /* 0x00000048440c723c */ /* 0x042fe8000000180c */
[----:B------:R-:W-:Y:S02]  /*e2a0*/  FADD.FTZ R156, R156, R157 ;  /* 0x0000009d9c9c7221 */ /* 0x000fe40000010000 */
[----:B------:R-:W-:Y:S02]  /*e2b0*/  FADD.FTZ R140, R140, R141 ;  /* 0x0000008d8c8c7221 */ /* 0x000fe40000010000 */
[C---:B------:R-:W-:Y:S01]  /*e2c0*/  HMMA.16816.F32 R16, R68.reuse, R74, R16 ;  /* 0x0000004a4410723c */ /* 0x040fe20000001810 */
[----:B------:R-:W1:Y:S01]  /*e2d0*/  LDSM.16.MT88.4 R72, [R248+0x1900] ;  /* 0x00190000f848783b */ /* 0x000e620000004200 */
[----:B------:R-:W-:Y:S02]  /*e2e0*/  MUFU.EX2 R181, R181 ;  /* 0x000000b500b57308 */ /* 0x000fe40000000800 */
[----:B------:R-:W-:Y:S02]  /*e2f0*/  FADD.FTZ R183, R183, R156 ;  /* 0x0000009cb7b77221 */ /* 0x000fe40000010000 */
[----:B------:R-:W-:Y:S02]  /*e300*/  FADD.FTZ R135, R135, R140 ;  /* 0x0000008c87877221 */ /* 0x000fe40000010000 */
[C---:B--2---:R-:W-:Y:S04]  /*e310*/  HMMA.16816.F32 R20, R68.reuse, R80, R20 ;  /* 0x000000504414723c */ /* 0x044fe80000001814 */
[----:B------:R-:W-:Y:S01]  /*e320*/  MUFU.EX2 R179, R179 ;  /* 0x000000b300b37308 */ /* 0x000fe20000000800 */
[----:B------:R-:W-:Y:S02]  /*e330*/  FADD.FTZ R160, R160, R183 ;  /* 0x000000b7a0a07221 */ /* 0x000fe40000010000 */
[----:B------:R-:W-:Y:S01]  /*e340*/  FADD.FTZ R106, R106, R135 ;  /* 0x000000876a6a7221 */ /* 0x000fe20000010000 */
[C---:B------:R-:W-:Y:S01]  /*e350*/  HMMA.16816.F32 R24, R68.reuse, R82, R24 ;  /* 0x000000524418723c */ /* 0x040fe20000001818 */
[----:B------:R-:W2:Y:S03]  /*e360*/  LDSM.16.MT88.4 R80, [R245+0x1900] ;  /* 0x00190000f550783b */ /* 0x000ea60000004200 */
[----:B------:R-:W-:Y:S01]  /*e370*/  FADD.FTZ R187, R187, R160 ;  /* 0x000000a0bbbb7221 */ /* 0x000fe20000010000 */
[----:B------:R-:W-:Y:S01]  /*e380*/  MOV R135, R132 ;  /* 0x0000008400877202 */ /* 0x000fe20000000f00 */
[----:B------:R-:W-:Y:S01]  /*e390*/  MUFU.EX2 R177, R177 ;  /* 0x000000b100b17308 */ /* 0x000fe20000000800 */
[----:B------:R-:W-:Y:S01]  /*e3a0*/  FADD.FTZ R107, R107, R106 ;  /* 0x0000006a6b6b7221 */ /* 0x000fe20000010000 */
[C---:B------:R-:W-:Y:S04]  /*e3b0*/  HMMA.16816.F32 R28, R68.reuse, R84, R28 ;  /* 0x00000054441c723c */ /* 0x040fe8000000181c */
[----:B------:R-:W-:Y:S04]  /*e3c0*/  FADD.FTZ R154, R154, R107 ;  /* 0x0000006b9a9a7221 */ /* 0x000fe80000010000 */
[C---:B------:R-:W-:Y:S01]  /*e3d0*/  HMMA.16816.F32 R32, R68.reuse, R86, R32 ;  /* 0x000000564420723c */ /* 0x040fe20000001820 */
[----:B------:R-:W-:Y:S01]  /*e3e0*/  LDSM.16.MT88.4 R84, [R246+0x5900] ;  /* 0x00590000f654783b */ /* 0x000fe20000004200 */
[----:B------:R-:W-:Y:S02]  /*e3f0*/  MUFU.EX2 R175, R175 ;  /* 0x000000af00af7308 */ /* 0x000fe40000000800 */
[----:B------:R-:W-:Y:S04]  /*e400*/  FADD.FTZ R167, R167, R154 ;  /* 0x0000009aa7a77221 */ /* 0x000fe80000010000 */
[C---:B---3--:R-:W-:Y:S04]  /*e410*/  HMMA.16816.F32 R36, R68.reuse, R76, R36 ;  /* 0x0000004c4424723c */ /* 0x048fe80000001824 */
[----:B------:R-:W-:Y:S01]  /*e420*/  MUFU.EX2 R173, R173 ;  /* 0x000000ad00ad7308 */ /* 0x000fe20000000800 */
[----:B------:R-:W-:Y:S03]  /*e430*/  FADD.FTZ R158, R158, R167 ;  /* 0x000000a79e9e7221 */ /* 0x000fe60000010000 */
[C---:B------:R-:W-:Y:S01]  /*e440*/  HMMA.16816.F32 R40, R68.reuse, R78, R40 ;  /* 0x0000004e4428723c */ /* 0x040fe20000001828 */
[----:B------:R-:W3:Y:S03]  /*e450*/  LDSM.16.MT88.4 R76, [R244+0x1900] ;  /* 0x00190000f44c783b */ /* 0x000ee60000004200 */
[----:B------:R-:W-:Y:S02]  /*e460*/  FADD.FTZ R185, R185, R158 ;  /* 0x0000009eb9b97221 */ /* 0x000fe40000010000 */
[----:B------:R-:W-:Y:S02]  /*e470*/  MUFU.EX2 R165, R165 ;  /* 0x000000a500a57308 */ /* 0x000fe40000000800 */
[C---:B------:R-:W-:Y:S04]  /*e480*/  HMMA.16816.F32 R44, R68.reuse, R88, R44 ;  /* 0x00000058442c723c */ /* 0x040fe8000000182c */
[----:B------:R-:W-:Y:S03]  /*e490*/  FADD.FTZ R162, R162, R185 ;  /* 0x000000b9a2a27221 */ /* 0x000fe60000010000 */
[----:B------:R-:W-:Y:S01]  /*e4a0*/  FFMA.FTZ R88, R125, c[0x0][0x2d0], -R150 ;  /* 0x0000b4007d587a23 */ /* 0x000fe20000010896 */
[C---:B------:R-:W-:Y:S01]  /*e4b0*/  HMMA.16816.F32 R48, R68.reuse, R90, R48 ;  /* 0x0000005a4430723c */ /* 0x040fe20000001830 */
[----:B------:R-:W-:Y:S03]  /*e4c0*/  MUFU.EX2 R163, R163 ;  /* 0x000000a300a37308 */ /* 0x000fe60000000800 */
[--C-:B------:R-:W-:Y:S02]  /*e4d0*/  FFMA.FTZ R89, R124, c[0x0][0x2d0], -R148.reuse ;  /* 0x0000b4007c597a23 */ /* 0x100fe40000010894 */
[----:B------:R-:W-:Y:S02]  /*e4e0*/  FFMA.FTZ R148, R133, c[0x0][0x2d0], -R148 ;  /* 0x0000b40085947a23 */ /* 0x000fe40000010894 */
[C---:B------:R-:W-:Y:S03]  /*e4f0*/  HMMA.16816.F32 R52, R68.reuse, R92, R52 ;  /* 0x0000005c4434723c */ /* 0x040fe60000001834 */
[----:B------:R-:W4:Y:S01]  /*e500*/  MUFU.EX2 R114, R88 ;  /* 0x0000005800727308 */ /* 0x000f220000000800 */
[--C-:B------:R-:W-:Y:S02]  /*e510*/  FFMA.FTZ R90, R126, c[0x0][0x2d0], -R150.reuse ;  /* 0x0000b4007e5a7a23 */ /* 0x100fe40000010896 */
[----:B------:R-:W-:Y:S01]  /*e520*/  LDSM.16.MT88.4 R124, [R248+0x3900] ;  /* 0x00390000f87c783b */ /* 0x000fe20000004200 */
[----:B------:R-:W-:Y:S01]  /*e530*/  FFMA.FTZ R150, R147, c[0x0][0x2d0], -R150 ;  /* 0x0000b40093967a23 */ /* 0x000fe20000010896 */
[C---:B------:R-:W-:Y:S04]  /*e540*/  HMMA.16816.F32 R56, R68.reuse, R94, R56 ;  /* 0x0000005e4438723c */ /* 0x040fe80000001838 */
[----:B------:R-:W-:Y:S01]  /*e550*/  FADD.FTZ R191, R191, R162 ;  /* 0x000000a2bfbf7221 */ /* 0x000fe20000010000 */
[----:B------:R-:W5:Y:S01]  /*e560*/  MUFU.EX2 R112, R90 ;  /* 0x0000005a00707308 */ /* 0x000f620000000800 */
[----:B------:R-:W-:Y:S02]  /*e570*/  LDSM.16.MT88.4 R92, [R245+0x6100] ;  /* 0x00610000f55c783b */ /* 0x000fe40000004200 */
[C---:B------:R-:W-:Y:S07]  /*e580*/  HMMA.16816.F32 R60, R68.reuse, R96, R60 ;  /* 0x00000060443c723c */ /* 0x040fee000000183c */
[----:B------:R2:W2:Y:S01]  /*e590*/  MUFU.EX2 R113, R89 ;  /* 0x0000005900717308 */ /* 0x0004a20000000800 */
[----:B------:R-:W-:Y:S01]  /*e5a0*/  HMMA.16816.F32 R64, R68, R98, R64 ;  /* 0x000000624440723c */ /* 0x000fe20000001840 */
[----:B------:R-:W-:Y:S03]  /*e5b0*/  LDSM.16.MT88.4 R96, [R246+0x2900] ;  /* 0x00290000f660783b */ /* 0x000fe60000004200 */
[----:B----4-:R-:W-:Y:S03]  /*e5c0*/  MOV R147, R114 ;  /* 0x0000007200937202 */ /* 0x010fe60000000f00 */
[----:B------:R-:W-:Y:S01]  /*e5d0*/  F2FP.PACK_AB R68, R201, R164 ;  /* 0x000000a4c944723e */ /* 0x000fe200000000ff */
[----:B------:R-:W-:Y:S01]  /*e5e0*/  FADD.FTZ R164, R164, R187 ;  /* 0x000000bba4a47221 */ /* 0x000fe20000010000 */
[----:B------:R-:W-:Y:S01]  /*e5f0*/  F2FP.PACK_AB R69, R203, R166 ;  /* 0x000000a6cb45723e */ /* 0x000fe200000000ff */
[----:B------:R-:W-:Y:S02]  /*e600*/  MUFU.EX2 R150, R150 ;  /* 0x0000009600967308 */ /* 0x000fe40000000800 */
[----:B------:R-:W-:Y:S01]  /*e610*/  F2FP.PACK_AB R70, R176, R172 ;  /* 0x000000acb046723e */ /* 0x000fe200000000ff */
[----:B------:R-:W-:Y:S01]  /*e620*/  FADD.FTZ R201, R201, R164 ;  /* 0x000000a4c9c97221 */ /* 0x000fe20000010000 */
[----:B------:R-:W-:Y:S01]  /*e630*/  F2FP.PACK_AB R71, R186, R182 ;  /* 0x000000b6ba47723e */ /* 0x000fe200000000ff */
[----:B------:R-:W-:Y:S02]  /*e640*/  FADD.FTZ R166, R166, R191 ;  /* 0x000000bfa6a67221 */ /* 0x000fe40000010000 */
[----:B------:R-:W-:Y:S02]  /*e650*/  FADD.FTZ R201, R172, R201 ;  /* 0x000000c9acc97221 */ /* 0x000fe40000010000 */
[----:B------:R-:W-:Y:S01]  /*e660*/  FADD.FTZ R203, R203, R166 ;  /* 0x000000a6cbcb7221 */ /* 0x000fe20000010000 */
[----:B------:R-:W-:Y:S01]  /*e670*/  MUFU.EX2 R133, R148 ;  /* 0x0000009400857308 */ /* 0x000fe20000000800 */
[C---:B-1----:R-:W-:Y:S01]  /*e680*/  HMMA.16816.F32 R4, R68.reuse, R72, R4 ;  /* 0x000000484404723c */ /* 0x042fe20000001804 */
[----:B--2---:R-:W-:Y:S02]  /*e690*/  LDSM.16.MT88.4 R88, [R246+0x6100] ;  /* 0x00610000f658783b */ /* 0x004fe40000004200 */
[----:B------:R-:W-:Y:S02]  /*e6a0*/  FADD.FTZ R176, R176, R201 ;  /* 0x000000c9b0b07221 */ /* 0x000fe40000010000 */
[----:B------:R-:W-:Y:S03]  /*e6b0*/  FADD.FTZ R203, R182, R203 ;  /* 0x000000cbb6cb7221 */ /* 0x000fe60000010000 */
[C---:B------:R-:W-:Y:S01]  /*e6c0*/  HMMA.16816.F32 R8, R68.reuse, R74, R8 ;  /* 0x0000004a4408723c */ /* 0x040fe20000001808 */
[----:B------:R-:W1:Y:S01]  /*e6d0*/  MUFU.EX2 R161, R161 ;  /* 0x000000a100a17308 */ /* 0x000e620000000800 */
[----:B------:R-:W2:Y:S02]  /*e6e0*/  LDSM.16.MT88.4 R72, [R248+0x5900] ;  /* 0x00590000f848783b */ /* 0x000ea40000004200 */
[----:B------:R-:W-:Y:S04]  /*e6f0*/  FADD.FTZ R186, R186, R203 ;  /* 0x000000cbbaba7221 */ /* 0x000fe80000010000 */
[C---:B------:R-:W-:Y:S03]  /*e700*/  HMMA.16816.F32 R12, R68.reuse, R100, R12 ;  /* 0x00000064440c723c */ /* 0x040fe6000000180c */
[----:B------:R-:W-:Y:S05]  /*e710*/  MUFU.EX2 R155, R155 ;  /* 0x0000009b009b7308 */ /* 0x000fea0000000800 */
[C---:B------:R-:W-:Y:S01]  /*e720*/  HMMA.16816.F32 R16, R68.reuse, R102, R16 ;  /* 0x000000664410723c */ /* 0x040fe20000001810 */
[----:B------:R-:W-:Y:S04]  /*e730*/  LDSM.16.MT88.4 R100, [R244+0x3900] ;  /* 0x00390000f464783b */ /* 0x000fe80000004200 */
[----:B------:R-:W4:Y:S03]  /*e740*/  MUFU.EX2 R159, R159 ;  /* 0x0000009f009f7308 */ /* 0x000f260000000800 */
[C---:B------:R-:W-:Y:S07]  /*e750*/  HMMA.16816.F32 R20, R68.reuse, R80, R20 ;  /* 0x000000504414723c */ /* 0x040fee0000001814 */
[----:B------:R-:W-:Y:S01]  /*e760*/  MUFU.EX2 R153, R153 ;  /* 0x0000009900997308 */ /* 0x000fe20000000800 */
[C---:B------:R-:W-:Y:S01]  /*e770*/  HMMA.16816.F32 R24, R68.reuse, R82, R24 ;  /* 0x000000524418723c */ /* 0x040fe20000001818 */
[----:B------:R-:W1:Y:S07]  /*e780*/  LDSM.16.MT88.4 R80, [R245+0x5900] ;  /* 0x00590000f550783b */ /* 0x000e6e0000004200 */
[C---:B---3--:R-:W-:Y:S01]  /*e790*/  HMMA.16816.F32 R28, R68.reuse, R76, R28 ;  /* 0x0000004c441c723c */ /* 0x048fe2000000181c */
[----:B------:R-:W3:Y:S07]  /*e7a0*/  MUFU.EX2 R151, R151 ;  /* 0x0000009700977308 */ /* 0x000eee0000000800 */
[C---:B------:R-:W-:Y:S01]  /*e7b0*/  HMMA.16816.F32 R32, R68.reuse, R78, R32 ;  /* 0x0000004e4420723c */ /* 0x040fe20000001820 */
[----:B------:R-:W3:Y:S02]  /*e7c0*/  LDSM.16.MT88.4 R76, [R244+0x5900] ;  /* 0x00590000f44c783b */ /* 0x000ee40000004200 */
[----:B------:R-:W1:Y:S05]  /*e7d0*/  MUFU.EX2 R149, R149 ;  /* 0x0000009500957308 */ /* 0x000e6a0000000800 */
[C---:B--2---:R-:W-:Y:S05]  /*e7e0*/  HMMA.16816.F32 R36, R68.reuse, R72, R36 ;  /* 0x000000484424723c */ /* 0x044fea0000001824 */
[----:B------:R-:W2:Y:S03]  /*e7f0*/  MUFU.EX2 R134, R134 ;  /* 0x0000008600867308 */ /* 0x000ea60000000800 */
[C---:B------:R-:W-:Y:S01]  /*e800*/  HMMA.16816.F32 R40, R68.reuse, R74, R40 ;  /* 0x0000004a4428723c */ /* 0x040fe20000001828 */
[----:B------:R-:W2:Y:S07]  /*e810*/  LDSM.16.MT88.4 R72, [R248+0x2100] ;  /* 0x00210000f848783b */ /* 0x000eae0000004200 */
[C---:B------:R-:W-:Y:S08]  /*e820*/  HMMA.16816.F32 R44, R68.reuse, R84, R44 ;  /* 0x00000054442c723c */ /* 0x040ff0000000182c */
[C---:B------:R-:W-:Y:S01]  /*e830*/  HMMA.16816.F32 R48, R68.reuse, R86, R48 ;  /* 0x000000564430723c */ /* 0x040fe20000001830 */
[----:B------:R-:W2:Y:S07]  /*e840*/  LDSM.16.MT88.4 R84, [R246+0x2100] ;  /* 0x00210000f654783b */ /* 0x000eae0000004200 */
[C---:B-1----:R-:W-:Y:S08]  /*e850*/  HMMA.16816.F32 R52, R68.reuse, R80, R52 ;  /* 0x000000504434723c */ /* 0x042ff00000001834 */
[C---:B------:R-:W-:Y:S01]  /*e860*/  HMMA.16816.F32 R56, R68.reuse, R82, R56 ;  /* 0x000000524438723c */ /* 0x040fe20000001838 */
[----:B------:R-:W1:Y:S07]  /*e870*/  LDSM.16.MT88.4 R80, [R245+0x2100] ;  /* 0x00210000f550783b */ /* 0x000e6e0000004200 */
[C---:B---3--:R-:W-:Y:S08]  /*e880*/  HMMA.16816.F32 R60, R68.reuse, R76, R60 ;  /* 0x0000004c443c723c */ /* 0x048ff0000000183c */
[----:B------:R-:W-:Y:S01]  /*e890*/  HMMA.16816.F32 R64, R68, R78, R64 ;  /* 0x0000004e4440723c */ /* 0x000fe20000001840 */
[----:B------:R-:W3:Y:S06]  /*e8a0*/  LDSM.16.MT88.4 R76, [R244+0x2100] ;  /* 0x00210000f44c783b */ /* 0x000eec0000004200 */
[----:B-----5:R-:W-:Y:S02]  /*e8b0*/  F2FP.PACK_AB R68, R114, R112 ;  /* 0x000000707244723e */ /* 0x020fe400000000ff */
[----:B------:R-:W-:Y:S03]  /*e8c0*/  F2FP.PACK_AB R69, R202, R113 ;  /* 0x00000071ca45723e */ /* 0x000fe600000000ff */
[----:B------:R-:W-:Y:S02]  /*e8d0*/  F2FP.PACK_AB R70, R200, R198 ;  /* 0x000000c6c846723e */ /* 0x000fe400000000ff */
[----:B------:R-:W-:Y:S07]  /*e8e0*/  F2FP.PACK_AB R71, R190, R196 ;  /* 0x000000c4be47723e */ /* 0x000fee00000000ff */
[C---:B--2---:R-:W-:Y:S08]  /*e8f0*/  HMMA.16816.F32 R4, R68.reuse, R72, R4 ;  /* 0x000000484404723c */ /* 0x044ff00000001804 */
[C---:B------:R-:W-:Y:S01]  /*e900*/  HMMA.16816.F32 R8, R68.reuse, R74, R8 ;  /* 0x0000004a4408723c */ /* 0x040fe20000001808 */
[----:B------:R-:W2:Y:S07]  /*e910*/  LDSM.16.MT88.4 R72, [R248+0x6100] ;  /* 0x00610000f848783b */ /* 0x000eae0000004200 */
[C---:B------:R-:W-:Y:S08]  /*e920*/  HMMA.16816.F32 R12, R68.reuse, R84, R12 ;  /* 0x00000054440c723c */ /* 0x040ff0000000180c */
[C---:B------:R-:W-:Y:S01]  /*e930*/  HMMA.16816.F32 R16, R68.reuse, R86, R16 ;  /* 0x000000564410723c */ /* 0x040fe20000001810 */
[----:B------:R-:W5:Y:S07]  /*e940*/  LDSM.16.MT88.4 R84, [R244+0x6100] ;  /* 0x00610000f454783b */ /* 0x000f6e0000004200 */
[C---:B-1----:R-:W-:Y:S08]  /*e950*/  HMMA.16816.F32 R20, R68.reuse, R80, R20 ;  /* 0x000000504414723c */ /* 0x042ff00000001814 */
        /* <DEDUP_REMOVED lines=21> */
[C---:B-1----:R-:W-:Y:S08]  /*eab0*/  HMMA.16816.F32 R4, R68.reuse, R80, R4 ;  /* 0x000000504404723c */ /* 0x042ff00000001804 */
[C---:B------:R-:W-:Y:S01]  /*eac0*/  HMMA.16816.F32 R8, R68.reuse, R82, R8 ;  /* 0x000000524408723c */ /* 0x040fe20000001808 */
[----:B------:R-:W1:Y:S07]  /*ead0*/  LDSM.16.MT88.4 R80, [R248+0x6900] ;  /* 0x00690000f850783b */ /* 0x000e6e0000004200 */
[C---:B------:R-:W-:Y:S08]  /*eae0*/  HMMA.16816.F32 R12, R68.reuse, R96, R12 ;  /* 0x00000060440c723c */ /* 0x040ff0000000180c */
[C---:B------:R-:W-:Y:S01]  /*eaf0*/  HMMA.16816.F32 R16, R68.reuse, R98, R16 ;  /* 0x000000624410723c */ /* 0x040fe20000001810 */
[----:B------:R-:W-:Y:S07]  /*eb00*/  LDSM.16.MT88.4 R96, [R244+0x7100] ;  /* 0x00710000f460783b */ /* 0x000fee0000004200 */
[C---:B---3--:R-:W-:Y:S08]  /*eb10*/  HMMA.16816.F32 R20, R68.reuse, R76, R20 ;  /* 0x0000004c4414723c */ /* 0x048ff00000001814 */
[C---:B------:R-:W-:Y:S01]  /*eb20*/  HMMA.16816.F32 R24, R68.reuse, R78, R24 ;  /* 0x0000004e4418723c */ /* 0x040fe20000001818 */
[----:B------:R-:W3:Y:S07]  /*eb30*/  LDSM.16.MT88.4 R76, [R245+0x6900] ;  /* 0x00690000f54c783b */ /* 0x000eee0000004200 */
        /* <DEDUP_REMOVED lines=13> */
[----:B------:R-:W-:Y:S01]  /*ec10*/  HMMA.16816.F32 R64, R68, R74, R64 ;  /* 0x0000004a4440723c */ /* 0x000fe20000001840 */
[----:B------:R-:W2:Y:S06]  /*ec20*/  LDSM.16.MT88.4 R72, [R245+0x3100] ;  /* 0x00310000f548783b */ /* 0x000eac0000004200 */
[----:B------:R-:W-:Y:S02]  /*ec30*/  F2FP.PACK_AB R68, R179, R181 ;  /* 0x000000b5b344723e */ /* 0x000fe400000000ff */
[----:B------:R-:W-:Y:S03]  /*ec40*/  F2FP.PACK_AB R69, R175, R177 ;  /* 0x000000b1af45723e */ /* 0x000fe600000000ff */
[----:B------:R-:W-:Y:S02]  /*ec50*/  F2FP.PACK_AB R70, R165, R173 ;  /* 0x000000ada546723e */ /* 0x000fe400000000ff */
[----:B------:R-:W-:Y:S07]  /*ec60*/  F2FP.PACK_AB R71, R161, R163 ;  /* 0x000000a3a147723e */ /* 0x000fee00000000ff */
[C---:B-1----:R-:W-:Y:S08]  /*ec70*/  HMMA.16816.F32 R4, R68.reuse, R80, R4 ;  /* 0x000000504404723c */ /* 0x042ff00000001804 */
[C---:B------:R-:W-:Y:S01]  /*ec80*/  HMMA.16816.F32 R8, R68.reuse, R82, R8 ;  /* 0x000000524408723c */ /* 0x040fe20000001808 */
[----:B------:R-:W1:Y:S07]  /*ec90*/  LDSM.16.MT88.4 R80, [R248+0x7100] ;  /* 0x00710000f850783b */ /* 0x000e6e0000004200 */
[C---:B---3--:R-:W-:Y:S08]  /*eca0*/  HMMA.16816.F32 R12, R68.reuse, R76, R12 ;  /* 0x0000004c440c723c */ /* 0x048ff0000000180c */
[C---:B------:R-:W-:Y:S01]  /*ecb0*/  HMMA.16816.F32 R16, R68.reuse, R78, R16 ;  /* 0x0000004e4410723c */ /* 0x040fe20000001810 */
[----:B------:R-:W-:Y:S07]  /*ecc0*/  LDSM.16.MT88.4 R76, [R245+0x7900] ;  /* 0x00790000f54c783b */ /* 0x000fee0000004200 */
[C---:B--2---:R-:W-:Y:S07]  /*ecd0*/  HMMA.16816.F32 R20, R68.reuse, R72, R20 ;  /* 0x000000484414723c */ /* 0x044fee0000001814 */
[----:B------:R-:W-:Y:S01]  /*ece0*/  MOV R73, R113 ;  /* 0x0000007100497202 */ /* 0x000fe20000000f00 */
[C---:B------:R-:W-:Y:S04]  /*ecf0*/  HMMA.16816.F32 R24, R68.reuse, R74, R24 ;  /* 0x0000004a4418723c */ /* 0x040fe80000001818 */
[----:B------:R-:W-:Y:S04]  /*ed00*/  MOV R72, R112 ;  /* 0x0000007000487202 */ /* 0x000fe80000000f00 */
[C---:B------:R-:W-:Y:S08]  /*ed10*/  HMMA.16816.F32 R28, R68.reuse, R84, R28 ;  /* 0x00000054441c723c */ /* 0x040ff0000000181c */
[C---:B------:R-:W-:Y:S01]  /*ed20*/  HMMA.16816.F32 R32, R68.reuse, R86, R32 ;  /* 0x000000564420723c */ /* 0x040fe20000001820 */
[----:B------:R-:W-:Y:S07]  /*ed30*/  LDSM.16.MT88.4 R84, [R246+0x7900] ;  /* 0x00790000f654783b */ /* 0x000fee0000004200 */
[C---:B-1----:R-:W-:Y:S08]  /*ed40*/  HMMA.16816.F32 R36, R68.reuse, R80, R36 ;  /* 0x000000504424723c */ /* 0x042ff00000001824 */
[C---:B------:R-:W-:Y:S08]  /*ed50*/  HMMA.16816.F32 R40, R68.reuse, R82, R40 ;  /* 0x000000524428723c */ /* 0x040ff00000001828 */
[C---:B------:R-:W-:Y:S08]  /*ed60*/  HMMA.16816.F32 R44, R68.reuse, R88, R44 ;  /* 0x00000058442c723c */ /* 0x040ff0000000182c */
[C---:B------:R-:W-:Y:S08]  /*ed70*/  HMMA.16816.F32 R48, R68.reuse, R90, R48 ;  /* 0x0000005a4430723c */ /* 0x040ff00000001830 */
[C---:B------:R-:W-:Y:S08]  /*ed80*/  HMMA.16816.F32 R52, R68.reuse, R92, R52 ;  /* 0x0000005c4434723c */ /* 0x040ff00000001834 */
[C---:B------:R-:W-:Y:S01]  /*ed90*/  HMMA.16816.F32 R56, R68.reuse, R94, R56 ;  /* 0x0000005e4438723c */ /* 0x040fe20000001838 */
[----:B------:R-:W1:Y:S07]  /*eda0*/  LDSM.16.MT88.4 R92, [R248+0x7900] ;  /* 0x00790000f85c783b */ /* 0x000e6e0000004200 */
[C---:B------:R-:W-:Y:S08]  /*edb0*/  HMMA.16816.F32 R60, R68.reuse, R96, R60 ;  /* 0x00000060443c723c */ /* 0x040ff0000000183c */
[----:B------:R-:W-:Y:S07]  /*edc0*/  HMMA.16816.F32 R64, R68, R98, R64 ;  /* 0x000000624440723c */ /* 0x000fee0000001840 */
[----:B----4-:R-:W-:Y:S02]  /*edd0*/  F2FP.PACK_AB R68, R159, R155 ;  /* 0x0000009b9f44723e */ /* 0x010fe400000000ff */
[----:B------:R-:W-:Y:S03]  /*ede0*/  F2FP.PACK_AB R69, R151, R153 ;  /* 0x000000999745723e */ /* 0x000fe600000000ff */
[----:B------:R-:W-:Y:S02]  /*edf0*/  F2FP.PACK_AB R70, R150, R149 ;  /* 0x000000959646723e */ /* 0x000fe400000000ff */
[----:B------:R-:W-:Y:S07]  /*ee00*/  F2FP.PACK_AB R71, R133, R134 ;  /* 0x000000868547723e */ /* 0x000fee00000000ff */
[C---:B------:R-:W-:Y:S01]  /*ee10*/  HMMA.16816.F32 R128, R68.reuse, R124, R4 ;  /* 0x0000007c4480723c */ /* 0x040fe20000001804 */
[----:B------:R-:W2:Y:S07]  /*ee20*/  LDSM.16.MT88.4 R4, [R244+0x7900] ;  /* 0x00790000f404783b */ /* 0x000eae0000004200 */
        /* <DEDUP_REMOVED lines=36> */
[----:B------:R-:W-:Y:S01]  /*f070*/  FADD.FTZ R2, R159, R2 ;  /* 0x000000029f027221 */ /* 0x000fe20000010000 */
[C---:B--2---:R-:W-:Y:S03]  /*f080*/  HMMA.16816.F32 R72, R68.reuse, R4, R60 ;  /* 0x000000044448723c */ /* 0x044fe6000000183c */
[----:B------:R-:W-:Y:S04]  /*f090*/  FADD.FTZ R149, R149, R2 ;  /* 0x0000000295957221 */ /* 0x000fe80000010000 */
[----:B------:R-:W-:Y:S01]  /*f0a0*/  FADD.FTZ R4, R163, R8 ;  /* 0x00000008a3047221 */ /* 0x000fe20000010000 */
[----:B------:R-:W-:Y:S04]  /*f0b0*/  HMMA.16816.F32 R68, R68, R6, R64 ;  /* 0x000000064444723c */ /* 0x000fe80000001840 */
[----:B------:R-:W-:Y:S02]  /*f0c0*/  FADD.FTZ R4, R161, R4 ;  /* 0x00000004a1047221 */ /* 0x000fe40000010000 */
[----:B------:R-:W-:Y:S02]  /*f0d0*/  FADD.FTZ R3, R150, R149 ;  /* 0x0000009596037221 */ /* 0x000fe40000010000 */
[----:B------:R-:W-:Y:S03]  /*f0e0*/  FADD.FTZ R4, R153, R4 ;  /* 0x0000000499047221 */ /* 0x000fe60000010000 */
[----:B------:R1:W-:Y:S01]  /*f0f0*/  STL [R1+0x20], R3 ;  /* 0x0000200301007387 */ /* 0x0003e20000100800 */
[----:B------:R-:W-:Y:S04]  /*f100*/  FADD.FTZ R151, R151, R4 ;  /* 0x0000000497977221 */ /* 0x000fe80000010000 */
[----:B------:R-:W-:Y:S04]  /*f110*/  FADD.FTZ R134, R134, R151 ;  /* 0x0000009786867221 */ /* 0x000fe80000010000 */
[----:B------:R-:W-:Y:S05]  /*f120*/  FADD.FTZ R2, R133, R134 ;  /* 0x0000008685027221 */ /* 0x000fea0000010000 */
[----:B------:R2:W-:Y:S01]  /*f130*/  STL [R1+0x24], R2 ;  /* 0x0000240201007387 */ /* 0x0005e20000100800 */
[----:B-1----:R-:W-:Y:S01]  /*f140*/  MOV R3, R0 ;  /* 0x0000000000037202 */ /* 0x002fe20000000f00 */
[----:B--2---:R-:W-:-:S05]  /*f150*/  @P0 BRA `(.L_x_562) ;  /* 0xffffc35000000947 */ /* 0x004fca000383ffff */
.L_x_561:
[----:B------:R-:W2:Y:S04]  /*f160*/  LDL.LU R4, [R1+0x20] ;  /* 0x0000200001047983 */ /* 0x000ea80000300800 */
[----:B----4-:R-:W3:Y:S01]  /*f170*/  LDL.LU R2, [R1+0x24] ;  /* 0x0000240001027983 */ /* 0x010ee20000300800 */
[----:B------:R-:W-:-:S02]  /*f180*/  MOV R3, RZ ;  /* 0x000000ff00037202 */ /* 0x000fc40000000f00 */
[----:B------:R-:W-:Y:S01]  /*f190*/  PLOP3.LUT P2, PT, PT, PT, PT, 0x8, 0x0 ;  /* 0x000000000000781c */ /* 0x000fe20003f4e170 */
[----:B--2---:R-:W1:Y:S04]  /*f1a0*/  SHFL.BFLY PT, R6, R4, 0x2, 0x1f ;  /* 0x0c401f0004067f89 */ /* 0x004e6800000e0000 */
[----:B---3--:R-:W2:Y:S01]  /*f1b0*/  SHFL.BFLY PT, R7, R2, 0x2, 0x1f ;  /* 0x0c401f0002077f89 */ /* 0x008ea200000e0000 */
[----:B-1----:R-:W-:Y:S01]  /*f1c0*/  FADD.FTZ R6, R6, R4 ;  /* 0x0000000406067221 */ /* 0x002fe20000010000 */
[----:B------:R-:W-:Y:S01]  /*f1d0*/  MOV R4, RZ ;  /* 0x000000ff00047202 */ /* 0x000fe20000000f00 */
        /* <DEDUP_REMOVED lines=49> */
[----:B------:R-:W-:Y:S01]  /*f4f0*/  FMUL.FTZ R69, R4, R69 ;  /* 0x0000004504457220 */ /* 0x000fe20000410000 */
[----:B------:R-:W-:Y:S01]  /*f500*/  MOV R4, 0xff800000 ;  /* 0xff80000000047802 */ /* 0x000fe20000000f00 */
        /* <DEDUP_REMOVED lines=34> */
.L_x_555:
[----:B------:R-:W-:Y:S01]  /*f730*/  USHF.R.S32.HI UR8, URZ, 0x1f, UR9 ;  /* 0x0000001f3f087899 */ /* 0x000fe20008011409 */
        /* <DEDUP_REMOVED lines=48> */
[----:B------:R-:W-:Y:S01]  /*fa40*/  F2FP.PACK_AB R88, R89, R88 ;  /* 0x000000585958723e */ /* 0x000fe200000000ff */
[----:B------:R-:W-:Y:S01]  /*fa50*/  IMAD.SHL.U32 R13, R12, 0x2, RZ ;  /* 0x000000020c0d7824 */ /* 0x000fe200078e00ff */
[----:B------:R-:W-:Y:S01]  /*fa60*/  BAR.SYNC.DEFER_BLOCKING 0x1, 0x100 ;  /* 0x0044000000007b1d */ /* 0x000fe20000010000 */
[----:B------:R-:W-:-:S02]  /*fa70*/  F2FP.PACK_AB R90, R91, R90 ;  /* 0x0000005a5b5a723e */ /* 0x000fc400000000ff */
[----:B------:R-:W-:Y:S02]  /*fa80*/  F2FP.PACK_AB R84, R85, R84 ;  /* 0x000000545554723e */ /* 0x000fe400000000ff */
[C---:B------:R-:W-:Y:S02]  /*fa90*/  IADD3 R10, R13.reuse, 0x80, RZ ;  /* 0x000000800d0a7810 */ /* 0x040fe40007ffe0ff */
[----:B------:R-:W-:Y:S02]  /*faa0*/  IADD3 R15, R13, 0x70, RZ ;  /* 0x000000700d0f7810 */ /* 0x000fe40007ffe0ff */
[----:B------:R-:W-:Y:S02]  /*fab0*/  @P0 IADD3 R15, R10, 0x10, RZ ;  /* 0x000000100a0f0810 */ /* 0x000fe40007ffe0ff */
[----:B------:R-:W-:Y:S01]  /*fac0*/  SEL R10, R9, 0xffffffe0, !P1 ;  /* 0xffffffe0090a7807 */ /* 0x000fe20004800000 */
[----:B------:R-:W-:Y:S01]  /*fad0*/  IMAD.MOV.U32 R9, RZ, RZ, 0x40 ;  /* 0x00000040ff097424 */ /* 0x000fe200078e00ff */
[----:B------:R-:W-:-:S02]  /*fae0*/  F2FP.PACK_AB R86, R87, R86 ;  /* 0x000000565756723e */ /* 0x000fc400000000ff */
[----:B------:R-:W-:Y:S01]  /*faf0*/  F2FP.PACK_AB R80, R81, R80 ;  /* 0x000000505150723e */ /* 0x000fe200000000ff */
[----:B------:R-:W-:Y:S01]  /*fb00*/  IMAD.IADD R17, R13, 0x1, R10 ;  /* 0x000000010d117824 */ /* 0x000fe200078e020a */
[----:B------:R-:W-:Y:S01]  /*fb10*/  SEL R12, R9, 0xffffffc0, !P2 ;  /* 0xffffffc0090c7807 */ /* 0x000fe20005000000 */
[--C-:B------:R-:W-:Y:S01]  /*fb20*/  IMAD.IADD R9, R10, 0x1, R15.reuse ;  /* 0x000000010a097824 */ /* 0x100fe200078e020f */
[----:B------:R-:W-:Y:S02]  /*fb30*/  F2FP.PACK_AB R82, R83, R82 ;  /* 0x000000525352723e */ /* 0x000fe400000000ff */
[----:B------:R-:W-:Y:S01]  /*fb40*/  F2FP.PACK_AB R76, R77, R76 ;  /* 0x0000004c4d4c723e */ /* 0x000fe200000000ff */
[--C-:B------:R-:W-:Y:S01]  /*fb50*/  IMAD.IADD R19, R13, 0x1, R12.reuse ;  /* 0x000000010d137824 */ /* 0x100fe200078e020c */
[----:B------:R-:W-:Y:S01]  /*fb60*/  F2FP.PACK_AB R78, R79, R78 ;  /* 0x0000004e4f4e723e */ /* 0x000fe200000000ff */
[----:B------:R-:W-:Y:S01]  /*fb70*/  STS [R13+0x80], R128 ;  /* 0x000080800d007388 */ /* 0x000fe20000000800 */
[C---:B------:R-:W-:Y:S01]  /*fb80*/  IMAD.IADD R21, R12.reuse, 0x1, R15 ;  /* 0x000000010c157824 */ /* 0x040fe200078e020f */
[----:B------:R-:W-:Y:S01]  /*fb90*/  F2FP.PACK_AB R72, R73, R72 ;  /* 0x000000484948723e */ /* 0x000fe200000000ff */
[----:B------:R-:W-:Y:S01]  /*fba0*/  IMAD.IADD R23, R12, 0x1, R17 ;  /* 0x000000010c177824 */ /* 0x000fe200078e0211 */
[----:B------:R-:W-:Y:S01]  /*fbb0*/  STS [R13+0x480], R130 ;  /* 0x000480820d007388 */ /* 0x000fe20000000800 */
[----:B------:R-:W-:Y:S01]  /*fbc0*/  IMAD.IADD R25, R9, 0x1, R12 ;  /* 0x0000000109197824 */ /* 0x000fe200078e020c */
[----:B------:R-:W-:Y:S01]  /*fbd0*/  F2FP.PACK_AB R74, R75, R74 ;  /* 0x0000004a4b4a723e */ /* 0x000fe200000000ff */
[----:B------:R-:W-:Y:S01]  /*fbe0*/  IMAD.U32 R12, RZ, RZ, UR4 ;  /* 0x00000004ff0c7e24 */ /* 0x000fe2000f8e00ff */
[----:B------:R-:W-:Y:S01]  /*fbf0*/  STS [R15], R124 ;  /* 0x0000007c0f007388 */ /* 0x000fe20000000800 */
[----:B------:R-:W-:-:S02]  /*fc00*/  F2FP.PACK_AB R68, R69, R68 ;  /* 0x000000444544723e */ /* 0x000fc400000000ff */
        /* <DEDUP_REMOVED lines=23> */
[----:B-1----:R-:W-:Y:S01]  /*fd80*/  IMAD.U32 R13, RZ, RZ, UR5 ;  /* 0x00000005ff0d7e24 */ /* 0x002fe2000f8e00ff */
[----:B------:R-:W-:-:S02]  /*fd90*/  ULDC.64 UR4, c[0x0][0x508] ;  /* 0x0001420000047ab9 */ /* 0x000fc40000000a00 */
        /* <DEDUP_REMOVED lines=8> */
[----:B------:R-:W-:Y:S01]  /*fe20*/  BAR.SYNC.DEFER_BLOCKING 0x1, 0x100 ;  /* 0x0044000000007b1d */ /* 0x000fe20000010000 */
[----:B------:R-:W-:-:S04]  /*fe30*/  UISETP.NE.U32.AND UP0, UPT, URZ, UR4, UPT ;  /* 0x000000043f00728c */ /* 0x000fc8000bf05070 */
[----:B------:R-:W-:Y:S01]  /*fe40*/  UISETP.NE.AND.EX UP0, UPT, URZ, UR5, UPT, UP0 ;  /* 0x000000053f00728c */ /* 0x000fe2000bf05300 */
[----:B------:R-:W3:Y:S02]  /*fe50*/  @P1 LDG.E R6, [R12.64] ;  /* 0x0000000e0c061981 */ /* 0x000ee4000c1e1900 */
[----:B------:R-:W-:-:S03]  /*fe60*/  ULDC.64 UR4, c[0x0][0x508] ;  /* 0x0001420000047ab9 */ /* 0x000fc60000000a00 */
[----:B------:R-:W-:-:S05]  /*fe70*/  PLOP3.LUT P0, PT, PT, PT, UP0, 0x80, 0x0 ;  /* 0x000000000000781c */ /* 0x000fca0003f0f008 */
[----:B------:R-:W-:Y:S01]  /*fe80*/  @UP0 UIMAD.WIDE UR4, UR13, UR6, UR4 ;  /* 0x000000060d0402a5 */ /* 0x000fe2000f8e0204 */
[----:B--2---:R-:W-:-:S05]  /*fe90*/  IMAD.MOV.U32 R9, RZ, RZ, c[0x0][0x388] ;  /* 0x0000e200ff097624 */ /* 0x004fca00078e00ff */
[----:B------:R-:W-:Y:S02]  /*fea0*/  IMAD.U32 R14, RZ, RZ, UR4 ;  /* 0x00000004ff0e7e24 */ /* 0x000fe4000f8e00ff */
[----:B------:R-:W-:-:S05]  /*feb0*/  IMAD.U32 R15, RZ, RZ, UR5 ;  /* 0x00000005ff0f7e24 */ /* 0x000fca000f8e00ff */
[----:B------:R1:W5:Y:S01]  /*fec0*/  @P0 LDG.E R9, [R14.64] ;  /* 0x0000000e0e090981 */ /* 0x000362000c1e1900 */
[----:B------:R-:W-:Y:S02]  /*fed0*/  UMOV UR16, URZ ;  /* 0x0000003f00107c82 */ /* 0x000fe40008000000 */
[----:B------:R-:W-:Y:S01]  /*fee0*/  UMOV UR17, URZ ;  /* 0x0000003f00117c82 */ /* 0x000fe20008000000 */
[----:B---3--:R-:W2:Y:S02]  /*fef0*/  @P1 R2UR UR5, R6 ;  /* 0x00000000060513c2 */ /* 0x008ea400000e0000 */
[----:B--2---:R-:W-:Y:S02]  /*ff00*/  @UP1 USHF.R.S32.HI UR4, URZ, 0x1f, UR5 ;  /* 0x0000001f3f041899 */ /* 0x004fe40008011405 */
[----:B------:R-:W-:-:S05]  /*ff10*/  @UP1 UMOV UR16, UR5 ;  /* 0x0000000500101c82 */ /* 0x000fca0008000000 */
[----:B------:R-:W-:Y:S01]  /*ff20*/  @UP1 UMOV UR17, UR4 ;  /* 0x0000000400111c82 */ /* 0x000fe20008000000 */
[----:B------:R-:W-:Y:S05]  /*ff30*/  @P0 BRA `(.L_x_566) ;  /* 0x0000004000000947 */ /* 0x000fea0003800000 */
[----:B-1----:R-:W-:Y:S05]  /*ff40*/  @!P1 BRA `(.L_x_566) ;  /* 0x0000003000009947 */ /* 0x002fea0003800000 */
[----:B-----5:R-:W2:Y:S04]  /*ff50*/  LDG.E R9, [R12.64] ;  /* 0x0000000e0c097981 */ /* 0x020ea8000c1e1900 */
[----:B------:R-:W2:Y:S02]  /*ff60*/  LDG.E R6, [R12.64+0x4] ;  /* 0x0000040e0c067981 */ /* 0x000ea4000c1e1900 */
[----:B--2---:R-:W-:Y:S02]  /*ff70*/  IADD3 R9, -R9, R6, RZ ;  /* 0x0000000609097210 */ /* 0x004fe40007ffe1ff */
.L_x_566:
[----:B-1----:R-:W-:Y:S01]  /*ff80*/  LOP3.LUT R3, R8, 0xffffffe0, RZ, 0xc0, !PT ;  /* 0xffffffe008037812 */ /* 0x002fe200078ec0ff */
[----:B------:R-:W1:Y:S01]  /*ff90*/  S2R R39, SR_CTAID.X ;  /* 0x0000000000277919 */ /* 0x000e620000002500 */
[----:B------:R-:W-:Y:S01]  /*ffa0*/  SHF.R.S32.HI R13, RZ, 0x1f, R2 ;  /* 0x0000001fff0d7819 */ /* 0x000fe20000011402 */
[----:B------:R-:W-:Y:S01]  /*ffb0*/  IMAD.MOV.U32 R10, RZ, RZ, c[0x0][0x4e8] ;  /* 0x00013a00ff0a7624 */ /* 0x000fe200078e00ff */
[----:B------:R-:W-:Y:S01]  /*ffc0*/  LEA.HI R6, R11, R11, RZ, 0x1 ;  /* 0x0000000b0b067211 */ /* 0x000fe200078f08ff */
[----:B------:R-:W-:Y:S01]  /*ffd0*/  IMAD.IADD R3, R0, 0x1, -R3 ;  /* 0x0000000100037824 */ /* 0x000fe200078e0a03 */
[----:B------:R-:W-:Y:S01]  /*ffe0*/  LEA.HI R13, R13, R2, RZ, 0x3 ;  /* 0x000000020d0d7211 */ /* 0x000fe200078f18ff */
[----:B------:R-:W-:Y:S01]  /*fff0*/  ULDC.64 UR4, c[0x0][0x490] ;  /* 0x0001240000047ab9 */ /* 0x000fe20000000a00 */
[----:B------:R-:W-:Y:S01]  /*10000*/  LOP3.LUT R6, R6, 0x1ffffffe, RZ, 0xc0, !PT ;  /* 0x1ffffffe06067812 */ /* 0x000fe200078ec0ff */
[----:B------:R-:W-:Y:S01]  /*10010*/  UIMAD UR11, UR8, UR4, URZ ;  /* 0x00000004080b72a4 */ /* 0x000fe2000f8e023f */
[----:B------:R-:W-:Y:S01]  /*10020*/  SHF.R.S32.HI R8, RZ, 0x1f, R3 ;  /* 0x0000001fff087819 */ /* 0x000fe20000011403 */
[----:B------:R-:W-:Y:S01]  /*10030*/  USHF.R.S32.HI UR10, URZ, 0x1f, UR13 ;  /* 0x0000001f3f0a7899 */ /* 0x000fe2000801140d */
[----:B------:R-:W-:Y:S01]  /*10040*/  LOP3.LUT R13, R13, 0xffffff8, RZ, 0xc0, !PT ;  /* 0x0ffffff80d0d7812 */ /* 0x000fe200078ec0ff */
[----:B------:R-:W-:Y:S01]  /*10050*/  IMAD.IADD R11, R11, 0x1, -R6 ;  /* 0x000000010b0b7824 */ /* 0x000fe200078e0a06 */
[----:B------:R-:W-:Y:S01]  /*10060*/  LEA.HI R8, R8, R3, RZ, 0x2 ;  /* 0x0000000308087211 */ /* 0x000fe200078f10ff */
[----:B------:R-:W-:Y:S01]  /*10070*/  UMOV UR20, UR16 ;  /* 0x0000001000147c82 */ /* 0x000fe20008000000 */
[----:B------:R-:W-:Y:S01]  /*10080*/  ISETP.NE.AND P1, PT, R10, 0x1, PT ;  /* 0x000000010a00780c */ /* 0x000fe20003f25270 */
[----:B------:R-:W-:Y:S01]  /*10090*/  IMAD.IADD R2, R2, 0x1, -R13 ;  /* 0x0000000102027824 */ /* 0x000fe200078e0a0d */
[----:B------:R-:W-:Y:S01]  /*100a0*/  SHF.R.S32.HI R13, RZ, 0x2, R8 ;  /* 0x00000002ff0d7819 */ /* 0x000fe20000011408 */
[----:B------:R-:W-:Y:S01]  /*100b0*/  UMOV UR21, UR17 ;  /* 0x0000001100157c82 */ /* 0x000fe20008000000 */
[----:B------:R-:W-:Y:S01]  /*100c0*/  LOP3.LUT P2, RZ, R3, 0x3, RZ, 0xc0, !PT ;  /* 0x0000000303ff7812 */ /* 0x000fe2000784c0ff */
[----:B------:R-:W-:Y:S01]  /*100d0*/  UIMAD.WIDE.U32 UR20, UR9, UR4, UR20 ;  /* 0x00000004091472a5 */ /* 0x000fe2000f8e0014 */
[----:B------:R-:W-:Y:S01]  /*100e0*/  BSSY B0, `(.L_x_567) ;  /* 0x0000073000007945 */ /* 0x000fe20003800000 */
[----:B------:R-:W-:Y:S01]  /*100f0*/  IMAD R2, R2, 0x10, R13 ;  /* 0x0000001002027824 */ /* 0x000fe200078e020d */
[----:B------:R-:W-:-:S02]  /*10100*/  UIMAD UR11, UR9, UR5, UR11 ;  /* 0x00000005090b72a4 */ /* 0x000fc4000f8e020b */
[----:B------:R-:W-:Y:S01]  /*10110*/  USEL UR10, UR10, URZ, !UP1 ;  /* 0x0000003f0a0a7287 */ /* 0x000fe2000c800000 */
[----:B------:R-:W-:Y:S01]  /*10120*/  IMAD R6, R11, 0x8, R2 ;  /* 0x000000080b067824 */ /* 0x000fe200078e0202 */
[----:B------:R-:W-:Y:S02]  /*10130*/  ULDC.64 UR6, c[0x0][0x498] ;  /* 0x0001260000067ab9 */ /* 0x000fe40000000a00 */
[----:B------:R-:W-:Y:S01]  /*10140*/  UIADD3 UR21, UR21, UR11, URZ ;  /* 0x0000000b15157290 */ /* 0x000fe2000fffe03f */
[----:B-1----:R-:W-:Y:S01]  /*10150*/  IMAD R6, R39, 0x80, R6 ;  /* 0x0000008027067824 */ /* 0x002fe200078e0206 */
[----:B------:R-:W-:Y:S02]  /*10160*/  USEL UR13, UR13, URZ, !UP1 ;  /* 0x0000003f0d0d7287 */ /* 0x000fe4000c800000 */
[----:B------:R-:W-:Y:S01]  /*10170*/  UIMAD UR11, UR10, UR6, URZ ;  /* 0x000000060a0b72a4 */ /* 0x000fe2000f8e023f */
[----:B------:R-:W-:Y:S01]  /*10180*/  @P1 IMAD.HI.U32 R8, R6, c[0x0][0x4ec], RZ ;  /* 0x00013b0006081a27 */ /* 0x000fe200078e00ff */
[----:B------:R-:W-:-:S02]  /*10190*/  UIMAD.WIDE.U32 UR20, UR13, UR6, UR20 ;  /* 0x000000060d1472a5 */ /* 0x000fc4000f8e0014 */
[----:B------:R-:W-:Y:S01]  /*101a0*/  UIMAD UR7, UR13, UR7, UR11 ;  /* 0x000000070d0772a4 */ /* 0x000fe2000f8e020b */
[----:B------:R-:W-:Y:S01]  /*101b0*/  IMAD.MOV.U32 R14, RZ, RZ, R6 ;  /* 0x000000ffff0e7224 */ /* 0x000fe200078e0006 */
[----:B------:R-:W-:Y:S01]  /*101c0*/  @P1 SHF.R.U32.HI R14, RZ, c[0x0][0x4f0], R8 ;  /* 0x00013c00ff0e1a19 */ /* 0x000fe20000011608 */
[----:B------:R-:W-:Y:S02]  /*101d0*/  ULDC.64 UR4, c[0x0][0x3a0] ;  /* 0x0000e80000047ab9 */ /* 0x000fe40000000a00 */
[----:B------:R-:W-:Y:S01]  /*101e0*/  UIMAD.WIDE.U32 UR18, UR16, UR4, URZ ;  /* 0x00000004101272a5 */ /* 0x000fe2000f8e003f */
[--C-:B------:R-:W-:Y:S01]  /*101f0*/  SHF.R.S32.HI R8, RZ, 0x1f, R14.reuse ;  /* 0x0000001fff087819 */ /* 0x100fe2000001140e */
[----:B------:R-:W-:Y:S01]  /*10200*/  IMAD.MOV R11, RZ, RZ, -R14 ;  /* 0x000000ffff0b7224 */ /* 0x000fe200078e0a0e */
[----:B------:R-:W-:Y:S01]  /*10210*/  MOV R3, UR7 ;  /* 0x0000000700037c02 */ /* 0x000fe20008000f00 */
[----:B------:R-:W-:Y:S01]  /*10220*/  UIMAD UR4, UR17, UR4, URZ ;  /* 0x00000004110472a4 */ /* 0x000fe2000f8e023f */
[----:B------:R-:W-:Y:S01]  /*10230*/  IADD3 R14, P0, R14, UR20, RZ ;  /* 0x000000140e0e7c10 */ /* 0x000fe2000ff1e0ff */
[----:B------:R-:W-:Y:S01]  /*10240*/  IMAD R11, R11, c[0x0][0x4e8], R6 ;  /* 0x00013a000b0b7a24 */ /* 0x000fe200078e0206 */
[CC--:B------:R-:W-:Y:S01]  /*10250*/  LEA.HI R6, R5.reuse, R0.reuse, RZ, 0x3 ;  /* 0x0000000005067211 */ /* 0x0c0fe200078f18ff */
[----:B------:R-:W-:Y:S01]  /*10260*/  UIMAD UR16, UR16, UR5, UR4 ;  /* 0x00000005101072a4 */ /* 0x000fe2000f8e0204 */
[----:B------:R-:W-:-:S02]  /*10270*/  LEA.HI R5, R5, R0, RZ, 0x6 ;  /* 0x0000000005057211 */ /* 0x000fc400078f30ff */
[----:B------:R-:W-:Y:S01]  /*10280*/  LOP3.LUT R13, R6, 0xfffffff8, RZ, 0xc0, !PT ;  /* 0xfffffff8060d7812 */ /* 0x000fe200078ec0ff */
[----:B------:R-:W-:Y:S01]  /*10290*/  ULDC.64 UR4, c[0x0][0x3e8] ;  /* 0x0000fa0000047ab9 */ /* 0x000fe20000000a00 */
[----:B------:R-:W-:Y:S01]  /*102a0*/  SHF.R.S32.HI R6, RZ, 0x3, R6 ;  /* 0x00000003ff067819 */ /* 0x000fe20000011406 */
[----:B------:R-:W-:Y:S01]  /*102b0*/  UIADD3 UR17, UR19, UR16, URZ ;  /* 0x0000001013117290 */ /* 0x000fe2000fffe03f */
[----:B------:R-:W-:Y:S01]  /*102c0*/  IADD3.X R15, R8, UR21, R3, P0, !PT ;  /* 0x00000015080f7c10 */ /* 0x000fe200087fe403 */
[----:B------:R-:W-:Y:S01]  /*102d0*/  IMAD.IADD R13, R0, 0x1, -R13 ;  /* 0x00000001000d7824 */ /* 0x000fe200078e0a0d */
[----:B------:R-:W-:Y:S01]  /*102e0*/  SHF.R.S32.HI R0, RZ, 0x1f, R11 ;  /* 0x0000001fff007819 */ /* 0x000fe2000001140b */
[----:B------:R-:W-:Y:S01]  /*102f0*/  UIMAD UR8, UR8, UR4, URZ ;  /* 0x00000004080872a4 */ /* 0x000fe2000f8e023f */
[----:B------:R-:W-:Y:S01]  /*10300*/  IMAD.SHL.U32 R3, R6, 0x40, RZ ;  /* 0x0000004006037824 */ /* 0x000fe200078e00ff */
[----:B------:R-:W-:Y:S01]  /*10310*/  UMOV UR16, UR18 ;  /* 0x0000001200107c82 */ /* 0x000fe20008000000 */
[----:B------:R-:W-:Y:S01]  /*10320*/  IMAD R8, R13, 0x20, R6 ;  /* 0x000000200d087824 */ /* 0x000fe200078e0206 */
[----:B------:R-:W-:Y:S01]  /*10330*/  UIMAD UR8, UR9, UR5, UR8 ;  /* 0x00000005090872a4 */ /* 0x000fe2000f8e0208 */
[----:B------:R-:W-:Y:S01]  /*10340*/  IMAD R0, R0, c[0x0][0x488], RZ ;  /* 0x0001220000007a24 */ /* 0x000fe200078e02ff */
[----:B------:R-:W-:Y:S01]  /*10350*/  UIMAD.WIDE.U32 UR16, UR9, UR4, UR16 ;  /* 0x00000004091072a5 */ /* 0x000fe2000f8e0010 */
[----:B------:R-:W-:Y:S01]  /*10360*/  IMAD.WIDE.U32 R14, R11, c[0x0][0x488], R14 ;  /* 0x000122000b0e7a25 */ /* 0x000fe200078e000e */
[----:B------:R-:W-:Y:S01]  /*10370*/  LOP3.LUT R3, R3, 0x1c0, RZ, 0xc0, !PT ;  /* 0x000001c003037812 */ /* 0x000fe200078ec0ff */
[----:B------:R-:W-:-:S02]  /*10380*/  ULDC.64 UR4, c[0x0][0x3f0] ;  /* 0x0000fc0000047ab9 */ /* 0x000fc40000000a00 */
[----:B------:R-:W-:Y:S01]  /*10390*/  IMAD R11, R11, c[0x0][0x48c], R0 ;  /* 0x000123000b0b7a24 */ /* 0x000fe200078e0200 */
[C---:B------:R-:W-:Y:S01]  /*103a0*/  LEA R12, P0, R14.reuse, c[0x0][0x450], 0x2 ;  /* 0x000114000e0c7a11 */ /* 0x040fe200078010ff */
[----:B------:R-:W-:Y:S01]  /*103b0*/  IMAD.SHL.U32 R0, R13, 0x8, RZ ;  /* 0x000000080d007824 */ /* 0x000fe200078e00ff */
[----:B------:R-:W-:Y:S01]  /*103c0*/  UIADD3 UR9, UR17, UR8, URZ ;  /* 0x0000000811097290 */ /* 0x000fe2000fffe03f */
[----:B------:R-:W-:Y:S01]  /*103d0*/  IMAD R13, R39, 0x80, R8 ;  /* 0x00000080270d7824 */ /* 0x000fe200078e0208 */
[----:B------:R-:W-:Y:S01]  /*103e0*/  IADD3 R11, R15, R11, RZ ;  /* 0x0000000b0f0b7210 */ /* 0x000fe20007ffe0ff */
[----:B------:R-:W-:Y:S01]  /*103f0*/  UIMAD UR10, UR10, UR4, URZ ;  /* 0x000000040a0a72a4 */ /* 0x000fe2000f8e023f */
[----:B------:R-:W-:Y:S01]  /*10400*/  LOP3.LUT R10, R3, 0x38, R0, 0xf8, !PT ;  /* 0x00000038030a7812 */ /* 0x000fe200078ef800 */
[----:B------:R-:W-:Y:S01]  /*10410*/  @P1 IMAD.HI.U32 R16, R13, c[0x0][0x4ec], RZ ;  /* 0x00013b000d101a27 */ /* 0x000fe200078e00ff */
[----:B------:R-:W-:Y:S01]  /*10420*/  LEA.HI.X R11, R14, c[0x0][0x454], R11, 0x2, P0 ;  /* 0x000115000e0b7a11 */ /* 0x000fe200000f140b */
[----:B------:R-:W-:Y:S01]  /*10430*/  UMOV UR8, UR16 ;  /* 0x0000001000087c82 */ /* 0x000fe20008000000 */
[----:B------:R-:W-:Y:S01]  /*10440*/  SHF.R.U32.HI R3, RZ, 0x3, R3 ;  /* 0x00000003ff037819 */ /* 0x000fe20000011603 */
[--C-:B------:R-:W-:Y:S01]  /*10450*/  IMAD.MOV.U32 R8, RZ, RZ, R13.reuse ;  /* 0x000000ffff087224 */ /* 0x100fe200078e000d */
[----:B------:R-:W-:Y:S01]  /*10460*/  @P1 SHF.R.U32.HI R8, RZ, c[0x0][0x4f0], R16 ;  /* 0x00013c00ff081a19 */ /* 0x000fe20000011610 */
[----:B------:R-:W-:Y:S01]  /*10470*/  UIMAD UR5, UR13, UR5, UR10 ;  /* 0x000000050d0572a4 */ /* 0x000fe2000f8e020a */
[----:B------:R-:W-:Y:S01]  /*10480*/  SHFL.IDX PT, R42, R12, RZ, 0x1c1f ;  /* 0x001c1fff0c2a7589 */ /* 0x000fe200000e0000 */
[----:B------:R-:W-:Y:S01]  /*10490*/  UIMAD.WIDE.U32 UR8, UR13, UR4, UR8 ;  /* 0x000000040d0872a5 */ /* 0x000fe2000f8e0008 */
[----:B------:R-:W-:Y:S01]  /*104a0*/  LOP3.LUT R3, R10, R3, RZ, 0x3c, !PT ;  /* 0x000000030a037212 */ /* 0x000fe200078e3cff */
[--C-:B------:R-:W-:Y:S01]  /*104b0*/  IMAD.MOV R32, RZ, RZ, -R8.reuse ;  /* 0x000000ffff207224 */ /* 0x100fe200078e0a08 */
[----:B------:R-:W1:Y:S01]  /*104c0*/  SHFL.IDX PT, R43, R11, RZ, 0x1c1f ;  /* 0x001c1fff0b2b7589 */ /* 0x000e6200000e0000 */
[----:B------:R-:W-:Y:S01]  /*104d0*/  UIADD3 UR5, UR9, UR5, URZ ;  /* 0x0000000509057290 */ /* 0x000fe2000fffe03f */
[----:B------:R-:W-:Y:S01]  /*104e0*/  SHF.R.S32.HI R10, RZ, 0x1f, R8 ;  /* 0x0000001fff0a7819 */ /* 0x000fe20000011408 */
[----:B------:R-:W-:Y:S01]  /*104f0*/  IMAD R32, R32, c[0x0][0x4e8], R13 ;  /* 0x00013a0020207a24 */ /* 0x000fe200078e020d */
[----:B------:R-:W-:Y:S01]  /*10500*/  SHFL.IDX PT, R34, R12, 0x1, 0x1c1f ;  /* 0x003c1f000c227f89 */ /* 0x000fe200000e0000 */
[----:B------:R-:W-:Y:S01]  /*10510*/  IMAD R13, R39, 0x80, R2 ;  /* 0x00000080270d7824 */ /* 0x000fe200078e0202 */
[----:B------:R-:W-:Y:S01]  /*10520*/  IADD3 R36, R0, 0x40, RZ ;  /* 0x0000004000247810 */ /* 0x000fe20007ffe0ff */
[----:B-----5:R-:W-:Y:S01]  /*10530*/  IMAD R2, R9, c[0x0][0x4e8], RZ ;  /* 0x00013a0009027a24 */ /* 0x020fe200078e02ff */
[----:B------:R-:W2:Y:S01]  /*10540*/  SHFL.IDX PT, R35, R11, 0x1, 0x1c1f ;  /* 0x003c1f000b237f89 */ /* 0x000ea200000e0000 */
[----:B------:R-:W-:Y:S01]  /*10550*/  IMAD.U32 R15, RZ, RZ, UR9 ;  /* 0x00000009ff0f7e24 */ /* 0x000fe2000f8e00ff */
[C---:B------:R-:W-:Y:S01]  /*10560*/  IADD3 R9, R13.reuse, 0x8, RZ ;  /* 0x000000080d097810 */ /* 0x040fe20007ffe0ff */
[----:B------:R-:W-:Y:S01]  /*10570*/  IMAD.U32 R14, RZ, RZ, UR8 ;  /* 0x00000008ff0e7e24 */ /* 0x000fe2000f8e00ff */
[-C--:B------:R-:W-:Y:S01]  /*10580*/  ISETP.GE.OR P0, PT, R13, R2.reuse, P2 ;  /* 0x000000020d00720c */ /* 0x080fe20001706670 */
[----:B------:R-:W-:Y:S01]  /*10590*/  IMAD.U32 R15, RZ, RZ, UR5 ;  /* 0x00000005ff0f7e24 */ /* 0x000fe2000f8e00ff */
[----:B------:R-:W-:Y:S01]  /*105a0*/  ISETP.GE.OR P2, PT, R9, R2, P2 ;  /* 0x000000020900720c */ /* 0x000fe20001746670 */
[----:B------:R-:W-:Y:S01]  /*105b0*/  IMAD R17, R10, c[0x0][0x3e0], RZ ;  /* 0x0000f8000a117a24 */ /* 0x000fe200078e02ff */
[----:B------:R-:W-:Y:S01]  /*105c0*/  SHF.L.U32 R10, R5, 0x3, RZ ;  /* 0x00000003050a7819 */ /* 0x000fe200000006ff */
[----:B------:R-:W-:-:S03]  /*105d0*/  IMAD.WIDE.U32 R14, R8, c[0x0][0x3e0], R14 ;  /* 0x0000f800080e7a25 */ /* 0x000fc600078e000e */
[----:B------:R-:W-:Y:S01]  /*105e0*/  LOP3.LUT R10, R3, 0x7ffffe00, R10, 0xf8, !PT ;  /* 0x7ffffe00030a7812 */ /* 0x000fe200078ef80a */
[----:B------:R-:W-:Y:S01]  /*105f0*/  IMAD R17, R8, c[0x0][0x3e4], R17 ;  /* 0x0000f90008117a24 */ /* 0x000fe200078e0211 */
[----:B------:R-:W-:Y:S01]  /*10600*/  SHF.R.S32.HI R8, RZ, 0x1f, R32 ;  /* 0x0000001fff087819 */ /* 0x000fe20000011420 */
[----:B------:R-:W-:Y:S02]  /*10610*/  IMAD R39, R39, 0x80, R6 ;  /* 0x0000008027277824 */ /* 0x000fe400078e0206 */
[----:B------:R-:W-:Y:S01]  /*10620*/  IMAD.IADD R15, R15, 0x1, R17 ;  /* 0x000000010f0f7824 */ /* 0x000fe200078e0211 */
[----:B-1----:R1:W-:Y:S01]  /*10630*/  @!P0 ST.E [R42.64], R4 ;  /* 0x000000042a008985 */ /* 0x0023e2000c10190e */
[----:B------:R-:W-:Y:S02]  /*10640*/  IMAD R5, R8, c[0x0][0x3d8], RZ ;  /* 0x0000f60008057a24 */ /* 0x000fe400078e02ff */
[----:B------:R-:W-:Y:S02]  /*10650*/  IMAD.SHL.U32 R40, R10, 0x2, RZ ;  /* 0x000000020a287824 */ /* 0x000fe400078e00ff */
[C---:B------:R-:W-:Y:S01]  /*10660*/  IMAD R3, R32.reuse, c[0x0][0x3dc], R5 ;  /* 0x0000f70020037a24 */ /* 0x040fe200078e0205 */
[----:B--2---:R1:W-:Y:S01]  /*10670*/  @!P2 ST.E [R34.64], R7 ;  /* 0x000000072200a985 */ /* 0x0043e2000c10190e */
[----:B------:R-:W-:-:S03]  /*10680*/  IMAD.WIDE.U32 R32, R32, c[0x0][0x3d8], R14 ;  /* 0x0000f60020207a25 */ /* 0x000fc600078e000e */
[----:B------:R1:W2:Y:S01]  /*10690*/  LDS.128 R28, [R40+0x1080] ;  /* 0x00108000281c7984 */ /* 0x0002a20000000c00 */
[----:B------:R-:W-:Y:S01]  /*106a0*/  IMAD.IADD R3, R33, 0x1, R3 ;  /* 0x0000000121037824 */ /* 0x000fe200078e0203 */
[C---:B------:R-:W-:Y:S02]  /*106b0*/  LEA R38, P0, R32.reuse, c[0x0][0x380], 0x1 ;  /* 0x0000e00020267a11 */ /* 0x040fe400078008ff */
[----:B------:R1:W3:Y:S02]  /*106c0*/  LDS.128 R24, [R40+0x2080] ;  /* 0x0020800028187984 */ /* 0x0002e40000000c00 */
[----:B------:R-:W-:Y:S02]  /*106d0*/  LEA.HI.X R37, R32, c[0x0][0x384], R3, 0x1, P0 ;  /* 0x0000e10020257a11 */ /* 0x000fe400000f0c03 */
[----:B------:R1:W4:Y:S01]  /*106e0*/  LDS.128 R20, [R40+0x3080] ;  /* 0x0030800028147984 */ /* 0x0003220000000c00 */
[----:B------:R-:W-:-:S03]  /*106f0*/  ISETP.GE.AND P0, PT, R39, R2, PT ;  /* 0x000000022700720c */ /* 0x000fc60003f06270 */
[----:B------:R1:W1:Y:S04]  /*10700*/  LDS.128 R16, [R40+0x5080] ;  /* 0x0050800028107984 */ /* 0x0002680000000c00 */
[----:B------:R1:W1:Y:S04]  /*10710*/  LDS.128 R12, [R40+0x6080] ;  /* 0x00608000280c7984 */ /* 0x0002680000000c00 */
[----:B------:R1:W1:Y:S04]  /*10720*/  LDS.128 R8, [R40+0x7080] ;  /* 0x0070800028087984 */ /* 0x0002680000000c00 */
[----:B------:R1:W1:Y:S04]  /*10730*/  SHFL.IDX PT, R42, R38, RZ, 0x181f ;  /* 0x00181fff262a7589 */ /* 0x00026800000e0000 */
[----:B------:R1:W1:Y:S01]  /*10740*/  SHFL.IDX PT, R43, R37, RZ, 0x181f ;  /* 0x00181fff252b7589 */ /* 0x00026200000e0000 */
[----:B------:R-:W-:Y:S05]  /*10750*/  @P0 BRA `(.L_x_568) ;  /* 0x000000b000000947 */ /* 0x000fea0003800000 */
[----:B-1----:R-:W1:Y:S01]  /*10760*/  LDS.128 R32, [R40+0x80] ;  /* 0x0000800028207984 */ /* 0x002e620000000c00 */
[----:B------:R-:W-:-:S02]  /*10770*/  ISETP.GE.AND P0, PT, R36, c[0x0][0x3c8], PT ;  /* 0x0000f20024007a0c */ /* 0x000fc40003f06270 */
[----:B------:R-:W-:Y:S01]  /*10780*/  ISETP.GE.AND P1, PT, R0, c[0x0][0x3c8], PT ;  /* 0x0000f20000007a0c */ /* 0x000fe20003f26270 */
[----:B------:R-:W5:Y:S10]  /*10790*/  LDS.128 R4, [R40+0x4080] ;  /* 0x0040800028047984 */ /* 0x000f740000000c00 */
[----:B------:R-:W-:-:S02]  /*107a0*/  @!P0 SHF.R.S32.HI R3, RZ, 0x1f, R36 ;  /* 0x0000001fff038819 */ /* 0x000fc40000011424 */
[----:B------:R-:W-:Y:S02]  /*107b0*/  @!P1 IMAD.WIDE R44, R0, 0x2, R42 ;  /* 0x00000002002c9825 */ /* 0x000fe400078e022a */
[----:B------:R-:W-:-:S04]  /*107c0*/  @!P0 LEA.HI R3, R3, R36, RZ, 0x3 ;  /* 0x0000002403038211 */ /* 0x000fc800078f18ff */
[----:B------:R-:W-:-:S05]  /*107d0*/  @!P0 LOP3.LUT R3, R3, 0xfffffff8, RZ, 0xc0, !PT ;  /* 0xfffffff803038812 */ /* 0x000fca00078ec0ff */
[----:B------:R-:W-:Y:S01]  /*107e0*/  @!P0 IMAD.WIDE R42, R3, 0x2, R42 ;  /* 0x00000002032a8825 */ /* 0x000fe200078e022a */
[----:B-1----:R1:W-:Y:S04]  /*107f0*/  @!P1 ST.E.128 [R44.64], R32 ;  /* 0x000000202c009985 */ /* 0x0023e8000c101d0e */
[----:B-----5:R1:W-:Y:S02]  /*10800*/  @!P0 ST.E.128 [R42.64], R4 ;  /* 0x000000042a008985 */ /* 0x0203e4000c101d0e */
.L_x_568:
[----:B------:R-:W-:Y:S05]  /*10810*/  BSYNC B0 ;  /* 0x0000000000007941 */ /* 0x000fea0003800000 */
.L_x_567:
        /* <DEDUP_REMOVED lines=15> */
.L_x_570:
[----:B------:R-:W-:Y:S05]  /*10910*/  BSYNC B0 ;  /* 0x0000000000007941 */ /* 0x000fea0003800000 */
.L_x_569:
        /* <DEDUP_REMOVED lines=15> */
.L_x_572:
[----:B------:R-:W-:Y:S05]  /*10a10*/  BSYNC B0 ;  /* 0x0000000000007941 */ /* 0x000fea0003800000 */
.L_x_571:
        /* <DEDUP_REMOVED lines=16> */
.L_x_565:
        /* <DEDUP_REMOVED lines=31> */
.L_x_573:
[----:B-1----:R-:W1:Y:S01]  /*10d10*/  S2R R0, SR_TID.X ;  /* 0x0000000000007919 */ /* 0x002e620000002100 */
[----:B------:R-:W-:Y:S01]  /*10d20*/  USHF.R.S32.HI UR6, URZ, 0x1f, UR13 ;  /* 0x0000001f3f067899 */ /* 0x000fe2000801140d */
[----:B------:R-:W-:Y:S01]  /*10d30*/  BSSY B0, `(.L_x_574) ;  /* 0x0000029000007945 */ /* 0x000fe20003800000 */
[----:B------:R-:W-:-:S02]  /*10d40*/  USEL UR13, UR13, URZ, !UP1 ;  /* 0x0000003f0d0d7287 */ /* 0x000fc4000c800000 */
[----:B------:R-:W-:Y:S01]  /*10d50*/  USEL UR6, UR6, URZ, !UP1 ;  /* 0x0000003f06067287 */ /* 0x000fe2000c800000 */
[----:B-1----:R-:W-:-:S13]  /*10d60*/  ISETP.GT.AND P0, PT, R0, 0x7f, PT ;  /* 0x0000007f0000780c */ /* 0x002fda0003f04270 */
        /* <DEDUP_REMOVED lines=31> */
[----:B------:R-:W-:Y:S02]  /*10f60*/  IMAD R2, R5, c[0x0][0x48c], R2 ;  /* 0x0001230005027a24 */ /* 0x000fe400078e0202 */
[----:B------:R-:W-:-:S03]  /*10f70*/  IMAD.MOV.U32 R5, RZ, RZ, -0x800000 ;  /* 0xff800000ff057424 */ /* 0x000fc600078e00ff */
[----:B------:R-:W-:Y:S02]  /*10f80*/  IADD3 R3, R7, R2, RZ ;  /* 0x0000000207037210 */ /* 0x000fe40007ffe0ff */
[----:B------:R-:W-:-:S04]  /*10f90*/  LEA R2, P0, R6, c[0x0][0x450], 0x2 ;  /* 0x0001140006027a11 */ /* 0x000fc800078010ff */
[----:B------:R-:W-:-:S05]  /*10fa0*/  LEA.HI.X R3, R6, c[0x0][0x454], R3, 0x2, P0 ;  /* 0x0001150006037a11 */ /* 0x000fca00000f1403 */
[----:B------:R1:W-:Y:S04]  /*10fb0*/  STG.E [R2.64], R5 ;  /* 0x0000000502007986 */ /* 0x0003e8000c10190e */
.L_x_575:
[----:B------:R-:W-:Y:S05]  /*10fc0*/  BSYNC B0 ;  /* 0x0000000000007941 */ /* 0x000fea0003800000 */
.L_x_574:
[----:B-1----:R-:W1:Y:S01]  /*10fd0*/  S2R R2, SR_CTAID.X ;  /* 0x0000000000027919 */ /* 0x002e620000002500 */
[----:B------:R-:W-:Y:S01]  /*10fe0*/  SHF.R.S32.HI R3, RZ, 0x1f, R0 ;  /* 0x0000001fff037819 */ /* 0x000fe20000011400 */
        /* <DEDUP_REMOVED lines=16> */
[----:B------:R-:W-:Y:S01]  /*110f0*/  UIMAD.WIDE.U32 UR16, UR9, UR4, UR16 ;  /* 0x00000004091072a5 */ /* 0x000fe2000f8e0010 */
[----:B------:R-:W-:Y:S01]  /*11100*/  SHF.L.U32 R9, R0, 0x3, RZ ;  /* 0x0000000300097819 */ /* 0x000fe200000006ff */
[----:B------:R-:W-:Y:S02]  /*11110*/  UIMAD UR7, UR9, UR5, UR7 ;  /* 0x00000005090772a4 */ /* 0x000fe4000f8e0207 */
[C---:B-1----:R-:W-:Y:S01]  /*11120*/  IMAD R5, R2.reuse, 0x80, R5 ;  /* 0x0000008002057824 */ /* 0x042fe200078e0205 */
[----:B------:R-:W-:Y:S01]  /*11130*/  ULDC.64 UR4, c[0x0][0x3f0] ;  /* 0x0000fc0000047ab9 */ /* 0x000fe20000000a00 */
[----:B------:R-:W-:Y:S01]  /*11140*/  IMAD R3, R2, 0x80, R3 ;  /* 0x0000008002037824 */ /* 0x000fe200078e0203 */
[----:B------:R-:W-:Y:S01]  /*11150*/  UIMAD UR6, UR6, UR4, URZ ;  /* 0x00000004060672a4 */ /* 0x000fe2000f8e023f */
[----:B------:R-:W-:Y:S01]  /*11160*/  @P0 IMAD.HI.U32 R4, R5, c[0x0][0x4ec], RZ ;  /* 0x00013b0005040a27 */ /* 0x000fe200078e00ff */
[----:B------:R-:W-:Y:S01]  /*11170*/  UIADD3 UR17, UR7, UR17, URZ ;  /* 0x0000001107117290 */ /* 0x000fe2000fffe03f */
[----:B------:R-:W-:Y:S01]  /*11180*/  MOV R7, R5 ;  /* 0x0000000500077202 */ /* 0x000fe20000000f00 */
[----:B------:R-:W-:Y:S01]  /*11190*/  UIMAD UR5, UR13, UR5, UR6 ;  /* 0x000000050d0572a4 */ /* 0x000fe2000f8e0206 */
[----:B------:R-:W-:Y:S01]  /*111a0*/  IADD3 R0, R9, 0x40, RZ ;  /* 0x0000004009007810 */ /* 0x000fe20007ffe0ff */
[----:B------:R-:W-:Y:S01]  /*111b0*/  UIMAD.WIDE.U32 UR16, UR13, UR4, UR16 ;  /* 0x000000040d1072a5 */ /* 0x000fe2000f8e0010 */
[----:B------:R-:W-:-:S03]  /*111c0*/  @P0 SHF.R.U32.HI R7, RZ, c[0x0][0x4f0], R4 ;  /* 0x00013c00ff070a19 */ /* 0x000fc60000011604 */
        /* <DEDUP_REMOVED lines=31> */
.L_x_577:
[----:B------:R-:W-:Y:S05]  /*113c0*/  BSYNC B0 ;  /* 0x0000000000007941 */ /* 0x000fea0003800000 */
.L_x_576:
[----:B------:R-:W-:Y:S01]  /*113d0*/  IADD3 R11, R3, 0x20, RZ ;  /* 0x00000020030b7810 */ /* 0x000fe20007ffe0ff */
[----:B--23--:R2:W3:Y:S01]  /*113e0*/  SHFL.IDX PT, R7, R4, 0x1, 0x181f ;  /* 0x00381f0004077f89 */ /* 0x00c4e200000e0000 */
[----:B------:R-:W-:Y:S02]  /*113f0*/  BSSY B0, `(.L_x_578) ;  /* 0x000000d000007945 */ /* 0x000fe40003800000 */
[----:B------:R-:W-:Y:S01]  /*11400*/  ISETP.GE.AND P0, PT, R11, R8, PT ;  /* 0x000000080b00720c */ /* 0x000fe20003f06270 */
[----:B------:R2:W4:-:S12]  /*11410*/  SHFL.IDX PT, R6, R5, 0x1, 0x181f ;  /* 0x00381f0005067f89 */ /* 0x00051800000e0000 */
[----:B------:R-:W-:Y:S05]  /*11420*/  @P0 BRA `(.L_x_579) ;  /* 0x0000009000000947 */ /* 0x000fea0003800000 */
[----:B------:R-:W-:Y:S02]  /*11430*/  ISETP.GE.AND P0, PT, R0, c[0x0][0x3c8], PT ;  /* 0x0000f20000007a0c */ /* 0x000fe40003f06270 */
[----:B------:R-:W-:-:S11]  /*11440*/  ISETP.GE.AND P1, PT, R9, c[0x0][0x3c8], PT ;  /* 0x0000f20009007a0c */ /* 0x000fd60003f26270 */
[----:B------:R-:W-:-:S04]  /*11450*/  @!P0 SHF.R.S32.HI R11, RZ, 0x1f, R0 ;  /* 0x0000001fff0b8819 */ /* 0x000fc80000011400 */
[----:B------:R-:W-:Y:S01]  /*11460*/  @!P0 LEA.HI R2, R11, R0, RZ, 0x3 ;  /* 0x000000000b028211 */ /* 0x000fe200078f18ff */
[----:B---34-:R-:W-:-:S03]  /*11470*/  @!P1 IMAD.WIDE R10, R9, 0x2, R6 ;  /* 0x00000002090a9825 */ /* 0x018fc600078e0206 */
[----:B------:R-:W-:Y:S02]  /*11480*/  @!P0 LOP3.LUT R2, R2, 0xfffffff8, RZ, 0xc0, !PT ;  /* 0xfffffff802028812 */ /* 0x000fe400078ec0ff */
[----:B------:R3:W-:Y:S03]  /*11490*/  @!P1 ST.E.128 [R10.64], RZ ;  /* 0x000000ff0a009985 */ /* 0x0007e6000c101d0e */
[----:B------:R-:W-:-:S05]  /*114a0*/  @!P0 IMAD.WIDE R6, R2, 0x2, R6 ;  /* 0x0000000202068825 */ /* 0x000fca00078e0206 */
[----:B------:R3:W-:Y:S02]  /*114b0*/  @!P0 ST.E.128 [R6.64], RZ ;  /* 0x000000ff06008985 */ /* 0x0007e4000c101d0e */
.L_x_579:
[----:B------:R-:W-:Y:S05]  /*114c0*/  BSYNC B0 ;  /* 0x0000000000007941 */ /* 0x000fea0003800000 */
.L_x_578:
        /* <DEDUP_REMOVED lines=9> */
[----:B------:R-:W-:Y:S01]  /*11560*/  @!P0 LEA.HI R2, R11, R0, RZ, 0x3 ;  /* 0x000000000b028211 */ /* 0x000fe200078f18ff */
[----:B-1--4-:R-:W-:-:S03]  /*11570*/  @!P1 IMAD.WIDE R10, R9, 0x2, R6 ;  /* 0x00000002090a9825 */ /* 0x012fc600078e0206 */
[----:B------:R-:W-:Y:S02]  /*11580*/  @!P0 LOP3.LUT R2, R2, 0xfffffff8, RZ, 0xc0, !PT ;  /* 0xfffffff802028812 */ /* 0x000fe400078ec0ff */
[----:B------:R1:W-:Y:S03]  /*11590*/  @!P1 ST.E.128 [R10.64], RZ ;  /* 0x000000ff0a009985 */ /* 0x0003e6000c101d0e */
[----:B------:R-:W-:-:S05]  /*115a0*/  @!P0 IMAD.WIDE R6, R2, 0x2, R6 ;  /* 0x0000000202068825 */ /* 0x000fca00078e0206 */
[----:B------:R1:W-:Y:S02]  /*115b0*/  @!P0 ST.E.128 [R6.64], RZ ;  /* 0x000000ff06008985 */ /* 0x0003e4000c101d0e */
.L_x_581:
[----:B------:R-:W-:Y:S05]  /*115c0*/  BSYNC B0 ;  /* 0x0000000000007941 */ /* 0x000fea0003800000 */
.L_x_580:
[----:B------:R-:W-:Y:S01]  /*115d0*/  IADD3 R3, R3, 0x60, RZ ;  /* 0x0000006003037810 */ /* 0x000fe20007ffe0ff */
[----:B-1----:R1:W2:Y:S03]  /*115e0*/  SHFL.IDX PT, R7, R4, 0x3, 0x181f ;  /* 0x00781f0004077f89 */ /* 0x0022a600000e0000 */
        /* <DEDUP_REMOVED lines=8> */
[----:B--2---:R-:W-:-:S04]  /*11670*/  SHF.R.S32.HI R3, RZ, 0x1f, R0 ;  /* 0x0000001fff037819 */ /* 0x004fc80000011400 */
[----:B------:R-:W-:-:S04]  /*11680*/  LEA.HI R3, R3, R0, RZ, 0x3 ;  /* 0x0000000003037211 */ /* 0x000fc800078f18ff */
[----:B------:R-:W-:-:S05]  /*11690*/  LOP3.LUT R3, R3, 0xfffffff8, RZ, 0xc0, !PT ;  /* 0xfffffff803037812 */ /* 0x000fca00078ec0ff */
[----:B------:R-:W-:-:S05]  /*116a0*/  IMAD.WIDE R6, R3, 0x2, R6 ;  /* 0x0000000203067825 */ /* 0x000fca00078e0206 */
[----:B------:R-:W-:Y:S01]  /*116b0*/  ST.E.128 [R6.64], RZ ;  /* 0x000000ff06007985 */ /* 0x000fe2000c101d0e */
[----:B------:R-:W-:Y:S05]  /*116c0*/  EXIT ;  /* 0x000000000000794d */ /* 0x000fea0003800000 */
.L_x_582:
        /* <DEDUP_REMOVED lines=11> */
.L_x_4339:


//--------------------- .text._ZN7cutlass13device_kernelIN5flash19enable_sm80_to_sm89INS1_16FlashAttnFwdSm80INS1_25CollectiveMainloopFwdSm80ILi8ELi1ELb1EN4cute5tupleIJNS5_1CILi128EEES8_S8_EEELi128ENS_6half_tEfNS_4arch4Sm80ELb1ELb0ELb1ELb1ELb1ELb1ELb1ELb0EEENS1_21CollectiveEpilogueFwdIS9_NS6_IJNS7_ILi1EEESF_SF_EEESA_SC_Li256ELb1ELb1ELb0ELb0EEENS1_19SingleTileSchedulerILb1ELb0ELb1ELi128EEEEEEEEEvNT_6ParamsE --------------------------
	.section	.text._ZN7cutlass13device_kernelIN5flash19enable_sm80_to_sm89INS1_16FlashAttnFwdSm80INS1_25CollectiveMainloopFwdSm80ILi8ELi1ELb1EN4cute5tupleIJNS5_1CILi128EEES8_S8_EEELi128ENS_6half_tEfNS_4arch4Sm80ELb1ELb0ELb1ELb1ELb1ELb1ELb1ELb0EEENS1_21CollectiveEpilogueFwdIS9_NS6_IJNS7_ILi1EEESF_SF_EEESA_SC_Li256ELb1ELb1ELb0ELb0EEENS1_19SingleTileSchedulerILb1ELb0ELb1ELi128EEEEEEEEEvNT_6ParamsE,"ax",@progbits
	.sectioninfo	@"SHI_REGISTERS=255"
	.align	128
.text._ZN7cutlass13device_kernelIN5flash19enable_sm80_to_sm89INS1_16FlashAttnFwdSm80INS1_25CollectiveMainloopFwdSm80ILi8ELi1ELb1EN4cute5tupleIJNS5_1CILi128EEES8_S8_EEELi128ENS_6half_tEfNS_4arch4Sm80ELb1ELb0ELb1ELb1ELb1ELb1ELb1ELb0EEENS1_21CollectiveEpilogueFwdIS9_NS6_IJNS7_ILi1EEESF_SF_EEESA_SC_Li256ELb1ELb1ELb0ELb0EEENS1_19SingleTileSchedulerILb1ELb0ELb1ELi128EEEEEEEEEvNT_6ParamsE:
        .type           _ZN7cutlass13device_kernelIN5flash19enable_sm80_to_sm89INS1_16FlashAttnFwdSm80INS1_25CollectiveMainloopFwdSm80ILi8ELi1ELb1EN4cute5tupleIJNS5_1CILi128EEES8_S8_EEELi128ENS_6half_tEfNS_4arch4Sm80ELb1ELb0ELb1ELb1ELb1ELb1ELb1ELb0EEENS1_21CollectiveEpilogueFwdIS9_NS6_IJNS7_ILi1EEESF_SF_EEESA_SC_Li256ELb1ELb1ELb0ELb0EEENS1_19SingleTileSchedulerILb1ELb0ELb1ELi128EEEEEEEEEvNT_6ParamsE,@function
        .size           _ZN7cutlass13device_kernelIN5flash19enable_sm80_to_sm89INS1_16FlashAttnFwdSm80INS1_25CollectiveMainloopFwdSm80ILi8ELi1ELb1EN4cute5tupleIJNS5_1CILi128EEES8_S8_EEELi128ENS_6half_tEfNS_4arch4Sm80ELb1ELb0ELb1ELb1ELb1ELb1ELb1ELb0EEENS1_21CollectiveEpilogueFwdIS9_NS6_IJNS7_ILi1EEESF_SF_EEESA_SC_Li256ELb1ELb1ELb0ELb0EEENS1_19SingleTileSchedulerILb1ELb0ELb1ELi128EEEEEEEEEvNT_6ParamsE,(.L_x_4340 - _ZN7cutlass13device_kernelIN5flash19enable_sm80_to_sm89INS1_16FlashAttnFwdSm80INS1_25CollectiveMainloopFwdSm80ILi8ELi1ELb1EN4cute5tupleIJNS5_1CILi128EEES8_S8_EEELi128ENS_6half_tEfNS_4arch4Sm80ELb1ELb0ELb1ELb1ELb1ELb1ELb1ELb0EEENS1_21CollectiveEpilogueFwdIS9_NS6_IJNS7_ILi1EEESF_SF_EEESA_SC_Li256ELb1ELb1ELb0ELb0EEENS1_19SingleTileSchedulerILb1ELb0ELb1ELi128EEEEEEEEEvNT_6ParamsE)
        .other          _ZN7cutlass13device_kernelIN5flash19enable_sm80_to_sm89INS1_16FlashAttnFwdSm80INS1_25CollectiveMainloopFwdSm80ILi8ELi1ELb1EN4cute5tupleIJNS5_1CILi128EEES8_S8_EEELi128ENS_6half_tEfNS_4arch4Sm80ELb1ELb0ELb1ELb1ELb1ELb1ELb1ELb0EEENS1_21CollectiveEpilogueFwdIS9_NS6_IJNS7_ILi1EEESF_SF_EEESA_SC_Li256ELb1ELb1ELb0ELb0EEENS1_19SingleTileSchedulerILb1ELb0ELb1ELi128EEEEEEEEEvNT_6ParamsE,@"STO_CUDA_ENTRY STV_DEFAULT"
_ZN7cutlass13device_kernelIN5flash19enable_sm80_to_sm89INS1_16FlashAttnFwdSm80INS1_25CollectiveMainloopFwdSm80ILi8ELi1ELb1EN4cute5tupleIJNS5_1CILi128EEES8_S8_EEELi128ENS_6half_tEfNS_4arch4Sm80ELb1ELb0ELb1ELb1ELb1ELb1ELb1ELb0EEENS1_21CollectiveEpilogueFwdIS9_NS6_IJNS7_ILi1EEESF_SF_EEESA_SC_Li256ELb1ELb1ELb0ELb0EEENS1_19SingleTileSchedulerILb1ELb0ELb1ELi128EEEEEEEEEvNT_6ParamsE:
        /* <DEDUP_REMOVED lines=21> */
.L_x_584:
[----:B------:R-:W-:-:S04]  /*0150*/  ISETP.NE.U32.AND P0, PT, RZ, c[0x0][0x560], PT ;  /* 0x00015800ff007a0c */ /* 0x000fc80003f05070 */
[----:B------:R-:W-:-:S13]  /*0160*/  ISETP.NE.AND.EX P0, PT, RZ, c[0x0][0x564], PT, P0 ;  /* 0x00015900ff007a0c */ /* 0x000fda0003f05300 */
[----:B------:R-:W-:Y:S05]  /*0170*/  @!P0 BRA `(.L_x_586) ;  /* 0x000000a000008947 */ /* 0x000fea0003800000 */
[----:B------:R-:W-:Y:S02]  /*0180*/  ULDC.64 UR4, c[0x0][0x560] ;  /* 0x0001580000047ab9 */ /* 0x000fe40000000a00 */
[----:B------:R-:W-:-:S06]  /*0190*/  UIMAD.WIDE UR4, UR21, UR7, UR4 ;  /* 0x00000007150472a5 */ /* 0x000fcc000f8e0204 */
[----:B------:R-:W-:Y:S02]  /*01a0*/  MOV R2, UR4 ;  /* 0x0000000400027c02 */ /* 0x000fe40008000f00 */
[----:B------:R-:W-:-:S05]  /*01b0*/  MOV R3, UR5 ;  /* 0x0000000500037c02 */ /* 0x000fca0008000f00 */
[----:B------:R1:W2:Y:S04]  /*01c0*/  LDG.E R0, [R2.64] ;  /* 0x0000001602007981 */ /* 0x0002a8000c1e1900 */
[----:B-1----:R-:W3:Y:S01]  /*01d0*/  LDG.E R2, [R2.64+0x4] ;  /* 0x0000041602027981 */ /* 0x002ee2000c1e1900 */
[----:B--2---:R-:W1:Y:S08]  /*01e0*/  R2UR UR4, R0 ;  /* 0x00000000000473c2 */ /* 0x004e7000000e0000 */
[----:B---3--:R-:W1:Y:S02]  /*01f0*/  R2UR UR5, R2 ;  /* 0x00000000020573c2 */ /* 0x008e6400000e0000 */
[----:B-1----:R-:W-:Y:S01]  /*0200*/  UIADD3 UR5, -UR4, UR5, URZ ;  /* 0x0000000504057290 */ /* 0x002fe2000fffe13f */
[----:B------:R-:W-:Y:S05]  /*0210*/  BRA `(.L_x_585) ;  /* 0x0000001000007947 */ /* 0x000fea0003800000 */
.L_x_586:
[----:B------:R-:W-:Y:S02]  /*0220*/  ULDC UR5, c[0x0][0x54c] ;  /* 0x0001530000057ab9 */ /* 0x000fe40000000800 */
.L_x_585:
[----:B------:R-:W-:Y:S02]  /*0230*/  ULDC UR4, c[0x0][0x548] ;  /* 0x0001520000047ab9 */ /* 0x000fe40000000800 */
[----:B------:R-:W-:-:S02]  /*0240*/  USHF.L.U32 UR14, UR14, 0x7, URZ ;  /* 0x000000070e0e7899 */ /* 0x000fc4000800063f */
[----:B------:R-:W-:-:S04]  /*0250*/  UIMAD UR4, UR5, UR4, URZ ;  /* 0x00000004050472a4 */ /* 0x000fc8000f8e023f */
[----:B------:R-:W-:-:S04]  /*0260*/  UISETP.GE.AND UP0, UPT, UR14, UR4, UPT ;  /* 0x000000040e00728c */ /* 0x000fc8000bf06270 */
[----:B------:R-:W-:Y:S01]  /*0270*/  USEL UR21, UR21, 0xffffffff, !UP0 ;  /* 0xffffffff15157887 */ /* 0x000fe2000c000000 */
[----:B------:R-:W-:Y:S05]  /*0280*/  BRA `(.L_x_587) ;  /* 0x000001b000007947 */ /* 0x000fea0003800000 */
.L_x_583:
        /* <DEDUP_REMOVED lines=8> */
.L_x_588:
        /* <DEDUP_REMOVED lines=13> */
.L_x_590:
[----:B------:R-:W-:Y:S02]  /*03e0*/  ULDC UR5, c[0x0][0x54c] ;  /* 0x0001530000057ab9 */ /* 0x000fe40000000800 */
.L_x_589:
[----:B------:R-:W-:Y:S02]  /*03f0*/  ULDC UR4, c[0x0][0x548] ;  /* 0x0001520000047ab9 */ /* 0x000fe40000000800 */
[----:B------:R-:W-:-:S02]  /*0400*/  USHF.L.U32 UR14, UR14, 0x7, URZ ;  /* 0x000000070e0e7899 */ /* 0x000fc4000800063f */
[----:B------:R-:W-:-:S04]  /*0410*/  UIMAD UR4, UR5, UR4, URZ ;  /* 0x00000004050472a4 */ /* 0x000fc8000f8e023f */
[----:B------:R-:W-:-:S04]  /*0420*/  UISETP.GE.AND UP0, UPT, UR14, UR4, UPT ;  /* 0x000000040e00728c */ /* 0x000fc8000bf06270 */
[----:B------:R-:W-:-:S06]  /*0430*/  USEL UR21, UR21, 0xffffffff, !UP0 ;  /* 0xffffffff15157887 */ /* 0x000fcc000c000000 */
.L_x_587:
        /* <DEDUP_REMOVED lines=34> */
[----:B------:R3:W4:Y:S01]  /*0660*/  @P2 LDG.E R7, [R4.64] ;  /* 0x0000001604072981 */ /* 0x000722000c1e1900 */
[----:B------:R-:W-:Y:S01]  /*0670*/  UIMAD.WIDE UR4, UR21, UR7, UR4 ;  /* 0x00000007150472a5 */ /* 0x000fe2000f8e0204 */
[----:B------:R-:W-:Y:S01]  /*0680*/  MOV R24, RZ ;  /* 0x000000ff00187202 */ /* 0x000fe20000000f00 */
[----:B------:R-:W-:Y:S01]  /*0690*/  IMAD.MOV.U32 R8, RZ, RZ, RZ ;  /* 0x000000ffff087224 */ /* 0x000fe200078e00ff */
[----:B------:R-:W4:Y:S03]  /*06a0*/  @P3 LDG.E R6, [R10.64] ;  /* 0x000000160a063981 */ /* 0x000f26000c1e1900 */
[----:B-1----:R-:W-:Y:S01]  /*06b0*/  IMAD.U32 R2, RZ, RZ, UR4 ;  /* 0x00000004ff027e24 */ /* 0x002fe2000f8e00ff */
[----:B------:R-:W-:Y:S01]  /*06c0*/  MOV R3, UR5 ;  /* 0x0000000500037c02 */ /* 0x000fe20008000f00 */
[----:B---3--:R-:W-:Y:S01]  /*06d0*/  IMAD.U32 R4, RZ, RZ, UR8 ;  /* 0x00000008ff047e24 */ /* 0x008fe2000f8e00ff */
[----:B------:R-:W-:-:S03]  /*06e0*/  MOV R5, UR9 ;  /* 0x0000000900057c02 */ /* 0x000fc60008000f00 */
[----:B------:R1:W5:Y:S04]  /*06f0*/  @P1 LDG.E R8, [R2.64] ;  /* 0x0000001602081981 */ /* 0x000368000c1e1900 */
[----:B------:R1:W5:Y:S01]  /*0700*/  @P4 LDG.E R24, [R4.64] ;  /* 0x0000001604184981 */ /* 0x000362000c1e1900 */
[----:B------:R-:W3:Y:S01]  /*0710*/  S2UR UR13, SR_CTAID.Y ;  /* 0x00000000000d79c3 */ /* 0x000ee20000002600 */
[----:B------:R-:W-:Y:S02]  /*0720*/  UMOV UR16, URZ ;  /* 0x0000003f00107c82 */ /* 0x000fe40008000000 */
[----:B------:R-:W-:Y:S02]  /*0730*/  ULDC UR20, c[0x0][0x168] ;  /* 0x00005a0000147ab9 */ /* 0x000fe40000000800 */
[----:B------:R-:W-:-:S02]  /*0740*/  UMOV UR17, URZ ;  /* 0x0000003f00117c82 */ /* 0x000fc40008000000 */
[----:B------:R-:W-:Y:S02]  /*0750*/  ULDC UR4, c[0x0][0x2ac] ;  /* 0x0000ab0000047ab9 */ /* 0x000fe40000000800 */
[----:B------:R-:W-:Y:S02]  /*0760*/  ULDC UR19, c[0x0][0x1d0] ;  /* 0x0000740000137ab9 */ /* 0x000fe40000000800 */
[----:B------:R-:W-:Y:S02]  /*0770*/  UIMAD UR19, UR4, UR19, URZ ;  /* 0x00000013041372a4 */ /* 0x000fe4000f8e023f */
[----:B------:R-:W-:Y:S02]  /*0780*/  ULDC UR18, c[0x0][0x228] ;  /* 0x00008a0000127ab9 */ /* 0x000fe40000000800 */
[----:B---3--:R-:W-:Y:S01]  /*0790*/  USHF.R.S32.HI UR12, URZ, 0x1f, UR13 ;  /* 0x0000001f3f0c7899 */ /* 0x008fe2000801140d */
[----:B--2---:R1:W2:Y:S08]  /*07a0*/  @P0 R2UR UR20, R0 ;  /* 0x00000000001403c2 */ /* 0x0042b000000e0000 */
[----:B----4-:R1:W3:Y:S08]  /*07b0*/  @P2 R2UR UR16, R7 ;  /* 0x00000000071023c2 */ /* 0x0102f000000e0000 */
[----:B------:R1:W4:Y:S01]  /*07c0*/  @P3 R2UR UR17, R6 ;  /* 0x00000000061133c2 */ /* 0x00032200000e0000 */
[----:B------:R-:W-:Y:S05]  /*07d0*/  @P0 BRA `(.L_x_591) ;  /* 0x0000006000000947 */ /* 0x000fea0003800000 */
[----:B------:R-:W-:Y:S05]  /*07e0*/  @!P3 BRA `(.L_x_591) ;  /* 0x000000500000b947 */ /* 0x000fea0003800000 */
[----:B-1--4-:R-:W4:Y:S04]  /*07f0*/  LDG.E R6, [R10.64] ;  /* 0x000000160a067981 */ /* 0x012f28000c1e1900 */
[----:B---3--:R-:W3:Y:S01]  /*0800*/  LDG.E R0, [R10.64+0x4] ;  /* 0x000004160a007981 */ /* 0x008ee2000c1e1900 */
[----:B--2-4-:R-:W1:Y:S08]  /*0810*/  R2UR UR20, R6 ;  /* 0x00000000061473c2 */ /* 0x014e7000000e0000 */
[----:B---3--:R-:W1:Y:S02]  /*0820*/  R2UR UR4, R0 ;  /* 0x00000000000473c2 */ /* 0x008e6400000e0000 */
[----:B-1----:R-:W-:-:S06]  /*0830*/  UIADD3 UR20, -UR20, UR4, URZ ;  /* 0x0000000414147290 */ /* 0x002fcc000fffe13f */
.L_x_591:
[----:B------:R-:W-:-:S04]  /*0840*/  ISETP.NE.U32.AND P0, PT, RZ, c[0x0][0x368], PT ;  /* 0x0000da00ff007a0c */ /* 0x000fc80003f05070 */
[----:B------:R-:W-:-:S13]  /*0850*/  ISETP.NE.AND.EX P0, PT, RZ, c[0x0][0x36c], PT, P0 ;  /* 0x0000db00ff007a0c */ /* 0x000fda0003f05300 */
[----:B------:R-:W-:Y:S05]  /*0860*/  @!P0 BRA `(.L_x_592) ;  /* 0x0000007000008947 */ /* 0x000fea0003800000 */
[----:B------:R-:W-:Y:S02]  /*0870*/  ULDC.64 UR4, c[0x0][0x368] ;  /* 0x0000da0000047ab9 */ /* 0x000fe40000000a00 */
[----:B------:R-:W-:-:S06]  /*0880*/  UIMAD.WIDE UR4, UR21, UR7, UR4 ;  /* 0x00000007150472a5 */ /* 0x000fcc000f8e0204 */
[----:B-1----:R-:W-:Y:S02]  /*0890*/  MOV R4, UR4 ;  /* 0x0000000400047c02 */ /* 0x002fe40008000f00 */
[----:B------:R-:W-:-:S05]  /*08a0*/  MOV R5, UR5 ;  /* 0x0000000500057c02 */ /* 0x000fca0008000f00 */
[----:B----4-:R-:W4:Y:S02]  /*08b0*/  LDG.E R0, [R4.64] ;  /* 0x0000001604007981 */ /* 0x010f24000c1e1900 */
[----:B----4-:R1:W4:Y:S02]  /*08c0*/  R2UR UR19, R0 ;  /* 0x00000000001373c2 */ /* 0x01032400000e0000 */
[----:B-1--4-:R-:W-:Y:S05]  /*08d0*/  BRA `(.L_x_593) ;  /* 0x0000006000007947 */ /* 0x012fea0003800000 */
.L_x_592:
[----:B------:R-:W-:Y:S05]  /*08e0*/  @!P4 BRA `(.L_x_593) ;  /* 0x000000500000c947 */ /* 0x000fea0003800000 */
[----:B-1--4-:R1:W4:Y:S04]  /*08f0*/  LDG.E R0, [R4.64] ;  /* 0x0000001604007981 */ /* 0x012328000c1e1900 */
[----:B-1-3--:R-:W3:Y:S01]  /*0900*/  LDG.E R4, [R4.64+0x4] ;  /* 0x0000041604047981 */ /* 0x00aee2000c1e1900 */
[----:B----4-:R-:W1:Y:S08]  /*0910*/  R2UR UR19, R0 ;  /* 0x00000000001373c2 */ /* 0x010e7000000e0000 */
[----:B---3--:R-:W1:Y:S02]  /*0920*/  R2UR UR4, R4 ;  /* 0x00000000040473c2 */ /* 0x008e6400000e0000 */
[----:B-1----:R-:W-:-:S06]  /*0930*/  UIADD3 UR19, -UR19, UR4, URZ ;  /* 0x0000000413137290 */ /* 0x002fcc000fffe13f */
.L_x_593:
[----:B-1--4-:R1:W4:Y:S01]  /*0940*/  @P1 LDG.E R5, [R2.64] ;  /* 0x0000001602051981 */ /* 0x012322000c1e1900 */
[----:B------:R-:W-:-:S03]  /*0950*/  ULDC.64 UR4, c[0x0][0x378] ;  /* 0x0000de0000047ab9 */ /* 0x000fc60000000a00 */
[----:B---3--:R1:W3:Y:S01]  /*0960*/  @P1 LDG.E R4, [R2.64+0x4] ;  /* 0x0000041602041981 */ /* 0x0082e2000c1e1900 */
[----:B------:R-:W-:-:S04]  /*0970*/  UISETP.NE.U32.AND UP0, UPT, URZ, UR4, UPT ;  /* 0x000000043f00728c */ /* 0x000fc8000bf05070 */
[----:B------:R-:W-:-:S03]  /*0980*/  UISETP.NE.AND.EX UP0, UPT, URZ, UR5, UPT, UP0 ;  /* 0x000000053f00728c */ /* 0x000fc6000bf05300 */
[----:B------:R-:W-:-:S03]  /*0990*/  ULDC.64 UR4, c[0x0][0x378] ;  /* 0x0000de0000047ab9 */ /* 0x000fc60000000a00 */
[----:B------:R-:W-:-:S05]  /*09a0*/  PLOP3.LUT P0, PT, PT, PT, UP0, 0x80, 0x0 ;  /* 0x000000000000781c */ /* 0x000fca0003f0f008 */
[----:B------:R-:W-:-:S06]  /*09b0*/  @UP0 UIMAD.WIDE UR4, UR21, UR7, UR4 ;  /* 0x00000007150402a5 */ /* 0x000fcc000f8e0204 */
[----:B-1----:R-:W-:Y:S02]  /*09c0*/  IMAD.U32 R2, RZ, RZ, UR4 ;  /* 0x00000004ff027e24 */ /* 0x002fe4000f8e00ff */
[----:B------:R-:W-:-:S05]  /*09d0*/  IMAD.U32 R3, RZ, RZ, UR5 ;  /* 0x00000005ff037e24 */ /* 0x000fca000f8e00ff */
[----:B--2---:R-:W2:Y:S01]  /*09e0*/  @P0 LDG.E R0, [R2.64] ;  /* 0x0000001602000981 */ /* 0x004ea2000c1e1900 */
[----:B------:R-:W-:Y:S02]  /*09f0*/  ULDC UR6, c[0x0][0x2c4] ;  /* 0x0000b10000067ab9 */ /* 0x000fe40000000800 */
[----:B------:R-:W-:Y:S02]  /*0a00*/  UISETP.NE.AND UP2, UPT, UR6, 0x1, UPT ;  /* 0x000000010600788c */ /* 0x000fe4000bf45270 */
[----:B------:R-:W-:Y:S02]  /*0a10*/  UIADD3 UR6, -UR16, UR19, URZ ;  /* 0x0000001310067290 */ /* 0x000fe4000fffe13f */
[----:B------:R-:W-:-:S07]  /*0a20*/  UMOV UR15, UR19 ;  /* 0x00000013000f7c82 */ /* 0x000fce0008000000 */
[----:B------:R-:W-:Y:S01]  /*0a30*/  @UP2 UIADD3 UR24, UR14, 0x7f, URZ ;  /* 0x0000007f0e182890 */ /* 0x000fe2000fffe03f */
[----:B----4-:R-:W1:Y:S08]  /*0a40*/  @P1 R2UR UR4, R5 ;  /* 0x00000000050413c2 */ /* 0x010e7000000e0000 */
[----:B---3--:R-:W1:Y:S02]  /*0a50*/  @P1 R2UR UR5, R4 ;  /* 0x00000000040513c2 */ /* 0x008e6400000e0000 */
[----:B-1----:R-:W-:-:S03]  /*0a60*/  @UP3 UIADD3 UR18, -UR4, UR5, URZ ;  /* 0x0000000504123290 */ /* 0x002fc6000fffe13f */
[----:B------:R-:W-:-:S03]  /*0a70*/  ULDC.64 UR4, c[0x0][0x2c8] ;  /* 0x0000b20000047ab9 */ /* 0x000fc60000000a00 */
[----:B--2---:R1:W2:Y:S01]  /*0a80*/  @P0 R2UR UR15, R0 ;  /* 0x00000000000f03c2 */ /* 0x0042a200000e0000 */
[----:B------:R-:W-:Y:S02]  /*0a90*/  UIMAD.WIDE.U32 UR24, UR24, UR4, URZ ;  /* 0x00000004181872a5 */ /* 0x000fe4000f8e003f */
[----:B------:R-:W-:Y:S02]  /*0aa0*/  UIADD3 UR11, UR6, UR18, URZ ;  /* 0x00000012060b7290 */ /* 0x000fe4000fffe03f */
[----:B------:R-:W-:Y:S02]  /*0ab0*/  UIADD3 UR4, UR14, 0x7f, URZ ;  /* 0x0000007f0e047890 */ /* 0x000fe4000fffe03f */
[----:B------:R-:W-:Y:S02]  /*0ac0*/  UIADD3 UR9, UR11, 0x80, -UR20 ;  /* 0x000000800b097890 */ /* 0x000fe4000fffe814 */
[----:B------:R-:W-:Y:S02]  /*0ad0*/  @UP2 USHF.R.U32.HI UR4, URZ, UR5, UR25 ;  /* 0x000000053f042299 */ /* 0x000fe40008011619 */
[----:B------:R-:W-:-:S02]  /*0ae0*/  UIADD3 UR10, UR11, 0x7f, URZ ;  /* 0x0000007f0b0a7890 */ /* 0x000fc4000fffe03f */
[----:B------:R-:W-:Y:S02]  /*0af0*/  UIADD3 UR5, UR9, UR4, URZ ;  /* 0x0000000409057290 */ /* 0x000fe4000fffe03f */
[----:B------:R-:W-:Y:S02]  /*0b00*/  USHF.R.S32.HI UR8, URZ, 0x1f, UR10 ;  /* 0x0000001f3f087899 */ /* 0x000fe4000801140a */
[----:B------:R-:W-:Y:S02]  /*0b10*/  USHF.R.S32.HI UR4, URZ, 0x1f, UR5 ;  /* 0x0000001f3f047899 */ /* 0x000fe40008011405 */
[----:B------:R-:W-:Y:S02]  /*0b20*/  ULEA.HI UR10, UR8, UR10, URZ, 0x7 ;  /* 0x0000000a080a7291 */ /* 0x000fe4000f8f383f */
[----:B------:R-:W-:Y:S02]  /*0b30*/  ULEA.HI UR4, UR4, UR5, URZ, 0x7 ;  /* 0x0000000504047291 */ /* 0x000fe4000f8f383f */
[----:B------:R-:W-:-:S02]  /*0b40*/  USHF.R.S32.HI UR10, URZ, 0x7, UR10 ;  /* 0x000000073f0a7899 */ /* 0x000fc4000801140a */
[----:B------:R-:W-:-:S04]  /*0b50*/  USHF.R.S32.HI UR4, URZ, 0x7, UR4 ;  /* 0x000000073f047899 */ /* 0x000fc80008011404 */
[----:B------:R-:W-:-:S04]  /*0b60*/  UISETP.LT.AND UP0, UPT, UR10, UR4, UPT ;  /* 0x000000040a00728c */ /* 0x000fc8000bf01270 */
[----:B------:R-:W-:Y:S02]  /*0b70*/  USEL UR5, UR10, UR4, UP0 ;  /* 0x000000040a057287 */ /* 0x000fe40008000000 */
[----:B------:R-:W-:Y:S02]  /*0b80*/  UIADD3 UR4, -UR6, URZ, URZ ;  /* 0x0000003f06047290 */ /* 0x000fe4000fffe13f */
[----:B------:R-:W-:Y:S02]  /*0b90*/  ULEA UR6, UR5, -UR6, 0x7 ;  /* 0x8000000605067291 */ /* 0x000fe4000f8e383f */
[----:B------:R-:W-:Y:S02]  /*0ba0*/  UISETP.LT.AND UP1, UPT, URZ, UR4, UPT ;  /* 0x000000043f00728c */ /* 0x000fe4000bf21270 */
[----:B------:R-:W-:Y:S02]  /*0bb0*/  UISETP.LT.AND UP0, UPT, UR6, UR18, UPT ;  /* 0x000000120600728c */ /* 0x000fe4000bf01270 */
[----:B------:R-:W-:-:S02]  /*0bc0*/  USEL UR4, URZ, UR4, !UP1 ;  /* 0x000000043f047287 */ /* 0x000fc4000c800000 */
[----:B------:R-:W-:Y:S02]  /*0bd0*/  USEL UR5, UR6, UR18, UP0 ;  /* 0x0000001206057287 */ /* 0x000fe40008000000 */
[----:B------:R-:W-:Y:S02]  /*0be0*/  USHF.R.U32.HI UR8, URZ, 0x7, UR4 ;  /* 0x000000073f087899 */ /* 0x000fe40008011604 */
[----:B------:R-:W-:-:S05]  /*0bf0*/  UISETP.GT.AND UP0, UPT, UR5, UR4, UPT ;  /* 0x000000040500728c */ /* 0x000fca000bf04270 */
[----:B------:R-:W-:-:S06]  /*0c00*/  UMOV UR6, UR8 ;  /* 0x0000000800067c82 */ /* 0x000fcc0008000000 */
        /* <DEDUP_REMOVED lines=16> */
[----:B------:R-:W-:-:S03]  /*0d10*/  ULDC.64 UR4, c[0x0][0x240] ;  /* 0x0000900000047ab9 */ /* 0x000fc60000000a00 */
[----:B------:R-:W-:Y:S01]  /*0d20*/  LEA.HI R0, R4, R174, RZ, 0x3 ;  /* 0x000000ae04007211 */ /* 0x000fe200078f18ff */
[----:B------:R1:W2:Y:S01]  /*0d30*/  @P4 LDG.E R23, [R2.64] ;  /* 0x0000001602174981 */ /* 0x0002a2000c1e1900 */
[----:B------:R-:W-:Y:S01]  /*0d40*/  UIMAD UR4, UR12, UR4, URZ ;  /* 0x000000040c0472a4 */ /* 0x000fe2000f8e023f */
[----:B------:R-:W-:Y:S01]  /*0d50*/  IMAD.MOV.U32 R146, RZ, RZ, c[0x0][0x238] ;  /* 0x00008e00ff927624 */ /* 0x000fe200078e00ff */
[----:B------:R-:W-:Y:S01]  /*0d60*/  SHF.R.S32.HI R95, RZ, 0x3, R0 ;  /* 0x00000003ff5f7819 */ /* 0x000fe20000011400 */
[----:B------:R-:W-:Y:S01]  /*0d70*/  USHF.R.S32.HI UR24, URZ, 0x1f, UR21 ;  /* 0x0000001f3f187899 */ /* 0x000fe20008011415 */
[----:B------:R-:W-:Y:S01]  /*0d80*/  LOP3.LUT R0, R0, 0xfffffff8, RZ, 0xc0, !PT ;  /* 0xfffffff800007812 */ /* 0x000fe200078ec0ff */
[----:B------:R-:W-:Y:S01]  /*0d90*/  UIADD3 UR25, UR6, -0x1, URZ ;  /* 0xffffffff06197890 */ /* 0x000fe2000fffe03f */
[----:B------:R-:W-:Y:S01]  /*0da0*/  SHF.R.S32.HI R7, RZ, 0x1f, R95 ;  /* 0x0000001fff077819 */ /* 0x000fe2000001145f */
[----:B------:R-:W-:Y:S01]  /*0db0*/  UIMAD UR7, UR13, UR5, UR4 ;  /* 0x000000050d0772a4 */ /* 0x000fe2000f8e0204 */
[C---:B-----5:R-:W-:Y:S01]  /*0dc0*/  IADD3 R118, P0, R95.reuse, R8, RZ ;  /* 0x000000085f767210 */ /* 0x060fe20007f1e0ff */
[----:B------:R-:W-:Y:S01]  /*0dd0*/  IMAD.IADD R22, R174, 0x1, -R0 ;  /* 0x00000001ae167824 */ /* 0x000fe200078e0a00 */
[----:B------:R-:W-:Y:S01]  /*0de0*/  USEL UR27, UR21, URZ, !UP3 ;  /* 0x0000003f151b7287 */ /* 0x000fe2000d800000 */
[----:B------:R-:W-:Y:S01]  /*0df0*/  IADD3 R142, -R95, UR18, RZ ;  /* 0x000000125f8e7c10 */ /* 0x000fe2000fffe1ff */
[----:B------:R-:W-:Y:S01]  /*0e00*/  USEL UR26, UR24, URZ, !UP3 ;  /* 0x0000003f181a7287 */ /* 0x000fe2000d800000 */
[----:B------:R-:W-:Y:S01]  /*0e10*/  IMAD.SHL.U32 R20, R22, 0x8, RZ ;  /* 0x0000000816147824 */ /* 0x000fe200078e00ff */
[----:B------:R-:W-:Y:S01]  /*0e20*/  LEA.HI.X.SX32 R119, R8, R7, 0x1, P0 ;  /* 0x0000000708777211 */ /* 0x000fe200000f0eff */
[----:B------:R-:W-:Y:S01]  /*0e30*/  ULDC.64 UR4, c[0x0][0x248] ;  /* 0x0000920000047ab9 */ /* 0x000fe20000000a00 */
[----:B------:R-:W-:Y:S01]  /*0e40*/  IMAD.MOV.U32 R157, RZ, RZ, 0x7 ;  /* 0x00000007ff9d7424 */ /* 0x000fe200078e00ff */
[----:B------:R-:W-:Y:S01]  /*0e50*/  UIMAD UR4, UR26, UR4, URZ ;  /* 0x000000041a0472a4 */ /* 0x000fe2000f8e023f */
[----:B------:R-:W-:Y:S01]  /*0e60*/  SHF.R.S32.HI R21, RZ, 0x1f, R20 ;  /* 0x0000001fff157819 */ /* 0x000fe20000011414 */
[----:B------:R-:W-:Y:S01]  /*0e70*/  IMAD R0, R119, c[0x0][0x238], RZ ;  /* 0x00008e0077007a24 */ /* 0x000fe200078e02ff */
[----:B------:R-:W-:Y:S01]  /*0e80*/  LEA.HI R4, R4, R174, RZ, 0x6 ;  /* 0x000000ae04047211 */ /* 0x000fe200078f30ff */
[----:B------:R-:W-:Y:S01]  /*0e90*/  IMAD.U32 R98, RZ, RZ, UR27 ;  /* 0x0000001bff627e24 */ /* 0x000fe2000f8e00ff */
[----:B------:R-:W-:Y:S01]  /*0ea0*/  UIMAD UR4, UR27, UR5, UR4 ;  /* 0x000000051b0472a4 */ /* 0x000fe2000f8e0204 */
[----:B------:R-:W-:Y:S01]  /*0eb0*/  IMAD R0, R118, c[0x0][0x23c], R0 ;  /* 0x00008f0076007a24 */ /* 0x000fe200078e0200 */
[----:B------:R-:W-:Y:S01]  /*0ec0*/  SHF.L.U64.HI R165, R146, R157, c[0x0][0x23c] ;  /* 0x00008f0092a57619 */ /* 0x000fe2000001029d */
[----:B-1----:R-:W-:Y:S01]  /*0ed0*/  IMAD.WIDE.U32 R2, R118, c[0x0][0x238], R20 ;  /* 0x00008e0076027a25 */ /* 0x002fe200078e0014 */
[----:B------:R-:W-:Y:S01]  /*0ee0*/  USHF.R.S32.HI UR5, URZ, 0x1f, UR25 ;  /* 0x0000001f3f057899 */ /* 0x000fe20008011419 */
[C---:B------:R-:W-:Y:S01]  /*0ef0*/  IADD3 R91, R20.reuse, 0x40, RZ ;  /* 0x00000040145b7810 */ /* 0x040fe20007ffe0ff */
[----:B------:R-:W-:Y:S01]  /*0f00*/  USHF.R.S32.HI UR28, URZ, 0x1f, UR15 ;  /* 0x0000001f3f1c7899 */ /* 0x000fe2000801140f */
[----:B------:R-:W-:Y:S01]  /*0f10*/  IMAD.IADD R3, R3, 0x1, R0 ;  /* 0x0000000103037824 */ /* 0x000fe200078e0200 */
[----:B------:R-:W-:Y:S01]  /*0f20*/  ISETP.GE.AND P6, PT, R20, c[0x0][0x1d4], PT ;  /* 0x0000750014007a0c */ /* 0x000fe20003fc6270 */
[----:B------:R-:W-:Y:S01]  /*0f30*/  IMAD.U32 R0, RZ, RZ, UR13 ;  /* 0x0000000dff007e24 */ /* 0x000fe2000f8e00ff */
[----:B------:R-:W-:Y:S01]  /*0f40*/  ISETP.GE.AND P5, PT, R91, c[0x0][0x1d4], PT ;  /* 0x000075005b007a0c */ /* 0x000fe20003fa6270 */
[----:B------:R-:W-:Y:S01]  /*0f50*/  IMAD.SHL.U32 R173, R146, 0x80, RZ ;  /* 0x0000008092ad7824 */ /* 0x000fe200078e00ff */
[C---:B------:R-:W-:Y:S01]  /*0f60*/  IADD3 R155, R95.reuse, 0x20, RZ ;  /* 0x000000205f9b7810 */ /* 0x040fe20007ffe0ff */
[----:B------:R-:W-:Y:S01]  /*0f70*/  IMAD.WIDE.U32 R2, R0, c[0x0][0x240], R2 ;  /* 0x0000900000027a25 */ /* 0x000fe200078e0002 */
[----:B------:R-:W-:-:S02]  /*0f80*/  IADD3 R153, R95, 0x60, RZ ;  /* 0x000000605f997810 */ /* 0x000fc40007ffe0ff */
[----:B------:R-:W-:Y:S01]  /*0f90*/  IADD3 R154, R95, 0x40, RZ ;  /* 0x000000405f9a7810 */ /* 0x000fe20007ffe0ff */
[----:B------:R-:W-:Y:S01]  /*0fa0*/  IMAD.U32 R0, RZ, RZ, UR25 ;  /* 0x00000019ff007e24 */ /* 0x000fe2000f8e00ff */
[----:B------:R-:W-:Y:S01]  /*0fb0*/  IADD3 R3, R3, UR7, RZ ;  /* 0x0000000703037c10 */ /* 0x000fe2000fffe0ff */
[----:B------:R-:W-:Y:S01]  /*0fc0*/  IMAD.MOV.U32 R25, RZ, RZ, c[0x0][0x23c] ;  /* 0x00008f00ff197624 */ /* 0x000fe200078e00ff */
[----:B------:R-:W-:Y:S01]  /*0fd0*/  ULDC.64 UR6, c[0x0][0x280] ;  /* 0x0000a00000067ab9 */ /* 0x000fe20000000a00 */
[----:B------:R-:W-:Y:S01]  /*0fe0*/  IMAD R6, R0, -0x80, R142 ;  /* 0xffffff8000067824 */ /* 0x000fe200078e028e */
[----:B------:R-:W-:Y:S01]  /*0ff0*/  UIMAD UR6, UR28, UR6, URZ ;  /* 0x000000061c0672a4 */ /* 0x000fe2000f8e023f */
[----:B------:R-:W-:Y:S01]  /*1000*/  IMAD.WIDE.U32 R130, R98, c[0x0][0x248], R2 ;  /* 0x0000920062827a25 */ /* 0x000fe200078e0002 */
[----:B------:R-:W-:Y:S01]  /*1010*/  IADD3 R141, R24, UR19, RZ ;  /* 0x00000013188d7c10 */ /* 0x000fe2000fffe0ff */
[----:B------:R-:W-:Y:S01]  /*1020*/  ULDC UR19, c[0x0][0x294] ;  /* 0x0000a50000137ab9 */ /* 0x000fe20000000800 */
[----:B------:R-:W-:Y:S01]  /*1030*/  ISETP.GE.AND P0, PT, R6, 0x1, PT ;  /* 0x000000010600780c */ /* 0x000fe20003f06270 */
[----:B------:R-:W-:Y:S01]  /*1040*/  IMAD.SHL.U32 R3, R95, 0x40, RZ ;  /* 0x000000405f037824 */ /* 0x000fe200078e00ff */
[----:B------:R-:W-:Y:S01]  /*1050*/  IADD3 R127, R131, UR4, RZ ;  /* 0x00000004837f7c10 */ /* 0x000fe2000fffe0ff */
[----:B------:R-:W-:Y:S01]  /*1060*/  IMAD.SHL.U32 R0, R4, 0x8, RZ ;  /* 0x0000000804007824 */ /* 0x000fe200078e00ff */
[----:B------:R-:W-:Y:S01]  /*1070*/  ISETP.GE.AND P2, PT, R6, 0x21, PT ;  /* 0x000000210600780c */ /* 0x000fe20003f46270 */
[----:B------:R-:W-:Y:S01]  /*1080*/  IMAD R2, R165, UR25, RZ ;  /* 0x00000019a5027c24 */ /* 0x000fe2000f8e02ff */
[----:B------:R-:W-:Y:S01]  /*1090*/  LOP3.LUT R129, R3, 0x1c0, RZ, 0xc0, !PT ;  /* 0x000001c003817812 */ /* 0x000fe200078ec0ff */
[----:B------:R-:W-:Y:S01]  /*10a0*/  IMAD.MOV.U32 R126, RZ, RZ, R130 ;  /* 0x000000ffff7e7224 */ /* 0x000fe200078e0082 */
[----:B------:R-:W-:Y:S01]  /*10b0*/  LOP3.LUT R133, R0, 0xfffffe00, RZ, 0xc0, !PT ;  /* 0xfffffe0000857812 */ /* 0x000fe200078ec0ff */
[----:B------:R-:W-:Y:S01]  /*10c0*/  IMAD R2, R173, UR5, R2 ;  /* 0x00000005ad027c24 */ /* 0x000fe2000f8e0202 */
[----:B------:R-:W-:Y:S01]  /*10d0*/  LOP3.LUT R77, R129, 0x38, R20, 0xf8, !PT ;  /* 0x00000038814d7812 */ /* 0x000fe200078ef814 */
[----:B------:R-:W-:Y:S01]  /*10e0*/  IMAD.WIDE.U32 R14, R173, UR25, R126 ;  /* 0x00000019ad0e7c25 */ /* 0x000fe2000f8e007e */
[----:B------:R-:W-:Y:S01]  /*10f0*/  SHF.R.U32.HI R166, RZ, 0x3, R129 ;  /* 0x00000003ffa67819 */ /* 0x000fe20000011681 */
[----:B------:R-:W-:Y:S01]  /*1100*/  ULDC.64 UR4, c[0x0][0x260] ;  /* 0x0000980000047ab9 */ /* 0x000fe20000000a00 */
[----:B------:R-:W-:Y:S01]  /*1110*/  P2R R144, PR, RZ, 0x20 ;  /* 0x00000020ff907803 */ /* 0x000fe20000000000 */
[----:B------:R-:W-:Y:S01]  /*1120*/  IMAD.IADD R3, R15, 0x1, R2 ;  /* 0x000000010f037824 */ /* 0x000fe200078e0202 */
[----:B------:R-:W-:Y:S01]  /*1130*/  LOP3.LUT R77, R133, R77, R166, 0xf6, !PT ;  /* 0x0000004d854d7212 */ /* 0x000fe200078ef6a6 */
[----:B------:R-:W-:Y:S01]  /*1140*/  IMAD.U32 R0, RZ, RZ, UR13 ;  /* 0x0000000dff007e24 */ /* 0x000fe2000f8e00ff */
[----:B------:R-:W-:Y:S01]  /*1150*/  @P0 LEA R4, P1, R14, c[0x0][0x220], 0x1 ;  /* 0x000088000e040a11 */ /* 0x000fe200078208ff */
[----:B------:R-:W-:Y:S01]  /*1160*/  UIMAD UR4, UR12, UR4, URZ ;  /* 0x000000040c0472a4 */ /* 0x000fe2000f8e023f */
[----:B------:R-:W-:Y:S01]  /*1170*/  IMAD.SHL.U32 R32, R22, 0x4, RZ ;  /* 0x0000000416207824 */ /* 0x000fe200078e00ff */
[----:B------:R-:W-:Y:S01]  /*1180*/  P2R R145, PR, RZ, 0x40 ;  /* 0x00000040ff917803 */ /* 0x000fe20000000000 */
[----:B------:R-:W-:Y:S01]  /*1190*/  IMAD.SHL.U32 R77, R77, 0x2, RZ ;  /* 0x000000024d4d7824 */ /* 0x000fe200078e00ff */
[----:B------:R-:W-:Y:S01]  /*11a0*/  @P0 LEA.HI.X R5, R14, c[0x0][0x224], R3, 0x1, P1 ;  /* 0x000089000e050a11 */ /* 0x000fe200008f0c03 */
[----:B------:R-:W-:Y:S01]  /*11b0*/  UIMAD UR4, UR13, UR5, UR4 ;  /* 0x000000050d0472a4 */ /* 0x000fe2000f8e0204 */
[----:B------:R-:W-:Y:S01]  /*11c0*/  SHF.R.S32.HI R33, RZ, 0x1f, R32 ;  /* 0x0000001fff217819 */ /* 0x000fe20000011420 */
[C---:B------:R-:W-:Y:S01]  /*11d0*/  IMAD.WIDE.U32 R18, R95.reuse, c[0x0][0x290], R20 ;  /* 0x0000a4005f127a25 */ /* 0x040fe200078e0014 */
[----:B------:R-:W-:Y:S01]  /*11e0*/  ISETP.GE.AND P1, PT, R6, 0x41, PT ;  /* 0x000000410600780c */ /* 0x000fe20003f26270 */
[----:B------:R-:W-:Y:S01]  /*11f0*/  @!PT LDS RZ, [RZ] ;  /* 0x00000000fffff984 */ /* 0x000fe20000000800 */
[----:B------:R-:W-:Y:S01]  /*1200*/  @!PT LDS RZ, [RZ] ;  /* 0x00000000fffff984 */ /* 0x000fe20000000800 */
[----:B------:R-:W-:Y:S01]  /*1210*/  @!PT LDS RZ, [RZ] ;  /* 0x00000000fffff984 */ /* 0x000fe20000000800 */
[----:B------:R1:W-:Y:S01]  /*1220*/  @P0 LDGSTS.E.BYPASS.LTC128B.128 [R77+0x8100], [R4.64], !P6 ;  /* 0x08100000044d0fae */ /* 0x0003e2000f101d56 */
[----:B------:R-:W-:Y:S01]  /*1230*/  IADD3 R34, R32, 0x20, RZ ;  /* 0x0000002020227810 */ /* 0x000fe20007ffe0ff */
[----:B------:R-:W-:-:S02]  /*1240*/  IMAD.WIDE.U32 R8, R95, c[0x0][0x290], R32 ;  /* 0x0000a4005f087a25 */ /* 0x000fc400078e0020 */
[----:B------:R1:W-:Y:S01]  /*1250*/  @P0 LDGSTS.E.BYPASS.LTC128B.128 [R77+0xc100], [R4.64+0x80], !P5 ;  /* 0x0c100080044d0fae */ /* 0x0003e2000e901d56 */
[----:B------:R-:W-:Y:S01]  /*1260*/  ISETP.GT.AND P0, PT, R6, 0x60, PT ;  /* 0x000000600600780c */ /* 0x000fe20003f04270 */
[----:B------:R-:W-:Y:S02]  /*1270*/  IMAD.MOV.U32 R150, RZ, RZ, 0x6 ;  /* 0x00000006ff967424 */ /* 0x000fe400078e00ff */
[----:B------:R-:W-:Y:S02]  /*1280*/  IMAD.MOV.U32 R152, RZ, RZ, 0x5 ;  /* 0x00000005ff987424 */ /* 0x000fe400078e00ff */
[----:B------:R-:W-:Y:S02]  /*1290*/  IMAD.SHL.U32 R148, R146, 0x40, RZ ;  /* 0x0000004092947824 */ /* 0x000fe400078e00ff */
[----:B------:R-:W-:Y:S02]  /*12a0*/  IMAD.MOV.U32 R176, RZ, RZ, c[0x0][0x2b8] ;  /* 0x0000ae00ffb07624 */ /* 0x000fe400078e00ff */
[----:B------:R-:W-:-:S02]  /*12b0*/  IMAD.MOV.U32 R175, RZ, RZ, c[0x0][0x27c] ;  /* 0x00009f00ffaf7624 */ /* 0x000fc400078e00ff */
[----:B------:R-:W-:Y:S02]  /*12c0*/  IMAD.MOV.U32 R147, RZ, RZ, c[0x0][0x27c] ;  /* 0x00009f00ff937624 */ /* 0x000fe400078e00ff */
[----:B------:R-:W-:Y:S02]  /*12d0*/  IMAD.U32 R90, RZ, RZ, UR25 ;  /* 0x00000019ff5a7e24 */ /* 0x000fe4000f8e00ff */
[----:B------:R-:W-:Y:S02]  /*12e0*/  IMAD.SHL.U32 R147, R147, 0x2, RZ ;  /* 0x0000000293937824 */ /* 0x000fe400078e00ff */
[----:B------:R-:W-:Y:S02]  /*12f0*/  IMAD R117, R22, 0x20, R95 ;  /* 0x0000002016757824 */ /* 0x000fe400078e025f */
[----:B-1----:R-:W-:Y:S01]  /*1300*/  IMAD.WIDE.U32 R4, R0, c[0x0][0x260], R20 ;  /* 0x0000980000047a25 */ /* 0x002fe200078e0014 */
[----:B------:R-:W-:-:S03]  /*1310*/  @P2 LEA R0, P3, R146, R14, 0x5 ;  /* 0x0000000e92002211 */ /* 0x000fc600078628ff */
[----:B------:R-:W-:Y:S01]  /*1320*/  IMAD.MOV.U32 R12, RZ, RZ, R4 ;  /* 0x000000ffff0c7224 */ /* 0x000fe200078e0004 */
[----:B------:R-:W-:Y:S02]  /*1330*/  @P2 LEA.HI.X R2, R146, R3, R25, 0x5, P3 ;  /* 0x0000000392022211 */ /* 0x000fe400018f2c19 */
[----:B------:R-:W-:Y:S01]  /*1340*/  IADD3 R13, R5, UR4, RZ ;  /* 0x00000004050d7c10 */ /* 0x000fe2000fffe0ff */
[----:B------:R-:W-:Y:S01]  /*1350*/  IMAD R5, R7, c[0x0][0x280], RZ ;  /* 0x0000a00007057a24 */ /* 0x000fe200078e02ff */
[----:B------:R-:W-:Y:S01]  /*1360*/  @P2 LEA R16, P3, R0, c[0x0][0x220], 0x1 ;  /* 0x0000880000102a11 */ /* 0x000fe200078608ff */
[----:B------:R-:W-:Y:S02]  /*1370*/  ULDC.64 UR4, c[0x0][0x290] ;  /* 0x0000a40000047ab9 */ /* 0x000fe40000000a00 */
[----:B------:R-:W-:Y:S01]  /*1380*/  IMAD.WIDE.U32 R98, R98, c[0x0][0x268], R12 ;  /* 0x00009a0062627a25 */ /* 0x000fe200078e000c */
[----:B------:R-:W-:Y:S01]  /*1390*/  @P2 LEA.HI.X R17, R0, c[0x0][0x224], R2, 0x1, P3 ;  /* 0x0000890000112a11 */ /* 0x000fe200018f0c02 */
[----:B------:R-:W-:Y:S01]  /*13a0*/  UIMAD UR4, UR28, UR4, URZ ;  /* 0x000000041c0472a4 */ /* 0x000fe2000f8e023f */
[----:B------:R-:W-:Y:S01]  /*13b0*/  ISETP.GE.AND P3, PT, R20, c[0x0][0x27c], PT ;  /* 0x00009f0014007a0c */ /* 0x000fe20003f66270 */
[C---:B------:R-:W-:Y:S01]  /*13c0*/  IMAD R2, R95.reuse, c[0x0][0x284], R5 ;  /* 0x0000a1005f027a24 */ /* 0x040fe200078e0205 */
[----:B------:R-:W-:Y:S01]  /*13d0*/  UIMAD UR28, UR15, UR7, UR6 ;  /* 0x000000070f1c72a4 */ /* 0x000fe2000f8e0206 */
[----:B------:R-:W-:Y:S01]  /*13e0*/  IMAD.WIDE.U32 R4, R95, c[0x0][0x280], R32 ;  /* 0x0000a0005f047a25 */ /* 0x000fe200078e0020 */
[----:B------:R1:W-:Y:S01]  /*13f0*/  @P2 LDGSTS.E.BYPASS.LTC128B.128 [R77+0x9100], [R16.64], !P6 ;  /* 0x09100000104d2fae */ /* 0x0003e2000f101d56 */
[----:B------:R-:W-:Y:S01]  /*1400*/  P2R R143, PR, RZ, 0x8 ;  /* 0x00000008ff8f7803 */ /* 0x000fe20000000000 */
[----:B------:R-:W-:Y:S01]  /*1410*/  UIMAD UR29, UR15, UR5, UR4 ;  /* 0x000000050f1d72a4 */ /* 0x000fe2000f8e0204 */
[----:B------:R-:W-:Y:S01]  /*1420*/  IMAD R0, R7, c[0x0][0x290], RZ ;  /* 0x0000a40007007a24 */ /* 0x000fe200078e02ff */
[----:B------:R1:W-:Y:S01]  /*1430*/  @P2 LDGSTS.E.BYPASS.LTC128B.128 [R77+0xd100], [R16.64+0x80], !P5 ;  /* 0x0d100080104d2fae */ /* 0x0003e2000e901d56 */
[----:B------:R-:W-:Y:S01]  /*1440*/  IMAD.IADD R11, R5, 0x1, R2 ;  /* 0x00000001050b7824 */ /* 0x000fe200078e0202 */
[----:B------:R-:W-:Y:S01]  /*1450*/  SEL R5, RZ, c[0x0][0x27c], !P3 ;  /* 0x00009f00ff057a07 */ /* 0x000fe20005800000 */
[----:B------:R-:W-:Y:S01]  /*1460*/  IMAD.WIDE.U32 R6, R95, c[0x0][0x280], R20 ;  /* 0x0000a0005f067a25 */ /* 0x000fe200078e0014 */
[----:B------:R-:W-:-:S02]  /*1470*/  ULDC.64 UR4, c[0x0][0x1e8] ;  /* 0x00007a0000047ab9 */ /* 0x000fc40000000a00 */
[----:B------:R-:W-:Y:S01]  /*1480*/  UIMAD UR31, UR12, UR4, URZ ;  /* 0x000000040c1f72a4 */ /* 0x000fe2000f8e023f */
[----:B------:R-:W-:Y:S01]  /*1490*/  IMAD.IADD R7, R2, 0x1, R7 ;  /* 0x0000000102077824 */ /* 0x000fe200078e0207 */
[----:B------:R-:W-:Y:S01]  /*14a0*/  UIMAD.WIDE.U32 UR32, UR13, UR4, URZ ;  /* 0x000000040d2072a5 */ /* 0x000fe2000f8e003f */
[----:B------:R-:W-:Y:S01]  /*14b0*/  IMAD R0, R95, c[0x0][0x294], R0 ;  /* 0x0000a5005f007a24 */ /* 0x000fe200078e0200 */
[----:B------:R-:W-:Y:S01]  /*14c0*/  UIMAD UR31, UR13, UR5, UR31 ;  /* 0x000000050d1f72a4 */ /* 0x000fe2000f8e021f */
[----:B------:R-:W-:Y:S01]  /*14d0*/  IMAD.IADD R2, R20, 0x1, R5 ;  /* 0x0000000114027824 */ /* 0x000fe200078e0205 */
[----:B------:R-:W-:Y:S01]  /*14e0*/  ULDC.64 UR6, c[0x0][0x268] ;  /* 0x00009a0000067ab9 */ /* 0x000fe20000000a00 */
[----:B------:R-:W-:Y:S01]  /*14f0*/  IMAD.IADD R9, R9, 0x1, R0 ;  /* 0x0000000109097824 */ /* 0x000fe200078e0200 */
[----:B------:R-:W-:Y:S01]  /*1500*/  ULDC.64 UR4, c[0x0][0x210] ;  /* 0x0000840000047ab9 */ /* 0x000fe20000000a00 */
[----:B------:R-:W-:Y:S01]  /*1510*/  IMAD.IADD R5, R0, 0x1, R19 ;  /* 0x0000000100057824 */ /* 0x000fe200078e0213 */
[----:B------:R-:W-:Y:S01]  /*1520*/  SHF.R.S32.HI R0, RZ, 0x1f, R2 ;  /* 0x0000001fff007819 */ /* 0x000fe20000011402 */
[----:B------:R-:W-:Y:S01]  /*1530*/  IMAD.MOV.U32 R10, RZ, RZ, R4 ;  /* 0x000000ffff0a7224 */ /* 0x000fe200078e0004 */
[----:B------:R-:W-:Y:S01]  /*1540*/  UIMAD UR34, UR12, UR4, URZ ;  /* 0x000000040c2272a4 */ /* 0x000fe2000f8e023f */
[----:B------:R-:W-:Y:S01]  /*1550*/  IMAD.MOV.U32 R4, RZ, RZ, R18 ;  /* 0x000000ffff047224 */ /* 0x000fe200078e0012 */
[CC--:B------:R-:W-:Y:S01]  /*1560*/  LEA.HI R15, R0.reuse, R2.reuse, RZ, 0x3 ;  /* 0x00000002000f7211 */ /* 0x0c0fe200078f18ff */
[----:B------:R-:W-:Y:S01]  /*1570*/  IMAD.U32 R12, RZ, RZ, UR15 ;  /* 0x0000000fff0c7e24 */ /* 0x000fe2000f8e00ff */
[----:B------:R-:W-:Y:S01]  /*1580*/  LEA.HI R18, R0, R2, RZ, 0x6 ;  /* 0x0000000200127211 */ /* 0x000fe200078f30ff */
[----:B------:R-:W-:Y:S01]  /*1590*/  IMAD.U32 R0, RZ, RZ, UR15 ;  /* 0x0000000fff007e24 */ /* 0x000fe2000f8e00ff */
[----:B------:R-:W-:Y:S01]  /*15a0*/  UIMAD UR6, UR26, UR6, URZ ;  /* 0x000000061a0672a4 */ /* 0x000fe2000f8e023f */
[----:B------:R-:W-:Y:S01]  /*15b0*/  IMAD.WIDE.U32 R106, R12, c[0x0][0x280], R10 ;  /* 0x0000a0000c6a7a25 */ /* 0x000fe200078e000a */
[----:B------:R-:W-:Y:S01]  /*15c0*/  UIMAD.WIDE.U32 UR36, UR13, UR4, URZ ;  /* 0x000000040d2472a5 */ /* 0x000fe2000f8e003f */
[----:B------:R-:W-:Y:S01]  /*15d0*/  LOP3.LUT R93, R15, 0xfffffff8, RZ, 0xc0, !PT ;  /* 0xfffffff80f5d7812 */ /* 0x000fe200078ec0ff */
[----:B------:R-:W-:Y:S01]  /*15e0*/  UIMAD UR34, UR13, UR5, UR34 ;  /* 0x000000050d2272a4 */ /* 0x000fe2000f8e0222 */
[----:B------:R-:W-:Y:S01]  /*15f0*/  IMAD.WIDE.U32 R102, R0, c[0x0][0x280], R6 ;  /* 0x0000a00000667a25 */ /* 0x000fe200078e0006 */
[----:B------:R-:W-:Y:S01]  /*1600*/  UIMAD UR6, UR27, UR7, UR6 ;  /* 0x000000071b0672a4 */ /* 0x000fe2000f8e0206 */
[----:B------:R-:W-:Y:S01]  /*1610*/  SHF.R.S32.HI R114, RZ, 0x3, R15 ;  /* 0x00000003ff727819 */ /* 0x000fe2000001140f */
[----:B------:R-:W-:Y:S01]  /*1620*/  ULDC.64 UR4, c[0x0][0x2b0] ;  /* 0x0000ac0000047ab9 */ /* 0x000fe20000000a00 */
[----:B------:R-:W-:Y:S01]  /*1630*/  IMAD.WIDE.U32 R6, R146, 0x40, RZ ;  /* 0x0000004092067825 */ /* 0x000fe200078e00ff */
[----:B------:R-:W-:Y:S01]  /*1640*/  IADD3 R112, R107, UR28, RZ ;  /* 0x0000001c6b707c10 */ /* 0x000fe2000fffe0ff */
[----:B------:R-:W-:Y:S01]  /*1650*/  UIADD3 UR31, UR33, UR31, URZ ;  /* 0x0000001f211f7290 */ /* 0x000fe2000fffe03f */
[----:B------:R-:W-:Y:S01]  /*1660*/  IADD3 R108, R99, UR6, RZ ;  /* 0x00000006636c7c10 */ /* 0x000fe2000fffe0ff */
[----:B------:R-:W-:Y:S01]  /*1670*/  IMAD.SHL.U32 R11, R25, 0x40, RZ ;  /* 0x00000040190b7824 */ /* 0x000fe200078e00ff */
[----:B------:R-:W-:Y:S01]  /*1680*/  @P1 IADD3 R0, P2, R14, R6, RZ ;  /* 0x000000060e001210 */ /* 0x000fe20007f5e0ff */
[----:B------:R-:W-:Y:S01]  /*1690*/  IMAD.U32 R2, RZ, RZ, UR15 ;  /* 0x0000000fff027e24 */ /* 0x000fe2000f8e00ff */
[----:B------:R-:W-:Y:S01]  /*16a0*/  IADD3 R123, P3, R6, 0x80, RZ ;  /* 0x00000080067b7810 */ /* 0x000fe20007f7e0ff */
[----:B------:R-:W-:Y:S01]  /*16b0*/  IMAD.IADD R11, R7, 0x1, R11 ;  /* 0x00000001070b7824 */ /* 0x000fe200078e020b */
[----:B------:R-:W-:Y:S01]  /*16c0*/  IADD3 R110, R103, UR28, RZ ;  /* 0x0000001c676e7c10 */ /* 0x000fe2000fffe0ff */
[----:B------:R-:W-:Y:S01]  /*16d0*/  IMAD.WIDE.U32 R100, R2, c[0x0][0x290], R4 ;  /* 0x0000a40002647a25 */ /* 0x000fe200078e0004 */
[----:B------:R-:W-:Y:S01]  /*16e0*/  SHF.R.S32.HI R113, RZ, 0x1f, R93 ;  /* 0x0000001fff717819 */ /* 0x000fe2000001145d */
[----:B------:R-:W-:-:S02]  /*16f0*/  UIADD3 UR34, UR37, UR34, URZ ;  /* 0x0000002225227290 */ /* 0x000fc4000fffe03f */
[----:B------:R-:W-:Y:S01]  /*1700*/  @P1 IMAD.X R4, R11, 0x1, R3, P2 ;  /* 0x000000010b041824 */ /* 0x000fe200010e0603 */
[----:B------:R-:W-:Y:S01]  /*1710*/  @P1 LEA R6, P2, R0, c[0x0][0x220], 0x1 ;  /* 0x0000880000061a11 */ /* 0x000fe200078408ff */
[----:B------:R-:W-:Y:S01]  /*1720*/  IMAD.WIDE.U32 R104, R2, c[0x0][0x290], R8 ;  /* 0x0000a40002687a25 */ /* 0x000fe200078e0008 */
[----:B------:R-:W-:Y:S02]  /*1730*/  SHF.R.S32.HI R9, RZ, 0x1f, R153 ;  /* 0x0000001fff097819 */ /* 0x000fe40000011499 */
[----:B------:R-:W-:Y:S01]  /*1740*/  @P1 LEA.HI.X R7, R0, c[0x0][0x224], R4, 0x1, P2 ;  /* 0x0000890000071a11 */ /* 0x000fe200010f0c04 */
[----:B------:R-:W-:Y:S01]  /*1750*/  IMAD.SHL.U32 R0, R155, 0x40, RZ ;  /* 0x000000409b007824 */ /* 0x000fe200078e00ff */
[----:B------:R-:W-:Y:S01]  /*1760*/  SHF.R.S32.HI R4, RZ, 0x1f, R154 ;  /* 0x0000001fff047819 */ /* 0x000fe2000001149a */
[----:B------:R-:W-:Y:S01]  /*1770*/  IMAD.SHL.U32 R5, R154, 0x40, RZ ;  /* 0x000000409a057824 */ /* 0x000fe200078e00ff */
[----:B------:R-:W-:Y:S01]  /*1780*/  SHF.R.S32.HI R8, RZ, 0x1f, R155 ;  /* 0x0000001fff087819 */ /* 0x000fe2000001149b */
[----:B------:R-:W-:Y:S01]  /*1790*/  IMAD.SHL.U32 R10, R153, 0x40, RZ ;  /* 0x00000040990a7824 */ /* 0x000fe200078e00ff */
[----:B------:R-:W-:Y:S01]  /*17a0*/  LOP3.LUT R128, R0, 0x1c0, RZ, 0xc0, !PT ;  /* 0x000001c000807812 */ /* 0x000fe200078ec0ff */
[----:B------:R-:W-:Y:S01]  /*17b0*/  @P0 IMAD.MOV.U32 R2, RZ, RZ, R14 ;  /* 0x000000ffff020224 */ /* 0x000fe200078e000e */
[----:B------:R-:W-:Y:S01]  /*17c0*/  LEA.HI R0, R9, R153, RZ, 0x3 ;  /* 0x0000009909007211 */ /* 0x000fe200078f18ff */
[----:B------:R-:W-:Y:S01]  /*17d0*/  @P0 IMAD R12, R25, 0x60, RZ ;  /* 0x00000060190c0824 */ /* 0x000fe200078e02ff */
[----:B------:R-:W-:Y:S01]  /*17e0*/  LEA.HI R4, R4, R154, RZ, 0x3 ;  /* 0x0000009a04047211 */ /* 0x000fe200078f18ff */
[----:B------:R-:W-:Y:S01]  /*17f0*/  @P0 IMAD.WIDE.U32 R2, R146, 0x60, R2 ;  /* 0x0000006092020825 */ /* 0x000fe200078e0002 */
[----:B------:R-:W-:Y:S01]  /*1800*/  LEA.HI R8, R8, R155, RZ, 0x3 ;  /* 0x0000009b08087211 */ /* 0x000fe200078f18ff */
[----:B------:R1:W-:Y:S01]  /*1810*/  @P1 LDGSTS.E.BYPASS.LTC128B.128 [R77+0xa100], [R6.64], !P6 ;  /* 0x0a100000064d1fae */ /* 0x0003e2000f101d56 */
[----:B------:R-:W-:Y:S01]  /*1820*/  LOP3.LUT R125, R5, 0x1c0, RZ, 0xc0, !PT ;  /* 0x000001c0057d7812 */ /* 0x000fe200078ec0ff */
[----:B------:R-:W-:Y:S01]  /*1830*/  IMAD.SHL.U32 R0, R0, 0x40, RZ ;  /* 0x0000004000007824 */ /* 0x000fe200078e00ff */
[----:B------:R-:W-:Y:S01]  /*1840*/  LOP3.LUT R124, R10, 0x1c0, RZ, 0xc0, !PT ;  /* 0x000001c00a7c7812 */ /* 0x000fe200078ec0ff */
[----:B------:R-:W-:Y:S01]  /*1850*/  IMAD.SHL.U32 R4, R4, 0x40, RZ ;  /* 0x0000004004047824 */ /* 0x000fe200078e00ff */
[----:B------:R-:W-:Y:S01]  /*1860*/  SHF.R.U32.HI R164, RZ, 0x3, R128 ;  /* 0x00000003ffa47819 */ /* 0x000fe20000011680 */
[----:B------:R-:W-:Y:S01]  /*1870*/  IMAD.SHL.U32 R5, R8, 0x40, RZ ;  /* 0x0000004008057824 */ /* 0x000fe200078e00ff */
[----:B------:R-:W-:Y:S01]  /*1880*/  LOP3.LUT R134, R0, 0xfffffe00, RZ, 0xc0, !PT ;  /* 0xfffffe0000867812 */ /* 0x000fe200078ec0ff */
[----:B------:R-:W-:Y:S01]  /*1890*/  IMAD.SHL.U32 R0, R18, 0x80, RZ ;  /* 0x0000008012007824 */ /* 0x000fe200078e00ff */
[----:B------:R-:W-:Y:S01]  /*18a0*/  LOP3.LUT R135, R4, 0xfffffe00, RZ, 0xc0, !PT ;  /* 0xfffffe0004877812 */ /* 0x000fe200078ec0ff */
[----:B------:R-:W-:Y:S01]  /*18b0*/  @P0 IMAD.IADD R3, R3, 0x1, R12 ;  /* 0x0000000103030824 */ /* 0x000fe200078e020c */
[----:B------:R-:W-:Y:S01]  /*18c0*/  LOP3.LUT R4, R128, 0x38, R15, 0xf8, !PT ;  /* 0x0000003880047812 */ /* 0x000fe200078ef80f */
[----:B------:R1:W-:Y:S01]  /*18d0*/  @P1 LDGSTS.E.BYPASS.LTC128B.128 [R77+0xe100], [R6.64+0x80], !P5 ;  /* 0x0e100080064d1fae */ /* 0x0003e2000e901d56 */
[----:B------:R-:W-:Y:S01]  /*18e0*/  LOP3.LUT R136, R5, 0xfffffe00, RZ, 0xc0, !PT ;  /* 0xfffffe0005887812 */ /* 0x000fe200078ec0ff */
[----:B------:R-:W-:Y:S01]  /*18f0*/  IMAD.X R120, RZ, RZ, R11, P3 ;  /* 0x000000ffff787224 */ /* 0x000fe200018e060b */
[----:B------:R-:W-:-:S02]  /*1900*/  LOP3.LUT R5, R129, 0x38, R15, 0xf8, !PT ;  /* 0x0000003881057812 */ /* 0x000fc400078ef80f */
[----:B------:R-:W-:Y:S02]  /*1910*/  SHF.R.U32.HI R163, RZ, 0x3, R125 ;  /* 0x00000003ffa37819 */ /* 0x000fe4000001167d */
[----:B------:R-:W-:Y:S02]  /*1920*/  SHF.R.U32.HI R162, RZ, 0x3, R124 ;  /* 0x00000003ffa27819 */ /* 0x000fe4000001167c */
[--C-:B------:R-:W-:Y:S02]  /*1930*/  LOP3.LUT R8, R125, 0x38, R15.reuse, 0xf8, !PT ;  /* 0x000000387d087812 */ /* 0x100fe400078ef80f */
[----:B------:R-:W-:Y:S02]  /*1940*/  LOP3.LUT R10, R124, 0x38, R15, 0xf8, !PT ;  /* 0x000000387c0a7812 */ /* 0x000fe400078ef80f */
[----:B------:R-:W-:Y:S02]  /*1950*/  LOP3.LUT R0, R0, 0xffffe000, RZ, 0xc0, !PT ;  /* 0xffffe00000007812 */ /* 0x000fe400078ec0ff */
[----:B------:R-:W-:-:S02]  /*1960*/  LOP3.LUT R4, R4, R164, RZ, 0x3c, !PT ;  /* 0x000000a404047212 */ /* 0x000fc400078e3cff */
[----:B------:R-:W-:Y:S02]  /*1970*/  LOP3.LUT R9, R5, R166, RZ, 0x3c, !PT ;  /* 0x000000a605097212 */ /* 0x000fe400078e3cff */
[----:B------:R-:W-:Y:S02]  /*1980*/  LOP3.LUT R8, R8, R163, RZ, 0x3c, !PT ;  /* 0x000000a308087212 */ /* 0x000fe400078e3cff */
[----:B------:R-:W-:Y:S02]  /*1990*/  LOP3.LUT R5, R10, R162, RZ, 0x3c, !PT ;  /* 0x000000a20a057212 */ /* 0x000fe400078e3cff */
[-C--:B------:R-:W-:Y:S02]  /*19a0*/  IADD3 R10, R4, R0.reuse, R136 ;  /* 0x00000000040a7210 */ /* 0x080fe40007ffe088 */
[----:B------:R-:W-:Y:S02]  /*19b0*/  @P0 LEA R4, P2, R2, c[0x0][0x220], 0x1 ;  /* 0x0000880002040a11 */ /* 0x000fe400078408ff */
[-C--:B------:R-:W-:Y:S01]  /*19c0*/  IADD3 R13, R9, R0.reuse, R133 ;  /* 0x00000000090d7210 */ /* 0x080fe20007ffe085 */
[----:B------:R-:W-:Y:S01]  /*19d0*/  IMAD.SHL.U32 R139, R10, 0x2, RZ ;  /* 0x000000020a8b7824 */ /* 0x000fe200078e00ff */
[----:B------:R-:W-:-:S02]  /*19e0*/  IADD3 R9, R8, R0, R135 ;  /* 0x0000000008097210 */ /* 0x000fc40007ffe087 */
[----:B------:R-:W-:Y:S01]  /*19f0*/  IADD3 R8, R5, R0, R134 ;  /* 0x0000000005087210 */ /* 0x000fe20007ffe086 */
[----:B------:R-:W-:Y:S01]  /*1a00*/  IMAD.MOV.U32 R0, RZ, RZ, c[0x0][0x290] ;  /* 0x0000a400ff007624 */ /* 0x000fe200078e00ff */
[----:B------:R-:W-:Y:S01]  /*1a10*/  @P0 LEA.HI.X R5, R2, c[0x0][0x224], R3, 0x1, P2 ;  /* 0x0000890002050a11 */ /* 0x000fe200010f0c03 */
[----:B------:R-:W-:Y:S01]  /*1a20*/  IMAD.MOV.U32 R2, RZ, RZ, c[0x0][0x280] ;  /* 0x0000a000ff027624 */ /* 0x000fe200078e00ff */
[-C--:B------:R-:W-:Y:S01]  /*1a30*/  SHF.L.U64.HI R146, R146, R150.reuse, c[0x0][0x23c] ;  /* 0x00008f0092927619 */ /* 0x080fe20000010296 */
[----:B------:R-:W-:Y:S01]  /*1a40*/  IMAD.SHL.U32 R167, R0, 0x40, RZ ;  /* 0x0000004000a77824 */ /* 0x000fe200078e00ff */
[----:B------:R-:W-:Y:S01]  /*1a50*/  IADD3 R111, R105, UR29, RZ ;  /* 0x0000001d696f7c10 */ /* 0x000fe2000fffe0ff */
[----:B------:R1:W-:Y:S01]  /*1a60*/  @P0 LDGSTS.E.BYPASS.LTC128B.128 [R77+0xb100], [R4.64], !P6 ;  /* 0x0b100000044d0fae */ /* 0x0003e2000f101d56 */
[----:B------:R-:W-:Y:S01]  /*1a70*/  SHF.L.U64.HI R149, R2, R150, c[0x0][0x284] ;  /* 0x0000a10002957619 */ /* 0x000fe20000010296 */
[----:B------:R-:W-:Y:S01]  /*1a80*/  IMAD.SHL.U32 R168, R0, 0x80, RZ ;  /* 0x0000008000a87824 */ /* 0x000fe200078e00ff */
[CC--:B------:R-:W-:Y:S01]  /*1a90*/  SHF.L.U64.HI R156, R2.reuse, R157.reuse, c[0x0][0x284] ;  /* 0x0000a100029c7619 */ /* 0x0c0fe2000001029d */
[----:B------:R1:W-:Y:S01]  /*1aa0*/  @P0 LDGSTS.E.BYPASS.LTC128B.128 [R77+0xf100], [R4.64+0x80], !P5 ;  /* 0x0f100080044d0fae */ /* 0x0003e2000e901d56 */
[----:B------:R-:W-:Y:S01]  /*1ab0*/  SHF.L.U64.HI R151, R2, R152, c[0x0][0x284] ;  /* 0x0000a10002977619 */ /* 0x000fe20000010298 */
[C---:B------:R-:W-:Y:S01]  /*1ac0*/  IMAD.SHL.U32 R169, R0.reuse, 0x20, RZ ;  /* 0x0000002000a97824 */ /* 0x040fe200078e00ff */
[C---:B------:R-:W-:Y:S01]  /*1ad0*/  SHF.L.U64.HI R150, R0.reuse, R150, c[0x0][0x294] ;  /* 0x0000a50000967619 */ /* 0x040fe20000010296 */
[----:B------:R-:W0:Y:S01]  /*1ae0*/  LDGDEPBAR ;  /* 0x00000000000079af */ /* 0x000e220000000000 */
[C---:B------:R-:W-:Y:S01]  /*1af0*/  SHF.L.U64.HI R157, R0.reuse, R157, c[0x0][0x294] ;  /* 0x0000a500009d7619 */ /* 0x040fe2000001029d */
[C---:B------:R-:W-:Y:S01]  /*1b00*/  IMAD.WIDE.U32 R158, R0.reuse, 0x60, RZ ;  /* 0x00000060009e7825 */ /* 0x040fe200078e00ff */
[----:B------:R-:W-:-:S02]  /*1b10*/  SHF.L.U64.HI R152, R0, R152, c[0x0][0x294] ;  /* 0x0000a50000987619 */ /* 0x000fc40000010298 */
[----:B------:R-:W-:Y:S01]  /*1b20*/  SHF.R.S32.HI R0, RZ, 0x1f, R91 ;  /* 0x0000001fff007819 */ /* 0x000fe2000001145b */
[----:B------:R-:W-:Y:S01]  /*1b30*/  IMAD.WIDE.U32 R160, R2, 0x60, RZ ;  /* 0x0000006002a07825 */ /* 0x000fe200078e00ff */
[----:B------:R-:W-:Y:S02]  /*1b40*/  ISETP.GE.AND P5, PT, R20, c[0x0][0x1d4], PT ;  /* 0x0000750014007a0c */ /* 0x000fe40003fa6270 */
[----:B------:R-:W-:Y:S01]  /*1b50*/  LEA.HI R0, R0, R91, RZ, 0x3 ;  /* 0x0000005b00007211 */ /* 0x000fe200078f18ff */
[C---:B------:R-:W-:Y:S01]  /*1b60*/  IMAD.SHL.U32 R170, R2.reuse, 0x40, RZ ;  /* 0x0000004002aa7824 */ /* 0x040fe200078e00ff */
[----:B------:R-:W-:Y:S01]  /*1b70*/  IADD3 R109, R101, UR29, RZ ;  /* 0x0000001d656d7c10 */ /* 0x000fe2000fffe0ff */
[----:B------:R-:W-:Y:S01]  /*1b80*/  IMAD.SHL.U32 R171, R2, 0x80, RZ ;  /* 0x0000008002ab7824 */ /* 0x000fe200078e00ff */
[----:B------:R-:W-:Y:S01]  /*1b90*/  LOP3.LUT R82, R0, 0xfffffff8, RZ, 0xc0, !PT ;  /* 0xfffffff800527812 */ /* 0x000fe200078ec0ff */
[----:B------:R-:W-:Y:S01]  /*1ba0*/  IMAD.SHL.U32 R172, R2, 0x20, RZ ;  /* 0x0000002002ac7824 */ /* 0x000fe200078e00ff */
[----:B------:R-:W-:Y:S01]  /*1bb0*/  BAR.SYNC.DEFER_BLOCKING 0x0 ;  /* 0x0000000000007b1d */ /* 0x000fe20000010000 */
[----:B------:R-:W-:Y:S01]  /*1bc0*/  IMAD.SHL.U32 R140, R13, 0x2, RZ ;  /* 0x000000020d8c7824 */ /* 0x000fe200078e00ff */
[----:B------:R-:W-:Y:S01]  /*1bd0*/  SHF.R.S32.HI R92, RZ, 0x1f, R82 ;  /* 0x0000001fff5c7819 */ /* 0x000fe20000011452 */
[----:B------:R-:W-:Y:S01]  /*1be0*/  IMAD.SHL.U32 R138, R9, 0x2, RZ ;  /* 0x00000002098a7824 */ /* 0x000fe200078e00ff */
[----:B------:R-:W-:Y:S01]  /*1bf0*/  ISETP.NE.AND P1, PT, R176, 0x1, PT ;  /* 0x00000001b000780c */ /* 0x000fe20003f25270 */
[----:B------:R-:W-:Y:S01]  /*1c00*/  IMAD.SHL.U32 R137, R8, 0x2, RZ ;  /* 0x0000000208897824 */ /* 0x000fe200078e00ff */
[----:B------:R-:W-:Y:S01]  /*1c10*/  ISETP.GE.AND P0, PT, R175, 0x1, PT ;  /* 0x00000001af00780c */ /* 0x000fe20003f06270 */
[----:B--2---:R-:W2:Y:S02]  /*1c20*/  @P4 R2UR UR30, R23 ;  /* 0x00000000171e43c2 */ /* 0x004ea400000e0000 */
[----:B--2---:R-:W-:-:S02]  /*1c30*/  @UP0 USHF.R.S32.HI UR39, URZ, 0x1f, UR30 ;  /* 0x0000001f3f270899 */ /* 0x004fc4000801141e */
[----:B------:R-:W-:Y:S02]  /*1c40*/  @UP0 UMOV UR38, UR30 ;  /* 0x0000001e00260c82 */ /* 0x000fe40008000000 */
[----:B------:R-:W-:Y:S02]  /*1c50*/  @!UP0 UMOV UR38, UR21 ;  /* 0x0000001500268c82 */ /* 0x000fe40008000000 */
[----:B------:R-:W-:Y:S02]  /*1c60*/  UIMAD.WIDE.U32 UR26, UR38, UR4, URZ ;  /* 0x00000004261a72a5 */ /* 0x000fe4000f8e003f */
[----:B------:R-:W-:Y:S02]  /*1c70*/  @!UP0 UMOV UR39, UR24 ;  /* 0x0000001800278c82 */ /* 0x000fe40008000000 */
[----:B------:R-:W-:-:S03]  /*1c80*/  UIMAD UR7, UR39, UR4, URZ ;  /* 0x00000004270772a4 */ /* 0x000fc6000f8e023f */
[----:B------:R-:W-:Y:S02]  /*1c90*/  ULDC UR4, c[0x0][0x284] ;  /* 0x0000a10000047ab9 */ /* 0x000fe40000000800 */
[----:B------:R-:W-:-:S03]  /*1ca0*/  UIMAD UR7, UR38, UR5, UR7 ;  /* 0x00000005260772a4 */ /* 0x000fc6000f8e0207 */
[----:B------:R-:W-:Y:S02]  /*1cb0*/  UMOV UR5, 0x60 ;  /* 0x0000006000057882 */ /* 0x000fe40000000000 */
[----:B------:R-:W-:Y:S02]  /*1cc0*/  UIMAD UR19, UR5, UR19, URZ ;  /* 0x00000013051372a4 */ /* 0x000fe4000f8e023f */
[----:B------:R-:W-:Y:S02]  /*1cd0*/  UIMAD UR4, UR5, UR4, URZ ;  /* 0x00000004050472a4 */ /* 0x000fe4000f8e023f */
[----:B------:R-:W-:Y:S02]  /*1ce0*/  UIADD3 UR7, UR27, UR7, URZ ;  /* 0x000000071b077290 */ /* 0x000fe4000fffe03f */
[----:B------:R-:W-:Y:S02]  /*1cf0*/  IADD3 R122, R159, UR19, RZ ;  /* 0x000000139f7a7c10 */ /* 0x000fe4000fffe0ff */
[----:B------:R-:W-:Y:S01]  /*1d00*/  IADD3 R121, R161, UR4, RZ ;  /* 0x00000004a1797c10 */ /* 0x000fe2000fffe0ff */
[----:B-1----:R-:W-:-:S02]  /*1d10*/  ULDC.U8 UR4, c[0x0][0x298] ;  /* 0x0000a60000047ab9 */ /* 0x002fc40000000000 */
.L_x_641:
[----:B------:R-:W-:Y:S01]  /*1d20*/  IMAD.SHL.U32 R97, R90, 0x80, RZ ;  /* 0x000000805a617824 */ /* 0x000fe200078e00ff */
[----:B------:R-:W-:Y:S04]  /*1d30*/  DEPBAR.LE SB0, 0x0 ;  /* 0x000080000000791a */ /* 0x000fe80000000000 */
[----:B------:R-:W-:Y:S01]  /*1d40*/  IMAD.IADD R0, R117, 0x1, R97 ;  /* 0x0000000175007824 */ /* 0x000fe200078e0261 */
[----:B------:R-:W-:Y:S01]  /*1d50*/  ISETP.NE.AND P1, PT, R176, 0x1, PT ;  /* 0x00000001b000780c */ /* 0x000fe20003f25270 */
[----:B------:R-:W-:Y:S01]  /*1d60*/  IMAD.MOV.U32 R94, RZ, RZ, RZ ;  /* 0x000000ffff5e7224 */ /* 0x000fe200078e00ff */
[----:B------:R-:W-:Y:S01]  /*1d70*/  ISETP.GE.AND P2, PT, R175, 0x1, PT ;  /* 0x00000001af00780c */ /* 0x000fe20003f46270 */
[----:B-1----:R-:W-:Y:S01]  /*1d80*/  IMAD.IADD R4, R141, 0x1, R0 ;  /* 0x000000018d047824 */ /* 0x002fe200078e0200 */
[----:B------:R-:W-:Y:S01]  /*1d90*/  ISETP.GE.AND P0, PT, R0, UR18, PT ;  /* 0x0000001200007c0c */ /* 0x000fe2000bf06270 */
[----:B------:R-:W-:Y:S02]  /*1da0*/  BSSY B2, `(.L_x_595) ;  /* 0x0000544000027945 */ /* 0x000fe40003800000 */
[----:B------:R-:W-:Y:S01]  /*1db0*/  IMAD.MOV.U32 R0, RZ, RZ, R4 ;  /* 0x000000ffff007224 */ /* 0x000fe200078e0004 */
[----:B------:R-:W-:Y:S05]  /*1dc0*/  ISETP.GT.OR P0, PT, R117, 0x7f, P0 ;  /* 0x0000007f7500780c */ /* 0x000fea0000704670 */
[----:B------:R-:W-:Y:S05]  /*1dd0*/  @P1 IMAD.HI.U32 R2, R4, c[0x0][0x2bc], RZ ;  /* 0x0000af0004021a27 */ /* 0x000fea00078e00ff */
[----:B------:R-:W-:Y:S04]  /*1de0*/  @P1 SHF.R.U32.HI R0, RZ, c[0x0][0x2c0], R2 ;  /* 0x0000b000ff001a19 */ /* 0x000fe80000011602 */
[C---:B------:R-:W-:Y:S04]  /*1df0*/  @!P0 IADD3 R3, P1, R0.reuse, UR26, RZ ;  /* 0x0000001a00038c10 */ /* 0x040fe8000ff3e0ff */
[----:B------:R-:W-:Y:S01]  /*1e00*/  @!P0 LEA.HI.X.SX32 R5, R0, UR7, 0x1, P1 ;  /* 0x0000000700058c11 */ /* 0x000fe200088f0eff */
[----:B------:R-:W-:Y:S01]  /*1e10*/  IMAD.MOV R0, RZ, RZ, -R0 ;  /* 0x000000ffff007224 */ /* 0x000fe200078e0a00 */
[C---:B------:R-:W-:Y:S03]  /*1e20*/  @!P0 LEA R2, P1, R3.reuse, c[0x0][0x2a0], 0x2 ;  /* 0x0000a80003028a11 */ /* 0x040fe600078210ff */
[----:B------:R-:W-:Y:S01]  /*1e30*/  IMAD R96, R0, c[0x0][0x2b8], R4 ;  /* 0x0000ae0000607a24 */ /* 0x000fe200078e0204 */
[----:B------:R-:W-:Y:S04]  /*1e40*/  @!P0 LEA.HI.X R3, R3, c[0x0][0x2a4], R5, 0x2, P1 ;  /* 0x0000a90003038a11 */ /* 0x000fe800008f1405 */
[----:B------:R-:W-:Y:S01]  /*1e50*/  SHF.R.S32.HI R115, RZ, 0x1f, R96 ;  /* 0x0000001fff737819 */ /* 0x000fe20000011460 */
[----:B------:R1:W2:Y:S04]  /*1e60*/  @!P0 LDG.E R94, [R2.64] ;  /* 0x00000016025e8981 */ /* 0x0002a8000c1e1900 */
[----:B------:R-:W-:Y:S01]  /*1e70*/  IMAD R0, R115, c[0x0][0x1e0], RZ ;  /* 0x0000780073007a24 */ /* 0x000fe200078e02ff */
[----:B------:R-:W-:Y:S03]  /*1e80*/  BAR.SYNC.DEFER_BLOCKING 0x0 ;  /* 0x0000000000007b1d */ /* 0x000fe60000010000 */
[C---:B------:R-:W-:Y:S02]  /*1e90*/  IMAD R0, R96.reuse, c[0x0][0x1e4], R0 ;  /* 0x0000790060007a24 */ /* 0x040fe400078e0200 */
[----:B-1----:R-:W-:Y:S04]  /*1ea0*/  IMAD.WIDE.U32 R2, R96, c[0x0][0x1e0], RZ ;  /* 0x0000780060027a25 */ /* 0x002fe800078e00ff */
        /* <DEDUP_REMOVED lines=14> */
[----:B------:R-:W-:Y:S04]  /*1f90*/  IMAD.WIDE.U32 R36, R171, R90, RZ ;  /* 0x0000005aab247225 */ /* 0x000fe800078e00ff */
[C---:B------:R-:W-:Y:S02]  /*1fa0*/  IMAD R3, R0.reuse, R171, R3 ;  /* 0x000000ab00037224 */ /* 0x040fe400078e0203 */
[----:B------:R-:W-:Y:S01]  /*1fb0*/  IMAD R0, R0, R168, R2 ;  /* 0x000000a800007224 */ /* 0x000fe200078e0202 */
[----:B------:R-:W-:Y:S01]  /*1fc0*/  IADD3 R2, -R97, UR18, RZ ;  /* 0x0000001261027c10 */ /* 0x000fe2000fffe1ff */
[----:B------:R-:W-:Y:S01]  /*1fd0*/  IMAD.WIDE.U32 R68, R168, R90, RZ ;  /* 0x0000005aa8447225 */ /* 0x000fe200078e00ff */
[----:B------:R-:W-:Y:S02]  /*1fe0*/  IADD3 R41, R37, R3, RZ ;  /* 0x0000000325297210 */ /* 0x000fe40007ffe0ff */
[----:B------:R-:W-:Y:S02]  /*1ff0*/  IMNMX R89, R2, 0x80, PT ;  /* 0x0000008002597817 */ /* 0x000fe40003800200 */
        /* <DEDUP_REMOVED lines=30> */
.L_x_599:
[----:B------:R-:W-:Y:S05]  /*21e0*/  BSYNC B0 ;  /* 0x0000000000007941 */ /* 0x000fea0003800000 */
.L_x_598:
        /* <DEDUP_REMOVED lines=39> */
.L_x_601:
[----:B------:R-:W-:Y:S05]  /*2460*/  BSYNC B0 ;  /* 0x0000000000007941 */ /* 0x000fea0003800000 */
.L_x_600:
        /* <DEDUP_REMOVED lines=40> */
.L_x_603:
[----:B------:R-:W-:Y:S05]  /*26f0*/  BSYNC B0 ;  /* 0x0000000000007941 */ /* 0x000fea0003800000 */
.L_x_602:
        /* <DEDUP_REMOVED lines=38> */
.L_x_605:
[----:B------:R-:W-:Y:S05]  /*2960*/  BSYNC B0 ;  /* 0x0000000000007941 */ /* 0x000fea0003800000 */
.L_x_604:
        /* <DEDUP_REMOVED lines=72> */
.L_x_609:
[----:B------:R-:W-:Y:S05]  /*2df0*/  BSYNC B0 ;  /* 0x0000000000007941 */ /* 0x000fea0003800000 */
.L_x_608:
        /* <DEDUP_REMOVED lines=8> */
[----:B------:R-:W-:Y:S01]  /*2e80*/  @!P0 HADD2.F32 R0, -RZ, R28.H0_H0 ;  /* 0x2000001cff008230 */ /* 0x000fe20000004100 */
[--C-:B------:R-:W-:Y:S01]  /*2e90*/  @!P0 SHF.R.U64 R4, R12, 0x10, R13.reuse ;  /* 0x000000100c048819 */ /* 0x100fe2000000120d */
[----:B------:R-:W-:Y:S01]  /*2ea0*/  @!P0 HADD2.F32 R6, -RZ, R58.H0_H0 ;  /* 0x2000003aff068230 */ /* 0x000fe20000004100 */
[----:B------:R-:W-:Y:S02]  /*2eb0*/  @!P0 SHF.R.U32.HI R12, RZ, 0x10, R13 ;  /* 0x00000010ff0c8819 */ /* 0x000fe4000001160d */
[--C-:B------:R-:W-:Y:S01]  /*2ec0*/  @!P0 SHF.R.U64 R13, R44, 0x10, R45.reuse ;  /* 0x000000102c0d8819 */ /* 0x100fe2000000122d */
        /* <DEDUP_REMOVED lines=10> */
[CC--:B------:R-:W-:Y:S01]  /*2f70*/  @!P0 FMUL.FTZ R38, R5.reuse, R0.reuse ;  /* 0x0000000005268220 */ /* 0x0c0fe20000410000 */
[----:B------:R-:W-:Y:S01]  /*2f80*/  @!P0 HADD2.F32 R3, -RZ, R3.H0_H0 ;  /* 0x20000003ff038230 */ /* 0x000fe20000004100 */
[C---:B------:R-:W-:Y:S02]  /*2f90*/  @!P0 FMUL.FTZ R0, R2.reuse, R0 ;  /* 0x0000000002008220 */ /* 0x040fe40000410000 */
[-C--:B------:R-:W-:Y:S02]  /*2fa0*/  @!P0 FFMA.FTZ R45, R2, R6.reuse, -R38 ;  /* 0x00000006022d8223 */ /* 0x080fe40000010826 */
[----:B------:R-:W-:Y:S01]  /*2fb0*/  @!P0 FFMA.FTZ R0, R5, R6, R0 ;  /* 0x0000000605008223 */ /* 0x000fe20000010000 */
[----:B------:R-:W-:Y:S01]  /*2fc0*/  @!P0 MOV R5, R10 ;  /* 0x0000000a00058202 */ /* 0x000fe20000000f00 */
[-C--:B------:R-:W-:Y:S02]  /*2fd0*/  @!P0 FMUL.FTZ R38, R7, R4.reuse ;  /* 0x0000000407268220 */ /* 0x080fe40000410000 */
        /* <DEDUP_REMOVED lines=15> */
[C---:B------:R-:W-:Y:S02]  /*30d0*/  @!P0 FMUL.FTZ R3, R6.reuse, R3 ;  /* 0x0000000306038220 */ /* 0x040fe40000410000 */
        /* <DEDUP_REMOVED lines=11> */
.L_x_607:
[----:B------:R-:W-:Y:S05]  /*3190*/  BSYNC B1 ;  /* 0x0000000000017941 */ /* 0x000fea0003800000 */
.L_x_606:
        /* <DEDUP_REMOVED lines=11> */
[----:B------:R-:W-:Y:S01]  /*3250*/  @!P0 HADD2.F32 R0, -RZ, R29.H0_H0 ;  /* 0x2000001dff008230 */ /* 0x000fe20000004100 */
[----:B------:R-:W-:Y:S01]  /*3260*/  @!P0 SHF.R.U64 R4, R14, 0x10, R15 ;  /* 0x000000100e048819 */ /* 0x000fe2000000120f */
[----:B------:R-:W-:Y:S01]  /*3270*/  @!P0 HADD2.F32 R6, -RZ, R59.H0_H0 ;  /* 0x2000003bff068230 */ /* 0x000fe20000004100 */
[----:B------:R-:W-:Y:S02]  /*3280*/  @!P0 SHF.R.U64 R13, R46, 0x10, R47 ;  /* 0x000000102e0d8819 */ /* 0x000fe4000000122f */
[----:B------:R-:W-:Y:S01]  /*3290*/  @!P0 SHF.R.U32.HI R7, RZ, 0x10, R15 ;  /* 0x00000010ff078819 */ /* 0x000fe2000001160f */
[----:B------:R-:W-:Y:S01]  /*32a0*/  @!P0 HADD2.F32 R4, -RZ, R4.H0_H0 ;  /* 0x20000004ff048230 */ /* 0x000fe20000004100 */
[----:B------:R-:W-:Y:S01]  /*32b0*/  @!P0 SHF.R.U32.HI R46, RZ, 0x10, R47 ;  /* 0x00000010ff2e8819 */ /* 0x000fe2000001162f */
[----:B------:R-:W-:Y:S02]  /*32c0*/  @!P0 HADD2.F32 R13, -RZ, R13.H0_H0 ;  /* 0x2000000dff0d8230 */ /* 0x000fe40000004100 */
[----:B------:R-:W-:Y:S02]  /*32d0*/  @!P0 HADD2.F32 R15, -RZ, R59.H1_H1 ;  /* 0x3000003bff0f8230 */ /* 0x000fe40000004100 */
        /* <DEDUP_REMOVED lines=40> */
.L_x_613:
[----:B------:R-:W-:Y:S05]  /*3560*/  BSYNC B0 ;  /* 0x0000000000007941 */ /* 0x000fea0003800000 */
.L_x_612:
        /* <DEDUP_REMOVED lines=57> */
.L_x_611:
[----:B------:R-:W-:Y:S05]  /*3900*/  BSYNC B1 ;  /* 0x0000000000017941 */ /* 0x000fea0003800000 */
.L_x_610:
[----:B-1----:R1:W4:Y:S01]  /*3910*/  SHFL.IDX PT, R38, R87, 0x2, 0x181f ;  /* 0x00581f0057267f89 */ /* 0x00232200000e0000 */
[----:B------:R-:W-:Y:S03]  /*3920*/  BSSY B1, `(.L_x_614) ;  /* 0x0000075000017945 */ /* 0x000fe60003800000 */
        /* <DEDUP_REMOVED lines=58> */
.L_x_617:
[----:B------:R-:W-:Y:S05]  /*3cd0*/  BSYNC B0 ;  /* 0x0000000000007941 */ /* 0x000fea0003800000 */
.L_x_616:
[----:B------:R-:W-:Y:S11]  /*3ce0*/  ISETP.GE.AND P0, PT, R91, c[0x0][0x1d4], PT ;  /* 0x000075005b007a0c */ /* 0x000ff60003f06270 */
[----:B------:R-:W-:Y:S02]  /*3cf0*/  @!UPT UIADD3 URZ, URZ, URZ, URZ ;  /* 0x0000003f3f3ff290 */ /* 0x000fe4000fffe03f */
        /* <DEDUP_REMOVED lines=55> */
.L_x_615:
[----:B------:R-:W-:Y:S05]  /*4070*/  BSYNC B1 ;  /* 0x0000000000017941 */ /* 0x000fea0003800000 */
.L_x_614:
[----:B--2---:R2:W1:Y:S04]  /*4080*/  SHFL.IDX PT, R29, R87, 0x3, 0x181f ;  /* 0x00781f00571d7f89 */ /* 0x00446800000e0000 */
[----:B------:R2:W4:Y:S01]  /*4090*/  SHFL.IDX PT, R28, R88, 0x3, 0x181f ;  /* 0x00781f00581c7f89 */ /* 0x00052200000e0000 */
[----:B------:R-:W-:-:S05]  /*40a0*/  @P2 BRA `(.L_x_618) ;  /* 0x0000313000002947 */ /* 0x000fca0003800000 */
[----:B------:R-:W-:Y:S01]  /*40b0*/  BSSY B0, `(.L_x_619) ;  /* 0x0000038000007945 */ /* 0x000fe20003800000 */
[----:B------:R-:W-:-:S05]  /*40c0*/  @P5 BRA `(.L_x_620) ;  /* 0x0000036000005947 */ /* 0x000fca0003800000 */
[C---:B----4-:R-:W-:Y:S01]  /*40d0*/  LEA R22, P0, R20.reuse, R28, 0x1 ;  /* 0x0000001c14167211 */ /* 0x050fe200078008ff */
[----:B------:R-:W4:Y:S03]  /*40e0*/  LDS.128 R8, [R77+0xb100] ;  /* 0x00b100004d087984 */ /* 0x000f260000000c00 */
[----:B-1----:R-:W-:Y:S02]  /*40f0*/  LEA.HI.X R23, R20, R29, R21, 0x1, P0 ;  /* 0x0000001d14177211 */ /* 0x002fe400000f0c15 */
        /* <DEDUP_REMOVED lines=51> */
.L_x_620:
[----:B------:R-:W-:Y:S05]  /*4430*/  BSYNC B0 ;  /* 0x0000000000007941 */ /* 0x000fea0003800000 */
.L_x_619:
[----:B------:R-:W-:Y:S11]  /*4440*/  ISETP.GE.AND P0, PT, R91, c[0x0][0x1d4], PT ;  /* 0x000075005b007a0c */ /* 0x000ff60003f06270 */
[----:B------:R-:W-:Y:S02]  /*4450*/  @!UPT UIADD3 URZ, URZ, URZ, URZ ;  /* 0x0000003f3f3ff290 */ /* 0x000fe4000fffe03f */
[----:B------:R-:W-:-:S05]  /*4460*/  @P0 BRA `(.L_x_618) ;  /* 0x00002d7000000947 */ /* 0x000fca0003800000 */
[C---:B-1--4-:R-:W-:Y:S01]  /*4470*/  LEA R22, P0, R82.reuse, R28, 0x1 ;  /* 0x0000001c52167211 */ /* 0x052fe200078008ff */
[----:B------:R-:W1:Y:S03]  /*4480*/  LDS.128 R8, [R77+0xf100] ;  /* 0x00f100004d087984 */ /* 0x000e660000000c00 */
        /* <DEDUP_REMOVED lines=53> */
.L_x_597:
[----:B------:R-:W-:Y:S01]  /*47e0*/  ISETP.GE.AND P0, PT, R155, R89, PT ;  /* 0x000000599b00720c */ /* 0x000fe20003f06270 */
[----:B------:R-:W-:Y:S01]  /*47f0*/  CS2R R62, SRZ ;  /* 0x00000000003e7805 */ /* 0x000fe2000001ff00 */
[----:B------:R-:W-:Y:S01]  /*4800*/  ISETP.NE.AND P6, PT, R143, RZ, PT ;  /* 0x000000ff8f00720c */ /* 0x000fe20003fc5270 */
[----:B------:R-:W-:Y:S01]  /*4810*/  CS2R R60, SRZ ;  /* 0x00000000003c7805 */ /* 0x000fe2000001ff00 */
[----:B------:R-:W-:Y:S01]  /*4820*/  ISETP.GE.OR P4, PT, R20, c[0x0][0x27c], P0 ;  /* 0x00009f0014007a0c */ /* 0x000fe20000786670 */
[----:B------:R-:W-:Y:S01]  /*4830*/  CS2R R58, SRZ ;  /* 0x00000000003a7805 */ /* 0x000fe2000001ff00 */
[----:B------:R-:W-:Y:S01]  /*4840*/  IADD3 R132, -R147, c[0x0][0x1d4], RZ ;  /* 0x0000750093847a10 */ /* 0x000fe20007ffe1ff */
        /* <DEDUP_REMOVED lines=10> */
[----:B------:R-:W-:Y:S01]  /*48f0*/  @!P4 IADD3 R0, P1, P0, R102, R36, R172 ;  /* 0x000000246600c210 */ /* 0x000fe2000783e0ac */
[----:B------:R-:W-:Y:S01]  /*4900*/  CS2R R44, SRZ ;  /* 0x00000000002c7805 */ /* 0x000fe2000001ff00 */
[----:B------:R1:W2:Y:S01]  /*4910*/  SHFL.IDX PT, R75, R87, RZ, 0x181f ;  /* 0x00181fff574b7589 */ /* 0x0002a200000e0000 */
[----:B------:R-:W-:Y:S01]  /*4920*/  BSSY B0, `(.L_x_621) ;  /* 0x00000d7000007945 */ /* 0x000fe20003800000 */
[----:B------:R-:W-:Y:S02]  /*4930*/  @!P4 IADD3.X R2, R110, R41, R151, P1, P0 ;  /* 0x000000296e02c210 */ /* 0x000fe40000fe0497 */
[----:B------:R-:W-:Y:S04]  /*4940*/  @!P4 IADD3 R3, P1, P0, R100, R68, R169 ;  /* 0x000000446403c210 */ /* 0x000fe8000783e0a9 */
[C---:B------:R-:W-:Y:S01]  /*4950*/  @!P4 IADD3.X R8, R109.reuse, R43, R152, P1, P0 ;  /* 0x0000002b6d08c210 */ /* 0x040fe20000fe0498 */
[----:B------:R1:W3:Y:S01]  /*4960*/  SHFL.IDX PT, R74, R88, RZ, 0x181f ;  /* 0x00181fff584a7589 */ /* 0x0002e200000e0000 */
[----:B------:R-:W-:Y:S04]  /*4970*/  ISETP.GE.AND P0, PT, R154, R89, PT ;  /* 0x000000599a00720c */ /* 0x000fe80003f06270 */
[----:B------:R-:W-:Y:S11]  /*4980*/  ISETP.GE.OR P2, PT, R20, c[0x0][0x27c], P0 ;  /* 0x00009f0014007a0c */ /* 0x000ff60000746670 */
[----:B------:R-:W-:Y:S02]  /*4990*/  @!UPT UIADD3 URZ, URZ, URZ, URZ ;  /* 0x0000003f3f3ff290 */ /* 0x000fe4000fffe03f */
[----:B------:R-:W-:Y:S04]  /*49a0*/  @!P2 IADD3 R6, P1, P0, R102, R170, R36 ;  /* 0x000000aa6606a210 */ /* 0x000fe8000783e024 */
[----:B------:R-:W-:Y:S02]  /*49b0*/  @!P2 IADD3.X R9, R110, R149, R41, P1, P0 ;  /* 0x000000956e09a210 */ /* 0x000fe40000fe0429 */
        /* <DEDUP_REMOVED lines=26> */
[-C--:B------:R-:W-:Y:S04]  /*4b60*/  ISETP.GE.AND P0, PT, R95, R89.reuse, PT ;  /* 0x000000595f00720c */ /* 0x080fe80003f06270 */
[----:B------:R-:W-:Y:S01]  /*4b70*/  ISETP.GE.OR P0, PT, R20, c[0x0][0x27c], P0 ;  /* 0x00009f0014007a0c */ /* 0x000fe20000706670 */
[----:B------:R-:W4:Y:S08]  /*4b80*/  @!P1 LDG.E.128 R64, [R12.64] ;  /* 0x000000160c409981 */ /* 0x000f30000c1e1d00 */
[----:B------:R-:W4:Y:S04]  /*4b90*/  @!P1 LDG.E.128 R28, [R10.64] ;  /* 0x000000160a1c9981 */ /* 0x000f28000c1e1d00 */
        /* <DEDUP_REMOVED lines=8> */
[C---:B------:R-:W-:Y:S04]  /*4c20*/  @!P0 LEA R2, P1, R68.reuse, c[0x0][0x288], 0x1 ;  /* 0x0000a20044028a11 */ /* 0x040fe800078208ff */
[----:B------:R-:W-:Y:S02]  /*4c30*/  @!P0 LEA.HI.X R3, R68, c[0x0][0x28c], R0, 0x1, P1 ;  /* 0x0000a30044038a11 */ /* 0x000fe400008f0c00 */
[----:B------:R-:W-:Y:S03]  /*4c40*/  ISETP.GE.AND P1, PT, R20, c[0x0][0x27c], PT ;  /* 0x00009f0014007a0c */ /* 0x000fe60003f26270 */
[----:B------:R1:W5:Y:S01]  /*4c50*/  @!P0 LDG.E.128 R4, [R2.64] ;  /* 0x0000001602048981 */ /* 0x000362000c1e1d00 */
[----:B------:R-:W-:Y:S01]  /*4c60*/  ISETP.GE.OR P0, PT, R95, R89, P5 ;  /* 0x000000595f00720c */ /* 0x000fe20002f06670 */
[----:B--2---:R-:W-:Y:S02]  /*4c70*/  IMAD.MOV.U32 R8, RZ, RZ, R58 ;  /* 0x000000ffff087224 */ /* 0x004fe400078e003a */
[----:B-1----:R-:W-:Y:S02]  /*4c80*/  IMAD.MOV.U32 R3, RZ, RZ, R59 ;  /* 0x000000ffff037224 */ /* 0x002fe400078e003b */
[----:B------:R-:W-:Y:S02]  /*4c90*/  IMAD.MOV.U32 R2, RZ, RZ, R56 ;  /* 0x000000ffff027224 */ /* 0x000fe400078e0038 */
[----:B------:R-:W-:Y:S01]  /*4ca0*/  IMAD.MOV.U32 R0, RZ, RZ, R57 ;  /* 0x000000ffff007224 */ /* 0x000fe200078e0039 */
[----:B------:R-:W-:Y:S01]  /*4cb0*/  PRMT R69, R3, 0x5410, R8 ;  /* 0x0000541003457816 */ /* 0x000fe20000000008 */
[----:B---3--:R-:W-:Y:S02]  /*4cc0*/  IMAD.MOV.U32 R8, RZ, RZ, R18 ;  /* 0x000000ffff087224 */ /* 0x008fe400078e0012 */
        /* <DEDUP_REMOVED lines=17> */
[----:B----4-:R-:W-:Y:S02]  /*4de0*/  IMAD.MOV.U32 R8, RZ, RZ, R66 ;  /* 0x000000ffff087224 */ /* 0x010fe400078e0042 */
        /* <DEDUP_REMOVED lines=13> */
[----:B-----5:R-:W-:Y:S01]  /*4ec0*/  IMAD.MOV.U32 R3, RZ, RZ, R4 ;  /* 0x000000ffff037224 */ /* 0x020fe200078e0004 */
[----:B------:R-:W-:Y:S01]  /*4ed0*/  SEL R0, R147, R132, !P6 ;  /* 0x0000008493007207 */ /* 0x000fe20007000000 */
[----:B------:R-:W1:Y:S01]  /*4ee0*/  LDS.128 R12, [R140+0x8100] ;  /* 0x008100008c0c7984 */ /* 0x000e620000000c00 */
[----:B------:R-:W-:Y:S01]  /*4ef0*/  MOV R9, R5 ;  /* 0x0000000500097202 */ /* 0x000fe20000000f00 */
[----:B------:R-:W-:Y:S01]  /*4f00*/  IMAD.MOV.U32 R41, RZ, RZ, R44 ;  /* 0x000000ffff297224 */ /* 0x000fe200078e002c */
[----:B------:R-:W-:Y:S01]  /*4f10*/  SHF.R.S32.HI R2, RZ, 0x1f, R0 ;  /* 0x0000001fff027819 */ /* 0x000fe20000011400 */
[----:B------:R-:W-:Y:S01]  /*4f20*/  IMAD.MOV.U32 R10, RZ, RZ, R6 ;  /* 0x000000ffff0a7224 */ /* 0x000fe200078e0006 */
[----:B------:R-:W-:Y:S01]  /*4f30*/  @!P1 SHF.R.U32.HI R8, RZ, 0x10, R5 ;  /* 0x00000010ff089819 */ /* 0x000fe20000011605 */
[----:B------:R-:W-:Y:S01]  /*4f40*/  IMAD.MOV.U32 R48, RZ, RZ, R46 ;  /* 0x000000ffff307224 */ /* 0x000fe200078e002e */
[----:B------:R-:W-:Y:S01]  /*4f50*/  LEA.HI R0, R2, R0, RZ, 0x4 ;  /* 0x0000000002007211 */ /* 0x000fe200078f20ff */
[----:B------:R-:W-:Y:S01]  /*4f60*/  @!P1 HADD2.F32 R3, -RZ, R3.H0_H0 ;  /* 0x20000003ff039230 */ /* 0x000fe20000004100 */
[----:B------:R-:W-:Y:S02]  /*4f70*/  @!P1 SHF.R.U64 R42, R44, 0x10, R45 ;  /* 0x000000102c2a9819 */ /* 0x000fe4000000122d */
[----:B------:R-:W-:Y:S02]  /*4f80*/  LEA.HI.SX32 R0, R0, R114, 0x1c ;  /* 0x0000007200007211 */ /* 0x000fe400078fe2ff */
[--C-:B------:R-:W-:Y:S01]  /*4f90*/  @!P1 SHF.R.U64 R11, R6, 0x10, R7.reuse ;  /* 0x00000010060b9819 */ /* 0x100fe20000001207 */
[----:B------:R-:W-:Y:S01]  /*4fa0*/  @!P1 HADD2.F32 R42, -RZ, R42.H0_H0 ;  /* 0x2000002aff2a9230 */ /* 0x000fe20000004100 */
[----:B------:R-:W-:Y:S02]  /*4fb0*/  SHF.R.S32.HI R2, RZ, 0x1f, R0 ;  /* 0x0000001fff027819 */ /* 0x000fe40000011400 */
[----:B------:R-:W-:Y:S02]  /*4fc0*/  SHF.L.U32 R76, R0, 0x3, RZ ;  /* 0x00000003004c7819 */ /* 0x000fe400000006ff */
[----:B------:R-:W-:Y:S02]  /*4fd0*/  LEA.HI R0, R2, R0, RZ, 0x3 ;  /* 0x0000000002007211 */ /* 0x000fe400078f18ff */
[----:B------:R-:W-:Y:S02]  /*4fe0*/  LEA R80, P0, R93, R74, 0x1 ;  /* 0x0000004a5d507211 */ /* 0x000fe400078008ff */
[----:B------:R-:W-:Y:S01]  /*4ff0*/  LOP3.LUT R2, R129, 0x38, R76, 0xf8, !PT ;  /* 0x0000003881027812 */ /* 0x000fe200078ef84c */
[----:B------:R-:W-:Y:S01]  /*5000*/  IMAD.SHL.U32 R0, R0, 0x400, RZ ;  /* 0x0000040000007824 */ /* 0x000fe200078e00ff */
[----:B------:R-:W-:Y:S02]  /*5010*/  @!P1 SHF.R.U32.HI R23, RZ, 0x10, R7 ;  /* 0x00000010ff179819 */ /* 0x000fe40000011607 */
[----:B------:R-:W-:Y:S02]  /*5020*/  LOP3.LUT R2, R2, R166, RZ, 0x3c, !PT ;  /* 0x000000a602027212 */ /* 0x000fe400078e3cff */
[----:B------:R-:W-:Y:S02]  /*5030*/  LOP3.LUT R52, R0, 0x7fffe000, RZ, 0xc0, !PT ;  /* 0x7fffe00000347812 */ /* 0x000fe400078ec0ff */
[----:B------:R-:W-:Y:S02]  /*5040*/  LEA.HI.X R81, R93, R75, R113, 0x1, P0 ;  /* 0x0000004b5d517211 */ /* 0x000fe400000f0c71 */
[----:B------:R-:W-:Y:S02]  /*5050*/  IADD3 R52, R2, R52, R133 ;  /* 0x0000003402347210 */ /* 0x000fe40007ffe085 */
[----:B------:R-:W-:Y:S02]  /*5060*/  ISETP.GE.AND P0, PT, R76, c[0x0][0x1d4], PT ;  /* 0x000075004c007a0c */ /* 0x000fe40003f06270 */
[----:B------:R-:W-:Y:S02]  /*5070*/  SHF.L.U32 R52, R52, 0x1, RZ ;  /* 0x0000000134347819 */ /* 0x000fe400000006ff */
[----:B------:R-:W-:Y:S01]  /*5080*/  @!P1 SHF.R.U64 R2, R4, 0x10, R5 ;  /* 0x0000001004029819 */ /* 0x000fe20000001205 */
[----:B-1----:R-:W-:Y:S01]  /*5090*/  @!P1 IMAD.MOV.U32 R0, RZ, RZ, R12 ;  /* 0x000000ffff009224 */ /* 0x002fe200078e000c */
[----:B------:R-:W-:Y:S01]  /*50a0*/  MOV R22, R7 ;  /* 0x0000000700167202 */ /* 0x000fe20000000f00 */
[----:B------:R-:W-:Y:S01]  /*50b0*/  @!P1 HADD2.F32 R7, -RZ, R41.H0_H0 ;  /* 0x20000029ff079230 */ /* 0x000fe20000004100 */
[----:B------:R-:W1:Y:S01]  /*50c0*/  LDS.128 R52, [R52+0x8100] ;  /* 0x0081000034347984 */ /* 0x000e620000000c00 */
[----:B------:R-:W-:Y:S01]  /*50d0*/  @!P1 HADD2.F32 R2, -RZ, R2.H0_H0 ;  /* 0x20000002ff029230 */ /* 0x000fe20000004100 */
[----:B------:R-:W-:Y:S01]  /*50e0*/  MOV R43, R45 ;  /* 0x0000002d002b7202 */ /* 0x000fe20000000f00 */
[----:B------:R-:W-:Y:S01]  /*50f0*/  @!P1 HADD2.F32 R5, -RZ, R0.H0_H0 ;  /* 0x20000000ff059230 */ /* 0x000fe20000004100 */
[----:B------:R-:W-:Y:S01]  /*5100*/  @!P1 SHF.R.U32.HI R44, RZ, 0x10, R45 ;  /* 0x00000010ff2c9819 */ /* 0x000fe2000001162d */
[----:B------:R-:W-:Y:S01]  /*5110*/  @!P0 IMAD.WIDE R74, R76, 0x2, R74 ;  /* 0x000000024c4a8825 */ /* 0x000fe200078e024a */
[--C-:B------:R-:W-:Y:S02]  /*5120*/  @!P1 SHF.R.U32.HI R51, RZ, 0x10, R47.reuse ;  /* 0x00000010ff339819 */ /* 0x100fe4000001162f */
[----:B------:R-:W-:Y:S01]  /*5130*/  @!P1 SHF.R.U64 R49, R46, 0x10, R47 ;  /* 0x000000102e319819 */ /* 0x000fe2000000122f */
[----:B------:R-:W-:Y:S01]  /*5140*/  @!P1 HADD2.F32 R44, -RZ, R44.H0_H0 ;  /* 0x2000002cff2c9230 */ /* 0x000fe20000004100 */
[----:B------:R-:W-:Y:S01]  /*5150*/  MOV R50, R47 ;  /* 0x0000002f00327202 */ /* 0x000fe20000000f00 */
[----:B------:R-:W-:Y:S02]  /*5160*/  @!P1 HADD2.F32 R46, -RZ, R48.H0_H0 ;  /* 0x20000030ff2e9230 */ /* 0x000fe40000004100 */
[----:B------:R-:W-:Y:S01]  /*5170*/  @!P1 HADD2.F32 R48, -RZ, R49.H0_H0 ;  /* 0x20000031ff309230 */ /* 0x000fe20000004100 */
[----:B-1----:R-:W-:Y:S05]  /*5180*/  @!P1 MOV R4, R52 ;  /* 0x0000003400049202 */ /* 0x002fea0000000f00 */
[--C-:B------:R-:W-:Y:S02]  /*5190*/  @!P1 HADD2.F32 R6, -RZ, R4.reuse.H0_H0 ;  /* 0x20000004ff069230 */ /* 0x100fe40000004100 */
[----:B------:R-:W-:Y:S02]  /*51a0*/  @!P1 HADD2.F32 R41, -RZ, R4.H1_H1 ;  /* 0x30000004ff299230 */ /* 0x000fe40000004100 */
[----:B------:R-:W-:Y:S01]  /*51b0*/  @!P1 HADD2.F32 R4, -RZ, R0.H1_H1 ;  /* 0x30000000ff049230 */ /* 0x000fe20000004100 */
[-C--:B------:R-:W-:Y:S02]  /*51c0*/  @!P1 FMUL.FTZ R0, R5, R3.reuse ;  /* 0x0000000305009220 */ /* 0x080fe40000410000 */
[C---:B------:R-:W-:Y:S02]  /*51d0*/  @!P1 FMUL.FTZ R45, R6.reuse, R3 ;  /* 0x00000003062d9220 */ /* 0x040fe40000410000 */
[-C--:B------:R-:W-:Y:S02]  /*51e0*/  @!P1 FMUL.FTZ R3, R41, R2.reuse ;  /* 0x0000000229039220 */ /* 0x080fe40000410000 */
[----:B------:R-:W-:Y:S02]  /*51f0*/  @!P1 FFMA.FTZ R0, R6, R7, R0 ;  /* 0x0000000706009223 */ /* 0x000fe40000010000 */
[----:B------:R-:W-:Y:S02]  /*5200*/  @!P1 IMAD.MOV.U32 R6, RZ, RZ, R53 ;  /* 0x000000ffff069224 */ /* 0x000fe400078e0035 */
[C---:B------:R-:W-:Y:S02]  /*5210*/  @!P1 FMUL.FTZ R2, R4.reuse, R2 ;  /* 0x0000000204029220 */ /* 0x040fe40000410000 */
[-C--:B------:R-:W-:Y:S01]  /*5220*/  @!P1 FFMA.FTZ R85, R4, R42.reuse, -R3 ;  /* 0x0000002a04559223 */ /* 0x080fe20000010803 */
[----:B------:R-:W-:Y:S01]  /*5230*/  @!P1 MOV R4, R13 ;  /* 0x0000000d00049202 */ /* 0x000fe20000000f00 */
[----:B------:R-:W-:Y:S01]  /*5240*/  @!P1 FFMA.FTZ R86, R5, R7, -R45 ;  /* 0x0000000705569223 */ /* 0x000fe2000001082d */
[----:B------:R-:W-:Y:S01]  /*5250*/  @!P1 HADD2.F32 R5, -RZ, R8.H0_H0 ;  /* 0x20000008ff059230 */ /* 0x000fe20000004100 */
[----:B------:R-:W-:Y:S01]  /*5260*/  @!P1 FFMA.FTZ R2, R41, R42, R2 ;  /* 0x0000002a29029223 */ /* 0x000fe20000010002 */
[--C-:B------:R-:W-:Y:S01]  /*5270*/  @!P1 HADD2.F32 R41, -RZ, R6.reuse.H0_H0 ;  /* 0x20000006ff299230 */ /* 0x100fe20000004100 */
[----:B------:R-:W-:Y:S01]  /*5280*/  @!P1 IMAD.MOV.U32 R8, RZ, RZ, R54 ;  /* 0x000000ffff089224 */ /* 0x000fe200078e0036 */
[----:B------:R-:W-:Y:S02]  /*5290*/  @!P1 HADD2.F32 R3, -RZ, R9.H0_H0 ;  /* 0x20000009ff039230 */ /* 0x000fe40000004100 */
[----:B------:R-:W-:Y:S01]  /*52a0*/  @!P1 HADD2.F32 R42, -RZ, R43.H0_H0 ;  /* 0x2000002bff2a9230 */ /* 0x000fe20000004100 */
[----:B------:R-:W-:Y:S01]  /*52b0*/  @!P1 F2FP.PACK_AB R0, R2, R0 ;  /* 0x000000000200923e */ /* 0x000fe200000000ff */
[----:B------:R-:W-:Y:S02]  /*52c0*/  @!P1 HADD2.F32 R43, -RZ, R6.H1_H1 ;  /* 0x30000006ff2b9230 */ /* 0x000fe40000004100 */
        /* <DEDUP_REMOVED lines=19> */
[----:B------:R-:W-:Y:S01]  /*5400*/  @!P1 FMUL.FTZ R6, R45, R5 ;  /* 0x000000052d069220 */ /* 0x000fe20000410000 */
[----:B------:R-:W-:Y:S01]  /*5410*/  @!P1 HADD2.F32 R49, -RZ, R10.H1_H1 ;  /* 0x3000000aff319230 */ /* 0x000fe20000004100 */
[C---:B------:R-:W-:Y:S02]  /*5420*/  @!P1 FFMA.FTZ R78, R8.reuse, R48, -R11 ;  /* 0x00000030084e9223 */ /* 0x040fe4000001080b */
[C---:B------:R-:W-:Y:S02]  /*5430*/  @!P1 FFMA.FTZ R79, R9.reuse, R46, -R6 ;  /* 0x0000002e094f9223 */ /* 0x040fe40000010806 */
[----:B------:R-:W-:Y:S01]  /*5440*/  @!P1 FMUL.FTZ R6, R8, R7 ;  /* 0x0000000708069220 */ /* 0x000fe20000410000 */
[----:B------:R-:W-:Y:S01]  /*5450*/  @!P1 HADD2.F32 R7, -RZ, R22.H0_H0 ;  /* 0x20000016ff079230 */ /* 0x000fe20000004100 */
[----:B------:R-:W-:Y:S01]  /*5460*/  @!P1 IMAD.MOV.U32 R8, RZ, RZ, R15 ;  /* 0x000000ffff089224 */ /* 0x000fe200078e000f */
[----:B------:R-:W-:Y:S01]  /*5470*/  @!P1 HADD2.F32 R22, -RZ, R10.H0_H0 ;  /* 0x2000000aff169230 */ /* 0x000fe20000004100 */
[----:B------:R-:W-:Y:S01]  /*5480*/  @!P1 FMUL.FTZ R5, R9, R5 ;  /* 0x0000000509059220 */ /* 0x000fe20000410000 */
[----:B------:R-:W-:Y:S01]  /*5490*/  @!P1 HADD2.F32 R9, -RZ, R23.H0_H0 ;  /* 0x20000017ff099230 */ /* 0x000fe20000004100 */
[----:B------:R-:W-:Y:S01]  /*54a0*/  @!P1 FFMA.FTZ R4, R43, R44, R4 ;  /* 0x0000002c2b049223 */ /* 0x000fe20000010004 */
[--C-:B------:R-:W-:Y:S01]  /*54b0*/  @!P1 HADD2.F32 R11, -RZ, R8.reuse.H0_H0 ;  /* 0x20000008ff0b9230 */ /* 0x100fe20000004100 */
[----:B------:R-:W-:Y:S01]  /*54c0*/  @!P1 FFMA.FTZ R5, R45, R46, R5 ;  /* 0x0000002e2d059223 */ /* 0x000fe20000010005 */
[----:B------:R-:W-:Y:S01]  /*54d0*/  @!P1 HADD2.F32 R10, -RZ, R8.H1_H1 ;  /* 0x30000008ff0a9230 */ /* 0x000fe20000004100 */
[----:B------:R-:W-:Y:S01]  /*54e0*/  @!P1 FMUL.FTZ R8, R22, R7 ;  /* 0x0000000716089220 */ /* 0x000fe20000410000 */
[----:B------:R-:W-:Y:S01]  /*54f0*/  @!P1 F2FP.PACK_AB R3, R4, R3 ;  /* 0x000000030403923e */ /* 0x000fe200000000ff */
[----:B------:R-:W-:Y:S01]  /*5500*/  @!P1 HADD2.F32 R23, -RZ, R50.H0_H0 ;  /* 0x20000032ff179230 */ /* 0x000fe20000004100 */
[----:B------:R-:W-:Y:S01]  /*5510*/  @!P1 FMUL.FTZ R7, R11, R7 ;  /* 0x000000070b079220 */ /* 0x000fe20000410000 */
[----:B------:R-:W-:Y:S01]  /*5520*/  @!P1 HADD2.F32 R50, -RZ, R51.H0_H0 ;  /* 0x20000033ff329230 */ /* 0x000fe20000004100 */
[----:B------:R-:W-:Y:S02]  /*5530*/  @!P1 FMUL.FTZ R51, R49, R9 ;  /* 0x0000000931339220 */ /* 0x000fe40000410000 */
[----:B------:R-:W-:Y:S01]  /*5540*/  @!P1 FFMA.FTZ R76, R11, R23, -R8 ;  /* 0x000000170b4c9223 */ /* 0x000fe20000010808 */
[----:B------:R-:W-:Y:S01]  /*5550*/  @!P1 F2FP.PACK_AB R11, R78, R79 ;  /* 0x0000004f4e0b923e */ /* 0x000fe200000000ff */
        /* <DEDUP_REMOVED lines=9> */
[----:B------:R-:W-:Y:S01]  /*55f0*/  @!P1 IMAD.MOV.U32 R14, RZ, RZ, R11 ;  /* 0x000000ffff0e9224 */ /* 0x000fe200078e000b */
[----:B------:R-:W-:Y:S01]  /*5600*/  @!P1 MOV R13, R10 ;  /* 0x0000000a000d9202 */ /* 0x000fe20000000f00 */
[----:B------:R-:W-:Y:S01]  /*5610*/  @!P1 IMAD.MOV.U32 R53, RZ, RZ, R3 ;  /* 0x000000ffff359224 */ /* 0x000fe200078e0003 */
[----:B------:R-:W-:Y:S02]  /*5620*/  @!P1 MOV R15, R41 ;  /* 0x00000029000f9202 */ /* 0x000fe40000000f00 */
[----:B------:R-:W-:Y:S02]  /*5630*/  @!P1 F2FP.PACK_AB R5, R6, R5 ;  /* 0x000000050605923e */ /* 0x000fe400000000ff */
[----:B------:R-:W-:Y:S01]  /*5640*/  @!P1 F2FP.PACK_AB R7, R8, R7 ;  /* 0x000000070807923e */ /* 0x000fe200000000ff */
[----:B------:R1:W-:Y:S01]  /*5650*/  ST.E.128 [R80.64], R12 ;  /* 0x0000000c50007985 */ /* 0x0003e2000c101d16 */
[----:B------:R-:W-:Y:S02]  /*5660*/  @!P1 MOV R54, R5 ;  /* 0x0000000500369202 */ /* 0x000fe40000000f00 */
[----:B------:R-:W-:Y:S05]  /*5670*/  @!P1 MOV R55, R7 ;  /* 0x0000000700379202 */ /* 0x000fea0000000f00 */
[----:B------:R1:W-:Y:S02]  /*5680*/  @!P0 ST.E.128 [R74.64], R52 ;  /* 0x000000344a008985 */ /* 0x0003e4000c101d16 */
.L_x_622:
[----:B------:R-:W-:Y:S05]  /*5690*/  BSYNC B0 ;  /* 0x0000000000007941 */ /* 0x000fea0003800000 */
.L_x_621:
[----:B-----5:R2:W3:Y:S01]  /*56a0*/  SHFL.IDX PT, R5, R87, 0x1, 0x181f ;  /* 0x00381f0057057f89 */ /* 0x0204e200000e0000 */
[----:B------:R-:W-:Y:S01]  /*56b0*/  ISETP.GE.OR P0, PT, R155, R89, P5 ;  /* 0x000000599b00720c */ /* 0x000fe20002f06670 */
[----:B------:R-:W-:Y:S02]  /*56c0*/  BSSY B0, `(.L_x_623) ;  /* 0x0000078000007945 */ /* 0x000fe40003800000 */
[----:B------:R2:W4:Y:S10]  /*56d0*/  SHFL.IDX PT, R4, R88, 0x1, 0x181f ;  /* 0x00381f0058047f89 */ /* 0x00053400000e0000 */
[----:B------:R-:W-:-:S05]  /*56e0*/  @P0 BRA `(.L_x_624) ;  /* 0x0000075000000947 */ /* 0x000fca0003800000 */
[----:B------:R-:W-:Y:S01]  /*56f0*/  SEL R0, R147, R132, !P6 ;  /* 0x0000008493007207 */ /* 0x000fe20007000000 */
[----:B-1----:R-:W1:Y:S01]  /*5700*/  LDS.128 R12, [R139+0x8100] ;  /* 0x008100008b0c7984 */ /* 0x002e620000000c00 */
[C---:B----4-:R-:W-:Y:S01]  /*5710*/  LEA R54, P0, R93.reuse, R4, 0x1 ;  /* 0x000000045d367211 */ /* 0x050fe200078008ff */
[----:B------:R-:W-:Y:S01]  /*5720*/  @!P1 HADD2.F32 R10, -RZ, R68.H0_H0 ;  /* 0x20000044ff0a9230 */ /* 0x000fe20000004100 */
[----:B------:R-:W-:Y:S01]  /*5730*/  SHF.R.S32.HI R2, RZ, 0x1f, R0 ;  /* 0x0000001fff027819 */ /* 0x000fe20000011400 */
[----:B------:R-:W-:Y:S01]  /*5740*/  @!P1 HADD2.F32 R42, -RZ, R69.H0_H0 ;  /* 0x20000045ff2a9230 */ /* 0x000fe20000004100 */
[----:B---3--:R-:W-:Y:S02]  /*5750*/  LEA.HI.X R55, R93, R5, R113, 0x1, P0 ;  /* 0x000000055d377211 */ /* 0x008fe400000f0c71 */
[----:B------:R-:W-:Y:S02]  /*5760*/  LEA.HI R0, R2, R0, RZ, 0x4 ;  /* 0x0000000002007211 */ /* 0x000fe400078f20ff */
[----:B------:R-:W-:Y:S02]  /*5770*/  @!P1 SHF.R.U32.HI R6, RZ, 0x10, R17 ;  /* 0x00000010ff069819 */ /* 0x000fe40000011611 */
[----:B------:R-:W-:Y:S02]  /*5780*/  LEA.HI.SX32 R0, R0, R114, 0x1c ;  /* 0x0000007200007211 */ /* 0x000fe400078fe2ff */
[--C-:B------:R-:W-:Y:S02]  /*5790*/  @!P1 SHF.R.U32.HI R23, RZ, 0x10, R59.reuse ;  /* 0x00000010ff179819 */ /* 0x100fe4000001163b */
[----:B------:R-:W-:Y:S02]  /*57a0*/  SHF.R.S32.HI R3, RZ, 0x1f, R0 ;  /* 0x0000001fff037819 */ /* 0x000fe40000011400 */
[----:B------:R-:W-:Y:S01]  /*57b0*/  SHF.L.U32 R2, R0, 0x3, RZ ;  /* 0x0000000300027819 */ /* 0x000fe200000006ff */
[----:B------:R-:W-:Y:S01]  /*57c0*/  @!P1 HADD2.F32 R44, -RZ, R23.H0_H0 ;  /* 0x20000017ff2c9230 */ /* 0x000fe20000004100 */
[----:B------:R-:W-:Y:S01]  /*57d0*/  LEA.HI R0, R3, R0, RZ, 0x3 ;  /* 0x0000000003007211 */ /* 0x000fe200078f18ff */
[----:B------:R-:W-:Y:S01]  /*57e0*/  @!P1 HADD2.F32 R23, -RZ, R69.H1_H1 ;  /* 0x30000045ff179230 */ /* 0x000fe20000004100 */
[----:B------:R-:W-:Y:S02]  /*57f0*/  ISETP.GE.AND P0, PT, R2, c[0x0][0x1d4], PT ;  /* 0x0000750002007a0c */ /* 0x000fe40003f06270 */
[----:B------:R-:W-:Y:S01]  /*5800*/  LOP3.LUT R3, R128, 0x38, R2, 0xf8, !PT ;  /* 0x0000003880037812 */ /* 0x000fe200078ef802 */
[----:B------:R-:W-:Y:S01]  /*5810*/  IMAD.SHL.U32 R0, R0, 0x400, RZ ;  /* 0x0000040000007824 */ /* 0x000fe200078e00ff */
[----:B------:R-:W-:Y:S02]  /*5820*/  @!P1 SHF.R.U64 R58, R58, 0x10, R59 ;  /* 0x000000103a3a9819 */ /* 0x000fe4000000123b */
[----:B------:R-:W-:Y:S02]  /*5830*/  LOP3.LUT R3, R3, R164, RZ, 0x3c, !PT ;  /* 0x000000a403037212 */ /* 0x000fe400078e3cff */
[----:B------:R-:W-:Y:S02]  /*5840*/  LOP3.LUT R0, R0, 0x7fffe000, RZ, 0xc0, !PT ;  /* 0x7fffe00000007812 */ /* 0x000fe400078ec0ff */
[----:B------:R-:W-:Y:S02]  /*5850*/  @!P1 SHF.R.U32.HI R22, RZ, 0x10, R57 ;  /* 0x00000010ff169819 */ /* 0x000fe40000011639 */
[----:B------:R-:W-:Y:S01]  /*5860*/  IADD3 R0, R3, R0, R136 ;  /* 0x0000000003007210 */ /* 0x000fe20007ffe088 */
[----:B------:R-:W-:Y:S01]  /*5870*/  @!P0 IMAD.WIDE R74, R2, 0x2, R4 ;  /* 0x00000002024a8825 */ /* 0x000fe200078e0204 */
[--C-:B------:R-:W-:Y:S01]  /*5880*/  @!P1 SHF.R.U64 R9, R18, 0x10, R19.reuse ;  /* 0x0000001012099819 */ /* 0x100fe20000001213 */
[----:B------:R-:W-:Y:S01]  /*5890*/  @!P1 HADD2.F32 R4, -RZ, R35.H0_H0 ;  /* 0x20000023ff049230 */ /* 0x000fe20000004100 */
[----:B------:R-:W-:Y:S02]  /*58a0*/  SHF.L.U32 R48, R0, 0x1, RZ ;  /* 0x0000000100307819 */ /* 0x000fe400000006ff */
[----:B------:R-:W-:Y:S01]  /*58b0*/  @!P1 SHF.R.U32.HI R8, RZ, 0x10, R19 ;  /* 0x00000010ff089819 */ /* 0x000fe20000011613 */
[----:B-1----:R-:W-:Y:S01]  /*58c0*/  @!P1 IMAD.MOV.U32 R3, RZ, RZ, R12 ;  /* 0x000000ffff039224 */ /* 0x002fe200078e000c */
[----:B------:R-:W-:Y:S01]  /*58d0*/  @!P1 SHF.R.U64 R0, R16, 0x10, R17 ;  /* 0x0000001010009819 */ /* 0x000fe20000001211 */
[----:B------:R-:W-:Y:S01]  /*58e0*/  @!P1 HADD2.F32 R9, -RZ, R9.H0_H0 ;  /* 0x20000009ff099230 */ /* 0x000fe20000004100 */
[----:B------:R-:W1:Y:S01]  /*58f0*/  LDS.128 R48, [R48+0x8100] ;  /* 0x0081000030307984 */ /* 0x000e620000000c00 */
[----:B------:R-:W-:Y:S01]  /*5900*/  @!P1 SHF.R.U64 R16, R56, 0x10, R57 ;  /* 0x0000001038109819 */ /* 0x000fe20000001239 */
[--C-:B------:R-:W-:Y:S02]  /*5910*/  @!P1 HADD2.F32 R5, -RZ, R3.reuse.H0_H0 ;  /* 0x20000003ff059230 */ /* 0x100fe40000004100 */
[----:B------:R-:W-:Y:S02]  /*5920*/  @!P1 HADD2.F32 R2, -RZ, R0.H0_H0 ;  /* 0x20000000ff029230 */ /* 0x000fe40000004100 */
[----:B------:R-:W-:Y:S01]  /*5930*/  @!P1 HADD2.F32 R3, -RZ, R3.H1_H1 ;  /* 0x30000003ff039230 */ /* 0x000fe20000004100 */
[----:B------:R-:W-:Y:S01]  /*5940*/  @!P1 FMUL.FTZ R0, R5, R4 ;  /* 0x0000000405009220 */ /* 0x000fe20000410000 */
[----:B------:R-:W-:Y:S02]  /*5950*/  @!P1 HADD2.F32 R16, -RZ, R16.H0_H0 ;  /* 0x20000010ff109230 */ /* 0x000fe40000004100 */
[----:B------:R-:W-:Y:S01]  /*5960*/  @!P1 HADD2.F32 R19, -RZ, R22.H0_H0 ;  /* 0x20000016ff139230 */ /* 0x000fe20000004100 */
[----:B-1----:R-:W-:Y:S05]  /*5970*/  @!P1 MOV R11, R48 ;  /* 0x00000030000b9202 */ /* 0x002fea0000000f00 */
[--C-:B------:R-:W-:Y:S02]  /*5980*/  @!P1 HADD2.F32 R7, -RZ, R11.reuse.H0_H0 ;  /* 0x2000000bff079230 */ /* 0x100fe40000004100 */
[----:B------:R-:W-:Y:S03]  /*5990*/  @!P1 HADD2.F32 R11, -RZ, R11.H1_H1 ;  /* 0x3000000bff0b9230 */ /* 0x000fe60000004100 */
[----:B------:R-:W-:Y:S02]  /*59a0*/  @!P1 FMUL.FTZ R17, R7, R4 ;  /* 0x0000000407119220 */ /* 0x000fe40000410000 */
[----:B------:R-:W-:Y:S02]  /*59b0*/  @!P1 FMUL.FTZ R4, R11, R2 ;  /* 0x000000020b049220 */ /* 0x000fe40000410000 */
[-C--:B------:R-:W-:Y:S02]  /*59c0*/  @!P1 FFMA.FTZ R0, R7, R10.reuse, R0 ;  /* 0x0000000a07009223 */ /* 0x080fe40000010000 */
[----:B------:R-:W-:Y:S01]  /*59d0*/  @!P1 FFMA.FTZ R59, R5, R10, -R17 ;  /* 0x0000000a053b9223 */ /* 0x000fe20000010811 */
[----:B------:R-:W-:Y:S01]  /*59e0*/  @!P1 HADD2.F32 R5, -RZ, R6.H0_H0 ;  /* 0x20000006ff059230 */ /* 0x000fe20000004100 */
[----:B------:R-:W-:Y:S01]  /*59f0*/  @!P1 IMAD.MOV.U32 R10, RZ, RZ, R49 ;  /* 0x000000ffff0a9224 */ /* 0x000fe200078e0031 */
[----:B------:R-:W-:Y:S01]  /*5a00*/  @!P1 HADD2.F32 R17, -RZ, R68.H1_H1 ;  /* 0x30000044ff119230 */ /* 0x000fe20000004100 */
[C---:B------:R-:W-:Y:S02]  /*5a10*/  @!P1 FMUL.FTZ R2, R3.reuse, R2 ;  /* 0x0000000203029220 */ /* 0x040fe40000410000 */
[-C--:B------:R-:W-:Y:S01]  /*5a20*/  @!P1 FFMA.FTZ R57, R3, R16.reuse, -R4 ;  /* 0x0000001003399223 */ /* 0x080fe20000010804 */
[----:B------:R-:W-:Y:S01]  /*5a30*/  @!P1 MOV R4, R13 ;  /* 0x0000000d00049202 */ /* 0x000fe20000000f00 */
[----:B------:R-:W-:Y:S01]  /*5a40*/  @!P1 FFMA.FTZ R2, R11, R16, R2 ;  /* 0x000000100b029223 */ /* 0x000fe20000010002 */
[--C-:B------:R-:W-:Y:S02]  /*5a50*/  @!P1 HADD2.F32 R16, -RZ, R10.reuse.H0_H0 ;  /* 0x2000000aff109230 */ /* 0x100fe40000004100 */
[----:B------:R-:W-:Y:S02]  /*5a60*/  @!P1 HADD2.F32 R3, -RZ, R35.H1_H1 ;  /* 0x30000023ff039230 */ /* 0x000fe40000004100 */
[----:B------:R-:W-:Y:S01]  /*5a70*/  @!P1 HADD2.F32 R18, -RZ, R10.H1_H1 ;  /* 0x3000000aff129230 */ /* 0x000fe20000004100 */
[----:B------:R-:W-:Y:S01]  /*5a80*/  @!P1 IMAD.MOV.U32 R10, RZ, RZ, R51 ;  /* 0x000000ffff0a9224 */ /* 0x000fe200078e0033 */
[--C-:B------:R-:W-:Y:S01]  /*5a90*/  @!P1 HADD2.F32 R7, -RZ, R4.reuse.H0_H0 ;  /* 0x20000004ff079230 */ /* 0x100fe20000004100 */
[----:B------:R-:W-:Y:S01]  /*5aa0*/  @!P1 F2FP.PACK_AB R0, R2, R0 ;  /* 0x000000000200923e */ /* 0x000fe200000000ff */
[----:B------:R-:W-:Y:S01]  /*5ab0*/  @!P1 HADD2.F32 R6, -RZ, R4.H1_H1 ;  /* 0x30000004ff069230 */ /* 0x000fe20000004100 */
[----:B------:R-:W-:Y:S01]  /*5ac0*/  @!P1 FMUL.FTZ R4, R16, R3 ;  /* 0x0000000310049220 */ /* 0x000fe20000410000 */
[--C-:B------:R-:W-:Y:S01]  /*5ad0*/  @!P1 HADD2.F32 R41, -RZ, R10.reuse.H0_H0 ;  /* 0x2000000aff299230 */ /* 0x100fe20000004100 */
[----:B------:R-:W-:Y:S01]  /*5ae0*/  @!P1 FMUL.FTZ R11, R18, R5 ;  /* 0x00000005120b9220 */ /* 0x000fe20000410000 */
[----:B------:R-:W-:Y:S01]  /*5af0*/  @!P1 MOV R48, R0 ;  /* 0x0000000000309202 */ /* 0x000fe20000000f00 */
[C---:B------:R-:W-:Y:S01]  /*5b00*/  @!P1 FFMA.FTZ R56, R7.reuse, R17, -R4 ;  /* 0x0000001107389223 */ /* 0x040fe20000010804 */
[----:B------:R-:W-:Y:S01]  /*5b10*/  @!P1 HADD2.F32 R43, -RZ, R10.H1_H1 ;  /* 0x3000000aff2b9230 */ /* 0x000fe20000004100 */
[C---:B------:R-:W-:Y:S01]  /*5b20*/  @!P1 FMUL.FTZ R4, R6.reuse, R5 ;  /* 0x0000000506049220 */ /* 0x040fe20000410000 */
[----:B------:R-:W-:Y:S01]  /*5b30*/  @!P1 MOV R5, R15 ;  /* 0x0000000f00059202 */ /* 0x000fe20000000f00 */
[----:B------:R-:W-:Y:S01]  /*5b40*/  @!P1 FMUL.FTZ R3, R7, R3 ;  /* 0x0000000307039220 */ /* 0x000fe20000410000 */
[----:B------:R-:W-:Y:S01]  /*5b50*/  @!P1 HADD2.F32 R7, -RZ, R36.H0_H0 ;  /* 0x20000024ff079230 */ /* 0x000fe20000004100 */
[----:B------:R-:W-:Y:S01]  /*5b60*/  @!P1 FFMA.FTZ R53, R6, R19, -R11 ;  /* 0x0000001306359223 */ /* 0x000fe2000001080b */
[----:B------:R-:W-:Y:S01]  /*5b70*/  @!P1 HADD2.F32 R6, -RZ, R8.H0_H0 ;  /* 0x20000008ff069230 */ /* 0x000fe20000004100 */
[----:B------:R-:W-:Y:S01]  /*5b80*/  @!P1 FFMA.FTZ R3, R16, R17, R3 ;  /* 0x0000001110039223 */ /* 0x000fe20000010003 */
[--C-:B------:R-:W-:Y:S01]  /*5b90*/  @!P1 HADD2.F32 R8, -RZ, R5.reuse.H0_H0 ;  /* 0x20000005ff089230 */ /* 0x100fe20000004100 */
[-C--:B------:R-:W-:Y:S01]  /*5ba0*/  @!P1 FMUL.FTZ R10, R41, R7.reuse ;  /* 0x00000007290a9220 */ /* 0x080fe20000410000 */
[----:B------:R-:W-:Y:S01]  /*5bb0*/  @!P1 HADD2.F32 R5, -RZ, R5.H1_H1 ;  /* 0x30000005ff059230 */ /* 0x000fe20000004100 */
[----:B------:R-:W-:Y:S02]  /*5bc0*/  @!P1 FMUL.FTZ R11, R43, R6 ;  /* 0x000000062b0b9220 */ /* 0x000fe40000410000 */
[C---:B------:R-:W-:Y:S01]  /*5bd0*/  @!P1 FFMA.FTZ R52, R8.reuse, R42, -R10 ;  /* 0x0000002a08349223 */ /* 0x040fe2000001080a */
[----:B------:R-:W-:Y:S01]  /*5be0*/  @!P1 MOV R10, R50 ;  /* 0x00000032000a9202 */ /* 0x000fe20000000f00 */
[----:B------:R-:W-:Y:S02]  /*5bf0*/  @!P1 FMUL.FTZ R7, R8, R7 ;  /* 0x0000000708079220 */ /* 0x000fe40000410000 */
[C---:B------:R-:W-:Y:S02]  /*5c00*/  @!P1 FMUL.FTZ R8, R5.reuse, R6 ;  /* 0x0000000605089220 */ /* 0x040fe40000410000 */
[----:B------:R-:W-:Y:S01]  /*5c10*/  @!P1 IMAD.MOV.U32 R6, RZ, RZ, R14 ;  /* 0x000000ffff069224 */ /* 0x000fe200078e000e */
[--C-:B------:R-:W-:Y:S01]  /*5c20*/  @!P1 HADD2.F32 R22, -RZ, R10.reuse.H0_H0 ;  /* 0x2000000aff169230 */ /* 0x100fe20000004100 */
[----:B------:R-:W-:Y:S01]  /*5c30*/  @!P1 FFMA.FTZ R47, R5, R44, -R11 ;  /* 0x0000002c052f9223 */ /* 0x000fe2000001080b */
[----:B------:R-:W-:Y:S01]  /*5c40*/  @!P1 HADD2.F32 R35, -RZ, R10.H1_H1 ;  /* 0x3000000aff239230 */ /* 0x000fe20000004100 */
[----:B------:R-:W-:Y:S01]  /*5c50*/  @!P1 FFMA.FTZ R4, R18, R19, R4 ;  /* 0x0000001312049223 */ /* 0x000fe20000010004 */
[----:B------:R-:W-:Y:S02]  /*5c60*/  @!P1 HADD2.F32 R5, -RZ, R36.H1_H1 ;  /* 0x30000024ff059230 */ /* 0x000fe40000004100 */
[----:B------:R-:W-:Y:S01]  /*5c70*/  @!P1 F2FP.PACK_AB R16, R47, R52 ;  /* 0x000000342f10923e */ /* 0x000fe200000000ff */
[----:B------:R-:W-:Y:S01]  /*5c80*/  @!P1 FMUL.FTZ R45, R35, R9 ;  /* 0x00000009232d9220 */ /* 0x000fe20000410000 */
[----:B------:R-:W-:Y:S01]  /*5c90*/  @!P1 F2FP.PACK_AB R3, R4, R3 ;  /* 0x000000030403923e */ /* 0x000fe200000000ff */
[--C-:B------:R-:W-:Y:S01]  /*5ca0*/  @!P1 HADD2.F32 R11, -RZ, R6.reuse.H0_H0 ;  /* 0x20000006ff0b9230 */ /* 0x100fe20000004100 */
        /* <DEDUP_REMOVED lines=18> */
[----:B------:R-:W-:Y:S01]  /*5dd0*/  @!P1 F2FP.PACK_AB R5, R6, R5 ;  /* 0x000000050605923e */ /* 0x000fe200000000ff */
[----:B------:R-:W-:Y:S01]  /*5de0*/  @!P1 IMAD.MOV.U32 R49, RZ, RZ, R3 ;  /* 0x000000ffff319224 */ /* 0x000fe200078e0003 */
[----:B------:R-:W-:Y:S02]  /*5df0*/  @!P1 F2FP.PACK_AB R7, R8, R7 ;  /* 0x000000070807923e */ /* 0x000fe400000000ff */
[----:B------:R1:W-:Y:S01]  /*5e00*/  ST.E.128 [R54.64], R12 ;  /* 0x0000000c36007985 */ /* 0x0003e2000c101d16 */
[----:B------:R-:W-:Y:S02]  /*5e10*/  @!P1 MOV R50, R5 ;  /* 0x0000000500329202 */ /* 0x000fe40000000f00 */
[----:B------:R-:W-:Y:S05]  /*5e20*/  @!P1 MOV R51, R7 ;  /* 0x0000000700339202 */ /* 0x000fea0000000f00 */
[----:B------:R1:W-:Y:S02]  /*5e30*/  @!P0 ST.E.128 [R74.64], R48 ;  /* 0x000000304a008985 */ /* 0x0003e4000c101d16 */
.L_x_624:
[----:B------:R-:W-:Y:S05]  /*5e40*/  BSYNC B0 ;  /* 0x0000000000007941 */ /* 0x000fea0003800000 */
.L_x_623:
[----:B---3--:R3:W1:Y:S01]  /*5e50*/  SHFL.IDX PT, R5, R87, 0x2, 0x181f ;  /* 0x00581f0057057f89 */ /* 0x00866200000e0000 */
[----:B------:R-:W-:Y:S01]  /*5e60*/  ISETP.GE.OR P0, PT, R154, R89, P5 ;  /* 0x000000599a00720c */ /* 0x000fe20002f06670 */
[----:B------:R-:W-:Y:S02]  /*5e70*/  BSSY B0, `(.L_x_625) ;  /* 0x0000078000007945 */ /* 0x000fe40003800000 */
[----:B----4-:R3:W4:Y:S10]  /*5e80*/  SHFL.IDX PT, R4, R88, 0x2, 0x181f ;  /* 0x00581f0058047f89 */ /* 0x01073400000e0000 */
[----:B------:R-:W-:-:S05]  /*5e90*/  @P0 BRA `(.L_x_626) ;  /* 0x0000075000000947 */ /* 0x000fca0003800000 */
[----:B------:R-:W-:Y:S01]  /*5ea0*/  SEL R0, R147, R132, !P6 ;  /* 0x0000008493007207 */ /* 0x000fe20007000000 */
[----:B-1----:R-:W1:Y:S01]  /*5eb0*/  LDS.128 R12, [R138+0x8100] ;  /* 0x008100008a0c7984 */ /* 0x002e620000000c00 */
[C---:B----4-:R-:W-:Y:S01]  /*5ec0*/  LEA R50, P0, R93.reuse, R4, 0x1 ;  /* 0x000000045d327211 */ /* 0x050fe200078008ff */
[----:B------:R-:W-:Y:S01]  /*5ed0*/  @!P1 HADD2.F32 R10, -RZ, R70.H0_H0 ;  /* 0x20000046ff0a9230 */ /* 0x000fe20000004100 */
[----:B------:R-:W-:Y:S01]  /*5ee0*/  SHF.R.S32.HI R2, RZ, 0x1f, R0 ;  /* 0x0000001fff027819 */ /* 0x000fe20000011400 */
[--C-:B------:R-:W-:Y:S01]  /*5ef0*/  @!P1 HADD2.F32 R23, -RZ, R71.reuse.H1_H1 ;  /* 0x30000047ff179230 */ /* 0x100fe20000004100 */
[----:B------:R-:W-:Y:S02]  /*5f00*/  LEA.HI.X R51, R93, R5, R113, 0x1, P0 ;  /* 0x000000055d337211 */ /* 0x000fe400000f0c71 */
[----:B------:R-:W-:Y:S02]  /*5f10*/  LEA.HI R0, R2, R0, RZ, 0x4 ;  /* 0x0000000002007211 */ /* 0x000fe400078f20ff */
[----:B------:R-:W-:Y:S02]  /*5f20*/  @!P1 SHF.R.U64 R16, R60, 0x10, R61 ;  /* 0x000000103c109819 */ /* 0x000fe4000000123d */
[----:B------:R-:W-:Y:S02]  /*5f30*/  LEA.HI.SX32 R0, R0, R114, 0x1c ;  /* 0x0000007200007211 */ /* 0x000fe400078fe2ff */
[----:B------:R-:W-:Y:S01]  /*5f40*/  @!P1 SHF.R.U32.HI R6, RZ, 0x10, R25 ;  /* 0x00000010ff069819 */ /* 0x000fe20000011619 */
[----:B------:R-:W-:Y:S01]  /*5f50*/  @!P1 HADD2.F32 R16, -RZ, R16.H0_H0 ;  /* 0x20000010ff109230 */ /* 0x000fe20000004100 */
[----:B------:R-:W-:Y:S02]  /*5f60*/  SHF.R.S32.HI R3, RZ, 0x1f, R0 ;  /* 0x0000001fff037819 */ /* 0x000fe40000011400 */
[----:B------:R-:W-:Y:S02]  /*5f70*/  SHF.L.U32 R2, R0, 0x3, RZ ;  /* 0x0000000300027819 */ /* 0x000fe400000006ff */
[----:B------:R-:W-:Y:S02]  /*5f80*/  LEA.HI R0, R3, R0, RZ, 0x3 ;  /* 0x0000000003007211 */ /* 0x000fe400078f18ff */
[----:B------:R-:W-:Y:S02]  /*5f90*/  ISETP.GE.AND P0, PT, R2, c[0x0][0x1d4], PT ;  /* 0x0000750002007a0c */ /* 0x000fe40003f06270 */
[----:B------:R-:W-:Y:S01]  /*5fa0*/  LOP3.LUT R3, R125, 0x38, R2, 0xf8, !PT ;  /* 0x000000387d037812 */ /* 0x000fe200078ef802 */
[----:B------:R-:W-:Y:S01]  /*5fb0*/  IMAD.SHL.U32 R0, R0, 0x400, RZ ;  /* 0x0000040000007824 */ /* 0x000fe200078e00ff */
[--C-:B------:R-:W-:Y:S02]  /*5fc0*/  @!P1 SHF.R.U32.HI R8, RZ, 0x10, R27.reuse ;  /* 0x00000010ff089819 */ /* 0x100fe4000001161b */
[----:B------:R-:W-:Y:S02]  /*5fd0*/  LOP3.LUT R3, R3, R163, RZ, 0x3c, !PT ;  /* 0x000000a303037212 */ /* 0x000fe400078e3cff */
[----:B------:R-:W-:Y:S02]  /*5fe0*/  LOP3.LUT R0, R0, 0x7fffe000, RZ, 0xc0, !PT ;  /* 0x7fffe00000007812 */ /* 0x000fe400078ec0ff */
[----:B------:R-:W-:Y:S01]  /*5ff0*/  @!P1 SHF.R.U64 R9, R26, 0x10, R27 ;  /* 0x000000101a099819 */ /* 0x000fe2000000121b */
[----:B------:R-:W-:Y:S01]  /*6000*/  @!P1 HADD2.F32 R27, -RZ, R71.H0_H0 ;  /* 0x20000047ff1b9230 */ /* 0x000fe20000004100 */
[----:B------:R-:W-:Y:S01]  /*6010*/  IADD3 R0, R3, R0, R135 ;  /* 0x0000000003007210 */ /* 0x000fe20007ffe087 */
[----:B------:R-:W-:Y:S01]  /*6020*/  @!P0 IMAD.WIDE R54, R2, 0x2, R4 ;  /* 0x0000000202368825 */ /* 0x000fe200078e0204 */
[----:B------:R-:W-:Y:S01]  /*6030*/  @!P1 HADD2.F32 R4, -RZ, R37.H0_H0 ;  /* 0x20000025ff049230 */ /* 0x000fe20000004100 */
[----:B------:R-:W-:Y:S01]  /*6040*/  @!P1 SHF.R.U32.HI R19, RZ, 0x10, R61 ;  /* 0x00000010ff139819 */ /* 0x000fe2000001163d */
[----:B------:R-:W-:Y:S01]  /*6050*/  @!P1 HADD2.F32 R9, -RZ, R9.H0_H0 ;  /* 0x20000009ff099230 */ /* 0x000fe20000004100 */
[----:B------:R-:W-:Y:S01]  /*6060*/  SHF.L.U32 R44, R0, 0x1, RZ ;  /* 0x00000001002c7819 */ /* 0x000fe200000006ff */
[----:B-1----:R-:W-:Y:S01]  /*6070*/  @!P1 IMAD.MOV.U32 R3, RZ, RZ, R12 ;  /* 0x000000ffff039224 */ /* 0x002fe200078e000c */
[----:B------:R-:W-:Y:S01]  /*6080*/  @!P1 SHF.R.U64 R0, R24, 0x10, R25 ;  /* 0x0000001018009819 */ /* 0x000fe20000001219 */
[----:B------:R-:W-:Y:S01]  /*6090*/  @!P1 HADD2.F32 R19, -RZ, R19.H0_H0 ;  /* 0x20000013ff139230 */ /* 0x000fe20000004100 */
[--C-:B------:R-:W-:Y:S02]  /*60a0*/  @!P1 SHF.R.U32.HI R22, RZ, 0x10, R63.reuse ;  /* 0x00000010ff169819 */ /* 0x100fe4000001163f */
[----:B------:R-:W1:Y:S01]  /*60b0*/  LDS.128 R44, [R44+0x8100] ;  /* 0x008100002c2c7984 */ /* 0x000e620000000c00 */
[--C-:B------:R-:W-:Y:S01]  /*60c0*/  @!P1 HADD2.F32 R5, -RZ, R3.reuse.H0_H0 ;  /* 0x20000003ff059230 */ /* 0x100fe20000004100 */
[----:B------:R-:W-:Y:S01]  /*60d0*/  @!P1 SHF.R.U64 R25, R62, 0x10, R63 ;  /* 0x000000103e199819 */ /* 0x000fe2000000123f */
        /* <DEDUP_REMOVED lines=40> */
[----:B------:R-:W-:Y:S01]  /*6360*/  @!P1 FMUL.FTZ R10, R26, R7 ;  /* 0x000000071a0a9220 */ /* 0x000fe20000410000 */
[----:B------:R-:W-:Y:S01]  /*6370*/  @!P1 HADD2.F32 R5, -RZ, R5.H1_H1 ;  /* 0x30000005ff059230 */ /* 0x000fe20000004100 */
[----:B------:R-:W-:Y:S02]  /*6380*/  @!P1 FMUL.FTZ R11, R35, R6 ;  /* 0x00000006230b9220 */ /* 0x000fe40000410000 */
[C---:B------:R-:W-:Y:S01]  /*6390*/  @!P1 FFMA.FTZ R42, R8.reuse, R27, -R10 ;  /* 0x0000001b082a9223 */ /* 0x040fe2000001080a */
[----:B------:R-:W-:Y:S01]  /*63a0*/  @!P1 MOV R10, R46 ;  /* 0x0000002e000a9202 */ /* 0x000fe20000000f00 */
[----:B------:R-:W-:Y:S02]  /*63b0*/  @!P1 FMUL.FTZ R7, R8, R7 ;  /* 0x0000000708079220 */ /* 0x000fe40000410000 */
[C---:B------:R-:W-:Y:S02]  /*63c0*/  @!P1 FMUL.FTZ R8, R5.reuse, R6 ;  /* 0x0000000605089220 */ /* 0x040fe40000410000 */
[----:B------:R-:W-:Y:S01]  /*63d0*/  @!P1 IMAD.MOV.U32 R6, RZ, RZ, R14 ;  /* 0x000000ffff069224 */ /* 0x000fe200078e000e */
[----:B------:R-:W-:Y:S01]  /*63e0*/  @!P1 HADD2.F32 R22, -RZ, R10.H0_H0 ;  /* 0x2000000aff169230 */ /* 0x000fe20000004100 */
[----:B------:R-:W-:Y:S01]  /*63f0*/  @!P1 FFMA.FTZ R41, R5, R36, -R11 ;  /* 0x0000002405299223 */ /* 0x000fe2000001080b */
[----:B------:R-:W-:Y:S01]  /*6400*/  @!P1 HADD2.F32 R5, -RZ, R38.H1_H1 ;  /* 0x30000026ff059230 */ /* 0x000fe20000004100 */
[----:B------:R-:W-:Y:S01]  /*6410*/  @!P1 FFMA.FTZ R4, R18, R19, R4 ;  /* 0x0000001312049223 */ /* 0x000fe20000010004 */
[----:B------:R-:W-:Y:S02]  /*6420*/  @!P1 HADD2.F32 R24, -RZ, R10.H1_H1 ;  /* 0x3000000aff189230 */ /* 0x000fe40000004100 */
[----:B------:R-:W-:Y:S01]  /*6430*/  @!P1 F2FP.PACK_AB R16, R41, R42 ;  /* 0x0000002a2910923e */ /* 0x000fe200000000ff */
[--C-:B------:R-:W-:Y:S01]  /*6440*/  @!P1 HADD2.F32 R11, -RZ, R6.reuse.H0_H0 ;  /* 0x20000006ff0b9230 */ /* 0x100fe20000004100 */
[----:B------:R-:W-:Y:S01]  /*6450*/  @!P1 F2FP.PACK_AB R3, R4, R3 ;  /* 0x000000030403923e */ /* 0x000fe200000000ff */
[----:B------:R-:W-:Y:S01]  /*6460*/  @!P1 FMUL.FTZ R37, R24, R9 ;  /* 0x0000000918259220 */ /* 0x000fe20000410000 */
[----:B------:R-:W-:Y:S01]  /*6470*/  @!P1 HADD2.F32 R10, -RZ, R6.H1_H1 ;  /* 0x30000006ff0a9230 */ /* 0x000fe20000004100 */
[-C--:B------:R-:W-:Y:S01]  /*6480*/  @!P1 FMUL.FTZ R6, R22, R5.reuse ;  /* 0x0000000516069220 */ /* 0x080fe20000410000 */
[----:B------:R-:W-:Y:S01]  /*6490*/  @!P1 MOV R15, R16 ;  /* 0x00000010000f9202 */ /* 0x000fe20000000f00 */
        /* <DEDUP_REMOVED lines=21> */
.L_x_626:
[----:B------:R-:W-:Y:S05]  /*65f0*/  BSYNC B0 ;  /* 0x0000000000007941 */ /* 0x000fea0003800000 */
.L_x_625:
[----:B------:R2:W3:Y:S01]  /*6600*/  SHFL.IDX PT, R43, R87, 0x3, 0x181f ;  /* 0x00781f00572b7f89 */ /* 0x0004e200000e0000 */
[----:B------:R-:W-:Y:S03]  /*6610*/  ISETP.GE.OR P0, PT, R153, R89, P5 ;  /* 0x000000599900720c */ /* 0x000fe60002f06670 */
[----:B------:R2:W4:Y:S10]  /*6620*/  SHFL.IDX PT, R42, R88, 0x3, 0x181f ;  /* 0x00781f00582a7f89 */ /* 0x00053400000e0000 */
[----:B------:R-:W-:-:S05]  /*6630*/  @P0 BRA `(.L_x_618) ;  /* 0x00000ba000000947 */ /* 0x000fca0003800000 */
[----:B------:R-:W-:Y:S01]  /*6640*/  SEL R0, R147, R132, !P6 ;  /* 0x0000008493007207 */ /* 0x000fe20007000000 */
[----:B------:R-:W5:Y:S01]  /*6650*/  LDS.128 R16, [R137+0x8100] ;  /* 0x0081000089107984 */ /* 0x000f620000000c00 */
[C---:B-1--4-:R-:W-:Y:S01]  /*6660*/  LEA R50, P0, R93.reuse, R42, 0x1 ;  /* 0x0000002a5d327211 */ /* 0x052fe200078008ff */
[--C-:B------:R-:W-:Y:S01]  /*6670*/  @!P1 HADD2.F32 R24, -RZ, R72.reuse.H0_H0 ;  /* 0x20000048ff189230 */ /* 0x100fe20000004100 */
[----:B------:R-:W-:Y:S01]  /*6680*/  SHF.R.S32.HI R2, RZ, 0x1f, R0 ;  /* 0x0000001fff027819 */ /* 0x000fe20000011400 */
[----:B------:R-:W-:Y:S01]  /*6690*/  @!P1 HADD2.F32 R14, -RZ, R72.H1_H1 ;  /* 0x30000048ff0e9230 */ /* 0x000fe20000004100 */
[----:B---3--:R-:W-:Y:S01]  /*66a0*/  LEA.HI.X R51, R93, R43, R113, 0x1, P0 ;  /* 0x0000002b5d337211 */ /* 0x008fe200000f0c71 */
[----:B------:R-:W-:Y:S01]  /*66b0*/  @!P1 HADD2.F32 R35, -RZ, R73.H0_H0 ;  /* 0x20000049ff239230 */ /* 0x000fe20000004100 */
[----:B------:R-:W-:Y:S01]  /*66c0*/  LEA.HI R0, R2, R0, RZ, 0x4 ;  /* 0x0000000002007211 */ /* 0x000fe200078f20ff */
[----:B------:R-:W-:Y:S01]  /*66d0*/  @!P1 HADD2.F32 R3, -RZ, R39.H0_H0 ;  /* 0x20000027ff039230 */ /* 0x000fe20000004100 */
[----:B------:R-:W-:Y:S01]  /*66e0*/  @!P1 SHF.R.U64 R9, R28, 0x10, R29 ;  /* 0x000000101c099819 */ /* 0x000fe2000000121d */
[----:B------:R-:W-:Y:S01]  /*66f0*/  @!P1 HADD2.F32 R28, -RZ, R73.H1_H1 ;  /* 0x30000049ff1c9230 */ /* 0x000fe20000004100 */
[----:B------:R-:W-:Y:S02]  /*6700*/  LEA.HI.SX32 R0, R0, R114, 0x1c ;  /* 0x0000007200007211 */ /* 0x000fe400078fe2ff */
[----:B------:R-:W-:Y:S02]  /*6710*/  @!P1 SHF.R.U32.HI R10, RZ, 0x10, R31 ;  /* 0x00000010ff0a9819 */ /* 0x000fe4000001161f */
[----:B------:R-:W-:Y:S02]  /*6720*/  SHF.R.S32.HI R2, RZ, 0x1f, R0 ;  /* 0x0000001fff027819 */ /* 0x000fe40000011400 */
[----:B------:R-:W-:Y:S02]  /*6730*/  SHF.L.U32 R41, R0, 0x3, RZ ;  /* 0x0000000300297819 */ /* 0x000fe400000006ff */
[----:B------:R-:W-:Y:S02]  /*6740*/  LEA.HI R0, R2, R0, RZ, 0x3 ;  /* 0x0000000002007211 */ /* 0x000fe400078f18ff */
[----:B------:R-:W-:Y:S02]  /*6750*/  LOP3.LUT R2, R124, 0x38, R41, 0xf8, !PT ;  /* 0x000000387c027812 */ /* 0x000fe400078ef829 */
[----:B------:R-:W-:Y:S01]  /*6760*/  @!P1 SHF.R.U64 R11, R30, 0x10, R31 ;  /* 0x000000101e0b9819 */ /* 0x000fe2000000121f */
[----:B------:R-:W-:Y:S01]  /*6770*/  IMAD.SHL.U32 R0, R0, 0x400, RZ ;  /* 0x0000040000007824 */ /* 0x000fe200078e00ff */
[----:B------:R-:W-:Y:S02]  /*6780*/  LOP3.LUT R2, R2, R162, RZ, 0x3c, !PT ;  /* 0x000000a202027212 */ /* 0x000fe400078e3cff */
[----:B------:R-:W-:Y:S02]  /*6790*/  @!P1 SHF.R.U32.HI R5, RZ, 0x10, R29 ;  /* 0x00000010ff059819 */ /* 0x000fe4000001161d */
[----:B------:R-:W-:Y:S02]  /*67a0*/  LOP3.LUT R0, R0, 0x7fffe000, RZ, 0xc0, !PT ;  /* 0x7fffe00000007812 */ /* 0x000fe400078ec0ff */
[--C-:B------:R-:W-:Y:S02]  /*67b0*/  @!P1 SHF.R.U32.HI R7, RZ, 0x10, R65.reuse ;  /* 0x00000010ff079819 */ /* 0x100fe40000011641 */
[----:B------:R-:W-:Y:S02]  /*67c0*/  IADD3 R0, R2, R0, R134 ;  /* 0x0000000002007210 */ /* 0x000fe40007ffe086 */
[----:B------:R-:W-:Y:S01]  /*67d0*/  @!P1 SHF.R.U64 R22, R64, 0x10, R65 ;  /* 0x0000001040169819 */ /* 0x000fe20000001241 */
[----:B------:R-:W-:Y:S01]  /*67e0*/  @!P1 HADD2.F32 R26, -RZ, R7.H0_H0 ;  /* 0x20000007ff1a9230 */ /* 0x000fe20000004100 */
[----:B------:R-:W-:Y:S02]  /*67f0*/  SHF.L.U32 R44, R0, 0x1, RZ ;  /* 0x00000001002c7819 */ /* 0x000fe400000006ff */
[--C-:B------:R-:W-:Y:S01]  /*6800*/  @!P1 SHF.R.U64 R30, R66, 0x10, R67.reuse ;  /* 0x00000010421e9819 */ /* 0x100fe20000001243 */
[----:B------:R-:W-:Y:S01]  /*6810*/  @!P1 HADD2.F32 R22, -RZ, R22.H0_H0 ;  /* 0x20000016ff169230 */ /* 0x000fe20000004100 */
[----:B-----5:R-:W-:Y:S02]  /*6820*/  @!P1 MOV R4, R17 ;  /* 0x0000001100049202 */ /* 0x020fe40000000f00 */
[----:B------:R-:W1:Y:S01]  /*6830*/  LDS.128 R44, [R44+0x8100] ;  /* 0x008100002c2c7984 */ /* 0x000e620000000c00 */
[----:B------:R-:W-:Y:S01]  /*6840*/  @!P1 MOV R8, R16 ;  /* 0x0000001000089202 */ /* 0x000fe20000000f00 */
[----:B------:R-:W-:Y:S01]  /*6850*/  @!P1 HADD2.F32 R30, -RZ, R30.H0_H0 ;  /* 0x2000001eff1e9230 */ /* 0x000fe20000004100 */
[----:B------:R-:W-:Y:S01]  /*6860*/  @!P1 SHF.R.U32.HI R37, RZ, 0x10, R67 ;  /* 0x00000010ff259819 */ /* 0x000fe20000011643 */
[----:B------:R-:W-:Y:S01]  /*6870*/  @!P1 HADD2.F32 R0, -RZ, R4.H0_H0 ;  /* 0x20000004ff009230 */ /* 0x000fe20000004100 */
[----:B------:R-:W-:Y:S03]  /*6880*/  ISETP.GE.AND P0, PT, R41, c[0x0][0x1d4], PT ;  /* 0x0000750029007a0c */ /* 0x000fe60003f06270 */
[----:B------:R-:W-:Y:S01]  /*6890*/  @!P1 HADD2.F32 R37, -RZ, R37.H0_H0 ;  /* 0x20000025ff259230 */ /* 0x000fe20000004100 */
[----:B-1----:R-:W-:Y:S01]  /*68a0*/  @!P1 IMAD.MOV.U32 R6, RZ, RZ, R45 ;  /* 0x000000ffff069224 */ /* 0x002fe200078e002d */
[----:B------:R-:W-:Y:S01]  /*68b0*/  @!P1 MOV R29, R46 ;  /* 0x0000002e001d9202 */ /* 0x000fe20000000f00 */
[----:B------:R-:W-:Y:S02]  /*68c0*/  @!P1 IMAD.MOV.U32 R12, RZ, RZ, R44 ;  /* 0x000000ffff0c9224 */ /* 0x000fe400078e002c */
[----:B------:R-:W-:Y:S01]  /*68d0*/  @!P1 IMAD.MOV.U32 R36, RZ, RZ, R47 ;  /* 0x000000ffff249224 */ /* 0x000fe200078e002f */
[--C-:B------:R-:W-:Y:S02]  /*68e0*/  @!P1 HADD2.F32 R23, -RZ, R6.reuse.H0_H0 ;  /* 0x20000006ff179230 */ /* 0x100fe40000004100 */
[----:B------:R-:W-:Y:S02]  /*68f0*/  @!P1 HADD2.F32 R25, -RZ, R6.H1_H1 ;  /* 0x30000006ff199230 */ /* 0x000fe40000004100 */
[----:B------:R-:W-:Y:S01]  /*6900*/  @!P1 HADD2.F32 R6, -RZ, R8.H0_H0 ;  /* 0x20000008ff069230 */ /* 0x000fe20000004100 */
[-C--:B------:R-:W-:Y:S01]  /*6910*/  @!P1 FMUL.FTZ R2, R23, R3.reuse ;  /* 0x0000000317029220 */ /* 0x080fe20000410000 */
[----:B------:R-:W-:Y:S01]  /*6920*/  @!P1 HADD2.F32 R13, -RZ, R12.H0_H0 ;  /* 0x2000000cff0d9230 */ /* 0x000fe20000004100 */
[C---:B------:R-:W-:Y:S01]  /*6930*/  @!P1 FMUL.FTZ R3, R0.reuse, R3 ;  /* 0x0000000300039220 */ /* 0x040fe20000410000 */
[----:B------:R-:W-:Y:S01]  /*6940*/  @!P1 HADD2.F32 R31, -RZ, R36.H0_H0 ;  /* 0x20000024ff1f9230 */ /* 0x000fe20000004100 */
[----:B------:R-:W-:Y:S01]  /*6950*/  @!P1 FFMA.FTZ R54, R0, R24, -R2 ;  /* 0x0000001800369223 */ /* 0x000fe20000010802 */
[----:B------:R-:W-:Y:S02]  /*6960*/  @!P1 HADD2.F32 R0, -RZ, R5.H0_H0 ;  /* 0x20000005ff009230 */ /* 0x000fe40000004100 */
[----:B------:R-:W-:Y:S02]  /*6970*/  @!P1 HADD2.F32 R2, -RZ, R39.H1_H1 ;  /* 0x30000027ff029230 */ /* 0x000fe40000004100 */
[----:B------:R-:W-:Y:S01]  /*6980*/  @!P1 HADD2.F32 R5, -RZ, R4.H1_H1 ;  /* 0x30000004ff059230 */ /* 0x000fe20000004100 */
[----:B------:R-:W-:Y:S01]  /*6990*/  @!P1 FMUL.FTZ R7, R25, R0 ;  /* 0x0000000019079220 */ /* 0x000fe20000410000 */
[----:B------:R-:W-:Y:S01]  /*69a0*/  @!P1 HADD2.F32 R36, -RZ, R36.H1_H1 ;  /* 0x30000024ff249230 */ /* 0x000fe20000004100 */
[----:B------:R-:W-:Y:S01]  /*69b0*/  @!P1 FMUL.FTZ R15, R13, R2 ;  /* 0x000000020d0f9220 */ /* 0x000fe20000410000 */
[--C-:B------:R-:W-:Y:S01]  /*69c0*/  @!P1 HADD2.F32 R27, -RZ, R29.reuse.H0_H0 ;  /* 0x2000001dff1b9230 */ /* 0x100fe20000004100 */
[C---:B------:R-:W-:Y:S01]  /*69d0*/  @!P1 FMUL.FTZ R4, R5.reuse, R0 ;  /* 0x0000000005049220 */ /* 0x040fe20000410000 */
[----:B------:R-:W-:Y:S01]  /*69e0*/  @!P1 HADD2.F32 R29, -RZ, R29.H1_H1 ;  /* 0x3000001dff1d9230 */ /* 0x000fe20000004100 */
[C---:B------:R-:W-:Y:S01]  /*69f0*/  @!P1 FMUL.FTZ R0, R6.reuse, R2 ;  /* 0x0000000206009220 */ /* 0x040fe20000410000 */
[----:B------:R-:W-:Y:S01]  /*6a00*/  @!P1 HADD2.F32 R2, -RZ, R9.H0_H0 ;  /* 0x20000009ff029230 */ /* 0x000fe20000004100 */
[----:B------:R-:W-:Y:S01]  /*6a10*/  @!P1 FFMA.FTZ R53, R5, R26, -R7 ;  /* 0x0000001a05359223 */ /* 0x000fe20000010807 */
[----:B------:R-:W-:Y:S01]  /*6a20*/  @!P1 MOV R9, R19 ;  /* 0x0000001300099202 */ /* 0x000fe20000000f00 */
[-C--:B------:R-:W-:Y:S01]  /*6a30*/  @!P1 FFMA.FTZ R52, R6, R14.reuse, -R15 ;  /* 0x0000000e06349223 */ /* 0x080fe2000001080f */
[----:B------:R-:W-:Y:S01]  /*6a40*/  @!P1 HADD2.F32 R7, -RZ, R40.H0_H0 ;  /* 0x20000028ff079230 */ /* 0x000fe20000004100 */
[----:B------:R-:W-:Y:S01]  /*6a50*/  @!P1 FFMA.FTZ R0, R13, R14, R0 ;  /* 0x0000000e0d009223 */ /* 0x000fe20000010000 */
[----:B------:R-:W-:Y:S02]  /*6a60*/  @!P1 HADD2.F32 R15, -RZ, R12.H1_H1 ;  /* 0x3000000cff0f9230 */ /* 0x000fe40000004100 */
[--C-:B------:R-:W-:Y:S02]  /*6a70*/  @!P1 HADD2.F32 R6, -RZ, R9.reuse.H0_H0 ;  /* 0x20000009ff069230 */ /* 0x100fe40000004100 */
[----:B------:R-:W-:Y:S01]  /*6a80*/  @!P1 HADD2.F32 R5, -RZ, R8.H1_H1 ;  /* 0x30000008ff059230 */ /* 0x000fe20000004100 */
[-C--:B------:R-:W-:Y:S01]  /*6a90*/  @!P1 FMUL.FTZ R8, R31, R7.reuse ;  /* 0x000000071f089220 */ /* 0x080fe20000410000 */
[----:B------:R-:W-:Y:S01]  /*6aa0*/  @!P1 HADD2.F32 R9, -RZ, R9.H1_H1 ;  /* 0x30000009ff099230 */ /* 0x000fe20000004100 */
[-C--:B------:R-:W-:Y:S02]  /*6ab0*/  @!P1 FMUL.FTZ R12, R15, R2.reuse ;  /* 0x000000020f0c9220 */ /* 0x080fe40000410000 */
[C---:B------:R-:W-:Y:S02]  /*6ac0*/  @!P1 FMUL.FTZ R7, R6.reuse, R7 ;  /* 0x0000000706079220 */ /* 0x040fe40000410000 */
[----:B------:R-:W-:Y:S01]  /*6ad0*/  @!P1 FFMA.FTZ R48, R6, R35, -R8 ;  /* 0x0000002306309223 */ /* 0x000fe20000010808 */
[----:B------:R-:W-:Y:S01]  /*6ae0*/  @!P1 HADD2.F32 R8, -RZ, R11.H0_H0 ;  /* 0x2000000bff089230 */ /* 0x000fe20000004100 */
[----:B------:R-:W-:Y:S02]  /*6af0*/  @!P1 IMAD.MOV.U32 R6, RZ, RZ, R18 ;  /* 0x000000ffff069224 */ /* 0x000fe400078e0012 */
[C---:B------:R-:W-:Y:S02]  /*6b00*/  @!P1 FMUL.FTZ R2, R5.reuse, R2 ;  /* 0x0000000205029220 */ /* 0x040fe40000410000 */
[----:B------:R-:W-:Y:S01]  /*6b10*/  @!P1 FFMA.FTZ R49, R5, R22, -R12 ;  /* 0x0000001605319223 */ /* 0x000fe2000001080c */
[----:B------:R-:W-:Y:S01]  /*6b20*/  @!P1 HADD2.F32 R5, -RZ, R40.H1_H1 ;  /* 0x30000028ff059230 */ /* 0x000fe20000004100 */
        /* <DEDUP_REMOVED lines=8> */
[----:B------:R-:W-:Y:S02]  /*6bb0*/  @!P1 FMUL.FTZ R38, R36, R12 ;  /* 0x0000000c24269220 */ /* 0x000fe40000410000 */
[----:B------:R-:W-:Y:S01]  /*6bc0*/  @!P1 FFMA.FTZ R40, R11, R28, -R6 ;  /* 0x0000001c0b289223 */ /* 0x000fe20000010806 */
[----:B------:R-:W-:Y:S01]  /*6bd0*/  @!P1 MOV R44, R0 ;  /* 0x00000000002c9202 */ /* 0x000fe20000000f00 */
[C---:B------:R-:W-:Y:S02]  /*6be0*/  @!P1 FFMA.FTZ R39, R10.reuse, R30, -R39 ;  /* 0x0000001e0a279223 */ /* 0x040fe40000010827 */
[----:B------:R-:W-:Y:S02]  /*6bf0*/  @!P1 FFMA.FTZ R38, R9, R37, -R38 ;  /* 0x0000002509269223 */ /* 0x000fe40000010826 */
[----:B------:R-:W-:Y:S01]  /*6c00*/  @!P1 FMUL.FTZ R5, R11, R5 ;  /* 0x000000050b059220 */ /* 0x000fe20000410000 */
[----:B------:R-:W-:Y:S01]  /*6c10*/  @!P1 F2FP.PACK_AB R11, R49, R52 ;  /* 0x00000034310b923e */ /* 0x000fe200000000ff */
        /* <DEDUP_REMOVED lines=10> */
[----:B------:R-:W-:Y:S01]  /*6cc0*/  @!P1 FFMA.FTZ R5, R27, R28, R5 ;  /* 0x0000001c1b059223 */ /* 0x000fe20000010005 */
        /* <DEDUP_REMOVED lines=15> */
.L_x_596:
        /* <DEDUP_REMOVED lines=19> */
.L_x_628:
[----:B-123--:R-:W-:Y:S05]  /*6ef0*/  BSYNC B0 ;  /* 0x0000000000007941 */ /* 0x00efea0003800000 */
.L_x_627:
[----:B------:R1:W2:Y:S01]  /*6f00*/  SHFL.IDX PT, R0, R87, 0x1, 0x181f ;  /* 0x00381f0057007f89 */ /* 0x0002a200000e0000 */
[----:B------:R-:W-:Y:S01]  /*6f10*/  ISETP.GE.AND P0, PT, R12, 0x21, PT ;  /* 0x000000210c00780c */ /* 0x000fe20003f06270 */
[----:B------:R-:W-:Y:S02]  /*6f20*/  BSSY B0, `(.L_x_629) ;  /* 0x000000d000007945 */ /* 0x000fe40003800000 */
[----:B------:R1:W3:Y:S10]  /*6f30*/  SHFL.IDX PT, R2, R88, 0x1, 0x181f ;  /* 0x00381f0058027f89 */ /* 0x0002f400000e0000 */
[----:B------:R-:W-:-:S05]  /*6f40*/  @!P0 BRA `(.L_x_630) ;  /* 0x000000a000008947 */ /* 0x000fca0003800000 */
[----:B------:R-:W4:Y:S01]  /*6f50*/  @!P5 LDS.128 R8, [R77+0x9100] ;  /* 0x009100004d08d984 */ /* 0x000f220000000c00 */
[C---:B---3--:R-:W-:Y:S04]  /*6f60*/  @!P5 LEA R4, P0, R20.reuse, R2, 0x1 ;  /* 0x000000021404d211 */ /* 0x048fe800078008ff */
[----:B--2---:R-:W-:Y:S02]  /*6f70*/  @!P5 LEA.HI.X R5, R20, R0, R21, 0x1, P0 ;  /* 0x000000001405d211 */ /* 0x004fe400000f0c15 */
[----:B------:R-:W-:Y:S11]  /*6f80*/  ISETP.GE.AND P0, PT, R91, c[0x0][0x1d4], PT ;  /* 0x000075005b007a0c */ /* 0x000ff60003f06270 */
[----:B------:R-:W-:Y:S02]  /*6f90*/  @!UPT UIADD3 URZ, URZ, URZ, URZ ;  /* 0x0000003f3f3ff290 */ /* 0x000fe4000fffe03f */
[C---:B------:R-:W-:Y:S04]  /*6fa0*/  @!P0 LEA R2, P1, R82.reuse, R2, 0x1 ;  /* 0x0000000252028211 */ /* 0x040fe800078208ff */
[----:B------:R-:W-:Y:S01]  /*6fb0*/  @!P0 LEA.HI.X R3, R82, R0, R92, 0x1, P1 ;  /* 0x0000000052038211 */ /* 0x000fe200008f0c5c */
[----:B----4-:R-:W-:Y:S04]  /*6fc0*/  @!P5 ST.E.128 [R4.64], R8 ;  /* 0x000000080400d985 */ /* 0x010fe8000c101d16 */
[----:B------:R-:W2:Y:S04]  /*6fd0*/  @!P0 LDS.128 R4, [R77+0xd100] ;  /* 0x00d100004d048984 */ /* 0x000ea80000000c00 */
[----:B--2---:R2:W-:Y:S02]  /*6fe0*/  @!P0 ST.E.128 [R2.64], R4 ;  /* 0x0000000402008985 */ /* 0x0045e4000c101d16 */
.L_x_630:
[----:B------:R-:W-:Y:S05]  /*6ff0*/  BSYNC B0 ;  /* 0x0000000000007941 */ /* 0x000fea0003800000 */
.L_x_629:
[----:B--2---:R2:W4:Y:S01]  /*7000*/  SHFL.IDX PT, R0, R87, 0x2, 0x181f ;  /* 0x00581f0057007f89 */ /* 0x00452200000e0000 */
[----:B------:R-:W-:Y:S01]  /*7010*/  ISETP.GE.AND P0, PT, R12, 0x41, PT ;  /* 0x000000410c00780c */ /* 0x000fe20003f06270 */
[----:B------:R-:W-:Y:S02]  /*7020*/  BSSY B0, `(.L_x_631) ;  /* 0x000000d000007945 */ /* 0x000fe40003800000 */
[----:B---3--:R2:W3:Y:S10]  /*7030*/  SHFL.IDX PT, R2, R88, 0x2, 0x181f ;  /* 0x00581f0058027f89 */ /* 0x0084f400000e0000 */
[----:B------:R-:W-:-:S05]  /*7040*/  @!P0 BRA `(.L_x_632) ;  /* 0x000000a000008947 */ /* 0x000fca0003800000 */
[----:B------:R-:W5:Y:S01]  /*7050*/  @!P5 LDS.128 R8, [R77+0xa100] ;  /* 0x00a100004d08d984 */ /* 0x000f620000000c00 */
[C---:B---3--:R-:W-:Y:S04]  /*7060*/  @!P5 LEA R4, P0, R20.reuse, R2, 0x1 ;  /* 0x000000021404d211 */ /* 0x048fe800078008ff */
[----:B----4-:R-:W-:Y:S02]  /*7070*/  @!P5 LEA.HI.X R5, R20, R0, R21, 0x1, P0 ;  /* 0x000000001405d211 */ /* 0x010fe400000f0c15 */
[----:B------:R-:W-:Y:S11]  /*7080*/  ISETP.GE.AND P0, PT, R91, c[0x0][0x1d4], PT ;  /* 0x000075005b007a0c */ /* 0x000ff60003f06270 */
[----:B------:R-:W-:Y:S02]  /*7090*/  @!UPT UIADD3 URZ, URZ, URZ, URZ ;  /* 0x0000003f3f3ff290 */ /* 0x000fe4000fffe03f */
[C---:B------:R-:W-:Y:S04]  /*70a0*/  @!P0 LEA R2, P1, R82.reuse, R2, 0x1 ;  /* 0x0000000252028211 */ /* 0x040fe800078208ff */
[----:B------:R-:W-:Y:S01]  /*70b0*/  @!P0 LEA.HI.X R3, R82, R0, R92, 0x1, P1 ;  /* 0x0000000052038211 */ /* 0x000fe200008f0c5c */
[----:B-----5:R-:W-:Y:S04]  /*70c0*/  @!P5 ST.E.128 [R4.64], R8 ;  /* 0x000000080400d985 */ /* 0x020fe8000c101d16 */
[----:B------:R-:W3:Y:S04]  /*70d0*/  @!P0 LDS.128 R4, [R77+0xe100] ;  /* 0x00e100004d048984 */ /* 0x000ee80000000c00 */
[----:B---3--:R3:W-:Y:S02]  /*70e0*/  @!P0 ST.E.128 [R2.64], R4 ;  /* 0x0000000402008985 */ /* 0x0087e4000c101d16 */
.L_x_632:
[----:B------:R-:W-:Y:S05]  /*70f0*/  BSYNC B0 ;  /* 0x0000000000007941 */ /* 0x000fea0003800000 */
.L_x_631:
[----:B----4-:R4:W1:Y:S01]  /*7100*/  SHFL.IDX PT, R0, R87, 0x3, 0x181f ;  /* 0x00781f0057007f89 */ /* 0x01086200000e0000 */
[----:B------:R-:W-:Y:S03]  /*7110*/  ISETP.GE.AND P0, PT, R12, 0x61, PT ;  /* 0x000000610c00780c */ /* 0x000fe60003f06270 */
[----:B---3--:R4:W3:Y:S10]  /*7120*/  SHFL.IDX PT, R2, R88, 0x3, 0x181f ;  /* 0x00781f0058027f89 */ /* 0x0088f400000e0000 */
[----:B------:R-:W-:-:S05]  /*7130*/  @!P0 BRA `(.L_x_618) ;  /* 0x000000a000008947 */ /* 0x000fca0003800000 */
[----:B------:R-:W5:Y:S01]  /*7140*/  @!P5 LDS.128 R8, [R77+0xb100] ;  /* 0x00b100004d08d984 */ /* 0x000f620000000c00 */
[C---:B---3--:R-:W-:Y:S04]  /*7150*/  @!P5 LEA R4, P0, R20.reuse, R2, 0x1 ;  /* 0x000000021404d211 */ /* 0x048fe800078008ff */
[----:B-1----:R-:W-:Y:S02]  /*7160*/  @!P5 LEA.HI.X R5, R20, R0, R21, 0x1, P0 ;  /* 0x000000001405d211 */ /* 0x002fe400000f0c15 */
[----:B------:R-:W-:Y:S11]  /*7170*/  ISETP.GE.AND P0, PT, R91, c[0x0][0x1d4], PT ;  /* 0x000075005b007a0c */ /* 0x000ff60003f06270 */
[----:B------:R-:W-:Y:S02]  /*7180*/  @!UPT UIADD3 URZ, URZ, URZ, URZ ;  /* 0x0000003f3f3ff290 */ /* 0x000fe4000fffe03f */
[C---:B------:R-:W-:Y:S04]  /*7190*/  @!P0 LEA R2, P1, R82.reuse, R2, 0x1 ;  /* 0x0000000252028211 */ /* 0x040fe800078208ff */
[----:B------:R-:W-:Y:S01]  /*71a0*/  @!P0 LEA.HI.X R3, R82, R0, R92, 0x1, P1 ;  /* 0x0000000052038211 */ /* 0x000fe200008f0c5c */
[----:B-----5:R-:W-:Y:S04]  /*71b0*/  @!P5 ST.E.128 [R4.64], R8 ;  /* 0x000000080400d985 */ /* 0x020fe8000c101d16 */
[----:B------:R-:W1:Y:S04]  /*71c0*/  @!P0 LDS.128 R4, [R77+0xf100] ;  /* 0x00f100004d048984 */ /* 0x000e680000000c00 */
[----:B-1----:R1:W-:Y:S02]  /*71d0*/  @!P0 ST.E.128 [R2.64], R4 ;  /* 0x0000000402008985 */ /* 0x0023e4000c101d16 */
.L_x_618:
[----:B------:R-:W-:Y:S05]  /*71e0*/  BSYNC B2 ;  /* 0x0000000000027941 */ /* 0x000fea0003800000 */
.L_x_595:
[----:B-1----:R-:W-:Y:S01]  /*71f0*/  IMAD.IADD R0, R142, 0x1, -R97 ;  /* 0x000000018e007824 */ /* 0x002fe200078e0a61 */
[----:B---3--:R-:W-:Y:S01]  /*7200*/  LEA R2, P0, R90, R118, 0x7 ;  /* 0x000000765a027211 */ /* 0x008fe200078038ff */
[----:B------:R-:W-:Y:S01]  /*7210*/  BSSY B0, `(.L_x_633) ;  /* 0x0000058000007945 */ /* 0x000fe20003800000 */
[----:B------:R-:W-:Y:S02]  /*7220*/  ISETP.NE.AND P6, PT, R144, RZ, PT ;  /* 0x000000ff9000720c */ /* 0x000fe40003fc5270 */
[C---:B------:R-:W-:Y:S02]  /*7230*/  ISETP.GE.AND P2, PT, R0.reuse, 0x21, PT ;  /* 0x000000210000780c */ /* 0x040fe40003f46270 */
[----:B------:R-:W-:Y:S02]  /*7240*/  ISETP.GE.AND P1, PT, R0, 0x41, PT ;  /* 0x000000410000780c */ /* 0x000fe40003f26270 */
[----:B------:R-:W-:Y:S09]  /*7250*/  LEA.HI.X.SX32 R3, R90, R119, 0x7, P0 ;  /* 0x000000775a037211 */ /* 0x000ff200000f3eff */
[C---:B------:R-:W-:Y:S05]  /*7260*/  @P2 IADD3 R6, P0, R2.reuse, 0x20, RZ ;  /* 0x0000002002062810 */ /* 0x040fea0007f1e0ff */
[--C-:B------:R-:W-:Y:S01]  /*7270*/  @P2 IMAD.X R7, RZ, RZ, R3.reuse, P0 ;  /* 0x000000ffff072224 */ /* 0x100fe200000e0603 */
[----:B------:R-:W-:Y:S04]  /*7280*/  @P1 IADD3 R12, P0, R2, 0x40, RZ ;  /* 0x00000040020c1810 */ /* 0x000fe80007f1e0ff */
[----:B------:R-:W-:Y:S02]  /*7290*/  @P1 IADD3.X R14, RZ, R3, RZ, P0, !PT ;  /* 0x00000003ff0e1210 */ /* 0x000fe400007fe4ff */
[----:B------:R-:W-:Y:S11]  /*72a0*/  ISETP.GE.AND P0, PT, R0, 0x61, PT ;  /* 0x000000610000780c */ /* 0x000ff60003f06270 */
[----:B------:R-:W-:Y:S02]  /*72b0*/  @!UPT UIADD3 URZ, URZ, URZ, URZ ;  /* 0x0000003f3f3ff290 */ /* 0x000fe4000fffe03f */
[----:B------:R-:W-:Y:S05]  /*72c0*/  @P0 IADD3 R13, P3, R2, 0x60, RZ ;  /* 0x00000060020d0810 */ /* 0x000fea0007f7e0ff */
[----:B------:R-:W-:Y:S01]  /*72d0*/  @P0 IMAD.X R15, RZ, RZ, R3, P3 ;  /* 0x000000ffff0f0224 */ /* 0x000fe200018e0603 */
[----:B------:R-:W-:Y:S11]  /*72e0*/  ISETP.GE.AND P3, PT, R0, 0x1, PT ;  /* 0x000000010000780c */ /* 0x000ff60003f66270 */
[----:B------:R-:W-:Y:S02]  /*72f0*/  @!UPT UIADD3 URZ, URZ, URZ, URZ ;  /* 0x0000003f3f3ff290 */ /* 0x000fe4000fffe03f */
[----:B------:R-:W-:Y:S01]  /*7300*/  @P3 IMAD R0, R3, c[0x0][0x258], RZ ;  /* 0x0000960003003a24 */ /* 0x000fe200078e02ff */
[-C--:B------:R-:W-:Y:S01]  /*7310*/  @P3 MOV R5, R108.reuse ;  /* 0x0000006c00053202 */ /* 0x080fe20000000f00 */
[----:B----4-:R-:W-:Y:S01]  /*7320*/  @P3 IMAD.MOV.U32 R4, RZ, RZ, R98 ;  /* 0x000000ffff043224 */ /* 0x010fe200078e0062 */
[-C--:B------:R-:W-:Y:S03]  /*7330*/  @P2 MOV R3, R108.reuse ;  /* 0x0000006c00032202 */ /* 0x080fe60000000f00 */
[C---:B------:R-:W-:Y:S04]  /*7340*/  @P3 IMAD.WIDE.U32 R4, R2.reuse, c[0x0][0x258], R4 ;  /* 0x0000960002043a25 */ /* 0x040fe800078e0004 */
[----:B------:R-:W-:Y:S01]  /*7350*/  @P3 IMAD R2, R2, c[0x0][0x25c], R0 ;  /* 0x0000970002023a24 */ /* 0x000fe200078e0200 */
[----:B------:R-:W-:Y:S01]  /*7360*/  @P3 LEA R10, P4, R4, c[0x0][0x250], 0x1 ;  /* 0x00009400040a3a11 */ /* 0x000fe200078808ff */
[----:B------:R-:W-:Y:S02]  /*7370*/  @P2 IMAD R0, R7, c[0x0][0x258], RZ ;  /* 0x0000960007002a24 */ /* 0x000fe400078e02ff */
[----:B------:R-:W-:Y:S02]  /*7380*/  @P3 IMAD.IADD R2, R5, 0x1, R2 ;  /* 0x0000000105023824 */ /* 0x000fe400078e0202 */
[----:B------:R-:W-:Y:S03]  /*7390*/  @P2 IMAD R0, R6, c[0x0][0x25c], R0 ;  /* 0x0000970006002a24 */ /* 0x000fe600078e0200 */
[----:B------:R-:W-:Y:S01]  /*73a0*/  @P3 LEA.HI.X R11, R4, c[0x0][0x254], R2, 0x1, P4 ;  /* 0x00009500040b3a11 */ /* 0x000fe200020f0c02 */
[----:B------:R-:W-:Y:S04]  /*73b0*/  @P2 IMAD.MOV.U32 R2, RZ, RZ, R98 ;  /* 0x000000ffff022224 */ /* 0x000fe800078e0062 */
[----:B------:R-:W-:Y:S04]  /*73c0*/  @P2 IMAD.WIDE.U32 R2, R6, c[0x0][0x258], R2 ;  /* 0x0000960006022a25 */ /* 0x000fe800078e0002 */
[----:B------:R-:W-:Y:S01]  /*73d0*/  @P2 IMAD.IADD R0, R3, 0x1, R0 ;  /* 0x0000000103002824 */ /* 0x000fe200078e0200 */
[C---:B------:R-:W-:Y:S02]  /*73e0*/  @P2 LEA R8, P4, R2.reuse, c[0x0][0x250], 0x1 ;  /* 0x0000940002082a11 */ /* 0x040fe400078808ff */
[----:B------:R-:W-:Y:S02]  /*73f0*/  @P1 MOV R3, R108 ;  /* 0x0000006c00031202 */ /* 0x000fe40000000f00 */
[----:B------:R-:W-:Y:S01]  /*7400*/  @P2 LEA.HI.X R9, R2, c[0x0][0x254], R0, 0x1, P4 ;  /* 0x0000950002092a11 */ /* 0x000fe200020f0c00 */
[----:B------:R-:W-:Y:S02]  /*7410*/  @P1 IMAD.MOV.U32 R2, RZ, RZ, R98 ;  /* 0x000000ffff021224 */ /* 0x000fe400078e0062 */
[----:B------:R-:W-:Y:S02]  /*7420*/  @P1 IMAD R0, R14, c[0x0][0x258], RZ ;  /* 0x000096000e001a24 */ /* 0x000fe400078e02ff */
[C---:B------:R-:W-:Y:S04]  /*7430*/  @P1 IMAD.WIDE.U32 R2, R12.reuse, c[0x0][0x258], R2 ;  /* 0x000096000c021a25 */ /* 0x040fe800078e0002 */
[----:B------:R-:W-:Y:S01]  /*7440*/  @P1 IMAD R0, R12, c[0x0][0x25c], R0 ;  /* 0x000097000c001a24 */ /* 0x000fe200078e0200 */
[C---:B------:R-:W-:Y:S03]  /*7450*/  @P1 LEA R4, P4, R2.reuse, c[0x0][0x250], 0x1 ;  /* 0x0000940002041a11 */ /* 0x040fe600078808ff */
[----:B------:R-:W-:Y:S02]  /*7460*/  @P1 IMAD.IADD R0, R3, 0x1, R0 ;  /* 0x0000000103001824 */ /* 0x000fe400078e0200 */
[----:B------:R-:W-:Y:S03]  /*7470*/  @P0 IMAD.MOV.U32 R3, RZ, RZ, R108 ;  /* 0x000000ffff030224 */ /* 0x000fe600078e006c */
[----:B------:R-:W-:Y:S01]  /*7480*/  @P1 LEA.HI.X R5, R2, c[0x0][0x254], R0, 0x1, P4 ;  /* 0x0000950002051a11 */ /* 0x000fe200020f0c00 */
[----:B------:R-:W-:Y:S01]  /*7490*/  @P0 IMAD R0, R15, c[0x0][0x258], RZ ;  /* 0x000096000f000a24 */ /* 0x000fe200078e02ff */
[----:B------:R-:W-:Y:S03]  /*74a0*/  @P0 MOV R2, R98 ;  /* 0x0000006200020202 */ /* 0x000fe60000000f00 */
[C---:B------:R-:W-:Y:S02]  /*74b0*/  @P0 IMAD R0, R13.reuse, c[0x0][0x25c], R0 ;  /* 0x000097000d000a24 */ /* 0x040fe400078e0200 */
[----:B------:R-:W-:Y:S01]  /*74c0*/  @P0 IMAD.WIDE.U32 R2, R13, c[0x0][0x258], R2 ;  /* 0x000096000d020a25 */ /* 0x000fe200078e0002 */
[----:B------:R-:W-:Y:S04]  /*74d0*/  IADD3 R13, -R95, R89, RZ ;  /* 0x000000595f0d7210 */ /* 0x000fe80007ffe1ff */
[C---:B------:R-:W-:Y:S02]  /*74e0*/  @P0 LEA R6, P4, R2.reuse, c[0x0][0x250], 0x1 ;  /* 0x0000940002060a11 */ /* 0x040fe400078808ff */
[----:B------:R-:W-:Y:S04]  /*74f0*/  @P0 IADD3 R0, R3, R0, RZ ;  /* 0x0000000003000210 */ /* 0x000fe80007ffe0ff */
[----:B------:R-:W-:Y:S01]  /*7500*/  @P0 LEA.HI.X R7, R2, c[0x0][0x254], R0, 0x1, P4 ;  /* 0x0000950002070a11 */ /* 0x000fe200020f0c00 */
[----:B------:R-:W-:Y:S01]  /*7510*/  IMAD R0, R115, c[0x0][0x208], RZ ;  /* 0x0000820073007a24 */ /* 0x000fe200078e02ff */
[----:B------:R-:W-:Y:S01]  /*7520*/  ISETP.NE.AND P4, PT, R145, RZ, PT ;  /* 0x000000ff9100720c */ /* 0x000fe20003f85270 */
[C---:B------:R-:W-:Y:S04]  /*7530*/  IMAD.WIDE.U32 R2, R96.reuse, c[0x0][0x208], RZ ;  /* 0x0000820060027a25 */ /* 0x040fe800078e00ff */
[----:B------:R-:W-:Y:S04]  /*7540*/  IMAD R0, R96, c[0x0][0x20c], R0 ;  /* 0x0000830060007a24 */ /* 0x000fe800078e0200 */
[----:B------:R-:W-:Y:S04]  /*7550*/  IMAD.IADD R3, R3, 0x1, R0 ;  /* 0x0000000103037824 */ /* 0x000fe800078e0200 */
[----:B------:R-:W-:Y:S01]  /*7560*/  @!PT LDS RZ, [RZ] ;  /* 0x00000000fffff984 */ /* 0x000fe20000000800 */
[----:B------:R-:W-:Y:S01]  /*7570*/  @!PT LDS RZ, [RZ] ;  /* 0x00000000fffff984 */ /* 0x000fe20000000800 */
[----:B------:R-:W-:Y:S01]  /*7580*/  @!PT LDS RZ, [RZ] ;  /* 0x00000000fffff984 */ /* 0x000fe20000000800 */
[----:B------:R1:W-:Y:S01]  /*7590*/  @P3 LDGSTS.E.BYPASS.LTC128B.128 [R77+0x100], [R10.64], !P4 ;  /* 0x001000000a4d3fae */ /* 0x0003e2000e101d56 */
[----:B------:R-:W-:Y:S03]  /*75a0*/  IMAD.WIDE.U32 R2, R94, c[0x0][0x218], R2 ;  /* 0x000086005e027a25 */ /* 0x000fe600078e0002 */
[----:B------:R1:W-:Y:S04]  /*75b0*/  @P3 LDGSTS.E.BYPASS.LTC128B.128 [R77+0x4100], [R10.64+0x80], !P6 ;  /* 0x041000800a4d3fae */ /* 0x0003e8000f101d56 */
[----:B------:R1:W-:Y:S04]  /*75c0*/  @P2 LDGSTS.E.BYPASS.LTC128B.128 [R77+0x1100], [R8.64], !P4 ;  /* 0x01100000084d2fae */ /* 0x0003e8000e101d56 */
[----:B------:R1:W-:Y:S04]  /*75d0*/  @P2 LDGSTS.E.BYPASS.LTC128B.128 [R77+0x5100], [R8.64+0x80], !P6 ;  /* 0x05100080084d2fae */ /* 0x0003e8000f101d56 */
[----:B------:R3:W-:Y:S04]  /*75e0*/  @P1 LDGSTS.E.BYPASS.LTC128B.128 [R77+0x2100], [R4.64], !P4 ;  /* 0x02100000044d1fae */ /* 0x0007e8000e101d56 */
[----:B------:R3:W-:Y:S04]  /*75f0*/  @P1 LDGSTS.E.BYPASS.LTC128B.128 [R77+0x6100], [R4.64+0x80], !P6 ;  /* 0x06100080044d1fae */ /* 0x0007e8000f101d56 */
[----:B------:R1:W-:Y:S04]  /*7600*/  @P0 LDGSTS.E.BYPASS.LTC128B.128 [R77+0x3100], [R6.64], !P4 ;  /* 0x03100000064d0fae */ /* 0x0003e8000e101d56 */
[----:B------:R1:W-:Y:S01]  /*7610*/  @P0 LDGSTS.E.BYPASS.LTC128B.128 [R77+0x7100], [R6.64+0x80], !P6 ;  /* 0x07100080064d0fae */ /* 0x0003e2000f101d56 */
[----:B------:R-:W-:Y:S03]  /*7620*/  IADD3 R0, P0, R2, UR36, RZ ;  /* 0x0000002402007c10 */ /* 0x000fe6000ff1e0ff */
[----:B------:R-:W0:Y:S01]  /*7630*/  LDGDEPBAR ;  /* 0x00000000000079af */ /* 0x000e220000000000 */
[----:B---3--:R-:W-:Y:S04]  /*7640*/  IMAD R4, R116, c[0x0][0x218], RZ ;  /* 0x0000860074047a24 */ /* 0x008fe800078e02ff */
[----:B------:R-:W-:Y:S05]  /*7650*/  IMAD R4, R94, c[0x0][0x21c], R4 ;  /* 0x000087005e047a24 */ /* 0x000fea00078e0204 */
[----:B------:R-:W-:Y:S01]  /*7660*/  IADD3.X R2, R3, UR34, R4, P0, !PT ;  /* 0x0000002203027c10 */ /* 0x000fe200087fe404 */
[----:B------:R-:W-:Y:S04]  /*7670*/  DEPBAR.LE SB0, 0x0 ;  /* 0x000080000000791a */ /* 0x000fe80000000000 */
[----:B------:R-:W-:Y:S01]  /*7680*/  BAR.SYNC.DEFER_BLOCKING 0x0 ;  /* 0x0000000000007b1d */ /* 0x000fe20000010000 */
[C---:B------:R-:W-:Y:S04]  /*7690*/  LEA R14, P0, R0.reuse, c[0x0][0x1f8], 0x1 ;  /* 0x00007e00000e7a11 */ /* 0x040fe800078008ff */
[----:B------:R-:W-:Y:S02]  /*76a0*/  LEA.HI.X R12, R0, c[0x0][0x1fc], R2, 0x1, P0 ;  /* 0x00007f00000c7a11 */ /* 0x000fe400000f0c02 */
[----:B------:R1:W3:Y:S01]  /*76b0*/  SHFL.IDX PT, R2, R14, RZ, 0x181f ;  /* 0x00181fff0e027589 */ /* 0x0002e200000e0000 */
[----:B------:R-:W-:Y:S03]  /*76c0*/  ISETP.GE.AND P0, PT, R13, 0x1, PT ;  /* 0x000000010d00780c */ /* 0x000fe60003f06270 */
[----:B------:R1:W4:Y:S10]  /*76d0*/  SHFL.IDX PT, R0, R12, RZ, 0x181f ;  /* 0x00181fff0c007589 */ /* 0x00033400000e0000 */
[----:B------:R-:W-:-:S05]  /*76e0*/  @!P0 BRA `(.L_x_634) ;  /* 0x000000a000008947 */ /* 0x000fca0003800000 */
[----:B-1----:R-:W1:Y:S01]  /*76f0*/  @!P5 LDS.128 R8, [R77+0x100] ;  /* 0x000100004d08d984 */ /* 0x002e620000000c00 */
[C---:B---3--:R-:W-:Y:S04]  /*7700*/  @!P5 LEA R4, P0, R20.reuse, R2, 0x1 ;  /* 0x000000021404d211 */ /* 0x048fe800078008ff */
[----:B----4-:R-:W-:Y:S02]  /*7710*/  @!P5 LEA.HI.X R5, R20, R0, R21, 0x1, P0 ;  /* 0x000000001405d211 */ /* 0x010fe400000f0c15 */
[----:B------:R-:W-:Y:S11]  /*7720*/  ISETP.GE.AND P0, PT, R91, c[0x0][0x1d4], PT ;  /* 0x000075005b007a0c */ /* 0x000ff60003f06270 */
[----:B------:R-:W-:Y:S02]  /*7730*/  @!UPT UIADD3 URZ, URZ, URZ, URZ ;  /* 0x0000003f3f3ff290 */ /* 0x000fe4000fffe03f */
[C---:B------:R-:W-:Y:S04]  /*7740*/  @!P0 LEA R2, P1, R82.reuse, R2, 0x1 ;  /* 0x0000000252028211 */ /* 0x040fe800078208ff */
[----:B------:R-:W-:Y:S01]  /*7750*/  @!P0 LEA.HI.X R3, R82, R0, R92, 0x1, P1 ;  /* 0x0000000052038211 */ /* 0x000fe200008f0c5c */
[----:B-1----:R-:W-:Y:S04]  /*7760*/  @!P5 ST.E.128 [R4.64], R8 ;  /* 0x000000080400d985 */ /* 0x002fe8000c101d16 */
[----:B------:R-:W1:Y:S04]  /*7770*/  @!P0 LDS.128 R4, [R77+0x4100] ;  /* 0x004100004d048984 */ /* 0x000e680000000c00 */
[----:B-1----:R1:W-:Y:S02]  /*7780*/  @!P0 ST.E.128 [R2.64], R4 ;  /* 0x0000000402008985 */ /* 0x0023e4000c101d16 */
.L_x_634:
[----:B------:R-:W-:Y:S05]  /*7790*/  BSYNC B0 ;  /* 0x0000000000007941 */ /* 0x000fea0003800000 */
.L_x_633:
[----:B----4-:R4:W1:Y:S01]  /*77a0*/  SHFL.IDX PT, R0, R12, 0x1, 0x181f ;  /* 0x00381f000c007f89 */ /* 0x01086200000e0000 */
[----:B------:R-:W-:Y:S01]  /*77b0*/  ISETP.GE.AND P0, PT, R13, 0x21, PT ;  /* 0x000000210d00780c */ /* 0x000fe20003f06270 */
[----:B------:R-:W-:Y:S02]  /*77c0*/  BSSY B0, `(.L_x_635) ;  /* 0x000000d000007945 */ /* 0x000fe40003800000 */
[----:B-1-3--:R4:W1:Y:S10]  /*77d0*/  SHFL.IDX PT, R2, R14, 0x1, 0x181f ;  /* 0x00381f000e027f89 */ /* 0x00a87400000e0000 */
[----:B------:R-:W-:-:S05]  /*77e0*/  @!P0 BRA `(.L_x_636) ;  /* 0x000000a000008947 */ /* 0x000fca0003800000 */
[----:B------:R-:W3:Y:S01]  /*77f0*/  @!P5 LDS.128 R8, [R77+0x1100] ;  /* 0x001100004d08d984 */ /* 0x000ee20000000c00 */
[C---:B-1----:R-:W-:Y:S04]  /*7800*/  @!P5 LEA R4, P0, R20.reuse, R2, 0x1 ;  /* 0x000000021404d211 */ /* 0x042fe800078008ff */
[----:B------:R-:W-:Y:S02]  /*7810*/  @!P5 LEA.HI.X R5, R20, R0, R21, 0x1, P0 ;  /* 0x000000001405d211 */ /* 0x000fe400000f0c15 */
[----:B------:R-:W-:Y:S11]  /*7820*/  ISETP.GE.AND P0, PT, R91, c[0x0][0x1d4], PT ;  /* 0x000075005b007a0c */ /* 0x000ff60003f06270 */
[----:B------:R-:W-:Y:S02]  /*7830*/  @!UPT UIADD3 URZ, URZ, URZ, URZ ;  /* 0x0000003f3f3ff290 */ /* 0x000fe4000fffe03f */
[C---:B------:R-:W-:Y:S04]  /*7840*/  @!P0 LEA R2, P1, R82.reuse, R2, 0x1 ;  /* 0x0000000252028211 */ /* 0x040fe800078208ff */
[----:B------:R-:W-:Y:S01]  /*7850*/  @!P0 LEA.HI.X R3, R82, R0, R92, 0x1, P1 ;  /* 0x0000000052038211 */ /* 0x000fe200008f0c5c */
[----:B---3--:R-:W-:Y:S04]  /*7860*/  @!P5 ST.E.128 [R4.64], R8 ;  /* 0x000000080400d985 */ /* 0x008fe8000c101d16 */
[----:B------:R-:W1:Y:S04]  /*7870*/  @!P0 LDS.128 R4, [R77+0x5100] ;  /* 0x005100004d048984 */ /* 0x000e680000000c00 */
[----:B-1----:R1:W-:Y:S02]  /*7880*/  @!P0 ST.E.128 [R2.64], R4 ;  /* 0x0000000402008985 */ /* 0x0023e4000c101d16 */
.L_x_636:
[----:B------:R-:W-:Y:S05]  /*7890*/  BSYNC B0 ;  /* 0x0000000000007941 */ /* 0x000fea0003800000 */
.L_x_635:
[----:B------:R3:W2:Y:S01]  /*78a0*/  SHFL.IDX PT, R0, R12, 0x2, 0x181f ;  /* 0x00581f000c007f89 */ /* 0x0006a200000e0000 */
[----:B------:R-:W-:Y:S01]  /*78b0*/  ISETP.GE.AND P0, PT, R13, 0x41, PT ;  /* 0x000000410d00780c */ /* 0x000fe20003f06270 */
[----:B------:R-:W-:Y:S02]  /*78c0*/  BSSY B0, `(.L_x_637) ;  /* 0x000000d000007945 */ /* 0x000fe40003800000 */
[----:B-1----:R3:W1:Y:S10]  /*78d0*/  SHFL.IDX PT, R2, R14, 0x2, 0x181f ;  /* 0x00581f000e027f89 */ /* 0x00267400000e0000 */
[----:B------:R-:W-:-:S05]  /*78e0*/  @!P0 BRA `(.L_x_638) ;  /* 0x000000a000008947 */ /* 0x000fca0003800000 */
[----:B------:R-:W5:Y:S01]  /*78f0*/  @!P5 LDS.128 R8, [R77+0x2100] ;  /* 0x002100004d08d984 */ /* 0x000f620000000c00 */
[C---:B-1----:R-:W-:Y:S04]  /*7900*/  @!P5 LEA R4, P0, R20.reuse, R2, 0x1 ;  /* 0x000000021404d211 */ /* 0x042fe800078008ff */
[----:B--2---:R-:W-:Y:S02]  /*7910*/  @!P5 LEA.HI.X R5, R20, R0, R21, 0x1, P0 ;  /* 0x000000001405d211 */ /* 0x004fe400000f0c15 */
[----:B------:R-:W-:Y:S11]  /*7920*/  ISETP.GE.AND P0, PT, R91, c[0x0][0x1d4], PT ;  /* 0x000075005b007a0c */ /* 0x000ff60003f06270 */
[----:B------:R-:W-:Y:S02]  /*7930*/  @!UPT UIADD3 URZ, URZ, URZ, URZ ;  /* 0x0000003f3f3ff290 */ /* 0x000fe4000fffe03f */
[C---:B------:R-:W-:Y:S04]  /*7940*/  @!P0 LEA R2, P1, R82.reuse, R2, 0x1 ;  /* 0x0000000252028211 */ /* 0x040fe800078208ff */
[----:B------:R-:W-:Y:S01]  /*7950*/  @!P0 LEA.HI.X R3, R82, R0, R92, 0x1, P1 ;  /* 0x0000000052038211 */ /* 0x000fe200008f0c5c */
[----:B-----5:R-:W-:Y:S04]  /*7960*/  @!P5 ST.E.128 [R4.64], R8 ;  /* 0x000000080400d985 */ /* 0x020fe8000c101d16 */
[----:B------:R-:W1:Y:S04]  /*7970*/  @!P0 LDS.128 R4, [R77+0x6100] ;  /* 0x006100004d048984 */ /* 0x000e680000000c00 */
[----:B-1----:R1:W-:Y:S02]  /*7980*/  @!P0 ST.E.128 [R2.64], R4 ;  /* 0x0000000402008985 */ /* 0x0023e4000c101d16 */
.L_x_638:
[----:B------:R-:W-:Y:S05]  /*7990*/  BSYNC B0 ;  /* 0x0000000000007941 */ /* 0x000fea0003800000 */
.L_x_637:
[----:B--2---:R2:W3:Y:S01]  /*79a0*/  SHFL.IDX PT, R0, R12, 0x3, 0x181f ;  /* 0x00781f000c007f89 */ /* 0x0044e200000e0000 */
[----:B------:R-:W-:Y:S01]  /*79b0*/  ISETP.GE.AND P0, PT, R13, 0x61, PT ;  /* 0x000000610d00780c */ /* 0x000fe20003f06270 */
[----:B------:R-:W-:Y:S02]  /*79c0*/  BSSY B0, `(.L_x_639) ;  /* 0x000000d000007945 */ /* 0x000fe40003800000 */
[----:B-1----:R2:W1:Y:S10]  /*79d0*/  SHFL.IDX PT, R2, R14, 0x3, 0x181f ;  /* 0x00781f000e027f89 */ /* 0x00247400000e0000 */
[----:B------:R-:W-:-:S05]  /*79e0*/  @!P0 BRA `(.L_x_640) ;  /* 0x000000a000008947 */ /* 0x000fca0003800000 */
[----:B------:R-:W5:Y:S01]  /*79f0*/  @!P5 LDS.128 R8, [R77+0x3100] ;  /* 0x003100004d08d984 */ /* 0x000f620000000c00 */
[C---:B-1----:R-:W-:Y:S04]  /*7a00*/  @!P5 LEA R4, P0, R20.reuse, R2, 0x1 ;  /* 0x000000021404d211 */ /* 0x042fe800078008ff */
[----:B---3--:R-:W-:Y:S02]  /*7a10*/  @!P5 LEA.HI.X R5, R20, R0, R21, 0x1, P0 ;  /* 0x000000001405d211 */ /* 0x008fe400000f0c15 */
[----:B------:R-:W-:Y:S11]  /*7a20*/  ISETP.GE.AND P0, PT, R91, c[0x0][0x1d4], PT ;  /* 0x000075005b007a0c */ /* 0x000ff60003f06270 */
[----:B------:R-:W-:Y:S02]  /*7a30*/  @!UPT UIADD3 URZ, URZ, URZ, URZ ;  /* 0x0000003f3f3ff290 */ /* 0x000fe4000fffe03f */
[C---:B------:R-:W-:Y:S04]  /*7a40*/  @!P0 LEA R2, P1, R82.reuse, R2, 0x1 ;  /* 0x0000000252028211 */ /* 0x040fe800078208ff */
[----:B------:R-:W-:Y:S01]  /*7a50*/  @!P0 LEA.HI.X R3, R82, R0, R92, 0x1, P1 ;  /* 0x0000000052038211 */ /* 0x000fe200008f0c5c */
[----:B-----5:R-:W-:Y:S04]  /*7a60*/  @!P5 ST.E.128 [R4.64], R8 ;  /* 0x000000080400d985 */ /* 0x020fe8000c101d16 */
[----:B------:R-:W1:Y:S04]  /*7a70*/  @!P0 LDS.128 R4, [R77+0x7100] ;  /* 0x007100004d048984 */ /* 0x000e680000000c00 */
[----:B-1----:R1:W-:Y:S02]  /*7a80*/  @!P0 ST.E.128 [R2.64], R4 ;  /* 0x0000000402008985 */ /* 0x0023e4000c101d16 */
.L_x_640:
[----:B------:R-:W-:Y:S05]  /*7a90*/  BSYNC B0 ;  /* 0x0000000000007941 */ /* 0x000fea0003800000 */
.L_x_639:
[C---:B------:R-:W-:Y:S02]  /*7aa0*/  ISETP.GT.AND P0, PT, R90.reuse, UR8, PT ;  /* 0x000000085a007c0c */ /* 0x040fe4000bf04270 */
[----:B------:R-:W-:Y:S11]  /*7ab0*/  IADD3 R90, R90, -0x1, RZ ;  /* 0xffffffff5a5a7810 */ /* 0x000ff60007ffe0ff */
[----:B-1----:R-:W-:Y:S01]  /*7ac0*/  @P0 SHF.R.S32.HI R2, RZ, 0x1f, R90 ;  /* 0x0000001fff020819 */ /* 0x002fe2000001145a */
[----:B---3--:R-:W-:Y:S02]  /*7ad0*/  @P0 IMAD R0, R165, R90, RZ ;  /* 0x0000005aa5000224 */ /* 0x008fe400078e02ff */
[----:B------:R-:W-:Y:S02]  /*7ae0*/  @P0 IMAD.MOV.U32 R4, RZ, RZ, R130 ;  /* 0x000000ffff040224 */ /* 0x000fe400078e0082 */
[----:B------:R-:W-:Y:S02]  /*7af0*/  @P0 IMAD.MOV.U32 R5, RZ, RZ, R127 ;  /* 0x000000ffff050224 */ /* 0x000fe400078e007f */
[-C--:B------:R-:W-:Y:S02]  /*7b00*/  @P0 IMAD R0, R2, R173.reuse, R0 ;  /* 0x000000ad02000224 */ /* 0x080fe400078e0200 */
[----:B------:R-:W-:Y:S04]  /*7b10*/  @P0 IMAD.WIDE.U32 R4, R90, R173, R4 ;  /* 0x000000ad5a040225 */ /* 0x000fe800078e0004 */
[----:B------:R-:W-:Y:S01]  /*7b20*/  @P0 IMAD.IADD R0, R5, 0x1, R0 ;  /* 0x0000000105000824 */ /* 0x000fe200078e0200 */
[C---:B------:R-:W-:Y:S04]  /*7b30*/  @P0 LEA R2, P1, R4.reuse, c[0x0][0x220], 0x1 ;  /* 0x0000880004020a11 */ /* 0x040fe800078208ff */
[----:B------:R-:W-:Y:S02]  /*7b40*/  @P0 LEA.HI.X R3, R4, c[0x0][0x224], R0, 0x1, P1 ;  /* 0x0000890004030a11 */ /* 0x000fe400008f0c00 */
[----:B--2-4-:R-:W-:Y:S03]  /*7b50*/  @P0 IADD3 R14, P2, P1, R148, 0x80, R2 ;  /* 0x00000080940e0810 */ /* 0x014fe6000795e002 */
        /* <DEDUP_REMOVED lines=8> */
[CC--:B------:R-:W-:Y:S04]  /*7be0*/  @P0 IADD3 R4, P1, R6.reuse, R148.reuse, RZ ;  /* 0x0000009406040210 */ /* 0x0c0fe80007f3e0ff */
[----:B------:R1:W-:Y:S01]  /*7bf0*/  @P0 LDGSTS.E.BYPASS.LTC128B.128 [R77+0x9100], [R6.64], !P4 ;  /* 0x09100000064d0fae */ /* 0x0003e2000e101d56 */
[C---:B------:R-:W-:Y:S01]  /*7c00*/  @P0 IMAD.X R5, R7.reuse, 0x1, R146, P1 ;  /* 0x0000000107050824 */ /* 0x040fe200008e0692 */
[-C--:B------:R-:W-:Y:S02]  /*7c10*/  @P0 IADD3 R12, P1, R6, R123.reuse, RZ ;  /* 0x0000007b060c0210 */ /* 0x080fe40007f3e0ff */
        /* <DEDUP_REMOVED lines=13> */
.L_x_594:
[----:B-12---:R-:W-:Y:S01]  /*7cf0*/  UIADD3 UR6, UR14, 0x7f, URZ ;  /* 0x0000007f0e067890 */ /* 0x006fe2000fffe03f */
[----:B------:R-:W-:Y:S01]  /*7d00*/  PLOP3.LUT P2, PT, PT, PT, PT, 0x80, 0x0 ;  /* 0x000000000000781c */ /* 0x000fe20003f4f070 */
[----:B------:R-:W-:Y:S01]  /*7d10*/  ULDC.64 UR4, c[0x0][0x2c8] ;  /* 0x0000b20000047ab9 */ /* 0x000fe20000000a00 */
[----:B------:R-:W-:Y:S01]  /*7d20*/  CS2R R10, SRZ ;  /* 0x00000000000a7805 */ /* 0x000fe2000001ff00 */
[----:B------:R-:W-:Y:S01]  /*7d30*/  UIMAD.WIDE.U32 UR18, UR6, UR4, URZ ;  /* 0x00000004061272a5 */ /* 0x000fe2000f8e003f */
[----:B------:R-:W-:Y:S01]  /*7d40*/  IMAD.MOV.U32 R138, RZ, RZ, RZ ;  /* 0x000000ffff8a7224 */ /* 0x000fe200078e00ff */
[----:B------:R-:W-:Y:S01]  /*7d50*/  CS2R R14, SRZ ;  /* 0x00000000000e7805 */ /* 0x000fe2000001ff00 */
[----:B------:R-:W-:Y:S01]  /*7d60*/  IMAD.MOV.U32 R136, RZ, RZ, RZ ;  /* 0x000000ffff887224 */ /* 0x000fe200078e00ff */
[----:B------:R-:W-:Y:S01]  /*7d70*/  @UP2 USHF.R.U32.HI UR6, URZ, UR5, UR19 ;  /* 0x000000053f062299 */ /* 0x000fe20008011613 */
[----:B------:R-:W-:Y:S01]  /*7d80*/  MOV R134, RZ ;  /* 0x000000ff00867202 */ /* 0x000fe20000000f00 */
[----:B-----5:R-:W-:Y:S01]  /*7d90*/  CS2R R8, SRZ ;  /* 0x0000000000087805 */ /* 0x020fe2000001ff00 */
[----:B------:R-:W-:Y:S01]  /*7da0*/  IMAD.MOV.U32 R132, RZ, RZ, RZ ;  /* 0x000000ffff847224 */ /* 0x000fe200078e00ff */
[----:B------:R-:W-:Y:S01]  /*7db0*/  UIADD3 UR6, UR9, UR6, URZ ;  /* 0x0000000609067290 */ /* 0x000fe2000fffe03f */
[----:B------:R-:W-:Y:S01]  /*7dc0*/  MOV R130, RZ ;  /* 0x000000ff00827202 */ /* 0x000fe20000000f00 */
[----:B------:R-:W-:Y:S01]  /*7dd0*/  CS2R R12, SRZ ;  /* 0x00000000000c7805 */ /* 0x000fe2000001ff00 */
[----:B------:R-:W-:Y:S01]  /*7de0*/  IMAD.MOV.U32 R128, RZ, RZ, RZ ;  /* 0x000000ffff807224 */ /* 0x000fe200078e00ff */
[----:B------:R-:W-:Y:S01]  /*7df0*/  USHF.R.S32.HI UR4, URZ, 0x1f, UR6 ;  /* 0x0000001f3f047899 */ /* 0x000fe20008011406 */
[----:B------:R-:W-:Y:S01]  /*7e00*/  MOV R126, RZ ;  /* 0x000000ff007e7202 */ /* 0x000fe20000000f00 */
[----:B------:R-:W-:Y:S01]  /*7e10*/  CS2R R16, SRZ ;  /* 0x0000000000107805 */ /* 0x000fe2000001ff00 */
[----:B------:R-:W-:Y:S01]  /*7e20*/  IMAD.MOV.U32 R124, RZ, RZ, RZ ;  /* 0x000000ffff7c7224 */ /* 0x000fe200078e00ff */
[----:B------:R-:W-:Y:S01]  /*7e30*/  ULEA.HI UR4, UR4, UR6, URZ, 0x7 ;  /* 0x0000000604047291 */ /* 0x000fe2000f8f383f */
[----:B------:R-:W-:Y:S01]  /*7e40*/  MOV R122, RZ ;  /* 0x000000ff007a7202 */ /* 0x000fe20000000f00 */
[----:B------:R-:W-:Y:S01]  /*7e50*/  CS2R R18, SRZ ;  /* 0x0000000000127805 */ /* 0x000fe2000001ff00 */
[----:B------:R-:W-:Y:S01]  /*7e60*/  IMAD.MOV.U32 R120, RZ, RZ, RZ ;  /* 0x000000ffff787224 */ /* 0x000fe200078e00ff */
[----:B------:R-:W-:Y:S01]  /*7e70*/  USHF.R.S32.HI UR4, URZ, 0x7, UR4 ;  /* 0x000000073f047899 */ /* 0x000fe20008011404 */
[----:B------:R-:W-:Y:S01]  /*7e80*/  MOV R118, RZ ;  /* 0x000000ff00767202 */ /* 0x000fe20000000f00 */
[----:B------:R-:W-:Y:S01]  /*7e90*/  CS2R R20, SRZ ;  /* 0x0000000000147805 */ /* 0x000fe2000001ff00 */
[----:B------:R-:W-:Y:S01]  /*7ea0*/  IMAD.MOV.U32 R116, RZ, RZ, RZ ;  /* 0x000000ffff747224 */ /* 0x000fe200078e00ff */
[----:B------:R-:W-:Y:S01]  /*7eb0*/  UISETP.LT.AND UP0, UPT, UR10, UR4, UPT ;  /* 0x000000040a00728c */ /* 0x000fe2000bf01270 */
[----:B------:R-:W-:Y:S01]  /*7ec0*/  CS2R R114, SRZ ;  /* 0x0000000000727805 */ /* 0x000fe2000001ff00 */
[----:B------:R-:W-:Y:S01]  /*7ed0*/  MOV R112, RZ ;  /* 0x000000ff00707202 */ /* 0x000fe20000000f00 */
[----:B------:R-:W-:Y:S01]  /*7ee0*/  CS2R R110, SRZ ;  /* 0x00000000006e7805 */ /* 0x000fe2000001ff00 */
[----:B------:R-:W-:Y:S01]  /*7ef0*/  USEL UR10, UR10, UR4, UP0 ;  /* 0x000000040a0a7287 */ /* 0x000fe20008000000 */
[----:B------:R-:W-:Y:S01]  /*7f00*/  IMAD.MOV.U32 R23, RZ, RZ, RZ ;  /* 0x000000ffff177224 */ /* 0x000fe200078e00ff */
[----:B------:R-:W-:Y:S01]  /*7f10*/  MOV R108, RZ ;  /* 0x000000ff006c7202 */ /* 0x000fe20000000f00 */
[----:B------:R-:W-:Y:S01]  /*7f20*/  CS2R R106, SRZ ;  /* 0x00000000006a7805 */ /* 0x000fe2000001ff00 */
[----:B------:R-:W-:Y:S01]  /*7f30*/  UISETP.GE.AND UP0, UPT, UR10, 0x1, UPT ;  /* 0x000000010a00788c */ /* 0x000fe2000bf06270 */
[----:B------:R-:W-:Y:S01]  /*7f40*/  CS2R R24, SRZ ;  /* 0x0000000000187805 */ /* 0x000fe2000001ff00 */
[----:B------:R-:W-:Y:S01]  /*7f50*/  IMAD.MOV.U32 R104, RZ, RZ, RZ ;  /* 0x000000ffff687224 */ /* 0x000fe200078e00ff */
[----:B------:R-:W-:Y:S01]  /*7f60*/  CS2R R102, SRZ ;  /* 0x0000000000667805 */ /* 0x000fe2000001ff00 */
[----:B------:R-:W-:Y:S01]  /*7f70*/  MOV R100, RZ ;  /* 0x000000ff00647202 */ /* 0x000fe20000000f00 */
[----:B------:R-:W-:Y:S01]  /*7f80*/  CS2R R98, SRZ ;  /* 0x0000000000627805 */ /* 0x000fe2000001ff00 */
[----:B------:R-:W-:Y:S01]  /*7f90*/  PLOP3.LUT P0, PT, PT, PT, UP0, 0x80, 0x0 ;  /* 0x000000000000781c */ /* 0x000fe20003f0f008 */
[----:B------:R-:W-:Y:S01]  /*7fa0*/  CS2R R26, SRZ ;  /* 0x00000000001a7805 */ /* 0x000fe2000001ff00 */
[----:B------:R-:W-:Y:S01]  /*7fb0*/  IMAD.MOV.U32 R96, RZ, RZ, RZ ;  /* 0x000000ffff607224 */ /* 0x000fe200078e00ff */
[----:B------:R-:W-:Y:S01]  /*7fc0*/  CS2R R94, SRZ ;  /* 0x00000000005e7805 */ /* 0x000fe2000001ff00 */
[----:B------:R-:W-:Y:S01]  /*7fd0*/  CS2R R92, SRZ ;  /* 0x00000000005c7805 */ /* 0x000fe2000001ff00 */
[----:B------:R-:W-:Y:S01]  /*7fe0*/  CS2R R90, SRZ ;  /* 0x00000000005a7805 */ /* 0x000fe2000001ff00 */
[----:B------:R-:W-:Y:S01]  /*7ff0*/  MOV R88, RZ ;  /* 0x000000ff00587202 */ /* 0x000fe20000000f00 */
[----:B------:R-:W-:Y:S01]  /*8000*/  CS2R R86, SRZ ;  /* 0x0000000000567805 */ /* 0x000fe2000001ff00 */
[----:B------:R-:W-:Y:S01]  /*8010*/  CS2R R84, SRZ ;  /* 0x0000000000547805 */ /* 0x000fe2000001ff00 */
[----:B------:R-:W-:Y:S01]  /*8020*/  CS2R R82, SRZ ;  /* 0x0000000000527805 */ /* 0x000fe2000001ff00 */
[----:B------:R-:W-:Y:S01]  /*8030*/  IMAD.MOV.U32 R7, RZ, RZ, RZ ;  /* 0x000000ffff077224 */ /* 0x000fe200078e00ff */
[----:B------:R-:W-:Y:S01]  /*8040*/  MOV R80, RZ ;  /* 0x000000ff00507202 */ /* 0x000fe20000000f00 */
[----:B------:R-:W-:Y:S01]  /*8050*/  CS2R R78, SRZ ;  /* 0x00000000004e7805 */ /* 0x000fe2000001ff00 */
[----:B------:R-:W-:Y:S01]  /*8060*/  IMAD.MOV.U32 R76, RZ, RZ, RZ ;  /* 0x000000ffff4c7224 */ /* 0x000fe200078e00ff */
[----:B------:R-:W-:Y:S01]  /*8070*/  CS2R R30, SRZ ;  /* 0x00000000001e7805 */ /* 0x000fe2000001ff00 */
        /* <DEDUP_REMOVED lines=11> */
[----:B------:R-:W-:Y:S01]  /*8130*/  IMAD.MOV.U32 R172, RZ, RZ, c[0x0][0x2b8] ;  /* 0x0000ae00ffac7624 */ /* 0x000fe200078e00ff */
[----:B------:R-:W-:Y:S02]  /*8140*/  ULDC.64 UR4, c[0x0][0x2b0] ;  /* 0x0000ac0000047ab9 */ /* 0x000fe40000000a00 */
[----:B------:R1:W2:Y:S01]  /*8150*/  @P0 LDG.E R0, [R2.64] ;  /* 0x0000001602000981 */ /* 0x0002a2000c1e1900 */
[----:B------:R-:W-:-:S03]  /*8160*/  IMAD.MOV.U32 R245, RZ, RZ, RZ ;  /* 0x000000fffff57224 */ /* 0x000fc600078e00ff */
[----:B------:R-:W-:Y:S01]  /*8170*/  BAR.SYNC.DEFER_BLOCKING 0x0 ;  /* 0x0000000000007b1d */ /* 0x000fe20000010000 */
[----:B------:R-:W-:Y:S02]  /*8180*/  ISETP.NE.AND P1, PT, R172, 0x1, PT ;  /* 0x00000001ac00780c */ /* 0x000fe40003f25270 */
[----:B-1----:R-:W-:-:S04]  /*8190*/  LEA.HI R2, R183, R174, RZ, 0x3 ;  /* 0x000000aeb7027211 */ /* 0x002fc800078f18ff */
[----:B------:R-:W-:Y:S01]  /*81a0*/  SHF.R.S32.HI R68, RZ, 0x3, R2 ;  /* 0x00000003ff447819 */ /* 0x000fe20000011402 */
[----:B--2---:R1:W2:Y:S02]  /*81b0*/  @P0 R2UR UR7, R0 ;  /* 0x00000000000703c2 */ /* 0x0042a400000e0000 */
[----:B--2---:R-:W-:Y:S02]  /*81c0*/  @!UP0 UMOV UR7, UR21 ;  /* 0x0000001500078c82 */ /* 0x004fe40008000000 */
[----:B------:R-:W-:Y:S02]  /*81d0*/  USHF.R.S32.HI UR6, URZ, 0x1f, UR7 ;  /* 0x0000001f3f067899 */ /* 0x000fe40008011407 */
[----:B------:R-:W-:Y:S02]  /*81e0*/  UIMAD.WIDE.U32 UR18, UR7, UR4, URZ ;  /* 0x00000004071272a5 */ /* 0x000fe4000f8e003f */
[----:B------:R-:W-:-:S04]  /*81f0*/  UIMAD UR6, UR6, UR4, URZ ;  /* 0x00000004060672a4 */ /* 0x000fc8000f8e023f */
[----:B------:R-:W-:-:S04]  /*8200*/  UIMAD UR5, UR7, UR5, UR6 ;  /* 0x00000005070572a4 */ /* 0x000fc8000f8e0206 */
[----:B------:R-:W-:Y:S01]  /*8210*/  UIADD3 UR8, UR19, UR5, URZ ;  /* 0x0000000513087290 */ /* 0x000fe2000fffe03f */
[----:B-1----:R-:W-:Y:S01]  /*8220*/  LOP3.LUT R0, R2, 0xfffffff8, RZ, 0xc0, !PT ;  /* 0xfffffff802007812 */ /* 0x002fe200078ec0ff */
[----:B------:R-:W-:Y:S02]  /*8230*/  USHF.R.S32.HI UR6, URZ, 0x1f, UR17 ;  /* 0x0000001f3f067899 */ /* 0x000fe40008011411 */
[----:B------:R-:W-:Y:S02]  /*8240*/  ULDC.64 UR4, c[0x0][0x178] ;  /* 0x00005e0000047ab9 */ /* 0x000fe40000000a00 */
[----:B------:R-:W-:Y:S02]  /*8250*/  IMAD.IADD R50, R174, 0x1, -R0 ;  /* 0x00000001ae327824 */ /* 0x000fe400078e0a00 */
[----:B------:R-:W-:Y:S02]  /*8260*/  IMAD.U32 R0, RZ, RZ, UR10 ;  /* 0x0000000aff007e24 */ /* 0x000fe4000f8e00ff */
[----:B------:R-:W-:-:S04]  /*8270*/  IMAD R169, R50, 0x20, R68 ;  /* 0x0000002032a97824 */ /* 0x000fc800078e0244 */
[----:B------:R-:W-:Y:S01]  /*8280*/  IMAD R0, R0, 0x80, R169 ;  /* 0x0000008000007824 */ /* 0x000fe200078e02a9 */
[----:B------:R-:W-:Y:S02]  /*8290*/  UIMAD UR6, UR6, UR4, URZ ;  /* 0x00000004060672a4 */ /* 0x000fe4000f8e023f */
[----:B------:R-:W-:Y:S01]  /*82a0*/  UIMAD.WIDE.U32 UR24, UR17, UR4, URZ ;  /* 0x00000004111872a5 */ /* 0x000fe2000f8e003f */
[----:B------:R-:W-:Y:S02]  /*82b0*/  IADD3 R4, R169, UR14, RZ ;  /* 0x0000000ea9047c10 */ /* 0x000fe4000fffe0ff */
[----:B------:R-:W-:Y:S01]  /*82c0*/  IADD3 R19, R68, UR14, RZ ;  /* 0x0000000e44137c10 */ /* 0x000fe2000fffe0ff */
[----:B------:R-:W-:Y:S01]  /*82d0*/  IMAD.SHL.U32 R167, R50, 0x8, RZ ;  /* 0x0000000832a77824 */ /* 0x000fe200078e00ff */
[----:B------:R-:W-:Y:S01]  /*82e0*/  IADD3 R0, R0, -0x80, RZ ;  /* 0xffffff8000007810 */ /* 0x000fe20007ffe0ff */
[----:B------:R-:W-:Y:S03]  /*82f0*/  STL [R1+0x2c], R169 ;  /* 0x00002ca901007387 */ /* 0x000fe60000100800 */
[----:B------:R-:W-:-:S02]  /*8300*/  ISETP.GE.AND P0, PT, R0, UR11, PT ;  /* 0x0000000b00007c0c */ /* 0x000fc4000bf06270 */
        /* <DEDUP_REMOVED lines=10> */
[----:B------:R-:W-:Y:S01]  /*83b0*/  UIMAD UR17, UR17, UR5, UR6 ;  /* 0x00000005111172a4 */ /* 0x000fe2000f8e0206 */
[----:B------:R-:W-:Y:S01]  /*83c0*/  PLOP3.LUT P1, PT, PT, PT, UP2, 0x80, 0x0 ;  /* 0x000000000000781c */ /* 0x000fe20003f2f028 */
[----:B------:R-:W-:Y:S01]  /*83d0*/  IMAD.MOV.U32 R0, RZ, RZ, R4 ;  /* 0x000000ffff007224 */ /* 0x000fe200078e0004 */
[----:B------:R-:W-:Y:S01]  /*83e0*/  ULDC.64 UR6, c[0x0][0x348] ;  /* 0x0000d20000067ab9 */ /* 0x000fe20000000a00 */
[----:B------:R-:W-:Y:S01]  /*83f0*/  PLOP3.LUT P0, PT, PT, PT, UP2, 0x80, 0x0 ;  /* 0x000000000000781c */ /* 0x000fe20003f0f028 */
[----:B------:R-:W-:Y:S01]  /*8400*/  UISETP.NE.U32.AND UP0, UPT, URZ, UR6, UPT ;  /* 0x000000063f00728c */ /* 0x000fe2000bf05070 */
[----:B------:R-:W-:Y:S01]  /*8410*/  IADD3 R82, R167, 0x40, RZ ;  /* 0x00000040a7527810 */ /* 0x000fe20007ffe0ff */
[----:B------:R-:W-:Y:S01]  /*8420*/  ULDC.64 UR4, c[0x0][0x1b8] ;  /* 0x00006e0000047ab9 */ /* 0x000fe20000000a00 */
[----:B------:R-:W-:Y:S01]  /*8430*/  STL [R1], R167 ;  /* 0x000000a701007387 */ /* 0x000fe20000100800 */
[----:B------:R-:W-:-:S02]  /*8440*/  UISETP.NE.AND.EX UP0, UPT, URZ, UR7, UPT, UP0 ;  /* 0x000000073f00728c */ /* 0x000fc4000bf05300 */
[----:B------:R-:W-:Y:S02]  /*8450*/  UIADD3 UR25, UR25, UR17, URZ ;  /* 0x0000001119197290 */ /* 0x000fe4000fffe03f */
[----:B------:R-:W-:Y:S02]  /*8460*/  UIMAD UR6, UR12, UR4, URZ ;  /* 0x000000040c0672a4 */ /* 0x000fe4000f8e023f */
[----:B------:R-:W-:Y:S02]  /*8470*/  USHF.R.S32.HI UR7, URZ, 0x1f, UR21 ;  /* 0x0000001f3f077899 */ /* 0x000fe40008011415 */
[----:B------:R-:W-:Y:S02]  /*8480*/  UIMAD UR6, UR13, UR5, UR6 ;  /* 0x000000050d0672a4 */ /* 0x000fe4000f8e0206 */
[----:B------:R-:W-:Y:S02]  /*8490*/  UIMAD.WIDE.U32 UR24, UR13, UR4, UR24 ;  /* 0x000000040d1872a5 */ /* 0x000fe4000f8e0018 */
[----:B------:R-:W-:-:S02]  /*84a0*/  USEL UR7, UR7, URZ, !UP0 ;  /* 0x0000003f07077287 */ /* 0x000fc4000c000000 */
[----:B------:R-:W-:Y:S01]  /*84b0*/  ULDC.64 UR4, c[0x0][0x1c0] ;  /* 0x0000700000047ab9 */ /* 0x000fe20000000a00 */
[----:B-1----:R-:W-:Y:S01]  /*84c0*/  @P1 IMAD.HI.U32 R2, R4, c[0x0][0x2c8], RZ ;  /* 0x0000b20004021a27 */ /* 0x002fe200078e00ff */
[----:B------:R-:W-:Y:S01]  /*84d0*/  USEL UR9, UR21, URZ, !UP0 ;  /* 0x0000003f15097287 */ /* 0x000fe2000c000000 */
[----:B------:R-:W-:Y:S01]  /*84e0*/  ISETP.GE.AND P1, PT, R82, c[0x0][0x198], PT ;  /* 0x0000660052007a0c */ /* 0x000fe20003f26270 */
[----:B------:R-:W-:Y:S02]  /*84f0*/  UIMAD UR7, UR7, UR4, URZ ;  /* 0x00000004070772a4 */ /* 0x000fe4000f8e023f */
        /* <DEDUP_REMOVED lines=8> */
[----:B------:R-:W-:Y:S01]  /*8580*/  IMAD.U32 R3, RZ, RZ, UR25 ;  /* 0x00000019ff037e24 */ /* 0x000fe2000f8e00ff */
[----:B------:R-:W-:Y:S01]  /*8590*/  UIMAD UR17, UR20, UR17, URZ ;  /* 0x00000011141172a4 */ /* 0x000fe2000f8e023f */
[----:B------:R-:W-:Y:S01]  /*85a0*/  IMAD.U32 R2, RZ, RZ, UR24 ;  /* 0x00000018ff027e24 */ /* 0x000fe2000f8e00ff */
[----:B------:R-:W-:Y:S01]  /*85b0*/  ULEA UR24, UR10, 0xffffff80, 0x7 ;  /* 0xffffff800a187891 */ /* 0x000fe2000f8e383f */
[----:B------:R-:W-:Y:S02]  /*85c0*/  IMAD R6, R6, c[0x0][0x1b0], RZ ;  /* 0x00006c0006067a24 */ /* 0x000fe400078e02ff */
[----:B------:R-:W-:Y:S01]  /*85d0*/  IMAD.U32 R3, RZ, RZ, UR5 ;  /* 0x00000005ff037e24 */ /* 0x000fe2000f8e00ff */
[----:B------:R-:W-:Y:S01]  /*85e0*/  ISETP.GE.AND P3, PT, R19, UR17, PT ;  /* 0x0000001113007c0c */ /* 0x000fe2000bf66270 */
[----:B------:R-:W-:Y:S01]  /*85f0*/  IMAD R4, R5, c[0x0][0x2c4], R4 ;  /* 0x0000b10005047a24 */ /* 0x000fe200078e0204 */
[----:B------:R-:W-:Y:S01]  /*8600*/  ULDC.64 UR4, c[0x0][0x1e8] ;  /* 0x00007a0000047ab9 */ /* 0x000fe20000000a00 */
[C---:B------:R-:W-:Y:S01]  /*8610*/  IMAD R5, R0.reuse, c[0x0][0x1b4], R6 ;  /* 0x00006d0000057a24 */ /* 0x040fe200078e0206 */
[----:B------:R-:W-:Y:S01]  /*8620*/  UIMAD.WIDE.U32 UR26, UR13, UR4, URZ ;  /* 0x000000040d1a72a5 */ /* 0x000fe2000f8e003f */
[----:B------:R-:W-:Y:S01]  /*8630*/  IMAD.WIDE.U32 R2, R0, c[0x0][0x1b0], R2 ;  /* 0x00006c0000027a25 */ /* 0x000fe200078e0002 */
[----:B------:R-:W-:Y:S01]  /*8640*/  SHF.R.S32.HI R0, RZ, 0x1f, R4 ;  /* 0x0000001fff007819 */ /* 0x000fe20000011404 */
[----:B------:R-:W-:-:S02]  /*8650*/  UIMAD UR4, UR12, UR4, URZ ;  /* 0x000000040c0472a4 */ /* 0x000fc4000f8e023f */
[----:B------:R-:W-:Y:S01]  /*8660*/  IMAD.IADD R3, R3, 0x1, R5 ;  /* 0x0000000103037824 */ /* 0x000fe200078e0205 */
[----:B------:R-:W-:Y:S01]  /*8670*/  IADD3 R5, R19, 0x20, RZ ;  /* 0x0000002013057810 */ /* 0x000fe20007ffe0ff */
[----:B------:R-:W-:Y:S01]  /*8680*/  IMAD R0, R0, c[0x0][0x1a8], RZ ;  /* 0x00006a0000007a24 */ /* 0x000fe200078e02ff */
[----:B------:R-:W-:Y:S01]  /*8690*/  UIMAD UR4, UR13, UR5, UR4 ;  /* 0x000000050d0472a4 */ /* 0x000fe2000f8e0204 */
[C---:B------:R-:W-:Y:S01]  /*86a0*/  IMAD.WIDE.U32 R2, R4.reuse, c[0x0][0x1a8], R2 ;  /* 0x00006a0004027a25 */ /* 0x040fe200078e0002 */
[----:B------:R-:W-:Y:S01]  /*86b0*/  ISETP.GE.AND P4, PT, R5, UR17, PT ;  /* 0x0000001105007c0c */ /* 0x000fe2000bf86270 */
[----:B------:R-:W-:Y:S02]  /*86c0*/  UIADD3 UR24, UR11, -UR24, URZ ;  /* 0x800000180b187290 */ /* 0x000fe4000fffe03f */
[----:B------:R-:W-:Y:S01]  /*86d0*/  IMAD R6, R4, c[0x0][0x1ac], R0 ;  /* 0x00006b0004067a24 */ /* 0x000fe200078e0200 */
[----:B------:R-:W-:Y:S01]  /*86e0*/  IADD3 R0, R19, 0x60, RZ ;  /* 0x0000006013007810 */ /* 0x000fe20007ffe0ff */
[----:B------:R-:W-:Y:S01]  /*86f0*/  UIADD3 UR9, UR27, UR4, URZ ;  /* 0x000000041b097290 */ /* 0x000fe2000fffe03f */
[----:B------:R-:W-:-:S02]  /*8700*/  LEA R15, P0, R2, c[0x0][0x160], 0x1 ;  /* 0x00005800020f7a11 */ /* 0x000fc400078008ff */
[----:B------:R-:W-:Y:S01]  /*8710*/  ISETP.GE.AND P5, PT, R0, UR17, PT ;  /* 0x0000001100007c0c */ /* 0x000fe2000bfa6270 */
[----:B------:R-:W-:Y:S01]  /*8720*/  IMAD.IADD R0, R3, 0x1, R6 ;  /* 0x0000000103007824 */ /* 0x000fe200078e0206 */
[----:B------:R-:W-:Y:S01]  /*8730*/  IADD3 R4, R19, 0x40, RZ ;  /* 0x0000004013047810 */ /* 0x000fe20007ffe0ff */
[----:B------:R-:W-:Y:S01]  /*8740*/  SHFL.IDX PT, R8, R15, RZ, 0x181f ;  /* 0x00181fff0f087589 */ /* 0x000fe200000e0000 */
[----:B------:R-:W-:Y:S01]  /*8750*/  LEA.HI R3, R183, R174, RZ, 0x6 ;  /* 0x000000aeb7037211 */ /* 0x000fe200078f30ff */
[----:B------:R-:W-:Y:S01]  /*8760*/  ULDC.64 UR4, c[0x0][0x210] ;  /* 0x0000840000047ab9 */ /* 0x000fe20000000a00 */
[----:B------:R-:W-:Y:S01]  /*8770*/  LEA.HI.X R14, R2, c[0x0][0x164], R0, 0x1, P0 ;  /* 0x00005900020e7a11 */ /* 0x000fe200000f0c00 */
[----:B------:R-:W-:Y:S01]  /*8780*/  IMAD.MOV R2, RZ, RZ, -R7 ;  /* 0x000000ffff027224 */ /* 0x000fe200078e0a07 */
[----:B------:R-:W-:Y:S01]  /*8790*/  ISETP.GE.AND P6, PT, R4, UR17, PT ;  /* 0x0000001104007c0c */ /* 0x000fe2000bfc6270 */
[----:B------:R-:W-:Y:S01]  /*87a0*/  IMAD.SHL.U32 R4, R68, 0x40, RZ ;  /* 0x0000004044047824 */ /* 0x000fe200078e00ff */
[----:B------:R-:W-:Y:S01]  /*87b0*/  ISETP.GE.AND P0, PT, R167, c[0x0][0x198], PT ;  /* 0x00006600a7007a0c */ /* 0x000fe20003f06270 */
[----:B------:R-:W1:Y:S01]  /*87c0*/  SHFL.IDX PT, R9, R14, RZ, 0x181f ;  /* 0x00181fff0e097589 */ /* 0x000e6200000e0000 */
[----:B------:R-:W-:Y:S01]  /*87d0*/  IMAD.SHL.U32 R0, R3, 0x8, RZ ;  /* 0x0000000803007824 */ /* 0x000fe200078e00ff */
[----:B------:R-:W-:Y:S01]  /*87e0*/  @!P4 SHF.R.S32.HI R16, RZ, 0x1f, R82 ;  /* 0x0000001fff10c819 */ /* 0x000fe20000011452 */
[----:B------:R-:W-:Y:S01]  /*87f0*/  IMAD R86, R2, c[0x0][0x2b8], R10 ;  /* 0x0000ae0002567a24 */ /* 0x000fe200078e020a */
[----:B------:R-:W-:Y:S01]  /*8800*/  LOP3.LUT R24, R4, 0x1c0, RZ, 0xc0, !PT ;  /* 0x000001c004187812 */ /* 0x000fe200078ec0ff */
[----:B------:R-:W-:Y:S01]  /*8810*/  SHFL.IDX PT, R3, R14, 0x2, 0x181f ;  /* 0x00581f000e037f89 */ /* 0x000fe200000e0000 */
[----:B------:R-:W-:Y:S01]  /*8820*/  LOP3.LUT R25, R0, 0xfffffe00, RZ, 0xc0, !PT ;  /* 0xfffffe0000197812 */ /* 0x000fe200078ec0ff */
[----:B------:R-:W-:Y:S01]  /*8830*/  IMAD.WIDE.U32 R6, R86, c[0x0][0x1e0], RZ ;  /* 0x0000780056067a25 */ /* 0x000fe200078e00ff */
[----:B------:R-:W-:Y:S01]  /*8840*/  @!P3 SHF.R.S32.HI R0, RZ, 0x1f, R82 ;  /* 0x0000001fff00b819 */ /* 0x000fe20000011452 */
[----:B------:R-:W-:Y:S01]  /*8850*/  SHFL.IDX PT, R4, R15, 0x1, 0x181f ;  /* 0x00381f000f047f89 */ /* 0x000fe200000e0000 */
[----:B------:R-:W-:Y:S01]  /*8860*/  SHF.R.S32.HI R85, RZ, 0x1f, R86 ;  /* 0x0000001fff557819 */ /* 0x000fe20000011456 */
[----:B------:R-:W-:Y:S01]  /*8870*/  UIMAD UR12, UR12, UR4, URZ ;  /* 0x000000040c0c72a4 */ /* 0x000fe2000f8e023f */
[----:B------:R-:W-:Y:S01]  /*8880*/  SHF.R.U32.HI R27, RZ, 0x3, R24 ;  /* 0x00000003ff1b7819 */ /* 0x000fe20000011618 */
[----:B------:R-:W3:Y:S01]  /*8890*/  SHFL.IDX PT, R5, R14, 0x1, 0x181f ;  /* 0x00381f000e057f89 */ /* 0x000ee200000e0000 */
[----:B------:R-:W-:Y:S01]  /*88a0*/  LOP3.LUT R2, R24, 0x38, R167, 0xf8, !PT ;  /* 0x0000003818027812 */ /* 0x000fe200078ef8a7 */
[----:B------:R-:W-:Y:S01]  /*88b0*/  UIMAD.WIDE.U32 UR28, UR13, UR4, URZ ;  /* 0x000000040d1c72a5 */ /* 0x000fe2000f8e003f */
[-C--:B------:R-:W-:Y:S01]  /*88c0*/  @!P3 LEA.HI R10, R0, R82.reuse, RZ, 0x3 ;  /* 0x00000052000ab211 */ /* 0x080fe200078f18ff */
[----:B------:R-:W-:Y:S01]  /*88d0*/  IMAD R0, R85, c[0x0][0x1e0], RZ ;  /* 0x0000780055007a24 */ /* 0x000fe200078e02ff */
[----:B------:R-:W-:Y:S01]  /*88e0*/  LOP3.LUT R11, R2, R27, RZ, 0x3c, !PT ;  /* 0x0000001b020b7212 */ /* 0x000fe200078e3cff */
[----:B------:R-:W-:Y:S01]  /*88f0*/  STL [R1+0x4], R86 ;  /* 0x0000045601007387 */ /* 0x000fe20000100800 */
[----:B------:R-:W-:Y:S01]  /*8900*/  @!P3 LOP3.LUT R12, R10, 0xfffffff8, RZ, 0xc0, !PT ;  /* 0xfffffff80a0cb812 */ /* 0x000fe200078ec0ff */
[----:B------:R-:W-:Y:S01]  /*8910*/  IMAD R0, R86, c[0x0][0x1e4], R0 ;  /* 0x0000790056007a24 */ /* 0x000fe200078e0200 */
[----:B------:R-:W-:Y:S01]  /*8920*/  IADD3 R100, -R68, UR24, RZ ;  /* 0x0000001844647c10 */ /* 0x000fe2000fffe1ff */
[----:B------:R-:W4:Y:S01]  /*8930*/  SHFL.IDX PT, R2, R15, 0x2, 0x181f ;  /* 0x00581f000f027f89 */ /* 0x000f2200000e0000 */
[----:B------:R-:W-:Y:S01]  /*8940*/  IMAD.IADD R239, R25, 0x1, R11 ;  /* 0x0000000119ef7824 */ /* 0x000fe200078e020b */
[----:B------:R-:W-:Y:S01]  /*8950*/  P2R R35, PR, RZ, 0x40 ;  /* 0x00000040ff237803 */ /* 0x000fe20000000000 */
[----:B------:R-:W-:Y:S01]  /*8960*/  IMAD.IADD R13, R7, 0x1, R0 ;  /* 0x00000001070d7824 */ /* 0x000fe200078e0200 */
[----:B------:R-:W-:Y:S01]  /*8970*/  @!P4 LEA.HI R7, R16, R82, RZ, 0x3 ;  /* 0x000000521007c211 */ /* 0x000fe200078f18ff */
[----:B-1----:R-:W-:Y:S01]  /*8980*/  @!P3 IMAD.WIDE R10, R167, 0x2, R8 ;  /* 0x00000002a70ab825 */ /* 0x002fe200078e0208 */
[----:B------:R-:W-:Y:S01]  /*8990*/  P2R R46, PR, RZ, 0x20 ;  /* 0x00000020ff2e7803 */ /* 0x000fe20000000000 */
[----:B------:R-:W-:-:S02]  /*89a0*/  UIMAD UR12, UR13, UR5, UR12 ;  /* 0x000000050d0c72a4 */ /* 0x000fc4000f8e020c */
[C---:B------:R-:W-:Y:S02]  /*89b0*/  @!P3 IMAD.SHL.U32 R0, R239.reuse, 0x2, RZ ;  /* 0x00000002ef00b824 */ /* 0x040fe400078e00ff */
[----:B------:R-:W-:Y:S01]  /*89c0*/  @!P3 IMAD.WIDE R8, R12, 0x2, R8 ;  /* 0x000000020c08b825 */ /* 0x000fe200078e0208 */
[----:B------:R-:W-:Y:S02]  /*89d0*/  UIADD3 UR12, UR29, UR12, URZ ;  /* 0x0000000c1d0c7290 */ /* 0x000fe4000fffe03f */
[----:B------:R1:W-:Y:S01]  /*89e0*/  @!P3 LDGSTS.E.BYPASS.LTC128B.128 [R0+0x100], [R10.64], !P0 ;  /* 0x001000000a00bfae */ /* 0x0003e2000c101d56 */
[----:B------:R-:W-:Y:S01]  /*89f0*/  IMAD.MOV.U32 R12, RZ, RZ, R6 ;  /* 0x000000ffff0c7224 */ /* 0x000fe200078e0006 */
[----:B------:R-:W-:Y:S01]  /*8a00*/  @!P6 SHF.R.S32.HI R6, RZ, 0x1f, R82 ;  /* 0x0000001fff06e819 */ /* 0x000fe20000011452 */
[----:B------:R-:W-:Y:S01]  /*8a10*/  @!P4 IMAD.SHL.U32 R17, R239, 0x2, RZ ;  /* 0x00000002ef11c824 */ /* 0x000fe200078e00ff */
[----:B------:R1:W-:Y:S02]  /*8a20*/  @!P3 LDGSTS.E.BYPASS.LTC128B.128 [R0+0x4100], [R8.64], !P1 ;  /* 0x041000000800bfae */ /* 0x0003e4000c901d56 */
[----:B-1----:R-:W-:-:S02]  /*8a30*/  @!P6 LEA.HI R0, R6, R82, RZ, 0x3 ;  /* 0x000000520600e211 */ /* 0x002fc400078f18ff */
[----:B------:R-:W-:Y:S01]  /*8a40*/  @!P4 LOP3.LUT R8, R7, 0xfffffff8, RZ, 0xc0, !PT ;  /* 0xfffffff80708c812 */ /* 0x000fe200078ec0ff */
[----:B------:R1:W-:Y:S01]  /*8a50*/  SHFL.IDX PT, R6, R15, 0x3, 0x181f ;  /* 0x00781f000f067f89 */ /* 0x0003e200000e0000 */
[----:B------:R-:W-:-:S03]  /*8a60*/  @!P6 LOP3.LUT R0, R0, 0xfffffff8, RZ, 0xc0, !PT ;  /* 0xfffffff80000e812 */ /* 0x000fc600078ec0ff */
[----:B------:R5:W5:Y:S01]  /*8a70*/  SHFL.IDX PT, R7, R14, 0x3, 0x181f ;  /* 0x00781f000e077f89 */ /* 0x000b6200000e0000 */
[----:B---3--:R-:W-:-:S04]  /*8a80*/  @!P4 IMAD.WIDE R8, R8, 0x2, R4 ;  /* 0x000000020808c825 */ /* 0x008fc800078e0204 */
[----:B----4-:R-:W-:Y:S01]  /*8a90*/  @!P6 IMAD.WIDE R10, R0, 0x2, R2 ;  /* 0x00000002000ae825 */ /* 0x010fe200078e0202 */
[----:B------:R-:W-:-:S03]  /*8aa0*/  @!P5 SHF.R.S32.HI R0, RZ, 0x1f, R82 ;  /* 0x0000001fff00d819 */ /* 0x000fc60000011452 */
[----:B------:R-:W-:Y:S01]  /*8ab0*/  @!P4 IMAD.WIDE R4, R167, 0x2, R4 ;  /* 0x00000002a704c825 */ /* 0x000fe200078e0204 */
[----:B------:R-:W-:-:S03]  /*8ac0*/  @!P5 LEA.HI R0, R0, R82, RZ, 0x3 ;  /* 0x000000520000d211 */ /* 0x000fc600078f18ff */
[----:B------:R-:W-:Y:S01]  /*8ad0*/  @!P6 IMAD.WIDE R2, R167, 0x2, R2 ;  /* 0x00000002a702e825 */ /* 0x000fe200078e0202 */
[----:B------:R3:W-:Y:S01]  /*8ae0*/  @!P4 LDGSTS.E.BYPASS.LTC128B.128 [R17+0x1100], [R4.64], !P0 ;  /* 0x011000000411cfae */ /* 0x0007e2000c101d56 */
[----:B------:R-:W-:-:S03]  /*8af0*/  @!P5 LOP3.LUT R0, R0, 0xfffffff8, RZ, 0xc0, !PT ;  /* 0xfffffff80000d812 */ /* 0x000fc600078ec0ff */
[----:B------:R4:W-:Y:S01]  /*8b00*/  @!P4 LDGSTS.E.BYPASS.LTC128B.128 [R17+0x5100], [R8.64], !P1 ;  /* 0x051000000811cfae */ /* 0x0009e2000c901d56 */
[----:B-1----:R-:W-:Y:S01]  /*8b10*/  LEA.HI R15, R183, R174, RZ, 0x4 ;  /* 0x000000aeb70f7211 */ /* 0x002fe200078f20ff */
[----:B-----5:R-:W-:-:S05]  /*8b20*/  @!P6 IMAD.SHL.U32 R14, R239, 0x2, RZ ;  /* 0x00000002ef0ee824 */ /* 0x020fca00078e00ff */
[----:B------:R1:W-:Y:S04]  /*8b30*/  @!P6 LDGSTS.E.BYPASS.LTC128B.128 [R14+0x2100], [R2.64], !P0 ;  /* 0x02100000020eefae */ /* 0x0003e8000c101d56 */
[----:B------:R5:W-:Y:S01]  /*8b40*/  @!P6 LDGSTS.E.BYPASS.LTC128B.128 [R14+0x6100], [R10.64], !P1 ;  /* 0x061000000a0eefae */ /* 0x000be2000c901d56 */
[----:B----4-:R-:W-:Y:S01]  /*8b50*/  @!P5 IMAD.SHL.U32 R8, R239, 0x2, RZ ;  /* 0x00000002ef08d824 */ /* 0x010fe200078e00ff */
[----:B-1----:R-:W-:Y:S01]  /*8b60*/  LOP3.LUT R2, R15, 0xfffffff0, RZ, 0xc0, !PT ;  /* 0xfffffff00f027812 */ /* 0x002fe200078ec0ff */
[----:B-----5:R-:W-:-:S04]  /*8b70*/  @!P5 IMAD.WIDE R10, R0, 0x2, R6 ;  /* 0x00000002000ad825 */ /* 0x020fc800078e0206 */
[----:B------:R-:W-:-:S04]  /*8b80*/  @!P5 IMAD.WIDE R6, R167, 0x2, R6 ;  /* 0x00000002a706d825 */ /* 0x000fc800078e0206 */
[----:B------:R-:W-:Y:S01]  /*8b90*/  IMAD.IADD R0, R174, 0x1, -R2 ;  /* 0x00000001ae007824 */ /* 0x000fe200078e0a02 */
[----:B------:R1:W-:Y:S04]  /*8ba0*/  @!P5 LDGSTS.E.BYPASS.LTC128B.128 [R8+0x3100], [R6.64], !P0 ;  /* 0x031000000608dfae */ /* 0x0003e8000c101d56 */
[----:B------:R4:W-:Y:S04]  /*8bb0*/  @!P5 LDGSTS.E.BYPASS.LTC128B.128 [R8+0x7100], [R10.64], !P1 ;  /* 0x071000000a08dfae */ /* 0x0009e8000c901d56 */
[----:B------:R-:W0:Y:S01]  /*8bc0*/  LDGDEPBAR ;  /* 0x00000000000079af */ /* 0x000e220000000000 */
[----:B-1----:R-:W-:-:S02]  /*8bd0*/  SHF.R.S32.HI R6, RZ, 0x1f, R0 ;  /* 0x0000001fff067819 */ /* 0x002fc40000011400 */
[----:B--2---:R-:W-:Y:S01]  /*8be0*/  SHF.R.S32.HI R84, RZ, 0x1f, R245 ;  /* 0x0000001fff547819 */ /* 0x004fe200000114f5 */
[----:B------:R-:W-:Y:S01]  /*8bf0*/  IMAD.WIDE.U32 R2, R245, c[0x0][0x1f0], R12 ;  /* 0x00007c00f5027a25 */ /* 0x000fe200078e000c */
[----:B------:R-:W-:-:S03]  /*8c00*/  LEA.HI R12, R6, R0, RZ, 0x3 ;  /* 0x00000000060c7211 */ /* 0x000fc600078f18ff */
[----:B---3--:R-:W-:Y:S01]  /*8c10*/  IMAD R5, R84, c[0x0][0x1f0], RZ ;  /* 0x00007c0054057a24 */ /* 0x008fe200078e02ff */
[----:B------:R-:W-:-:S03]  /*8c20*/  IADD3 R4, P0, R2, UR26, RZ ;  /* 0x0000001a02047c10 */ /* 0x000fc6000ff1e0ff */
[----:B------:R-:W-:-:S05]  /*8c30*/  IMAD R5, R245, c[0x0][0x1f4], R5 ;  /* 0x00007d00f5057a24 */ /* 0x000fca00078e0205 */
[----:B------:R-:W-:Y:S02]  /*8c40*/  IADD3.X R2, R3, UR9, R5, P0, !PT ;  /* 0x0000000903027c10 */ /* 0x000fe400087fe405 */
[----:B------:R-:W-:Y:S02]  /*8c50*/  LOP3.LUT R3, R12, 0xfffffff8, RZ, 0xc0, !PT ;  /* 0xfffffff80c037812 */ /* 0x000fe400078ec0ff */
[----:B----4-:R-:W-:-:S03]  /*8c60*/  LEA R10, P0, R4, c[0x0][0x1c8], 0x1 ;  /* 0x00007200040a7a11 */ /* 0x010fc600078008ff */
[----:B------:R-:W-:Y:S01]  /*8c70*/  IMAD.IADD R11, R0, 0x1, -R3 ;  /* 0x00000001000b7824 */ /* 0x000fe200078e0a03 */
[----:B------:R-:W-:Y:S01]  /*8c80*/  LEA.HI.X R5, R4, c[0x0][0x1cc], R2, 0x1, P0 ;  /* 0x0000730004057a11 */ /* 0x000fe200000f0c02 */
[----:B------:R-:W-:Y:S01]  /*8c90*/  SHFL.IDX PT, R6, R10, RZ, 0x181f ;  /* 0x00181fff0a067589 */ /* 0x000fe200000e0000 */
[----:B------:R-:W-:Y:S02]  /*8ca0*/  IMAD.MOV.U32 R4, RZ, RZ, 0x10 ;  /* 0x00000010ff047424 */ /* 0x000fe400078e00ff */
[----:B------:R-:W-:Y:S01]  /*8cb0*/  R2P PR, R11, 0x6 ;  /* 0x000000060b007804 */ /* 0x000fe20000000000 */
[----:B------:R-:W1:Y:S01]  /*8cc0*/  SHFL.IDX PT, R7, R5, RZ, 0x181f ;  /* 0x00181fff05077589 */ /* 0x000e6200000e0000 */
[----:B------:R-:W-:Y:S01]  /*8cd0*/  ISETP.GE.AND P0, PT, R100, 0x1, PT ;  /* 0x000000016400780c */ /* 0x000fe20003f06270 */
[----:B------:R-:W-:Y:S01]  /*8ce0*/  IMAD.MOV.U32 R2, RZ, RZ, 0x20 ;  /* 0x00000020ff027424 */ /* 0x000fe200078e00ff */
[----:B------:R-:W-:Y:S02]  /*8cf0*/  ISETP.GE.AND P6, PT, R167, c[0x0][0x1d4], PT ;  /* 0x00007500a7007a0c */ /* 0x000fe40003fc6270 */
[----:B------:R-:W-:-:S02]  /*8d00*/  ISETP.GE.AND P5, PT, R82, c[0x0][0x1d4], PT ;  /* 0x0000750052007a0c */ /* 0x000fc40003fa6270 */
[----:B------:R-:W-:Y:S02]  /*8d10*/  SEL R4, R4, 0xfffffff0, !P1 ;  /* 0xfffffff004047807 */ /* 0x000fe40004800000 */
[----:B------:R-:W-:Y:S02]  /*8d20*/  SEL R2, R2, 0xffffffe0, !P2 ;  /* 0xffffffe002027807 */ /* 0x000fe40005000000 */
[----:B------:R-:W-:Y:S02]  /*8d30*/  SEL R164, RZ, 0x10, P5 ;  /* 0x00000010ffa47807 */ /* 0x000fe40002800000 */
[----:B------:R-:W-:Y:S02]  /*8d40*/  ISETP.GT.AND P1, PT, R169, 0x7f, PT ;  /* 0x0000007fa900780c */ /* 0x000fe40003f24270 */
        /* <DEDUP_REMOVED lines=8> */
[----:B------:R-:W-:-:S03]  /*8dd0*/  ISETP.GE.AND P0, PT, R100, 0x21, PT ;  /* 0x000000216400780c */ /* 0x000fc60003f06270 */
[----:B--2---:R-:W-:Y:S10]  /*8de0*/  SHFL.IDX PT, R6, R10, 0x1, 0x181f ;  /* 0x00381f000a067f89 */ /* 0x004ff400000e0000 */
[----:B-1----:R-:W-:Y:S01]  /*8df0*/  @P0 SHF.R.S32.HI R0, RZ, 0x1f, R82 ;  /* 0x0000001fff000819 */ /* 0x002fe20000011452 */
[----:B------:R-:W1:Y:S03]  /*8e00*/  SHFL.IDX PT, R7, R5, 0x1, 0x181f ;  /* 0x00381f0005077f89 */ /* 0x000e6600000e0000 */
        /* <DEDUP_REMOVED lines=29> */
[----:B------:R-:W-:-:S03]  /*8fe0*/  ISETP.LT.AND P0, PT, RZ, c[0x0][0x27c], PT ;  /* 0x00009f00ff007a0c */ /* 0x000fc60003f01270 */
[----:B------:R-:W0:Y:S01]  /*8ff0*/  LDGDEPBAR ;  /* 0x00000000000079af */ /* 0x000e220000000000 */
[----:B-1----:R-:W-:-:S04]  /*9000*/  SHF.R.S32.HI R0, RZ, 0x4, R15 ;  /* 0x00000004ff007819 */ /* 0x002fc8000001140f */
[----:B------:R-:W-:-:S04]  /*9010*/  LEA.HI R3, R15, R0, RZ, 0x1 ;  /* 0x000000000f037211 */ /* 0x000fc800078f08ff */
[----:B------:R-:W-:-:S05]  /*9020*/  LOP3.LUT R3, R3, 0xfffffffe, RZ, 0xc0, !PT ;  /* 0xfffffffe03037812 */ /* 0x000fca00078ec0ff */
[----:B------:R-:W-:Y:S02]  /*9030*/  IMAD.IADD R83, R0, 0x1, -R3 ;  /* 0x0000000100537824 */ /* 0x000fe400078e0a03 */
[----:B------:R-:W-:Y:S02]  /*9040*/  IMAD.SHL.U32 R0, R11, 0x40, RZ ;  /* 0x000000400b007824 */ /* 0x000fe400078e00ff */
[----:B------:R-:W-:-:S03]  /*9050*/  IMAD.SHL.U32 R5, R83, 0x8, RZ ;  /* 0x0000000853057824 */ /* 0x000fc600078e00ff */
[----:B------:R-:W-:-:S04]  /*9060*/  LOP3.LUT R0, R0, 0x1c0, RZ, 0xc0, !PT ;  /* 0x000001c000007812 */ /* 0x000fc800078ec0ff */
[----:B------:R-:W-:Y:S02]  /*9070*/  LOP3.LUT R5, R0, 0x8, R5, 0xf8, !PT ;  /* 0x0000000800057812 */ /* 0x000fe400078ef805 */
[----:B------:R-:W-:Y:S01]  /*9080*/  SHF.R.U32.HI R3, RZ, 0x3, R0 ;  /* 0x00000003ff037819 */ /* 0x000fe20000011600 */
[----:B------:R-:W-:-:S03]  /*9090*/  IMAD.SHL.U32 R0, R12, 0x40, RZ ;  /* 0x000000400c007824 */ /* 0x000fc600078e00ff */
[----:B------:R-:W-:-:S04]  /*90a0*/  LOP3.LUT R3, R5, R3, RZ, 0x3c, !PT ;  /* 0x0000000305037212 */ /* 0x000fc800078e3cff */
[----:B------:R-:W-:Y:S01]  /*90b0*/  LOP3.LUT R3, R3, 0xfffffe00, R0, 0xf8, !PT ;  /* 0xfffffe0003037812 */ /* 0x000fe200078ef800 */
[----:B------:R-:W-:Y:S05]  /*90c0*/  @P0 BRA `(.L_x_643) ;  /* 0x0000002000000947 */ /* 0x000fea0003800000 */
[----:B------:R-:W-:-:S04]  /*90d0*/  DEPBAR.LE SB0, 0x1 ;  /* 0x000080400000791a */ /* 0x000fc80000000000 */
[----:B------:R-:W-:Y:S05]  /*90e0*/  BRA `(.L_x_644) ;  /* 0x00004bf000007947 */ /* 0x000fea0003800000 */
.L_x_643:
[----:B------:R-:W-:Y:S01]  /*90f0*/  USHF.R.S32.HI UR25, URZ, 0x1f, UR15 ;  /* 0x0000001f3f197899 */ /* 0x000fe2000801140f */
[----:B------:R-:W-:Y:S01]  /*9100*/  BSSY B2, `(.L_x_644) ;  /* 0x00004bd000027945 */ /* 0x000fe20003800000 */
[----:B------:R-:W-:Y:S01]  /*9110*/  ULDC.64 UR6, c[0x0][0x280] ;  /* 0x0000a00000067ab9 */ /* 0x000fe20000000a00 */
[----:B------:R-:W-:Y:S01]  /*9120*/  IMAD R0, R50, 0x20, R19 ;  /* 0x0000002032007824 */ /* 0x000fe200078e0213 */
[----:B------:R-:W-:Y:S01]  /*9130*/  ULDC.64 UR4, c[0x0][0x290] ;  /* 0x0000a40000047ab9 */ /* 0x000fe20000000a00 */
[----:B------:R-:W-:Y:S01]  /*9140*/  SHF.L.U32 R45, R239, 0x1, RZ ;  /* 0x00000001ef2d7819 */ /* 0x000fe200000006ff */
[----:B------:R-:W-:Y:S02]  /*9150*/  UIMAD.WIDE.U32 UR30, UR15, UR6, URZ ;  /* 0x000000060f1e72a5 */ /* 0x000fe4000f8e003f */
[----:B------:R-:W-:Y:S02]  /*9160*/  UIMAD UR6, UR25, UR6, URZ ;  /* 0x00000006190672a4 */ /* 0x000fe4000f8e023f */
[----:B------:R-:W-:-:S02]  /*9170*/  UIMAD UR25, UR25, UR4, URZ ;  /* 0x00000004191972a4 */ /* 0x000fc4000f8e023f */
[----:B------:R-:W-:Y:S02]  /*9180*/  UIMAD.WIDE.U32 UR32, UR15, UR4, URZ ;  /* 0x000000040f2072a5 */ /* 0x000fe4000f8e003f */
[----:B------:R-:W-:Y:S02]  /*9190*/  UIMAD UR6, UR15, UR7, UR6 ;  /* 0x000000070f0672a4 */ /* 0x000fe4000f8e0206 */
[----:B------:R-:W-:Y:S02]  /*91a0*/  ULDC.U8 UR4, c[0x0][0x298] ;  /* 0x0000a60000047ab9 */ /* 0x000fe40000000000 */
[----:B------:R-:W-:Y:S01]  /*91b0*/  ISETP.NE.AND P0, PT, RZ, UR4, PT ;  /* 0x00000004ff007c0c */ /* 0x000fe2000bf05270 */
[----:B------:R-:W-:Y:S02]  /*91c0*/  UIMAD UR5, UR15, UR5, UR25 ;  /* 0x000000050f0572a4 */ /* 0x000fe4000f8e0219 */
[----:B------:R-:W-:Y:S02]  /*91d0*/  UIADD3 UR6, UR6, UR31, URZ ;  /* 0x0000001f06067290 */ /* 0x000fe4000fffe03f */
[----:B------:R-:W-:-:S08]  /*91e0*/  UIADD3 UR5, UR5, UR33, URZ ;  /* 0x0000002105057290 */ /* 0x000fd0000fffe03f */
[----:B------:R-:W-:Y:S05]  /*91f0*/  @!P0 BRA `(.L_x_645) ;  /* 0x0000253000008947 */ /* 0x000fea0003800000 */
[----:B------:R-:W-:Y:S01]  /*9200*/  PLOP3.LUT P0, PT, PT, PT, UP2, 0x80, 0x0 ;  /* 0x000000000000781c */ /* 0x000fe20003f0f028 */
[----:B------:R-:W-:Y:S01]  /*9210*/  IMAD.U32 R7, RZ, RZ, UR6 ;  /* 0x00000006ff077e24 */ /* 0x000fe2000f8e00ff */
[----:B------:R-:W-:Y:S01]  /*9220*/  MOV R8, UR30 ;  /* 0x0000001e00087c02 */ /* 0x000fe20008000f00 */
[----:B------:R-:W-:Y:S01]  /*9230*/  IMAD.U32 R9, RZ, RZ, UR31 ;  /* 0x0000001fff097e24 */ /* 0x000fe2000f8e00ff */
[----:B------:R-:W-:Y:S01]  /*9240*/  MOV R9, UR33 ;  /* 0x0000002100097c02 */ /* 0x000fe20008000f00 */
[----:B------:R-:W-:Y:S01]  /*9250*/  BSSY B0, `(.L_x_646) ;  /* 0x0000032000007945 */ /* 0x000fe20003800000 */
[----:B------:R-:W-:Y:S01]  /*9260*/  MOV R6, R8 ;  /* 0x0000000800067202 */ /* 0x000fe20000000f00 */
[----:B------:R-:W-:Y:S01]  /*9270*/  IMAD.U32 R8, RZ, RZ, UR32 ;  /* 0x00000020ff087e24 */ /* 0x000fe2000f8e00ff */
[----:B------:R-:W-:Y:S01]  /*9280*/  CS2R R32, SRZ ;  /* 0x0000000000207805 */ /* 0x000fe2000001ff00 */
[----:B------:R-:W-:Y:S01]  /*9290*/  IMAD.SHL.U32 R38, R50, 0x4, RZ ;  /* 0x0000000432267824 */ /* 0x000fe200078e00ff */
[----:B------:R-:W-:Y:S01]  /*92a0*/  CS2R R20, SRZ ;  /* 0x0000000000147805 */ /* 0x000fe2000001ff00 */
[----:B------:R-:W-:Y:S01]  /*92b0*/  CS2R R14, SRZ ;  /* 0x00000000000e7805 */ /* 0x000fe2000001ff00 */
[----:B------:R-:W-:Y:S01]  /*92c0*/  CS2R R22, SRZ ;  /* 0x0000000000167805 */ /* 0x000fe2000001ff00 */
[----:B------:R-:W-:Y:S01]  /*92d0*/  @P0 IMAD.HI.U32 R5, R0, c[0x0][0x2c8], RZ ;  /* 0x0000b20000050a27 */ /* 0x000fe200078e00ff */
[----:B------:R-:W-:Y:S01]  /*92e0*/  PLOP3.LUT P0, PT, PT, PT, UP2, 0x80, 0x0 ;  /* 0x000000000000781c */ /* 0x000fe20003f0f028 */
[----:B------:R-:W-:-:S12]  /*92f0*/  CS2R R16, SRZ ;  /* 0x0000000000107805 */ /* 0x000fd8000001ff00 */
[----:B------:R-:W-:-:S04]  /*9300*/  @P0 SHF.R.U32.HI R0, RZ, c[0x0][0x2cc], R5 ;  /* 0x0000b300ff000a19 */ /* 0x000fc80000011605 */
[----:B------:R-:W-:Y:S01]  /*9310*/  SHF.R.S32.HI R10, RZ, 0x1f, R0 ;  /* 0x0000001fff0a7819 */ /* 0x000fe20000011400 */
[----:B------:R-:W-:-:S04]  /*9320*/  IMAD.WIDE.U32 R6, R0, c[0x0][0x280], R6 ;  /* 0x0000a00000067a25 */ /* 0x000fc800078e0006 */
[----:B------:R-:W-:Y:S01]  /*9330*/  IMAD R5, R10, c[0x0][0x280], RZ ;  /* 0x0000a0000a057a24 */ /* 0x000fe200078e02ff */
[----:B------:R-:W-:-:S03]  /*9340*/  LEA R25, P0, R6, c[0x0][0x270], 0x1 ;  /* 0x00009c0006197a11 */ /* 0x000fc600078008ff */
[----:B------:R-:W-:-:S04]  /*9350*/  IMAD R5, R0, c[0x0][0x284], R5 ;  /* 0x0000a10000057a24 */ /* 0x000fc800078e0205 */
[----:B------:R-:W-:Y:S01]  /*9360*/  IMAD.IADD R5, R7, 0x1, R5 ;  /* 0x0000000107057824 */ /* 0x000fe200078e0205 */
[----:B------:R-:W-:-:S04]  /*9370*/  MOV R7, UR5 ;  /* 0x0000000500077c02 */ /* 0x000fc80008000f00 */
[----:B------:R-:W-:Y:S01]  /*9380*/  LEA.HI.X R24, R6, c[0x0][0x274], R5, 0x1, P0 ;  /* 0x00009d0006187a11 */ /* 0x000fe200000f0c05 */
[----:B------:R-:W-:Y:S02]  /*9390*/  IMAD.MOV.U32 R6, RZ, RZ, R8 ;  /* 0x000000ffff067224 */ /* 0x000fe400078e0008 */
[----:B------:R-:W-:Y:S01]  /*93a0*/  IMAD R5, R10, c[0x0][0x290], RZ ;  /* 0x0000a4000a057a24 */ /* 0x000fe200078e02ff */
[----:B------:R1:W2:Y:S01]  /*93b0*/  SHFL.IDX PT, R8, R25, RZ, 0x181f ;  /* 0x00181fff19087589 */ /* 0x0002a200000e0000 */
[----:B------:R-:W-:-:S03]  /*93c0*/  IMAD.WIDE.U32 R6, R0, c[0x0][0x290], R6 ;  /* 0x0000a40000067a25 */ /* 0x000fc600078e0006 */
[----:B------:R1:W3:Y:S01]  /*93d0*/  SHFL.IDX PT, R9, R24, RZ, 0x181f ;  /* 0x00181fff18097589 */ /* 0x0002e200000e0000 */
        /* <DEDUP_REMOVED lines=25> */
.L_x_647:
[----:B------:R-:W-:Y:S05]  /*9570*/  BSYNC B0 ;  /* 0x0000000000007941 */ /* 0x000fea0003800000 */
.L_x_646:
        /* <DEDUP_REMOVED lines=43> */
.L_x_649:
[----:B------:R-:W-:Y:S05]  /*9830*/  BSYNC B0 ;  /* 0x0000000000007941 */ /* 0x000fea0003800000 */
.L_x_648:
[----:B------:R-:W-:Y:S01]  /*9840*/  ISETP.NE.AND P0, PT, R35, RZ, PT ;  /* 0x000000ff2300720c */ /* 0x000fe20003f05270 */
        /* <DEDUP_REMOVED lines=27> */
[C---:B---3--:R-:W-:Y:S01]  /*9a00*/  IADD3 R5, R38.reuse, 0x20, RZ ;  /* 0x0000002026057810 */ /* 0x048fe20007ffe0ff */
[----:B------:R-:W-:Y:S01]  /*9a10*/  CS2R R34, SRZ ;  /* 0x0000000000227805 */ /* 0x000fe2000001ff00 */
[----:B------:R-:W-:Y:S01]  /*9a20*/  ISETP.GE.AND P1, PT, R38, c[0x0][0x27c], PT ;  /* 0x00009f0026007a0c */ /* 0x000fe20003f26270 */
[----:B------:R-:W-:Y:S01]  /*9a30*/  CS2R R36, SRZ ;  /* 0x0000000000247805 */ /* 0x000fe2000001ff00 */
[----:B------:R-:W-:Y:S01]  /*9a40*/  ISETP.GE.AND P0, PT, R5, c[0x0][0x27c], PT ;  /* 0x00009f0005007a0c */ /* 0x000fe20003f06270 */
[----:B------:R-:W-:Y:S01]  /*9a50*/  CS2R R40, SRZ ;  /* 0x0000000000287805 */ /* 0x000fe2000001ff00 */
[----:B------:R-:W-:-:S09]  /*9a60*/  CS2R R42, SRZ ;  /* 0x00000000002a7805 */ /* 0x000fd2000001ff00 */
[----:B-1----:R-:W-:Y:S02]  /*9a70*/  @!P1 IMAD.WIDE R12, R38, 0x2, R8 ;  /* 0x00000002260c9825 */ /* 0x002fe400078e0208 */
[----:B------:R-:W-:-:S03]  /*9a80*/  @!P0 SHF.R.S32.HI R0, RZ, 0x1f, R5 ;  /* 0x0000001fff008819 */ /* 0x000fc60000011405 */
[----:B------:R1:W5:Y:S01]  /*9a90*/  @!P1 LD.E.64 R34, [R12.64] ;  /* 0x000000160c229980 */ /* 0x000362000c101b00 */
[----:B------:R-:W-:-:S04]  /*9aa0*/  @!P0 LEA.HI R0, R0, R5, RZ, 0x2 ;  /* 0x0000000500008211 */ /* 0x000fc800078f10ff */
[----:B------:R-:W-:-:S05]  /*9ab0*/  @!P0 LOP3.LUT R0, R0, 0xfffffffc, RZ, 0xc0, !PT ;  /* 0xfffffffc00008812 */ /* 0x000fca00078ec0ff */
[----:B------:R-:W-:-:S04]  /*9ac0*/  @!P0 IMAD.WIDE R10, R0, 0x2, R8 ;  /* 0x00000002000a8825 */ /* 0x000fc800078e0208 */
[--C-:B----4-:R-:W-:Y:S01]  /*9ad0*/  @!P0 IMAD.WIDE R8, R0, 0x2, R6.reuse ;  /* 0x0000000200088825 */ /* 0x110fe200078e0206 */
[----:B------:R1:W5:Y:S03]  /*9ae0*/  @!P0 LD.E.64 R40, [R10.64] ;  /* 0x000000160a288980 */ /* 0x000366000c101b00 */
[----:B------:R-:W-:Y:S01]  /*9af0*/  @!P1 IMAD.WIDE R6, R38, 0x2, R6 ;  /* 0x0000000226069825 */ /* 0x000fe200078e0206 */
[----:B------:R1:W5:Y:S04]  /*9b00*/  @!P0 LD.E.64 R42, [R8.64] ;  /* 0x00000016082a8980 */ /* 0x000368000c101b00 */
[----:B------:R1:W5:Y:S02]  /*9b10*/  @!P1 LD.E.64 R36, [R6.64] ;  /* 0x0000001606249980 */ /* 0x000364000c101b00 */
.L_x_651:
[----:B---3--:R-:W-:Y:S05]  /*9b20*/  BSYNC B0 ;  /* 0x0000000000007941 */ /* 0x008fea0003800000 */
.L_x_650:
[----:B------:R-:W-:Y:S01]  /*9b30*/  ISETP.NE.AND P0, PT, R46, RZ, PT ;  /* 0x000000ff2e00720c */ /* 0x000fe20003f05270 */
        /* <DEDUP_REMOVED lines=9> */
[----:B------:R2:W4:Y:S01]  /*9bd0*/  SHFL.IDX PT, R9, R24, 0x3, 0x181f ;  /* 0x00781f0018097f89 */ /* 0x00052200000e0000 */
[----:B------:R-:W-:Y:S01]  /*9be0*/  IMAD.MOV.U32 R10, RZ, RZ, R43 ;  /* 0x000000ffff0a7224 */ /* 0x000fe200078e002b */
[----:B------:R-:W-:Y:S01]  /*9bf0*/  PRMT R61, R61, 0x5410, R0 ;  /* 0x000054103d3d7816 */ /* 0x000fe20000000000 */
[----:B------:R-:W-:Y:S01]  /*9c00*/  IMAD.MOV.U32 R0, RZ, RZ, R37 ;  /* 0x000000ffff007224 */ /* 0x000fe200078e0025 */
[----:B------:R2:W2:Y:S01]  /*9c10*/  SHFL.IDX PT, R7, R18, 0x3, 0x181f ;  /* 0x00781f0012077f89 */ /* 0x0004a200000e0000 */
[----:B------:R-:W-:Y:S01]  /*9c20*/  PRMT R62, R11, 0x7610, R62 ;  /* 0x000076100b3e7816 */ /* 0x000fe2000000003e */
[----:B------:R-:W-:Y:S01]  /*9c30*/  CS2R R46, SRZ ;  /* 0x00000000002e7805 */ /* 0x000fe2000001ff00 */
[----:B------:R-:W-:Y:S01]  /*9c40*/  PRMT R63, R10, 0x7610, R63 ;  /* 0x000076100a3f7816 */ /* 0x000fe2000000003f */
[----:B----4-:R4:W2:Y:S01]  /*9c50*/  SHFL.IDX PT, R6, R19, 0x3, 0x181f ;  /* 0x00781f0013067f89 */ /* 0x0108a200000e0000 */
[----:B------:R-:W-:Y:S01]  /*9c60*/  PRMT R61, R0, 0x7610, R61 ;  /* 0x00007610003d7816 */ /* 0x000fe2000000003d */
[----:B------:R-:W-:Y:S01]  /*9c70*/  CS2R R52, SRZ ;  /* 0x0000000000347805 */ /* 0x000fe2000001ff00 */
[----:B------:R-:W-:Y:S01]  /*9c80*/  CS2R R48, SRZ ;  /* 0x0000000000307805 */ /* 0x000fe2000001ff00 */
[----:B-12---:R-:W-:Y:S01]  /*9c90*/  PRMT R25, R25, 0x5410, R5 ;  /* 0x0000541019197816 */ /* 0x006fe20000000005 */
[----:B------:R-:W-:-:S05]  /*9ca0*/  IMAD.MOV.U32 R5, RZ, RZ, R36 ;  /* 0x000000ffff057224 */ /* 0x000fca00078e0024 */
[----:B------:R-:W-:Y:S01]  /*9cb0*/  PRMT R25, R5, 0x7610, R25 ;  /* 0x0000761005197816 */ /* 0x000fe20000000019 */
        /* <DEDUP_REMOVED lines=8> */
[----:B------:R-:W-:Y:S02]  /*9d40*/  @!P1 IMAD.WIDE R12, R38, 0x2, R8 ;  /* 0x00000002260c9825 */ /* 0x000fe400078e0208 */
[----:B------:R-:W-:-:S03]  /*9d50*/  @!P0 SHF.R.S32.HI R0, RZ, 0x1f, R5 ;  /* 0x0000001fff008819 */ /* 0x000fc60000011405 */
[----:B------:R1:W5:Y:S01]  /*9d60*/  @!P1 LD.E.64 R46, [R12.64] ;  /* 0x000000160c2e9980 */ /* 0x000362000c101b00 */
[----:B------:R-:W-:-:S04]  /*9d70*/  @!P0 LEA.HI R0, R0, R5, RZ, 0x2 ;  /* 0x0000000500008211 */ /* 0x000fc800078f10ff */
[----:B------:R-:W-:-:S05]  /*9d80*/  @!P0 LOP3.LUT R0, R0, 0xfffffffc, RZ, 0xc0, !PT ;  /* 0xfffffffc00008812 */ /* 0x000fca00078ec0ff */
[----:B------:R-:W-:-:S04]  /*9d90*/  @!P0 IMAD.WIDE R10, R0, 0x2, R8 ;  /* 0x00000002000a8825 */ /* 0x000fc800078e0208 */
[--C-:B------:R-:W-:Y:S01]  /*9da0*/  @!P0 IMAD.WIDE R8, R0, 0x2, R6.reuse ;  /* 0x0000000200088825 */ /* 0x100fe200078e0206 */
[----:B------:R1:W5:Y:S03]  /*9db0*/  @!P0 LD.E.64 R54, [R10.64] ;  /* 0x000000160a368980 */ /* 0x000366000c101b00 */
[----:B------:R-:W-:Y:S01]  /*9dc0*/  @!P1 IMAD.WIDE R6, R38, 0x2, R6 ;  /* 0x0000000226069825 */ /* 0x000fe200078e0206 */
[----:B------:R1:W5:Y:S04]  /*9dd0*/  @!P0 LD.E.64 R52, [R8.64] ;  /* 0x0000001608348980 */ /* 0x000368000c101b00 */
[----:B------:R1:W5:Y:S02]  /*9de0*/  @!P1 LD.E.64 R48, [R6.64] ;  /* 0x0000001606309980 */ /* 0x000364000c101b00 */
.L_x_653:
[----:B---3--:R-:W-:Y:S05]  /*9df0*/  BSYNC B0 ;  /* 0x0000000000007941 */ /* 0x008fea0003800000 */
.L_x_652:
[----:B------:R-:W-:Y:S01]  /*9e00*/  UIADD3 UR4, -UR14, UR17, URZ ;  /* 0x000000110e047290 */ /* 0x000fe2000fffe13f */
[----:B-----5:R-:W-:Y:S01]  /*9e10*/  IMAD.MOV.U32 R0, RZ, RZ, R54 ;  /* 0x000000ffff007224 */ /* 0x020fe200078e0036 */
[----:B------:R-:W-:-:S04]  /*9e20*/  DEPBAR.LE SB0, 0x1 ;  /* 0x000080400000791a */ /* 0x000fc80000000000 */
[----:B------:R-:W-:Y:S01]  /*9e30*/  UISETP.LT.AND UP0, UPT, UR4, 0x80, UPT ;  /* 0x000000800400788c */ /* 0x000fe2000bf01270 */
[----:B------:R-:W-:Y:S01]  /*9e40*/  PRMT R66, R66, 0x5410, R0 ;  /* 0x0000541042427816 */ /* 0x000fe20000000000 */
[----:B-1----:R-:W-:Y:S01]  /*9e50*/  IMAD.MOV.U32 R6, RZ, RZ, R55 ;  /* 0x000000ffff067224 */ /* 0x002fe200078e0037 */
[----:B------:R-:W-:Y:S01]  /*9e60*/  BSSY B1, `(.L_x_654) ;  /* 0x000006d000017945 */ /* 0x000fe20003800000 */
[----:B------:R-:W-:Y:S01]  /*9e70*/  USEL UR4, UR4, 0x80, UP0 ;  /* 0x0000008004047887 */ /* 0x000fe20008000000 */
[----:B------:R-:W-:Y:S02]  /*9e80*/  IMAD.MOV.U32 R5, RZ, RZ, R46 ;  /* 0x000000ffff057224 */ /* 0x000fe400078e002e */
[----:B------:R-:W-:Y:S01]  /*9e90*/  IMAD.MOV.U32 R0, RZ, RZ, R47 ;  /* 0x000000ffff007224 */ /* 0x000fe200078e002f */
[----:B------:R-:W-:Y:S01]  /*9ea0*/  PRMT R67, R67, 0x5410, R6 ;  /* 0x0000541043437816 */ /* 0x000fe20000000006 */
[----:B------:R-:W-:Y:S01]  /*9eb0*/  IMAD.MOV.U32 R7, RZ, RZ, R52 ;  /* 0x000000ffff077224 */ /* 0x000fe200078e0034 */
[----:B------:R-:W-:Y:S01]  /*9ec0*/  BAR.SYNC.DEFER_BLOCKING 0x0 ;  /* 0x0000000000007b1d */ /* 0x000fe20000010000 */
[----:B------:R-:W-:Y:S01]  /*9ed0*/  ISETP.GE.AND P0, PT, R68, UR4, PT ;  /* 0x0000000444007c0c */ /* 0x000fe2000bf06270 */
[----:B------:R-:W-:Y:S01]  /*9ee0*/  IMAD.MOV.U32 R6, RZ, RZ, R53 ;  /* 0x000000ffff067224 */ /* 0x000fe200078e0035 */
[----:B------:R-:W-:Y:S01]  /*9ef0*/  PRMT R64, R64, 0x5410, R5 ;  /* 0x0000541040407816 */ /* 0x000fe20000000005 */
[----:B------:R-:W-:Y:S01]  /*9f00*/  IMAD.MOV.U32 R5, RZ, RZ, R48 ;  /* 0x000000ffff057224 */ /* 0x000fe200078e0030 */
[----:B------:R-:W-:Y:S01]  /*9f10*/  PRMT R65, R65, 0x5410, R0 ;  /* 0x0000541041417816 */ /* 0x000fe20000000000 */
[----:B------:R-:W-:Y:S01]  /*9f20*/  IMAD.MOV.U32 R0, RZ, RZ, R49 ;  /* 0x000000ffff007224 */ /* 0x000fe200078e0031 */
[----:B------:R-:W-:-:S02]  /*9f30*/  PRMT R66, R7, 0x7610, R66 ;  /* 0x0000761007427816 */ /* 0x000fc40000000042 */
[----:B------:R-:W-:Y:S02]  /*9f40*/  PRMT R67, R6, 0x7610, R67 ;  /* 0x0000761006437816 */ /* 0x000fe40000000043 */
[----:B------:R-:W-:Y:S02]  /*9f50*/  PRMT R64, R5, 0x7610, R64 ;  /* 0x0000761005407816 */ /* 0x000fe40000000040 */
[----:B------:R-:W-:Y:S01]  /*9f60*/  PRMT R65, R0, 0x7610, R65 ;  /* 0x0000761000417816 */ /* 0x000fe20000000041 */
[----:B------:R-:W-:Y:S05]  /*9f70*/  @P0 BRA `(.L_x_655) ;  /* 0x000005b000000947 */ /* 0x000fea0003800000 */
[----:B------:R-:W-:Y:S01]  /*9f80*/  ISETP.GE.AND P0, PT, R38, c[0x0][0x27c], PT ;  /* 0x00009f0026007a0c */ /* 0x000fe20003f06270 */
[----:B------:R-:W-:-:S12]  /*9f90*/  BSSY B0, `(.L_x_656) ;  /* 0x000002c000007945 */ /* 0x000fd80003800000 */
[----:B------:R-:W-:Y:S05]  /*9fa0*/  @P0 BRA `(.L_x_657) ;  /* 0x000002a000000947 */ /* 0x000fea0003800000 */
[----:B------:R-:W1:Y:S01]  /*9fb0*/  LDS.128 R8, [R45+0x100] ;  /* 0x000100002d087984 */ /* 0x000e620000000c00 */
[----:B------:R-:W-:Y:S02]  /*9fc0*/  SHF.R.U32.HI R0, RZ, 0x10, R17 ;  /* 0x00000010ff007819 */ /* 0x000fe40000011611 */
[--C-:B----4-:R-:W-:Y:S02]  /*9fd0*/  SHF.R.U64 R19, R14, 0x10, R15.reuse ;  /* 0x000000100e137819 */ /* 0x110fe4000000120f */
[----:B------:R-:W-:Y:S02]  /*9fe0*/  SHF.R.U32.HI R5, RZ, 0x10, R15 ;  /* 0x00000010ff057819 */ /* 0x000fe4000001160f */
[----:B------:R-:W-:Y:S01]  /*9ff0*/  SHF.R.U64 R18, R16, 0x10, R17 ;  /* 0x0000001010127819 */ /* 0x000fe20000001211 */
[----:B------:R-:W-:Y:S02]  /*a000*/  HADD2.F32 R19, -RZ, R19.H0_H0 ;  /* 0x20000013ff137230 */ /* 0x000fe40000004100 */
[----:B------:R-:W-:-:S02]  /*a010*/  HADD2.F32 R24, -RZ, R5.H0_H0 ;  /* 0x20000005ff187230 */ /* 0x000fc40000004100 */
[----:B------:R-:W-:Y:S02]  /*a020*/  HADD2.F32 R5, -RZ, R39.H1_H1 ;  /* 0x30000027ff057230 */ /* 0x000fe40000004100 */
        /* <DEDUP_REMOVED lines=34> */
.L_x_657:
[----:B------:R-:W-:Y:S05]  /*a250*/  BSYNC B0 ;  /* 0x0000000000007941 */ /* 0x000fea0003800000 */
.L_x_656:
[----:B------:R-:W-:-:S04]  /*a260*/  IADD3 R0, R38, 0x20, RZ ;  /* 0x0000002026007810 */ /* 0x000fc80007ffe0ff */
[----:B------:R-:W-:-:S13]  /*a270*/  ISETP.GE.AND P0, PT, R0, c[0x0][0x27c], PT ;  /* 0x00009f0000007a0c */ /* 0x000fda0003f06270 */
[----:B------:R-:W-:Y:S05]  /*a280*/  @P0 BRA `(.L_x_655) ;  /* 0x000002a000000947 */ /* 0x000fea0003800000 */
[----:B-1----:R-:W1:Y:S01]  /*a290*/  LDS.128 R8, [R45+0x4100] ;  /* 0x004100002d087984 */ /* 0x002e620000000c00 */
[----:B------:R-:W-:Y:S02]  /*a2a0*/  SHF.R.U32.HI R0, RZ, 0x10, R23 ;  /* 0x00000010ff007819 */ /* 0x000fe40000011617 */
[----:B------:R-:W-:Y:S02]  /*a2b0*/  SHF.R.U32.HI R5, RZ, 0x10, R21 ;  /* 0x00000010ff057819 */ /* 0x000fe40000011615 */
[----:B------:R-:W-:Y:S02]  /*a2c0*/  SHF.R.U64 R17, R22, 0x10, R23 ;  /* 0x0000001016117819 */ /* 0x000fe40000001217 */
[----:B------:R-:W-:Y:S01]  /*a2d0*/  SHF.R.U64 R20, R20, 0x10, R21 ;  /* 0x0000001014147819 */ /* 0x000fe20000001215 */
[----:B----4-:R-:W-:Y:S02]  /*a2e0*/  HADD2.F32 R19, -RZ, R5.H0_H0 ;  /* 0x20000005ff137230 */ /* 0x010fe40000004100 */
[----:B------:R-:W-:-:S02]  /*a2f0*/  HADD2.F32 R5, -RZ, R51.H1_H1 ;  /* 0x30000033ff057230 */ /* 0x000fc40000004100 */
[--C-:B-1----:R-:W-:Y:S02]  /*a300*/  HADD2.F32 R7, -RZ, R11.reuse.H0_H0 ;  /* 0x2000000bff077230 */ /* 0x102fe40000004100 */
[--C-:B------:R-:W-:Y:S02]  /*a310*/  HADD2.F32 R14, -RZ, R10.reuse.H0_H0 ;  /* 0x2000000aff0e7230 */ /* 0x100fe40000004100 */
[----:B------:R-:W-:Y:S02]  /*a320*/  HADD2.F32 R13, -RZ, R10.H1_H1 ;  /* 0x3000000aff0d7230 */ /* 0x000fe40000004100 */
[----:B------:R-:W-:Y:S02]  /*a330*/  HADD2.F32 R11, -RZ, R11.H1_H1 ;  /* 0x3000000bff0b7230 */ /* 0x000fe40000004100 */
[----:B------:R-:W-:Y:S02]  /*a340*/  HADD2.F32 R10, -RZ, R0.H0_H0 ;  /* 0x20000000ff0a7230 */ /* 0x000fe40000004100 */
[----:B------:R-:W-:-:S02]  /*a350*/  HADD2.F32 R6, -RZ, R8.H0_H0 ;  /* 0x20000008ff067230 */ /* 0x000fc40000004100 */
        /* <DEDUP_REMOVED lines=8> */
[----:B------:R-:W-:Y:S02]  /*a3e0*/  FFMA.FTZ R11, R11, R19, R10 ;  /* 0x000000130b0b7223 */ /* 0x000fe4000001000a */
[----:B------:R-:W-:-:S02]  /*a3f0*/  FMUL.FTZ R12, R8, R0 ;  /* 0x00000000080c7220 */ /* 0x000fc40000410000 */
[C---:B------:R-:W-:Y:S01]  /*a400*/  FMUL.FTZ R7, R6.reuse, R0 ;  /* 0x0000000006077220 */ /* 0x040fe20000410000 */
[--C-:B------:R-:W-:Y:S01]  /*a410*/  HADD2.F32 R0, -RZ, R56.reuse.H0_H0 ;  /* 0x20000038ff007230 */ /* 0x100fe20000004100 */
[-C--:B------:R-:W-:Y:S01]  /*a420*/  FFMA.FTZ R12, R6, R5.reuse, -R12 ;  /* 0x00000005060c7223 */ /* 0x080fe2000001080c */
[----:B------:R-:W-:Y:S01]  /*a430*/  F2FP.PACK_AB R11, R11, R18 ;  /* 0x000000120b0b723e */ /* 0x000fe200000000ff */
[----:B------:R-:W-:Y:S01]  /*a440*/  FFMA.FTZ R8, R8, R5, R7 ;  /* 0x0000000508087223 */ /* 0x000fe20000010007 */
[----:B------:R-:W-:Y:S01]  /*a450*/  HADD2.F32 R5, -RZ, R56.H1_H1 ;  /* 0x30000038ff057230 */ /* 0x000fe20000004100 */
[-C--:B------:R-:W-:Y:S01]  /*a460*/  FMUL.FTZ R6, R13, R0.reuse ;  /* 0x000000000d067220 */ /* 0x080fe20000410000 */
[----:B------:R-:W-:Y:S01]  /*a470*/  HADD2.F32 R7, -RZ, R20.H0_H0 ;  /* 0x20000014ff077230 */ /* 0x000fe20000004100 */
        /* <DEDUP_REMOVED lines=11> */
.L_x_655:
[----:B------:R-:W-:Y:S05]  /*a530*/  BSYNC B1 ;  /* 0x0000000000017941 */ /* 0x000fea0003800000 */
.L_x_654:
[----:B------:R-:W-:Y:S01]  /*a540*/  IADD3 R0, R68, 0x20, RZ ;  /* 0x0000002044007810 */ /* 0x000fe20007ffe0ff */
[----:B------:R-:W-:Y:S03]  /*a550*/  BSSY B1, `(.L_x_658) ;  /* 0x000005e000017945 */ /* 0x000fe60003800000 */
[----:B------:R-:W-:-:S13]  /*a560*/  ISETP.GE.AND P0, PT, R0, UR4, PT ;  /* 0x0000000400007c0c */ /* 0x000fda000bf06270 */
[----:B------:R-:W-:Y:S05]  /*a570*/  @P0 BRA `(.L_x_659) ;  /* 0x000005b000000947 */ /* 0x000fea0003800000 */
[----:B------:R-:W-:Y:S01]  /*a580*/  ISETP.GE.AND P0, PT, R38, c[0x0][0x27c], PT ;  /* 0x00009f0026007a0c */ /* 0x000fe20003f06270 */
[----:B------:R-:W-:-:S12]  /*a590*/  BSSY B0, `(.L_x_660) ;  /* 0x000002c000007945 */ /* 0x000fd80003800000 */
[----:B------:R-:W-:Y:S05]  /*a5a0*/  @P0 BRA `(.L_x_661) ;  /* 0x000002a000000947 */ /* 0x000fea0003800000 */
[----:B-1----:R-:W1:Y:S01]  /*a5b0*/  LDS.128 R8, [R45+0x1100] ;  /* 0x001100002d087984 */ /* 0x002e620000000c00 */
[----:B------:R-:W-:Y:S02]  /*a5c0*/  SHF.R.U32.HI R0, RZ, 0x10, R29 ;  /* 0x00000010ff007819 */ /* 0x000fe4000001161d */
[----:B------:R-:W-:Y:S02]  /*a5d0*/  SHF.R.U32.HI R5, RZ, 0x10, R27 ;  /* 0x00000010ff057819 */ /* 0x000fe4000001161b */
[----:B------:R-:W-:Y:S02]  /*a5e0*/  SHF.R.U64 R17, R28, 0x10, R29 ;  /* 0x000000101c117819 */ /* 0x000fe4000000121d */
[----:B----4-:R-:W-:Y:S01]  /*a5f0*/  SHF.R.U64 R19, R26, 0x10, R27 ;  /* 0x000000101a137819 */ /* 0x010fe2000000121b */
        /* <DEDUP_REMOVED lines=37> */
.L_x_661:
[----:B------:R-:W-:Y:S05]  /*a850*/  BSYNC B0 ;  /* 0x0000000000007941 */ /* 0x000fea0003800000 */
.L_x_660:
[----:B------:R-:W-:-:S04]  /*a860*/  IADD3 R0, R38, 0x20, RZ ;  /* 0x0000002026007810 */ /* 0x000fc80007ffe0ff */
[----:B------:R-:W-:-:S13]  /*a870*/  ISETP.GE.AND P0, PT, R0, c[0x0][0x27c], PT ;  /* 0x00009f0000007a0c */ /* 0x000fda0003f06270 */
        /* <DEDUP_REMOVED lines=43> */
.L_x_659:
[----:B------:R-:W-:Y:S05]  /*ab30*/  BSYNC B1 ;  /* 0x0000000000017941 */ /* 0x000fea0003800000 */
.L_x_658:
        /* <DEDUP_REMOVED lines=49> */
.L_x_665:
[----:B------:R-:W-:Y:S05]  /*ae50*/  BSYNC B0 ;  /* 0x0000000000007941 */ /* 0x000fea0003800000 */
.L_x_664:
        /* <DEDUP_REMOVED lines=45> */
.L_x_663:
[----:B------:R-:W-:Y:S05]  /*b130*/  BSYNC B1 ;  /* 0x0000000000017941 */ /* 0x000fea0003800000 */
.L_x_662:
[----:B------:R-:W-:-:S04]  /*b140*/  IADD3 R0, R68, 0x60, RZ ;  /* 0x0000006044007810 */ /* 0x000fc80007ffe0ff */
        /* <DEDUP_REMOVED lines=47> */
.L_x_668:
[----:B------:R-:W-:Y:S05]  /*b440*/  BSYNC B0 ;  /* 0x0000000000007941 */ /* 0x000fea0003800000 */
.L_x_667:
        /* <DEDUP_REMOVED lines=46> */
.L_x_645:
[----:B------:R-:W-:Y:S01]  /*b730*/  PLOP3.LUT P0, PT, PT, PT, UP2, 0x80, 0x0 ;  /* 0x000000000000781c */ /* 0x000fe20003f0f028 */
[----:B------:R-:W-:Y:S01]  /*b740*/  IMAD.U32 R8, RZ, RZ, UR30 ;  /* 0x0000001eff087e24 */ /* 0x000fe2000f8e00ff */
[----:B------:R-:W-:Y:S01]  /*b750*/  SHF.R.S32.HI R26, RZ, 0x1f, R167 ;  /* 0x0000001fff1a7819 */ /* 0x000fe200000114a7 */
[----:B------:R-:W-:Y:S01]  /*b760*/  IMAD.U32 R7, RZ, RZ, UR6 ;  /* 0x00000006ff077e24 */ /* 0x000fe2000f8e00ff */
[----:B------:R-:W-:Y:S01]  /*b770*/  CS2R R22, SRZ ;  /* 0x0000000000167805 */ /* 0x000fe2000001ff00 */
[----:B------:R-:W-:Y:S01]  /*b780*/  IMAD.MOV.U32 R6, RZ, RZ, R8 ;  /* 0x000000ffff067224 */ /* 0x000fe200078e0008 */
[----:B------:R-:W-:Y:S01]  /*b790*/  CS2R R20, SRZ ;  /* 0x0000000000147805 */ /* 0x000fe2000001ff00 */
[----:B------:R-:W-:Y:S02]  /*b7a0*/  IMAD.U32 R8, RZ, RZ, UR32 ;  /* 0x00000020ff087e24 */ /* 0x000fe4000f8e00ff */
[----:B------:R-:W-:-:S02]  /*b7b0*/  IMAD.U32 R9, RZ, RZ, UR31 ;  /* 0x0000001fff097e24 */ /* 0x000fc4000f8e00ff */
[----:B------:R-:W-:Y:S02]  /*b7c0*/  IMAD.U32 R9, RZ, RZ, UR33 ;  /* 0x00000021ff097e24 */ /* 0x000fe4000f8e00ff */
[----:B------:R-:W-:Y:S01]  /*b7d0*/  @P0 IMAD.HI.U32 R5, R0, c[0x0][0x2c8], RZ ;  /* 0x0000b20000050a27 */ /* 0x000fe200078e00ff */
[----:B------:R-:W-:-:S13]  /*b7e0*/  PLOP3.LUT P0, PT, PT, PT, UP2, 0x80, 0x0 ;  /* 0x000000000000781c */ /* 0x000fda0003f0f028 */
[----:B------:R-:W-:-:S04]  /*b7f0*/  @P0 SHF.R.U32.HI R0, RZ, c[0x0][0x2cc], R5 ;  /* 0x0000b300ff000a19 */ /* 0x000fc80000011605 */
[----:B------:R-:W-:Y:S01]  /*b800*/  SHF.R.S32.HI R10, RZ, 0x1f, R0 ;  /* 0x0000001fff0a7819 */ /* 0x000fe20000011400 */
[----:B------:R-:W-:-:S04]  /*b810*/  IMAD.WIDE.U32 R6, R0, c[0x0][0x280], R6 ;  /* 0x0000a00000067a25 */ /* 0x000fc800078e0006 */
[----:B------:R-:W-:Y:S01]  /*b820*/  IMAD R5, R10, c[0x0][0x280], RZ ;  /* 0x0000a0000a057a24 */ /* 0x000fe200078e02ff */
[----:B------:R-:W-:-:S03]  /*b830*/  LEA R15, P0, R6, c[0x0][0x270], 0x1 ;  /* 0x00009c00060f7a11 */ /* 0x000fc600078008ff */
[----:B------:R-:W-:-:S05]  /*b840*/  IMAD R5, R0, c[0x0][0x284], R5 ;  /* 0x0000a10000057a24 */ /* 0x000fca00078e0205 */
[----:B------:R-:W-:Y:S01]  /*b850*/  IADD3 R5, R7, R5, RZ ;  /* 0x0000000507057210 */ /* 0x000fe20007ffe0ff */
[----:B------:R-:W-:-:S03]  /*b860*/  IMAD.U32 R7, RZ, RZ, UR5 ;  /* 0x00000005ff077e24 */ /* 0x000fc6000f8e00ff */
[----:B------:R-:W-:Y:S01]  /*b870*/  LEA.HI.X R14, R6, c[0x0][0x274], R5, 0x1, P0 ;  /* 0x00009d00060e7a11 */ /* 0x000fe200000f0c05 */
[----:B------:R-:W-:Y:S01]  /*b880*/  IMAD R5, R10, c[0x0][0x290], RZ ;  /* 0x0000a4000a057a24 */ /* 0x000fe200078e02ff */
[----:B------:R-:W-:Y:S02]  /*b890*/  MOV R6, R8 ;  /* 0x0000000800067202 */ /* 0x000fe40000000f00 */
        /* <DEDUP_REMOVED lines=11> */
[----:B-1----:R-:W-:-:S05]  /*b950*/  @!P0 IADD3 R8, P1, R8, R6, RZ ;  /* 0x0000000608088210 */ /* 0x002fca0007f3e0ff */
[----:B--2---:R-:W-:Y:S01]  /*b960*/  @!P0 IMAD.X R9, R5, 0x1, R0, P1 ;  /* 0x0000000105098824 */ /* 0x004fe200008e0600 */
[----:B---3--:R-:W-:Y:S01]  /*b970*/  @!P0 IADD3 R6, P1, R7, R6, RZ ;  /* 0x0000000607068210 */ /* 0x008fe20007f3e0ff */
[----:B------:R-:W1:Y:S01]  /*b980*/  SHFL.IDX PT, R5, R11, RZ, 0x181f ;  /* 0x00181fff0b057589 */ /* 0x000e6200000e0000 */
[----:B------:R-:W-:Y:S01]  /*b990*/  CS2R R18, SRZ ;  /* 0x0000000000127805 */ /* 0x000fe2000001ff00 */
[----:B------:R-:W-:Y:S02]  /*b9a0*/  CS2R R16, SRZ ;  /* 0x0000000000107805 */ /* 0x000fe4000001ff00 */
[----:B------:R2:W3:Y:S01]  /*b9b0*/  @!P0 LD.E.128 R20, [R8.64] ;  /* 0x0000001608148980 */ /* 0x0004e2000c101d00 */
[----:B-1----:R-:W-:-:S05]  /*b9c0*/  @!P0 IADD3.X R7, R5, R0, RZ, P1, !PT ;  /* 0x0000000005078210 */ /* 0x002fca0000ffe4ff */
        /* <DEDUP_REMOVED lines=38> */
.L_x_670:
[----:B-12---:R-:W-:Y:S05]  /*bc30*/  BSYNC B0 ;  /* 0x0000000000007941 */ /* 0x006fea0003800000 */
.L_x_669:
[----:B------:R-:W1:Y:S01]  /*bc40*/  SHFL.IDX PT, R5, R15, 0x2, 0x181f ;  /* 0x00581f000f057f89 */ /* 0x000e6200000e0000 */
[----:B------:R-:W-:Y:S01]  /*bc50*/  ISETP.NE.AND P0, PT, R35, RZ, PT ;  /* 0x000000ff2300720c */ /* 0x000fe20003f05270 */
[----:B------:R-:W-:Y:S01]  /*bc60*/  CS2R R54, SRZ ;  /* 0x0000000000367805 */ /* 0x000fe2000001ff00 */
[----:B------:R-:W-:Y:S01]  /*bc70*/  CS2R R52, SRZ ;  /* 0x0000000000347805 */ /* 0x000fe2000001ff00 */
[----:B------:R-:W2:Y:S01]  /*bc80*/  SHFL.IDX PT, R6, R14, 0x2, 0x181f ;  /* 0x00581f000e067f89 */ /* 0x000ea200000e0000 */
[----:B------:R-:W-:Y:S02]  /*bc90*/  ISETP.GE.OR P0, PT, R167, c[0x0][0x27c], P0 ;  /* 0x00009f00a7007a0c */ /* 0x000fe40000706670 */
[----:B------:R-:W-:-:S11]  /*bca0*/  ISETP.NE.AND P3, PT, R46, RZ, PT ;  /* 0x000000ff2e00720c */ /* 0x000fd60003f65270 */
[C---:B------:R-:W-:Y:S01]  /*bcb0*/  @!P0 IMAD.SHL.U32 R0, R167.reuse, 0x2, RZ ;  /* 0x00000002a7008824 */ /* 0x040fe200078e00ff */
[----:B------:R-:W-:-:S04]  /*bcc0*/  @!P0 SHF.L.U64.HI R7, R167, 0x1, R26 ;  /* 0x00000001a7078819 */ /* 0x000fc8000001021a */
[-C--:B-1----:R-:W-:Y:S02]  /*bcd0*/  @!P0 IADD3 R8, P2, R5, R0.reuse, RZ ;  /* 0x0000000005088210 */ /* 0x082fe40007f5e0ff */
[----:B------:R-:W-:Y:S03]  /*bce0*/  SHFL.IDX PT, R5, R11, 0x2, 0x181f ;  /* 0x00581f000b057f89 */ /* 0x000fe600000e0000 */
[----:B--2---:R-:W-:Y:S02]  /*bcf0*/  @!P0 IMAD.X R9, R6, 0x1, R7, P2 ;  /* 0x0000000106098824 */ /* 0x004fe400010e0607 */
[----:B------:R-:W1:Y:S01]  /*bd00*/  SHFL.IDX PT, R6, R12, 0x2, 0x181f ;  /* 0x00581f000c067f89 */ /* 0x000e6200000e0000 */
[----:B------:R-:W-:Y:S01]  /*bd10*/  CS2R R58, SRZ ;  /* 0x00000000003a7805 */ /* 0x000fe2000001ff00 */
[----:B------:R-:W-:Y:S02]  /*bd20*/  CS2R R56, SRZ ;  /* 0x0000000000387805 */ /* 0x000fe4000001ff00 */
        /* <DEDUP_REMOVED lines=20> */
[----:B------:R1:W1:Y:S01]  /*be70*/  SHFL.IDX PT, R10, R14, 0x3, 0x181f ;  /* 0x00781f000e0a7f89 */ /* 0x00026200000e0000 */
[----:B------:R-:W-:Y:S03]  /*be80*/  BSSY B0, `(.L_x_671) ;  /* 0x0000024000007945 */ /* 0x000fe60003800000 */
[----:B--2---:R2:W1:Y:S01]  /*be90*/  SHFL.IDX PT, R8, R15, 0x3, 0x181f ;  /* 0x00781f000f087f89 */ /* 0x00446200000e0000 */
        /* <DEDUP_REMOVED lines=28> */
[----:B------:R-:W-:-:S02]  /*c060*/  IADD3 R8, P2, R8, R6, RZ ;  /* 0x0000000608087210 */ /* 0x000fc40007f5e0ff */
[----:B------:R-:W-:-:S03]  /*c070*/  IADD3 R6, P0, R9, R6, RZ ;  /* 0x0000000609067210 */ /* 0x000fc60007f1e0ff */
[--C-:B------:R-:W-:Y:S02]  /*c080*/  IMAD.X R9, R10, 0x1, R0.reuse, P2 ;  /* 0x000000010a097824 */ /* 0x100fe400010e0600 */
[----:B------:R-:W-:-:S03]  /*c090*/  IMAD.X R7, R11, 0x1, R0, P0 ;  /* 0x000000010b077824 */ /* 0x000fc600000e0600 */
[----:B------:R1:W5:Y:S04]  /*c0a0*/  @!P1 LD.E.128 R64, [R8.64] ;  /* 0x0000001608409980 */ /* 0x000368000c101d00 */
[----:B------:R1:W5:Y:S02]  /*c0b0*/  @!P1 LD.E.128 R60, [R6.64] ;  /* 0x00000016063c9980 */ /* 0x000364000c101d00 */
.L_x_672:
[----:B-12---:R-:W-:Y:S05]  /*c0c0*/  BSYNC B0 ;  /* 0x0000000000007941 */ /* 0x006fea0003800000 */
.L_x_671:
[----:B------:R-:W-:Y:S01]  /*c0d0*/  UIADD3 UR4, -UR14, UR17, URZ ;  /* 0x000000110e047290 */ /* 0x000fe2000fffe13f */
[----:B-----5:R-:W-:Y:S01]  /*c0e0*/  IMAD.MOV.U32 R0, RZ, RZ, R66 ;  /* 0x000000ffff007224 */ /* 0x020fe200078e0042 */
[----:B------:R-:W-:-:S04]  /*c0f0*/  DEPBAR.LE SB0, 0x1 ;  /* 0x000080400000791a */ /* 0x000fc80000000000 */
[----:B------:R-:W-:Y:S01]  /*c100*/  UISETP.LT.AND UP0, UPT, UR4, 0x80, UPT ;  /* 0x000000800400788c */ /* 0x000fe2000bf01270 */
[----:B------:R-:W-:Y:S01]  /*c110*/  PRMT R81, R81, 0x5410, R0 ;  /* 0x0000541051517816 */ /* 0x000fe20000000000 */
[----:B------:R-:W-:Y:S01]  /*c120*/  IMAD.MOV.U32 R6, RZ, RZ, R67 ;  /* 0x000000ffff067224 */ /* 0x000fe200078e0043 */
[----:B------:R-:W-:Y:S01]  /*c130*/  BSSY B0, `(.L_x_673) ;  /* 0x0000071000007945 */ /* 0x000fe20003800000 */
[----:B------:R-:W-:Y:S01]  /*c140*/  USEL UR4, UR4, 0x80, UP0 ;  /* 0x0000008004047887 */ /* 0x000fe20008000000 */
[----:B------:R-:W-:Y:S02]  /*c150*/  IMAD.MOV.U32 R5, RZ, RZ, R64 ;  /* 0x000000ffff057224 */ /* 0x000fe400078e0040 */
[----:B------:R-:W-:Y:S01]  /*c160*/  IMAD.MOV.U32 R0, RZ, RZ, R65 ;  /* 0x000000ffff007224 */ /* 0x000fe200078e0041 */
[----:B------:R-:W-:Y:S01]  /*c170*/  PRMT R79, R79, 0x5410, R6 ;  /* 0x000054104f4f7816 */ /* 0x000fe20000000006 */
[----:B------:R-:W-:Y:S01]  /*c180*/  IMAD.MOV.U32 R7, RZ, RZ, R62 ;  /* 0x000000ffff077224 */ /* 0x000fe200078e003e */
[----:B------:R-:W-:Y:S01]  /*c190*/  BAR.SYNC.DEFER_BLOCKING 0x0 ;  /* 0x0000000000007b1d */ /* 0x000fe20000010000 */
[----:B------:R-:W-:Y:S01]  /*c1a0*/  ISETP.GE.OR P0, PT, R68, UR4, P1 ;  /* 0x0000000444007c0c */ /* 0x000fe20008f06670 */
        /* <DEDUP_REMOVED lines=10> */
[----:B------:R-:W-:Y:S01]  /*c250*/  MOV R0, c[0x0][0x27c] ;  /* 0x00009f0000007a02 */ /* 0x000fe20000000f00 */
[----:B------:R-:W1:Y:S01]  /*c260*/  LDS.128 R8, [R45+0x100] ;  /* 0x000100002d087984 */ /* 0x000e620000000c00 */
[----:B------:R-:W-:Y:S02]  /*c270*/  SHF.R.U32.HI R7, RZ, 0x10, R17 ;  /* 0x00000010ff077819 */ /* 0x000fe40000011611 */
[----:B------:R-:W-:Y:S02]  /*c280*/  LEA.HI R0, R0, R50, RZ, 0x1d ;  /* 0x0000003200007211 */ /* 0x000fe400078fe8ff */
[----:B------:R-:W-:-:S02]  /*c290*/  SHF.R.U64 R49, R20, 0x10, R21 ;  /* 0x0000001014317819 */ /* 0x000fc40000001215 */
[----:B------:R-:W-:Y:S02]  /*c2a0*/  SHF.R.S32.HI R6, RZ, 0x1f, R0 ;  /* 0x0000001fff067819 */ /* 0x000fe40000011400 */
[----:B------:R-:W-:Y:S01]  /*c2b0*/  SHF.L.U32 R5, R0, 0x3, RZ ;  /* 0x0000000300057819 */ /* 0x000fe200000006ff */
[----:B------:R-:W-:Y:S01]  /*c2c0*/  HADD2.F32 R49, -RZ, R49.H0_H0 ;  /* 0x20000031ff317230 */ /* 0x000fe20000004100 */
[----:B------:R-:W-:Y:S02]  /*c2d0*/  LEA.HI R0, R6, R0, RZ, 0x3 ;  /* 0x0000000006007211 */ /* 0x000fe400078f18ff */
[----:B------:R-:W-:Y:S02]  /*c2e0*/  LOP3.LUT R5, R24, 0x38, R5, 0xf8, !PT ;  /* 0x0000003818057812 */ /* 0x000fe400078ef805 */
[----:B------:R-:W-:Y:S02]  /*c2f0*/  SHF.L.U32 R0, R0, 0xa, RZ ;  /* 0x0000000a00007819 */ /* 0x000fe400000006ff */
[----:B------:R-:W-:-:S02]  /*c300*/  LOP3.LUT R5, R5, R27, RZ, 0x3c, !PT ;  /* 0x0000001b05057212 */ /* 0x000fc400078e3cff */
[----:B------:R-:W-:Y:S02]  /*c310*/  LOP3.LUT R0, R0, 0x7fffe000, RZ, 0xc0, !PT ;  /* 0x7fffe00000007812 */ /* 0x000fe400078ec0ff */
[----:B------:R-:W-:Y:S02]  /*c320*/  SHF.R.U64 R48, R22, 0x10, R23 ;  /* 0x0000001016307819 */ /* 0x000fe40000001217 */
[----:B------:R-:W-:Y:S02]  /*c330*/  IADD3 R0, R5, R0, R25 ;  /* 0x0000000005007210 */ /* 0x000fe40007ffe019 */
[----:B------:R-:W-:Y:S01]  /*c340*/  SHF.R.U32.HI R25, RZ, 0x10, R21 ;  /* 0x00000010ff197819 */ /* 0x000fe20000011615 */
        /* <DEDUP_REMOVED lines=79> */
.L_x_674:
[----:B------:R-:W-:Y:S05]  /*c840*/  BSYNC B0 ;  /* 0x0000000000007941 */ /* 0x000fea0003800000 */
.L_x_673:
[----:B------:R-:W-:Y:S01]  /*c850*/  IADD3 R0, R68, 0x20, RZ ;  /* 0x0000002044007810 */ /* 0x000fe20007ffe0ff */
[----:B------:R-:W-:Y:S03]  /*c860*/  BSSY B0, `(.L_x_675) ;  /* 0x000006c000007945 */ /* 0x000fe60003800000 */
[----:B------:R-:W-:-:S13]  /*c870*/  ISETP.GE.OR P0, PT, R0, UR4, P1 ;  /* 0x0000000400007c0c */ /* 0x000fda0008f06670 */
        /* <DEDUP_REMOVED lines=32> */
[----:B------:R-:W-:Y:S01]  /*ca80*/  SHF.R.U32.HI R18, RZ, 0x10, R39 ;  /* 0x00000010ff127819 */ /* 0x000fe20000011627 */
[----:B------:R-:W-:Y:S01]  /*ca90*/  HADD2.F32 R0, -RZ, R71.H0_H0 ;  /* 0x20000047ff007230 */ /* 0x000fe20000004100 */
        /* <DEDUP_REMOVED lines=22> */
[----:B------:R-:W-:Y:S01]  /*cc00*/  HADD2.F32 R11, -RZ, R12.H0_H0 ;  /* 0x2000000cff0b7230 */ /* 0x000fe20000004100 */
[C---:B------:R-:W-:Y:S01]  /*cc10*/  FMUL.FTZ R27, R6.reuse, R0 ;  /* 0x00000000061b7220 */ /* 0x040fe20000410000 */
[--C-:B------:R-:W-:Y:S01]  /*cc20*/  HADD2.F32 R0, -RZ, R72.reuse.H0_H0 ;  /* 0x20000048ff007230 */ /* 0x100fe20000004100 */
[----:B------:R-:W-:Y:S01]  /*cc30*/  FFMA.FTZ R35, R7, R42, R8 ;  /* 0x0000002a07237223 */ /* 0x000fe20000010008 */
[----:B------:R-:W-:Y:S01]  /*cc40*/  HADD2.F32 R8, -RZ, R72.H1_H1 ;  /* 0x30000048ff087230 */ /* 0x000fe20000004100 */
[----:B------:R-:W-:Y:S01]  /*cc50*/  FFMA.FTZ R32, R6, R9, R5 ;  /* 0x0000000906207223 */ /* 0x000fe20000010005 */
[--C-:B------:R-:W-:Y:S01]  /*cc60*/  HADD2.F32 R23, -RZ, R10.reuse.H0_H0 ;  /* 0x2000000aff177230 */ /* 0x100fe20000004100 */
[----:B------:R-:W-:Y:S01]  /*cc70*/  FMUL.FTZ R7, R24, R0 ;  /* 0x0000000018077220 */ /* 0x000fe20000410000 */
[----:B------:R-:W-:Y:S01]  /*cc80*/  HADD2.F32 R25, -RZ, R10.H1_H1 ;  /* 0x3000000aff197230 */ /* 0x000fe20000004100 */
[-C--:B------:R-:W-:Y:S01]  /*cc90*/  FMUL.FTZ R6, R21, R17.reuse ;  /* 0x0000001115067220 */ /* 0x080fe20000410000 */
[----:B------:R-:W-:Y:S01]  /*cca0*/  HADD2.F32 R10, -RZ, R15.H1_H1 ;  /* 0x3000000fff0a7230 */ /* 0x000fe20000004100 */
[C---:B------:R-:W-:Y:S01]  /*ccb0*/  FFMA.FTZ R28, R11.reuse, R8, R7 ;  /* 0x000000080b1c7223 */ /* 0x040fe20000010007 */
[----:B------:R-:W-:Y:S01]  /*ccc0*/  HADD2.F32 R15, -RZ, R12.H1_H1 ;  /* 0x3000000cff0f7230 */ /* 0x000fe20000004100 */
[----:B------:R-:W-:Y:S01]  /*ccd0*/  FMUL.FTZ R16, R11, R0 ;  /* 0x000000000b107220 */ /* 0x000fe20000410000 */
[--C-:B------:R-:W-:Y:S01]  /*cce0*/  HADD2.F32 R5, -RZ, R73.reuse.H0_H0 ;  /* 0x20000049ff057230 */ /* 0x100fe20000004100 */
[C---:B------:R-:W-:Y:S01]  /*ccf0*/  FMUL.FTZ R17, R10.reuse, R17 ;  /* 0x000000110a117220 */ /* 0x040fe20000410000 */
[----:B------:R-:W-:Y:S01]  /*cd00*/  HADD2.F32 R12, -RZ, R14.H0_H0 ;  /* 0x2000000eff0c7230 */ /* 0x000fe20000004100 */
[----:B------:R-:W-:Y:S01]  /*cd10*/  FFMA.FTZ R29, R10, R39, R6 ;  /* 0x000000270a1d7223 */ /* 0x000fe20000010006 */
[----:B------:R-:W-:Y:S01]  /*cd20*/  HADD2.F32 R7, -RZ, R36.H0_H0 ;  /* 0x20000024ff077230 */ /* 0x000fe20000004100 */
[-C--:B------:R-:W-:Y:S01]  /*cd30*/  FMUL.FTZ R6, R23, R5.reuse ;  /* 0x0000000517067220 */ /* 0x080fe20000410000 */
[----:B------:R-:W-:Y:S01]  /*cd40*/  HADD2.F32 R0, -RZ, R73.H1_H1 ;  /* 0x30000049ff007230 */ /* 0x000fe20000004100 */
[----:B------:R-:W-:Y:S01]  /*cd50*/  FMUL.FTZ R11, R12, R5 ;  /* 0x000000050c0b7220 */ /* 0x000fe20000410000 */
[----:B------:R-:W-:Y:S01]  /*cd60*/  HADD2.F32 R10, -RZ, R30.H0_H0 ;  /* 0x2000001eff0a7230 */ /* 0x000fe20000004100 */
[----:B------:R-:W-:Y:S01]  /*cd70*/  FMUL.FTZ R5, R26, R7 ;  /* 0x000000071a057220 */ /* 0x000fe20000410000 */
[----:B------:R-:W-:Y:S01]  /*cd80*/  HADD2.F32 R36, -RZ, R41.H0_H0 ;  /* 0x20000029ff247230 */ /* 0x000fe20000004100 */
[----:B------:R-:W-:Y:S01]  /*cd90*/  FFMA.FTZ R30, R12, R0, R6 ;  /* 0x000000000c1e7223 */ /* 0x000fe20000010006 */
[----:B------:R-:W-:Y:S01]  /*cda0*/  HADD2.F32 R14, -RZ, R14.H1_H1 ;  /* 0x3000000eff0e7230 */ /* 0x000fe20000004100 */
[----:B------:R-:W-:-:S02]  /*cdb0*/  FMUL.FTZ R6, R25, R10 ;  /* 0x0000000a19067220 */ /* 0x000fc40000410000 */
[C---:B------:R-:W-:Y:S02]  /*cdc0*/  FMUL.FTZ R7, R15.reuse, R7 ;  /* 0x000000070f077220 */ /* 0x040fe40000410000 */
[----:B------:R-:W-:Y:S02]  /*cdd0*/  FFMA.FTZ R15, R15, R36, R5 ;  /* 0x000000240f0f7223 */ /* 0x000fe40000010005 */
[C---:B------:R-:W-:Y:S02]  /*cde0*/  FMUL.FTZ R5, R14.reuse, R10 ;  /* 0x0000000a0e057220 */ /* 0x040fe40000410000 */
[----:B------:R-:W-:Y:S02]  /*cdf0*/  FFMA.FTZ R18, R14, R38, R6 ;  /* 0x000000260e127223 */ /* 0x000fe40000010006 */
[----:B------:R-:W-:Y:S02]  /*ce00*/  FFMA.FTZ R12, R20, R13, -R33 ;  /* 0x0000000d140c7223 */ /* 0x000fe40000010821 */
[----:B------:R-:W-:-:S02]  /*ce10*/  FFMA.FTZ R13, R19, R42, -R31 ;  /* 0x0000002a130d7223 */ /* 0x000fc4000001081f */
        /* <DEDUP_REMOVED lines=16> */
.L_x_676:
[----:B------:R-:W-:Y:S05]  /*cf20*/  BSYNC B0 ;  /* 0x0000000000007941 */ /* 0x000fea0003800000 */
.L_x_675:
        /* <DEDUP_REMOVED lines=109> */
.L_x_678:
[----:B------:R-:W-:Y:S05]  /*d600*/  BSYNC B0 ;  /* 0x0000000000007941 */ /* 0x000fea0003800000 */
.L_x_677:
[----:B------:R-:W-:-:S04]  /*d610*/  IADD3 R0, R68, 0x60, RZ ;  /* 0x0000006044007810 */ /* 0x000fc80007ffe0ff */
        /* <DEDUP_REMOVED lines=53> */
[----:B------:R-:W-:-:S02]  /*d970*/  HADD2.F32 R12, -RZ, R78.H1_H1 ;  /* 0x3000004eff0c7230 */ /* 0x000fc40000004100 */
[----:B------:R-:W-:Y:S02]  /*d980*/  HADD2.F32 R24, -RZ, R11.H0_H0 ;  /* 0x2000000bff187230 */ /* 0x000fe40000004100 */
[----:B------:R-:W-:Y:S01]  /*d990*/  HADD2.F32 R6, -RZ, R15.H0_H0 ;  /* 0x2000000fff067230 */ /* 0x000fe20000004100 */
[----:B------:R-:W-:Y:S01]  /*d9a0*/  FFMA.FTZ R41, R8, R12, R9 ;  /* 0x0000000c08297223 */ /* 0x000fe20000010009 */
[----:B------:R-:W-:Y:S01]  /*d9b0*/  HADD2.F32 R9, -RZ, R79.H1_H1 ;  /* 0x3000004fff097230 */ /* 0x000fe20000004100 */
[----:B------:R-:W-:Y:S01]  /*d9c0*/  FMUL.FTZ R8, R21, R33 ;  /* 0x0000002115087220 */ /* 0x000fe20000410000 */
[----:B------:R-:W-:Y:S01]  /*d9d0*/  HADD2.F32 R23, -RZ, R11.H1_H1 ;  /* 0x3000000bff177230 */ /* 0x000fe20000004100 */
[-C--:B------:R-:W-:Y:S01]  /*d9e0*/  FMUL.FTZ R5, R24, R0.reuse ;  /* 0x0000000018057220 */ /* 0x080fe20000410000 */
[----:B------:R-:W-:Y:S01]  /*d9f0*/  HADD2.F32 R15, -RZ, R15.H1_H1 ;  /* 0x3000000fff0f7230 */ /* 0x000fe20000004100 */
[----:B------:R-:W-:Y:S01]  /*da00*/  FMUL.FTZ R29, R6, R0 ;  /* 0x00000000061d7220 */ /* 0x000fe20000410000 */
[--C-:B------:R-:W-:Y:S01]  /*da10*/  HADD2.F32 R0, -RZ, R80.reuse.H0_H0 ;  /* 0x20000050ff007230 */ /* 0x100fe20000004100 */
        /* <DEDUP_REMOVED lines=38> */
[----:B------:R-:W-:-:S03]  /*dc80*/  FFMA.FTZ R5, R27, R40, -R5 ;  /* 0x000000281b057223 */ /* 0x000fc60000010805 */
[----:B------:R-:W-:Y:S02]  /*dc90*/  F2FP.PACK_AB R12, R7, R12 ;  /* 0x0000000c070c723e */ /* 0x000fe400000000ff */
[----:B------:R-:W-:-:S05]  /*dca0*/  F2FP.PACK_AB R14, R5, R14 ;  /* 0x0000000e050e723e */ /* 0x000fca00000000ff */
[----:B------:R1:W-:Y:S04]  /*dcb0*/  STS.128 [R37+0x100], R12 ;  /* 0x0001000c25007388 */ /* 0x0003e80000000c00 */
[----:B------:R1:W-:Y:S02]  /*dcc0*/  STS.128 [R35+0x100], R8 ;  /* 0x0001000823007388 */ /* 0x0003e40000000c00 */
.L_x_666:
[----:B------:R-:W-:Y:S05]  /*dcd0*/  BSYNC B2 ;  /* 0x0000000000027941 */ /* 0x000fea0003800000 */
.L_x_644:
[----:B------:R-:W-:Y:S01]  /*dce0*/  LEA.HI R171, R183, R174, RZ, 0x5 ;  /* 0x000000aeb7ab7211 */ /* 0x000fe200078f28ff */
[----:B------:R-:W-:Y:S01]  /*dcf0*/  BAR.SYNC.DEFER_BLOCKING 0x0 ;  /* 0x0000000000007b1d */ /* 0x000fe20000010000 */
[----:B------:R-:W-:Y:S01]  /*dd00*/  IMAD R0, R85, c[0x0][0x208], RZ ;  /* 0x0000820055007a24 */ /* 0x000fe200078e02ff */
[----:B------:R-:W-:Y:S01]  /*dd10*/  LOP3.LUT P3, RZ, R50, 0x2, RZ, 0xc0, !PT ;  /* 0x0000000232ff7812 */ /* 0x000fe2000786c0ff */
[C---:B------:R-:W-:Y:S01]  /*dd20*/  IMAD.WIDE.U32 R6, R86.reuse, c[0x0][0x208], RZ ;  /* 0x0000820056067a25 */ /* 0x040fe200078e00ff */
[----:B------:R-:W-:Y:S01]  /*dd30*/  SHF.R.S32.HI R170, RZ, 0x5, R171 ;  /* 0x00000005ffaa7819 */ /* 0x000fe200000114ab */
[----:B------:R-:W-:Y:S01]  /*dd40*/  UISETP.GE.AND UP0, UPT, UR10, 0x2, UPT ;  /* 0x000000020a00788c */ /* 0x000fe2000bf06270 */
[----:B------:R-:W-:Y:S01]  /*dd50*/  SHF.R.S32.HI R168, RZ, 0x1f, R167 ;  /* 0x0000001fffa87819 */ /* 0x000fe200000114a7 */
[----:B------:R-:W-:-:S02]  /*dd60*/  IMAD R0, R86, c[0x0][0x20c], R0 ;  /* 0x0000830056007a24 */ /* 0x000fc400078e0200 */
[----:B------:R-:W-:Y:S02]  /*dd70*/  IMAD R196, R170, 0x400, R3 ;  /* 0x00000400aac47824 */ /* 0x000fe400078e0203 */
[----:B------:R-:W-:Y:S02]  /*dd80*/  IMAD.IADD R7, R7, 0x1, R0 ;  /* 0x0000000107077824 */ /* 0x000fe400078e0200 */
[----:B------:R-:W-:Y:S01]  /*dd90*/  IMAD.SHL.U32 R0, R50, 0x40, RZ ;  /* 0x0000004032007824 */ /* 0x000fe200078e00ff */
[C---:B------:R-:W-:Y:S01]  /*dda0*/  LEA R204, R196.reuse, 0x100, 0x1 ;  /* 0x00000100c4cc7811 */ /* 0x040fe200078e08ff */
[----:B------:R-:W-:Y:S02]  /*ddb0*/  IMAD.SHL.U32 R196, R196, 0x2, RZ ;  /* 0x00000002c4c47824 */ /* 0x000fe400078e00ff */
[----:B-1----:R-:W-:Y:S01]  /*ddc0*/  IMAD.SHL.U32 R8, R68, 0x8, RZ ;  /* 0x0000000844087824 */ /* 0x002fe200078e00ff */
[----:B------:R-:W-:Y:S01]  /*ddd0*/  LOP3.LUT R0, R0, 0x1c0, RZ, 0xc0, !PT ;  /* 0x000001c000007812 */ /* 0x000fe200078ec0ff */
[----:B------:R-:W-:-:S02]  /*dde0*/  IMAD R200, R4, 0x2, R204 ;  /* 0x0000000204c87824 */ /* 0x000fc400078e02cc */
[----:B------:R-:W-:Y:S01]  /*ddf0*/  IMAD R204, R2, 0x2, R204 ;  /* 0x0000000202cc7824 */ /* 0x000fe200078e02cc */
[----:B------:R-:W-:Y:S01]  /*de00*/  LOP3.LUT R8, R0, 0x8, R8, 0xf8, !PT ;  /* 0x0000000800087812 */ /* 0x000fe200078ef808 */
[----:B------:R-:W-:Y:S01]  /*de10*/  IMAD R212, R2, 0x2, R200 ;  /* 0x0000000202d47824 */ /* 0x000fe200078e02c8 */
[----:B------:R-:W-:Y:S01]  /*de20*/  LDSM.16.M88.4 R140, [R196+0x100] ;  /* 0x00010000c48c783b */ /* 0x000fe20000000200 */
[----:B------:R-:W-:Y:S01]  /*de30*/  IMAD R5, R84, c[0x0][0x218], RZ ;  /* 0x0000860054057a24 */ /* 0x000fe200078e02ff */
[----:B------:R-:W-:Y:S01]  /*de40*/  SHF.R.U32.HI R0, RZ, 0x3, R0 ;  /* 0x00000003ff007819 */ /* 0x000fe20000011600 */
[C---:B------:R-:W-:Y:S01]  /*de50*/  IMAD.WIDE.U32 R6, R245.reuse, c[0x0][0x218], R6 ;  /* 0x00008600f5067a25 */ /* 0x040fe200078e0006 */
[----:B------:R-:W-:Y:S02]  /*de60*/  LDSM.16.M88.4 R144, [R200] ;  /* 0x00000000c890783b */ /* 0x000fe40000000200 */
[----:B------:R-:W-:Y:S01]  /*de70*/  LOP3.LUT R0, R8, R0, RZ, 0x3c, !PT ;  /* 0x0000000008007212 */ /* 0x000fe200078e3cff */
[----:B------:R-:W-:Y:S01]  /*de80*/  IMAD R9, R245, c[0x0][0x21c], R5 ;  /* 0x00008700f5097a24 */ /* 0x000fe200078e0205 */
[----:B------:R-:W-:Y:S01]  /*de90*/  LDSM.16.M88.4 R176, [R204] ;  /* 0x00000000ccb0783b */ /* 0x000fe20000000200 */
[----:B------:R-:W-:Y:S01]  /*dea0*/  IADD3 R5, P0, R6, UR28, RZ ;  /* 0x0000001c06057c10 */ /* 0x000fe2000ff1e0ff */
[----:B------:R-:W-:-:S02]  /*deb0*/  IMAD.WIDE R16, R167, 0x2, RZ ;  /* 0x00000002a7107825 */ /* 0x000fc400078e02ff */
[----:B------:R-:W-:Y:S01]  /*dec0*/  LDSM.16.M88.4 R192, [R212] ;  /* 0x00000000d4c0783b */ /* 0x000fe20000000200 */
[----:B------:R-:W-:Y:S01]  /*ded0*/  IADD3.X R6, R7, UR12, R9, P0, !PT ;  /* 0x0000000c07067c10 */ /* 0x000fe200087fe409 */
[----:B------:R-:W-:Y:S01]  /*dee0*/  IMAD R0, R83, 0x200, R0 ;  /* 0x0000020053007824 */ /* 0x000fe200078e0200 */
[----:B------:R-:W-:Y:S01]  /*def0*/  LEA R7, P0, R5, c[0x0][0x1f8], 0x1 ;  /* 0x00007e0005077a11 */ /* 0x000fe200078008ff */
[----:B------:R-:W-:Y:S01]  /*df00*/  LDSM.16.M88.4 R196, [R196+0x4100] ;  /* 0x00410000c4c4783b */ /* 0x000fe20000000200 */
[----:B------:R-:W-:Y:S02]  /*df10*/  IMAD.SHL.U32 R239, R239, 0x2, RZ ;  /* 0x00000002efef7824 */ /* 0x000fe400078e00ff */
[----:B------:R-:W-:Y:S01]  /*df20*/  IMAD.SHL.U32 R216, R0, 0x2, RZ ;  /* 0x0000000200d87824 */ /* 0x000fe200078e00ff */
[----:B------:R-:W-:Y:S01]  /*df30*/  LDSM.16.M88.4 R200, [R200+0x4000] ;  /* 0x00400000c8c8783b */ /* 0x000fe20000000200 */
[----:B------:R-:W-:-:S03]  /*df40*/  LEA.HI.X R6, R5, c[0x0][0x1fc], R6, 0x1, P0 ;  /* 0x00007f0005067a11 */ /* 0x000fc600000f0c06 */
[----:B------:R-:W-:Y:S01]  /*df50*/  LDSM.16.M88.4 R204, [R204+0x4000] ;  /* 0x00400000cccc783b */ /* 0x000fe20000000200 */
[C---:B------:R-:W-:Y:S02]  /*df60*/  IADD3 R11, R216.reuse, 0x8100, RZ ;  /* 0x00008100d80b7810 */ /* 0x040fe40007ffe0ff */
[----:B------:R-:W-:Y:S01]  /*df70*/  IADD3 R223, R216, 0x8120, RZ ;  /* 0x00008120d8df7810 */ /* 0x000fe20007ffe0ff */
[----:B------:R-:W-:Y:S01]  /*df80*/  LDSM.16.M88.4 R212, [R212+0x4000] ;  /* 0x00400000d4d4783b */ /* 0x000fe20000000200 */
[----:B------:R-:W-:-:S03]  /*df90*/  @P3 IADD3 R223, R11, -0x20, RZ ;  /* 0xffffffe00bdf3810 */ /* 0x000fc60007ffe0ff */
[----:B------:R-:W-:Y:S01]  /*dfa0*/  BAR.SYNC.DEFER_BLOCKING 0x0 ;  /* 0x0000000000007b1d */ /* 0x000fe20000010000 */
[C---:B------:R-:W-:Y:S02]  /*dfb0*/  IADD3 R238, R223.reuse, 0x800, RZ ;  /* 0x00000800dfee7810 */ /* 0x040fe40007ffe0ff */
[C---:B------:R-:W-:Y:S02]  /*dfc0*/  IADD3 R237, R223.reuse, 0x1000, RZ ;  /* 0x00001000dfed7810 */ /* 0x040fe40007ffe0ff */
[C---:B------:R-:W-:Y:S01]  /*dfd0*/  IADD3 R236, R223.reuse, 0x1800, RZ ;  /* 0x00001800dfec7810 */ /* 0x040fe20007ffe0ff */
[----:B------:R-:W1:Y:S01]  /*dfe0*/  SHFL.IDX PT, R0, R7, RZ, 0x181f ;  /* 0x00181fff07007589 */ /* 0x000e6200000e0000 */
[C---:B------:R-:W-:Y:S02]  /*dff0*/  IADD3 R235, R223.reuse, 0x2000, RZ ;  /* 0x00002000dfeb7810 */ /* 0x040fe40007ffe0ff */
[C---:B------:R-:W-:Y:S01]  /*e000*/  IADD3 R234, R223.reuse, 0x2800, RZ ;  /* 0x00002800dfea7810 */ /* 0x040fe20007ffe0ff */
[----:B------:R-:W2:Y:S01]  /*e010*/  SHFL.IDX PT, R8, R7, 0x2, 0x181f ;  /* 0x00581f0007087f89 */ /* 0x000ea200000e0000 */
[----:B------:R-:W-:-:S02]  /*e020*/  IADD3 R233, R223, 0x3000, RZ ;  /* 0x00003000dfe97810 */ /* 0x000fc40007ffe0ff */
[C---:B------:R-:W-:Y:S01]  /*e030*/  IADD3 R232, R223.reuse, 0x3800, RZ ;  /* 0x00003800dfe87810 */ /* 0x040fe20007ffe0ff */
[----:B------:R-:W3:Y:S01]  /*e040*/  SHFL.IDX PT, R13, R6, RZ, 0x181f ;  /* 0x00181fff060d7589 */ /* 0x000ee200000e0000 */
[C---:B------:R-:W-:Y:S02]  /*e050*/  IADD3 R231, R223.reuse, 0x4000, RZ ;  /* 0x00004000dfe77810 */ /* 0x040fe40007ffe0ff */
[C---:B------:R-:W-:Y:S01]  /*e060*/  IADD3 R230, R223.reuse, 0x4800, RZ ;  /* 0x00004800dfe67810 */ /* 0x040fe20007ffe0ff */
[----:B------:R-:W5:Y:S01]  /*e070*/  SHFL.IDX PT, R9, R7, 0x3, 0x181f ;  /* 0x00781f0007097f89 */ /* 0x000f6200000e0000 */
[C---:B------:R-:W-:Y:S02]  /*e080*/  IADD3 R229, R223.reuse, 0x5000, RZ ;  /* 0x00005000dfe57810 */ /* 0x040fe40007ffe0ff */
[C---:B------:R-:W-:Y:S01]  /*e090*/  IADD3 R228, R223.reuse, 0x5800, RZ ;  /* 0x00005800dfe47810 */ /* 0x040fe20007ffe0ff */
[----:B------:R4:W4:Y:S01]  /*e0a0*/  SHFL.IDX PT, R5, R7, 0x1, 0x181f ;  /* 0x00381f0007057f89 */ /* 0x00092200000e0000 */
[----:B------:R-:W-:Y:S01]  /*e0b0*/  IADD3 R227, R223, 0x6000, RZ ;  /* 0x00006000dfe37810 */ /* 0x000fe20007ffe0ff */
[----:B------:R-:W-:-:S04]  /*e0c0*/  DEPBAR.LE SB0, 0x0 ;  /* 0x000080000000791a */ /* 0x000fc80000000000 */
[----:B------:R-:W-:Y:S01]  /*e0d0*/  BAR.SYNC.DEFER_BLOCKING 0x0 ;  /* 0x0000000000007b1d */ /* 0x000fe20000010000 */
[C---:B------:R-:W-:Y:S02]  /*e0e0*/  IADD3 R226, R223.reuse, 0x6800, RZ ;  /* 0x00006800dfe27810 */ /* 0x040fe40007ffe0ff */
[----:B-1----:R-:W-:Y:S02]  /*e0f0*/  IADD3 R18, P0, R0, R16, RZ ;  /* 0x0000001000127210 */ /* 0x002fe40007f1e0ff */
[C---:B------:R-:W-:Y:S01]  /*e100*/  IADD3 R225, R223.reuse, 0x7000, RZ ;  /* 0x00007000dfe17810 */ /* 0x040fe20007ffe0ff */
[----:B------:R-:W1:Y:S01]  /*e110*/  SHFL.IDX PT, R21, R6, 0x2, 0x181f ;  /* 0x00581f0006157f89 */ /* 0x000e6200000e0000 */
[----:B--2---:R-:W-:Y:S02]  /*e120*/  IADD3 R10, P1, R16, R8, RZ ;  /* 0x00000008100a7210 */ /* 0x004fe40007f3e0ff */
[----:B------:R-:W-:Y:S01]  /*e130*/  IADD3 R224, R223, 0x7800, RZ ;  /* 0x00007800dfe07810 */ /* 0x000fe20007ffe0ff */
[----:B------:R-:W2:Y:S01]  /*e140*/  SHFL.IDX PT, R20, R6, 0x3, 0x181f ;  /* 0x00781f0006147f89 */ /* 0x000ea200000e0000 */
[----:B---34-:R-:W-:-:S03]  /*e150*/  IMAD.X R19, R13, 0x1, R17, P0 ;  /* 0x000000010d137824 */ /* 0x018fc600000e0611 */
[----:B------:R3:W4:Y:S01]  /*e160*/  SHFL.IDX PT, R22, R6, 0x1, 0x181f ;  /* 0x00381f0006167f89 */ /* 0x00072200000e0000 */
[C---:B-----5:R-:W-:Y:S02]  /*e170*/  IADD3 R36, P0, R16.reuse, R9, RZ ;  /* 0x0000000910247210 */ /* 0x060fe40007f1e0ff */
[----:B------:R-:W-:Y:S02]  /*e180*/  SHF.R.S32.HI R7, RZ, 0x1f, R82 ;  /* 0x0000001fff077819 */ /* 0x000fe40000011452 */
[----:B------:R-:W-:Y:S01]  /*e190*/  IADD3 R14, P2, R16, R5, RZ ;  /* 0x00000005100e7210 */ /* 0x000fe20007f5e0ff */
[----:B------:R-:W5:Y:S04]  /*e1a0*/  LDSM.16.M88.4 R28, [R216+0x8100] ;  /* 0x00810000d81c783b */ /* 0x000f680000000200 */
[----:B------:R-:W5:Y:S01]  /*e1b0*/  LDSM.16.M88.4 R56, [R216+0x8900] ;  /* 0x00890000d838783b */ /* 0x000f620000000200 */
[----:B-1----:R-:W-:-:S03]  /*e1c0*/  IMAD.X R11, R17, 0x1, R21, P1 ;  /* 0x00000001110b7824 */ /* 0x002fc600008e0615 */
[----:B------:R-:W1:Y:S01]  /*e1d0*/  LDSM.16.M88.4 R60, [R223] ;  /* 0x00000000df3c783b */ /* 0x000e620000000200 */
[----:B--2---:R-:W-:-:S03]  /*e1e0*/  IMAD.X R37, R17, 0x1, R20, P0 ;  /* 0x0000000111257824 */ /* 0x004fc600000e0614 */
[----:B------:R-:W2:Y:S01]  /*e1f0*/  LDSM.16.M88.4 R44, [R223+0x800] ;  /* 0x00080000df2c783b */ /* 0x000ea20000000200 */
[----:B---3--:R-:W-:Y:S01]  /*e200*/  LEA.HI R6, R7, R82, RZ, 0x3 ;  /* 0x0000005207067211 */ /* 0x008fe200078f18ff */
[----:B----4-:R-:W-:Y:S02]  /*e210*/  IMAD.X R15, R17, 0x1, R22, P2 ;  /* 0x00000001110f7824 */ /* 0x010fe400010e0616 */
[----:B------:R-:W3:Y:S01]  /*e220*/  LDSM.16.M88.4 R52, [R216+0x9900] ;  /* 0x00990000d834783b */ /* 0x000ee20000000200 */
[----:B------:R-:W-:-:S03]  /*e230*/  LOP3.LUT R165, R6, 0xfffffff8, RZ, 0xc0, !PT ;  /* 0xfffffff806a57812 */ /* 0x000fc600078ec0ff */
[----:B------:R-:W-:Y:S01]  /*e240*/  LDSM.16.M88.4 R32, [R216+0x9100] ;  /* 0x00910000d820783b */ /* 0x000fe20000000200 */
[----:B------:R-:W-:Y:S01]  /*e250*/  SHF.R.S32.HI R166, RZ, 0x1f, R165 ;  /* 0x0000001fffa67819 */ /* 0x000fe200000114a5 */
[----:B------:R-:W-:Y:S02]  /*e260*/  IMAD.WIDE R6, R165, 0x2, RZ ;  /* 0x00000002a5067825 */ /* 0x000fe400078e02ff */
[----:B------:R-:W4:Y:S03]  /*e270*/  LDSM.16.M88.4 R64, [R216+0xa100] ;  /* 0x00a10000d840783b */ /* 0x000f260000000200 */
[----:B------:R-:W-:Y:S01]  /*e280*/  IADD3 R16, P1, R0, R6, RZ ;  /* 0x0000000600107210 */ /* 0x000fe20007f3e0ff */
[----:B------:R-:W-:Y:S01]  /*e290*/  LDSM.16.M88.4 R84, [R216+0xb100] ;  /* 0x00b10000d854783b */ /* 0x000fe20000000200 */
[C---:B------:R-:W-:Y:S01]  /*e2a0*/  IADD3 R12, P0, R6.reuse, R5, RZ ;  /* 0x00000005060c7210 */ /* 0x040fe20007f1e0ff */
[----:B------:R-:W-:Y:S01]  /*e2b0*/  IMAD.MOV.U32 R0, RZ, RZ, 0x40 ;  /* 0x00000040ff007424 */ /* 0x000fe200078e00ff */
[C---:B------:R-:W-:Y:S01]  /*e2c0*/  IADD3 R8, P3, R6.reuse, R8, RZ ;  /* 0x0000000806087210 */ /* 0x040fe20007f7e0ff */
[----:B------:R-:W-:Y:S01]  /*e2d0*/  IMAD.X R17, R13, 0x1, R7, P1 ;  /* 0x000000010d117824 */ /* 0x000fe200008e0607 */
[----:B------:R-:W-:Y:S01]  /*e2e0*/  IADD3 R6, P2, R6, R9, RZ ;  /* 0x0000000906067210 */ /* 0x000fe20007f5e0ff */
[----:B------:R-:W-:Y:S01]  /*e2f0*/  IMAD.X R13, R7, 0x1, R22, P0 ;  /* 0x00000001070d7824 */ /* 0x000fe200000e0616 */
[----:B------:R-:W-:Y:S01]  /*e300*/  ISETP.GE.AND P1, PT, R167, c[0x0][0x1d4], PT ;  /* 0x00007500a7007a0c */ /* 0x000fe20003f26270 */
[C---:B------:R-:W-:Y:S01]  /*e310*/  IMAD.X R9, R7.reuse, 0x1, R21, P3 ;  /* 0x0000000107097824 */ /* 0x040fe200018e0615 */
[----:B------:R-:W-:Y:S01]  /*e320*/  ISETP.GE.AND P0, PT, R82, c[0x0][0x1d4], PT ;  /* 0x0000750052007a0c */ /* 0x000fe20003f06270 */
[----:B------:R-:W-:Y:S01]  /*e330*/  IMAD.X R7, R7, 0x1, R20, P2 ;  /* 0x0000000107077824 */ /* 0x000fe200010e0614 */
[C---:B------:R-:W-:Y:S01]  /*e340*/  ISETP.LT.OR P2, PT, R100.reuse, 0x1, P1 ;  /* 0x000000016400780c */ /* 0x040fe20000f41670 */
[----:B------:R-:W-:Y:S01]  /*e350*/  LDSM.16.M88.4 R80, [R216+0xa900] ;  /* 0x00a90000d850783b */ /* 0x000fe20000000200 */
[C---:B-----5:R-:W-:Y:S03]  /*e360*/  HMMA.16816.F32 R40, R140.reuse, R28, RZ ;  /* 0x0000001c8c28723c */ /* 0x060fe600000018ff */
[----:B------:R-:W-:Y:S04]  /*e370*/  LDSM.16.M88.4 R92, [R216+0xb900] ;  /* 0x00b90000d85c783b */ /* 0x000fe80000000200 */
[----:B------:R-:W-:Y:S01]  /*e380*/  LDSM.16.M88.4 R76, [R223+0x1000] ;  /* 0x00100000df4c783b */ /* 0x000fe20000000200 */
[C---:B------:R-:W-:Y:S03]  /*e390*/  HMMA.16816.F32 R28, R140.reuse, R30, RZ ;  /* 0x0000001e8c1c723c */ /* 0x040fe600000018ff */
[----:B------:R-:W5:Y:S04]  /*e3a0*/  LDSM.16.M88.4 R72, [R223+0x1800] ;  /* 0x00180000df48783b */ /* 0x000f680000000200 */
[----:B------:R-:W3:Y:S01]  /*e3b0*/  LDSM.16.M88.4 R68, [R223+0x2000] ;  /* 0x00200000df44783b */ /* 0x000ee20000000200 */
[C---:B------:R-:W-:Y:S03]  /*e3c0*/  HMMA.16816.F32 R24, R140.reuse, R56, RZ ;  /* 0x000000388c18723c */ /* 0x040fe600000018ff */
[----:B------:R-:W4:Y:S04]  /*e3d0*/  LDSM.16.M88.4 R88, [R223+0x2800] ;  /* 0x00280000df58783b */ /* 0x000f280000000200 */
[----:B------:R-:W4:Y:S01]  /*e3e0*/  LDSM.16.M88.4 R124, [R223+0x3000] ;  /* 0x00300000df7c783b */ /* 0x000f220000000200 */
[----:B------:R-:W-:Y:S03]  /*e3f0*/  HMMA.16816.F32 R20, R140, R58, RZ ;  /* 0x0000003a8c14723c */ /* 0x000fe600000018ff */
[----:B------:R-:W4:Y:S04]  /*e400*/  LDSM.16.M88.4 R136, [R223+0x3800] ;  /* 0x00380000df88783b */ /* 0x000f280000000200 */
[----:B------:R-:W-:Y:S01]  /*e410*/  @!PT LDS RZ, [RZ] ;  /* 0x00000000fffff984 */ /* 0x000fe20000000800 */
[----:B------:R-:W-:Y:S01]  /*e420*/  @!PT LDS RZ, [RZ] ;  /* 0x00000000fffff984 */ /* 0x000fe20000000800 */
[----:B------:R-:W-:Y:S01]  /*e430*/  @!PT LDS RZ, [RZ] ;  /* 0x00000000fffff984 */ /* 0x000fe20000000800 */
[----:B------:R4:W-:Y:S01]  /*e440*/  LDGSTS.E.BYPASS.LTC128B.128 [R239+0x100], [R18.64], !P2 ;  /* 0x0010000012ef7fae */ /* 0x0009e2000d101d56 */
[C---:B------:R-:W-:Y:S01]  /*e450*/  ISETP.LT.OR P2, PT, R100.reuse, 0x1, P0 ;  /* 0x000000016400780c */ /* 0x040fe20000741670 */
[C---:B-1----:R-:W-:Y:S02]  /*e460*/  HMMA.16816.F32 R132, R144.reuse, R60, R40 ;  /* 0x0000003c9084723c */ /* 0x042fe40000001828 */
[----:B------:R-:W-:Y:S04]  /*e470*/  STL [R1+0x30], R165 ;  /* 0x000030a501007387 */ /* 0x000fe80000100800 */
[----:B------:R-:W-:Y:S02]  /*e480*/  STL [R1+0x20], R168 ;  /* 0x000020a801007387 */ /* 0x000fe40000100800 */
[C---:B------:R-:W-:Y:S02]  /*e490*/  HMMA.16816.F32 R128, R144.reuse, R62, R28 ;  /* 0x0000003e9080723c */ /* 0x040fe4000000181c */
[----:B------:R-:W-:Y:S04]  /*e4a0*/  STL [R1+0x34], R166 ;  /* 0x000034a601007387 */ /* 0x000fe80000100800 */
[----:B------:R1:W-:Y:S01]  /*e4b0*/  LDGSTS.E.BYPASS.LTC128B.128 [R239+0x4100], [R16.64], !P2 ;  /* 0x0410000010ef7fae */ /* 0x0003e2000d101d56 */
[C---:B------:R-:W-:Y:S01]  /*e4c0*/  ISETP.LT.OR P2, PT, R100.reuse, 0x21, P1 ;  /* 0x000000216400780c */ /* 0x040fe20000f41670 */
[----:B--2---:R-:W-:Y:S08]  /*e4d0*/  HMMA.16816.F32 R60, R144, R44, R24 ;  /* 0x0000002c903c723c */ /* 0x004ff00000001818 */
[----:B---3--:R-:W-:Y:S04]  /*e4e0*/  HMMA.16816.F32 R24, R140, R54, RZ ;  /* 0x000000368c18723c */ /* 0x008fe800000018ff */
[----:B------:R2:W-:Y:S01]  /*e4f0*/  LDGSTS.E.BYPASS.LTC128B.128 [R239+0x1100], [R14.64], !P2 ;  /* 0x011000000eef7fae */ /* 0x0005e2000d101d56 */
[----:B------:R-:W-:-:S03]  /*e500*/  ISETP.LT.OR P2, PT, R100, 0x21, P0 ;  /* 0x000000216400780c */ /* 0x000fc60000741670 */
[----:B------:R-:W-:Y:S08]  /*e510*/  HMMA.16816.F32 R44, R144, R46, R20 ;  /* 0x0000002e902c723c */ /* 0x000ff00000001814 */
[----:B----4-:R-:W-:Y:S02]  /*e520*/  HMMA.16816.F32 R20, R140, R64, RZ ;  /* 0x000000408c14723c */ /* 0x010fe400000018ff */
[----:B------:R2:W-:Y:S01]  /*e530*/  LDGSTS.E.BYPASS.LTC128B.128 [R239+0x5100], [R12.64], !P2 ;  /* 0x051000000cef7fae */ /* 0x0005e2000d101d56 */
[----:B------:R-:W-:-:S02]  /*e540*/  ISETP.LT.OR P2, PT, R100, 0x41, P1 ;  /* 0x000000416400780c */ /* 0x000fc40000f41670 */
[----:B------:R-:W-:-:S03]  /*e550*/  ISETP.LT.OR P1, PT, R100, 0x61, P1 ;  /* 0x000000616400780c */ /* 0x000fc60000f21670 */
[C---:B------:R-:W-:Y:S08]  /*e560*/  HMMA.16816.F32 R40, R140.reuse, R32, RZ ;  /* 0x000000208c28723c */ /* 0x040ff000000018ff */
[----:B------:R3:W-:Y:S01]  /*e570*/  LDGSTS.E.BYPASS.LTC128B.128 [R239+0x2100], [R10.64], !P2 ;  /* 0x021000000aef7fae */ /* 0x0007e2000d101d56 */
[C---:B------:R-:W-:Y:S01]  /*e580*/  ISETP.LT.OR P2, PT, R100.reuse, 0x41, P0 ;  /* 0x000000416400780c */ /* 0x040fe20000741670 */
[----:B-1----:R-:W-:Y:S01]  /*e590*/  HMMA.16816.F32 R16, R140, R66, RZ ;  /* 0x000000428c10723c */ /* 0x002fe200000018ff */
[----:B------:R-:W-:-:S07]  /*e5a0*/  ISETP.LT.OR P0, PT, R100, 0x61, P0 ;  /* 0x000000616400780c */ /* 0x000fce0000701670 */
[----:B------:R-:W-:Y:S04]  /*e5b0*/  HMMA.16816.F32 R32, R140, R34, RZ ;  /* 0x000000228c20723c */ /* 0x000fe800000018ff */
[----:B------:R3:W-:Y:S01]  /*e5c0*/  LDGSTS.E.BYPASS.LTC128B.128 [R239+0x6100], [R8.64], !P2 ;  /* 0x0610000008ef7fae */ /* 0x0007e2000d101d56 */
[----:B------:R-:W-:-:S03]  /*e5d0*/  LOP3.LUT P2, RZ, R50, 0x4, RZ, 0xc0, !PT ;  /* 0x0000000432ff7812 */ /* 0x000fc6000784c0ff */
[----:B-----5:R-:W-:Y:S01]  /*e5e0*/  HMMA.16816.F32 R116, R144, R74, R24 ;  /* 0x0000004a9074723c */ /* 0x020fe20000001818 */
[----:B------:R-:W-:Y:S01]  /*e5f0*/  SEL R0, R0, 0xffffffc0, !P2 ;  /* 0xffffffc000007807 */ /* 0x000fe20005000000 */
[----:B------:R1:W-:Y:S04]  /*e600*/  LDGSTS.E.BYPASS.LTC128B.128 [R239+0x3100], [R36.64], !P1 ;  /* 0x0310000024ef7fae */ /* 0x0003e8000c901d56 */
[----:B------:R-:W-:Y:S01]  /*e610*/  IMAD.IADD R222, R216, 0x1, R0 ;  /* 0x00000001d8de7824 */ /* 0x000fe200078e0200 */
[----:B------:R4:W-:Y:S01]  /*e620*/  LDGSTS.E.BYPASS.LTC128B.128 [R239+0x7100], [R6.64], !P0 ;  /* 0x0710000006ef7fae */ /* 0x0009e2000c101d56 */
[C---:B------:R-:W-:Y:S01]  /*e630*/  HMMA.16816.F32 R28, R140.reuse, R52, RZ ;  /* 0x000000348c1c723c */ /* 0x040fe200000018ff */
[----:B------:R-:W-:Y:S01]  /*e640*/  IMAD.IADD R219, R0, 0x1, R223 ;  /* 0x0000000100db7824 */ /* 0x000fe200078e02df */
[----:B------:R-:W-:Y:S01]  /*e650*/  PLOP3.LUT P0, PT, PT, PT, UP0, 0x80, 0x0 ;  /* 0x000000000000781c */ /* 0x000fe20003f0f008 */
[----:B------:R-:W0:Y:S05]  /*e660*/  LDGDEPBAR ;  /* 0x00000000000079af */ /* 0x000e2a0000000000 */
[C---:B------:R-:W-:Y:S08]  /*e670*/  HMMA.16816.F32 R24, R140.reuse, R82, RZ ;  /* 0x000000528c18723c */ /* 0x040ff000000018ff */
[----:B--2---:R-:W-:Y:S08]  /*e680*/  HMMA.16816.F32 R12, R140, R80, RZ ;  /* 0x000000508c0c723c */ /* 0x004ff000000018ff */
[----:B------:R-:W-:Y:S08]  /*e690*/  HMMA.16816.F32 R104, R144, R68, R20 ;  /* 0x000000449068723c */ /* 0x000ff00000001814 */
[----:B------:R-:W-:Y:S08]  /*e6a0*/  HMMA.16816.F32 R20, R140, R84, RZ ;  /* 0x000000548c14723c */ /* 0x000ff000000018ff */
[C---:B------:R-:W-:Y:S08]  /*e6b0*/  HMMA.16816.F32 R112, R144.reuse, R70, R16 ;  /* 0x000000469070723c */ /* 0x040ff00000001810 */
[----:B------:R-:W-:Y:S01]  /*e6c0*/  HMMA.16816.F32 R120, R144, R78, R32 ;  /* 0x0000004e9078723c */ /* 0x000fe20000001820 */
[----:B------:R-:W2:Y:S07]  /*e6d0*/  LDSM.16.M88.4 R32, [R222+0x8900] ;  /* 0x00890000de20783b */ /* 0x000eae0000000200 */
[----:B------:R-:W-:Y:S08]  /*e6e0*/  HMMA.16816.F32 R16, R140, R86, RZ ;  /* 0x000000568c10723c */ /* 0x000ff000000018ff */
[C---:B------:R-:W-:Y:S01]  /*e6f0*/  HMMA.16816.F32 R108, R144.reuse, R72, R28 ;  /* 0x00000048906c723c */ /* 0x040fe2000000181c */
[----:B------:R-:W5:Y:S07]  /*e700*/  LDSM.16.M88.4 R28, [R222+0x8100] ;  /* 0x00810000de1c783b */ /* 0x000f6e0000000200 */
[C---:B------:R-:W-:Y:S01]  /*e710*/  HMMA.16816.F32 R80, R144.reuse, R90, R24 ;  /* 0x0000005a9050723c */ /* 0x040fe20000001818 */
[----:B------:R-:W1:Y:S07]  /*e720*/  LDSM.16.M88.4 R24, [R222+0x9100] ;  /* 0x00910000de18783b */ /* 0x000e6e0000000200 */
[----:B------:R-:W-:Y:S08]  /*e730*/  HMMA.16816.F32 R96, R144, R88, R12 ;  /* 0x000000589060723c */ /* 0x000ff0000000180c */
[----:B------:R-:W-:Y:S08]  /*e740*/  HMMA.16816.F32 R12, R140, R92, RZ ;  /* 0x0000005c8c0c723c */ /* 0x000ff000000018ff */
[C---:B------:R-:W-:Y:S08]  /*e750*/  HMMA.16816.F32 R40, R144.reuse, R76, R40 ;  /* 0x0000004c9028723c */ /* 0x040ff00000001828 */
[----:B------:R-:W-:Y:S01]  /*e760*/  HMMA.16816.F32 R76, R144, R124, R20 ;  /* 0x0000007c904c723c */ /* 0x000fe20000001814 */
[----:B------:R-:W1:Y:S07]  /*e770*/  LDSM.16.M88.4 R20, [R222+0x9900] ;  /* 0x00990000de14783b */ /* 0x000e6e0000000200 */
[----:B---3--:R-:W-:Y:S08]  /*e780*/  HMMA.16816.F32 R8, R140, R94, RZ ;  /* 0x0000005e8c08723c */ /* 0x008ff000000018ff */
[C---:B------:R-:W-:Y:S01]  /*e790*/  HMMA.16816.F32 R72, R144.reuse, R126, R16 ;  /* 0x0000007e9048723c */ /* 0x040fe20000001810 */
[----:B------:R-:W3:Y:S07]  /*e7a0*/  LDSM.16.M88.4 R16, [R222+0xa100] ;  /* 0x00a10000de10783b */ /* 0x000eee0000000200 */
[C---:B------:R-:W-:Y:S01]  /*e7b0*/  HMMA.16816.F32 R68, R144.reuse, R136, R12 ;  /* 0x000000889044723c */ /* 0x040fe2000000180c */
[----:B------:R-:W3:Y:S07]  /*e7c0*/  LDSM.16.M88.4 R12, [R222+0xa900] ;  /* 0x00a90000de0c783b */ /* 0x000eee0000000200 */
[----:B------:R-:W-:Y:S01]  /*e7d0*/  HMMA.16816.F32 R56, R144, R138, R8 ;  /* 0x0000008a9038723c */ /* 0x000fe20000001808 */
[----:B------:R-:W3:Y:S07]  /*e7e0*/  LDSM.16.M88.4 R8, [R222+0xb100] ;  /* 0x00b10000de08783b */ /* 0x000eee0000000200 */
[C---:B--2---:R-:W-:Y:S08]  /*e7f0*/  HMMA.16816.F32 R48, R176.reuse, R34, R44 ;  /* 0x00000022b030723c */ /* 0x044ff0000000182c */
[C---:B-----5:R-:W-:Y:S08]  /*e800*/  HMMA.16816.F32 R64, R176.reuse, R28, R132 ;  /* 0x0000001cb040723c */ /* 0x060ff00000001884 */
[C---:B------:R-:W-:Y:S01]  /*e810*/  HMMA.16816.F32 R52, R176.reuse, R30, R128 ;  /* 0x0000001eb034723c */ /* 0x040fe20000001880 */
[----:B------:R-:W2:Y:S07]  /*e820*/  LDSM.16.M88.4 R28, [R219] ;  /* 0x00000000db1c783b */ /* 0x000eae0000000200 */
[C---:B-1----:R-:W-:Y:S08]  /*e830*/  HMMA.16816.F32 R44, R176.reuse, R24, R40 ;  /* 0x00000018b02c723c */ /* 0x042ff00000001828 */
[C---:B------:R-:W-:Y:S01]  /*e840*/  HMMA.16816.F32 R40, R176.reuse, R26, R120 ;  /* 0x0000001ab028723c */ /* 0x040fe20000001878 */
[----:B------:R-:W1:Y:S07]  /*e850*/  LDSM.16.M88.4 R24, [R219+0x800] ;  /* 0x00080000db18783b */ /* 0x000e6e0000000200 */
[C---:B------:R-:W-:Y:S01]  /*e860*/  HMMA.16816.F32 R60, R176.reuse, R32, R60 ;  /* 0x00000020b03c723c */ /* 0x040fe2000000183c */
[----:B------:R-:W5:Y:S07]  /*e870*/  LDSM.16.M88.4 R32, [R222+0xb900] ;  /* 0x00b90000de20783b */ /* 0x000f6e0000000200 */
[C---:B------:R-:W-:Y:S08]  /*e880*/  HMMA.16816.F32 R36, R176.reuse, R20, R108 ;  /* 0x00000014b024723c */ /* 0x040ff0000000186c */
[C---:B------:R-:W-:Y:S01]  /*e890*/  HMMA.16816.F32 R88, R176.reuse, R22, R116 ;  /* 0x00000016b058723c */ /* 0x040fe20000001874 */
[----:B------:R-:W1:Y:S07]  /*e8a0*/  LDSM.16.M88.4 R20, [R219+0x1000] ;  /* 0x00100000db14783b */ /* 0x000e6e0000000200 */
[C---:B---3--:R-:W-:Y:S08]  /*e8b0*/  HMMA.16816.F32 R92, R176.reuse, R16, R104 ;  /* 0x00000010b05c723c */ /* 0x048ff00000001868 */
[C---:B------:R-:W-:Y:S01]  /*e8c0*/  HMMA.16816.F32 R104, R176.reuse, R18, R112 ;  /* 0x00000012b068723c */ /* 0x040fe20000001870 */
[----:B------:R-:W3:Y:S07]  /*e8d0*/  LDSM.16.M88.4 R16, [R219+0x1800] ;  /* 0x00180000db10783b */ /* 0x000eee0000000200 */
[C---:B------:R-:W-:Y:S08]  /*e8e0*/  HMMA.16816.F32 R100, R176.reuse, R12, R96 ;  /* 0x0000000cb064723c */ /* 0x040ff00000001860 */
[C---:B------:R-:W-:Y:S01]  /*e8f0*/  HMMA.16816.F32 R80, R176.reuse, R14, R80 ;  /* 0x0000000eb050723c */ /* 0x040fe20000001850 */
[----:B------:R-:W3:Y:S07]  /*e900*/  LDSM.16.M88.4 R12, [R219+0x2000] ;  /* 0x00200000db0c783b */ /* 0x000eee0000000200 */
[C---:B------:R-:W-:Y:S08]  /*e910*/  HMMA.16816.F32 R120, R176.reuse, R8, R76 ;  /* 0x00000008b078723c */ /* 0x040ff0000000184c */
[----:B------:R-:W-:Y:S01]  /*e920*/  HMMA.16816.F32 R72, R176, R10, R72 ;  /* 0x0000000ab048723c */ /* 0x000fe20000001848 */
[----:B------:R-:W3:Y:S07]  /*e930*/  LDSM.16.M88.4 R8, [R219+0x2800] ;  /* 0x00280000db08783b */ /* 0x000eee0000000200 */
[C---:B--2---:R-:W-:Y:S01]  /*e940*/  HMMA.16816.F32 R112, R192.reuse, R28, R64 ;  /* 0x0000001cc070723c */ /* 0x044fe20000001840 */
[----:B------:R-:W2:Y:S07]  /*e950*/  LDSM.16.M88.4 R64, [R219+0x3000] ;  /* 0x00300000db40783b */ /* 0x000eae0000000200 */
[C---:B-1----:R-:W-:Y:S01]  /*e960*/  HMMA.16816.F32 R96, R192.reuse, R24, R60 ;  /* 0x00000018c060723c */ /* 0x042fe2000000183c */
[----:B------:R-:W1:Y:S07]  /*e970*/  LDSM.16.M88.4 R60, [R219+0x3800] ;  /* 0x00380000db3c783b */ /* 0x000e6e0000000200 */
[----:B------:R-:W-:Y:S01]  /*e980*/  HMMA.16816.F32 R84, R192, R26, R48 ;  /* 0x0000001ac054723c */ /* 0x000fe20000001830 */
[----:B------:R-:W1:Y:S04]  /*e990*/  LDSM.16.M88.4 R24, [R216+0xd900] ;  /* 0x00d90000d818783b */ /* 0x000e680000000200 */
[----:B------:R-:W-:Y:S03]  /*e9a0*/  LDSM.16.M88.4 R48, [R216+0xc100] ;  /* 0x00c10000d830783b */ /* 0x000fe60000000200 */
[----:B-----5:R-:W-:Y:S08]  /*e9b0*/  HMMA.16816.F32 R116, R176, R32, R68 ;  /* 0x00000020b074723c */ /* 0x020ff00000001844 */
[C---:B------:R-:W-:Y:S08]  /*e9c0*/  HMMA.16816.F32 R76, R192.reuse, R20, R44 ;  /* 0x00000014c04c723c */ /* 0x040ff0000000182c */
[----:B------:R-:W-:Y:S01]  /*e9d0*/  HMMA.16816.F32 R68, R192, R22, R40 ;  /* 0x00000016c044723c */ /* 0x000fe20000001828 */
[----:B------:R-:W5:Y:S07]  /*e9e0*/  LDSM.16.M88.4 R20, [R216+0xe100] ;  /* 0x00e10000d814783b */ /* 0x000f6e0000000200 */
[----:B------:R-:W-:Y:S08]  /*e9f0*/  HMMA.16816.F32 R124, R176, R34, R56 ;  /* 0x00000022b07c723c */ /* 0x000ff00000001838 */
[C---:B------:R-:W-:Y:S01]  /*ea00*/  HMMA.16816.F32 R108, R192.reuse, R30, R52 ;  /* 0x0000001ec06c723c */ /* 0x040fe20000001834 */
[----:B------:R-:W1:Y:S07]  /*ea10*/  LDSM.16.M88.4 R28, [R216+0xd100] ;  /* 0x00d10000d81c783b */ /* 0x000e6e0000000200 */
[C---:B---3--:R-:W-:Y:S01]  /*ea20*/  HMMA.16816.F32 R56, R192.reuse, R16, R36 ;  /* 0x00000010c038723c */ /* 0x048fe20000001824 */
[----:B------:R-:W3:Y:S07]  /*ea30*/  LDSM.16.M88.4 R36, [R216+0xc900] ;  /* 0x00c90000d824783b */ /* 0x000eee0000000200 */
[C---:B------:R-:W-:Y:S01]  /*ea40*/  HMMA.16816.F32 R52, R192.reuse, R18, R88 ;  /* 0x00000012c034723c */ /* 0x040fe20000001858 */
[----:B------:R-:W1:Y:S04]  /*ea50*/  LDSM.16.M88.4 R16, [R216+0xe900] ;  /* 0x00e90000d810783b */ /* 0x000e680000000200 */
[----:B------:R-:W-:Y:S03]  /*ea60*/  LDSM.16.M88.4 R88, [R216+0xf900] ;  /* 0x00f90000d858783b */ /* 0x000fe60000000200 */
[C---:B------:R-:W-:Y:S08]  /*ea70*/  HMMA.16816.F32 R44, R192.reuse, R12, R92 ;  /* 0x0000000cc02c723c */ /* 0x040ff0000000185c */
[C---:B------:R-:W-:Y:S08]  /*ea80*/  HMMA.16816.F32 R40, R192.reuse, R14, R104 ;  /* 0x0000000ec028723c */ /* 0x040ff00000001868 */
[C---:B------:R-:W-:Y:S08]  /*ea90*/  HMMA.16816.F32 R32, R192.reuse, R8, R100 ;  /* 0x00000008c020723c */ /* 0x040ff00000001864 */
[C---:B------:R-:W-:Y:S08]  /*eaa0*/  HMMA.16816.F32 R12, R192.reuse, R10, R80 ;  /* 0x0000000ac00c723c */ /* 0x040ff00000001850 */
[C---:B--2---:R-:W-:Y:S08]  /*eab0*/  HMMA.16816.F32 R8, R192.reuse, R64, R120 ;  /* 0x00000040c008723c */ /* 0x044ff00000001878 */
[C---:B------:R-:W-:Y:S01]  /*eac0*/  HMMA.16816.F32 R72, R192.reuse, R66, R72 ;  /* 0x00000042c048723c */ /* 0x040fe20000001848 */
[----:B------:R-:W2:Y:S07]  /*ead0*/  LDSM.16.M88.4 R64, [R216+0xf100] ;  /* 0x00f10000d840783b */ /* 0x000eae0000000200 */
[C---:B-1----:R-:W-:Y:S08]  /*eae0*/  HMMA.16816.F32 R80, R192.reuse, R60, R116 ;  /* 0x0000003cc050723c */ /* 0x042ff00000001874 */
[----:B------:R-:W-:Y:S01]  /*eaf0*/  HMMA.16816.F32 R124, R192, R62, R124 ;  /* 0x0000003ec07c723c */ /* 0x000fe2000000187c */
[----:B------:R-:W1:Y:S07]  /*eb00*/  LDSM.16.M88.4 R60, [R223+0x4000] ;  /* 0x00400000df3c783b */ /* 0x000e6e0000000200 */
[C---:B------:R-:W-:Y:S01]  /*eb10*/  HMMA.16816.F32 R100, R196.reuse, R24, R56 ;  /* 0x00000018c464723c */ /* 0x040fe20000001838 */
[----:B------:R-:W1:Y:S07]  /*eb20*/  LDSM.16.M88.4 R56, [R223+0x5000] ;  /* 0x00500000df38783b */ /* 0x000e6e0000000200 */
[C---:B-----5:R-:W-:Y:S01]  /*eb30*/  HMMA.16816.F32 R92, R196.reuse, R20, R44 ;  /* 0x00000014c45c723c */ /* 0x060fe2000000182c */
[----:B------:R-:W5:Y:S07]  /*eb40*/  LDSM.16.M88.4 R44, [R223+0x5800] ;  /* 0x00580000df2c783b */ /* 0x000f6e0000000200 */
[C---:B------:R-:W-:Y:S08]  /*eb50*/  HMMA.16816.F32 R128, R196.reuse, R48, R112 ;  /* 0x00000030c480723c */ /* 0x040ff00000001870 */
[C---:B------:R-:W-:Y:S08]  /*eb60*/  HMMA.16816.F32 R120, R196.reuse, R50, R108 ;  /* 0x00000032c478723c */ /* 0x040ff0000000186c */
[C---:B------:R-:W-:Y:S01]  /*eb70*/  HMMA.16816.F32 R104, R196.reuse, R30, R68 ;  /* 0x0000001ec468723c */ /* 0x040fe20000001844 */
[----:B------:R-:W1:Y:S07]  /*eb80*/  LDSM.16.M88.4 R68, [R223+0x4800] ;  /* 0x00480000df44783b */ /* 0x000e6e0000000200 */
[C---:B---3--:R-:W-:Y:S08]  /*eb90*/  HMMA.16816.F32 R116, R196.reuse, R36, R96 ;  /* 0x00000024c474723c */ /* 0x048ff00000001860 */
[C---:B------:R-:W-:Y:S01]  /*eba0*/  HMMA.16816.F32 R108, R196.reuse, R28, R76 ;  /* 0x0000001cc46c723c */ /* 0x040fe2000000184c */
[----:B------:R-:W3:Y:S07]  /*ebb0*/  LDSM.16.M88.4 R28, [R223+0x7800] ;  /* 0x00780000df1c783b */ /* 0x000eee0000000200 */
[C---:B------:R-:W-:Y:S01]  /*ebc0*/  HMMA.16816.F32 R96, R196.reuse, R26, R52 ;  /* 0x0000001ac460723c */ /* 0x040fe20000001834 */
[----:B------:R-:W1:Y:S07]  /*ebd0*/  LDSM.16.M88.4 R52, [R222+0xc100] ;  /* 0x00c10000de34783b */ /* 0x000e6e0000000200 */
[C---:B------:R-:W-:Y:S01]  /*ebe0*/  HMMA.16816.F32 R112, R196.reuse, R38, R84 ;  /* 0x00000026c470723c */ /* 0x040fe20000001854 */
[----:B------:R-:W-:Y:S07]  /*ebf0*/  LDSM.16.M88.4 R36, [R223+0x6800] ;  /* 0x00680000df24783b */ /* 0x000fee0000000200 */
[C---:B------:R-:W-:Y:S01]  /*ec00*/  HMMA.16816.F32 R84, R196.reuse, R22, R40 ;  /* 0x00000016c454723c */ /* 0x040fe20000001828 */
[----:B------:R-:W3:Y:S07]  /*ec10*/  LDSM.16.M88.4 R40, [R223+0x6000] ;  /* 0x00600000df28783b */ /* 0x000eee0000000200 */
[C---:B------:R-:W-:Y:S01]  /*ec20*/  HMMA.16816.F32 R76, R196.reuse, R16, R32 ;  /* 0x00000010c44c723c */ /* 0x040fe20000001820 */
[----:B------:R-:W3:Y:S07]  /*ec30*/  LDSM.16.M88.4 R32, [R223+0x7000] ;  /* 0x00700000df20783b */ /* 0x000eee0000000200 */
[C---:B------:R-:W-:Y:S08]  /*ec40*/  HMMA.16816.F32 R48, R196.reuse, R18, R12 ;  /* 0x00000012c430723c */ /* 0x040ff0000000180c */
[C---:B--2---:R-:W-:Y:S08]  /*ec50*/  HMMA.16816.F32 R24, R196.reuse, R64, R8 ;  /* 0x00000040c418723c */ /* 0x044ff00000001808 */
[----:B------:R-:W-:Y:S08]  /*ec60*/  HMMA.16816.F32 R16, R196, R88, R80 ;  /* 0x00000058c410723c */ /* 0x000ff00000001850 */
[----:B-1----:R-:W-:Y:S08]  /*ec70*/  HMMA.16816.F32 R8, R200, R60, R128 ;  /* 0x0000003cc808723c */ /* 0x002ff00000001880 */
[C---:B------:R-:W-:Y:S01]  /*ec80*/  HMMA.16816.F32 R12, R196.reuse, R90, R124 ;  /* 0x0000005ac40c723c */ /* 0x040fe2000000187c */
[----:B------:R-:W-:Y:S07]  /*ec90*/  LDSM.16.M88.4 R88, [R219+0x5000] ;  /* 0x00500000db58783b */ /* 0x000fee0000000200 */
[----:B------:R-:W-:Y:S08]  /*eca0*/  HMMA.16816.F32 R20, R196, R66, R72 ;  /* 0x00000042c414723c */ /* 0x000ff00000001848 */
[C---:B------:R-:W-:Y:S08]  /*ecb0*/  HMMA.16816.F32 R64, R200.reuse, R56, R108 ;  /* 0x00000038c840723c */ /* 0x040ff0000000186c */
[C---:B------:R-:W-:Y:S01]  /*ecc0*/  HMMA.16816.F32 R156, R200.reuse, R58, R104 ;  /* 0x0000003ac89c723c */ /* 0x040fe20000001868 */
[----:B------:R-:W1:Y:S04]  /*ecd0*/  LDSM.16.M88.4 R56, [R222+0xc900] ;  /* 0x00c90000de38783b */ /* 0x000e680000000200 */
[----:B------:R-:W-:Y:S03]  /*ece0*/  LDSM.16.M88.4 R104, [R219+0x4000] ;  /* 0x00400000db68783b */ /* 0x000fe60000000200 */
[C---:B-----5:R-:W-:Y:S01]  /*ecf0*/  HMMA.16816.F32 R160, R200.reuse, R44, R100 ;  /* 0x0000002cc8a0723c */ /* 0x060fe20000001864 */
[----:B------:R-:W-:Y:S07]  /*ed00*/  LDSM.16.M88.4 R100, [R219+0x4800] ;  /* 0x00480000db64783b */ /* 0x000fee0000000200 */
[C---:B------:R-:W-:Y:S01]  /*ed10*/  HMMA.16816.F32 R152, R200.reuse, R46, R96 ;  /* 0x0000002ec898723c */ /* 0x040fe20000001860 */
[----:B------:R-:W2:Y:S07]  /*ed20*/  LDSM.16.M88.4 R44, [R222+0xd100] ;  /* 0x00d10000de2c783b */ /* 0x000eae0000000200 */
[C---:B------:R-:W-:Y:S08]  /*ed30*/  HMMA.16816.F32 R72, R200.reuse, R68, R116 ;  /* 0x00000044c848723c */ /* 0x040ff00000001874 */
[C---:B---3--:R-:W-:Y:S01]  /*ed40*/  HMMA.16816.F32 R116, R200.reuse, R28, R16 ;  /* 0x0000001cc874723c */ /* 0x048fe20000001810 */
[----:B------:R-:W3:Y:S07]  /*ed50*/  LDSM.16.M88.4 R16, [R222+0xd900] ;  /* 0x00d90000de10783b */ /* 0x000eee0000000200 */
[----:B------:R-:W-:Y:S08]  /*ed60*/  HMMA.16816.F32 R68, R200, R70, R112 ;  /* 0x00000046c844723c */ /* 0x000ff00000001870 */
[----:B------:R-:W-:Y:S01]  /*ed70*/  HMMA.16816.F32 R108, R204, R52, R8 ;  /* 0x00000034cc6c723c */ /* 0x000fe20000001808 */
[----:B------:R-:W5:Y:S07]  /*ed80*/  LDSM.16.M88.4 R8, [R222+0xe900] ;  /* 0x00e90000de08783b */ /* 0x000f6e0000000200 */
[C---:B------:R-:W-:Y:S01]  /*ed90*/  HMMA.16816.F32 R112, R200.reuse, R30, R12 ;  /* 0x0000001ec870723c */ /* 0x040fe2000000180c */
[----:B------:R-:W1:Y:S07]  /*eda0*/  LDSM.16.M88.4 R12, [R222+0xe100] ;  /* 0x00e10000de0c783b */ /* 0x000e6e0000000200 */
[C---:B------:R-:W-:Y:S08]  /*edb0*/  HMMA.16816.F32 R60, R200.reuse, R62, R120 ;  /* 0x0000003ec83c723c */ /* 0x040ff00000001878 */
[C---:B------:R-:W-:Y:S01]  /*edc0*/  HMMA.16816.F32 R148, R200.reuse, R40, R92 ;  /* 0x00000028c894723c */ /* 0x040fe2000000185c */
[----:B------:R-:W-:Y:S07]  /*edd0*/  LDSM.16.M88.4 R92, [R222+0xf900] ;  /* 0x00f90000de5c783b */ /* 0x000fee0000000200 */
[C---:B------:R-:W-:Y:S01]  /*ede0*/  HMMA.16816.F32 R124, R200.reuse, R32, R24 ;  /* 0x00000020c87c723c */ /* 0x040fe20000001818 */
[----:B------:R-:W2:Y:S07]  /*edf0*/  LDSM.16.M88.4 R24, [R222+0xf100] ;  /* 0x00f10000de18783b */ /* 0x000eae0000000200 */
[C---:B------:R-:W-:Y:S01]  /*ee00*/  HMMA.16816.F32 R132, R200.reuse, R36, R76 ;  /* 0x00000024c884723c */ /* 0x040fe2000000184c */
[----:B------:R-:W2:Y:S07]  /*ee10*/  LDSM.16.M88.4 R76, [R219+0x5800] ;  /* 0x00580000db4c783b */ /* 0x000eae0000000200 */
[C---:B------:R-:W-:Y:S08]  /*ee20*/  HMMA.16816.F32 R136, R200.reuse, R42, R84 ;  /* 0x0000002ac888723c */ /* 0x040ff00000001854 */
[C---:B------:R-:W-:Y:S08]  /*ee30*/  HMMA.16816.F32 R128, R200.reuse, R38, R48 ;  /* 0x00000026c880723c */ /* 0x040ff00000001830 */
[----:B------:R-:W-:Y:S08]  /*ee40*/  HMMA.16816.F32 R120, R200, R34, R20 ;  /* 0x00000022c878723c */ /* 0x000ff00000001814 */
[C---:B-1----:R-:W-:Y:S01]  /*ee50*/  HMMA.16816.F32 R80, R204.reuse, R58, R68 ;  /* 0x0000003acc50723c */ /* 0x042fe20000001844 */
[----:B------:R-:W1:Y:S07]  /*ee60*/  LDSM.16.M88.4 R68, [R219+0x6800] ;  /* 0x00680000db44783b */ /* 0x000e6e0000000200 */
[C---:B------:R-:W-:Y:S01]  /*ee70*/  HMMA.16816.F32 R84, R204.reuse, R56, R72 ;  /* 0x00000038cc54723c */ /* 0x040fe20000001848 */
[----:B------:R-:W1:Y:S07]  /*ee80*/  LDSM.16.M88.4 R72, [R219+0x6000] ;  /* 0x00600000db48783b */ /* 0x000e6e0000000200 */
[C---:B------:R-:W-:Y:S01]  /*ee90*/  HMMA.16816.F32 R96, R204.reuse, R54, R60 ;  /* 0x00000036cc60723c */ /* 0x040fe2000000183c */
[----:B------:R-:W-:Y:S07]  /*eea0*/  LDSM.16.M88.4 R60, [R219+0x7800] ;  /* 0x00780000db3c783b */ /* 0x000fee0000000200 */
[----:B--2---:R-:W-:Y:S01]  /*eeb0*/  HMMA.16816.F32 R56, R204, R44, R64 ;  /* 0x0000002ccc38723c */ /* 0x004fe20000001840 */
[----:B------:R-:W2:Y:S01]  /*eec0*/  LDSM.16.M88.4 R64, [R219+0x7000] ;  /* 0x00700000db40783b */ /* 0x000ea20000000200 */
[----:B------:R-:W-:-:S06]  /*eed0*/  DEPBAR.LE SB0, 0x0 ;  /* 0x000080000000791a */ /* 0x000fcc0000000000 */
[C---:B------:R-:W-:Y:S08]  /*eee0*/  HMMA.16816.F32 R52, R204.reuse, R46, R156 ;  /* 0x0000002ecc34723c */ /* 0x040ff0000000189c */
[C---:B---3--:R-:W-:Y:S08]  /*eef0*/  HMMA.16816.F32 R48, R204.reuse, R16, R160 ;  /* 0x00000010cc30723c */ /* 0x048ff000000018a0 */
        /* <DEDUP_REMOVED lines=26> */
[----:B------:R-:W-:Y:S07]  /*f0a0*/  @!P0 BRA `(.L_x_679) ;  /* 0x0000049000008947 */ /* 0x000fee0003800000 */
[----:B----4-:R-:W-:Y:S01]  /*f0b0*/  ULEA UR4, UR10, UR16, 0x7 ;  /* 0x000000100a047291 */ /* 0x010fe2000f8e383f */
[----:B------:R-:W-:Y:S01]  /*f0c0*/  ISETP.NE.AND P3, PT, R172, 0x1, PT ;  /* 0x00000001ac00780c */ /* 0x000fe20003f65270 */
[----:B------:R-:W-:Y:S01]  /*f0d0*/  IMAD.MOV.U32 R245, RZ, RZ, RZ ;  /* 0x000000fffff57224 */ /* 0x000fe200078e00ff */
[----:B------:R-:W-:-:S03]  /*f0e0*/  ISETP.GT.AND P4, PT, R169, 0x7f, PT ;  /* 0x0000007fa900780c */ /* 0x000fc60003f84270 */
        /* <DEDUP_REMOVED lines=9> */
[----:B------:R1:W2:Y:S01]  /*f180*/  @!P4 LDG.E R245, [R6.64] ;  /* 0x0000001606f5c981 */ /* 0x0002a2000c1e1900 */
[----:B------:R-:W-:Y:S01]  /*f190*/  IMAD.MOV R0, RZ, RZ, -R0 ;  /* 0x000000ffff007224 */ /* 0x000fe200078e0a00 */
[----:B------:R-:W-:Y:S01]  /*f1a0*/  SEL R25, RZ, 0x10, P6 ;  /* 0x00000010ff197807 */ /* 0x000fe20003000000 */
[----:B------:R-:W-:Y:S01]  /*f1b0*/  IMAD.SHL.U32 R17, R167, 0x2, RZ ;  /* 0x00000002a7117824 */ /* 0x000fe200078e00ff */
[----:B------:R-:W-:Y:S01]  /*f1c0*/  IADD3 R10, -R164, 0x10, RZ ;  /* 0x00000010a40a7810 */ /* 0x000fe20007ffe1ff */
[----:B------:R-:W-:-:S05]  /*f1d0*/  IMAD R9, R0, c[0x0][0x2b8], R5 ;  /* 0x0000ae0000097a24 */ /* 0x000fca00078e0205 */
[----:B------:R-:W-:Y:S01]  /*f1e0*/  SHF.R.S32.HI R0, RZ, 0x1f, R9 ;  /* 0x0000001fff007819 */ /* 0x000fe20000011409 */
[----:B------:R-:W-:Y:S04]  /*f1f0*/  STL [R1+0x4], R9 ;  /* 0x0000040901007387 */ /* 0x000fe80000100800 */
        /* <DEDUP_REMOVED lines=8> */
[----:B------:R-:W-:-:S04]  /*f280*/  IADD3 R0, P0, R6, UR26, RZ ;  /* 0x0000001a06007c10 */ /* 0x000fc8000ff1e0ff */
[----:B------:R-:W-:Y:S02]  /*f290*/  IADD3.X R6, R7, UR9, R5, P0, !PT ;  /* 0x0000000907067c10 */ /* 0x000fe400087fe405 */
[----:B------:R-:W-:-:S04]  /*f2a0*/  LEA R5, P0, R0, c[0x0][0x1c8], 0x1 ;  /* 0x0000720000057a11 */ /* 0x000fc800078008ff */
[----:B------:R-:W-:Y:S01]  /*f2b0*/  LEA.HI.X R0, R0, c[0x0][0x1cc], R6, 0x1, P0 ;  /* 0x0000730000007a11 */ /* 0x000fe200000f0c06 */
[----:B------:R-:W-:Y:S01]  /*f2c0*/  SHFL.IDX PT, R7, R5, 0x3, 0x181f ;  /* 0x00781f0005077f89 */ /* 0x000fe200000e0000 */
[----:B------:R-:W-:-:S03]  /*f2d0*/  IADD3 R6, -R25, 0x10, RZ ;  /* 0x0000001019067810 */ /* 0x000fc60007ffe1ff */
[----:B------:R-:W-:Y:S04]  /*f2e0*/  SHFL.IDX PT, R8, R0, 0x3, 0x181f ;  /* 0x00781f0000087f89 */ /* 0x000fe800000e0000 */
[----:B------:R-:W1:Y:S04]  /*f2f0*/  SHFL.IDX PT, R9, R5, RZ, 0x181f ;  /* 0x00181fff05097589 */ /* 0x000e6800000e0000 */
[----:B------:R-:W-:Y:S04]  /*f300*/  SHFL.IDX PT, R14, R5, 0x1, 0x181f ;  /* 0x00381f00050e7f89 */ /* 0x000fe800000e0000 */
[----:B------:R-:W2:Y:S04]  /*f310*/  SHFL.IDX PT, R12, R0, RZ, 0x181f ;  /* 0x00181fff000c7589 */ /* 0x000ea800000e0000 */
[----:B------:R3:W4:Y:S04]  /*f320*/  SHFL.IDX PT, R13, R5, 0x2, 0x181f ;  /* 0x00581f00050d7f89 */ /* 0x00072800000e0000 */
[----:B------:R-:W5:Y:S04]  /*f330*/  SHFL.IDX PT, R15, R0, 0x1, 0x181f ;  /* 0x00381f00000f7f89 */ /* 0x000f6800000e0000 */
[----:B------:R4:W4:Y:S01]  /*f340*/  SHFL.IDX PT, R24, R0, 0x2, 0x181f ;  /* 0x00581f0000187f89 */ /* 0x00092200000e0000 */
[----:B-1----:R-:W-:-:S02]  /*f350*/  IADD3 R20, P2, R9, R17, RZ ;  /* 0x0000001109147210 */ /* 0x002fc40007f5e0ff */
[----:B---3--:R-:W-:Y:S02]  /*f360*/  LOP3.LUT R5, R6, 0xf, RZ, 0xc0, !PT ;  /* 0x0000000f06057812 */ /* 0x008fe400078ec0ff */
[----:B------:R-:W-:Y:S02]  /*f370*/  SHF.L.U64.HI R6, R167, 0x1, R168 ;  /* 0x00000001a7067819 */ /* 0x000fe400000102a8 */
[----:B------:R-:W-:Y:S02]  /*f380*/  IADD3 R22, P1, P0, R5, R7, R17 ;  /* 0x0000000705167210 */ /* 0x000fe4000783e011 */
[----:B------:R-:W-:Y:S01]  /*f390*/  LOP3.LUT R5, R10, 0xf, RZ, 0xc0, !PT ;  /* 0x0000000f0a057812 */ /* 0x000fe200078ec0ff */
[--C-:B--2---:R-:W-:Y:S01]  /*f3a0*/  IMAD.X R21, R12, 0x1, R6.reuse, P2 ;  /* 0x000000010c157824 */ /* 0x104fe200010e0606 */
[----:B------:R-:W-:Y:S01]  /*f3b0*/  IADD3.X R23, RZ, R8, R6, P1, P0 ;  /* 0x00000008ff177210 */ /* 0x000fe20000fe0406 */
[----:B----4-:R-:W-:-:S03]  /*f3c0*/  IMAD.SHL.U32 R0, R165, 0x2, RZ ;  /* 0x00000002a5007824 */ /* 0x010fc600078e00ff */
[----:B------:R1:W-:Y:S02]  /*f3d0*/  LDGSTS.E.BYPASS.LTC128B.128 [R239+0x8100], [R20.64], !P6 ;  /* 0x0810000014ef7fae */ /* 0x0003e4000f101d56 */
[----:B------:R-:W-:Y:S02]  /*f3e0*/  IADD3 R10, P1, P0, R5, R7, R0 ;  /* 0x00000007050a7210 */ /* 0x000fe4000783e000 */
[----:B------:R-:W-:-:S04]  /*f3f0*/  SHF.L.U64.HI R5, R165, 0x1, R166 ;  /* 0x00000001a5057819 */ /* 0x000fc800000102a6 */
[--C-:B------:R-:W-:Y:S02]  /*f400*/  IADD3.X R11, RZ, R8, R5.reuse, P1, P0 ;  /* 0x00000008ff0b7210 */ /* 0x100fe40000fe0405 */
[-C--:B------:R-:W-:Y:S02]  /*f410*/  IADD3 R18, P0, R9, R0.reuse, RZ ;  /* 0x0000000009127210 */ /* 0x080fe40007f1e0ff */
[CC--:B------:R-:W-:Y:S02]  /*f420*/  IADD3 R16, P1, R14.reuse, R17.reuse, RZ ;  /* 0x000000110e107210 */ /* 0x0c0fe40007f3e0ff */
[-C--:B------:R-:W-:Y:S01]  /*f430*/  IADD3 R14, P2, R14, R0.reuse, RZ ;  /* 0x000000000e0e7210 */ /* 0x080fe20007f5e0ff */
[--C-:B------:R-:W-:Y:S01]  /*f440*/  IMAD.X R19, R12, 0x1, R5.reuse, P0 ;  /* 0x000000010c137824 */ /* 0x100fe200000e0605 */
[----:B------:R-:W-:Y:S01]  /*f450*/  IADD3 R12, P0, R13, R17, RZ ;  /* 0x000000110d0c7210 */ /* 0x000fe20007f1e0ff */
[--C-:B-----5:R-:W-:Y:S01]  /*f460*/  IMAD.X R17, R15, 0x1, R6.reuse, P1 ;  /* 0x000000010f117824 */ /* 0x120fe200008e0606 */
[----:B------:R-:W-:Y:S01]  /*f470*/  IADD3 R8, P1, R13, R0, RZ ;  /* 0x000000000d087210 */ /* 0x000fe20007f3e0ff */
[--C-:B------:R-:W-:Y:S01]  /*f480*/  IMAD.X R15, R15, 0x1, R5.reuse, P2 ;  /* 0x000000010f0f7824 */ /* 0x100fe200010e0605 */
[----:B------:R-:W-:Y:S01]  /*f490*/  ISETP.NE.U32.AND P2, PT, R164, RZ, PT ;  /* 0x000000ffa400720c */ /* 0x000fe20003f45070 */
[C---:B------:R-:W-:Y:S01]  /*f4a0*/  IMAD.X R13, R24.reuse, 0x1, R6, P0 ;  /* 0x00000001180d7824 */ /* 0x040fe200000e0606 */
        /* <DEDUP_REMOVED lines=9> */
.L_x_679:
[----:B----4-:R-:W-:Y:S01]  /*f540*/  FMUL.FTZ R0, R108, c[0x0][0x320] ;  /* 0x0000c8006c007a20 */ /* 0x010fe20000410000 */
[----:B------:R-:W-:Y:S01]  /*f550*/  SHF.R.S32.HI R6, RZ, 0x1f, R170 ;  /* 0x0000001fff067819 */ /* 0x000fe200000114aa */
[----:B------:R-:W-:Y:S01]  /*f560*/  FMUL.FTZ R5, R66, c[0x0][0x320] ;  /* 0x0000c80042057a20 */ /* 0x000fe20000410000 */
[----:B------:R-:W-:Y:S01]  /*f570*/  LEA.HI R7, R183, R174, RZ, 0x2 ;  /* 0x000000aeb7077211 */ /* 0x000fe200078f10ff */
[----:B------:R2:W-:Y:S01]  /*f580*/  MUFU.TANH R90, R0 ;  /* 0x00000000005a7308 */ /* 0x0005e20000002400 */
[----:B------:R-:W-:Y:S01]  /*f590*/  LEA.HI R6, R6, R170, RZ, 0x3 ;  /* 0x000000aa06067211 */ /* 0x000fe200078f18ff */
[----:B------:R-:W-:Y:S01]  /*f5a0*/  UMOV UR4, 0xffffff80 ;  /* 0xffffff8000047882 */ /* 0x000fe20000000000 */
[----:B------:R-:W-:Y:S01]  /*f5b0*/  PLOP3.LUT P1, PT, PT, PT, UP2, 0x80, 0x0 ;  /* 0x000000000000781c */ /* 0x000fe20003f2f028 */
[----:B------:R-:W-:Y:S01]  /*f5c0*/  UIMAD UR4, UR10, UR4, 0x81 ;  /* 0x000000810a0474a4 */ /* 0x000fe2000f8e0204 */
[----:B------:R-:W-:Y:S01]  /*f5d0*/  LOP3.LUT R6, R6, 0xffffff8, RZ, 0xc0, !PT ;  /* 0x0ffffff806067812 */ /* 0x000fe200078ec0ff */
[----:B------:R-:W-:Y:S01]  /*f5e0*/  IMAD.SHL.U32 R217, R3, 0x2, RZ ;  /* 0x0000000203d97824 */ /* 0x000fe200078e00ff */
[----:B------:R-:W-:Y:S01]  /*f5f0*/  PLOP3.LUT P0, PT, PT, PT, UP2, 0x80, 0x0 ;  /* 0x000000000000781c */ /* 0x000fe20003f0f028 */
[----:B------:R-:W3:Y:S01]  /*f600*/  @UP2 S2UR UR6, SR_CTAID.X ;  /* 0x00000000000629c3 */ /* 0x000ee20000002500 */
[----:B------:R-:W0:Y:S01]  /*f610*/  LDGDEPBAR ;  /* 0x00000000000079af */ /* 0x000e220000000000 */
[----:B-1----:R-:W-:Y:S01]  /*f620*/  IMAD.IADD R10, R170, 0x1, -R6 ;  /* 0x00000001aa0a7824 */ /* 0x002fe200078e0a06 */
[----:B------:R-:W-:Y:S01]  /*f630*/  LEA R221, R2, R217, 0x1 ;  /* 0x000000d902dd7211 */ /* 0x000fe200078e08ff */
[----:B------:R-:W-:-:S02]  /*f640*/  IMAD R218, R4, 0x2, R217 ;  /* 0x0000000204da7824 */ /* 0x000fc400078e02d9 */
[----:B--2---:R-:W-:Y:S02]  /*f650*/  FMUL.FTZ R0, R109, c[0x0][0x320] ;  /* 0x0000c8006d007a20 */ /* 0x004fe40000410000 */
[----:B------:R-:W-:Y:S02]  /*f660*/  IMAD R220, R2, 0x2, R218 ;  /* 0x0000000202dc7824 */ /* 0x000fe400078e02da */
[----:B------:R1:W2:Y:S01]  /*f670*/  MUFU.TANH R89, R0 ;  /* 0x0000000000597308 */ /* 0x0002a20000002400 */
[----:B---3--:R-:W-:Y:S01]  /*f680*/  @UP2 USHF.L.U32 UR6, UR6, 0x7, URZ ;  /* 0x0000000706062899 */ /* 0x008fe2000800063f */
[----:B-1----:R-:W-:-:S06]  /*f690*/  FMUL.FTZ R0, R96, c[0x0][0x320] ;  /* 0x0000c80060007a20 */ /* 0x002fcc0000410000 */
[----:B------:R1:W3:Y:S02]  /*f6a0*/  MUFU.TANH R88, R0 ;  /* 0x0000000000587308 */ /* 0x0002e40000002400 */
[----:B-1----:R-:W-:-:S06]  /*f6b0*/  FMUL.FTZ R0, R97, c[0x0][0x320] ;  /* 0x0000c80061007a20 */ /* 0x002fcc0000410000 */
[----:B------:R1:W-:Y:S02]  /*f6c0*/  MUFU.TANH R11, R0 ;  /* 0x00000000000b7308 */ /* 0x0003e40000002400 */
[----:B-1----:R-:W-:-:S06]  /*f6d0*/  FMUL.FTZ R0, R84, c[0x0][0x320] ;  /* 0x0000c80054007a20 */ /* 0x002fcc0000410000 */
[----:B------:R1:W4:Y:S02]  /*f6e0*/  MUFU.TANH R84, R0 ;  /* 0x0000000000547308 */ /* 0x0003240000002400 */
[----:B-1----:R-:W-:-:S06]  /*f6f0*/  FMUL.FTZ R0, R85, c[0x0][0x320] ;  /* 0x0000c80055007a20 */ /* 0x002fcc0000410000 */
[----:B------:R1:W5:Y:S02]  /*f700*/  MUFU.TANH R75, R0 ;  /* 0x00000000004b7308 */ /* 0x0003640000002400 */
        /* <DEDUP_REMOVED lines=21> */
[----:B------:R1:W-:Y:S02]  /*f860*/  MUFU.TANH R172, R0 ;  /* 0x0000000000ac7308 */ /* 0x0003e40000002400 */
        /* <DEDUP_REMOVED lines=39> */
[----:B------:R1:W1:Y:S02]  /*fae0*/  MUFU.TANH R12, R0 ;  /* 0x00000000000c7308 */ /* 0x0002640000002400 */
[----:B-1----:R-:W-:-:S06]  /*faf0*/  FMUL.FTZ R0, R38, c[0x0][0x320] ;  /* 0x0000c80026007a20 */ /* 0x002fcc0000410000 */
[----:B------:R1:W-:Y:S08]  /*fb00*/  MUFU.TANH R38, R5 ;  /* 0x0000000500267308 */ /* 0x0003f00000002400 */
[----:B------:R2:W-:Y:S01]  /*fb10*/  MUFU.TANH R168, R0 ;  /* 0x0000000000a87308 */ /* 0x0005e20000002400 */
[----:B-1----:R-:W-:Y:S01]  /*fb20*/  LOP3.LUT R5, R7, 0xfffffffc, RZ, 0xc0, !PT ;  /* 0xfffffffc07057812 */ /* 0x002fe200078ec0ff */
[----:B------:R-:W-:-:S04]  /*fb30*/  FMUL.FTZ R7, R67, c[0x0][0x320] ;  /* 0x0000c80043077a20 */ /* 0x000fc80000410000 */
[----:B------:R-:W-:Y:S02]  /*fb40*/  IMAD.IADD R5, R174, 0x1, -R5 ;  /* 0x00000001ae057824 */ /* 0x000fe400078e0a05 */
[----:B--2---:R-:W-:-:S04]  /*fb50*/  FMUL.FTZ R0, R39, c[0x0][0x320] ;  /* 0x0000c80027007a20 */ /* 0x004fc80000410000 */
        /* <DEDUP_REMOVED lines=8> */
[----:B------:R1:W-:Y:S08]  /*fbe0*/  MUFU.TANH R35, R7 ;  /* 0x0000000700237308 */ /* 0x0003f00000002400 */
[----:B------:R2:W-:Y:S01]  /*fbf0*/  MUFU.TANH R175, R0 ;  /* 0x0000000000af7308 */ /* 0x0005e20000002400 */
[----:B-1----:R-:W-:-:S04]  /*fc00*/  LEA.HI R7, R5, R5, RZ, 0x1 ;  /* 0x0000000505077211 */ /* 0x002fc800078f08ff */
[----:B------:R-:W-:Y:S01]  /*fc10*/  LOP3.LUT R7, R7, 0x1ffffffe, RZ, 0xc0, !PT ;  /* 0x1ffffffe07077812 */ /* 0x000fe200078ec0ff */
[----:B--2---:R-:W-:-:S03]  /*fc20*/  FMUL.FTZ R0, R86, c[0x0][0x320] ;  /* 0x0000c80056007a20 */ /* 0x004fc60000410000 */
[----:B------:R-:W-:Y:S01]  /*fc30*/  IADD3 R7, R5, -R7, RZ ;  /* 0x8000000705077210 */ /* 0x000fe20007ffe0ff */
[----:B------:R-:W-:Y:S01]  /*fc40*/  FMUL.FTZ R5, R51, c[0x0][0x320] ;  /* 0x0000c80033057a20 */ /* 0x000fe20000410000 */
[----:B------:R1:W-:Y:S08]  /*fc50*/  MUFU.TANH R19, R0 ;  /* 0x0000000000137308 */ /* 0x0003f00000002400 */
[----:B------:R-:W-:Y:S01]  /*fc60*/  MUFU.TANH R17, R5 ;  /* 0x0000000500117308 */ /* 0x000fe20000002400 */
[----:B-1----:R-:W-:-:S07]  /*fc70*/  FMUL.FTZ R0, R87, c[0x0][0x320] ;  /* 0x0000c80057007a20 */ /* 0x002fce0000410000 */
        /* <DEDUP_REMOVED lines=12> */
[----:B------:R1:W2:Y:S02]  /*fd40*/  MUFU.TANH R13, R0 ;  /* 0x00000000000d7308 */ /* 0x0002a40000002400 */
[----:B-1----:R-:W-:-:S06]  /*fd50*/  FMUL.FTZ R0, R99, c[0x0][0x320] ;  /* 0x0000c80063007a20 */ /* 0x002fcc0000410000 */
[----:B------:R1:W1:Y:S02]  /*fd60*/  MUFU.TANH R14, R0 ;  /* 0x00000000000e7308 */ /* 0x0002640000002400 */
[----:B-1----:R-:W-:-:S05]  /*fd70*/  LOP3.LUT R0, R171, 0xffffffe0, RZ, 0xc0, !PT ;  /* 0xffffffe0ab007812 */ /* 0x002fca00078ec0ff */
[----:B------:R-:W-:-:S05]  /*fd80*/  IMAD.IADD R0, R174, 0x1, -R0 ;  /* 0x00000001ae007824 */ /* 0x000fca00078e0a00 */
[----:B------:R-:W-:-:S04]  /*fd90*/  SHF.R.S32.HI R8, RZ, 0x1f, R0 ;  /* 0x0000001fff087819 */ /* 0x000fc80000011400 */
[----:B------:R-:W-:Y:S01]  /*fda0*/  LEA.HI R6, R8, R0, RZ, 0x2 ;  /* 0x0000000008067211 */ /* 0x000fe200078f10ff */
[----:B------:R-:W-:-:S03]  /*fdb0*/  FMUL.FTZ R8, R50, c[0x0][0x320] ;  /* 0x0000c80032087a20 */ /* 0x000fc60000410000 */
[C---:B------:R-:W-:Y:S01]  /*fdc0*/  LEA.HI.SX32 R9, R6.reuse, UR14, 0x1e ;  /* 0x0000000e06097c11 */ /* 0x040fe2000f8ff2ff */
[----:B------:R1:W-:Y:S01]  /*fdd0*/  MUFU.TANH R18, R8 ;  /* 0x0000000800127308 */ /* 0x0003e20000002400 */
[----:B------:R-:W-:-:S03]  /*fde0*/  LOP3.LUT R6, R6, 0x7ffffffc, RZ, 0xc0, !PT ;  /* 0x7ffffffc06067812 */ /* 0x000fc600078ec0ff */
[----:B------:R-:W-:Y:S02]  /*fdf0*/  IMAD R9, R10, 0x10, R9 ;  /* 0x000000100a097824 */ /* 0x000fe400078e0209 */
[----:B------:R-:W-:Y:S02]  /*fe00*/  IMAD.IADD R0, R0, 0x1, -R6 ;  /* 0x0000000100007824 */ /* 0x000fe400078e0a06 */
[----:B------:R-:W-:Y:S02]  /*fe10*/  IMAD R15, R7, 0x8, R9 ;  /* 0x00000008070f7824 */ /* 0x000fe400078e0209 */
[----:B------:R-:W-:Y:S01]  /*fe20*/  FMUL.FTZ R7, R30, c[0x0][0x320] ;  /* 0x0000c8001e077a20 */ /* 0x000fe20000410000 */
[----:B------:R-:W-:Y:S01]  /*fe30*/  SHF.L.U32 R10, R0, 0x1, RZ ;  /* 0x00000001000a7819 */ /* 0x000fe200000006ff */
[----:B------:R-:W-:Y:S01]  /*fe40*/  IMAD.MOV.U32 R5, RZ, RZ, R15 ;  /* 0x000000ffff057224 */ /* 0x000fe200078e000f */
[----:B------:R2:W-:Y:S01]  /*fe50*/  STL [R1+0x14], R15 ;  /* 0x0000140f01007387 */ /* 0x0005e20000100800 */
[----:B------:R-:W-:Y:S01]  /*fe60*/  FMUL.FTZ R0, R83, c[0x0][0x320] ;  /* 0x0000c80053007a20 */ /* 0x000fe20000410000 */
[----:B------:R3:W-:Y:S01]  /*fe70*/  MUFU.TANH R34, R7 ;  /* 0x0000000700227308 */ /* 0x0007e20000002400 */
[----:B-1----:R-:W-:Y:S01]  /*fe80*/  @P1 IMAD.HI.U32 R8, R15, c[0x0][0x2c8], RZ ;  /* 0x0000b2000f081a27 */ /* 0x002fe200078e00ff */
[----:B------:R-:W-:Y:S01]  /*fe90*/  IADD3 R6, -R10, UR24, RZ ;  /* 0x000000180a067c10 */ /* 0x000fe2000fffe1ff */
[----:B------:R-:W-:Y:S03]  /*fea0*/  STL [R1+0x18], R10 ;  /* 0x0000180a01007387 */ /* 0x000fe60000100800 */
[----:B------:R-:W-:-:S02]  /*feb0*/  @P0 SHF.R.U32.HI R5, RZ, c[0x0][0x2cc], R8 ;  /* 0x0000b300ff050a19 */ /* 0x000fc40000011608 */
[----:B------:R-:W-:Y:S03]  /*fec0*/  MUFU.TANH R61, R0 ;  /* 0x00000000003d7308 */ /* 0x000fe60000002400 */
[----:B------:R-:W1:Y:S04]  /*fed0*/  SHFL.IDX PT, R9, R5, RZ, 0x1c1f ;  /* 0x001c1fff05097589 */ /* 0x000e6800000e0000 */
[----:B------:R1:W4:Y:S01]  /*fee0*/  SHFL.IDX PT, R8, R5, 0x1, 0x1c1f ;  /* 0x003c1f0005087f89 */ /* 0x00032200000e0000 */
[----:B---3--:R-:W-:-:S04]  /*fef0*/  FMUL.FTZ R7, R31, c[0x0][0x320] ;  /* 0x0000c8001f077a20 */ /* 0x008fc80000410000 */
[----:B------:R-:W-:Y:S01]  /*ff00*/  MUFU.TANH R24, R7 ;  /* 0x0000000700187308 */ /* 0x000fe20000002400 */
[----:B--2---:R-:W-:-:S07]  /*ff10*/  FMUL.FTZ R15, R63, c[0x0][0x320] ;  /* 0x0000c8003f0f7a20 */ /* 0x004fce0000410000 */
[----:B------:R-:W-:Y:S01]  /*ff20*/  MUFU.TANH R15, R15 ;  /* 0x0000000f000f7308 */ /* 0x000fe20000002400 */
[----:B-1----:R-:W-:-:S07]  /*ff30*/  FMUL.FTZ R5, R82, c[0x0][0x320] ;  /* 0x0000c80052057a20 */ /* 0x002fce0000410000 */
[----:B------:R1:W2:Y:S02]  /*ff40*/  MUFU.TANH R60, R5 ;  /* 0x00000005003c7308 */ /* 0x0002a40000002400 */
[----:B-1----:R-:W-:Y:S01]  /*ff50*/  IMAD.U32 R5, RZ, RZ, UR4 ;  /* 0x00000004ff057e24 */ /* 0x002fe2000f8e00ff */
[----:B------:R-:W-:Y:S02]  /*ff60*/  ULDC.64 UR4, c[0x0][0x2c8] ;  /* 0x0000b20000047ab9 */ /* 0x000fe40000000a00 */
[----:B------:R-:W-:Y:S02]  /*ff70*/  UIMAD.WIDE.U32 UR6, UR6, UR4, URZ ;  /* 0x00000004060672a5 */ /* 0x000fe4000f8e003f */
[----:B------:R-:W-:Y:S02]  /*ff80*/  IADD3 R5, -R10, UR11, R5 ;  /* 0x0000000b0a057c10 */ /* 0x000fe4000fffe105 */
[----:B------:R-:W-:Y:S02]  /*ff90*/  @UP2 USHF.R.U32.HI UR14, URZ, UR5, UR7 ;  /* 0x000000053f0e2299 */ /* 0x000fe40008011607 */
[----:B------:R-:W-:Y:S01]  /*ffa0*/  IADD3 R0, R5, -UR20, RZ ;  /* 0x8000001405007c10 */ /* 0x000fe2000fffe0ff */
[----:B------:R-:W-:Y:S01]  /*ffb0*/  FMUL.FTZ R5, R62, c[0x0][0x320] ;  /* 0x0000c8003e057a20 */ /* 0x000fe20000410000 */
[----:B------:R-:W-:-:S03]  /*ffc0*/  UIADD3 UR14, UR14, UR11, -UR20 ;  /* 0x0000000b0e0e7290 */ /* 0x000fc6000fffe814 */
[C---:B------:R-:W-:Y:S01]  /*ffd0*/  IMAD.IADD R7, R0.reuse, 0x1, R9 ;  /* 0x0000000100077824 */ /* 0x040fe200078e0209 */
[----:B------:R1:W-:Y:S01]  /*ffe0*/  MUFU.TANH R20, R5 ;  /* 0x0000000500147308 */ /* 0x0003e20000002400 */
[----:B----4-:R-:W-:Y:S01]  /*fff0*/  IMAD.IADD R0, R0, 0x1, R8 ;  /* 0x0000000100007824 */ /* 0x010fe200078e0208 */
[----:B------:R-:W-:Y:S01]  /*10000*/  USHF.R.S32.HI UR4, URZ, 0x1f, UR14 ;  /* 0x0000001f3f047899 */ /* 0x000fe2000801140e */
[----:B------:R-:W-:-:S03]  /*10010*/  FMUL.FTZ R8, R42, c[0x0][0x320] ;  /* 0x0000c8002a087a20 */ /* 0x000fc60000410000 */
[----:B------:R-:W-:Y:S01]  /*10020*/  IMNMX R0, R6, R0, PT ;  /* 0x0000000006007217 */ /* 0x000fe20003800200 */
[----:B------:R-:W-:Y:S02]  /*10030*/  ULEA.HI UR4, UR4, UR14, URZ, 0x7 ;  /* 0x0000000e04047291 */ /* 0x000fe4000f8f383f */
[----:B------:R-:W-:Y:S02]  /*10040*/  UIADD3 UR14, UR10, -0x2, URZ ;  /* 0xfffffffe0a0e7890 */ /* 0x000fe4000fffe03f */
[----:B------:R-:W-:-:S04]  /*10050*/  USHF.R.S32.HI UR7, URZ, 0x7, UR4 ;  /* 0x000000073f077899 */ /* 0x000fc80008011404 */
[----:B------:R-:W-:Y:S01]  /*10060*/  UISETP.LT.AND UP0, UPT, URZ, UR7, UPT ;  /* 0x000000073f00728c */ /* 0x000fe2000bf01270 */
[----:B-1----:R-:W-:Y:S01]  /*10070*/  IMNMX R5, R6, R7, PT ;  /* 0x0000000706057217 */ /* 0x002fe20003800200 */
[----:B------:R-:W-:Y:S02]  /*10080*/  FMUL.FTZ R7, R78, c[0x0][0x320] ;  /* 0x0000c8004e077a20 */ /* 0x000fe40000410000 */
[----:B------:R-:W-:Y:S01]  /*10090*/  USEL UR7, URZ, UR7, !UP0 ;  /* 0x000000073f077287 */ /* 0x000fe2000c000000 */
[C---:B------:R-:W-:Y:S01]  /*100a0*/  ISETP.GT.AND P0, PT, R5.reuse, RZ, PT ;  /* 0x000000ff0500720c */ /* 0x040fe20003f04270 */
[----:B------:R1:W3:Y:S01]  /*100b0*/  MUFU.TANH R6, R7 ;  /* 0x0000000700067308 */ /* 0x0002e20000002400 */
[C---:B------:R-:W-:Y:S01]  /*100c0*/  ISETP.GT.AND P1, PT, R5.reuse, 0x1, PT ;  /* 0x000000010500780c */ /* 0x040fe20003f24270 */
[----:B------:R-:W-:Y:S01]  /*100d0*/  UISETP.GE.AND UP0, UPT, UR14, UR7, UPT ;  /* 0x000000070e00728c */ /* 0x000fe2000bf06270 */
[----:B------:R-:W-:Y:S02]  /*100e0*/  ISETP.GT.AND P2, PT, R5, 0x8, PT ;  /* 0x000000080500780c */ /* 0x000fe40003f44270 */
[----:B------:R-:W-:-:S02]  /*100f0*/  FSEL R9, R89, -INF , P1 ;  /* 0xff80000059097808 */ /* 0x000fc40000800000 */
[C---:B------:R-:W-:Y:S02]  /*10100*/  ISETP.GT.AND P1, PT, R5.reuse, 0x10, PT ;  /* 0x000000100500780c */ /* 0x040fe40003f24270 */
[----:B------:R-:W-:Y:S02]  /*10110*/  FSEL R10, R88, -INF , P2 ;  /* 0xff800000580a7808 */ /* 0x000fe40001000000 */
[C---:B------:R-:W-:Y:S02]  /*10120*/  ISETP.GT.AND P2, PT, R5.reuse, 0x11, PT ;  /* 0x000000110500780c */ /* 0x040fe40003f44270 */
[----:B------:R-:W-:Y:S02]  /*10130*/  FSEL R28, R84, -INF , P1 ;  /* 0xff800000541c7808 */ /* 0x000fe40000800000 */
[----:B------:R-:W-:Y:S02]  /*10140*/  ISETP.GT.AND P1, PT, R5, 0x19, PT ;  /* 0x000000190500780c */ /* 0x000fe40003f24270 */
[----:B-1----:R-:W-:-:S02]  /*10150*/  FSEL R7, R90, -INF , P0 ;  /* 0xff8000005a077808 */ /* 0x002fc40000000000 */
[----:B------:R-:W-:Y:S02]  /*10160*/  ISETP.GT.AND P0, PT, R5, 0x9, PT ;  /* 0x000000090500780c */ /* 0x000fe40003f04270 */
[----:B-----5:R-:W-:Y:S02]  /*10170*/  FSEL R29, R75, -INF , P2 ;  /* 0xff8000004b1d7808 */ /* 0x020fe40001000000 */
[----:B------:R-:W-:Y:S02]  /*10180*/  FSEL R11, R11, -INF , P0 ;  /* 0xff8000000b0b7808 */ /* 0x000fe40000000000 */
[C---:B------:R-:W-:Y:S02]  /*10190*/  ISETP.GT.AND P0, PT, R5.reuse, 0x18, PT ;  /* 0x000000180500780c */ /* 0x040fe40003f04270 */
[----:B------:R-:W-:Y:S02]  /*101a0*/  ISETP.GT.AND P2, PT, R5, 0x20, PT ;  /* 0x000000200500780c */ /* 0x000fe40003f44270 */
[----:B------:R-:W-:-:S02]  /*101b0*/  FSEL R30, R74, -INF , P0 ;  /* 0xff8000004a1e7808 */ /* 0x000fc40000000000 */
[----:B------:R-:W-:Y:S02]  /*101c0*/  ISETP.GT.AND P0, PT, R5, 0x21, PT ;  /* 0x000000210500780c */ /* 0x000fe40003f04270 */
[----:B------:R-:W-:Y:S02]  /*101d0*/  FSEL R33, R73, -INF , P1 ;  /* 0xff80000049217808 */ /* 0x000fe40000800000 */
[----:B------:R-:W-:Y:S02]  /*101e0*/  ISETP.GT.AND P1, PT, R5, 0x28, PT ;  /* 0x000000280500780c */ /* 0x000fe40003f24270 */
[----:B------:R-:W-:Y:S02]  /*101f0*/  FSEL R70, R72, -INF , P2 ;  /* 0xff80000048467808 */ /* 0x000fe40001000000 */
[----:B------:R-:W-:Y:S02]  /*10200*/  FSEL R101, R101, -INF , P0 ;  /* 0xff80000065657808 */ /* 0x000fe40000000000 */
[----:B------:R-:W-:-:S02]  /*10210*/  ISETP.GT.AND P2, PT, R5, 0x29, PT ;  /* 0x000000290500780c */ /* 0x000fc40003f44270 */
[C---:B------:R-:W-:Y:S02]  /*10220*/  ISETP.GT.AND P0, PT, R5.reuse, 0x30, PT ;  /* 0x000000300500780c */ /* 0x040fe40003f04270 */
[----:B------:R-:W-:Y:S02]  /*10230*/  FSEL R102, R102, -INF , P1 ;  /* 0xff80000066667808 */ /* 0x000fe40000800000 */
[C---:B------:R-:W-:Y:S02]  /*10240*/  ISETP.GT.AND P1, PT, R5.reuse, 0x31, PT ;  /* 0x000000310500780c */ /* 0x040fe40003f24270 */
[----:B------:R-:W-:Y:S02]  /*10250*/  FSEL R112, R112, -INF , P2 ;  /* 0xff80000070707808 */ /* 0x000fe40001000000 */
[----:B------:R-:W-:Y:S02]  /*10260*/  FSEL R114, R114, -INF , P0 ;  /* 0xff80000072727808 */ /* 0x000fe40000000000 */
[----:B------:R-:W-:-:S02]  /*10270*/  ISETP.GT.AND P2, PT, R5, 0x38, PT ;  /* 0x000000380500780c */ /* 0x000fc40003f44270 */
        /* <DEDUP_REMOVED lines=8> */
[C---:B------:R-:W-:Y:S01]  /*10300*/  ISETP.GT.AND P1, PT, R5.reuse, 0x49, PT ;  /* 0x000000490500780c */ /* 0x040fe20003f24270 */
[----:B------:R1:W4:Y:S01]  /*10310*/  MUFU.TANH R16, R8 ;  /* 0x0000000800107308 */ /* 0x0003220000002400 */
        /* <DEDUP_REMOVED lines=11> */
[----:B------:R-:W-:Y:S02]  /*103d0*/  ISETP.GT.AND P1, PT, R5, 0x61, PT ;  /* 0x000000610500780c */ /* 0x000fe40003f24270 */
[----:B------:R-:W-:Y:S02]  /*103e0*/  FSEL R187, R49, -INF , P2 ;  /* 0xff80000031bb7808 */ /* 0x000fe40001000000 */
[----:B------:R-:W-:Y:S02]  /*103f0*/  FSEL R242, R48, -INF , P0 ;  /* 0xff80000030f27808 */ /* 0x000fe40000000000 */
[----:B------:R-:W-:-:S02]  /*10400*/  ISETP.GT.AND P2, PT, R5, 0x68, PT ;  /* 0x000000680500780c */ /* 0x000fc40003f44270 */
[----:B------:R-:W-:Y:S02]  /*10410*/  ISETP.GT.AND P0, PT, R5, 0x69, PT ;  /* 0x000000690500780c */ /* 0x000fe40003f04270 */
[----:B------:R-:W-:Y:S02]  /*10420*/  FSEL R246, R41, -INF , P1 ;  /* 0xff80000029f67808 */ /* 0x000fe40000800000 */
[----:B------:R-:W-:Y:S02]  /*10430*/  ISETP.GT.AND P1, PT, R5, 0x70, PT ;  /* 0x000000700500780c */ /* 0x000fe40003f24270 */
[----:B------:R-:W-:Y:S02]  /*10440*/  FMNMX.FTZ R69, R7, R9, !PT ;  /* 0x0000000907457209 */ /* 0x000fe40007810000 */
[----:B------:R-:W-:Y:S02]  /*10450*/  FSEL R247, R40, -INF , P2 ;  /* 0xff80000028f77808 */ /* 0x000fe40001000000 */
[----:B------:R-:W-:-:S02]  /*10460*/  FSEL R248, R37, -INF , P0 ;  /* 0xff80000025f87808 */ /* 0x000fc40000000000 */
[C---:B------:R-:W-:Y:S02]  /*10470*/  ISETP.GT.AND P2, PT, R5.reuse, 0x71, PT ;  /* 0x000000710500780c */ /* 0x040fe40003f44270 */
[C---:B------:R-:W-:Y:S02]  /*10480*/  ISETP.GT.AND P0, PT, R5.reuse, 0x78, PT ;  /* 0x000000780500780c */ /* 0x040fe40003f04270 */
[----:B------:R-:W-:Y:S02]  /*10490*/  FMNMX.FTZ R69, R10, R69, !PT ;  /* 0x000000450a457209 */ /* 0x000fe40007810000 */
[----:B------:R-:W-:Y:S02]  /*104a0*/  FSEL R154, R36, -INF , P1 ;  /* 0xff800000249a7808 */ /* 0x000fe40000800000 */
[----:B------:R-:W-:Y:S02]  /*104b0*/  ISETP.GT.AND P1, PT, R5, 0x79, PT ;  /* 0x000000790500780c */ /* 0x000fe40003f24270 */
[----:B------:R-:W-:-:S02]  /*104c0*/  FSEL R240, R27, -INF , P2 ;  /* 0xff8000001bf07808 */ /* 0x000fc40001000000 */
[----:B------:R-:W-:Y:S02]  /*104d0*/  FSEL R153, R25, -INF , P0 ;  /* 0xff80000019997808 */ /* 0x000fe40000000000 */
[C---:B------:R-:W-:Y:S02]  /*104e0*/  ISETP.GT.AND P2, PT, R0.reuse, RZ, PT ;  /* 0x000000ff0000720c */ /* 0x040fe40003f44270 */
[C---:B------:R-:W-:Y:S02]  /*104f0*/  ISETP.GT.AND P0, PT, R0.reuse, 0x1, PT ;  /* 0x000000010000780c */ /* 0x040fe40003f04270 */
[----:B------:R-:W-:Y:S02]  /*10500*/  FMNMX.FTZ R69, R11, R69, !PT ;  /* 0x000000450b457209 */ /* 0x000fe40007810000 */
[----:B------:R-:W-:Y:S02]  /*10510*/  FSEL R250, R23, -INF , P1 ;  /* 0xff80000017fa7808 */ /* 0x000fe40000800000 */
[----:B------:R-:W-:-:S02]  /*10520*/  ISETP.GT.AND P1, PT, R0, 0x8, PT ;  /* 0x000000080000780c */ /* 0x000fc40003f24270 */
[----:B-1----:R-:W-:Y:S02]  /*10530*/  FSEL R8, R21, -INF , P2 ;  /* 0xff80000015087808 */ /* 0x002fe40001000000 */
[----:B------:R-:W-:Y:S02]  /*10540*/  FSEL R12, R12, -INF , P0 ;  /* 0xff8000000c0c7808 */ /* 0x000fe40000000000 */
        /* <DEDUP_REMOVED lines=18> */
[----:B--2---:R-:W-:Y:S02]  /*10670*/  FSEL R60, R60, -INF , P1 ;  /* 0xff8000003c3c7808 */ /* 0x004fe40000800000 */
        /* <DEDUP_REMOVED lines=31> */
[----:B---3--:R-:W-:Y:S02]  /*10870*/  FSEL R162, R6, -INF , P1 ;  /* 0xff80000006a27808 */ /* 0x008fe40000800000 */
        /* <DEDUP_REMOVED lines=39> */
[----:B----4-:R-:W-:Y:S02]  /*10af0*/  FSEL R209, R16, -INF , P1 ;  /* 0xff80000010d17808 */ /* 0x010fe40000800000 */
[----:B------:R-:W-:Y:S01]  /*10b00*/  FMNMX.FTZ R5, R182, R5, !PT ;  /* 0x00000005b6057209 */ /* 0x000fe20007810000 */
[----:B------:R-:W-:Y:S01]  /*10b10*/  LDSM.16.MT88.4 R16, [R218+0x100] ;  /* 0x00010000da10783b */ /* 0x000fe20000004200 */
[----:B------:R-:W-:Y:S02]  /*10b20*/  FMNMX.FTZ R69, R248, R69, !PT ;  /* 0x00000045f8457209 */ /* 0x000fe40007810000 */
[----:B------:R-:W-:-:S02]  /*10b30*/  ISETP.GT.AND P1, PT, R0, 0x68, PT ;  /* 0x000000680000780c */ /* 0x000fc40003f24270 */
[----:B------:R-:W-:Y:S02]  /*10b40*/  FSEL R208, R39, -INF , P0 ;  /* 0xff80000027d07808 */ /* 0x000fe40000000000 */
[----:B------:R-:W-:Y:S02]  /*10b50*/  FMNMX.FTZ R5, R209, R5, !PT ;  /* 0x00000005d1057209 */ /* 0x000fe40007810000 */
[----:B------:R-:W-:Y:S02]  /*10b60*/  FMNMX.FTZ R69, R154, R69, !PT ;  /* 0x000000459a457209 */ /* 0x000fe40007810000 */
[----:B------:R-:W-:Y:S02]  /*10b70*/  ISETP.GT.AND P0, PT, R0, 0x69, PT ;  /* 0x000000690000780c */ /* 0x000fe40003f04270 */
[----:B------:R-:W-:Y:S02]  /*10b80*/  FSEL R210, R38, -INF , P1 ;  /* 0xff80000026d27808 */ /* 0x000fe40000800000 */
[----:B------:R-:W-:Y:S01]  /*10b90*/  FMNMX.FTZ R5, R208, R5, !PT ;  /* 0x00000005d0057209 */ /* 0x000fe20007810000 */
[----:B------:R-:W-:Y:S01]  /*10ba0*/  LDSM.16.MT88.4 R36, [R217+0x900] ;  /* 0x00090000d924783b */ /* 0x000fe20000004200 */
        /* <DEDUP_REMOVED lines=10> */
[----:B------:R-:W-:Y:S01]  /*10c50*/  FSEL R186, R24, -INF , P0 ;  /* 0xff80000018ba7808 */ /* 0x000fe20000000000 */
[----:B------:R-:W1:Y:S01]  /*10c60*/  SHFL.BFLY PT, R6, R69, 0x2, 0x1f ;  /* 0x0c401f0045067f89 */ /* 0x000e6200000e0000 */
[----:B------:R-:W-:Y:S02]  /*10c70*/  FMNMX.FTZ R5, R155, R5, !PT ;  /* 0x000000059b057209 */ /* 0x000fe40007810000 */
[----:B------:R-:W-:Y:S01]  /*10c80*/  ISETP.GT.AND P0, PT, R0, 0x79, PT ;  /* 0x000000790000780c */ /* 0x000fe20003f04270 */
[----:B------:R-:W-:Y:S01]  /*10c90*/  LDSM.16.MT88.4 R24, [R220+0x100] ;  /* 0x00010000dc18783b */ /* 0x000fe20000004200 */
[----:B------:R-:W-:-:S02]  /*10ca0*/  FSEL R139, R20, -INF , P1 ;  /* 0xff800000148b7808 */ /* 0x000fc40000800000 */
[----:B------:R-:W-:Y:S01]  /*10cb0*/  FMNMX.FTZ R0, R186, R5, !PT ;  /* 0x00000005ba007209 */ /* 0x000fe20007810000 */
[----:B------:R-:W-:Y:S01]  /*10cc0*/  LDSM.16.MT88.4 R20, [R217+0x100] ;  /* 0x00010000d914783b */ /* 0x000fe20000004200 */
        /* <DEDUP_REMOVED lines=13> */
[--C-:B------:R-:W-:Y:S02]  /*10da0*/  FFMA.FTZ R2, R28, c[0x0][0x2d0], -R5.reuse ;  /* 0x0000b4001c027a23 */ /* 0x100fe40000010805 */
[----:B------:R1:W-:Y:S01]  /*10db0*/  MUFU.EX2 R136, R6 ;  /* 0x0000000600887308 */ /* 0x0003e20000000800 */
[----:B--2---:R-:W-:Y:S01]  /*10dc0*/  FMNMX.FTZ R68, R68, R0, !PT ;  /* 0x0000000044447209 */ /* 0x004fe20007810000 */
[----:B------:R-:W-:-:S03]  /*10dd0*/  FFMA.FTZ R0, R10, c[0x0][0x2d0], -R5 ;  /* 0x0000b4000a007a23 */ /* 0x000fc60000010805 */
[----:B------:R-:W-:-:S03]  /*10de0*/  FSETP.NEU.FTZ.AND P0, PT, R68, -INF , PT ;  /* 0xff8000004400780b */ /* 0x000fc60003f1d000 */
[----:B------:R2:W-:Y:S01]  /*10df0*/  MUFU.EX2 R191, R0 ;  /* 0x0000000000bf7308 */ /* 0x0005e20000000800 */
[----:B-1----:R-:W-:-:S07]  /*10e00*/  FFMA.FTZ R6, R9, c[0x0][0x2d0], -R5 ;  /* 0x0000b40009067a23 */ /* 0x002fce0000010805 */
[----:B------:R1:W-:Y:S01]  /*10e10*/  MUFU.EX2 R43, R6 ;  /* 0x00000006002b7308 */ /* 0x0003e20000000800 */
[----:B--2---:R-:W-:-:S05]  /*10e20*/  FMUL.FTZ R0, R68, c[0x0][0x2d0] ;  /* 0x0000b40044007a20 */ /* 0x004fca0000410000 */
[----:B------:R-:W-:Y:S02]  /*10e30*/  FSEL R0, R0, RZ, P0 ;  /* 0x000000ff00007208 */ /* 0x000fe40000000000 */
[----:B------:R-:W-:-:S03]  /*10e40*/  PLOP3.LUT P0, PT, PT, PT, UP0, 0x80, 0x0 ;  /* 0x000000000000781c */ /* 0x000fc60003f0f008 */
[--C-:B------:R-:W-:Y:S02]  /*10e50*/  FFMA.FTZ R3, R8, c[0x0][0x2d0], -R0.reuse ;  /* 0x0000b40008037a23 */ /* 0x100fe40000010800 */
[----:B-1----:R-:W-:Y:S02]  /*10e60*/  FFMA.FTZ R6, R11, c[0x0][0x2d0], -R5 ;  /* 0x0000b4000b067a23 */ /* 0x002fe40000010805 */
[----:B------:R1:W-:Y:S08]  /*10e70*/  MUFU.EX2 R138, R3 ;  /* 0x00000003008a7308 */ /* 0x0003f00000000800 */
[----:B------:R-:W2:Y:S01]  /*10e80*/  MUFU.EX2 R243, R6 ;  /* 0x0000000600f37308 */ /* 0x000ea20000000800 */
[----:B-1----:R-:W-:-:S07]  /*10e90*/  FFMA.FTZ R3, R12, c[0x0][0x2d0], -R0 ;  /* 0x0000b4000c037a23 */ /* 0x002fce0000010800 */
[----:B------:R1:W-:Y:S01]  /*10ea0*/  MUFU.EX2 R6, R2 ;  /* 0x0000000200067308 */ /* 0x0003e20000000800 */
[----:B--2---:R-:W-:-:S07]  /*10eb0*/  F2FP.PACK_AB R10, R243, R191 ;  /* 0x000000bff30a723e */ /* 0x004fce00000000ff */
[----:B------:R2:W3:Y:S01]  /*10ec0*/  MUFU.EX2 R137, R3 ;  /* 0x0000000300897308 */ /* 0x0004e20000000800 */
[----:B-1----:R-:W-:-:S07]  /*10ed0*/  FFMA.FTZ R2, R29, c[0x0][0x2d0], -R5 ;  /* 0x0000b4001d027a23 */ /* 0x002fce0000010805 */
[----:B------:R1:W-:Y:S01]  /*10ee0*/  MUFU.EX2 R4, R2 ;  /* 0x0000000200047308 */ /* 0x0003e20000000800 */
[----:B--2---:R-:W-:Y:S01]  /*10ef0*/  FFMA.FTZ R3, R13, c[0x0][0x2d0], -R0 ;  /* 0x0000b4000d037a23 */ /* 0x004fe20000010800 */
[----:B---3--:R-:W-:-:S06]  /*10f00*/  F2FP.PACK_AB R9, R137, R138 ;  /* 0x0000008a8909723e */ /* 0x008fcc00000000ff */
[----:B------:R2:W-:Y:S01]  /*10f10*/  MUFU.EX2 R62, R3 ;  /* 0x00000003003e7308 */ /* 0x0005e20000000800 */
[----:B-1----:R-:W-:-:S07]  /*10f20*/  FFMA.FTZ R2, R30, c[0x0][0x2d0], -R5 ;  /* 0x0000b4001e027a23 */ /* 0x002fce0000010805 */
[----:B------:R1:W-:Y:S01]  /*10f30*/  MUFU.EX2 R152, R2 ;  /* 0x0000000200987308 */ /* 0x0003e20000000800 */
[----:B--2---:R-:W-:Y:S02]  /*10f40*/  FFMA.FTZ R3, R14, c[0x0][0x2d0], -R0 ;  /* 0x0000b4000e037a23 */ /* 0x004fe40000010800 */
[----:B------:R-:W2:Y:S05]  /*10f50*/  LDSM.16.MT88.4 R12, [R221+0x100] ;  /* 0x00010000dd0c783b */ /* 0x000eaa0000004200 */
[----:B------:R3:W4:Y:S01]  /*10f60*/  MUFU.EX2 R188, R3 ;  /* 0x0000000300bc7308 */ /* 0x0007220000000800 */
[----:B-1----:R-:W-:-:S07]  /*10f70*/  FFMA.FTZ R2, R33, c[0x0][0x2d0], -R5 ;  /* 0x0000b40021027a23 */ /* 0x002fce0000010805 */
[----:B------:R1:W5:Y:S01]  /*10f80*/  MUFU.EX2 R244, R2 ;  /* 0x0000000200f47308 */ /* 0x0003620000000800 */
[----:B---3--:R-:W-:Y:S01]  /*10f90*/  IMAD.MOV.U32 R3, RZ, RZ, R43 ;  /* 0x000000ffff037224 */ /* 0x008fe200078e002b */
[----:B----4-:R-:W-:Y:S01]  /*10fa0*/  F2FP.PACK_AB R11, R188, R62 ;  /* 0x0000003ebc0b723e */ /* 0x010fe200000000ff */
[----:B------:R-:W-:Y:S03]  /*10fb0*/  LDSM.16.MT88.4 R40, [R218+0x4100] ;  /* 0x00410000da28783b */ /* 0x000fe60000004200 */
[----:B------:R-:W-:-:S07]  /*10fc0*/  F2FP.PACK_AB R8, R3, R136 ;  /* 0x000000880308723e */ /* 0x000fce00000000ff */
[C---:B------:R-:W-:Y:S01]  /*10fd0*/  HMMA.16816.F32 R80, R8.reuse, R20, RZ ;  /* 0x000000140850723c */ /* 0x040fe200000018ff */
[--C-:B-1----:R-:W-:Y:S02]  /*10fe0*/  FFMA.FTZ R2, R31, c[0x0][0x2d0], -R0.reuse ;  /* 0x0000b4001f027a23 */ /* 0x102fe40000010800 */
[----:B------:R-:W-:Y:S02]  /*10ff0*/  LDSM.16.MT88.4 R28, [R221+0x900] ;  /* 0x00090000dd1c783b */ /* 0x000fe40000004200 */
[----:B------:R1:W-:Y:S03]  /*11000*/  MUFU.EX2 R7, R2 ;  /* 0x0000000200077308 */ /* 0x0003e60000000800 */
[C---:B------:R-:W-:Y:S01]  /*11010*/  HMMA.16816.F32 R76, R8.reuse, R22, RZ ;  /* 0x00000016084c723c */ /* 0x040fe200000018ff */
[----:B------:R-:W3:Y:S07]  /*11020*/  LDSM.16.MT88.4 R20, [R217+0x4100] ;  /* 0x00410000d914783b */ /* 0x000eee0000004200 */
[----:B------:R-:W-:Y:S01]  /*11030*/  HMMA.16816.F32 R72, R8, R16, RZ ;  /* 0x000000100848723c */ /* 0x000fe200000018ff */
[----:B-1----:R-:W-:-:S02]  /*11040*/  FFMA.FTZ R2, R32, c[0x0][0x2d0], -R0 ;  /* 0x0000b40020027a23 */ /* 0x002fc40000010800 */
[----:B------:R-:W-:Y:S05]  /*11050*/  LDSM.16.MT88.4 R32, [R218+0x900] ;  /* 0x00090000da20783b */ /* 0x000fea0000004200 */
[C---:B------:R-:W-:Y:S01]  /*11060*/  HMMA.16816.F32 R64, R8.reuse, R18, RZ ;  /* 0x000000120840723c */ /* 0x040fe200000018ff */
[----:B------:R1:W4:Y:S01]  /*11070*/  MUFU.EX2 R189, R2 ;  /* 0x0000000200bd7308 */ /* 0x0003220000000800 */
[----:B------:R-:W4:Y:S06]  /*11080*/  LDSM.16.MT88.4 R16, [R221+0x4100] ;  /* 0x00410000dd10783b */ /* 0x000f2c0000004200 */
[C---:B--2---:R-:W-:Y:S08]  /*11090*/  HMMA.16816.F32 R56, R8.reuse, R12, RZ ;  /* 0x0000000c0838723c */ /* 0x044ff000000018ff */
[----:B------:R-:W-:Y:S01]  /*110a0*/  HMMA.16816.F32 R44, R8, R14, RZ ;  /* 0x0000000e082c723c */ /* 0x000fe200000018ff */
[----:B------:R-:W2:Y:S01]  /*110b0*/  LDSM.16.MT88.4 R12, [R220+0x4100] ;  /* 0x00410000dc0c783b */ /* 0x000ea20000004200 */
[----:B-1----:R-:W-:-:S04]  /*110c0*/  FFMA.FTZ R2, R60, c[0x0][0x2d0], -R0 ;  /* 0x0000b4003c027a23 */ /* 0x002fc80000010800 */
[----:B------:R1:W-:Y:S02]  /*110d0*/  MUFU.EX2 R241, R2 ;  /* 0x0000000200f17308 */ /* 0x0003e40000000800 */
[C---:B------:R-:W-:Y:S08]  /*110e0*/  HMMA.16816.F32 R52, R8.reuse, R24, RZ ;  /* 0x000000180834723c */ /* 0x040ff000000018ff */
[----:B------:R-:W-:Y:S01]  /*110f0*/  HMMA.16816.F32 R48, R8, R26, RZ ;  /* 0x0000001a0830723c */ /* 0x000fe200000018ff */
[----:B------:R-:W2:Y:S01]  /*11100*/  LDSM.16.MT88.4 R24, [R220+0x900] ;  /* 0x00090000dc18783b */ /* 0x000ea20000004200 */
[----:B-1----:R-:W-:-:S06]  /*11110*/  FFMA.FTZ R2, R61, c[0x0][0x2d0], -R0 ;  /* 0x0000b4003d027a23 */ /* 0x002fcc0000010800 */
[C---:B---3--:R-:W-:Y:S01]  /*11120*/  HMMA.16816.F32 R88, R8.reuse, R20, RZ ;  /* 0x000000140858723c */ /* 0x048fe200000018ff */
[----:B------:R1:W3:Y:S07]  /*11130*/  MUFU.EX2 R174, R2 ;  /* 0x0000000200ae7308 */ /* 0x0002ee0000000800 */
[C---:B------:R-:W-:Y:S01]  /*11140*/  HMMA.16816.F32 R96, R8.reuse, R22, RZ ;  /* 0x000000160860723c */ /* 0x040fe200000018ff */
[----:B------:R-:W3:Y:S07]  /*11150*/  LDSM.16.MT88.4 R20, [R217+0x4900] ;  /* 0x00490000d914783b */ /* 0x000eee0000004200 */
[----:B------:R-:W-:Y:S01]  /*11160*/  HMMA.16816.F32 R108, R8, R40, RZ ;  /* 0x00000028086c723c */ /* 0x000fe200000018ff */
[----:B-1----:R-:W-:-:S02]  /*11170*/  FFMA.FTZ R2, R70, c[0x0][0x2d0], -R5 ;  /* 0x0000b40046027a23 */ /* 0x002fc40000010805 */
[----:B------:R-:W-:Y:S02]  /*11180*/  IMAD.MOV.U32 R70, RZ, RZ, R154 ;  /* 0x000000ffff467224 */ /* 0x000fe400078e009a */
[----:B------:R1:W-:Y:S03]  /*11190*/  MUFU.EX2 R252, R2 ;  /* 0x0000000200fc7308 */ /* 0x0003e60000000800 */
[C---:B------:R-:W-:Y:S01]  /*111a0*/  HMMA.16816.F32 R124, R8.reuse, R42, RZ ;  /* 0x0000002a087c723c */ /* 0x040fe200000018ff */
[----:B------:R-:W-:Y:S07]  /*111b0*/  LDSM.16.MT88.4 R40, [R218+0x4900] ;  /* 0x00490000da28783b */ /* 0x000fee0000004200 */
[----:B----4-:R-:W-:Y:S01]  /*111c0*/  HMMA.16816.F32 R104, R8, R16, RZ ;  /* 0x000000100868723c */ /* 0x010fe200000018ff */
[----:B-1----:R-:W-:Y:S01]  /*111d0*/  FFMA.FTZ R2, R101, c[0x0][0x2d0], -R5 ;  /* 0x0000b40065027a23 */ /* 0x002fe20000010805 */
[----:B------:R-:W-:-:S06]  /*111e0*/  MOV R101, R250 ;  /* 0x000000fa00657202 */ /* 0x000fcc0000000f00 */
[C---:B------:R-:W-:Y:S01]  /*111f0*/  HMMA.16816.F32 R120, R8.reuse, R18, RZ ;  /* 0x000000120878723c */ /* 0x040fe200000018ff */
[----:B------:R-:W1:Y:S01]  /*11200*/  LDSM.16.MT88.4 R16, [R221+0x4900] ;  /* 0x00490000dd10783b */ /* 0x000e620000004200 */
[----:B------:R4:W1:Y:S06]  /*11210*/  MUFU.EX2 R249, R2 ;  /* 0x0000000200f97308 */ /* 0x00086c0000000800 */
[C---:B--2---:R-:W-:Y:S08]  /*11220*/  HMMA.16816.F32 R132, R8.reuse, R12, RZ ;  /* 0x0000000c0884723c */ /* 0x044ff000000018ff */
[----:B------:R-:W-:Y:S01]  /*11230*/  HMMA.16816.F32 R116, R8, R14, RZ ;  /* 0x0000000e0874723c */ /* 0x000fe200000018ff */
[----:B------:R-:W2:Y:S01]  /*11240*/  LDSM.16.MT88.4 R12, [R220+0x4900] ;  /* 0x00490000dc0c783b */ /* 0x000ea20000004200 */
[----:B----4-:R-:W-:-:S02]  /*11250*/  FFMA.FTZ R2, R102, c[0x0][0x2d0], -R5 ;  /* 0x0000b40066027a23 */ /* 0x010fc40000010805 */
[----:B-----5:R-:W-:Y:S02]  /*11260*/  IMAD.MOV.U32 R102, RZ, RZ, R244 ;  /* 0x000000ffff667224 */ /* 0x020fe400078e00f4 */
[----:B------:R4:W-:Y:S01]  /*11270*/  MUFU.EX2 R251, R2 ;  /* 0x0000000200fb7308 */ /* 0x0009e20000000800 */
[----:B------:R-:W-:Y:S02]  /*11280*/  F2FP.PACK_AB R8, R4, R6 ;  /* 0x000000060408723e */ /* 0x000fe400000000ff */
[----:B------:R-:W-:Y:S02]  /*11290*/  F2FP.PACK_AB R9, R189, R7 ;  /* 0x00000007bd09723e */ /* 0x000fe400000000ff */
[----:B------:R-:W-:Y:S02]  /*112a0*/  F2FP.PACK_AB R10, R244, R152 ;  /* 0x00000098f40a723e */ /* 0x000fe400000000ff */
[----:B---3--:R-:W-:-:S07]  /*112b0*/  F2FP.PACK_AB R11, R174, R241 ;  /* 0x000000f1ae0b723e */ /* 0x008fce00000000ff */
[----:B------:R-:W-:Y:S01]  /*112c0*/  HMMA.16816.F32 R156, R8, R36, R80 ;  /* 0x00000024089c723c */ /* 0x000fe20000001850 */
[----:B----4-:R-:W-:-:S04]  /*112d0*/  FFMA.FTZ R2, R112, c[0x0][0x2d0], -R5 ;  /* 0x0000b40070027a23 */ /* 0x010fc80000010805 */
[----:B------:R3:W-:Y:S02]  /*112e0*/  MUFU.EX2 R250, R2 ;  /* 0x0000000200fa7308 */ /* 0x0007e40000000800 */
[----:B------:R-:W-:Y:S01]  /*112f0*/  IMAD.MOV.U32 R83, RZ, RZ, R62 ;  /* 0x000000ffff537224 */ /* 0x000fe200078e003e */
[----:B------:R-:W-:Y:S01]  /*11300*/  HMMA.16816.F32 R148, R8, R38, R76 ;  /* 0x000000260894723c */ /* 0x000fe2000000184c */
[----:B------:R-:W4:Y:S02]  /*11310*/  LDSM.16.MT88.4 R36, [R217+0x1100] ;  /* 0x00110000d924783b */ /* 0x000f240000004200 */
[----:B------:R-:W-:-:S05]  /*11320*/  IMAD.MOV.U32 R112, RZ, RZ, R83 ;  /* 0x000000ffff707224 */ /* 0x000fca00078e0053 */
[----:B------:R-:W-:Y:S01]  /*11330*/  HMMA.16816.F32 R84, R8, R28, R56 ;  /* 0x0000001c0854723c */ /* 0x000fe20000001838 */
[----:B---3--:R-:W-:-:S07]  /*11340*/  FFMA.FTZ R2, R100, c[0x0][0x2d0], -R0 ;  /* 0x0000b40064027a23 */ /* 0x008fce0000010800 */
[C---:B------:R-:W-:Y:S01]  /*11350*/  HMMA.16816.F32 R60, R8.reuse, R30, R44 ;  /* 0x0000001e083c723c */ /* 0x040fe2000000182c */
[----:B------:R-:W-:Y:S01]  /*11360*/  LDSM.16.MT88.4 R28, [R220+0x1100] ;  /* 0x00110000dc1c783b */ /* 0x000fe20000004200 */
[----:B------:R3:W-:Y:S06]  /*11370*/  MUFU.EX2 R244, R2 ;  /* 0x0000000200f47308 */ /* 0x0007ec0000000800 */
[C---:B------:R-:W-:Y:S08]  /*11380*/  HMMA.16816.F32 R56, R8.reuse, R24, R52 ;  /* 0x000000180838723c */ /* 0x040ff00000001834 */
[----:B------:R-:W-:Y:S01]  /*11390*/  HMMA.16816.F32 R44, R8, R26, R48 ;  /* 0x0000001a082c723c */ /* 0x000fe20000001830 */
[----:B------:R-:W-:Y:S01]  /*113a0*/  LDSM.16.MT88.4 R24, [R221+0x1100] ;  /* 0x00110000dd18783b */ /* 0x000fe20000004200 */
[----:B---3--:R-:W-:-:S02]  /*113b0*/  FFMA.FTZ R2, R71, c[0x0][0x2d0], -R0 ;  /* 0x0000b40047027a23 */ /* 0x008fc40000010800 */
[----:B------:R-:W-:-:S04]  /*113c0*/  IMAD.MOV.U32 R71, RZ, RZ, R101 ;  /* 0x000000ffff477224 */ /* 0x000fc800078e0065 */
[C---:B------:R-:W-:Y:S07]  /*113d0*/  HMMA.16816.F32 R52, R8.reuse, R20, R88 ;  /* 0x000000140834723c */ /* 0x040fee0000001858 */
[----:B------:R-:W-:Y:S01]  /*113e0*/  IMAD.MOV.U32 R91, RZ, RZ, R243 ;  /* 0x000000ffff5b7224 */ /* 0x000fe200078e00f3 */
[----:B------:R-:W-:Y:S01]  /*113f0*/  HMMA.16816.F32 R92, R8, R34, R64 ;  /* 0x00000022085c723c */ /* 0x000fe20000001840 */
[----:B------:R3:W5:Y:S01]  /*11400*/  MUFU.EX2 R243, R2 ;  /* 0x0000000200f37308 */ /* 0x0007620000000800 */
[----:B------:R-:W-:Y:S01]  /*11410*/  IMAD.MOV.U32 R90, RZ, RZ, R241 ;  /* 0x000000ffff5a7224 */ /* 0x000fe200078e00f1 */
[----:B------:R-:W-:Y:S01]  /*11420*/  MOV R88, R155 ;  /* 0x0000009b00587202 */ /* 0x000fe20000000f00 */
[----:B------:R-:W-:-:S04]  /*11430*/  IMAD.MOV.U32 R89, RZ, RZ, R240 ;  /* 0x000000ffff597224 */ /* 0x000fc800078e00f0 */
[C---:B------:R-:W-:Y:S01]  /*11440*/  HMMA.16816.F32 R64, R8.reuse, R22, R96 ;  /* 0x000000160840723c */ /* 0x040fe20000001860 */
[----:B------:R-:W-:Y:S06]  /*11450*/  LDSM.16.MT88.4 R20, [R217+0x5100] ;  /* 0x00510000d914783b */ /* 0x000fec0000004200 */
[----:B------:R-:W-:Y:S01]  /*11460*/  IMAD.MOV.U32 R96, RZ, RZ, R139 ;  /* 0x000000ffff607224 */ /* 0x000fe200078e008b */
[----:B------:R-:W-:Y:S01]  /*11470*/  MOV R98, R137 ;  /* 0x0000008900627202 */ /* 0x000fe20000000f00 */
[----:B---3--:R-:W-:Y:S01]  /*11480*/  FFMA.FTZ R2, R103, c[0x0][0x2d0], -R0 ;  /* 0x0000b40067027a23 */ /* 0x008fe20000010800 */
[----:B-1----:R-:W-:Y:S01]  /*11490*/  HMMA.16816.F32 R76, R8, R18, R120 ;  /* 0x00000012084c723c */ /* 0x002fe20000001878 */
[----:B------:R-:W-:-:S02]  /*114a0*/  IMAD.MOV.U32 R97, RZ, RZ, R138 ;  /* 0x000000ffff617224 */ /* 0x000fc400078e008a */
[----:B------:R1:W-:Y:S01]  /*114b0*/  MUFU.EX2 R241, R2 ;  /* 0x0000000200f17308 */ /* 0x0003e20000000800 */
[----:B------:R-:W-:-:S03]  /*114c0*/  IMAD.MOV.U32 R99, RZ, RZ, R136 ;  /* 0x000000ffff637224 */ /* 0x000fc600078e0088 */
[----:B------:R-:W-:Y:S01]  /*114d0*/  IMAD.MOV.U32 R120, RZ, RZ, R191 ;  /* 0x000000ffff787224 */ /* 0x000fe200078e00bf */
[----:B------:R-:W-:Y:S01]  /*114e0*/  HMMA.16816.F32 R136, R8, R40, R108 ;  /* 0x000000280888723c */ /* 0x000fe2000000186c */
[----:B------:R-:W-:Y:S01]  /*114f0*/  IMAD.MOV.U32 R123, RZ, RZ, R90 ;  /* 0x000000ffff7b7224 */ /* 0x000fe200078e005a */
[----:B------:R-:W-:Y:S01]  /*11500*/  MOV R121, R112 ;  /* 0x0000007000797202 */ /* 0x000fe20000000f00 */
[----:B------:R-:W-:-:S04]  /*11510*/  IMAD.MOV.U32 R122, RZ, RZ, R91 ;  /* 0x000000ffff7a7224 */ /* 0x000fc800078e005b */
[----:B------:R-:W-:Y:S01]  /*11520*/  IMAD.MOV.U32 R110, RZ, RZ, R153 ;  /* 0x000000ffff6e7224 */ /* 0x000fe200078e0099 */
[----:B------:R-:W-:Y:S01]  /*11530*/  HMMA.16816.F32 R128, R8, R32, R72 ;  /* 0x000000200880723c */ /* 0x000fe20000001848 */
[----:B------:R-:W-:Y:S01]  /*11540*/  IMAD.MOV.U32 R111, RZ, RZ, R152 ;  /* 0x000000ffff6f7224 */ /* 0x000fe200078e0098 */
[----:B------:R-:W3:Y:S01]  /*11550*/  LDSM.16.MT88.4 R32, [R218+0x1100] ;  /* 0x00110000da20783b */ /* 0x000ee20000004200 */
[----:B-1----:R-:W-:-:S04]  /*11560*/  FFMA.FTZ R2, R113, c[0x0][0x2d0], -R0 ;  /* 0x0000b40071027a23 */ /* 0x002fc80000010800 */
[----:B------:R1:W1:Y:S01]  /*11570*/  MUFU.EX2 R240, R2 ;  /* 0x0000000200f07308 */ /* 0x0002620000000800 */
[C---:B------:R-:W-:Y:S01]  /*11580*/  HMMA.16816.F32 R152, R8.reuse, R42, R124 ;  /* 0x0000002a0898723c */ /* 0x040fe2000000187c */
[----:B------:R-:W3:Y:S07]  /*11590*/  LDSM.16.MT88.4 R40, [R218+0x5100] ;  /* 0x00510000da28783b */ /* 0x000eee0000004200 */
[----:B------:R-:W-:Y:S01]  /*115a0*/  HMMA.16816.F32 R80, R8, R16, R104 ;  /* 0x000000100850723c */ /* 0x000fe20000001868 */
[----:B------:R-:W3:Y:S01]  /*115b0*/  LDSM.16.MT88.4 R16, [R221+0x5100] ;  /* 0x00510000dd10783b */ /* 0x000ee20000004200 */
[----:B-1----:R-:W-:-:S06]  /*115c0*/  FFMA.FTZ R2, R114, c[0x0][0x2d0], -R5 ;  /* 0x0000b40072027a23 */ /* 0x002fcc0000010805 */
[C---:B--2---:R-:W-:Y:S01]  /*115d0*/  HMMA.16816.F32 R72, R8.reuse, R12, R132 ;  /* 0x0000000c0848723c */ /* 0x044fe20000001884 */
[----:B------:R1:W-:Y:S06]  /*115e0*/  MUFU.EX2 R191, R2 ;  /* 0x0000000200bf7308 */ /* 0x0003ec0000000800 */
[----:B------:R-:W-:Y:S01]  /*115f0*/  IMAD.MOV.U32 R134, RZ, RZ, R190 ;  /* 0x000000ffff867224 */ /* 0x000fe200078e00be */
[----:B------:R-:W-:Y:S01]  /*11600*/  HMMA.16816.F32 R48, R8, R14, R116 ;  /* 0x0000000e0830723c */ /* 0x000fe20000001874 */
[----:B------:R-:W-:Y:S01]  /*11610*/  MOV R132, R102 ;  /* 0x0000006600847202 */ /* 0x000fe20000000f00 */
[----:B------:R-:W-:Y:S01]  /*11620*/  IMAD.MOV.U32 R135, RZ, RZ, R111 ;  /* 0x000000ffff877224 */ /* 0x000fe200078e006f */
[----:B------:R-:W2:Y:S01]  /*11630*/  LDSM.16.MT88.4 R12, [R220+0x5100] ;  /* 0x00510000dc0c783b */ /* 0x000ea20000004200 */
[----:B------:R-:W-:-:S03]  /*11640*/  IMAD.MOV.U32 R133, RZ, RZ, R189 ;  /* 0x000000ffff857224 */ /* 0x000fc600078e00bd */
[----:B------:R-:W-:Y:S02]  /*11650*/  F2FP.PACK_AB R8, R249, R252 ;  /* 0x000000fcf908723e */ /* 0x000fe400000000ff */
[----:B-----5:R-:W-:Y:S02]  /*11660*/  F2FP.PACK_AB R9, R243, R244 ;  /* 0x000000f4f309723e */ /* 0x020fe400000000ff */
[----:B------:R-:W-:Y:S01]  /*11670*/  F2FP.PACK_AB R10, R250, R251 ;  /* 0x000000fbfa0a723e */ /* 0x000fe200000000ff */
[----:B-1----:R-:W-:Y:S01]  /*11680*/  FFMA.FTZ R2, R115, c[0x0][0x2d0], -R5 ;  /* 0x0000b40073027a23 */ /* 0x002fe20000010805 */
[----:B------:R-:W-:-:S03]  /*11690*/  F2FP.PACK_AB R11, R240, R241 ;  /* 0x000000f1f00b723e */ /* 0x000fc600000000ff */
[----:B------:R1:W5:Y:S04]  /*116a0*/  MUFU.EX2 R190, R2 ;  /* 0x0000000200be7308 */ /* 0x0003680000000800 */
[C---:B----4-:R-:W-:Y:S07]  /*116b0*/  HMMA.16816.F32 R100, R8.reuse, R36, R156 ;  /* 0x000000240864723c */ /* 0x050fee000000189c */
[----:B------:R-:W-:Y:S01]  /*116c0*/  IMAD.MOV.U32 R159, RZ, RZ, R110 ;  /* 0x000000ffff9f7224 */ /* 0x000fe200078e006e */
[----:B------:R-:W-:Y:S01]  /*116d0*/  MOV R158, R7 ;  /* 0x00000007009e7202 */ /* 0x000fe20000000f00 */
[----:B------:R-:W-:Y:S01]  /*116e0*/  HMMA.16816.F32 R108, R8, R38, R148 ;  /* 0x00000026086c723c */ /* 0x000fe20000001894 */
[----:B------:R-:W4:Y:S01]  /*116f0*/  LDSM.16.MT88.4 R36, [R217+0x1900] ;  /* 0x00190000d924783b */ /* 0x000f220000004200 */
[----:B------:R-:W-:Y:S01]  /*11700*/  MOV R157, R88 ;  /* 0x00000058009d7202 */ /* 0x000fe20000000f00 */
[----:B-1----:R-:W-:-:S02]  /*11710*/  FFMA.FTZ R2, R163, c[0x0][0x2d0], -R5 ;  /* 0x0000b400a3027a23 */ /* 0x002fc40000010805 */
[----:B------:R-:W-:Y:S02]  /*11720*/  IMAD.MOV.U32 R163, RZ, RZ, R6 ;  /* 0x000000ffffa37224 */ /* 0x000fe400078e0006 */
[----:B------:R1:W-:Y:S01]  /*11730*/  MUFU.EX2 R189, R2 ;  /* 0x0000000200bd7308 */ /* 0x0003e20000000800 */
[----:B------:R-:W-:Y:S01]  /*11740*/  MOV R151, R96 ;  /* 0x0000006000977202 */ /* 0x000fe20000000f00 */
[----:B------:R-:W-:Y:S01]  /*11750*/  IMAD.MOV.U32 R150, RZ, RZ, R97 ;  /* 0x000000ffff967224 */ /* 0x000fe200078e0061 */
[----:B---3--:R-:W-:Y:S01]  /*11760*/  HMMA.16816.F32 R116, R8, R32, R128 ;  /* 0x000000200874723c */ /* 0x008fe20000001880 */
[----:B------:R-:W-:Y:S02]  /*11770*/  IMAD.MOV.U32 R149, RZ, RZ, R98 ;  /* 0x000000ffff957224 */ /* 0x000fe400078e0062 */
[----:B------:R-:W-:Y:S02]  /*11780*/  IMAD.MOV.U32 R148, RZ, RZ, R99 ;  /* 0x000000ffff947224 */ /* 0x000fe400078e0063 */
[----:B------:R-:W-:-:S03]  /*11790*/  IMAD.MOV.U32 R156, RZ, RZ, R89 ;  /* 0x000000ffff9c7224 */ /* 0x000fc600078e0059 */
[----:B------:R-:W-:Y:S01]  /*117a0*/  HMMA.16816.F32 R96, R8, R24, R84 ;  /* 0x000000180860723c */ /* 0x000fe20000001854 */
[----:B-1----:R-:W-:Y:S02]  /*117b0*/  FFMA.FTZ R2, R165, c[0x0][0x2d0], -R5 ;  /* 0x0000b400a5027a23 */ /* 0x002fe40000010805 */
[----:B------:R-:W-:-:S05]  /*117c0*/  IMAD.MOV.U32 R165, RZ, RZ, R134 ;  /* 0x000000ffffa57224 */ /* 0x000fca00078e0086 */
[----:B------:R-:W-:Y:S01]  /*117d0*/  HMMA.16816.F32 R84, R8, R26, R60 ;  /* 0x0000001a0854723c */ /* 0x000fe2000000183c */
[----:B------:R-:W-:Y:S01]  /*117e0*/  LDSM.16.MT88.4 R24, [R221+0x1900] ;  /* 0x00190000dd18783b */ /* 0x000fe20000004200 */
[----:B------:R-:W-:-:S05]  /*117f0*/  IMAD.MOV.U32 R134, RZ, RZ, R123 ;  /* 0x000000ffff867224 */ /* 0x000fca00078e007b */
[----:B------:R-:W-:Y:S01]  /*11800*/  IMAD.MOV.U32 R63, RZ, RZ, R188 ;  /* 0x000000ffff3f7224 */ /* 0x000fe200078e00bc */
[C---:B------:R-:W-:Y:S01]  /*11810*/  HMMA.16816.F32 R104, R8.reuse, R34, R92 ;  /* 0x000000220868723c */ /* 0x040fe2000000185c */
[----:B------:R1:W-:Y:S01]  /*11820*/  MUFU.EX2 R188, R2 ;  /* 0x0000000200bc7308 */ /* 0x0003e20000000800 */
[----:B------:R-:W-:Y:S01]  /*11830*/  IMAD.MOV.U32 R62, RZ, RZ, R4 ;  /* 0x000000ffff3e7224 */ /* 0x000fe200078e0004 */
[----:B------:R-:W3:Y:S05]  /*11840*/  LDSM.16.MT88.4 R32, [R218+0x1900] ;  /* 0x00190000da20783b */ /* 0x000eea0000004200 */
[C---:B------:R-:W-:Y:S08]  /*11850*/  HMMA.16816.F32 R92, R8.reuse, R28, R56 ;  /* 0x0000001c085c723c */ /* 0x040ff00000001838 */
[----:B------:R-:W-:Y:S01]  /*11860*/  HMMA.16816.F32 R88, R8, R30, R44 ;  /* 0x0000001e0858723c */ /* 0x000fe2000000182c */
[----:B-1----:R-:W-:Y:S01]  /*11870*/  FFMA.FTZ R2, R161, c[0x0][0x2d0], -R0 ;  /* 0x0000b400a1027a23 */ /* 0x002fe20000010800 */
[----:B------:R-:W1:Y:S01]  /*11880*/  LDSM.16.MT88.4 R28, [R220+0x1900] ;  /* 0x00190000dc1c783b */ /* 0x000e620000004200 */
[----:B------:R-:W-:-:S02]  /*11890*/  IMAD.MOV.U32 R161, RZ, RZ, R120 ;  /* 0x000000ffffa17224 */ /* 0x000fc400078e0078 */
[----:B------:R2:W-:Y:S03]  /*118a0*/  MUFU.EX2 R7, R2 ;  /* 0x0000000200077308 */ /* 0x0005e60000000800 */
[C---:B------:R-:W-:Y:S08]  /*118b0*/  HMMA.16816.F32 R112, R8.reuse, R20, R52 ;  /* 0x000000140870723c */ /* 0x040ff00000001834 */
[----:B------:R-:W-:Y:S01]  /*118c0*/  HMMA.16816.F32 R124, R8, R22, R64 ;  /* 0x00000016087c723c */ /* 0x000fe20000001840 */
[----:B------:R-:W1:Y:S01]  /*118d0*/  LDSM.16.MT88.4 R20, [R217+0x5900] ;  /* 0x00590000d914783b */ /* 0x000e620000004200 */
[----:B--2---:R-:W-:-:S02]  /*118e0*/  FFMA.FTZ R2, R160, c[0x0][0x2d0], -R0 ;  /* 0x0000b400a0027a23 */ /* 0x004fc40000010800 */
[----:B------:R-:W-:-:S04]  /*118f0*/  IMAD.MOV.U32 R160, RZ, RZ, R121 ;  /* 0x000000ffffa07224 */ /* 0x000fc800078e0079 */
[C---:B------:R-:W-:Y:S01]  /*11900*/  HMMA.16816.F32 R136, R8.reuse, R40, R136 ;  /* 0x000000280888723c */ /* 0x040fe20000001888 */
[----:B------:R2:W1:Y:S07]  /*11910*/  MUFU.EX2 R6, R2 ;  /* 0x0000000200067308 */ /* 0x00046e0000000800 */
[C---:B------:R-:W-:Y:S01]  /*11920*/  HMMA.16816.F32 R152, R8.reuse, R42, R152 ;  /* 0x0000002a0898723c */ /* 0x040fe20000001898 */
[----:B------:R-:W1:Y:S07]  /*11930*/  LDSM.16.MT88.4 R40, [R218+0x5900] ;  /* 0x00590000da28783b */ /* 0x000e6e0000004200 */
[----:B------:R-:W-:Y:S01]  /*11940*/  HMMA.16816.F32 R128, R8, R16, R80 ;  /* 0x000000100880723c */ /* 0x000fe20000001850 */
[----:B--2---:R-:W-:Y:S01]  /*11950*/  FFMA.FTZ R2, R162, c[0x0][0x2d0], -R0 ;  /* 0x0000b400a2027a23 */ /* 0x004fe20000010800 */
[----:B------:R-:W-:-:S03]  /*11960*/  MOV R162, R122 ;  /* 0x0000007a00a27202 */ /* 0x000fc60000000f00 */
[----:B------:R2:W-:Y:S03]  /*11970*/  MUFU.EX2 R4, R2 ;  /* 0x0000000200047308 */ /* 0x0005e60000000800 */
[C---:B------:R-:W-:Y:S01]  /*11980*/  HMMA.16816.F32 R120, R8.reuse, R18, R76 ;  /* 0x000000120878723c */ /* 0x040fe2000000184c */
[----:B------:R-:W-:Y:S07]  /*11990*/  LDSM.16.MT88.4 R16, [R221+0x5900] ;  /* 0x00590000dd10783b */ /* 0x000fee0000004200 */
[----:B------:R-:W-:Y:S01]  /*119a0*/  HMMA.16816.F32 R76, R8, R12, R72 ;  /* 0x0000000c084c723c */ /* 0x000fe20000001848 */
[----:B--2---:R-:W-:Y:S01]  /*119b0*/  FFMA.FTZ R2, R164, c[0x0][0x2d0], -R0 ;  /* 0x0000b400a4027a23 */ /* 0x004fe20000010800 */
[----:B------:R-:W-:Y:S01]  /*119c0*/  MOV R164, R158 ;  /* 0x0000009e00a47202 */ /* 0x000fe20000000f00 */
[----:B------:R-:W-:-:S05]  /*119d0*/  IMAD.MOV.U32 R158, RZ, RZ, R186 ;  /* 0x000000ffff9e7224 */ /* 0x000fca00078e00ba */
[----:B------:R-:W-:Y:S01]  /*119e0*/  HMMA.16816.F32 R56, R8, R14, R48 ;  /* 0x0000000e0838723c */ /* 0x000fe20000001830 */
[----:B------:R-:W2:Y:S01]  /*119f0*/  MUFU.EX2 R186, R2 ;  /* 0x0000000200ba7308 */ /* 0x000ea20000000800 */
[----:B------:R-:W3:Y:S05]  /*11a00*/  LDSM.16.MT88.4 R12, [R220+0x5900] ;  /* 0x00590000dc0c783b */ /* 0x000eea0000004200 */
[----:B-----5:R-:W-:Y:S02]  /*11a10*/  F2FP.PACK_AB R8, R190, R191 ;  /* 0x000000bfbe08723e */ /* 0x020fe400000000ff */
[----:B-1----:R-:W-:Y:S02]  /*11a20*/  F2FP.PACK_AB R9, R6, R7 ;  /* 0x000000070609723e */ /* 0x002fe400000000ff */
[----:B------:R-:W-:-:S02]  /*11a30*/  F2FP.PACK_AB R10, R188, R189 ;  /* 0x000000bdbc0a723e */ /* 0x000fc400000000ff */
[----:B--2---:R-:W-:Y:S01]  /*11a40*/  F2FP.PACK_AB R11, R186, R4 ;  /* 0x00000004ba0b723e */ /* 0x004fe200000000ff */
[----:B------:R-:W-:-:S06]  /*11a50*/  FFMA.FTZ R2, R170, c[0x0][0x2d0], -R5 ;  /* 0x0000b400aa027a23 */ /* 0x000fcc0000010805 */
[C---:B----4-:R-:W-:Y:S07]  /*11a60*/  HMMA.16816.F32 R72, R8.reuse, R36, R100 ;  /* 0x000000240848723c */ /* 0x050fee0000001864 */
[----:B------:R-:W-:Y:S01]  /*11a70*/  IMAD.MOV.U32 R103, RZ, RZ, R174 ;  /* 0x000000ffff677224 */ /* 0x000fe200078e00ae */
[----:B------:R-:W-:Y:S01]  /*11a80*/  HMMA.16816.F32 R64, R8, R38, R108 ;  /* 0x000000260840723c */ /* 0x000fe2000000186c */
[----:B------:R1:W-:Y:S01]  /*11a90*/  MUFU.EX2 R174, R2 ;  /* 0x0000000200ae7308 */ /* 0x0003e20000000800 */
[----:B------:R-:W2:Y:S01]  /*11aa0*/  LDSM.16.MT88.4 R36, [R217+0x2100] ;  /* 0x00210000d924783b */ /* 0x000ea20000004200 */
[----:B------:R-:W-:Y:S01]  /*11ab0*/  MOV R102, R63 ;  /* 0x0000003f00667202 */ /* 0x000fe20000000f00 */
[----:B------:R-:W-:-:S03]  /*11ac0*/  IMAD.MOV.U32 R101, RZ, RZ, R62 ;  /* 0x000000ffff657224 */ /* 0x000fc600078e003e */
[----:B------:R-:W-:Y:S01]  /*11ad0*/  IMAD.MOV.U32 R111, RZ, RZ, R162 ;  /* 0x000000ffff6f7224 */ /* 0x000fe200078e00a2 */
[----:B---3--:R-:W-:Y:S01]  /*11ae0*/  HMMA.16816.F32 R60, R8, R32, R116 ;  /* 0x00000020083c723c */ /* 0x008fe20000001874 */
[----:B------:R-:W-:Y:S01]  /*11af0*/  IMAD.MOV.U32 R162, RZ, RZ, R160 ;  /* 0x000000ffffa27224 */ /* 0x000fe200078e00a0 */
[----:B------:R-:W-:Y:S01]  /*11b00*/  MOV R110, R103 ;  /* 0x00000067006e7202 */ /* 0x000fe20000000f00 */
[----:B------:R-:W-:Y:S01]  /*11b10*/  IMAD.MOV.U32 R160, RZ, RZ, R161 ;  /* 0x000000ffffa07224 */ /* 0x000fe200078e00a1 */
[----:B------:R-:W-:Y:S01]  /*11b20*/  MOV R161, R165 ;  /* 0x000000a500a17202 */ /* 0x000fe20000000f00 */
[----:B------:R-:W-:-:S03]  /*11b30*/  IMAD.MOV.U32 R109, RZ, RZ, R102 ;  /* 0x000000ffff6d7224 */ /* 0x000fc600078e0066 */
[C---:B------:R-:W-:Y:S01]  /*11b40*/  HMMA.16816.F32 R52, R8.reuse, R34, R104 ;  /* 0x000000220834723c */ /* 0x040fe20000001868 */
[--C-:B-1----:R-:W-:Y:S01]  /*11b50*/  FFMA.FTZ R2, R171, c[0x0][0x2d0], -R5.reuse ;  /* 0x0000b400ab027a23 */ /* 0x102fe20000010805 */
[----:B------:R-:W1:Y:S03]  /*11b60*/  LDSM.16.MT88.4 R32, [R218+0x2100] ;  /* 0x00210000da20783b */ /* 0x000e660000004200 */
[----:B------:R3:W4:Y:S03]  /*11b70*/  MUFU.EX2 R171, R2 ;  /* 0x0000000200ab7308 */ /* 0x0007260000000800 */
[C---:B------:R-:W-:Y:S08]  /*11b80*/  HMMA.16816.F32 R48, R8.reuse, R24, R96 ;  /* 0x000000180830723c */ /* 0x040ff00000001860 */
[----:B------:R-:W-:Y:S01]  /*11b90*/  HMMA.16816.F32 R44, R8, R26, R84 ;  /* 0x0000001a082c723c */ /* 0x000fe20000001854 */
[----:B------:R-:W5:Y:S01]  /*11ba0*/  LDSM.16.MT88.4 R24, [R221+0x2100] ;  /* 0x00210000dd18783b */ /* 0x000f620000004200 */
[----:B---3--:R-:W-:Y:S01]  /*11bb0*/  FFMA.FTZ R2, R172, c[0x0][0x2d0], -R5 ;  /* 0x0000b400ac027a23 */ /* 0x008fe20000010805 */
[----:B------:R-:W-:-:S05]  /*11bc0*/  MOV R172, R110 ;  /* 0x0000006e00ac7202 */ /* 0x000fca0000000f00 */
[C---:B------:R-:W-:Y:S01]  /*11bd0*/  HMMA.16816.F32 R80, R8.reuse, R28, R92 ;  /* 0x0000001c0850723c */ /* 0x040fe2000000185c */
[----:B------:R3:W-:Y:S07]  /*11be0*/  MUFU.EX2 R170, R2 ;  /* 0x0000000200aa7308 */ /* 0x0007ee0000000800 */
[C---:B------:R-:W-:Y:S01]  /*11bf0*/  HMMA.16816.F32 R84, R8.reuse, R30, R88 ;  /* 0x0000001e0854723c */ /* 0x040fe20000001858 */
[----:B------:R-:W1:Y:S07]  /*11c00*/  LDSM.16.MT88.4 R28, [R220+0x2100] ;  /* 0x00210000dc1c783b */ /* 0x000e6e0000004200 */
[----:B------:R-:W-:Y:S01]  /*11c10*/  HMMA.16816.F32 R92, R8, R20, R112 ;  /* 0x00000014085c723c */ /* 0x000fe20000001870 */
[----:B---3--:R-:W-:-:S02]  /*11c20*/  FFMA.FTZ R2, R173, c[0x0][0x2d0], -R5 ;  /* 0x0000b400ad027a23 */ /* 0x008fc40000010805 */
[----:B------:R-:W-:Y:S02]  /*11c30*/  IMAD.MOV.U32 R173, RZ, RZ, R101 ;  /* 0x000000ffffad7224 */ /* 0x000fe400078e0065 */
[----:B------:R3:W-:Y:S03]  /*11c40*/  MUFU.EX2 R165, R2 ;  /* 0x0000000200a57308 */ /* 0x0007e60000000800 */
[C---:B------:R-:W-:Y:S01]  /*11c50*/  HMMA.16816.F32 R100, R8.reuse, R22, R124 ;  /* 0x000000160864723c */ /* 0x040fe2000000187c */
[----:B------:R-:W1:Y:S07]  /*11c60*/  LDSM.16.MT88.4 R20, [R217+0x6100] ;  /* 0x00610000d914783b */ /* 0x000e6e0000004200 */
[----:B------:R-:W-:Y:S01]  /*11c70*/  HMMA.16816.F32 R116, R8, R40, R136 ;  /* 0x000000280874723c */ /* 0x000fe20000001888 */
[----:B---3--:R-:W-:-:S02]  /*11c80*/  FFMA.FTZ R2, R167, c[0x0][0x2d0], -R0 ;  /* 0x0000b400a7027a23 */ /* 0x008fc40000010800 */
[----:B------:R-:W-:-:S05]  /*11c90*/  IMAD.MOV.U32 R167, RZ, RZ, R164 ;  /* 0x000000ffffa77224 */ /* 0x000fca00078e00a4 */
[C---:B------:R-:W-:Y:S01]  /*11ca0*/  HMMA.16816.F32 R104, R8.reuse, R12, R76 ;  /* 0x0000000c0868723c */ /* 0x040fe2000000184c */
[----:B------:R3:W-:Y:S01]  /*11cb0*/  MUFU.EX2 R164, R2 ;  /* 0x0000000200a47308 */ /* 0x0007e20000000800 */
[----:B------:R-:W-:Y:S01]  /*11cc0*/  IMAD.MOV.U32 R138, RZ, RZ, R162 ;  /* 0x000000ffff8a7224 */ /* 0x000fe200078e00a2 */
[----:B------:R-:W-:Y:S01]  /*11cd0*/  MOV R136, R161 ;  /* 0x000000a100887202 */ /* 0x000fe20000000f00 */
[----:B------:R-:W-:Y:S02]  /*11ce0*/  IMAD.MOV.U32 R139, RZ, RZ, R111 ;  /* 0x000000ffff8b7224 */ /* 0x000fe400078e006f */
[----:B------:R-:W-:Y:S02]  /*11cf0*/  IMAD.MOV.U32 R137, RZ, RZ, R160 ;  /* 0x000000ffff897224 */ /* 0x000fe400078e00a0 */
[C---:B------:R-:W-:Y:S01]  /*11d00*/  HMMA.16816.F32 R76, R8.reuse, R14, R56 ;  /* 0x0000000e084c723c */ /* 0x040fe20000001838 */
[----:B------:R-:W1:Y:S07]  /*11d10*/  LDSM.16.MT88.4 R12, [R220+0x6100] ;  /* 0x00610000dc0c783b */ /* 0x000e6e0000004200 */
[----:B------:R-:W-:Y:S01]  /*11d20*/  HMMA.16816.F32 R124, R8, R42, R152 ;  /* 0x0000002a087c723c */ /* 0x000fe20000001898 */
[----:B---3--:R-:W-:-:S02]  /*11d30*/  FFMA.FTZ R2, R166, c[0x0][0x2d0], -R0 ;  /* 0x0000b400a6027a23 */ /* 0x008fc40000010800 */
[----:B------:R-:W-:Y:S02]  /*11d40*/  IMAD.MOV.U32 R166, RZ, RZ, R163 ;  /* 0x000000ffffa67224 */ /* 0x000fe400078e00a3 */
[----:B------:R3:W1:Y:S03]  /*11d50*/  MUFU.EX2 R163, R2 ;  /* 0x0000000200a37308 */ /* 0x0006660000000800 */
[----:B------:R-:W-:Y:S07]  /*11d60*/  HMMA.16816.F32 R112, R8, R16, R128 ;  /* 0x000000100870723c */ /* 0x000fee0000001880 */
[----:B------:R-:W-:Y:S01]  /*11d70*/  MOV R129, R150 ;  /* 0x0000009600817202 */ /* 0x000fe20000000f00 */
[----:B------:R-:W-:-:S02]  /*11d80*/  IMAD.MOV.U32 R128, RZ, RZ, R151 ;  /* 0x000000ffff807224 */ /* 0x000fc400078e0097 */
[----:B------:R-:W-:Y:S02]  /*11d90*/  IMAD.MOV.U32 R130, RZ, RZ, R149 ;  /* 0x000000ffff827224 */ /* 0x000fe400078e0095 */
[----:B------:R-:W-:Y:S02]  /*11da0*/  IMAD.MOV.U32 R131, RZ, RZ, R148 ;  /* 0x000000ffff837224 */ /* 0x000fe400078e0094 */
[----:B---3--:R-:W-:Y:S02]  /*11db0*/  FFMA.FTZ R2, R168, c[0x0][0x2d0], -R0 ;  /* 0x0000b400a8027a23 */ /* 0x008fe40000010800 */
[----:B------:R-:W-:Y:S02]  /*11dc0*/  IMAD.MOV.U32 R168, RZ, RZ, R109 ;  /* 0x000000ffffa87224 */ /* 0x000fe400078e006d */
[----:B------:R3:W-:Y:S01]  /*11dd0*/  MUFU.EX2 R162, R2 ;  /* 0x0000000200a27308 */ /* 0x0007e20000000800 */
[----:B------:R-:W-:Y:S01]  /*11de0*/  HMMA.16816.F32 R108, R8, R18, R120 ;  /* 0x00000012086c723c */ /* 0x000fe20000001878 */
[----:B------:R-:W-:Y:S06]  /*11df0*/  LDSM.16.MT88.4 R16, [R221+0x6100] ;  /* 0x00610000dd10783b */ /* 0x000fec0000004200 */
[----:B----4-:R-:W-:-:S02]  /*11e00*/  F2FP.PACK_AB R8, R171, R174 ;  /* 0x000000aeab08723e */ /* 0x010fc400000000ff */
[----:B-1----:R-:W-:Y:S02]  /*11e10*/  F2FP.PACK_AB R9, R163, R164 ;  /* 0x000000a4a309723e */ /* 0x002fe400000000ff */
[----:B------:R-:W-:Y:S01]  /*11e20*/  F2FP.PACK_AB R10, R165, R170 ;  /* 0x000000aaa50a723e */ /* 0x000fe200000000ff */
[----:B---3--:R-:W-:Y:S02]  /*11e30*/  FFMA.FTZ R2, R169, c[0x0][0x2d0], -R0 ;  /* 0x0000b400a9027a23 */ /* 0x008fe40000010800 */
[----:B------:R-:W-:Y:S02]  /*11e40*/  IMAD.MOV.U32 R169, RZ, RZ, R3 ;  /* 0x000000ffffa97224 */ /* 0x000fe400078e0003 */
[----:B------:R1:W3:Y:S02]  /*11e50*/  MUFU.EX2 R3, R2 ;  /* 0x0000000200037308 */ /* 0x0002e40000000800 */
[----:B-1----:R-:W-:Y:S01]  /*11e60*/  FFMA.FTZ R2, R183, c[0x0][0x2d0], -R5 ;  /* 0x0000b400b7027a23 */ /* 0x002fe20000010805 */
[----:B---3--:R-:W-:Y:S01]  /*11e70*/  F2FP.PACK_AB R11, R3, R162 ;  /* 0x000000a2030b723e */ /* 0x008fe200000000ff */
[----:B------:R-:W-:-:S04]  /*11e80*/  IMAD.MOV.U32 R183, RZ, RZ, R158 ;  /* 0x000000ffffb77224 */ /* 0x000fc800078e009e */
[----:B------:R1:W-:Y:S02]  /*11e90*/  MUFU.EX2 R161, R2 ;  /* 0x0000000200a17308 */ /* 0x0003e40000000800 */
[C---:B--2---:R-:W-:Y:S08]  /*11ea0*/  HMMA.16816.F32 R96, R8.reuse, R36, R72 ;  /* 0x000000240860723c */ /* 0x044ff00000001848 */
[----:B------:R-:W-:Y:S01]  /*11eb0*/  HMMA.16816.F32 R88, R8, R38, R64 ;  /* 0x000000260858723c */ /* 0x000fe20000001840 */
[----:B------:R-:W2:Y:S01]  /*11ec0*/  LDSM.16.MT88.4 R36, [R218+0x6100] ;  /* 0x00610000da24783b */ /* 0x000ea20000004200 */
[----:B-1----:R-:W-:-:S02]  /*11ed0*/  FFMA.FTZ R2, R184, c[0x0][0x2d0], -R5 ;  /* 0x0000b400b8027a23 */ /* 0x002fc40000010805 */
[----:B------:R-:W-:Y:S02]  /*11ee0*/  IMAD.MOV.U32 R184, RZ, RZ, R157 ;  /* 0x000000ffffb87224 */ /* 0x000fe400078e009d */
[----:B------:R1:W3:Y:S02]  /*11ef0*/  MUFU.EX2 R160, R2 ;  /* 0x0000000200a07308 */ /* 0x0002e40000000800 */
[C---:B------:R-:W-:Y:S08]  /*11f00*/  HMMA.16816.F32 R64, R8.reuse, R32, R60 ;  /* 0x000000200840723c */ /* 0x040ff0000000183c */
[----:B------:R-:W-:Y:S01]  /*11f10*/  HMMA.16816.F32 R60, R8, R34, R52 ;  /* 0x00000022083c723c */ /* 0x000fe20000001834 */
[----:B------:R-:W4:Y:S01]  /*11f20*/  LDSM.16.MT88.4 R32, [R217+0x2900] ;  /* 0x00290000d920783b */ /* 0x000f220000004200 */
[----:B-1----:R-:W-:-:S06]  /*11f30*/  FFMA.FTZ R2, R185, c[0x0][0x2d0], -R5 ;  /* 0x0000b400b9027a23 */ /* 0x002fcc0000010805 */
[C---:B-----5:R-:W-:Y:S01]  /*11f40*/  HMMA.16816.F32 R52, R8.reuse, R24, R48 ;  /* 0x000000180834723c */ /* 0x060fe20000001830 */
[----:B------:R-:W-:Y:S01]  /*11f50*/  IMAD.MOV.U32 R185, RZ, RZ, R71 ;  /* 0x000000ffffb97224 */ /* 0x000fe200078e0047 */
[----:B------:R1:W-:Y:S06]  /*11f60*/  MUFU.EX2 R158, R2 ;  /* 0x00000002009e7308 */ /* 0x0003ec0000000800 */
[C---:B------:R-:W-:Y:S01]  /*11f70*/  HMMA.16816.F32 R40, R8.reuse, R26, R44 ;  /* 0x0000001a0828723c */ /* 0x040fe2000000182c */
[----:B------:R-:W-:Y:S07]  /*11f80*/  LDSM.16.MT88.4 R24, [R220+0x2900] ;  /* 0x00290000dc18783b */ /* 0x000fee0000004200 */
[----:B------:R-:W-:Y:S01]  /*11f90*/  HMMA.16816.F32 R48, R8, R28, R80 ;  /* 0x0000001c0830723c */ /* 0x000fe20000001850 */
[----:B-1----:R-:W-:-:S02]  /*11fa0*/  FFMA.FTZ R2, R187, c[0x0][0x2d0], -R5 ;  /* 0x0000b400bb027a23 */ /* 0x002fc40000010805 */
[----:B------:R-:W-:Y:S02]  /*11fb0*/  IMAD.MOV.U32 R187, RZ, RZ, R159 ;  /* 0x000000ffffbb7224 */ /* 0x000fe400078e009f */
[----:B------:R1:W-:Y:S03]  /*11fc0*/  MUFU.EX2 R159, R2 ;  /* 0x00000002009f7308 */ /* 0x0003e60000000800 */
[C---:B------:R-:W-:Y:S01]  /*11fd0*/  HMMA.16816.F32 R44, R8.reuse, R30, R84 ;  /* 0x0000001e082c723c */ /* 0x040fe20000001854 */
[----:B------:R-:W5:Y:S07]  /*11fe0*/  LDSM.16.MT88.4 R28, [R218+0x2900] ;  /* 0x00290000da1c783b */ /* 0x000f6e0000004200 */
[----:B------:R-:W-:Y:S01]  /*11ff0*/  HMMA.16816.F32 R56, R8, R20, R92 ;  /* 0x000000140838723c */ /* 0x000fe2000000185c */
[----:B-1----:R-:W-:-:S07]  /*12000*/  FFMA.FTZ R2, R180, c[0x0][0x2d0], -R0 ;  /* 0x0000b400b4027a23 */ /* 0x002fce0000010800 */
[C---:B------:R-:W-:Y:S01]  /*12010*/  HMMA.16816.F32 R72, R8.reuse, R22, R100 ;  /* 0x000000160848723c */ /* 0x040fe20000001864 */
[----:B------:R-:W1:Y:S01]  /*12020*/  LDSM.16.MT88.4 R20, [R221+0x2900] ;  /* 0x00290000dd14783b */ /* 0x000e620000004200 */
[----:B------:R-:W-:Y:S01]  /*12030*/  MOV R180, R156 ;  /* 0x0000009c00b47202 */ /* 0x000fe20000000f00 */
[----:B------:R2:W-:Y:S05]  /*12040*/  MUFU.EX2 R157, R2 ;  /* 0x00000002009d7308 */ /* 0x0005ea0000000800 */
[C---:B------:R-:W-:Y:S01]  /*12050*/  HMMA.16816.F32 R100, R8.reuse, R12, R104 ;  /* 0x0000000c0864723c */ /* 0x040fe20000001868 */
[----:B------:R-:W-:Y:S07]  /*12060*/  LDSM.16.MT88.4 R104, [R220+0x3900] ;  /* 0x00390000dc68783b */ /* 0x000fee0000004200 */
[----:B------:R-:W-:Y:S01]  /*12070*/  HMMA.16816.F32 R76, R8, R14, R76 ;  /* 0x0000000e084c723c */ /* 0x000fe2000000184c */
[----:B------:R-:W1:Y:S01]  /*12080*/  LDSM.16.MT88.4 R12, [R217+0x6900] ;  /* 0x00690000d90c783b */ /* 0x000e620000004200 */
[----:B--2---:R-:W-:-:S02]  /*12090*/  FFMA.FTZ R2, R175, c[0x0][0x2d0], -R0 ;  /* 0x0000b400af027a23 */ /* 0x004fc40000010800 */
[----:B------:R-:W-:Y:S02]  /*120a0*/  IMAD.MOV.U32 R175, RZ, RZ, R70 ;  /* 0x000000ffffaf7224 */ /* 0x000fe400078e0046 */
[----:B------:R2:W1:Y:S02]  /*120b0*/  MUFU.EX2 R156, R2 ;  /* 0x00000002009c7308 */ /* 0x0004640000000800 */
[C---:B------:R-:W-:Y:S08]  /*120c0*/  HMMA.16816.F32 R116, R8.reuse, R36, R116 ;  /* 0x000000240874723c */ /* 0x040ff00000001874 */
[----:B------:R-:W-:Y:S01]  /*120d0*/  HMMA.16816.F32 R120, R8, R38, R124 ;  /* 0x000000260878723c */ /* 0x000fe2000000187c */
[----:B------:R-:W4:Y:S01]  /*120e0*/  LDSM.16.MT88.4 R36, [R218+0x6900] ;  /* 0x00690000da24783b */ /* 0x000f220000004200 */
[----:B--2---:R-:W-:-:S06]  /*120f0*/  FFMA.FTZ R2, R181, c[0x0][0x2d0], -R0 ;  /* 0x0000b400b5027a23 */ /* 0x004fcc0000010800 */
[C---:B------:R-:W-:Y:S01]  /*12100*/  HMMA.16816.F32 R112, R8.reuse, R16, R112 ;  /* 0x000000100870723c */ /* 0x040fe20000001870 */
[----:B------:R2:W-:Y:S07]  /*12110*/  MUFU.EX2 R155, R2 ;  /* 0x00000002009b7308 */ /* 0x0005ee0000000800 */
[----:B------:R-:W-:Y:S01]  /*12120*/  HMMA.16816.F32 R108, R8, R18, R108 ;  /* 0x00000012086c723c */ /* 0x000fe2000000186c */
[----:B------:R-:W-:Y:S06]  /*12130*/  LDSM.16.MT88.4 R16, [R218+0x3100] ;  /* 0x00310000da10783b */ /* 0x000fec0000004200 */
[----:B---3--:R-:W-:-:S02]  /*12140*/  F2FP.PACK_AB R8, R160, R161 ;  /* 0x000000a1a008723e */ /* 0x008fc400000000ff */
[----:B-1----:R-:W-:Y:S01]  /*12150*/  F2FP.PACK_AB R9, R156, R157 ;  /* 0x0000009d9c09723e */ /* 0x002fe200000000ff */
[----:B--2---:R-:W-:Y:S01]  /*12160*/  FFMA.FTZ R2, R182, c[0x0][0x2d0], -R0 ;  /* 0x0000b400b6027a23 */ /* 0x004fe20000010800 */
[----:B------:R-:W-:-:S03]  /*12170*/  F2FP.PACK_AB R10, R159, R158 ;  /* 0x0000009e9f0a723e */ /* 0x000fc600000000ff */
[----:B------:R-:W1:Y:S02]  /*12180*/  MUFU.EX2 R154, R2 ;  /* 0x00000002009a7308 */ /* 0x000e640000000800 */
[----:B-1----:R-:W-:Y:S01]  /*12190*/  F2FP.PACK_AB R11, R154, R155 ;  /* 0x0000009b9a0b723e */ /* 0x002fe200000000ff */
[----:B------:R-:W-:-:S05]  /*121a0*/  FFMA.FTZ R2, R242, c[0x0][0x2d0], -R5 ;  /* 0x0000b400f2027a23 */ /* 0x000fca0000010805 */
[----:B------:R1:W-:Y:S01]  /*121b0*/  MUFU.EX2 R153, R2 ;  /* 0x0000000200997308 */ /* 0x0003e20000000800 */
[C---:B----4-:R-:W-:Y:S08]  /*121c0*/  HMMA.16816.F32 R92, R8.reuse, R34, R88 ;  /* 0x00000022085c723c */ /* 0x050ff00000001858 */
[----:B-----5:R-:W-:Y:S01]  /*121d0*/  HMMA.16816.F32 R84, R8, R28, R64 ;  /* 0x0000001c0854723c */ /* 0x020fe20000001840 */
[----:B-1----:R-:W-:-:S07]  /*121e0*/  FFMA.FTZ R2, R246, c[0x0][0x2d0], -R5 ;  /* 0x0000b400f6027a23 */ /* 0x002fce0000010805 */
[C---:B------:R-:W-:Y:S01]  /*121f0*/  HMMA.16816.F32 R88, R8.reuse, R30, R60 ;  /* 0x0000001e0858723c */ /* 0x040fe2000000183c */
[----:B------:R-:W-:Y:S01]  /*12200*/  LDSM.16.MT88.4 R28, [R217+0x3100] ;  /* 0x00310000d91c783b */ /* 0x000fe20000004200 */
[----:B------:R1:W2:Y:S06]  /*12210*/  MUFU.EX2 R152, R2 ;  /* 0x0000000200987308 */ /* 0x0002ac0000000800 */
[C---:B------:R-:W-:Y:S08]  /*12220*/  HMMA.16816.F32 R64, R8.reuse, R22, R40 ;  /* 0x000000160840723c */ /* 0x040ff00000001828 */
[----:B------:R-:W-:Y:S01]  /*12230*/  HMMA.16816.F32 R60, R8, R24, R48 ;  /* 0x00000018083c723c */ /* 0x000fe20000001830 */
[----:B-1----:R-:W-:-:S04]  /*12240*/  FFMA.FTZ R2, R247, c[0x0][0x2d0], -R5 ;  /* 0x0000b400f7027a23 */ /* 0x002fc80000010805 */
[----:B------:R1:W-:Y:S03]  /*12250*/  MUFU.EX2 R150, R2 ;  /* 0x0000000200967308 */ /* 0x0003e60000000800 */
[C---:B------:R-:W-:Y:S01]  /*12260*/  HMMA.16816.F32 R40, R8.reuse, R26, R44 ;  /* 0x0000001a0828723c */ /* 0x040fe2000000182c */
[----:B------:R-:W3:Y:S07]  /*12270*/  LDSM.16.MT88.4 R24, [R221+0x6900] ;  /* 0x00690000dd18783b */ /* 0x000eee0000004200 */
        /* <DEDUP_REMOVED lines=8> */
[----:B------:R-:W2:Y:S01]  /*12300*/  LDSM.16.MT88.4 R32, [R220+0x3100] ;  /* 0x00310000dc20783b */ /* 0x000ea20000004200 */
[----:B-1----:R-:W-:-:S04]  /*12310*/  FFMA.FTZ R2, R209, c[0x0][0x2d0], -R0 ;  /* 0x0000b400d1027a23 */ /* 0x002fc80000010800 */
[----:B------:R1:W-:Y:S02]  /*12320*/  MUFU.EX2 R149, R2 ;  /* 0x0000000200957308 */ /* 0x0003e40000000800 */
[C---:B------:R-:W-:Y:S08]  /*12330*/  HMMA.16816.F32 R116, R8.reuse, R36, R116 ;  /* 0x000000240874723c */ /* 0x040ff00000001874 */
[----:B---3--:R-:W-:Y:S01]  /*12340*/  HMMA.16816.F32 R112, R8, R24, R112 ;  /* 0x000000180870723c */ /* 0x008fe20000001870 */
[----:B-1----:R-:W-:-:S07]  /*12350*/  FFMA.FTZ R2, R208, c[0x0][0x2d0], -R0 ;  /* 0x0000b400d0027a23 */ /* 0x002fce0000010800 */
[C---:B------:R-:W-:Y:S01]  /*12360*/  HMMA.16816.F32 R108, R8.reuse, R26, R108 ;  /* 0x0000001a086c723c */ /* 0x040fe2000000186c */
[----:B------:R-:W1:Y:S01]  /*12370*/  LDSM.16.MT88.4 R24, [R217+0x7100] ;  /* 0x00710000d918783b */ /* 0x000e620000004200 */
[----:B------:R3:W2:Y:S06]  /*12380*/  MUFU.EX2 R148, R2 ;  /* 0x0000000200947308 */ /* 0x0006ac0000000800 */
[C---:B------:R-:W-:Y:S08]  /*12390*/  HMMA.16816.F32 R120, R8.reuse, R38, R120 ;  /* 0x000000260878723c */ /* 0x040ff00000001878 */
[----:B----4-:R-:W-:Y:S01]  /*123a0*/  HMMA.16816.F32 R48, R8, R20, R100 ;  /* 0x000000140830723c */ /* 0x010fe20000001864 */
[----:B---3--:R-:W-:-:S04]  /*123b0*/  FFMA.FTZ R2, R210, c[0x0][0x2d0], -R0 ;  /* 0x0000b400d2027a23 */ /* 0x008fc80000010800 */
[----:B------:R3:W-:Y:S03]  /*123c0*/  MUFU.EX2 R71, R2 ;  /* 0x0000000200477308 */ /* 0x0007e60000000800 */
[----:B------:R-:W-:Y:S01]  /*123d0*/  HMMA.16816.F32 R36, R8, R22, R76 ;  /* 0x000000160824723c */ /* 0x000fe2000000184c */
[----:B------:R-:W4:Y:S06]  /*123e0*/  LDSM.16.MT88.4 R20, [R218+0x7100] ;  /* 0x00710000da14783b */ /* 0x000f2c0000004200 */
[----:B--2---:R-:W-:-:S02]  /*123f0*/  F2FP.PACK_AB R8, R152, R153 ;  /* 0x000000999808723e */ /* 0x004fc400000000ff */
[----:B------:R-:W-:Y:S02]  /*12400*/  F2FP.PACK_AB R9, R148, R149 ;  /* 0x000000959409723e */ /* 0x000fe400000000ff */
[----:B------:R-:W-:Y:S01]  /*12410*/  F2FP.PACK_AB R10, R151, R150 ;  /* 0x00000096970a723e */ /* 0x000fe200000000ff */
[----:B---3--:R-:W-:-:S04]  /*12420*/  FFMA.FTZ R2, R211, c[0x0][0x2d0], -R0 ;  /* 0x0000b400d3027a23 */ /* 0x008fc80000010800 */
[----:B------:R-:W2:Y:S02]  /*12430*/  MUFU.EX2 R70, R2 ;  /* 0x0000000200467308 */ /* 0x000ea40000000800 */
[----:B--2---:R-:W-:Y:S01]  /*12440*/  F2FP.PACK_AB R11, R70, R71 ;  /* 0x00000047460b723e */ /* 0x004fe200000000ff */
[----:B------:R-:W-:Y:S02]  /*12450*/  FFMA.FTZ R2, R175, c[0x0][0x2d0], -R5 ;  /* 0x0000b400af027a23 */ /* 0x000fe40000010805 */
[----:B------:R-:W-:Y:S02]  /*12460*/  IMAD.MOV.U32 R175, RZ, RZ, R169 ;  /* 0x000000ffffaf7224 */ /* 0x000fe400078e00a9 */
[----:B------:R-:W-:Y:S02]  /*12470*/  IMAD.MOV.U32 R169, RZ, RZ, R173 ;  /* 0x000000ffffa97224 */ /* 0x000fe400078e00ad */
[----:B-----5:R-:W-:Y:S01]  /*12480*/  HMMA.16816.F32 R72, R8, R14, R64 ;  /* 0x0000000e0848723c */ /* 0x020fe20000001840 */
[----:B------:R2:W-:Y:S01]  /*12490*/  MUFU.EX2 R64, R2 ;  /* 0x0000000200407308 */ /* 0x0005e20000000800 */
[----:B------:R-:W-:-:S06]  /*124a0*/  IMAD.MOV.U32 R173, RZ, RZ, R132 ;  /* 0x000000ffffad7224 */ /* 0x000fcc00078e0084 */
[C---:B------:R-:W-:Y:S08]  /*124b0*/  HMMA.16816.F32 R100, R8.reuse, R32, R60 ;  /* 0x000000200864723c */ /* 0x040ff0000000183c */
[----:B-1----:R-:W-:Y:S01]  /*124c0*/  HMMA.16816.F32 R52, R8, R24, R52 ;  /* 0x000000180834723c */ /* 0x002fe20000001834 */
[----:B--2---:R-:W-:Y:S02]  /*124d0*/  FFMA.FTZ R2, R180, c[0x0][0x2d0], -R5 ;  /* 0x0000b400b4027a23 */ /* 0x004fe40000010805 */
[----:B------:R-:W-:-:S02]  /*124e0*/  IMAD.MOV.U32 R180, RZ, RZ, R131 ;  /* 0x000000ffffb47224 */ /* 0x000fc400078e0083 */
[----:B------:R1:W-:Y:S01]  /*124f0*/  MUFU.EX2 R60, R2 ;  /* 0x00000002003c7308 */ /* 0x0003e20000000800 */
[----:B------:R-:W-:Y:S02]  /*12500*/  IMAD.MOV.U32 R131, RZ, RZ, R167 ;  /* 0x000000ffff837224 */ /* 0x000fe400078e00a7 */
[----:B----4-:R-:W-:Y:S01]  /*12510*/  HMMA.16816.F32 R116, R8, R20, R116 ;  /* 0x000000140874723c */ /* 0x010fe20000001874 */
[----:B------:R-:W-:-:S07]  /*12520*/  IMAD.MOV.U32 R167, RZ, RZ, R134 ;  /* 0x000000ffffa77224 */ /* 0x000fce00078e0086 */
[C---:B------:R-:W-:Y:S01]  /*12530*/  HMMA.16816.F32 R84, R8.reuse, R16, R84 ;  /* 0x000000100854723c */ /* 0x040fe20000001854 */
[----:B-1----:R-:W-:Y:S02]  /*12540*/  FFMA.FTZ R2, R187, c[0x0][0x2d0], -R5 ;  /* 0x0000b400bb027a23 */ /* 0x002fe40000010805 */
[----:B------:R-:W-:Y:S01]  /*12550*/  IMAD.MOV.U32 R187, RZ, RZ, R130 ;  /* 0x000000ffffbb7224 */ /* 0x000fe200078e0082 */
[----:B------:R-:W-:Y:S01]  /*12560*/  MOV R130, R166 ;  /* 0x000000a600827202 */ /* 0x000fe20000000f00 */
[----:B------:R1:W-:Y:S01]  /*12570*/  MUFU.EX2 R33, R2 ;  /* 0x0000000200217308 */ /* 0x0003e20000000800 */
[----:B------:R-:W-:Y:S02]  /*12580*/  IMAD.MOV.U32 R166, RZ, RZ, R135 ;  /* 0x000000ffffa67224 */ /* 0x000fe400078e0087 */
[C---:B------:R-:W-:Y:S01]  /*12590*/  HMMA.16816.F32 R56, R8.reuse, R18, R88 ;  /* 0x000000120838723c */ /* 0x040fe20000001858 */
[----:B------:R-:W2:Y:S04]  /*125a0*/  LDSM.16.MT88.4 R16, [R221+0x7100] ;  /* 0x00710000dd10783b */ /* 0x000ea80000004200 */
[----:B------:R-:W-:Y:S03]  /*125b0*/  LDSM.16.MT88.4 R88, [R218+0x3900] ;  /* 0x00390000da58783b */ /* 0x000fe60000004200 */
[C---:B------:R-:W-:Y:S01]  /*125c0*/  HMMA.16816.F32 R76, R8.reuse, R28, R96 ;  /* 0x0000001c084c723c */ /* 0x040fe20000001860 */
[----:B------:R-:W-:Y:S01]  /*125d0*/  LDSM.16.MT88.4 R96, [R221+0x3900] ;  /* 0x00390000dd60783b */ /* 0x000fe20000004200 */
[----:B-1----:R-:W-:Y:S01]  /*125e0*/  FFMA.FTZ R2, R185, c[0x0][0x2d0], -R5 ;  /* 0x0000b400b9027a23 */ /* 0x002fe20000010805 */
[----:B------:R-:W-:Y:S01]  /*125f0*/  MOV R185, R129 ;  /* 0x0000008100b97202 */ /* 0x000fe20000000f00 */
[----:B------:R-:W-:Y:S01]  /*12600*/  IMAD.MOV.U32 R129, RZ, RZ, R168 ;  /* 0x000000ffff817224 */ /* 0x000fe200078e00a8 */
[----:B------:R-:W-:Y:S01]  /*12610*/  MOV R168, R133 ;  /* 0x0000008500a87202 */ /* 0x000fe20000000f00 */
[----:B------:R1:W3:Y:S02]  /*12620*/  MUFU.EX2 R32, R2 ;  /* 0x0000000200207308 */ /* 0x0002e40000000800 */
[C---:B------:R-:W-:Y:S08]  /*12630*/  HMMA.16816.F32 R28, R8.reuse, R30, R92 ;  /* 0x0000001e081c723c */ /* 0x040ff0000000185c */
[C---:B------:R-:W-:Y:S01]  /*12640*/  HMMA.16816.F32 R92, R8.reuse, R12, R80 ;  /* 0x0000000c085c723c */ /* 0x040fe20000001850 */
[----:B------:R-:W4:Y:S04]  /*12650*/  LDSM.16.MT88.4 R12, [R220+0x7100] ;  /* 0x00710000dc0c783b */ /* 0x000f280000004200 */
[----:B------:R-:W-:Y:S01]  /*12660*/  LDSM.16.MT88.4 R80, [R217+0x3900] ;  /* 0x00390000d950783b */ /* 0x000fe20000004200 */
[--C-:B-1----:R-:W-:Y:S01]  /*12670*/  FFMA.FTZ R2, R184, c[0x0][0x2d0], -R0.reuse ;  /* 0x0000b400b8027a23 */ /* 0x102fe20000010800 */
[----:B------:R-:W-:Y:S01]  /*12680*/  MOV R184, R137 ;  /* 0x0000008900b87202 */ /* 0x000fe20000000f00 */
[C---:B------:R-:W-:Y:S01]  /*12690*/  HMMA.16816.F32 R124, R8.reuse, R22, R120 ;  /* 0x00000016087c723c */ /* 0x040fe20000001878 */
[----:B------:R-:W1:Y:S01]  /*126a0*/  LDSM.16.MT88.4 R120, [R218+0x7900] ;  /* 0x00790000da78783b */ /* 0x000e620000004200 */
[----:B------:R5:W-:Y:S06]  /*126b0*/  MUFU.EX2 R25, R2 ;  /* 0x0000000200197308 */ /* 0x000bec0000000800 */
[C---:B--2---:R-:W-:Y:S01]  /*126c0*/  HMMA.16816.F32 R132, R8.reuse, R16, R112 ;  /* 0x000000100884723c */ /* 0x044fe20000001870 */
[----:B------:R-:W2:Y:S07]  /*126d0*/  LDSM.16.MT88.4 R112, [R217+0x7900] ;  /* 0x00790000d970783b */ /* 0x000eae0000004200 */
[----:B------:R-:W-:Y:S01]  /*126e0*/  HMMA.16816.F32 R40, R8, R34, R40 ;  /* 0x000000220828723c */ /* 0x000fe20000001828 */
[----:B-----5:R-:W-:-:S02]  /*126f0*/  FFMA.FTZ R2, R183, c[0x0][0x2d0], -R0 ;  /* 0x0000b400b7027a23 */ /* 0x020fc40000010800 */
[----:B------:R-:W-:Y:S01]  /*12700*/  IMAD.MOV.U32 R183, RZ, RZ, R138 ;  /* 0x000000ffffb77224 */ /* 0x000fe200078e008a */
[----:B---3--:R-:W-:Y:S01]  /*12710*/  F2FP.PACK_AB R138, R32, R33 ;  /* 0x00000021208a723e */ /* 0x008fe200000000ff */
[----:B------:R3:W5:Y:S03]  /*12720*/  MUFU.EX2 R24, R2 ;  /* 0x0000000200187308 */ /* 0x0007660000000800 */
[C---:B------:R-:W-:Y:S08]  /*12730*/  HMMA.16816.F32 R44, R8.reuse, R26, R44 ;  /* 0x0000001a082c723c */ /* 0x040ff0000000182c */
[----:B------:R-:W-:Y:S01]  /*12740*/  HMMA.16816.F32 R16, R8, R18, R108 ;  /* 0x000000120810723c */ /* 0x000fe2000000186c */
[--C-:B---3--:R-:W-:Y:S01]  /*12750*/  FFMA.FTZ R2, R128, c[0x0][0x2d0], -R0.reuse ;  /* 0x0000b40080027a23 */ /* 0x108fe20000010800 */
[----:B-----5:R-:W-:Y:S01]  /*12760*/  F2FP.PACK_AB R137, R24, R25 ;  /* 0x000000191889723e */ /* 0x020fe200000000ff */
[----:B------:R-:W-:-:S05]  /*12770*/  FFMA.FTZ R0, R136, c[0x0][0x2d0], -R0 ;  /* 0x0000b40088007a23 */ /* 0x000fca0000010800 */
[----:B----4-:R-:W-:Y:S01]  /*12780*/  HMMA.16816.F32 R48, R8, R12, R48 ;  /* 0x0000000c0830723c */ /* 0x010fe20000001830 */
[----:B------:R3:W-:Y:S01]  /*12790*/  MUFU.EX2 R21, R2 ;  /* 0x0000000200157308 */ /* 0x0007e20000000800 */
[----:B------:R-:W-:Y:S01]  /*127a0*/  IMAD.MOV.U32 R128, RZ, RZ, R139 ;  /* 0x000000ffff807224 */ /* 0x000fe200078e008b */
[----:B------:R-:W-:-:S05]  /*127b0*/  F2FP.PACK_AB R136, R60, R64 ;  /* 0x000000403c88723e */ /* 0x000fca00000000ff */
[----:B------:R-:W-:Y:S01]  /*127c0*/  HMMA.16816.F32 R36, R8, R14, R36 ;  /* 0x0000000e0824723c */ /* 0x000fe20000001824 */
[----:B------:R4:W5:Y:S01]  /*127d0*/  MUFU.EX2 R20, R0 ;  /* 0x0000000000147308 */ /* 0x0009620000000800 */
[----:B---3--:R-:W-:-:S04]  /*127e0*/  FADD.FTZ R2, R185, R187 ;  /* 0x000000bbb9027221 */ /* 0x008fc80000010000 */
[----:B------:R-:W-:Y:S02]  /*127f0*/  FADD.FTZ R2, R183, R2 ;  /* 0x00000002b7027221 */ /* 0x000fe40000010000 */
[----:B----4-:R-:W-:Y:S01]  /*12800*/  FADD.FTZ R0, R180, R175 ;  /* 0x000000afb4007221 */ /* 0x010fe20000010000 */
[----:B-----5:R-:W-:Y:S01]  /*12810*/  F2FP.PACK_AB R139, R20, R21 ;  /* 0x00000015148b723e */ /* 0x020fe200000000ff */
[----:B------:R-:W-:Y:S02]  /*12820*/  FADD.FTZ R2, R129, R2 ;  /* 0x0000000281027221 */ /* 0x000fe40000010000 */
[----:B------:R-:W-:Y:S02]  /*12830*/  FADD.FTZ R0, R184, R0 ;  /* 0x00000000b8007221 */ /* 0x000fe40000010000 */
[----:B------:R-:W-:Y:S02]  /*12840*/  FADD.FTZ R2, R131, R2 ;  /* 0x0000000283027221 */ /* 0x000fe40000010000 */
[----:B------:R-:W-:Y:S01]  /*12850*/  FADD.FTZ R0, R128, R0 ;  /* 0x0000000080007221 */ /* 0x000fe20000010000 */
[----:B-1----:R-:W-:Y:S01]  /*12860*/  HMMA.16816.F32 R116, R136, R120, R116 ;  /* 0x000000788874723c */ /* 0x002fe20000001874 */
[----:B------:R-:W-:-:S02]  /*12870*/  FADD.FTZ R2, R168, R2 ;  /* 0x00000002a8027221 */ /* 0x000fc40000010000 */
[----:B------:R-:W-:Y:S02]  /*12880*/  FADD.FTZ R0, R130, R0 ;  /* 0x0000000082007221 */ /* 0x000fe40000010000 */
[----:B------:R-:W-:Y:S01]  /*12890*/  FADD.FTZ R2, R167, R2 ;  /* 0x00000002a7027221 */ /* 0x000fe20000010000 */
[----:B------:R-:W1:Y:S01]  /*128a0*/  LDSM.16.MT88.4 R128, [R221+0x7900] ;  /* 0x00790000dd80783b */ /* 0x000e620000004200 */
        /* <DEDUP_REMOVED lines=21> */
[----:B------:R-:W3:Y:S01]  /*12a00*/  LDSM.16.MT88.4 R4, [R220+0x7900] ;  /* 0x00790000dc04783b */ /* 0x000ee20000004200 */
[----:B------:R-:W-:Y:S01]  /*12a10*/  FADD.FTZ R2, R186, R2 ;  /* 0x00000002ba027221 */ /* 0x000fe20000010000 */
[C---:B------:R-:W-:Y:S01]  /*12a20*/  HMMA.16816.F32 R100, R136.reuse, R104, R100 ;  /* 0x000000688864723c */ /* 0x040fe20000001864 */
[----:B------:R-:W-:Y:S02]  /*12a30*/  FADD.FTZ R0, R189, R0 ;  /* 0x00000000bd007221 */ /* 0x000fe40000010000 */
[----:B------:R-:W-:Y:S02]  /*12a40*/  FADD.FTZ R2, R164, R2 ;  /* 0x00000002a4027221 */ /* 0x000fe40000010000 */
[----:B------:R-:W-:Y:S02]  /*12a50*/  FADD.FTZ R0, R188, R0 ;  /* 0x00000000bc007221 */ /* 0x000fe40000010000 */
[----:B------:R-:W-:Y:S01]  /*12a60*/  FADD.FTZ R2, R163, R2 ;  /* 0x00000002a3027221 */ /* 0x000fe20000010000 */
[----:B--2---:R-:W-:Y:S01]  /*12a70*/  HMMA.16816.F32 R108, R136, R112, R52 ;  /* 0x00000070886c723c */ /* 0x004fe20000001834 */
[----:B------:R-:W-:-:S02]  /*12a80*/  FADD.FTZ R0, R174, R0 ;  /* 0x00000000ae007221 */ /* 0x000fc40000010000 */
[----:B------:R-:W-:Y:S02]  /*12a90*/  FADD.FTZ R2, R162, R2 ;  /* 0x00000002a2027221 */ /* 0x000fe40000010000 */
[----:B------:R-:W-:Y:S02]  /*12aa0*/  FADD.FTZ R0, R171, R0 ;  /* 0x00000000ab007221 */ /* 0x000fe40000010000 */
[----:B------:R-:W-:Y:S01]  /*12ab0*/  FADD.FTZ R3, R3, R2 ;  /* 0x0000000203037221 */ /* 0x000fe20000010000 */
[----:B-1----:R-:W-:Y:S01]  /*12ac0*/  HMMA.16816.F32 R124, R136, R128, R132 ;  /* 0x00000080887c723c */ /* 0x002fe20000001884 */
[----:B------:R-:W-:Y:S02]  /*12ad0*/  FADD.FTZ R0, R170, R0 ;  /* 0x00000000aa007221 */ /* 0x000fe40000010000 */
[----:B------:R-:W-:Y:S02]  /*12ae0*/  FADD.FTZ R3, R157, R3 ;  /* 0x000000039d037221 */ /* 0x000fe40000010000 */
[----:B------:R-:W-:-:S03]  /*12af0*/  FADD.FTZ R0, R165, R0 ;  /* 0x00000000a5007221 */ /* 0x000fc60000010000 */
[----:B------:R-:W-:Y:S01]  /*12b00*/  HMMA.16816.F32 R80, R136, R82, R28 ;  /* 0x000000528850723c */ /* 0x000fe2000000181c */
[----:B------:R-:W-:-:S04]  /*12b10*/  FADD.FTZ R0, R161, R0 ;  /* 0x00000000a1007221 */ /* 0x000fc80000010000 */
        /* <DEDUP_REMOVED lines=27> */
[C---:B---3--:R-:W-:Y:S04]  /*12cd0*/  HMMA.16816.F32 R132, R136.reuse, R4, R48 ;  /* 0x000000048884723c */ /* 0x048fe80000001830 */
[----:B------:R1:W-:Y:S04]  /*12ce0*/  STL [R1+0x24], R0 ;  /* 0x0000240001007387 */ /* 0x0003e80000100800 */
[----:B------:R1:W-:Y:S01]  /*12cf0*/  STL [R1+0x28], R3 ;  /* 0x0000280301007387 */ /* 0x0003e20000100800 */
[----:B------:R-:W-:Y:S01]  /*12d00*/  HMMA.16816.F32 R136, R136, R6, R36 ;  /* 0x000000068888723c */ /* 0x000fe20000001824 */
[----:B------:R-:W-:Y:S07]  /*12d10*/  @!P0 BRA `(.L_x_680) ;  /* 0x00004c4000008947 */ /* 0x000fee0003800000 */
[----:B------:R-:W2:Y:S04]  /*12d20*/  LDL R166, [R1+0x14] ;  /* 0x0000140001a67983 */ /* 0x000ea80000100800 */
[----:B------:R-:W3:Y:S04]  /*12d30*/  LDL R167, [R1] ;  /* 0x0000000001a77983 */ /* 0x000ee80000100800 */
[----:B------:R-:W4:Y:S04]  /*12d40*/  LDL R173, [R1+0x34] ;  /* 0x0000340001ad7983 */ /* 0x000f280000100800 */
[----:B------:R-:W4:Y:S01]  /*12d50*/  LDL R172, [R1+0x30] ;  /* 0x0000300001ac7983 */ /* 0x000f220000100800 */
[----:B------:R-:W-:Y:S01]  /*12d60*/  PLOP3.LUT P1, PT, PT, PT, UP2, 0x80, 0x0 ;  /* 0x000000000000781c */ /* 0x000fe20003f2f028 */
[----:B------:R-:W-:Y:S01]  /*12d70*/  IMAD.MOV.U32 R70, RZ, RZ, R68 ;  /* 0x000000ffff467224 */ /* 0x000fe200078e0044 */
[----:B------:R-:W-:Y:S01]  /*12d80*/  PLOP3.LUT P0, PT, PT, PT, UP2, 0x80, 0x0 ;  /* 0x000000000000781c */ /* 0x000fe20003f0f028 */
[----:B-1----:R-:W-:Y:S01]  /*12d90*/  IMAD.MOV.U32 R3, RZ, RZ, R69 ;  /* 0x000000ffff037224 */ /* 0x002fe200078e0045 */
[----:B------:R-:W-:-:S02]  /*12da0*/  ULDC UR5, c[0x0][0x210] ;  /* 0x0000840000057ab9 */ /* 0x000fc40000000800 */
[----:B------:R-:W-:Y:S02]  /*12db0*/  ULDC UR4, c[0x0][0x1e8] ;  /* 0x00007a0000047ab9 */ /* 0x000fe40000000800 */
[----:B------:R-:W-:Y:S02]  /*12dc0*/  UIMAD UR5, UR13, UR5, URZ ;  /* 0x000000050d0572a4 */ /* 0x000fe4000f8e023f */
[----:B------:R-:W-:Y:S02]  /*12dd0*/  UIMAD UR4, UR13, UR4, URZ ;  /* 0x000000040d0472a4 */ /* 0x000fe4000f8e023f */
[----:B------:R-:W-:Y:S01]  /*12de0*/  UMOV UR6, 0xffffff80 ;  /* 0xffffff8000067882 */ /* 0x000fe20000000000 */
[----:B--2---:R-:W-:Y:S01]  /*12df0*/  @P1 IMAD.HI.U32 R0, R166, c[0x0][0x2c8], RZ ;  /* 0x0000b200a6001a27 */ /* 0x004fe200078e00ff */
[----:B---3--:R-:W-:-:S04]  /*12e00*/  SHF.L.U32 R2, R167, 0x1, RZ ;  /* 0x00000001a7027819 */ /* 0x008fc800000006ff */
[----:B------:R-:W-:Y:S01]  /*12e10*/  @P0 SHF.R.U32.HI R0, RZ, c[0x0][0x2cc], R0 ;  /* 0x0000b300ff000a19 */ /* 0x000fe20000011600 */
[----:B------:R1:W-:Y:S01]  /*12e20*/  STL [R1+0x1c], R2 ;  /* 0x00001c0201007387 */ /* 0x0003e20000100800 */
[----:B----4-:R-:W-:-:S03]  /*12e30*/  SHF.L.U64.HI R241, R172, 0x1, R173 ;  /* 0x00000001acf17819 */ /* 0x010fc600000102ad */
[----:B------:R1:W-:Y:S01]  /*12e40*/  @P0 STL [R1+0x10], R0 ;  /* 0x0000100001000387 */ /* 0x0003e20000100800 */
[----:B------:R-:W-:-:S03]  /*12e50*/  IMAD.SHL.U32 R240, R172, 0x2, RZ ;  /* 0x00000002acf07824 */ /* 0x000fc600078e00ff */
.L_x_683:
[----:B------:R2:W5:Y:S01]  /*12e60*/  LDL R244, [R1+0x20] ;  /* 0x0000200001f47983 */ /* 0x0005620000100800 */
[----:B------:R-:W-:Y:S04]  /*12e70*/  DEPBAR.LE SB0, 0x0 ;  /* 0x000080000000791a */ /* 0x000fe80000000000 */
[----:B------:R-:W-:Y:S01]  /*12e80*/  BAR.SYNC.DEFER_BLOCKING 0x0 ;  /* 0x0000000000007b1d */ /* 0x000fe20000010000 */
[----:B------:R-:W-:Y:S05]  /*12e90*/  ISETP.LE.AND P0, PT, RZ, UR14, PT ;  /* 0x0000000eff007c0c */ /* 0x000fea000bf03270 */
[----:B------:R2:W5:Y:S04]  /*12ea0*/  LDL R243, [R1] ;  /* 0x0000000001f37983 */ /* 0x0005680000100800 */
[----:B------:R2:W5:Y:S04]  /*12eb0*/  LDL R242, [R1+0x1c] ;  /* 0x00001c0001f27983 */ /* 0x0005680000100800 */
[----:B------:R2:W3:Y:S04]  /*12ec0*/  LDSM.16.M88.4 R8, [R216+0x8100] ;  /* 0x00810000d808783b */ /* 0x0004e80000000200 */
[----:B------:R2:W4:Y:S04]  /*12ed0*/  LDSM.16.M88.4 R16, [R216+0x8900] ;  /* 0x00890000d810783b */ /* 0x0005280000000200 */
[----:B-1----:R2:W1:Y:S04]  /*12ee0*/  LDSM.16.M88.4 R24, [R216+0x9100] ;  /* 0x00910000d818783b */ /* 0x0024680000000200 */
        /* <DEDUP_REMOVED lines=14> */
[----:B-1-34-:R-:W3:Y:S02]  /*12fd0*/  LDL R2, [R1+0x4] ;  /* 0x0000040001027983 */ /* 0x01aee40000100800 */
[----:B---3--:R-:W-:Y:S01]  /*12fe0*/  SHF.R.S32.HI R0, RZ, 0x1f, R2 ;  /* 0x0000001fff007819 */ /* 0x008fe20000011402 */
[----:B------:R-:W-:Y:S04]  /*12ff0*/  IMAD.WIDE.U32 R4, R2, c[0x0][0x208], RZ ;  /* 0x0000820002047a25 */ /* 0x000fe800078e00ff */
[----:B------:R-:W-:Y:S04]  /*13000*/  IMAD R0, R0, c[0x0][0x208], RZ ;  /* 0x0000820000007a24 */ /* 0x000fe800078e02ff */
[----:B------:R-:W-:Y:S01]  /*13010*/  IMAD R0, R2, c[0x0][0x20c], R0 ;  /* 0x0000830002007a24 */ /* 0x000fe200078e0200 */
[----:B------:R-:W-:Y:S03]  /*13020*/  SHF.R.S32.HI R2, RZ, 0x1f, R245 ;  /* 0x0000001fff027819 */ /* 0x000fe600000114f5 */
[----:B------:R-:W-:Y:S02]  /*13030*/  IMAD.IADD R5, R5, 0x1, R0 ;  /* 0x0000000105057824 */ /* 0x000fe400078e0200 */
[----:B------:R-:W-:Y:S02]  /*13040*/  IMAD R2, R2, c[0x0][0x218], RZ ;  /* 0x0000860002027a24 */ /* 0x000fe400078e02ff */
[C---:B------:R-:W-:Y:S04]  /*13050*/  IMAD.WIDE.U32 R4, R245.reuse, c[0x0][0x218], R4 ;  /* 0x00008600f5047a25 */ /* 0x040fe800078e0004 */
[----:B------:R-:W-:Y:S01]  /*13060*/  IMAD R2, R245, c[0x0][0x21c], R2 ;  /* 0x00008700f5027a24 */ /* 0x000fe200078e0202 */
[----:B------:R-:W-:Y:S04]  /*13070*/  IADD3 R0, P0, R4, UR5, RZ ;  /* 0x0000000504007c10 */ /* 0x000fe8000ff1e0ff */
[----:B------:R-:W-:Y:S02]  /*13080*/  IADD3.X R4, R5, UR12, R2, P0, !PT ;  /* 0x0000000c05047c10 */ /* 0x000fe400087fe402 */
[C---:B------:R-:W-:Y:S04]  /*13090*/  LEA R2, P0, R0.reuse, c[0x0][0x1f8], 0x1 ;  /* 0x00007e0000027a11 */ /* 0x040fe800078008ff */
[----:B------:R-:W-:Y:S01]  /*130a0*/  LEA.HI.X R0, R0, c[0x0][0x1fc], R4, 0x1, P0 ;  /* 0x00007f0000007a11 */ /* 0x000fe200000f0c04 */
[----:B------:R-:W1:Y:S04]  /*130b0*/  SHFL.IDX PT, R5, R2, RZ, 0x181f ;  /* 0x00181fff02057589 */ /* 0x000e6800000e0000 */
[----:B------:R-:W3:Y:S04]  /*130c0*/  SHFL.IDX PT, R4, R2, 0x1, 0x181f ;  /* 0x00381f0002047f89 */ /* 0x000ee800000e0000 */
[----:B------:R-:W4:Y:S04]  /*130d0*/  SHFL.IDX PT, R6, R0, RZ, 0x181f ;  /* 0x00181fff00067589 */ /* 0x000f2800000e0000 */
[----:B------:R-:W2:Y:S04]  /*130e0*/  SHFL.IDX PT, R7, R0, 0x1, 0x181f ;  /* 0x00381f0000077f89 */ /* 0x000ea800000e0000 */
[----:B------:R-:W-:Y:S04]  /*130f0*/  SHFL.IDX PT, R13, R0, 0x2, 0x181f ;  /* 0x00581f00000d7f89 */ /* 0x000fe800000e0000 */
[----:B------:R2:W-:Y:S04]  /*13100*/  SHFL.IDX PT, R37, R0, 0x3, 0x181f ;  /* 0x00781f0000257f89 */ /* 0x0005e800000e0000 */
[----:B------:R-:W2:Y:S01]  /*13110*/  SHFL.IDX PT, R12, R2, 0x2, 0x181f ;  /* 0x00581f00020c7f89 */ /* 0x000ea200000e0000 */
[C---:B-1----:R-:W-:Y:S02]  /*13120*/  IADD3 R28, P0, R5.reuse, R240, RZ ;  /* 0x000000f0051c7210 */ /* 0x042fe40007f1e0ff */
[-C--:B-----5:R-:W-:Y:S01]  /*13130*/  IADD3 R30, P1, R5, R242.reuse, RZ ;  /* 0x000000f2051e7210 */ /* 0x0a0fe20007f3e0ff */
[----:B------:R1:W1:Y:S01]  /*13140*/  SHFL.IDX PT, R36, R2, 0x3, 0x181f ;  /* 0x00781f0002247f89 */ /* 0x00026200000e0000 */
[----:B---3--:R-:W-:Y:S02]  /*13150*/  IADD3 R22, P2, R4, R242, RZ ;  /* 0x000000f204167210 */ /* 0x008fe40007f5e0ff */
[----:B------:R-:W-:Y:S01]  /*13160*/  IADD3 R5, R239, 0x1100, RZ ;  /* 0x00001100ef057810 */ /* 0x000fe20007ffe0ff */
[--C-:B----4-:R-:W-:Y:S01]  /*13170*/  IMAD.X R29, R6, 0x1, R241.reuse, P0 ;  /* 0x00000001061d7824 */ /* 0x110fe200000e06f1 */
[----:B------:R-:W-:Y:S05]  /*13180*/  IADD3 R20, P0, R4, R240, RZ ;  /* 0x000000f004147210 */ /* 0x000fea0007f1e0ff */
[--C-:B--2---:R-:W-:Y:S01]  /*13190*/  IMAD.X R21, R7, 0x1, R241.reuse, P0 ;  /* 0x0000000107157824 */ /* 0x104fe200000e06f1 */
[----:B------:R-:W-:Y:S05]  /*131a0*/  SHF.L.U64.HI R0, R243, 0x1, R244 ;  /* 0x00000001f3007819 */ /* 0x000fea00000102f4 */
[--C-:B------:R-:W-:Y:S02]  /*131b0*/  IMAD.X R31, R6, 0x1, R0.reuse, P1 ;  /* 0x00000001061f7824 */ /* 0x100fe400008e0600 */
[--C-:B------:R-:W-:Y:S01]  /*131c0*/  IMAD.X R23, R7, 0x1, R0.reuse, P2 ;  /* 0x0000000107177824 */ /* 0x100fe200010e0600 */
[----:B-1----:R-:W-:Y:S02]  /*131d0*/  SEL R2, RZ, 0x10, P5 ;  /* 0x00000010ff027807 */ /* 0x002fe40002800000 */
[-C--:B------:R-:W-:Y:S02]  /*131e0*/  IADD3 R14, P2, R12, R242.reuse, RZ ;  /* 0x000000f20c0e7210 */ /* 0x080fe40007f5e0ff */
[----:B------:R-:W-:Y:S02]  /*131f0*/  IADD3 R6, P0, R36, R242, RZ ;  /* 0x000000f224067210 */ /* 0x000fe40007f1e0ff */
[C---:B------:R-:W-:Y:S01]  /*13200*/  ISETP.NE.U32.AND P3, PT, R2.reuse, RZ, PT ;  /* 0x000000ff0200720c */ /* 0x040fe20003f65070 */
[--C-:B------:R-:W-:Y:S01]  /*13210*/  IMAD.X R15, R13, 0x1, R0.reuse, P2 ;  /* 0x000000010d0f7824 */ /* 0x100fe200010e0600 */
[----:B------:R-:W-:Y:S01]  /*13220*/  IADD3 R4, -R2, 0x10, RZ ;  /* 0x0000001002047810 */ /* 0x000fe20007ffe1ff */
[----:B------:R-:W-:Y:S01]  /*13230*/  IMAD.X R7, R37, 0x1, R0, P0 ;  /* 0x0000000125077824 */ /* 0x000fe200000e0600 */
[C---:B------:R-:W-:Y:S02]  /*13240*/  IADD3 R2, R239.reuse, 0x100, RZ ;  /* 0x00000100ef027810 */ /* 0x040fe40007ffe0ff */
[----:B------:R-:W-:Y:S02]  /*13250*/  IADD3 R0, R239, 0x4100, RZ ;  /* 0x00004100ef007810 */ /* 0x000fe40007ffe0ff */
[----:B------:R-:W-:Y:S01]  /*13260*/  IADD3 R12, P1, R12, R240, RZ ;  /* 0x000000f00c0c7210 */ /* 0x000fe20007f3e0ff */
[----:B------:R1:W-:Y:S01]  /*13270*/  LDGSTS.E.BYPASS.LTC128B.128 [R2], [R30.64], !P6 ;  /* 0x000000001e027fae */ /* 0x0003e2000f101d56 */
[----:B------:R-:W-:Y:S03]  /*13280*/  LOP3.LUT R4, R4, 0xf, RZ, 0xc0, !PT ;  /* 0x0000000f04047812 */ /* 0x000fe600078ec0ff */
[----:B------:R2:W-:Y:S01]  /*13290*/  LDGSTS.E.BYPASS.LTC128B.128 [R0], [R28.64], !P5 ;  /* 0x000000001c007fae */ /* 0x0005e2000e901d56 */
[--C-:B------:R-:W-:Y:S01]  /*132a0*/  IMAD.X R13, R13, 0x1, R241.reuse, P1 ;  /* 0x000000010d0d7824 */ /* 0x100fe200008e06f1 */
[----:B------:R-:W-:Y:S02]  /*132b0*/  IADD3 R4, P1, P0, R4, R36, R240 ;  /* 0x0000002404047210 */ /* 0x000fe4000783e0f0 */
[----:B------:R3:W-:Y:S01]  /*132c0*/  LDGSTS.E.BYPASS.LTC128B.128 [R5], [R22.64], !P6 ;  /* 0x0000000016057fae */ /* 0x0007e2000f101d56 */
[C---:B--2---:R-:W-:Y:S02]  /*132d0*/  IADD3 R0, R239.reuse, 0x5100, RZ ;  /* 0x00005100ef007810 */ /* 0x044fe40007ffe0ff */
[C---:B---3--:R-:W-:Y:S03]  /*132e0*/  IADD3 R22, R239.reuse, 0x2100, RZ ;  /* 0x00002100ef167810 */ /* 0x048fe60007ffe0ff */
[----:B------:R2:W-:Y:S01]  /*132f0*/  LDGSTS.E.BYPASS.LTC128B.128 [R0], [R20.64], !P5 ;  /* 0x0000000014007fae */ /* 0x0005e2000e901d56 */
[----:B------:R-:W-:Y:S03]  /*13300*/  IADD3.X R5, RZ, R37, R241, P1, P0 ;  /* 0x00000025ff057210 */ /* 0x000fe60000fe04f1 */
[----:B------:R1:W-:Y:S01]  /*13310*/  LDGSTS.E.BYPASS.LTC128B.128 [R22], [R14.64], !P6 ;  /* 0x000000000e167fae */ /* 0x0003e2000f101d56 */
[----:B--2---:R-:W-:Y:S05]  /*13320*/  IADD3 R0, R239, 0x6100, RZ ;  /* 0x00006100ef007810 */ /* 0x004fea0007ffe0ff */
[----:B------:R1:W-:Y:S04]  /*13330*/  LDGSTS.E.BYPASS.LTC128B.128 [R0], [R12.64], !P5 ;  /* 0x000000000c007fae */ /* 0x0003e8000e901d56 */
[----:B------:R1:W-:Y:S04]  /*13340*/  LDGSTS.E.BYPASS.LTC128B.128 [R2+0x3000], [R6.64], !P6 ;  /* 0x0300000006027fae */ /* 0x0003e8000f101d56 */
[----:B------:R1:W-:Y:S02]  /*13350*/  LDGSTS.E.BYPASS.LTC128B.128.ZFILL [R2+0x7000], [R4.64], P3 ;  /* 0x0700000004027fae */ /* 0x0003e40009941d56 */
.L_x_681:
[C---:B-1-34-:R-:W-:Y:S01]  /*13360*/  HMMA.16816.F32 R4, R140.reuse, R8, RZ ;  /* 0x000000088c04723c */ /* 0x05afe200000018ff */
[----:B------:R-:W1:Y:S01]  /*13370*/  LDSM.16.M88.4 R180, [R222+0x8100] ;  /* 0x00810000deb4783b */ /* 0x000e620000000200 */
[----:B------:R-:W-:Y:S06]  /*13380*/  UISETP.GE.AND UP0, UPT, UR14, 0x1, UPT ;  /* 0x000000010e00788c */ /* 0x000fec000bf06270 */
[C---:B------:R-:W-:Y:S01]  /*13390*/  HMMA.16816.F32 R8, R140.reuse, R10, RZ ;  /* 0x0000000a8c08723c */ /* 0x040fe200000018ff */
[----:B------:R-:W0:Y:S01]  /*133a0*/  LDGDEPBAR ;  /* 0x00000000000079af */ /* 0x000e220000000000 */
[----:B------:R-:W-:Y:S06]  /*133b0*/  PLOP3.LUT P0, PT, PT, PT, UP0, 0x80, 0x0 ;  /* 0x000000000000781c */ /* 0x000fec0003f0f008 */
[C---:B------:R-:W-:Y:S01]  /*133c0*/  HMMA.16816.F32 R12, R140.reuse, R16, RZ ;  /* 0x000000108c0c723c */ /* 0x040fe200000018ff */
[----:B------:R-:W3:Y:S07]  /*133d0*/  LDSM.16.M88.4 R184, [R222+0x8900] ;  /* 0x00890000deb8783b */ /* 0x000eee0000000200 */
[C---:B------:R-:W-:Y:S01]  /*133e0*/  HMMA.16816.F32 R16, R140.reuse, R18, RZ ;  /* 0x000000128c10723c */ /* 0x040fe200000018ff */
[----:B------:R-:W4:Y:S07]  /*133f0*/  LDSM.16.M88.4 R188, [R222+0x9100] ;  /* 0x00910000debc783b */ /* 0x000f2e0000000200 */
[C---:B------:R-:W-:Y:S01]  /*13400*/  HMMA.16816.F32 R20, R140.reuse, R24, RZ ;  /* 0x000000188c14723c */ /* 0x040fe200000018ff */
[----:B------:R-:W-:Y:S07]  /*13410*/  LDSM.16.M88.4 R208, [R222+0xf900] ;  /* 0x00f90000ded0783b */ /* 0x000fee0000000200 */
        /* <DEDUP_REMOVED lines=13> */
[----:B------:R-:W2:Y:S07]  /*134f0*/  LDSM.16.M88.4 R72, [R222+0x9900] ;  /* 0x00990000de48783b */ /* 0x000eae0000000200 */
        /* <DEDUP_REMOVED lines=29> */
[----:B------:R-:W-:Y:S07]  /*136d0*/  LDSM.16.M88.4 R188, [R222+0xf100] ;  /* 0x00f10000debc783b */ /* 0x000fee0000000200 */
[C---:B--2---:R-:W-:Y:S08]  /*136e0*/  HMMA.16816.F32 R28, R176.reuse, R72, R28 ;  /* 0x00000048b01c723c */ /* 0x044ff0000000181c */
[C---:B------:R-:W-:Y:S01]  /*136f0*/  HMMA.16816.F32 R32, R176.reuse, R74, R32 ;  /* 0x0000004ab020723c */ /* 0x040fe20000001820 */
[----:B------:R-:W2:Y:S07]  /*13700*/  LDSM.16.M88.4 R72, [R219+0x2000] ;  /* 0x00200000db48783b */ /* 0x000eae0000000200 */
        /* <DEDUP_REMOVED lines=23> */
[----:B------:R-:W-:Y:S07]  /*13880*/  LDSM.16.M88.4 R180, [R231] ;  /* 0x00000000e7b4783b */ /* 0x000fee0000000200 */
[C---:B--2---:R-:W-:Y:S08]  /*13890*/  HMMA.16816.F32 R36, R192.reuse, R72, R36 ;  /* 0x00000048c024723c */ /* 0x044ff00000001824 */
[C---:B------:R-:W-:Y:S01]  /*138a0*/  HMMA.16816.F32 R40, R192.reuse, R74, R40 ;  /* 0x0000004ac028723c */ /* 0x040fe20000001828 */
[----:B------:R-:W1:Y:S07]  /*138b0*/  LDSM.16.M88.4 R72, [R216+0xe900] ;  /* 0x00e90000d848783b */ /* 0x000e6e0000000200 */
[C---:B---3--:R-:W-:Y:S08]  /*138c0*/  HMMA.16816.F32 R44, R192.reuse, R148, R44 ;  /* 0x00000094c02c723c */ /* 0x048ff0000000182c */
[C---:B------:R-:W-:Y:S01]  /*138d0*/  HMMA.16816.F32 R48, R192.reuse, R150, R48 ;  /* 0x00000096c030723c */ /* 0x040fe20000001830 */
[----:B------:R-:W2:Y:S07]  /*138e0*/  LDSM.16.M88.4 R148, [R216+0xf100] ;  /* 0x00f10000d894783b */ /* 0x000eae0000000200 */
[C---:B----4-:R-:W-:Y:S08]  /*138f0*/  HMMA.16816.F32 R52, R192.reuse, R152, R52 ;  /* 0x00000098c034723c */ /* 0x050ff00000001834 */
[C---:B------:R-:W-:Y:S01]  /*13900*/  HMMA.16816.F32 R56, R192.reuse, R154, R56 ;  /* 0x0000009ac038723c */ /* 0x040fe20000001838 */
[----:B------:R-:W3:Y:S07]  /*13910*/  LDSM.16.M88.4 R152, [R216+0xf900] ;  /* 0x00f90000d898783b */ /* 0x000eee0000000200 */
[C---:B------:R-:W-:Y:S08]  /*13920*/  HMMA.16816.F32 R60, R192.reuse, R184, R60 ;  /* 0x000000b8c03c723c */ /* 0x040ff0000000183c */
[----:B------:R-:W-:Y:S01]  /*13930*/  HMMA.16816.F32 R64, R192, R186, R64 ;  /* 0x000000bac040723c */ /* 0x000fe20000001840 */
[----:B------:R-:W4:Y:S07]  /*13940*/  LDSM.16.M88.4 R184, [R230] ;  /* 0x00000000e6b8783b */ /* 0x000f2e0000000200 */
        /* <DEDUP_REMOVED lines=27> */
[C---:B----4-:R-:W-:Y:S08]  /*13b00*/  HMMA.16816.F32 R12, R200.reuse, R184, R12 ;  /* 0x000000b8c80c723c */ /* 0x050ff0000000180c */
        /* <DEDUP_REMOVED lines=63> */
[----:B------:R2:W2:Y:S10]  /*13f00*/  MUFU.TANH R160, R12 ;  /* 0x0000000c00a07308 */ /* 0x0004b40000002400 */
[----:B------:R2:W2:Y:S01]  /*13f10*/  MUFU.TANH R159, R13 ;  /* 0x0000000d009f7308 */ /* 0x0004a20000002400 */
[----:B-1----:R-:W1:Y:S01]  /*13f20*/  LDSM.16.M88.4 R8, [R219+0x5800] ;  /* 0x00580000db08783b */ /* 0x002e620000000200 */
[C---:B----4-:R-:W-:Y:S08]  /*13f30*/  HMMA.16816.F32 R20, R212.reuse, R4, R20 ;  /* 0x00000004d414723c */ /* 0x050ff00000001814 */
[----:B------:R4:W1:Y:S01]  /*13f40*/  MUFU.TANH R73, R14 ;  /* 0x0000000e00497308 */ /* 0x0008620000002400 */
[C---:B------:R-:W-:Y:S01]  /*13f50*/  HMMA.16816.F32 R24, R212.reuse, R6, R24 ;  /* 0x00000006d418723c */ /* 0x040fe20000001818 */
[----:B------:R-:W2:Y:S08]  /*13f60*/  LDSM.16.M88.4 R4, [R219+0x6000] ;  /* 0x00600000db04783b */ /* 0x000eb00000000200 */
[----:B------:R4:W1:Y:S06]  /*13f70*/  MUFU.TANH R72, R15 ;  /* 0x0000000f00487308 */ /* 0x00086c0000002400 */
[----:B------:R-:W-:Y:S04]  /*13f80*/  FMUL.FTZ R22, R22, c[0x0][0x320] ;  /* 0x0000c80016167a20 */ /* 0x000fe80000410000 */
[----:B------:R4:W2:Y:S01]  /*13f90*/  MUFU.TANH R75, R16 ;  /* 0x00000010004b7308 */ /* 0x0008a20000002400 */
[----:B------:R-:W-:Y:S02]  /*13fa0*/  FMUL.FTZ R23, R23, c[0x0][0x320] ;  /* 0x0000c80017177a20 */ /* 0x000fe40000410000 */
[----:B------:R-:W-:Y:S02]  /*13fb0*/  FMUL.FTZ R20, R20, c[0x0][0x320] ;  /* 0x0000c80014147a20 */ /* 0x000fe40000410000 */
[----:B------:R-:W-:Y:S02]  /*13fc0*/  FMUL.FTZ R21, R21, c[0x0][0x320] ;  /* 0x0000c80015157a20 */ /* 0x000fe40000410000 */
[----:B------:R-:W-:Y:S02]  /*13fd0*/  FMUL.FTZ R24, R24, c[0x0][0x320] ;  /* 0x0000c80018187a20 */ /* 0x000fe40000410000 */
[----:B------:R-:W-:Y:S01]  /*13fe0*/  FMUL.FTZ R25, R25, c[0x0][0x320] ;  /* 0x0000c80019197a20 */ /* 0x000fe20000410000 */
[----:B------:R4:W3:Y:S01]  /*13ff0*/  MUFU.TANH R74, R17 ;  /* 0x00000011004a7308 */ /* 0x0008e20000002400 */
[----:B------:R-:W-:Y:S02]  /*14000*/  FMUL.FTZ R26, R26, c[0x0][0x320] ;  /* 0x0000c8001a1a7a20 */ /* 0x000fe40000410000 */
[----:B------:R-:W-:Y:S01]  /*14010*/  FMUL.FTZ R27, R27, c[0x0][0x320] ;  /* 0x0000c8001b1b7a20 */ /* 0x000fe20000410000 */
[C---:B-1----:R-:W-:Y:S06]  /*14020*/  HMMA.16816.F32 R28, R212.reuse, R8, R28 ;  /* 0x00000008d41c723c */ /* 0x042fec000000181c */
[----:B------:R4:W1:Y:S02]  /*14030*/  MUFU.TANH R71, R18 ;  /* 0x0000001200477308 */ /* 0x0008640000002400 */
[C---:B------:R-:W-:Y:S01]  /*14040*/  HMMA.16816.F32 R32, R212.reuse, R10, R32 ;  /* 0x0000000ad420723c */ /* 0x040fe20000001820 */
[----:B------:R-:W1:Y:S07]  /*14050*/  LDSM.16.M88.4 R8, [R219+0x6800] ;  /* 0x00680000db08783b */ /* 0x000e6e0000000200 */
[----:B------:R4:W1:Y:S01]  /*14060*/  MUFU.TANH R69, R19 ;  /* 0x0000001300457308 */ /* 0x0008620000002400 */
[C---:B--2---:R-:W-:Y:S07]  /*14070*/  HMMA.16816.F32 R36, R212.reuse, R4, R36 ;  /* 0x00000004d424723c */ /* 0x044fee0000001824 */
[----:B------:R-:W-:Y:S01]  /*14080*/  FMUL.FTZ R28, R28, c[0x0][0x320] ;  /* 0x0000c8001c1c7a20 */ /* 0x000fe20000410000 */
[C---:B------:R-:W-:Y:S01]  /*14090*/  HMMA.16816.F32 R40, R212.reuse, R6, R40 ;  /* 0x00000006d428723c */ /* 0x040fe20000001828 */
[----:B------:R4:W2:Y:S01]  /*140a0*/  MUFU.TANH R150, R20 ;  /* 0x0000001400967308 */ /* 0x0008a20000002400 */
[----:B------:R-:W2:Y:S02]  /*140b0*/  LDSM.16.M88.4 R4, [R219+0x7000] ;  /* 0x00700000db04783b */ /* 0x000ea40000000200 */
[----:B------:R-:W-:Y:S02]  /*140c0*/  FMUL.FTZ R29, R29, c[0x0][0x320] ;  /* 0x0000c8001d1d7a20 */ /* 0x000fe40000410000 */
[----:B------:R-:W-:Y:S02]  /*140d0*/  FMUL.FTZ R30, R30, c[0x0][0x320] ;  /* 0x0000c8001e1e7a20 */ /* 0x000fe40000410000 */
[----:B------:R-:W-:Y:S03]  /*140e0*/  FMUL.FTZ R31, R31, c[0x0][0x320] ;  /* 0x0000c8001f1f7a20 */ /* 0x000fe60000410000 */
[----:B------:R4:W2:Y:S01]  /*140f0*/  MUFU.TANH R151, R21 ;  /* 0x0000001500977308 */ /* 0x0008a20000002400 */
[----:B------:R-:W-:Y:S02]  /*14100*/  FMUL.FTZ R33, R33, c[0x0][0x320] ;  /* 0x0000c80021217a20 */ /* 0x000fe40000410000 */
[----:B------:R-:W-:Y:S02]  /*14110*/  FMUL.FTZ R34, R34, c[0x0][0x320] ;  /* 0x0000c80022227a20 */ /* 0x000fe40000410000 */
[----:B------:R-:W-:Y:S02]  /*14120*/  FMUL.FTZ R35, R35, c[0x0][0x320] ;  /* 0x0000c80023237a20 */ /* 0x000fe40000410000 */
[----:B------:R-:W-:Y:S02]  /*14130*/  FMUL.FTZ R36, R36, c[0x0][0x320] ;  /* 0x0000c80024247a20 */ /* 0x000fe40000410000 */
[----:B------:R-:W-:Y:S01]  /*14140*/  FMUL.FTZ R37, R37, c[0x0][0x320] ;  /* 0x0000c80025257a20 */ /* 0x000fe20000410000 */
[----:B------:R4:W3:Y:S01]  /*14150*/  MUFU.TANH R152, R22 ;  /* 0x0000001600987308 */ /* 0x0008e20000002400 */
[----:B------:R-:W-:Y:S01]  /*14160*/  FMUL.FTZ R38, R38, c[0x0][0x320] ;  /* 0x0000c80026267a20 */ /* 0x000fe20000410000 */
[C---:B-1----:R-:W-:Y:S03]  /*14170*/  HMMA.16816.F32 R44, R212.reuse, R8, R44 ;  /* 0x00000008d42c723c */ /* 0x042fe6000000182c */
[----:B------:R-:W-:Y:S02]  /*14180*/  FMUL.FTZ R39, R39, c[0x0][0x320] ;  /* 0x0000c80027277a20 */ /* 0x000fe40000410000 */
[----:B------:R-:W-:Y:S03]  /*14190*/  FMUL.FTZ R42, R42, c[0x0][0x320] ;  /* 0x0000c8002a2a7a20 */ /* 0x000fe60000410000 */
[----:B------:R4:W1:Y:S01]  /*141a0*/  MUFU.TANH R153, R23 ;  /* 0x0000001700997308 */ /* 0x0008620000002400 */
[C---:B------:R-:W-:Y:S01]  /*141b0*/  HMMA.16816.F32 R48, R212.reuse, R10, R48 ;  /* 0x0000000ad430723c */ /* 0x040fe20000001830 */
[----:B------:R-:W1:Y:S01]  /*141c0*/  LDSM.16.M88.4 R8, [R219+0x7800] ;  /* 0x00780000db08783b */ /* 0x000e620000000200 */
[----:B------:R-:W-:Y:S04]  /*141d0*/  DEPBAR.LE SB0, 0x0 ;  /* 0x000080000000791a */ /* 0x000fe80000000000 */
[----:B------:R-:W-:Y:S02]  /*141e0*/  FMUL.FTZ R43, R43, c[0x0][0x320] ;  /* 0x0000c8002b2b7a20 */ /* 0x000fe40000410000 */
[----:B------:R-:W-:Y:S01]  /*141f0*/  FMUL.FTZ R32, R32, c[0x0][0x320] ;  /* 0x0000c80020207a20 */ /* 0x000fe20000410000 */
[----:B------:R4:W1:Y:S01]  /*14200*/  MUFU.TANH R154, R24 ;  /* 0x00000018009a7308 */ /* 0x0008620000002400 */
[----:B------:R-:W-:Y:S01]  /*14210*/  BAR.SYNC.DEFER_BLOCKING 0x0 ;  /* 0x0000000000007b1d */ /* 0x000fe20000010000 */
[C---:B--2---:R-:W-:Y:S05]  /*14220*/  HMMA.16816.F32 R52, R212.reuse, R4, R52 ;  /* 0x00000004d434723c */ /* 0x044fea0000001834 */
[----:B------:R-:W-:Y:S02]  /*14230*/  FMUL.FTZ R44, R44, c[0x0][0x320] ;  /* 0x0000c8002c2c7a20 */ /* 0x000fe40000410000 */
[----:B------:R-:W-:Y:S01]  /*14240*/  FMUL.FTZ R45, R45, c[0x0][0x320] ;  /* 0x0000c8002d2d7a20 */ /* 0x000fe20000410000 */
[----:B------:R4:W2:Y:S01]  /*14250*/  MUFU.TANH R155, R25 ;  /* 0x00000019009b7308 */ /* 0x0008a20000002400 */
[C---:B------:R-:W-:Y:S03]  /*14260*/  HMMA.16816.F32 R56, R212.reuse, R6, R56 ;  /* 0x00000006d438723c */ /* 0x040fe60000001838 */
[----:B------:R-:W-:Y:S02]  /*14270*/  FMUL.FTZ R46, R46, c[0x0][0x320] ;  /* 0x0000c8002e2e7a20 */ /* 0x000fe40000410000 */
[----:B------:R-:W-:Y:S02]  /*14280*/  FMUL.FTZ R47, R47, c[0x0][0x320] ;  /* 0x0000c8002f2f7a20 */ /* 0x000fe40000410000 */
[----:B------:R-:W-:Y:S02]  /*14290*/  FMUL.FTZ R50, R50, c[0x0][0x320] ;  /* 0x0000c80032327a20 */ /* 0x000fe40000410000 */
[----:B------:R4:W2:Y:S03]  /*142a0*/  MUFU.TANH R156, R26 ;  /* 0x0000001a009c7308 */ /* 0x0008a60000002400 */
        /* <DEDUP_REMOVED lines=63> */
[----:B------:R-:W1:Y:S01]  /*146a0*/  MUFU.TANH R67, R67 ;  /* 0x0000004300437308 */ /* 0x000e620000002400 */
[----:B------:R-:W-:-:S05]  /*146b0*/  @!P0 BRA `(.L_x_682) ;  /* 0x0000045000008947 */ /* 0x000fca0003800000 */
[----:B--234-:R-:W2:Y:S01]  /*146c0*/  LDL R0, [R1+0x2c] ;  /* 0x00002c0001007983 */ /* 0x01cea20000100800 */
[----:B------:R-:W-:Y:S01]  /*146d0*/  IMAD.MOV.U32 R2, RZ, RZ, c[0x0][0x2b8] ;  /* 0x0000ae00ff027624 */ /* 0x000fe200078e00ff */
[----:B------:R-:W-:Y:S01]  /*146e0*/  ULEA UR10, UR14, UR16, 0x7 ;  /* 0x000000100e0a7291 */ /* 0x000fe2000f8e383f */
[----:B------:R-:W-:Y:S01]  /*146f0*/  IMAD.MOV.U32 R245, RZ, RZ, RZ ;  /* 0x000000fffff57224 */ /* 0x000fe200078e00ff */
[----:B------:R-:W-:Y:S02]  /*14700*/  SEL R9, RZ, 0x10, P5 ;  /* 0x00000010ff097807 */ /* 0x000fe40002800000 */
[----:B------:R-:W-:Y:S02]  /*14710*/  ISETP.NE.AND P2, PT, R2, 0x1, PT ;  /* 0x000000010200780c */ /* 0x000fe40003f45270 */
[----:B------:R-:W-:Y:S01]  /*14720*/  IMAD.U32 R2, RZ, RZ, UR10 ;  /* 0x0000000aff027e24 */ /* 0x000fe2000f8e00ff */
[----:B------:R-:W-:Y:S04]  /*14730*/  IADD3 R21, -R9, 0x10, RZ ;  /* 0x0000001009157810 */ /* 0x000fe80007ffe1ff */
[----:B------:R-:W-:Y:S02]  /*14740*/  LOP3.LUT R21, R21, 0xf, RZ, 0xc0, !PT ;  /* 0x0000000f15157812 */ /* 0x000fe400078ec0ff */
[----:B--2---:R-:W-:Y:S02]  /*14750*/  IADD3 R2, R2, -0x80, R0 ;  /* 0xffffff8002027810 */ /* 0x004fe40007ffe000 */
[----:B------:R-:W-:Y:S03]  /*14760*/  ISETP.GT.AND P1, PT, R0, 0x7f, PT ;  /* 0x0000007f0000780c */ /* 0x000fe60003f24270 */
[----:B------:R-:W-:Y:S04]  /*14770*/  @P2 IMAD.HI.U32 R4, R2, c[0x0][0x2bc], RZ ;  /* 0x0000af0002042a27 */ /* 0x000fe800078e00ff */
[----:B------:R-:W-:Y:S01]  /*14780*/  IMAD.MOV.U32 R0, RZ, RZ, R2 ;  /* 0x000000ffff007224 */ /* 0x000fe200078e0002 */
[----:B------:R-:W-:Y:S05]  /*14790*/  @P2 SHF.R.U32.HI R0, RZ, c[0x0][0x2c0], R4 ;  /* 0x0000b000ff002a19 */ /* 0x000fea0000011604 */
[C---:B------:R-:W-:Y:S04]  /*147a0*/  @!P1 IADD3 R5, P0, R0.reuse, UR18, RZ ;  /* 0x0000001200059c10 */ /* 0x040fe8000ff1e0ff */
[----:B------:R-:W-:Y:S01]  /*147b0*/  @!P1 LEA.HI.X.SX32 R6, R0, UR8, 0x1, P0 ;  /* 0x0000000800069c11 */ /* 0x000fe200080f0eff */
[----:B------:R-:W-:Y:S01]  /*147c0*/  IMAD.MOV R0, RZ, RZ, -R0 ;  /* 0x000000ffff007224 */ /* 0x000fe200078e0a00 */
[C---:B------:R-:W-:Y:S03]  /*147d0*/  @!P1 LEA R4, P0, R5.reuse, c[0x0][0x2a0], 0x2 ;  /* 0x0000a80005049a11 */ /* 0x040fe600078010ff */
[----:B------:R-:W-:Y:S01]  /*147e0*/  IMAD R7, R0, c[0x0][0x2b8], R2 ;  /* 0x0000ae0000077a24 */ /* 0x000fe200078e0202 */
[----:B------:R-:W-:Y:S04]  /*147f0*/  @!P1 LEA.HI.X R5, R5, c[0x0][0x2a4], R6, 0x2, P0 ;  /* 0x0000a90005059a11 */ /* 0x000fe800000f1406 */
[----:B------:R-:W-:Y:S01]  /*14800*/  STL [R1+0x4], R7 ;  /* 0x0000040701007387 */ /* 0x000fe20000100800 */
[----:B------:R-:W-:Y:S03]  /*14810*/  SHF.R.S32.HI R0, RZ, 0x1f, R7 ;  /* 0x0000001fff007819 */ /* 0x000fe60000011407 */
[----:B------:R2:W3:Y:S02]  /*14820*/  @!P1 LDG.E R245, [R4.64] ;  /* 0x0000001604f59981 */ /* 0x0004e4000c1e1900 */
        /* <DEDUP_REMOVED lines=12> */
[----:B------:R-:W2:Y:S04]  /*148f0*/  SHFL.IDX PT, R12, R2, 0x1, 0x181f ;  /* 0x00381f00020c7f89 */ /* 0x000ea800000e0000 */
[----:B------:R-:W3:Y:S04]  /*14900*/  SHFL.IDX PT, R4, R2, RZ, 0x181f ;  /* 0x00181fff02047589 */ /* 0x000ee800000e0000 */
[----:B------:R-:W4:Y:S04]  /*14910*/  SHFL.IDX PT, R5, R0, RZ, 0x181f ;  /* 0x00181fff00057589 */ /* 0x000f2800000e0000 */
[----:B------:R-:W1:Y:S04]  /*14920*/  SHFL.IDX PT, R6, R0, 0x1, 0x181f ;  /* 0x00381f0000067f89 */ /* 0x000e6800000e0000 */
[----:B------:R-:W-:Y:S04]  /*14930*/  SHFL.IDX PT, R7, R0, 0x2, 0x181f ;  /* 0x00581f0000077f89 */ /* 0x000fe800000e0000 */
[----:B------:R1:W-:Y:S04]  /*14940*/  SHFL.IDX PT, R20, R0, 0x3, 0x181f ;  /* 0x00781f0000147f89 */ /* 0x0003e800000e0000 */
[----:B------:R-:W1:Y:S01]  /*14950*/  SHFL.IDX PT, R8, R2, 0x2, 0x181f ;  /* 0x00581f0002087f89 */ /* 0x000e6200000e0000 */
[C---:B--2--5:R-:W-:Y:S02]  /*14960*/  IADD3 R14, P4, R12.reuse, R242, RZ ;  /* 0x000000f20c0e7210 */ /* 0x064fe40007f9e0ff */
[----:B------:R-:W-:Y:S01]  /*14970*/  IADD3 R12, P3, R12, R240, RZ ;  /* 0x000000f00c0c7210 */ /* 0x000fe20007f7e0ff */
[----:B------:R-:W2:Y:S01]  /*14980*/  SHFL.IDX PT, R2, R2, 0x3, 0x181f ;  /* 0x00781f0002027f89 */ /* 0x000ea200000e0000 */
[C---:B---3--:R-:W-:Y:S02]  /*14990*/  IADD3 R18, P1, R4.reuse, R242, RZ ;  /* 0x000000f204127210 */ /* 0x048fe40007f3e0ff */
[----:B------:R-:W-:Y:S05]  /*149a0*/  IADD3 R16, P0, R4, R240, RZ ;  /* 0x000000f004107210 */ /* 0x000fea0007f1e0ff */
[--C-:B----4-:R-:W-:Y:S02]  /*149b0*/  IMAD.X R17, R5, 0x1, R241.reuse, P0 ;  /* 0x0000000105117824 */ /* 0x110fe400000e06f1 */
[--C-:B-1----:R-:W-:Y:S01]  /*149c0*/  IMAD.X R13, R6, 0x1, R241.reuse, P3 ;  /* 0x00000001060d7824 */ /* 0x102fe200018e06f1 */
[----:B------:R-:W-:Y:S05]  /*149d0*/  SHF.L.U64.HI R0, R243, 0x1, R244 ;  /* 0x00000001f3007819 */ /* 0x000fea00000102f4 */
[--C-:B------:R-:W-:Y:S01]  /*149e0*/  IMAD.X R19, R5, 0x1, R0.reuse, P1 ;  /* 0x0000000105137824 */ /* 0x100fe200008e0600 */
[----:B------:R-:W-:Y:S01]  /*149f0*/  IADD3 R10, P2, R8, R242, RZ ;  /* 0x000000f2080a7210 */ /* 0x000fe20007f5e0ff */
[--C-:B------:R-:W-:Y:S01]  /*14a00*/  IMAD.X R15, R6, 0x1, R0.reuse, P4 ;  /* 0x00000001060f7824 */ /* 0x100fe200020e0600 */
[----:B------:R-:W-:Y:S02]  /*14a10*/  IADD3 R8, P1, R8, R240, RZ ;  /* 0x000000f008087210 */ /* 0x000fe40007f3e0ff */
[----:B------:R1:W-:Y:S01]  /*14a20*/  LDGSTS.E.BYPASS.LTC128B.128 [R239+0x8100], [R18.64], !P6 ;  /* 0x0810000012ef7fae */ /* 0x0003e2000f101d56 */
[--C-:B------:R-:W-:Y:S01]  /*14a30*/  IMAD.X R11, R7, 0x1, R0.reuse, P2 ;  /* 0x00000001070b7824 */ /* 0x100fe200010e0600 */
[----:B--2---:R-:W-:Y:S02]  /*14a40*/  IADD3 R6, P0, R2, R242, RZ ;  /* 0x000000f202067210 */ /* 0x004fe40007f1e0ff */
[----:B------:R1:W-:Y:S01]  /*14a50*/  LDGSTS.E.BYPASS.LTC128B.128 [R239+0xc100], [R16.64], !P5 ;  /* 0x0c10000010ef7fae */ /* 0x0003e2000e901d56 */
[----:B------:R-:W-:Y:S01]  /*14a60*/  ISETP.NE.U32.AND P2, PT, R9, RZ, PT ;  /* 0x000000ff0900720c */ /* 0x000fe20003f45070 */
[--C-:B------:R-:W-:Y:S02]  /*14a70*/  IMAD.X R9, R7, 0x1, R241.reuse, P1 ;  /* 0x0000000107097824 */ /* 0x100fe400008e06f1 */
[----:B------:R1:W-:Y:S01]  /*14a80*/  LDGSTS.E.BYPASS.LTC128B.128 [R239+0x9100], [R14.64], !P6 ;  /* 0x091000000eef7fae */ /* 0x0003e2000f101d56 */
[----:B------:R-:W-:Y:S01]  /*14a90*/  IMAD.X R7, R20, 0x1, R0, P0 ;  /* 0x0000000114077824 */ /* 0x000fe200000e0600 */
[----:B------:R-:W-:Y:S02]  /*14aa0*/  IADD3 R4, P1, P0, R21, R2, R240 ;  /* 0x0000000215047210 */ /* 0x000fe4000783e0f0 */
[----:B------:R1:W-:Y:S02]  /*14ab0*/  LDGSTS.E.BYPASS.LTC128B.128 [R239+0xd100], [R12.64], !P5 ;  /* 0x0d1000000cef7fae */ /* 0x0003e4000e901d56 */
[----:B------:R-:W-:Y:S02]  /*14ac0*/  IADD3.X R5, RZ, R20, R241, P1, P0 ;  /* 0x00000014ff057210 */ /* 0x000fe40000fe04f1 */
[----:B------:R1:W-:Y:S04]  /*14ad0*/  LDGSTS.E.BYPASS.LTC128B.128 [R239+0xa100], [R10.64], !P6 ;  /* 0x0a1000000aef7fae */ /* 0x0003e8000f101d56 */
[----:B------:R1:W-:Y:S04]  /*14ae0*/  LDGSTS.E.BYPASS.LTC128B.128 [R239+0xe100], [R8.64], !P5 ;  /* 0x0e10000008ef7fae */ /* 0x0003e8000e901d56 */
[----:B------:R1:W-:Y:S04]  /*14af0*/  LDGSTS.E.BYPASS.LTC128B.128 [R239+0xb100], [R6.64], !P6 ;  /* 0x0b10000006ef7fae */ /* 0x0003e8000f101d56 */
[----:B------:R1:W-:Y:S02]  /*14b00*/  LDGSTS.E.BYPASS.LTC128B.128.ZFILL [R239+0xf100], [R4.64], P2 ;  /* 0x0f10000004ef7fae */ /* 0x0003e40009141d56 */
.L_x_682:
[----:B--234-:R-:W2:Y:S01]  /*14b10*/  LDL R2, [R1+0x10] ;  /* 0x0000100001027983 */ /* 0x01cea20000100800 */
[----:B------:R-:W-:Y:S01]  /*14b20*/  PLOP3.LUT P0, PT, PT, PT, UP2, 0x80, 0x0 ;  /* 0x000000000000781c */ /* 0x000fe20003f0f028 */
[----:B------:R-:W-:Y:S02]  /*14b30*/  UIMAD UR10, UR14, UR6, 0x1 ;  /* 0x000000010e0a74a4 */ /* 0x000fe4000f8e0206 */
[----:B------:R3:W2:Y:S01]  /*14b40*/  LDL R0, [R1+0x14] ;  /* 0x0000140001007983 */ /* 0x0006a20000100800 */
[----:B------:R-:W-:Y:S02]  /*14b50*/  UISETP.GT.AND UP0, UPT, UR14, UR7, UPT ;  /* 0x000000070e00728c */ /* 0x000fe4000bf04270 */
[----:B------:R-:W-:Y:S01]  /*14b60*/  UIADD3 UR14, UR14, -0x1, URZ ;  /* 0xffffffff0e0e7890 */ /* 0x000fe2000fffe03f */
[----:B-1----:R-:W4:Y:S04]  /*14b70*/  LDL R4, [R1+0x18] ;  /* 0x0000180001047983 */ /* 0x002f280000100800 */
[----:B------:R-:W0:Y:S02]  /*14b80*/  LDGDEPBAR ;  /* 0x00000000000079af */ /* 0x000e240000000000 */
[----:B--2---:R-:W-:Y:S06]  /*14b90*/  @P0 IMAD.MOV.U32 R0, RZ, RZ, R2 ;  /* 0x000000ffff000224 */ /* 0x004fec00078e0002 */
[----:B------:R-:W1:Y:S08]  /*14ba0*/  SHFL.IDX PT, R2, R0, 0x1, 0x1c1f ;  /* 0x003c1f0000027f89 */ /* 0x000e7000000e0000 */
[----:B------:R2:W1:Y:S02]  /*14bb0*/  SHFL.IDX PT, R5, R0, RZ, 0x1c1f ;  /* 0x001c1fff00057589 */ /* 0x00046400000e0000 */
[----:B--2---:R-:W-:Y:S05]  /*14bc0*/  IMAD.U32 R0, RZ, RZ, UR11 ;  /* 0x0000000bff007e24 */ /* 0x004fea000f8e00ff */
[----:B----4-:R-:W-:Y:S04]  /*14bd0*/  IADD3 R0, R0, UR10, -R4 ;  /* 0x0000000a00007c10 */ /* 0x010fe8000fffe804 */
[----:B------:R-:W-:Y:S05]  /*14be0*/  IADD3 R4, R0, -UR20, RZ ;  /* 0x8000001400047c10 */ /* 0x000fea000fffe0ff */
[C---:B-1----:R-:W-:Y:S02]  /*14bf0*/  IMAD.IADD R0, R4.reuse, 0x1, R2 ;  /* 0x0000000104007824 */ /* 0x042fe400078e0202 */
[----:B------:R-:W-:Y:S03]  /*14c00*/  IMAD.IADD R4, R4, 0x1, R5 ;  /* 0x0000000104047824 */ /* 0x000fe600078e0205 */
[C---:B------:R-:W-:Y:S02]  /*14c10*/  ISETP.GT.AND P1, PT, R0.reuse, RZ, PT ;  /* 0x000000ff0000720c */ /* 0x040fe40003f24270 */
[----:B------:R-:W-:Y:S02]  /*14c20*/  ISETP.GT.AND P0, PT, R0, 0x1, PT ;  /* 0x000000010000780c */ /* 0x000fe40003f04270 */
[----:B------:R-:W-:Y:S02]  /*14c30*/  FSEL R6, R163, -INF , P1 ;  /* 0xff800000a3067808 */ /* 0x000fe40000800000 */
[----:B------:R-:W-:Y:S02]  /*14c40*/  FSEL R7, R161, -INF , P0 ;  /* 0xff800000a1077808 */ /* 0x000fe40000000000 */
[----:B------:R-:W-:Y:S02]  /*14c50*/  FMNMX.FTZ R2, R6, R70, !PT ;  /* 0x0000004606027209 */ /* 0x000fe40007810000 */
[C---:B------:R-:W-:Y:S02]  /*14c60*/  ISETP.GT.AND P3, PT, R0.reuse, 0x8, PT ;  /* 0x000000080000780c */ /* 0x040fe40003f64270 */
[----:B------:R-:W-:Y:S02]  /*14c70*/  FMNMX.FTZ R2, R7, R2, !PT ;  /* 0x0000000207027209 */ /* 0x000fe40007810000 */
        /* <DEDUP_REMOVED lines=8> */
[----:B------:R-:W-:Y:S02]  /*14d00*/  ISETP.GT.AND P3, PT, R4, RZ, PT ;  /* 0x000000ff0400720c */ /* 0x000fe40003f64270 */
[----:B------:R-:W-:Y:S02]  /*14d10*/  FSEL R48, R72, -INF , P0 ;  /* 0xff80000048307808 */ /* 0x000fe40000000000 */
[----:B------:R-:W-:Y:S02]  /*14d20*/  FMNMX.FTZ R2, R41, R2, !PT ;  /* 0x0000000229027209 */ /* 0x000fe40007810000 */
[----:B------:R-:W-:Y:S02]  /*14d30*/  ISETP.GT.AND P2, PT, R0, 0x18, PT ;  /* 0x000000180000780c */ /* 0x000fe40003f44270 */
[----:B------:R-:W-:Y:S02]  /*14d40*/  FSEL R8, R166, -INF , P3 ;  /* 0xff800000a6087808 */ /* 0x000fe40001800000 */
[----:B------:R-:W-:Y:S02]  /*14d50*/  ISETP.GT.AND P1, PT, R4, 0x1, PT ;  /* 0x000000010400780c */ /* 0x000fe40003f24270 */
[----:B------:R-:W-:Y:S02]  /*14d60*/  FSEL R57, R71, -INF , P2 ;  /* 0xff80000047397808 */ /* 0x000fe40001000000 */
[----:B------:R-:W-:Y:S02]  /*14d70*/  FMNMX.FTZ R5, R48, R2, !PT ;  /* 0x0000000230057209 */ /* 0x000fe40007810000 */
[----:B------:R-:W-:Y:S02]  /*14d80*/  ISETP.GT.AND P0, PT, R0, 0x19, PT ;  /* 0x000000190000780c */ /* 0x000fe40003f04270 */
[----:B------:R-:W-:Y:S02]  /*14d90*/  ISETP.GT.AND P3, PT, R4, 0x8, PT ;  /* 0x000000080400780c */ /* 0x000fe40003f64270 */
[----:B------:R-:W-:Y:S02]  /*14da0*/  FSEL R11, R165, -INF , P1 ;  /* 0xff800000a50b7808 */ /* 0x000fe40000800000 */
[----:B------:R-:W-:Y:S02]  /*14db0*/  FMNMX.FTZ R2, R8, R3, !PT ;  /* 0x0000000308027209 */ /* 0x000fe40007810000 */
[----:B------:R-:W-:Y:S02]  /*14dc0*/  FSEL R64, R69, -INF , P0 ;  /* 0xff80000045407808 */ /* 0x000fe40000000000 */
[----:B------:R-:W-:Y:S02]  /*14dd0*/  FMNMX.FTZ R5, R57, R5, !PT ;  /* 0x0000000539057209 */ /* 0x000fe40007810000 */
[----:B------:R-:W-:Y:S02]  /*14de0*/  ISETP.GT.AND P2, PT, R0, 0x20, PT ;  /* 0x000000200000780c */ /* 0x000fe40003f44270 */
[----:B------:R-:W-:Y:S02]  /*14df0*/  FSEL R12, R164, -INF , P3 ;  /* 0xff800000a40c7808 */ /* 0x000fe40001800000 */
[----:B------:R-:W-:Y:S02]  /*14e00*/  ISETP.GT.AND P1, PT, R4, 0x9, PT ;  /* 0x000000090400780c */ /* 0x000fe40003f24270 */
[----:B------:R-:W-:Y:S02]  /*14e10*/  FMNMX.FTZ R2, R11, R2, !PT ;  /* 0x000000020b027209 */ /* 0x000fe40007810000 */
[----:B------:R-:W-:Y:S02]  /*14e20*/  FSEL R152, R152, -INF , P2 ;  /* 0xff80000098987808 */ /* 0x000fe40001000000 */
[----:B------:R-:W-:Y:S02]  /*14e30*/  FMNMX.FTZ R5, R64, R5, !PT ;  /* 0x0000000540057209 */ /* 0x000fe40007810000 */
[----:B------:R-:W-:Y:S02]  /*14e40*/  ISETP.GT.AND P0, PT, R0, 0x21, PT ;  /* 0x000000210000780c */ /* 0x000fe40003f04270 */
[----:B------:R-:W-:Y:S02]  /*14e50*/  FSEL R13, R162, -INF , P1 ;  /* 0xff800000a20d7808 */ /* 0x000fe40000800000 */
[----:B------:R-:W-:Y:S02]  /*14e60*/  FMNMX.FTZ R2, R12, R2, !PT ;  /* 0x000000020c027209 */ /* 0x000fe40007810000 */
[----:B------:R-:W-:Y:S02]  /*14e70*/  ISETP.GT.AND P3, PT, R4, 0x10, PT ;  /* 0x000000100400780c */ /* 0x000fe40003f64270 */
[----:B------:R-:W-:Y:S02]  /*14e80*/  ISETP.GT.AND P2, PT, R0, 0x28, PT ;  /* 0x000000280000780c */ /* 0x000fe40003f44270 */
[----:B------:R-:W-:Y:S02]  /*14e90*/  FSEL R153, R153, -INF , P0 ;  /* 0xff80000099997808 */ /* 0x000fe40000000000 */
[----:B------:R-:W-:Y:S02]  /*14ea0*/  FMNMX.FTZ R5, R152, R5, !PT ;  /* 0x0000000598057209 */ /* 0x000fe40007810000 */
[----:B------:R-:W-:Y:S02]  /*14eb0*/  FMNMX.FTZ R2, R13, R2, !PT ;  /* 0x000000020d027209 */ /* 0x000fe40007810000 */
[----:B------:R-:W-:Y:S02]  /*14ec0*/  FSEL R32, R160, -INF , P3 ;  /* 0xff800000a0207808 */ /* 0x000fe40001800000 */
[----:B------:R-:W-:Y:S02]  /*14ed0*/  ISETP.GT.AND P1, PT, R4, 0x11, PT ;  /* 0x000000110400780c */ /* 0x000fe40003f24270 */
[----:B------:R-:W-:Y:S02]  /*14ee0*/  ISETP.GT.AND P0, PT, R0, 0x29, PT ;  /* 0x000000290000780c */ /* 0x000fe40003f04270 */
[----:B------:R-:W-:Y:S02]  /*14ef0*/  FSEL R156, R156, -INF , P2 ;  /* 0xff8000009c9c7808 */ /* 0x000fe40001000000 */
[----:B------:R-:W-:Y:S02]  /*14f00*/  FMNMX.FTZ R5, R153, R5, !PT ;  /* 0x0000000599057209 */ /* 0x000fe40007810000 */
        /* <DEDUP_REMOVED lines=24> */
[----:B------:R-:W-:Y:S02]  /*15090*/  FSEL R151, R151, -INF , P1 ;  /* 0xff80000097977808 */ /* 0x000fe40000800000 */
[----:B------:R-:W-:Y:S02]  /*150a0*/  ISETP.GT.AND P3, PT, R4, 0x28, PT ;  /* 0x000000280400780c */ /* 0x000fe40003f64270 */
[----:B------:R-:W-:Y:S02]  /*150b0*/  FMNMX.FTZ R2, R150, R2, !PT ;  /* 0x0000000296027209 */ /* 0x000fe40007810000 */
        /* <DEDUP_REMOVED lines=9> */
[----:B------:R-:W-:Y:S02]  /*15150*/  ISETP.GT.AND P3, PT, R4, 0x30, PT ;  /* 0x000000300400780c */ /* 0x000fe40003f64270 */
[----:B------:R-:W-:Y:S02]  /*15160*/  FSEL R155, R155, -INF , P1 ;  /* 0xff8000009b9b7808 */ /* 0x000fe40000800000 */
[----:B------:R-:W-:Y:S02]  /*15170*/  FMNMX.FTZ R2, R154, R2, !PT ;  /* 0x000000029a027209 */ /* 0x000fe40007810000 */
[----:B------:R-:W-:Y:S02]  /*15180*/  FSEL R171, R39, -INF , P0 ;  /* 0xff80000027ab7808 */ /* 0x000fe40000000000 */
[----:B------:R-:W-:Y:S02]  /*15190*/  ISETP.GT.AND P2, PT, R0, 0x48, PT ;  /* 0x000000480000780c */ /* 0x000fe40003f44270 */
[----:B------:R-:W-:Y:S02]  /*151a0*/  FMNMX.FTZ R5, R170, R5, !PT ;  /* 0x00000005aa057209 */ /* 0x000fe40007810000 */
[----:B------:R-:W-:Y:S02]  /*151b0*/  FSEL R158, R158, -INF , P3 ;  /* 0xff8000009e9e7808 */ /* 0x000fe40001800000 */
[----:B------:R-:W-:Y:S02]  /*151c0*/  ISETP.GT.AND P1, PT, R4, 0x31, PT ;  /* 0x000000310400780c */ /* 0x000fe40003f24270 */
[----:B------:R-:W-:Y:S02]  /*151d0*/  FMNMX.FTZ R2, R155, R2, !PT ;  /* 0x000000029b027209 */ /* 0x000fe40007810000 */
[----:B------:R-:W-:Y:S02]  /*151e0*/  ISETP.GT.AND P0, PT, R0, 0x49, PT ;  /* 0x000000490000780c */ /* 0x000fe40003f04270 */
[----:B------:R-:W-:Y:S02]  /*151f0*/  FSEL R173, R42, -INF , P2 ;  /* 0xff8000002aad7808 */ /* 0x000fe40001000000 */
        /* <DEDUP_REMOVED lines=26> */
[----:B------:R-:W-:Y:S01]  /*153a0*/  ISETP.GT.AND P3, PT, R4, 0x48, PT ;  /* 0x000000480400780c */ /* 0x000fe20003f64270 */
[----:B------:R-:W-:Y:S01]  /*153b0*/  LDSM.16.MT88.4 R36, [R220+0x100] ;  /* 0x00010000dc24783b */ /* 0x000fe20000004200 */
        /* <DEDUP_REMOVED lines=8> */
[----:B-----5:R-:W-:Y:S02]  /*15440*/  FSEL R244, R54, -INF , P2 ;  /* 0xff80000036f47808 */ /* 0x020fe40001000000 */
[----:B------:R-:W-:Y:S02]  /*15450*/  ISETP.GT.AND P0, PT, R0, 0x61, PT ;  /* 0x000000610000780c */ /* 0x000fe40003f04270 */
        /* <DEDUP_REMOVED lines=14> */
[----:B------:R-:W-:Y:S01]  /*15540*/  ISETP.GT.AND P1, PT, R0, 0x70, PT ;  /* 0x000000700000780c */ /* 0x000fe20003f24270 */
[----:B------:R-:W-:Y:S01]  /*15550*/  LDSM.16.MT88.4 R44, [R217+0x4100] ;  /* 0x00410000d92c783b */ /* 0x000fe20000004200 */
[C---:B------:R-:W-:Y:S02]  /*15560*/  ISETP.GT.AND P2, PT, R4.reuse, 0x58, PT ;  /* 0x000000580400780c */ /* 0x040fe40003f44270 */
[----:B------:R-:W-:Y:S02]  /*15570*/  FSEL R252, R59, -INF , P0 ;  /* 0xff8000003bfc7808 */ /* 0x000fe40000000000 */
[----:B------:R-:W-:Y:S02]  /*15580*/  ISETP.GT.AND P0, PT, R4, 0x59, PT ;  /* 0x000000590400780c */ /* 0x000fe40003f04270 */
[----:B------:R-:W-:Y:S02]  /*15590*/  FMNMX.FTZ R2, R175, R2, !PT ;  /* 0x00000002af027209 */ /* 0x000fe40007810000 */
[----:B------:R-:W-:Y:S02]  /*155a0*/  FMNMX.FTZ R5, R249, R5, !PT ;  /* 0x00000005f9057209 */ /* 0x000fe40007810000 */
[----:B------:R-:W-:Y:S02]  /*155b0*/  FSEL R172, R62, -INF , P1 ;  /* 0xff8000003eac7808 */ /* 0x000fe40000800000 */
[----:B------:R-:W-:Y:S02]  /*155c0*/  FSEL R183, R26, -INF , P2 ;  /* 0xff8000001ab77808 */ /* 0x000fe40001000000 */
[C---:B------:R-:W-:Y:S02]  /*155d0*/  ISETP.GT.AND P2, PT, R0.reuse, 0x71, PT ;  /* 0x000000710000780c */ /* 0x040fe40003f44270 */
[----:B------:R-:W-:Y:S02]  /*155e0*/  FSEL R185, R25, -INF , P0 ;  /* 0xff80000019b97808 */ /* 0x000fe40000000000 */
[C---:B------:R-:W-:Y:S02]  /*155f0*/  ISETP.GT.AND P0, PT, R0.reuse, 0x79, PT ;  /* 0x000000790000780c */ /* 0x040fe40003f04270 */
[----:B------:R-:W-:Y:S02]  /*15600*/  ISETP.GT.AND P1, PT, R0, 0x78, PT ;  /* 0x000000780000780c */ /* 0x000fe40003f24270 */
[----:B------:R-:W-:Y:S02]  /*15610*/  FMNMX.FTZ R0, R181, R2, !PT ;  /* 0x00000002b5007209 */ /* 0x000fe40007810000 */
[----:B------:R-:W-:Y:S02]  /*15620*/  FMNMX.FTZ R2, R252, R5, !PT ;  /* 0x00000005fc027209 */ /* 0x000fe40007810000 */
[----:B------:R-:W-:Y:S02]  /*15630*/  ISETP.GT.AND P3, PT, R4, 0x60, PT ;  /* 0x000000600400780c */ /* 0x000fe40003f64270 */
[----:B------:R-:W-:Y:S02]  /*15640*/  FMNMX.FTZ R0, R183, R0, !PT ;  /* 0x00000000b7007209 */ /* 0x000fe40007810000 */
[----:B------:R-:W-:Y:S02]  /*15650*/  FSEL R180, R63, -INF , P2 ;  /* 0xff8000003fb47808 */ /* 0x000fe40001000000 */
[----:B------:R-:W-:Y:S02]  /*15660*/  FMNMX.FTZ R2, R172, R2, !PT ;  /* 0x00000002ac027209 */ /* 0x000fe40007810000 */
[----:B------:R-:W-:Y:S02]  /*15670*/  FSEL R208, R52, -INF , P3 ;  /* 0xff80000034d07808 */ /* 0x000fe40001800000 */
[----:B------:R-:W-:Y:S02]  /*15680*/  ISETP.GT.AND P2, PT, R4, 0x61, PT ;  /* 0x000000610400780c */ /* 0x000fe40003f44270 */
[----:B------:R-:W-:Y:S02]  /*15690*/  FMNMX.FTZ R0, R185, R0, !PT ;  /* 0x00000000b9007209 */ /* 0x000fe40007810000 */
[----:B------:R-:W-:Y:S02]  /*156a0*/  FSEL R66, R66, -INF , P1 ;  /* 0xff80000042427808 */ /* 0x000fe40000800000 */
[----:B------:R-:W-:Y:S02]  /*156b0*/  FMNMX.FTZ R5, R180, R2, !PT ;  /* 0x00000002b4057209 */ /* 0x000fe40007810000 */
[----:B------:R-:W-:Y:S02]  /*156c0*/  FSEL R191, R53, -INF , P2 ;  /* 0xff80000035bf7808 */ /* 0x000fe40001000000 */
[----:B------:R-:W-:Y:S01]  /*156d0*/  ISETP.GT.AND P1, PT, R4, 0x68, PT ;  /* 0x000000680400780c */ /* 0x000fe20003f24270 */
[----:B------:R-:W-:Y:S01]  /*156e0*/  LDSM.16.MT88.4 R52, [R218+0x4100] ;  /* 0x00410000da34783b */ /* 0x000fe20000004200 */
[----:B------:R-:W-:Y:S02]  /*156f0*/  FMNMX.FTZ R2, R208, R0, !PT ;  /* 0x00000000d0027209 */ /* 0x000fe40007810000 */
[----:B------:R-:W-:Y:S02]  /*15700*/  FSEL R71, R67, -INF , P0 ;  /* 0xff80000043477808 */ /* 0x000fe40000000000 */
[----:B------:R-:W-:Y:S02]  /*15710*/  FMNMX.FTZ R0, R66, R5, !PT ;  /* 0x0000000542007209 */ /* 0x000fe40007810000 */
[----:B------:R-:W-:Y:S02]  /*15720*/  FSEL R211, R24, -INF , P1 ;  /* 0xff80000018d37808 */ /* 0x000fe40000800000 */
[----:B------:R-:W-:Y:S02]  /*15730*/  FMNMX.FTZ R2, R191, R2, !PT ;  /* 0x00000002bf027209 */ /* 0x000fe40007810000 */
[----:B------:R-:W-:Y:S02]  /*15740*/  FMNMX.FTZ R0, R71, R0, !PT ;  /* 0x0000000047007209 */ /* 0x000fe40007810000 */
[----:B------:R-:W-:Y:S02]  /*15750*/  FMNMX.FTZ R5, R211, R2, !PT ;  /* 0x00000002d3057209 */ /* 0x000fe40007810000 */
[C---:B------:R-:W-:Y:S01]  /*15760*/  ISETP.GT.AND P1, PT, R4.reuse, 0x70, PT ;  /* 0x000000700400780c */ /* 0x040fe20003f24270 */
[----:B------:R-:W1:Y:S01]  /*15770*/  SHFL.BFLY PT, R2, R0, 0x2, 0x1f ;  /* 0x0c401f0000027f89 */ /* 0x000e6200000e0000 */
[----:B------:R-:W-:Y:S02]  /*15780*/  ISETP.GT.AND P0, PT, R4, 0x69, PT ;  /* 0x000000690400780c */ /* 0x000fe40003f04270 */
[----:B------:R-:W-:Y:S02]  /*15790*/  FSEL R247, R60, -INF , P1 ;  /* 0xff8000003cf77808 */ /* 0x000fe40000800000 */
[----:B------:R-:W-:Y:S02]  /*157a0*/  ISETP.GT.AND P1, PT, R4, 0x78, PT ;  /* 0x000000780400780c */ /* 0x000fe40003f24270 */
[----:B------:R-:W-:Y:S02]  /*157b0*/  FSEL R242, R23, -INF , P0 ;  /* 0xff80000017f27808 */ /* 0x000fe40000000000 */
[----:B------:R-:W-:Y:S02]  /*157c0*/  FSEL R182, R22, -INF , P1 ;  /* 0xff80000016b67808 */ /* 0x000fe40000800000 */
[----:B------:R-:W-:Y:S01]  /*157d0*/  ISETP.GT.AND P0, PT, R4, 0x71, PT ;  /* 0x000000710400780c */ /* 0x000fe20003f04270 */
[----:B------:R-:W-:Y:S01]  /*157e0*/  LDSM.16.MT88.4 R20, [R218+0x100] ;  /* 0x00010000da14783b */ /* 0x000fe20000004200 */
[----:B------:R-:W-:Y:S02]  /*157f0*/  FMNMX.FTZ R5, R242, R5, !PT ;  /* 0x00000005f2057209 */ /* 0x000fe40007810000 */
[----:B------:R-:W-:Y:S02]  /*15800*/  FSEL R246, R61, -INF , P0 ;  /* 0xff8000003df67808 */ /* 0x000fe40000000000 */
[----:B------:R-:W-:Y:S02]  /*15810*/  FMNMX.FTZ R5, R247, R5, !PT ;  /* 0x00000005f7057209 */ /* 0x000fe40007810000 */
[----:B------:R-:W-:Y:S01]  /*15820*/  ISETP.GT.AND P0, PT, R4, 0x79, PT ;  /* 0x000000790400780c */ /* 0x000fe20003f04270 */
[----:B------:R-:W-:Y:S01]  /*15830*/  LDSM.16.MT88.4 R60, [R221+0x4100] ;  /* 0x00410000dd3c783b */ /* 0x000fe20000004200 */
[----:B------:R-:W-:Y:S02]  /*15840*/  FMNMX.FTZ R4, R246, R5, !PT ;  /* 0x00000005f6047209 */ /* 0x000fe40007810000 */
[----:B------:R-:W-:Y:S02]  /*15850*/  FSEL R184, R65, -INF , P0 ;  /* 0xff80000041b87808 */ /* 0x000fe40000000000 */
[----:B-1----:R-:W-:Y:S02]  /*15860*/  FMNMX.FTZ R0, R0, R2, !PT ;  /* 0x0000000200007209 */ /* 0x002fe40007810000 */
[----:B------:R-:W-:Y:S03]  /*15870*/  FMNMX.FTZ R4, R182, R4, !PT ;  /* 0x00000004b6047209 */ /* 0x000fe60007810000 */
[----:B------:R-:W1:Y:S01]  /*15880*/  SHFL.BFLY PT, R2, R0, 0x1, 0x1f ;  /* 0x0c201f0000027f89 */ /* 0x000e6200000e0000 */
[----:B------:R-:W-:Y:S07]  /*15890*/  FMNMX.FTZ R4, R184, R4, !PT ;  /* 0x00000004b8047209 */ /* 0x000fee0007810000 */
[----:B------:R-:W2:Y:S01]  /*158a0*/  SHFL.BFLY PT, R5, R4, 0x2, 0x1f ;  /* 0x0c401f0004057f89 */ /* 0x000ea200000e0000 */
[----:B-1----:R-:W-:Y:S04]  /*158b0*/  FMNMX.FTZ R68, R2, R0, !PT ;  /* 0x0000000002447209 */ /* 0x002fe80007810000 */
[C---:B------:R-:W-:Y:S01]  /*158c0*/  FSETP.NEU.FTZ.AND P1, PT, R68.reuse, -INF , PT ;  /* 0xff8000004400780b */ /* 0x040fe20003f3d000 */
[----:B------:R-:W-:Y:S01]  /*158d0*/  FMUL.FTZ R149, R68, c[0x0][0x2d0] ;  /* 0x0000b40044957a20 */ /* 0x000fe20000410000 */
[----:B--2---:R-:W-:Y:S04]  /*158e0*/  FMNMX.FTZ R4, R5, R4, !PT ;  /* 0x0000000405047209 */ /* 0x004fe80007810000 */
[----:B------:R-:W-:Y:S01]  /*158f0*/  FSEL R149, R149, RZ, P1 ;  /* 0x000000ff95957208 */ /* 0x000fe20000800000 */
[----:B------:R-:W1:Y:S04]  /*15900*/  SHFL.BFLY PT, R69, R4, 0x1, 0x1f ;  /* 0x0c201f0004457f89 */ /* 0x000e6800000e0000 */
[--C-:B------:R-:W-:Y:S04]  /*15910*/  FFMA.FTZ R0, R6, c[0x0][0x2d0], -R149.reuse ;  /* 0x0000b40006007a23 */ /* 0x100fe80000010895 */
[----:B------:R2:W-:Y:S01]  /*15920*/  MUFU.EX2 R209, R0 ;  /* 0x0000000000d17308 */ /* 0x0005e20000000800 */
[----:B-1----:R-:W-:Y:S04]  /*15930*/  FMNMX.FTZ R69, R4, R69, !PT ;  /* 0x0000004504457209 */ /* 0x002fe80007810000 */
[C---:B------:R-:W-:Y:S01]  /*15940*/  FSETP.NEU.FTZ.AND P0, PT, R69.reuse, -INF , PT ;  /* 0xff8000004500780b */ /* 0x040fe20003f1d000 */
[----:B------:R-:W-:Y:S02]  /*15950*/  FMUL.FTZ R148, R69, c[0x0][0x2d0] ;  /* 0x0000b40045947a20 */ /* 0x000fe40000410000 */
[--C-:B--2---:R-:W-:Y:S03]  /*15960*/  FFMA.FTZ R0, R7, c[0x0][0x2d0], -R149.reuse ;  /* 0x0000b40007007a23 */ /* 0x104fe60000010895 */
[----:B------:R-:W-:Y:S01]  /*15970*/  FSEL R148, R148, RZ, P0 ;  /* 0x000000ff94947208 */ /* 0x000fe20000000000 */
[----:B------:R1:W2:Y:S04]  /*15980*/  MUFU.EX2 R250, R0 ;  /* 0x0000000000fa7308 */ /* 0x0002a80000000800 */
[--C-:B------:R-:W-:Y:S02]  /*15990*/  FFMA.FTZ R2, R13, c[0x0][0x2d0], -R148.reuse ;  /* 0x0000b4000d027a23 */ /* 0x100fe40000010894 */
[--C-:B------:R-:W-:Y:S02]  /*159a0*/  FFMA.FTZ R5, R8, c[0x0][0x2d0], -R148.reuse ;  /* 0x0000b40008057a23 */ /* 0x100fe40000010894 */
[--C-:B------:R-:W-:Y:S02]  /*159b0*/  FFMA.FTZ R4, R11, c[0x0][0x2d0], -R148.reuse ;  /* 0x0000b4000b047a23 */ /* 0x100fe40000010894 */
[----:B------:R4:W-:Y:S10]  /*159c0*/  MUFU.EX2 R190, R2 ;  /* 0x0000000200be7308 */ /* 0x0009f40000000800 */
[----:B------:R-:W-:Y:S01]  /*159d0*/  MUFU.EX2 R248, R5 ;  /* 0x0000000500f87308 */ /* 0x000fe20000000800 */
[--C-:B-1----:R-:W-:Y:S01]  /*159e0*/  FFMA.FTZ R0, R9, c[0x0][0x2d0], -R149.reuse ;  /* 0x0000b40009007a23 */ /* 0x102fe20000010895 */
[----:B--2---:R-:W-:Y:S08]  /*159f0*/  F2FP.PACK_AB R73, R250, R209 ;  /* 0x000000d1fa49723e */ /* 0x004ff000000000ff */
[----:B------:R1:W-:Y:S01]  /*15a00*/  MUFU.EX2 R34, R0 ;  /* 0x0000000000227308 */ /* 0x0003e20000000800 */
[----:B----4-:R-:W-:Y:S09]  /*15a10*/  FSEL R2, R68, RZ, P1 ;  /* 0x000000ff44027208 */ /* 0x010ff20000800000 */
[----:B------:R-:W2:Y:S01]  /*15a20*/  MUFU.EX2 R251, R4 ;  /* 0x0000000400fb7308 */ /* 0x000ea20000000800 */
[----:B-1----:R-:W-:Y:S09]  /*15a30*/  FFMA.FTZ R0, R10, c[0x0][0x2d0], -R149 ;  /* 0x0000b4000a007a23 */ /* 0x002ff20000010895 */
[----:B------:R1:W4:Y:S01]  /*15a40*/  MUFU.EX2 R210, R0 ;  /* 0x0000000000d27308 */ /* 0x0003220000000800 */
[----:B--2---:R-:W-:Y:S01]  /*15a50*/  F2FP.PACK_AB R72, R251, R248 ;  /* 0x000000f8fb48723e */ /* 0x004fe200000000ff */
[----:B-1----:R-:W-:Y:S01]  /*15a60*/  FFMA.FTZ R0, R12, c[0x0][0x2d0], -R148 ;  /* 0x0000b4000c007a23 */ /* 0x002fe20000010894 */
[----:B----4-:R-:W-:Y:S07]  /*15a70*/  F2FP.PACK_AB R75, R210, R34 ;  /* 0x00000022d24b723e */ /* 0x010fee00000000ff */
[----:B------:R1:W-:Y:S02]  /*15a80*/  MUFU.EX2 R14, R0 ;  /* 0x00000000000e7308 */ /* 0x0003e40000000800 */
[----:B-1----:R-:W-:Y:S02]  /*15a90*/  FSEL R0, R69, RZ, P0 ;  /* 0x000000ff45007208 */ /* 0x002fe40000000000 */
[----:B------:R-:W-:Y:S03]  /*15aa0*/  PLOP3.LUT P0, PT, PT, PT, UP0, 0x80, 0x0 ;  /* 0x000000000000781c */ /* 0x000fe60003f0f008 */
[----:B------:R-:W-:Y:S04]  /*15ab0*/  FADD.FTZ R0, -R0, R3 ;  /* 0x0000000300007221 */ /* 0x000fe80000010100 */
[----:B------:R-:W-:Y:S04]  /*15ac0*/  FMUL.FTZ R0, R0, c[0x0][0x2d0] ;  /* 0x0000b40000007a20 */ /* 0x000fe80000410000 */
[----:B------:R1:W2:Y:S02]  /*15ad0*/  MUFU.EX2 R3, R0 ;  /* 0x0000000000037308 */ /* 0x0002a40000000800 */
[----:B-1----:R-:W-:Y:S02]  /*15ae0*/  FADD.FTZ R0, -R2, R70 ;  /* 0x0000004602007221 */ /* 0x002fe40000010100 */
[----:B------:R-:W-:Y:S02]  /*15af0*/  FFMA.FTZ R2, R32, c[0x0][0x2d0], -R148 ;  /* 0x0000b40020027a23 */ /* 0x000fe40000010894 */
[----:B------:R-:W-:Y:S04]  /*15b00*/  FMUL.FTZ R0, R0, c[0x0][0x2d0] ;  /* 0x0000b40000007a20 */ /* 0x000fe80000410000 */
[----:B------:R1:W-:Y:S01]  /*15b10*/  MUFU.EX2 R50, R2 ;  /* 0x0000000200327308 */ /* 0x0003e20000000800 */
[C---:B--2---:R-:W-:Y:S02]  /*15b20*/  FMUL.FTZ R33, R3.reuse, R105 ;  /* 0x0000006903217220 */ /* 0x044fe40000410000 */
[----:B------:R-:W-:Y:S02]  /*15b30*/  IMAD.MOV.U32 R105, RZ, RZ, R251 ;  /* 0x000000ffff697224 */ /* 0x000fe400078e00fb */
[C---:B------:R-:W-:Y:S02]  /*15b40*/  FMUL.FTZ R32, R3.reuse, R104 ;  /* 0x0000006803207220 */ /* 0x040fe40000410000 */
[----:B------:R-:W-:Y:S02]  /*15b50*/  IMAD.MOV.U32 R104, RZ, RZ, R34 ;  /* 0x000000ffff687224 */ /* 0x000fe400078e0022 */
[----:B------:R-:W-:Y:S01]  /*15b60*/  IMAD.MOV.U32 R70, RZ, RZ, R14 ;  /* 0x000000ffff467224 */ /* 0x000fe200078e000e */
[----:B------:R-:W2:Y:S01]  /*15b70*/  MUFU.EX2 R0, R0 ;  /* 0x0000000000007308 */ /* 0x000ea20000000800 */
[----:B------:R-:W4:Y:S01]  /*15b80*/  LDSM.16.MT88.4 R12, [R217+0x100] ;  /* 0x00010000d90c783b */ /* 0x000f220000004200 */
[C---:B------:R-:W-:Y:S02]  /*15b90*/  FMUL.FTZ R4, R3.reuse, R76 ;  /* 0x0000004c03047220 */ /* 0x040fe40000410000 */
[----:B------:R-:W-:Y:S01]  /*15ba0*/  F2FP.PACK_AB R74, R190, R70 ;  /* 0x00000046be4a723e */ /* 0x000fe200000000ff */
[C---:B------:R-:W-:Y:S02]  /*15bb0*/  FMUL.FTZ R5, R3.reuse, R77 ;  /* 0x0000004d03057220 */ /* 0x040fe40000410000 */
[C---:B------:R-:W-:Y:S02]  /*15bc0*/  FMUL.FTZ R8, R3.reuse, R80 ;  /* 0x0000005003087220 */ /* 0x040fe40000410000 */
[C---:B------:R-:W-:Y:S02]  /*15bd0*/  FMUL.FTZ R9, R3.reuse, R81 ;  /* 0x0000005103097220 */ /* 0x040fe40000410000 */
[C---:B------:R-:W-:Y:S02]  /*15be0*/  FMUL.FTZ R16, R3.reuse, R88 ;  /* 0x0000005803107220 */ /* 0x040fe40000410000 */
[C---:B------:R-:W-:Y:S02]  /*15bf0*/  FMUL.FTZ R17, R3.reuse, R89 ;  /* 0x0000005903117220 */ /* 0x040fe40000410000 */
[----:B-1----:R-:W-:Y:S02]  /*15c00*/  FFMA.FTZ R2, R40, c[0x0][0x2d0], -R148 ;  /* 0x0000b40028027a23 */ /* 0x002fe40000010894 */
[C---:B------:R-:W-:Y:S02]  /*15c10*/  FMUL.FTZ R40, R3.reuse, R112 ;  /* 0x0000007003287220 */ /* 0x040fe40000410000 */
[----:B------:R1:W1:Y:S01]  /*15c20*/  MUFU.EX2 R65, R2 ;  /* 0x0000000200417308 */ /* 0x0002620000000800 */
[----:B------:R-:W-:Y:S02]  /*15c30*/  IMAD.MOV.U32 R112, RZ, RZ, R190 ;  /* 0x000000ffff707224 */ /* 0x000fe400078e00be */
[----:B------:R-:W-:Y:S02]  /*15c40*/  FMUL.FTZ R24, R3, R96 ;  /* 0x0000006003187220 */ /* 0x000fe40000410000 */
[C---:B--2---:R-:W-:Y:S02]  /*15c50*/  FMUL.FTZ R34, R0.reuse, R106 ;  /* 0x0000006a00227220 */ /* 0x044fe40000410000 */
[----:B------:R-:W-:Y:S02]  /*15c60*/  IMAD.MOV.U32 R106, RZ, RZ, R250 ;  /* 0x000000ffff6a7224 */ /* 0x000fe400078e00fa */
[C---:B------:R-:W-:Y:S02]  /*15c70*/  FMUL.FTZ R35, R0.reuse, R107 ;  /* 0x0000006b00237220 */ /* 0x040fe40000410000 */
[----:B------:R-:W-:Y:S02]  /*15c80*/  IMAD.MOV.U32 R107, RZ, RZ, R248 ;  /* 0x000000ffff6b7224 */ /* 0x000fe400078e00f8 */
[C---:B------:R-:W-:Y:S02]  /*15c90*/  FMUL.FTZ R51, R0.reuse, R123 ;  /* 0x0000007b00337220 */ /* 0x040fe40000410000 */
[C---:B------:R-:W-:Y:S02]  /*15ca0*/  FMUL.FTZ R43, R0.reuse, R115 ;  /* 0x00000073002b7220 */ /* 0x040fe40000410000 */
[----:B------:R-:W-:Y:S02]  /*15cb0*/  IMAD.MOV.U32 R115, RZ, RZ, R50 ;  /* 0x000000ffff737224 */ /* 0x000fe400078e0032 */
[C---:B------:R-:W-:Y:S02]  /*15cc0*/  FMUL.FTZ R50, R0.reuse, R122 ;  /* 0x0000007a00327220 */ /* 0x040fe40000410000 */
[C---:B------:R-:W-:Y:S02]  /*15cd0*/  FMUL.FTZ R42, R0.reuse, R114 ;  /* 0x00000072002a7220 */ /* 0x040fe40000410000 */
[----:B------:R-:W-:Y:S02]  /*15ce0*/  IMAD.MOV.U32 R114, RZ, RZ, R209 ;  /* 0x000000ffff727224 */ /* 0x000fe400078e00d1 */
[--C-:B-1----:R-:W-:Y:S02]  /*15cf0*/  FFMA.FTZ R2, R41, c[0x0][0x2d0], -R149.reuse ;  /* 0x0000b40029027a23 */ /* 0x102fe40000010895 */
[C---:B------:R-:W-:Y:S02]  /*15d00*/  FMUL.FTZ R41, R3.reuse, R113 ;  /* 0x0000007103297220 */ /* 0x040fe40000410000 */
[----:B------:R1:W-:Y:S01]  /*15d10*/  MUFU.EX2 R251, R2 ;  /* 0x0000000200fb7308 */ /* 0x0003e20000000800 */
[----:B------:R-:W-:Y:S02]  /*15d20*/  IMAD.MOV.U32 R113, RZ, RZ, R210 ;  /* 0x000000ffff717224 */ /* 0x000fe400078e00d2 */
[C---:B------:R-:W-:Y:S02]  /*15d30*/  FMUL.FTZ R59, R0.reuse, R131 ;  /* 0x00000083003b7220 */ /* 0x040fe40000410000 */
[C---:B------:R-:W-:Y:S02]  /*15d40*/  FMUL.FTZ R58, R0.reuse, R130 ;  /* 0x00000082003a7220 */ /* 0x040fe40000410000 */
[C---:B------:R-:W-:Y:S02]  /*15d50*/  FMUL.FTZ R6, R0.reuse, R78 ;  /* 0x0000004e00067220 */ /* 0x040fe40000410000 */
[C---:B------:R-:W-:Y:S02]  /*15d60*/  FMUL.FTZ R7, R0.reuse, R79 ;  /* 0x0000004f00077220 */ /* 0x040fe40000410000 */
[----:B------:R-:W2:Y:S01]  /*15d70*/  LDSM.16.MT88.4 R76, [R220+0x4100] ;  /* 0x00410000dc4c783b */ /* 0x000ea20000004200 */
[C---:B------:R-:W-:Y:S02]  /*15d80*/  FMUL.FTZ R10, R0.reuse, R82 ;  /* 0x00000052000a7220 */ /* 0x040fe40000410000 */
[C---:B------:R-:W-:Y:S02]  /*15d90*/  FMUL.FTZ R11, R0.reuse, R83 ;  /* 0x00000053000b7220 */ /* 0x040fe40000410000 */
[C---:B----4-:R-:W-:Y:S03]  /*15da0*/  HMMA.16816.F32 R4, R72.reuse, R12, R4 ;  /* 0x0000000c4804723c */ /* 0x050fe60000001804 */
[----:B------:R-:W4:Y:S02]  /*15db0*/  LDSM.16.MT88.4 R80, [R217+0x900] ;  /* 0x00090000d950783b */ /* 0x000f240000004200 */
[----:B------:R-:W-:Y:S02]  /*15dc0*/  FMUL.FTZ R18, R0, R90 ;  /* 0x0000005a00127220 */ /* 0x000fe40000410000 */
[C---:B------:R-:W-:Y:S01]  /*15dd0*/  FMUL.FTZ R12, R3.reuse, R84 ;  /* 0x00000054030c7220 */ /* 0x040fe20000410000 */
[C---:B------:R-:W-:Y:S04]  /*15de0*/  HMMA.16816.F32 R8, R72.reuse, R14, R8 ;  /* 0x0000000e4808723c */ /* 0x040fe80000001808 */
[--C-:B-1----:R-:W-:Y:S02]  /*15df0*/  FFMA.FTZ R2, R48, c[0x0][0x2d0], -R149.reuse ;  /* 0x0000b40030027a23 */ /* 0x102fe40000010895 */
[C---:B------:R-:W-:Y:S02]  /*15e00*/  FMUL.FTZ R48, R3.reuse, R120 ;  /* 0x0000007803307220 */ /* 0x040fe40000410000 */
[----:B------:R1:W-:Y:S01]  /*15e10*/  MUFU.EX2 R250, R2 ;  /* 0x0000000200fa7308 */ /* 0x0003e20000000800 */
[C---:B------:R-:W-:Y:S03]  /*15e20*/  FMUL.FTZ R13, R3.reuse, R85 ;  /* 0x00000055030d7220 */ /* 0x040fe60000410000 */
[C---:B------:R-:W-:Y:S02]  /*15e30*/  FMUL.FTZ R14, R0.reuse, R86 ;  /* 0x00000056000e7220 */ /* 0x040fe40000410000 */
[C---:B------:R-:W-:Y:S02]  /*15e40*/  FMUL.FTZ R15, R0.reuse, R87 ;  /* 0x00000057000f7220 */ /* 0x040fe40000410000 */
[----:B------:R-:W2:Y:S01]  /*15e50*/  LDSM.16.MT88.4 R84, [R218+0x900] ;  /* 0x00090000da54783b */ /* 0x000ea20000004200 */
[C---:B------:R-:W-:Y:S02]  /*15e60*/  FMUL.FTZ R19, R0.reuse, R91 ;  /* 0x0000005b00137220 */ /* 0x040fe40000410000 */
[----:B------:R-:W-:Y:S02]  /*15e70*/  FMUL.FTZ R25, R3, R97 ;  /* 0x0000006103197220 */ /* 0x000fe40000410000 */
[C---:B------:R-:W-:Y:S03]  /*15e80*/  HMMA.16816.F32 R12, R72.reuse, R20, R12 ;  /* 0x00000014480c723c */ /* 0x040fe6000000180c */
[----:B------:R-:W2:Y:S01]  /*15e90*/  LDSM.16.MT88.4 R88, [R221+0x900] ;  /* 0x00090000dd58783b */ /* 0x000ea20000004200 */
[C---:B------:R-:W-:Y:S02]  /*15ea0*/  FMUL.FTZ R26, R0.reuse, R98 ;  /* 0x00000062001a7220 */ /* 0x040fe40000410000 */
[C---:B------:R-:W-:Y:S02]  /*15eb0*/  FMUL.FTZ R27, R0.reuse, R99 ;  /* 0x00000063001b7220 */ /* 0x040fe40000410000 */
[C---:B------:R-:W-:Y:S03]  /*15ec0*/  HMMA.16816.F32 R16, R72.reuse, R22, R16 ;  /* 0x000000164810723c */ /* 0x040fe60000001810 */
[----:B------:R-:W-:Y:S01]  /*15ed0*/  LDSM.16.MT88.4 R96, [R220+0x5100] ;  /* 0x00510000dc60783b */ /* 0x000fe20000004200 */
[--C-:B-1----:R-:W-:Y:S02]  /*15ee0*/  FFMA.FTZ R2, R49, c[0x0][0x2d0], -R148.reuse ;  /* 0x0000b40031027a23 */ /* 0x102fe40000010894 */
[C---:B------:R-:W-:Y:S02]  /*15ef0*/  FMUL.FTZ R49, R3.reuse, R121 ;  /* 0x0000007903317220 */ /* 0x040fe40000410000 */
[----:B------:R1:W-:Y:S01]  /*15f00*/  MUFU.EX2 R248, R2 ;  /* 0x0000000200f87308 */ /* 0x0003e20000000800 */
[C---:B------:R-:W-:Y:S03]  /*15f10*/  FMUL.FTZ R20, R3.reuse, R92 ;  /* 0x0000005c03147220 */ /* 0x040fe60000410000 */
[C---:B------:R-:W-:Y:S02]  /*15f20*/  FMUL.FTZ R21, R3.reuse, R93 ;  /* 0x0000005d03157220 */ /* 0x040fe40000410000 */
[C---:B------:R-:W-:Y:S02]  /*15f30*/  FMUL.FTZ R22, R0.reuse, R94 ;  /* 0x0000005e00167220 */ /* 0x040fe40000410000 */
[C---:B------:R-:W-:Y:S02]  /*15f40*/  FMUL.FTZ R23, R0.reuse, R95 ;  /* 0x0000005f00177220 */ /* 0x040fe40000410000 */
[----:B------:R-:W-:Y:S01]  /*15f50*/  LDSM.16.MT88.4 R92, [R220+0x4900] ;  /* 0x00490000dc5c783b */ /* 0x000fe20000004200 */
[----:B------:R-:W-:Y:S04]  /*15f60*/  FMUL.FTZ R67, R0, R139 ;  /* 0x0000008b00437220 */ /* 0x000fe80000410000 */
[C---:B------:R-:W-:Y:S07]  /*15f70*/  HMMA.16816.F32 R20, R72.reuse, R28, R20 ;  /* 0x0000001c4814723c */ /* 0x040fee0000001814 */
[C---:B------:R-:W-:Y:S01]  /*15f80*/  FMUL.FTZ R28, R3.reuse, R100 ;  /* 0x00000064031c7220 */ /* 0x040fe20000410000 */
[C---:B------:R-:W-:Y:S04]  /*15f90*/  HMMA.16816.F32 R24, R72.reuse, R30, R24 ;  /* 0x0000001e4818723c */ /* 0x040fe80000001818 */
[----:B-1----:R-:W-:Y:S02]  /*15fa0*/  FFMA.FTZ R2, R56, c[0x0][0x2d0], -R148 ;  /* 0x0000b40038027a23 */ /* 0x002fe40000010894 */
[C---:B------:R-:W-:Y:S02]  /*15fb0*/  FMUL.FTZ R56, R3.reuse, R128 ;  /* 0x0000008003387220 */ /* 0x040fe40000410000 */
[----:B------:R1:W1:Y:S01]  /*15fc0*/  MUFU.EX2 R123, R2 ;  /* 0x00000002007b7308 */ /* 0x0002620000000800 */
[C---:B------:R-:W-:Y:S03]  /*15fd0*/  FMUL.FTZ R31, R0.reuse, R103 ;  /* 0x00000067001f7220 */ /* 0x040fe60000410000 */
[C---:B------:R-:W-:Y:S02]  /*15fe0*/  FMUL.FTZ R29, R3.reuse, R101 ;  /* 0x00000065031d7220 */ /* 0x040fe40000410000 */
[C---:B------:R-:W-:Y:S02]  /*15ff0*/  FMUL.FTZ R30, R0.reuse, R102 ;  /* 0x00000066001e7220 */ /* 0x040fe40000410000 */
[----:B------:R-:W-:Y:S02]  /*16000*/  IMAD.MOV.U32 R100, RZ, RZ, R182 ;  /* 0x000000ffff647224 */ /* 0x000fe400078e00b6 */
[----:B------:R-:W-:Y:S02]  /*16010*/  IMAD.MOV.U32 R101, RZ, RZ, R180 ;  /* 0x000000ffff657224 */ /* 0x000fe400078e00b4 */
[----:B------:R-:W-:Y:S01]  /*16020*/  IMAD.MOV.U32 R102, RZ, RZ, R172 ;  /* 0x000000ffff667224 */ /* 0x000fe200078e00ac */
[C---:B------:R-:W-:Y:S07]  /*16030*/  HMMA.16816.F32 R28, R72.reuse, R36, R28 ;  /* 0x00000024481c723c */ /* 0x040fee000000181c */
[----:B------:R-:W-:Y:S01]  /*16040*/  FMUL.FTZ R37, R3, R109 ;  /* 0x0000006d03257220 */ /* 0x000fe20000410000 */
[C---:B------:R-:W-:Y:S04]  /*16050*/  HMMA.16816.F32 R32, R72.reuse, R38, R32 ;  /* 0x000000264820723c */ /* 0x040fe80000001820 */
[--C-:B-1----:R-:W-:Y:S02]  /*16060*/  FFMA.FTZ R2, R57, c[0x0][0x2d0], -R149.reuse ;  /* 0x0000b40039027a23 */ /* 0x102fe40000010895 */
[C---:B------:R-:W-:Y:S02]  /*16070*/  FMUL.FTZ R57, R3.reuse, R129 ;  /* 0x0000008103397220 */ /* 0x040fe40000410000 */
[----:B------:R1:W-:Y:S01]  /*16080*/  MUFU.EX2 R122, R2 ;  /* 0x00000002007a7308 */ /* 0x0003e20000000800 */
[C---:B------:R-:W-:Y:S03]  /*16090*/  FMUL.FTZ R39, R0.reuse, R111 ;  /* 0x0000006f00277220 */ /* 0x040fe60000410000 */
[----:B------:R-:W-:Y:S02]  /*160a0*/  FMUL.FTZ R38, R0, R110 ;  /* 0x0000006e00267220 */ /* 0x000fe40000410000 */
[C---:B------:R-:W-:Y:S07]  /*160b0*/  FMUL.FTZ R36, R3.reuse, R108 ;  /* 0x0000006c03247220 */ /* 0x040fee0000410000 */
[C---:B------:R-:W-:Y:S07]  /*160c0*/  HMMA.16816.F32 R36, R72.reuse, R44, R36 ;  /* 0x0000002c4824723c */ /* 0x040fee0000001824 */
[C---:B------:R-:W-:Y:S01]  /*160d0*/  FMUL.FTZ R44, R3.reuse, R116 ;  /* 0x00000074032c7220 */ /* 0x040fe20000410000 */
[C---:B------:R-:W-:Y:S04]  /*160e0*/  HMMA.16816.F32 R40, R72.reuse, R46, R40 ;  /* 0x0000002e4828723c */ /* 0x040fe80000001828 */
[----:B-1----:R-:W-:Y:S02]  /*160f0*/  FFMA.FTZ R2, R64, c[0x0][0x2d0], -R149 ;  /* 0x0000b40040027a23 */ /* 0x002fe40000010895 */
[C---:B------:R-:W-:Y:S02]  /*16100*/  FMUL.FTZ R64, R3.reuse, R136 ;  /* 0x0000008803407220 */ /* 0x040fe40000410000 */
[----:B------:R1:W1:Y:S01]  /*16110*/  MUFU.EX2 R121, R2 ;  /* 0x0000000200797308 */ /* 0x0002620000000800 */
[----:B------:R-:W-:Y:S03]  /*16120*/  IMAD.MOV.U32 R136, RZ, RZ, R65 ;  /* 0x000000ffff887224 */ /* 0x000fe600078e0041 */
[C---:B------:R-:W-:Y:S02]  /*16130*/  FMUL.FTZ R65, R3.reuse, R137 ;  /* 0x0000008903417220 */ /* 0x040fe40000410000 */
[----:B------:R-:W-:Y:S02]  /*16140*/  IMAD.MOV.U32 R137, RZ, RZ, R66 ;  /* 0x000000ffff897224 */ /* 0x000fe400078e0042 */
[C---:B------:R-:W-:Y:S02]  /*16150*/  FMUL.FTZ R66, R0.reuse, R138 ;  /* 0x0000008a00427220 */ /* 0x040fe40000410000 */
[----:B------:R-:W-:Y:S02]  /*16160*/  IMAD.MOV.U32 R138, RZ, RZ, R184 ;  /* 0x000000ffff8a7224 */ /* 0x000fe400078e00b8 */
[C---:B------:R-:W-:Y:S02]  /*16170*/  FMUL.FTZ R45, R3.reuse, R117 ;  /* 0x00000075032d7220 */ /* 0x040fe40000410000 */
[C---:B------:R-:W-:Y:S02]  /*16180*/  FMUL.FTZ R46, R0.reuse, R118 ;  /* 0x00000076002e7220 */ /* 0x040fe40000410000 */
[----:B------:R-:W-:Y:S07]  /*16190*/  FMUL.FTZ R47, R0, R119 ;  /* 0x00000077002f7220 */ /* 0x000fee0000410000 */
[C---:B------:R-:W-:Y:S03]  /*161a0*/  HMMA.16816.F32 R44, R72.reuse, R52, R44 ;  /* 0x00000034482c723c */ /* 0x040fe6000000182c */
[--C-:B-1----:R-:W-:Y:S04]  /*161b0*/  FFMA.FTZ R2, R150, c[0x0][0x2d0], -R148.reuse ;  /* 0x0000b40096027a23 */ /* 0x102fe80000010894 */
[----:B------:R1:W-:Y:S01]  /*161c0*/  MUFU.EX2 R210, R2 ;  /* 0x0000000200d27308 */ /* 0x0003e20000000800 */
[C---:B------:R-:W-:Y:S04]  /*161d0*/  HMMA.16816.F32 R48, R72.reuse, R54, R48 ;  /* 0x000000364830723c */ /* 0x040fe80000001830 */
[C---:B------:R-:W-:Y:S02]  /*161e0*/  FMUL.FTZ R52, R3.reuse, R124 ;  /* 0x0000007c03347220 */ /* 0x040fe40000410000 */
[----:B------:R-:W-:Y:S02]  /*161f0*/  FMUL.FTZ R53, R3, R125 ;  /* 0x0000007d03357220 */ /* 0x000fe40000410000 */
[C---:B------:R-:W-:Y:S04]  /*16200*/  FMUL.FTZ R54, R0.reuse, R126 ;  /* 0x0000007e00367220 */ /* 0x040fe80000410000 */
[C---:B------:R-:W-:Y:S07]  /*16210*/  FMUL.FTZ R55, R0.reuse, R127 ;  /* 0x0000007f00377220 */ /* 0x040fee0000410000 */
[C---:B------:R-:W-:Y:S03]  /*16220*/  HMMA.16816.F32 R52, R72.reuse, R60, R52 ;  /* 0x0000003c4834723c */ /* 0x040fe60000001834 */
[--C-:B-1----:R-:W-:Y:S04]  /*16230*/  FFMA.FTZ R2, R151, c[0x0][0x2d0], -R148.reuse ;  /* 0x0000b40097027a23 */ /* 0x102fe80000010894 */
[C---:B------:R-:W-:Y:S01]  /*16240*/  FMUL.FTZ R60, R3.reuse, R132 ;  /* 0x00000084033c7220 */ /* 0x040fe20000410000 */
[C---:B------:R-:W-:Y:S01]  /*16250*/  HMMA.16816.F32 R56, R72.reuse, R62, R56 ;  /* 0x0000003e4838723c */ /* 0x040fe20000001838 */
[----:B------:R1:W-:Y:S03]  /*16260*/  MUFU.EX2 R209, R2 ;  /* 0x0000000200d17308 */ /* 0x0003e60000000800 */
[----:B------:R-:W-:Y:S03]  /*16270*/  FMUL.FTZ R61, R3, R133 ;  /* 0x00000085033d7220 */ /* 0x000fe60000410000 */
[C---:B------:R-:W-:Y:S02]  /*16280*/  FMUL.FTZ R62, R0.reuse, R134 ;  /* 0x00000086003e7220 */ /* 0x040fe40000410000 */
[----:B------:R-:W-:Y:S07]  /*16290*/  FMUL.FTZ R63, R0, R135 ;  /* 0x00000087003f7220 */ /* 0x000fee0000410000 */
[C---:B--2---:R-:W-:Y:S08]  /*162a0*/  HMMA.16816.F32 R60, R72.reuse, R76, R60 ;  /* 0x0000004c483c723c */ /* 0x044ff0000000183c */
[----:B------:R-:W-:Y:S01]  /*162b0*/  HMMA.16816.F32 R64, R72, R78, R64 ;  /* 0x0000004e4840723c */ /* 0x000fe20000001840 */
[----:B------:R-:W2:Y:S03]  /*162c0*/  LDSM.16.MT88.4 R76, [R220+0x900] ;  /* 0x00090000dc4c783b */ /* 0x000ea60000004200 */
[--C-:B-1----:R-:W-:Y:S03]  /*162d0*/  FFMA.FTZ R2, R152, c[0x0][0x2d0], -R149.reuse ;  /* 0x0000b40098027a23 */ /* 0x102fe60000010895 */
[----:B------:R-:W-:Y:S01]  /*162e0*/  F2FP.PACK_AB R74, R123, R248 ;  /* 0x000000f87b4a723e */ /* 0x000fe200000000ff */
[----:B------:R1:W-:Y:S01]  /*162f0*/  MUFU.EX2 R120, R2 ;  /* 0x0000000200787308 */ /* 0x0003e20000000800 */
[----:B------:R-:W-:Y:S03]  /*16300*/  F2FP.PACK_AB R75, R121, R122 ;  /* 0x0000007a794b723e */ /* 0x000fe600000000ff */
[----:B------:R-:W-:Y:S02]  /*16310*/  F2FP.PACK_AB R72, R136, R115 ;  /* 0x000000738848723e */ /* 0x000fe400000000ff */
[----:B------:R-:W-:Y:S07]  /*16320*/  F2FP.PACK_AB R73, R250, R251 ;  /* 0x000000fbfa49723e */ /* 0x000fee00000000ff */
[C---:B----4-:R-:W-:Y:S08]  /*16330*/  HMMA.16816.F32 R4, R72.reuse, R80, R4 ;  /* 0x000000504804723c */ /* 0x050ff00000001804 */
[C---:B------:R-:W-:Y:S01]  /*16340*/  HMMA.16816.F32 R8, R72.reuse, R82, R8 ;  /* 0x000000524808723c */ /* 0x040fe20000001808 */
[----:B------:R-:W4:Y:S03]  /*16350*/  LDSM.16.MT88.4 R80, [R217+0x4900] ;  /* 0x00490000d950783b */ /* 0x000f260000004200 */
[--C-:B-1----:R-:W-:Y:S04]  /*16360*/  FFMA.FTZ R2, R153, c[0x0][0x2d0], -R149.reuse ;  /* 0x0000b40099027a23 */ /* 0x102fe80000010895 */
[C---:B------:R-:W-:Y:S01]  /*16370*/  HMMA.16816.F32 R12, R72.reuse, R84, R12 ;  /* 0x00000054480c723c */ /* 0x040fe2000000180c */
[----:B------:R1:W1:Y:S07]  /*16380*/  MUFU.EX2 R190, R2 ;  /* 0x0000000200be7308 */ /* 0x00026e0000000800 */
[C---:B------:R-:W-:Y:S01]  /*16390*/  HMMA.16816.F32 R16, R72.reuse, R86, R16 ;  /* 0x000000564810723c */ /* 0x040fe20000001810 */
[----:B------:R-:W3:Y:S07]  /*163a0*/  LDSM.16.MT88.4 R84, [R218+0x4900] ;  /* 0x00490000da54783b */ /* 0x000eee0000004200 */
[C---:B------:R-:W-:Y:S08]  /*163b0*/  HMMA.16816.F32 R20, R72.reuse, R88, R20 ;  /* 0x000000584814723c */ /* 0x040ff00000001814 */
[C---:B------:R-:W-:Y:S01]  /*163c0*/  HMMA.16816.F32 R24, R72.reuse, R90, R24 ;  /* 0x0000005a4818723c */ /* 0x040fe20000001818 */
[----:B------:R-:W3:Y:S03]  /*163d0*/  LDSM.16.MT88.4 R88, [R221+0x4900] ;  /* 0x00490000dd58783b */ /* 0x000ee60000004200 */
[--C-:B-1----:R-:W-:Y:S04]  /*163e0*/  FFMA.FTZ R2, R154, c[0x0][0x2d0], -R148.reuse ;  /* 0x0000b4009a027a23 */ /* 0x102fe80000010894 */
[C---:B--2---:R-:W-:Y:S01]  /*163f0*/  HMMA.16816.F32 R28, R72.reuse, R76, R28 ;  /* 0x0000004c481c723c */ /* 0x044fe2000000181c */
[----:B------:R1:W-:Y:S07]  /*16400*/  MUFU.EX2 R131, R2 ;  /* 0x0000000200837308 */ /* 0x0003ee0000000800 */
[C---:B------:R-:W-:Y:S01]  /*16410*/  HMMA.16816.F32 R32, R72.reuse, R78, R32 ;  /* 0x0000004e4820723c */ /* 0x040fe20000001820 */
[----:B------:R-:W2:Y:S07]  /*16420*/  LDSM.16.MT88.4 R76, [R217+0x1100] ;  /* 0x00110000d94c783b */ /* 0x000eae0000004200 */
[C---:B----4-:R-:W-:Y:S08]  /*16430*/  HMMA.16816.F32 R36, R72.reuse, R80, R36 ;  /* 0x000000504824723c */ /* 0x050ff00000001824 */
[C---:B------:R-:W-:Y:S01]  /*16440*/  HMMA.16816.F32 R40, R72.reuse, R82, R40 ;  /* 0x000000524828723c */ /* 0x040fe20000001828 */
[----:B------:R-:W4:Y:S03]  /*16450*/  LDSM.16.MT88.4 R80, [R218+0x1100] ;  /* 0x00110000da50783b */ /* 0x000f260000004200 */
[--C-:B-1----:R-:W-:Y:S04]  /*16460*/  FFMA.FTZ R2, R155, c[0x0][0x2d0], -R148.reuse ;  /* 0x0000b4009b027a23 */ /* 0x102fe80000010894 */
[C---:B---3--:R-:W-:Y:S01]  /*16470*/  HMMA.16816.F32 R44, R72.reuse, R84, R44 ;  /* 0x00000054482c723c */ /* 0x048fe2000000182c */
[----:B------:R1:W3:Y:S07]  /*16480*/  MUFU.EX2 R130, R2 ;  /* 0x0000000200827308 */ /* 0x0002ee0000000800 */
[C---:B------:R-:W-:Y:S01]  /*16490*/  HMMA.16816.F32 R48, R72.reuse, R86, R48 ;  /* 0x000000564830723c */ /* 0x040fe20000001830 */
[----:B------:R-:W2:Y:S07]  /*164a0*/  LDSM.16.MT88.4 R84, [R221+0x1100] ;  /* 0x00110000dd54783b */ /* 0x000eae0000004200 */
[C---:B------:R-:W-:Y:S08]  /*164b0*/  HMMA.16816.F32 R52, R72.reuse, R88, R52 ;  /* 0x000000584834723c */ /* 0x040ff00000001834 */
[C---:B------:R-:W-:Y:S01]  /*164c0*/  HMMA.16816.F32 R56, R72.reuse, R90, R56 ;  /* 0x0000005a4838723c */ /* 0x040fe20000001838 */
[----:B------:R-:W2:Y:S03]  /*164d0*/  LDSM.16.MT88.4 R88, [R220+0x1100] ;  /* 0x00110000dc58783b */ /* 0x000ea60000004200 */
[--C-:B-1----:R-:W-:Y:S04]  /*164e0*/  FFMA.FTZ R2, R156, c[0x0][0x2d0], -R149.reuse ;  /* 0x0000b4009c027a23 */ /* 0x102fe80000010895 */
[C---:B------:R-:W-:Y:S01]  /*164f0*/  HMMA.16816.F32 R60, R72.reuse, R92, R60 ;  /* 0x0000005c483c723c */ /* 0x040fe2000000183c */
[----:B------:R1:W-:Y:S07]  /*16500*/  MUFU.EX2 R129, R2 ;  /* 0x0000000200817308 */ /* 0x0003ee0000000800 */
[----:B------:R-:W-:Y:S01]  /*16510*/  HMMA.16816.F32 R64, R72, R94, R64 ;  /* 0x0000005e4840723c */ /* 0x000fe20000001840 */
[----:B------:R-:W-:Y:S06]  /*16520*/  LDSM.16.MT88.4 R92, [R221+0x5100] ;  /* 0x00510000dd5c783b */ /* 0x000fec0000004200 */
[----:B------:R-:W-:Y:S02]  /*16530*/  F2FP.PACK_AB R73, R190, R120 ;  /* 0x00000078be49723e */ /* 0x000fe400000000ff */
[----:B---3--:R-:W-:Y:S03]  /*16540*/  F2FP.PACK_AB R74, R130, R131 ;  /* 0x00000083824a723e */ /* 0x008fe600000000ff */
[----:B------:R-:W-:Y:S01]  /*16550*/  F2FP.PACK_AB R72, R209, R210 ;  /* 0x000000d2d148723e */ /* 0x000fe200000000ff */
[--C-:B-1----:R-:W-:Y:S04]  /*16560*/  FFMA.FTZ R2, R157, c[0x0][0x2d0], -R149.reuse ;  /* 0x0000b4009d027a23 */ /* 0x102fe80000010895 */
[----:B------:R1:W3:Y:S02]  /*16570*/  MUFU.EX2 R128, R2 ;  /* 0x0000000200807308 */ /* 0x0002e40000000800 */
[--C-:B-1----:R-:W-:Y:S01]  /*16580*/  FFMA.FTZ R2, R158, c[0x0][0x2d0], -R148.reuse ;  /* 0x0000b4009e027a23 */ /* 0x102fe20000010894 */
[----:B---3--:R-:W-:Y:S07]  /*16590*/  F2FP.PACK_AB R75, R128, R129 ;  /* 0x00000081804b723e */ /* 0x008fee00000000ff */
[----:B------:R1:W-:Y:S01]  /*165a0*/  MUFU.EX2 R184, R2 ;  /* 0x0000000200b87308 */ /* 0x0003e20000000800 */
[C---:B--2---:R-:W-:Y:S08]  /*165b0*/  HMMA.16816.F32 R4, R72.reuse, R76, R4 ;  /* 0x0000004c4804723c */ /* 0x044ff00000001804 */
[C---:B------:R-:W-:Y:S01]  /*165c0*/  HMMA.16816.F32 R8, R72.reuse, R78, R8 ;  /* 0x0000004e4808723c */ /* 0x040fe20000001808 */
[----:B------:R-:W2:Y:S07]  /*165d0*/  LDSM.16.MT88.4 R76, [R217+0x5100] ;  /* 0x00510000d94c783b */ /* 0x000eae0000004200 */
[C---:B----4-:R-:W-:Y:S04]  /*165e0*/  HMMA.16816.F32 R12, R72.reuse, R80, R12 ;  /* 0x00000050480c723c */ /* 0x050fe8000000180c */
[--C-:B-1----:R-:W-:Y:S04]  /*165f0*/  FFMA.FTZ R2, R159, c[0x0][0x2d0], -R148.reuse ;  /* 0x0000b4009f027a23 */ /* 0x102fe80000010894 */
[C---:B------:R-:W-:Y:S01]  /*16600*/  HMMA.16816.F32 R16, R72.reuse, R82, R16 ;  /* 0x000000524810723c */ /* 0x040fe20000001810 */
[----:B------:R1:W3:Y:S01]  /*16610*/  MUFU.EX2 R111, R2 ;  /* 0x00000002006f7308 */ /* 0x0002e20000000800 */
[----:B------:R-:W4:Y:S06]  /*16620*/  LDSM.16.MT88.4 R80, [R218+0x5100] ;  /* 0x00510000da50783b */ /* 0x000f2c0000004200 */
[C---:B------:R-:W-:Y:S08]  /*16630*/  HMMA.16816.F32 R20, R72.reuse, R84, R20 ;  /* 0x000000544814723c */ /* 0x040ff00000001814 */
        /* <DEDUP_REMOVED lines=23> */
[----:B---3--:R-:W-:Y:S02]  /*167b0*/  F2FP.PACK_AB R72, R111, R184 ;  /* 0x000000b86f48723e */ /* 0x008fe400000000ff */
[----:B----4-:R-:W-:Y:S03]  /*167c0*/  F2FP.PACK_AB R73, R110, R109 ;  /* 0x0000006d6e49723e */ /* 0x010fe600000000ff */
        /* <DEDUP_REMOVED lines=13> */
[C---:B--2---:R-:W-:Y:S04]  /*168a0*/  HMMA.16816.F32 R12, R72.reuse, R76, R12 ;  /* 0x0000004c480c723c */ /* 0x044fe8000000180c */
[----:B-1----:R-:W-:Y:S02]  /*168b0*/  FFMA.FTZ R2, R166, c[0x0][0x2d0], -R148 ;  /* 0x0000b400a6027a23 */ /* 0x002fe40000010894 */
[----:B------:R-:W-:Y:S02]  /*168c0*/  IMAD.MOV.U32 R166, RZ, RZ, R136 ;  /* 0x000000ffffa67224 */ /* 0x000fe400078e0088 */
[C---:B------:R-:W-:Y:S01]  /*168d0*/  HMMA.16816.F32 R16, R72.reuse, R78, R16 ;  /* 0x0000004e4810723c */ /* 0x040fe20000001810 */
[----:B------:R1:W2:Y:S01]  /*168e0*/  MUFU.EX2 R119, R2 ;  /* 0x0000000200777308 */ /* 0x0002a20000000800 */
[----:B------:R-:W4:Y:S06]  /*168f0*/  LDSM.16.MT88.4 R76, [R218+0x5900] ;  /* 0x00590000da4c783b */ /* 0x000f2c0000004200 */
[C---:B------:R-:W-:Y:S08]  /*16900*/  HMMA.16816.F32 R20, R72.reuse, R80, R20 ;  /* 0x000000504814723c */ /* 0x040ff00000001814 */
[C---:B------:R-:W-:Y:S01]  /*16910*/  HMMA.16816.F32 R24, R72.reuse, R82, R24 ;  /* 0x000000524818723c */ /* 0x040fe20000001818 */
[----:B------:R-:W2:Y:S07]  /*16920*/  LDSM.16.MT88.4 R80, [R220+0x5900] ;  /* 0x00590000dc50783b */ /* 0x000eae0000004200 */
[C---:B------:R-:W-:Y:S04]  /*16930*/  HMMA.16816.F32 R28, R72.reuse, R88, R28 ;  /* 0x00000058481c723c */ /* 0x040fe8000000181c */
[----:B-1----:R-:W-:Y:S02]  /*16940*/  FFMA.FTZ R2, R170, c[0x0][0x2d0], -R149 ;  /* 0x0000b400aa027a23 */ /* 0x002fe40000010895 */
[----:B------:R-:W-:Y:S02]  /*16950*/  IMAD.MOV.U32 R170, RZ, RZ, R115 ;  /* 0x000000ffffaa7224 */ /* 0x000fe400078e0073 */
[C---:B------:R-:W-:Y:S01]  /*16960*/  HMMA.16816.F32 R32, R72.reuse, R90, R32 ;  /* 0x0000005a4820723c */ /* 0x040fe20000001820 */
[----:B------:R1:W-:Y:S01]  /*16970*/  MUFU.EX2 R117, R2 ;  /* 0x0000000200757308 */ /* 0x0003e20000000800 */
[----:B------:R-:W2:Y:S02]  /*16980*/  LDSM.16.MT88.4 R88, [R217+0x2100] ;  /* 0x00210000d958783b */ /* 0x000ea40000004200 */
[----:B------:R-:W-:Y:S04]  /*16990*/  IMAD.MOV.U32 R115, RZ, RZ, R104 ;  /* 0x000000ffff737224 */ /* 0x000fe800078e0068 */
[C---:B---3--:R-:W-:Y:S08]  /*169a0*/  HMMA.16816.F32 R36, R72.reuse, R84, R36 ;  /* 0x000000544824723c */ /* 0x048ff00000001824 */
[C---:B------:R-:W-:Y:S01]  /*169b0*/  HMMA.16816.F32 R40, R72.reuse, R86, R40 ;  /* 0x000000564828723c */ /* 0x040fe20000001828 */
[----:B------:R-:W3:Y:S07]  /*169c0*/  LDSM.16.MT88.4 R84, [R218+0x2100] ;  /* 0x00210000da54783b */ /* 0x000eee0000004200 */
[C---:B----4-:R-:W-:Y:S04]  /*169d0*/  HMMA.16816.F32 R44, R72.reuse, R76, R44 ;  /* 0x0000004c482c723c */ /* 0x050fe8000000182c */
[----:B-1----:R-:W-:Y:S02]  /*169e0*/  FFMA.FTZ R2, R171, c[0x0][0x2d0], -R149 ;  /* 0x0000b400ab027a23 */ /* 0x002fe40000010895 */
[----:B------:R-:W-:Y:S02]  /*169f0*/  IMAD.MOV.U32 R171, RZ, RZ, R105 ;  /* 0x000000ffffab7224 */ /* 0x000fe400078e0069 */
[C---:B------:R-:W-:Y:S01]  /*16a00*/  HMMA.16816.F32 R48, R72.reuse, R78, R48 ;  /* 0x0000004e4830723c */ /* 0x040fe20000001830 */
[----:B------:R1:W4:Y:S01]  /*16a10*/  MUFU.EX2 R118, R2 ;  /* 0x0000000200767308 */ /* 0x0003220000000800 */
[----:B------:R-:W3:Y:S06]  /*16a20*/  LDSM.16.MT88.4 R76, [R221+0x2100] ;  /* 0x00210000dd4c783b */ /* 0x000eec0000004200 */
[C---:B------:R-:W-:Y:S08]  /*16a30*/  HMMA.16816.F32 R52, R72.reuse, R92, R52 ;  /* 0x0000005c4834723c */ /* 0x040ff00000001834 */
[C---:B------:R-:W-:Y:S01]  /*16a40*/  HMMA.16816.F32 R56, R72.reuse, R94, R56 ;  /* 0x0000005e4838723c */ /* 0x040fe20000001838 */
[----:B------:R-:W-:Y:S07]  /*16a50*/  LDSM.16.MT88.4 R92, [R221+0x6100] ;  /* 0x00610000dd5c783b */ /* 0x000fee0000004200 */
[C---:B--2---:R-:W-:Y:S04]  /*16a60*/  HMMA.16816.F32 R60, R72.reuse, R80, R60 ;  /* 0x00000050483c723c */ /* 0x044fe8000000183c */
[----:B-1----:R-:W-:Y:S02]  /*16a70*/  FFMA.FTZ R2, R168, c[0x0][0x2d0], -R148 ;  /* 0x0000b400a8027a23 */ /* 0x002fe40000010894 */
[----:B------:R-:W-:Y:S02]  /*16a80*/  IMAD.MOV.U32 R168, RZ, RZ, R106 ;  /* 0x000000ffffa87224 */ /* 0x000fe400078e006a */
[----:B------:R-:W-:Y:S01]  /*16a90*/  HMMA.16816.F32 R64, R72, R82, R64 ;  /* 0x000000524840723c */ /* 0x000fe20000001840 */
[----:B------:R1:W-:Y:S01]  /*16aa0*/  MUFU.EX2 R165, R2 ;  /* 0x0000000200a57308 */ /* 0x0003e20000000800 */
[----:B------:R-:W2:Y:S05]  /*16ab0*/  LDSM.16.MT88.4 R80, [R220+0x2100] ;  /* 0x00210000dc50783b */ /* 0x000eaa0000004200 */
[----:B------:R-:W-:Y:S02]  /*16ac0*/  F2FP.PACK_AB R72, R119, R167 ;  /* 0x000000a77748723e */ /* 0x000fe400000000ff */
[----:B----4-:R-:W-:Y:S03]  /*16ad0*/  F2FP.PACK_AB R73, R118, R117 ;  /* 0x000000757649723e */ /* 0x010fe600000000ff */
[--C-:B-1----:R-:W-:Y:S04]  /*16ae0*/  FFMA.FTZ R2, R169, c[0x0][0x2d0], -R148.reuse ;  /* 0x0000b400a9027a23 */ /* 0x102fe80000010894 */
[----:B------:R1:W4:Y:S02]  /*16af0*/  MUFU.EX2 R164, R2 ;  /* 0x0000000200a47308 */ /* 0x0003240000000800 */
[----:B-1----:R-:W-:Y:S01]  /*16b00*/  FFMA.FTZ R2, R173, c[0x0][0x2d0], -R149 ;  /* 0x0000b400ad027a23 */ /* 0x002fe20000010895 */
[----:B----4-:R-:W-:Y:S01]  /*16b10*/  F2FP.PACK_AB R74, R164, R165 ;  /* 0x000000a5a44a723e */ /* 0x010fe200000000ff */
[----:B------:R-:W-:Y:S06]  /*16b20*/  IMAD.MOV.U32 R173, RZ, RZ, R107 ;  /* 0x000000ffffad7224 */ /* 0x000fec00078e006b */
[----:B------:R1:W-:Y:S01]  /*16b30*/  MUFU.EX2 R116, R2 ;  /* 0x0000000200747308 */ /* 0x0003e20000000800 */
[----:B------:R-:W-:Y:S01]  /*16b40*/  LDSM.16.MT88.4 R104, [R218+0x3900] ;  /* 0x00390000da68783b */ /* 0x000fe20000004200 */
[--C-:B-1----:R-:W-:Y:S07]  /*16b50*/  FFMA.FTZ R2, R174, c[0x0][0x2d0], -R149.reuse ;  /* 0x0000b400ae027a23 */ /* 0x102fee0000010895 */
[----:B------:R-:W4:Y:S01]  /*16b60*/  LDL.LU R174, [R1+0x24] ;  /* 0x0000240001ae7983 */ /* 0x000f220000300800 */
[----:B------:R1:W1:Y:S03]  /*16b70*/  MUFU.EX2 R163, R2 ;  /* 0x0000000200a37308 */ /* 0x0002660000000800 */
[----:B------:R-:W4:Y:S01]  /*16b80*/  LDL.LU R169, [R1+0x28] ;  /* 0x0000280001a97983 */ /* 0x000f220000300800 */
[----:B-1----:R-:W-:Y:S01]  /*16b90*/  FFMA.FTZ R2, R175, c[0x0][0x2d0], -R148 ;  /* 0x0000b400af027a23 */ /* 0x002fe20000010894 */
[----:B------:R-:W-:Y:S01]  /*16ba0*/  F2FP.PACK_AB R75, R163, R116 ;  /* 0x00000074a34b723e */ /* 0x000fe200000000ff */
[----:B------:R-:W-:Y:S04]  /*16bb0*/  IMAD.MOV.U32 R175, RZ, RZ, R114 ;  /* 0x000000ffffaf7224 */ /* 0x000fe800078e0072 */
[----:B------:R1:W-:Y:S01]  /*16bc0*/  MUFU.EX2 R162, R2 ;  /* 0x0000000200a27308 */ /* 0x0003e20000000800 */
[----:B------:R-:W-:Y:S01]  /*16bd0*/  IMAD.MOV.U32 R114, RZ, RZ, R70 ;  /* 0x000000ffff727224 */ /* 0x000fe200078e0046 */
[C---:B------:R-:W-:Y:S08]  /*16be0*/  HMMA.16816.F32 R4, R72.reuse, R88, R4 ;  /* 0x000000584804723c */ /* 0x040ff00000001804 */
[C---:B------:R-:W-:Y:S01]  /*16bf0*/  HMMA.16816.F32 R8, R72.reuse, R90, R8 ;  /* 0x0000005a4808723c */ /* 0x040fe20000001808 */
[----:B------:R-:W2:Y:S07]  /*16c00*/  LDSM.16.MT88.4 R88, [R217+0x6100] ;  /* 0x00610000d958783b */ /* 0x000eae0000004200 */
[C---:B---3--:R-:W-:Y:S04]  /*16c10*/  HMMA.16816.F32 R12, R72.reuse, R84, R12 ;  /* 0x00000054480c723c */ /* 0x048fe8000000180c */
[--C-:B-1----:R-:W-:Y:S04]  /*16c20*/  FFMA.FTZ R2, R181, c[0x0][0x2d0], -R148.reuse ;  /* 0x0000b400b5027a23 */ /* 0x102fe80000010894 */
[C---:B------:R-:W-:Y:S01]  /*16c30*/  HMMA.16816.F32 R16, R72.reuse, R86, R16 ;  /* 0x000000564810723c */ /* 0x040fe20000001810 */
[----:B------:R1:W3:Y:S01]  /*16c40*/  MUFU.EX2 R127, R2 ;  /* 0x00000002007f7308 */ /* 0x0002e20000000800 */
[----:B------:R-:W3:Y:S06]  /*16c50*/  LDSM.16.MT88.4 R84, [R218+0x6100] ;  /* 0x00610000da54783b */ /* 0x000eec0000004200 */
[C---:B------:R-:W-:Y:S08]  /*16c60*/  HMMA.16816.F32 R20, R72.reuse, R76, R20 ;  /* 0x0000004c4814723c */ /* 0x040ff00000001814 */
[C---:B------:R-:W-:Y:S01]  /*16c70*/  HMMA.16816.F32 R24, R72.reuse, R78, R24 ;  /* 0x0000004e4818723c */ /* 0x040fe20000001818 */
[----:B------:R-:W3:Y:S07]  /*16c80*/  LDSM.16.MT88.4 R76, [R217+0x2900] ;  /* 0x00290000d94c783b */ /* 0x000eee0000004200 */
[C---:B--2---:R-:W-:Y:S04]  /*16c90*/  HMMA.16816.F32 R28, R72.reuse, R80, R28 ;  /* 0x00000050481c723c */ /* 0x044fe8000000181c */
[--C-:B-1----:R-:W-:Y:S04]  /*16ca0*/  FFMA.FTZ R2, R187, c[0x0][0x2d0], -R149.reuse ;  /* 0x0000b400bb027a23 */ /* 0x102fe80000010895 */
[C---:B------:R-:W-:Y:S01]  /*16cb0*/  HMMA.16816.F32 R32, R72.reuse, R82, R32 ;  /* 0x000000524820723c */ /* 0x040fe20000001820 */
[----:B------:R1:W-:Y:S01]  /*16cc0*/  MUFU.EX2 R126, R2 ;  /* 0x00000002007e7308 */ /* 0x0003e20000000800 */
[----:B------:R-:W2:Y:S06]  /*16cd0*/  LDSM.16.MT88.4 R80, [R218+0x2900] ;  /* 0x00290000da50783b */ /* 0x000eac0000004200 */
[C---:B------:R-:W-:Y:S08]  /*16ce0*/  HMMA.16816.F32 R36, R72.reuse, R88, R36 ;  /* 0x000000584824723c */ /* 0x040ff00000001824 */
[C---:B------:R-:W-:Y:S01]  /*16cf0*/  HMMA.16816.F32 R40, R72.reuse, R90, R40 ;  /* 0x0000005a4828723c */ /* 0x040fe20000001828 */
[----:B------:R-:W2:Y:S07]  /*16d00*/  LDSM.16.MT88.4 R88, [R221+0x2900] ;  /* 0x00290000dd58783b */ /* 0x000eae0000004200 */
[C---:B---3--:R-:W-:Y:S04]  /*16d10*/  HMMA.16816.F32 R44, R72.reuse, R84, R44 ;  /* 0x00000054482c723c */ /* 0x048fe8000000182c */
[--C-:B-1----:R-:W-:Y:S04]  /*16d20*/  FFMA.FTZ R2, R186, c[0x0][0x2d0], -R149.reuse ;  /* 0x0000b400ba027a23 */ /* 0x102fe80000010895 */
[C---:B------:R-:W-:Y:S01]  /*16d30*/  HMMA.16816.F32 R48, R72.reuse, R86, R48 ;  /* 0x000000564830723c */ /* 0x040fe20000001830 */
[----:B------:R1:W3:Y:S01]  /*16d40*/  MUFU.EX2 R125, R2 ;  /* 0x00000002007d7308 */ /* 0x0002e20000000800 */
[----:B------:R-:W2:Y:S06]  /*16d50*/  LDSM.16.MT88.4 R84, [R220+0x2900] ;  /* 0x00290000dc54783b */ /* 0x000eac0000004200 */
[C---:B------:R-:W-:Y:S08]  /*16d60*/  HMMA.16816.F32 R52, R72.reuse, R92, R52 ;  /* 0x0000005c4834723c */ /* 0x040ff00000001834 */
        /* <DEDUP_REMOVED lines=23> */
[----:B-1----:R-:W-:Y:S04]  /*16ee0*/  FFMA.FTZ R2, R191, c[0x0][0x2d0], -R148 ;  /* 0x0000b400bf027a23 */ /* 0x002fe80000010894 */
[C---:B------:R-:W-:Y:S01]  /*16ef0*/  HMMA.16816.F32 R16, R72.reuse, R82, R16 ;  /* 0x000000524810723c */ /* 0x040fe20000001810 */
[----:B------:R1:W2:Y:S01]  /*16f00*/  MUFU.EX2 R135, R2 ;  /* 0x0000000200877308 */ /* 0x0002a20000000800 */
[----:B------:R-:W2:Y:S02]  /*16f10*/  LDSM.16.MT88.4 R80, [R221+0x6900] ;  /* 0x00690000dd50783b */ /* 0x000ea40000004200 */
[----:B----4-:R-:W-:Y:S04]  /*16f20*/  FFMA.FTZ R0, R0, R174, R175 ;  /* 0x000000ae00007223 */ /* 0x010fe800000100af */
[C---:B------:R-:W-:Y:S04]  /*16f30*/  HMMA.16816.F32 R20, R72.reuse, R88, R20 ;  /* 0x000000584814723c */ /* 0x040fe80000001814 */
[----:B------:R-:W-:Y:S02]  /*16f40*/  FADD.FTZ R0, R168, R0 ;  /* 0x00000000a8007221 */ /* 0x000fe40000010000 */
[----:B------:R-:W-:Y:S02]  /*16f50*/  FFMA.FTZ R3, R3, R169, R173 ;  /* 0x000000a903037223 */ /* 0x000fe400000100ad */
[C---:B------:R-:W-:Y:S01]  /*16f60*/  HMMA.16816.F32 R24, R72.reuse, R90, R24 ;  /* 0x0000005a4818723c */ /* 0x040fe20000001818 */
[----:B------:R-:W-:Y:S03]  /*16f70*/  LDSM.16.MT88.4 R88, [R220+0x3100] ;  /* 0x00310000dc58783b */ /* 0x000fe60000004200 */
[----:B------:R-:W-:Y:S04]  /*16f80*/  FADD.FTZ R0, R115, R0 ;  /* 0x0000000073007221 */ /* 0x000fe80000010000 */
[C---:B------:R-:W-:Y:S04]  /*16f90*/  HMMA.16816.F32 R28, R72.reuse, R84, R28 ;  /* 0x00000054481c723c */ /* 0x040fe8000000181c */
[--C-:B-1----:R-:W-:Y:S02]  /*16fa0*/  FFMA.FTZ R2, R244, c[0x0][0x2d0], -R149.reuse ;  /* 0x0000b400f4027a23 */ /* 0x102fe40000010895 */
[----:B------:R-:W-:Y:S02]  /*16fb0*/  FADD.FTZ R0, R113, R0 ;  /* 0x0000000071007221 */ /* 0x000fe40000010000 */
[C---:B------:R-:W-:Y:S01]  /*16fc0*/  HMMA.16816.F32 R32, R72.reuse, R86, R32 ;  /* 0x000000564820723c */ /* 0x040fe20000001820 */
[----:B------:R1:W-:Y:S01]  /*16fd0*/  MUFU.EX2 R134, R2 ;  /* 0x0000000200867308 */ /* 0x0003e20000000800 */
[----:B------:R-:W4:Y:S02]  /*16fe0*/  LDSM.16.MT88.4 R84, [R220+0x6900] ;  /* 0x00690000dc54783b */ /* 0x000f240000004200 */
[----:B------:R-:W-:Y:S04]  /*16ff0*/  FADD.FTZ R0, R251, R0 ;  /* 0x00000000fb007221 */ /* 0x000fe80000010000 */
[C---:B------:R-:W-:Y:S04]  /*17000*/  HMMA.16816.F32 R36, R72.reuse, R92, R36 ;  /* 0x0000005c4824723c */ /* 0x040fe80000001824 */
[----:B------:R-:W-:Y:S04]  /*17010*/  FADD.FTZ R0, R250, R0 ;  /* 0x00000000fa007221 */ /* 0x000fe80000010000 */
[C---:B------:R-:W-:Y:S01]  /*17020*/  HMMA.16816.F32 R40, R72.reuse, R94, R40 ;  /* 0x0000005e4828723c */ /* 0x040fe20000001828 */
[----:B------:R-:W-:Y:S03]  /*17030*/  LDSM.16.MT88.4 R92, [R218+0x7100] ;  /* 0x00710000da5c783b */ /* 0x000fe60000004200 */
[----:B------:R-:W-:Y:S04]  /*17040*/  FADD.FTZ R0, R122, R0 ;  /* 0x000000007a007221 */ /* 0x000fe80000010000 */
[C---:B---3--:R-:W-:Y:S04]  /*17050*/  HMMA.16816.F32 R44, R72.reuse, R76, R44 ;  /* 0x0000004c482c723c */ /* 0x048fe8000000182c */
[--C-:B-1----:R-:W-:Y:S02]  /*17060*/  FFMA.FTZ R2, R243, c[0x0][0x2d0], -R149.reuse ;  /* 0x0000b400f3027a23 */ /* 0x102fe40000010895 */
[----:B------:R-:W-:Y:S02]  /*17070*/  FADD.FTZ R0, R121, R0 ;  /* 0x0000000079007221 */ /* 0x000fe40000010000 */
[C---:B------:R-:W-:Y:S01]  /*17080*/  HMMA.16816.F32 R48, R72.reuse, R78, R48 ;  /* 0x0000004e4830723c */ /* 0x040fe20000001830 */
[----:B------:R1:W3:Y:S01]  /*17090*/  MUFU.EX2 R133, R2 ;  /* 0x0000000200857308 */ /* 0x0002e20000000800 */
[----:B------:R-:W3:Y:S02]  /*170a0*/  LDSM.16.MT88.4 R76, [R217+0x3100] ;  /* 0x00310000d94c783b */ /* 0x000ee40000004200 */
[----:B------:R-:W-:Y:S04]  /*170b0*/  FADD.FTZ R0, R120, R0 ;  /* 0x0000000078007221 */ /* 0x000fe80000010000 */
[C---:B--2---:R-:W-:Y:S04]  /*170c0*/  HMMA.16816.F32 R52, R72.reuse, R80, R52 ;  /* 0x000000504834723c */ /* 0x044fe80000001834 */
[----:B------:R-:W-:Y:S04]  /*170d0*/  FADD.FTZ R0, R190, R0 ;  /* 0x00000000be007221 */ /* 0x000fe80000010000 */
[C---:B------:R-:W-:Y:S01]  /*170e0*/  HMMA.16816.F32 R56, R72.reuse, R82, R56 ;  /* 0x000000524838723c */ /* 0x040fe20000001838 */
[----:B------:R-:W2:Y:S03]  /*170f0*/  LDSM.16.MT88.4 R80, [R218+0x3100] ;  /* 0x00310000da50783b */ /* 0x000ea60000004200 */
[----:B------:R-:W-:Y:S04]  /*17100*/  FADD.FTZ R0, R129, R0 ;  /* 0x0000000081007221 */ /* 0x000fe80000010000 */
[C---:B----4-:R-:W-:Y:S04]  /*17110*/  HMMA.16816.F32 R60, R72.reuse, R84, R60 ;  /* 0x00000054483c723c */ /* 0x050fe8000000183c */
[----:B-1----:R-:W-:Y:S02]  /*17120*/  FFMA.FTZ R2, R211, c[0x0][0x2d0], -R148 ;  /* 0x0000b400d3027a23 */ /* 0x002fe40000010894 */
[----:B------:R-:W-:Y:S02]  /*17130*/  FADD.FTZ R0, R128, R0 ;  /* 0x0000000080007221 */ /* 0x000fe40000010000 */
[----:B------:R-:W-:Y:S01]  /*17140*/  HMMA.16816.F32 R64, R72, R86, R64 ;  /* 0x000000564840723c */ /* 0x000fe20000001840 */
[----:B------:R1:W-:Y:S01]  /*17150*/  MUFU.EX2 R157, R2 ;  /* 0x00000002009d7308 */ /* 0x0003e20000000800 */
[----:B------:R-:W4:Y:S02]  /*17160*/  LDSM.16.MT88.4 R84, [R221+0x3100] ;  /* 0x00310000dd54783b */ /* 0x000f240000004200 */
[----:B------:R-:W-:Y:S03]  /*17170*/  FADD.FTZ R0, R109, R0 ;  /* 0x000000006d007221 */ /* 0x000fe60000010000 */
[----:B------:R-:W-:Y:S01]  /*17180*/  F2FP.PACK_AB R72, R135, R158 ;  /* 0x0000009e8748723e */ /* 0x000fe200000000ff */
[----:B------:R-:W-:Y:S01]  /*17190*/  FADD.FTZ R0, R110, R0 ;  /* 0x000000006e007221 */ /* 0x000fe20000010000 */
[----:B---3--:R-:W-:Y:S03]  /*171a0*/  F2FP.PACK_AB R73, R133, R134 ;  /* 0x000000868549723e */ /* 0x008fe600000000ff */
[----:B------:R-:W-:Y:S04]  /*171b0*/  FADD.FTZ R0, R108, R0 ;  /* 0x000000006c007221 */ /* 0x000fe80000010000 */
[----:B------:R-:W-:Y:S04]  /*171c0*/  FADD.FTZ R0, R172, R0 ;  /* 0x00000000ac007221 */ /* 0x000fe80000010000 */
[----:B------:R-:W-:Y:S04]  /*171d0*/  FADD.FTZ R0, R117, R0 ;  /* 0x0000000075007221 */ /* 0x000fe80000010000 */
[----:B------:R-:W-:Y:S02]  /*171e0*/  FADD.FTZ R0, R118, R0 ;  /* 0x0000000076007221 */ /* 0x000fe40000010000 */
[----:B-1----:R-:W-:Y:S02]  /*171f0*/  FFMA.FTZ R2, R242, c[0x0][0x2d0], -R148 ;  /* 0x0000b400f2027a23 */ /* 0x002fe40000010894 */
[----:B------:R-:W-:Y:S02]  /*17200*/  FADD.FTZ R0, R116, R0 ;  /* 0x0000000074007221 */ /* 0x000fe40000010000 */
[----:B------:R1:W3:Y:S02]  /*17210*/  MUFU.EX2 R156, R2 ;  /* 0x00000002009c7308 */ /* 0x0002e40000000800 */
[----:B------:R-:W-:Y:S04]  /*17220*/  FADD.FTZ R0, R163, R0 ;  /* 0x00000000a3007221 */ /* 0x000fe80000010000 */
[----:B------:R-:W-:Y:S04]  /*17230*/  FADD.FTZ R0, R126, R0 ;  /* 0x000000007e007221 */ /* 0x000fe80000010000 */
[----:B------:R-:W-:Y:S04]  /*17240*/  FADD.FTZ R0, R125, R0 ;  /* 0x000000007d007221 */ /* 0x000fe80000010000 */
[----:B------:R-:W-:Y:S04]  /*17250*/  FADD.FTZ R0, R124, R0 ;  /* 0x000000007c007221 */ /* 0x000fe80000010000 */
[----:B------:R-:W-:Y:S04]  /*17260*/  FADD.FTZ R0, R159, R0 ;  /* 0x000000009f007221 */ /* 0x000fe80000010000 */
[----:B------:R-:W-:Y:S02]  /*17270*/  FADD.FTZ R0, R134, R0 ;  /* 0x0000000086007221 */ /* 0x000fe40000010000 */
[--C-:B-1----:R-:W-:Y:S01]  /*17280*/  FFMA.FTZ R2, R249, c[0x0][0x2d0], -R149.reuse ;  /* 0x0000b400f9027a23 */ /* 0x102fe20000010895 */
[----:B---3--:R-:W-:Y:S01]  /*17290*/  F2FP.PACK_AB R74, R156, R157 ;  /* 0x0000009d9c4a723e */ /* 0x008fe200000000ff */
[----:B------:R-:W-:Y:S02]  /*172a0*/  FADD.FTZ R0, R133, R0 ;  /* 0x0000000085007221 */ /* 0x000fe40000010000 */
[----:B------:R1:W3:Y:S02]  /*172b0*/  MUFU.EX2 R132, R2 ;  /* 0x0000000200847308 */ /* 0x0002e40000000800 */
[--C-:B-1----:R-:W-:Y:S02]  /*172c0*/  FFMA.FTZ R2, R252, c[0x0][0x2d0], -R149.reuse ;  /* 0x0000b400fc027a23 */ /* 0x102fe40000010895 */
[----:B---3--:R-:W-:Y:S06]  /*172d0*/  FADD.FTZ R0, R132, R0 ;  /* 0x0000000084007221 */ /* 0x008fec0000010000 */
[----:B------:R1:W3:Y:S02]  /*172e0*/  MUFU.EX2 R155, R2 ;  /* 0x00000002009b7308 */ /* 0x0002e40000000800 */
[----:B-1----:R-:W-:Y:S01]  /*172f0*/  FFMA.FTZ R2, R247, c[0x0][0x2d0], -R148 ;  /* 0x0000b400f7027a23 */ /* 0x002fe20000010894 */
[C---:B---3--:R-:W-:Y:S01]  /*17300*/  F2FP.PACK_AB R75, R155.reuse, R132 ;  /* 0x000000849b4b723e */ /* 0x048fe200000000ff */
[----:B------:R-:W-:Y:S06]  /*17310*/  FADD.FTZ R0, R155, R0 ;  /* 0x000000009b007221 */ /* 0x000fec0000010000 */
        /* <DEDUP_REMOVED lines=8> */
[----:B------:R-:W-:Y:S06]  /*173a0*/  LDSM.16.MT88.4 R80, [R217+0x3900] ;  /* 0x00390000d950783b */ /* 0x000fec0000004200 */
[C---:B----4-:R-:W-:Y:S08]  /*173b0*/  HMMA.16816.F32 R20, R72.reuse, R84, R20 ;  /* 0x000000544814723c */ /* 0x050ff00000001814 */
[C---:B------:R-:W-:Y:S08]  /*173c0*/  HMMA.16816.F32 R24, R72.reuse, R86, R24 ;  /* 0x000000564818723c */ /* 0x040ff00000001818 */
[C---:B------:R-:W-:Y:S04]  /*173d0*/  HMMA.16816.F32 R28, R72.reuse, R88, R28 ;  /* 0x00000058481c723c */ /* 0x040fe8000000181c */
[--C-:B-1----:R-:W-:Y:S01]  /*173e0*/  FFMA.FTZ R2, R102, c[0x0][0x2d0], -R149.reuse ;  /* 0x0000b40066027a23 */ /* 0x102fe20000010895 */
[----:B--2---:R-:W-:Y:S03]  /*173f0*/  F2FP.PACK_AB R136, R153, R154 ;  /* 0x0000009a9988723e */ /* 0x004fe600000000ff */
[C---:B------:R-:W-:Y:S01]  /*17400*/  HMMA.16816.F32 R32, R72.reuse, R90, R32 ;  /* 0x0000005a4820723c */ /* 0x040fe20000001820 */
[----:B------:R1:W2:Y:S07]  /*17410*/  MUFU.EX2 R152, R2 ;  /* 0x0000000200987308 */ /* 0x0002ae0000000800 */
[C---:B---3--:R-:W-:Y:S08]  /*17420*/  HMMA.16816.F32 R36, R72.reuse, R76, R36 ;  /* 0x0000004c4824723c */ /* 0x048ff00000001824 */
[C---:B------:R-:W-:Y:S08]  /*17430*/  HMMA.16816.F32 R40, R72.reuse, R78, R40 ;  /* 0x0000004e4828723c */ /* 0x040ff00000001828 */
[C---:B------:R-:W-:Y:S04]  /*17440*/  HMMA.16816.F32 R44, R72.reuse, R92, R44 ;  /* 0x0000005c482c723c */ /* 0x040fe8000000182c */
[--C-:B-1----:R-:W-:Y:S02]  /*17450*/  FFMA.FTZ R2, R101, c[0x0][0x2d0], -R149.reuse ;  /* 0x0000b40065027a23 */ /* 0x102fe40000010895 */
[----:B--2---:R-:W-:Y:S02]  /*17460*/  FADD.FTZ R0, R152, R0 ;  /* 0x0000000098007221 */ /* 0x004fe40000010000 */
[C---:B------:R-:W-:Y:S01]  /*17470*/  HMMA.16816.F32 R48, R72.reuse, R94, R48 ;  /* 0x0000005e4830723c */ /* 0x040fe20000001830 */
[----:B------:R1:W2:Y:S07]  /*17480*/  MUFU.EX2 R151, R2 ;  /* 0x0000000200977308 */ /* 0x0002ae0000000800 */
[C---:B------:R-:W-:Y:S08]  /*17490*/  HMMA.16816.F32 R52, R72.reuse, R96, R52 ;  /* 0x000000604834723c */ /* 0x040ff00000001834 */
[C---:B------:R-:W-:Y:S01]  /*174a0*/  HMMA.16816.F32 R56, R72.reuse, R98, R56 ;  /* 0x000000624838723c */ /* 0x040fe20000001838 */
[----:B------:R-:W-:Y:S03]  /*174b0*/  LDSM.16.MT88.4 R96, [R221+0x3900] ;  /* 0x00390000dd60783b */ /* 0x000fe60000004200 */
[--C-:B-1----:R-:W-:Y:S05]  /*174c0*/  FFMA.FTZ R2, R100, c[0x0][0x2d0], -R148.reuse ;  /* 0x0000b40064027a23 */ /* 0x102fea0000010894 */
[----:B------:R-:W1:Y:S03]  /*174d0*/  LDSM.16.MT88.4 R100, [R220+0x7100] ;  /* 0x00710000dc64783b */ /* 0x000e660000004200 */
[----:B------:R-:W-:Y:S01]  /*174e0*/  FFMA.FTZ R148, R138, c[0x0][0x2d0], -R148 ;  /* 0x0000b4008a947a23 */ /* 0x000fe20000010894 */
[----:B------:R3:W-:Y:S01]  /*174f0*/  MUFU.EX2 R150, R2 ;  /* 0x0000000200967308 */ /* 0x0007e20000000800 */
[----:B--2---:R-:W-:Y:S09]  /*17500*/  FADD.FTZ R0, R151, R0 ;  /* 0x0000000097007221 */ /* 0x004ff20000010000 */
[----:B------:R-:W2:Y:S01]  /*17510*/  MUFU.EX2 R148, R148 ;  /* 0x0000009400947308 */ /* 0x000ea20000000800 */
[--C-:B---3--:R-:W-:Y:S01]  /*17520*/  FFMA.FTZ R2, R137, c[0x0][0x2d0], -R149.reuse ;  /* 0x0000b40089027a23 */ /* 0x108fe20000010895 */
[----:B------:R-:W-:Y:S01]  /*17530*/  F2FP.PACK_AB R137, R151, R152 ;  /* 0x000000989789723e */ /* 0x000fe200000000ff */
[----:B------:R-:W-:Y:S07]  /*17540*/  FFMA.FTZ R149, R71, c[0x0][0x2d0], -R149 ;  /* 0x0000b40047957a23 */ /* 0x000fee0000010895 */
[----:B------:R3:W4:Y:S01]  /*17550*/  MUFU.EX2 R70, R2 ;  /* 0x0000000200467308 */ /* 0x0007220000000800 */
[----:B--2---:R-:W-:Y:S01]  /*17560*/  F2FP.PACK_AB R138, R148, R150 ;  /* 0x00000096948a723e */ /* 0x004fe200000000ff */
[C---:B-1----:R-:W-:Y:S08]  /*17570*/  HMMA.16816.F32 R60, R72.reuse, R100, R60 ;  /* 0x00000064483c723c */ /* 0x042ff0000000183c */
[----:B------:R-:W1:Y:S01]  /*17580*/  MUFU.EX2 R149, R149 ;  /* 0x0000009500957308 */ /* 0x000e620000000800 */
[----:B------:R-:W-:Y:S03]  /*17590*/  HMMA.16816.F32 R64, R72, R102, R64 ;  /* 0x000000664840723c */ /* 0x000fe60000001840 */
[----:B---3--:R-:W-:Y:S02]  /*175a0*/  FADD.FTZ R2, R171, R3 ;  /* 0x00000003ab027221 */ /* 0x008fe40000010000 */
[----:B----4-:R-:W-:Y:S02]  /*175b0*/  FADD.FTZ R0, R70, R0 ;  /* 0x0000000046007221 */ /* 0x010fe40000010000 */
[----:B------:R-:W-:Y:S05]  /*175c0*/  FADD.FTZ R2, R114, R2 ;  /* 0x0000000272027221 */ /* 0x000fea0000010000 */
[----:B------:R-:W-:Y:S01]  /*175d0*/  FADD.FTZ R2, R112, R2 ;  /* 0x0000000270027221 */ /* 0x000fe20000010000 */
[C---:B-1----:R-:W-:Y:S01]  /*175e0*/  F2FP.PACK_AB R139, R149.reuse, R70 ;  /* 0x00000046958b723e */ /* 0x042fe200000000ff */
[----:B------:R-:W-:Y:S01]  /*175f0*/  LDSM.16.MT88.4 R112, [R217+0x7900] ;  /* 0x00790000d970783b */ /* 0x000fe20000004200 */
[----:B------:R-:W-:Y:S02]  /*17600*/  FADD.FTZ R3, R149, R0 ;  /* 0x0000000095037221 */ /* 0x000fe40000010000 */
[----:B------:R-:W-:Y:S02]  /*17610*/  FADD.FTZ R2, R170, R2 ;  /* 0x00000002aa027221 */ /* 0x000fe40000010000 */
[----:B------:R-:W-:Y:S01]  /*17620*/  IMAD.MOV.U32 R70, RZ, RZ, R68 ;  /* 0x000000ffff467224 */ /* 0x000fe200078e0044 */
[C---:B------:R-:W-:Y:S02]  /*17630*/  HMMA.16816.F32 R76, R136.reuse, R80, R4 ;  /* 0x00000050884c723c */ /* 0x040fe40000001804 */
[----:B------:R-:W1:Y:S03]  /*17640*/  LDSM.16.MT88.4 R4, [R220+0x3900] ;  /* 0x00390000dc04783b */ /* 0x000e660000004200 */
[----:B------:R-:W-:Y:S03]  /*17650*/  FADD.FTZ R2, R166, R2 ;  /* 0x00000002a6027221 */ /* 0x000fe60000010000 */
[C---:B------:R-:W-:Y:S02]  /*17660*/  HMMA.16816.F32 R80, R136.reuse, R82, R8 ;  /* 0x000000528850723c */ /* 0x040fe40000001808 */
[----:B------:R2:W-:Y:S02]  /*17670*/  STL [R1+0x24], R3 ;  /* 0x0000240301007387 */ /* 0x0005e40000100800 */
[----:B------:R-:W-:Y:S04]  /*17680*/  FADD.FTZ R2, R248, R2 ;  /* 0x00000002f8027221 */ /* 0x000fe80000010000 */
[C---:B------:R-:W-:Y:S04]  /*17690*/  HMMA.16816.F32 R84, R136.reuse, R104, R12 ;  /* 0x000000688854723c */ /* 0x040fe8000000180c */
[----:B------:R-:W-:Y:S02]  /*176a0*/  FADD.FTZ R2, R123, R2 ;  /* 0x000000027b027221 */ /* 0x000fe40000010000 */
[----:B------:R-:W3:Y:S02]  /*176b0*/  LDSM.16.MT88.4 R120, [R218+0x7900] ;  /* 0x00790000da78783b */ /* 0x000ee40000004200 */
[C---:B------:R-:W-:Y:S04]  /*176c0*/  HMMA.16816.F32 R88, R136.reuse, R106, R16 ;  /* 0x0000006a8858723c */ /* 0x040fe80000001810 */
[----:B------:R-:W-:Y:S04]  /*176d0*/  FADD.FTZ R2, R210, R2 ;  /* 0x00000002d2027221 */ /* 0x000fe80000010000 */
[C---:B------:R-:W-:Y:S04]  /*176e0*/  HMMA.16816.F32 R92, R136.reuse, R96, R20 ;  /* 0x00000060885c723c */ /* 0x040fe80000001814 */
[----:B------:R-:W-:Y:S02]  /*176f0*/  FADD.FTZ R2, R209, R2 ;  /* 0x00000002d1027221 */ /* 0x000fe40000010000 */
[----:B--2---:R-:W-:Y:S02]  /*17700*/  IMAD.MOV.U32 R3, RZ, RZ, R69 ;  /* 0x000000ffff037224 */ /* 0x004fe400078e0045 */
[C---:B------:R-:W-:Y:S04]  /*17710*/  HMMA.16816.F32 R96, R136.reuse, R98, R24 ;  /* 0x000000628860723c */ /* 0x040fe80000001818 */
[----:B------:R-:W-:Y:S04]  /*17720*/  FADD.FTZ R2, R131, R2 ;  /* 0x0000000283027221 */ /* 0x000fe80000010000 */
[C---:B-1----:R-:W-:Y:S04]  /*17730*/  HMMA.16816.F32 R100, R136.reuse, R4, R28 ;  /* 0x000000048864723c */ /* 0x042fe8000000181c */
[----:B------:R-:W-:Y:S02]  /*17740*/  FADD.FTZ R2, R130, R2 ;  /* 0x0000000282027221 */ /* 0x000fe40000010000 */
[----:B------:R-:W1:Y:S02]  /*17750*/  LDSM.16.MT88.4 R128, [R221+0x7900] ;  /* 0x00790000dd80783b */ /* 0x000e640000004200 */
[C---:B------:R-:W-:Y:S04]  /*17760*/  HMMA.16816.F32 R104, R136.reuse, R6, R32 ;  /* 0x000000068868723c */ /* 0x040fe80000001820 */
[----:B------:R-:W-:Y:S02]  /*17770*/  FADD.FTZ R2, R184, R2 ;  /* 0x00000002b8027221 */ /* 0x000fe40000010000 */
[----:B------:R-:W2:Y:S02]  /*17780*/  LDSM.16.MT88.4 R4, [R220+0x7900] ;  /* 0x00790000dc04783b */ /* 0x000ea40000004200 */
[----:B------:R-:W-:Y:S02]  /*17790*/  FADD.FTZ R2, R111, R2 ;  /* 0x000000026f027221 */ /* 0x000fe40000010000 */
[C---:B------:R-:W-:Y:S03]  /*177a0*/  HMMA.16816.F32 R108, R136.reuse, R112, R36 ;  /* 0x00000070886c723c */ /* 0x040fe60000001824 */
[----:B------:R-:W-:Y:S04]  /*177b0*/  FADD.FTZ R2, R182, R2 ;  /* 0x00000002b6027221 */ /* 0x000fe80000010000 */
[----:B------:R-:W-:Y:S01]  /*177c0*/  FADD.FTZ R2, R180, R2 ;  /* 0x00000002b4027221 */ /* 0x000fe20000010000 */
[C---:B------:R-:W-:Y:S04]  /*177d0*/  HMMA.16816.F32 R112, R136.reuse, R114, R40 ;  /* 0x000000728870723c */ /* 0x040fe80000001828 */
[----:B------:R-:W-:Y:S04]  /*177e0*/  FADD.FTZ R2, R167, R2 ;  /* 0x00000002a7027221 */ /* 0x000fe80000010000 */
[----:B------:R-:W-:Y:S02]  /*177f0*/  FADD.FTZ R2, R119, R2 ;  /* 0x0000000277027221 */ /* 0x000fe40000010000 */
[C---:B---3--:R-:W-:Y:S03]  /*17800*/  HMMA.16816.F32 R116, R136.reuse, R120, R44 ;  /* 0x000000788874723c */ /* 0x048fe6000000182c */
[----:B------:R-:W-:Y:S04]  /*17810*/  FADD.FTZ R2, R165, R2 ;  /* 0x00000002a5027221 */ /* 0x000fe80000010000 */
[----:B------:R-:W-:Y:S01]  /*17820*/  FADD.FTZ R2, R164, R2 ;  /* 0x00000002a4027221 */ /* 0x000fe20000010000 */
[C---:B------:R-:W-:Y:S04]  /*17830*/  HMMA.16816.F32 R120, R136.reuse, R122, R48 ;  /* 0x0000007a8878723c */ /* 0x040fe80000001830 */
[----:B------:R-:W-:Y:S04]  /*17840*/  FADD.FTZ R2, R162, R2 ;  /* 0x00000002a2027221 */ /* 0x000fe80000010000 */
[----:B------:R-:W-:Y:S02]  /*17850*/  FADD.FTZ R2, R127, R2 ;  /* 0x000000027f027221 */ /* 0x000fe40000010000 */
[C---:B-1----:R-:W-:Y:S03]  /*17860*/  HMMA.16816.F32 R124, R136.reuse, R128, R52 ;  /* 0x00000080887c723c */ /* 0x042fe60000001834 */
[----:B------:R-:W-:Y:S04]  /*17870*/  FADD.FTZ R2, R161, R2 ;  /* 0x00000002a1027221 */ /* 0x000fe80000010000 */
[----:B------:R-:W-:Y:S01]  /*17880*/  FADD.FTZ R2, R160, R2 ;  /* 0x00000002a0027221 */ /* 0x000fe20000010000 */
[C---:B------:R-:W-:Y:S04]  /*17890*/  HMMA.16816.F32 R128, R136.reuse, R130, R56 ;  /* 0x000000828880723c */ /* 0x040fe80000001838 */
[----:B------:R-:W-:Y:S04]  /*178a0*/  FADD.FTZ R2, R158, R2 ;  /* 0x000000029e027221 */ /* 0x000fe80000010000 */
[----:B------:R-:W-:Y:S02]  /*178b0*/  FADD.FTZ R2, R135, R2 ;  /* 0x0000000287027221 */ /* 0x000fe40000010000 */
[C---:B--2---:R-:W-:Y:S03]  /*178c0*/  HMMA.16816.F32 R132, R136.reuse, R4, R60 ;  /* 0x000000048884723c */ /* 0x044fe6000000183c */
[----:B------:R-:W-:Y:S04]  /*178d0*/  FADD.FTZ R2, R157, R2 ;  /* 0x000000029d027221 */ /* 0x000fe80000010000 */
[----:B------:R-:W-:Y:S01]  /*178e0*/  FADD.FTZ R2, R156, R2 ;  /* 0x000000029c027221 */ /* 0x000fe20000010000 */
[----:B------:R-:W-:Y:S04]  /*178f0*/  HMMA.16816.F32 R136, R136, R6, R64 ;  /* 0x000000068888723c */ /* 0x000fe80000001840 */
[----:B------:R-:W-:Y:S04]  /*17900*/  FADD.FTZ R2, R154, R2 ;  /* 0x000000029a027221 */ /* 0x000fe80000010000 */
[----:B------:R-:W-:Y:S04]  /*17910*/  FADD.FTZ R2, R153, R2 ;  /* 0x0000000299027221 */ /* 0x000fe80000010000 */
[----:B------:R-:W-:Y:S04]  /*17920*/  FADD.FTZ R2, R150, R2 ;  /* 0x0000000296027221 */ /* 0x000fe80000010000 */
[----:B------:R-:W-:Y:S05]  /*17930*/  FADD.FTZ R0, R148, R2 ;  /* 0x0000000294007221 */ /* 0x000fea0000010000 */
[----:B------:R1:W-:Y:S01]  /*17940*/  STL [R1+0x28], R0 ;  /* 0x0000280001007387 */ /* 0x0003e20000100800 */
[----:B------:R-:W-:-:S05]  /*17950*/  @P0 BRA `(.L_x_683) ;  /* 0xffffb50000000947 */ /* 0x000fca000383ffff */
.L_x_680:
[----:B------:R-:W-:-:S13]  /*17960*/  ISETP.LE.AND P0, PT, RZ, UR14, PT ;  /* 0x0000000eff007c0c */ /* 0x000fda000bf03270 */
[----:B------:R-:W-:Y:S05]  /*17970*/  @!P0 BRA `(.L_x_684) ;  /* 0x000044b000008947 */ /* 0x000fea0003800000 */
[----:B------:R-:W2:Y:S04]  /*17980*/  LDL.LU R5, [R1+0x20] ;  /* 0x0000200001057983 */ /* 0x000ea80000300800 */
[----:B------:R-:W2:Y:S04]  /*17990*/  LDL.LU R4, [R1] ;  /* 0x0000000001047983 */ /* 0x000ea80000300800 */
[----:B------:R-:W3:Y:S04]  /*179a0*/  LDL R2, [R1+0x34] ;  /* 0x0000340001027983 */ /* 0x000ee80000100800 */
[----:B-1----:R-:W3:Y:S01]  /*179b0*/  LDL R0, [R1+0x30] ;  /* 0x0000300001007983 */ /* 0x002ee20000100800 */
[C---:B------:R-:W-:Y:S01]  /*179c0*/  IADD3 R3, R239.reuse, 0x5100, RZ ;  /* 0x00005100ef037810 */ /* 0x040fe20007ffe0ff */
[----:B------:R-:W-:Y:S01]  /*179d0*/  IMAD.MOV.U32 R71, RZ, RZ, R68 ;  /* 0x000000ffff477224 */ /* 0x000fe200078e0044 */
[----:B------:R-:W-:Y:S01]  /*179e0*/  IADD3 R3, R239, 0x100, RZ ;  /* 0x00000100ef037810 */ /* 0x000fe20007ffe0ff */
[----:B------:R-:W-:Y:S01]  /*179f0*/  IMAD.MOV.U32 R70, RZ, RZ, R69 ;  /* 0x000000ffff467224 */ /* 0x000fe200078e0045 */
[----:B------:R-:W-:-:S02]  /*17a00*/  ULDC UR5, c[0x0][0x210] ;  /* 0x0000840000057ab9 */ /* 0x000fc40000000800 */
[----:B------:R-:W-:Y:S02]  /*17a10*/  ULDC UR4, c[0x0][0x1e8] ;  /* 0x00007a0000047ab9 */ /* 0x000fe40000000800 */
[----:B------:R-:W-:Y:S02]  /*17a20*/  UIMAD UR5, UR13, UR5, URZ ;  /* 0x000000050d0572a4 */ /* 0x000fe4000f8e023f */
[----:B------:R-:W-:Y:S01]  /*17a30*/  UIMAD UR4, UR13, UR4, URZ ;  /* 0x000000040d0472a4 */ /* 0x000fe2000f8e023f */
[C---:B--2---:R-:W-:Y:S01]  /*17a40*/  SHF.L.U64.HI R241, R4.reuse, 0x1, R5 ;  /* 0x0000000104f17819 */ /* 0x044fe20000010205 */
[----:B------:R-:W-:Y:S01]  /*17a50*/  IMAD.SHL.U32 R240, R4, 0x2, RZ ;  /* 0x0000000204f07824 */ /* 0x000fe200078e00ff */
[C---:B------:R-:W-:Y:S02]  /*17a60*/  IADD3 R5, R239.reuse, 0x4100, RZ ;  /* 0x00004100ef057810 */ /* 0x040fe40007ffe0ff */
[C---:B------:R-:W-:Y:S02]  /*17a70*/  IADD3 R4, R239.reuse, 0x1100, RZ ;  /* 0x00001100ef047810 */ /* 0x040fe40007ffe0ff */
[----:B------:R-:W-:-:S02]  /*17a80*/  IADD3 R5, R239, 0x2100, RZ ;  /* 0x00002100ef057810 */ /* 0x000fc40007ffe0ff */
[C---:B---3--:R-:W-:Y:S01]  /*17a90*/  SHF.L.U64.HI R2, R0.reuse, 0x1, R2 ;  /* 0x0000000100027819 */ /* 0x048fe20000010202 */
[----:B------:R-:W-:Y:S01]  /*17aa0*/  IMAD.SHL.U32 R0, R0, 0x2, RZ ;  /* 0x0000000200007824 */ /* 0x000fe200078e00ff */
[----:B------:R-:W-:-:S04]  /*17ab0*/  IADD3 R4, R239, 0x6100, RZ ;  /* 0x00006100ef047810 */ /* 0x000fc80007ffe0ff */
[----:B------:R1:W-:Y:S04]  /*17ac0*/  STL [R1+0x8], R0 ;  /* 0x0000080001007387 */ /* 0x0003e80000100800 */
[----:B------:R1:W-:Y:S01]  /*17ad0*/  STL [R1+0xc], R2 ;  /* 0x00000c0201007387 */ /* 0x0003e20000100800 */
[----:B------:R-:W-:Y:S05]  /*17ae0*/  BRA `(.L_x_685) ;  /* 0x0000045000007947 */ /* 0x000fea0003800000 */
.L_x_687:
[----:B------:R-:W2:Y:S01]  /*17af0*/  LDL R3, [R1+0x2c] ;  /* 0x00002c0001037983 */ /* 0x000ea20000100800 */
[----:B------:R-:W-:Y:S01]  /*17b00*/  IMAD.MOV.U32 R2, RZ, RZ, c[0x0][0x2b8] ;  /* 0x0000ae00ff027624 */ /* 0x000fe200078e00ff */
[----:B------:R-:W-:Y:S01]  /*17b10*/  ULEA UR6, UR14, UR16, 0x7 ;  /* 0x000000100e067291 */ /* 0x000fe2000f8e383f */
[----:B------:R-:W-:Y:S01]  /*17b20*/  IMAD.MOV.U32 R245, RZ, RZ, RZ ;  /* 0x000000fffff57224 */ /* 0x000fe200078e00ff */
[----:B------:R-:W3:Y:S02]  /*17b30*/  LDL R10, [R1+0x30] ;  /* 0x00003000010a7983 */ /* 0x000ee40000100800 */
[----:B------:R-:W-:Y:S02]  /*17b40*/  ISETP.NE.AND P4, PT, R2, 0x1, PT ;  /* 0x000000010200780c */ /* 0x000fe40003f85270 */
[----:B------:R-:W4:Y:S01]  /*17b50*/  LDL R11, [R1+0x34] ;  /* 0x00003400010b7983 */ /* 0x000f220000100800 */
[----:B------:R-:W-:Y:S05]  /*17b60*/  IMAD.U32 R2, RZ, RZ, UR6 ;  /* 0x00000006ff027e24 */ /* 0x000fea000f8e00ff */
        /* <DEDUP_REMOVED lines=10> */
[----:B------:R-:W-:Y:S03]  /*17c10*/  @!P3 LEA.HI.X R5, R3, c[0x0][0x2a4], R5, 0x2, P0 ;  /* 0x0000a9000305ba11 */ /* 0x000fe600000f1405 */
[----:B------:R-:W-:Y:S01]  /*17c20*/  IMAD.WIDE.U32 R2, R6, c[0x0][0x1e0], RZ ;  /* 0x0000780006027a25 */ /* 0x000fe200078e00ff */
[----:B------:R-:W-:Y:S01]  /*17c30*/  STL [R1+0x4], R6 ;  /* 0x0000040601007387 */ /* 0x000fe20000100800 */
[----:B------:R-:W-:Y:S03]  /*17c40*/  SHF.R.S32.HI R0, RZ, 0x1f, R6 ;  /* 0x0000001fff007819 */ /* 0x000fe60000011406 */
[----:B------:R-:W2:Y:S02]  /*17c50*/  @!P3 LDG.E R245, [R4.64] ;  /* 0x0000001604f5b981 */ /* 0x000ea4000c1e1900 */
        /* <DEDUP_REMOVED lines=12> */
[----:B------:R-:W-:Y:S04]  /*17d20*/  SHFL.IDX PT, R12, R0, 0x1, 0x181f ;  /* 0x00381f00000c7f89 */ /* 0x000fe800000e0000 */
[----:B------:R-:W-:Y:S04]  /*17d30*/  SHFL.IDX PT, R8, R0, 0x2, 0x181f ;  /* 0x00581f0000087f89 */ /* 0x000fe800000e0000 */
[----:B------:R3:W-:Y:S04]  /*17d40*/  SHFL.IDX PT, R16, R0, 0x3, 0x181f ;  /* 0x00781f0000107f89 */ /* 0x0007e800000e0000 */
[----:B------:R-:W2:Y:S04]  /*17d50*/  SHFL.IDX PT, R3, R2, RZ, 0x181f ;  /* 0x00181fff02037589 */ /* 0x000ea800000e0000 */
[----:B------:R-:W5:Y:S04]  /*17d60*/  SHFL.IDX PT, R9, R2, 0x1, 0x181f ;  /* 0x00381f0002097f89 */ /* 0x000f6800000e0000 */
[----:B------:R-:W4:Y:S01]  /*17d70*/  SHFL.IDX PT, R18, R2, 0x2, 0x181f ;  /* 0x00581f0002127f89 */ /* 0x000f2200000e0000 */
[----:B-1----:R-:W-:Y:S03]  /*17d80*/  IADD3 R6, P1, R4, R240, RZ ;  /* 0x000000f004067210 */ /* 0x002fe60007f3e0ff */
[----:B------:R4:W1:Y:S01]  /*17d90*/  SHFL.IDX PT, R17, R2, 0x3, 0x181f ;  /* 0x00781f0002117f89 */ /* 0x00086200000e0000 */
[----:B---3--:R-:W-:Y:S05]  /*17da0*/  IMAD.SHL.U32 R0, R10, 0x2, RZ ;  /* 0x000000020a007824 */ /* 0x008fea00078e00ff */
[----:B------:R-:W-:Y:S01]  /*17db0*/  IADD3 R4, P0, R4, R0, RZ ;  /* 0x0000000004047210 */ /* 0x000fe20007f1e0ff */
[--C-:B--2---:R-:W-:Y:S01]  /*17dc0*/  IMAD.X R7, R3, 0x1, R241.reuse, P1 ;  /* 0x0000000103077824 */ /* 0x104fe200008e06f1 */
[-C--:B------:R-:W-:Y:S04]  /*17dd0*/  IADD3 R14, P1, R12, R240.reuse, RZ ;  /* 0x000000f00c0e7210 */ /* 0x080fe80007f3e0ff */
[----:B------:R2:W-:Y:S01]  /*17de0*/  LDGSTS.E.BYPASS.LTC128B.128 [R239+0x8100], [R6.64], !P6 ;  /* 0x0810000006ef7fae */ /* 0x0005e2000f101d56 */
[----:B-----5:R-:W-:Y:S01]  /*17df0*/  IMAD.X R15, R9, 0x1, R241, P1 ;  /* 0x00000001090f7824 */ /* 0x020fe200008e06f1 */
[----:B----4-:R-:W-:Y:S02]  /*17e00*/  SHF.L.U64.HI R2, R10, 0x1, R11 ;  /* 0x000000010a027819 */ /* 0x010fe4000001020b */
[C---:B------:R-:W-:Y:S02]  /*17e10*/  IADD3 R10, P3, R8.reuse, R240, RZ ;  /* 0x000000f0080a7210 */ /* 0x040fe40007f7e0ff */
[-C--:B------:R-:W-:Y:S01]  /*17e20*/  IADD3 R8, P2, R8, R0.reuse, RZ ;  /* 0x0000000008087210 */ /* 0x080fe20007f5e0ff */
[--C-:B------:R-:W-:Y:S01]  /*17e30*/  IMAD.X R5, R3, 0x1, R2.reuse, P0 ;  /* 0x0000000103057824 */ /* 0x100fe200000e0602 */
[----:B------:R-:W-:Y:S01]  /*17e40*/  IADD3 R12, P0, R12, R0, RZ ;  /* 0x000000000c0c7210 */ /* 0x000fe20007f1e0ff */
[C-C-:B------:R-:W-:Y:S03]  /*17e50*/  IMAD.X R11, R18.reuse, 0x1, R241.reuse, P3 ;  /* 0x00000001120b7824 */ /* 0x140fe600018e06f1 */
[----:B------:R3:W-:Y:S01]  /*17e60*/  LDGSTS.E.BYPASS.LTC128B.128 [R239+0xc100], [R4.64], !P5 ;  /* 0x0c10000004ef7fae */ /* 0x0007e2000e901d56 */
[--C-:B------:R-:W-:Y:S02]  /*17e70*/  IMAD.X R13, R9, 0x1, R2.reuse, P0 ;  /* 0x00000001090d7824 */ /* 0x100fe400000e0602 */
[--C-:B------:R-:W-:Y:S01]  /*17e80*/  IMAD.X R9, R18, 0x1, R2.reuse, P2 ;  /* 0x0000000112097824 */ /* 0x100fe200010e0602 */
[----:B------:R4:W-:Y:S04]  /*17e90*/  LDGSTS.E.BYPASS.LTC128B.128 [R239+0x9100], [R14.64], !P6 ;  /* 0x091000000eef7fae */ /* 0x0009e8000f101d56 */
[----:B------:R4:W-:Y:S04]  /*17ea0*/  LDGSTS.E.BYPASS.LTC128B.128 [R239+0xd100], [R12.64], !P5 ;  /* 0x0d1000000cef7fae */ /* 0x0009e8000e901d56 */
[----:B------:R4:W-:Y:S01]  /*17eb0*/  LDGSTS.E.BYPASS.LTC128B.128 [R239+0xa100], [R10.64], !P6 ;  /* 0x0a1000000aef7fae */ /* 0x0009e2000f101d56 */
[C---:B--2---:R-:W-:Y:S03]  /*17ec0*/  IADD3 R6, P1, R16.reuse, R240, RZ ;  /* 0x000000f010067210 */ /* 0x044fe60007f3e0ff */
[----:B------:R4:W-:Y:S02]  /*17ed0*/  LDGSTS.E.BYPASS.LTC128B.128 [R239+0xe100], [R8.64], !P5 ;  /* 0x0e10000008ef7fae */ /* 0x0009e4000e901d56 */
[C---:B-1----:R-:W-:Y:S05]  /*17ee0*/  IMAD.X R7, R17.reuse, 0x1, R241, P1 ;  /* 0x0000000111077824 */ /* 0x042fea00008e06f1 */
[----:B------:R4:W-:Y:S01]  /*17ef0*/  LDGSTS.E.BYPASS.LTC128B.128 [R239+0xb100], [R6.64], !P6 ;  /* 0x0b10000006ef7fae */ /* 0x0009e2000f101d56 */
[----:B---3--:R-:W-:Y:S05]  /*17f00*/  IADD3 R4, P0, R16, R0, RZ ;  /* 0x0000000010047210 */ /* 0x008fea0007f1e0ff */
[----:B------:R-:W-:Y:S05]  /*17f10*/  IMAD.X R5, R17, 0x1, R2, P0 ;  /* 0x0000000111057824 */ /* 0x000fea00000e0602 */
[----:B------:R4:W-:Y:S01]  /*17f20*/  LDGSTS.E.BYPASS.LTC128B.128 [R239+0xf100], [R4.64], !P5 ;  /* 0x0f10000004ef7fae */ /* 0x0009e2000e901d56 */
[----:B------:R-:W-:-:S05]  /*17f30*/  BRA `(.L_x_686) ;  /* 0x000017f000007947 */ /* 0x000fca0003800000 */
.L_x_685:
[----:B------:R-:W2:Y:S01]  /*17f40*/  LDL R52, [R1+0x4] ;  /* 0x0000040001347983 */ /* 0x000ea20000100800 */
[----:B------:R-:W-:Y:S04]  /*17f50*/  DEPBAR.LE SB0, 0x0 ;  /* 0x000080000000791a */ /* 0x000fe80000000000 */
[----:B------:R-:W3:Y:S01]  /*17f60*/  LDL R182, [R1+0x8] ;  /* 0x0000080001b67983 */ /* 0x000ee20000100800 */
[C---:B------:R-:W-:Y:S01]  /*17f70*/  IADD3 R181, R239.reuse, 0x100, RZ ;  /* 0x00000100efb57810 */ /* 0x040fe20007ffe0ff */
[----:B------:R-:W-:Y:S01]  /*17f80*/  UISETP.GE.AND UP0, UPT, UR14, 0x1, UPT ;  /* 0x000000010e00788c */ /* 0x000fe2000bf06270 */
[C---:B------:R-:W-:Y:S01]  /*17f90*/  IADD3 R183, R239.reuse, 0x4100, RZ ;  /* 0x00004100efb77810 */ /* 0x040fe20007ffe0ff */
[----:B------:R-:W4:Y:S01]  /*17fa0*/  LDL R184, [R1+0xc] ;  /* 0x00000c0001b87983 */ /* 0x000f220000100800 */
[----:B------:R-:W-:Y:S03]  /*17fb0*/  IADD3 R185, R239, 0x1100, RZ ;  /* 0x00001100efb97810 */ /* 0x000fe60007ffe0ff */
[----:B------:R-:W-:Y:S08]  /*17fc0*/  BAR.SYNC.DEFER_BLOCKING 0x0 ;  /* 0x0000000000007b1d */ /* 0x000ff00000010000 */
[----:B------:R-:W5:Y:S08]  /*17fd0*/  LDSM.16.M88.4 R8, [R216+0x8100] ;  /* 0x00810000d808783b */ /* 0x000f700000000200 */
[----:B------:R-:W1:Y:S08]  /*17fe0*/  LDSM.16.M88.4 R16, [R216+0x8900] ;  /* 0x00890000d810783b */ /* 0x000e700000000200 */
[----:B------:R-:W1:Y:S08]  /*17ff0*/  LDSM.16.M88.4 R24, [R216+0x9100] ;  /* 0x00910000d818783b */ /* 0x000e700000000200 */
[----:B------:R-:W1:Y:S08]  /*18000*/  LDSM.16.M88.4 R32, [R216+0x9900] ;  /* 0x00990000d820783b */ /* 0x000e700000000200 */
[----:B------:R-:W1:Y:S01]  /*18010*/  LDSM.16.M88.4 R40, [R216+0xa100] ;  /* 0x00a10000d828783b */ /* 0x000e620000000200 */
[C---:B-----5:R-:W-:Y:S07]  /*18020*/  HMMA.16816.F32 R4, R140.reuse, R8, RZ ;  /* 0x000000088c04723c */ /* 0x060fee00000018ff */
[----:B------:R-:W5:Y:S01]  /*18030*/  LDSM.16.M88.4 R48, [R216+0xa900] ;  /* 0x00a90000d830783b */ /* 0x000f620000000200 */
[C---:B------:R-:W-:Y:S07]  /*18040*/  HMMA.16816.F32 R8, R140.reuse, R10, RZ ;  /* 0x0000000a8c08723c */ /* 0x040fee00000018ff */
[----:B------:R-:W2:Y:S01]  /*18050*/  LDSM.16.M88.4 R56, [R216+0xb100] ;  /* 0x00b10000d838783b */ /* 0x000ea20000000200 */
[C---:B-1----:R-:W-:Y:S07]  /*18060*/  HMMA.16816.F32 R12, R140.reuse, R16, RZ ;  /* 0x000000108c0c723c */ /* 0x042fee00000018ff */
[----:B------:R-:W1:Y:S01]  /*18070*/  LDSM.16.M88.4 R64, [R216+0xb900] ;  /* 0x00b90000d840783b */ /* 0x000e620000000200 */
[C---:B------:R-:W-:Y:S07]  /*18080*/  HMMA.16816.F32 R16, R140.reuse, R18, RZ ;  /* 0x000000128c10723c */ /* 0x040fee00000018ff */
[----:B------:R-:W1:Y:S01]  /*18090*/  LDSM.16.M88.4 R72, [R223] ;  /* 0x00000000df48783b */ /* 0x000e620000000200 */
[C---:B------:R-:W-:Y:S07]  /*180a0*/  HMMA.16816.F32 R20, R140.reuse, R24, RZ ;  /* 0x000000188c14723c */ /* 0x040fee00000018ff */
[----:B------:R-:W1:Y:S01]  /*180b0*/  LDSM.16.M88.4 R148, [R238] ;  /* 0x00000000ee94783b */ /* 0x000e620000000200 */
[C---:B------:R-:W-:Y:S07]  /*180c0*/  HMMA.16816.F32 R24, R140.reuse, R26, RZ ;  /* 0x0000001a8c18723c */ /* 0x040fee00000018ff */
[----:B------:R-:W-:Y:S01]  /*180d0*/  LDSM.16.M88.4 R152, [R236] ;  /* 0x00000000ec98783b */ /* 0x000fe20000000200 */
        /* <DEDUP_REMOVED lines=8> */
[C---:B-----5:R-:W-:Y:S08]  /*18160*/  HMMA.16816.F32 R44, R140.reuse, R48, RZ ;  /* 0x000000308c2c723c */ /* 0x060ff000000018ff */
[C---:B------:R-:W-:Y:S01]  /*18170*/  HMMA.16816.F32 R48, R140.reuse, R50, RZ ;  /* 0x000000328c30723c */ /* 0x040fe200000018ff */
[----:B--2---:R-:W-:Y:S03]  /*18180*/  SHF.R.S32.HI R0, RZ, 0x1f, R52 ;  /* 0x0000001fff007819 */ /* 0x004fe60000011434 */
[----:B------:R-:W-:Y:S04]  /*18190*/  IMAD.WIDE.U32 R2, R52, c[0x0][0x208], RZ ;  /* 0x0000820034027a25 */ /* 0x000fe800078e00ff */
[----:B------:R-:W-:Y:S04]  /*181a0*/  IMAD R0, R0, c[0x0][0x208], RZ ;  /* 0x0000820000007a24 */ /* 0x000fe800078e02ff */
[----:B------:R-:W-:Y:S02]  /*181b0*/  IMAD R0, R52, c[0x0][0x20c], R0 ;  /* 0x0000830034007a24 */ /* 0x000fe400078e0200 */
[C---:B------:R-:W-:Y:S03]  /*181c0*/  HMMA.16816.F32 R52, R140.reuse, R56, RZ ;  /* 0x000000388c34723c */ /* 0x040fe600000018ff */
[----:B------:R-:W-:Y:S02]  /*181d0*/  IADD3 R3, R3, R0, RZ ;  /* 0x0000000003037210 */ /* 0x000fe40007ffe0ff */
[----:B------:R-:W-:Y:S03]  /*181e0*/  SHF.R.S32.HI R0, RZ, 0x1f, R245 ;  /* 0x0000001fff007819 */ /* 0x000fe600000114f5 */
[C---:B------:R-:W-:Y:S01]  /*181f0*/  HMMA.16816.F32 R56, R140.reuse, R58, RZ ;  /* 0x0000003a8c38723c */ /* 0x040fe200000018ff */
[C---:B------:R-:W-:Y:S04]  /*18200*/  IMAD.WIDE.U32 R2, R245.reuse, c[0x0][0x218], R2 ;  /* 0x00008600f5027a25 */ /* 0x040fe800078e0002 */
[----:B------:R-:W-:Y:S03]  /*18210*/  IMAD R0, R0, c[0x0][0x218], RZ ;  /* 0x0000860000007a24 */ /* 0x000fe600078e02ff */
[C---:B-1----:R-:W-:Y:S01]  /*18220*/  HMMA.16816.F32 R60, R140.reuse, R64, RZ ;  /* 0x000000408c3c723c */ /* 0x042fe200000018ff */
[----:B------:R-:W-:Y:S03]  /*18230*/  IMAD R68, R245, c[0x0][0x21c], R0 ;  /* 0x00008700f5447a24 */ /* 0x000fe600078e0200 */
[----:B------:R-:W-:Y:S04]  /*18240*/  IADD3 R0, P0, R2, UR5, RZ ;  /* 0x0000000502007c10 */ /* 0x000fe8000ff1e0ff */
[----:B------:R-:W-:Y:S01]  /*18250*/  HMMA.16816.F32 R64, R140, R66, RZ ;  /* 0x000000428c40723c */ /* 0x000fe200000018ff */
[----:B------:R-:W-:Y:S03]  /*18260*/  IADD3.X R68, R3, UR12, R68, P0, !PT ;  /* 0x0000000c03447c10 */ /* 0x000fe600087fe444 */
[C---:B------:R-:W-:Y:S04]  /*18270*/  LEA R2, P0, R0.reuse, c[0x0][0x1f8], 0x1 ;  /* 0x00007e0000027a11 */ /* 0x040fe800078008ff */
[C---:B------:R-:W-:Y:S01]  /*18280*/  HMMA.16816.F32 R4, R144.reuse, R72, R4 ;  /* 0x000000489004723c */ /* 0x040fe20000001804 */
[----:B------:R-:W-:Y:S04]  /*18290*/  SHFL.IDX PT, R174, R2, 0x2, 0x181f ;  /* 0x00581f0002ae7f89 */ /* 0x000fe800000e0000 */
[----:B------:R-:W-:Y:S03]  /*182a0*/  LEA.HI.X R0, R0, c[0x0][0x1fc], R68, 0x1, P0 ;  /* 0x00007f0000007a11 */ /* 0x000fe600000f0c44 */
[C---:B------:R-:W-:Y:S01]  /*182b0*/  HMMA.16816.F32 R8, R144.reuse, R74, R8 ;  /* 0x0000004a9008723c */ /* 0x040fe20000001808 */
[----:B------:R-:W1:Y:S07]  /*182c0*/  SHFL.IDX PT, R68, R2, RZ, 0x181f ;  /* 0x00181fff02447589 */ /* 0x000e6e00000e0000 */
[C---:B------:R-:W-:Y:S01]  /*182d0*/  HMMA.16816.F32 R12, R144.reuse, R148, R12 ;  /* 0x00000094900c723c */ /* 0x040fe2000000180c */
[----:B------:R-:W2:Y:S07]  /*182e0*/  SHFL.IDX PT, R3, R0, RZ, 0x181f ;  /* 0x00181fff00037589 */ /* 0x000eae00000e0000 */
[C---:B------:R-:W-:Y:S01]  /*182f0*/  HMMA.16816.F32 R16, R144.reuse, R150, R16 ;  /* 0x000000969010723c */ /* 0x040fe20000001810 */
[----:B------:R-:W5:Y:S03]  /*18300*/  LDSM.16.M88.4 R72, [R237] ;  /* 0x00000000ed48783b */ /* 0x000f660000000200 */
[C---:B-1----:R-:W-:Y:S05]  /*18310*/  IADD3 R148, P1, R68.reuse, R240, RZ ;  /* 0x000000f044947210 */ /* 0x042fea0007f3e0ff */
[----:B------:R-:W1:Y:S03]  /*18320*/  SHFL.IDX PT, R172, R2, 0x1, 0x181f ;  /* 0x00381f0002ac7f89 */ /* 0x000e6600000e0000 */
[----:B---3--:R-:W-:Y:S02]  /*18330*/  IADD3 R68, P0, R68, R182, RZ ;  /* 0x000000b644447210 */ /* 0x008fe40007f1e0ff */
[CC--:B--2---:R-:W-:Y:S03]  /*18340*/  IADD3.X R149, R3.reuse, R241.reuse, RZ, P1, !PT ;  /* 0x000000f103957210 */ /* 0x0c4fe60000ffe4ff */
[----:B------:R1:W-:Y:S01]  /*18350*/  SHFL.IDX PT, R175, R2, 0x3, 0x181f ;  /* 0x00781f0002af7f89 */ /* 0x0003e200000e0000 */
[----:B----4-:R-:W-:Y:S07]  /*18360*/  IADD3.X R69, R3, R184, RZ, P0, !PT ;  /* 0x000000b803457210 */ /* 0x010fee00007fe4ff */
[----:B------:R-:W-:Y:S01]  /*18370*/  @!PT LDS RZ, [RZ] ;  /* 0x00000000fffff984 */ /* 0x000fe20000000800 */
[----:B------:R2:W-:Y:S08]  /*18380*/  LDGSTS.E.BYPASS.LTC128B.128 [R181], [R148.64], !P6 ;  /* 0x0000000094b57fae */ /* 0x0005f0000f101d56 */
[----:B------:R-:W3:Y:S01]  /*18390*/  SHFL.IDX PT, R173, R0, 0x1, 0x181f ;  /* 0x00381f0000ad7f89 */ /* 0x000ee200000e0000 */
[C---:B-----5:R-:W-:Y:S07]  /*183a0*/  HMMA.16816.F32 R20, R144.reuse, R72, R20 ;  /* 0x000000489014723c */ /* 0x060fee0000001814 */
[----:B------:R4:W-:Y:S01]  /*183b0*/  LDGSTS.E.BYPASS.LTC128B.128 [R183], [R68.64], !P5 ;  /* 0x0000000044b77fae */ /* 0x0009e2000e901d56 */
[C---:B-1----:R-:W-:Y:S04]  /*183c0*/  IADD3 R2, P2, R172.reuse, R240, RZ ;  /* 0x000000f0ac027210 */ /* 0x042fe80007f5e0ff */
[----:B------:R-:W-:Y:S01]  /*183d0*/  IADD3 R172, P0, R172, R182, RZ ;  /* 0x000000b6acac7210 */ /* 0x000fe20007f1e0ff */
[C---:B------:R-:W-:Y:S02]  /*183e0*/  HMMA.16816.F32 R24, R144.reuse, R74, R24 ;  /* 0x0000004a9018723c */ /* 0x040fe40000001818 */
[----:B------:R-:W1:Y:S06]  /*183f0*/  SHFL.IDX PT, R180, R0, 0x2, 0x181f ;  /* 0x00581f0000b47f89 */ /* 0x000e6c00000e0000 */
[C---:B------:R-:W-:Y:S02]  /*18400*/  HMMA.16816.F32 R28, R144.reuse, R152, R28 ;  /* 0x00000098901c723c */ /* 0x040fe4000000181c */
[----:B------:R-:W5:Y:S02]  /*18410*/  SHFL.IDX PT, R0, R0, 0x3, 0x181f ;  /* 0x00781f0000007f89 */ /* 0x000f6400000e0000 */
[CC--:B---3--:R-:W-:Y:S02]  /*18420*/  IADD3.X R3, R173.reuse, R241.reuse, RZ, P2, !PT ;  /* 0x000000f1ad037210 */ /* 0x0c8fe400017fe4ff */
[----:B------:R-:W-:Y:S02]  /*18430*/  IADD3.X R173, R173, R184, RZ, P0, !PT ;  /* 0x000000b8adad7210 */ /* 0x000fe400007fe4ff */
[C---:B------:R-:W-:Y:S02]  /*18440*/  HMMA.16816.F32 R32, R144.reuse, R154, R32 ;  /* 0x0000009a9020723c */ /* 0x040fe40000001820 */
[----:B------:R3:W-:Y:S02]  /*18450*/  LDGSTS.E.BYPASS.LTC128B.128 [R185], [R2.64], !P6 ;  /* 0x0000000002b97fae */ /* 0x0007e4000f101d56 */
[----:B----4-:R-:W-:Y:S02]  /*18460*/  IADD3 R183, R239, 0x5100, RZ ;  /* 0x00005100efb77810 */ /* 0x010fe40007ffe0ff */
[----:B------:R-:W-:Y:S02]  /*18470*/  IADD3 R150, P0, R174, R240, RZ ;  /* 0x000000f0ae967210 */ /* 0x000fe40007f1e0ff */
[C---:B------:R-:W-:Y:S02]  /*18480*/  HMMA.16816.F32 R36, R144.reuse, R156, R36 ;  /* 0x0000009c9024723c */ /* 0x040fe40000001824 */
[----:B------:R4:W-:Y:S02]  /*18490*/  LDGSTS.E.BYPASS.LTC128B.128 [R183], [R172.64], !P5 ;  /* 0x00000000acb77fae */ /* 0x0009e4000e901d56 */
[-C--:B-1----:R-:W-:Y:S02]  /*184a0*/  IADD3.X R151, R180, R241.reuse, RZ, P0, !PT ;  /* 0x000000f1b4977210 */ /* 0x082fe400007fe4ff */
[----:B--2---:R-:W-:Y:S02]  /*184b0*/  IADD3 R148, P2, R174, R182, RZ ;  /* 0x000000b6ae947210 */ /* 0x004fe40007f5e0ff */
[C---:B------:R-:W-:Y:S04]  /*184c0*/  HMMA.16816.F32 R40, R144.reuse, R158, R40 ;  /* 0x0000009e9028723c */ /* 0x040fe80000001828 */
[----:B------:R-:W-:Y:S02]  /*184d0*/  IADD3.X R149, R180, R184, RZ, P2, !PT ;  /* 0x000000b8b4957210 */ /* 0x000fe400017fe4ff */
[C---:B------:R-:W-:Y:S02]  /*184e0*/  IADD3 R68, P1, R175.reuse, R240, RZ ;  /* 0x000000f0af447210 */ /* 0x040fe40007f3e0ff */
[C---:B------:R-:W-:Y:S04]  /*184f0*/  HMMA.16816.F32 R44, R144.reuse, R160, R44 ;  /* 0x000000a0902c723c */ /* 0x040fe8000000182c */
[----:B---3--:R-:W-:Y:S02]  /*18500*/  IADD3 R2, P0, R175, R182, RZ ;  /* 0x000000b6af027210 */ /* 0x008fe40007f1e0ff */
[C---:B------:R-:W-:Y:S02]  /*18510*/  IADD3 R182, R239.reuse, 0x6100, RZ ;  /* 0x00006100efb67810 */ /* 0x040fe40007ffe0ff */
[C---:B------:R-:W-:Y:S04]  /*18520*/  HMMA.16816.F32 R48, R144.reuse, R162, R48 ;  /* 0x000000a29030723c */ /* 0x040fe80000001830 */
[----:B----4-:R-:W-:Y:S02]  /*18530*/  IADD3 R183, R239, 0x2100, RZ ;  /* 0x00002100efb77810 */ /* 0x010fe40007ffe0ff */
[C---:B-----5:R-:W-:Y:S02]  /*18540*/  IADD3.X R69, R0.reuse, R241, RZ, P1, !PT ;  /* 0x000000f100457210 */ /* 0x060fe40000ffe4ff */
[C---:B------:R-:W-:Y:S01]  /*18550*/  HMMA.16816.F32 R52, R144.reuse, R164, R52 ;  /* 0x000000a49034723c */ /* 0x040fe20000001834 */
[----:B------:R1:W-:Y:S03]  /*18560*/  LDGSTS.E.BYPASS.LTC128B.128 [R183], [R150.64], !P6 ;  /* 0x0000000096b77fae */ /* 0x0003e6000f101d56 */
[----:B------:R-:W-:Y:S02]  /*18570*/  IADD3.X R3, R0, R184, RZ, P0, !PT ;  /* 0x000000b800037210 */ /* 0x000fe400007fe4ff */
[----:B------:R-:W-:Y:S02]  /*18580*/  PLOP3.LUT P0, PT, PT, PT, UP0, 0x80, 0x0 ;  /* 0x000000000000781c */ /* 0x000fe40003f0f008 */
[C---:B------:R-:W-:Y:S01]  /*18590*/  HMMA.16816.F32 R56, R144.reuse, R166, R56 ;  /* 0x000000a69038723c */ /* 0x040fe20000001838 */
[----:B------:R1:W-:Y:S07]  /*185a0*/  LDGSTS.E.BYPASS.LTC128B.128 [R182], [R148.64], !P5 ;  /* 0x0000000094b67fae */ /* 0x0003ee000e901d56 */
[C---:B------:R-:W-:Y:S01]  /*185b0*/  HMMA.16816.F32 R60, R144.reuse, R168, R60 ;  /* 0x000000a8903c723c */ /* 0x040fe2000000183c */
[----:B------:R2:W-:Y:S07]  /*185c0*/  LDGSTS.E.BYPASS.LTC128B.128 [R181+0x3000], [R68.64], !P6 ;  /* 0x0300000044b57fae */ /* 0x0005ee000f101d56 */
[----:B------:R-:W-:Y:S01]  /*185d0*/  HMMA.16816.F32 R64, R144, R170, R64 ;  /* 0x000000aa9040723c */ /* 0x000fe20000001840 */
[----:B------:R2:W-:Y:S08]  /*185e0*/  LDGSTS.E.BYPASS.LTC128B.128 [R181+0x7000], [R2.64], !P5 ;  /* 0x0700000002b57fae */ /* 0x0005f0000e901d56 */
[----:B------:R-:W3:Y:S08]  /*185f0*/  LDSM.16.M88.4 R72, [R222+0x8100] ;  /* 0x00810000de48783b */ /* 0x000ef00000000200 */
[----:B-1----:R-:W1:Y:S08]  /*18600*/  LDSM.16.M88.4 R148, [R222+0x8900] ;  /* 0x00890000de94783b */ /* 0x002e700000000200 */
[----:B------:R-:W4:Y:S08]  /*18610*/  LDSM.16.M88.4 R152, [R222+0x9100] ;  /* 0x00910000de98783b */ /* 0x000f300000000200 */
[----:B------:R-:W0:Y:S08]  /*18620*/  LDGDEPBAR ;  /* 0x00000000000079af */ /* 0x000e300000000000 */
[----:B------:R-:W5:Y:S01]  /*18630*/  LDSM.16.M88.4 R156, [R222+0x9900] ;  /* 0x00990000de9c783b */ /* 0x000f620000000200 */
[C---:B---3--:R-:W-:Y:S07]  /*18640*/  HMMA.16816.F32 R4, R176.reuse, R72, R4 ;  /* 0x00000048b004723c */ /* 0x048fee0000001804 */
[----:B------:R-:W3:Y:S01]  /*18650*/  LDSM.16.M88.4 R160, [R222+0xa100] ;  /* 0x00a10000dea0783b */ /* 0x000ee20000000200 */
[C---:B------:R-:W-:Y:S07]  /*18660*/  HMMA.16816.F32 R8, R176.reuse, R74, R8 ;  /* 0x0000004ab008723c */ /* 0x040fee0000001808 */
[----:B------:R-:W2:Y:S01]  /*18670*/  LDSM.16.M88.4 R72, [R222+0xa900] ;  /* 0x00a90000de48783b */ /* 0x000ea20000000200 */
[C---:B-1----:R-:W-:Y:S07]  /*18680*/  HMMA.16816.F32 R12, R176.reuse, R148, R12 ;  /* 0x00000094b00c723c */ /* 0x042fee000000180c */
[----:B------:R-:W-:Y:S01]  /*18690*/  LDSM.16.M88.4 R164, [R216+0xc100] ;  /* 0x00c10000d8a4783b */ /* 0x000fe20000000200 */
[C---:B------:R-:W-:Y:S07]  /*186a0*/  HMMA.16816.F32 R16, R176.reuse, R150, R16 ;  /* 0x00000096b010723c */ /* 0x040fee0000001810 */
[----:B------:R-:W1:Y:S01]  /*186b0*/  LDSM.16.M88.4 R148, [R222+0xb100] ;  /* 0x00b10000de94783b */ /* 0x000e620000000200 */
[C---:B----4-:R-:W-:Y:S07]  /*186c0*/  HMMA.16816.F32 R20, R176.reuse, R152, R20 ;  /* 0x00000098b014723c */ /* 0x050fee0000001814 */
[----:B------:R-:W-:Y:S01]  /*186d0*/  LDSM.16.M88.4 R168, [R229] ;  /* 0x00000000e5a8783b */ /* 0x000fe20000000200 */
[C---:B------:R-:W-:Y:S07]  /*186e0*/  HMMA.16816.F32 R24, R176.reuse, R154, R24 ;  /* 0x0000009ab018723c */ /* 0x040fee0000001818 */
[----:B------:R-:W4:Y:S01]  /*186f0*/  LDSM.16.M88.4 R152, [R222+0xb900] ;  /* 0x00b90000de98783b */ /* 0x000f220000000200 */
[C---:B-----5:R-:W-:Y:S07]  /*18700*/  HMMA.16816.F32 R28, R176.reuse, R156, R28 ;  /* 0x0000009cb01c723c */ /* 0x060fee000000181c */
[----:B------:R-:W-:Y:S01]  /*18710*/  LDSM.16.M88.4 R172, [R228] ;  /* 0x00000000e4ac783b */ /* 0x000fe20000000200 */
[C---:B------:R-:W-:Y:S07]  /*18720*/  HMMA.16816.F32 R32, R176.reuse, R158, R32 ;  /* 0x0000009eb020723c */ /* 0x040fee0000001820 */
[----:B------:R-:W5:Y:S01]  /*18730*/  LDSM.16.M88.4 R156, [R219] ;  /* 0x00000000db9c783b */ /* 0x000f620000000200 */
[C---:B---3--:R-:W-:Y:S07]  /*18740*/  HMMA.16816.F32 R36, R176.reuse, R160, R36 ;  /* 0x000000a0b024723c */ /* 0x048fee0000001824 */
[----:B--2---:R-:W-:Y:S01]  /*18750*/  LDSM.16.M88.4 R180, [R222+0xe900] ;  /* 0x00e90000deb4783b */ /* 0x004fe20000000200 */
[C---:B------:R-:W-:Y:S07]  /*18760*/  HMMA.16816.F32 R40, R176.reuse, R162, R40 ;  /* 0x000000a2b028723c */ /* 0x040fee0000001828 */
[----:B------:R-:W2:Y:S01]  /*18770*/  LDSM.16.M88.4 R160, [R219+0x800] ;  /* 0x00080000dba0783b */ /* 0x000ea20000000200 */
[C---:B------:R-:W-:Y:S07]  /*18780*/  HMMA.16816.F32 R44, R176.reuse, R72, R44 ;  /* 0x00000048b02c723c */ /* 0x040fee000000182c */
[----:B------:R-:W-:Y:S01]  /*18790*/  LDSM.16.M88.4 R184, [R222+0xf100] ;  /* 0x00f10000deb8783b */ /* 0x000fe20000000200 */
[C---:B------:R-:W-:Y:S07]  /*187a0*/  HMMA.16816.F32 R48, R176.reuse, R74, R48 ;  /* 0x0000004ab030723c */ /* 0x040fee0000001830 */
[----:B------:R-:W3:Y:S01]  /*187b0*/  LDSM.16.M88.4 R72, [R219+0x1000] ;  /* 0x00100000db48783b */ /* 0x000ee20000000200 */
[C---:B-1----:R-:W-:Y:S07]  /*187c0*/  HMMA.16816.F32 R52, R176.reuse, R148, R52 ;  /* 0x00000094b034723c */ /* 0x042fee0000001834 */
[----:B------:R-:W-:Y:S01]  /*187d0*/  LDSM.16.M88.4 R188, [R222+0xf900] ;  /* 0x00f90000debc783b */ /* 0x000fe20000000200 */
[C---:B------:R-:W-:Y:S07]  /*187e0*/  HMMA.16816.F32 R56, R176.reuse, R150, R56 ;  /* 0x00000096b038723c */ /* 0x040fee0000001838 */
[----:B------:R-:W1:Y:S01]  /*187f0*/  LDSM.16.M88.4 R148, [R219+0x1800] ;  /* 0x00180000db94783b */ /* 0x000e620000000200 */
[C---:B----4-:R-:W-:Y:S07]  /*18800*/  HMMA.16816.F32 R60, R176.reuse, R152, R60 ;  /* 0x00000098b03c723c */ /* 0x050fee000000183c */
[----:B------:R-:W-:Y:S01]  /*18810*/  LDSM.16.M88.4 R208, [R219+0x4000] ;  /* 0x00400000dbd0783b */ /* 0x000fe20000000200 */
[----:B------:R-:W-:Y:S07]  /*18820*/  HMMA.16816.F32 R64, R176, R154, R64 ;  /* 0x0000009ab040723c */ /* 0x000fee0000001840 */
[----:B------:R-:W4:Y:S01]  /*18830*/  LDSM.16.M88.4 R152, [R219+0x2000] ;  /* 0x00200000db98783b */ /* 0x000f220000000200 */
[C---:B-----5:R-:W-:Y:S08]  /*18840*/  HMMA.16816.F32 R4, R192.reuse, R156, R4 ;  /* 0x0000009cc004723c */ /* 0x060ff00000001804 */
[C---:B------:R-:W-:Y:S01]  /*18850*/  HMMA.16816.F32 R8, R192.reuse, R158, R8 ;  /* 0x0000009ec008723c */ /* 0x040fe20000001808 */
[----:B------:R-:W5:Y:S07]  /*18860*/  LDSM.16.M88.4 R156, [R219+0x2800] ;  /* 0x00280000db9c783b */ /* 0x000f6e0000000200 */
[C---:B--2---:R-:W-:Y:S08]  /*18870*/  HMMA.16816.F32 R12, R192.reuse, R160, R12 ;  /* 0x000000a0c00c723c */ /* 0x044ff0000000180c */
[C---:B------:R-:W-:Y:S01]  /*18880*/  HMMA.16816.F32 R16, R192.reuse, R162, R16 ;  /* 0x000000a2c010723c */ /* 0x040fe20000001810 */
[----:B------:R-:W2:Y:S07]  /*18890*/  LDSM.16.M88.4 R160, [R219+0x3000] ;  /* 0x00300000dba0783b */ /* 0x000eae0000000200 */
[C---:B---3--:R-:W-:Y:S08]  /*188a0*/  HMMA.16816.F32 R20, R192.reuse, R72, R20 ;  /* 0x00000048c014723c */ /* 0x048ff00000001814 */
[C---:B------:R-:W-:Y:S01]  /*188b0*/  HMMA.16816.F32 R24, R192.reuse, R74, R24 ;  /* 0x0000004ac018723c */ /* 0x040fe20000001818 */
[----:B------:R-:W3:Y:S07]  /*188c0*/  LDSM.16.M88.4 R72, [R219+0x3800] ;  /* 0x00380000db48783b */ /* 0x000eee0000000200 */
[C---:B-1----:R-:W-:Y:S08]  /*188d0*/  HMMA.16816.F32 R28, R192.reuse, R148, R28 ;  /* 0x00000094c01c723c */ /* 0x042ff0000000181c */
[C---:B------:R-:W-:Y:S01]  /*188e0*/  HMMA.16816.F32 R32, R192.reuse, R150, R32 ;  /* 0x00000096c020723c */ /* 0x040fe20000001820 */
[----:B------:R-:W1:Y:S07]  /*188f0*/  LDSM.16.M88.4 R148, [R216+0xc900] ;  /* 0x00c90000d894783b */ /* 0x000e6e0000000200 */
        /* <DEDUP_REMOVED lines=8> */
[----:B------:R-:W-:Y:S07]  /*18980*/  LDSM.16.M88.4 R160, [R216+0xe900] ;  /* 0x00e90000d8a0783b */ /* 0x000fee0000000200 */
[C---:B---3--:R-:W-:Y:S08]  /*18990*/  HMMA.16816.F32 R60, R192.reuse, R72, R60 ;  /* 0x00000048c03c723c */ /* 0x048ff0000000183c */
        /* <DEDUP_REMOVED lines=8> */
[C---:B----4-:R-:W-:Y:S08]  /*18a20*/  HMMA.16816.F32 R20, R196.reuse, R152, R20 ;  /* 0x00000098c414723c */ /* 0x050ff00000001814 */
[C---:B------:R-:W-:Y:S01]  /*18a30*/  HMMA.16816.F32 R24, R196.reuse, R154, R24 ;  /* 0x0000009ac418723c */ /* 0x040fe20000001818 */
[----:B------:R-:W3:Y:S07]  /*18a40*/  LDSM.16.M88.4 R152, [R231] ;  /* 0x00000000e798783b */ /* 0x000eee0000000200 */
        /* <DEDUP_REMOVED lines=9> */
[C---:B-1----:R-:W-:Y:S08]  /*18ae0*/  HMMA.16816.F32 R52, R196.reuse, R148, R52 ;  /* 0x00000094c434723c */ /* 0x042ff00000001834 */
[C---:B------:R-:W-:Y:S01]  /*18af0*/  HMMA.16816.F32 R56, R196.reuse, R150, R56 ;  /* 0x00000096c438723c */ /* 0x040fe20000001838 */
[----:B------:R-:W1:Y:S07]  /*18b00*/  LDSM.16.M88.4 R148, [R226] ;  /* 0x00000000e294783b */ /* 0x000e6e0000000200 */
[C---:B------:R-:W-:Y:S08]  /*18b10*/  HMMA.16816.F32 R60, R196.reuse, R164, R60 ;  /* 0x000000a4c43c723c */ /* 0x040ff0000000183c */
[----:B------:R-:W-:Y:S01]  /*18b20*/  HMMA.16816.F32 R64, R196, R166, R64 ;  /* 0x000000a6c440723c */ /* 0x000fe20000001840 */
[----:B------:R-:W-:Y:S07]  /*18b30*/  LDSM.16.M88.4 R164, [R222+0xc900] ;  /* 0x00c90000dea4783b */ /* 0x000fee0000000200 */
[C---:B---3--:R-:W-:Y:S08]  /*18b40*/  HMMA.16816.F32 R4, R200.reuse, R152, R4 ;  /* 0x00000098c804723c */ /* 0x048ff00000001804 */
[C---:B------:R-:W-:Y:S01]  /*18b50*/  HMMA.16816.F32 R8, R200.reuse, R154, R8 ;  /* 0x0000009ac808723c */ /* 0x040fe20000001808 */
[----:B------:R-:W-:Y:S07]  /*18b60*/  LDSM.16.M88.4 R152, [R224] ;  /* 0x00000000e098783b */ /* 0x000fee0000000200 */
[C---:B--2---:R-:W-:Y:S08]  /*18b70*/  HMMA.16816.F32 R12, R200.reuse, R72, R12 ;  /* 0x00000048c80c723c */ /* 0x044ff0000000180c */
[C---:B------:R-:W-:Y:S01]  /*18b80*/  HMMA.16816.F32 R16, R200.reuse, R74, R16 ;  /* 0x0000004ac810723c */ /* 0x040fe20000001810 */
[----:B------:R-:W2:Y:S07]  /*18b90*/  LDSM.16.M88.4 R72, [R225] ;  /* 0x00000000e148783b */ /* 0x000eae0000000200 */
[C---:B------:R-:W-:Y:S08]  /*18ba0*/  HMMA.16816.F32 R20, R200.reuse, R168, R20 ;  /* 0x000000a8c814723c */ /* 0x040ff00000001814 */
[C---:B------:R-:W-:Y:S01]  /*18bb0*/  HMMA.16816.F32 R24, R200.reuse, R170, R24 ;  /* 0x000000aac818723c */ /* 0x040fe20000001818 */
[----:B------:R-:W3:Y:S07]  /*18bc0*/  LDSM.16.M88.4 R168, [R222+0xd100] ;  /* 0x00d10000dea8783b */ /* 0x000eee0000000200 */
[C---:B------:R-:W-:Y:S08]  /*18bd0*/  HMMA.16816.F32 R28, R200.reuse, R172, R28 ;  /* 0x000000acc81c723c */ /* 0x040ff0000000181c */
[C---:B------:R-:W-:Y:S01]  /*18be0*/  HMMA.16816.F32 R32, R200.reuse, R174, R32 ;  /* 0x000000aec820723c */ /* 0x040fe20000001820 */
[----:B------:R-:W5:Y:S07]  /*18bf0*/  LDSM.16.M88.4 R172, [R222+0xd900] ;  /* 0x00d90000deac783b */ /* 0x000f6e0000000200 */
[C---:B----4-:R-:W-:Y:S08]  /*18c00*/  HMMA.16816.F32 R36, R200.reuse, R156, R36 ;  /* 0x0000009cc824723c */ /* 0x050ff00000001824 */
[C---:B------:R-:W-:Y:S01]  /*18c10*/  HMMA.16816.F32 R40, R200.reuse, R158, R40 ;  /* 0x0000009ec828723c */ /* 0x040fe20000001828 */
[----:B------:R-:W4:Y:S07]  /*18c20*/  LDSM.16.M88.4 R156, [R222+0xe100] ;  /* 0x00e10000de9c783b */ /* 0x000f2e0000000200 */
[C---:B-1----:R-:W-:Y:S08]  /*18c30*/  HMMA.16816.F32 R44, R200.reuse, R148, R44 ;  /* 0x00000094c82c723c */ /* 0x042ff0000000182c */
[C---:B------:R-:W-:Y:S08]  /*18c40*/  HMMA.16816.F32 R48, R200.reuse, R150, R48 ;  /* 0x00000096c830723c */ /* 0x040ff00000001830 */
[C---:B--2---:R-:W-:Y:S08]  /*18c50*/  HMMA.16816.F32 R52, R200.reuse, R72, R52 ;  /* 0x00000048c834723c */ /* 0x044ff00000001834 */
[C---:B------:R-:W-:Y:S01]  /*18c60*/  HMMA.16816.F32 R56, R200.reuse, R74, R56 ;  /* 0x0000004ac838723c */ /* 0x040fe20000001838 */
[----:B------:R-:W1:Y:S07]  /*18c70*/  LDSM.16.M88.4 R72, [R219+0x4800] ;  /* 0x00480000db48783b */ /* 0x000e6e0000000200 */
        /* <DEDUP_REMOVED lines=171> */
.L_x_686:
[----:B------:R-:W-:Y:S01]  /*19730*/  FMNMX.FTZ R0, R148, R70, !PT ;  /* 0x0000004694007209 */ /* 0x000fe20007810000 */
[----:B----4-:R-:W-:Y:S01]  /*19740*/  LDSM.16.MT88.4 R12, [R217+0x100] ;  /* 0x00010000d90c783b */ /* 0x010fe20000004200 */
        /* <DEDUP_REMOVED lines=61> */
[----:B------:R-:W-:Y:S02]  /*19b20*/  FMNMX.FTZ R0, R22, R0, !PT ;  /* 0x0000000016007209 */ /* 0x000fe40007810000 */
[----:B------:R-:W-:Y:S02]  /*19b30*/  MOV R65, R69 ;  /* 0x0000004500417202 */ /* 0x000fe40000000f00 */
[----:B------:R-:W-:Y:S02]  /*19b40*/  FMNMX.FTZ R0, R66, R0, !PT ;  /* 0x0000000042007209 */ /* 0x000fe40007810000 */
[----:B------:R-:W-:Y:S02]  /*19b50*/  FMNMX.FTZ R2, R20, R2, !PT ;  /* 0x0000000214027209 */ /* 0x000fe40007810000 */
[----:B------:R-:W-:Y:S02]  /*19b60*/  FMNMX.FTZ R3, R65, R0, !PT ;  /* 0x0000000041037209 */ /* 0x000fe40007810000 */
[----:B------:R-:W-:Y:S02]  /*19b70*/  FMNMX.FTZ R2, R19, R2, !PT ;  /* 0x0000000213027209 */ /* 0x000fe40007810000 */
[----:B------:R-:W-:Y:S02]  /*19b80*/  FMNMX.FTZ R3, R59, R3, !PT ;  /* 0x000000033b037209 */ /* 0x000fe40007810000 */
[----:B------:R-:W-:Y:S02]  /*19b90*/  FMNMX.FTZ R0, R21, R2, !PT ;  /* 0x0000000215007209 */ /* 0x000fe40007810000 */
[----:B------:R-:W-:Y:S01]  /*19ba0*/  ISETP.LT.AND P0, PT, RZ, UR14, PT ;  /* 0x0000000eff007c0c */ /* 0x000fe2000bf01270 */
[----:B------:R-:W-:Y:S01]  /*19bb0*/  SHFL.BFLY PT, R69, R3, 0x2, 0x1f ;  /* 0x0c401f0003457f89 */ /* 0x000fe200000e0000 */
[----:B------:R-:W-:Y:S01]  /*19bc0*/  FMNMX.FTZ R0, R72, R0, !PT ;  /* 0x0000000048007209 */ /* 0x000fe20007810000 */
[----:B------:R-:W-:Y:S03]  /*19bd0*/  UIADD3 UR14, UR14, -0x1, URZ ;  /* 0xffffffff0e0e7890 */ /* 0x000fe6000fffe03f */
        /* <DEDUP_REMOVED lines=9> */
[----:B------:R-:W-:Y:S01]  /*19c70*/  FADD.FTZ R2, -R69, R70 ;  /* 0x0000004645027221 */ /* 0x000fe20000010100 */
[----:B------:R-:W-:Y:S01]  /*19c80*/  MOV R70, R19 ;  /* 0x0000001300467202 */ /* 0x000fe20000000f00 */
[--C-:B------:R-:W-:Y:S02]  /*19c90*/  FFMA.FTZ R3, R148, c[0x0][0x2d0], -R74.reuse ;  /* 0x0000b40094037a23 */ /* 0x100fe4000001084a */
[----:B------:R-:W-:Y:S02]  /*19ca0*/  FMUL.FTZ R0, R2, c[0x0][0x2d0] ;  /* 0x0000b40002007a20 */ /* 0x000fe40000410000 */
[----:B------:R1:W-:Y:S01]  /*19cb0*/  MUFU.EX2 R5, R3 ;  /* 0x0000000300057308 */ /* 0x0003e20000000800 */
[--C-:B------:R-:W-:Y:S01]  /*19cc0*/  FFMA.FTZ R32, R75, c[0x0][0x2d0], -R74.reuse ;  /* 0x0000b4004b207a23 */ /* 0x100fe2000001084a */
[----:B------:R-:W-:Y:S01]  /*19cd0*/  MOV R75, R70 ;  /* 0x00000046004b7202 */ /* 0x000fe20000000f00 */
[--C-:B------:R-:W-:Y:S02]  /*19ce0*/  FFMA.FTZ R70, R163, c[0x0][0x2d0], -R74.reuse ;  /* 0x0000b400a3467a23 */ /* 0x100fe4000001084a */
[--C-:B------:R-:W-:Y:S05]  /*19cf0*/  FFMA.FTZ R48, R159, c[0x0][0x2d0], -R74.reuse ;  /* 0x0000b4009f307a23 */ /* 0x100fea000001084a */
[----:B------:R2:W3:Y:S10]  /*19d00*/  MUFU.EX2 R2, R0 ;  /* 0x0000000000027308 */ /* 0x0004f40000000800 */
[----:B------:R4:W-:Y:S01]  /*19d10*/  MUFU.EX2 R67, R32 ;  /* 0x0000002000437308 */ /* 0x0009e20000000800 */
[--C-:B-1----:R-:W-:Y:S01]  /*19d20*/  FFMA.FTZ R3, R154, c[0x0][0x2d0], -R74.reuse ;  /* 0x0000b4009a037a23 */ /* 0x102fe2000001084a */
[----:B------:R-:W-:Y:S08]  /*19d30*/  MOV R154, R21 ;  /* 0x00000015009a7202 */ /* 0x000ff00000000f00 */
[----:B------:R1:W-:Y:S01]  /*19d40*/  MUFU.EX2 R6, R3 ;  /* 0x0000000300067308 */ /* 0x0003e20000000800 */
[----:B--2---:R-:W-:Y:S01]  /*19d50*/  FADD.FTZ R0, -R68, R71 ;  /* 0x0000004744007221 */ /* 0x004fe20000010100 */
[----:B------:R-:W-:Y:S01]  /*19d60*/  MOV R71, R20 ;  /* 0x0000001400477202 */ /* 0x000fe20000000f00 */
[----:B---3--:R-:W-:Y:S02]  /*19d70*/  FMUL.FTZ R8, R2, R80 ;  /* 0x0000005002087220 */ /* 0x008fe40000410000 */
[----:B------:R-:W-:Y:S02]  /*19d80*/  FMUL.FTZ R0, R0, c[0x0][0x2d0] ;  /* 0x0000b40000007a20 */ /* 0x000fe40000410000 */
[C---:B------:R-:W-:Y:S02]  /*19d90*/  FMUL.FTZ R9, R2.reuse, R81 ;  /* 0x0000005102097220 */ /* 0x040fe40000410000 */
[C---:B------:R-:W-:Y:S02]  /*19da0*/  FMUL.FTZ R16, R2.reuse, R88 ;  /* 0x0000005802107220 */ /* 0x040fe40000410000 */
[----:B------:R-:W2:Y:S01]  /*19db0*/  MUFU.EX2 R0, R0 ;  /* 0x0000000000007308 */ /* 0x000ea20000000800 */
[C---:B------:R-:W-:Y:S02]  /*19dc0*/  FMUL.FTZ R17, R2.reuse, R89 ;  /* 0x0000005902117220 */ /* 0x040fe40000410000 */
[C---:B------:R-:W-:Y:S02]  /*19dd0*/  FMUL.FTZ R24, R2.reuse, R96 ;  /* 0x0000006002187220 */ /* 0x040fe40000410000 */
[C---:B------:R-:W-:Y:S01]  /*19de0*/  FMUL.FTZ R25, R2.reuse, R97 ;  /* 0x0000006102197220 */ /* 0x040fe20000410000 */
[----:B------:R-:W-:Y:S01]  /*19df0*/  MOV R97, R59 ;  /* 0x0000003b00617202 */ /* 0x000fe20000000f00 */
[C---:B----4-:R-:W-:Y:S02]  /*19e00*/  FMUL.FTZ R32, R2.reuse, R104 ;  /* 0x0000006802207220 */ /* 0x050fe40000410000 */
[----:B------:R-:W-:Y:S02]  /*19e10*/  FMUL.FTZ R33, R2, R105 ;  /* 0x0000006902217220 */ /* 0x000fe40000410000 */
[--C-:B-1----:R-:W-:Y:S02]  /*19e20*/  FFMA.FTZ R3, R152, c[0x0][0x2d0], -R74.reuse ;  /* 0x0000b40098037a23 */ /* 0x102fe4000001084a */
[C---:B------:R-:W-:Y:S02]  /*19e30*/  FMUL.FTZ R41, R2.reuse, R113 ;  /* 0x0000007102297220 */ /* 0x040fe40000410000 */
[----:B------:R1:W-:Y:S01]  /*19e40*/  MUFU.EX2 R56, R3 ;  /* 0x0000000300387308 */ /* 0x0003e20000000800 */
[----:B------:R-:W-:Y:S02]  /*19e50*/  FMUL.FTZ R49, R2, R121 ;  /* 0x0000007902317220 */ /* 0x000fe40000410000 */
[C---:B--2---:R-:W-:Y:S02]  /*19e60*/  FMUL.FTZ R7, R0.reuse, R79 ;  /* 0x0000004f00077220 */ /* 0x044fe40000410000 */
[C---:B------:R-:W-:Y:S02]  /*19e70*/  FMUL.FTZ R10, R0.reuse, R82 ;  /* 0x00000052000a7220 */ /* 0x040fe40000410000 */
[C---:B------:R-:W-:Y:S02]  /*19e80*/  FMUL.FTZ R11, R0.reuse, R83 ;  /* 0x00000053000b7220 */ /* 0x040fe40000410000 */
[C---:B------:R-:W-:Y:S01]  /*19e90*/  FMUL.FTZ R18, R0.reuse, R90 ;  /* 0x0000005a00127220 */ /* 0x040fe20000410000 */
[----:B------:R-:W-:Y:S01]  /*19ea0*/  LDSM.16.MT88.4 R80, [R220+0x4100] ;  /* 0x00410000dc50783b */ /* 0x000fe20000004200 */
[C---:B------:R-:W-:Y:S02]  /*19eb0*/  FMUL.FTZ R19, R0.reuse, R91 ;  /* 0x0000005b00137220 */ /* 0x040fe40000410000 */
[C---:B------:R-:W-:Y:S02]  /*19ec0*/  FMUL.FTZ R26, R0.reuse, R98 ;  /* 0x00000062001a7220 */ /* 0x040fe40000410000 */
[C---:B------:R-:W-:Y:S02]  /*19ed0*/  FMUL.FTZ R27, R0.reuse, R99 ;  /* 0x00000063001b7220 */ /* 0x040fe40000410000 */
[C---:B------:R-:W-:Y:S01]  /*19ee0*/  FMUL.FTZ R34, R0.reuse, R106 ;  /* 0x0000006a00227220 */ /* 0x040fe20000410000 */
[----:B------:R-:W-:Y:S01]  /*19ef0*/  LDSM.16.MT88.4 R88, [R218+0x900] ;  /* 0x00090000da58783b */ /* 0x000fe20000004200 */
[--C-:B-1----:R-:W-:Y:S01]  /*19f00*/  FFMA.FTZ R3, R149, c[0x0][0x2d0], -R74.reuse ;  /* 0x0000b40095037a23 */ /* 0x102fe2000001084a */
[----:B------:R-:W-:Y:S01]  /*19f10*/  MOV R149, R22 ;  /* 0x0000001600957202 */ /* 0x000fe20000000f00 */
[C---:B------:R-:W-:Y:S02]  /*19f20*/  FMUL.FTZ R35, R0.reuse, R107 ;  /* 0x0000006b00237220 */ /* 0x040fe40000410000 */
[----:B------:R1:W2:Y:S01]  /*19f30*/  MUFU.EX2 R58, R3 ;  /* 0x00000003003a7308 */ /* 0x0002a20000000800 */
[C---:B------:R-:W-:Y:S02]  /*19f40*/  FMUL.FTZ R42, R0.reuse, R114 ;  /* 0x00000072002a7220 */ /* 0x040fe40000410000 */
[----:B------:R-:W3:Y:S01]  /*19f50*/  LDSM.16.MT88.4 R20, [R218+0x100] ;  /* 0x00010000da14783b */ /* 0x000ee20000004200 */
[C---:B------:R-:W-:Y:S02]  /*19f60*/  FMUL.FTZ R43, R0.reuse, R115 ;  /* 0x00000073002b7220 */ /* 0x040fe40000410000 */
[C---:B------:R-:W-:Y:S02]  /*19f70*/  FMUL.FTZ R59, R0.reuse, R131 ;  /* 0x00000083003b7220 */ /* 0x040fe40000410000 */
[C---:B------:R-:W-:Y:S02]  /*19f80*/  FMUL.FTZ R50, R0.reuse, R122 ;  /* 0x0000007a00327220 */ /* 0x040fe40000410000 */
[----:B------:R-:W-:Y:S02]  /*19f90*/  FMUL.FTZ R51, R0, R123 ;  /* 0x0000007b00337220 */ /* 0x000fe40000410000 */
[----:B-1----:R-:W-:Y:S01]  /*19fa0*/  FMUL.FTZ R3, R68, c[0x0][0x2d0] ;  /* 0x0000b40044037a20 */ /* 0x002fe20000410000 */
[----:B--2---:R-:W-:Y:S03]  /*19fb0*/  MOV R98, R58 ;  /* 0x0000003a00627202 */ /* 0x004fe60000000f00 */
[--C-:B------:R-:W-:Y:S02]  /*19fc0*/  FFMA.FTZ R4, R150, c[0x0][0x2d0], -R3.reuse ;  /* 0x0000b40096047a23 */ /* 0x100fe40000010803 */
[--C-:B------:R-:W-:Y:S02]  /*19fd0*/  FFMA.FTZ R40, R157, c[0x0][0x2d0], -R3.reuse ;  /* 0x0000b4009d287a23 */ /* 0x100fe40000010803 */
[----:B------:R1:W2:Y:S01]  /*19fe0*/  MUFU.EX2 R64, R4 ;  /* 0x0000000400407308 */ /* 0x0002a20000000800 */
[--C-:B------:R-:W-:Y:S02]  /*19ff0*/  FFMA.FTZ R72, R72, c[0x0][0x2d0], -R3.reuse ;  /* 0x0000b40048487a23 */ /* 0x100fe40000010803 */
[--C-:B-1----:R-:W-:Y:S01]  /*1a000*/  FFMA.FTZ R4, R155, c[0x0][0x2d0], -R3.reuse ;  /* 0x0000b4009b047a23 */ /* 0x102fe20000010803 */
[----:B--2---:R-:W-:Y:S06]  /*1a010*/  MOV R96, R64 ;  /* 0x0000004000607202 */ /* 0x004fec0000000f00 */
[----:B------:R1:W2:Y:S01]  /*1a020*/  MUFU.EX2 R155, R48 ;  /* 0x00000030009b7308 */ /* 0x0002a20000000800 */
[----:B------:R-:W-:Y:S09]  /*1a030*/  MOV R104, R96 ;  /* 0x0000006000687202 */ /* 0x000ff20000000f00 */
[----:B------:R4:W5:Y:S01]  /*1a040*/  MUFU.EX2 R148, R4 ;  /* 0x0000000400947308 */ /* 0x0009620000000800 */
[----:B-1----:R-:W-:Y:S01]  /*1a050*/  FMUL.FTZ R48, R2, R120 ;  /* 0x0000007802307220 */ /* 0x002fe20000410000 */
[----:B--2---:R-:W-:Y:S02]  /*1a060*/  MOV R123, R155 ;  /* 0x0000009b007b7202 */ /* 0x004fe40000000f00 */
[----:B------:R-:W-:Y:S01]  /*1a070*/  MOV R155, R66 ;  /* 0x00000042009b7202 */ /* 0x000fe20000000f00 */
[C---:B------:R-:W-:Y:S01]  /*1a080*/  FMUL.FTZ R66, R0.reuse, R138 ;  /* 0x0000008a00427220 */ /* 0x040fe20000410000 */
[----:B------:R-:W-:Y:S01]  /*1a090*/  MOV R138, R67 ;  /* 0x00000043008a7202 */ /* 0x000fe20000000f00 */
[C---:B------:R-:W-:Y:S02]  /*1a0a0*/  FMUL.FTZ R67, R0.reuse, R139 ;  /* 0x0000008b00437220 */ /* 0x040fe40000410000 */
[--C-:B----4-:R-:W-:Y:S01]  /*1a0b0*/  FFMA.FTZ R4, R151, c[0x0][0x2d0], -R3.reuse ;  /* 0x0000b40097047a23 */ /* 0x110fe20000010803 */
[----:B------:R-:W-:Y:S01]  /*1a0c0*/  MOV R151, R6 ;  /* 0x0000000600977202 */ /* 0x000fe20000000f00 */
[----:B------:R-:W-:Y:S01]  /*1a0d0*/  FMUL.FTZ R6, R0, R78 ;  /* 0x0000004e00067220 */ /* 0x000fe20000410000 */
[----:B------:R-:W-:Y:S01]  /*1a0e0*/  F2FP.PACK_AB R78, R58, R56 ;  /* 0x000000383a4e723e */ /* 0x000fe200000000ff */
[----:B------:R1:W2:Y:S01]  /*1a0f0*/  MUFU.EX2 R57, R4 ;  /* 0x0000000400397308 */ /* 0x0002a20000000800 */
[----:B------:R-:W-:Y:S02]  /*1a100*/  FMUL.FTZ R58, R0, R130 ;  /* 0x00000082003a7220 */ /* 0x000fe40000410000 */
[--C-:B-1----:R-:W-:Y:S01]  /*1a110*/  FFMA.FTZ R4, R153, c[0x0][0x2d0], -R3.reuse ;  /* 0x0000b40099047a23 */ /* 0x102fe20000010803 */
[----:B------:R-:W-:Y:S01]  /*1a120*/  MOV R153, R5 ;  /* 0x0000000500997202 */ /* 0x000fe20000000f00 */
[----:B------:R-:W-:Y:S01]  /*1a130*/  FMUL.FTZ R5, R2, R77 ;  /* 0x0000004d02057220 */ /* 0x000fe20000410000 */
[----:B-----5:R-:W-:Y:S04]  /*1a140*/  F2FP.PACK_AB R77, R148, R64 ;  /* 0x00000040944d723e */ /* 0x020fe800000000ff */
[----:B------:R-:W1:Y:S01]  /*1a150*/  MUFU.EX2 R152, R4 ;  /* 0x0000000400987308 */ /* 0x000e620000000800 */
[----:B--2---:R-:W-:Y:S01]  /*1a160*/  MOV R99, R57 ;  /* 0x0000003900637202 */ /* 0x004fe20000000f00 */
[----:B------:R-:W-:Y:S01]  /*1a170*/  FMUL.FTZ R64, R2, R136 ;  /* 0x0000008802407220 */ /* 0x000fe20000410000 */
[----:B------:R-:W-:Y:S02]  /*1a180*/  MOV R136, R153 ;  /* 0x0000009900887202 */ /* 0x000fe40000000f00 */
[----:B-1----:R-:W-:Y:S01]  /*1a190*/  F2FP.PACK_AB R79, R152, R57 ;  /* 0x00000039984f723e */ /* 0x002fe200000000ff */
[C---:B------:R-:W-:Y:S01]  /*1a1a0*/  FMUL.FTZ R4, R2.reuse, R76 ;  /* 0x0000004c02047220 */ /* 0x040fe20000410000 */
[----:B------:R-:W-:Y:S01]  /*1a1b0*/  F2FP.PACK_AB R76, R151, R153 ;  /* 0x00000099974c723e */ /* 0x000fe200000000ff */
[C---:B------:R-:W-:Y:S06]  /*1a1c0*/  FMUL.FTZ R57, R2.reuse, R129 ;  /* 0x0000008102397220 */ /* 0x040fec0000410000 */
[C---:B------:R-:W-:Y:S07]  /*1a1d0*/  HMMA.16816.F32 R4, R76.reuse, R12, R4 ;  /* 0x0000000c4c04723c */ /* 0x040fee0000001804 */
[C---:B------:R-:W-:Y:S01]  /*1a1e0*/  FMUL.FTZ R12, R2.reuse, R84 ;  /* 0x00000054020c7220 */ /* 0x040fe20000410000 */
[C---:B------:R-:W-:Y:S04]  /*1a1f0*/  HMMA.16816.F32 R8, R76.reuse, R14, R8 ;  /* 0x0000000e4c08723c */ /* 0x040fe80000001808 */
[----:B------:R-:W-:Y:S03]  /*1a200*/  FMUL.FTZ R13, R2, R85 ;  /* 0x00000055020d7220 */ /* 0x000fe60000410000 */
[C---:B------:R-:W-:Y:S02]  /*1a210*/  FMUL.FTZ R14, R0.reuse, R86 ;  /* 0x00000056000e7220 */ /* 0x040fe40000410000 */
[----:B------:R-:W-:Y:S02]  /*1a220*/  FMUL.FTZ R15, R0, R87 ;  /* 0x00000057000f7220 */ /* 0x000fe40000410000 */
[----:B------:R-:W1:Y:S05]  /*1a230*/  LDSM.16.MT88.4 R84, [R217+0x900] ;  /* 0x00090000d954783b */ /* 0x000e6a0000004200 */
[C---:B---3--:R-:W-:Y:S07]  /*1a240*/  HMMA.16816.F32 R12, R76.reuse, R20, R12 ;  /* 0x000000144c0c723c */ /* 0x048fee000000180c */
[C---:B------:R-:W-:Y:S01]  /*1a250*/  FMUL.FTZ R20, R2.reuse, R92 ;  /* 0x0000005c02147220 */ /* 0x040fe20000410000 */
[C---:B------:R-:W-:Y:S04]  /*1a260*/  HMMA.16816.F32 R16, R76.reuse, R22, R16 ;  /* 0x000000164c10723c */ /* 0x040fe80000001810 */
[----:B------:R-:W-:Y:S03]  /*1a270*/  FMUL.FTZ R21, R2, R93 ;  /* 0x0000005d02157220 */ /* 0x000fe60000410000 */
[C---:B------:R-:W-:Y:S02]  /*1a280*/  FMUL.FTZ R22, R0.reuse, R94 ;  /* 0x0000005e00167220 */ /* 0x040fe40000410000 */
[----:B------:R-:W-:Y:S02]  /*1a290*/  FMUL.FTZ R23, R0, R95 ;  /* 0x0000005f00177220 */ /* 0x000fe40000410000 */
[----:B------:R-:W2:Y:S05]  /*1a2a0*/  LDSM.16.MT88.4 R92, [R221+0x900] ;  /* 0x00090000dd5c783b */ /* 0x000eaa0000004200 */
[C---:B------:R-:W-:Y:S07]  /*1a2b0*/  HMMA.16816.F32 R20, R76.reuse, R28, R20 ;  /* 0x0000001c4c14723c */ /* 0x040fee0000001814 */
[C---:B------:R-:W-:Y:S01]  /*1a2c0*/  FMUL.FTZ R28, R2.reuse, R100 ;  /* 0x00000064021c7220 */ /* 0x040fe20000410000 */
[C---:B------:R-:W-:Y:S04]  /*1a2d0*/  HMMA.16816.F32 R24, R76.reuse, R30, R24 ;  /* 0x0000001e4c18723c */ /* 0x040fe80000001818 */
[----:B------:R-:W-:Y:S01]  /*1a2e0*/  FMUL.FTZ R29, R2, R101 ;  /* 0x00000065021d7220 */ /* 0x000fe20000410000 */
[----:B------:R-:W-:Y:S01]  /*1a2f0*/  MOV R100, R56 ;  /* 0x0000003800647202 */ /* 0x000fe20000000f00 */
[----:B------:R3:W4:Y:S01]  /*1a300*/  MUFU.EX2 R101, R40 ;  /* 0x0000002800657308 */ /* 0x0007220000000800 */
[C---:B------:R-:W-:Y:S01]  /*1a310*/  FMUL.FTZ R30, R0.reuse, R102 ;  /* 0x00000066001e7220 */ /* 0x040fe20000410000 */
[----:B------:R-:W-:Y:S01]  /*1a320*/  MOV R102, R98 ;  /* 0x0000006200667202 */ /* 0x000fe20000000f00 */
[----:B------:R-:W-:Y:S03]  /*1a330*/  FMUL.FTZ R31, R0, R103 ;  /* 0x00000067001f7220 */ /* 0x000fe60000410000 */
[----:B------:R-:W-:Y:S01]  /*1a340*/  MOV R103, R97 ;  /* 0x0000006100677202 */ /* 0x000fe20000000f00 */
[--C-:B------:R-:W-:Y:S01]  /*1a350*/  FFMA.FTZ R56, R161, c[0x0][0x2d0], -R3.reuse ;  /* 0x0000b400a1387a23 */ /* 0x100fe20000010803 */
[----:B------:R-:W-:Y:S02]  /*1a360*/  MOV R113, R102 ;  /* 0x0000006600717202 */ /* 0x000fe40000000f00 */
[C---:B------:R-:W-:Y:S01]  /*1a370*/  HMMA.16816.F32 R28, R76.reuse, R36, R28 ;  /* 0x000000244c1c723c */ /* 0x040fe2000000181c */
[----:B------:R5:W-:Y:S02]  /*1a380*/  MUFU.EX2 R121, R56 ;  /* 0x0000003800797308 */ /* 0x000be40000000800 */
[----:B------:R-:W-:Y:S02]  /*1a390*/  MOV R115, R103 ;  /* 0x0000006700737202 */ /* 0x000fe40000000f00 */
[----:B------:R-:W-:Y:S02]  /*1a3a0*/  MOV R157, R100 ;  /* 0x00000064009d7202 */ /* 0x000fe40000000f00 */
[--C-:B------:R-:W-:Y:S01]  /*1a3b0*/  FFMA.FTZ R36, R156, c[0x0][0x2d0], -R74.reuse ;  /* 0x0000b4009c247a23 */ /* 0x100fe2000001084a */
[C---:B------:R-:W-:Y:S03]  /*1a3c0*/  HMMA.16816.F32 R32, R76.reuse, R38, R32 ;  /* 0x000000264c20723c */ /* 0x040fe60000001820 */
[----:B------:R1:W1:Y:S01]  /*1a3d0*/  MUFU.EX2 R150, R36 ;  /* 0x0000002400967308 */ /* 0x0002620000000800 */
[C---:B------:R-:W-:Y:S01]  /*1a3e0*/  FMUL.FTZ R37, R2.reuse, R109 ;  /* 0x0000006d02257220 */ /* 0x040fe20000410000 */
[----:B------:R-:W-:Y:S01]  /*1a3f0*/  MOV R156, R104 ;  /* 0x00000068009c7202 */ /* 0x000fe20000000f00 */
[----:B---3--:R-:W-:Y:S01]  /*1a400*/  FMUL.FTZ R40, R2, R112 ;  /* 0x0000007002287220 */ /* 0x008fe20000410000 */
[----:B----4-:R-:W-:Y:S01]  /*1a410*/  MOV R139, R101 ;  /* 0x00000065008b7202 */ /* 0x010fe20000000f00 */
[C---:B------:R-:W-:Y:S01]  /*1a420*/  FMUL.FTZ R38, R0.reuse, R110 ;  /* 0x0000006e00267220 */ /* 0x040fe20000410000 */
[----:B------:R-:W-:Y:S02]  /*1a430*/  MOV R101, R99 ;  /* 0x0000006300657202 */ /* 0x000fe40000000f00 */
[----:B------:R-:W3:Y:S01]  /*1a440*/  LDSM.16.MT88.4 R96, [R220+0x900] ;  /* 0x00090000dc60783b */ /* 0x000ee20000004200 */
[----:B------:R-:W-:Y:S01]  /*1a450*/  FMUL.FTZ R39, R0, R111 ;  /* 0x0000006f00277220 */ /* 0x000fe20000410000 */
[----:B------:R-:W-:Y:S01]  /*1a460*/  MOV R114, R101 ;  /* 0x0000006500727202 */ /* 0x000fe20000000f00 */
[C---:B-----5:R-:W-:Y:S05]  /*1a470*/  FMUL.FTZ R56, R2.reuse, R128 ;  /* 0x0000008002387220 */ /* 0x060fea0000410000 */
[----:B------:R-:W-:Y:S01]  /*1a480*/  LDSM.16.MT88.4 R100, [R221+0x5100] ;  /* 0x00510000dd64783b */ /* 0x000fe20000004200 */
[C---:B-1----:R-:W-:Y:S01]  /*1a490*/  FMUL.FTZ R36, R2.reuse, R108 ;  /* 0x0000006c02247220 */ /* 0x042fe20000410000 */
[----:B------:R-:W-:Y:S06]  /*1a4a0*/  MOV R112, R150 ;  /* 0x0000009600707202 */ /* 0x000fec0000000f00 */
[----:B------:R-:W-:Y:S01]  /*1a4b0*/  LDSM.16.MT88.4 R108, [R218+0x1900] ;  /* 0x00190000da6c783b */ /* 0x000fe20000004200 */
[----:B------:R-:W-:Y:S02]  /*1a4c0*/  MOV R150, R149 ;  /* 0x0000009500967202 */ /* 0x000fe40000000f00 */
[----:B------:R-:W-:Y:S01]  /*1a4d0*/  MOV R149, R65 ;  /* 0x0000004100957202 */ /* 0x000fe20000000f00 */
[C---:B------:R-:W-:Y:S01]  /*1a4e0*/  FMUL.FTZ R65, R2.reuse, R137 ;  /* 0x0000008902417220 */ /* 0x040fe20000410000 */
[C---:B------:R-:W-:Y:S03]  /*1a4f0*/  HMMA.16816.F32 R36, R76.reuse, R44, R36 ;  /* 0x0000002c4c24723c */ /* 0x040fe60000001824 */
[----:B------:R-:W-:Y:S02]  /*1a500*/  MOV R153, R150 ;  /* 0x0000009600997202 */ /* 0x000fe40000000f00 */
[----:B------:R-:W-:Y:S01]  /*1a510*/  MOV R150, R71 ;  /* 0x0000004700967202 */ /* 0x000fe20000000f00 */
[--C-:B------:R-:W-:Y:S01]  /*1a520*/  FFMA.FTZ R71, R189, c[0x0][0x2d0], -R74.reuse ;  /* 0x0000b400bd477a23 */ /* 0x100fe2000001084a */
[----:B------:R-:W-:Y:S01]  /*1a530*/  MOV R137, R156 ;  /* 0x0000009c00897202 */ /* 0x000fe20000000f00 */
[C---:B------:R-:W-:Y:S04]  /*1a540*/  HMMA.16816.F32 R40, R76.reuse, R46, R40 ;  /* 0x0000002e4c28723c */ /* 0x040fe80000001828 */
[----:B------:R-:W-:Y:S01]  /*1a550*/  FMUL.FTZ R45, R2, R117 ;  /* 0x00000075022d7220 */ /* 0x000fe20000410000 */
[----:B------:R-:W-:Y:S01]  /*1a560*/  MOV R189, R136 ;  /* 0x0000008800bd7202 */ /* 0x000fe20000000f00 */
[--C-:B------:R-:W-:Y:S02]  /*1a570*/  FFMA.FTZ R44, R158, c[0x0][0x2d0], -R3.reuse ;  /* 0x0000b4009e2c7a23 */ /* 0x100fe40000010803 */
[C---:B------:R-:W-:Y:S02]  /*1a580*/  FMUL.FTZ R47, R0.reuse, R119 ;  /* 0x00000077002f7220 */ /* 0x040fe40000410000 */
[----:B------:R1:W-:Y:S02]  /*1a590*/  MUFU.EX2 R119, R70 ;  /* 0x0000004600777308 */ /* 0x0003e40000000800 */
[----:B------:R-:W-:Y:S08]  /*1a5a0*/  FMUL.FTZ R46, R0, R118 ;  /* 0x00000076002e7220 */ /* 0x000ff00000410000 */
[----:B------:R4:W-:Y:S01]  /*1a5b0*/  MUFU.EX2 R158, R44 ;  /* 0x0000002c009e7308 */ /* 0x0009e20000000800 */
[--C-:B-1----:R-:W-:Y:S09]  /*1a5c0*/  FFMA.FTZ R70, R164, c[0x0][0x2d0], -R74.reuse ;  /* 0x0000b400a4467a23 */ /* 0x102ff2000001084a */
[----:B------:R1:W-:Y:S01]  /*1a5d0*/  MUFU.EX2 R117, R70 ;  /* 0x0000004600757308 */ /* 0x0003e20000000800 */
[----:B----4-:R-:W-:Y:S07]  /*1a5e0*/  FMUL.FTZ R44, R2, R116 ;  /* 0x00000074022c7220 */ /* 0x010fee0000410000 */
        /* <DEDUP_REMOVED lines=8> */
[----:B------:R1:W-:Y:S10]  /*1a670*/  MUFU.EX2 R118, R70 ;  /* 0x0000004600767308 */ /* 0x0003f40000000800 */
[----:B------:R2:W-:Y:S01]  /*1a680*/  MUFU.EX2 R165, R71 ;  /* 0x0000004700a57308 */ /* 0x0005e20000000800 */
[----:B----4-:R-:W-:Y:S07]  /*1a690*/  FMUL.FTZ R52, R2, R124 ;  /* 0x0000007c02347220 */ /* 0x010fee0000410000 */
[C---:B------:R-:W-:Y:S03]  /*1a6a0*/  HMMA.16816.F32 R52, R76.reuse, R60, R52 ;  /* 0x0000003c4c34723c */ /* 0x040fe60000001834 */
[--C-:B-1----:R-:W-:Y:S04]  /*1a6b0*/  FFMA.FTZ R70, R166, c[0x0][0x2d0], -R3.reuse ;  /* 0x0000b400a6467a23 */ /* 0x102fe80000010803 */
[----:B------:R1:W-:Y:S01]  /*1a6c0*/  MUFU.EX2 R116, R70 ;  /* 0x0000004600747308 */ /* 0x0003e20000000800 */
[C---:B------:R-:W-:Y:S04]  /*1a6d0*/  HMMA.16816.F32 R56, R76.reuse, R62, R56 ;  /* 0x0000003e4c38723c */ /* 0x040fe80000001838 */
[--C-:B------:R-:W-:Y:S02]  /*1a6e0*/  FFMA.FTZ R60, R162, c[0x0][0x2d0], -R3.reuse ;  /* 0x0000b400a23c7a23 */ /* 0x100fe40000010803 */
[----:B------:R-:W-:Y:S02]  /*1a6f0*/  FMUL.FTZ R61, R2, R133 ;  /* 0x00000085023d7220 */ /* 0x000fe40000410000 */
[C---:B------:R-:W-:Y:S01]  /*1a700*/  FMUL.FTZ R62, R0.reuse, R134 ;  /* 0x00000086003e7220 */ /* 0x040fe20000410000 */
[----:B------:R4:W3:Y:S03]  /*1a710*/  MUFU.EX2 R120, R60 ;  /* 0x0000003c00787308 */ /* 0x0008e60000000800 */
[----:B------:R-:W-:Y:S02]  /*1a720*/  FMUL.FTZ R63, R0, R135 ;  /* 0x00000087003f7220 */ /* 0x000fe40000410000 */
[--C-:B--2---:R-:W-:Y:S02]  /*1a730*/  FFMA.FTZ R71, R250, c[0x0][0x2d0], -R74.reuse ;  /* 0x0000b400fa477a23 */ /* 0x104fe4000001084a */
[--C-:B-1----:R-:W-:Y:S04]  /*1a740*/  FFMA.FTZ R70, R169, c[0x0][0x2d0], -R74.reuse ;  /* 0x0000b400a9467a23 */ /* 0x102fe8000001084a */
[----:B------:R1:W-:Y:S01]  /*1a750*/  MUFU.EX2 R131, R70 ;  /* 0x0000004600837308 */ /* 0x0003e20000000800 */
[----:B----4-:R-:W-:Y:S07]  /*1a760*/  FMUL.FTZ R60, R2, R132 ;  /* 0x00000084023c7220 */ /* 0x010fee0000410000 */
[C---:B------:R-:W-:Y:S08]  /*1a770*/  HMMA.16816.F32 R60, R76.reuse, R80, R60 ;  /* 0x000000504c3c723c */ /* 0x040ff0000000183c */
[----:B------:R-:W-:Y:S01]  /*1a780*/  HMMA.16816.F32 R64, R76, R82, R64 ;  /* 0x000000524c40723c */ /* 0x000fe20000001840 */
[----:B------:R-:W2:Y:S03]  /*1a790*/  LDSM.16.MT88.4 R80, [R217+0x4900] ;  /* 0x00490000d950783b */ /* 0x000ea60000004200 */
[--C-:B-1----:R-:W-:Y:S03]  /*1a7a0*/  FFMA.FTZ R70, R167, c[0x0][0x2d0], -R74.reuse ;  /* 0x0000b400a7467a23 */ /* 0x102fe6000001084a */
[----:B-----5:R-:W-:Y:S01]  /*1a7b0*/  F2FP.PACK_AB R78, R122, R123 ;  /* 0x0000007b7a4e723e */ /* 0x020fe200000000ff */
[----:B------:R1:W4:Y:S01]  /*1a7c0*/  MUFU.EX2 R130, R70 ;  /* 0x0000004600827308 */ /* 0x0003220000000800 */
[----:B---3--:R-:W-:Y:S03]  /*1a7d0*/  F2FP.PACK_AB R79, R120, R121 ;  /* 0x00000079784f723e */ /* 0x008fe600000000ff */
[----:B------:R-:W-:Y:S02]  /*1a7e0*/  F2FP.PACK_AB R76, R112, R138 ;  /* 0x0000008a704c723e */ /* 0x000fe400000000ff */
[----:B------:R-:W-:Y:S07]  /*1a7f0*/  F2FP.PACK_AB R77, R158, R139 ;  /* 0x0000008b9e4d723e */ /* 0x000fee00000000ff */
[C---:B------:R-:W-:Y:S08]  /*1a800*/  HMMA.16816.F32 R4, R76.reuse, R84, R4 ;  /* 0x000000544c04723c */ /* 0x040ff00000001804 */
[C---:B------:R-:W-:Y:S01]  /*1a810*/  HMMA.16816.F32 R8, R76.reuse, R86, R8 ;  /* 0x000000564c08723c */ /* 0x040fe20000001808 */
[----:B------:R-:W3:Y:S03]  /*1a820*/  LDSM.16.MT88.4 R84, [R218+0x4900] ;  /* 0x00490000da54783b */ /* 0x000ee60000004200 */
[--C-:B-1----:R-:W-:Y:S04]  /*1a830*/  FFMA.FTZ R70, R168, c[0x0][0x2d0], -R3.reuse ;  /* 0x0000b400a8467a23 */ /* 0x102fe80000010803 */
[C---:B------:R-:W-:Y:S01]  /*1a840*/  HMMA.16816.F32 R12, R76.reuse, R88, R12 ;  /* 0x000000584c0c723c */ /* 0x040fe2000000180c */
[----:B------:R1:W-:Y:S07]  /*1a850*/  MUFU.EX2 R129, R70 ;  /* 0x0000004600817308 */ /* 0x0003ee0000000800 */
[C---:B------:R-:W-:Y:S01]  /*1a860*/  HMMA.16816.F32 R16, R76.reuse, R90, R16 ;  /* 0x0000005a4c10723c */ /* 0x040fe20000001810 */
[----:B------:R-:W5:Y:S07]  /*1a870*/  LDSM.16.MT88.4 R88, [R221+0x4900] ;  /* 0x00490000dd58783b */ /* 0x000f6e0000004200 */
[C---:B------:R-:W-:Y:S08]  /*1a880*/  HMMA.16816.F32 R20, R76.reuse, R92, R20 ;  /* 0x0000005c4c14723c */ /* 0x040ff00000001814 */
[C---:B------:R-:W-:Y:S01]  /*1a890*/  HMMA.16816.F32 R24, R76.reuse, R94, R24 ;  /* 0x0000005e4c18723c */ /* 0x040fe20000001818 */
[----:B------:R-:W4:Y:S03]  /*1a8a0*/  LDSM.16.MT88.4 R92, [R220+0x4900] ;  /* 0x00490000dc5c783b */ /* 0x000f260000004200 */
        /* <DEDUP_REMOVED lines=9> */
[C---:B---3--:R-:W-:Y:S01]  /*1a940*/  HMMA.16816.F32 R44, R76.reuse, R84, R44 ;  /* 0x000000544c2c723c */ /* 0x048fe2000000182c */
[----:B------:R1:W3:Y:S07]  /*1a950*/  MUFU.EX2 R105, R70 ;  /* 0x0000004600697308 */ /* 0x0002ee0000000800 */
[C---:B------:R-:W-:Y:S01]  /*1a960*/  HMMA.16816.F32 R48, R76.reuse, R86, R48 ;  /* 0x000000564c30723c */ /* 0x040fe20000001830 */
[----:B------:R-:W2:Y:S07]  /*1a970*/  LDSM.16.MT88.4 R84, [R218+0x1100] ;  /* 0x00110000da54783b */ /* 0x000eae0000004200 */
[C---:B-----5:R-:W-:Y:S08]  /*1a980*/  HMMA.16816.F32 R52, R76.reuse, R88, R52 ;  /* 0x000000584c34723c */ /* 0x060ff00000001834 */
[C---:B------:R-:W-:Y:S01]  /*1a990*/  HMMA.16816.F32 R56, R76.reuse, R90, R56 ;  /* 0x0000005a4c38723c */ /* 0x040fe20000001838 */
[----:B------:R-:W5:Y:S03]  /*1a9a0*/  LDSM.16.MT88.4 R88, [R221+0x1100] ;  /* 0x00110000dd58783b */ /* 0x000f660000004200 */
[--C-:B-1----:R-:W-:Y:S04]  /*1a9b0*/  FFMA.FTZ R70, R171, c[0x0][0x2d0], -R74.reuse ;  /* 0x0000b400ab467a23 */ /* 0x102fe8000001084a */
[C---:B----4-:R-:W-:Y:S01]  /*1a9c0*/  HMMA.16816.F32 R60, R76.reuse, R92, R60 ;  /* 0x0000005c4c3c723c */ /* 0x050fe2000000183c */
[----:B------:R1:W4:Y:S07]  /*1a9d0*/  MUFU.EX2 R172, R70 ;  /* 0x0000004600ac7308 */ /* 0x00032e0000000800 */
[----:B------:R-:W-:Y:S01]  /*1a9e0*/  HMMA.16816.F32 R64, R76, R94, R64 ;  /* 0x0000005e4c40723c */ /* 0x000fe20000001840 */
[----:B------:R-:W4:Y:S06]  /*1a9f0*/  LDSM.16.MT88.4 R92, [R220+0x1100] ;  /* 0x00110000dc5c783b */ /* 0x000f2c0000004200 */
[----:B------:R-:W-:Y:S02]  /*1aa00*/  F2FP.PACK_AB R76, R117, R119 ;  /* 0x00000077754c723e */ /* 0x000fe400000000ff */
[----:B------:R-:W-:Y:S03]  /*1aa10*/  F2FP.PACK_AB R77, R116, R118 ;  /* 0x00000076744d723e */ /* 0x000fe600000000ff */
[----:B------:R-:W-:Y:S02]  /*1aa20*/  F2FP.PACK_AB R78, R130, R131 ;  /* 0x00000083824e723e */ /* 0x000fe400000000ff */
[----:B------:R-:W-:Y:S01]  /*1aa30*/  F2FP.PACK_AB R79, R128, R129 ;  /* 0x00000081804f723e */ /* 0x000fe200000000ff */
[--C-:B-1----:R-:W-:Y:S01]  /*1aa40*/  FFMA.FTZ R70, R173, c[0x0][0x2d0], -R3.reuse ;  /* 0x0000b400ad467a23 */ /* 0x102fe20000010803 */
[----:B---3--:R-:W-:Y:S02]  /*1aa50*/  MOV R173, R105 ;  /* 0x0000006900ad7202 */ /* 0x008fe40000000f00 */
[----:B------:R-:W-:Y:S03]  /*1aa60*/  LDSM.16.MT88.4 R104, [R220+0x5100] ;  /* 0x00510000dc68783b */ /* 0x000fe60000004200 */
[C---:B--2---:R-:W-:Y:S01]  /*1aa70*/  HMMA.16816.F32 R4, R76.reuse, R80, R4 ;  /* 0x000000504c04723c */ /* 0x044fe20000001804 */
[----:B------:R1:W-:Y:S07]  /*1aa80*/  MUFU.EX2 R171, R70 ;  /* 0x0000004600ab7308 */ /* 0x0003ee0000000800 */
[C---:B------:R-:W-:Y:S01]  /*1aa90*/  HMMA.16816.F32 R8, R76.reuse, R82, R8 ;  /* 0x000000524c08723c */ /* 0x040fe20000001808 */
[----:B------:R-:W2:Y:S07]  /*1aaa0*/  LDSM.16.MT88.4 R80, [R217+0x5100] ;  /* 0x00510000d950783b */ /* 0x000eae0000004200 */
[C---:B------:R-:W-:Y:S08]  /*1aab0*/  HMMA.16816.F32 R12, R76.reuse, R84, R12 ;  /* 0x000000544c0c723c */ /* 0x040ff0000000180c */
[C---:B------:R-:W-:Y:S01]  /*1aac0*/  HMMA.16816.F32 R16, R76.reuse, R86, R16 ;  /* 0x000000564c10723c */ /* 0x040fe20000001810 */
[----:B------:R-:W3:Y:S03]  /*1aad0*/  LDSM.16.MT88.4 R84, [R217+0x1900] ;  /* 0x00190000d954783b */ /* 0x000ee60000004200 */
[--C-:B-1----:R-:W-:Y:S01]  /*1aae0*/  FFMA.FTZ R70, R174, c[0x0][0x2d0], -R3.reuse ;  /* 0x0000b400ae467a23 */ /* 0x102fe20000010803 */
[----:B------:R-:W-:Y:S03]  /*1aaf0*/  MOV R174, R116 ;  /* 0x0000007400ae7202 */ /* 0x000fe60000000f00 */
[C---:B-----5:R-:W-:Y:S01]  /*1ab00*/  HMMA.16816.F32 R20, R76.reuse, R88, R20 ;  /* 0x000000584c14723c */ /* 0x060fe20000001814 */
[----:B------:R1:W5:Y:S07]  /*1ab10*/  MUFU.EX2 R170, R70 ;  /* 0x0000004600aa7308 */ /* 0x00036e0000000800 */
[C---:B------:R-:W-:Y:S01]  /*1ab20*/  HMMA.16816.F32 R24, R76.reuse, R90, R24 ;  /* 0x0000005a4c18723c */ /* 0x040fe20000001818 */
[----:B------:R-:W3:Y:S07]  /*1ab30*/  LDSM.16.MT88.4 R88, [R221+0x1900] ;  /* 0x00190000dd58783b */ /* 0x000eee0000004200 */
[C---:B----4-:R-:W-:Y:S08]  /*1ab40*/  HMMA.16816.F32 R28, R76.reuse, R92, R28 ;  /* 0x0000005c4c1c723c */ /* 0x050ff0000000181c */
[C---:B------:R-:W-:Y:S01]  /*1ab50*/  HMMA.16816.F32 R32, R76.reuse, R94, R32 ;  /* 0x0000005e4c20723c */ /* 0x040fe20000001820 */
[----:B------:R-:W-:Y:S03]  /*1ab60*/  LDSM.16.MT88.4 R92, [R218+0x5900] ;  /* 0x00590000da5c783b */ /* 0x000fe60000004200 */
[--C-:B-1----:R-:W-:Y:S01]  /*1ab70*/  FFMA.FTZ R70, R175, c[0x0][0x2d0], -R74.reuse ;  /* 0x0000b400af467a23 */ /* 0x102fe2000001084a */
[----:B------:R-:W-:Y:S03]  /*1ab80*/  MOV R175, R117 ;  /* 0x0000007500af7202 */ /* 0x000fe60000000f00 */
        /* <DEDUP_REMOVED lines=9> */
[C---:B------:R-:W-:Y:S01]  /*1ac20*/  HMMA.16816.F32 R52, R76.reuse, R100, R52 ;  /* 0x000000644c34723c */ /* 0x040fe20000001834 */
[----:B------:R1:W4:Y:S07]  /*1ac30*/  MUFU.EX2 R168, R70 ;  /* 0x0000004600a87308 */ /* 0x00032e0000000800 */
[C---:B------:R-:W-:Y:S01]  /*1ac40*/  HMMA.16816.F32 R56, R76.reuse, R102, R56 ;  /* 0x000000664c38723c */ /* 0x040fe20000001838 */
[----:B------:R-:W-:Y:S07]  /*1ac50*/  LDSM.16.MT88.4 R100, [R221+0x6100] ;  /* 0x00610000dd64783b */ /* 0x000fee0000004200 */
[C---:B------:R-:W-:Y:S08]  /*1ac60*/  HMMA.16816.F32 R60, R76.reuse, R104, R60 ;  /* 0x000000684c3c723c */ /* 0x040ff0000000183c */
[----:B------:R-:W-:Y:S01]  /*1ac70*/  HMMA.16816.F32 R64, R76, R106, R64 ;  /* 0x0000006a4c40723c */ /* 0x000fe20000001840 */
[----:B------:R-:W-:Y:S03]  /*1ac80*/  LDSM.16.MT88.4 R104, [R218+0x2900] ;  /* 0x00290000da68783b */ /* 0x000fe60000004200 */
[--C-:B-1----:R-:W-:Y:S01]  /*1ac90*/  FFMA.FTZ R70, R181, c[0x0][0x2d0], -R3.reuse ;  /* 0x0000b400b5467a23 */ /* 0x102fe20000010803 */
[----:B------:R-:W-:Y:S02]  /*1aca0*/  MOV R181, R119 ;  /* 0x0000007700b57202 */ /* 0x000fe40000000f00 */
[----:B------:R-:W-:Y:S01]  /*1acb0*/  F2FP.PACK_AB R76, R172, R173 ;  /* 0x000000adac4c723e */ /* 0x000fe200000000ff */
[----:B------:R1:W-:Y:S01]  /*1acc0*/  MUFU.EX2 R167, R70 ;  /* 0x0000004600a77308 */ /* 0x0003e20000000800 */
[----:B-----5:R-:W-:Y:S03]  /*1acd0*/  F2FP.PACK_AB R77, R170, R171 ;  /* 0x000000abaa4d723e */ /* 0x020fe600000000ff */
[----:B----4-:R-:W-:Y:S01]  /*1ace0*/  F2FP.PACK_AB R78, R168, R169 ;  /* 0x000000a9a84e723e */ /* 0x010fe200000000ff */
[--C-:B-1----:R-:W-:Y:S01]  /*1acf0*/  FFMA.FTZ R70, R182, c[0x0][0x2d0], -R3.reuse ;  /* 0x0000b400b6467a23 */ /* 0x102fe20000010803 */
[----:B------:R-:W-:Y:S04]  /*1ad00*/  MOV R182, R158 ;  /* 0x0000009e00b67202 */ /* 0x000fe80000000f00 */
[----:B------:R1:W4:Y:S02]  /*1ad10*/  MUFU.EX2 R166, R70 ;  /* 0x0000004600a67308 */ /* 0x0003240000000800 */
[--C-:B-1----:R-:W-:Y:S01]  /*1ad20*/  FFMA.FTZ R70, R183, c[0x0][0x2d0], -R74.reuse ;  /* 0x0000b400b7467a23 */ /* 0x102fe2000001084a */
[----:B----4-:R-:W-:Y:S07]  /*1ad30*/  F2FP.PACK_AB R79, R166, R167 ;  /* 0x000000a7a64f723e */ /* 0x010fee00000000ff */
[----:B------:R1:W-:Y:S01]  /*1ad40*/  MUFU.EX2 R119, R70 ;  /* 0x0000004600777308 */ /* 0x0003e20000000800 */
[C---:B---3--:R-:W-:Y:S08]  /*1ad50*/  HMMA.16816.F32 R4, R76.reuse, R84, R4 ;  /* 0x000000544c04723c */ /* 0x048ff00000001804 */
[C---:B------:R-:W-:Y:S01]  /*1ad60*/  HMMA.16816.F32 R8, R76.reuse, R86, R8 ;  /* 0x000000564c08723c */ /* 0x040fe20000001808 */
[----:B------:R-:W3:Y:S07]  /*1ad70*/  LDSM.16.MT88.4 R84, [R217+0x5900] ;  /* 0x00590000d954783b */ /* 0x000eee0000004200 */
[C---:B------:R-:W-:Y:S04]  /*1ad80*/  HMMA.16816.F32 R12, R76.reuse, R108, R12 ;  /* 0x0000006c4c0c723c */ /* 0x040fe8000000180c */
[--C-:B-1----:R-:W-:Y:S03]  /*1ad90*/  FFMA.FTZ R70, R184, c[0x0][0x2d0], -R74.reuse ;  /* 0x0000b400b8467a23 */ /* 0x102fe6000001084a */
[----:B------:R-:W-:Y:S01]  /*1ada0*/  MOV R108, R155 ;  /* 0x0000009b006c7202 */ /* 0x000fe20000000f00 */
[C---:B------:R-:W-:Y:S01]  /*1adb0*/  HMMA.16816.F32 R16, R76.reuse, R110, R16 ;  /* 0x0000006e4c10723c */ /* 0x040fe20000001810 */
[----:B------:R1:W4:Y:S03]  /*1adc0*/  MUFU.EX2 R118, R70 ;  /* 0x0000004600767308 */ /* 0x0003260000000800 */
[----:B------:R-:W-:Y:S02]  /*1add0*/  MOV R109, R115 ;  /* 0x00000073006d7202 */ /* 0x000fe40000000f00 */
[----:B------:R-:W-:Y:S02]  /*1ade0*/  MOV R115, R157 ;  /* 0x0000009d00737202 */ /* 0x000fe40000000f00 */
[C---:B------:R-:W-:Y:S03]  /*1adf0*/  HMMA.16816.F32 R20, R76.reuse, R88, R20 ;  /* 0x000000584c14723c */ /* 0x040fe60000001814 */
[----:B------:R-:W-:Y:S01]  /*1ae00*/  MUFU.EX2 R157, R71 ;  /* 0x00000047009d7308 */ /* 0x000fe20000000800 */
[----:B------:R-:W-:Y:S02]  /*1ae10*/  MOV R110, R148 ;  /* 0x00000094006e7202 */ /* 0x000fe40000000f00 */
[----:B------:R-:W-:Y:S02]  /*1ae20*/  MOV R111, R138 ;  /* 0x0000008a006f7202 */ /* 0x000fe40000000f00 */
[C---:B------:R-:W-:Y:S01]  /*1ae30*/  HMMA.16816.F32 R24, R76.reuse, R90, R24 ;  /* 0x0000005a4c18723c */ /* 0x040fe20000001818 */
[----:B------:R-:W5:Y:S04]  /*1ae40*/  LDSM.16.MT88.4 R88, [R221+0x5900] ;  /* 0x00590000dd58783b */ /* 0x000f680000004200 */
[----:B------:R-:W-:Y:S03]  /*1ae50*/  MUFU.EX2 R71, R72 ;  /* 0x0000004800477308 */ /* 0x000fe60000000800 */
[C---:B--2---:R-:W-:Y:S04]  /*1ae60*/  HMMA.16816.F32 R28, R76.reuse, R80, R28 ;  /* 0x000000504c1c723c */ /* 0x044fe8000000181c */
[--C-:B-1----:R-:W-:Y:S01]  /*1ae70*/  FFMA.FTZ R70, R185, c[0x0][0x2d0], -R3.reuse ;  /* 0x0000b400b9467a23 */ /* 0x102fe20000010803 */
[----:B------:R-:W-:Y:S03]  /*1ae80*/  MOV R185, R137 ;  /* 0x0000008900b97202 */ /* 0x000fe60000000f00 */
[C---:B------:R-:W-:Y:S01]  /*1ae90*/  HMMA.16816.F32 R32, R76.reuse, R82, R32 ;  /* 0x000000524c20723c */ /* 0x040fe20000001820 */
[----:B------:R1:W-:Y:S01]  /*1aea0*/  MUFU.EX2 R117, R70 ;  /* 0x0000004600757308 */ /* 0x0003e20000000800 */
[----:B------:R-:W2:Y:S06]  /*1aeb0*/  LDSM.16.MT88.4 R80, [R220+0x5900] ;  /* 0x00590000dc50783b */ /* 0x000eac0000004200 */
[C---:B---3--:R-:W-:Y:S08]  /*1aec0*/  HMMA.16816.F32 R36, R76.reuse, R84, R36 ;  /* 0x000000544c24723c */ /* 0x048ff00000001824 */
[C---:B------:R-:W-:Y:S01]  /*1aed0*/  HMMA.16816.F32 R40, R76.reuse, R86, R40 ;  /* 0x000000564c28723c */ /* 0x040fe20000001828 */
[----:B------:R-:W4:Y:S07]  /*1aee0*/  LDSM.16.MT88.4 R84, [R217+0x2100] ;  /* 0x00210000d954783b */ /* 0x000f2e0000004200 */
[C---:B------:R-:W-:Y:S04]  /*1aef0*/  HMMA.16816.F32 R44, R76.reuse, R92, R44 ;  /* 0x0000005c4c2c723c */ /* 0x040fe8000000182c */
[--C-:B-1----:R-:W-:Y:S02]  /*1af00*/  FFMA.FTZ R70, R186, c[0x0][0x2d0], -R3.reuse ;  /* 0x0000b400ba467a23 */ /* 0x102fe40000010803 */
[----:B------:R-:W3:Y:S02]  /*1af10*/  LDL.LU R186, [R1+0x28] ;  /* 0x0000280001ba7983 */ /* 0x000ee40000300800 */
[C---:B------:R-:W-:Y:S01]  /*1af20*/  HMMA.16816.F32 R48, R76.reuse, R94, R48 ;  /* 0x0000005e4c30723c */ /* 0x040fe20000001830 */
[----:B------:R1:W1:Y:S01]  /*1af30*/  MUFU.EX2 R116, R70 ;  /* 0x0000004600747308 */ /* 0x0002620000000800 */
[----:B------:R-:W4:Y:S06]  /*1af40*/  LDSM.16.MT88.4 R92, [R218+0x2100] ;  /* 0x00210000da5c783b */ /* 0x000f2c0000004200 */
[C---:B-----5:R-:W-:Y:S02]  /*1af50*/  HMMA.16816.F32 R52, R76.reuse, R88, R52 ;  /* 0x000000584c34723c */ /* 0x060fe40000001834 */
[----:B------:R-:W5:Y:S06]  /*1af60*/  LDL.LU R184, [R1+0x24] ;  /* 0x0000240001b87983 */ /* 0x000f6c0000300800 */
[C---:B------:R-:W-:Y:S01]  /*1af70*/  HMMA.16816.F32 R56, R76.reuse, R90, R56 ;  /* 0x0000005a4c38723c */ /* 0x040fe20000001838 */
[----:B------:R-:W4:Y:S07]  /*1af80*/  LDSM.16.MT88.4 R88, [R221+0x2100] ;  /* 0x00210000dd58783b */ /* 0x000f2e0000004200 */
[C---:B--2---:R-:W-:Y:S04]  /*1af90*/  HMMA.16816.F32 R60, R76.reuse, R80, R60 ;  /* 0x000000504c3c723c */ /* 0x044fe8000000183c */
[--C-:B-1----:R-:W-:Y:S04]  /*1afa0*/  FFMA.FTZ R70, R187, c[0x0][0x2d0], -R74.reuse ;  /* 0x0000b400bb467a23 */ /* 0x102fe8000001084a */
[----:B------:R-:W-:Y:S01]  /*1afb0*/  HMMA.16816.F32 R64, R76, R82, R64 ;  /* 0x000000524c40723c */ /* 0x000fe20000001840 */
[----:B------:R1:W2:Y:S01]  /*1afc0*/  MUFU.EX2 R164, R70 ;  /* 0x0000004600a47308 */ /* 0x0002a20000000800 */
[----:B------:R-:W2:Y:S05]  /*1afd0*/  LDSM.16.MT88.4 R80, [R220+0x2100] ;  /* 0x00210000dc50783b */ /* 0x000eaa0000004200 */
[----:B----4-:R-:W-:Y:S02]  /*1afe0*/  F2FP.PACK_AB R76, R118, R119 ;  /* 0x00000077764c723e */ /* 0x010fe400000000ff */
        /* <DEDUP_REMOVED lines=9> */
[C---:B------:R-:W-:Y:S08]  /*1b080*/  HMMA.16816.F32 R4, R76.reuse, R84, R4 ;  /* 0x000000544c04723c */ /* 0x040ff00000001804 */
[C---:B------:R-:W-:Y:S01]  /*1b090*/  HMMA.16816.F32 R8, R76.reuse, R86, R8 ;  /* 0x000000564c08723c */ /* 0x040fe20000001808 */
[----:B------:R-:W2:Y:S07]  /*1b0a0*/  LDSM.16.MT88.4 R84, [R217+0x6100] ;  /* 0x00610000d954783b */ /* 0x000eae0000004200 */
[C---:B------:R-:W-:Y:S04]  /*1b0b0*/  HMMA.16816.F32 R12, R76.reuse, R92, R12 ;  /* 0x0000005c4c0c723c */ /* 0x040fe8000000180c */
[--C-:B-1----:R-:W-:Y:S04]  /*1b0c0*/  FFMA.FTZ R70, R208, c[0x0][0x2d0], -R74.reuse ;  /* 0x0000b400d0467a23 */ /* 0x102fe8000001084a */
[C---:B------:R-:W-:Y:S01]  /*1b0d0*/  HMMA.16816.F32 R16, R76.reuse, R94, R16 ;  /* 0x0000005e4c10723c */ /* 0x040fe20000001810 */
[----:B------:R1:W4:Y:S01]  /*1b0e0*/  MUFU.EX2 R126, R70 ;  /* 0x00000046007e7308 */ /* 0x0003220000000800 */
        /* <DEDUP_REMOVED lines=20> */
[C---:B----4-:R-:W-:Y:S04]  /*1b230*/  HMMA.16816.F32 R60, R76.reuse, R92, R60 ;  /* 0x0000005c4c3c723c */ /* 0x050fe8000000183c */
[--C-:B-1----:R-:W-:Y:S04]  /*1b240*/  FFMA.FTZ R70, R211, c[0x0][0x2d0], -R74.reuse ;  /* 0x0000b400d3467a23 */ /* 0x102fe8000001084a */
[----:B------:R-:W-:Y:S01]  /*1b250*/  HMMA.16816.F32 R64, R76, R94, R64 ;  /* 0x0000005e4c40723c */ /* 0x000fe20000001840 */
[----:B------:R1:W-:Y:S01]  /*1b260*/  MUFU.EX2 R161, R70 ;  /* 0x0000004600a17308 */ /* 0x0003e20000000800 */
[----:B------:R-:W-:Y:S05]  /*1b270*/  LDSM.16.MT88.4 R92, [R218+0x6900] ;  /* 0x00690000da5c783b */ /* 0x000fea0000004200 */
[----:B------:R-:W-:Y:S02]  /*1b280*/  F2FP.PACK_AB R76, R126, R127 ;  /* 0x0000007f7e4c723e */ /* 0x000fe400000000ff */
[----:B------:R-:W-:Y:S03]  /*1b290*/  F2FP.PACK_AB R77, R124, R125 ;  /* 0x0000007d7c4d723e */ /* 0x000fe600000000ff */
[----:B-1----:R-:W-:Y:S04]  /*1b2a0*/  FFMA.FTZ R70, R242, c[0x0][0x2d0], -R74 ;  /* 0x0000b400f2467a23 */ /* 0x002fe8000001084a */
[----:B------:R1:W4:Y:S02]  /*1b2b0*/  MUFU.EX2 R160, R70 ;  /* 0x0000004600a07308 */ /* 0x0003240000000800 */
[----:B-1----:R-:W-:Y:S01]  /*1b2c0*/  FFMA.FTZ R70, R243, c[0x0][0x2d0], -R3 ;  /* 0x0000b400f3467a23 */ /* 0x002fe20000010803 */
[----:B----4-:R-:W-:Y:S07]  /*1b2d0*/  F2FP.PACK_AB R78, R160, R161 ;  /* 0x000000a1a04e723e */ /* 0x010fee00000000ff */
[----:B------:R1:W-:Y:S01]  /*1b2e0*/  MUFU.EX2 R159, R70 ;  /* 0x00000046009f7308 */ /* 0x0003e20000000800 */
[----:B---3--:R-:W-:Y:S02]  /*1b2f0*/  FFMA.FTZ R2, R2, R186, R189 ;  /* 0x000000ba02027223 */ /* 0x008fe400000100bd */
[----:B-----5:R-:W-:Y:S04]  /*1b300*/  FFMA.FTZ R0, R0, R184, R185 ;  /* 0x000000b800007223 */ /* 0x020fe800000100b9 */
[----:B------:R-:W-:Y:S04]  /*1b310*/  FADD.FTZ R0, R110, R0 ;  /* 0x000000006e007221 */ /* 0x000fe80000010000 */
[----:B------:R-:W-:Y:S02]  /*1b320*/  FADD.FTZ R0, R114, R0 ;  /* 0x0000000072007221 */ /* 0x000fe40000010000 */
[--C-:B-1----:R-:W-:Y:S04]  /*1b330*/  FFMA.FTZ R70, R244, c[0x0][0x2d0], -R3.reuse ;  /* 0x0000b400f4467a23 */ /* 0x102fe80000010803 */
        /* <DEDUP_REMOVED lines=10> */
[----:B------:R1:W4:Y:S01]  /*1b3e0*/  MUFU.EX2 R134, R70 ;  /* 0x0000004600867308 */ /* 0x0003220000000800 */
[----:B------:R-:W-:Y:S06]  /*1b3f0*/  LDSM.16.MT88.4 R104, [R220+0x7100] ;  /* 0x00710000dc68783b */ /* 0x000fec0000004200 */
[C---:B------:R-:W-:Y:S08]  /*1b400*/  HMMA.16816.F32 R20, R76.reuse, R80, R20 ;  /* 0x000000504c14723c */ /* 0x040ff00000001814 */
[C---:B------:R-:W-:Y:S01]  /*1b410*/  HMMA.16816.F32 R24, R76.reuse, R82, R24 ;  /* 0x000000524c18723c */ /* 0x040fe20000001818 */
[----:B------:R-:W5:Y:S07]  /*1b420*/  LDSM.16.MT88.4 R80, [R221+0x6900] ;  /* 0x00690000dd50783b */ /* 0x000f6e0000004200 */
        /* <DEDUP_REMOVED lines=13> */
[C---:B-----5:R-:W-:Y:S08]  /*1b500*/  HMMA.16816.F32 R52, R76.reuse, R80, R52 ;  /* 0x000000504c34723c */ /* 0x060ff00000001834 */
[C---:B------:R-:W-:Y:S01]  /*1b510*/  HMMA.16816.F32 R56, R76.reuse, R82, R56 ;  /* 0x000000524c38723c */ /* 0x040fe20000001838 */
[----:B------:R-:W5:Y:S07]  /*1b520*/  LDSM.16.MT88.4 R80, [R218+0x3100] ;  /* 0x00310000da50783b */ /* 0x000f6e0000004200 */
[C---:B--2---:R-:W-:Y:S04]  /*1b530*/  HMMA.16816.F32 R60, R76.reuse, R84, R60 ;  /* 0x000000544c3c723c */ /* 0x044fe8000000183c */
[--C-:B-1----:R-:W-:Y:S04]  /*1b540*/  FFMA.FTZ R70, R251, c[0x0][0x2d0], -R74.reuse ;  /* 0x0000b400fb467a23 */ /* 0x102fe8000001084a */
[----:B------:R-:W-:Y:S01]  /*1b550*/  HMMA.16816.F32 R64, R76, R86, R64 ;  /* 0x000000564c40723c */ /* 0x000fe20000001840 */
[----:B------:R1:W2:Y:S01]  /*1b560*/  MUFU.EX2 R156, R70 ;  /* 0x00000046009c7308 */ /* 0x0002a20000000800 */
[----:B------:R-:W3:Y:S05]  /*1b570*/  LDSM.16.MT88.4 R84, [R221+0x3100] ;  /* 0x00310000dd54783b */ /* 0x000eea0000004200 */
[----:B----4-:R-:W-:Y:S02]  /*1b580*/  F2FP.PACK_AB R76, R134, R135 ;  /* 0x00000087864c723e */ /* 0x010fe400000000ff */
[----:B------:R-:W-:Y:S03]  /*1b590*/  F2FP.PACK_AB R77, R132, R133 ;  /* 0x00000085844d723e */ /* 0x000fe600000000ff */
[--C-:B-1----:R-:W-:Y:S01]  /*1b5a0*/  FFMA.FTZ R70, R252, c[0x0][0x2d0], -R3.reuse ;  /* 0x0000b400fc467a23 */ /* 0x102fe20000010803 */
[----:B--2---:R-:W-:Y:S03]  /*1b5b0*/  F2FP.PACK_AB R78, R156, R157 ;  /* 0x0000009d9c4e723e */ /* 0x004fe600000000ff */
[----:B------:R1:W-:Y:S02]  /*1b5c0*/  MUFU.EX2 R155, R70 ;  /* 0x00000046009b7308 */ /* 0x0003e40000000800 */
[--C-:B-1----:R-:W-:Y:S01]  /*1b5d0*/  FFMA.FTZ R70, R150, c[0x0][0x2d0], -R3.reuse ;  /* 0x0000b40096467a23 */ /* 0x102fe20000010803 */
[----:B------:R-:W-:Y:S07]  /*1b5e0*/  MOV R150, R154 ;  /* 0x0000009a00967202 */ /* 0x000fee0000000f00 */
[----:B------:R1:W2:Y:S02]  /*1b5f0*/  MUFU.EX2 R154, R70 ;  /* 0x00000046009a7308 */ /* 0x0002a40000000800 */
[--C-:B-1----:R-:W-:Y:S01]  /*1b600*/  FFMA.FTZ R70, R153, c[0x0][0x2d0], -R74.reuse ;  /* 0x0000b40099467a23 */ /* 0x102fe2000001084a */
[----:B--2---:R-:W-:Y:S07]  /*1b610*/  F2FP.PACK_AB R79, R154, R155 ;  /* 0x0000009b9a4f723e */ /* 0x004fee00000000ff */
[----:B------:R1:W-:Y:S01]  /*1b620*/  MUFU.EX2 R153, R70 ;  /* 0x0000004600997308 */ /* 0x0003e20000000800 */
[C---:B---3--:R-:W-:Y:S08]  /*1b630*/  HMMA.16816.F32 R4, R76.reuse, R88, R4 ;  /* 0x000000584c04723c */ /* 0x048ff00000001804 */
[C---:B------:R-:W-:Y:S01]  /*1b640*/  HMMA.16816.F32 R8, R76.reuse, R90, R8 ;  /* 0x0000005a4c08723c */ /* 0x040fe20000001808 */
[----:B------:R-:W2:Y:S07]  /*1b650*/  LDSM.16.MT88.4 R88, [R217+0x7100] ;  /* 0x00710000d958783b */ /* 0x000eae0000004200 */
[C---:B-----5:R-:W-:Y:S04]  /*1b660*/  HMMA.16816.F32 R12, R76.reuse, R80, R12 ;  /* 0x000000504c0c723c */ /* 0x060fe8000000180c */
[----:B-1----:R-:W-:Y:S01]  /*1b670*/  FFMA.FTZ R70, R108, c[0x0][0x2d0], -R74 ;  /* 0x0000b4006c467a23 */ /* 0x002fe2000001084a */
[----:B------:R-:W-:Y:S02]  /*1b680*/  MOV R108, R109 ;  /* 0x0000006d006c7202 */ /* 0x000fe40000000f00 */
[----:B------:R-:W-:Y:S01]  /*1b690*/  MOV R109, R112 ;  /* 0x00000070006d7202 */ /* 0x000fe20000000f00 */
[C---:B------:R-:W-:Y:S01]  /*1b6a0*/  HMMA.16816.F32 R16, R76.reuse, R82, R16 ;  /* 0x000000524c10723c */ /* 0x040fe20000001810 */
[----:B------:R-:W1:Y:S03]  /*1b6b0*/  LDSM.16.MT88.4 R80, [R217+0x3900] ;  /* 0x00390000d950783b */ /* 0x000e660000004200 */
[----:B------:R-:W-:Y:S02]  /*1b6c0*/  MOV R112, R152 ;  /* 0x0000009800707202 */ /* 0x000fe40000000f00 */
[----:B------:R3:W4:Y:S02]  /*1b6d0*/  MUFU.EX2 R152, R70 ;  /* 0x0000004600987308 */ /* 0x0007240000000800 */
[C---:B------:R-:W-:Y:S04]  /*1b6e0*/  HMMA.16816.F32 R20, R76.reuse, R84, R20 ;  /* 0x000000544c14723c */ /* 0x040fe80000001814 */
[----:B------:R-:W-:Y:S04]  /*1b6f0*/  FADD.FTZ R0, R112, R0 ;  /* 0x0000000070007221 */ /* 0x000fe80000010000 */
[C---:B------:R-:W-:Y:S08]  /*1b700*/  HMMA.16816.F32 R24, R76.reuse, R86, R24 ;  /* 0x000000564c18723c */ /* 0x040ff00000001818 */
[C---:B------:R-:W-:Y:S04]  /*1b710*/  HMMA.16816.F32 R28, R76.reuse, R92, R28 ;  /* 0x0000005c4c1c723c */ /* 0x040fe8000000181c */
[--C-:B---3--:R-:W-:Y:S01]  /*1b720*/  FFMA.FTZ R70, R75, c[0x0][0x2d0], -R3.reuse ;  /* 0x0000b4004b467a23 */ /* 0x108fe20000010803 */
[----:B------:R-:W-:Y:S03]  /*1b730*/  MOV R75, R151 ;  /* 0x00000097004b7202 */ /* 0x000fe60000000f00 */
[C---:B------:R-:W-:Y:S01]  /*1b740*/  HMMA.16816.F32 R32, R76.reuse, R94, R32 ;  /* 0x0000005e4c20723c */ /* 0x040fe20000001820 */
[----:B------:R3:W-:Y:S03]  /*1b750*/  MUFU.EX2 R151, R70 ;  /* 0x0000004600977308 */ /* 0x0007e60000000800 */
[----:B------:R-:W-:Y:S02]  /*1b760*/  MOV R183, R75 ;  /* 0x0000004b00b77202 */ /* 0x000fe40000000f00 */
[----:B----4-:R-:W-:Y:S02]  /*1b770*/  F2FP.PACK_AB R136, R152, R153 ;  /* 0x000000999888723e */ /* 0x010fe400000000ff */
[C---:B--2---:R-:W-:Y:S04]  /*1b780*/  HMMA.16816.F32 R36, R76.reuse, R88, R36 ;  /* 0x000000584c24723c */ /* 0x044fe80000001824 */
[----:B------:R-:W-:Y:S04]  /*1b790*/  FADD.FTZ R2, R183, R2 ;  /* 0x00000002b7027221 */ /* 0x000fe80000010000 */
[C---:B------:R-:W-:Y:S04]  /*1b7a0*/  HMMA.16816.F32 R40, R76.reuse, R90, R40 ;  /* 0x0000005a4c28723c */ /* 0x040fe80000001828 */
[----:B------:R-:W-:Y:S04]  /*1b7b0*/  FADD.FTZ R2, R115, R2 ;  /* 0x0000000273027221 */ /* 0x000fe80000010000 */
[C---:B------:R-:W-:Y:S04]  /*1b7c0*/  HMMA.16816.F32 R44, R76.reuse, R96, R44 ;  /* 0x000000604c2c723c */ /* 0x040fe8000000182c */
[--C-:B---3--:R-:W-:Y:S02]  /*1b7d0*/  FFMA.FTZ R70, R150, c[0x0][0x2d0], -R3.reuse ;  /* 0x0000b40096467a23 */ /* 0x108fe40000010803 */
[----:B------:R-:W-:Y:S02]  /*1b7e0*/  FFMA.FTZ R3, R73, c[0x0][0x2d0], -R3 ;  /* 0x0000b40049037a23 */ /* 0x000fe40000010803 */
[C---:B------:R-:W-:Y:S01]  /*1b7f0*/  HMMA.16816.F32 R48, R76.reuse, R98, R48 ;  /* 0x000000624c30723c */ /* 0x040fe20000001830 */
[----:B------:R2:W3:Y:S01]  /*1b800*/  MUFU.EX2 R150, R70 ;  /* 0x0000004600967308 */ /* 0x0004e20000000800 */
[----:B------:R-:W-:Y:S02]  /*1b810*/  LDSM.16.MT88.4 R96, [R221+0x3900] ;  /* 0x00390000dd60783b */ /* 0x000fe40000004200 */
[----:B------:R-:W-:Y:S04]  /*1b820*/  FADD.FTZ R2, R113, R2 ;  /* 0x0000000271027221 */ /* 0x000fe80000010000 */
[C---:B------:R-:W-:Y:S02]  /*1b830*/  HMMA.16816.F32 R52, R76.reuse, R100, R52 ;  /* 0x000000644c34723c */ /* 0x040fe40000001834 */
[----:B------:R-:W-:Y:S02]  /*1b840*/  LDSM.16.MT88.4 R112, [R217+0x7900] ;  /* 0x00790000d970783b */ /* 0x000fe40000004200 */
[----:B------:R-:W-:Y:S04]  /*1b850*/  FADD.FTZ R2, R111, R2 ;  /* 0x000000026f027221 */ /* 0x000fe80000010000 */
[C---:B------:R-:W-:Y:S04]  /*1b860*/  HMMA.16816.F32 R56, R76.reuse, R102, R56 ;  /* 0x000000664c38723c */ /* 0x040fe80000001838 */
[----:B------:R-:W-:Y:S04]  /*1b870*/  FADD.FTZ R2, R109, R2 ;  /* 0x000000026d027221 */ /* 0x000fe80000010000 */
[C---:B------:R-:W-:Y:S04]  /*1b880*/  HMMA.16816.F32 R60, R76.reuse, R104, R60 ;  /* 0x000000684c3c723c */ /* 0x040fe8000000183c */
[----:B--2---:R-:W-:Y:S01]  /*1b890*/  FFMA.FTZ R70, R149, c[0x0][0x2d0], -R74 ;  /* 0x0000b40095467a23 */ /* 0x004fe2000001084a */
[----:B---3--:R-:W-:Y:S01]  /*1b8a0*/  F2FP.PACK_AB R137, R150, R151 ;  /* 0x000000979689723e */ /* 0x008fe200000000ff */
[----:B------:R-:W-:Y:S02]  /*1b8b0*/  FADD.FTZ R2, R123, R2 ;  /* 0x000000027b027221 */ /* 0x000fe40000010000 */
[----:B------:R-:W-:Y:S01]  /*1b8c0*/  HMMA.16816.F32 R64, R76, R106, R64 ;  /* 0x0000006a4c40723c */ /* 0x000fe20000001840 */
[----:B------:R2:W-:Y:S01]  /*1b8d0*/  MUFU.EX2 R149, R70 ;  /* 0x0000004600957308 */ /* 0x0005e20000000800 */
[----:B------:R-:W-:Y:S02]  /*1b8e0*/  LDSM.16.MT88.4 R104, [R220+0x3900] ;  /* 0x00390000dc68783b */ /* 0x000fe40000004200 */
[----:B------:R-:W-:Y:S04]  /*1b8f0*/  FADD.FTZ R2, R122, R2 ;  /* 0x000000027a027221 */ /* 0x000fe80000010000 */
[----:B------:R-:W-:Y:S04]  /*1b900*/  FADD.FTZ R2, R181, R2 ;  /* 0x00000002b5027221 */ /* 0x000fe80000010000 */
[----:B------:R-:W-:Y:S04]  /*1b910*/  FADD.FTZ R2, R175, R2 ;  /* 0x00000002af027221 */ /* 0x000fe80000010000 */
[----:B------:R-:W-:Y:S04]  /*1b920*/  FADD.FTZ R2, R131, R2 ;  /* 0x0000000283027221 */ /* 0x000fe80000010000 */
[----:B------:R-:W-:Y:S04]  /*1b930*/  FADD.FTZ R2, R130, R2 ;  /* 0x0000000282027221 */ /* 0x000fe80000010000 */
[----:B------:R-:W-:Y:S02]  /*1b940*/  FADD.FTZ R2, R173, R2 ;  /* 0x00000002ad027221 */ /* 0x000fe40000010000 */
[----:B--2---:R-:W-:Y:S01]  /*1b950*/  FFMA.FTZ R70, R108, c[0x0][0x2d0], -R74 ;  /* 0x0000b4006c467a23 */ /* 0x004fe2000001084a */
[----:B------:R-:W-:Y:S01]  /*1b960*/  MOV R108, R139 ;  /* 0x0000008b006c7202 */ /* 0x000fe20000000f00 */
[----:B------:R-:W2:Y:S01]  /*1b970*/  LDSM.16.MT88.4 R72, [R218+0x3900] ;  /* 0x00390000da48783b */ /* 0x000ea20000004200 */
[----:B------:R-:W-:Y:S01]  /*1b980*/  FADD.FTZ R2, R172, R2 ;  /* 0x00000002ac027221 */ /* 0x000fe20000010000 */
[----:B------:R-:W3:Y:S02]  /*1b990*/  MUFU.EX2 R148, R70 ;  /* 0x0000004600947308 */ /* 0x000ee40000000800 */
[----:B------:R-:W-:Y:S02]  /*1b9a0*/  FADD.FTZ R0, R108, R0 ;  /* 0x000000006c007221 */ /* 0x000fe40000010000 */
[----:B------:R-:W-:Y:S02]  /*1b9b0*/  FADD.FTZ R2, R169, R2 ;  /* 0x00000002a9027221 */ /* 0x000fe40000010000 */
[----:B------:R-:W-:Y:S02]  /*1b9c0*/  FADD.FTZ R0, R182, R0 ;  /* 0x00000000b6007221 */ /* 0x000fe40000010000 */
[----:B------:R-:W-:Y:S02]  /*1b9d0*/  FADD.FTZ R2, R168, R2 ;  /* 0x00000002a8027221 */ /* 0x000fe40000010000 */
[----:B------:R-:W4:Y:S01]  /*1b9e0*/  MUFU.EX2 R70, R3 ;  /* 0x0000000300467308 */ /* 0x000f220000000800 */
[----:B------:R-:W-:Y:S02]  /*1b9f0*/  FADD.FTZ R0, R121, R0 ;  /* 0x0000000079007221 */ /* 0x000fe40000010000 */
[----:B------:R-:W-:Y:S02]  /*1ba00*/  FADD.FTZ R2, R119, R2 ;  /* 0x0000000277027221 */ /* 0x000fe40000010000 */
[----:B------:R-:W-:Y:S02]  /*1ba10*/  FADD.FTZ R0, R120, R0 ;  /* 0x0000000078007221 */ /* 0x000fe40000010000 */
[----:B------:R-:W5:Y:S01]  /*1ba20*/  LDSM.16.MT88.4 R120, [R218+0x7900] ;  /* 0x00790000da78783b */ /* 0x000f620000004200 */
[----:B------:R-:W-:Y:S02]  /*1ba30*/  FADD.FTZ R2, R118, R2 ;  /* 0x0000000276027221 */ /* 0x000fe40000010000 */
[----:B------:R-:W-:Y:S02]  /*1ba40*/  FADD.FTZ R0, R180, R0 ;  /* 0x00000000b4007221 */ /* 0x000fe40000010000 */
[----:B------:R-:W-:Y:S01]  /*1ba50*/  FADD.FTZ R2, R165, R2 ;  /* 0x00000002a5027221 */ /* 0x000fe20000010000 */
[----:B---3--:R-:W-:Y:S01]  /*1ba60*/  F2FP.PACK_AB R138, R148, R149 ;  /* 0x00000095948a723e */ /* 0x008fe200000000ff */
[----:B------:R-:W-:Y:S02]  /*1ba70*/  FADD.FTZ R0, R174, R0 ;  /* 0x00000000ae007221 */ /* 0x000fe40000010000 */
[----:B------:R-:W-:Y:S02]  /*1ba80*/  FADD.FTZ R2, R164, R2 ;  /* 0x00000002a4027221 */ /* 0x000fe40000010000 */
[----:B------:R-:W-:Y:S02]  /*1ba90*/  FADD.FTZ R0, R129, R0 ;  /* 0x0000000081007221 */ /* 0x000fe40000010000 */
[----:B------:R-:W-:Y:S02]  /*1baa0*/  FADD.FTZ R2, R127, R2 ;  /* 0x000000027f027221 */ /* 0x000fe40000010000 */
[----:B------:R-:W-:Y:S01]  /*1bab0*/  FADD.FTZ R0, R128, R0 ;  /* 0x0000000080007221 */ /* 0x000fe20000010000 */
[----:B----4-:R-:W-:Y:S01]  /*1bac0*/  F2FP.PACK_AB R139, R70, R71 ;  /* 0x00000047468b723e */ /* 0x010fe200000000ff */
[----:B------:R-:W3:Y:S01]  /*1bad0*/  LDSM.16.MT88.4 R128, [R221+0x7900] ;  /* 0x00790000dd80783b */ /* 0x000ee20000004200 */
[----:B------:R-:W-:Y:S02]  /*1bae0*/  FADD.FTZ R2, R126, R2 ;  /* 0x000000027e027221 */ /* 0x000fe40000010000 */
[----:B------:R-:W-:Y:S02]  /*1baf0*/  FADD.FTZ R0, R171, R0 ;  /* 0x00000000ab007221 */ /* 0x000fe40000010000 */
[----:B------:R-:W-:Y:S01]  /*1bb00*/  FADD.FTZ R2, R161, R2 ;  /* 0x00000002a1027221 */ /* 0x000fe20000010000 */
[C---:B-1----:R-:W-:Y:S02]  /*1bb10*/  HMMA.16816.F32 R76, R136.reuse, R80, R4 ;  /* 0x00000050884c723c */ /* 0x042fe40000001804 */
[----:B------:R-:W1:Y:S03]  /*1bb20*/  LDSM.16.MT88.4 R4, [R220+0x7900] ;  /* 0x00790000dc04783b */ /* 0x000e660000004200 */
[----:B------:R-:W-:Y:S02]  /*1bb30*/  FADD.FTZ R2, R160, R2 ;  /* 0x00000002a0027221 */ /* 0x000fe40000010000 */
[----:B------:R-:W-:Y:S01]  /*1bb40*/  FADD.FTZ R0, R170, R0 ;  /* 0x00000000aa007221 */ /* 0x000fe20000010000 */
[C---:B------:R-:W-:Y:S04]  /*1bb50*/  HMMA.16816.F32 R80, R136.reuse, R82, R8 ;  /* 0x000000528850723c */ /* 0x040fe80000001808 */
[----:B------:R-:W-:Y:S02]  /*1bb60*/  FADD.FTZ R2, R135, R2 ;  /* 0x0000000287027221 */ /* 0x000fe40000010000 */
[----:B------:R-:W-:Y:S02]  /*1bb70*/  FADD.FTZ R0, R167, R0 ;  /* 0x00000000a7007221 */ /* 0x000fe40000010000 */
[C---:B--2---:R-:W-:Y:S04]  /*1bb80*/  HMMA.16816.F32 R84, R136.reuse, R72, R12 ;  /* 0x000000488854723c */ /* 0x044fe8000000180c */
        /* <DEDUP_REMOVED lines=18> */
[C---:B-----5:R-:W-:Y:S04]  /*1bcb0*/  HMMA.16816.F32 R116, R136.reuse, R120, R44 ;  /* 0x000000788874723c */ /* 0x060fe8000000182c */
[----:B------:R-:W-:Y:S04]  /*1bcc0*/  FADD.FTZ R0, R158, R0 ;  /* 0x000000009e007221 */ /* 0x000fe80000010000 */
[C---:B------:R-:W-:Y:S04]  /*1bcd0*/  HMMA.16816.F32 R120, R136.reuse, R122, R48 ;  /* 0x0000007a8878723c */ /* 0x040fe80000001830 */
[----:B------:R-:W-:Y:S04]  /*1bce0*/  FADD.FTZ R0, R133, R0 ;  /* 0x0000000085007221 */ /* 0x000fe80000010000 */
[C---:B---3--:R-:W-:Y:S04]  /*1bcf0*/  HMMA.16816.F32 R124, R136.reuse, R128, R52 ;  /* 0x00000080887c723c */ /* 0x048fe80000001834 */
[----:B------:R-:W-:Y:S04]  /*1bd00*/  FADD.FTZ R0, R132, R0 ;  /* 0x0000000084007221 */ /* 0x000fe80000010000 */
[C---:B------:R-:W-:Y:S04]  /*1bd10*/  HMMA.16816.F32 R128, R136.reuse, R130, R56 ;  /* 0x000000828880723c */ /* 0x040fe80000001838 */
[----:B------:R-:W-:Y:S04]  /*1bd20*/  FADD.FTZ R0, R155, R0 ;  /* 0x000000009b007221 */ /* 0x000fe80000010000 */
[----:B------:R-:W-:Y:S01]  /*1bd30*/  FADD.FTZ R3, R154, R0 ;  /* 0x000000009a037221 */ /* 0x000fe20000010000 */
[C---:B-1----:R-:W-:Y:S03]  /*1bd40*/  HMMA.16816.F32 R132, R136.reuse, R4, R60 ;  /* 0x000000048884723c */ /* 0x042fe6000000183c */
[----:B------:R-:W-:Y:S02]  /*1bd50*/  FADD.FTZ R0, R153, R2 ;  /* 0x0000000299007221 */ /* 0x000fe40000010000 */
[----:B------:R-:W-:Y:S02]  /*1bd60*/  FADD.FTZ R3, R151, R3 ;  /* 0x0000000397037221 */ /* 0x000fe40000010000 */
[----:B------:R-:W-:Y:S01]  /*1bd70*/  FADD.FTZ R0, R152, R0 ;  /* 0x0000000098007221 */ /* 0x000fe20000010000 */
[----:B------:R-:W-:Y:S04]  /*1bd80*/  HMMA.16816.F32 R136, R136, R6, R64 ;  /* 0x000000068888723c */ /* 0x000fe80000001840 */
[----:B------:R-:W-:Y:S02]  /*1bd90*/  FADD.FTZ R3, R150, R3 ;  /* 0x0000000396037221 */ /* 0x000fe40000010000 */
[----:B------:R-:W-:Y:S02]  /*1bda0*/  FADD.FTZ R2, R149, R0 ;  /* 0x0000000095027221 */ /* 0x000fe40000010000 */
[----:B------:R-:W-:Y:S01]  /*1bdb0*/  FADD.FTZ R0, R71, R3 ;  /* 0x0000000347007221 */ /* 0x000fe20000010000 */
[----:B------:R-:W-:Y:S03]  /*1bdc0*/  MOV R71, R68 ;  /* 0x0000004400477202 */ /* 0x000fe60000000f00 */
[----:B------:R-:W-:Y:S02]  /*1bdd0*/  FADD.FTZ R2, R148, R2 ;  /* 0x0000000294027221 */ /* 0x000fe40000010000 */
[----:B------:R-:W-:Y:S01]  /*1bde0*/  FADD.FTZ R0, R70, R0 ;  /* 0x0000000046007221 */ /* 0x000fe20000010000 */
[----:B------:R-:W-:Y:S02]  /*1bdf0*/  MOV R70, R69 ;  /* 0x0000004500467202 */ /* 0x000fe40000000f00 */
[----:B------:R1:W-:Y:S04]  /*1be00*/  STL [R1+0x28], R2 ;  /* 0x0000280201007387 */ /* 0x0003e80000100800 */
[----:B------:R1:W-:Y:S02]  /*1be10*/  STL [R1+0x24], R0 ;  /* 0x0000240001007387 */ /* 0x0003e40000100800 */
[----:B-1----:R-:W-:-:S05]  /*1be20*/  @P0 BRA `(.L_x_685) ;  /* 0xffffc11000000947 */ /* 0x002fca000383ffff */
.L_x_684:
[----:B-1----:R-:W2:Y:S04]  /*1be30*/  LDL.LU R0, [R1+0x28] ;  /* 0x0000280001007983 */ /* 0x002ea80000300800 */
[----:B------:R-:W3:Y:S01]  /*1be40*/  LDL.LU R2, [R1+0x24] ;  /* 0x0000240001027983 */ /* 0x000ee20000300800 */
[----:B------:R-:W-:-:S02]  /*1be50*/  MOV R30, 0xff800000 ;  /* 0xff800000001e7802 */ /* 0x000fc40000000f00 */
[----:B------:R-:W-:Y:S02]  /*1be60*/  MOV R31, 0xff800000 ;  /* 0xff800000001f7802 */ /* 0x000fe40000000f00 */
[----:B------:R-:W-:Y:S01]  /*1be70*/  PLOP3.LUT P2, PT, PT, PT, PT, 0x8, 0x0 ;  /* 0x000000000000781c */ /* 0x000fe20003f4e170 */
[----:B--2---:R-:W1:Y:S04]  /*1be80*/  SHFL.BFLY PT, R3, R0, 0x2, 0x1f ;  /* 0x0c401f0000037f89 */ /* 0x004e6800000e0000 */
[----:B---3--:R-:W2:Y:S01]  /*1be90*/  SHFL.BFLY PT, R6, R2, 0x2, 0x1f ;  /* 0x0c401f0002067f89 */ /* 0x008ea200000e0000 */
[----:B-1----:R-:W-:Y:S02]  /*1bea0*/  FADD.FTZ R3, R3, R0 ;  /* 0x0000000003037221 */ /* 0x002fe40000010000 */
[----:B--2---:R-:W-:-:S03]  /*1beb0*/  FADD.FTZ R6, R6, R2 ;  /* 0x0000000206067221 */ /* 0x004fc60000010000 */
[----:B------:R-:W1:Y:S01]  /*1bec0*/  SHFL.BFLY PT, R0, R3, 0x1, 0x1f ;  /* 0x0c201f0003007f89 */ /* 0x000e6200000e0000 */
[----:B------:R-:W-:-:S03]  /*1bed0*/  MOV R2, RZ ;  /* 0x000000ff00027202 */ /* 0x000fc60000000f00 */
        /* <DEDUP_REMOVED lines=82> */
.L_x_642:
        /* <DEDUP_REMOVED lines=23> */
[CC--:B------:R-:W-:Y:S02]  /*1c570*/  LEA.HI R2, R33.reuse, R32.reuse, RZ, 0x2 ;  /* 0x0000002021027211 */ /* 0x0c0fe400078f10ff */
[----:B------:R-:W-:Y:S02]  /*1c580*/  LEA.HI R29, R33, R32, RZ, 0x5 ;  /* 0x00000020211d7211 */ /* 0x000fe400078f28ff */
[----:B------:R-:W-:-:S02]  /*1c590*/  SHF.R.S32.HI R4, RZ, 0x2, R2 ;  /* 0x00000002ff047819 */ /* 0x000fc40000011402 */
[----:B------:R-:W-:Y:S02]  /*1c5a0*/  SHF.R.S32.HI R0, RZ, 0x1f, R2 ;  /* 0x0000001fff007819 */ /* 0x000fe40000011402 */
[----:B------:R-:W-:Y:S02]  /*1c5b0*/  SHF.R.S32.HI R28, RZ, 0x5, R29 ;  /* 0x00000005ff1c7819 */ /* 0x000fe4000001141d */
[----:B------:R-:W-:Y:S02]  /*1c5c0*/  LEA.HI R0, R0, R4, RZ, 0x3 ;  /* 0x0000000400007211 */ /* 0x000fe400078f18ff */
[----:B------:R-:W-:Y:S02]  /*1c5d0*/  F2FP.PACK_AB R102, R103, R102 ;  /* 0x000000666766723e */ /* 0x000fe400000000ff */
[----:B------:R-:W-:Y:S02]  /*1c5e0*/  LOP3.LUT R0, R0, 0xfffffff8, RZ, 0xc0, !PT ;  /* 0xfffffff800007812 */ /* 0x000fe400078ec0ff */
[----:B------:R-:W-:-:S02]  /*1c5f0*/  F2FP.PACK_AB R24, R24, R104 ;  /* 0x000000681818723e */ /* 0x000fc400000000ff */
[----:B------:R-:W-:Y:S01]  /*1c600*/  F2FP.PACK_AB R106, R107, R106 ;  /* 0x0000006a6b6a723e */ /* 0x000fe200000000ff */
[----:B------:R-:W-:Y:S01]  /*1c610*/  IMAD.IADD R4, R4, 0x1, -R0 ;  /* 0x0000000104047824 */ /* 0x000fe200078e0a00 */
[----:B------:R-:W-:Y:S02]  /*1c620*/  LOP3.LUT R0, R2, 0xfffffffc, RZ, 0xc0, !PT ;  /* 0xfffffffc02007812 */ /* 0x000fe400078ec0ff */
[----:B------:R-:W-:Y:S01]  /*1c630*/  F2FP.PACK_AB R23, R23, R108 ;  /* 0x0000006c1717723e */ /* 0x000fe200000000ff */
[C---:B------:R-:W-:Y:S01]  /*1c640*/  IMAD.SHL.U32 R2, R4.reuse, 0x40, RZ ;  /* 0x0000004004027824 */ /* 0x040fe200078e00ff */
[----:B------:R-:W-:Y:S01]  /*1c650*/  LOP3.LUT R3, R4, 0x1, RZ, 0xc0, !PT ;  /* 0x0000000104037812 */ /* 0x000fe200078ec0ff */
[----:B------:R-:W-:Y:S01]  /*1c660*/  IMAD.IADD R22, R32, 0x1, -R0 ;  /* 0x0000000120167824 */ /* 0x000fe200078e0a00 */
[----:B------:R-:W-:Y:S02]  /*1c670*/  F2FP.PACK_AB R110, R111, R110 ;  /* 0x0000006e6f6e723e */ /* 0x000fe400000000ff */
        /* <DEDUP_REMOVED lines=13> */
[----:B------:R-:W-:Y:S02]  /*1c750*/  F2FP.PACK_AB R19, R19, R118 ;  /* 0x000000761313723e */ /* 0x000fe400000000ff */
        /* <DEDUP_REMOVED lines=14> */
[----:B------:R-:W-:Y:S01]  /*1c840*/  F2FP.PACK_AB R14, R14, R136 ;  /* 0x000000880e0e723e */ /* 0x000fe200000000ff */
[----:B------:R-:W-:Y:S01]  /*1c850*/  STS [R0+0x480], R78 ;  /* 0x0004804e00007388 */ /* 0x000fe20000000800 */
[----:B------:R-:W-:-:S02]  /*1c860*/  F2FP.PACK_AB R10, R10, R138 ;  /* 0x0000008a0a0a723e */ /* 0x000fc400000000ff */
[----:B------:R-:W-:Y:S01]  /*1c870*/  PLOP3.LUT P0, PT, PT, PT, UP1, 0x80, 0x0 ;  /* 0x000000000000781c */ /* 0x000fe20003f0f018 */
[----:B------:R2:W-:Y:S04]  /*1c880*/  STS [R2], R7 ;  /* 0x0000000702007388 */ /* 0x0005e80000000800 */
[----:B------:R-:W-:Y:S04]  /*1c890*/  STS [R2+0x400], R82 ;  /* 0x0004005202007388 */ /* 0x000fe80000000800 */
[----:B------:R3:W-:Y:S04]  /*1c8a0*/  STS [R3+0x80], R6 ;  /* 0x0000800603007388 */ /* 0x0007e80000000800 */
[----:B------:R-:W-:Y:S04]  /*1c8b0*/  STS [R3+0x480], R86 ;  /* 0x0004805603007388 */ /* 0x000fe80000000800 */
[----:B------:R4:W-:Y:S01]  /*1c8c0*/  STS [R4], R8 ;  /* 0x0000000804007388 */ /* 0x0009e20000000800 */
[----:B-1----:R-:W-:-:S03]  /*1c8d0*/  IMAD.MOV.U32 R27, RZ, RZ, 0x40 ;  /* 0x00000040ff1b7424 */ /* 0x002fc600078e00ff */
[----:B------:R-:W-:Y:S02]  /*1c8e0*/  STS [R4+0x400], R90 ;  /* 0x0004005a04007388 */ /* 0x000fe40000000800 */
[----:B--2---:R-:W-:-:S05]  /*1c8f0*/  SEL R7, R27, 0xffffffc0, !P2 ;  /* 0xffffffc01b077807 */ /* 0x004fca0005000000 */
[----:B---3--:R-:W-:-:S05]  /*1c900*/  IMAD.IADD R6, R0, 0x1, R7 ;  /* 0x0000000100067824 */ /* 0x008fca00078e0207 */
[----:B------:R1:W-:Y:S01]  /*1c910*/  STS [R6+0x80], R5 ;  /* 0x0000800506007388 */ /* 0x0003e20000000800 */
[----:B----4-:R-:W-:-:S03]  /*1c920*/  IMAD.IADD R8, R7, 0x1, R2 ;  /* 0x0000000107087824 */ /* 0x010fc600078e0202 */
        /* <DEDUP_REMOVED lines=21> */
[----:B------:R2:W-:Y:S04]  /*1ca80*/  STS [R5+0x4080], R9 ;  /* 0x0040800905007388 */ /* 0x0005e80000000800 */
[----:B------:R3:W-:Y:S04]  /*1ca90*/  STS [R5+0x4480], R15 ;  /* 0x0044800f05007388 */ /* 0x0007e80000000800 */
[----:B------:R3:W-:Y:S04]  /*1caa0*/  STS [R7+0x4000], R14 ;  /* 0x0040000e07007388 */ /* 0x0007e80000000800 */
        /* <DEDUP_REMOVED lines=8> */
[----:B------:R-:W-:-:S02]  /*1cb30*/  IMAD.MOV.U32 R19, RZ, RZ, c[0x0][0x388] ;  /* 0x0000e200ff137624 */ /* 0x000fc400078e00ff */
        /* <DEDUP_REMOVED lines=8> */
[----:B--2---:R-:W1:Y:S02]  /*1cbc0*/  @P0 R2UR UR5, R0 ;  /* 0x00000000000503c2 */ /* 0x004e6400000e0000 */
[----:B-1----:R-:W-:Y:S02]  /*1cbd0*/  @UP1 USHF.R.S32.HI UR4, URZ, 0x1f, UR5 ;  /* 0x0000001f3f041899 */ /* 0x002fe40008011405 */
[----:B------:R-:W-:-:S05]  /*1cbe0*/  @UP1 UMOV UR14, UR5 ;  /* 0x00000005000e1c82 */ /* 0x000fca0008000000 */
[----:B------:R-:W-:Y:S01]  /*1cbf0*/  @UP1 UMOV UR15, UR4 ;  /* 0x00000004000f1c82 */ /* 0x000fe20008000000 */
[----:B------:R-:W-:Y:S05]  /*1cc00*/  @P1 BRA `(.L_x_689) ;  /* 0x0000004000001947 */ /* 0x000fea0003800000 */
[----:B---3--:R-:W-:Y:S05]  /*1cc10*/  @!P0 BRA `(.L_x_689) ;  /* 0x0000003000008947 */ /* 0x008fea0003800000 */
[----:B------:R-:W2:Y:S04]  /*1cc20*/  LDG.E R0, [R8.64] ;  /* 0x0000001608007981 */ /* 0x000ea8000c1e1900 */
[----:B------:R-:W2:Y:S02]  /*1cc30*/  LDG.E R2, [R8.64+0x4] ;  /* 0x0000041608027981 */ /* 0x000ea4000c1e1900 */
[----:B--2--5:R-:W-:Y:S02]  /*1cc40*/  IADD3 R19, -R0, R2, RZ ;  /* 0x0000000200137210 */ /* 0x024fe40007ffe1ff */
.L_x_689:
[----:B---3--:R-:W-:Y:S01]  /*1cc50*/  LOP3.LUT R2, R29, 0xffffffe0, RZ, 0xc0, !PT ;  /* 0xffffffe01d027812 */ /* 0x008fe200078ec0ff */
[----:B------:R-:W1:Y:S01]  /*1cc60*/  S2R R44, SR_CTAID.X ;  /* 0x00000000002c7919 */ /* 0x000e620000002500 */
[----:B------:R-:W-:Y:S01]  /*1cc70*/  SHF.R.S32.HI R0, RZ, 0x1f, R28 ;  /* 0x0000001fff007819 */ /* 0x000fe2000001141c */
[----:B------:R-:W-:Y:S01]  /*1cc80*/  IMAD.MOV.U32 R6, RZ, RZ, c[0x0][0x4e8] ;  /* 0x00013a00ff067624 */ /* 0x000fe200078e00ff */
[----:B------:R-:W-:Y:S01]  /*1cc90*/  ULDC.64 UR4, c[0x0][0x490] ;  /* 0x0001240000047ab9 */ /* 0x000fe20000000a00 */
[----:B------:R-:W-:Y:S01]  /*1cca0*/  IMAD.IADD R5, R32, 0x1, -R2 ;  /* 0x0000000120057824 */ /* 0x000fe200078e0a02 */
[----:B------:R-:W-:Y:S01]  /*1ccb0*/  LEA.HI R0, R0, R28, RZ, 0x3 ;  /* 0x0000001c00007211 */ /* 0x000fe200078f18ff */
[----:B------:R-:W-:Y:S01]  /*1ccc0*/  UIMAD UR10, UR8, UR4, URZ ;  /* 0x00000004080a72a4 */ /* 0x000fe2000f8e023f */
[----:B------:R-:W-:Y:S01]  /*1ccd0*/  ISETP.NE.AND P1, PT, R6, 0x1, PT ;  /* 0x000000010600780c */ /* 0x000fe20003f25270 */
[----:B------:R-:W-:Y:S01]  /*1cce0*/  USHF.R.S32.HI UR9, URZ, 0x1f, UR21 ;  /* 0x0000001f3f097899 */ /* 0x000fe20008011415 */
[----:B------:R-:W-:Y:S01]  /*1ccf0*/  SHF.R.S32.HI R3, RZ, 0x1f, R5 ;  /* 0x0000001fff037819 */ /* 0x000fe20000011405 */
[----:B------:R-:W-:Y:S01]  /*1cd00*/  UMOV UR18, UR14 ;  /* 0x0000000e00127c82 */ /* 0x000fe20008000000 */
[----:B------:R-:W-:Y:S01]  /*1cd10*/  LOP3.LUT R2, R0, 0xffffff8, RZ, 0xc0, !PT ;  /* 0x0ffffff800027812 */ /* 0x000fe200078ec0ff */
[----:B------:R-:W-:Y:S01]  /*1cd20*/  UMOV UR19, UR15 ;  /* 0x0000000f00137c82 */ /* 0x000fe20008000000 */
[----:B------:R-:W-:Y:S01]  /*1cd30*/  LEA.HI R0, R22, R22, RZ, 0x1 ;  /* 0x0000001616007211 */ /* 0x000fe200078f08ff */
[----:B------:R-:W-:Y:S01]  /*1cd40*/  UIMAD.WIDE.U32 UR18, UR13, UR4, UR18 ;  /* 0x000000040d1272a5 */ /* 0x000fe2000f8e0012 */
[----:B------:R-:W-:Y:S01]  /*1cd50*/  LEA.HI R3, R3, R5, RZ, 0x2 ;  /* 0x0000000503037211 */ /* 0x000fe200078f10ff */
[----:B------:R-:W-:Y:S01]  /*1cd60*/  IMAD.IADD R4, R28, 0x1, -R2 ;  /* 0x000000011c047824 */ /* 0x000fe200078e0a02 */
[----:B------:R-:W-:Y:S01]  /*1cd70*/  LOP3.LUT R0, R0, 0x1ffffffe, RZ, 0xc0, !PT ;  /* 0x1ffffffe00007812 */ /* 0x000fe200078ec0ff */
[----:B------:R-:W-:Y:S01]  /*1cd80*/  UIMAD UR10, UR13, UR5, UR10 ;  /* 0x000000050d0a72a4 */ /* 0x000fe2000f8e020a */
[----:B------:R-:W-:Y:S01]  /*1cd90*/  SHF.R.S32.HI R2, RZ, 0x2, R3 ;  /* 0x00000002ff027819 */ /* 0x000fe20000011403 */
[----:B------:R-:W-:Y:S01]  /*1cda0*/  USEL UR9, UR9, URZ, !UP1 ;  /* 0x0000003f09097287 */ /* 0x000fe2000c800000 */
[-C--:B------:R-:W-:Y:S01]  /*1cdb0*/  LEA.HI R7, R33, R32.reuse, RZ, 0x3 ;  /* 0x0000002021077211 */ /* 0x080fe200078f18ff */
[----:B------:R-:W-:Y:S01]  /*1cdc0*/  IMAD.IADD R0, R22, 0x1, -R0 ;  /* 0x0000000116007824 */ /* 0x000fe200078e0a00 */
[----:B------:R-:W-:Y:S01]  /*1cdd0*/  ULDC.64 UR6, c[0x0][0x498] ;  /* 0x0001260000067ab9 */ /* 0x000fe20000000a00 */
[----:B------:R-:W-:Y:S01]  /*1cde0*/  IMAD R15, R4, 0x10, R2 ;  /* 0x00000010040f7824 */ /* 0x000fe200078e0202 */
[----:B------:R-:W-:Y:S01]  /*1cdf0*/  UIADD3 UR11, UR19, UR10, URZ ;  /* 0x0000000a130b7290 */ /* 0x000fe2000fffe03f */
[----:B------:R-:W-:Y:S01]  /*1ce00*/  LOP3.LUT P2, RZ, R5, 0x3, RZ, 0xc0, !PT ;  /* 0x0000000305ff7812 */ /* 0x000fe2000784c0ff */
[----:B------:R-:W-:Y:S01]  /*1ce10*/  UIMAD UR10, UR9, UR6, URZ ;  /* 0x00000006090a72a4 */ /* 0x000fe2000f8e023f */
[----:B------:R-:W-:Y:S01]  /*1ce20*/  IMAD R0, R0, 0x8, R15 ;  /* 0x0000000800007824 */ /* 0x000fe200078e020f */
[----:B------:R-:W-:Y:S01]  /*1ce30*/  USEL UR21, UR21, URZ, !UP1 ;  /* 0x0000003f15157287 */ /* 0x000fe2000c800000 */
[----:B------:R-:W-:Y:S01]  /*1ce40*/  LOP3.LUT R5, R7, 0xfffffff8, RZ, 0xc0, !PT ;  /* 0xfffffff807057812 */ /* 0x000fe200078ec0ff */
[----:B------:R-:W-:Y:S01]  /*1ce50*/  ULDC.64 UR4, c[0x0][0x3a0] ;  /* 0x0000e80000047ab9 */ /* 0x000fe20000000a00 */
[----:B-1----:R-:W-:Y:S01]  /*1ce60*/  IMAD R2, R44, 0x80, R0 ;  /* 0x000000802c027824 */ /* 0x002fe200078e0200 */
[----:B------:R-:W-:Y:S01]  /*1ce70*/  UIMAD UR7, UR21, UR7, UR10 ;  /* 0x00000007150772a4 */ /* 0x000fe2000f8e020a */
[----:B------:R-:W-:Y:S01]  /*1ce80*/  SHF.R.S32.HI R14, RZ, 0x3, R7 ;  /* 0x00000003ff0e7819 */ /* 0x000fe20000011407 */
[----:B------:R-:W-:Y:S01]  /*1ce90*/  UIMAD.WIDE.U32 UR16, UR14, UR4, URZ ;  /* 0x000000040e1072a5 */ /* 0x000fe2000f8e003f */
[----:B------:R-:W-:Y:S01]  /*1cea0*/  @P1 IMAD.HI.U32 R3, R2, c[0x0][0x4ec], RZ ;  /* 0x00013b0002031a27 */ /* 0x000fe200078e00ff */
[----:B------:R-:W-:Y:S01]  /*1ceb0*/  UMOV UR10, UR18 ;  /* 0x00000012000a7c82 */ /* 0x000fe20008000000 */
[----:B------:R-:W-:Y:S01]  /*1cec0*/  LEA.HI R17, R33, R32, RZ, 0x6 ;  /* 0x0000002021117211 */ /* 0x000fe200078f30ff */
[----:B------:R-:W-:Y:S01]  /*1ced0*/  UIMAD.WIDE.U32 UR10, UR21, UR6, UR10 ;  /* 0x00000006150a72a5 */ /* 0x000fe2000f8e000a */
[----:B------:R-:W-:Y:S01]  /*1cee0*/  IMAD.MOV.U32 R0, RZ, RZ, R2 ;  /* 0x000000ffff007224 */ /* 0x000fe200078e0002 */
[----:B------:R-:W-:Y:S01]  /*1cef0*/  @P1 SHF.R.U32.HI R0, RZ, c[0x0][0x4f0], R3 ;  /* 0x00013c00ff001a19 */ /* 0x000fe20000011603 */
[----:B------:R-:W-:Y:S01]  /*1cf00*/  UIMAD UR4, UR15, UR4, URZ ;  /* 0x000000040f0472a4 */ /* 0x000fe2000f8e023f */
[----:B------:R-:W-:Y:S01]  /*1cf10*/  IMAD.IADD R5, R32, 0x1, -R5 ;  /* 0x0000000120057824 */ /* 0x000fe200078e0a05 */
[----:B------:R-:W-:Y:S01]  /*1cf20*/  BSSY B0, `(.L_x_690) ;  /* 0x000005c000007945 */ /* 0x000fe20003800000 */
[--C-:B------:R-:W-:Y:S01]  /*1cf30*/  SHF.R.S32.HI R6, RZ, 0x1f, R0.reuse ;  /* 0x0000001fff067819 */ /* 0x100fe20000011400 */
[----:B------:R-:W-:Y:S01]  /*1cf40*/  IMAD.MOV R3, RZ, RZ, -R0 ;  /* 0x000000ffff037224 */ /* 0x000fe200078e0a00 */
[----:B------:R-:W-:Y:S01]  /*1cf50*/  UIMAD UR14, UR14, UR5, UR4 ;  /* 0x000000050e0e72a4 */ /* 0x000fe2000f8e0204 */
[----:B-----5:R-:W-:-:S02]  /*1cf60*/  IMAD R19, R19, c[0x0][0x4e8], RZ ;  /* 0x00013a0013137a24 */ /* 0x020fc400078e02ff */
[----:B------:R-:W-:Y:S01]  /*1cf70*/  IMAD R4, R3, c[0x0][0x4e8], R2 ;  /* 0x00013a0003047a24 */ /* 0x000fe200078e0202 */
[----:B------:R-:W-:Y:S01]  /*1cf80*/  IADD3 R2, P0, R0, UR10, RZ ;  /* 0x0000000a00027c10 */ /* 0x000fe2000ff1e0ff */
[----:B------:R-:W-:Y:S01]  /*1cf90*/  ULDC.64 UR4, c[0x0][0x3e8] ;  /* 0x0000fa0000047ab9 */ /* 0x000fe20000000a00 */
[----:B------:R-:W-:Y:S01]  /*1cfa0*/  MOV R3, UR7 ;  /* 0x0000000700037c02 */ /* 0x000fe20008000f00 */
[----:B------:R-:W-:Y:S01]  /*1cfb0*/  UIADD3 UR15, UR17, UR14, URZ ;  /* 0x0000000e110f7290 */ /* 0x000fe2000fffe03f */
[----:B------:R-:W-:Y:S01]  /*1cfc0*/  SHF.R.S32.HI R0, RZ, 0x1f, R4 ;  /* 0x0000001fff007819 */ /* 0x000fe20000011404 */
[----:B------:R-:W-:Y:S01]  /*1cfd0*/  UIMAD UR8, UR8, UR4, URZ ;  /* 0x00000004080872a4 */ /* 0x000fe2000f8e023f */
[----:B------:R-:W-:Y:S01]  /*1cfe0*/  IADD3.X R3, R6, UR11, R3, P0, !PT ;  /* 0x0000000b06037c10 */ /* 0x000fe200087fe403 */
[----:B------:R-:W-:Y:S01]  /*1cff0*/  IMAD.SHL.U32 R6, R5, 0x8, RZ ;  /* 0x0000000805067824 */ /* 0x000fe200078e00ff */
[----:B------:R-:W-:Y:S01]  /*1d000*/  UMOV UR14, UR16 ;  /* 0x00000010000e7c82 */ /* 0x000fe20008000000 */
[----:B------:R-:W-:Y:S01]  /*1d010*/  IMAD R0, R0, c[0x0][0x488], RZ ;  /* 0x0001220000007a24 */ /* 0x000fe200078e02ff */
[----:B------:R-:W-:Y:S01]  /*1d020*/  UIMAD UR8, UR13, UR5, UR8 ;  /* 0x000000050d0872a4 */ /* 0x000fe2000f8e0208 */
[----:B------:R-:W-:Y:S01]  /*1d030*/  IMAD.WIDE.U32 R2, R4, c[0x0][0x488], R2 ;  /* 0x0001220004027a25 */ /* 0x000fe200078e0002 */
[----:B------:R-:W-:-:S03]  /*1d040*/  UIMAD.WIDE.U32 UR14, UR13, UR4, UR14 ;  /* 0x000000040d0e72a5 */ /* 0x000fc6000f8e000e */
[----:B------:R-:W-:Y:S01]  /*1d050*/  IMAD R10, R4, c[0x0][0x48c], R0 ;  /* 0x00012300040a7a24 */ /* 0x000fe200078e0200 */
[----:B------:R-:W-:Y:S01]  /*1d060*/  ULDC.64 UR4, c[0x0][0x3f0] ;  /* 0x0000fc0000047ab9 */ /* 0x000fe20000000a00 */
[----:B------:R-:W-:Y:S01]  /*1d070*/  IMAD.SHL.U32 R4, R14, 0x40, RZ ;  /* 0x000000400e047824 */ /* 0x000fe200078e00ff */
[----:B------:R-:W-:Y:S01]  /*1d080*/  LEA R7, P0, R2, c[0x0][0x450], 0x2 ;  /* 0x0001140002077a11 */ /* 0x000fe200078010ff */
[----:B------:R-:W-:Y:S01]  /*1d090*/  IMAD R0, R5, 0x20, R14 ;  /* 0x0000002005007824 */ /* 0x000fe200078e020e */
[----:B------:R-:W-:Y:S01]  /*1d0a0*/  IADD3 R3, R3, R10, RZ ;  /* 0x0000000a03037210 */ /* 0x000fe20007ffe0ff */
[----:B------:R-:W-:Y:S01]  /*1d0b0*/  UIADD3 UR15, UR15, UR8, URZ ;  /* 0x000000080f0f7290 */ /* 0x000fe2000fffe03f */
[----:B------:R-:W-:Y:S01]  /*1d0c0*/  LOP3.LUT R4, R4, 0x1c0, RZ, 0xc0, !PT ;  /* 0x000001c004047812 */ /* 0x000fe200078ec0ff */
[----:B------:R-:W-:Y:S01]  /*1d0d0*/  IMAD R5, R44, 0x80, R0 ;  /* 0x000000802c057824 */ /* 0x000fe200078e0200 */
[----:B------:R-:W-:Y:S01]  /*1d0e0*/  UIMAD UR9, UR9, UR4, URZ ;  /* 0x00000004090972a4 */ /* 0x000fe2000f8e023f */
[----:B------:R-:W-:Y:S01]  /*1d0f0*/  SHFL.IDX PT, R12, R7, RZ, 0x1c1f ;  /* 0x001c1fff070c7589 */ /* 0x000fe200000e0000 */
[----:B------:R-:W-:Y:S01]  /*1d100*/  LOP3.LUT R8, R4, 0x38, R6, 0xf8, !PT ;  /* 0x0000003804087812 */ /* 0x000fe200078ef806 */
[----:B------:R-:W-:Y:S01]  /*1d110*/  @P1 IMAD.HI.U32 R9, R5, c[0x0][0x4ec], RZ ;  /* 0x00013b0005091a27 */ /* 0x000fe200078e00ff */
[----:B------:R-:W-:Y:S01]  /*1d120*/  SHF.R.U32.HI R4, RZ, 0x3, R4 ;  /* 0x00000003ff047819 */ /* 0x000fe20000011604 */
[----:B------:R-:W-:Y:S01]  /*1d130*/  UIMAD UR5, UR21, UR5, UR9 ;  /* 0x00000005150572a4 */ /* 0x000fe2000f8e0209 */
[----:B------:R1:W-:Y:S01]  /*1d140*/  SHFL.IDX PT, R10, R7, 0x1, 0x1c1f ;  /* 0x003c1f00070a7f89 */ /* 0x0003e200000e0000 */
[----:B------:R-:W-:Y:S01]  /*1d150*/  UIMAD.WIDE.U32 UR14, UR21, UR4, UR14 ;  /* 0x00000004150e72a5 */ /* 0x000fe2000f8e000e */
[----:B------:R-:W-:Y:S01]  /*1d160*/  LOP3.LUT R16, R8, R4, RZ, 0x3c, !PT ;  /* 0x0000000408107212 */ /* 0x000fe200078e3cff */
[----:B------:R-:W-:Y:S01]  /*1d170*/  IMAD.MOV.U32 R0, RZ, RZ, R5 ;  /* 0x000000ffff007224 */ /* 0x000fe200078e0005 */
[----:B------:R-:W-:Y:S01]  /*1d180*/  LEA.HI.X R4, R2, c[0x0][0x454], R3, 0x2, P0 ;  /* 0x0001150002047a11 */ /* 0x000fe200000f1403 */
[----:B------:R-:W-:Y:S01]  /*1d190*/  UIADD3 UR5, UR15, UR5, URZ ;  /* 0x000000050f057290 */ /* 0x000fe2000fffe03f */
[----:B------:R-:W-:Y:S01]  /*1d1a0*/  @P1 SHF.R.U32.HI R0, RZ, c[0x0][0x4f0], R9 ;  /* 0x00013c00ff001a19 */ /* 0x000fe20000011609 */
[----:B------:R-:W-:-:S02]  /*1d1b0*/  IMAD.U32 R3, RZ, RZ, UR15 ;  /* 0x0000000fff037e24 */ /* 0x000fc4000f8e00ff */
[----:B------:R-:W2:Y:S01]  /*1d1c0*/  SHFL.IDX PT, R13, R4, RZ, 0x1c1f ;  /* 0x001c1fff040d7589 */ /* 0x000ea200000e0000 */
[--C-:B------:R-:W-:Y:S01]  /*1d1d0*/  SHF.R.S32.HI R9, RZ, 0x1f, R0.reuse ;  /* 0x0000001fff097819 */ /* 0x100fe20000011400 */
[----:B------:R-:W-:Y:S02]  /*1d1e0*/  IMAD.MOV R8, RZ, RZ, -R0 ;  /* 0x000000ffff087224 */ /* 0x000fe400078e0a00 */
[----:B------:R3:W4:Y:S01]  /*1d1f0*/  SHFL.IDX PT, R11, R4, 0x1, 0x1c1f ;  /* 0x003c1f00040b7f89 */ /* 0x00072200000e0000 */
[----:B------:R-:W-:Y:S02]  /*1d200*/  IMAD.U32 R2, RZ, RZ, UR14 ;  /* 0x0000000eff027e24 */ /* 0x000fe4000f8e00ff */
[----:B------:R-:W-:Y:S02]  /*1d210*/  IMAD.U32 R3, RZ, RZ, UR5 ;  /* 0x00000005ff037e24 */ /* 0x000fe4000f8e00ff */
[----:B------:R-:W-:Y:S02]  /*1d220*/  IMAD R5, R8, c[0x0][0x4e8], R5 ;  /* 0x00013a0008057a24 */ /* 0x000fe400078e0205 */
[----:B------:R-:W-:-:S04]  /*1d230*/  IMAD.WIDE.U32 R2, R0, c[0x0][0x3e0], R2 ;  /* 0x0000f80000027a25 */ /* 0x000fc800078e0002 */
[----:B-1----:R-:W-:-:S04]  /*1d240*/  IMAD R7, R9, c[0x0][0x3e0], RZ ;  /* 0x0000f80009077a24 */ /* 0x002fc800078e02ff */
[----:B------:R-:W-:Y:S01]  /*1d250*/  IMAD R7, R0, c[0x0][0x3e4], R7 ;  /* 0x0000f90000077a24 */ /* 0x000fe200078e0207 */
[----:B------:R-:W-:-:S03]  /*1d260*/  SHF.R.S32.HI R0, RZ, 0x1f, R5 ;  /* 0x0000001fff007819 */ /* 0x000fc60000011405 */
[----:B------:R-:W-:Y:S02]  /*1d270*/  IMAD.IADD R3, R3, 0x1, R7 ;  /* 0x0000000103037824 */ /* 0x000fe400078e0207 */
[----:B------:R-:W-:Y:S02]  /*1d280*/  IMAD R0, R0, c[0x0][0x3d8], RZ ;  /* 0x0000f60000007a24 */ /* 0x000fe400078e02ff */
[----:B---3--:R-:W-:Y:S02]  /*1d290*/  IMAD R4, R44, 0x80, R15 ;  /* 0x000000802c047824 */ /* 0x008fe400078e020f */
[----:B------:R-:W-:-:S03]  /*1d2a0*/  IMAD.WIDE.U32 R2, R5, c[0x0][0x3d8], R2 ;  /* 0x0000f60005027a25 */ /* 0x000fc600078e0002 */
[C---:B------:R-:W-:Y:S02]  /*1d2b0*/  IADD3 R8, R4.reuse, 0x8, RZ ;  /* 0x0000000804087810 */ /* 0x040fe40007ffe0ff */
[-C--:B------:R-:W-:Y:S02]  /*1d2c0*/  ISETP.GE.OR P1, PT, R4, R19.reuse, P2 ;  /* 0x000000130400720c */ /* 0x080fe40001726670 */
[----:B------:R-:W-:Y:S02]  /*1d2d0*/  ISETP.GE.OR P0, PT, R8, R19, P2 ;  /* 0x000000130800720c */ /* 0x000fe40001706670 */
[----:B------:R-:W-:-:S04]  /*1d2e0*/  SHF.L.U32 R4, R17, 0x3, RZ ;  /* 0x0000000311047819 */ /* 0x000fc800000006ff */
[----:B------:R-:W-:Y:S01]  /*1d2f0*/  LOP3.LUT R7, R16, 0x7ffffe00, R4, 0xf8, !PT ;  /* 0x7ffffe0010077812 */ /* 0x000fe200078ef804 */
[----:B------:R-:W-:Y:S02]  /*1d300*/  IMAD R4, R5, c[0x0][0x3dc], R0 ;  /* 0x0000f70005047a24 */ /* 0x000fe400078e0200 */
[----:B------:R-:W-:Y:S02]  /*1d310*/  IMAD R16, R44, 0x80, R14 ;  /* 0x000000802c107824 */ /* 0x000fe400078e020e */
[----:B------:R-:W-:Y:S01]  /*1d320*/  IMAD.SHL.U32 R0, R7, 0x2, RZ ;  /* 0x0000000207007824 */ /* 0x000fe200078e00ff */
[----:B--2---:R1:W-:Y:S01]  /*1d330*/  @!P1 ST.E [R12.64], R30 ;  /* 0x0000001e0c009985 */ /* 0x0043e2000c101916 */
[----:B------:R-:W-:Y:S01]  /*1d340*/  IMAD.IADD R3, R3, 0x1, R4 ;  /* 0x0000000103037824 */ /* 0x000fe200078e0204 */
[----:B------:R-:W-:Y:S02]  /*1d350*/  IADD3 R7, R6, 0x40, RZ ;  /* 0x0000004006077810 */ /* 0x000fe40007ffe0ff */
[----:B----4-:R1:W-:Y:S01]  /*1d360*/  @!P0 ST.E [R10.64], R31 ;  /* 0x0000001f0a008985 */ /* 0x0103e2000c101916 */
[----:B------:R-:W-:-:S03]  /*1d370*/  LEA R18, P0, R2, c[0x0][0x380], 0x1 ;  /* 0x0000e00002127a11 */ /* 0x000fc600078008ff */
        /* <DEDUP_REMOVED lines=14> */
[----:B------:R5:W4:-:S12]  /*1d460*/  LDS.128 R8, [R0+0x4080] ;  /* 0x0040800000087984 */ /* 0x000b180000000c00 */
[----:B------:R-:W-:Y:S01]  /*1d470*/  @!P1 IMAD.WIDE R4, R6, 0x2, R2 ;  /* 0x0000000206049825 */ /* 0x000fe200078e0202 */
[----:B-----5:R-:W-:-:S04]  /*1d480*/  @!P0 SHF.R.S32.HI R0, RZ, 0x1f, R7 ;  /* 0x0000001fff008819 */ /* 0x020fc80000011407 */
[----:B------:R-:W-:-:S04]  /*1d490*/  @!P0 LEA.HI R0, R0, R7, RZ, 0x3 ;  /* 0x0000000700008211 */ /* 0x000fc800078f18ff */
[----:B------:R-:W-:-:S05]  /*1d4a0*/  @!P0 LOP3.LUT R0, R0, 0xfffffff8, RZ, 0xc0, !PT ;  /* 0xfffffff800008812 */ /* 0x000fca00078ec0ff */
[----:B------:R-:W-:Y:S01]  /*1d4b0*/  @!P0 IMAD.WIDE R2, R0, 0x2, R2 ;  /* 0x0000000200028825 */ /* 0x000fe200078e0202 */
[----:B-1----:R1:W-:Y:S04]  /*1d4c0*/  @!P1 ST.E.128 [R4.64], R12 ;  /* 0x0000000c04009985 */ /* 0x0023e8000c101d16 */
[----:B----4-:R1:W-:Y:S02]  /*1d4d0*/  @!P0 ST.E.128 [R2.64], R8 ;  /* 0x0000000802008985 */ /* 0x0103e4000c101d16 */
.L_x_691:
[----:B------:R-:W-:Y:S05]  /*1d4e0*/  BSYNC B0 ;  /* 0x0000000000007941 */ /* 0x000fea0003800000 */
.L_x_690:
        /* <DEDUP_REMOVED lines=15> */
.L_x_693:
[----:B------:R-:W-:Y:S05]  /*1d5e0*/  BSYNC B0 ;  /* 0x0000000000007941 */ /* 0x000fea0003800000 */
.L_x_692:
        /* <DEDUP_REMOVED lines=15> */
.L_x_695:
[----:B------:R-:W-:Y:S05]  /*1d6e0*/  BSYNC B0 ;  /* 0x0000000000007941 */ /* 0x000fea0003800000 */
.L_x_694:
        /* <DEDUP_REMOVED lines=16> */
.L_x_688:
        /* <DEDUP_REMOVED lines=28> */
[----:B------:R-:W2:Y:S04]  /*1d9b0*/  LDG.E R0, [R4.64] ;  /* 0x0000001604007981 */ /* 0x000ea8000c1e1900 */
[----:B------:R-:W2:Y:S02]  /*1d9c0*/  LDG.E R2, [R4.64+0x4] ;  /* 0x0000041604027981 */ /* 0x000ea4000c1e1900 */
[----:B--2--5:R-:W-:Y:S02]  /*1d9d0*/  IADD3 R10, -R0, R2, RZ ;  /* 0x00000002000a7210 */ /* 0x024fe40007ffe1ff */
.L_x_696:
        /* <DEDUP_REMOVED lines=13> */
[----:B------:R-:W-:Y:S02]  /*1dab0*/  ULDC.64 UR4, c[0x0][0x490] ;  /* 0x0001240000047ab9 */ /* 0x000fe40000000a00 */
[----:B------:R-:W-:Y:S02]  /*1dac0*/  UIMAD UR7, UR8, UR4, URZ ;  /* 0x00000004080772a4 */ /* 0x000fe4000f8e023f */
[----:B------:R-:W-:Y:S01]  /*1dad0*/  ISETP.NE.AND P0, PT, R0, 0x1, PT ;  /* 0x000000010000780c */ /* 0x000fe20003f05270 */
[----:B------:R-:W-:Y:S01]  /*1dae0*/  UMOV UR14, UR10 ;  /* 0x0000000a000e7c82 */ /* 0x000fe20008000000 */
[----:B------:R-:W-:Y:S01]  /*1daf0*/  IMAD.MOV.U32 R0, RZ, RZ, R3 ;  /* 0x000000ffff007224 */ /* 0x000fe200078e0003 */
        /* <DEDUP_REMOVED lines=10> */
[----:B------:R-:W-:-:S03]  /*1dba0*/  IADD3 R2, -R0, RZ, RZ ;  /* 0x000000ff00027210 */ /* 0x000fc60007ffe1ff */
[----:B------:R-:W-:Y:S02]  /*1dbb0*/  IMAD.U32 R5, RZ, RZ, UR5 ;  /* 0x00000005ff057e24 */ /* 0x000fe4000f8e00ff */
[----:B------:R-:W-:Y:S01]  /*1dbc0*/  IMAD R4, R2, c[0x0][0x4e8], R3 ;  /* 0x00013a0002047a24 */ /* 0x000fe200078e0203 */
[----:B------:R-:W-:Y:S02]  /*1dbd0*/  SHF.R.S32.HI R3, RZ, 0x1f, R0 ;  /* 0x0000001fff037819 */ /* 0x000fe40000011400 */
[----:B------:R-:W-:Y:S02]  /*1dbe0*/  IADD3 R2, P0, R0, UR14, RZ ;  /* 0x0000000e00027c10 */ /* 0x000fe4000ff1e0ff */
        /* <DEDUP_REMOVED lines=10> */
.L_x_698:
[----:B------:R-:W-:Y:S05]  /*1dc90*/  BSYNC B0 ;  /* 0x0000000000007941 */ /* 0x000fea0003800000 */
.L_x_697:
        /* <DEDUP_REMOVED lines=17> */
[----:B------:R-:W-:Y:S01]  /*1ddb0*/  LEA R0, R7, R8, 0x5 ;  /* 0x0000000807007211 */ /* 0x000fe200078e28ff */
        /* <DEDUP_REMOVED lines=9> */
[----:B------:R-:W-:-:S02]  /*1de50*/  UIMAD UR5, UR21, UR5, UR6 ;  /* 0x00000005150572a4 */ /* 0x000fc4000f8e0206 */
[----:B------:R-:W-:Y:S01]  /*1de60*/  @P0 SHF.R.U32.HI R4, RZ, c[0x0][0x4f0], R2 ;  /* 0x00013c00ff040a19 */ /* 0x000fe20000011602 */
[----:B------:R-:W-:-:S03]  /*1de70*/  UIMAD.WIDE.U32 UR14, UR21, UR4, UR14 ;  /* 0x00000004150e72a5 */ /* 0x000fc6000f8e000e */
[--C-:B------:R-:W-:Y:S01]  /*1de80*/  SHF.R.S32.HI R3, RZ, 0x1f, R4.reuse ;  /* 0x0000001fff037819 */ /* 0x100fe20000011404 */
[----:B------:R-:W-:Y:S01]  /*1de90*/  IMAD.MOV R2, RZ, RZ, -R4 ;  /* 0x000000ffff027224 */ /* 0x000fe200078e0a04 */
[----:B------:R-:W-:-:S03]  /*1dea0*/  UIADD3 UR5, UR15, UR5, URZ ;  /* 0x000000050f057290 */ /* 0x000fc6000fffe03f */
[----:B------:R-:W-:Y:S01]  /*1deb0*/  IMAD R5, R2, c[0x0][0x4e8], R0 ;  /* 0x00013a0002057a24 */ /* 0x000fe200078e0200 */
[----:B------:R-:W-:Y:S01]  /*1dec0*/  MOV R2, UR14 ;  /* 0x0000000e00027c02 */ /* 0x000fe20008000f00 */
[----:B------:R-:W-:Y:S02]  /*1ded0*/  IMAD R0, R3, c[0x0][0x3e0], RZ ;  /* 0x0000f80003007a24 */ /* 0x000fe400078e02ff */
[----:B------:R-:W-:Y:S01]  /*1dee0*/  IMAD.U32 R3, RZ, RZ, UR15 ;  /* 0x0000000fff037e24 */ /* 0x000fe2000f8e00ff */
[----:B------:R-:W-:Y:S01]  /*1def0*/  MOV R3, UR5 ;  /* 0x0000000500037c02 */ /* 0x000fe20008000f00 */
[----:B------:R-:W-:Y:S01]  /*1df00*/  IMAD R6, R4, c[0x0][0x3e4], R0 ;  /* 0x0000f90004067a24 */ /* 0x000fe200078e0200 */
[----:B------:R-:W-:-:S03]  /*1df10*/  SHF.R.S32.HI R0, RZ, 0x1f, R5 ;  /* 0x0000001fff007819 */ /* 0x000fc60000011405 */
        /* <DEDUP_REMOVED lines=23> */
.L_x_700:
[----:B------:R-:W-:Y:S05]  /*1e090*/  BSYNC B0 ;  /* 0x0000000000007941 */ /* 0x000fea0003800000 */
.L_x_699:
        /* <DEDUP_REMOVED lines=15> */
.L_x_702:
[----:B------:R-:W-:Y:S05]  /*1e190*/  BSYNC B0 ;  /* 0x0000000000007941 */ /* 0x000fea0003800000 */
.L_x_701:
        /* <DEDUP_REMOVED lines=15> */
.L_x_704:
[----:B------:R-:W-:Y:S05]  /*1e290*/  BSYNC B0 ;  /* 0x0000000000007941 */ /* 0x000fea0003800000 */
.L_x_703:
        /* <DEDUP_REMOVED lines=16> */
.L_x_705:
        /* <DEDUP_REMOVED lines=14> */
.L_x_4340:


//--------------------- .text._ZN7cutlass13device_kernelIN5flash19enable_sm80_to_sm89INS1_16FlashAttnFwdSm80INS1_25CollectiveMainloopFwdSm80ILi4ELi1ELb0EN4cute5tupleIJNS5_1CILi128EEENS7_ILi64EEES8_EEELi128ENS_6half_tEfNS_4arch4Sm80ELb0ELb0ELb1ELb0ELb1ELb0ELb1ELb0EEENS1_21CollectiveEpilogueFwdINS6_IJS8_S8_S9_EEENS6_IJNS7_ILi1EEESH_SH_EEESB_SD_Li128ELb0ELb1ELb0ELb0EEENS1_19SingleTileSchedulerILb0ELb0ELb1ELi128EEEEEEEEEvNT_6ParamsE --------------------------
	.section	.text._ZN7cutlass13device_kernelIN5flash19enable_sm80_to_sm89INS1_16FlashAttnFwdSm80INS1_25CollectiveMainloopFwdSm80ILi4ELi1ELb0EN4cute5tupleIJNS5_1CILi128EEENS7_ILi64EEES8_EEELi128ENS_6half_tEfNS_4arch4Sm80ELb0ELb0ELb1ELb0ELb1ELb0ELb1ELb0EEENS1_21CollectiveEpilogueFwdINS6_IJS8_S8_S9_EEENS6_IJNS7_ILi1EEESH_SH_EEESB_SD_Li128ELb0ELb1ELb0ELb0EEENS1_19SingleTileSchedulerILb0ELb0ELb1ELi128EEEEEEEEEvNT_6ParamsE,"ax",@progbits
	.sectioninfo	@"SHI_REGISTERS=255"
	.align	128
.text._ZN7cutlass13device_kernelIN5flash19enable_sm80_to_sm89INS1_16FlashAttnFwdSm80INS1_25CollectiveMainloopFwdSm80ILi4ELi1ELb0EN4cute5tupleIJNS5_1CILi128EEENS7_ILi64EEES8_EEELi128ENS_6half_tEfNS_4arch4Sm80ELb0ELb0ELb1ELb0ELb1ELb0ELb1ELb0EEENS1_21CollectiveEpilogueFwdINS6_IJS8_S8_S9_EEENS6_IJNS7_ILi1EEESH_SH_EEESB_SD_Li128ELb0ELb1ELb0ELb0EEENS1_19SingleTileSchedulerILb0ELb0ELb1ELi128EEEEEEEEEvNT_6ParamsE:
        .type           _ZN7cutlass13device_kernelIN5flash19enable_sm80_to_sm89INS1_16FlashAttnFwdSm80INS1_25CollectiveMainloopFwdSm80ILi4ELi1ELb0EN4cute5tupleIJNS5_1CILi128EEENS7_ILi64EEES8_EEELi128ENS_6half_tEfNS_4arch4Sm80ELb0ELb0ELb1ELb0ELb1ELb0ELb1ELb0EEENS1_21CollectiveEpilogueFwdINS6_IJS8_S8_S9_EEENS6_IJNS7_ILi1EEESH_SH_EEESB_SD_Li128ELb0ELb1ELb0ELb0EEENS1_19SingleTileSchedulerILb0ELb0ELb1ELi128EEEEEEEEEvNT_6ParamsE,@function
        .size           _ZN7cutlass13device_kernelIN5flash19enable_sm80_to_sm89INS1_16FlashAttnFwdSm80INS1_25CollectiveMainloopFwdSm80ILi4ELi1ELb0EN4cute5tupleIJNS5_1CILi128EEENS7_ILi64EEES8_EEELi128ENS_6half_tEfNS_4arch4Sm80ELb0ELb0ELb1ELb0ELb1ELb0ELb1ELb0EEENS1_21CollectiveEpilogueFwdINS6_IJS8_S8_S9_EEENS6_IJNS7_ILi1EEESH_SH_EEESB_SD_Li128ELb0ELb1ELb0ELb0EEENS1_19SingleTileSchedulerILb0ELb0ELb1ELi128EEEEEEEEEvNT_6ParamsE,(.L_x_4341 - _ZN7cutlass13device_kernelIN5flash19enable_sm80_to_sm89INS1_16FlashAttnFwdSm80INS1_25CollectiveMainloopFwdSm80ILi4ELi1ELb0EN4cute5tupleIJNS5_1CILi128EEENS7_ILi64EEES8_EEELi128ENS_6half_tEfNS_4arch4Sm80ELb0ELb0ELb1ELb0ELb1ELb0ELb1ELb0EEENS1_21CollectiveEpilogueFwdINS6_IJS8_S8_S9_EEENS6_IJNS7_ILi1EEESH_SH_EEESB_SD_Li128ELb0ELb1ELb0ELb0EEENS1_19SingleTileSchedulerILb0ELb0ELb1ELi128EEEEEEEEEvNT_6ParamsE)
        .other          _ZN7cutlass13device_kernelIN5flash19enable_sm80_to_sm89INS1_16FlashAttnFwdSm80INS1_25CollectiveMainloopFwdSm80ILi4ELi1ELb0EN4cute5tupleIJNS5_1CILi128EEENS7_ILi64EEES8_EEELi128ENS_6half_tEfNS_4arch4Sm80ELb0ELb0ELb1ELb0ELb1ELb0ELb1ELb0EEENS1_21CollectiveEpilogueFwdINS6_IJS8_S8_S9_EEENS6_IJNS7_ILi1EEESH_SH_EEESB_SD_Li128ELb0ELb1ELb0ELb0EEENS1_19SingleTileSchedulerILb0ELb0ELb1ELi128EEEEEEEEEvNT_6ParamsE,@"STO_CUDA_ENTRY STV_DEFAULT"
_ZN7cutlass13device_kernelIN5flash19enable_sm80_to_sm89INS1_16FlashAttnFwdSm80INS1_25CollectiveMainloopFwdSm80ILi4ELi1ELb0EN4cute5tupleIJNS5_1CILi128EEENS7_ILi64EEES8_EEELi128ENS_6half_tEfNS_4arch4Sm80ELb0ELb0ELb1ELb0ELb1ELb0ELb1ELb0EEENS1_21CollectiveEpilogueFwdINS6_IJS8_S8_S9_EEENS6_IJNS7_ILi1EEESH_SH_EEESB_SD_Li128ELb0ELb1ELb0ELb0EEENS1_19SingleTileSchedulerILb0ELb0ELb1ELi128EEEEEEEEEvNT_6ParamsE:
[----:B------:R-:W-:-:S03]  /*0000*/  MOV R1, c[0x0][0x28] ;  /* 0x00000a0000017a02 */ /* 0x000fc60000000f00 */
[----:B------:R-:W1:Y:S01]  /*0010*/  S2UR UR11, SR_CTAID.Z ;  /* 0x00000000000b79c3 */ /* 0x000e620000002700 */
[----:B------:R-:W-:Y:S02]  /*0020*/  IADD3 R1, R1, -0x48, RZ ;  /* 0xffffffb801017810 */ /* 0x000fe40007ffe0ff */
[----:B-1----:R-:W-:-:S13]  /*0030*/  ISETP.LE.AND P0, PT, RZ, UR11, PT ;  /* 0x0000000bff007c0c */ /* 0x002fda000bf03270 */
[----:B------:R-:W-:Y:S05]  /*0040*/  @!P0 EXIT ;  /* 0x000000000000894d */ /* 0x000fea0003800000 */
[----:B------:R-:W-:Y:S02]  /*0050*/  ULDC.64 UR6, c[0x0][0x370] ;  /* 0x0000dc0000067ab9 */ /* 0x000fe40000000a00 */
[----:B------:R-:W-:Y:S02]  /*0060*/  ULDC.64 UR4, c[0x0][0x340] ;  /* 0x0000d00000047ab9 */ /* 0x000fe40000000a00 */
[----:B------:R-:W-:Y:S02]  /*0070*/  UISETP.NE.U32.AND UP1, UPT, URZ, UR6, UPT ;  /* 0x000000063f00728c */ /* 0x000fe4000bf25070 */
[----:B------:R-:W-:Y:S02]  /*0080*/  UISETP.NE.U32.AND UP0, UPT, URZ, UR4, UPT ;  /* 0x000000043f00728c */ /* 0x000fe4000bf05070 */
[----:B------:R-:W-:Y:S02]  /*0090*/  UISETP.NE.AND.EX UP1, UPT, URZ, UR7, UPT, UP1 ;  /* 0x000000073f00728c */ /* 0x000fe4000bf25310 */
[----:B------:R-:W-:-:S02]  /*00a0*/  UISETP.NE.AND.EX UP0, UPT, URZ, UR5, UPT, UP0 ;  /* 0x000000053f00728c */ /* 0x000fc4000bf05300 */
[----:B------:R-:W-:Y:S02]  /*00b0*/  ULDC.64 UR8, c[0x0][0x370] ;  /* 0x0000dc0000087ab9 */ /* 0x000fe40000000a00 */
[----:B------:R-:W-:Y:S01]  /*00c0*/  ULDC.64 UR6, c[0x0][0x340] ;  /* 0x0000d00000067ab9 */ /* 0x000fe20000000a00 */
[----:B------:R-:W-:Y:S01]  /*00d0*/  PLOP3.LUT P4, PT, PT, PT, UP1, 0x80, 0x0 ;  /* 0x000000000000781c */ /* 0x000fe20003f8f018 */
[----:B------:R-:W-:Y:S01]  /*00e0*/  ULDC.64 UR12, c[0x0][0x118] ;  /* 0x00004600000c7ab9 */ /* 0x000fe20000000a00 */
[----:B------:R-:W-:Y:S02]  /*00f0*/  PLOP3.LUT P2, PT, PT, PT, UP0, 0x80, 0x0 ;  /* 0x000000000000781c */ /* 0x000fe40003f4f008 */
[----:B------:R-:W-:Y:S02]  /*0100*/  @UP1 UMOV UR5, 0x4 ;  /* 0x0000000400051882 */ /* 0x000fe40000000000 */
[----:B------:R-:W-:Y:S02]  /*0110*/  @UP0 UMOV UR4, 0x4 ;  /* 0x0000000400040882 */ /* 0x000fe40000000000 */
[----:B------:R-:W-:-:S02]  /*0120*/  @UP1 UIMAD.WIDE UR8, UR11, UR5, UR8 ;  /* 0x000000050b0812a5 */ /* 0x000fc4000f8e0208 */
[----:B------:R-:W-:-:S04]  /*0130*/  @UP0 UIMAD.WIDE UR4, UR11, UR4, UR6 ;  /* 0x000000040b0402a5 */ /* 0x000fc8000f8e0206 */
[----:B------:R-:W-:Y:S02]  /*0140*/  IMAD.U32 R4, RZ, RZ, UR8 ;  /* 0x00000008ff047e24 */ /* 0x000fe4000f8e00ff */
[----:B------:R-:W-:Y:S02]  /*0150*/  IMAD.U32 R3, RZ, RZ, UR5 ;  /* 0x00000005ff037e24 */ /* 0x000fe4000f8e00ff */
[----:B------:R-:W-:Y:S02]  /*0160*/  IMAD.U32 R2, RZ, RZ, UR4 ;  /* 0x00000004ff027e24 */ /* 0x000fe4000f8e00ff */
[----:B------:R-:W-:Y:S01]  /*0170*/  IMAD.U32 R5, RZ, RZ, UR9 ;  /* 0x00000009ff057e24 */ /* 0x000fe2000f8e00ff */
[----:B------:R-:W1:Y:S01]  /*0180*/  S2UR UR8, SR_CTAID.Y ;  /* 0x00000000000879c3 */ /* 0x000e620000002600 */
[----:B------:R-:W2:Y:S01]  /*0190*/  S2R R7, SR_CTAID.X ;  /* 0x0000000000077919 */ /* 0x000ea20000002500 */
[----:B------:R-:W-:Y:S01]  /*01a0*/  IMAD.MOV.U32 R8, RZ, RZ, c[0x0][0x2c4] ;  /* 0x0000b100ff087624 */ /* 0x000fe200078e00ff */
[----:B------:R-:W-:-:S02]  /*01b0*/  ULDC.64 UR4, c[0x0][0x1b8] ;  /* 0x00006e0000047ab9 */ /* 0x000fc40000000a00 */
[----:B------:R3:W4:Y:S04]  /*01c0*/  @P2 LDG.E R3, [R2.64] ;  /* 0x0000000c02032981 */ /* 0x000728000c1e1900 */
[----:B------:R5:W4:Y:S04]  /*01d0*/  @P4 LDG.E R4, [R4.64] ;  /* 0x0000000c04044981 */ /* 0x000b28000c1e1900 */
[----:B---3--:R-:W3:Y:S01]  /*01e0*/  S2R R2, SR_TID.X ;  /* 0x0000000000027919 */ /* 0x008ee20000002100 */
[----:B------:R-:W-:Y:S01]  /*01f0*/  ISETP.NE.AND P0, PT, R8, 0x1, PT ;  /* 0x000000010800780c */ /* 0x000fe20003f05270 */
[----:B-1----:R-:W-:-:S04]  /*0200*/  USHF.R.S32.HI UR6, URZ, 0x1f, UR8 ;  /* 0x0000001f3f067899 */ /* 0x002fc80008011408 */
[----:B------:R-:W-:Y:S01]  /*0210*/  UIMAD UR7, UR6, UR4, URZ ;  /* 0x00000004060772a4 */ /* 0x000fe2000f8e023f */
[----:B---3--:R-:W-:-:S04]  /*0220*/  SHF.R.S32.HI R10, RZ, 0x1f, R2 ;  /* 0x0000001fff0a7819 */ /* 0x008fc80000011402 */
[----:B------:R-:W-:-:S04]  /*0230*/  LEA.HI R250, R10, R2, RZ, 0x3 ;  /* 0x000000020afa7211 */ /* 0x000fc800078f18ff */
[----:B-----5:R-:W-:Y:S02]  /*0240*/  LOP3.LUT R5, R250, 0xfffffff8, RZ, 0xc0, !PT ;  /* 0xfffffff8fa057812 */ /* 0x020fe400078ec0ff */
[----:B------:R-:W-:-:S03]  /*0250*/  SHF.R.S32.HI R250, RZ, 0x3, R250 ;  /* 0x00000003fffa7819 */ /* 0x000fc600000114fa */
[----:B------:R-:W-:-:S04]  /*0260*/  IMAD.IADD R5, R2, 0x1, -R5 ;  /* 0x0000000102057824 */ /* 0x000fc800078e0a05 */
[----:B------:R-:W-:Y:S01]  /*0270*/  IMAD R139, R5, 0x10, R250 ;  /* 0x00000010058b7824 */ /* 0x000fe200078e02fa */
[----:B------:R-:W-:Y:S02]  /*0280*/  UIMAD.WIDE.U32 UR14, UR8, UR4, URZ ;  /* 0x00000004080e72a5 */ /* 0x000fe4000f8e003f */
[----:B------:R-:W-:Y:S01]  /*0290*/  UIMAD UR7, UR8, UR5, UR7 ;  /* 0x00000005080772a4 */ /* 0x000fe2000f8e0207 */
[----:B--2---:R-:W-:Y:S01]  /*02a0*/  IMAD R6, R7, 0x80, R139 ;  /* 0x0000008007067824 */ /* 0x004fe200078e028b */
[----:B------:R-:W-:Y:S02]  /*02b0*/  USHF.R.S32.HI UR9, URZ, 0x1f, UR11 ;  /* 0x0000001f3f097899 */ /* 0x000fe4000801140b */
[----:B------:R-:W-:Y:S01]  /*02c0*/  ULDC.64 UR4, c[0x0][0x1c0] ;  /* 0x0000700000047ab9 */ /* 0x000fe20000000a00 */
[----:B------:R-:W-:Y:S01]  /*02d0*/  @P0 IMAD.HI.U32 R0, R6, c[0x0][0x2c8], RZ ;  /* 0x0000b20006000a27 */ /* 0x000fe200078e00ff */
[----:B------:R-:W-:Y:S02]  /*02e0*/  UIADD3 UR15, UR15, UR7, URZ ;  /* 0x000000070f0f7290 */ /* 0x000fe4000fffe03f */
[----:B------:R-:W-:Y:S01]  /*02f0*/  UIMAD UR9, UR9, UR4, URZ ;  /* 0x00000004090972a4 */ /* 0x000fe2000f8e023f */
[----:B------:R-:W-:Y:S01]  /*0300*/  IMAD.MOV.U32 R9, RZ, RZ, R6 ;  /* 0x000000ffff097224 */ /* 0x000fe200078e0006 */
[----:B------:R-:W-:Y:S01]  /*0310*/  UIMAD.WIDE.U32 UR14, UR11, UR4, UR14 ;  /* 0x000000040b0e72a5 */ /* 0x000fe2000f8e000e */
[----:B------:R-:W-:Y:S01]  /*0320*/  @P0 SHF.R.U32.HI R9, RZ, c[0x0][0x2cc], R0 ;  /* 0x0000b300ff090a19 */ /* 0x000fe20000011600 */
[----:B------:R-:W-:-:S03]  /*0330*/  UIMAD UR5, UR11, UR5, UR9 ;  /* 0x000000050b0572a4 */ /* 0x000fc6000f8e0209 */
[--C-:B------:R-:W-:Y:S01]  /*0340*/  SHF.R.S32.HI R0, RZ, 0x1f, R9.reuse ;  /* 0x0000001fff007819 */ /* 0x100fe20000011409 */
[----:B------:R-:W-:Y:S01]  /*0350*/  UIADD3 UR5, UR15, UR5, URZ ;  /* 0x000000050f057290 */ /* 0x000fe2000fffe03f */
[----:B------:R-:W-:Y:S02]  /*0360*/  IMAD.U32 R15, RZ, RZ, UR15 ;  /* 0x0000000fff0f7e24 */ /* 0x000fe4000f8e00ff */
[----:B------:R-:W-:Y:S02]  /*0370*/  IMAD.U32 R14, RZ, RZ, UR14 ;  /* 0x0000000eff0e7e24 */ /* 0x000fe4000f8e00ff */
[----:B------:R-:W-:Y:S02]  /*0380*/  IMAD R0, R0, c[0x0][0x1b0], RZ ;  /* 0x00006c0000007a24 */ /* 0x000fe400078e02ff */
[----:B------:R-:W-:Y:S02]  /*0390*/  IMAD.U32 R15, RZ, RZ, UR5 ;  /* 0x00000005ff0f7e24 */ /* 0x000fe4000f8e00ff */
[----:B------:R-:W-:-:S02]  /*03a0*/  IMAD.MOV R12, RZ, RZ, -R9 ;  /* 0x000000ffff0c7224 */ /* 0x000fc400078e0a09 */
[----:B------:R-:W-:-:S04]  /*03b0*/  IMAD.WIDE.U32 R14, R9, c[0x0][0x1b0], R14 ;  /* 0x00006c00090e7a25 */ /* 0x000fc800078e000e */
[----:B------:R-:W-:Y:S02]  /*03c0*/  IMAD R0, R9, c[0x0][0x1b4], R0 ;  /* 0x00006d0009007a24 */ /* 0x000fe400078e0200 */
[----:B------:R-:W-:Y:S02]  /*03d0*/  IMAD R12, R12, c[0x0][0x2c4], R6 ;  /* 0x0000b1000c0c7a24 */ /* 0x000fe400078e0206 */
[----:B------:R-:W-:-:S03]  /*03e0*/  IMAD.IADD R15, R15, 0x1, R0 ;  /* 0x000000010f0f7824 */ /* 0x000fc600078e0200 */
[----:B------:R-:W-:Y:S01]  /*03f0*/  SHF.R.S32.HI R0, RZ, 0x1f, R12 ;  /* 0x0000001fff007819 */ /* 0x000fe2000001140c */
[----:B------:R-:W-:-:S04]  /*0400*/  IMAD R11, R7, 0x80, R250 ;  /* 0x00000080070b7824 */ /* 0x000fc800078e02fa */
[----:B------:R-:W-:Y:S02]  /*0410*/  IMAD R0, R0, c[0x0][0x1a8], RZ ;  /* 0x00006a0000007a24 */ /* 0x000fe400078e02ff */
[----:B------:R-:W-:Y:S02]  /*0420*/  IMAD.MOV.U32 R252, RZ, RZ, c[0x0][0x2b8] ;  /* 0x0000ae00fffc7624 */ /* 0x000fe400078e00ff */
[C---:B------:R-:W-:Y:S02]  /*0430*/  IMAD R0, R12.reuse, c[0x0][0x1ac], R0 ;  /* 0x00006b000c007a24 */ /* 0x040fe400078e0200 */
[----:B------:R-:W-:Y:S01]  /*0440*/  IMAD.WIDE.U32 R12, R12, c[0x0][0x1a8], R14 ;  /* 0x00006a000c0c7a25 */ /* 0x000fe200078e000e */
[----:B------:R-:W-:Y:S02]  /*0450*/  IADD3 R7, R11, 0x10, RZ ;  /* 0x000000100b077810 */ /* 0x000fe40007ffe0ff */
[----:B------:R-:W-:Y:S01]  /*0460*/  ISETP.NE.AND P1, PT, R252, 0x1, PT ;  /* 0x00000001fc00780c */ /* 0x000fe20003f25270 */
[----:B------:R-:W-:Y:S01]  /*0470*/  IMAD R8, R8, c[0x0][0x168], RZ ;  /* 0x00005a0008087a24 */ /* 0x000fe200078e02ff */
[----:B------:R-:W-:Y:S01]  /*0480*/  LEA R14, P1, R12, c[0x0][0x160], 0x1 ;  /* 0x000058000c0e7a11 */ /* 0x000fe200078208ff */
[----:B------:R-:W-:-:S03]  /*0490*/  IMAD.IADD R0, R13, 0x1, R0 ;  /* 0x000000010d007824 */ /* 0x000fc600078e0200 */
[-C--:B------:R-:W-:Y:S01]  /*04a0*/  ISETP.GE.AND P0, PT, R7, R8.reuse, PT ;  /* 0x000000080700720c */ /* 0x080fe20003f06270 */
[----:B------:R-:W-:Y:S01]  /*04b0*/  IMAD.SHL.U32 R7, R250, 0x40, RZ ;  /* 0x00000040fa077824 */ /* 0x000fe200078e00ff */
[----:B------:R-:W-:Y:S01]  /*04c0*/  LEA.HI.X R0, R12, c[0x0][0x164], R0, 0x1, P1 ;  /* 0x000059000c007a11 */ /* 0x000fe200008f0c00 */
[----:B------:R-:W-:Y:S01]  /*04d0*/  STL [R1+0x14], R139 ;  /* 0x0000148b01007387 */ /* 0x000fe20000100800 */
[----:B------:R-:W-:Y:S01]  /*04e0*/  ISETP.GE.AND P1, PT, R11, R8, PT ;  /* 0x000000080b00720c */ /* 0x000fe20003f26270 */
[----:B------:R-:W-:Y:S02]  /*04f0*/  IMAD.SHL.U32 R137, R5, 0x8, RZ ;  /* 0x0000000805897824 */ /* 0x000fe400078e00ff */
[----:B------:R1:W-:Y:S01]  /*0500*/  STL [R1+0x10], R6 ;  /* 0x0000100601007387 */ /* 0x0003e20000100800 */
[----:B------:R-:W-:-:S03]  /*0510*/  LOP3.LUT R7, R7, 0x1c0, RZ, 0xc0, !PT ;  /* 0x000001c007077812 */ /* 0x000fc600078ec0ff */
[----:B------:R-:W-:Y:S04]  /*0520*/  SHFL.IDX PT, R20, R14, RZ, 0x181f ;  /* 0x00181fff0e147589 */ /* 0x000fe800000e0000 */
[----:B------:R-:W2:Y:S01]  /*0530*/  SHFL.IDX PT, R21, R0, RZ, 0x181f ;  /* 0x00181fff00157589 */ /* 0x000ea200000e0000 */
[----:B------:R-:W-:-:S03]  /*0540*/  IADD3 R138, R137, 0x40, RZ ;  /* 0x00000040898a7810 */ /* 0x000fc60007ffe0ff */
[----:B------:R-:W-:Y:S04]  /*0550*/  SHFL.IDX PT, R12, R14, 0x1, 0x181f ;  /* 0x00381f000e0c7f89 */ /* 0x000fe800000e0000 */
[----:B------:R-:W3:Y:S01]  /*0560*/  SHFL.IDX PT, R13, R0, 0x1, 0x181f ;  /* 0x00381f00000d7f89 */ /* 0x000ee200000e0000 */
[----:B-1----:R-:W-:-:S04]  /*0570*/  IADD3 R6, R11, 0x20, RZ ;  /* 0x000000200b067810 */ /* 0x002fc80007ffe0ff */
[----:B------:R-:W-:Y:S02]  /*0580*/  ISETP.GE.AND P3, PT, R6, R8, PT ;  /* 0x000000080600720c */ /* 0x000fe40003f66270 */
[----:B------:R-:W-:Y:S02]  /*0590*/  SHF.R.U32.HI R6, RZ, 0x3, R7 ;  /* 0x00000003ff067819 */ /* 0x000fe40000011607 */
[----:B------:R-:W-:Y:S02]  /*05a0*/  LOP3.LUT R7, R7, 0x38, R137, 0xf8, !PT ;  /* 0x0000003807077812 */ /* 0x000fe400078ef889 */
[----:B------:R-:W-:Y:S02]  /*05b0*/  @!P1 SHF.R.S32.HI R18, RZ, 0x1f, R138 ;  /* 0x0000001fff129819 */ /* 0x000fe4000001148a */
[----:B------:R-:W-:Y:S02]  /*05c0*/  LOP3.LUT R7, R7, R6, RZ, 0x3c, !PT ;  /* 0x0000000607077212 */ /* 0x000fe400078e3cff */
[----:B------:R-:W-:-:S02]  /*05d0*/  LEA.HI R6, R10, R2, RZ, 0x6 ;  /* 0x000000020a067211 */ /* 0x000fc400078f30ff */
[----:B------:R-:W-:-:S03]  /*05e0*/  @!P1 LEA.HI R18, R18, R138, RZ, 0x3 ;  /* 0x0000008a12129211 */ /* 0x000fc600078f18ff */
[----:B------:R-:W-:Y:S01]  /*05f0*/  IMAD.SHL.U32 R6, R6, 0x8, RZ ;  /* 0x0000000806067824 */ /* 0x000fe200078e00ff */
[----:B------:R-:W-:Y:S01]  /*0600*/  ISETP.GE.AND P6, PT, R138, c[0x0][0x198], PT ;  /* 0x000066008a007a0c */ /* 0x000fe20003fc6270 */
[----:B------:R-:W-:Y:S01]  /*0610*/  UMOV UR10, URZ ;  /* 0x0000003f000a7c82 */ /* 0x000fe20008000000 */
[----:B------:R-:W-:Y:S02]  /*0620*/  @!P1 LOP3.LUT R18, R18, 0xfffffff8, RZ, 0xc0, !PT ;  /* 0xfffffff812129812 */ /* 0x000fe400078ec0ff */
[----:B------:R-:W-:Y:S01]  /*0630*/  LOP3.LUT R136, R7, 0xfffffe00, R6, 0xf8, !PT ;  /* 0xfffffe0007887812 */ /* 0x000fe200078ef806 */
[----:B------:R-:W-:Y:S02]  /*0640*/  SHFL.IDX PT, R16, R14, 0x2, 0x181f ;  /* 0x00581f000e107f89 */ /* 0x000fe400000e0000 */
[----:B--2---:R-:W-:Y:S02]  /*0650*/  @!P1 IMAD.WIDE R18, R18, 0x2, R20 ;  /* 0x0000000212129825 */ /* 0x004fe400078e0214 */
[----:B------:R-:W1:Y:S02]  /*0660*/  SHFL.IDX PT, R17, R0, 0x2, 0x181f ;  /* 0x00581f0000117f89 */ /* 0x000e6400000e0000 */
[----:B------:R-:W-:-:S02]  /*0670*/  @!P1 IMAD.SHL.U32 R7, R136, 0x2, RZ ;  /* 0x0000000288079824 */ /* 0x000fc400078e00ff */
[----:B------:R-:W-:Y:S01]  /*0680*/  @!P1 IMAD.WIDE R20, R137, 0x2, R20 ;  /* 0x0000000289149825 */ /* 0x000fe200078e0214 */
[----:B------:R-:W-:-:S03]  /*0690*/  IADD3 R9, R11, 0x30, RZ ;  /* 0x000000300b097810 */ /* 0x000fc60007ffe0ff */
[----:B---3--:R-:W-:Y:S01]  /*06a0*/  @!P0 IMAD.WIDE R22, R137, 0x2, R12 ;  /* 0x0000000289168825 */ /* 0x008fe200078e020c */
[----:B------:R-:W-:Y:S02]  /*06b0*/  ISETP.GE.AND P5, PT, R9, R8, PT ;  /* 0x000000080900720c */ /* 0x000fe40003fa6270 */
[----:B------:R-:W-:Y:S01]  /*06c0*/  IADD3 R6, R11, 0x40, RZ ;  /* 0x000000400b067810 */ /* 0x000fe20007ffe0ff */
[----:B------:R-:W-:Y:S02]  /*06d0*/  ULDC UR4, c[0x0][0x2ac] ;  /* 0x0000ab0000047ab9 */ /* 0x000fe40000000800 */
[----:B------:R-:W-:Y:S02]  /*06e0*/  ULDC UR7, c[0x0][0x1d0] ;  /* 0x0000740000077ab9 */ /* 0x000fe40000000800 */
[----:B------:R-:W-:-:S04]  /*06f0*/  UIMAD UR7, UR4, UR7, 0x3f ;  /* 0x0000003f040774a4 */ /* 0x000fc8000f8e0207 */
[----:B------:R-:W-:-:S04]  /*0700*/  USHF.R.S32.HI UR5, URZ, 0x1f, UR7 ;  /* 0x0000001f3f057899 */ /* 0x000fc80008011407 */
[----:B------:R-:W-:-:S04]  /*0710*/  ULEA.HI UR7, UR5, UR7, URZ, 0x6 ;  /* 0x0000000705077291 */ /* 0x000fc8000f8f303f */
[----:B------:R-:W-:Y:S01]  /*0720*/  USHF.R.S32.HI UR7, URZ, 0x6, UR7 ;  /* 0x000000063f077899 */ /* 0x000fe20008011407 */
[----:B------:R-:W-:Y:S01]  /*0730*/  SHFL.IDX PT, R15, R0, 0x7, 0x181f ;  /* 0x00f81f00000f7f89 */ /* 0x000fe200000e0000 */
[----:B------:R-:W-:Y:S02]  /*0740*/  ULDC UR9, c[0x0][0x1d0] ;  /* 0x0000740000097ab9 */ /* 0x000fe40000000800 */
[----:B------:R-:W-:-:S03]  /*0750*/  UIMAD UR9, UR4, UR9, URZ ;  /* 0x00000009040972a4 */ /* 0x000fc6000f8e023f */
[----:B------:R-:W-:Y:S01]  /*0760*/  ULDC.64 UR4, c[0x0][0x2b0] ;  /* 0x0000ac0000047ab9 */ /* 0x000fe20000000a00 */
[----:B----4-:R2:W3:Y:S01]  /*0770*/  @P2 R2UR UR16, R3 ;  /* 0x00000000031023c2 */ /* 0x0104e200000e0000 */
[----:B------:R-:W-:-:S07]  /*0780*/  ISETP.GE.AND P2, PT, R137, c[0x0][0x198], PT ;  /* 0x0000660089007a0c */ /* 0x000fce0003f46270 */
[----:B------:R4:W5:Y:S06]  /*0790*/  @P4 R2UR UR10, R4 ;  /* 0x00000000040a43c2 */ /* 0x00096c00000e0000 */
[----:B------:R1:W-:Y:S04]  /*07a0*/  @!P1 LDGSTS.E.BYPASS.LTC128B.128 [R7+0x8100], [R20.64], !P2 ;  /* 0x0810000014079fae */ /* 0x0003e8000d101d4c */
[----:B------:R1:W-:Y:S01]  /*07b0*/  @!P1 LDGSTS.E.BYPASS.LTC128B.128 [R7+0xc100], [R18.64], !P6 ;  /* 0x0c10000012079fae */ /* 0x0003e2000f101d4c */
[----:B--2---:R-:W-:-:S05]  /*07c0*/  @!P0 IMAD.SHL.U32 R3, R136, 0x2, RZ ;  /* 0x0000000288038824 */ /* 0x004fca00078e00ff */
[----:B------:R2:W-:Y:S01]  /*07d0*/  @!P0 LDGSTS.E.BYPASS.LTC128B.128 [R3+0x8900], [R22.64], !P2 ;  /* 0x0890000016038fae */ /* 0x0005e2000d101d4c */
[----:B----4-:R-:W-:-:S04]  /*07e0*/  @!P0 SHF.R.S32.HI R4, RZ, 0x1f, R138 ;  /* 0x0000001fff048819 */ /* 0x010fc8000001148a */
[----:B------:R-:W-:-:S04]  /*07f0*/  @!P0 LEA.HI R4, R4, R138, RZ, 0x3 ;  /* 0x0000008a04048211 */ /* 0x000fc800078f18ff */
[----:B------:R-:W-:Y:S01]  /*0800*/  @!P0 LOP3.LUT R4, R4, 0xfffffff8, RZ, 0xc0, !PT ;  /* 0xfffffff804048812 */ /* 0x000fe200078ec0ff */
[----:B-1----:R-:W-:Y:S04]  /*0810*/  SHFL.IDX PT, R18, R14, 0x3, 0x181f ;  /* 0x00781f000e127f89 */ /* 0x002fe800000e0000 */
[----:B------:R-:W1:Y:S01]  /*0820*/  SHFL.IDX PT, R19, R0, 0x3, 0x181f ;  /* 0x00781f0000137f89 */ /* 0x000e6200000e0000 */
[----:B------:R-:W-:Y:S01]  /*0830*/  @!P0 IMAD.WIDE R12, R4, 0x2, R12 ;  /* 0x00000002040c8825 */ /* 0x000fe200078e020c */
[----:B--2---:R-:W-:-:S04]  /*0840*/  @!P3 SHF.R.S32.HI R22, RZ, 0x1f, R138 ;  /* 0x0000001fff16b819 */ /* 0x004fc8000001148a */
[----:B------:R2:W-:Y:S01]  /*0850*/  @!P0 LDGSTS.E.BYPASS.LTC128B.128 [R3+0xc900], [R12.64], !P6 ;  /* 0x0c9000000c038fae */ /* 0x0005e2000f101d4c */
[----:B------:R-:W-:Y:S02]  /*0860*/  @!P3 LEA.HI R22, R22, R138, RZ, 0x3 ;  /* 0x0000008a1616b211 */ /* 0x000fe400078f18ff */
[----:B------:R-:W-:Y:S02]  /*0870*/  ISETP.GE.AND P0, PT, R137, c[0x0][0x198], PT ;  /* 0x0000660089007a0c */ /* 0x000fe40003f06270 */
[----:B------:R-:W-:Y:S02]  /*0880*/  @!P3 LOP3.LUT R22, R22, 0xfffffff8, RZ, 0xc0, !PT ;  /* 0xfffffff81616b812 */ /* 0x000fe400078ec0ff */
[----:B------:R-:W-:-:S03]  /*0890*/  ISETP.GE.AND P4, PT, R6, R8, PT ;  /* 0x000000080600720c */ /* 0x000fc60003f86270 */
[----:B------:R-:W-:Y:S01]  /*08a0*/  @!P3 IMAD.WIDE R22, R22, 0x2, R16 ;  /* 0x000000021616b825 */ /* 0x000fe200078e0210 */
[----:B------:R-:W-:-:S03]  /*08b0*/  IADD3 R4, R11, 0x50, RZ ;  /* 0x000000500b047810 */ /* 0x000fc60007ffe0ff */
[----:B------:R-:W-:Y:S01]  /*08c0*/  @!P3 IMAD.SHL.U32 R6, R136, 0x2, RZ ;  /* 0x000000028806b824 */ /* 0x000fe200078e00ff */
[----:B------:R-:W-:Y:S02]  /*08d0*/  ISETP.GE.AND P2, PT, R4, R8, PT ;  /* 0x000000080400720c */ /* 0x000fe40003f46270 */
[----:B--2---:R-:W-:Y:S01]  /*08e0*/  @!P5 SHF.R.S32.HI R3, RZ, 0x1f, R138 ;  /* 0x0000001fff03d819 */ /* 0x004fe2000001148a */
[----:B------:R-:W-:Y:S02]  /*08f0*/  @!P3 IMAD.WIDE R12, R137, 0x2, R16 ;  /* 0x00000002890cb825 */ /* 0x000fe400078e0210 */
[----:B------:R-:W-:Y:S01]  /*0900*/  SHFL.IDX PT, R16, R14, 0x4, 0x181f ;  /* 0x00981f000e107f89 */ /* 0x000fe200000e0000 */
[----:B------:R-:W-:-:S03]  /*0910*/  @!P5 LEA.HI R3, R3, R138, RZ, 0x3 ;  /* 0x0000008a0303d211 */ /* 0x000fc600078f18ff */
[----:B------:R-:W2:Y:S01]  /*0920*/  SHFL.IDX PT, R17, R0, 0x4, 0x181f ;  /* 0x00981f0000117f89 */ /* 0x000ea200000e0000 */
[----:B------:R-:W-:Y:S01]  /*0930*/  @!P5 LOP3.LUT R3, R3, 0xfffffff8, RZ, 0xc0, !PT ;  /* 0xfffffff80303d812 */ /* 0x000fe200078ec0ff */
[----:B------:R-:W-:Y:S02]  /*0940*/  @!P5 IMAD.SHL.U32 R4, R136, 0x2, RZ ;  /* 0x000000028804d824 */ /* 0x000fe400078e00ff */
[----:B------:R4:W-:Y:S01]  /*0950*/  @!P3 LDGSTS.E.BYPASS.LTC128B.128 [R6+0x9100], [R12.64], !P0 ;  /* 0x091000000c06bfae */ /* 0x0009e2000c101d4c */
[----:B-1----:R-:W-:-:S03]  /*0960*/  @!P5 IMAD.WIDE R20, R137, 0x2, R18 ;  /* 0x000000028914d825 */ /* 0x002fc600078e0212 */
[----:B------:R1:W-:Y:S01]  /*0970*/  @!P3 LDGSTS.E.BYPASS.LTC128B.128 [R6+0xd100], [R22.64], !P6 ;  /* 0x0d1000001606bfae */ /* 0x0003e2000f101d4c */
[----:B------:R-:W-:Y:S01]  /*0980*/  @!P5 IMAD.WIDE R18, R3, 0x2, R18 ;  /* 0x000000020312d825 */ /* 0x000fe200078e0212 */
[----:B------:R-:W-:Y:S02]  /*0990*/  @!P4 SHF.R.S32.HI R3, RZ, 0x1f, R138 ;  /* 0x0000001fff03c819 */ /* 0x000fe4000001148a */
[----:B------:R2:W-:Y:S01]  /*09a0*/  @!P5 LDGSTS.E.BYPASS.LTC128B.128 [R4+0x9900], [R20.64], !P0 ;  /* 0x099000001404dfae */ /* 0x0005e2000c101d4c */
[----:B------:R-:W-:-:S03]  /*09b0*/  IADD3 R7, R11, 0x60, RZ ;  /* 0x000000600b077810 */ /* 0x000fc60007ffe0ff */
[----:B------:R2:W-:Y:S01]  /*09c0*/  @!P5 LDGSTS.E.BYPASS.LTC128B.128 [R4+0xd900], [R18.64], !P6 ;  /* 0x0d9000001204dfae */ /* 0x0005e2000f101d4c */
[----:B------:R-:W-:Y:S02]  /*09d0*/  ISETP.GE.AND P5, PT, R137, c[0x0][0x198], PT ;  /* 0x0000660089007a0c */ /* 0x000fe40003fa6270 */
[----:B------:R-:W-:Y:S01]  /*09e0*/  ISETP.GE.AND P1, PT, R7, R8, PT ;  /* 0x000000080700720c */ /* 0x000fe20003f26270 */
[----:B----4-:R-:W-:Y:S01]  /*09f0*/  SHFL.IDX PT, R12, R14, 0x5, 0x181f ;  /* 0x00b81f000e0c7f89 */ /* 0x010fe200000e0000 */
[----:B-1----:R-:W-:-:S03]  /*0a00*/  IADD3 R6, R11, 0x70, RZ ;  /* 0x000000700b067810 */ /* 0x002fc60007ffe0ff */
[----:B------:R-:W1:Y:S01]  /*0a10*/  SHFL.IDX PT, R13, R0, 0x5, 0x181f ;  /* 0x00b81f00000d7f89 */ /* 0x000e6200000e0000 */
[----:B------:R-:W-:Y:S02]  /*0a20*/  ISETP.GE.AND P0, PT, R6, R8, PT ;  /* 0x000000080600720c */ /* 0x000fe40003f06270 */
[----:B------:R-:W-:-:S04]  /*0a30*/  @!P4 LEA.HI R6, R3, R138, RZ, 0x3 ;  /* 0x0000008a0306c211 */ /* 0x000fc800078f18ff */
[----:B------:R-:W-:Y:S01]  /*0a40*/  @!P4 LOP3.LUT R6, R6, 0xfffffff8, RZ, 0xc0, !PT ;  /* 0xfffffff80606c812 */ /* 0x000fe200078ec0ff */
[----:B------:R-:W-:Y:S01]  /*0a50*/  @!P4 IMAD.SHL.U32 R7, R136, 0x2, RZ ;  /* 0x000000028807c824 */ /* 0x000fe200078e00ff */
[----:B--2---:R-:W-:-:S03]  /*0a60*/  @!P2 SHF.R.S32.HI R4, RZ, 0x1f, R138 ;  /* 0x0000001fff04a819 */ /* 0x004fc6000001148a */
[----:B------:R-:W-:Y:S01]  /*0a70*/  @!P4 IMAD.WIDE R8, R6, 0x2, R16 ;  /* 0x000000020608c825 */ /* 0x000fe200078e0210 */
[----:B------:R-:W-:-:S03]  /*0a80*/  @!P2 LEA.HI R4, R4, R138, RZ, 0x3 ;  /* 0x0000008a0404a211 */ /* 0x000fc600078f18ff */
[----:B------:R-:W-:Y:S01]  /*0a90*/  @!P4 IMAD.WIDE R16, R137, 0x2, R16 ;  /* 0x000000028910c825 */ /* 0x000fe200078e0210 */
[----:B------:R-:W-:-:S04]  /*0aa0*/  @!P2 LOP3.LUT R4, R4, 0xfffffff8, RZ, 0xc0, !PT ;  /* 0xfffffff80404a812 */ /* 0x000fc800078ec0ff */
[----:B------:R2:W-:Y:S01]  /*0ab0*/  @!P4 LDGSTS.E.BYPASS.LTC128B.128 [R7+0xa100], [R16.64], !P5 ;  /* 0x0a1000001007cfae */ /* 0x0005e2000e901d4c */
[----:B------:R-:W-:Y:S01]  /*0ac0*/  IMAD.U32 R3, RZ, RZ, UR7 ;  /* 0x00000007ff037e24 */ /* 0x000fe2000f8e00ff */
[----:B------:R-:W-:Y:S01]  /*0ad0*/  ISETP.NE.AND P3, PT, R252, 0x1, PT ;  /* 0x00000001fc00780c */ /* 0x000fe20003f65270 */
[----:B-1----:R-:W-:Y:S01]  /*0ae0*/  @!P2 IMAD.WIDE R18, R4, 0x2, R12 ;  /* 0x000000020412a825 */ /* 0x002fe200078e020c */
[----:B------:R1:W-:Y:S03]  /*0af0*/  @!P4 LDGSTS.E.BYPASS.LTC128B.128 [R7+0xe100], [R8.64], !P6 ;  /* 0x0e1000000807cfae */ /* 0x0003e6000f101d4c */
[----:B------:R-:W-:Y:S02]  /*0b00*/  IMAD R3, R3, 0x40, R139 ;  /* 0x0000004003037824 */ /* 0x000fe400078e028b */
[----:B------:R-:W-:Y:S02]  /*0b10*/  @!P2 IMAD.SHL.U32 R6, R136, 0x2, RZ ;  /* 0x000000028806a824 */ /* 0x000fe400078e00ff */
[----:B------:R-:W-:Y:S01]  /*0b20*/  @!P2 IMAD.WIDE R12, R137, 0x2, R12 ;  /* 0x00000002890ca825 */ /* 0x000fe200078e020c */
[----:B------:R-:W-:-:S04]  /*0b30*/  IADD3 R3, R3, -0x40, RZ ;  /* 0xffffffc003037810 */ /* 0x000fc80007ffe0ff */
[----:B------:R4:W-:Y:S04]  /*0b40*/  @!P2 LDGSTS.E.BYPASS.LTC128B.128 [R6+0xa900], [R12.64], !P5 ;  /* 0x0a9000000c06afae */ /* 0x0009e8000e901d4c */
[----:B------:R4:W-:Y:S04]  /*0b50*/  @!P2 LDGSTS.E.BYPASS.LTC128B.128 [R6+0xe900], [R18.64], !P6 ;  /* 0x0e9000001206afae */ /* 0x0009e8000f101d4c */
[----:B--2---:R-:W-:Y:S04]  /*0b60*/  SHFL.IDX PT, R16, R14, 0x6, 0x181f ;  /* 0x00d81f000e107f89 */ /* 0x004fe800000e0000 */
[----:B------:R2:W3:Y:S04]  /*0b70*/  SHFL.IDX PT, R17, R0, 0x6, 0x181f ;  /* 0x00d81f0000117f89 */ /* 0x0004e800000e0000 */
[----:B------:R-:W3:Y:S01]  /*0b80*/  SHFL.IDX PT, R14, R14, 0x7, 0x181f ;  /* 0x00f81f000e0e7f89 */ /* 0x000ee200000e0000 */
[----:B-1----:R-:W-:-:S02]  /*0b90*/  @!P1 SHF.R.S32.HI R7, RZ, 0x1f, R138 ;  /* 0x0000001fff079819 */ /* 0x002fc4000001148a */
[C---:B------:R-:W-:Y:S02]  /*0ba0*/  ISETP.GE.AND P2, PT, R3.reuse, UR9, PT ;  /* 0x0000000903007c0c */ /* 0x040fe4000bf46270 */
[----:B-----5:R-:W-:Y:S02]  /*0bb0*/  IADD3 R3, R3, UR10, RZ ;  /* 0x0000000a03037c10 */ /* 0x020fe4000fffe0ff */
[-C--:B------:R-:W-:Y:S02]  /*0bc0*/  @!P1 LEA.HI R7, R7, R138.reuse, RZ, 0x3 ;  /* 0x0000008a07079211 */ /* 0x080fe400078f18ff */
[----:B----4-:R-:W-:Y:S02]  /*0bd0*/  @!P0 SHF.R.S32.HI R6, RZ, 0x1f, R138 ;  /* 0x0000001fff068819 */ /* 0x010fe4000001148a */
[----:B------:R-:W-:Y:S02]  /*0be0*/  @!P1 LOP3.LUT R7, R7, 0xfffffff8, RZ, 0xc0, !PT ;  /* 0xfffffff807079812 */ /* 0x000fe400078ec0ff */
[----:B------:R-:W-:Y:S01]  /*0bf0*/  @!P0 LEA.HI R6, R6, R138, RZ, 0x3 ;  /* 0x0000008a06068211 */ /* 0x000fe200078f18ff */
[----:B--2---:R-:W-:-:S03]  /*0c00*/  @P3 IMAD.HI.U32 R0, R3, c[0x0][0x2bc], RZ ;  /* 0x0000af0003003a27 */ /* 0x004fc600078e00ff */
[----:B------:R-:W-:Y:S01]  /*0c10*/  @!P0 LOP3.LUT R6, R6, 0xfffffff8, RZ, 0xc0, !PT ;  /* 0xfffffff806068812 */ /* 0x000fe200078ec0ff */
[----:B------:R-:W-:Y:S01]  /*0c20*/  IMAD.MOV.U32 R4, RZ, RZ, R3 ;  /* 0x000000ffff047224 */ /* 0x000fe200078e0003 */
[----:B------:R-:W-:Y:S01]  /*0c30*/  @P3 SHF.R.U32.HI R4, RZ, c[0x0][0x2c0], R0 ;  /* 0x0000b000ff043a19 */ /* 0x000fe20000011600 */
[----:B------:R-:W-:Y:S02]  /*0c40*/  @!P1 IMAD.SHL.U32 R8, R136, 0x2, RZ ;  /* 0x0000000288089824 */ /* 0x000fe400078e00ff */
[----:B---3--:R-:W-:Y:S01]  /*0c50*/  @!P1 IMAD.WIDE R20, R137, 0x2, R16 ;  /* 0x0000000289149825 */ /* 0x008fe200078e0210 */
[----:B------:R-:W-:-:S03]  /*0c60*/  @!UP0 UMOV UR16, UR11 ;  /* 0x0000000b00108c82 */ /* 0x000fc60008000000 */
[----:B------:R-:W-:Y:S01]  /*0c70*/  @!P1 IMAD.WIDE R18, R7, 0x2, R16 ;  /* 0x0000000207129825 */ /* 0x000fe200078e0210 */
[----:B------:R1:W-:Y:S03]  /*0c80*/  @!P1 LDGSTS.E.BYPASS.LTC128B.128 [R8+0xb100], [R20.64], !P5 ;  /* 0x0b10000014089fae */ /* 0x0003e6000e901d4c */
[----:B------:R-:W-:Y:S01]  /*0c90*/  @!P0 IMAD.SHL.U32 R0, R136, 0x2, RZ ;  /* 0x0000000288008824 */ /* 0x000fe200078e00ff */
[----:B------:R-:W-:Y:S01]  /*0ca0*/  USHF.R.S32.HI UR11, URZ, 0x1f, UR16 ;  /* 0x0000001f3f0b7899 */ /* 0x000fe20008011410 */
[--C-:B------:R-:W-:Y:S01]  /*0cb0*/  @!P0 IMAD.WIDE R16, R137, 0x2, R14.reuse ;  /* 0x0000000289108825 */ /* 0x100fe200078e020e */
[----:B------:R1:W-:Y:S03]  /*0cc0*/  @!P1 LDGSTS.E.BYPASS.LTC128B.128 [R8+0xf100], [R18.64], !P6 ;  /* 0x0f10000012089fae */ /* 0x0003e6000f101d4c */
[----:B------:R-:W-:Y:S01]  /*0cd0*/  @!P0 IMAD.WIDE R6, R6, 0x2, R14 ;  /* 0x0000000206068825 */ /* 0x000fe200078e020e */
[----:B------:R-:W-:Y:S01]  /*0ce0*/  ISETP.GT.OR P2, PT, R139, 0x3f, P2 ;  /* 0x0000003f8b00780c */ /* 0x000fe20001744670 */
[----:B------:R2:W-:Y:S01]  /*0cf0*/  @!P0 LDGSTS.E.BYPASS.LTC128B.128 [R0+0xb900], [R16.64], !P5 ;  /* 0x0b90000010008fae */ /* 0x0005e2000e901d4c */
[----:B------:R-:W-:-:S03]  /*0d00*/  UIMAD UR11, UR11, UR4, URZ ;  /* 0x000000040b0b72a4 */ /* 0x000fc6000f8e023f */
[----:B------:R2:W-:Y:S04]  /*0d10*/  @!P0 LDGSTS.E.BYPASS.LTC128B.128 [R0+0xf900], [R6.64], !P6 ;  /* 0x0f90000006008fae */ /* 0x0005e8000f101d4c */
[----:B------:R-:W0:Y:S01]  /*0d20*/  LDGDEPBAR ;  /* 0x00000000000079af */ /* 0x000e220000000000 */
[----:B------:R-:W-:Y:S02]  /*0d30*/  UIMAD.WIDE.U32 UR14, UR16, UR4, URZ ;  /* 0x00000004100e72a5 */ /* 0x000fe4000f8e003f */
[----:B------:R-:W-:Y:S01]  /*0d40*/  UIMAD UR11, UR16, UR5, UR11 ;  /* 0x00000005100b72a4 */ /* 0x000fe2000f8e020b */
[----:B------:R3:W-:Y:S01]  /*0d50*/  STL [R1+0x8], R11 ;  /* 0x0000080b01007387 */ /* 0x0007e20000100800 */
[----:B------:R-:W-:Y:S01]  /*0d60*/  IMAD.MOV.U32 R36, RZ, RZ, RZ ;  /* 0x000000ffff247224 */ /* 0x000fe200078e00ff */
[----:B------:R-:W-:-:S02]  /*0d70*/  ULDC.64 UR4, c[0x0][0x1e8] ;  /* 0x00007a0000047ab9 */ /* 0x000fc40000000a00 */
[----:B------:R-:W-:Y:S01]  /*0d80*/  UIADD3 UR11, UR15, UR11, URZ ;  /* 0x0000000b0f0b7290 */ /* 0x000fe2000fffe03f */
[----:B---3--:R-:W-:-:S05]  /*0d90*/  @!P2 IADD3 R11, P3, R4, UR14, RZ ;  /* 0x0000000e040bac10 */ /* 0x008fca000ff7e0ff */
[----:B------:R-:W-:Y:S02]  /*0da0*/  @!P2 LEA.HI.X.SX32 R9, R4, UR11, 0x1, P3 ;  /* 0x0000000b0409ac11 */ /* 0x000fe400098f0eff */
[----:B------:R-:W-:-:S04]  /*0db0*/  @!P2 LEA R12, P3, R11, c[0x0][0x2a0], 0x2 ;  /* 0x0000a8000b0caa11 */ /* 0x000fc800078610ff */
[----:B------:R-:W-:Y:S01]  /*0dc0*/  @!P2 LEA.HI.X R13, R11, c[0x0][0x2a4], R9, 0x2, P3 ;  /* 0x0000a9000b0daa11 */ /* 0x000fe200018f1409 */
[----:B------:R-:W-:Y:S06]  /*0dd0*/  BAR.SYNC.DEFER_BLOCKING 0x0 ;  /* 0x0000000000007b1d */ /* 0x000fec0000010000 */
[----:B------:R3:W1:Y:S01]  /*0de0*/  @!P2 LDG.E R36, [R12.64] ;  /* 0x0000000c0c24a981 */ /* 0x000662000c1e1900 */
[----:B--2---:R-:W-:-:S04]  /*0df0*/  IMAD.MOV R0, RZ, RZ, -R4 ;  /* 0x000000ffff007224 */ /* 0x004fc800078e0a04 */
[----:B------:R-:W-:-:S05]  /*0e00*/  IMAD R37, R0, c[0x0][0x2b8], R3 ;  /* 0x0000ae0000257a24 */ /* 0x000fca00078e0203 */
[----:B------:R-:W-:Y:S01]  /*0e10*/  SHF.R.S32.HI R9, RZ, 0x1f, R37 ;  /* 0x0000001fff097819 */ /* 0x000fe20000011425 */
[----:B------:R-:W-:-:S04]  /*0e20*/  IMAD.WIDE.U32 R6, R37, c[0x0][0x1e0], RZ ;  /* 0x0000780025067a25 */ /* 0x000fc800078e00ff */
[----:B------:R-:W-:Y:S01]  /*0e30*/  IMAD R0, R9, c[0x0][0x1e0], RZ ;  /* 0x0000780009007a24 */ /* 0x000fe200078e02ff */
[----:B------:R-:W-:-:S03]  /*0e40*/  UIMAD UR16, UR6, UR4, URZ ;  /* 0x00000004061072a4 */ /* 0x000fc6000f8e023f */
[----:B------:R-:W-:Y:S01]  /*0e50*/  IMAD R0, R37, c[0x0][0x1e4], R0 ;  /* 0x0000790025007a24 */ /* 0x000fe200078e0200 */
[----:B------:R-:W-:-:S03]  /*0e60*/  UIMAD.WIDE.U32 UR18, UR8, UR4, URZ ;  /* 0x00000004081272a5 */ /* 0x000fc6000f8e003f */
[----:B------:R-:W-:Y:S01]  /*0e70*/  IMAD.IADD R7, R7, 0x1, R0 ;  /* 0x0000000107077824 */ /* 0x000fe200078e0200 */
[----:B------:R-:W-:Y:S02]  /*0e80*/  UIMAD UR16, UR8, UR5, UR16 ;  /* 0x00000005081072a4 */ /* 0x000fe4000f8e0210 */
[----:B------:R-:W-:Y:S02]  /*0e90*/  ULEA UR17, UR7, 0xffffffc0, 0x6 ;  /* 0xffffffc007117891 */ /* 0x000fe4000f8e303f */
[----:B------:R-:W-:Y:S02]  /*0ea0*/  UIADD3 UR16, UR19, UR16, URZ ;  /* 0x0000001013107290 */ /* 0x000fe4000fffe03f */
[----:B------:R-:W-:Y:S01]  /*0eb0*/  UIADD3 UR17, UR9, -UR17, URZ ;  /* 0x8000001109117290 */ /* 0x000fe2000fffe03f */
[----:B---3--:R-:W-:Y:S02]  /*0ec0*/  LEA.HI R13, R10, R2, RZ, 0x4 ;  /* 0x000000020a0d7211 */ /* 0x008fe400078f20ff */
[----:B------:R-:W-:Y:S01]  /*0ed0*/  ISETP.GE.AND P4, PT, R138, c[0x0][0x1d4], PT ;  /* 0x000075008a007a0c */ /* 0x000fe20003f86270 */
[----:B------:R-:W-:Y:S01]  /*0ee0*/  IMAD.SHL.U32 R11, R5, 0x40, RZ ;  /* 0x00000040050b7824 */ /* 0x000fe200078e00ff */
[----:B------:R-:W-:Y:S01]  /*0ef0*/  LOP3.LUT R12, R13, 0xfffffff0, RZ, 0xc0, !PT ;  /* 0xfffffff00d0c7812 */ /* 0x000fe200078ec0ff */
[----:B------:R-:W-:Y:S01]  /*0f00*/  STL [R1+0x1c], R137 ;  /* 0x00001c8901007387 */ /* 0x000fe20000100800 */
[----:B------:R-:W-:Y:S01]  /*0f10*/  SHF.R.S32.HI R14, RZ, 0x4, R13 ;  /* 0x00000004ff0e7819 */ /* 0x000fe2000001140d */
[----:B------:R-:W-:-:S02]  /*0f20*/  UISETP.GE.AND UP0, UPT, UR9, 0x1, UPT ;  /* 0x000000010900788c */ /* 0x000fc4000bf06270 */
[----:B------:R-:W-:Y:S01]  /*0f30*/  IMAD.IADD R12, R2, 0x1, -R12 ;  /* 0x00000001020c7824 */ /* 0x000fe200078e0a0c */
[----:B------:R-:W-:Y:S01]  /*0f40*/  ISETP.GE.AND P3, PT, R137, c[0x0][0x1d4], PT ;  /* 0x0000750089007a0c */ /* 0x000fe20003f66270 */
[----:B------:R-:W-:Y:S01]  /*0f50*/  ULDC.64 UR4, c[0x0][0x210] ;  /* 0x0000840000047ab9 */ /* 0x000fe20000000a00 */
[----:B------:R-:W-:-:S04]  /*0f60*/  LEA.HI R13, R13, R14, RZ, 0x1 ;  /* 0x0000000e0d0d7211 */ /* 0x000fc800078f08ff */
[----:B------:R-:W-:Y:S02]  /*0f70*/  LOP3.LUT R13, R13, 0xfffffffe, RZ, 0xc0, !PT ;  /* 0xfffffffe0d0d7812 */ /* 0x000fe400078ec0ff */
[----:B------:R-:W-:Y:S02]  /*0f80*/  LOP3.LUT R11, R11, 0x1c0, RZ, 0xc0, !PT ;  /* 0x000001c00b0b7812 */ /* 0x000fe400078ec0ff */
[----:B------:R-:W-:Y:S01]  /*0f90*/  LEA.HI R10, R10, R2, RZ, 0x5 ;  /* 0x000000020a0a7211 */ /* 0x000fe200078f28ff */
[----:B------:R-:W-:Y:S04]  /*0fa0*/  STL [R1+0x18], R138 ;  /* 0x0000188a01007387 */ /* 0x000fe80000100800 */
[----:B------:R-:W-:Y:S04]  /*0fb0*/  STL [R1+0xc], R136 ;  /* 0x00000c8801007387 */ /* 0x000fe80000100800 */
[----:B------:R-:W-:Y:S01]  /*0fc0*/  STL [R1+0x4], R37 ;  /* 0x0000042501007387 */ /* 0x000fe20000100800 */
[----:B------:R-:W-:-:S02]  /*0fd0*/  UIMAD UR6, UR6, UR4, URZ ;  /* 0x00000004060672a4 */ /* 0x000fc4000f8e023f */
[----:B------:R-:W-:Y:S02]  /*0fe0*/  UIMAD.WIDE.U32 UR20, UR8, UR4, URZ ;  /* 0x00000004081472a5 */ /* 0x000fe4000f8e003f */
[----:B------:R-:W-:-:S04]  /*0ff0*/  UIMAD UR5, UR8, UR5, UR6 ;  /* 0x00000005080572a4 */ /* 0x000fc8000f8e0206 */
[----:B------:R-:W-:Y:S01]  /*1000*/  UIADD3 UR5, UR21, UR5, URZ ;  /* 0x0000000515057290 */ /* 0x000fe2000fffe03f */
[----:B-1----:R-:W-:Y:S01]  /*1010*/  SHF.R.S32.HI R8, RZ, 0x1f, R36 ;  /* 0x0000001fff087819 */ /* 0x002fe20000011424 */
[----:B------:R-:W-:-:S04]  /*1020*/  IMAD.WIDE.U32 R6, R36, c[0x0][0x1f0], R6 ;  /* 0x00007c0024067a25 */ /* 0x000fc800078e0006 */
[----:B------:R-:W-:Y:S01]  /*1030*/  IMAD R0, R8, c[0x0][0x1f0], RZ ;  /* 0x00007c0008007a24 */ /* 0x000fe200078e02ff */
[----:B------:R-:W-:-:S03]  /*1040*/  IADD3 R3, P0, R6, UR18, RZ ;  /* 0x0000001206037c10 */ /* 0x000fc6000ff1e0ff */
[----:B------:R-:W-:-:S05]  /*1050*/  IMAD R0, R36, c[0x0][0x1f4], R0 ;  /* 0x00007d0024007a24 */ /* 0x000fca00078e0200 */
[----:B------:R-:W-:Y:S02]  /*1060*/  IADD3.X R0, R7, UR16, R0, P0, !PT ;  /* 0x0000001007007c10 */ /* 0x000fe400087fe400 */
[C---:B------:R-:W-:Y:S02]  /*1070*/  LEA R16, P0, R3.reuse, c[0x0][0x1c8], 0x1 ;  /* 0x0000720003107a11 */ /* 0x040fe400078008ff */
[----:B------:R-:W-:Y:S02]  /*1080*/  IADD3 R7, -R250, UR17, RZ ;  /* 0x00000011fa077c10 */ /* 0x000fe4000fffe1ff */
[----:B------:R-:W-:Y:S01]  /*1090*/  LEA.HI.X R0, R3, c[0x0][0x1cc], R0, 0x1, P0 ;  /* 0x0000730003007a11 */ /* 0x000fe200000f0c00 */
[----:B------:R-:W-:Y:S01]  /*10a0*/  SHFL.IDX PT, R24, R16, RZ, 0x181f ;  /* 0x00181fff10187589 */ /* 0x000fe200000e0000 */
[----:B------:R-:W-:-:S03]  /*10b0*/  ISETP.GE.AND P5, PT, R7, 0x1, PT ;  /* 0x000000010700780c */ /* 0x000fc60003fa6270 */
[----:B------:R-:W1:Y:S01]  /*10c0*/  SHFL.IDX PT, R25, R0, RZ, 0x181f ;  /* 0x00181fff00197589 */ /* 0x000e6200000e0000 */
[C---:B------:R-:W-:Y:S02]  /*10d0*/  ISETP.GE.AND P2, PT, R7.reuse, 0x11, PT ;  /* 0x000000110700780c */ /* 0x040fe40003f46270 */
[----:B------:R-:W-:Y:S01]  /*10e0*/  SHF.R.S32.HI R6, RZ, 0x1f, R12 ;  /* 0x0000001fff067819 */ /* 0x000fe2000001140c */
[----:B------:R-:W-:Y:S01]  /*10f0*/  SHFL.IDX PT, R20, R16, 0x1, 0x181f ;  /* 0x00381f0010147f89 */ /* 0x000fe200000e0000 */
[----:B------:R-:W-:-:S05]  /*1100*/  ISETP.GE.AND P1, PT, R7, 0x21, PT ;  /* 0x000000210700780c */ /* 0x000fca0003f26270 */
[----:B------:R-:W-:Y:S01]  /*1110*/  @P5 SHF.R.S32.HI R3, RZ, 0x1f, R138 ;  /* 0x0000001fff035819 */ /* 0x000fe2000001148a */
[----:B------:R-:W2:Y:S01]  /*1120*/  SHFL.IDX PT, R21, R0, 0x1, 0x181f ;  /* 0x00381f0000157f89 */ /* 0x000ea200000e0000 */
[----:B------:R-:W-:Y:S02]  /*1130*/  ISETP.GE.AND P0, PT, R7, 0x31, PT ;  /* 0x000000310700780c */ /* 0x000fe40003f06270 */
[----:B------:R-:W-:Y:S01]  /*1140*/  @P5 LEA.HI R3, R3, R138, RZ, 0x3 ;  /* 0x0000008a03035211 */ /* 0x000fe200078f18ff */
[----:B------:R-:W-:Y:S01]  /*1150*/  SHFL.IDX PT, R18, R16, 0x2, 0x181f ;  /* 0x00581f0010127f89 */ /* 0x000fe200000e0000 */
[----:B------:R-:W-:-:S03]  /*1160*/  LEA.HI R6, R6, R12, RZ, 0x3 ;  /* 0x0000000c06067211 */ /* 0x000fc600078f18ff */
[----:B------:R-:W3:Y:S01]  /*1170*/  SHFL.IDX PT, R19, R0, 0x2, 0x181f ;  /* 0x00581f0000137f89 */ /* 0x000ee200000e0000 */
[----:B------:R-:W-:-:S03]  /*1180*/  @P5 LOP3.LUT R3, R3, 0xfffffff8, RZ, 0xc0, !PT ;  /* 0xfffffff803035812 */ /* 0x000fc600078ec0ff */
[----:B------:R-:W-:Y:S01]  /*1190*/  SHFL.IDX PT, R16, R16, 0x3, 0x181f ;  /* 0x00781f0010107f89 */ /* 0x000fe200000e0000 */
[----:B------:R-:W-:-:S03]  /*11a0*/  LOP3.LUT R4, R6, 0xfffffff8, RZ, 0xc0, !PT ;  /* 0xfffffff806047812 */ /* 0x000fc600078ec0ff */
[----:B------:R4:W5:Y:S01]  /*11b0*/  SHFL.IDX PT, R17, R0, 0x3, 0x181f ;  /* 0x00781f0000117f89 */ /* 0x00096200000e0000 */
[----:B-1----:R-:W-:-:S04]  /*11c0*/  @P5 IMAD.WIDE R22, R137, 0x2, R24 ;  /* 0x0000000289165825 */ /* 0x002fc800078e0218 */
[----:B------:R-:W-:-:S04]  /*11d0*/  @P5 IMAD.WIDE R24, R3, 0x2, R24 ;  /* 0x0000000203185825 */ /* 0x000fc800078e0218 */
[----:B------:R-:W-:Y:S01]  /*11e0*/  IMAD.IADD R3, R14, 0x1, -R13 ;  /* 0x000000010e037824 */ /* 0x000fe200078e0a0d */
[----:B------:R-:W-:Y:S01]  /*11f0*/  @P2 SHF.R.S32.HI R14, RZ, 0x1f, R138 ;  /* 0x0000001fff0e2819 */ /* 0x000fe2000001148a */
[----:B------:R-:W-:Y:S01]  /*1200*/  IMAD.IADD R4, R12, 0x1, -R4 ;  /* 0x000000010c047824 */ /* 0x000fe200078e0a04 */
[----:B------:R-:W-:Y:S02]  /*1210*/  @P1 SHF.R.S32.HI R12, RZ, 0x1f, R138 ;  /* 0x0000001fff0c1819 */ /* 0x000fe4000001148a */
[-C--:B------:R-:W-:Y:S01]  /*1220*/  @P2 LEA.HI R14, R14, R138.reuse, RZ, 0x3 ;  /* 0x0000008a0e0e2211 */ /* 0x080fe200078f18ff */
[----:B----4-:R-:W-:Y:S01]  /*1230*/  @P5 IMAD.SHL.U32 R0, R136, 0x2, RZ ;  /* 0x0000000288005824 */ /* 0x010fe200078e00ff */
[----:B------:R-:W-:-:S04]  /*1240*/  @P1 LEA.HI R12, R12, R138, RZ, 0x3 ;  /* 0x0000008a0c0c1211 */ /* 0x000fc800078f18ff */
[----:B------:R1:W-:Y:S04]  /*1250*/  @P5 LDGSTS.E.BYPASS.LTC128B.128 [R0+0x4100], [R22.64], !P3 ;  /* 0x0410000016005fae */ /* 0x0003e8000d901d4c */
[----:B------:R1:W-:Y:S01]  /*1260*/  @P5 LDGSTS.E.BYPASS.LTC128B.128 [R0+0x6100], [R24.64], !P4 ;  /* 0x0610000018005fae */ /* 0x0003e2000e101d4c */
[----:B------:R-:W-:Y:S01]  /*1270*/  IMAD.SHL.U32 R250, R250, 0x8, RZ ;  /* 0x00000008fafa7824 */ /* 0x000fe200078e00ff */
[----:B------:R-:W-:Y:S02]  /*1280*/  @P2 LOP3.LUT R14, R14, 0xfffffff8, RZ, 0xc0, !PT ;  /* 0xfffffff80e0e2812 */ /* 0x000fe400078ec0ff */
[----:B------:R-:W-:Y:S02]  /*1290*/  @P1 LOP3.LUT R12, R12, 0xfffffff8, RZ, 0xc0, !PT ;  /* 0xfffffff80c0c1812 */ /* 0x000fe400078ec0ff */
[----:B------:R-:W-:Y:S01]  /*12a0*/  LOP3.LUT R250, R11, 0x8, R250, 0xf8, !PT ;  /* 0x000000080bfa7812 */ /* 0x000fe200078ef8fa */
[C---:B------:R-:W-:Y:S01]  /*12b0*/  @P2 IMAD.SHL.U32 R15, R136.reuse, 0x2, RZ ;  /* 0x00000002880f2824 */ /* 0x040fe200078e00ff */
[----:B------:R-:W-:Y:S01]  /*12c0*/  SHF.R.U32.HI R11, RZ, 0x3, R11 ;  /* 0x00000003ff0b7819 */ /* 0x000fe2000001160b */
[----:B------:R-:W-:-:S03]  /*12d0*/  @P1 IMAD.SHL.U32 R13, R136, 0x2, RZ ;  /* 0x00000002880d1824 */ /* 0x000fc600078e00ff */
[----:B------:R-:W-:Y:S01]  /*12e0*/  LOP3.LUT R250, R250, R11, RZ, 0x3c, !PT ;  /* 0x0000000bfafa7212 */ /* 0x000fe200078e3cff */
[----:B------:R-:W-:Y:S01]  /*12f0*/  @P0 IMAD.SHL.U32 R11, R136, 0x2, RZ ;  /* 0x00000002880b0824 */ /* 0x000fe200078e00ff */
[----:B-1----:R-:W-:-:S04]  /*1300*/  @P0 SHF.R.S32.HI R0, RZ, 0x1f, R138 ;  /* 0x0000001fff000819 */ /* 0x002fc8000001148a */
[----:B------:R-:W-:Y:S01]  /*1310*/  @P0 LEA.HI R0, R0, R138, RZ, 0x3 ;  /* 0x0000008a00000211 */ /* 0x000fe200078f18ff */
[----:B--2---:R-:W-:-:S03]  /*1320*/  @P2 IMAD.WIDE R22, R14, 0x2, R20 ;  /* 0x000000020e162825 */ /* 0x004fc600078e0214 */
[----:B------:R-:W-:Y:S01]  /*1330*/  @P0 LOP3.LUT R0, R0, 0xfffffff8, RZ, 0xc0, !PT ;  /* 0xfffffff800000812 */ /* 0x000fe200078ec0ff */
[----:B------:R-:W-:-:S04]  /*1340*/  @P2 IMAD.WIDE R20, R137, 0x2, R20 ;  /* 0x0000000289142825 */ /* 0x000fc800078e0214 */
[--C-:B---3--:R-:W-:Y:S01]  /*1350*/  @P1 IMAD.WIDE R24, R12, 0x2, R18.reuse ;  /* 0x000000020c181825 */ /* 0x108fe200078e0212 */
[----:B------:R1:W-:Y:S03]  /*1360*/  @P2 LDGSTS.E.BYPASS.LTC128B.128 [R15+0x4900], [R20.64], !P3 ;  /* 0x04900000140f2fae */ /* 0x0003e6000d901d4c */
[C---:B------:R-:W-:Y:S01]  /*1370*/  @P1 IMAD.WIDE R18, R137.reuse, 0x2, R18 ;  /* 0x0000000289121825 */ /* 0x040fe200078e0212 */
[----:B------:R1:W-:Y:S03]  /*1380*/  @P2 LDGSTS.E.BYPASS.LTC128B.128 [R15+0x6900], [R22.64], !P4 ;  /* 0x06900000160f2fae */ /* 0x0003e6000e101d4c */
[--C-:B-----5:R-:W-:Y:S01]  /*1390*/  @P0 IMAD.WIDE R26, R0, 0x2, R16.reuse ;  /* 0x00000002001a0825 */ /* 0x120fe200078e0210 */
[----:B------:R2:W-:Y:S03]  /*13a0*/  @P1 LDGSTS.E.BYPASS.LTC128B.128 [R13+0x5100], [R18.64], !P3 ;  /* 0x05100000120d1fae */ /* 0x0005e6000d901d4c */
[----:B------:R-:W-:Y:S01]  /*13b0*/  @P0 IMAD.WIDE R16, R137, 0x2, R16 ;  /* 0x0000000289100825 */ /* 0x000fe200078e0210 */
[----:B------:R2:W-:Y:S04]  /*13c0*/  @P1 LDGSTS.E.BYPASS.LTC128B.128 [R13+0x7100], [R24.64], !P4 ;  /* 0x07100000180d1fae */ /* 0x0005e8000e101d4c */
[----:B------:R3:W-:Y:S04]  /*13d0*/  @P0 LDGSTS.E.BYPASS.LTC128B.128 [R11+0x5900], [R16.64], !P3 ;  /* 0x05900000100b0fae */ /* 0x0007e8000d901d4c */
[----:B------:R3:W-:Y:S04]  /*13e0*/  @P0 LDGSTS.E.BYPASS.LTC128B.128 [R11+0x7900], [R26.64], !P4 ;  /* 0x079000001a0b0fae */ /* 0x0007e8000e101d4c */
[----:B------:R-:W0:Y:S01]  /*13f0*/  LDGDEPBAR ;  /* 0x00000000000079af */ /* 0x000e220000000000 */
[----:B------:R-:W-:-:S02]  /*1400*/  IMAD.SHL.U32 R14, R4, 0x40, RZ ;  /* 0x00000040040e7824 */ /* 0x000fc400078e00ff */
[----:B------:R-:W-:Y:S01]  /*1410*/  IMAD.SHL.U32 R6, R6, 0x40, RZ ;  /* 0x0000004006067824 */ /* 0x000fe200078e00ff */
[----:B------:R-:W-:Y:S02]  /*1420*/  R2P PR, R4, 0x6 ;  /* 0x0000000604007804 */ /* 0x000fe40000000000 */
[----:B------:R-:W-:Y:S01]  /*1430*/  LOP3.LUT R14, R14, 0x1c0, RZ, 0xc0, !PT ;  /* 0x000001c00e0e7812 */ /* 0x000fe200078ec0ff */
[----:B------:R-:W-:Y:S01]  /*1440*/  IMAD.MOV.U32 R0, RZ, RZ, 0x20 ;  /* 0x00000020ff007424 */ /* 0x000fe200078e00ff */
[----:B------:R-:W-:Y:S01]  /*1450*/  SHF.R.S32.HI R12, RZ, 0x5, R10 ;  /* 0x00000005ff0c7819 */ /* 0x000fe2000001140a */
[C---:B--2---:R-:W-:Y:S01]  /*1460*/  IMAD.SHL.U32 R13, R3.reuse, 0x8, RZ ;  /* 0x00000008030d7824 */ /* 0x044fe200078e00ff */
[----:B------:R-:W-:Y:S01]  /*1470*/  LOP3.LUT R6, R6, 0xfffffe00, RZ, 0xc0, !PT ;  /* 0xfffffe0006067812 */ /* 0x000fe200078ec0ff */
[----:B------:R-:W-:-:S03]  /*1480*/  IMAD R250, R3, 0x200, R250 ;  /* 0x0000020003fa7824 */ /* 0x000fc600078e02fa */
[----:B------:R-:W-:Y:S01]  /*1490*/  LOP3.LUT R13, R14, 0x8, R13, 0xf8, !PT ;  /* 0x000000080e0d7812 */ /* 0x000fe200078ef80d */
[----:B---3--:R-:W-:Y:S01]  /*14a0*/  IMAD.MOV.U32 R11, RZ, RZ, 0x10 ;  /* 0x00000010ff0b7424 */ /* 0x008fe200078e00ff */
[----:B------:R-:W-:-:S04]  /*14b0*/  DEPBAR.LE SB0, 0x1 ;  /* 0x000080400000791a */ /* 0x000fc80000000000 */
[----:B------:R-:W-:-:S04]  /*14c0*/  DEPBAR.LE SB0, 0x0 ;  /* 0x000080000000791a */ /* 0x000fc80000000000 */
[----:B------:R-:W-:Y:S02]  /*14d0*/  SHF.R.U32.HI R14, RZ, 0x3, R14 ;  /* 0x00000003ff0e7819 */ /* 0x000fe4000001160e */
[----:B------:R-:W-:Y:S02]  /*14e0*/  SEL R4, R11, 0xfffffff0, !P1 ;  /* 0xfffffff00b047807 */ /* 0x000fe40004800000 */
[----:B------:R-:W-:Y:S01]  /*14f0*/  SEL R3, R0, 0xffffffe0, !P2 ;  /* 0xffffffe000037807 */ /* 0x000fe20005000000 */
[----:B------:R-:W-:Y:S01]  /*1500*/  BAR.SYNC.DEFER_BLOCKING 0x0 ;  /* 0x0000000000007b1d */ /* 0x000fe20000010000 */
[----:B------:R-:W-:Y:S01]  /*1510*/  R2P PR, R5, 0x6 ;  /* 0x0000000605007804 */ /* 0x000fe20000000000 */
[----:B------:R-:W-:Y:S01]  /*1520*/  IMAD R12, R12, 0x400, R6 ;  /* 0x000004000c0c7824 */ /* 0x000fe200078e0206 */
[----:B------:R-:W-:-:S03]  /*1530*/  LOP3.LUT R5, R13, R14, RZ, 0x3c, !PT ;  /* 0x0000000e0d057212 */ /* 0x000fc600078e3cff */
[----:B------:R2:W-:Y:S01]  /*1540*/  STL [R1], R36 ;  /* 0x0000002401007387 */ /* 0x0005e20000100800 */
[----:B------:R-:W-:Y:S01]  /*1550*/  IMAD.SHL.U32 R250, R250, 0x2, RZ ;  /* 0x00000002fafa7824 */ /* 0x000fe200078e00ff */
[----:B------:R-:W-:Y:S01]  /*1560*/  PLOP3.LUT P0, PT, PT, PT, UP0, 0x80, 0x0 ;  /* 0x000000000000781c */ /* 0x000fe20003f0f008 */
[----:B------:R-:W-:-:S03]  /*1570*/  IMAD.IADD R251, R5, 0x1, R12 ;  /* 0x0000000105fb7824 */ /* 0x000fc600078e020c */
[C---:B------:R-:W-:Y:S01]  /*1580*/  IADD3 R11, R250.reuse, 0x4100, RZ ;  /* 0x00004100fa0b7810 */ /* 0x040fe20007ffe0ff */
[----:B------:R-:W-:Y:S01]  /*1590*/  IMAD.SHL.U32 R251, R251, 0x2, RZ ;  /* 0x00000002fbfb7824 */ /* 0x000fe200078e00ff */
[----:B------:R-:W-:Y:S02]  /*15a0*/  IADD3 R249, R250, 0x4120, RZ ;  /* 0x00004120faf97810 */ /* 0x000fe40007ffe0ff */
[----:B------:R-:W-:Y:S01]  /*15b0*/  @P1 IADD3 R249, R11, -0x20, RZ ;  /* 0xffffffe00bf91810 */ /* 0x000fe20007ffe0ff */
[----:B------:R-:W-:Y:S01]  /*15c0*/  IMAD R247, R4, 0x2, R251 ;  /* 0x0000000204f77824 */ /* 0x000fe200078e02fb */
[----:B------:R-:W-:Y:S02]  /*15d0*/  LOP3.LUT R10, R10, 0xffffffe0, RZ, 0xc0, !PT ;  /* 0xffffffe00a0a7812 */ /* 0x000fe400078ec0ff */
[----:B------:R-:W-:Y:S01]  /*15e0*/  LOP3.LUT R5, R5, R6, RZ, 0xfc, !PT ;  /* 0x0000000605057212 */ /* 0x000fe200078efcff */
[----:B------:R2:W3:Y:S02]  /*15f0*/  LDSM.16.M88.4 R100, [R251+0x8100] ;  /* 0x00810000fb64783b */ /* 0x0004e40000000200 */
[----:B------:R-:W-:-:S02]  /*1600*/  IMAD.IADD R2, R2, 0x1, -R10 ;  /* 0x0000000102027824 */ /* 0x000fc400078e0a0a */
[----:B------:R2:W4:Y:S01]  /*1610*/  LDSM.16.M88.4 R52, [R251+0xa100] ;  /* 0x00a10000fb34783b */ /* 0x0005220000000200 */
[----:B------:R-:W-:-:S03]  /*1620*/  ISETP.GT.AND P5, PT, R139, 0x3f, PT ;  /* 0x0000003f8b00780c */ /* 0x000fc60003fa4270 */
[----:B------:R2:W2:Y:S01]  /*1630*/  LDSM.16.M88.4 R40, [R250+0x4100] ;  /* 0x00410000fa28783b */ /* 0x0004a20000000200 */
[----:B------:R-:W-:-:S03]  /*1640*/  SEL R6, RZ, 0x10, P4 ;  /* 0x00000010ff067807 */ /* 0x000fc60002000000 */
[----:B------:R2:W2:Y:S01]  /*1650*/  LDSM.16.M88.4 R68, [R250+0x4900] ;  /* 0x00490000fa44783b */ /* 0x0004a20000000200 */
[----:B------:R-:W-:-:S03]  /*1660*/  SEL R0, R0, 0xffffffe0, !P2 ;  /* 0xffffffe000007807 */ /* 0x000fc60005000000 */
[----:B------:R2:W2:Y:S01]  /*1670*/  LDSM.16.M88.4 R108, [R250+0x5100] ;  /* 0x00510000fa6c783b */ /* 0x0004a20000000200 */
[----:B------:R-:W-:-:S03]  /*1680*/  IADD3 R239, R249, 0x800, RZ ;  /* 0x00000800f9ef7810 */ /* 0x000fc60007ffe0ff */
[----:B------:R2:W2:Y:S01]  /*1690*/  LDSM.16.M88.4 R28, [R250+0x5900] ;  /* 0x00590000fa1c783b */ /* 0x0004a20000000200 */
[----:B------:R-:W-:-:S03]  /*16a0*/  IADD3 R238, R249, 0x1000, RZ ;  /* 0x00001000f9ee7810 */ /* 0x000fc60007ffe0ff */
[----:B-1----:R1:W1:Y:S01]  /*16b0*/  LDSM.16.M88.4 R12, [R247+0x8100] ;  /* 0x00810000f70c783b */ /* 0x0022620000000200 */
[----:B------:R-:W-:-:S03]  /*16c0*/  IADD3 R237, R249, 0x1800, RZ ;  /* 0x00001800f9ed7810 */ /* 0x000fc60007ffe0ff */
[----:B------:R1:W1:Y:S04]  /*16d0*/  LDSM.16.M88.4 R32, [R247+0xa100] ;  /* 0x00a10000f720783b */ /* 0x0002680000000200 */
[----:B------:R1:W1:Y:S04]  /*16e0*/  LDSM.16.M88.4 R96, [R249] ;  /* 0x00000000f960783b */ /* 0x0002680000000200 */
[----:B------:R1:W1:Y:S04]  /*16f0*/  LDSM.16.M88.4 R92, [R249+0x800] ;  /* 0x00080000f95c783b */ /* 0x0002680000000200 */
[----:B------:R1:W1:Y:S04]  /*1700*/  LDSM.16.M88.4 R20, [R249+0x1000] ;  /* 0x00100000f914783b */ /* 0x0002680000000200 */
[----:B------:R1:W1:Y:S01]  /*1710*/  LDSM.16.M88.4 R16, [R249+0x1800] ;  /* 0x00180000f910783b */ /* 0x0002620000000200 */
[----:B------:R-:W-:Y:S05]  /*1720*/  @!P0 BRA `(.L_x_706) ;  /* 0x000003b000008947 */ /* 0x000fea0003800000 */
[----:B---34-:R-:W-:Y:S01]  /*1730*/  IMAD R9, R9, c[0x0][0x208], RZ ;  /* 0x0000820009097a24 */ /* 0x018fe200078e02ff */
[----:B------:R-:W-:Y:S01]  /*1740*/  ISETP.GE.AND P2, PT, R137, c[0x0][0x1d4], PT ;  /* 0x0000750089007a0c */ /* 0x000fe20003f46270 */
[----:B------:R-:W-:-:S03]  /*1750*/  IMAD.WIDE.U32 R10, R37, c[0x0][0x208], RZ ;  /* 0x00008200250a7a25 */ /* 0x000fc600078e00ff */
[----:B------:R-:W-:Y:S01]  /*1760*/  ISETP.LT.OR P1, PT, R7, 0x1, P2 ;  /* 0x000000010700780c */ /* 0x000fe20001721670 */
[----:B------:R-:W-:Y:S02]  /*1770*/  IMAD R9, R37, c[0x0][0x20c], R9 ;  /* 0x0000830025097a24 */ /* 0x000fe400078e0209 */
[----:B------:R-:W-:Y:S02]  /*1780*/  IMAD R8, R8, c[0x0][0x218], RZ ;  /* 0x0000860008087a24 */ /* 0x000fe400078e02ff */
[----:B------:R-:W-:Y:S02]  /*1790*/  IMAD.IADD R11, R11, 0x1, R9 ;  /* 0x000000010b0b7824 */ /* 0x000fe400078e0209 */
[C---:B------:R-:W-:Y:S02]  /*17a0*/  IMAD R8, R36.reuse, c[0x0][0x21c], R8 ;  /* 0x0000870024087a24 */ /* 0x040fe400078e0208 */
[----:B------:R-:W-:Y:S01]  /*17b0*/  IMAD.WIDE.U32 R10, R36, c[0x0][0x218], R10 ;  /* 0x00008600240a7a25 */ /* 0x000fe200078e000a */
[----:B--2---:R-:W-:-:S03]  /*17c0*/  SHF.R.S32.HI R36, RZ, 0x1f, R138 ;  /* 0x0000001fff247819 */ /* 0x004fc6000001148a */
[----:B------:R-:W-:Y:S01]  /*17d0*/  IMAD.WIDE R38, R137, 0x2, RZ ;  /* 0x0000000289267825 */ /* 0x000fe200078e02ff */
[----:B------:R-:W-:Y:S02]  /*17e0*/  IADD3 R9, P0, R10, UR20, RZ ;  /* 0x000000140a097c10 */ /* 0x000fe4000ff1e0ff */
[----:B------:R-:W-:Y:S02]  /*17f0*/  LEA.HI R36, R36, R138, RZ, 0x3 ;  /* 0x0000008a24247211 */ /* 0x000fe400078f18ff */
[----:B------:R-:W-:Y:S02]  /*1800*/  IADD3.X R8, R11, UR5, R8, P0, !PT ;  /* 0x000000050b087c10 */ /* 0x000fe400087fe408 */
[C---:B------:R-:W-:Y:S02]  /*1810*/  LEA R10, P0, R9.reuse, c[0x0][0x1f8], 0x1 ;  /* 0x00007e00090a7a11 */ /* 0x040fe400078008ff */
[----:B------:R-:W-:Y:S02]  /*1820*/  LOP3.LUT R36, R36, 0xfffffff8, RZ, 0xc0, !PT ;  /* 0xfffffff824247812 */ /* 0x000fe400078ec0ff */
[----:B------:R-:W-:Y:S01]  /*1830*/  LEA.HI.X R9, R9, c[0x0][0x1fc], R8, 0x1, P0 ;  /* 0x00007f0009097a11 */ /* 0x000fe200000f0c08 */
[----:B------:R-:W2:Y:S01]  /*1840*/  SHFL.IDX PT, R11, R10, RZ, 0x181f ;  /* 0x00181fff0a0b7589 */ /* 0x000ea200000e0000 */
[----:B------:R-:W-:-:S02]  /*1850*/  IMAD.SHL.U32 R8, R136, 0x2, RZ ;  /* 0x0000000288087824 */ /* 0x000fc400078e00ff */
[----:B------:R-:W-:Y:S01]  /*1860*/  IMAD.WIDE R36, R36, 0x2, RZ ;  /* 0x0000000224247825 */ /* 0x000fe200078e02ff */
[----:B------:R-:W3:Y:S04]  /*1870*/  SHFL.IDX PT, R24, R9, RZ, 0x181f ;  /* 0x00181fff09187589 */ /* 0x000ee800000e0000 */
[----:B------:R-:W4:Y:S01]  /*1880*/  SHFL.IDX PT, R25, R10, 0x1, 0x181f ;  /* 0x00381f000a197f89 */ /* 0x000f2200000e0000 */
[----:B--2---:R-:W-:-:S05]  /*1890*/  IADD3 R26, P0, R11, R38, RZ ;  /* 0x000000260b1a7210 */ /* 0x004fca0007f1e0ff */
[C---:B---3--:R-:W-:Y:S01]  /*18a0*/  IMAD.X R27, R24.reuse, 0x1, R39, P0 ;  /* 0x00000001181b7824 */ /* 0x048fe200000e0627 */
[----:B------:R-:W-:Y:S02]  /*18b0*/  IADD3 R44, P0, R11, R36, RZ ;  /* 0x000000240b2c7210 */ /* 0x000fe40007f1e0ff */
[----:B------:R-:W-:Y:S03]  /*18c0*/  SHFL.IDX PT, R11, R10, 0x2, 0x181f ;  /* 0x00581f000a0b7f89 */ /* 0x000fe600000e0000 */
[----:B------:R-:W-:Y:S01]  /*18d0*/  IMAD.X R45, R24, 0x1, R37, P0 ;  /* 0x00000001182d7824 */ /* 0x000fe200000e0625 */
[----:B------:R2:W-:Y:S01]  /*18e0*/  LDGSTS.E.BYPASS.LTC128B.128 [R8+0x100], [R26.64], !P1 ;  /* 0x001000001a087fae */ /* 0x0005e2000c901d4c */
[----:B------:R-:W-:-:S03]  /*18f0*/  ISETP.GE.AND P1, PT, R138, c[0x0][0x1d4], PT ;  /* 0x000075008a007a0c */ /* 0x000fc60003f26270 */
[----:B------:R-:W-:Y:S01]  /*1900*/  SHFL.IDX PT, R24, R9, 0x2, 0x181f ;  /* 0x00581f0009187f89 */ /* 0x000fe200000e0000 */
[----:B------:R-:W-:-:S03]  /*1910*/  ISETP.LT.OR P0, PT, R7, 0x1, P1 ;  /* 0x000000010700780c */ /* 0x000fc60000f01670 */
[----:B------:R-:W-:Y:S10]  /*1920*/  SHFL.IDX PT, R10, R10, 0x3, 0x181f ;  /* 0x00781f000a0a7f89 */ /* 0x000ff400000e0000 */
[----:B------:R4:W-:Y:S04]  /*1930*/  LDGSTS.E.BYPASS.LTC128B.128 [R8+0x2100], [R44.64], !P0 ;  /* 0x021000002c087fae */ /* 0x0009e8000c101d4c */
[----:B--2---:R-:W2:Y:S04]  /*1940*/  SHFL.IDX PT, R26, R9, 0x1, 0x181f ;  /* 0x00381f00091a7f89 */ /* 0x004ea800000e0000 */
[----:B------:R-:W3:Y:S01]  /*1950*/  SHFL.IDX PT, R9, R9, 0x3, 0x181f ;  /* 0x00781f0009097f89 */ /* 0x000ee200000e0000 */
[----:B----4-:R-:W-:-:S05]  /*1960*/  IADD3 R44, P0, R38, R25, RZ ;  /* 0x00000019262c7210 */ /* 0x010fca0007f1e0ff */
[----:B--2---:R-:W-:Y:S01]  /*1970*/  IMAD.X R45, R39, 0x1, R26, P0 ;  /* 0x00000001272d7824 */ /* 0x004fe200000e061a */
[----:B------:R-:W-:-:S13]  /*1980*/  ISETP.LT.OR P0, PT, R7, 0x11, P2 ;  /* 0x000000110700780c */ /* 0x000fda0001701670 */
[----:B------:R2:W-:Y:S02]  /*1990*/  LDGSTS.E.BYPASS.LTC128B.128 [R8+0x900], [R44.64], !P0 ;  /* 0x009000002c087fae */ /* 0x0005e4000c101d4c */
[----:B--2---:R-:W-:-:S05]  /*19a0*/  IADD3 R44, P0, R36, R25, RZ ;  /* 0x00000019242c7210 */ /* 0x004fca0007f1e0ff */
[----:B------:R-:W-:Y:S01]  /*19b0*/  IMAD.X R45, R37, 0x1, R26, P0 ;  /* 0x00000001252d7824 */ /* 0x000fe200000e061a */
[----:B------:R-:W-:-:S13]  /*19c0*/  ISETP.LT.OR P0, PT, R7, 0x11, P1 ;  /* 0x000000110700780c */ /* 0x000fda0000f01670 */
[----:B------:R2:W-:Y:S01]  /*19d0*/  LDGSTS.E.BYPASS.LTC128B.128 [R8+0x2900], [R44.64], !P0 ;  /* 0x029000002c087fae */ /* 0x0005e2000c101d4c */
[----:B------:R-:W-:-:S05]  /*19e0*/  IADD3 R26, P0, R38, R11, RZ ;  /* 0x0000000b261a7210 */ /* 0x000fca0007f1e0ff */
[----:B------:R-:W-:Y:S01]  /*19f0*/  IMAD.X R27, R39, 0x1, R24, P0 ;  /* 0x00000001271b7824 */ /* 0x000fe200000e0618 */
[C---:B------:R-:W-:Y:S02]  /*1a00*/  ISETP.LT.OR P0, PT, R7.reuse, 0x21, P2 ;  /* 0x000000210700780c */ /* 0x040fe40001701670 */
[----:B------:R-:W-:-:S11]  /*1a10*/  ISETP.LT.OR P2, PT, R7, 0x31, P2 ;  /* 0x000000310700780c */ /* 0x000fd60001741670 */
[----:B------:R4:W-:Y:S02]  /*1a20*/  LDGSTS.E.BYPASS.LTC128B.128 [R8+0x1100], [R26.64], !P0 ;  /* 0x011000001a087fae */ /* 0x0009e4000c101d4c */
[----:B----4-:R-:W-:-:S05]  /*1a30*/  IADD3 R26, P0, R36, R11, RZ ;  /* 0x0000000b241a7210 */ /* 0x010fca0007f1e0ff */
[----:B------:R-:W-:Y:S01]  /*1a40*/  IMAD.X R27, R37, 0x1, R24, P0 ;  /* 0x00000001251b7824 */ /* 0x000fe200000e0618 */
[C---:B------:R-:W-:Y:S02]  /*1a50*/  ISETP.LT.OR P0, PT, R7.reuse, 0x21, P1 ;  /* 0x000000210700780c */ /* 0x040fe40000f01670 */
[----:B------:R-:W-:-:S11]  /*1a60*/  ISETP.LT.OR P1, PT, R7, 0x31, P1 ;  /* 0x000000310700780c */ /* 0x000fd60000f21670 */
[----:B------:R2:W-:Y:S01]  /*1a70*/  LDGSTS.E.BYPASS.LTC128B.128 [R8+0x3100], [R26.64], !P0 ;  /* 0x031000001a087fae */ /* 0x0005e2000c101d4c */
[----:B------:R-:W-:-:S05]  /*1a80*/  IADD3 R24, P0, R38, R10, RZ ;  /* 0x0000000a26187210 */ /* 0x000fca0007f1e0ff */
[----:B---3--:R-:W-:Y:S01]  /*1a90*/  IMAD.X R25, R39, 0x1, R9, P0 ;  /* 0x0000000127197824 */ /* 0x008fe200000e0609 */
[----:B------:R-:W-:-:S04]  /*1aa0*/  IADD3 R10, P0, R36, R10, RZ ;  /* 0x0000000a240a7210 */ /* 0x000fc80007f1e0ff */
[----:B------:R2:W-:Y:S01]  /*1ab0*/  LDGSTS.E.BYPASS.LTC128B.128 [R8+0x1900], [R24.64], !P2 ;  /* 0x0190000018087fae */ /* 0x0005e2000d101d4c */
[----:B------:R-:W-:-:S05]  /*1ac0*/  IMAD.X R11, R37, 0x1, R9, P0 ;  /* 0x00000001250b7824 */ /* 0x000fca00000e0609 */
[----:B------:R2:W-:Y:S03]  /*1ad0*/  LDGSTS.E.BYPASS.LTC128B.128 [R8+0x3900], [R10.64], !P1 ;  /* 0x039000000a087fae */ /* 0x0005e6000c901d4c */
.L_x_706:
[-C--:B--234-:R-:W-:Y:S01]  /*1ae0*/  HMMA.16816.F32 R8, R100, R40.reuse, RZ ;  /* 0x000000286408723c */ /* 0x09cfe200000018ff */
[C---:B------:R-:W-:Y:S01]  /*1af0*/  LEA R246, R3.reuse, R251, 0x1 ;  /* 0x000000fb03f67211 */ /* 0x040fe200078e08ff */
[----:B------:R-:W-:Y:S01]  /*1b00*/  LDSM.16.M88.4 R132, [R250+0x6100] ;  /* 0x00610000fa84783b */ /* 0x000fe20000000200 */
[C---:B------:R-:W-:Y:S01]  /*1b10*/  LEA R245, R0.reuse, R250, 0x1 ;  /* 0x000000fa00f57211 */ /* 0x040fe200078e08ff */
[----:B------:R-:W-:Y:S01]  /*1b20*/  UISETP.GE.AND UP0, UPT, UR9, 0x41, UPT ;  /* 0x000000410900788c */ /* 0x000fe2000bf06270 */
[----:B------:R-:W-:Y:S01]  /*1b30*/  LEA R236, R0, R249, 0x1 ;  /* 0x000000f900ec7211 */ /* 0x000fe200078e08ff */
[----:B------:R-:W-:Y:S01]  /*1b40*/  LDSM.16.M88.4 R48, [R246+0xa100] ;  /* 0x00a10000f630783b */ /* 0x000fe20000000200 */
[----:B------:R-:W-:Y:S01]  /*1b50*/  LEA R244, R3, R247, 0x1 ;  /* 0x000000f703f47211 */ /* 0x000fe200078e08ff */
[----:B------:R-:W-:Y:S01]  /*1b60*/  HMMA.16816.F32 R24, R52, R40, RZ ;  /* 0x000000283418723c */ /* 0x000fe200000018ff */
[----:B------:R-:W-:Y:S01]  /*1b70*/  LEA R243, R4, R246, 0x1 ;  /* 0x000000f604f37211 */ /* 0x000fe200078e08ff */
[----:B------:R-:W-:Y:S01]  /*1b80*/  LDSM.16.M88.4 R88, [R245+0x4100] ;  /* 0x00410000f558783b */ /* 0x000fe20000000200 */
[----:B------:R-:W-:-:S02]  /*1b90*/  PLOP3.LUT P0, PT, PT, PT, UP0, 0x40, 0x0 ;  /* 0x000000000000781c */ /* 0x000fc40003f0e808 */
[C---:B------:R-:W-:Y:S01]  /*1ba0*/  IADD3 R235, R249.reuse, 0x2000, RZ ;  /* 0x00002000f9eb7810 */ /* 0x040fe20007ffe0ff */
[----:B------:R-:W-:Y:S01]  /*1bb0*/  LDSM.16.M88.4 R124, [R244+0x8100] ;  /* 0x00810000f47c783b */ /* 0x000fe20000000200 */
[C---:B------:R-:W-:Y:S01]  /*1bc0*/  IADD3 R234, R249.reuse, 0x2800, RZ ;  /* 0x00002800f9ea7810 */ /* 0x040fe20007ffe0ff */
[----:B------:R-:W-:Y:S01]  /*1bd0*/  HMMA.16816.F32 R76, R52, R68, RZ ;  /* 0x00000044344c723c */ /* 0x000fe200000018ff */
[C---:B------:R-:W-:Y:S01]  /*1be0*/  IADD3 R233, R249.reuse, 0x3000, RZ ;  /* 0x00003000f9e97810 */ /* 0x040fe20007ffe0ff */
[----:B------:R-:W-:Y:S01]  /*1bf0*/  LDSM.16.M88.4 R44, [R245+0x4900] ;  /* 0x00490000f52c783b */ /* 0x000fe20000000200 */
[----:B------:R-:W-:-:S03]  /*1c00*/  IADD3 R232, R249, 0x3800, RZ ;  /* 0x00003800f9e87810 */ /* 0x000fc60007ffe0ff */
[----:B------:R-:W-:Y:S02]  /*1c10*/  LDSM.16.M88.4 R36, [R245+0x5100] ;  /* 0x00510000f524783b */ /* 0x000fe40000000200 */
[C---:B------:R-:W-:Y:S02]  /*1c20*/  HMMA.16816.F32 R64, R52.reuse, R108, RZ ;  /* 0x0000006c3440723c */ /* 0x040fe400000018ff */
[----:B------:R-:W-:Y:S04]  /*1c30*/  LDSM.16.M88.4 R128, [R249+0x2000] ;  /* 0x00200000f980783b */ /* 0x000fe80000000200 */
[----:B------:R-:W-:Y:S02]  /*1c40*/  LDSM.16.M88.4 R120, [R236+0x1000] ;  /* 0x00100000ec78783b */ /* 0x000fe40000000200 */
[C---:B------:R-:W-:Y:S02]  /*1c50*/  HMMA.16816.F32 R84, R52.reuse, R42, RZ ;  /* 0x0000002a3454723c */ /* 0x040fe400000018ff */
[----:B------:R-:W-:Y:S04]  /*1c60*/  LDSM.16.M88.4 R116, [R236+0x1800] ;  /* 0x00180000ec74783b */ /* 0x000fe80000000200 */
[----:B------:R-:W0:Y:S02]  /*1c70*/  LDGDEPBAR ;  /* 0x00000000000079af */ /* 0x000e240000000000 */
[C---:B------:R-:W-:Y:S08]  /*1c80*/  HMMA.16816.F32 R72, R52.reuse, R70, RZ ;  /* 0x000000463448723c */ /* 0x040ff000000018ff */
[----:B------:R-:W-:Y:S08]  /*1c90*/  HMMA.16816.F32 R60, R52, R110, RZ ;  /* 0x0000006e343c723c */ /* 0x000ff000000018ff */
[C---:B------:R-:W-:Y:S08]  /*1ca0*/  HMMA.16816.F32 R80, R100.reuse, R68, RZ ;  /* 0x000000446450723c */ /* 0x040ff000000018ff */
[----:B------:R-:W-:Y:S08]  /*1cb0*/  HMMA.16816.F32 R112, R100, R108, RZ ;  /* 0x0000006c6470723c */ /* 0x000ff000000018ff */
[-C--:B------:R-:W-:Y:S08]  /*1cc0*/  HMMA.16816.F32 R56, R52, R28.reuse, RZ ;  /* 0x0000001c3438723c */ /* 0x080ff000000018ff */
[C---:B------:R-:W-:Y:S08]  /*1cd0*/  HMMA.16816.F32 R104, R100.reuse, R28, RZ ;  /* 0x0000001c6468723c */ /* 0x040ff000000018ff */
[C---:B------:R-:W-:Y:S08]  /*1ce0*/  HMMA.16816.F32 R40, R100.reuse, R42, RZ ;  /* 0x0000002a6428723c */ /* 0x040ff000000018ff */
[C---:B------:R-:W-:Y:S08]  /*1cf0*/  HMMA.16816.F32 R68, R100.reuse, R70, RZ ;  /* 0x000000466444723c */ /* 0x040ff000000018ff */
[----:B------:R-:W-:Y:S08]  /*1d00*/  HMMA.16816.F32 R108, R100, R110, RZ ;  /* 0x0000006e646c723c */ /* 0x000ff000000018ff */
[-C--:B------:R-:W-:Y:S08]  /*1d10*/  HMMA.16816.F32 R52, R52, R30.reuse, RZ ;  /* 0x0000001e3434723c */ /* 0x080ff000000018ff */
[----:B------:R-:W-:Y:S01]  /*1d20*/  HMMA.16816.F32 R100, R100, R30, RZ ;  /* 0x0000001e6464723c */ /* 0x000fe200000018ff */
[----:B------:R-:W2:Y:S07]  /*1d30*/  LDSM.16.M88.4 R28, [R246+0x8100] ;  /* 0x00810000f61c783b */ /* 0x000eae0000000200 */
[----:B-1----:R-:W-:Y:S08]  /*1d40*/  HMMA.16816.F32 R8, R12, R96, R8 ;  /* 0x000000600c08723c */ /* 0x002ff00000001808 */
[C---:B------:R-:W-:Y:S08]  /*1d50*/  HMMA.16816.F32 R64, R32.reuse, R20, R64 ;  /* 0x000000142040723c */ /* 0x040ff00000001840 */
[----:B------:R-:W-:Y:S08]  /*1d60*/  HMMA.16816.F32 R60, R32, R22, R60 ;  /* 0x00000016203c723c */ /* 0x000ff0000000183c */
[C---:B------:R-:W-:Y:S08]  /*1d70*/  HMMA.16816.F32 R112, R12.reuse, R20, R112 ;  /* 0x000000140c70723c */ /* 0x040ff00000001870 */
[----:B------:R-:W-:Y:S01]  /*1d80*/  HMMA.16816.F32 R108, R12, R22, R108 ;  /* 0x000000160c6c723c */ /* 0x000fe2000000186c */
[----:B------:R-:W1:Y:S07]  /*1d90*/  LDSM.16.M88.4 R20, [R236] ;  /* 0x00000000ec14783b */ /* 0x000e6e0000000200 */
[C---:B------:R-:W-:Y:S08]  /*1da0*/  HMMA.16816.F32 R24, R32.reuse, R96, R24 ;  /* 0x000000602018723c */ /* 0x040ff00000001818 */
[C---:B------:R-:W-:Y:S08]  /*1db0*/  HMMA.16816.F32 R76, R32.reuse, R92, R76 ;  /* 0x0000005c204c723c */ /* 0x040ff0000000184c */
[C---:B------:R-:W-:Y:S08]  /*1dc0*/  HMMA.16816.F32 R56, R32.reuse, R16, R56 ;  /* 0x000000102038723c */ /* 0x040ff00000001838 */
[C---:B------:R-:W-:Y:S08]  /*1dd0*/  HMMA.16816.F32 R84, R32.reuse, R98, R84 ;  /* 0x000000622054723c */ /* 0x040ff00000001854 */
[C---:B------:R-:W-:Y:S08]  /*1de0*/  HMMA.16816.F32 R72, R32.reuse, R94, R72 ;  /* 0x0000005e2048723c */ /* 0x040ff00000001848 */
[----:B------:R-:W-:Y:S01]  /*1df0*/  HMMA.16816.F32 R52, R32, R18, R52 ;  /* 0x000000122034723c */ /* 0x000fe20000001834 */
[----:B------:R-:W3:Y:S07]  /*1e00*/  LDSM.16.M88.4 R32, [R245+0x5900] ;  /* 0x00590000f520783b */ /* 0x000eee0000000200 */
[----:B--2---:R-:W-:Y:S08]  /*1e10*/  HMMA.16816.F32 R8, R28, R88, R8 ;  /* 0x000000581c08723c */ /* 0x004ff00000001808 */
[C---:B------:R-:W-:Y:S01]  /*1e20*/  HMMA.16816.F32 R40, R12.reuse, R98, R40 ;  /* 0x000000620c28723c */ /* 0x040fe20000001828 */
[----:B------:R-:W2:Y:S07]  /*1e30*/  LDSM.16.M88.4 R96, [R251+0xc100] ;  /* 0x00c10000fb60783b */ /* 0x000eae0000000200 */
[----:B------:R-:W-:Y:S08]  /*1e40*/  HMMA.16816.F32 R80, R12, R92, R80 ;  /* 0x0000005c0c50723c */ /* 0x000ff00000001850 */
[----:B-1----:R-:W-:Y:S08]  /*1e50*/  HMMA.16816.F32 R8, R124, R20, R8 ;  /* 0x000000147c08723c */ /* 0x002ff00000001808 */
[C---:B------:R-:W-:Y:S08]  /*1e60*/  HMMA.16816.F32 R104, R12.reuse, R16, R104 ;  /* 0x000000100c68723c */ /* 0x040ff00000001868 */
[C---:B------:R-:W-:Y:S01]  /*1e70*/  HMMA.16816.F32 R68, R12.reuse, R94, R68 ;  /* 0x0000005e0c44723c */ /* 0x040fe20000001844 */
[----:B------:R-:W-:Y:S07]  /*1e80*/  LDSM.16.M88.4 R92, [R251+0xe100] ;  /* 0x00e10000fb5c783b */ /* 0x000fee0000000200 */
[----:B------:R-:W-:Y:S01]  /*1e90*/  HMMA.16816.F32 R100, R12, R18, R100 ;  /* 0x000000120c64723c */ /* 0x000fe20000001864 */
[----:B------:R-:W1:Y:S04]  /*1ea0*/  LDSM.16.M88.4 R16, [R244+0xa100] ;  /* 0x00a10000f410783b */ /* 0x000e680000000200 */
[----:B------:R-:W-:Y:S03]  /*1eb0*/  LDSM.16.M88.4 R12, [R236+0x800] ;  /* 0x00080000ec0c783b */ /* 0x000fe60000000200 */
[C---:B------:R-:W-:Y:S08]  /*1ec0*/  HMMA.16816.F32 R24, R48.reuse, R88, R24 ;  /* 0x000000583018723c */ /* 0x040ff00000001818 */
[C---:B------:R-:W-:Y:S08]  /*1ed0*/  HMMA.16816.F32 R76, R48.reuse, R44, R76 ;  /* 0x0000002c304c723c */ /* 0x040ff0000000184c */
[C---:B------:R-:W-:Y:S08]  /*1ee0*/  HMMA.16816.F32 R64, R48.reuse, R36, R64 ;  /* 0x000000243040723c */ /* 0x040ff00000001840 */
[C---:B---3--:R-:W-:Y:S08]  /*1ef0*/  HMMA.16816.F32 R56, R48.reuse, R32, R56 ;  /* 0x000000203038723c */ /* 0x048ff00000001838 */
[C---:B------:R-:W-:Y:S08]  /*1f00*/  HMMA.16816.F32 R84, R48.reuse, R90, R84 ;  /* 0x0000005a3054723c */ /* 0x040ff00000001854 */
[C---:B------:R-:W-:Y:S08]  /*1f10*/  HMMA.16816.F32 R72, R48.reuse, R46, R72 ;  /* 0x0000002e3048723c */ /* 0x040ff00000001848 */
[C---:B------:R-:W-:Y:S08]  /*1f20*/  HMMA.16816.F32 R60, R48.reuse, R38, R60 ;  /* 0x00000026303c723c */ /* 0x040ff0000000183c */
[----:B------:R-:W-:Y:S01]  /*1f30*/  HMMA.16816.F32 R52, R48, R34, R52 ;  /* 0x000000223034723c */ /* 0x000fe20000001834 */
[----:B------:R-:W3:Y:S07]  /*1f40*/  LDSM.16.M88.4 R48, [R247+0xc100] ;  /* 0x00c10000f730783b */ /* 0x000eee0000000200 */
[----:B--2---:R-:W-:Y:S08]  /*1f50*/  HMMA.16816.F32 R8, R96, R132, R8 ;  /* 0x000000846008723c */ /* 0x004ff00000001808 */
        /* <DEDUP_REMOVED lines=10> */
[----:B------:R-:W2:Y:S04]  /*2000*/  LDSM.16.M88.4 R28, [R245+0x6100] ;  /* 0x00610000f51c783b */ /* 0x000ea80000000200 */
[----:B------:R-:W-:Y:S03]  /*2010*/  LDSM.16.M88.4 R32, [R246+0xe100] ;  /* 0x00e10000f620783b */ /* 0x000fe60000000200 */
[----:B-1----:R-:W-:Y:S08]  /*2020*/  HMMA.16816.F32 R24, R16, R20, R24 ;  /* 0x000000141018723c */ /* 0x002ff00000001818 */
[----:B---3--:R-:W-:Y:S08]  /*2030*/  HMMA.16816.F32 R8, R48, R128, R8 ;  /* 0x000000803008723c */ /* 0x008ff00000001808 */
[-C--:B------:R-:W-:Y:S08]  /*2040*/  HMMA.16816.F32 R84, R16, R22.reuse, R84 ;  /* 0x000000161054723c */ /* 0x080ff00000001854 */
[----:B------:R-:W-:Y:S01]  /*2050*/  HMMA.16816.F32 R40, R124, R22, R40 ;  /* 0x000000167c28723c */ /* 0x000fe20000001828 */
[----:B------:R-:W-:Y:S07]  /*2060*/  LDSM.16.M88.4 R20, [R244+0xc100] ;  /* 0x00c10000f414783b */ /* 0x000fee0000000200 */
[C---:B------:R-:W-:Y:S08]  /*2070*/  HMMA.16816.F32 R76, R16.reuse, R12, R76 ;  /* 0x0000000c104c723c */ /* 0x040ff0000000184c */
[----:B------:R-:W-:Y:S08]  /*2080*/  HMMA.16816.F32 R72, R16, R14, R72 ;  /* 0x0000000e1048723c */ /* 0x000ff00000001848 */
[C---:B------:R-:W-:Y:S08]  /*2090*/  HMMA.16816.F32 R80, R124.reuse, R12, R80 ;  /* 0x0000000c7c50723c */ /* 0x040ff00000001850 */
[----:B------:R-:W-:Y:S01]  /*20a0*/  HMMA.16816.F32 R68, R124, R14, R68 ;  /* 0x0000000e7c44723c */ /* 0x000fe20000001844 */
[----:B------:R-:W1:Y:S07]  /*20b0*/  LDSM.16.M88.4 R12, [R236+0x2000] ;  /* 0x00200000ec0c783b */ /* 0x000e6e0000000200 */
[----:B------:R-:W-:Y:S08]  /*20c0*/  HMMA.16816.F32 R24, R92, R132, R24 ;  /* 0x000000845c18723c */ /* 0x000ff00000001818 */
[----:B--2---:R-:W-:Y:S08]  /*20d0*/  HMMA.16816.F32 R8, R36, R28, R8 ;  /* 0x0000001c2408723c */ /* 0x004ff00000001808 */
[C---:B------:R-:W-:Y:S08]  /*20e0*/  HMMA.16816.F32 R64, R16.reuse, R120, R64 ;  /* 0x000000781040723c */ /* 0x040ff00000001840 */
[----:B------:R-:W-:Y:S08]  /*20f0*/  HMMA.16816.F32 R60, R16, R122, R60 ;  /* 0x0000007a103c723c */ /* 0x000ff0000000183c */
[----:B------:R-:W-:Y:S08]  /*2100*/  HMMA.16816.F32 R40, R96, R134, R40 ;  /* 0x000000866028723c */ /* 0x000ff00000001828 */
[C---:B------:R-:W-:Y:S08]  /*2110*/  HMMA.16816.F32 R112, R124.reuse, R120, R112 ;  /* 0x000000787c70723c */ /* 0x040ff00000001870 */
[----:B------:R-:W-:Y:S01]  /*2120*/  HMMA.16816.F32 R108, R124, R122, R108 ;  /* 0x0000007a7c6c723c */ /* 0x000fe2000000186c */
[----:B------:R-:W2:Y:S07]  /*2130*/  LDSM.16.M88.4 R120, [R249+0x2800] ;  /* 0x00280000f978783b */ /* 0x000eae0000000200 */
[----:B------:R-:W-:Y:S08]  /*2140*/  HMMA.16816.F32 R84, R92, R134, R84 ;  /* 0x000000865c54723c */ /* 0x000ff00000001854 */
[-C--:B------:R-:W-:Y:S08]  /*2150*/  HMMA.16816.F32 R80, R96, R88.reuse, R80 ;  /* 0x000000586050723c */ /* 0x080ff00000001850 */
[----:B------:R-:W-:Y:S08]  /*2160*/  HMMA.16816.F32 R76, R92, R88, R76 ;  /* 0x000000585c4c723c */ /* 0x000ff0000000184c */
[-C--:B------:R-:W-:Y:S08]  /*2170*/  HMMA.16816.F32 R68, R96, R90.reuse, R68 ;  /* 0x0000005a6044723c */ /* 0x080ff00000001844 */
[----:B------:R-:W-:Y:S08]  /*2180*/  HMMA.16816.F32 R72, R92, R90, R72 ;  /* 0x0000005a5c48723c */ /* 0x000ff00000001848 */
[----:B------:R-:W-:Y:S08]  /*2190*/  HMMA.16816.F32 R24, R44, R128, R24 ;  /* 0x000000802c18723c */ /* 0x000ff00000001818 */
[----:B-1----:R-:W-:Y:S08]  /*21a0*/  HMMA.16816.F32 R8, R20, R12, R8 ;  /* 0x0000000c1408723c */ /* 0x002ff00000001808 */
[C---:B------:R-:W-:Y:S08]  /*21b0*/  HMMA.16816.F32 R56, R16.reuse, R116, R56 ;  /* 0x000000741038723c */ /* 0x040ff00000001838 */
[----:B------:R-:W-:Y:S01]  /*21c0*/  HMMA.16816.F32 R52, R16, R118, R52 ;  /* 0x000000761034723c */ /* 0x000fe20000001834 */
[----:B------:R-:W-:Y:S07]  /*21d0*/  LDSM.16.M88.4 R16, [R243+0xe100] ;  /* 0x00e10000f310783b */ /* 0x000fee0000000200 */
[----:B------:R-:W-:Y:S01]  /*21e0*/  HMMA.16816.F32 R40, R48, R130, R40 ;  /* 0x000000823028723c */ /* 0x000fe20000001828 */
[----:B------:R-:W-:-:S02]  /*21f0*/  FMUL.FTZ R10, R10, c[0x0][0x320] ;  /* 0x0000c8000a0a7a20 */ /* 0x000fc40000410000 */
[----:B------:R-:W-:Y:S02]  /*2200*/  FMUL.FTZ R11, R11, c[0x0][0x320] ;  /* 0x0000c8000b0b7a20 */ /* 0x000fe40000410000 */
[----:B------:R-:W-:Y:S01]  /*2210*/  FMUL.FTZ R0, R8, c[0x0][0x320] ;  /* 0x0000c80008007a20 */ /* 0x000fe20000410000 */
[----:B------:R-:W1:Y:S01]  /*2220*/  MUFU.TANH R88, R10 ;  /* 0x0000000a00587308 */ /* 0x000e620000002400 */
[----:B------:R-:W-:Y:S01]  /*2230*/  FMUL.FTZ R7, R9, c[0x0][0x320] ;  /* 0x0000c80009077a20 */ /* 0x000fe20000410000 */
[C---:B------:R-:W-:Y:S06]  /*2240*/  HMMA.16816.F32 R104, R124.reuse, R116, R104 ;  /* 0x000000747c68723c */ /* 0x040fec0000001868 */
[----:B------:R3:W4:Y:S02]  /*2250*/  MUFU.TANH R89, R11 ;  /* 0x0000000b00597308 */ /* 0x0007240000002400 */
[----:B------:R-:W-:Y:S01]  /*2260*/  HMMA.16816.F32 R100, R124, R118, R100 ;  /* 0x000000767c64723c */ /* 0x000fe20000001864 */
[----:B------:R-:W5:Y:S05]  /*2270*/  LDSM.16.M88.4 R116, [R245+0x6900] ;  /* 0x00690000f574783b */ /* 0x000f6a0000000200 */
[----:B------:R-:W1:Y:S02]  /*2280*/  MUFU.TANH R0, R0 ;  /* 0x0000000000007308 */ /* 0x000e640000002400 */
[----:B------:R-:W-:Y:S01]  /*2290*/  HMMA.16816.F32 R84, R44, R130, R84 ;  /* 0x000000822c54723c */ /* 0x000fe20000001854 */
[----:B---3--:R-:W3:Y:S05]  /*22a0*/  LDSM.16.M88.4 R8, [R236+0x2800] ;  /* 0x00280000ec08783b */ /* 0x008eea0000000200 */
[----:B------:R-:W1:Y:S02]  /*22b0*/  MUFU.TANH R7, R7 ;  /* 0x0000000700077308 */ /* 0x000e640000002400 */
[-C--:B--2---:R-:W-:Y:S08]  /*22c0*/  HMMA.16816.F32 R80, R48, R120.reuse, R80 ;  /* 0x000000783050723c */ /* 0x084ff00000001850 */
[----:B------:R-:W-:Y:S08]  /*22d0*/  HMMA.16816.F32 R76, R44, R120, R76 ;  /* 0x000000782c4c723c */ /* 0x000ff0000000184c */
[-C--:B------:R-:W-:Y:S08]  /*22e0*/  HMMA.16816.F32 R68, R48, R122.reuse, R68 ;  /* 0x0000007a3044723c */ /* 0x080ff00000001844 */
[----:B------:R-:W-:Y:S08]  /*22f0*/  HMMA.16816.F32 R72, R44, R122, R72 ;  /* 0x0000007a2c48723c */ /* 0x000ff00000001848 */
[----:B------:R-:W-:Y:S08]  /*2300*/  HMMA.16816.F32 R24, R32, R28, R24 ;  /* 0x0000001c2018723c */ /* 0x000ff00000001818 */
[-C--:B------:R-:W-:Y:S08]  /*2310*/  HMMA.16816.F32 R40, R36, R30.reuse, R40 ;  /* 0x0000001e2428723c */ /* 0x080ff00000001828 */
[----:B------:R-:W-:Y:S01]  /*2320*/  HMMA.16816.F32 R84, R32, R30, R84 ;  /* 0x0000001e2054723c */ /* 0x000fe20000001854 */
[----:B------:R-:W-:Y:S07]  /*2330*/  LDSM.16.M88.4 R28, [R245+0x7100] ;  /* 0x00710000f51c783b */ /* 0x000fee0000000200 */
[-C--:B-----5:R-:W-:Y:S08]  /*2340*/  HMMA.16816.F32 R80, R36, R116.reuse, R80 ;  /* 0x000000742450723c */ /* 0x0a0ff00000001850 */
[----:B------:R-:W-:Y:S08]  /*2350*/  HMMA.16816.F32 R76, R32, R116, R76 ;  /* 0x00000074204c723c */ /* 0x000ff0000000184c */
[-C--:B------:R-:W-:Y:S08]  /*2360*/  HMMA.16816.F32 R68, R36, R118.reuse, R68 ;  /* 0x000000762444723c */ /* 0x080ff00000001844 */
[----:B------:R-:W-:Y:S08]  /*2370*/  HMMA.16816.F32 R72, R32, R118, R72 ;  /* 0x000000762048723c */ /* 0x000ff00000001848 */
[----:B------:R-:W-:Y:S08]  /*2380*/  HMMA.16816.F32 R24, R16, R12, R24 ;  /* 0x0000000c1018723c */ /* 0x000ff00000001818 */
[-C--:B------:R-:W-:Y:S08]  /*2390*/  HMMA.16816.F32 R40, R20, R14.reuse, R40 ;  /* 0x0000000e1428723c */ /* 0x080ff00000001828 */
[----:B------:R-:W-:Y:S01]  /*23a0*/  HMMA.16816.F32 R84, R16, R14, R84 ;  /* 0x0000000e1054723c */ /* 0x000fe20000001854 */
[----:B------:R-:W2:Y:S07]  /*23b0*/  LDSM.16.M88.4 R12, [R250+0x7100] ;  /* 0x00710000fa0c783b */ /* 0x000eae0000000200 */
[----:B---3--:R-:W-:Y:S01]  /*23c0*/  HMMA.16816.F32 R80, R20, R8, R80 ;  /* 0x000000081450723c */ /* 0x008fe20000001850 */
[----:B------:R-:W-:-:S02]  /*23d0*/  FMUL.FTZ R24, R24, c[0x0][0x320] ;  /* 0x0000c80018187a20 */ /* 0x000fc40000410000 */
[----:B------:R-:W-:Y:S02]  /*23e0*/  FMUL.FTZ R25, R25, c[0x0][0x320] ;  /* 0x0000c80019197a20 */ /* 0x000fe40000410000 */
[----:B------:R-:W-:Y:S01]  /*23f0*/  FMUL.FTZ R26, R26, c[0x0][0x320] ;  /* 0x0000c8001a1a7a20 */ /* 0x000fe20000410000 */
[----:B------:R-:W3:Y:S01]  /*2400*/  MUFU.TANH R124, R24 ;  /* 0x00000018007c7308 */ /* 0x000ee20000002400 */
[----:B------:R-:W-:Y:S01]  /*2410*/  FMUL.FTZ R27, R27, c[0x0][0x320] ;  /* 0x0000c8001b1b7a20 */ /* 0x000fe20000410000 */
[----:B------:R-:W-:Y:S01]  /*2420*/  HMMA.16816.F32 R76, R16, R8, R76 ;  /* 0x00000008104c723c */ /* 0x000fe2000000184c */
[----:B------:R-:W-:Y:S02]  /*2430*/  FMUL.FTZ R40, R40, c[0x0][0x320] ;  /* 0x0000c80028287a20 */ /* 0x000fe40000410000 */
[----:B------:R-:W-:Y:S02]  /*2440*/  FMUL.FTZ R41, R41, c[0x0][0x320] ;  /* 0x0000c80029297a20 */ /* 0x000fe40000410000 */
[----:B------:R-:W-:Y:S01]  /*2450*/  FMUL.FTZ R42, R42, c[0x0][0x320] ;  /* 0x0000c8002a2a7a20 */ /* 0x000fe20000410000 */
[----:B------:R-:W1:Y:S01]  /*2460*/  MUFU.TANH R120, R25 ;  /* 0x0000001900787308 */ /* 0x000e620000002400 */
[----:B------:R-:W-:Y:S01]  /*2470*/  FMUL.FTZ R43, R43, c[0x0][0x320] ;  /* 0x0000c8002b2b7a20 */ /* 0x000fe20000410000 */
[----:B------:R-:W-:Y:S01]  /*2480*/  HMMA.16816.F32 R68, R20, R10, R68 ;  /* 0x0000000a1444723c */ /* 0x000fe20000001844 */
[----:B------:R-:W-:-:S02]  /*2490*/  FMUL.FTZ R84, R84, c[0x0][0x320] ;  /* 0x0000c80054547a20 */ /* 0x000fc40000410000 */
[----:B------:R-:W-:Y:S02]  /*24a0*/  FMUL.FTZ R85, R85, c[0x0][0x320] ;  /* 0x0000c80055557a20 */ /* 0x000fe40000410000 */
[----:B------:R-:W-:Y:S01]  /*24b0*/  FMUL.FTZ R86, R86, c[0x0][0x320] ;  /* 0x0000c80056567a20 */ /* 0x000fe20000410000 */
[----:B------:R-:W1:Y:S01]  /*24c0*/  MUFU.TANH R121, R26 ;  /* 0x0000001a00797308 */ /* 0x000e620000002400 */
[----:B------:R-:W-:Y:S01]  /*24d0*/  FMUL.FTZ R87, R87, c[0x0][0x320] ;  /* 0x0000c80057577a20 */ /* 0x000fe20000410000 */
[----:B------:R-:W-:Y:S01]  /*24e0*/  HMMA.16816.F32 R72, R16, R10, R72 ;  /* 0x0000000a1048723c */ /* 0x000fe20000001848 */
[----:B------:R-:W5:Y:S01]  /*24f0*/  LDSM.16.M88.4 R8, [R250+0x7900] ;  /* 0x00790000fa08783b */ /* 0x000f620000000200 */
[----:B------:R-:W-:Y:S02]  /*2500*/  FMUL.FTZ R80, R80, c[0x0][0x320] ;  /* 0x0000c80050507a20 */ /* 0x000fe40000410000 */
[----:B------:R-:W-:Y:S02]  /*2510*/  FMUL.FTZ R81, R81, c[0x0][0x320] ;  /* 0x0000c80051517a20 */ /* 0x000fe40000410000 */
[----:B------:R1:W1:Y:S01]  /*2520*/  MUFU.TANH R125, R27 ;  /* 0x0000001b007d7308 */ /* 0x0002620000002400 */
[----:B------:R-:W-:Y:S01]  /*2530*/  FMUL.FTZ R82, R82, c[0x0][0x320] ;  /* 0x0000c80052527a20 */ /* 0x000fe20000410000 */
[----:B--2---:R-:W-:Y:S01]  /*2540*/  HMMA.16816.F32 R112, R96, R12, R112 ;  /* 0x0000000c6070723c */ /* 0x004fe20000001870 */
[----:B------:R-:W-:-:S02]  /*2550*/  FMUL.FTZ R83, R83, c[0x0][0x320] ;  /* 0x0000c80053537a20 */ /* 0x000fc40000410000 */
[----:B------:R-:W-:-:S03]  /*2560*/  FMUL.FTZ R76, R76, c[0x0][0x320] ;  /* 0x0000c8004c4c7a20 */ /* 0x000fc60000410000 */
[----:B------:R-:W2:Y:S01]  /*2570*/  MUFU.TANH R126, R40 ;  /* 0x00000028007e7308 */ /* 0x000ea20000002400 */
[----:B------:R-:W-:Y:S01]  /*2580*/  FMUL.FTZ R77, R77, c[0x0][0x320] ;  /* 0x0000c8004d4d7a20 */ /* 0x000fe20000410000 */
[----:B------:R-:W-:Y:S01]  /*2590*/  HMMA.16816.F32 R64, R92, R12, R64 ;  /* 0x0000000c5c40723c */ /* 0x000fe20000001840 */
[----:B------:R-:W-:Y:S02]  /*25a0*/  FMUL.FTZ R78, R78, c[0x0][0x320] ;  /* 0x0000c8004e4e7a20 */ /* 0x000fe40000410000 */
[----:B------:R-:W-:Y:S01]  /*25b0*/  FMUL.FTZ R79, R79, c[0x0][0x320] ;  /* 0x0000c8004f4f7a20 */ /* 0x000fe20000410000 */
[----:B-1----:R-:W1:Y:S02]  /*25c0*/  LDSM.16.M88.4 R24, [R249+0x3000] ;  /* 0x00300000f918783b */ /* 0x002e640000000200 */
        /* <DEDUP_REMOVED lines=9> */
[----:B------:R-:W2:Y:S01]  /*2660*/  LDSM.16.M88.4 R12, [R249+0x3800] ;  /* 0x00380000f90c783b */ /* 0x000ea20000000200 */
[----:B------:R-:W-:-:S04]  /*2670*/  FMUL.FTZ R70, R70, c[0x0][0x320] ;  /* 0x0000c80046467a20 */ /* 0x000fc80000410000 */
[----:B------:R3:W1:Y:S02]  /*2680*/  MUFU.TANH R116, R43 ;  /* 0x0000002b00747308 */ /* 0x0006640000002400 */
[-C--:B-----5:R-:W-:Y:S06]  /*2690*/  HMMA.16816.F32 R104, R96, R8.reuse, R104 ;  /* 0x000000086068723c */ /* 0x0a0fec0000001868 */
[----:B------:R-:W1:Y:S02]  /*26a0*/  MUFU.TANH R84, R84 ;  /* 0x0000005400547308 */ /* 0x000e640000002400 */
[----:B------:R-:W-:Y:S01]  /*26b0*/  HMMA.16816.F32 R56, R92, R8, R56 ;  /* 0x000000085c38723c */ /* 0x000fe20000001838 */
[----:B---3--:R-:W-:Y:S05]  /*26c0*/  LDSM.16.M88.4 R40, [R236+0x3000] ;  /* 0x00300000ec28783b */ /* 0x008fea0000000200 */
[----:B------:R-:W3:Y:S02]  /*26d0*/  MUFU.TANH R85, R85 ;  /* 0x0000005500557308 */ /* 0x000ee40000002400 */
[-C--:B------:R-:W-:Y:S06]  /*26e0*/  HMMA.16816.F32 R100, R96, R10.reuse, R100 ;  /* 0x0000000a6064723c */ /* 0x080fec0000001864 */
[----:B------:R-:W2:Y:S02]  /*26f0*/  MUFU.TANH R86, R86 ;  /* 0x0000005600567308 */ /* 0x000ea40000002400 */
[----:B------:R-:W-:Y:S06]  /*2700*/  HMMA.16816.F32 R52, R92, R10, R52 ;  /* 0x0000000a5c34723c */ /* 0x000fec0000001834 */
[----:B------:R-:W2:Y:S02]  /*2710*/  MUFU.TANH R87, R87 ;  /* 0x0000005700577308 */ /* 0x000ea40000002400 */
[-C--:B-1----:R-:W-:Y:S06]  /*2720*/  HMMA.16816.F32 R112, R48, R24.reuse, R112 ;  /* 0x000000183070723c */ /* 0x082fec0000001870 */
[----:B------:R-:W1:Y:S02]  /*2730*/  MUFU.TANH R80, R80 ;  /* 0x0000005000507308 */ /* 0x000e640000002400 */
[----:B------:R-:W-:Y:S06]  /*2740*/  HMMA.16816.F32 R64, R44, R24, R64 ;  /* 0x000000182c40723c */ /* 0x000fec0000001840 */
[----:B------:R-:W1:Y:S02]  /*2750*/  MUFU.TANH R81, R81 ;  /* 0x0000005100517308 */ /* 0x000e640000002400 */
[-C--:B------:R-:W-:Y:S06]  /*2760*/  HMMA.16816.F32 R108, R48, R26.reuse, R108 ;  /* 0x0000001a306c723c */ /* 0x080fec000000186c */
[----:B------:R-:W1:Y:S02]  /*2770*/  MUFU.TANH R82, R82 ;  /* 0x0000005200527308 */ /* 0x000e640000002400 */
[----:B------:R-:W-:Y:S01]  /*2780*/  HMMA.16816.F32 R60, R44, R26, R60 ;  /* 0x0000001a2c3c723c */ /* 0x000fe2000000183c */
[----:B------:R-:W5:Y:S05]  /*2790*/  LDSM.16.M88.4 R24, [R245+0x7900] ;  /* 0x00790000f518783b */ /* 0x000f6a0000000200 */
[----:B------:R-:W1:Y:S02]  /*27a0*/  MUFU.TANH R83, R83 ;  /* 0x0000005300537308 */ /* 0x000e640000002400 */
[-C--:B--2---:R-:W-:Y:S06]  /*27b0*/  HMMA.16816.F32 R104, R48, R12.reuse, R104 ;  /* 0x0000000c3068723c */ /* 0x084fec0000001868 */
[----:B------:R-:W2:Y:S02]  /*27c0*/  MUFU.TANH R76, R76 ;  /* 0x0000004c004c7308 */ /* 0x000ea40000002400 */
[----:B------:R-:W-:Y:S06]  /*27d0*/  HMMA.16816.F32 R56, R44, R12, R56 ;  /* 0x0000000c2c38723c */ /* 0x000fec0000001838 */
[----:B------:R-:W1:Y:S02]  /*27e0*/  MUFU.TANH R77, R77 ;  /* 0x0000004d004d7308 */ /* 0x000e640000002400 */
[-C--:B------:R-:W-:Y:S06]  /*27f0*/  HMMA.16816.F32 R100, R48, R14.reuse, R100 ;  /* 0x0000000e3064723c */ /* 0x080fec0000001864 */
[----:B------:R-:W1:Y:S02]  /*2800*/  MUFU.TANH R78, R78 ;  /* 0x0000004e004e7308 */ /* 0x000e640000002400 */
[----:B------:R-:W-:Y:S06]  /*2810*/  HMMA.16816.F32 R52, R44, R14, R52 ;  /* 0x0000000e2c34723c */ /* 0x000fec0000001834 */
[----:B------:R-:W1:Y:S02]  /*2820*/  MUFU.TANH R79, R79 ;  /* 0x0000004f004f7308 */ /* 0x000e640000002400 */
[-C--:B------:R-:W-:Y:S06]  /*2830*/  HMMA.16816.F32 R112, R36, R28.reuse, R112 ;  /* 0x0000001c2470723c */ /* 0x080fec0000001870 */
[----:B------:R1:W1:Y:S02]  /*2840*/  MUFU.TANH R117, R68 ;  /* 0x0000004400757308 */ /* 0x0002640000002400 */
[----:B------:R-:W-:Y:S06]  /*2850*/  HMMA.16816.F32 R64, R32, R28, R64 ;  /* 0x0000001c2040723c */ /* 0x000fec0000001840 */
[----:B------:R1:W1:Y:S02]  /*2860*/  MUFU.TANH R118, R69 ;  /* 0x0000004500767308 */ /* 0x0002640000002400 */
[-C--:B------:R-:W-:Y:S06]  /*2870*/  HMMA.16816.F32 R108, R36, R30.reuse, R108 ;  /* 0x0000001e246c723c */ /* 0x080fec000000186c */
[----:B------:R1:W1:Y:S02]  /*2880*/  MUFU.TANH R119, R70 ;  /* 0x0000004600777308 */ /* 0x0002640000002400 */
[----:B------:R-:W-:Y:S01]  /*2890*/  HMMA.16816.F32 R60, R32, R30, R60 ;  /* 0x0000001e203c723c */ /* 0x000fe2000000183c */
[----:B------:R-:W1:Y:S01]  /*28a0*/  LDSM.16.M88.4 R28, [R236+0x3800] ;  /* 0x00380000ec1c783b */ /* 0x000e620000000200 */
[----:B------:R-:W-:-:S04]  /*28b0*/  DEPBAR.LE SB0, 0x0 ;  /* 0x000080000000791a */ /* 0x000fc80000000000 */
[----:B------:R-:W1:Y:S02]  /*28c0*/  MUFU.TANH R71, R71 ;  /* 0x0000004700477308 */ /* 0x000e640000002400 */
[-C--:B-----5:R-:W-:Y:S06]  /*28d0*/  HMMA.16816.F32 R104, R36, R24.reuse, R104 ;  /* 0x000000182468723c */ /* 0x0a0fec0000001868 */
[----:B------:R-:W1:Y:S02]  /*28e0*/  MUFU.TANH R72, R72 ;  /* 0x0000004800487308 */ /* 0x000e640000002400 */
[----:B------:R-:W-:Y:S06]  /*28f0*/  HMMA.16816.F32 R56, R32, R24, R56 ;  /* 0x000000182038723c */ /* 0x000fec0000001838 */
[----:B------:R-:W1:Y:S02]  /*2900*/  MUFU.TANH R73, R73 ;  /* 0x0000004900497308 */ /* 0x000e640000002400 */
[-C--:B------:R-:W-:Y:S08]  /*2910*/  HMMA.16816.F32 R100, R36, R26.reuse, R100 ;  /* 0x0000001a2464723c */ /* 0x080ff00000001864 */
[----:B------:R-:W-:Y:S08]  /*2920*/  HMMA.16816.F32 R52, R32, R26, R52 ;  /* 0x0000001a2034723c */ /* 0x000ff00000001834 */
[-C--:B------:R-:W-:Y:S08]  /*2930*/  HMMA.16816.F32 R112, R20, R40.reuse, R112 ;  /* 0x000000281470723c */ /* 0x080ff00000001870 */
[----:B------:R-:W-:Y:S07]  /*2940*/  HMMA.16816.F32 R64, R16, R40, R64 ;  /* 0x000000281040723c */ /* 0x000fee0000001840 */
[----:B------:R-:W-:Y:S01]  /*2950*/  FMUL.FTZ R40, R74, c[0x0][0x320] ;  /* 0x0000c8004a287a20 */ /* 0x000fe20000410000 */
[----:B------:R-:W-:Y:S01]  /*2960*/  HMMA.16816.F32 R108, R20, R42, R108 ;  /* 0x0000002a146c723c */ /* 0x000fe2000000186c */
[----:B------:R-:W-:-:S04]  /*2970*/  FMUL.FTZ R41, R75, c[0x0][0x320] ;  /* 0x0000c8004b297a20 */ /* 0x000fc80000410000 */
[----:B------:R-:W2:Y:S03]  /*2980*/  MUFU.TANH R40, R40 ;  /* 0x0000002800287308 */ /* 0x000ea60000002400 */
[----:B------:R-:W-:Y:S01]  /*2990*/  HMMA.16816.F32 R60, R16, R42, R60 ;  /* 0x0000002a103c723c */ /* 0x000fe2000000183c */
[----:B------:R-:W-:Y:S02]  /*29a0*/  FMUL.FTZ R9, R114, c[0x0][0x320] ;  /* 0x0000c80072097a20 */ /* 0x000fe40000410000 */
[----:B------:R-:W-:Y:S02]  /*29b0*/  FMUL.FTZ R74, R115, c[0x0][0x320] ;  /* 0x0000c800734a7a20 */ /* 0x000fe40000410000 */
[----:B------:R-:W-:Y:S01]  /*29c0*/  FMUL.FTZ R112, R112, c[0x0][0x320] ;  /* 0x0000c80070707a20 */ /* 0x000fe20000410000 */
[----:B------:R-:W2:Y:S01]  /*29d0*/  MUFU.TANH R41, R41 ;  /* 0x0000002900297308 */ /* 0x000ea20000002400 */
[----:B------:R-:W-:Y:S01]  /*29e0*/  FMUL.FTZ R113, R113, c[0x0][0x320] ;  /* 0x0000c80071717a20 */ /* 0x000fe20000410000 */
[----:B-1----:R-:W-:Y:S01]  /*29f0*/  HMMA.16816.F32 R104, R20, R28, R104 ;  /* 0x0000001c1468723c */ /* 0x002fe20000001868 */
[----:B------:R-:W-:-:S02]  /*2a00*/  FMUL.FTZ R12, R66, c[0x0][0x320] ;  /* 0x0000c800420c7a20 */ /* 0x000fc40000410000 */
[----:B------:R-:W-:Y:S02]  /*2a10*/  FMUL.FTZ R64, R64, c[0x0][0x320] ;  /* 0x0000c80040407a20 */ /* 0x000fe40000410000 */
[----:B------:R-:W-:Y:S01]  /*2a20*/  FMUL.FTZ R65, R65, c[0x0][0x320] ;  /* 0x0000c80041417a20 */ /* 0x000fe20000410000 */
[----:B------:R1:W1:Y:S01]  /*2a30*/  MUFU.TANH R227, R112 ;  /* 0x0000007000e37308 */ /* 0x0002620000002400 */
[----:B------:R-:W-:Y:S01]  /*2a40*/  FMUL.FTZ R67, R67, c[0x0][0x320] ;  /* 0x0000c80043437a20 */ /* 0x000fe20000410000 */
[----:B------:R-:W-:Y:S01]  /*2a50*/  HMMA.16816.F32 R56, R16, R28, R56 ;  /* 0x0000001c1038723c */ /* 0x000fe20000001838 */
[----:B------:R-:W-:Y:S02]  /*2a60*/  FMUL.FTZ R10, R110, c[0x0][0x320] ;  /* 0x0000c8006e0a7a20 */ /* 0x000fe40000410000 */
[----:B------:R-:W-:Y:S02]  /*2a70*/  FMUL.FTZ R11, R111, c[0x0][0x320] ;  /* 0x0000c8006f0b7a20 */ /* 0x000fe40000410000 */
[----:B------:R-:W-:Y:S01]  /*2a80*/  FMUL.FTZ R108, R108, c[0x0][0x320] ;  /* 0x0000c8006c6c7a20 */ /* 0x000fe20000410000 */
[----:B------:R1:W1:Y:S01]  /*2a90*/  MUFU.TANH R226, R113 ;  /* 0x0000007100e27308 */ /* 0x0002620000002400 */
        /* <DEDUP_REMOVED lines=8> */
[----:B------:R-:W-:Y:S02]  /*2b20*/  FMUL.FTZ R8, R107, c[0x0][0x320] ;  /* 0x0000c8006b087a20 */ /* 0x000fe40000410000 */
[----:B------:R-:W-:Y:S02]  /*2b30*/  FMUL.FTZ R104, R104, c[0x0][0x320] ;  /* 0x0000c80068687a20 */ /* 0x000fe40000410000 */
[----:B------:R-:W-:Y:S01]  /*2b40*/  FMUL.FTZ R105, R105, c[0x0][0x320] ;  /* 0x0000c80069697a20 */ /* 0x000fe20000410000 */
[----:B------:R-:W1:Y:S01]  /*2b50*/  MUFU.TANH R74, R74 ;  /* 0x0000004a004a7308 */ /* 0x000e620000002400 */
        /* <DEDUP_REMOVED lines=14> */
[----:B------:R-:W1:Y:S01]  /*2c40*/  MUFU.TANH R12, R12 ;  /* 0x0000000c000c7308 */ /* 0x000e620000002400 */
[----:B------:R-:W-:-:S07]  /*2c50*/  FMUL.FTZ R55, R55, c[0x0][0x320] ;  /* 0x0000c80037377a20 */ /* 0x000fce0000410000 */
[----:B------:R1:W1:Y:S08]  /*2c60*/  MUFU.TANH R231, R67 ;  /* 0x0000004300e77308 */ /* 0x0002700000002400 */
[----:B------:R1:W1:Y:S08]  /*2c70*/  MUFU.TANH R225, R108 ;  /* 0x0000006c00e17308 */ /* 0x0002700000002400 */
[----:B------:R1:W1:Y:S08]  /*2c80*/  MUFU.TANH R224, R109 ;  /* 0x0000006d00e07308 */ /* 0x0002700000002400 */
[----:B------:R-:W1:Y:S08]  /*2c90*/  MUFU.TANH R10, R10 ;  /* 0x0000000a000a7308 */ /* 0x000e700000002400 */
[----:B------:R-:W1:Y:S08]  /*2ca0*/  MUFU.TANH R11, R11 ;  /* 0x0000000b000b7308 */ /* 0x000e700000002400 */
[----:B------:R-:W1:Y:S08]  /*2cb0*/  MUFU.TANH R25, R25 ;  /* 0x0000001900197308 */ /* 0x000e700000002400 */
[----:B------:R-:W1:Y:S08]  /*2cc0*/  MUFU.TANH R24, R24 ;  /* 0x0000001800187308 */ /* 0x000e700000002400 */
[----:B------:R1:W1:Y:S08]  /*2cd0*/  MUFU.TANH R230, R62 ;  /* 0x0000003e00e67308 */ /* 0x0002700000002400 */
[----:B------:R1:W1:Y:S08]  /*2ce0*/  MUFU.TANH R229, R63 ;  /* 0x0000003f00e57308 */ /* 0x0002700000002400 */
[----:B------:R1:W1:Y:S08]  /*2cf0*/  MUFU.TANH R217, R104 ;  /* 0x0000006800d97308 */ /* 0x0002700000002400 */
        /* <DEDUP_REMOVED lines=18> */
[----:B------:R-:W-:Y:S01]  /*2e20*/  ISETP.NE.AND P1, PT, R252, 0x1, PT ;  /* 0x00000001fc00780c */ /* 0x000fe20003f25270 */
[----:B------:R-:W-:-:S04]  /*2e30*/  IMAD.MOV.U32 R18, RZ, RZ, RZ ;  /* 0x000000ffff127224 */ /* 0x000fc800078e00ff */
        /* <DEDUP_REMOVED lines=12> */
[----:B------:R-:W-:Y:S01]  /*2f00*/  IMAD.WIDE R28, R137, 0x2, RZ ;  /* 0x00000002891c7825 */ /* 0x000fe200078e02ff */
[----:B------:R-:W-:-:S03]  /*2f10*/  ISETP.NE.U32.AND P6, PT, R6, RZ, PT ;  /* 0x000000ff0600720c */ /* 0x000fc60003fc5070 */
[----:B------:R-:W-:-:S04]  /*2f20*/  IMAD R19, R14, c[0x0][0x2b8], R13 ;  /* 0x0000ae000e137a24 */ /* 0x000fc800078e020d */
[----:B------:R-:W-:Y:S01]  /*2f30*/  IMAD.WIDE.U32 R14, R19, c[0x0][0x1e0], RZ ;  /* 0x00007800130e7a25 */ /* 0x000fe200078e00ff */
[----:B------:R-:W-:Y:S01]  /*2f40*/  SHF.R.S32.HI R13, RZ, 0x1f, R19 ;  /* 0x0000001fff0d7819 */ /* 0x000fe20000011413 */
[----:B------:R3:W-:Y:S04]  /*2f50*/  STL [R1+0x4], R19 ;  /* 0x0000041301007387 */ /* 0x0007e80000100800 */
[----:B------:R-:W-:-:S04]  /*2f60*/  IMAD R13, R13, c[0x0][0x1e0], RZ ;  /* 0x000078000d0d7a24 */ /* 0x000fc800078e02ff */
[----:B------:R-:W-:-:S04]  /*2f70*/  IMAD R13, R19, c[0x0][0x1e4], R13 ;  /* 0x00007900130d7a24 */ /* 0x000fc800078e020d */
[----:B------:R-:W-:Y:S01]  /*2f80*/  IMAD.IADD R15, R15, 0x1, R13 ;  /* 0x000000010f0f7824 */ /* 0x000fe200078e020d */
[----:B--2---:R-:W-:-:S03]  /*2f90*/  SHF.R.S32.HI R13, RZ, 0x1f, R18 ;  /* 0x0000001fff0d7819 */ /* 0x004fc60000011412 */
[----:B------:R-:W-:Y:S01]  /*2fa0*/  IMAD.WIDE.U32 R14, R18, c[0x0][0x1f0], R14 ;  /* 0x00007c00120e7a25 */ /* 0x000fe200078e000e */
[----:B------:R2:W-:Y:S03]  /*2fb0*/  STL [R1], R18 ;  /* 0x0000001201007387 */ /* 0x0005e60000100800 */
[----:B------:R-:W-:Y:S01]  /*2fc0*/  IMAD R13, R13, c[0x0][0x1f0], RZ ;  /* 0x00007c000d0d7a24 */ /* 0x000fe200078e02ff */
[----:B---3--:R-:W-:Y:S02]  /*2fd0*/  IADD3 R19, P0, R14, UR18, RZ ;  /* 0x000000120e137c10 */ /* 0x008fe4000ff1e0ff */
[----:B------:R-:W-:Y:S01]  /*2fe0*/  IADD3 R14, -R6, 0x10, RZ ;  /* 0x00000010060e7810 */ /* 0x000fe20007ffe1ff */
[----:B------:R-:W-:Y:S02]  /*2ff0*/  IMAD R13, R18, c[0x0][0x1f4], R13 ;  /* 0x00007d00120d7a24 */ /* 0x000fe400078e020d */
[----:B------:R-:W-:Y:S01]  /*3000*/  IMAD.SHL.U32 R6, R136, 0x2, RZ ;  /* 0x0000000288067824 */ /* 0x000fe200078e00ff */
[----:B------:R-:W-:-:S02]  /*3010*/  LOP3.LUT R14, R14, 0xf, RZ, 0xc0, !PT ;  /* 0x0000000f0e0e7812 */ /* 0x000fc400078ec0ff */
[----:B------:R-:W-:Y:S02]  /*3020*/  IADD3.X R13, R15, UR16, R13, P0, !PT ;  /* 0x000000100f0d7c10 */ /* 0x000fe400087fe40d */
[----:B------:R-:W-:-:S04]  /*3030*/  IADD3 R15, -R22, 0x10, RZ ;  /* 0x00000010160f7810 */ /* 0x000fc80007ffe1ff */
[----:B------:R-:W-:Y:S02]  /*3040*/  LOP3.LUT R15, R15, 0xf, RZ, 0xc0, !PT ;  /* 0x0000000f0f0f7812 */ /* 0x000fe400078ec0ff */
[----:B--2---:R-:W-:-:S04]  /*3050*/  LEA R18, P0, R19, c[0x0][0x1c8], 0x1 ;  /* 0x0000720013127a11 */ /* 0x004fc800078008ff */
[----:B------:R-:W-:Y:S01]  /*3060*/  LEA.HI.X R19, R19, c[0x0][0x1cc], R13, 0x1, P0 ;  /* 0x0000730013137a11 */ /* 0x000fe200000f0c0d */
[----:B------:R-:W2:Y:S01]  /*3070*/  SHFL.IDX PT, R16, R18, 0x3, 0x181f ;  /* 0x00781f0012107f89 */ /* 0x000ea200000e0000 */
[----:B------:R-:W-:-:S03]  /*3080*/  SHF.R.S32.HI R13, RZ, 0x1f, R138 ;  /* 0x0000001fff0d7819 */ /* 0x000fc6000001148a */
[----:B------:R-:W3:Y:S01]  /*3090*/  SHFL.IDX PT, R17, R19, 0x3, 0x181f ;  /* 0x00781f0013117f89 */ /* 0x000ee200000e0000 */
[----:B------:R-:W-:-:S03]  /*30a0*/  LEA.HI R13, R13, R138, RZ, 0x3 ;  /* 0x0000008a0d0d7211 */ /* 0x000fc600078f18ff */
[----:B------:R-:W4:Y:S01]  /*30b0*/  SHFL.IDX PT, R23, R18, RZ, 0x181f ;  /* 0x00181fff12177589 */ /* 0x000f2200000e0000 */
[----:B------:R-:W-:-:S03]  /*30c0*/  LOP3.LUT R13, R13, 0xfffffff8, RZ, 0xc0, !PT ;  /* 0xfffffff80d0d7812 */ /* 0x000fc600078ec0ff */
[----:B------:R-:W5:Y:S02]  /*30d0*/  SHFL.IDX PT, R20, R18, 0x1, 0x181f ;  /* 0x00381f0012147f89 */ /* 0x000f6400000e0000 */
[----:B------:R-:W-:Y:S02]  /*30e0*/  IMAD.WIDE R30, R13, 0x2, RZ ;  /* 0x000000020d1e7825 */ /* 0x000fe400078e02ff */
[----:B------:R-:W1:Y:S04]  /*30f0*/  SHFL.IDX PT, R26, R19, RZ, 0x181f ;  /* 0x00181fff131a7589 */ /* 0x000e6800000e0000 */
[----:B------:R-:W1:Y:S04]  /*3100*/  SHFL.IDX PT, R21, R19, 0x1, 0x181f ;  /* 0x00381f0013157f89 */ /* 0x000e6800000e0000 */
[----:B------:R-:W1:Y:S01]  /*3110*/  SHFL.IDX PT, R18, R18, 0x2, 0x181f ;  /* 0x00581f0012127f89 */ /* 0x000e6200000e0000 */
[----:B--2---:R-:W-:-:S03]  /*3120*/  IADD3 R32, P1, P0, R15, R16, R28 ;  /* 0x000000100f207210 */ /* 0x004fc6000783e01c */
[----:B------:R-:W2:Y:S01]  /*3130*/  SHFL.IDX PT, R19, R19, 0x2, 0x181f ;  /* 0x00581f0013137f89 */ /* 0x000ea200000e0000 */
[----:B---3--:R-:W-:Y:S02]  /*3140*/  IADD3.X R33, RZ, R17, R29, P1, P0 ;  /* 0x00000011ff217210 */ /* 0x008fe40000fe041d */
[----:B------:R-:W-:Y:S02]  /*3150*/  IADD3 R14, P1, P0, R14, R16, R30 ;  /* 0x000000100e0e7210 */ /* 0x000fe4000783e01e */
[----:B----4-:R-:W-:Y:S02]  /*3160*/  IADD3 R16, P2, R28, R23, RZ ;  /* 0x000000171c107210 */ /* 0x010fe40007f5e0ff */
[----:B------:R-:W-:Y:S02]  /*3170*/  IADD3.X R15, RZ, R17, R31, P1, P0 ;  /* 0x00000011ff0f7210 */ /* 0x000fe40000fe041f */
[----:B------:R-:W-:Y:S02]  /*3180*/  IADD3 R36, P1, R30, R23, RZ ;  /* 0x000000171e247210 */ /* 0x000fe40007f3e0ff */
[-C--:B-----5:R-:W-:Y:S01]  /*3190*/  IADD3 R34, P0, R28, R20.reuse, RZ ;  /* 0x000000141c227210 */ /* 0x0a0fe20007f1e0ff */
[--C-:B-1----:R-:W-:Y:S01]  /*31a0*/  IMAD.X R17, R29, 0x1, R26.reuse, P2 ;  /* 0x000000011d117824 */ /* 0x102fe200010e061a */
[----:B------:R-:W-:Y:S01]  /*31b0*/  IADD3 R20, P2, R30, R20, RZ ;  /* 0x000000141e147210 */ /* 0x000fe20007f5e0ff */
[----:B------:R-:W-:-:S02]  /*31c0*/  IMAD.X R37, R31, 0x1, R26, P1 ;  /* 0x000000011f257824 */ /* 0x000fc400008e061a */
[--C-:B------:R-:W-:Y:S01]  /*31d0*/  IMAD.X R35, R29, 0x1, R21.reuse, P0 ;  /* 0x000000011d237824 */ /* 0x100fe200000e0615 */
[----:B------:R1:W-:Y:S01]  /*31e0*/  LDGSTS.E.BYPASS.LTC128B.128 [R6+0x4100], [R16.64], !P3 ;  /* 0x0410000010067fae */ /* 0x0003e2000d901d4c */
[----:B------:R-:W-:Y:S01]  /*31f0*/  IMAD.X R21, R31, 0x1, R21, P2 ;  /* 0x000000011f157824 */ /* 0x000fe200010e0615 */
[-C--:B------:R-:W-:Y:S02]  /*3200*/  IADD3 R26, P0, R28, R18.reuse, RZ ;  /* 0x000000121c1a7210 */ /* 0x080fe40007f1e0ff */
[----:B------:R1:W-:Y:S01]  /*3210*/  LDGSTS.E.BYPASS.LTC128B.128 [R6+0x6100], [R36.64], !P4 ;  /* 0x0610000024067fae */ /* 0x0003e2000e101d4c */
[----:B------:R-:W-:Y:S02]  /*3220*/  IADD3 R18, P1, R30, R18, RZ ;  /* 0x000000121e127210 */ /* 0x000fe40007f3e0ff */
[--C-:B--2---:R-:W-:Y:S01]  /*3230*/  IMAD.X R27, R29, 0x1, R19.reuse, P0 ;  /* 0x000000011d1b7824 */ /* 0x104fe200000e0613 */
[----:B------:R-:W-:Y:S02]  /*3240*/  ISETP.NE.U32.AND P0, PT, R22, RZ, PT ;  /* 0x000000ff1600720c */ /* 0x000fe40003f05070 */
[----:B------:R-:W-:Y:S01]  /*3250*/  IMAD.X R19, R31, 0x1, R19, P1 ;  /* 0x000000011f137824 */ /* 0x000fe200008e0613 */
[----:B------:R1:W-:Y:S04]  /*3260*/  LDGSTS.E.BYPASS.LTC128B.128 [R6+0x4900], [R34.64], !P3 ;  /* 0x0490000022067fae */ /* 0x0003e8000d901d4c */
[----:B------:R1:W-:Y:S04]  /*3270*/  LDGSTS.E.BYPASS.LTC128B.128 [R6+0x6900], [R20.64], !P4 ;  /* 0x0690000014067fae */ /* 0x0003e8000e101d4c */
[----:B------:R1:W-:Y:S04]  /*3280*/  LDGSTS.E.BYPASS.LTC128B.128 [R6+0x5100], [R26.64], !P3 ;  /* 0x051000001a067fae */ /* 0x0003e8000d901d4c */
[----:B------:R1:W-:Y:S04]  /*3290*/  LDGSTS.E.BYPASS.LTC128B.128 [R6+0x7100], [R18.64], !P4 ;  /* 0x0710000012067fae */ /* 0x0003e8000e101d4c */
[----:B------:R1:W-:Y:S04]  /*32a0*/  LDGSTS.E.BYPASS.LTC128B.128.ZFILL [R6+0x5900], [R32.64], P0 ;  /* 0x0590000020067fae */ /* 0x0003e80008141d4c */
[----:B------:R1:W-:Y:S02]  /*32b0*/  LDGSTS.E.BYPASS.LTC128B.128.ZFILL [R6+0x7900], [R14.64], P6 ;  /* 0x079000000e067fae */ /* 0x0003e4000b141d4c */
.L_x_707:
[----:B-1234-:R-:W-:Y:S01]  /*32c0*/  SHF.R.S32.HI R6, RZ, 0x1f, R2 ;  /* 0x0000001fff067819 */ /* 0x01efe20000011402 */
[----:B------:R-:W-:Y:S01]  /*32d0*/  IMAD.SHL.U32 R248, R5, 0x2, RZ ;  /* 0x0000000205f87824 */ /* 0x000fe200078e00ff */
[----:B------:R-:W0:Y:S02]  /*32e0*/  LDGDEPBAR ;  /* 0x00000000000079af */ /* 0x000e240000000000 */
[----:B------:R-:W-:Y:S01]  /*32f0*/  LEA.HI R13, R6, R2, RZ, 0x2 ;  /* 0x00000002060d7211 */ /* 0x000fe200078f10ff */
[----:B------:R-:W-:Y:S01]  /*3300*/  IMAD.U32 R6, RZ, RZ, UR17 ;  /* 0x00000011ff067e24 */ /* 0x000fe2000f8e00ff */
[----:B------:R-:W-:Y:S01]  /*3310*/  LDSM.16.MT88.4 R192, [R248+0x100] ;  /* 0x00010000f8c0783b */ /* 0x000fe20000004200 */
[----:B------:R-:W-:-:S02]  /*3320*/  IMAD R242, R4, 0x2, R248 ;  /* 0x0000000204f27824 */ /* 0x000fc400078e02f8 */
[C---:B------:R-:W-:Y:S01]  /*3330*/  IMAD R241, R3.reuse, 0x2, R248 ;  /* 0x0000000203f17824 */ /* 0x040fe200078e02f8 */
[----:B------:R1:W-:Y:S01]  /*3340*/  STL [R1+0x20], R13 ;  /* 0x0000200d01007387 */ /* 0x0003e20000100800 */
[----:B------:R-:W-:-:S03]  /*3350*/  IMAD R240, R3, 0x2, R242 ;  /* 0x0000000203f07824 */ /* 0x000fc600078e02f2 */
[----:B------:R-:W-:Y:S04]  /*3360*/  LDSM.16.MT88.4 R188, [R242+0x100] ;  /* 0x00010000f2bc783b */ /* 0x000fe80000004200 */
[----:B------:R-:W-:Y:S04]  /*3370*/  LDSM.16.MT88.4 R184, [R241+0x100] ;  /* 0x00010000f1b8783b */ /* 0x000fe80000004200 */
[----:B------:R-:W-:Y:S04]  /*3380*/  LDSM.16.MT88.4 R180, [R240+0x100] ;  /* 0x00010000f0b4783b */ /* 0x000fe80000004200 */
[----:B------:R-:W-:Y:S04]  /*3390*/  LDSM.16.MT88.4 R112, [R241+0x2100] ;  /* 0x00210000f170783b */ /* 0x000fe80000004200 */
[----:B------:R-:W-:Y:S04]  /*33a0*/  LDSM.16.MT88.4 R36, [R240+0x2100] ;  /* 0x00210000f024783b */ /* 0x000fe80000004200 */
[----:B------:R-:W-:Y:S01]  /*33b0*/  LDSM.16.MT88.4 R32, [R242+0x900] ;  /* 0x00090000f220783b */ /* 0x000fe20000004200 */
[----:B-1----:R-:W-:-:S03]  /*33c0*/  LOP3.LUT R13, R13, 0x7ffffffc, RZ, 0xc0, !PT ;  /* 0x7ffffffc0d0d7812 */ /* 0x002fc600078ec0ff */
[----:B------:R-:W-:Y:S02]  /*33d0*/  LDSM.16.MT88.4 R28, [R241+0x900] ;  /* 0x00090000f11c783b */ /* 0x000fe40000004200 */
[----:B------:R-:W-:Y:S02]  /*33e0*/  IMAD.IADD R2, R2, 0x1, -R13 ;  /* 0x0000000102027824 */ /* 0x000fe400078e0a0d */
[----:B------:R-:W-:Y:S02]  /*33f0*/  LDSM.16.MT88.4 R20, [R248+0x2900] ;  /* 0x00290000f814783b */ /* 0x000fe40000004200 */
[----:B------:R-:W-:Y:S02]  /*3400*/  IMAD R2, R2, -0x2, R6 ;  /* 0xfffffffe02027824 */ /* 0x000fe400078e0206 */
[----:B------:R-:W-:Y:S03]  /*3410*/  LDSM.16.MT88.4 R16, [R242+0x2900] ;  /* 0x00290000f210783b */ /* 0x000fe60000004200 */
[----:B------:R-:W-:-:S02]  /*3420*/  ISETP.GT.AND P0, PT, R2, RZ, PT ;  /* 0x000000ff0200720c */ /* 0x000fc40003f04270 */
[C---:B------:R-:W-:Y:S02]  /*3430*/  ISETP.GT.AND P1, PT, R2.reuse, 0x1, PT ;  /* 0x000000010200780c */ /* 0x040fe40003f24270 */
[----:B------:R-:W-:Y:S02]  /*3440*/  ISETP.GT.AND P2, PT, R2, 0x8, PT ;  /* 0x000000080200780c */ /* 0x000fe40003f44270 */
[----:B------:R-:W-:Y:S02]  /*3450*/  FSEL R124, R124, -INF , P0 ;  /* 0xff8000007c7c7808 */ /* 0x000fe40000000000 */
[----:B------:R-:W-:Y:S02]  /*3460*/  FSEL R120, R120, -INF , P1 ;  /* 0xff80000078787808 */ /* 0x000fe40000800000 */
[----:B------:R-:W-:Y:S02]  /*3470*/  FSEL R121, R121, -INF , P0 ;  /* 0xff80000079797808 */ /* 0x000fe40000000000 */
[----:B------:R-:W-:-:S02]  /*3480*/  FSEL R68, R88, -INF , P0 ;  /* 0xff80000058447808 */ /* 0x000fc40000000000 */
[----:B------:R-:W-:Y:S02]  /*3490*/  FSEL R70, R0, -INF , P0 ;  /* 0xff80000000467808 */ /* 0x000fe40000000000 */
[----:B------:R-:W-:Y:S02]  /*34a0*/  ISETP.GT.AND P0, PT, R2, 0x9, PT ;  /* 0x000000090200780c */ /* 0x000fe40003f04270 */
[----:B------:R-:W-:Y:S02]  /*34b0*/  FSEL R84, R84, -INF , P2 ;  /* 0xff80000054547808 */ /* 0x000fe40001000000 */
[----:B------:R-:W-:Y:S02]  /*34c0*/  FMNMX.FTZ R0, R124, R120, !PT ;  /* 0x000000787c007209 */ /* 0x000fe40007810000 */
[----:B------:R-:W-:Y:S02]  /*34d0*/  FSEL R125, R125, -INF , P1 ;  /* 0xff8000007d7d7808 */ /* 0x000fe40000800000 */
[----:B------:R-:W-:-:S02]  /*34e0*/  FSEL R63, R89, -INF , P1 ;  /* 0xff800000593f7808 */ /* 0x000fc40000800000 */
[----:B------:R-:W-:Y:S02]  /*34f0*/  FSEL R69, R7, -INF , P1 ;  /* 0xff80000007457808 */ /* 0x000fe40000800000 */
[----:B------:R-:W-:Y:S02]  /*3500*/  ISETP.GT.AND P1, PT, R2, 0x10, PT ;  /* 0x000000100200780c */ /* 0x000fe40003f24270 */
[----:B------:R-:W-:Y:S02]  /*3510*/  FSEL R85, R85, -INF , P0 ;  /* 0xff80000055557808 */ /* 0x000fe40000000000 */
[----:B------:R-:W-:Y:S02]  /*3520*/  FMNMX.FTZ R0, R84, R0, !PT ;  /* 0x0000000054007209 */ /* 0x000fe40007810000 */
[----:B------:R-:W-:Y:S02]  /*3530*/  ISETP.GT.AND P6, PT, R2, 0x11, PT ;  /* 0x000000110200780c */ /* 0x000fe40003fc4270 */
[----:B------:R-:W-:-:S02]  /*3540*/  FSEL R76, R76, -INF , P1 ;  /* 0xff8000004c4c7808 */ /* 0x000fc40000800000 */
[----:B------:R-:W-:Y:S02]  /*3550*/  FMNMX.FTZ R0, R85, R0, !PT ;  /* 0x0000000055007209 */ /* 0x000fe40007810000 */
[----:B------:R-:W-:Y:S02]  /*3560*/  FSEL R87, R87, -INF , P0 ;  /* 0xff80000057577808 */ /* 0x000fe40000000000 */
[----:B------:R-:W-:Y:S02]  /*3570*/  FSEL R116, R116, -INF , P0 ;  /* 0xff80000074747808 */ /* 0x000fe40000000000 */
[----:B------:R-:W-:Y:S02]  /*3580*/  FSEL R59, R90, -INF , P0 ;  /* 0xff8000005a3b7808 */ /* 0x000fe40000000000 */
        /* <DEDUP_REMOVED lines=18> */
[----:B------:R-:W-:Y:S01]  /*36b0*/  ISETP.GT.AND P1, PT, R2, 0x21, PT ;  /* 0x000000210200780c */ /* 0x000fe20003f24270 */
[----:B------:R-:W-:Y:S01]  /*36c0*/  LDSM.16.MT88.4 R80, [R248+0x2100] ;  /* 0x00210000f850783b */ /* 0x000fe20000004200 */
[----:B------:R-:W-:-:S02]  /*36d0*/  FSEL R103, R75, -INF , P6 ;  /* 0xff8000004b677808 */ /* 0x000fc40003000000 */
[----:B------:R-:W-:Y:S02]  /*36e0*/  FMNMX.FTZ R0, R13, R0, !PT ;  /* 0x000000000d007209 */ /* 0x000fe40007810000 */
[----:B------:R-:W-:Y:S02]  /*36f0*/  FSEL R7, R40, -INF , P0 ;  /* 0xff80000028077808 */ /* 0x000fe40000000000 */
[----:B------:R-:W-:Y:S02]  /*3700*/  FSEL R65, R119, -INF , P0 ;  /* 0xff80000077417808 */ /* 0x000fe40000000000 */
[----:B------:R-:W-:Y:S02]  /*3710*/  FSEL R60, R117, -INF , P0 ;  /* 0xff800000753c7808 */ /* 0x000fe40000000000 */
[----:B------:R-:W-:Y:S02]  /*3720*/  ISETP.GT.AND P0, PT, R2, 0x28, PT ;  /* 0x000000280200780c */ /* 0x000fe40003f04270 */
[----:B------:R-:W-:-:S02]  /*3730*/  FSEL R164, R96, -INF , P1 ;  /* 0xff80000060a47808 */ /* 0x000fc40000800000 */
[----:B------:R-:W-:Y:S01]  /*3740*/  FMNMX.FTZ R0, R103, R0, !PT ;  /* 0x0000000067007209 */ /* 0x000fe20007810000 */
[----:B------:R-:W-:Y:S01]  /*3750*/  LDSM.16.MT88.4 R96, [R242+0x2100] ;  /* 0x00210000f260783b */ /* 0x000fe20000004200 */
[----:B------:R-:W-:Y:S02]  /*3760*/  FSEL R231, R231, -INF , P1 ;  /* 0xff800000e7e77808 */ /* 0x000fe40000800000 */
[----:B------:R-:W-:Y:S02]  /*3770*/  FSEL R168, R74, -INF , P1 ;  /* 0xff8000004aa87808 */ /* 0x000fe40000800000 */
[----:B------:R-:W-:Y:S02]  /*3780*/  FSEL R226, R226, -INF , P1 ;  /* 0xff800000e2e27808 */ /* 0x000fe40000800000 */
[----:B------:R-:W-:Y:S02]  /*3790*/  FSEL R100, R25, -INF , P0 ;  /* 0xff80000019647808 */ /* 0x000fe40000000000 */
[----:B------:R-:W-:-:S02]  /*37a0*/  ISETP.GT.AND P1, PT, R2, 0x29, PT ;  /* 0x000000290200780c */ /* 0x000fc40003f24270 */
        /* <DEDUP_REMOVED lines=9> */
[----:B------:R-:W-:Y:S01]  /*3840*/  FSEL R67, R71, -INF , P2 ;  /* 0xff80000047437808 */ /* 0x000fe20001000000 */
[----:B------:R-:W-:Y:S01]  /*3850*/  LDSM.16.MT88.4 R40, [R248+0x900] ;  /* 0x00090000f828783b */ /* 0x000fe20000004200 */
        /* <DEDUP_REMOVED lines=17> */
[----:B------:R-:W-:Y:S02]  /*3970*/  FMNMX.FTZ R0, R208, R0, !PT ;  /* 0x00000000d0007209 */ /* 0x000fe40007810000 */
[----:B------:R-:W-:Y:S02]  /*3980*/  FMNMX.FTZ R3, R70, R69, !PT ;  /* 0x0000004546037209 */ /* 0x000fe40007810000 */
[----:B------:R-:W-:Y:S02]  /*3990*/  FMNMX.FTZ R2, R207, R0, !PT ;  /* 0x00000000cf027209 */ /* 0x000fe40007810000 */
[----:B------:R-:W-:-:S02]  /*39a0*/  FMNMX.FTZ R3, R56, R3, !PT ;  /* 0x0000000338037209 */ /* 0x000fc40007810000 */
[----:B------:R-:W-:Y:S01]  /*39b0*/  FSEL R217, R217, -INF , P6 ;  /* 0xff800000d9d97808 */ /* 0x000fe20003000000 */
[----:B------:R-:W1:Y:S01]  /*39c0*/  SHFL.BFLY PT, R0, R2, 0x2, 0x1f ;  /* 0x0c401f0002007f89 */ /* 0x000e6200000e0000 */
[----:B------:R-:W-:Y:S02]  /*39d0*/  FMNMX.FTZ R3, R59, R3, !PT ;  /* 0x000000033b037209 */ /* 0x000fe40007810000 */
[----:B------:R-:W-:Y:S02]  /*39e0*/  FMNMX.FTZ R71, R68, R63, !PT ;  /* 0x0000003f44477209 */ /* 0x000fe40007810000 */
[----:B------:R-:W-:Y:S02]  /*39f0*/  FMNMX.FTZ R3, R58, R3, !PT ;  /* 0x000000033a037209 */ /* 0x000fe40007810000 */
[----:B------:R-:W-:Y:S02]  /*3a00*/  FSEL R220, R220, -INF , P2 ;  /* 0xff800000dcdc7808 */ /* 0x000fe40001000000 */
[----:B------:R-:W-:-:S02]  /*3a10*/  FMNMX.FTZ R3, R57, R3, !PT ;  /* 0x0000000339037209 */ /* 0x000fc40007810000 */
[----:B------:R-:W-:Y:S02]  /*3a20*/  FMNMX.FTZ R71, R62, R71, !PT ;  /* 0x000000473e477209 */ /* 0x000fe40007810000 */
[----:B------:R-:W-:Y:S02]  /*3a30*/  FMNMX.FTZ R3, R60, R3, !PT ;  /* 0x000000033c037209 */ /* 0x000fe40007810000 */
[----:B------:R-:W-:Y:S02]  /*3a40*/  FSEL R219, R219, -INF , P1 ;  /* 0xff800000dbdb7808 */ /* 0x000fe40000800000 */
[----:B------:R-:W-:Y:S02]  /*3a50*/  FMNMX.FTZ R3, R61, R3, !PT ;  /* 0x000000033d037209 */ /* 0x000fe40007810000 */
[----:B------:R-:W-:Y:S02]  /*3a60*/  FMNMX.FTZ R71, R116, R71, !PT ;  /* 0x0000004774477209 */ /* 0x000fe40007810000 */
[----:B------:R-:W-:-:S02]  /*3a70*/  FMNMX.FTZ R3, R227, R3, !PT ;  /* 0x00000003e3037209 */ /* 0x000fc40007810000 */
[----:B------:R-:W-:Y:S02]  /*3a80*/  FSEL R218, R218, -INF , P0 ;  /* 0xff800000dada7808 */ /* 0x000fe40000000000 */
[----:B-1----:R-:W-:Y:S02]  /*3a90*/  FMNMX.FTZ R0, R2, R0, !PT ;  /* 0x0000000002007209 */ /* 0x002fe40007810000 */
[----:B------:R-:W-:Y:S02]  /*3aa0*/  FMNMX.FTZ R3, R226, R3, !PT ;  /* 0x00000003e2037209 */ /* 0x000fe40007810000 */
[----:B------:R-:W-:Y:S01]  /*3ab0*/  FMNMX.FTZ R71, R64, R71, !PT ;  /* 0x0000004740477209 */ /* 0x000fe20007810000 */
[----:B------:R-:W1:Y:S01]  /*3ac0*/  SHFL.BFLY PT, R2, R0, 0x1, 0x1f ;  /* 0x0c201f0000027f89 */ /* 0x000e6200000e0000 */
[----:B------:R-:W-:Y:S02]  /*3ad0*/  FMNMX.FTZ R3, R225, R3, !PT ;  /* 0x00000003e1037209 */ /* 0x000fe40007810000 */
[----:B------:R-:W-:-:S02]  /*3ae0*/  FMNMX.FTZ R71, R66, R71, !PT ;  /* 0x0000004742477209 */ /* 0x000fc40007810000 */
[----:B------:R-:W-:Y:S02]  /*3af0*/  FMNMX.FTZ R3, R224, R3, !PT ;  /* 0x00000003e0037209 */ /* 0x000fe40007810000 */
[----:B------:R-:W-:Y:S02]  /*3b00*/  FMNMX.FTZ R71, R65, R71, !PT ;  /* 0x0000004741477209 */ /* 0x000fe40007810000 */
[----:B------:R-:W-:Y:S02]  /*3b10*/  FMNMX.FTZ R3, R217, R3, !PT ;  /* 0x00000003d9037209 */ /* 0x000fe40007810000 */
[----:B------:R-:W-:Y:S02]  /*3b20*/  FMNMX.FTZ R71, R67, R71, !PT ;  /* 0x0000004743477209 */ /* 0x000fe40007810000 */
[----:B------:R-:W-:Y:S02]  /*3b30*/  FMNMX.FTZ R3, R220, R3, !PT ;  /* 0x00000003dc037209 */ /* 0x000fe40007810000 */
[----:B------:R-:W-:-:S02]  /*3b40*/  FMNMX.FTZ R71, R167, R71, !PT ;  /* 0x00000047a7477209 */ /* 0x000fc40007810000 */
[----:B------:R-:W-:Y:S02]  /*3b50*/  FMNMX.FTZ R3, R219, R3, !PT ;  /* 0x00000003db037209 */ /* 0x000fe40007810000 */
[----:B------:R-:W-:Y:S02]  /*3b60*/  FMNMX.FTZ R71, R168, R71, !PT ;  /* 0x00000047a8477209 */ /* 0x000fe40007810000 */
[----:B------:R-:W-:Y:S02]  /*3b70*/  FMNMX.FTZ R3, R218, R3, !PT ;  /* 0x00000003da037209 */ /* 0x000fe40007810000 */
[----:B------:R-:W-:Y:S02]  /*3b80*/  FSEL R205, R205, -INF , P6 ;  /* 0xff800000cdcd7808 */ /* 0x000fe40003000000 */
[----:B-1----:R-:W-:Y:S01]  /*3b90*/  FMNMX.FTZ R2, R0, R2, !PT ;  /* 0x0000000200027209 */ /* 0x002fe20007810000 */
[----:B------:R-:W1:Y:S01]  /*3ba0*/  SHFL.BFLY PT, R196, R3, 0x2, 0x1f ;  /* 0x0c401f0003c47f89 */ /* 0x000e6200000e0000 */
[----:B------:R-:W-:-:S02]  /*3bb0*/  FMNMX.FTZ R0, R121, R125, !PT ;  /* 0x0000007d79007209 */ /* 0x000fc40007810000 */
[----:B------:R-:W-:Y:S01]  /*3bc0*/  FMNMX.FTZ R71, R165, R71, !PT ;  /* 0x00000047a5477209 */ /* 0x000fe20007810000 */
[----:B------:R-:W-:Y:S01]  /*3bd0*/  FMUL.FTZ R206, R2, c[0x0][0x2d0] ;  /* 0x0000b40002ce7a20 */ /* 0x000fe20000410000 */
[----:B------:R-:W-:Y:S02]  /*3be0*/  FMNMX.FTZ R0, R86, R0, !PT ;  /* 0x0000000056007209 */ /* 0x000fe40007810000 */
[----:B------:R-:W-:Y:S02]  /*3bf0*/  FSEL R204, R204, -INF , P2 ;  /* 0xff800000cccc7808 */ /* 0x000fe40001000000 */
[----:B------:R-:W-:Y:S02]  /*3c00*/  FMNMX.FTZ R0, R87, R0, !PT ;  /* 0x0000000057007209 */ /* 0x000fe40007810000 */
[----:B------:R-:W-:Y:S02]  /*3c10*/  FSEL R212, R212, -INF , P6 ;  /* 0xff800000d4d47808 */ /* 0x000fe40003000000 */
[----:B------:R-:W-:-:S02]  /*3c20*/  FMNMX.FTZ R0, R78, R0, !PT ;  /* 0x000000004e007209 */ /* 0x000fc40007810000 */
[----:B------:R-:W-:Y:S02]  /*3c30*/  FMNMX.FTZ R71, R166, R71, !PT ;  /* 0x00000047a6477209 */ /* 0x000fe40007810000 */
        /* <DEDUP_REMOVED lines=9> */
[----:B-1----:R-:W-:Y:S02]  /*3cd0*/  FMNMX.FTZ R196, R3, R196, !PT ;  /* 0x000000c403c47209 */ /* 0x002fe40007810000 */
        /* <DEDUP_REMOVED lines=10> */
[----:B------:R-:W-:Y:S02]  /*3d80*/  FMNMX.FTZ R71, R214, R71, !PT ;  /* 0x00000047d6477209 */ /* 0x000fe40007810000 */
[----:B------:R-:W-:Y:S02]  /*3d90*/  FMNMX.FTZ R0, R202, R0, !PT ;  /* 0x00000000ca007209 */ /* 0x000fe40007810000 */
[----:B------:R-:W-:Y:S01]  /*3da0*/  FSETP.NEU.FTZ.AND P6, PT, R2, -INF , PT ;  /* 0xff8000000200780b */ /* 0x000fe20003fdd000 */
[----:B------:R-:W2:Y:S03]  /*3db0*/  SHFL.BFLY PT, R3, R71, 0x2, 0x1f ;  /* 0x0c401f0047037f89 */ /* 0x000ea600000e0000 */
[----:B------:R-:W-:Y:S01]  /*3dc0*/  FSEL R206, R206, RZ, P6 ;  /* 0x000000ffcece7208 */ /* 0x000fe20003000000 */
[----:B------:R-:W3:Y:S01]  /*3dd0*/  SHFL.BFLY PT, R9, R0, 0x2, 0x1f ;  /* 0x0c401f0000097f89 */ /* 0x000ee200000e0000 */
[----:B-1----:R-:W-:-:S03]  /*3de0*/  FMNMX.FTZ R196, R196, R8, !PT ;  /* 0x00000008c4c47209 */ /* 0x002fc60007810000 */
[--C-:B------:R-:W-:Y:S01]  /*3df0*/  FFMA.FTZ R199, R124, c[0x0][0x2d0], -R206.reuse ;  /* 0x0000b4007cc77a23 */ /* 0x100fe200000108ce */
[C---:B------:R-:W-:Y:S01]  /*3e00*/  FSETP.NEU.FTZ.AND P0, PT, R196.reuse, -INF , PT ;  /* 0xff800000c400780b */ /* 0x040fe20003f1d000 */
[----:B------:R-:W-:Y:S02]  /*3e10*/  FMUL.FTZ R221, R196, c[0x0][0x2d0] ;  /* 0x0000b400c4dd7a20 */ /* 0x000fe40000410000 */
[--C-:B------:R-:W-:Y:S02]  /*3e20*/  FFMA.FTZ R198, R120, c[0x0][0x2d0], -R206.reuse ;  /* 0x0000b40078c67a23 */ /* 0x100fe400000108ce */
[--C-:B------:R-:W-:Y:S01]  /*3e30*/  FFMA.FTZ R54, R84, c[0x0][0x2d0], -R206.reuse ;  /* 0x0000b40054367a23 */ /* 0x100fe200000108ce */
[----:B------:R-:W-:Y:S01]  /*3e40*/  FSEL R221, R221, RZ, P0 ;  /* 0x000000ffdddd7208 */ /* 0x000fe20000000000 */
[--C-:B------:R-:W-:Y:S01]  /*3e50*/  FFMA.FTZ R50, R85, c[0x0][0x2d0], -R206.reuse ;  /* 0x0000b40055327a23 */ /* 0x100fe200000108ce */
[----:B------:R-:W-:Y:S01]  /*3e60*/  MUFU.EX2 R199, R199 ;  /* 0x000000c700c77308 */ /* 0x000fe20000000800 */
[----:B------:R-:W-:-:S02]  /*3e70*/  FFMA.FTZ R48, R14, c[0x0][0x2d0], -R206 ;  /* 0x0000b4000e307a23 */ /* 0x000fc400000108ce */
[--C-:B------:R-:W-:Y:S02]  /*3e80*/  FFMA.FTZ R211, R70, c[0x0][0x2d0], -R221.reuse ;  /* 0x0000b40046d37a23 */ /* 0x100fe400000108dd */
[--C-:B------:R-:W-:Y:S01]  /*3e90*/  FFMA.FTZ R213, R69, c[0x0][0x2d0], -R221.reuse ;  /* 0x0000b40045d57a23 */ /* 0x100fe200000108dd */
[----:B--2---:R-:W-:Y:S02]  /*3ea0*/  FMNMX.FTZ R3, R71, R3, !PT ;  /* 0x0000000347037209 */ /* 0x004fe40007810000 */
[----:B------:R-:W1:Y:S01]  /*3eb0*/  MUFU.EX2 R198, R198 ;  /* 0x000000c600c67308 */ /* 0x000e620000000800 */
[--C-:B------:R-:W-:Y:S01]  /*3ec0*/  FFMA.FTZ R56, R56, c[0x0][0x2d0], -R221.reuse ;  /* 0x0000b40038387a23 */ /* 0x100fe200000108dd */
[----:B---3--:R-:W-:Y:S01]  /*3ed0*/  FMNMX.FTZ R9, R0, R9, !PT ;  /* 0x0000000900097209 */ /* 0x008fe20007810000 */
[----:B------:R-:W2:Y:S01]  /*3ee0*/  SHFL.BFLY PT, R70, R3, 0x1, 0x1f ;  /* 0x0c201f0003467f89 */ /* 0x000ea200000e0000 */
[----:B------:R-:W-:Y:S02]  /*3ef0*/  FFMA.FTZ R59, R59, c[0x0][0x2d0], -R221 ;  /* 0x0000b4003b3b7a23 */ /* 0x000fe400000108dd */
[--C-:B------:R-:W-:Y:S01]  /*3f00*/  FFMA.FTZ R47, R13, c[0x0][0x2d0], -R206.reuse ;  /* 0x0000b4000d2f7a23 */ /* 0x100fe200000108ce */
[----:B------:R-:W3:Y:S01]  /*3f10*/  SHFL.BFLY PT, R0, R9, 0x1, 0x1f ;  /* 0x0c201f0009007f89 */ /* 0x000ee200000e0000 */
[----:B------:R-:W-:Y:S01]  /*3f20*/  MUFU.EX2 R54, R54 ;  /* 0x0000003600367308 */ /* 0x000fe20000000800 */
[----:B------:R-:W-:-:S02]  /*3f30*/  FFMA.FTZ R53, R76, c[0x0][0x2d0], -R206 ;  /* 0x0000b4004c357a23 */ /* 0x000fc400000108ce */
[----:B------:R-:W4:Y:S01]  /*3f40*/  LDSM.16.MT88.4 R12, [R241+0x2900] ;  /* 0x00290000f10c783b */ /* 0x000f220000004200 */
[----:B------:R-:W-:Y:S02]  /*3f50*/  FFMA.FTZ R49, R77, c[0x0][0x2d0], -R206 ;  /* 0x0000b4004d317a23 */ /* 0x000fe400000108ce */
[--C-:B------:R-:W-:Y:S01]  /*3f60*/  FFMA.FTZ R58, R58, c[0x0][0x2d0], -R221.reuse ;  /* 0x0000b4003a3a7a23 */ /* 0x100fe200000108dd */
[----:B-1----:R-:W-:Y:S01]  /*3f70*/  F2FP.PACK_AB R124, R198, R199 ;  /* 0x000000c7c67c723e */ /* 0x002fe200000000ff */
[----:B------:R-:W1:Y:S01]  /*3f80*/  MUFU.EX2 R50, R50 ;  /* 0x0000003200327308 */ /* 0x000e620000000800 */
[--C-:B------:R-:W-:Y:S02]  /*3f90*/  FFMA.FTZ R57, R57, c[0x0][0x2d0], -R221.reuse ;  /* 0x0000b40039397a23 */ /* 0x100fe400000108dd */
[--C-:B------:R-:W-:Y:S02]  /*3fa0*/  FFMA.FTZ R60, R60, c[0x0][0x2d0], -R221.reuse ;  /* 0x0000b4003c3c7a23 */ /* 0x100fe400000108dd */
[----:B------:R-:W-:-:S02]  /*3fb0*/  FFMA.FTZ R61, R61, c[0x0][0x2d0], -R221 ;  /* 0x0000b4003d3d7a23 */ /* 0x000fc400000108dd */
[--C-:B------:R-:W-:Y:S01]  /*3fc0*/  FFMA.FTZ R227, R227, c[0x0][0x2d0], -R221.reuse ;  /* 0x0000b400e3e37a23 */ /* 0x100fe200000108dd */
[----:B------:R-:W-:Y:S01]  /*3fd0*/  MUFU.EX2 R211, R211 ;  /* 0x000000d300d37308 */ /* 0x000fe20000000800 */
[--C-:B------:R-:W-:Y:S01]  /*3fe0*/  FFMA.FTZ R226, R226, c[0x0][0x2d0], -R221.reuse ;  /* 0x0000b400e2e27a23 */ /* 0x100fe200000108dd */
[----:B--2---:R-:W-:Y:S01]  /*3ff0*/  FMNMX.FTZ R3, R3, R70, !PT ;  /* 0x0000004603037209 */ /* 0x004fe20007810000 */
[--C-:B------:R-:W-:Y:S02]  /*4000*/  FFMA.FTZ R225, R225, c[0x0][0x2d0], -R221.reuse ;  /* 0x0000b400e1e17a23 */ /* 0x100fe400000108dd */
[----:B------:R-:W-:Y:S01]  /*4010*/  FFMA.FTZ R224, R224, c[0x0][0x2d0], -R221 ;  /* 0x0000b400e0e07a23 */ /* 0x000fe200000108dd */
[----:B---3--:R-:W-:Y:S01]  /*4020*/  FMNMX.FTZ R0, R9, R0, !PT ;  /* 0x0000000009007209 */ /* 0x008fe20007810000 */
[C---:B------:R-:W-:Y:S01]  /*4030*/  FMUL.FTZ R228, R3.reuse, c[0x0][0x2d0] ;  /* 0x0000b40003e47a20 */ /* 0x040fe20000410000 */
[----:B------:R-:W-:Y:S01]  /*4040*/  FSETP.NEU.FTZ.AND P0, PT, R3, -INF , PT ;  /* 0xff8000000300780b */ /* 0x000fe20003f1d000 */
[----:B------:R-:W2:Y:S01]  /*4050*/  LDSM.16.MT88.4 R8, [R240+0x2900] ;  /* 0x00290000f008783b */ /* 0x000ea20000004200 */
[C---:B------:R-:W-:Y:S01]  /*4060*/  FSETP.NEU.FTZ.AND P6, PT, R0.reuse, -INF , PT ;  /* 0xff8000000000780b */ /* 0x040fe20003fdd000 */
[----:B------:R-:W-:Y:S01]  /*4070*/  FMUL.FTZ R201, R0, c[0x0][0x2d0] ;  /* 0x0000b40000c97a20 */ /* 0x000fe20000410000 */
[----:B------:R-:W-:Y:S01]  /*4080*/  FSEL R228, R228, RZ, P0 ;  /* 0x000000ffe4e47208 */ /* 0x000fe20000000000 */
[----:B------:R-:W3:Y:S01]  /*4090*/  MUFU.EX2 R213, R213 ;  /* 0x000000d500d57308 */ /* 0x000ee20000000800 */
[----:B-1----:R-:W-:Y:S01]  /*40a0*/  F2FP.PACK_AB R126, R50, R54 ;  /* 0x00000036327e723e */ /* 0x002fe200000000ff */
[----:B------:R-:W-:Y:S01]  /*40b0*/  FFMA.FTZ R210, R210, c[0x0][0x2d0], -R206 ;  /* 0x0000b400d2d27a23 */ /* 0x000fe200000108ce */
[----:B------:R-:W-:Y:S01]  /*40c0*/  FSEL R201, R201, RZ, P6 ;  /* 0x000000ffc9c97208 */ /* 0x000fe20003000000 */
[--C-:B------:R-:W-:Y:S01]  /*40d0*/  FFMA.FTZ R223, R63, c[0x0][0x2d0], -R228.reuse ;  /* 0x0000b4003fdf7a23 */ /* 0x100fe200000108e4 */
[----:B------:R-:W-:Y:S01]  /*40e0*/  PLOP3.LUT P0, PT, PT, PT, UP0, 0x40, 0x0 ;  /* 0x000000000000781c */ /* 0x000fe20003f0e808 */
[----:B------:R-:W-:-:S02]  /*40f0*/  FFMA.FTZ R63, R62, c[0x0][0x2d0], -R228 ;  /* 0x0000b4003e3f7a23 */ /* 0x000fc400000108e4 */
[--C-:B------:R-:W-:Y:S01]  /*4100*/  FFMA.FTZ R197, R121, c[0x0][0x2d0], -R201.reuse ;  /* 0x0000b40079c57a23 */ /* 0x100fe200000108c9 */
[----:B------:R-:W-:Y:S01]  /*4110*/  MUFU.EX2 R56, R56 ;  /* 0x0000003800387308 */ /* 0x000fe20000000800 */
[--C-:B------:R-:W-:Y:S02]  /*4120*/  FFMA.FTZ R200, R125, c[0x0][0x2d0], -R201.reuse ;  /* 0x0000b4007dc87a23 */ /* 0x100fe400000108c9 */
[--C-:B------:R-:W-:Y:S02]  /*4130*/  FFMA.FTZ R55, R86, c[0x0][0x2d0], -R201.reuse ;  /* 0x0000b40056377a23 */ /* 0x100fe400000108c9 */
[--C-:B------:R-:W-:Y:S02]  /*4140*/  FFMA.FTZ R51, R87, c[0x0][0x2d0], -R201.reuse ;  /* 0x0000b40057337a23 */ /* 0x100fe400000108c9 */
[--C-:B------:R-:W-:Y:S01]  /*4150*/  FFMA.FTZ R222, R68, c[0x0][0x2d0], -R228.reuse ;  /* 0x0000b40044de7a23 */ /* 0x100fe200000108e4 */
[----:B------:R-:W-:Y:S01]  /*4160*/  MUFU.EX2 R197, R197 ;  /* 0x000000c500c57308 */ /* 0x000fe20000000800 */
[----:B------:R-:W-:Y:S01]  /*4170*/  FFMA.FTZ R62, R116, c[0x0][0x2d0], -R228 ;  /* 0x0000b400743e7a23 */ /* 0x000fe200000108e4 */
[----:B---3--:R-:W-:Y:S01]  /*4180*/  F2FP.PACK_AB R128, R213, R211 ;  /* 0x000000d3d580723e */ /* 0x008fe200000000ff */
[----:B------:R-:W-:-:S02]  /*4190*/  FFMA.FTZ R52, R78, c[0x0][0x2d0], -R201 ;  /* 0x0000b4004e347a23 */ /* 0x000fc400000108c9 */
[--C-:B------:R-:W-:Y:S02]  /*41a0*/  FFMA.FTZ R46, R79, c[0x0][0x2d0], -R201.reuse ;  /* 0x0000b4004f2e7a23 */ /* 0x100fe400000108c9 */
[--C-:B------:R-:W-:Y:S01]  /*41b0*/  FFMA.FTZ R45, R7, c[0x0][0x2d0], -R201.reuse ;  /* 0x0000b400072d7a23 */ /* 0x100fe200000108c9 */
[----:B------:R-:W1:Y:S01]  /*41c0*/  MUFU.EX2 R200, R200 ;  /* 0x000000c800c87308 */ /* 0x000e620000000800 */
[----:B------:R-:W-:Y:S02]  /*41d0*/  FFMA.FTZ R44, R6, c[0x0][0x2d0], -R201 ;  /* 0x0000b400062c7a23 */ /* 0x000fe400000108c9 */
[--C-:B------:R-:W-:Y:S02]  /*41e0*/  FFMA.FTZ R64, R64, c[0x0][0x2d0], -R228.reuse ;  /* 0x0000b40040407a23 */ /* 0x100fe400000108e4 */
[--C-:B------:R-:W-:Y:S02]  /*41f0*/  FFMA.FTZ R66, R66, c[0x0][0x2d0], -R228.reuse ;  /* 0x0000b40042427a23 */ /* 0x100fe400000108e4 */
[--C-:B------:R-:W-:Y:S01]  /*4200*/  FFMA.FTZ R65, R65, c[0x0][0x2d0], -R228.reuse ;  /* 0x0000b40041417a23 */ /* 0x100fe200000108e4 */
[----:B------:R-:W-:Y:S01]  /*4210*/  MUFU.EX2 R55, R55 ;  /* 0x0000003700377308 */ /* 0x000fe20000000800 */
[----:B------:R-:W-:-:S02]  /*4220*/  FFMA.FTZ R67, R67, c[0x0][0x2d0], -R228 ;  /* 0x0000b40043437a23 */ /* 0x000fc400000108e4 */
[--C-:B------:R-:W-:Y:S02]  /*4230*/  FFMA.FTZ R209, R209, c[0x0][0x2d0], -R206.reuse ;  /* 0x0000b400d1d17a23 */ /* 0x100fe400000108ce */
[----:B------:R-:W-:Y:S02]  /*4240*/  FFMA.FTZ R208, R208, c[0x0][0x2d0], -R206 ;  /* 0x0000b400d0d07a23 */ /* 0x000fe400000108ce */
[--C-:B------:R-:W-:Y:S01]  /*4250*/  FFMA.FTZ R217, R217, c[0x0][0x2d0], -R221.reuse ;  /* 0x0000b400d9d97a23 */ /* 0x100fe200000108dd */
[----:B------:R-:W3:Y:S01]  /*4260*/  MUFU.EX2 R51, R51 ;  /* 0x0000003300337308 */ /* 0x000ee20000000800 */
[----:B-1----:R-:W-:Y:S01]  /*4270*/  F2FP.PACK_AB R125, R200, R197 ;  /* 0x000000c5c87d723e */ /* 0x002fe200000000ff */
[--C-:B------:R-:W-:Y:S02]  /*4280*/  FFMA.FTZ R220, R220, c[0x0][0x2d0], -R221.reuse ;  /* 0x0000b400dcdc7a23 */ /* 0x100fe400000108dd */
[--C-:B------:R-:W-:Y:S02]  /*4290*/  FFMA.FTZ R219, R219, c[0x0][0x2d0], -R221.reuse ;  /* 0x0000b400dbdb7a23 */ /* 0x100fe400000108dd */
[----:B------:R-:W-:-:S02]  /*42a0*/  FFMA.FTZ R218, R218, c[0x0][0x2d0], -R221 ;  /* 0x0000b400dada7a23 */ /* 0x000fc400000108dd */
[----:B------:R-:W1:Y:S01]  /*42b0*/  MUFU.EX2 R59, R59 ;  /* 0x0000003b003b7308 */ /* 0x000e620000000800 */
[--C-:B------:R-:W-:Y:S02]  /*42c0*/  FFMA.FTZ R212, R212, c[0x0][0x2d0], -R228.reuse ;  /* 0x0000b400d4d47a23 */ /* 0x100fe400000108e4 */
[--C-:B------:R-:W-:Y:S02]  /*42d0*/  FFMA.FTZ R216, R216, c[0x0][0x2d0], -R228.reuse ;  /* 0x0000b400d8d87a23 */ /* 0x100fe400000108e4 */
[--C-:B------:R-:W-:Y:S02]  /*42e0*/  FFMA.FTZ R215, R215, c[0x0][0x2d0], -R228.reuse ;  /* 0x0000b400d7d77a23 */ /* 0x100fe400000108e4 */
[----:B------:R-:W-:Y:S01]  /*42f0*/  FFMA.FTZ R214, R214, c[0x0][0x2d0], -R228 ;  /* 0x0000b400d6d67a23 */ /* 0x000fe200000108e4 */
[----:B------:R-:W-:Y:S01]  /*4300*/  MUFU.EX2 R222, R222 ;  /* 0x000000de00de7308 */ /* 0x000fe20000000800 */
[----:B---3--:R-:W-:Y:S01]  /*4310*/  F2FP.PACK_AB R127, R51, R55 ;  /* 0x00000037337f723e */ /* 0x008fe200000000ff */
[----:B------:R-:W-:-:S02]  /*4320*/  FFMA.FTZ R205, R205, c[0x0][0x2d0], -R201 ;  /* 0x0000b400cdcd7a23 */ /* 0x000fc400000108c9 */
[----:B------:R-:W-:Y:S02]  /*4330*/  FFMA.FTZ R204, R204, c[0x0][0x2d0], -R201 ;  /* 0x0000b400cccc7a23 */ /* 0x000fe400000108c9 */
[----:B------:R-:W-:Y:S02]  /*4340*/  FADD.FTZ R211, R211, R213 ;  /* 0x000000d5d3d37221 */ /* 0x000fe40000010000 */
[----:B------:R-:W3:Y:S01]  /*4350*/  MUFU.EX2 R223, R223 ;  /* 0x000000df00df7308 */ /* 0x000ee20000000800 */
[C---:B------:R-:W-:Y:S01]  /*4360*/  HMMA.16816.F32 R160, R124.reuse, R192, RZ ;  /* 0x000000c07ca0723c */ /* 0x040fe200000018ff */
[----:B-1----:R-:W-:Y:S01]  /*4370*/  F2FP.PACK_AB R130, R59, R56 ;  /* 0x000000383b82723e */ /* 0x002fe200000000ff */
[----:B------:R-:W-:Y:S02]  /*4380*/  FADD.FTZ R198, R199, R198 ;  /* 0x000000c6c7c67221 */ /* 0x000fe40000010000 */
[----:B------:R-:W-:Y:S02]  /*4390*/  FADD.FTZ R211, R56, R211 ;  /* 0x000000d338d37221 */ /* 0x000fe40000010000 */
[----:B------:R-:W-:Y:S01]  /*43a0*/  FADD.FTZ R198, R54, R198 ;  /* 0x000000c636c67221 */ /* 0x000fe20000010000 */
[----:B------:R-:W1:Y:S01]  /*43b0*/  MUFU.EX2 R63, R63 ;  /* 0x0000003f003f7308 */ /* 0x000e620000000800 */
[----:B------:R-:W-:Y:S01]  /*43c0*/  HMMA.16816.F32 R152, R124, R188, RZ ;  /* 0x000000bc7c98723c */ /* 0x000fe200000018ff */
[----:B------:R-:W-:-:S02]  /*43d0*/  FADD.FTZ R211, R59, R211 ;  /* 0x000000d33bd37221 */ /* 0x000fc40000010000 */
[----:B------:R-:W-:Y:S02]  /*43e0*/  FADD.FTZ R198, R50, R198 ;  /* 0x000000c632c67221 */ /* 0x000fe40000010000 */
[----:B------:R-:W-:Y:S02]  /*43f0*/  FADD.FTZ R197, R197, R200 ;  /* 0x000000c8c5c57221 */ /* 0x000fe40000010000 */
[----:B------:R-:W5:Y:S01]  /*4400*/  MUFU.EX2 R62, R62 ;  /* 0x0000003e003e7308 */ /* 0x000f620000000800 */
[----:B------:R-:W-:Y:S01]  /*4410*/  HMMA.16816.F32 R144, R124, R184, RZ ;  /* 0x000000b87c90723c */ /* 0x000fe200000018ff */
[----:B---3--:R-:W-:Y:S01]  /*4420*/  F2FP.PACK_AB R129, R223, R222 ;  /* 0x000000dedf81723e */ /* 0x008fe200000000ff */
[----:B------:R-:W-:Y:S02]  /*4430*/  FADD.FTZ R222, R222, R223 ;  /* 0x000000dfdede7221 */ /* 0x000fe40000010000 */
[----:B------:R-:W-:-:S03]  /*4440*/  FADD.FTZ R197, R55, R197 ;  /* 0x000000c537c57221 */ /* 0x000fc60000010000 */
[----:B------:R-:W3:Y:S01]  /*4450*/  MUFU.EX2 R53, R53 ;  /* 0x0000003500357308 */ /* 0x000ee20000000800 */
[----:B------:R-:W-:Y:S01]  /*4460*/  HMMA.16816.F32 R136, R124, R180, RZ ;  /* 0x000000b47c88723c */ /* 0x000fe200000018ff */
[----:B-1----:R-:W-:Y:S02]  /*4470*/  FADD.FTZ R222, R63, R222 ;  /* 0x000000de3fde7221 */ /* 0x002fe40000010000 */
[----:B------:R-:W-:-:S04]  /*4480*/  FADD.FTZ R197, R51, R197 ;  /* 0x000000c533c57221 */ /* 0x000fc80000010000 */
[----:B------:R-:W1:Y:S01]  /*4490*/  MUFU.EX2 R49, R49 ;  /* 0x0000003100317308 */ /* 0x000e620000000800 */
[----:B------:R-:W-:Y:S01]  /*44a0*/  HMMA.16816.F32 R72, R124, R80, RZ ;  /* 0x000000507c48723c */ /* 0x000fe200000018ff */
[C---:B-----5:R-:W-:Y:S01]  /*44b0*/  F2FP.PACK_AB R131, R62.reuse, R63 ;  /* 0x0000003f3e83723e */ /* 0x060fe200000000ff */
[----:B------:R-:W-:-:S05]  /*44c0*/  FADD.FTZ R222, R62, R222 ;  /* 0x000000de3ede7221 */ /* 0x000fca0000010000 */
[----:B------:R-:W5:Y:S01]  /*44d0*/  MUFU.EX2 R48, R48 ;  /* 0x0000003000307308 */ /* 0x000f620000000800 */
[----:B------:R-:W-:Y:S01]  /*44e0*/  HMMA.16816.F32 R88, R124, R96, RZ ;  /* 0x000000607c58723c */ /* 0x000fe200000018ff */
[----:B---3--:R-:W-:-:S06]  /*44f0*/  FADD.FTZ R198, R53, R198 ;  /* 0x000000c635c67221 */ /* 0x008fcc0000010000 */
[----:B------:R-:W3:Y:S01]  /*4500*/  MUFU.EX2 R47, R47 ;  /* 0x0000002f002f7308 */ /* 0x000ee20000000800 */
[----:B------:R-:W-:Y:S01]  /*4510*/  HMMA.16816.F32 R104, R124, R112, RZ ;  /* 0x000000707c68723c */ /* 0x000fe200000018ff */
[C---:B-1----:R-:W-:Y:S01]  /*4520*/  F2FP.PACK_AB R4, R49.reuse, R53 ;  /* 0x000000353104723e */ /* 0x042fe200000000ff */
[----:B------:R-:W-:-:S05]  /*4530*/  FADD.FTZ R198, R49, R198 ;  /* 0x000000c631c67221 */ /* 0x000fca0000010000 */
[----:B------:R-:W1:Y:S01]  /*4540*/  MUFU.EX2 R52, R52 ;  /* 0x0000003400347308 */ /* 0x000e620000000800 */
[----:B------:R-:W-:Y:S01]  /*4550*/  HMMA.16816.F32 R120, R124, R36, RZ ;  /* 0x000000247c78723c */ /* 0x000fe200000018ff */
[----:B-----5:R-:W-:-:S06]  /*4560*/  FADD.FTZ R198, R48, R198 ;  /* 0x000000c630c67221 */ /* 0x020fcc0000010000 */
[----:B------:R-:W5:Y:S01]  /*4570*/  MUFU.EX2 R46, R46 ;  /* 0x0000002e002e7308 */ /* 0x000f620000000800 */
[----:B------:R-:W-:Y:S01]  /*4580*/  HMMA.16816.F32 R156, R124, R194, RZ ;  /* 0x000000c27c9c723c */ /* 0x000fe200000018ff */
[C---:B---3--:R-:W-:Y:S01]  /*4590*/  F2FP.PACK_AB R6, R47.reuse, R48 ;  /* 0x000000302f06723e */ /* 0x048fe200000000ff */
[----:B------:R-:W-:-:S05]  /*45a0*/  FADD.FTZ R198, R47, R198 ;  /* 0x000000c62fc67221 */ /* 0x000fca0000010000 */
[----:B------:R-:W3:Y:S01]  /*45b0*/  MUFU.EX2 R45, R45 ;  /* 0x0000002d002d7308 */ /* 0x000ee20000000800 */
[----:B------:R-:W-:Y:S01]  /*45c0*/  HMMA.16816.F32 R148, R124, R190, RZ ;  /* 0x000000be7c94723c */ /* 0x000fe200000018ff */
[----:B-1----:R-:W-:-:S06]  /*45d0*/  FADD.FTZ R197, R52, R197 ;  /* 0x000000c534c57221 */ /* 0x002fcc0000010000 */
        /* <DEDUP_REMOVED lines=16> */
[----:B---3--:R-:W-:-:S06]  /*46e0*/  FADD.FTZ R211, R57, R211 ;  /* 0x000000d339d37221 */ /* 0x008fcc0000010000 */
[----:B------:R-:W3:Y:S01]  /*46f0*/  MUFU.EX2 R64, R64 ;  /* 0x0000004000407308 */ /* 0x000ee20000000800 */
[----:B------:R-:W-:Y:S01]  /*4700*/  HMMA.16816.F32 R124, R124, R38, RZ ;  /* 0x000000267c7c723c */ /* 0x000fe200000018ff */
[----:B-1----:R-:W-:-:S06]  /*4710*/  FADD.FTZ R211, R60, R211 ;  /* 0x000000d33cd37221 */ /* 0x002fcc0000010000 */
[----:B------:R-:W1:Y:S01]  /*4720*/  MUFU.EX2 R66, R66 ;  /* 0x0000004200427308 */ /* 0x000e620000000800 */
[----:B------:R-:W-:Y:S01]  /*4730*/  HMMA.16816.F32 R176, R128, R192, RZ ;  /* 0x000000c080b0723c */ /* 0x000fe200000018ff */
[----:B-----5:R-:W-:-:S06]  /*4740*/  FADD.FTZ R211, R61, R211 ;  /* 0x000000d33dd37221 */ /* 0x020fcc0000010000 */
[----:B------:R-:W5:Y:S01]  /*4750*/  MUFU.EX2 R65, R65 ;  /* 0x0000004100417308 */ /* 0x000f620000000800 */
[C---:B------:R-:W-:Y:S01]  /*4760*/  HMMA.16816.F32 R160, R4.reuse, R40, R160 ;  /* 0x0000002804a0723c */ /* 0x040fe200000018a0 */
[----:B------:R-:W-:Y:S02]  /*4770*/  IMAD.MOV.U32 R192, RZ, RZ, R168 ;  /* 0x000000ffffc07224 */ /* 0x000fe400078e00a8 */
[----:B------:R-:W-:Y:S02]  /*4780*/  IMAD.MOV.U32 R193, RZ, RZ, R167 ;  /* 0x000000ffffc17224 */ /* 0x000fe400078e00a7 */
[----:B---3--:R-:W-:Y:S02]  /*4790*/  FADD.FTZ R222, R64, R222 ;  /* 0x000000de40de7221 */ /* 0x008fe40000010000 */
[----:B------:R-:W3:Y:S01]  /*47a0*/  MUFU.EX2 R67, R67 ;  /* 0x0000004300437308 */ /* 0x000ee20000000800 */
[----:B------:R-:W-:Y:S01]  /*47b0*/  HMMA.16816.F32 R152, R4, R32, R152 ;  /* 0x000000200498723c */ /* 0x000fe20000001898 */
[----:B-1----:R-:W-:-:S06]  /*47c0*/  FADD.FTZ R222, R66, R222 ;  /* 0x000000de42de7221 */ /* 0x002fcc0000010000 */
[----:B------:R-:W1:Y:S01]  /*47d0*/  MUFU.EX2 R227, R227 ;  /* 0x000000e300e37308 */ /* 0x000e620000000800 */
[----:B------:R-:W-:Y:S01]  /*47e0*/  HMMA.16816.F32 R144, R4, R28, R144 ;  /* 0x0000001c0490723c */ /* 0x000fe20000001890 */
[----:B-----5:R-:W-:-:S06]  /*47f0*/  FADD.FTZ R222, R65, R222 ;  /* 0x000000de41de7221 */ /* 0x020fcc0000010000 */
[----:B------:R-:W5:Y:S01]  /*4800*/  MUFU.EX2 R226, R226 ;  /* 0x000000e200e27308 */ /* 0x000f620000000800 */
[----:B------:R-:W-:Y:S01]  /*4810*/  HMMA.16816.F32 R136, R4, R24, R136 ;  /* 0x000000180488723c */ /* 0x000fe20000001888 */
[----:B---3--:R-:W-:-:S06]  /*4820*/  FADD.FTZ R222, R67, R222 ;  /* 0x000000de43de7221 */ /* 0x008fcc0000010000 */
[----:B------:R-:W3:Y:S01]  /*4830*/  MUFU.EX2 R225, R225 ;  /* 0x000000e100e17308 */ /* 0x000ee20000000800 */
[----:B------:R-:W-:Y:S01]  /*4840*/  HMMA.16816.F32 R72, R4, R20, R72 ;  /* 0x000000140448723c */ /* 0x000fe20000001848 */
[----:B-1----:R-:W-:-:S06]  /*4850*/  FADD.FTZ R211, R227, R211 ;  /* 0x000000d3e3d37221 */ /* 0x002fcc0000010000 */
[----:B------:R-:W1:Y:S01]  /*4860*/  MUFU.EX2 R224, R224 ;  /* 0x000000e000e07308 */ /* 0x000e620000000800 */
[----:B------:R-:W-:Y:S01]  /*4870*/  HMMA.16816.F32 R88, R4, R16, R88 ;  /* 0x000000100458723c */ /* 0x000fe20000001858 */
[----:B-----5:R-:W-:-:S06]  /*4880*/  FADD.FTZ R211, R226, R211 ;  /* 0x000000d3e2d37221 */ /* 0x020fcc0000010000 */
[----:B------:R-:W5:Y:S01]  /*4890*/  MUFU.EX2 R217, R217 ;  /* 0x000000d900d97308 */ /* 0x000f620000000800 */
[----:B----4-:R-:W-:Y:S01]  /*48a0*/  HMMA.16816.F32 R104, R4, R12, R104 ;  /* 0x0000000c0468723c */ /* 0x010fe20000001868 */
[----:B---3--:R-:W-:-:S06]  /*48b0*/  FADD.FTZ R211, R225, R211 ;  /* 0x000000d3e1d37221 */ /* 0x008fcc0000010000 */
[----:B------:R-:W3:Y:S01]  /*48c0*/  MUFU.EX2 R220, R220 ;  /* 0x000000dc00dc7308 */ /* 0x000ee20000000800 */
[----:B--2---:R-:W-:Y:S01]  /*48d0*/  HMMA.16816.F32 R120, R4, R8, R120 ;  /* 0x000000080478723c */ /* 0x004fe20000001878 */
[----:B-1----:R-:W-:-:S06]  /*48e0*/  FADD.FTZ R211, R224, R211 ;  /* 0x000000d3e0d37221 */ /* 0x002fcc0000010000 */
[----:B------:R-:W1:Y:S01]  /*48f0*/  MUFU.EX2 R219, R219 ;  /* 0x000000db00db7308 */ /* 0x000e620000000800 */
[----:B------:R-:W-:Y:S01]  /*4900*/  HMMA.16816.F32 R156, R4, R42, R156 ;  /* 0x0000002a049c723c */ /* 0x000fe2000000189c */
[----:B-----5:R-:W-:-:S06]  /*4910*/  FADD.FTZ R211, R217, R211 ;  /* 0x000000d3d9d37221 */ /* 0x020fcc0000010000 */
[----:B------:R-:W-:Y:S01]  /*4920*/  MUFU.EX2 R218, R218 ;  /* 0x000000da00da7308 */ /* 0x000fe20000000800 */
[----:B------:R-:W-:Y:S01]  /*4930*/  HMMA.16816.F32 R148, R4, R34, R148 ;  /* 0x000000220494723c */ /* 0x000fe20000001894 */
[----:B---3--:R-:W-:-:S06]  /*4940*/  FADD.FTZ R211, R220, R211 ;  /* 0x000000d3dcd37221 */ /* 0x008fcc0000010000 */
[----:B------:R-:W-:Y:S01]  /*4950*/  MUFU.EX2 R212, R212 ;  /* 0x000000d400d47308 */ /* 0x000fe20000000800 */
[----:B------:R-:W-:Y:S01]  /*4960*/  HMMA.16816.F32 R140, R4, R30, R140 ;  /* 0x0000001e048c723c */ /* 0x000fe2000000188c */
[----:B-1----:R-:W-:-:S06]  /*4970*/  FADD.FTZ R211, R219, R211 ;  /* 0x000000d3dbd37221 */ /* 0x002fcc0000010000 */
[----:B------:R-:W-:Y:S01]  /*4980*/  MUFU.EX2 R216, R216 ;  /* 0x000000d800d87308 */ /* 0x000fe20000000800 */
[C---:B------:R-:W-:Y:S07]  /*4990*/  HMMA.16816.F32 R132, R4.reuse, R26, R132 ;  /* 0x0000001a0484723c */ /* 0x040fee0000001884 */
[----:B------:R-:W-:Y:S01]  /*49a0*/  MUFU.EX2 R215, R215 ;  /* 0x000000d700d77308 */ /* 0x000fe20000000800 */
[C---:B------:R-:W-:Y:S07]  /*49b0*/  HMMA.16816.F32 R76, R4.reuse, R22, R76 ;  /* 0x00000016044c723c */ /* 0x040fee000000184c */
[----:B------:R-:W-:Y:S01]  /*49c0*/  MUFU.EX2 R214, R214 ;  /* 0x000000d600d67308 */ /* 0x000fe20000000800 */
[C---:B------:R-:W-:Y:S07]  /*49d0*/  HMMA.16816.F32 R92, R4.reuse, R18, R92 ;  /* 0x00000012045c723c */ /* 0x040fee000000185c */
[----:B------:R-:W-:Y:S01]  /*49e0*/  MUFU.EX2 R210, R210 ;  /* 0x000000d200d27308 */ /* 0x000fe20000000800 */
[C---:B------:R-:W-:Y:S07]  /*49f0*/  HMMA.16816.F32 R108, R4.reuse, R14, R108 ;  /* 0x0000000e046c723c */ /* 0x040fee000000186c */
[----:B------:R-:W-:Y:S01]  /*4a00*/  MUFU.EX2 R209, R209 ;  /* 0x000000d100d17308 */ /* 0x000fe20000000800 */
[----:B------:R-:W-:Y:S07]  /*4a10*/  HMMA.16816.F32 R124, R4, R10, R124 ;  /* 0x0000000a047c723c */ /* 0x000fee000000187c */
[----:B------:R-:W-:Y:S01]  /*4a20*/  F2FP.PACK_AB R4, R57, R58 ;  /* 0x0000003a3904723e */ /* 0x000fe200000000ff */
[----:B------:R-:W-:Y:S01]  /*4a30*/  HMMA.16816.F32 R172, R128, R188, RZ ;  /* 0x000000bc80ac723c */ /* 0x000fe200000018ff */
[----:B------:R-:W-:Y:S01]  /*4a40*/  F2FP.PACK_AB R5, R66, R64 ;  /* 0x000000404205723e */ /* 0x000fe200000000ff */
[----:B------:R-:W-:Y:S01]  /*4a50*/  MUFU.EX2 R208, R208 ;  /* 0x000000d000d07308 */ /* 0x000fe20000000800 */
[----:B------:R-:W-:-:S02]  /*4a60*/  F2FP.PACK_AB R6, R61, R60 ;  /* 0x0000003c3d06723e */ /* 0x000fc400000000ff */
[----:B------:R-:W-:Y:S02]  /*4a70*/  F2FP.PACK_AB R7, R67, R65 ;  /* 0x000000414307723e */ /* 0x000fe400000000ff */
[----:B------:R-:W-:Y:S01]  /*4a80*/  IMAD.MOV.U32 R188, RZ, RZ, R166 ;  /* 0x000000ffffbc7224 */ /* 0x000fe200078e00a6 */
[----:B------:R-:W-:Y:S01]  /*4a90*/  HMMA.16816.F32 R168, R128, R184, RZ ;  /* 0x000000b880a8723c */ /* 0x000fe200000018ff */
[----:B------:R-:W-:Y:S01]  /*4aa0*/  IMAD.MOV.U32 R189, RZ, RZ, R165 ;  /* 0x000000ffffbd7224 */ /* 0x000fe200078e00a5 */
[----:B------:R-:W-:Y:S05]  /*4ab0*/  MUFU.EX2 R205, R205 ;  /* 0x000000cd00cd7308 */ /* 0x000fea0000000800 */
[----:B------:R-:W-:Y:S01]  /*4ac0*/  IMAD.MOV.U32 R185, RZ, RZ, R100 ;  /* 0x000000ffffb97224 */ /* 0x000fe200078e0064 */
[C---:B------:R-:W-:Y:S02]  /*4ad0*/  HMMA.16816.F32 R176, R4.reuse, R40, R176 ;  /* 0x0000002804b0723c */ /* 0x040fe400000018b0 */
[----:B------:R-:W1:Y:S05]  /*4ae0*/  MUFU.EX2 R204, R204 ;  /* 0x000000cc00cc7308 */ /* 0x000e6a0000000800 */
[----:B------:R-:W-:Y:S01]  /*4af0*/  IMAD.MOV.U32 R40, RZ, RZ, R164 ;  /* 0x000000ffff287224 */ /* 0x000fe200078e00a4 */
[----:B------:R-:W-:Y:S01]  /*4b00*/  HMMA.16816.F32 R172, R4, R32, R172 ;  /* 0x0000002004ac723c */ /* 0x000fe200000018ac */
[----:B------:R-:W-:-:S06]  /*4b10*/  IMAD.MOV.U32 R41, RZ, RZ, R103 ;  /* 0x000000ffff297224 */ /* 0x000fcc00078e0067 */
[----:B------:R-:W-:Y:S01]  /*4b20*/  IMAD.MOV.U32 R33, RZ, RZ, R102 ;  /* 0x000000ffff217224 */ /* 0x000fe200078e0066 */
[----:B------:R-:W-:Y:S01]  /*4b30*/  HMMA.16816.F32 R164, R128, R180, RZ ;  /* 0x000000b480a4723c */ /* 0x000fe200000018ff */
[----:B------:R-:W-:-:S07]  /*4b40*/  IMAD.MOV.U32 R32, RZ, RZ, R101 ;  /* 0x000000ffff207224 */ /* 0x000fce00078e0065 */
[----:B------:R-:W-:Y:S07]  /*4b50*/  HMMA.16816.F32 R116, R128, R36, RZ ;  /* 0x000000248074723c */ /* 0x000fee00000018ff */
[----:B------:R-:W-:Y:S01]  /*4b60*/  IMAD.MOV.U32 R36, RZ, RZ, R40 ;  /* 0x000000ffff247224 */ /* 0x000fe200078e0028 */
[----:B------:R-:W-:Y:S01]  /*4b70*/  HMMA.16816.F32 R168, R4, R28, R168 ;  /* 0x0000001c04a8723c */ /* 0x000fe200000018a8 */
[----:B------:R-:W-:Y:S02]  /*4b80*/  IMAD.MOV.U32 R37, RZ, RZ, R185 ;  /* 0x000000ffff257224 */ /* 0x000fe400078e00b9 */
[----:B------:R-:W-:-:S02]  /*4b90*/  IMAD.MOV.U32 R40, RZ, RZ, R188 ;  /* 0x000000ffff287224 */ /* 0x000fc400078e00bc */
[----:B------:R-:W-:Y:S02]  /*4ba0*/  FFMA.FTZ R37, R37, c[0x0][0x2d0], -R206 ;  /* 0x0000b40025257a23 */ /* 0x000fe400000108ce */
[----:B------:R-:W-:Y:S01]  /*4bb0*/  IMAD.MOV.U32 R29, RZ, RZ, R41 ;  /* 0x000000ffff1d7224 */ /* 0x000fe200078e0029 */
[----:B------:R-:W-:Y:S01]  /*4bc0*/  HMMA.16816.F32 R164, R4, R24, R164 ;  /* 0x0000001804a4723c */ /* 0x000fe200000018a4 */
[----:B------:R-:W-:Y:S02]  /*4bd0*/  IMAD.MOV.U32 R41, RZ, RZ, R189 ;  /* 0x000000ffff297224 */ /* 0x000fe400078e00bd */
[----:B------:R-:W-:Y:S01]  /*4be0*/  IMAD.MOV.U32 R28, RZ, RZ, R192 ;  /* 0x000000ffff1c7224 */ /* 0x000fe200078e00c0 */
[----:B------:R-:W-:Y:S01]  /*4bf0*/  MUFU.EX2 R37, R37 ;  /* 0x0000002500257308 */ /* 0x000fe20000000800 */
[--C-:B------:R-:W-:Y:S02]  /*4c00*/  FFMA.FTZ R41, R41, c[0x0][0x2d0], -R228.reuse ;  /* 0x0000b40029297a23 */ /* 0x100fe400000108e4 */
[----:B------:R-:W-:Y:S01]  /*4c10*/  IMAD.MOV.U32 R25, RZ, RZ, R193 ;  /* 0x000000ffff197224 */ /* 0x000fe200078e00c1 */
[----:B------:R-:W-:Y:S01]  /*4c20*/  HMMA.16816.F32 R68, R128, R80, RZ ;  /* 0x000000508044723c */ /* 0x000fe200000018ff */
[----:B------:R-:W-:-:S03]  /*4c30*/  FFMA.FTZ R40, R40, c[0x0][0x2d0], -R228 ;  /* 0x0000b40028287a23 */ /* 0x000fc600000108e4 */
[----:B------:R-:W-:Y:S04]  /*4c40*/  MUFU.EX2 R41, R41 ;  /* 0x0000002900297308 */ /* 0x000fe80000000800 */
[C---:B------:R-:W-:Y:S04]  /*4c50*/  HMMA.16816.F32 R84, R128.reuse, R96, RZ ;  /* 0x000000608054723c */ /* 0x040fe800000018ff */
[----:B------:R-:W-:Y:S04]  /*4c60*/  MUFU.EX2 R40, R40 ;  /* 0x0000002800287308 */ /* 0x000fe80000000800 */
        /* <DEDUP_REMOVED lines=8> */
[----:B------:R-:W-:Y:S07]  /*4cf0*/  HMMA.16816.F32 R128, R128, R38, RZ ;  /* 0x000000268080723c */ /* 0x000fee00000018ff */
[--C-:B------:R-:W-:Y:S01]  /*4d00*/  FFMA.FTZ R38, R36, c[0x0][0x2d0], -R206.reuse ;  /* 0x0000b40024267a23 */ /* 0x100fe200000108ce */
[----:B------:R-:W-:Y:S01]  /*4d10*/  HMMA.16816.F32 R116, R4, R8, R116 ;  /* 0x000000080474723c */ /* 0x000fe20000001874 */
[----:B------:R-:W-:-:S02]  /*4d20*/  FFMA.FTZ R36, R32, c[0x0][0x2d0], -R206 ;  /* 0x0000b40020247a23 */ /* 0x000fc400000108ce */
[--C-:B------:R-:W-:Y:S01]  /*4d30*/  FFMA.FTZ R39, R29, c[0x0][0x2d0], -R206.reuse ;  /* 0x0000b4001d277a23 */ /* 0x100fe200000108ce */
[----:B-1----:R-:W-:Y:S01]  /*4d40*/  F2FP.PACK_AB R29, R204, R205 ;  /* 0x000000cdcc1d723e */ /* 0x002fe200000000ff */
[--C-:B------:R-:W-:Y:S01]  /*4d50*/  FFMA.FTZ R32, R229, c[0x0][0x2d0], -R201.reuse ;  /* 0x0000b400e5207a23 */ /* 0x100fe200000108c9 */
[----:B------:R-:W-:Y:S01]  /*4d60*/  MUFU.EX2 R38, R38 ;  /* 0x0000002600267308 */ /* 0x000fe20000000800 */
[----:B------:R-:W-:Y:S01]  /*4d70*/  FFMA.FTZ R206, R207, c[0x0][0x2d0], -R206 ;  /* 0x0000b400cfce7a23 */ /* 0x000fe200000108ce */
[C---:B------:R-:W-:Y:S06]  /*4d80*/  HMMA.16816.F32 R188, R4.reuse, R34, R188 ;  /* 0x0000002204bc723c */ /* 0x040fec00000018bc */
[----:B------:R-:W1:Y:S01]  /*4d90*/  MUFU.EX2 R39, R39 ;  /* 0x0000002700277308 */ /* 0x000e620000000800 */
[--C-:B------:R-:W-:Y:S01]  /*4da0*/  FFMA.FTZ R35, R33, c[0x0][0x2d0], -R201.reuse ;  /* 0x0000b40021237a23 */ /* 0x100fe200000108c9 */
[----:B------:R-:W-:Y:S01]  /*4db0*/  HMMA.16816.F32 R128, R4, R10, R128 ;  /* 0x0000000a0480723c */ /* 0x000fe20000001880 */
[----:B------:R-:W2:Y:S01]  /*4dc0*/  LDSM.16.MT88.4 R8, [R248+0x1100] ;  /* 0x00110000f808783b */ /* 0x000ea20000004200 */
[----:B------:R-:W-:-:S02]  /*4dd0*/  FFMA.FTZ R34, R231, c[0x0][0x2d0], -R201 ;  /* 0x0000b400e7227a23 */ /* 0x000fc400000108c9 */
[----:B------:R-:W-:Y:S02]  /*4de0*/  FFMA.FTZ R33, R230, c[0x0][0x2d0], -R201 ;  /* 0x0000b400e6217a23 */ /* 0x000fe400000108c9 */
[----:B------:R-:W3:Y:S02]  /*4df0*/  MUFU.EX2 R36, R36 ;  /* 0x0000002400247308 */ /* 0x000ee40000000800 */
[C---:B------:R-:W-:Y:S06]  /*4e00*/  HMMA.16816.F32 R192, R4.reuse, R42, R192 ;  /* 0x0000002a04c0723c */ /* 0x040fec00000018c0 */
[----:B------:R-:W4:Y:S01]  /*4e10*/  MUFU.EX2 R35, R35 ;  /* 0x0000002300237308 */ /* 0x000f220000000800 */
[--C-:B------:R-:W-:Y:S01]  /*4e20*/  FFMA.FTZ R43, R25, c[0x0][0x2d0], -R228.reuse ;  /* 0x0000b400192b7a23 */ /* 0x100fe200000108e4 */
[----:B------:R-:W-:Y:S01]  /*4e30*/  HMMA.16816.F32 R68, R4, R20, R68 ;  /* 0x000000140444723c */ /* 0x000fe20000001844 */
[----:B------:R-:W-:Y:S01]  /*4e40*/  FFMA.FTZ R42, R28, c[0x0][0x2d0], -R228 ;  /* 0x0000b4001c2a7a23 */ /* 0x000fe200000108e4 */
[----:B-1----:R-:W-:Y:S01]  /*4e50*/  F2FP.PACK_AB R24, R38, R39 ;  /* 0x000000272618723e */ /* 0x002fe200000000ff */
[----:B------:R-:W-:Y:S01]  /*4e60*/  FADD.FTZ R198, R39, R198 ;  /* 0x000000c627c67221 */ /* 0x000fe20000010000 */
[----:B------:R-:W-:-:S02]  /*4e70*/  F2FP.PACK_AB R28, R209, R210 ;  /* 0x000000d2d11c723e */ /* 0x000fc400000000ff */
[----:B------:R-:W1:Y:S01]  /*4e80*/  MUFU.EX2 R43, R43 ;  /* 0x0000002b002b7308 */ /* 0x000e620000000800 */
[----:B------:R-:W-:Y:S01]  /*4e90*/  FADD.FTZ R198, R38, R198 ;  /* 0x000000c626c67221 */ /* 0x000fe20000010000 */
[----:B------:R-:W-:Y:S03]  /*4ea0*/  HMMA.16816.F32 R84, R4, R16, R84 ;  /* 0x000000100454723c */ /* 0x000fe60000001854 */
[----:B------:R-:W-:-:S03]  /*4eb0*/  FADD.FTZ R198, R37, R198 ;  /* 0x000000c625c67221 */ /* 0x000fc60000010000 */
[----:B------:R-:W5:Y:S01]  /*4ec0*/  MUFU.EX2 R42, R42 ;  /* 0x0000002a002a7308 */ /* 0x000f620000000800 */
[----:B---3--:R-:W-:Y:S01]  /*4ed0*/  FADD.FTZ R198, R36, R198 ;  /* 0x000000c624c67221 */ /* 0x008fe20000010000 */
[----:B------:R-:W-:Y:S01]  /*4ee0*/  HMMA.16816.F32 R100, R4, R12, R100 ;  /* 0x0000000c0464723c */ /* 0x000fe20000001864 */
[----:B----4-:R-:W-:Y:S02]  /*4ef0*/  FADD.FTZ R197, R35, R197 ;  /* 0x000000c523c57221 */ /* 0x010fe40000010000 */
[----:B------:R-:W-:-:S03]  /*4f00*/  FADD.FTZ R198, R210, R198 ;  /* 0x000000c6d2c67221 */ /* 0x000fc60000010000 */
[----:B------:R-:W3:Y:S01]  /*4f10*/  MUFU.EX2 R34, R34 ;  /* 0x0000002200227308 */ /* 0x000ee20000000800 */
[----:B-1----:R-:W-:Y:S01]  /*4f20*/  FADD.FTZ R222, R43, R222 ;  /* 0x000000de2bde7221 */ /* 0x002fe20000010000 */
[----:B------:R-:W-:Y:S01]  /*4f30*/  HMMA.16816.F32 R184, R4, R30, R184 ;  /* 0x0000001e04b8723c */ /* 0x000fe200000018b8 */
[----:B------:R-:W-:-:S04]  /*4f40*/  FADD.FTZ R198, R209, R198 ;  /* 0x000000c6d1c67221 */ /* 0x000fc80000010000 */
[----:B------:R-:W-:Y:S01]  /*4f50*/  FADD.FTZ R198, R208, R198 ;  /* 0x000000c6d0c67221 */ /* 0x000fe20000010000 */
[----:B------:R-:W1:Y:S01]  /*4f60*/  MUFU.EX2 R33, R33 ;  /* 0x0000002100217308 */ /* 0x000e620000000800 */
[----:B-----5:R-:W-:Y:S01]  /*4f70*/  FADD.FTZ R222, R42, R222 ;  /* 0x000000de2ade7221 */ /* 0x020fe20000010000 */
[----:B------:R-:W-:Y:S03]  /*4f80*/  HMMA.16816.F32 R180, R4, R26, R180 ;  /* 0x0000001a04b4723c */ /* 0x000fe600000018b4 */
[----:B------:R-:W-:-:S03]  /*4f90*/  FADD.FTZ R222, R41, R222 ;  /* 0x000000de29de7221 */ /* 0x000fc60000010000 */
[----:B------:R-:W4:Y:S01]  /*4fa0*/  MUFU.EX2 R32, R32 ;  /* 0x0000002000207308 */ /* 0x000f220000000800 */
[----:B---3--:R-:W-:Y:S01]  /*4fb0*/  F2FP.PACK_AB R25, R34, R35 ;  /* 0x000000232219723e */ /* 0x008fe200000000ff */
[C---:B------:R-:W-:Y:S01]  /*4fc0*/  HMMA.16816.F32 R80, R4.reuse, R22, R80 ;  /* 0x000000160450723c */ /* 0x040fe20000001850 */
[----:B------:R-:W-:Y:S01]  /*4fd0*/  F2FP.PACK_AB R26, R36, R37 ;  /* 0x00000025241a723e */ /* 0x000fe200000000ff */
[----:B------:R-:W-:Y:S01]  /*4fe0*/  LDSM.16.MT88.4 R20, [R248+0x3100] ;  /* 0x00310000f814783b */ /* 0x000fe20000004200 */
[----:B------:R-:W-:Y:S02]  /*4ff0*/  FADD.FTZ R222, R40, R222 ;  /* 0x000000de28de7221 */ /* 0x000fe40000010000 */
[----:B------:R-:W-:Y:S01]  /*5000*/  FADD.FTZ R197, R34, R197 ;  /* 0x000000c522c57221 */ /* 0x000fe20000010000 */
[----:B------:R-:W3:Y:S01]  /*5010*/  MUFU.EX2 R206, R206 ;  /* 0x000000ce00ce7308 */ /* 0x000ee20000000800 */
[----:B------:R-:W-:Y:S01]  /*5020*/  FADD.FTZ R222, R212, R222 ;  /* 0x000000ded4de7221 */ /* 0x000fe20000010000 */
[----:B------:R-:W-:Y:S01]  /*5030*/  HMMA.16816.F32 R96, R4, R18, R96 ;  /* 0x000000120460723c */ /* 0x000fe20000001860 */
[----:B------:R-:W5:Y:S01]  /*5040*/  LDSM.16.MT88.4 R16, [R242+0x1100] ;  /* 0x00110000f210783b */ /* 0x000f620000004200 */
[----:B-1----:R-:W-:-:S02]  /*5050*/  FADD.FTZ R197, R33, R197 ;  /* 0x000000c521c57221 */ /* 0x002fc40000010000 */
[----:B------:R-:W-:Y:S01]  /*5060*/  FADD.FTZ R222, R216, R222 ;  /* 0x000000ded8de7221 */ /* 0x000fe20000010000 */
[C---:B----4-:R-:W-:Y:S01]  /*5070*/  F2FP.PACK_AB R27, R32.reuse, R33 ;  /* 0x00000021201b723e */ /* 0x050fe200000000ff */
[----:B------:R-:W-:Y:S02]  /*5080*/  FADD.FTZ R197, R32, R197 ;  /* 0x000000c520c57221 */ /* 0x000fe40000010000 */
[----:B------:R-:W-:Y:S01]  /*5090*/  HMMA.16816.F32 R112, R4, R14, R112 ;  /* 0x0000000e0470723c */ /* 0x000fe20000001870 */
[----:B------:R-:W1:Y:S01]  /*50a0*/  LDSM.16.MT88.4 R12, [R241+0x1100] ;  /* 0x00110000f10c783b */ /* 0x000e620000004200 */
[----:B------:R-:W-:Y:S02]  /*50b0*/  FADD.FTZ R222, R215, R222 ;  /* 0x000000ded7de7221 */ /* 0x000fe40000010000 */
[----:B------:R-:W-:Y:S01]  /*50c0*/  FADD.FTZ R197, R205, R197 ;  /* 0x000000c5cdc57221 */ /* 0x000fe20000010000 */
[----:B---3--:R-:W-:Y:S02]  /*50d0*/  F2FP.PACK_AB R30, R206, R208 ;  /* 0x000000d0ce1e723e */ /* 0x008fe400000000ff */
[----:B------:R-:W-:Y:S01]  /*50e0*/  F2FP.PACK_AB R4, R226, R227 ;  /* 0x000000e3e204723e */ /* 0x000fe200000000ff */
[----:B--2---:R-:W-:Y:S01]  /*50f0*/  HMMA.16816.F32 R160, R24, R8, R160 ;  /* 0x0000000818a0723c */ /* 0x004fe200000018a0 */
[----:B------:R-:W-:Y:S01]  /*5100*/  F2FP.PACK_AB R5, R42, R43 ;  /* 0x0000002b2a05723e */ /* 0x000fe200000000ff */
[----:B------:R-:W-:Y:S01]  /*5110*/  FADD.FTZ R197, R204, R197 ;  /* 0x000000c5ccc57221 */ /* 0x000fe20000010000 */
[----:B------:R-:W-:-:S02]  /*5120*/  F2FP.PACK_AB R6, R224, R225 ;  /* 0x000000e1e006723e */ /* 0x000fc400000000ff */
[----:B------:R-:W-:-:S03]  /*5130*/  F2FP.PACK_AB R7, R40, R41 ;  /* 0x000000292807723e */ /* 0x000fc600000000ff */
[----:B------:R-:W-:Y:S08]  /*5140*/  HMMA.16816.F32 R156, R24, R10, R156 ;  /* 0x0000000a189c723c */ /* 0x000ff0000000189c */
[C---:B------:R-:W-:Y:S08]  /*5150*/  HMMA.16816.F32 R176, R4.reuse, R8, R176 ;  /* 0x0000000804b0723c */ /* 0x040ff000000018b0 */
[C---:B------:R-:W-:Y:S01]  /*5160*/  HMMA.16816.F32 R192, R4.reuse, R10, R192 ;  /* 0x0000000a04c0723c */ /* 0x040fe200000018c0 */
[----:B------:R-:W2:Y:S07]  /*5170*/  LDSM.16.MT88.4 R8, [R240+0x1100] ;  /* 0x00110000f008783b */ /* 0x000eae0000004200 */
[-C--:B-----5:R-:W-:Y:S08]  /*5180*/  HMMA.16816.F32 R172, R4, R16.reuse, R172 ;  /* 0x0000001004ac723c */ /* 0x0a0ff000000018ac */
[C---:B------:R-:W-:Y:S08]  /*5190*/  HMMA.16816.F32 R152, R24.reuse, R16, R152 ;  /* 0x000000101898723c */ /* 0x040ff00000001898 */
[-C--:B------:R-:W-:Y:S08]  /*51a0*/  HMMA.16816.F32 R148, R24, R18.reuse, R148 ;  /* 0x000000121894723c */ /* 0x080ff00000001894 */
[C---:B------:R-:W-:Y:S01]  /*51b0*/  HMMA.16816.F32 R188, R4.reuse, R18, R188 ;  /* 0x0000001204bc723c */ /* 0x040fe200000018bc */
[----:B------:R-:W3:Y:S07]  /*51c0*/  LDSM.16.MT88.4 R16, [R242+0x3100] ;  /* 0x00310000f210783b */ /* 0x000eee0000004200 */
[-C--:B-1----:R-:W-:Y:S08]  /*51d0*/  HMMA.16816.F32 R168, R4, R12.reuse, R168 ;  /* 0x0000000c04a8723c */ /* 0x082ff000000018a8 */
[C---:B------:R-:W-:Y:S08]  /*51e0*/  HMMA.16816.F32 R144, R24.reuse, R12, R144 ;  /* 0x0000000c1890723c */ /* 0x040ff00000001890 */
[-C--:B------:R-:W-:Y:S08]  /*51f0*/  HMMA.16816.F32 R140, R24, R14.reuse, R140 ;  /* 0x0000000e188c723c */ /* 0x080ff0000000188c */
[C---:B------:R-:W-:Y:S01]  /*5200*/  HMMA.16816.F32 R184, R4.reuse, R14, R184 ;  /* 0x0000000e04b8723c */ /* 0x040fe200000018b8 */
[----:B------:R-:W1:Y:S07]  /*5210*/  LDSM.16.MT88.4 R12, [R241+0x3100] ;  /* 0x00310000f10c783b */ /* 0x000e6e0000004200 */
[-C--:B--2---:R-:W-:Y:S08]  /*5220*/  HMMA.16816.F32 R164, R4, R8.reuse, R164 ;  /* 0x0000000804a4723c */ /* 0x084ff000000018a4 */
[C---:B------:R-:W-:Y:S08]  /*5230*/  HMMA.16816.F32 R136, R24.reuse, R8, R136 ;  /* 0x000000081888723c */ /* 0x040ff00000001888 */
[-C--:B------:R-:W-:Y:S08]  /*5240*/  HMMA.16816.F32 R132, R24, R10.reuse, R132 ;  /* 0x0000000a1884723c */ /* 0x080ff00000001884 */
[----:B------:R-:W-:Y:S01]  /*5250*/  HMMA.16816.F32 R180, R4, R10, R180 ;  /* 0x0000000a04b4723c */ /* 0x000fe200000018b4 */
[----:B------:R-:W2:Y:S07]  /*5260*/  LDSM.16.MT88.4 R8, [R240+0x3100] ;  /* 0x00310000f008783b */ /* 0x000eae0000004200 */
[C---:B---3--:R-:W-:Y:S08]  /*5270*/  HMMA.16816.F32 R88, R24.reuse, R16, R88 ;  /* 0x000000101858723c */ /* 0x048ff00000001858 */
[C---:B-1----:R-:W-:Y:S08]  /*5280*/  HMMA.16816.F32 R104, R24.reuse, R12, R104 ;  /* 0x0000000c1868723c */ /* 0x042ff00000001868 */
[C---:B------:R-:W-:Y:S08]  /*5290*/  HMMA.16816.F32 R92, R24.reuse, R18, R92 ;  /* 0x00000012185c723c */ /* 0x040ff0000000185c */
[----:B------:R-:W-:Y:S08]  /*52a0*/  HMMA.16816.F32 R108, R24, R14, R108 ;  /* 0x0000000e186c723c */ /* 0x000ff0000000186c */
[----:B------:R-:W-:Y:S08]  /*52b0*/  HMMA.16816.F32 R84, R4, R16, R84 ;  /* 0x000000100454723c */ /* 0x000ff00000001854 */
[C---:B--2---:R-:W-:Y:S08]  /*52c0*/  HMMA.16816.F32 R120, R24.reuse, R8, R120 ;  /* 0x000000081878723c */ /* 0x044ff00000001878 */
[----:B------:R-:W-:Y:S08]  /*52d0*/  HMMA.16816.F32 R124, R24, R10, R124 ;  /* 0x0000000a187c723c */ /* 0x000ff0000000187c */
[C---:B------:R-:W-:Y:S01]  /*52e0*/  HMMA.16816.F32 R96, R4.reuse, R18, R96 ;  /* 0x000000120460723c */ /* 0x040fe20000001860 */
[----:B------:R-:W1:Y:S07]  /*52f0*/  LDSM.16.MT88.4 R16, [R248+0x1900] ;  /* 0x00190000f810783b */ /* 0x000e6e0000004200 */
[C---:B------:R-:W-:Y:S08]  /*5300*/  HMMA.16816.F32 R100, R4.reuse, R12, R100 ;  /* 0x0000000c0464723c */ /* 0x040ff00000001864 */
[C---:B------:R-:W-:Y:S01]  /*5310*/  HMMA.16816.F32 R112, R4.reuse, R14, R112 ;  /* 0x0000000e0470723c */ /* 0x040fe20000001870 */
[----:B------:R-:W2:Y:S07]  /*5320*/  LDSM.16.MT88.4 R12, [R242+0x1900] ;  /* 0x00190000f20c783b */ /* 0x000eae0000004200 */
[C---:B------:R-:W-:Y:S08]  /*5330*/  HMMA.16816.F32 R116, R4.reuse, R8, R116 ;  /* 0x000000080474723c */ /* 0x040ff00000001874 */
[C---:B------:R-:W-:Y:S01]  /*5340*/  HMMA.16816.F32 R128, R4.reuse, R10, R128 ;  /* 0x0000000a0480723c */ /* 0x040fe20000001880 */
[----:B------:R-:W3:Y:S07]  /*5350*/  LDSM.16.MT88.4 R8, [R241+0x1900] ;  /* 0x00190000f108783b */ /* 0x000eee0000004200 */
[C---:B------:R-:W-:Y:S08]  /*5360*/  HMMA.16816.F32 R68, R4.reuse, R20, R68 ;  /* 0x000000140444723c */ /* 0x040ff00000001844 */
[----:B------:R-:W-:Y:S07]  /*5370*/  HMMA.16816.F32 R80, R4, R22, R80 ;  /* 0x000000160450723c */ /* 0x000fee0000001850 */
[--C-:B------:R-:W-:Y:S01]  /*5380*/  FFMA.FTZ R4, R203, c[0x0][0x2d0], -R201.reuse ;  /* 0x0000b400cb047a23 */ /* 0x100fe200000108c9 */
[----:B------:R-:W-:Y:S01]  /*5390*/  F2FP.PACK_AB R5, R216, R212 ;  /* 0x000000d4d805723e */ /* 0x000fe200000000ff */
[----:B------:R-:W-:Y:S01]  /*53a0*/  FFMA.FTZ R203, R202, c[0x0][0x2d0], -R201 ;  /* 0x0000b400cacb7a23 */ /* 0x000fe200000108c9 */
[----:B------:R-:W-:Y:S01]  /*53b0*/  F2FP.PACK_AB R6, R218, R219 ;  /* 0x000000dbda06723e */ /* 0x000fe200000000ff */
[----:B------:R4:W5:Y:S01]  /*53c0*/  MUFU.EX2 R201, R4 ;  /* 0x0000000400c97308 */ /* 0x0009620000000800 */
[----:B------:R-:W-:Y:S01]  /*53d0*/  F2FP.PACK_AB R7, R214, R215 ;  /* 0x000000d7d607723e */ /* 0x000fe200000000ff */
[C---:B------:R-:W-:Y:S06]  /*53e0*/  HMMA.16816.F32 R72, R24.reuse, R20, R72 ;  /* 0x000000141848723c */ /* 0x040fec0000001848 */
[----:B------:R-:W2:Y:S02]  /*53f0*/  MUFU.EX2 R203, R203 ;  /* 0x000000cb00cb7308 */ /* 0x000ea40000000800 */
[----:B------:R-:W-:Y:S01]  /*5400*/  HMMA.16816.F32 R76, R24, R22, R76 ;  /* 0x00000016184c723c */ /* 0x000fe2000000184c */
[----:B------:R-:W3:Y:S04]  /*5410*/  LDSM.16.MT88.4 R24, [R240+0x1900] ;  /* 0x00190000f018783b */ /* 0x000ee80000004200 */
[----:B------:R-:W3:Y:S01]  /*5420*/  LDSM.16.MT88.4 R20, [R248+0x3900] ;  /* 0x00390000f814783b */ /* 0x000ee20000004200 */
[----:B----4-:R-:W-:Y:S01]  /*5430*/  F2FP.PACK_AB R4, R220, R217 ;  /* 0x000000d9dc04723e */ /* 0x010fe200000000ff */
[----:B-----5:R-:W-:-:S06]  /*5440*/  FADD.FTZ R197, R201, R197 ;  /* 0x000000c5c9c57221 */ /* 0x020fcc0000010000 */
[----:B-1----:R-:W-:Y:S01]  /*5450*/  HMMA.16816.F32 R176, R4, R16, R176 ;  /* 0x0000001004b0723c */ /* 0x002fe200000018b0 */
[C---:B--2---:R-:W-:Y:S01]  /*5460*/  F2FP.PACK_AB R31, R203.reuse, R201 ;  /* 0x000000c9cb1f723e */ /* 0x044fe200000000ff */
[----:B------:R-:W-:-:S06]  /*5470*/  FADD.FTZ R203, R203, R197 ;  /* 0x000000c5cbcb7221 */ /* 0x000fcc0000010000 */
[C---:B------:R-:W-:Y:S08]  /*5480*/  HMMA.16816.F32 R160, R28.reuse, R16, R160 ;  /* 0x000000101ca0723c */ /* 0x040ff000000018a0 */
[-C--:B------:R-:W-:Y:S08]  /*5490*/  HMMA.16816.F32 R156, R28, R18.reuse, R156 ;  /* 0x000000121c9c723c */ /* 0x080ff0000000189c */
[C---:B------:R-:W-:Y:S01]  /*54a0*/  HMMA.16816.F32 R192, R4.reuse, R18, R192 ;  /* 0x0000001204c0723c */ /* 0x040fe200000018c0 */
[----:B------:R-:W1:Y:S07]  /*54b0*/  LDSM.16.MT88.4 R16, [R242+0x3900] ;  /* 0x00390000f210783b */ /* 0x000e6e0000004200 */
[-C--:B------:R-:W-:Y:S08]  /*54c0*/  HMMA.16816.F32 R172, R4, R12.reuse, R172 ;  /* 0x0000000c04ac723c */ /* 0x080ff000000018ac */
[C---:B------:R-:W-:Y:S08]  /*54d0*/  HMMA.16816.F32 R152, R28.reuse, R12, R152 ;  /* 0x0000000c1c98723c */ /* 0x040ff00000001898 */
[-C--:B------:R-:W-:Y:S08]  /*54e0*/  HMMA.16816.F32 R148, R28, R14.reuse, R148 ;  /* 0x0000000e1c94723c */ /* 0x080ff00000001894 */
[C---:B------:R-:W-:Y:S01]  /*54f0*/  HMMA.16816.F32 R188, R4.reuse, R14, R188 ;  /* 0x0000000e04bc723c */ /* 0x040fe200000018bc */
[----:B------:R-:W2:Y:S07]  /*5500*/  LDSM.16.MT88.4 R12, [R241+0x3900] ;  /* 0x00390000f10c783b */ /* 0x000eae0000004200 */
[-C--:B---3--:R-:W-:Y:S08]  /*5510*/  HMMA.16816.F32 R168, R4, R8.reuse, R168 ;  /* 0x0000000804a8723c */ /* 0x088ff000000018a8 */
[C---:B------:R-:W-:Y:S08]  /*5520*/  HMMA.16816.F32 R144, R28.reuse, R8, R144 ;  /* 0x000000081c90723c */ /* 0x040ff00000001890 */
[-C--:B------:R-:W-:Y:S08]  /*5530*/  HMMA.16816.F32 R140, R28, R10.reuse, R140 ;  /* 0x0000000a1c8c723c */ /* 0x080ff0000000188c */
[C---:B------:R-:W-:Y:S01]  /*5540*/  HMMA.16816.F32 R184, R4.reuse, R10, R184 ;  /* 0x0000000a04b8723c */ /* 0x040fe200000018b8 */
[----:B------:R-:W3:Y:S07]  /*5550*/  LDSM.16.MT88.4 R8, [R240+0x3900] ;  /* 0x00390000f008783b */ /* 0x000eee0000004200 */
[C---:B------:R-:W-:Y:S08]  /*5560*/  HMMA.16816.F32 R164, R4.reuse, R24, R164 ;  /* 0x0000001804a4723c */ /* 0x040ff000000018a4 */
[C---:B------:R-:W-:Y:S08]  /*5570*/  HMMA.16816.F32 R180, R4.reuse, R26, R180 ;  /* 0x0000001a04b4723c */ /* 0x040ff000000018b4 */
[C---:B------:R-:W-:Y:S08]  /*5580*/  HMMA.16816.F32 R68, R4.reuse, R20, R68 ;  /* 0x000000140444723c */ /* 0x040ff00000001844 */
[C---:B------:R-:W-:Y:S08]  /*5590*/  HMMA.16816.F32 R80, R4.reuse, R22, R80 ;  /* 0x000000160450723c */ /* 0x040ff00000001850 */
[C---:B-1----:R-:W-:Y:S08]  /*55a0*/  HMMA.16816.F32 R84, R4.reuse, R16, R84 ;  /* 0x000000100454723c */ /* 0x042ff00000001854 */
[C---:B------:R-:W-:Y:S08]  /*55b0*/  HMMA.16816.F32 R96, R4.reuse, R18, R96 ;  /* 0x000000120460723c */ /* 0x040ff00000001860 */
[C---:B--2---:R-:W-:Y:S08]  /*55c0*/  HMMA.16816.F32 R100, R4.reuse, R12, R100 ;  /* 0x0000000c0464723c */ /* 0x044ff00000001864 */
[C---:B------:R-:W-:Y:S08]  /*55d0*/  HMMA.16816.F32 R112, R4.reuse, R14, R112 ;  /* 0x0000000e0470723c */ /* 0x040ff00000001870 */
[C---:B---3--:R-:W-:Y:S08]  /*55e0*/  HMMA.16816.F32 R116, R4.reuse, R8, R116 ;  /* 0x000000080474723c */ /* 0x048ff00000001874 */
[----:B------:R-:W-:Y:S07]  /*55f0*/  HMMA.16816.F32 R128, R4, R10, R128 ;  /* 0x0000000a0480723c */ /* 0x000fee0000001880 */
[----:B------:R-:W-:Y:S01]  /*5600*/  FADD.FTZ R6, R218, R211 ;  /* 0x000000d3da067221 */ /* 0x000fe20000010000 */
[----:B------:R-:W-:Y:S01]  /*5610*/  HMMA.16816.F32 R136, R28, R24, R136 ;  /* 0x000000181c88723c */ /* 0x000fe20000001888 */
[----:B------:R-:W-:-:S02]  /*5620*/  FADD.FTZ R5, R214, R222 ;  /* 0x000000ded6057221 */ /* 0x000fc40000010000 */
[----:B------:R-:W-:Y:S01]  /*5630*/  FADD.FTZ R4, R206, R198 ;  /* 0x000000c6ce047221 */ /* 0x000fe20000010000 */
[----:B------:R1:W-:Y:S04]  /*5640*/  STL [R1+0x40], R6 ;  /* 0x0000400601007387 */ /* 0x0003e80000100800 */
[----:B------:R1:W-:Y:S01]  /*5650*/  STL [R1+0x3c], R5 ;  /* 0x00003c0501007387 */ /* 0x0003e20000100800 */
[C---:B------:R-:W-:Y:S03]  /*5660*/  HMMA.16816.F32 R132, R28.reuse, R26, R132 ;  /* 0x0000001a1c84723c */ /* 0x040fe60000001884 */
[----:B------:R1:W-:Y:S05]  /*5670*/  STL [R1+0x38], R4 ;  /* 0x0000380401007387 */ /* 0x0003ea0000100800 */
        /* <DEDUP_REMOVED lines=8> */
[----:B------:R-:W-:Y:S07]  /*5700*/  @P0 BRA `(.L_x_708) ;  /* 0x00004a1000000947 */ /* 0x000fee0003800000 */
[----:B-1----:R-:W2:Y:S04]  /*5710*/  LDL R230, [R1+0x18] ;  /* 0x0000180001e67983 */ /* 0x002ea80000100800 */
[----:B------:R-:W3:Y:S01]  /*5720*/  LDL R231, [R1+0x1c] ;  /* 0x00001c0001e77983 */ /* 0x000ee20000100800 */
[----:B------:R-:W-:Y:S01]  /*5730*/  IMAD.MOV.U32 R200, RZ, RZ, R3 ;  /* 0x000000ffffc87224 */ /* 0x000fe200078e0003 */
[----:B------:R-:W-:Y:S01]  /*5740*/  MOV R197, R0 ;  /* 0x0000000000c57202 */ /* 0x000fe20000000f00 */
[----:B------:R-:W-:Y:S01]  /*5750*/  IMAD.MOV.U32 R198, RZ, RZ, R2 ;  /* 0x000000ffffc67224 */ /* 0x000fe200078e0002 */
[----:B------:R-:W-:Y:S01]  /*5760*/  UIADD3 UR7, UR7, -0x2, URZ ;  /* 0xfffffffe07077890 */ /* 0x000fe2000fffe03f */
[----:B------:R-:W-:Y:S01]  /*5770*/  IMAD.MOV.U32 R199, RZ, RZ, R196 ;  /* 0x000000ffffc77224 */ /* 0x000fe200078e00c4 */
[----:B--2---:R-:W-:-:S04]  /*5780*/  SHF.R.S32.HI R4, RZ, 0x1f, R230 ;  /* 0x0000001fff047819 */ /* 0x004fc800000114e6 */
[----:B------:R-:W-:Y:S01]  /*5790*/  LEA.HI R4, R4, R230, RZ, 0x3 ;  /* 0x000000e604047211 */ /* 0x000fe200078f18ff */
[----:B---3--:R-:W-:-:S03]  /*57a0*/  IMAD.WIDE R6, R231, 0x2, RZ ;  /* 0x00000002e7067825 */ /* 0x008fc600078e02ff */
[----:B------:R-:W-:Y:S02]  /*57b0*/  LOP3.LUT R4, R4, 0xfffffff8, RZ, 0xc0, !PT ;  /* 0xfffffff804047812 */ /* 0x000fe400078ec0ff */
[----:B------:R1:W-:Y:S02]  /*57c0*/  STL.64 [R1+0x30], R6 ;  /* 0x0000300601007387 */ /* 0x0003e40000100a00 */
[----:B------:R-:W-:Y:S02]  /*57d0*/  SHF.R.S32.HI R3, RZ, 0x1f, R4 ;  /* 0x0000001fff037819 */ /* 0x000fe40000011404 */
[C---:B------:R-:W-:Y:S02]  /*57e0*/  SHF.L.U32 R0, R4.reuse, 0x1, RZ ;  /* 0x0000000104007819 */ /* 0x040fe400000006ff */
[----:B------:R-:W-:-:S03]  /*57f0*/  SHF.L.U64.HI R2, R4, 0x1, R3 ;  /* 0x0000000104027819 */ /* 0x000fc60000010203 */
[----:B------:R1:W-:Y:S04]  /*5800*/  STL [R1+0x2c], R0 ;  /* 0x00002c0001007387 */ /* 0x0003e80000100800 */
[----:B------:R1:W-:Y:S02]  /*5810*/  STL [R1+0x28], R2 ;  /* 0x0000280201007387 */ /* 0x0003e40000100800 */
[----:B------:R-:W2:Y:S01]  /*5820*/  LDL R231, [R1+0xc] ;  /* 0x00000c0001e77983 */ /* 0x000ea20000100800 */
[----:B-1----:R-:W-:Y:S02]  /*5830*/  SEL R2, RZ, 0x10, P3 ;  /* 0x00000010ff027807 */ /* 0x002fe40001800000 */
[----:B------:R-:W-:Y:S02]  /*5840*/  SEL R0, RZ, 0x10, P4 ;  /* 0x00000010ff007807 */ /* 0x000fe40002000000 */
[----:B------:R-:W-:Y:S02]  /*5850*/  ISETP.NE.U32.AND P6, PT, R2, RZ, PT ;  /* 0x000000ff0200720c */ /* 0x000fe40003fc5070 */
[----:B------:R-:W-:-:S02]  /*5860*/  ISETP.NE.U32.AND P2, PT, R0, RZ, PT ;  /* 0x000000ff0000720c */ /* 0x000fc40003f45070 */
[----:B------:R-:W-:Y:S02]  /*5870*/  IADD3 R2, -R2, 0x10, RZ ;  /* 0x0000001002027810 */ /* 0x000fe40007ffe1ff */
[----:B------:R-:W-:Y:S02]  /*5880*/  IADD3 R0, -R0, 0x10, RZ ;  /* 0x0000001000007810 */ /* 0x000fe40007ffe1ff */
[----:B------:R-:W-:Y:S02]  /*5890*/  LOP3.LUT R2, R2, 0xf, RZ, 0xc0, !PT ;  /* 0x0000000f02027812 */ /* 0x000fe400078ec0ff */
[----:B------:R-:W-:Y:S01]  /*58a0*/  LOP3.LUT R0, R0, 0xf, RZ, 0xc0, !PT ;  /* 0x0000000f00007812 */ /* 0x000fe200078ec0ff */
[----:B--2---:R-:W-:-:S05]  /*58b0*/  IMAD.SHL.U32 R3, R231, 0x2, RZ ;  /* 0x00000002e7037824 */ /* 0x004fca00078e00ff */
[----:B------:R1:W-:Y:S01]  /*58c0*/  STL [R1+0x24], R3 ;  /* 0x0000240301007387 */ /* 0x0003e20000100800 */
[----:B------:R-:W-:Y:S05]  /*58d0*/  BRA `(.L_x_709) ;  /* 0x0000044000007947 */ /* 0x000fea0003800000 */
.L_x_711:
[----:B------:R-:W2:Y:S01]  /*58e0*/  LDL R3, [R1+0x14] ;  /* 0x0000140001037983 */ /* 0x000ea20000100800 */
[----:B------:R-:W-:Y:S01]  /*58f0*/  ULEA UR4, UR7, UR10, 0x6 ;  /* 0x0000000a07047291 */ /* 0x000fe2000f8e303f */
[----:B------:R-:W-:Y:S01]  /*5900*/  ISETP.NE.AND P1, PT, R252, 0x1, PT ;  /* 0x00000001fc00780c */ /* 0x000fe20003f25270 */
[----:B------:R-:W-:Y:S01]  /*5910*/  IMAD.MOV.U32 R11, RZ, RZ, RZ ;  /* 0x000000ffff0b7224 */ /* 0x000fe200078e00ff */
[----:B------:R-:W3:Y:S03]  /*5920*/  LDL.64 R58, [R1+0x30] ;  /* 0x00003000013a7983 */ /* 0x000ee60000100a00 */
[----:B------:R-:W-:Y:S01]  /*5930*/  IMAD.U32 R0, RZ, RZ, UR4 ;  /* 0x00000004ff007e24 */ /* 0x000fe2000f8e00ff */
[----:B------:R-:W4:Y:S04]  /*5940*/  LDL R210, [R1+0x2c] ;  /* 0x00002c0001d27983 */ /* 0x000f280000100800 */
[----:B------:R-:W5:Y:S04]  /*5950*/  LDL R54, [R1+0x24] ;  /* 0x0000240001367983 */ /* 0x000f680000100800 */
[----:B------:R-:W3:Y:S01]  /*5960*/  LDL R55, [R1+0x28] ;  /* 0x0000280001377983 */ /* 0x000ee20000100800 */
        /* <DEDUP_REMOVED lines=12> */
[----:B------:R1:W2:Y:S02]  /*5a30*/  @!P5 LDG.E R11, [R42.64] ;  /* 0x0000000c2a0bd981 */ /* 0x0002a4000c1e1900 */
[----:B------:R-:W-:Y:S04]  /*5a40*/  IMAD R0, R0, c[0x0][0x1e0], RZ ;  /* 0x0000780000007a24 */ /* 0x000fe800078e02ff */
[C---:B------:R-:W-:Y:S02]  /*5a50*/  IMAD R0, R44.reuse, c[0x0][0x1e4], R0 ;  /* 0x000079002c007a24 */ /* 0x040fe400078e0200 */
[----:B-1----:R-:W-:Y:S04]  /*5a60*/  IMAD.WIDE.U32 R42, R44, c[0x0][0x1e0], RZ ;  /* 0x000078002c2a7a25 */ /* 0x002fe800078e00ff */
[----:B------:R-:W-:Y:S01]  /*5a70*/  IMAD.IADD R43, R43, 0x1, R0 ;  /* 0x000000012b2b7824 */ /* 0x000fe200078e0200 */
[----:B--2---:R-:W-:Y:S01]  /*5a80*/  STL [R1], R11 ;  /* 0x0000000b01007387 */ /* 0x004fe20000100800 */
[----:B------:R-:W-:Y:S02]  /*5a90*/  SHF.R.S32.HI R0, RZ, 0x1f, R11 ;  /* 0x0000001fff007819 */ /* 0x000fe4000001140b */
[C---:B------:R-:W-:Y:S04]  /*5aa0*/  IMAD.WIDE.U32 R42, R11.reuse, c[0x0][0x1f0], R42 ;  /* 0x00007c000b2a7a25 */ /* 0x040fe800078e002a */
[----:B------:R-:W-:Y:S01]  /*5ab0*/  IMAD R0, R0, c[0x0][0x1f0], RZ ;  /* 0x00007c0000007a24 */ /* 0x000fe200078e02ff */
[----:B------:R-:W-:Y:S03]  /*5ac0*/  IADD3 R4, P0, R42, UR18, RZ ;  /* 0x000000122a047c10 */ /* 0x000fe6000ff1e0ff */
[----:B------:R-:W-:Y:S05]  /*5ad0*/  IMAD R0, R11, c[0x0][0x1f4], R0 ;  /* 0x00007d000b007a24 */ /* 0x000fea00078e0200 */
[----:B------:R-:W-:Y:S02]  /*5ae0*/  IADD3.X R0, R43, UR16, R0, P0, !PT ;  /* 0x000000102b007c10 */ /* 0x000fe400087fe400 */
[C---:B------:R-:W-:Y:S04]  /*5af0*/  LEA R3, P0, R4.reuse, c[0x0][0x1c8], 0x1 ;  /* 0x0000720004037a11 */ /* 0x040fe800078008ff */
[----:B------:R-:W-:Y:S01]  /*5b00*/  LEA.HI.X R0, R4, c[0x0][0x1cc], R0, 0x1, P0 ;  /* 0x0000730004007a11 */ /* 0x000fe200000f0c00 */
[----:B------:R-:W3:Y:S04]  /*5b10*/  SHFL.IDX PT, R44, R3, RZ, 0x181f ;  /* 0x00181fff032c7589 */ /* 0x000ee800000e0000 */
[----:B------:R-:W1:Y:S04]  /*5b20*/  SHFL.IDX PT, R43, R0, RZ, 0x181f ;  /* 0x00181fff002b7589 */ /* 0x000e6800000e0000 */
[----:B------:R-:W2:Y:S04]  /*5b30*/  SHFL.IDX PT, R11, R3, 0x1, 0x181f ;  /* 0x00381f00030b7f89 */ /* 0x000ea800000e0000 */
[----:B------:R-:W2:Y:S04]  /*5b40*/  SHFL.IDX PT, R42, R0, 0x1, 0x181f ;  /* 0x00381f00002a7f89 */ /* 0x000ea800000e0000 */
[----:B------:R-:W2:Y:S04]  /*5b50*/  SHFL.IDX PT, R4, R3, 0x2, 0x181f ;  /* 0x00581f0003047f89 */ /* 0x000ea800000e0000 */
[----:B------:R-:W2:Y:S04]  /*5b60*/  SHFL.IDX PT, R6, R0, 0x2, 0x181f ;  /* 0x00581f0000067f89 */ /* 0x000ea800000e0000 */
[----:B------:R-:W2:Y:S01]  /*5b70*/  SHFL.IDX PT, R3, R3, 0x3, 0x181f ;  /* 0x00781f0003037f89 */ /* 0x000ea200000e0000 */
[----:B---3--:R-:W-:Y:S03]  /*5b80*/  IADD3 R46, P0, R58, R44, RZ ;  /* 0x0000002c3a2e7210 */ /* 0x008fe60007f1e0ff */
[----:B------:R-:W3:Y:S02]  /*5b90*/  SHFL.IDX PT, R0, R0, 0x3, 0x181f ;  /* 0x00781f0000007f89 */ /* 0x000ee400000e0000 */
[----:B-1----:R-:W-:Y:S01]  /*5ba0*/  IMAD.X R47, R59, 0x1, R43, P0 ;  /* 0x000000013b2f7824 */ /* 0x002fe200000e062b */
[-C--:B----4-:R-:W-:Y:S04]  /*5bb0*/  IADD3 R44, P0, R44, R210.reuse, RZ ;  /* 0x000000d22c2c7210 */ /* 0x090fe80007f1e0ff */
[----:B-----5:R1:W-:Y:S01]  /*5bc0*/  LDGSTS.E.BYPASS.LTC128B.128 [R54+0x4100], [R46.64], !P3 ;  /* 0x041000002e367fae */ /* 0x0203e2000d901d4c */
[--C-:B------:R-:W-:Y:S01]  /*5bd0*/  IMAD.X R45, R43, 0x1, R55.reuse, P0 ;  /* 0x000000012b2d7824 */ /* 0x100fe200000e0637 */
[----:B--2---:R-:W-:Y:S04]  /*5be0*/  IADD3 R48, P0, R58, R11, RZ ;  /* 0x0000000b3a307210 */ /* 0x004fe80007f1e0ff */
[----:B------:R2:W-:Y:S01]  /*5bf0*/  LDGSTS.E.BYPASS.LTC128B.128 [R54+0x6100], [R44.64], !P4 ;  /* 0x061000002c367fae */ /* 0x0005e2000e101d4c */
[----:B------:R-:W-:Y:S01]  /*5c00*/  IMAD.X R49, R59, 0x1, R42, P0 ;  /* 0x000000013b317824 */ /* 0x000fe200000e062a */
[----:B------:R-:W-:Y:S04]  /*5c10*/  IADD3 R50, P0, R11, R210, RZ ;  /* 0x000000d20b327210 */ /* 0x000fe80007f1e0ff */
[----:B------:R4:W-:Y:S01]  /*5c20*/  LDGSTS.E.BYPASS.LTC128B.128 [R54+0x4900], [R48.64], !P3 ;  /* 0x0490000030367fae */ /* 0x0009e2000d901d4c */
[--C-:B------:R-:W-:Y:S01]  /*5c30*/  IMAD.X R51, R42, 0x1, R55.reuse, P0 ;  /* 0x000000012a337824 */ /* 0x100fe200000e0637 */
[----:B------:R-:W-:Y:S04]  /*5c40*/  IADD3 R42, P0, R58, R4, RZ ;  /* 0x000000043a2a7210 */ /* 0x000fe80007f1e0ff */
[----:B------:R4:W-:Y:S01]  /*5c50*/  LDGSTS.E.BYPASS.LTC128B.128 [R54+0x6900], [R50.64], !P4 ;  /* 0x0690000032367fae */ /* 0x0009e2000e101d4c */
[C---:B------:R-:W-:Y:S05]  /*5c60*/  IMAD.X R43, R59.reuse, 0x1, R6, P0 ;  /* 0x000000013b2b7824 */ /* 0x040fea00000e0606 */
[----:B------:R4:W-:Y:S01]  /*5c70*/  LDGSTS.E.BYPASS.LTC128B.128 [R54+0x5100], [R42.64], !P3 ;  /* 0x051000002a367fae */ /* 0x0009e2000d901d4c */
[-C--:B-1----:R-:W-:Y:S05]  /*5c80*/  IADD3 R46, P0, R4, R210.reuse, RZ ;  /* 0x000000d2042e7210 */ /* 0x082fea0007f1e0ff */
[--C-:B------:R-:W-:Y:S01]  /*5c90*/  IMAD.X R47, R6, 0x1, R55.reuse, P0 ;  /* 0x00000001062f7824 */ /* 0x100fe200000e0637 */
[----:B------:R-:W-:Y:S04]  /*5ca0*/  IADD3 R52, P0, R58, R3, RZ ;  /* 0x000000033a347210 */ /* 0x000fe80007f1e0ff */
[----:B------:R4:W-:Y:S01]  /*5cb0*/  LDGSTS.E.BYPASS.LTC128B.128 [R54+0x7100], [R46.64], !P4 ;  /* 0x071000002e367fae */ /* 0x0009e2000e101d4c */
[----:B---3--:R-:W-:Y:S01]  /*5cc0*/  IMAD.X R53, R59, 0x1, R0, P0 ;  /* 0x000000013b357824 */ /* 0x008fe200000e0600 */
[----:B--2---:R-:W-:Y:S04]  /*5cd0*/  IADD3 R44, P0, R3, R210, RZ ;  /* 0x000000d2032c7210 */ /* 0x004fe80007f1e0ff */
[----:B------:R4:W-:Y:S01]  /*5ce0*/  LDGSTS.E.BYPASS.LTC128B.128 [R54+0x5900], [R52.64], !P3 ;  /* 0x0590000034367fae */ /* 0x0009e2000d901d4c */
[----:B------:R-:W-:Y:S05]  /*5cf0*/  IMAD.X R45, R0, 0x1, R55, P0 ;  /* 0x00000001002d7824 */ /* 0x000fea00000e0637 */
[----:B------:R4:W-:Y:S01]  /*5d00*/  LDGSTS.E.BYPASS.LTC128B.128 [R54+0x7900], [R44.64], !P4 ;  /* 0x079000002c367fae */ /* 0x0009e2000e101d4c */
[----:B------:R-:W-:-:S05]  /*5d10*/  BRA `(.L_x_710) ;  /* 0x0000172000007947 */ /* 0x000fca0003800000 */
.L_x_709:
[----:B------:R-:W2:Y:S01]  /*5d20*/  LDL R2, [R1+0x4] ;  /* 0x0000040001027983 */ /* 0x000ea20000100800 */
[----:B------:R-:W-:Y:S04]  /*5d30*/  DEPBAR.LE SB0, 0x0 ;  /* 0x000080000000791a */ /* 0x000fe80000000000 */
[----:B-1----:R-:W3:Y:S01]  /*5d40*/  LDL R3, [R1] ;  /* 0x0000000001037983 */ /* 0x002ee20000100800 */
[----:B------:R-:W-:Y:S01]  /*5d50*/  SEL R7, RZ, 0x10, P3 ;  /* 0x00000010ff077807 */ /* 0x000fe20001800000 */
[----:B------:R-:W-:Y:S01]  /*5d60*/  UISETP.GE.AND UP0, UPT, UR7, 0x1, UPT ;  /* 0x000000010700788c */ /* 0x000fe2000bf06270 */
[----:B------:R-:W-:Y:S01]  /*5d70*/  SEL R6, RZ, 0x10, P4 ;  /* 0x00000010ff067807 */ /* 0x000fe20002000000 */
[----:B------:R-:W4:Y:S01]  /*5d80*/  LDL.64 R46, [R1+0x30] ;  /* 0x00003000012e7983 */ /* 0x000f220000100a00 */
[----:B------:R-:W-:Y:S02]  /*5d90*/  IADD3 R7, -R7, 0x10, RZ ;  /* 0x0000001007077810 */ /* 0x000fe40007ffe1ff */
[----:B------:R-:W-:Y:S02]  /*5da0*/  IADD3 R6, -R6, 0x10, RZ ;  /* 0x0000001006067810 */ /* 0x000fe40007ffe1ff */
[----:B------:R-:W-:Y:S01]  /*5db0*/  LOP3.LUT R7, R7, 0xf, RZ, 0xc0, !PT ;  /* 0x0000000f07077812 */ /* 0x000fe200078ec0ff */
[----:B------:R-:W5:Y:S01]  /*5dc0*/  LDL R41, [R1+0x2c] ;  /* 0x00002c0001297983 */ /* 0x000f620000100800 */
[----:B------:R-:W-:Y:S03]  /*5dd0*/  LOP3.LUT R6, R6, 0xf, RZ, 0xc0, !PT ;  /* 0x0000000f06067812 */ /* 0x000fe600078ec0ff */
[----:B------:R-:W4:Y:S04]  /*5de0*/  LDL R57, [R1+0x28] ;  /* 0x0000280001397983 */ /* 0x000f280000100800 */
[----:B------:R-:W4:Y:S04]  /*5df0*/  LDL R56, [R1+0x24] ;  /* 0x0000240001387983 */ /* 0x000f280000100800 */
[----:B------:R-:W-:Y:S08]  /*5e00*/  BAR.SYNC.DEFER_BLOCKING 0x0 ;  /* 0x0000000000007b1d */ /* 0x000ff00000010000 */
[----:B------:R-:W-:Y:S08]  /*5e10*/  LDSM.16.M88.4 R64, [R251+0x8100] ;  /* 0x00810000fb40783b */ /* 0x000ff00000000200 */
[----:B------:R-:W-:Y:S08]  /*5e20*/  LDSM.16.M88.4 R16, [R250+0x4100] ;  /* 0x00410000fa10783b */ /* 0x000ff00000000200 */
[----:B------:R-:W-:Y:S08]  /*5e30*/  LDSM.16.M88.4 R60, [R251+0xa100] ;  /* 0x00a10000fb3c783b */ /* 0x000ff00000000200 */
[----:B------:R-:W-:Y:S08]  /*5e40*/  LDSM.16.M88.4 R32, [R250+0x4900] ;  /* 0x00490000fa20783b */ /* 0x000ff00000000200 */
[----:B------:R-:W-:Y:S08]  /*5e50*/  LDSM.16.M88.4 R48, [R250+0x5100] ;  /* 0x00510000fa30783b */ /* 0x000ff00000000200 */
[----:B------:R-:W-:Y:S08]  /*5e60*/  LDSM.16.M88.4 R204, [R250+0x5900] ;  /* 0x00590000facc783b */ /* 0x000ff00000000200 */
[----:B------:R-:W-:Y:S08]  /*5e70*/  LDSM.16.M88.4 R208, [R247+0x8100] ;  /* 0x00810000f7d0783b */ /* 0x000ff00000000200 */
[----:B------:R-:W-:Y:S08]  /*5e80*/  LDSM.16.M88.4 R212, [R249] ;  /* 0x00000000f9d4783b */ /* 0x000ff00000000200 */
[----:B------:R-:W-:Y:S08]  /*5e90*/  LDSM.16.M88.4 R216, [R247+0xa100] ;  /* 0x00a10000f7d8783b */ /* 0x000ff00000000200 */
[----:B------:R-:W-:Y:S08]  /*5ea0*/  LDSM.16.M88.4 R220, [R239] ;  /* 0x00000000efdc783b */ /* 0x000ff00000000200 */
[----:B------:R-:W-:Y:S08]  /*5eb0*/  LDSM.16.M88.4 R224, [R238] ;  /* 0x00000000eee0783b */ /* 0x000ff00000000200 */
[----:B------:R-:W-:Y:S01]  /*5ec0*/  LDSM.16.M88.4 R228, [R237] ;  /* 0x00000000ede4783b */ /* 0x000fe20000000200 */
[----:B--2---:R-:W-:Y:S01]  /*5ed0*/  SHF.R.S32.HI R0, RZ, 0x1f, R2 ;  /* 0x0000001fff007819 */ /* 0x004fe20000011402 */
[----:B------:R-:W-:Y:S04]  /*5ee0*/  IMAD.WIDE.U32 R4, R2, c[0x0][0x208], RZ ;  /* 0x0000820002047a25 */ /* 0x000fe800078e00ff */
[----:B------:R-:W-:Y:S04]  /*5ef0*/  IMAD R0, R0, c[0x0][0x208], RZ ;  /* 0x0000820000007a24 */ /* 0x000fe800078e02ff */
[----:B------:R-:W-:Y:S01]  /*5f00*/  IMAD R0, R2, c[0x0][0x20c], R0 ;  /* 0x0000830002007a24 */ /* 0x000fe200078e0200 */
[----:B---3--:R-:W-:Y:S04]  /*5f10*/  SHF.R.S32.HI R2, RZ, 0x1f, R3 ;  /* 0x0000001fff027819 */ /* 0x008fe80000011403 */
[----:B------:R-:W-:Y:S01]  /*5f20*/  IADD3 R5, R5, R0, RZ ;  /* 0x0000000005057210 */ /* 0x000fe20007ffe0ff */
[----:B------:R-:W-:Y:S04]  /*5f30*/  IMAD R2, R2, c[0x0][0x218], RZ ;  /* 0x0000860002027a24 */ /* 0x000fe800078e02ff */
[C---:B------:R-:W-:Y:S04]  /*5f40*/  IMAD.WIDE.U32 R4, R3.reuse, c[0x0][0x218], R4 ;  /* 0x0000860003047a25 */ /* 0x040fe800078e0004 */
[----:B------:R-:W-:Y:S01]  /*5f50*/  IMAD R2, R3, c[0x0][0x21c], R2 ;  /* 0x0000870003027a24 */ /* 0x000fe200078e0202 */
[----:B------:R-:W-:Y:S04]  /*5f60*/  IADD3 R0, P0, R4, UR20, RZ ;  /* 0x0000001404007c10 */ /* 0x000fe8000ff1e0ff */
[----:B------:R-:W-:Y:S02]  /*5f70*/  IADD3.X R2, R5, UR5, R2, P0, !PT ;  /* 0x0000000505027c10 */ /* 0x000fe400087fe402 */
[C---:B------:R-:W-:Y:S04]  /*5f80*/  LEA R40, P0, R0.reuse, c[0x0][0x1f8], 0x1 ;  /* 0x00007e0000287a11 */ /* 0x040fe800078008ff */
[----:B------:R-:W-:Y:S01]  /*5f90*/  LEA.HI.X R0, R0, c[0x0][0x1fc], R2, 0x1, P0 ;  /* 0x00007f0000007a11 */ /* 0x000fe200000f0c02 */
[----:B------:R-:W-:Y:S08]  /*5fa0*/  SHFL.IDX PT, R38, R40, RZ, 0x181f ;  /* 0x00181fff28267589 */ /* 0x000ff000000e0000 */
[----:B------:R-:W4:Y:S08]  /*5fb0*/  SHFL.IDX PT, R2, R40, 0x3, 0x181f ;  /* 0x00781f0028027f89 */ /* 0x000f3000000e0000 */
[----:B------:R-:W1:Y:S08]  /*5fc0*/  SHFL.IDX PT, R3, R0, 0x3, 0x181f ;  /* 0x00781f0000037f89 */ /* 0x000e7000000e0000 */
[----:B------:R-:W2:Y:S01]  /*5fd0*/  SHFL.IDX PT, R39, R0, RZ, 0x181f ;  /* 0x00181fff00277589 */ /* 0x000ea200000e0000 */
[-C--:B----4-:R-:W-:Y:S07]  /*5fe0*/  IADD3 R52, P1, P0, R7, R2.reuse, R46 ;  /* 0x0000000207347210 */ /* 0x090fee000783e02e */
[----:B------:R-:W3:Y:S01]  /*5ff0*/  SHFL.IDX PT, R36, R40, 0x1, 0x181f ;  /* 0x00381f0028247f89 */ /* 0x000ee200000e0000 */
[-C--:B-1----:R-:W-:Y:S07]  /*6000*/  IADD3.X R53, RZ, R3.reuse, R47, P1, P0 ;  /* 0x00000003ff357210 */ /* 0x082fee0000fe042f */
[----:B------:R-:W1:Y:S01]  /*6010*/  SHFL.IDX PT, R37, R0, 0x1, 0x181f ;  /* 0x00381f0000257f89 */ /* 0x000e6200000e0000 */
[----:B-----5:R-:W-:Y:S02]  /*6020*/  IADD3 R2, P1, P0, R6, R2, R41 ;  /* 0x0000000206027210 */ /* 0x020fe4000783e029 */
[-C--:B------:R-:W-:Y:S03]  /*6030*/  HMMA.16816.F32 R4, R64, R16.reuse, RZ ;  /* 0x000000104004723c */ /* 0x080fe600000018ff */
[----:B------:R-:W-:Y:S02]  /*6040*/  IADD3.X R3, RZ, R3, R57, P1, P0 ;  /* 0x00000003ff037210 */ /* 0x000fe40000fe0439 */
[----:B------:R-:W-:Y:S01]  /*6050*/  IADD3 R44, P0, R46, R38, RZ ;  /* 0x000000262e2c7210 */ /* 0x000fe20007f1e0ff */
[----:B------:R-:W4:Y:S02]  /*6060*/  SHFL.IDX PT, R40, R40, 0x2, 0x181f ;  /* 0x00581f0028287f89 */ /* 0x000f2400000e0000 */
[C---:B------:R-:W-:Y:S04]  /*6070*/  HMMA.16816.F32 R8, R60.reuse, R16, RZ ;  /* 0x000000103c08723c */ /* 0x040fe800000018ff */
[----:B--2---:R-:W-:Y:S02]  /*6080*/  IADD3.X R45, R47, R39, RZ, P0, !PT ;  /* 0x000000272f2d7210 */ /* 0x004fe400007fe4ff */
[----:B------:R-:W-:Y:S01]  /*6090*/  IADD3 R38, P0, R38, R41, RZ ;  /* 0x0000002926267210 */ /* 0x000fe20007f1e0ff */
[----:B------:R-:W2:Y:S01]  /*60a0*/  SHFL.IDX PT, R0, R0, 0x2, 0x181f ;  /* 0x00581f0000007f89 */ /* 0x000ea200000e0000 */
[-C--:B------:R-:W-:Y:S04]  /*60b0*/  HMMA.16816.F32 R12, R60, R18.reuse, RZ ;  /* 0x000000123c0c723c */ /* 0x080fe800000018ff */
[----:B------:R-:W-:Y:S02]  /*60c0*/  IADD3.X R39, R39, R57, RZ, P0, !PT ;  /* 0x0000003927277210 */ /* 0x000fe400007fe4ff */
[----:B---3--:R-:W-:Y:S01]  /*60d0*/  IADD3 R42, P0, R46, R36, RZ ;  /* 0x000000242e2a7210 */ /* 0x008fe20007f1e0ff */
[----:B------:R4:W-:Y:S01]  /*60e0*/  LDGSTS.E.BYPASS.LTC128B.128 [R56+0x100], [R44.64], !P3 ;  /* 0x001000002c387fae */ /* 0x0009e2000d901d4c */
[C---:B------:R-:W-:Y:S04]  /*60f0*/  HMMA.16816.F32 R16, R64.reuse, R18, RZ ;  /* 0x000000124010723c */ /* 0x040fe800000018ff */
[----:B-1----:R-:W-:Y:S02]  /*6100*/  IADD3.X R43, R47, R37, RZ, P0, !PT ;  /* 0x000000252f2b7210 */ /* 0x002fe400007fe4ff */
[----:B------:R-:W-:Y:S01]  /*6110*/  IADD3 R54, P0, R36, R41, RZ ;  /* 0x0000002924367210 */ /* 0x000fe20007f1e0ff */
[----:B------:R1:W-:Y:S01]  /*6120*/  LDGSTS.E.BYPASS.LTC128B.128 [R56+0x2100], [R38.64], !P4 ;  /* 0x0210000026387fae */ /* 0x0003e2000e101d4c */
[-C--:B------:R-:W-:Y:S04]  /*6130*/  HMMA.16816.F32 R20, R64, R32.reuse, RZ ;  /* 0x000000204014723c */ /* 0x080fe800000018ff */
[----:B------:R-:W-:Y:S03]  /*6140*/  IADD3.X R55, R37, R57, RZ, P0, !PT ;  /* 0x0000003925377210 */ /* 0x000fe600007fe4ff */
[----:B------:R3:W-:Y:S01]  /*6150*/  LDGSTS.E.BYPASS.LTC128B.128 [R56+0x900], [R42.64], !P3 ;  /* 0x009000002a387fae */ /* 0x0007e2000d901d4c */
[C---:B------:R-:W-:Y:S07]  /*6160*/  HMMA.16816.F32 R24, R60.reuse, R32, RZ ;  /* 0x000000203c18723c */ /* 0x040fee00000018ff */
[----:B------:R5:W-:Y:S01]  /*6170*/  LDGSTS.E.BYPASS.LTC128B.128 [R56+0x2900], [R54.64], !P4 ;  /* 0x0290000036387fae */ /* 0x000be2000e101d4c */
[-C--:B------:R-:W-:Y:S01]  /*6180*/  HMMA.16816.F32 R28, R60, R34.reuse, RZ ;  /* 0x000000223c1c723c */ /* 0x080fe200000018ff */
[----:B----4-:R-:W-:Y:S07]  /*6190*/  IADD3 R44, P0, R46, R40, RZ ;  /* 0x000000282e2c7210 */ /* 0x010fee0007f1e0ff */
[C---:B------:R-:W-:Y:S04]  /*61a0*/  HMMA.16816.F32 R32, R64.reuse, R34, RZ ;  /* 0x000000224020723c */ /* 0x040fe800000018ff */
[----:B--2---:R-:W-:Y:S02]  /*61b0*/  IADD3.X R45, R47, R0, RZ, P0, !PT ;  /* 0x000000002f2d7210 */ /* 0x004fe400007fe4ff */
[----:B------:R-:W-:Y:S02]  /*61c0*/  IADD3 R46, P0, R40, R41, RZ ;  /* 0x00000029282e7210 */ /* 0x000fe40007f1e0ff */
[-C--:B-1----:R-:W-:Y:S01]  /*61d0*/  HMMA.16816.F32 R36, R64, R48.reuse, RZ ;  /* 0x000000304024723c */ /* 0x082fe200000018ff */
[----:B------:R1:W-:Y:S03]  /*61e0*/  LDGSTS.E.BYPASS.LTC128B.128 [R56+0x1100], [R44.64], !P3 ;  /* 0x011000002c387fae */ /* 0x0003e6000d901d4c */
[----:B------:R-:W-:Y:S02]  /*61f0*/  IADD3.X R47, R0, R57, RZ, P0, !PT ;  /* 0x00000039002f7210 */ /* 0x000fe400007fe4ff */
[----:B------:R-:W-:Y:S02]  /*6200*/  PLOP3.LUT P0, PT, PT, PT, UP0, 0x80, 0x0 ;  /* 0x000000000000781c */ /* 0x000fe40003f0f008 */
[C---:B---3--:R-:W-:Y:S01]  /*6210*/  HMMA.16816.F32 R40, R60.reuse, R48, RZ ;  /* 0x000000303c28723c */ /* 0x048fe200000018ff */
[----:B------:R1:W-:Y:S08]  /*6220*/  LDGSTS.E.BYPASS.LTC128B.128 [R56+0x3100], [R46.64], !P4 ;  /* 0x031000002e387fae */ /* 0x0003f0000e101d4c */
[----:B------:R5:W-:Y:S08]  /*6230*/  LDGSTS.E.BYPASS.LTC128B.128.ZFILL [R56+0x1900], [R52.64], P6 ;  /* 0x0190000034387fae */ /* 0x000bf0000b141d4c */
[----:B------:R2:W-:Y:S08]  /*6240*/  LDGSTS.E.BYPASS.LTC128B.128.ZFILL [R56+0x3900], [R2.64], P2 ;  /* 0x0390000002387fae */ /* 0x0005f00009141d4c */
[----:B------:R-:W0:Y:S01]  /*6250*/  LDGDEPBAR ;  /* 0x00000000000079af */ /* 0x000e220000000000 */
[-C--:B-1----:R-:W-:Y:S08]  /*6260*/  HMMA.16816.F32 R44, R60, R50.reuse, RZ ;  /* 0x000000323c2c723c */ /* 0x082ff000000018ff */
[C---:B------:R-:W-:Y:S08]  /*6270*/  HMMA.16816.F32 R48, R64.reuse, R50, RZ ;  /* 0x000000324030723c */ /* 0x040ff000000018ff */
[-C--:B-----5:R-:W-:Y:S08]  /*6280*/  HMMA.16816.F32 R52, R64, R204.reuse, RZ ;  /* 0x000000cc4034723c */ /* 0x0a0ff000000018ff */
[C---:B--2---:R-:W-:Y:S08]  /*6290*/  HMMA.16816.F32 R56, R60.reuse, R204, RZ ;  /* 0x000000cc3c38723c */ /* 0x044ff000000018ff */
[-C--:B------:R-:W-:Y:S08]  /*62a0*/  HMMA.16816.F32 R60, R60, R206.reuse, RZ ;  /* 0x000000ce3c3c723c */ /* 0x080ff000000018ff */
[----:B------:R-:W-:Y:S01]  /*62b0*/  HMMA.16816.F32 R64, R64, R206, RZ ;  /* 0x000000ce4040723c */ /* 0x000fe200000018ff */
[----:B------:R-:W-:Y:S07]  /*62c0*/  LDSM.16.M88.4 R204, [R246+0x8100] ;  /* 0x00810000f6cc783b */ /* 0x000fee0000000200 */
[-C--:B------:R-:W-:Y:S08]  /*62d0*/  HMMA.16816.F32 R4, R208, R212.reuse, R4 ;  /* 0x000000d4d004723c */ /* 0x080ff00000001804 */
[C---:B------:R-:W-:Y:S08]  /*62e0*/  HMMA.16816.F32 R8, R216.reuse, R212, R8 ;  /* 0x000000d4d808723c */ /* 0x040ff00000001808 */
[-C--:B------:R-:W-:Y:S08]  /*62f0*/  HMMA.16816.F32 R12, R216, R214.reuse, R12 ;  /* 0x000000d6d80c723c */ /* 0x080ff0000000180c */
[C---:B------:R-:W-:Y:S01]  /*6300*/  HMMA.16816.F32 R16, R208.reuse, R214, R16 ;  /* 0x000000d6d010723c */ /* 0x040fe20000001810 */
[----:B------:R-:W1:Y:S07]  /*6310*/  LDSM.16.M88.4 R212, [R245+0x4100] ;  /* 0x00410000f5d4783b */ /* 0x000e6e0000000200 */
[-C--:B------:R-:W-:Y:S08]  /*6320*/  HMMA.16816.F32 R20, R208, R220.reuse, R20 ;  /* 0x000000dcd014723c */ /* 0x080ff00000001814 */
[C---:B------:R-:W-:Y:S08]  /*6330*/  HMMA.16816.F32 R24, R216.reuse, R220, R24 ;  /* 0x000000dcd818723c */ /* 0x040ff00000001818 */
[-C--:B------:R-:W-:Y:S08]  /*6340*/  HMMA.16816.F32 R28, R216, R222.reuse, R28 ;  /* 0x000000ded81c723c */ /* 0x080ff0000000181c */
[C---:B------:R-:W-:Y:S01]  /*6350*/  HMMA.16816.F32 R32, R208.reuse, R222, R32 ;  /* 0x000000ded020723c */ /* 0x040fe20000001820 */
[----:B------:R-:W2:Y:S07]  /*6360*/  LDSM.16.M88.4 R220, [R246+0xa100] ;  /* 0x00a10000f6dc783b */ /* 0x000eae0000000200 */
[-C--:B------:R-:W-:Y:S08]  /*6370*/  HMMA.16816.F32 R36, R208, R224.reuse, R36 ;  /* 0x000000e0d024723c */ /* 0x080ff00000001824 */
[C---:B------:R-:W-:Y:S08]  /*6380*/  HMMA.16816.F32 R40, R216.reuse, R224, R40 ;  /* 0x000000e0d828723c */ /* 0x040ff00000001828 */
[-C--:B------:R-:W-:Y:S08]  /*6390*/  HMMA.16816.F32 R44, R216, R226.reuse, R44 ;  /* 0x000000e2d82c723c */ /* 0x080ff0000000182c */
[C---:B------:R-:W-:Y:S01]  /*63a0*/  HMMA.16816.F32 R48, R208.reuse, R226, R48 ;  /* 0x000000e2d030723c */ /* 0x040fe20000001830 */
[----:B------:R-:W-:Y:S07]  /*63b0*/  LDSM.16.M88.4 R224, [R245+0x5900] ;  /* 0x00590000f5e0783b */ /* 0x000fee0000000200 */
[-C--:B------:R-:W-:Y:S08]  /*63c0*/  HMMA.16816.F32 R52, R208, R228.reuse, R52 ;  /* 0x000000e4d034723c */ /* 0x080ff00000001834 */
[C---:B------:R-:W-:Y:S08]  /*63d0*/  HMMA.16816.F32 R56, R216.reuse, R228, R56 ;  /* 0x000000e4d838723c */ /* 0x040ff00000001838 */
[-C--:B------:R-:W-:Y:S01]  /*63e0*/  HMMA.16816.F32 R60, R216, R230.reuse, R60 ;  /* 0x000000e6d83c723c */ /* 0x080fe2000000183c */
[----:B------:R-:W-:Y:S07]  /*63f0*/  LDSM.16.M88.4 R216, [R245+0x5100] ;  /* 0x00510000f5d8783b */ /* 0x000fee0000000200 */
[----:B------:R-:W-:Y:S01]  /*6400*/  HMMA.16816.F32 R64, R208, R230, R64 ;  /* 0x000000e6d040723c */ /* 0x000fe20000001840 */
[----:B------:R-:W3:Y:S07]  /*6410*/  LDSM.16.M88.4 R208, [R245+0x4900] ;  /* 0x00490000f5d0783b */ /* 0x000eee0000000200 */
[-C--:B-1----:R-:W-:Y:S08]  /*6420*/  HMMA.16816.F32 R4, R204, R212.reuse, R4 ;  /* 0x000000d4cc04723c */ /* 0x082ff00000001804 */
[C---:B--2---:R-:W-:Y:S08]  /*6430*/  HMMA.16816.F32 R8, R220.reuse, R212, R8 ;  /* 0x000000d4dc08723c */ /* 0x044ff00000001808 */
[-C--:B------:R-:W-:Y:S08]  /*6440*/  HMMA.16816.F32 R12, R220, R214.reuse, R12 ;  /* 0x000000d6dc0c723c */ /* 0x080ff0000000180c */
[C---:B------:R-:W-:Y:S01]  /*6450*/  HMMA.16816.F32 R16, R204.reuse, R214, R16 ;  /* 0x000000d6cc10723c */ /* 0x040fe20000001810 */
[----:B------:R-:W-:Y:S07]  /*6460*/  LDSM.16.M88.4 R212, [R236] ;  /* 0x00000000ecd4783b */ /* 0x000fee0000000200 */
[-C--:B---3--:R-:W-:Y:S08]  /*6470*/  HMMA.16816.F32 R20, R204, R208.reuse, R20 ;  /* 0x000000d0cc14723c */ /* 0x088ff00000001814 */
        /* <DEDUP_REMOVED lines=11> */
[-C--:B------:R-:W-:Y:S01]  /*6530*/  HMMA.16816.F32 R60, R220, R226.reuse, R60 ;  /* 0x000000e2dc3c723c */ /* 0x080fe2000000183c */
[----:B------:R-:W-:Y:S07]  /*6540*/  LDSM.16.M88.4 R220, [R236+0x1000] ;  /* 0x00100000ecdc783b */ /* 0x000fee0000000200 */
[----:B------:R-:W-:Y:S01]  /*6550*/  HMMA.16816.F32 R64, R204, R226, R64 ;  /* 0x000000e2cc40723c */ /* 0x000fe20000001840 */
[----:B------:R-:W3:Y:S07]  /*6560*/  LDSM.16.M88.4 R204, [R236+0x800] ;  /* 0x00080000eccc783b */ /* 0x000eee0000000200 */
[-C--:B-1----:R-:W-:Y:S01]  /*6570*/  HMMA.16816.F32 R4, R208, R212.reuse, R4 ;  /* 0x000000d4d004723c */ /* 0x082fe20000001804 */
[----:B------:R-:W1:Y:S07]  /*6580*/  LDSM.16.M88.4 R224, [R236+0x1800] ;  /* 0x00180000ece0783b */ /* 0x000e6e0000000200 */
[C---:B--2---:R-:W-:Y:S08]  /*6590*/  HMMA.16816.F32 R8, R216.reuse, R212, R8 ;  /* 0x000000d4d808723c */ /* 0x044ff00000001808 */
[-C--:B------:R-:W-:Y:S08]  /*65a0*/  HMMA.16816.F32 R12, R216, R214.reuse, R12 ;  /* 0x000000d6d80c723c */ /* 0x080ff0000000180c */
[C---:B------:R-:W-:Y:S01]  /*65b0*/  HMMA.16816.F32 R16, R208.reuse, R214, R16 ;  /* 0x000000d6d010723c */ /* 0x040fe20000001810 */
[----:B------:R-:W-:Y:S07]  /*65c0*/  LDSM.16.M88.4 R212, [R250+0x6100] ;  /* 0x00610000fad4783b */ /* 0x000fee0000000200 */
[-C--:B---3--:R-:W-:Y:S08]  /*65d0*/  HMMA.16816.F32 R20, R208, R204.reuse, R20 ;  /* 0x000000ccd014723c */ /* 0x088ff00000001814 */
        /* <DEDUP_REMOVED lines=8> */
[----:B------:R-:W3:Y:S07]  /*6660*/  LDSM.16.M88.4 R220, [R251+0xe100] ;  /* 0x00e10000fbdc783b */ /* 0x000eee0000000200 */
[-C--:B-1----:R-:W-:Y:S08]  /*6670*/  HMMA.16816.F32 R52, R208, R224.reuse, R52 ;  /* 0x000000e0d034723c */ /* 0x082ff00000001834 */
[C---:B------:R-:W-:Y:S08]  /*6680*/  HMMA.16816.F32 R56, R216.reuse, R224, R56 ;  /* 0x000000e0d838723c */ /* 0x040ff00000001838 */
[-C--:B------:R-:W-:Y:S01]  /*6690*/  HMMA.16816.F32 R60, R216, R226.reuse, R60 ;  /* 0x000000e2d83c723c */ /* 0x080fe2000000183c */
[----:B------:R-:W-:Y:S07]  /*66a0*/  LDSM.16.M88.4 R216, [R250+0x7100] ;  /* 0x00710000fad8783b */ /* 0x000fee0000000200 */
[----:B------:R-:W-:Y:S01]  /*66b0*/  HMMA.16816.F32 R64, R208, R226, R64 ;  /* 0x000000e2d040723c */ /* 0x000fe20000001840 */
[----:B------:R-:W1:Y:S07]  /*66c0*/  LDSM.16.M88.4 R208, [R250+0x6900] ;  /* 0x00690000fad0783b */ /* 0x000e6e0000000200 */
[-C--:B--2---:R-:W-:Y:S01]  /*66d0*/  HMMA.16816.F32 R4, R204, R212.reuse, R4 ;  /* 0x000000d4cc04723c */ /* 0x084fe20000001804 */
[----:B------:R-:W2:Y:S07]  /*66e0*/  LDSM.16.M88.4 R224, [R250+0x7900] ;  /* 0x00790000fae0783b */ /* 0x000eae0000000200 */
[C---:B---3--:R-:W-:Y:S08]  /*66f0*/  HMMA.16816.F32 R8, R220.reuse, R212, R8 ;  /* 0x000000d4dc08723c */ /* 0x048ff00000001808 */
[-C--:B------:R-:W-:Y:S08]  /*6700*/  HMMA.16816.F32 R12, R220, R214.reuse, R12 ;  /* 0x000000d6dc0c723c */ /* 0x080ff0000000180c */
[C---:B------:R-:W-:Y:S01]  /*6710*/  HMMA.16816.F32 R16, R204.reuse, R214, R16 ;  /* 0x000000d6cc10723c */ /* 0x040fe20000001810 */
[----:B------:R-:W-:Y:S07]  /*6720*/  LDSM.16.M88.4 R212, [R235] ;  /* 0x00000000ebd4783b */ /* 0x000fee0000000200 */
[-C--:B-1----:R-:W-:Y:S08]  /*6730*/  HMMA.16816.F32 R20, R204, R208.reuse, R20 ;  /* 0x000000d0cc14723c */ /* 0x082ff00000001814 */
        /* <DEDUP_REMOVED lines=8> */
[----:B------:R-:W3:Y:S07]  /*67c0*/  LDSM.16.M88.4 R216, [R247+0xe100] ;  /* 0x00e10000f7d8783b */ /* 0x000eee0000000200 */
[-C--:B--2---:R-:W-:Y:S08]  /*67d0*/  HMMA.16816.F32 R52, R204, R224.reuse, R52 ;  /* 0x000000e0cc34723c */ /* 0x084ff00000001834 */
[C---:B------:R-:W-:Y:S08]  /*67e0*/  HMMA.16816.F32 R56, R220.reuse, R224, R56 ;  /* 0x000000e0dc38723c */ /* 0x040ff00000001838 */
[-C--:B------:R-:W-:Y:S01]  /*67f0*/  HMMA.16816.F32 R60, R220, R226.reuse, R60 ;  /* 0x000000e2dc3c723c */ /* 0x080fe2000000183c */
[----:B------:R-:W-:Y:S07]  /*6800*/  LDSM.16.M88.4 R220, [R233] ;  /* 0x00000000e9dc783b */ /* 0x000fee0000000200 */
[----:B------:R-:W-:Y:S01]  /*6810*/  HMMA.16816.F32 R64, R204, R226, R64 ;  /* 0x000000e2cc40723c */ /* 0x000fe20000001840 */
[----:B------:R-:W2:Y:S07]  /*6820*/  LDSM.16.M88.4 R204, [R234] ;  /* 0x00000000eacc783b */ /* 0x000eae0000000200 */
[-C--:B-1----:R-:W-:Y:S01]  /*6830*/  HMMA.16816.F32 R4, R208, R212.reuse, R4 ;  /* 0x000000d4d004723c */ /* 0x082fe20000001804 */
[----:B------:R-:W1:Y:S07]  /*6840*/  LDSM.16.M88.4 R224, [R232] ;  /* 0x00000000e8e0783b */ /* 0x000e6e0000000200 */
[C---:B---3--:R-:W-:Y:S08]  /*6850*/  HMMA.16816.F32 R8, R216.reuse, R212, R8 ;  /* 0x000000d4d808723c */ /* 0x048ff00000001808 */
[-C--:B------:R-:W-:Y:S08]  /*6860*/  HMMA.16816.F32 R12, R216, R214.reuse, R12 ;  /* 0x000000d6d80c723c */ /* 0x080ff0000000180c */
[C---:B------:R-:W-:Y:S01]  /*6870*/  HMMA.16816.F32 R16, R208.reuse, R214, R16 ;  /* 0x000000d6d010723c */ /* 0x040fe20000001810 */
[----:B------:R-:W-:Y:S07]  /*6880*/  LDSM.16.M88.4 R212, [R245+0x6100] ;  /* 0x00610000f5d4783b */ /* 0x000fee0000000200 */
[-C--:B--2---:R-:W-:Y:S08]  /*6890*/  HMMA.16816.F32 R20, R208, R204.reuse, R20 ;  /* 0x000000ccd014723c */ /* 0x084ff00000001814 */
        /* <DEDUP_REMOVED lines=12> */
[----:B------:R-:W1:Y:S07]  /*6960*/  LDSM.16.M88.4 R216, [R245+0x6900] ;  /* 0x00690000f5d8783b */ /* 0x000e6e0000000200 */
[----:B------:R-:W-:Y:S01]  /*6970*/  HMMA.16816.F32 R64, R208, R226, R64 ;  /* 0x000000e2d040723c */ /* 0x000fe20000001840 */
[----:B------:R-:W4:Y:S07]  /*6980*/  LDSM.16.M88.4 R208, [R245+0x7100] ;  /* 0x00710000f5d0783b */ /* 0x000f2e0000000200 */
[-C--:B--2---:R-:W-:Y:S01]  /*6990*/  HMMA.16816.F32 R4, R204, R212.reuse, R4 ;  /* 0x000000d4cc04723c */ /* 0x084fe20000001804 */
[----:B------:R-:W2:Y:S07]  /*69a0*/  LDSM.16.M88.4 R224, [R245+0x7900] ;  /* 0x00790000f5e0783b */ /* 0x000eae0000000200 */
[C---:B---3--:R-:W-:Y:S08]  /*69b0*/  HMMA.16816.F32 R8, R220.reuse, R212, R8 ;  /* 0x000000d4dc08723c */ /* 0x048ff00000001808 */
[-C--:B------:R-:W-:Y:S08]  /*69c0*/  HMMA.16816.F32 R12, R220, R214.reuse, R12 ;  /* 0x000000d6dc0c723c */ /* 0x080ff0000000180c */
[C---:B------:R-:W-:Y:S01]  /*69d0*/  HMMA.16816.F32 R16, R204.reuse, R214, R16 ;  /* 0x000000d6cc10723c */ /* 0x040fe20000001810 */
[----:B------:R-:W-:Y:S07]  /*69e0*/  LDSM.16.M88.4 R212, [R244+0xc100] ;  /* 0x00c10000f4d4783b */ /* 0x000fee0000000200 */
[-C--:B-1----:R-:W-:Y:S08]  /*69f0*/  HMMA.16816.F32 R20, R204, R216.reuse, R20 ;  /* 0x000000d8cc14723c */ /* 0x082ff00000001814 */
[C---:B------:R-:W-:Y:S08]  /*6a00*/  HMMA.16816.F32 R24, R220.reuse, R216, R24 ;  /* 0x000000d8dc18723c */ /* 0x040ff00000001818 */
[-C--:B------:R-:W-:Y:S08]  /*6a10*/  HMMA.16816.F32 R28, R220, R218.reuse, R28 ;  /* 0x000000dadc1c723c */ /* 0x080ff0000000181c */
[C---:B------:R-:W-:Y:S01]  /*6a20*/  HMMA.16816.F32 R32, R204.reuse, R218, R32 ;  /* 0x000000dacc20723c */ /* 0x040fe20000001820 */
[----:B------:R-:W1:Y:S07]  /*6a30*/  LDSM.16.M88.4 R216, [R236+0x2000] ;  /* 0x00200000ecd8783b */ /* 0x000e6e0000000200 */
[-C--:B----4-:R-:W-:Y:S08]  /*6a40*/  HMMA.16816.F32 R36, R204, R208.reuse, R36 ;  /* 0x000000d0cc24723c */ /* 0x090ff00000001824 */
[C---:B------:R-:W-:Y:S08]  /*6a50*/  HMMA.16816.F32 R40, R220.reuse, R208, R40 ;  /* 0x000000d0dc28723c */ /* 0x040ff00000001828 */
[-C--:B------:R-:W-:Y:S08]  /*6a60*/  HMMA.16816.F32 R44, R220, R210.reuse, R44 ;  /* 0x000000d2dc2c723c */ /* 0x080ff0000000182c */
[C---:B------:R-:W-:Y:S01]  /*6a70*/  HMMA.16816.F32 R48, R204.reuse, R210, R48 ;  /* 0x000000d2cc30723c */ /* 0x040fe20000001830 */
[----:B------:R-:W3:Y:S07]  /*6a80*/  LDSM.16.M88.4 R208, [R243+0xe100] ;  /* 0x00e10000f3d0783b */ /* 0x000eee0000000200 */
[-C--:B--2---:R-:W-:Y:S08]  /*6a90*/  HMMA.16816.F32 R52, R204, R224.reuse, R52 ;  /* 0x000000e0cc34723c */ /* 0x084ff00000001834 */
[C---:B------:R-:W-:Y:S08]  /*6aa0*/  HMMA.16816.F32 R56, R220.reuse, R224, R56 ;  /* 0x000000e0dc38723c */ /* 0x040ff00000001838 */
[-C--:B------:R-:W-:Y:S08]  /*6ab0*/  HMMA.16816.F32 R60, R220, R226.reuse, R60 ;  /* 0x000000e2dc3c723c */ /* 0x080ff0000000183c */
[----:B------:R-:W-:Y:S08]  /*6ac0*/  HMMA.16816.F32 R64, R204, R226, R64 ;  /* 0x000000e2cc40723c */ /* 0x000ff00000001840 */
[-C--:B-1----:R-:W-:Y:S08]  /*6ad0*/  HMMA.16816.F32 R4, R212, R216.reuse, R4 ;  /* 0x000000d8d404723c */ /* 0x082ff00000001804 */
[C---:B---3--:R-:W-:Y:S08]  /*6ae0*/  HMMA.16816.F32 R8, R208.reuse, R216, R8 ;  /* 0x000000d8d008723c */ /* 0x048ff00000001808 */
[-C--:B------:R-:W-:Y:S08]  /*6af0*/  HMMA.16816.F32 R12, R208, R218.reuse, R12 ;  /* 0x000000dad00c723c */ /* 0x080ff0000000180c */
        /* <DEDUP_REMOVED lines=14> */
[----:B------:R-:W-:Y:S02]  /*6be0*/  FMUL.FTZ R16, R16, c[0x0][0x320] ;  /* 0x0000c80010107a20 */ /* 0x000fe40000410000 */
[----:B------:R-:W-:Y:S02]  /*6bf0*/  FMUL.FTZ R17, R17, c[0x0][0x320] ;  /* 0x0000c80011117a20 */ /* 0x000fe40000410000 */
[----:B------:R-:W-:Y:S02]  /*6c00*/  FMUL.FTZ R18, R18, c[0x0][0x320] ;  /* 0x0000c80012127a20 */ /* 0x000fe40000410000 */
[----:B------:R-:W-:Y:S03]  /*6c10*/  FMUL.FTZ R19, R19, c[0x0][0x320] ;  /* 0x0000c80013137a20 */ /* 0x000fe60000410000 */
[----:B------:R-:W-:Y:S10]  /*6c20*/  MUFU.TANH R206, R8 ;  /* 0x0000000800ce7308 */ /* 0x000ff40000002400 */
[----:B------:R-:W-:Y:S01]  /*6c30*/  MUFU.TANH R217, R9 ;  /* 0x0000000900d97308 */ /* 0x000fe20000002400 */
[----:B-1----:R-:W1:Y:S09]  /*6c40*/  LDSM.16.M88.4 R4, [R236+0x2800] ;  /* 0x00280000ec04783b */ /* 0x002e720000000200 */
[----:B------:R-:W-:Y:S10]  /*6c50*/  MUFU.TANH R207, R10 ;  /* 0x0000000a00cf7308 */ /* 0x000ff40000002400 */
[----:B------:R2:W-:Y:S10]  /*6c60*/  MUFU.TANH R205, R11 ;  /* 0x0000000b00cd7308 */ /* 0x0005f40000002400 */
[----:B------:R3:W-:Y:S10]  /*6c70*/  MUFU.TANH R221, R12 ;  /* 0x0000000c00dd7308 */ /* 0x0007f40000002400 */
[----:B------:R4:W-:Y:S01]  /*6c80*/  MUFU.TANH R220, R13 ;  /* 0x0000000d00dc7308 */ /* 0x0009e20000002400 */
[----:B--2---:R-:W2:Y:S01]  /*6c90*/  LDSM.16.M88.4 R8, [R236+0x3000] ;  /* 0x00300000ec08783b */ /* 0x004ea20000000200 */
[-C--:B-1----:R-:W-:Y:S08]  /*6ca0*/  HMMA.16816.F32 R20, R212, R4.reuse, R20 ;  /* 0x00000004d414723c */ /* 0x082ff00000001814 */
[----:B------:R-:W-:Y:S01]  /*6cb0*/  MUFU.TANH R218, R16 ;  /* 0x0000001000da7308 */ /* 0x000fe20000002400 */
[C---:B------:R-:W-:Y:S04]  /*6cc0*/  HMMA.16816.F32 R24, R208.reuse, R4, R24 ;  /* 0x00000004d018723c */ /* 0x040fe80000001818 */
[----:B---3--:R-:W-:Y:S05]  /*6cd0*/  FMUL.FTZ R12, R14, c[0x0][0x320] ;  /* 0x0000c8000e0c7a20 */ /* 0x008fea0000410000 */
[----:B------:R1:W-:Y:S01]  /*6ce0*/  MUFU.TANH R219, R17 ;  /* 0x0000001100db7308 */ /* 0x0003e20000002400 */
[-C--:B------:R-:W-:Y:S03]  /*6cf0*/  HMMA.16816.F32 R28, R208, R6.reuse, R28 ;  /* 0x00000006d01c723c */ /* 0x080fe6000000181c */
[----:B----4-:R-:W-:Y:S05]  /*6d00*/  FMUL.FTZ R13, R15, c[0x0][0x320] ;  /* 0x0000c8000f0d7a20 */ /* 0x010fea0000410000 */
[C---:B------:R-:W-:Y:S01]  /*6d10*/  HMMA.16816.F32 R32, R212.reuse, R6, R32 ;  /* 0x00000006d420723c */ /* 0x040fe20000001820 */
[----:B------:R-:W-:Y:S01]  /*6d20*/  MUFU.TANH R230, R18 ;  /* 0x0000001200e67308 */ /* 0x000fe20000002400 */
[----:B------:R-:W3:Y:S01]  /*6d30*/  LDSM.16.M88.4 R4, [R236+0x3800] ;  /* 0x00380000ec04783b */ /* 0x000ee20000000200 */
[----:B------:R-:W-:Y:S04]  /*6d40*/  DEPBAR.LE SB0, 0x0 ;  /* 0x000080000000791a */ /* 0x000fe80000000000 */
[----:B------:R-:W-:Y:S02]  /*6d50*/  FMUL.FTZ R20, R20, c[0x0][0x320] ;  /* 0x0000c80014147a20 */ /* 0x000fe40000410000 */
[----:B------:R-:W-:Y:S02]  /*6d60*/  FMUL.FTZ R26, R26, c[0x0][0x320] ;  /* 0x0000c8001a1a7a20 */ /* 0x000fe40000410000 */
[----:B------:R4:W-:Y:S01]  /*6d70*/  MUFU.TANH R223, R19 ;  /* 0x0000001300df7308 */ /* 0x0009e20000002400 */
[----:B------:R-:W-:Y:S01]  /*6d80*/  BAR.SYNC.DEFER_BLOCKING 0x0 ;  /* 0x0000000000007b1d */ /* 0x000fe20000010000 */
[----:B------:R-:W-:Y:S01]  /*6d90*/  FMUL.FTZ R27, R27, c[0x0][0x320] ;  /* 0x0000c8001b1b7a20 */ /* 0x000fe20000410000 */
[-C--:B--2---:R-:W-:Y:S05]  /*6da0*/  HMMA.16816.F32 R36, R212, R8.reuse, R36 ;  /* 0x00000008d424723c */ /* 0x084fea0000001824 */
[----:B------:R-:W-:Y:S02]  /*6db0*/  FMUL.FTZ R29, R29, c[0x0][0x320] ;  /* 0x0000c8001d1d7a20 */ /* 0x000fe40000410000 */
[----:B------:R2:W-:Y:S01]  /*6dc0*/  MUFU.TANH R225, R26 ;  /* 0x0000001a00e17308 */ /* 0x0005e20000002400 */
[----:B------:R-:W-:Y:S01]  /*6dd0*/  FMUL.FTZ R30, R30, c[0x0][0x320] ;  /* 0x0000c8001e1e7a20 */ /* 0x000fe20000410000 */
[C---:B------:R-:W-:Y:S04]  /*6de0*/  HMMA.16816.F32 R40, R208.reuse, R8, R40 ;  /* 0x00000008d028723c */ /* 0x040fe80000001828 */
[----:B------:R-:W-:Y:S02]  /*6df0*/  FMUL.FTZ R31, R31, c[0x0][0x320] ;  /* 0x0000c8001f1f7a20 */ /* 0x000fe40000410000 */
[----:B-1----:R-:W-:Y:S02]  /*6e00*/  FMUL.FTZ R17, R22, c[0x0][0x320] ;  /* 0x0000c80016117a20 */ /* 0x002fe40000410000 */
[----:B------:R1:W-:Y:S01]  /*6e10*/  MUFU.TANH R224, R27 ;  /* 0x0000001b00e07308 */ /* 0x0003e20000002400 */
[-C--:B------:R-:W-:Y:S03]  /*6e20*/  HMMA.16816.F32 R44, R208, R10.reuse, R44 ;  /* 0x0000000ad02c723c */ /* 0x080fe6000000182c */
[----:B----4-:R-:W-:Y:S02]  /*6e30*/  FMUL.FTZ R19, R21, c[0x0][0x320] ;  /* 0x0000c80015137a20 */ /* 0x010fe40000410000 */
[----:B------:R-:W-:Y:S02]  /*6e40*/  FMUL.FTZ R16, R23, c[0x0][0x320] ;  /* 0x0000c80017107a20 */ /* 0x000fe40000410000 */
[----:B------:R-:W-:Y:S01]  /*6e50*/  FMUL.FTZ R14, R24, c[0x0][0x320] ;  /* 0x0000c800180e7a20 */ /* 0x000fe20000410000 */
[C---:B------:R-:W-:Y:S01]  /*6e60*/  HMMA.16816.F32 R48, R212.reuse, R10, R48 ;  /* 0x0000000ad430723c */ /* 0x040fe20000001830 */
[----:B------:R4:W-:Y:S03]  /*6e70*/  MUFU.TANH R228, R29 ;  /* 0x0000001d00e47308 */ /* 0x0009e60000002400 */
[----:B------:R-:W-:Y:S02]  /*6e80*/  FMUL.FTZ R15, R25, c[0x0][0x320] ;  /* 0x0000c800190f7a20 */ /* 0x000fe40000410000 */
[----:B------:R-:W-:Y:S02]  /*6e90*/  FMUL.FTZ R18, R28, c[0x0][0x320] ;  /* 0x0000c8001c127a20 */ /* 0x000fe40000410000 */
[----:B------:R-:W-:Y:S01]  /*6ea0*/  FMUL.FTZ R43, R43, c[0x0][0x320] ;  /* 0x0000c8002b2b7a20 */ /* 0x000fe20000410000 */
[-C--:B---3--:R-:W-:Y:S02]  /*6eb0*/  HMMA.16816.F32 R52, R212, R4.reuse, R52 ;  /* 0x00000004d434723c */ /* 0x088fe40000001834 */
[----:B------:R-:W-:Y:S01]  /*6ec0*/  MUFU.TANH R227, R30 ;  /* 0x0000001e00e37308 */ /* 0x000fe20000002400 */
[----:B--2---:R-:W-:Y:S02]  /*6ed0*/  FMUL.FTZ R26, R32, c[0x0][0x320] ;  /* 0x0000c800201a7a20 */ /* 0x004fe40000410000 */
[----:B------:R-:W-:Y:S02]  /*6ee0*/  FMUL.FTZ R22, R34, c[0x0][0x320] ;  /* 0x0000c80022167a20 */ /* 0x000fe40000410000 */
[----:B-1----:R-:W-:Y:S01]  /*6ef0*/  FMUL.FTZ R27, R33, c[0x0][0x320] ;  /* 0x0000c800211b7a20 */ /* 0x002fe20000410000 */
[C---:B------:R-:W-:Y:S04]  /*6f00*/  HMMA.16816.F32 R56, R208.reuse, R4, R56 ;  /* 0x00000004d038723c */ /* 0x040fe80000001838 */
[----:B------:R1:W-:Y:S01]  /*6f10*/  MUFU.TANH R226, R31 ;  /* 0x0000001f00e27308 */ /* 0x0003e20000002400 */
[----:B------:R-:W-:Y:S02]  /*6f20*/  FMUL.FTZ R21, R35, c[0x0][0x320] ;  /* 0x0000c80023157a20 */ /* 0x000fe40000410000 */
[----:B------:R-:W-:Y:S01]  /*6f30*/  FMUL.FTZ R28, R37, c[0x0][0x320] ;  /* 0x0000c800251c7a20 */ /* 0x000fe20000410000 */
[-C--:B------:R-:W-:Y:S04]  /*6f40*/  HMMA.16816.F32 R60, R208, R6.reuse, R60 ;  /* 0x00000006d03c723c */ /* 0x080fe8000000183c */
[----:B----4-:R-:W-:Y:S02]  /*6f50*/  FMUL.FTZ R29, R36, c[0x0][0x320] ;  /* 0x0000c800241d7a20 */ /* 0x010fe40000410000 */
[----:B------:R-:W2:Y:S01]  /*6f60*/  MUFU.TANH R0, R43 ;  /* 0x0000002b00007308 */ /* 0x000ea20000002400 */
[----:B------:R-:W-:Y:S01]  /*6f70*/  FMUL.FTZ R25, R38, c[0x0][0x320] ;  /* 0x0000c80026197a20 */ /* 0x000fe20000410000 */
[----:B------:R-:W-:Y:S04]  /*6f80*/  HMMA.16816.F32 R64, R212, R6, R64 ;  /* 0x00000006d440723c */ /* 0x000fe80000001840 */
[----:B------:R-:W-:Y:S02]  /*6f90*/  FMUL.FTZ R24, R39, c[0x0][0x320] ;  /* 0x0000c80027187a20 */ /* 0x000fe40000410000 */
[----:B------:R-:W-:Y:S02]  /*6fa0*/  FMUL.FTZ R8, R40, c[0x0][0x320] ;  /* 0x0000c80028087a20 */ /* 0x000fe40000410000 */
[----:B------:R-:W3:Y:S01]  /*6fb0*/  MUFU.TANH R2, R2 ;  /* 0x0000000200027308 */ /* 0x000ee20000002400 */
[----:B------:R-:W-:Y:S03]  /*6fc0*/  FMUL.FTZ R9, R41, c[0x0][0x320] ;  /* 0x0000c80029097a20 */ /* 0x000fe60000410000 */
[----:B------:R-:W-:Y:S02]  /*6fd0*/  FMUL.FTZ R23, R44, c[0x0][0x320] ;  /* 0x0000c8002c177a20 */ /* 0x000fe40000410000 */
[----:B------:R-:W-:Y:S02]  /*6fe0*/  FMUL.FTZ R10, R45, c[0x0][0x320] ;  /* 0x0000c8002d0a7a20 */ /* 0x000fe40000410000 */
[----:B------:R-:W-:Y:S02]  /*6ff0*/  FMUL.FTZ R37, R48, c[0x0][0x320] ;  /* 0x0000c80030257a20 */ /* 0x000fe40000410000 */
[----:B------:R-:W4:Y:S01]  /*7000*/  MUFU.TANH R12, R12 ;  /* 0x0000000c000c7308 */ /* 0x000f220000002400 */
[----:B------:R-:W-:Y:S02]  /*7010*/  FMUL.FTZ R36, R49, c[0x0][0x320] ;  /* 0x0000c80031247a20 */ /* 0x000fe40000410000 */
[----:B-1----:R-:W-:Y:S01]  /*7020*/  FMUL.FTZ R31, R50, c[0x0][0x320] ;  /* 0x0000c800321f7a20 */ /* 0x002fe20000410000 */
[----:B--2---:R1:W-:Y:S01]  /*7030*/  STL [R1+0x44], R0 ;  /* 0x0000440001007387 */ /* 0x0043e20000100800 */
[----:B------:R-:W-:Y:S02]  /*7040*/  FMUL.FTZ R30, R51, c[0x0][0x320] ;  /* 0x0000c800331e7a20 */ /* 0x000fe40000410000 */
[----:B------:R-:W-:Y:S02]  /*7050*/  FMUL.FTZ R38, R52, c[0x0][0x320] ;  /* 0x0000c80034267a20 */ /* 0x000fe40000410000 */
[----:B------:R-:W-:Y:S01]  /*7060*/  FMUL.FTZ R39, R53, c[0x0][0x320] ;  /* 0x0000c80035277a20 */ /* 0x000fe20000410000 */
[----:B------:R-:W2:Y:S01]  /*7070*/  MUFU.TANH R13, R13 ;  /* 0x0000000d000d7308 */ /* 0x000ea20000002400 */
        /* <DEDUP_REMOVED lines=53> */
[----:B------:R1:W1:Y:S10]  /*73d0*/  MUFU.TANH R202, R62 ;  /* 0x0000003e00ca7308 */ /* 0x0002740000002400 */
[----:B------:R1:W1:Y:S10]  /*73e0*/  MUFU.TANH R201, R63 ;  /* 0x0000003f00c97308 */ /* 0x0002740000002400 */
[----:B------:R1:W1:Y:S10]  /*73f0*/  MUFU.TANH R211, R64 ;  /* 0x0000004000d37308 */ /* 0x0002740000002400 */
[----:B------:R-:W1:Y:S10]  /*7400*/  MUFU.TANH R41, R41 ;  /* 0x0000002900297308 */ /* 0x000e740000002400 */
[----:B------:R1:W1:Y:S10]  /*7410*/  MUFU.TANH R209, R66 ;  /* 0x0000004200d17308 */ /* 0x0002740000002400 */
[----:B------:R-:W1:Y:S02]  /*7420*/  MUFU.TANH R40, R40 ;  /* 0x0000002800287308 */ /* 0x000e640000002400 */
[----:B-1234-:R-:W-:-:S05]  /*7430*/  @P0 BRA `(.L_x_711) ;  /* 0xffffe4a000000947 */ /* 0x01efca000383ffff */
.L_x_710:
[----:B----4-:R-:W2:Y:S01]  /*7440*/  LDL.LU R51, [R1+0x44] ;  /* 0x0000440001337983 */ /* 0x010ea20000300800 */
        /* <DEDUP_REMOVED lines=39> */
[----:B------:R-:W1:Y:S01]  /*76c0*/  SHFL.BFLY PT, R6, R42, 0x2, 0x1f ;  /* 0x0c401f002a067f89 */ /* 0x000e6200000e0000 */
        /* <DEDUP_REMOVED lines=12> */
[----:B------:R-:W3:Y:S01]  /*7790*/  SHFL.BFLY PT, R11, R4, 0x2, 0x1f ;  /* 0x0c401f00040b7f89 */ /* 0x000ee200000e0000 */
[----:B------:R-:W-:Y:S02]  /*77a0*/  FMNMX.FTZ R0, R33, R0, !PT ;  /* 0x0000000021007209 */ /* 0x000fe40007810000 */
[----:B------:R-:W-:Y:S02]  /*77b0*/  FMNMX.FTZ R3, R225, R3, !PT ;  /* 0x00000003e1037209 */ /* 0x000fe40007810000 */
[----:B------:R-:W-:Y:S02]  /*77c0*/  FMNMX.FTZ R0, R7, R0, !PT ;  /* 0x0000000007007209 */ /* 0x000fe40007810000 */
[----:B------:R-:W-:Y:S02]  /*77d0*/  FMNMX.FTZ R3, R224, R3, !PT ;  /* 0x00000003e0037209 */ /* 0x000fe40007810000 */
[----:B------:R-:W-:Y:S02]  /*77e0*/  MOV R54, R231 ;  /* 0x000000e700367202 */ /* 0x000fe40000000f00 */
[----:B------:R-:W-:Y:S02]  /*77f0*/  FMNMX.FTZ R3, R227, R3, !PT ;  /* 0x00000003e3037209 */ /* 0x000fe40007810000 */
[----:B------:R-:W-:Y:S02]  /*7800*/  MOV R63, R196 ;  /* 0x000000c4003f7202 */ /* 0x000fe40000000f00 */
[----:B------:R-:W-:Y:S02]  /*7810*/  FMNMX.FTZ R3, R226, R3, !PT ;  /* 0x00000003e2037209 */ /* 0x000fe40007810000 */
[----:B------:R-:W-:Y:S02]  /*7820*/  MOV R58, R229 ;  /* 0x000000e5003a7202 */ /* 0x000fe40000000f00 */
[----:B------:R-:W-:Y:S02]  /*7830*/  FMNMX.FTZ R3, R54, R3, !PT ;  /* 0x0000000336037209 */ /* 0x000fe40007810000 */
[----:B------:R-:W-:Y:S01]  /*7840*/  ISETP.LT.AND P0, PT, RZ, UR7, PT ;  /* 0x00000007ff007c0c */ /* 0x000fe2000bf01270 */
[----:B------:R-:W-:Y:S01]  /*7850*/  UIADD3 UR7, UR7, -0x1, URZ ;  /* 0xffffffff07077890 */ /* 0x000fe2000fffe03f */
[----:B--2---:R-:W-:Y:S02]  /*7860*/  FMNMX.FTZ R3, R51, R3, !PT ;  /* 0x0000000333037209 */ /* 0x004fe40007810000 */
[----:B-1----:R-:W-:Y:S02]  /*7870*/  FMNMX.FTZ R6, R42, R6, !PT ;  /* 0x000000062a067209 */ /* 0x002fe40007810000 */
[----:B------:R-:W1:Y:S01]  /*7880*/  SHFL.BFLY PT, R42, R0, 0x2, 0x1f ;  /* 0x0c401f00002a7f89 */ /* 0x000e6200000e0000 */
[----:B---3--:R-:W-:Y:S02]  /*7890*/  FMNMX.FTZ R11, R4, R11, !PT ;  /* 0x0000000b040b7209 */ /* 0x008fe40007810000 */
[----:B------:R-:W-:Y:S04]  /*78a0*/  FMNMX.FTZ R4, R63, R3, !PT ;  /* 0x000000033f047209 */ /* 0x000fe80007810000 */
[----:B------:R-:W-:Y:S01]  /*78b0*/  FMNMX.FTZ R4, R58, R4, !PT ;  /* 0x000000043a047209 */ /* 0x000fe20007810000 */
[----:B------:R-:W2:Y:S08]  /*78c0*/  SHFL.BFLY PT, R196, R6, 0x1, 0x1f ;  /* 0x0c201f0006c47f89 */ /* 0x000eb000000e0000 */
[----:B------:R-:W3:Y:S01]  /*78d0*/  SHFL.BFLY PT, R3, R11, 0x1, 0x1f ;  /* 0x0c201f000b037f89 */ /* 0x000ee200000e0000 */
[----:B-1----:R-:W-:Y:S02]  /*78e0*/  FMNMX.FTZ R42, R0, R42, !PT ;  /* 0x0000002a002a7209 */ /* 0x002fe40007810000 */
[----:B------:R-:W-:Y:S05]  /*78f0*/  FMNMX.FTZ R0, R57, R4, !PT ;  /* 0x0000000439007209 */ /* 0x000fea0007810000 */
[----:B------:R-:W-:Y:S01]  /*7900*/  SHFL.BFLY PT, R43, R42, 0x1, 0x1f ;  /* 0x0c201f002a2b7f89 */ /* 0x000fe200000e0000 */
[----:B------:R-:W-:Y:S02]  /*7910*/  FMNMX.FTZ R0, R56, R0, !PT ;  /* 0x0000000038007209 */ /* 0x000fe40007810000 */
[----:B--2---:R-:W-:Y:S02]  /*7920*/  FMNMX.FTZ R196, R6, R196, !PT ;  /* 0x000000c406c47209 */ /* 0x004fe40007810000 */
[----:B------:R-:W-:Y:S03]  /*7930*/  FMNMX.FTZ R0, R202, R0, !PT ;  /* 0x00000000ca007209 */ /* 0x000fe60007810000 */
[C---:B------:R-:W-:Y:S01]  /*7940*/  FMUL.FTZ R210, R196.reuse, c[0x0][0x2d0] ;  /* 0x0000b400c4d27a20 */ /* 0x040fe20000410000 */
[----:B------:R-:W-:Y:S01]  /*7950*/  FMNMX.FTZ R4, R201, R0, !PT ;  /* 0x00000000c9047209 */ /* 0x000fe20007810000 */
[----:B------:R-:W-:Y:S01]  /*7960*/  FADD.FTZ R6, -R196, R199 ;  /* 0x000000c7c4067221 */ /* 0x000fe20000010100 */
[----:B---3--:R-:W-:Y:S01]  /*7970*/  FMNMX.FTZ R3, R11, R3, !PT ;  /* 0x000000030b037209 */ /* 0x008fe20007810000 */
[--C-:B------:R-:W-:Y:S02]  /*7980*/  FFMA.FTZ R2, R2, c[0x0][0x2d0], -R210.reuse ;  /* 0x0000b40002027a23 */ /* 0x100fe400000108d2 */
[----:B------:R-:W1:Y:S01]  /*7990*/  SHFL.BFLY PT, R0, R4, 0x2, 0x1f ;  /* 0x0c401f0004007f89 */ /* 0x000e6200000e0000 */
[--C-:B------:R-:W-:Y:S01]  /*79a0*/  FFMA.FTZ R215, R38, c[0x0][0x2d0], -R210.reuse ;  /* 0x0000b40026d77a23 */ /* 0x100fe200000108d2 */
[----:B------:R2:W-:Y:S01]  /*79b0*/  MUFU.EX2 R11, R2 ;  /* 0x00000002000b7308 */ /* 0x0005e20000000800 */
[----:B------:R-:W-:Y:S02]  /*79c0*/  FMUL.FTZ R208, R3, c[0x0][0x2d0] ;  /* 0x0000b40003d07a20 */ /* 0x000fe40000410000 */
[----:B------:R-:W-:Y:S02]  /*79d0*/  FFMA.FTZ R229, R218, c[0x0][0x2d0], -R210 ;  /* 0x0000b400dae57a23 */ /* 0x000fe400000108d2 */
[--C-:B------:R-:W-:Y:S02]  /*79e0*/  FFMA.FTZ R204, R204, c[0x0][0x2d0], -R208.reuse ;  /* 0x0000b400cccc7a23 */ /* 0x100fe400000108d0 */
[--C-:B------:R-:W-:Y:S02]  /*79f0*/  FFMA.FTZ R213, R35, c[0x0][0x2d0], -R208.reuse ;  /* 0x0000b40023d57a23 */ /* 0x100fe400000108d0 */
[--C-:B------:R-:W-:Y:S01]  /*7a00*/  FFMA.FTZ R218, R230, c[0x0][0x2d0], -R208.reuse ;  /* 0x0000b400e6da7a23 */ /* 0x100fe200000108d0 */
[----:B------:R3:W-:Y:S01]  /*7a10*/  MUFU.EX2 R49, R204 ;  /* 0x000000cc00317308 */ /* 0x0007e20000000800 */
[--C-:B------:R-:W-:Y:S02]  /*7a20*/  FFMA.FTZ R216, R216, c[0x0][0x2d0], -R208.reuse ;  /* 0x0000b400d8d87a23 */ /* 0x100fe400000108d0 */
[--C-:B------:R-:W-:Y:S02]  /*7a30*/  FFMA.FTZ R61, R25, c[0x0][0x2d0], -R208.reuse ;  /* 0x0000b400193d7a23 */ /* 0x100fe400000108d0 */
[----:B------:R-:W-:Y:S02]  /*7a40*/  FFMA.FTZ R62, R24, c[0x0][0x2d0], -R208 ;  /* 0x0000b400183e7a23 */ /* 0x000fe400000108d0 */
[----:B------:R-:W-:Y:S02]  /*7a50*/  FADD.FTZ R199, -R3, R200 ;  /* 0x000000c803c77221 */ /* 0x000fe40000010100 */
[----:B------:R-:W-:Y:S01]  /*7a60*/  FMUL.FTZ R6, R6, c[0x0][0x2d0] ;  /* 0x0000b40006067a20 */ /* 0x000fe20000410000 */
[----:B------:R4:W-:Y:S01]  /*7a70*/  MUFU.EX2 R55, R216 ;  /* 0x000000d800377308 */ /* 0x0009e20000000800 */
[--C-:B------:R-:W-:Y:S01]  /*7a80*/  FFMA.FTZ R222, R222, c[0x0][0x2d0], -R210.reuse ;  /* 0x0000b400dede7a23 */ /* 0x100fe200000108d2 */
[----:B-1----:R-:W-:Y:S01]  /*7a90*/  FMNMX.FTZ R4, R4, R0, !PT ;  /* 0x0000000004047209 */ /* 0x002fe20007810000 */
[----:B------:R-:W-:Y:S01]  /*7aa0*/  FFMA.FTZ R219, R219, c[0x0][0x2d0], -R210 ;  /* 0x0000b400dbdb7a23 */ /* 0x000fe200000108d2 */
[----:B--2---:R-:W-:Y:S01]  /*7ab0*/  FMNMX.FTZ R2, R42, R43, !PT ;  /* 0x0000002b2a027209 */ /* 0x004fe20007810000 */
[----:B------:R-:W-:Y:S02]  /*7ac0*/  FFMA.FTZ R43, R31, c[0x0][0x2d0], -R208 ;  /* 0x0000b4001f2b7a23 */ /* 0x000fe400000108d0 */
[----:B------:R-:W1:Y:S01]  /*7ad0*/  SHFL.BFLY PT, R0, R4, 0x1, 0x1f ;  /* 0x0c201f0004007f89 */ /* 0x000e6200000e0000 */
[----:B------:R-:W-:Y:S02]  /*7ae0*/  FMUL.FTZ R199, R199, c[0x0][0x2d0] ;  /* 0x0000b400c7c77a20 */ /* 0x000fe40000410000 */
[----:B------:R-:W2:Y:S01]  /*7af0*/  MUFU.EX2 R52, R222 ;  /* 0x000000de00347308 */ /* 0x000ea20000000800 */
[----:B------:R-:W-:Y:S02]  /*7b00*/  FADD.FTZ R198, -R2, R198 ;  /* 0x000000c602c67221 */ /* 0x000fe40000010100 */
[----:B------:R-:W-:Y:S02]  /*7b10*/  FFMA.FTZ R42, R36, c[0x0][0x2d0], -R210 ;  /* 0x0000b400242a7a23 */ /* 0x000fe400000108d2 */
[----:B---3--:R-:W-:Y:S02]  /*7b20*/  FMUL.FTZ R204, R2, c[0x0][0x2d0] ;  /* 0x0000b40002cc7a20 */ /* 0x008fe40000410000 */
        /* <DEDUP_REMOVED lines=8> */
[----:B------:R3:W-:Y:S01]  /*7bb0*/  MUFU.EX2 R59, R206 ;  /* 0x000000ce003b7308 */ /* 0x0007e20000000800 */
[----:B-1----:R-:W-:Y:S01]  /*7bc0*/  FMNMX.FTZ R0, R4, R0, !PT ;  /* 0x0000000004007209 */ /* 0x002fe20007810000 */
[--C-:B------:R-:W-:Y:S02]  /*7bd0*/  FFMA.FTZ R228, R228, c[0x0][0x2d0], -R204.reuse ;  /* 0x0000b400e4e47a23 */ /* 0x100fe400000108cc */
[--C-:B------:R-:W-:Y:S02]  /*7be0*/  FFMA.FTZ R8, R8, c[0x0][0x2d0], -R204.reuse ;  /* 0x0000b40008087a23 */ /* 0x100fe400000108cc */
[----:B------:R-:W-:Y:S02]  /*7bf0*/  FMUL.FTZ R64, R0, c[0x0][0x2d0] ;  /* 0x0000b40000407a20 */ /* 0x000fe40000410000 */
[----:B------:R-:W-:Y:S02]  /*7c00*/  FFMA.FTZ R9, R9, c[0x0][0x2d0], -R204 ;  /* 0x0000b40009097a23 */ /* 0x000fe400000108cc */
[----:B------:R-:W-:Y:S01]  /*7c10*/  FFMA.FTZ R207, R207, c[0x0][0x2d0], -R64 ;  /* 0x0000b400cfcf7a23 */ /* 0x000fe20000010840 */
[----:B------:R1:W5:Y:S01]  /*7c20*/  MUFU.EX2 R48, R217 ;  /* 0x000000d900307308 */ /* 0x0003620000000800 */
[----:B------:R-:W-:Y:S02]  /*7c30*/  FFMA.FTZ R10, R10, c[0x0][0x2d0], -R204 ;  /* 0x0000b4000a0a7a23 */ /* 0x000fe400000108cc */
[----:B------:R-:W-:Y:S02]  /*7c40*/  FFMA.FTZ R231, R205, c[0x0][0x2d0], -R64 ;  /* 0x0000b400cde77a23 */ /* 0x000fe40000010840 */
[----:B------:R-:W-:Y:S02]  /*7c50*/  FFMA.FTZ R205, R33, c[0x0][0x2d0], -R204 ;  /* 0x0000b40021cd7a23 */ /* 0x000fe400000108cc */
[----:B------:R-:W-:Y:S02]  /*7c60*/  FFMA.FTZ R230, R12, c[0x0][0x2d0], -R64 ;  /* 0x0000b4000ce67a23 */ /* 0x000fe40000010840 */
[----:B------:R-:W-:Y:S01]  /*7c70*/  FFMA.FTZ R12, R23, c[0x0][0x2d0], -R204 ;  /* 0x0000b400170c7a23 */ /* 0x000fe200000108cc */
[----:B------:R5:W-:Y:S01]  /*7c80*/  MUFU.EX2 R66, R207 ;  /* 0x000000cf00427308 */ /* 0x000be20000000800 */
[----:B----4-:R-:W-:Y:S02]  /*7c90*/  FFMA.FTZ R216, R223, c[0x0][0x2d0], -R208 ;  /* 0x0000b400dfd87a23 */ /* 0x010fe400000108d0 */
[----:B---3--:R-:W-:Y:S02]  /*7ca0*/  FFMA.FTZ R206, R5, c[0x0][0x2d0], -R204 ;  /* 0x0000b40005ce7a23 */ /* 0x008fe400000108cc */
[----:B------:R-:W-:Y:S02]  /*7cb0*/  FFMA.FTZ R223, R26, c[0x0][0x2d0], -R210 ;  /* 0x0000b4001adf7a23 */ /* 0x000fe400000108d2 */
[----:B------:R-:W-:Y:S02]  /*7cc0*/  FADD.FTZ R197, -R0, R197 ;  /* 0x000000c500c57221 */ /* 0x000fe40000010100 */
[----:B------:R-:W-:Y:S01]  /*7cd0*/  FFMA.FTZ R200, R13, c[0x0][0x2d0], -R64 ;  /* 0x0000b4000dc87a23 */ /* 0x000fe20000010840 */
[----:B------:R3:W4:Y:S01]  /*7ce0*/  MUFU.EX2 R53, R221 ;  /* 0x000000dd00357308 */ /* 0x0007220000000800 */
[----:B------:R-:W-:Y:S02]  /*7cf0*/  FMUL.FTZ R197, R197, c[0x0][0x2d0] ;  /* 0x0000b400c5c57a20 */ /* 0x000fe40000410000 */
[----:B------:R-:W-:Y:S01]  /*7d00*/  FFMA.FTZ R67, R29, c[0x0][0x2d0], -R210 ;  /* 0x0000b4001d437a23 */ /* 0x000fe200000108d2 */
[----:B--2---:R-:W-:Y:S01]  /*7d10*/  MOV R29, R52 ;  /* 0x00000034001d7202 */ /* 0x004fe20000000f00 */
[----:B-1----:R-:W-:Y:S02]  /*7d20*/  FFMA.FTZ R217, R220, c[0x0][0x2d0], -R204 ;  /* 0x0000b400dcd97a23 */ /* 0x002fe400000108cc */
[--C-:B------:R-:W-:Y:S01]  /*7d30*/  FFMA.FTZ R60, R28, c[0x0][0x2d0], -R210.reuse ;  /* 0x0000b4001c3c7a23 */ /* 0x100fe200000108d2 */
[----:B------:R-:W-:Y:S01]  /*7d40*/  MOV R28, R49 ;  /* 0x00000031001c7202 */ /* 0x000fe20000000f00 */
[--C-:B------:R-:W-:Y:S01]  /*7d50*/  FFMA.FTZ R214, R39, c[0x0][0x2d0], -R210.reuse ;  /* 0x0000b40027d67a23 */ /* 0x100fe200000108d2 */
[----:B------:R-:W-:Y:S01]  /*7d60*/  MUFU.EX2 R199, R199 ;  /* 0x000000c700c77308 */ /* 0x000fe20000000800 */
[----:B------:R-:W-:Y:S01]  /*7d70*/  FFMA.FTZ R211, R211, c[0x0][0x2d0], -R210 ;  /* 0x0000b400d3d37a23 */ /* 0x000fe200000108d2 */
[----:B-----5:R-:W-:Y:S01]  /*7d80*/  MOV R39, R48 ;  /* 0x0000003000277202 */ /* 0x020fe20000000f00 */
[----:B------:R-:W-:Y:S02]  /*7d90*/  FFMA.FTZ R212, R34, c[0x0][0x2d0], -R208 ;  /* 0x0000b40022d47a23 */ /* 0x000fe400000108d0 */
[--C-:B------:R-:W-:Y:S02]  /*7da0*/  FFMA.FTZ R207, R32, c[0x0][0x2d0], -R204.reuse ;  /* 0x0000b40020cf7a23 */ /* 0x100fe400000108cc */
[----:B------:R-:W-:Y:S02]  /*7db0*/  FFMA.FTZ R204, R7, c[0x0][0x2d0], -R204 ;  /* 0x0000b40007cc7a23 */ /* 0x000fe400000108cc */
[----:B------:R-:W2:Y:S01]  /*7dc0*/  LDL.LU R7, [R1+0x40] ;  /* 0x0000400001077983 */ /* 0x000ea20000300800 */
[----:B------:R-:W-:Y:S01]  /*7dd0*/  MUFU.EX2 R229, R229 ;  /* 0x000000e500e57308 */ /* 0x000fe20000000800 */
[----:B------:R-:W-:Y:S02]  /*7de0*/  FFMA.FTZ R209, R209, c[0x0][0x2d0], -R208 ;  /* 0x0000b400d1d17a23 */ /* 0x000fe400000108d0 */
[--C-:B------:R-:W-:Y:S02]  /*7df0*/  FFMA.FTZ R44, R20, c[0x0][0x2d0], -R210.reuse ;  /* 0x0000b400142c7a23 */ /* 0x100fe400000108d2 */
[--C-:B---3--:R-:W-:Y:S02]  /*7e00*/  FFMA.FTZ R221, R27, c[0x0][0x2d0], -R210.reuse ;  /* 0x0000b4001bdd7a23 */ /* 0x108fe400000108d2 */
[----:B------:R-:W1:Y:S01]  /*7e10*/  LDSM.16.MT88.4 R24, [R248+0x100] ;  /* 0x00010000f818783b */ /* 0x000e620000004200 */
[--C-:B------:R-:W-:Y:S02]  /*7e20*/  FFMA.FTZ R45, R19, c[0x0][0x2d0], -R210.reuse ;  /* 0x0000b400132d7a23 */ /* 0x100fe400000108d2 */
[----:B------:R-:W-:Y:S01]  /*7e30*/  MUFU.EX2 R218, R218 ;  /* 0x000000da00da7308 */ /* 0x000fe20000000800 */
[--C-:B------:R-:W-:Y:S02]  /*7e40*/  FFMA.FTZ R50, R37, c[0x0][0x2d0], -R210.reuse ;  /* 0x0000b40025327a23 */ /* 0x100fe400000108d2 */
[----:B------:R-:W-:Y:S02]  /*7e50*/  FFMA.FTZ R210, R41, c[0x0][0x2d0], -R210 ;  /* 0x0000b40029d27a23 */ /* 0x000fe400000108d2 */
[--C-:B------:R-:W-:Y:S02]  /*7e60*/  FFMA.FTZ R46, R17, c[0x0][0x2d0], -R208.reuse ;  /* 0x0000b400112e7a23 */ /* 0x100fe400000108d0 */
[--C-:B------:R-:W-:Y:S02]  /*7e70*/  FFMA.FTZ R47, R16, c[0x0][0x2d0], -R208.reuse ;  /* 0x0000b400102f7a23 */ /* 0x100fe400000108d0 */
[--C-:B------:R-:W-:Y:S01]  /*7e80*/  FFMA.FTZ R222, R22, c[0x0][0x2d0], -R208.reuse ;  /* 0x0000b40016de7a23 */ /* 0x100fe200000108d0 */
[----:B------:R-:W-:Y:S01]  /*7e90*/  MUFU.EX2 R216, R216 ;  /* 0x000000d800d87308 */ /* 0x000fe20000000800 */
[--C-:B------:R-:W-:Y:S02]  /*7ea0*/  FFMA.FTZ R220, R21, c[0x0][0x2d0], -R208.reuse ;  /* 0x0000b40015dc7a23 */ /* 0x100fe400000108d0 */
[--C-:B------:R-:W-:Y:S02]  /*7eb0*/  FFMA.FTZ R30, R30, c[0x0][0x2d0], -R208.reuse ;  /* 0x0000b4001e1e7a23 */ /* 0x100fe400000108d0 */
[----:B------:R-:W-:Y:S02]  /*7ec0*/  FFMA.FTZ R208, R40, c[0x0][0x2d0], -R208 ;  /* 0x0000b40028d07a23 */ /* 0x000fe400000108d0 */
[C---:B------:R-:W-:Y:S01]  /*7ed0*/  FMUL.FTZ R64, R6.reuse, R180 ;  /* 0x000000b406407220 */ /* 0x040fe20000410000 */
[----:B------:R-:W-:Y:S01]  /*7ee0*/  MOV R180, R43 ;  /* 0x0000002b00b47202 */ /* 0x000fe20000000f00 */
[C---:B------:R-:W-:Y:S01]  /*7ef0*/  FMUL.FTZ R65, R6.reuse, R181 ;  /* 0x000000b506417220 */ /* 0x040fe20000410000 */
[----:B------:R-:W-:Y:S01]  /*7f00*/  MUFU.EX2 R219, R219 ;  /* 0x000000db00db7308 */ /* 0x000fe20000000800 */
[----:B------:R-:W-:Y:S01]  /*7f10*/  MOV R181, R42 ;  /* 0x0000002a00b57202 */ /* 0x000fe20000000f00 */
[C---:B------:R-:W-:Y:S01]  /*7f20*/  FMUL.FTZ R16, R6.reuse, R192 ;  /* 0x000000c006107220 */ /* 0x040fe20000410000 */
[----:B------:R-:W3:Y:S01]  /*7f30*/  LDSM.16.MT88.4 R40, [R242+0x100] ;  /* 0x00010000f228783b */ /* 0x000ee20000004200 */
[----:B----4-:R-:W-:Y:S01]  /*7f40*/  MOV R192, R53 ;  /* 0x0000003500c07202 */ /* 0x010fe20000000f00 */
[C---:B------:R-:W-:Y:S01]  /*7f50*/  FMUL.FTZ R17, R6.reuse, R193 ;  /* 0x000000c106117220 */ /* 0x040fe20000410000 */
[----:B------:R-:W-:Y:S01]  /*7f60*/  MOV R193, R10 ;  /* 0x0000000a00c17202 */ /* 0x000fe20000000f00 */
[C---:B------:R-:W-:Y:S01]  /*7f70*/  FMUL.FTZ R32, R6.reuse, R188 ;  /* 0x000000bc06207220 */ /* 0x040fe20000410000 */
[----:B------:R-:W-:Y:S01]  /*7f80*/  MOV R188, R12 ;  /* 0x0000000c00bc7202 */ /* 0x000fe20000000f00 */
[C---:B------:R-:W-:Y:S01]  /*7f90*/  FMUL.FTZ R33, R6.reuse, R189 ;  /* 0x000000bd06217220 */ /* 0x040fe20000410000 */
[----:B------:R-:W4:Y:S01]  /*7fa0*/  MUFU.EX2 R198, R198 ;  /* 0x000000c600c67308 */ /* 0x000f220000000800 */
[C---:B------:R-:W-:Y:S01]  /*7fb0*/  FMUL.FTZ R68, R6.reuse, R68 ;  /* 0x0000004406447220 */ /* 0x040fe20000410000 */
[----:B------:R-:W-:Y:S01]  /*7fc0*/  MOV R189, R9 ;  /* 0x0000000900bd7202 */ /* 0x000fe20000000f00 */
[C---:B------:R-:W-:Y:S02]  /*7fd0*/  FMUL.FTZ R69, R6.reuse, R69 ;  /* 0x0000004506457220 */ /* 0x040fe40000410000 */
[C---:B------:R-:W-:Y:S02]  /*7fe0*/  FMUL.FTZ R80, R6.reuse, R80 ;  /* 0x0000005006507220 */ /* 0x040fe40000410000 */
[C---:B------:R-:W-:Y:S02]  /*7ff0*/  FMUL.FTZ R81, R6.reuse, R81 ;  /* 0x0000005106517220 */ /* 0x040fe40000410000 */
[C---:B------:R-:W-:Y:S01]  /*8000*/  FMUL.FTZ R84, R6.reuse, R84 ;  /* 0x0000005406547220 */ /* 0x040fe20000410000 */
[----:B------:R-:W5:Y:S01]  /*8010*/  MUFU.EX2 R197, R197 ;  /* 0x000000c500c57308 */ /* 0x000f620000000800 */
[C---:B------:R-:W-:Y:S02]  /*8020*/  FMUL.FTZ R85, R6.reuse, R85 ;  /* 0x0000005506557220 */ /* 0x040fe40000410000 */
[C---:B------:R-:W-:Y:S02]  /*8030*/  FMUL.FTZ R96, R6.reuse, R96 ;  /* 0x0000006006607220 */ /* 0x040fe40000410000 */
        /* <DEDUP_REMOVED lines=9> */
[----:B------:R-:W1:Y:S01]  /*80d0*/  MUFU.EX2 R231, R231 ;  /* 0x000000e700e77308 */ /* 0x000e620000000800 */
[----:B------:R-:W-:Y:S01]  /*80e0*/  F2FP.PACK_AB R176, R29, R11 ;  /* 0x0000000b1db0723e */ /* 0x000fe200000000ff */
[----:B------:R-:W-:Y:S01]  /*80f0*/  FMUL.FTZ R5, R6, R177 ;  /* 0x000000b106057220 */ /* 0x000fe20000410000 */
[----:B------:R-:W-:Y:S01]  /*8100*/  F2FP.PACK_AB R177, R28, R55 ;  /* 0x000000371cb1723e */ /* 0x000fe200000000ff */
[C---:B------:R-:W-:Y:S02]  /*8110*/  FMUL.FTZ R20, R6.reuse, R172 ;  /* 0x000000ac06147220 */ /* 0x040fe40000410000 */
[C---:B------:R-:W-:Y:S01]  /*8120*/  FMUL.FTZ R21, R6.reuse, R173 ;  /* 0x000000ad06157220 */ /* 0x040fe20000410000 */
[----:B------:R-:W-:Y:S01]  /*8130*/  MOV R173, R62 ;  /* 0x0000003e00ad7202 */ /* 0x000fe20000000f00 */
[C---:B------:R-:W-:Y:S01]  /*8140*/  FMUL.FTZ R36, R6.reuse, R168 ;  /* 0x000000a806247220 */ /* 0x040fe20000410000 */
[----:B------:R-:W-:Y:S01]  /*8150*/  MOV R168, R35 ;  /* 0x0000002300a87202 */ /* 0x000fe20000000f00 */
[----:B------:R-:W-:Y:S01]  /*8160*/  MUFU.EX2 R230, R230 ;  /* 0x000000e600e67308 */ /* 0x000fe20000000800 */
[C---:B------:R-:W-:Y:S01]  /*8170*/  FMUL.FTZ R37, R6.reuse, R169 ;  /* 0x000000a906257220 */ /* 0x040fe20000410000 */
[----:B------:R-:W-:Y:S01]  /*8180*/  MOV R169, R46 ;  /* 0x0000002e00a97202 */ /* 0x000fe20000000f00 */
[C---:B------:R-:W-:Y:S01]  /*8190*/  FMUL.FTZ R48, R6.reuse, R184 ;  /* 0x000000b806307220 */ /* 0x040fe20000410000 */
[----:B------:R-:W-:Y:S01]  /*81a0*/  MOV R184, R8 ;  /* 0x0000000800b87202 */ /* 0x000fe20000000f00 */
[C---:B------:R-:W-:Y:S01]  /*81b0*/  FMUL.FTZ R49, R6.reuse, R185 ;  /* 0x000000b906317220 */ /* 0x040fe20000410000 */
[----:B------:R-:W-:Y:S01]  /*81c0*/  MOV R185, R30 ;  /* 0x0000001e00b97202 */ /* 0x000fe20000000f00 */
[C---:B------:R-:W-:Y:S01]  /*81d0*/  FMUL.FTZ R52, R6.reuse, R164 ;  /* 0x000000a406347220 */ /* 0x040fe20000410000 */
[----:B------:R-:W-:Y:S01]  /*81e0*/  MOV R164, R38 ;  /* 0x0000002600a47202 */ /* 0x000fe20000000f00 */
[C---:B------:R-:W-:Y:S01]  /*81f0*/  FMUL.FTZ R53, R6.reuse, R165 ;  /* 0x000000a506357220 */ /* 0x040fe20000410000 */
[----:B------:R-:W2:Y:S01]  /*8200*/  MUFU.EX2 R200, R200 ;  /* 0x000000c800c87308 */ /* 0x000ea20000000800 */
[C---:B------:R-:W-:Y:S01]  /*8210*/  FMUL.FTZ R128, R6.reuse, R128 ;  /* 0x0000008006807220 */ /* 0x040fe20000410000 */
[----:B------:R-:W-:Y:S01]  /*8220*/  MOV R165, R47 ;  /* 0x0000002f00a57202 */ /* 0x000fe20000000f00 */
[----:B------:R-:W-:Y:S02]  /*8230*/  FMUL.FTZ R129, R6, R129 ;  /* 0x0000008106817220 */ /* 0x000fe40000410000 */
[C---:B----4-:R-:W-:Y:S01]  /*8240*/  FMUL.FTZ R8, R198.reuse, R160 ;  /* 0x000000a0c6087220 */ /* 0x050fe20000410000 */
[----:B------:R-:W-:Y:S01]  /*8250*/  F2FP.PACK_AB R160, R39, R59 ;  /* 0x0000003b27a0723e */ /* 0x000fe200000000ff */
[----:B-----5:R-:W-:Y:S01]  /*8260*/  FMUL.FTZ R10, R197, R162 ;  /* 0x000000a2c50a7220 */ /* 0x020fe20000410000 */
[----:B-1----:R-:W-:Y:S01]  /*8270*/  F2FP.PACK_AB R162, R217, R192 ;  /* 0x000000c0d9a2723e */ /* 0x002fe200000000ff */
[C---:B------:R-:W-:Y:S01]  /*8280*/  FMUL.FTZ R9, R198.reuse, R161 ;  /* 0x000000a1c6097220 */ /* 0x040fe20000410000 */
[----:B------:R-:W-:Y:S01]  /*8290*/  F2FP.PACK_AB R161, R231, R66 ;  /* 0x00000042e7a1723e */ /* 0x000fe200000000ff */
[C---:B------:R-:W-:Y:S01]  /*82a0*/  FMUL.FTZ R12, R198.reuse, R156 ;  /* 0x0000009cc60c7220 */ /* 0x040fe20000410000 */
[----:B------:R-:W-:Y:S01]  /*82b0*/  MOV R156, R58 ;  /* 0x0000003a009c7202 */ /* 0x000fe20000000f00 */
[C---:B------:R-:W-:Y:S01]  /*82c0*/  FMUL.FTZ R14, R197.reuse, R158 ;  /* 0x0000009ec50e7220 */ /* 0x040fe20000410000 */
[----:B------:R-:W-:Y:S01]  /*82d0*/  MOV R158, R59 ;  /* 0x0000003b009e7202 */ /* 0x000fe20000000f00 */
[C---:B------:R-:W-:Y:S01]  /*82e0*/  FMUL.FTZ R13, R198.reuse, R157 ;  /* 0x0000009dc60d7220 */ /* 0x040fe20000410000 */
[----:B------:R-:W-:Y:S01]  /*82f0*/  MOV R157, R55 ;  /* 0x00000037009d7202 */ /* 0x000fe20000000f00 */
[----:B------:R-:W-:Y:S01]  /*8300*/  FMUL.FTZ R15, R197, R159 ;  /* 0x0000009fc50f7220 */ /* 0x000fe20000410000 */
        /* <DEDUP_REMOVED lines=9> */
[----:B------:R-:W-:Y:S01]  /*83a0*/  FMUL.FTZ R31, R197, R151 ;  /* 0x00000097c51f7220 */ /* 0x000fe20000410000 */
[----:B------:R-:W-:Y:S01]  /*83b0*/  MOV R151, R56 ;  /* 0x0000003800977202 */ /* 0x000fe20000000f00 */
[C---:B------:R-:W-:Y:S01]  /*83c0*/  FMUL.FTZ R22, R199.reuse, R174 ;  /* 0x000000aec7167220 */ /* 0x040fe20000410000 */
[----:B------:R-:W1:Y:S01]  /*83d0*/  LDSM.16.MT88.4 R56, [R241+0x100] ;  /* 0x00010000f138783b */ /* 0x000e620000004200 */
[C---:B------:R-:W-:Y:S01]  /*83e0*/  FMUL.FTZ R23, R199.reuse, R175 ;  /* 0x000000afc7177220 */ /* 0x040fe20000410000 */
[----:B------:R-:W-:Y:S01]  /*83f0*/  MOV R175, R39 ;  /* 0x0000002700af7202 */ /* 0x000fe20000000f00 */
[----:B------:R-:W-:Y:S01]  /*8400*/  FMUL.FTZ R35, R199, R191 ;  /* 0x000000bfc7237220 */ /* 0x000fe20000410000 */
[----:B------:R-:W-:Y:S01]  /*8410*/  MOV R191, R45 ;  /* 0x0000002d00bf7202 */ /* 0x000fe20000000f00 */
[C---:B------:R-:W-:Y:S01]  /*8420*/  FMUL.FTZ R45, R198.reuse, R141 ;  /* 0x0000008dc62d7220 */ /* 0x040fe20000410000 */
[----:B------:R-:W-:Y:S01]  /*8430*/  MOV R174, R67 ;  /* 0x0000004300ae7202 */ /* 0x000fe20000000f00 */
[C---:B------:R-:W-:Y:S01]  /*8440*/  FMUL.FTZ R46, R197.reuse, R142 ;  /* 0x0000008ec52e7220 */ /* 0x040fe20000410000 */
[----:B------:R-:W-:Y:S01]  /*8450*/  MUFU.EX2 R169, R169 ;  /* 0x000000a900a97308 */ /* 0x000fe20000000800 */
[----:B------:R-:W-:Y:S02]  /*8460*/  FMUL.FTZ R47, R197, R143 ;  /* 0x0000008fc52f7220 */ /* 0x000fe40000410000 */
[C---:B------:R-:W-:Y:S01]  /*8470*/  FMUL.FTZ R38, R199.reuse, R170 ;  /* 0x000000aac7267220 */ /* 0x040fe20000410000 */
[----:B------:R-:W-:Y:S01]  /*8480*/  MOV R170, R44 ;  /* 0x0000002c00aa7202 */ /* 0x000fe20000000f00 */
[C---:B------:R-:W-:Y:S02]  /*8490*/  FMUL.FTZ R44, R198.reuse, R140 ;  /* 0x0000008cc62c7220 */ /* 0x040fe40000410000 */
[----:B------:R-:W4:Y:S01]  /*84a0*/  LDSM.16.MT88.4 R140, [R240+0x100] ;  /* 0x00010000f08c783b */ /* 0x000f220000004200 */
[C---:B------:R-:W-:Y:S02]  /*84b0*/  FMUL.FTZ R39, R199.reuse, R171 ;  /* 0x000000abc7277220 */ /* 0x040fe40000410000 */
[----:B------:R-:W-:Y:S01]  /*84c0*/  FMUL.FTZ R50, R199, R186 ;  /* 0x000000bac7327220 */ /* 0x000fe20000410000 */
[----:B------:R-:W-:Y:S01]  /*84d0*/  MUFU.EX2 R171, R194 ;  /* 0x000000c200ab7308 */ /* 0x000fe20000000800 */
[C---:B------:R-:W-:Y:S02]  /*84e0*/  FMUL.FTZ R60, R198.reuse, R132 ;  /* 0x00000084c63c7220 */ /* 0x040fe40000410000 */
[C---:B------:R-:W-:Y:S02]  /*84f0*/  FMUL.FTZ R61, R198.reuse, R133 ;  /* 0x00000085c63d7220 */ /* 0x040fe40000410000 */
[----:B------:R-:W-:Y:S02]  /*8500*/  FMUL.FTZ R62, R197, R134 ;  /* 0x00000086c53e7220 */ /* 0x000fe40000410000 */
[C---:B------:R-:W-:Y:S02]  /*8510*/  FMUL.FTZ R55, R199.reuse, R167 ;  /* 0x000000a7c7377220 */ /* 0x040fe40000410000 */
[C---:B------:R-:W-:Y:S01]  /*8520*/  FMUL.FTZ R67, R199.reuse, R183 ;  /* 0x000000b7c7437220 */ /* 0x040fe20000410000 */
[----:B------:R-:W-:Y:S01]  /*8530*/  MUFU.EX2 R186, R206 ;  /* 0x000000ce00ba7308 */ /* 0x000fe20000000800 */
[C---:B------:R-:W-:Y:S02]  /*8540*/  FMUL.FTZ R70, R199.reuse, R70 ;  /* 0x00000046c7467220 */ /* 0x040fe40000410000 */
[----:B------:R-:W-:Y:S02]  /*8550*/  FMUL.FTZ R71, R199, R71 ;  /* 0x00000047c7477220 */ /* 0x000fe40000410000 */
[C---:B------:R-:W-:Y:S02]  /*8560*/  FMUL.FTZ R72, R198.reuse, R72 ;  /* 0x00000048c6487220 */ /* 0x040fe40000410000 */
[C---:B------:R-:W-:Y:S02]  /*8570*/  FMUL.FTZ R73, R198.reuse, R73 ;  /* 0x00000049c6497220 */ /* 0x040fe40000410000 */
[C---:B------:R-:W-:Y:S01]  /*8580*/  FMUL.FTZ R74, R197.reuse, R74 ;  /* 0x0000004ac54a7220 */ /* 0x040fe20000410000 */
[----:B------:R-:W-:Y:S01]  /*8590*/  MUFU.EX2 R183, R211 ;  /* 0x000000d300b77308 */ /* 0x000fe20000000800 */
[C---:B------:R-:W-:Y:S02]  /*85a0*/  FMUL.FTZ R75, R197.reuse, R75 ;  /* 0x0000004bc54b7220 */ /* 0x040fe40000410000 */
[C---:B------:R-:W-:Y:S02]  /*85b0*/  FMUL.FTZ R76, R198.reuse, R76 ;  /* 0x0000004cc64c7220 */ /* 0x040fe40000410000 */
[C---:B------:R-:W-:Y:S02]  /*85c0*/  FMUL.FTZ R77, R198.reuse, R77 ;  /* 0x0000004dc64d7220 */ /* 0x040fe40000410000 */
[C---:B------:R-:W-:Y:S02]  /*85d0*/  FMUL.FTZ R78, R197.reuse, R78 ;  /* 0x0000004ec54e7220 */ /* 0x040fe40000410000 */
[----:B------:R-:W-:Y:S01]  /*85e0*/  FMUL.FTZ R79, R197, R79 ;  /* 0x0000004fc54f7220 */ /* 0x000fe20000410000 */
[----:B------:R-:W-:Y:S01]  /*85f0*/  MUFU.EX2 R170, R170 ;  /* 0x000000aa00aa7308 */ /* 0x000fe20000000800 */
[C---:B------:R-:W-:Y:S02]  /*8600*/  FMUL.FTZ R82, R199.reuse, R82 ;  /* 0x00000052c7527220 */ /* 0x040fe40000410000 */
[C---:B------:R-:W-:Y:S02]  /*8610*/  FMUL.FTZ R83, R199.reuse, R83 ;  /* 0x00000053c7537220 */ /* 0x040fe40000410000 */
[C---:B------:R-:W-:Y:S02]  /*8620*/  FMUL.FTZ R86, R199.reuse, R86 ;  /* 0x00000056c7567220 */ /* 0x040fe40000410000 */
[----:B------:R-:W-:Y:S02]  /*8630*/  FMUL.FTZ R87, R199, R87 ;  /* 0x00000057c7577220 */ /* 0x000fe40000410000 */
[C---:B------:R-:W-:Y:S01]  /*8640*/  FMUL.FTZ R88, R198.reuse, R88 ;  /* 0x00000058c6587220 */ /* 0x040fe20000410000 */
[----:B------:R-:W-:Y:S01]  /*8650*/  MUFU.EX2 R165, R165 ;  /* 0x000000a500a57308 */ /* 0x000fe20000000800 */
        /* <DEDUP_REMOVED lines=11> */
[----:B------:R-:W5:Y:S01]  /*8710*/  MUFU.EX2 R164, R164 ;  /* 0x000000a400a47308 */ /* 0x000f620000000800 */
[----:B------:R-:W-:Y:S02]  /*8720*/  FMUL.FTZ R103, R199, R103 ;  /* 0x00000067c7677220 */ /* 0x000fe40000410000 */
[C---:B------:R-:W-:Y:S02]  /*8730*/  FMUL.FTZ R104, R198.reuse, R104 ;  /* 0x00000068c6687220 */ /* 0x040fe40000410000 */
        /* <DEDUP_REMOVED lines=19> */
[----:B------:R-:W-:Y:S02]  /*8870*/  FMUL.FTZ R131, R199, R131 ;  /* 0x00000083c7837220 */ /* 0x000fe40000410000 */
[C---:B------:R-:W-:Y:S01]  /*8880*/  FMUL.FTZ R124, R198.reuse, R124 ;  /* 0x0000007cc67c7220 */ /* 0x040fe20000410000 */
[----:B------:R-:W-:Y:S01]  /*8890*/  MUFU.EX2 R222, R222 ;  /* 0x000000de00de7308 */ /* 0x000fe20000000800 */
[----:B------:R-:W-:Y:S02]  /*88a0*/  FMUL.FTZ R125, R198, R125 ;  /* 0x0000007dc67d7220 */ /* 0x000fe40000410000 */
[C---:B------:R-:W-:Y:S02]  /*88b0*/  FMUL.FTZ R126, R197.reuse, R126 ;  /* 0x0000007ec57e7220 */ /* 0x040fe40000410000 */
[----:B------:R-:W-:Y:S05]  /*88c0*/  FMUL.FTZ R127, R197, R127 ;  /* 0x0000007fc57f7220 */ /* 0x000fea0000410000 */
[----:B------:R-:W-:Y:S10]  /*88d0*/  MUFU.EX2 R220, R220 ;  /* 0x000000dc00dc7308 */ /* 0x000ff40000000800 */
[----:B------:R-:W-:Y:S01]  /*88e0*/  MUFU.EX2 R173, R173 ;  /* 0x000000ad00ad7308 */ /* 0x000fe20000000800 */
[----:B--2---:R-:W-:Y:S02]  /*88f0*/  FFMA.FTZ R172, R6, R7, R11 ;  /* 0x0000000706ac7223 */ /* 0x004fe4000001000b */
[----:B------:R-:W-:Y:S01]  /*8900*/  FMUL.FTZ R6, R199, R178 ;  /* 0x000000b2c7067220 */ /* 0x000fe20000410000 */
[----:B------:R-:W-:Y:S01]  /*8910*/  F2FP.PACK_AB R178, R219, R229 ;  /* 0x000000e5dbb2723e */ /* 0x000fe200000000ff */
[----:B------:R-:W-:Y:S01]  /*8920*/  FMUL.FTZ R7, R199, R179 ;  /* 0x000000b3c7077220 */ /* 0x000fe20000410000 */
[----:B------:R-:W-:Y:S01]  /*8930*/  F2FP.PACK_AB R179, R216, R218 ;  /* 0x000000dad8b3723e */ /* 0x000fe200000000ff */
[C---:B------:R-:W-:Y:S01]  /*8940*/  FMUL.FTZ R11, R197.reuse, R163 ;  /* 0x000000a3c50b7220 */ /* 0x040fe20000410000 */
[----:B------:R-:W-:Y:S05]  /*8950*/  F2FP.PACK_AB R163, R200, R230 ;  /* 0x000000e6c8a3723e */ /* 0x000fea00000000ff */
[-C--:B------:R-:W-:Y:S08]  /*8960*/  HMMA.16816.F32 R4, R176, R24.reuse, R4 ;  /* 0x00000018b004723c */ /* 0x080ff00000001804 */
[C---:B------:R-:W-:Y:S07]  /*8970*/  HMMA.16816.F32 R8, R160.reuse, R24, R8 ;  /* 0x00000018a008723c */ /* 0x040fee0000001808 */
[C---:B------:R-:W-:Y:S01]  /*8980*/  FMUL.FTZ R24, R198.reuse, R152 ;  /* 0x00000098c6187220 */ /* 0x040fe20000410000 */
[-C--:B------:R-:W-:Y:S04]  /*8990*/  HMMA.16816.F32 R12, R160, R26.reuse, R12 ;  /* 0x0000001aa00c723c */ /* 0x080fe8000000180c */
[----:B------:R-:W-:Y:S01]  /*89a0*/  MOV R152, R63 ;  /* 0x0000003f00987202 */ /* 0x000fe20000000f00 */
[----:B------:R-:W-:Y:S02]  /*89b0*/  FMUL.FTZ R63, R197, R135 ;  /* 0x00000087c53f7220 */ /* 0x000fe40000410000 */
[----:B------:R-:W2:Y:S01]  /*89c0*/  LDSM.16.MT88.4 R132, [R248+0x2100] ;  /* 0x00210000f884783b */ /* 0x000ea20000004200 */
[C---:B------:R-:W-:Y:S04]  /*89d0*/  HMMA.16816.F32 R16, R176.reuse, R26, R16 ;  /* 0x0000001ab010723c */ /* 0x040fe80000001810 */
[C---:B------:R-:W-:Y:S01]  /*89e0*/  FMUL.FTZ R25, R198.reuse, R153 ;  /* 0x00000099c6197220 */ /* 0x040fe20000410000 */
[----:B------:R-:W-:Y:S01]  /*89f0*/  MOV R153, R51 ;  /* 0x0000003300997202 */ /* 0x000fe20000000f00 */
[----:B------:R-:W-:Y:S02]  /*8a00*/  FMUL.FTZ R51, R199, R187 ;  /* 0x000000bbc7337220 */ /* 0x000fe40000410000 */
[-C--:B---3--:R-:W-:Y:S01]  /*8a10*/  HMMA.16816.F32 R20, R176, R40.reuse, R20 ;  /* 0x00000028b014723c */ /* 0x088fe20000001814 */
[----:B------:R-:W-:Y:S03]  /*8a20*/  MUFU.EX2 R187, R184 ;  /* 0x000000b800bb7308 */ /* 0x000fe60000000800 */
[C---:B------:R-:W-:Y:S01]  /*8a30*/  FMUL.FTZ R27, R197.reuse, R155 ;  /* 0x0000009bc51b7220 */ /* 0x040fe20000410000 */
[----:B------:R-:W-:Y:S01]  /*8a40*/  MOV R155, R28 ;  /* 0x0000001c009b7202 */ /* 0x000fe20000000f00 */
[C---:B------:R-:W-:Y:S01]  /*8a50*/  FMUL.FTZ R26, R197.reuse, R154 ;  /* 0x0000009ac51a7220 */ /* 0x040fe20000410000 */
[----:B------:R-:W-:Y:S01]  /*8a60*/  MOV R154, R54 ;  /* 0x00000036009a7202 */ /* 0x000fe20000000f00 */
[C---:B------:R-:W-:Y:S01]  /*8a70*/  FMUL.FTZ R28, R198.reuse, R148 ;  /* 0x00000094c61c7220 */ /* 0x040fe20000410000 */
[----:B------:R-:W-:Y:S03]  /*8a80*/  MOV R148, R29 ;  /* 0x0000001d00947202 */ /* 0x000fe60000000f00 */
[----:B------:R-:W-:Y:S01]  /*8a90*/  FMUL.FTZ R29, R198, R149 ;  /* 0x00000095c61d7220 */ /* 0x000fe20000410000 */
[C---:B------:R-:W-:Y:S04]  /*8aa0*/  HMMA.16816.F32 R24, R160.reuse, R40, R24 ;  /* 0x00000028a018723c */ /* 0x040fe80000001818 */
[----:B------:R-:W-:Y:S01]  /*8ab0*/  MOV R149, R66 ;  /* 0x0000004200957202 */ /* 0x000fe20000000f00 */
[----:B------:R-:W-:Y:S02]  /*8ac0*/  FADD.FTZ R172, R148, R172 ;  /* 0x000000ac94ac7221 */ /* 0x000fe40000010000 */
[C---:B------:R-:W-:Y:S01]  /*8ad0*/  FMUL.FTZ R40, R198.reuse, R144 ;  /* 0x00000090c6287220 */ /* 0x040fe20000410000 */
[-C--:B------:R-:W-:Y:S04]  /*8ae0*/  HMMA.16816.F32 R28, R160, R42.reuse, R28 ;  /* 0x0000002aa01c723c */ /* 0x080fe8000000181c */
[C---:B------:R-:W-:Y:S02]  /*8af0*/  FMUL.FTZ R41, R198.reuse, R145 ;  /* 0x00000091c6297220 */ /* 0x040fe40000410000 */
[----:B------:R-:W-:Y:S02]  /*8b00*/  FFMA.FTZ R203, R197, R203, R149 ;  /* 0x000000cbc5cb7223 */ /* 0x000fe40000010095 */
[C---:B------:R-:W-:Y:S04]  /*8b10*/  HMMA.16816.F32 R32, R176.reuse, R42, R32 ;  /* 0x0000002ab020723c */ /* 0x040fe80000001820 */
[C---:B------:R-:W-:Y:S02]  /*8b20*/  FMUL.FTZ R54, R199.reuse, R166 ;  /* 0x000000a6c7367220 */ /* 0x040fe40000410000 */
[----:B------:R-:W-:Y:S01]  /*8b30*/  FMUL.FTZ R66, R199, R182 ;  /* 0x000000b6c7427220 */ /* 0x000fe20000410000 */
[----:B------:R3:W-:Y:S01]  /*8b40*/  MUFU.EX2 R166, R191 ;  /* 0x000000bf00a67308 */ /* 0x0007e20000000800 */
[-C--:B-1----:R-:W-:Y:S04]  /*8b50*/  HMMA.16816.F32 R36, R176, R56.reuse, R36 ;  /* 0x00000038b024723c */ /* 0x082fe80000001824 */
[C---:B------:R-:W-:Y:S02]  /*8b60*/  FMUL.FTZ R42, R197.reuse, R146 ;  /* 0x00000092c52a7220 */ /* 0x040fe40000410000 */
[----:B------:R-:W-:Y:S02]  /*8b70*/  FMUL.FTZ R43, R197, R147 ;  /* 0x00000093c52b7220 */ /* 0x000fe40000410000 */
[----:B------:R-:W-:Y:S01]  /*8b80*/  LDSM.16.MT88.4 R144, [R242+0x900] ;  /* 0x00090000f290783b */ /* 0x000fe20000004200 */
[----:B------:R-:W-:Y:S02]  /*8b90*/  FADD.FTZ R172, R229, R172 ;  /* 0x000000ace5ac7221 */ /* 0x000fe40000010000 */
[----:B------:R-:W-:Y:S02]  /*8ba0*/  MUFU.EX2 R229, R215 ;  /* 0x000000d700e57308 */ /* 0x000fe40000000800 */
[C---:B------:R-:W-:Y:S04]  /*8bb0*/  HMMA.16816.F32 R40, R160.reuse, R56, R40 ;  /* 0x00000038a028723c */ /* 0x040fe80000001828 */
[----:B------:R-:W-:Y:S03]  /*8bc0*/  FADD.FTZ R219, R219, R172 ;  /* 0x000000acdbdb7221 */ /* 0x000fe60000010000 */
[C---:B------:R-:W-:Y:S01]  /*8bd0*/  FMUL.FTZ R56, R198.reuse, R136 ;  /* 0x00000088c6387220 */ /* 0x040fe20000410000 */
[-C--:B------:R-:W-:Y:S04]  /*8be0*/  HMMA.16816.F32 R44, R160, R58.reuse, R44 ;  /* 0x0000003aa02c723c */ /* 0x080fe8000000182c */
[----:B------:R-:W-:Y:S01]  /*8bf0*/  FMUL.FTZ R57, R198, R137 ;  /* 0x00000089c6397220 */ /* 0x000fe20000410000 */
[----:B---3--:R-:W-:Y:S01]  /*8c00*/  MOV R191, R150 ;  /* 0x0000009600bf7202 */ /* 0x008fe20000000f00 */
[----:B------:R-:W-:Y:S02]  /*8c10*/  FMUL.FTZ R150, R0, c[0x0][0x2d0] ;  /* 0x0000b40000967a20 */ /* 0x000fe40000410000 */
[C---:B------:R-:W-:Y:S04]  /*8c20*/  HMMA.16816.F32 R48, R176.reuse, R58, R48 ;  /* 0x0000003ab030723c */ /* 0x040fe80000001830 */
[--C-:B------:R-:W-:Y:S02]  /*8c30*/  FFMA.FTZ R167, R225, c[0x0][0x2d0], -R150.reuse ;  /* 0x0000b400e1a77a23 */ /* 0x100fe40000010896 */
[--C-:B------:R-:W-:Y:S01]  /*8c40*/  FFMA.FTZ R224, R224, c[0x0][0x2d0], -R150.reuse ;  /* 0x0000b400e0e07a23 */ /* 0x100fe20000010896 */
[----:B------:R-:W1:Y:S01]  /*8c50*/  MUFU.EX2 R225, R191 ;  /* 0x000000bf00e17308 */ /* 0x000e620000000800 */
[-C--:B----4-:R-:W-:Y:S04]  /*8c60*/  HMMA.16816.F32 R52, R176, R140.reuse, R52 ;  /* 0x0000008cb034723c */ /* 0x090fe80000001834 */
[C---:B------:R-:W-:Y:S02]  /*8c70*/  FMUL.FTZ R58, R197.reuse, R138 ;  /* 0x0000008ac53a7220 */ /* 0x040fe40000410000 */
[----:B------:R-:W-:Y:S02]  /*8c80*/  FMUL.FTZ R59, R197, R139 ;  /* 0x0000008bc53b7220 */ /* 0x000fe40000410000 */
[----:B------:R-:W-:Y:S01]  /*8c90*/  LDSM.16.MT88.4 R136, [R248+0x900] ;  /* 0x00090000f888783b */ /* 0x000fe20000004200 */
[--C-:B------:R-:W-:Y:S01]  /*8ca0*/  FFMA.FTZ R227, R227, c[0x0][0x2d0], -R150.reuse ;  /* 0x0000b400e3e37a23 */ /* 0x100fe20000010896 */
[----:B------:R-:W-:Y:S02]  /*8cb0*/  MUFU.EX2 R167, R167 ;  /* 0x000000a700a77308 */ /* 0x000fe40000000800 */
[--C-:B------:R-:W-:Y:S01]  /*8cc0*/  FFMA.FTZ R226, R226, c[0x0][0x2d0], -R150.reuse ;  /* 0x0000b400e2e27a23 */ /* 0x100fe20000010896 */
[C---:B------:R-:W-:Y:S04]  /*8cd0*/  HMMA.16816.F32 R56, R160.reuse, R140, R56 ;  /* 0x0000008ca038723c */ /* 0x040fe80000001838 */
[--C-:B------:R-:W-:Y:S02]  /*8ce0*/  FFMA.FTZ R154, R154, c[0x0][0x2d0], -R150.reuse ;  /* 0x0000b4009a9a7a23 */ /* 0x100fe40000010896 */
[--C-:B------:R-:W-:Y:S01]  /*8cf0*/  FFMA.FTZ R153, R153, c[0x0][0x2d0], -R150.reuse ;  /* 0x0000b40099997a23 */ /* 0x100fe20000010896 */
[----:B-----5:R-:W-:Y:S01]  /*8d00*/  F2FP.PACK_AB R140, R164, R168 ;  /* 0x000000a8a48c723e */ /* 0x020fe200000000ff */
[-C--:B------:R-:W-:Y:S01]  /*8d10*/  HMMA.16816.F32 R60, R160, R142.reuse, R60 ;  /* 0x0000008ea03c723c */ /* 0x080fe2000000183c */
[----:B------:R-:W-:Y:S03]  /*8d20*/  MUFU.EX2 R184, R154 ;  /* 0x0000009a00b87308 */ /* 0x000fe60000000800 */
[--C-:B------:R-:W-:Y:S02]  /*8d30*/  FFMA.FTZ R152, R152, c[0x0][0x2d0], -R150.reuse ;  /* 0x0000b40098987a23 */ /* 0x100fe40000010896 */
[--C-:B------:R-:W-:Y:S02]  /*8d40*/  FFMA.FTZ R156, R156, c[0x0][0x2d0], -R150.reuse ;  /* 0x0000b4009c9c7a23 */ /* 0x100fe40000010896 */
[C---:B------:R-:W-:Y:S03]  /*8d50*/  HMMA.16816.F32 R64, R176.reuse, R142, R64 ;  /* 0x0000008eb040723c */ /* 0x040fe60000001840 */
[----:B------:R-:W-:Y:S01]  /*8d60*/  MUFU.EX2 R182, R153 ;  /* 0x0000009900b67308 */ /* 0x000fe20000000800 */
[--C-:B------:R-:W-:Y:S02]  /*8d70*/  FFMA.FTZ R202, R202, c[0x0][0x2d0], -R150.reuse ;  /* 0x0000b400caca7a23 */ /* 0x100fe40000010896 */
[--C-:B------:R-:W-:Y:S01]  /*8d80*/  FFMA.FTZ R201, R201, c[0x0][0x2d0], -R150.reuse ;  /* 0x0000b400c9c97a23 */ /* 0x100fe20000010896 */
[----:B-1----:R-:W-:Y:S01]  /*8d90*/  F2FP.PACK_AB R142, R228, R225 ;  /* 0x000000e1e48e723e */ /* 0x002fe200000000ff */
[-C--:B--2---:R-:W-:Y:S04]  /*8da0*/  HMMA.16816.F32 R68, R176, R132.reuse, R68 ;  /* 0x00000084b044723c */ /* 0x084fe80000001844 */
[----:B------:R-:W-:Y:S01]  /*8db0*/  FADD.FTZ R219, R170, R219 ;  /* 0x000000dbaadb7221 */ /* 0x000fe20000010000 */
[----:B------:R-:W1:Y:S03]  /*8dc0*/  MUFU.EX2 R224, R224 ;  /* 0x000000e000e07308 */ /* 0x000e660000000800 */
[C---:B------:R-:W-:Y:S07]  /*8dd0*/  HMMA.16816.F32 R72, R160.reuse, R132, R72 ;  /* 0x00000084a048723c */ /* 0x040fee0000001848 */
[----:B------:R-:W-:Y:S01]  /*8de0*/  MUFU.EX2 R227, R227 ;  /* 0x000000e300e37308 */ /* 0x000fe20000000800 */
[-C--:B------:R-:W-:Y:S08]  /*8df0*/  HMMA.16816.F32 R76, R160, R134.reuse, R76 ;  /* 0x00000086a04c723c */ /* 0x080ff0000000184c */
[C---:B------:R-:W-:Y:S01]  /*8e00*/  HMMA.16816.F32 R80, R176.reuse, R134, R80 ;  /* 0x00000086b050723c */ /* 0x040fe20000001850 */
[----:B------:R-:W2:Y:S01]  /*8e10*/  LDSM.16.MT88.4 R132, [R242+0x2100] ;  /* 0x00210000f284783b */ /* 0x000ea20000004200 */
[----:B------:R-:W3:Y:S02]  /*8e20*/  MUFU.EX2 R226, R226 ;  /* 0x000000e200e27308 */ /* 0x000ee40000000800 */
[----:B-1----:R-:W-:Y:S08]  /*8e30*/  F2FP.PACK_AB R141, R224, R167 ;  /* 0x000000a7e08d723e */ /* 0x002ff000000000ff */
[----:B------:R-:W-:Y:S10]  /*8e40*/  MUFU.EX2 R197, R159 ;  /* 0x0000009f00c57308 */ /* 0x000ff40000000800 */
[----:B------:R-:W-:Y:S01]  /*8e50*/  MUFU.EX2 R159, R193 ;  /* 0x000000c1009f7308 */ /* 0x000fe20000000800 */
[----:B---3--:R-:W-:Y:S09]  /*8e60*/  F2FP.PACK_AB R143, R226, R227 ;  /* 0x000000e3e28f723e */ /* 0x008ff200000000ff */
[----:B------:R-:W-:Y:S01]  /*8e70*/  MUFU.EX2 R172, R202 ;  /* 0x000000ca00ac7308 */ /* 0x000fe20000000800 */
[-C--:B--2---:R-:W-:Y:S08]  /*8e80*/  HMMA.16816.F32 R84, R176, R132.reuse, R84 ;  /* 0x00000084b054723c */ /* 0x084ff00000001854 */
[C---:B------:R-:W-:Y:S08]  /*8e90*/  HMMA.16816.F32 R88, R160.reuse, R132, R88 ;  /* 0x00000084a058723c */ /* 0x040ff00000001858 */
[-C--:B------:R-:W-:Y:S08]  /*8ea0*/  HMMA.16816.F32 R92, R160, R134.reuse, R92 ;  /* 0x00000086a05c723c */ /* 0x080ff0000000185c */
[C---:B------:R-:W-:Y:S01]  /*8eb0*/  HMMA.16816.F32 R96, R176.reuse, R134, R96 ;  /* 0x00000086b060723c */ /* 0x040fe20000001860 */
[----:B------:R-:W1:Y:S07]  /*8ec0*/  LDSM.16.MT88.4 R132, [R241+0x2100] ;  /* 0x00210000f184783b */ /* 0x000e6e0000004200 */
[-C--:B-1----:R-:W-:Y:S08]  /*8ed0*/  HMMA.16816.F32 R100, R176, R132.reuse, R100 ;  /* 0x00000084b064723c */ /* 0x082ff00000001864 */
[C---:B------:R-:W-:Y:S08]  /*8ee0*/  HMMA.16816.F32 R104, R160.reuse, R132, R104 ;  /* 0x00000084a068723c */ /* 0x040ff00000001868 */
[-C--:B------:R-:W-:Y:S08]  /*8ef0*/  HMMA.16816.F32 R108, R160, R134.reuse, R108 ;  /* 0x00000086a06c723c */ /* 0x080ff0000000186c */
[C---:B------:R-:W-:Y:S01]  /*8f00*/  HMMA.16816.F32 R112, R176.reuse, R134, R112 ;  /* 0x00000086b070723c */ /* 0x040fe20000001870 */
[----:B------:R-:W1:Y:S07]  /*8f10*/  LDSM.16.MT88.4 R132, [R240+0x2100] ;  /* 0x00210000f084783b */ /* 0x000e6e0000004200 */
[-C--:B-1----:R-:W-:Y:S08]  /*8f20*/  HMMA.16816.F32 R116, R176, R132.reuse, R116 ;  /* 0x00000084b074723c */ /* 0x082ff00000001874 */
[C---:B------:R-:W-:Y:S01]  /*8f30*/  HMMA.16816.F32 R120, R160.reuse, R132, R120 ;  /* 0x00000084a078723c */ /* 0x040fe20000001878 */
[----:B------:R-:W2:Y:S04]  /*8f40*/  LDL.LU R133, [R1+0x3c] ;  /* 0x00003c0001857983 */ /* 0x000ea80000300800 */
[----:B------:R-:W3:Y:S03]  /*8f50*/  LDL.LU R132, [R1+0x38] ;  /* 0x0000380001847983 */ /* 0x000ee60000300800 */
[-C--:B------:R-:W-:Y:S01]  /*8f60*/  HMMA.16816.F32 R124, R160, R134.reuse, R124 ;  /* 0x00000086a07c723c */ /* 0x080fe2000000187c */
[----:B------:R-:W-:Y:S06]  /*8f70*/  MUFU.EX2 R163, R185 ;  /* 0x000000b900a37308 */ /* 0x000fec0000000800 */
[--C-:B------:R-:W-:Y:S01]  /*8f80*/  FFMA.FTZ R161, R190, c[0x0][0x2d0], -R150.reuse ;  /* 0x0000b400bea17a23 */ /* 0x100fe20000010896 */
[----:B------:R-:W-:Y:S03]  /*8f90*/  HMMA.16816.F32 R128, R176, R134, R128 ;  /* 0x00000086b080723c */ /* 0x000fe60000001880 */
[----:B------:R-:W-:Y:S01]  /*8fa0*/  MUFU.EX2 R185, R212 ;  /* 0x000000d400b97308 */ /* 0x000fe20000000800 */
[----:B------:R-:W-:Y:S02]  /*8fb0*/  FFMA.FTZ R160, R151, c[0x0][0x2d0], -R150 ;  /* 0x0000b40097a07a23 */ /* 0x000fe40000010896 */
[----:B------:R-:W1:Y:S01]  /*8fc0*/  LDSM.16.MT88.4 R148, [R241+0x900] ;  /* 0x00090000f194783b */ /* 0x000e620000004200 */
[----:B------:R-:W-:Y:S01]  /*8fd0*/  F2FP.PACK_AB R134, R221, R223 ;  /* 0x000000dfdd86723e */ /* 0x000fe200000000ff */
[----:B------:R-:W-:Y:S01]  /*8fe0*/  FADD.FTZ R162, R231, R203 ;  /* 0x000000cbe7a27221 */ /* 0x000fe20000010000 */
[----:B------:R-:W-:Y:S03]  /*8ff0*/  F2FP.PACK_AB R135, R220, R222 ;  /* 0x000000dedc87723e */ /* 0x000fe600000000ff */
[----:B------:R-:W-:Y:S01]  /*9000*/  FADD.FTZ R162, R230, R162 ;  /* 0x000000a2e6a27221 */ /* 0x000fe20000010000 */
[----:B------:R-:W-:Y:S03]  /*9010*/  MUFU.EX2 R176, R210 ;  /* 0x000000d200b07308 */ /* 0x000fe60000000800 */
[----:B------:R-:W-:Y:S04]  /*9020*/  FADD.FTZ R162, R200, R162 ;  /* 0x000000a2c8a27221 */ /* 0x000fe80000010000 */
[----:B------:R-:W-:Y:S03]  /*9030*/  FADD.FTZ R167, R167, R162 ;  /* 0x000000a2a7a77221 */ /* 0x000fe60000010000 */
[----:B------:R-:W4:Y:S10]  /*9040*/  MUFU.EX2 R230, R214 ;  /* 0x000000d600e67308 */ /* 0x000f340000000800 */
[----:B------:R5:W-:Y:S10]  /*9050*/  MUFU.EX2 R231, R213 ;  /* 0x000000d500e77308 */ /* 0x000bf40000000800 */
[----:B------:R-:W-:Y:S01]  /*9060*/  MUFU.EX2 R177, R174 ;  /* 0x000000ae00b17308 */ /* 0x000fe20000000800 */
[----:B----4-:R-:W-:Y:S09]  /*9070*/  F2FP.PACK_AB R200, R230, R229 ;  /* 0x000000e5e6c8723e */ /* 0x010ff200000000ff */
[----:B------:R-:W-:Y:S01]  /*9080*/  MUFU.EX2 R174, R189 ;  /* 0x000000bd00ae7308 */ /* 0x000fe20000000800 */
[----:B-----5:R-:W-:Y:S09]  /*9090*/  LDSM.16.MT88.4 R212, [R242+0x3900] ;  /* 0x00390000f2d4783b */ /* 0x020ff20000004200 */
[----:B------:R-:W-:Y:S10]  /*90a0*/  MUFU.EX2 R179, R180 ;  /* 0x000000b400b37308 */ /* 0x000ff40000000800 */
[----:B------:R4:W-:Y:S10]  /*90b0*/  MUFU.EX2 R180, R188 ;  /* 0x000000bc00b47308 */ /* 0x0009f40000000800 */
[----:B------:R-:W-:Y:S10]  /*90c0*/  MUFU.EX2 R178, R204 ;  /* 0x000000cc00b27308 */ /* 0x000ff40000000800 */
[----:B------:R-:W5:Y:S01]  /*90d0*/  MUFU.EX2 R160, R160 ;  /* 0x000000a000a07308 */ /* 0x000f620000000800 */
[----:B----4-:R-:W-:Y:S01]  /*90e0*/  LDSM.16.MT88.4 R188, [R242+0x1900] ;  /* 0x00190000f2bc783b */ /* 0x010fe20000004200 */
[----:B--2---:R-:W-:Y:S01]  /*90f0*/  FFMA.FTZ R157, R199, R133, R157 ;  /* 0x00000085c79d7223 */ /* 0x004fe2000001009d */
[----:B------:R-:W-:Y:S07]  /*9100*/  F2FP.PACK_AB R133, R165, R169 ;  /* 0x000000a9a585723e */ /* 0x000fee00000000ff */
[----:B------:R2:W-:Y:S01]  /*9110*/  MUFU.EX2 R199, R195 ;  /* 0x000000c300c77308 */ /* 0x0005e20000000800 */
[----:B---3--:R-:W-:Y:S01]  /*9120*/  FFMA.FTZ R158, R198, R132, R158 ;  /* 0x00000084c69e7223 */ /* 0x008fe2000001009e */
[C---:B------:R-:W-:Y:S01]  /*9130*/  F2FP.PACK_AB R132, R166.reuse, R170 ;  /* 0x000000aaa684723e */ /* 0x040fe200000000ff */
[----:B------:R-:W-:Y:S01]  /*9140*/  FADD.FTZ R157, R155, R157 ;  /* 0x0000009d9b9d7221 */ /* 0x000fe20000010000 */
[----:B------:R-:W-:Y:S01]  /*9150*/  MOV R170, R187 ;  /* 0x000000bb00aa7202 */ /* 0x000fe20000000f00 */
[----:B------:R-:W-:Y:S02]  /*9160*/  FADD.FTZ R166, R166, R219 ;  /* 0x000000dba6a67221 */ /* 0x000fe40000010000 */
[----:B------:R-:W-:Y:S01]  /*9170*/  FADD.FTZ R157, R218, R157 ;  /* 0x0000009dda9d7221 */ /* 0x000fe20000010000 */
[----:B------:R-:W-:Y:S01]  /*9180*/  MOV R218, R159 ;  /* 0x0000009f00da7202 */ /* 0x000fe20000000f00 */
[-C--:B------:R-:W-:Y:S01]  /*9190*/  HMMA.16816.F32 R4, R132, R136.reuse, R4 ;  /* 0x000000888404723c */ /* 0x080fe20000001804 */
[----:B------:R-:W-:Y:S04]  /*91a0*/  MUFU.EX2 R198, R181 ;  /* 0x000000b500c67308 */ /* 0x000fe80000000800 */
[----:B------:R-:W-:Y:S02]  /*91b0*/  FADD.FTZ R216, R216, R157 ;  /* 0x0000009dd8d87221 */ /* 0x000fe40000010000 */
[----:B------:R-:W-:Y:S01]  /*91c0*/  FADD.FTZ R158, R175, R158 ;  /* 0x0000009eaf9e7221 */ /* 0x000fe20000010000 */
[C---:B------:R-:W-:Y:S03]  /*91d0*/  HMMA.16816.F32 R8, R140.reuse, R136, R8 ;  /* 0x000000888c08723c */ /* 0x040fe60000001808 */
[----:B------:R3:W-:Y:S01]  /*91e0*/  MUFU.EX2 R181, R152 ;  /* 0x0000009800b57308 */ /* 0x0007e20000000800 */
[----:B------:R-:W-:Y:S02]  /*91f0*/  FADD.FTZ R158, R192, R158 ;  /* 0x0000009ec09e7221 */ /* 0x000fe40000010000 */
[----:B--2---:R-:W-:Y:S01]  /*9200*/  LDSM.16.MT88.4 R192, [R248+0x1900] ;  /* 0x00190000f8c0783b */ /* 0x004fe20000004200 */
[----:B------:R-:W-:Y:S01]  /*9210*/  FADD.FTZ R216, R169, R216 ;  /* 0x000000d8a9d87221 */ /* 0x000fe20000010000 */
[-C--:B------:R-:W-:Y:S04]  /*9220*/  HMMA.16816.F32 R12, R140, R138.reuse, R12 ;  /* 0x0000008a8c0c723c */ /* 0x080fe8000000180c */
[----:B------:R-:W-:Y:S01]  /*9230*/  FADD.FTZ R217, R217, R158 ;  /* 0x0000009ed9d97221 */ /* 0x000fe20000010000 */
[----:B------:R-:W-:Y:S01]  /*9240*/  MUFU.EX2 R175, R209 ;  /* 0x000000d100af7308 */ /* 0x000fe20000000800 */
[----:B------:R-:W-:Y:S01]  /*9250*/  FADD.FTZ R165, R165, R216 ;  /* 0x000000d8a5a57221 */ /* 0x000fe20000010000 */
[----:B-----5:R-:W-:Y:S01]  /*9260*/  MOV R169, R160 ;  /* 0x000000a000a97202 */ /* 0x020fe20000000f00 */
[C---:B------:R-:W-:Y:S01]  /*9270*/  HMMA.16816.F32 R16, R132.reuse, R138, R16 ;  /* 0x0000008a8410723c */ /* 0x040fe20000001810 */
[----:B------:R-:W2:Y:S03]  /*9280*/  LDSM.16.MT88.4 R136, [R240+0x900] ;  /* 0x00090000f088783b */ /* 0x000ea60000004200 */
[----:B------:R-:W-:Y:S01]  /*9290*/  FADD.FTZ R217, R168, R217 ;  /* 0x000000d9a8d97221 */ /* 0x000fe20000010000 */
[----:B------:R-:W-:Y:S03]  /*92a0*/  MOV R168, R183 ;  /* 0x000000b700a87202 */ /* 0x000fe60000000f00 */
[-C--:B------:R-:W-:Y:S01]  /*92b0*/  HMMA.16816.F32 R20, R132, R144.reuse, R20 ;  /* 0x000000908414723c */ /* 0x080fe20000001814 */
[----:B---3--:R-:W-:Y:S07]  /*92c0*/  LDSM.16.MT88.4 R152, [R242+0x1100] ;  /* 0x00110000f298783b */ /* 0x008fee0000004200 */
        /* <DEDUP_REMOVED lines=25> */
[C---:B------:R-:W-:Y:S01]  /*9460*/  HMMA.16816.F32 R104, R140.reuse, R136, R104 ;  /* 0x000000888c68723c */ /* 0x040fe20000001868 */
[----:B------:R2:W4:Y:S06]  /*9470*/  MUFU.EX2 R136, R156 ;  /* 0x0000009c00887308 */ /* 0x00052c0000000800 */
[----:B------:R-:W-:Y:S01]  /*9480*/  F2FP.PACK_AB R137, R182, R184 ;  /* 0x000000b8b689723e */ /* 0x000fe200000000ff */
[-C--:B------:R-:W-:Y:S08]  /*9490*/  HMMA.16816.F32 R108, R140, R138.reuse, R108 ;  /* 0x0000008a8c6c723c */ /* 0x080ff0000000186c */
[C---:B------:R-:W-:Y:S07]  /*94a0*/  HMMA.16816.F32 R112, R132.reuse, R138, R112 ;  /* 0x0000008a8470723c */ /* 0x040fee0000001870 */
[----:B------:R-:W-:Y:S01]  /*94b0*/  F2FP.PACK_AB R138, R218, R180 ;  /* 0x000000b4da8a723e */ /* 0x000fe200000000ff */
[-C--:B---3--:R-:W-:Y:S01]  /*94c0*/  HMMA.16816.F32 R116, R132, R144.reuse, R116 ;  /* 0x000000908474723c */ /* 0x088fe20000001874 */
[----:B--2---:R-:W-:Y:S03]  /*94d0*/  LDSM.16.MT88.4 R156, [R242+0x3100] ;  /* 0x00310000f29c783b */ /* 0x004fe60000004200 */
[----:B----4-:R-:W-:Y:S02]  /*94e0*/  MOV R203, R136 ;  /* 0x0000008800cb7202 */ /* 0x010fe40000000f00 */
[----:B------:R-:W-:Y:S02]  /*94f0*/  F2FP.PACK_AB R136, R174, R187 ;  /* 0x000000bbae88723e */ /* 0x000fe400000000ff */
[C---:B------:R-:W-:Y:S04]  /*9500*/  HMMA.16816.F32 R120, R140.reuse, R144, R120 ;  /* 0x000000908c78723c */ /* 0x040fe80000001878 */
[----:B------:R-:W-:Y:S04]  /*9510*/  F2FP.PACK_AB R139, R203, R181 ;  /* 0x000000b5cb8b723e */ /* 0x000fe800000000ff */
[-C--:B------:R-:W-:Y:S01]  /*9520*/  HMMA.16816.F32 R124, R140, R146.reuse, R124 ;  /* 0x000000928c7c723c */ /* 0x080fe2000000187c */
[----:B------:R-:W2:Y:S07]  /*9530*/  LDSM.16.MT88.4 R140, [R241+0x1100] ;  /* 0x00110000f18c783b */ /* 0x000eae0000004200 */
[----:B------:R-:W-:Y:S01]  /*9540*/  HMMA.16816.F32 R128, R132, R146, R128 ;  /* 0x000000928480723c */ /* 0x000fe20000001880 */
[----:B------:R-:W3:Y:S06]  /*9550*/  LDSM.16.MT88.4 R144, [R240+0x1100] ;  /* 0x00110000f090783b */ /* 0x000eec0000004200 */
[----:B------:R-:W-:Y:S02]  /*9560*/  F2FP.PACK_AB R132, R199, R177 ;  /* 0x000000b1c784723e */ /* 0x000fe400000000ff */
[----:B------:R-:W-:Y:S03]  /*9570*/  F2FP.PACK_AB R133, R173, R171 ;  /* 0x000000abad85723e */ /* 0x000fe600000000ff */
[----:B------:R-:W-:Y:S02]  /*9580*/  F2FP.PACK_AB R134, R198, R197 ;  /* 0x000000c5c686723e */ /* 0x000fe400000000ff */
[----:B------:R-:W-:Y:S07]  /*9590*/  F2FP.PACK_AB R135, R163, R179 ;  /* 0x000000b3a387723e */ /* 0x000fee00000000ff */
[-C--:B-1----:R-:W-:Y:S08]  /*95a0*/  HMMA.16816.F32 R4, R132, R148.reuse, R4 ;  /* 0x000000948404723c */ /* 0x082ff00000001804 */
        /* <DEDUP_REMOVED lines=8> */
[----:B------:R-:W4:Y:S07]  /*9630*/  LDSM.16.MT88.4 R152, [R241+0x3100] ;  /* 0x00310000f198783b */ /* 0x000f2e0000004200 */
[-C--:B--2---:R-:W-:Y:S08]  /*9640*/  HMMA.16816.F32 R36, R132, R140.reuse, R36 ;  /* 0x0000008c8424723c */ /* 0x084ff00000001824 */
[C---:B------:R-:W-:Y:S08]  /*9650*/  HMMA.16816.F32 R40, R136.reuse, R140, R40 ;  /* 0x0000008c8828723c */ /* 0x040ff00000001828 */
[-C--:B------:R-:W-:Y:S08]  /*9660*/  HMMA.16816.F32 R44, R136, R142.reuse, R44 ;  /* 0x0000008e882c723c */ /* 0x080ff0000000182c */
[C---:B------:R-:W-:Y:S01]  /*9670*/  HMMA.16816.F32 R48, R132.reuse, R142, R48 ;  /* 0x0000008e8430723c */ /* 0x040fe20000001830 */
[----:B------:R-:W2:Y:S07]  /*9680*/  LDSM.16.MT88.4 R140, [R240+0x3100] ;  /* 0x00310000f08c783b */ /* 0x000eae0000004200 */
[-C--:B---3--:R-:W-:Y:S08]  /*9690*/  HMMA.16816.F32 R52, R132, R144.reuse, R52 ;  /* 0x000000908434723c */ /* 0x088ff00000001834 */
[C---:B------:R-:W-:Y:S01]  /*96a0*/  HMMA.16816.F32 R56, R136.reuse, R144, R56 ;  /* 0x000000908838723c */ /* 0x040fe20000001838 */
[----:B------:R-:W-:Y:S06]  /*96b0*/  MUFU.EX2 R144, R205 ;  /* 0x000000cd00907308 */ /* 0x000fec0000000800 */
[----:B------:R-:W-:Y:S01]  /*96c0*/  MOV R145, R177 ;  /* 0x000000b100917202 */ /* 0x000fe20000000f00 */
[-C--:B------:R-:W-:Y:S03]  /*96d0*/  HMMA.16816.F32 R60, R136, R146.reuse, R60 ;  /* 0x00000092883c723c */ /* 0x080fe6000000183c */
[----:B------:R3:W-:Y:S05]  /*96e0*/  MUFU.EX2 R177, R208 ;  /* 0x000000d000b17308 */ /* 0x0007ea0000000800 */
[C---:B------:R-:W-:Y:S05]  /*96f0*/  HMMA.16816.F32 R64, R132.reuse, R146, R64 ;  /* 0x000000928440723c */ /* 0x040fea0000001840 */
[----:B------:R-:W-:Y:S03]  /*9700*/  MUFU.EX2 R146, R207 ;  /* 0x000000cf00927308 */ /* 0x000fe60000000800 */
[-C--:B-1----:R-:W-:Y:S07]  /*9710*/  HMMA.16816.F32 R68, R132, R148.reuse, R68 ;  /* 0x000000948444723c */ /* 0x082fee0000001844 */
[----:B------:R-:W1:Y:S01]  /*9720*/  MUFU.EX2 R147, R161 ;  /* 0x000000a100937308 */ /* 0x000e620000000800 */
[C---:B------:R-:W-:Y:S01]  /*9730*/  HMMA.16816.F32 R72, R136.reuse, R148, R72 ;  /* 0x000000948848723c */ /* 0x040fe20000001848 */
[----:B---3--:R-:W-:Y:S06]  /*9740*/  LDSM.16.MT88.4 R208, [R248+0x3900] ;  /* 0x00390000f8d0783b */ /* 0x008fec0000004200 */
[----:B------:R-:W-:Y:S01]  /*9750*/  MOV R149, R182 ;  /* 0x000000b600957202 */ /* 0x000fe20000000f00 */
[-C--:B------:R-:W-:Y:S01]  /*9760*/  HMMA.16816.F32 R76, R136, R150.reuse, R76 ;  /* 0x00000096884c723c */ /* 0x080fe2000000184c */
[----:B------:R3:W5:Y:S07]  /*9770*/  MUFU.EX2 R148, R201 ;  /* 0x000000c900947308 */ /* 0x00076e0000000800 */
[C---:B------:R-:W-:Y:S07]  /*9780*/  HMMA.16816.F32 R80, R132.reuse, R150, R80 ;  /* 0x000000968450723c */ /* 0x040fee0000001850 */
[----:B------:R-:W-:Y:S01]  /*9790*/  MOV R151, R180 ;  /* 0x000000b400977202 */ /* 0x000fe20000000f00 */
[-C--:B------:R-:W-:Y:S04]  /*97a0*/  HMMA.16816.F32 R84, R132, R156.reuse, R84 ;  /* 0x0000009c8454723c */ /* 0x080fe80000001854 */
[----:B------:R-:W-:Y:S02]  /*97b0*/  MOV R150, R179 ;  /* 0x000000b300967202 */ /* 0x000fe40000000f00 */
[----:B-1----:R-:W-:Y:S02]  /*97c0*/  F2FP.PACK_AB R205, R169, R147 ;  /* 0x00000093a9cd723e */ /* 0x002fe400000000ff */
[C---:B------:R-:W-:Y:S08]  /*97d0*/  HMMA.16816.F32 R88, R136.reuse, R156, R88 ;  /* 0x0000009c8858723c */ /* 0x040ff00000001858 */
[-C--:B------:R-:W-:Y:S08]  /*97e0*/  HMMA.16816.F32 R92, R136, R158.reuse, R92 ;  /* 0x0000009e885c723c */ /* 0x080ff0000000185c */
[C---:B------:R-:W-:Y:S08]  /*97f0*/  HMMA.16816.F32 R96, R132.reuse, R158, R96 ;  /* 0x0000009e8460723c */ /* 0x040ff00000001860 */
[-C--:B----4-:R-:W-:Y:S08]  /*9800*/  HMMA.16816.F32 R100, R132, R152.reuse, R100 ;  /* 0x000000988464723c */ /* 0x090ff00000001864 */
[C---:B------:R-:W-:Y:S08]  /*9810*/  HMMA.16816.F32 R104, R136.reuse, R152, R104 ;  /* 0x000000988868723c */ /* 0x040ff00000001868 */
[-C--:B------:R-:W-:Y:S08]  /*9820*/  HMMA.16816.F32 R108, R136, R154.reuse, R108 ;  /* 0x0000009a886c723c */ /* 0x080ff0000000186c */
[C---:B------:R-:W-:Y:S08]  /*9830*/  HMMA.16816.F32 R112, R132.reuse, R154, R112 ;  /* 0x0000009a8470723c */ /* 0x040ff00000001870 */
[-C--:B--2---:R-:W-:Y:S08]  /*9840*/  HMMA.16816.F32 R116, R132, R140.reuse, R116 ;  /* 0x0000008c8474723c */ /* 0x084ff00000001874 */
[C---:B------:R-:W-:Y:S07]  /*9850*/  HMMA.16816.F32 R120, R136.reuse, R140, R120 ;  /* 0x0000008c8878723c */ /* 0x040fee0000001878 */
[----:B------:R-:W-:Y:S01]  /*9860*/  MOV R141, R218 ;  /* 0x000000da008d7202 */ /* 0x000fe20000000f00 */
[-C--:B------:R-:W-:Y:S04]  /*9870*/  HMMA.16816.F32 R124, R136, R142.reuse, R124 ;  /* 0x0000008e887c723c */ /* 0x080fe8000000187c */
[----:B------:R-:W-:Y:S03]  /*9880*/  MOV R140, R203 ;  /* 0x000000cb008c7202 */ /* 0x000fe60000000f00 */
[----:B------:R-:W-:Y:S01]  /*9890*/  MOV R139, R185 ;  /* 0x000000b9008b7202 */ /* 0x000fe20000000f00 */
[----:B------:R-:W-:Y:S04]  /*98a0*/  HMMA.16816.F32 R128, R132, R142, R128 ;  /* 0x0000008e8480723c */ /* 0x000fe80000001880 */
[----:B---3--:R-:W-:Y:S02]  /*98b0*/  F2FP.PACK_AB R201, R139, R231 ;  /* 0x000000e78bc9723e */ /* 0x008fe400000000ff */
[----:B------:R-:W-:Y:S02]  /*98c0*/  MOV R136, R186 ;  /* 0x000000ba00887202 */ /* 0x000fe40000000f00 */
[----:B------:R-:W-:Y:S04]  /*98d0*/  MOV R133, R177 ;  /* 0x000000b100857202 */ /* 0x000fe80000000f00 */
[----:B------:R-:W-:Y:S02]  /*98e0*/  MOV R134, R176 ;  /* 0x000000b000867202 */ /* 0x000fe40000000f00 */
[----:B------:R-:W-:Y:S02]  /*98f0*/  MOV R143, R175 ;  /* 0x000000af008f7202 */ /* 0x000fe40000000f00 */
[----:B------:R-:W-:Y:S02]  /*9900*/  F2FP.PACK_AB R202, R134, R168 ;  /* 0x000000a886ca723e */ /* 0x000fe400000000ff */
[----:B------:R-:W-:Y:S02]  /*9910*/  F2FP.PACK_AB R203, R133, R143 ;  /* 0x0000008f85cb723e */ /* 0x000fe400000000ff */
[----:B-----5:R-:W-:Y:S02]  /*9920*/  MOV R137, R148 ;  /* 0x0000009400897202 */ /* 0x020fe40000000f00 */
[----:B------:R-:W-:Y:S02]  /*9930*/  MOV R132, R178 ;  /* 0x000000b200847202 */ /* 0x000fe40000000f00 */
[----:B------:R-:W-:Y:S01]  /*9940*/  MOV R142, R144 ;  /* 0x00000090008e7202 */ /* 0x000fe20000000f00 */
[-C--:B------:R-:W-:Y:S01]  /*9950*/  HMMA.16816.F32 R176, R200, R192.reuse, R4 ;  /* 0x000000c0c8b0723c */ /* 0x080fe20000001804 */
[----:B------:R-:W-:Y:S04]  /*9960*/  LDSM.16.MT88.4 R4, [R240+0x3900] ;  /* 0x00390000f004783b */ /* 0x000fe80000004200 */
[----:B------:R-:W-:Y:S01]  /*9970*/  MOV R135, R172 ;  /* 0x000000ac00877202 */ /* 0x000fe20000000f00 */
[----:B------:R-:W-:Y:S01]  /*9980*/  FADD.FTZ R144, R164, R217 ;  /* 0x000000d9a4907221 */ /* 0x000fe20000010000 */
[----:B------:R-:W-:Y:S02]  /*9990*/  F2FP.PACK_AB R204, R136, R146 ;  /* 0x0000009288cc723e */ /* 0x000fe400000000ff */
[----:B------:R-:W-:Y:S01]  /*99a0*/  F2FP.PACK_AB R206, R132, R142 ;  /* 0x0000008e84ce723e */ /* 0x000fe200000000ff */
[----:B------:R-:W-:Y:S02]  /*99b0*/  LDSM.16.MT88.4 R216, [R241+0x3900] ;  /* 0x00390000f1d8783b */ /* 0x000fe40000004200 */
[----:B------:R-:W-:Y:S02]  /*99c0*/  F2FP.PACK_AB R207, R137, R135 ;  /* 0x0000008789cf723e */ /* 0x000fe400000000ff */
[----:B------:R-:W-:Y:S02]  /*99d0*/  MOV R164, R163 ;  /* 0x000000a300a47202 */ /* 0x000fe40000000f00 */
[----:B------:R-:W-:Y:S02]  /*99e0*/  MOV R138, R184 ;  /* 0x000000b8008a7202 */ /* 0x000fe40000000f00 */
[----:B------:R-:W1:Y:S01]  /*99f0*/  LDSM.16.MT88.4 R184, [R241+0x1900] ;  /* 0x00190000f1b8783b */ /* 0x000e620000004200 */
[C---:B------:R-:W-:Y:S04]  /*9a00*/  HMMA.16816.F32 R160, R204.reuse, R192, R8 ;  /* 0x000000c0cca0723c */ /* 0x040fe80000001808 */
[----:B------:R-:W-:Y:S03]  /*9a10*/  MOV R148, R181 ;  /* 0x000000b500947202 */ /* 0x000fe60000000f00 */
[----:B------:R-:W2:Y:S01]  /*9a20*/  LDSM.16.MT88.4 R180, [R240+0x1900] ;  /* 0x00190000f0b4783b */ /* 0x000ea20000004200 */
[-C--:B------:R-:W-:Y:S04]  /*9a30*/  HMMA.16816.F32 R156, R204, R194.reuse, R12 ;  /* 0x000000c2cc9c723c */ /* 0x080fe8000000180c */
[----:B------:R-:W-:Y:S02]  /*9a40*/  MOV R9, R133 ;  /* 0x0000008500097202 */ /* 0x000fe40000000f00 */
[----:B------:R-:W-:Y:S02]  /*9a50*/  MOV R8, R134 ;  /* 0x0000008600087202 */ /* 0x000fe40000000f00 */
[C---:B------:R-:W-:Y:S04]  /*9a60*/  HMMA.16816.F32 R192, R200.reuse, R194, R16 ;  /* 0x000000c2c8c0723c */ /* 0x040fe80000001810 */
[----:B------:R-:W-:Y:S02]  /*9a70*/  MOV R10, R174 ;  /* 0x000000ae000a7202 */ /* 0x000fe40000000f00 */
[----:B------:R-:W-:Y:S02]  /*9a80*/  MOV R11, R173 ;  /* 0x000000ad000b7202 */ /* 0x000fe40000000f00 */
[-C--:B------:R-:W-:Y:S04]  /*9a90*/  HMMA.16816.F32 R172, R200, R188.reuse, R20 ;  /* 0x000000bcc8ac723c */ /* 0x080fe80000001814 */
[----:B------:R-:W-:Y:S02]  /*9aa0*/  MOV R12, R168 ;  /* 0x000000a8000c7202 */ /* 0x000fe40000000f00 */
[----:B------:R-:W-:Y:S02]  /*9ab0*/  MOV R14, R142 ;  /* 0x0000008e000e7202 */ /* 0x000fe40000000f00 */
[C---:B------:R-:W-:Y:S04]  /*9ac0*/  HMMA.16816.F32 R152, R204.reuse, R188, R24 ;  /* 0x000000bccc98723c */ /* 0x040fe80000001818 */
[----:B------:R-:W-:Y:S02]  /*9ad0*/  MOV R19, R169 ;  /* 0x000000a900137202 */ /* 0x000fe40000000f00 */
[----:B------:R-:W-:Y:S02]  /*9ae0*/  MOV R23, R146 ;  /* 0x0000009200177202 */ /* 0x000fe40000000f00 */
[----:B------:R-:W-:Y:S04]  /*9af0*/  MOV R25, R150 ;  /* 0x0000009600197202 */ /* 0x000fe80000000f00 */
[----:B------:R-:W-:Y:S02]  /*9b00*/  MOV R26, R151 ;  /* 0x00000097001a7202 */ /* 0x000fe40000000f00 */
[----:B------:R-:W-:Y:S02]  /*9b10*/  MOV R27, R148 ;  /* 0x00000094001b7202 */ /* 0x000fe40000000f00 */
[----:B------:R-:W-:Y:S02]  /*9b20*/  MOV R24, R149 ;  /* 0x0000009500187202 */ /* 0x000fe40000000f00 */
[-C--:B------:R-:W-:Y:S03]  /*9b30*/  HMMA.16816.F32 R148, R204, R190.reuse, R28 ;  /* 0x000000becc94723c */ /* 0x080fe6000000181c */
[----:B------:R-:W-:Y:S02]  /*9b40*/  MOV R13, R143 ;  /* 0x0000008f000d7202 */ /* 0x000fe40000000f00 */
[----:B------:R-:W-:Y:S02]  /*9b50*/  MOV R18, R136 ;  /* 0x0000008800127202 */ /* 0x000fe40000000f00 */
[----:B------:R-:W-:Y:S01]  /*9b60*/  MOV R31, R10 ;  /* 0x0000000a001f7202 */ /* 0x000fe20000000f00 */
[C---:B------:R-:W-:Y:S04]  /*9b70*/  HMMA.16816.F32 R188, R200.reuse, R190, R32 ;  /* 0x000000bec8bc723c */ /* 0x040fe80000001820 */
[----:B------:R-:W-:Y:S02]  /*9b80*/  MOV R28, R170 ;  /* 0x000000aa001c7202 */ /* 0x000fe40000000f00 */
[----:B------:R-:W-:Y:S02]  /*9b90*/  MOV R16, R147 ;  /* 0x0000009300107202 */ /* 0x000fe40000000f00 */
[----:B------:R-:W-:Y:S02]  /*9ba0*/  MOV R35, R171 ;  /* 0x000000ab00237202 */ /* 0x000fe40000000f00 */
[-C--:B-1----:R-:W-:Y:S03]  /*9bb0*/  HMMA.16816.F32 R168, R200, R184.reuse, R36 ;  /* 0x000000b8c8a8723c */ /* 0x082fe60000001824 */
[----:B------:R-:W-:Y:S02]  /*9bc0*/  MOV R34, R145 ;  /* 0x0000009100227202 */ /* 0x000fe40000000f00 */
[----:B------:R-:W-:Y:S02]  /*9bd0*/  MOV R33, R144 ;  /* 0x0000009000217202 */ /* 0x000fe40000000f00 */
[----:B------:R-:W-:Y:S01]  /*9be0*/  MOV R10, R132 ;  /* 0x00000084000a7202 */ /* 0x000fe20000000f00 */
[C---:B------:R-:W-:Y:S04]  /*9bf0*/  HMMA.16816.F32 R144, R204.reuse, R184, R40 ;  /* 0x000000b8cc90723c */ /* 0x040fe80000001828 */
[----:B------:R-:W-:Y:S01]  /*9c00*/  MOV R21, R141 ;  /* 0x0000008d00157202 */ /* 0x000fe20000000f00 */
[----:B------:R-:W-:Y:S01]  /*9c10*/  FADD.FTZ R225, R225, R33 ;  /* 0x00000021e1e17221 */ /* 0x000fe20000010000 */
[----:B------:R-:W-:Y:S02]  /*9c20*/  MOV R22, R140 ;  /* 0x0000008c00167202 */ /* 0x000fe40000000f00 */
[-C--:B------:R-:W-:Y:S04]  /*9c30*/  HMMA.16816.F32 R140, R204, R186.reuse, R44 ;  /* 0x000000bacc8c723c */ /* 0x080fe8000000182c */
[----:B------:R-:W-:Y:S01]  /*9c40*/  MOV R17, R139 ;  /* 0x0000008b00117202 */ /* 0x000fe20000000f00 */
[----:B------:R-:W-:Y:S01]  /*9c50*/  FADD.FTZ R225, R228, R225 ;  /* 0x000000e1e4e17221 */ /* 0x000fe20000010000 */
[----:B------:R-:W-:Y:S02]  /*9c60*/  MOV R20, R164 ;  /* 0x000000a400147202 */ /* 0x000fe40000000f00 */
[C---:B------:R-:W-:Y:S04]  /*9c70*/  HMMA.16816.F32 R184, R200.reuse, R186, R48 ;  /* 0x000000bac8b8723c */ /* 0x040fe80000001830 */
[----:B------:R-:W-:Y:S01]  /*9c80*/  MOV R32, R165 ;  /* 0x000000a500207202 */ /* 0x000fe20000000f00 */
[----:B------:R-:W-:Y:S01]  /*9c90*/  FADD.FTZ R225, R28, R225 ;  /* 0x000000e11ce17221 */ /* 0x000fe20000010000 */
[----:B------:R-:W-:Y:S02]  /*9ca0*/  MOV R39, R166 ;  /* 0x000000a600277202 */ /* 0x000fe40000000f00 */
[----:B------:R-:W-:Y:S01]  /*9cb0*/  MOV R38, R167 ;  /* 0x000000a700267202 */ /* 0x000fe20000000f00 */
[----:B------:R-:W-:Y:S01]  /*9cc0*/  FADD.FTZ R225, R31, R225 ;  /* 0x000000e11fe17221 */ /* 0x000fe20000010000 */
[-C--:B--2---:R-:W-:Y:S03]  /*9cd0*/  HMMA.16816.F32 R164, R200, R180.reuse, R52 ;  /* 0x000000b4c8a4723c */ /* 0x084fe60000001834 */
[----:B------:R-:W-:Y:S01]  /*9ce0*/  MOV R30, R11 ;  /* 0x0000000b001e7202 */ /* 0x000fe20000000f00 */
[----:B------:R-:W-:Y:S01]  /*9cf0*/  FADD.FTZ R225, R26, R225 ;  /* 0x000000e11ae17221 */ /* 0x000fe20000010000 */
[----:B------:R-:W-:Y:S01]  /*9d00*/  MOV R11, R137 ;  /* 0x00000089000b7202 */ /* 0x000fe20000000f00 */
[----:B------:R-:W-:Y:S01]  /*9d10*/  FADD.FTZ R223, R223, R39 ;  /* 0x00000027dfdf7221 */ /* 0x000fe20000010000 */
[----:B------:R-:W-:Y:S01]  /*9d20*/  MOV R29, R138 ;  /* 0x0000008a001d7202 */ /* 0x000fe20000000f00 */
[----:B------:R-:W-:Y:S01]  /*9d30*/  FADD.FTZ R225, R21, R225 ;  /* 0x000000e115e17221 */ /* 0x000fe20000010000 */
[C---:B------:R-:W-:Y:S04]  /*9d40*/  HMMA.16816.F32 R136, R204.reuse, R180, R56 ;  /* 0x000000b4cc88723c */ /* 0x040fe80000001838 */
[----:B------:R-:W-:Y:S01]  /*9d50*/  MOV R15, R135 ;  /* 0x00000087000f7202 */ /* 0x000fe20000000f00 */
[----:B------:R-:W-:Y:S02]  /*9d60*/  FADD.FTZ R225, R23, R225 ;  /* 0x000000e117e17221 */ /* 0x000fe40000010000 */
[----:B------:R-:W-:Y:S01]  /*9d70*/  FADD.FTZ R223, R221, R223 ;  /* 0x000000dfdddf7221 */ /* 0x000fe20000010000 */
[-C--:B------:R-:W-:Y:S04]  /*9d80*/  HMMA.16816.F32 R132, R204, R182.reuse, R60 ;  /* 0x000000b6cc84723c */ /* 0x080fe8000000183c */
[----:B------:R-:W-:Y:S02]  /*9d90*/  FADD.FTZ R225, R18, R225 ;  /* 0x000000e112e17221 */ /* 0x000fe40000010000 */
[----:B------:R-:W-:Y:S02]  /*9da0*/  FADD.FTZ R223, R34, R223 ;  /* 0x000000df22df7221 */ /* 0x000fe40000010000 */
[C---:B------:R-:W-:Y:S04]  /*9db0*/  HMMA.16816.F32 R180, R200.reuse, R182, R64 ;  /* 0x000000b6c8b4723c */ /* 0x040fe80000001840 */
[----:B------:R-:W-:Y:S02]  /*9dc0*/  FADD.FTZ R225, R14, R225 ;  /* 0x000000e10ee17221 */ /* 0x000fe40000010000 */
[----:B------:R-:W-:Y:S01]  /*9dd0*/  FADD.FTZ R223, R199, R223 ;  /* 0x000000dfc7df7221 */ /* 0x000fe20000010000 */
[----:B------:R-:W-:Y:S01]  /*9de0*/  MOV R199, R196 ;  /* 0x000000c400c77202 */ /* 0x000fe20000000f00 */
[-C--:B------:R-:W-:Y:S04]  /*9df0*/  HMMA.16816.F32 R68, R200, R208.reuse, R68 ;  /* 0x000000d0c844723c */ /* 0x080fe80000001844 */
[----:B------:R-:W-:Y:S01]  /*9e00*/  FADD.FTZ R223, R197, R223 ;  /* 0x000000dfc5df7221 */ /* 0x000fe20000010000 */
[----:B------:R-:W-:Y:S01]  /*9e10*/  MOV R197, R0 ;  /* 0x0000000000c57202 */ /* 0x000fe20000000f00 */
[----:B------:R-:W-:Y:S02]  /*9e20*/  FADD.FTZ R222, R222, R32 ;  /* 0x00000020dede7221 */ /* 0x000fe40000010000 */
[C---:B------:R-:W-:Y:S04]  /*9e30*/  HMMA.16816.F32 R72, R204.reuse, R208, R72 ;  /* 0x000000d0cc48723c */ /* 0x040fe80000001848 */
[----:B------:R-:W-:Y:S01]  /*9e40*/  FADD.FTZ R223, R198, R223 ;  /* 0x000000dfc6df7221 */ /* 0x000fe20000010000 */
[----:B------:R-:W-:Y:S01]  /*9e50*/  MOV R198, R2 ;  /* 0x0000000200c67202 */ /* 0x000fe20000000f00 */
[----:B------:R-:W-:Y:S02]  /*9e60*/  FADD.FTZ R222, R220, R222 ;  /* 0x000000dedcde7221 */ /* 0x000fe40000010000 */
[-C--:B------:R-:W-:Y:S04]  /*9e70*/  HMMA.16816.F32 R76, R204, R210.reuse, R76 ;  /* 0x000000d2cc4c723c */ /* 0x080fe8000000184c */
[----:B------:R-:W-:Y:S02]  /*9e80*/  FADD.FTZ R223, R229, R223 ;  /* 0x000000dfe5df7221 */ /* 0x000fe40000010000 */
[----:B------:R-:W-:Y:S02]  /*9e90*/  FADD.FTZ R222, R35, R222 ;  /* 0x000000de23de7221 */ /* 0x000fe40000010000 */
[C---:B------:R-:W-:Y:S04]  /*9ea0*/  HMMA.16816.F32 R80, R200.reuse, R210, R80 ;  /* 0x000000d2c850723c */ /* 0x040fe80000001850 */
[----:B------:R-:W-:Y:S02]  /*9eb0*/  FADD.FTZ R223, R230, R223 ;  /* 0x000000dfe6df7221 */ /* 0x000fe40000010000 */
        /* <DEDUP_REMOVED lines=17> */
[----:B------:R-:W-:Y:S04]  /*9fd0*/  FADD.FTZ R224, R24, R224 ;  /* 0x000000e018e07221 */ /* 0x000fe80000010000 */
[-C--:B------:R-:W-:Y:S04]  /*9fe0*/  HMMA.16816.F32 R108, R204, R218.reuse, R108 ;  /* 0x000000dacc6c723c */ /* 0x080fe8000000186c */
[----:B------:R-:W-:Y:S04]  /*9ff0*/  FADD.FTZ R224, R27, R224 ;  /* 0x000000e01be07221 */ /* 0x000fe80000010000 */
[C---:B------:R-:W-:Y:S04]  /*a000*/  HMMA.16816.F32 R112, R200.reuse, R218, R112 ;  /* 0x000000dac870723c */ /* 0x040fe80000001870 */
[----:B------:R-:W-:Y:S04]  /*a010*/  FADD.FTZ R224, R22, R224 ;  /* 0x000000e016e07221 */ /* 0x000fe80000010000 */
[-C--:B------:R-:W-:Y:S04]  /*a020*/  HMMA.16816.F32 R116, R200, R4.reuse, R116 ;  /* 0x00000004c874723c */ /* 0x080fe80000001874 */
[----:B------:R-:W-:Y:S04]  /*a030*/  FADD.FTZ R224, R16, R224 ;  /* 0x000000e010e07221 */ /* 0x000fe80000010000 */
[C---:B------:R-:W-:Y:S04]  /*a040*/  HMMA.16816.F32 R120, R204.reuse, R4, R120 ;  /* 0x00000004cc78723c */ /* 0x040fe80000001878 */
[----:B------:R-:W-:Y:S03]  /*a050*/  FADD.FTZ R224, R19, R224 ;  /* 0x000000e013e07221 */ /* 0x000fe60000010000 */
[----:B------:R-:W-:Y:S01]  /*a060*/  FADD.FTZ R5, R9, R222 ;  /* 0x000000de09057221 */ /* 0x000fe20000010000 */
[-C--:B------:R-:W-:Y:S04]  /*a070*/  HMMA.16816.F32 R124, R204, R6.reuse, R124 ;  /* 0x00000006cc7c723c */ /* 0x080fe8000000187c */
[----:B------:R-:W-:Y:S02]  /*a080*/  FADD.FTZ R4, R10, R225 ;  /* 0x000000e10a047221 */ /* 0x000fe40000010000 */
[----:B------:R-:W-:Y:S02]  /*a090*/  FADD.FTZ R224, R15, R224 ;  /* 0x000000e00fe07221 */ /* 0x000fe40000010000 */
[----:B------:R-:W-:Y:S07]  /*a0a0*/  HMMA.16816.F32 R128, R200, R6, R128 ;  /* 0x00000006c880723c */ /* 0x000fee0000001880 */
[----:B------:R-:W-:Y:S01]  /*a0b0*/  FADD.FTZ R6, R8, R223 ;  /* 0x000000df08067221 */ /* 0x000fe20000010000 */
[----:B------:R-:W-:Y:S01]  /*a0c0*/  MOV R200, R3 ;  /* 0x0000000300c87202 */ /* 0x000fe20000000f00 */
[----:B------:R-:W-:Y:S03]  /*a0d0*/  FADD.FTZ R203, R11, R224 ;  /* 0x000000e00bcb7221 */ /* 0x000fe60000010000 */
[----:B------:R1:W-:Y:S04]  /*a0e0*/  STL [R1+0x40], R6 ;  /* 0x0000400601007387 */ /* 0x0003e80000100800 */
[----:B------:R1:W-:Y:S04]  /*a0f0*/  STL [R1+0x3c], R5 ;  /* 0x00003c0501007387 */ /* 0x0003e80000100800 */
[----:B------:R1:W-:Y:S02]  /*a100*/  STL [R1+0x38], R4 ;  /* 0x0000380401007387 */ /* 0x0003e40000100800 */
[----:B-1----:R-:W-:-:S05]  /*a110*/  @P0 BRA `(.L_x_709) ;  /* 0xffffbc0000000947 */ /* 0x002fca000383ffff */
.L_x_708:
[----:B-1----:R-:W2:Y:S04]  /*a120*/  LDL.LU R6, [R1+0x40] ;  /* 0x0000400001067983 */ /* 0x002ea80000300800 */
[----:B------:R-:W1:Y:S04]  /*a130*/  SHFL.BFLY PT, R9, R203, 0x2, 0x1f ;  /* 0x0c401f00cb097f89 */ /* 0x000e6800000e0000 */
[----:B------:R-:W3:Y:S01]  /*a140*/  S2R R11, SR_TID.X ;  /* 0x00000000000b7919 */ /* 0x000ee20000002100 */
[----:B------:R-:W4:Y:S01]  /*a150*/  S2UR UR7, SR_CTAID.Y ;  /* 0x00000000000779c3 */ /* 0x000f220000002600 */
[----:B------:R-:W-:-:S02]  /*a160*/  ULDC.64 UR4, c[0x0][0x490] ;  /* 0x0001240000047ab9 */ /* 0x000fc40000000a00 */
[----:B------:R-:W2:Y:S04]  /*a170*/  LDL.LU R7, [R1+0x3c] ;  /* 0x00003c0001077983 */ /* 0x000ea80000300800 */
[----:B------:R-:W2:Y:S04]  /*a180*/  LDL.LU R10, [R1+0x38] ;  /* 0x00003800010a7983 */ /* 0x000ea80000300800 */
[----:B------:R-:W2:Y:S01]  /*a190*/  LDL.LU R18, [R1+0x10] ;  /* 0x0000100001127983 */ /* 0x000ea20000300800 */
[----:B------:R-:W-:-:S03]  /*a1a0*/  MOV R14, RZ ;  /* 0x000000ff000e7202 */ /* 0x000fc60000000f00 */
[----:B------:R-:W2:Y:S01]  /*a1b0*/  LDL.LU R30, [R1+0x20] ;  /* 0x00002000011e7983 */ /* 0x000ea20000300800 */
[----:B-1----:R-:W-:Y:S01]  /*a1c0*/  FADD.FTZ R203, R9, R203 ;  /* 0x000000cb09cb7221 */ /* 0x002fe20000010000 */
[----:B------:R-:W-:Y:S02]  /*a1d0*/  MOV R9, c[0x0][0x4e8] ;  /* 0x00013a0000097a02 */ /* 0x000fe40000000f00 */
[----:B---3--:R-:W-:Y:S02]  /*a1e0*/  SHF.R.S32.HI R12, RZ, 0x1f, R11 ;  /* 0x0000001fff0c7819 */ /* 0x008fe4000001140b */
[----:B------:R-:W-:Y:S01]  /*a1f0*/  ISETP.NE.AND P0, PT, R9, 0x1, PT ;  /* 0x000000010900780c */ /* 0x000fe20003f05270 */
[----:B----4-:R-:W-:-:S04]  /*a200*/  USHF.R.S32.HI UR6, URZ, 0x1f, UR7 ;  /* 0x0000001f3f067899 */ /* 0x010fc80008011407 */
[----:B------:R-:W-:Y:S02]  /*a210*/  UIMAD UR8, UR6, UR4, URZ ;  /* 0x00000004060872a4 */ /* 0x000fe4000f8e023f */
[----:B------:R-:W-:Y:S02]  /*a220*/  UIMAD.WIDE.U32 UR10, UR7, UR4, URZ ;  /* 0x00000004070a72a5 */ /* 0x000fe4000f8e003f */
[----:B------:R-:W-:-:S03]  /*a230*/  UIMAD UR8, UR7, UR5, UR8 ;  /* 0x00000005070872a4 */ /* 0x000fc6000f8e0208 */
[----:B------:R-:W-:Y:S02]  /*a240*/  ULDC.64 UR4, c[0x0][0x3e8] ;  /* 0x0000fa0000047ab9 */ /* 0x000fe40000000a00 */
[----:B------:R-:W-:-:S06]  /*a250*/  UIMAD.WIDE.U32 UR14, UR7, UR4, URZ ;  /* 0x00000004070e72a5 */ /* 0x000fcc000f8e003f */
[----:B------:R-:W-:Y:S02]  /*a260*/  MOV R22, UR14 ;  /* 0x0000000e00167c02 */ /* 0x000fe40008000f00 */
[----:B------:R-:W-:Y:S02]  /*a270*/  MOV R23, UR15 ;  /* 0x0000000f00177c02 */ /* 0x000fe40008000f00 */
[----:B------:R-:W-:Y:S02]  /*a280*/  MOV R27, 0xff800000 ;  /* 0xff800000001b7802 */ /* 0x000fe40000000f00 */
[----:B------:R-:W-:Y:S02]  /*a290*/  MOV R29, 0xff800000 ;  /* 0xff800000001d7802 */ /* 0x000fe40000000f00 */
[----:B------:R-:W-:Y:S02]  /*a2a0*/  MOV R28, 0xff800000 ;  /* 0xff800000001c7802 */ /* 0x000fe40000000f00 */
[----:B------:R-:W-:Y:S01]  /*a2b0*/  MOV R26, 0xff800000 ;  /* 0xff800000001a7802 */ /* 0x000fe20000000f00 */
[----:B------:R-:W-:Y:S06]  /*a2c0*/  BAR.SYNC.DEFER_BLOCKING 0x1, 0x80 ;  /* 0x0042000000007b1d */ /* 0x000fec0000010000 */
[----:B--2---:R-:W1:Y:S04]  /*a2d0*/  SHFL.BFLY PT, R5, R6, 0x2, 0x1f ;  /* 0x0c401f0006057f89 */ /* 0x004e6800000e0000 */
[----:B------:R-:W2:Y:S01]  /*a2e0*/  SHFL.BFLY PT, R4, R7, 0x2, 0x1f ;  /* 0x0c401f0007047f89 */ /* 0x000ea200000e0000 */
[----:B------:R-:W-:-:S04]  /*a2f0*/  @P0 IMAD.HI.U32 R13, R18, c[0x0][0x4ec], RZ ;  /* 0x00013b00120d0a27 */ /* 0x000fc800078e00ff */
[----:B-1----:R-:W-:Y:S02]  /*a300*/  FADD.FTZ R5, R5, R6 ;  /* 0x0000000605057221 */ /* 0x002fe40000010000 */
[----:B------:R-:W1:Y:S04]  /*a310*/  SHFL.BFLY PT, R6, R10, 0x2, 0x1f ;  /* 0x0c401f000a067f89 */ /* 0x000e6800000e0000 */
[----:B------:R-:W3:Y:S01]  /*a320*/  SHFL.BFLY PT, R8, R5, 0x1, 0x1f ;  /* 0x0c201f0005087f89 */ /* 0x000ee200000e0000 */
[----:B--2---:R-:W-:-:S05]  /*a330*/  FADD.FTZ R4, R4, R7 ;  /* 0x0000000704047221 */ /* 0x004fca0000010000 */
[----:B------:R-:W2:Y:S01]  /*a340*/  SHFL.BFLY PT, R7, R4, 0x1, 0x1f ;  /* 0x0c201f0004077f89 */ /* 0x000ea200000e0000 */
[----:B-1----:R-:W-:Y:S01]  /*a350*/  FADD.FTZ R6, R6, R10 ;  /* 0x0000000a06067221 */ /* 0x002fe20000010000 */
[----:B------:R-:W-:Y:S02]  /*a360*/  MOV R10, R18 ;  /* 0x00000012000a7202 */ /* 0x000fe40000000f00 */
[----:B------:R-:W-:Y:S01]  /*a370*/  @P0 SHF.R.U32.HI R10, RZ, c[0x0][0x4f0], R13 ;  /* 0x00013c00ff0a0a19 */ /* 0x000fe2000001160d */
[----:B---3--:R-:W-:Y:S01]  /*a380*/  FADD.FTZ R8, R5, R8 ;  /* 0x0000000805087221 */ /* 0x008fe20000010000 */
[----:B------:R-:W1:Y:S01]  /*a390*/  SHFL.BFLY PT, R16, R6, 0x1, 0x1f ;  /* 0x0c201f0006107f89 */ /* 0x000e6200000e0000 */
[----:B------:R-:W-:-:S03]  /*a3a0*/  MOV R13, RZ ;  /* 0x000000ff000d7202 */ /* 0x000fc60000000f00 */
[----:B------:R-:W-:Y:S01]  /*a3b0*/  FSETP.NE.FTZ.AND P3, PT, R8, RZ, PT ;  /* 0x000000ff0800720b */ /* 0x000fe20003f75000 */
[----:B------:R-:W3:Y:S01]  /*a3c0*/  SHFL.BFLY PT, R5, R203, 0x1, 0x1f ;  /* 0x0c201f00cb057f89 */ /* 0x000ee200000e0000 */
[----:B--2---:R-:W-:Y:S01]  /*a3d0*/  FADD.FTZ R7, R4, R7 ;  /* 0x0000000704077221 */ /* 0x004fe20000010000 */
[CC--:B------:R-:W-:Y:S02]  /*a3e0*/  LEA.HI R4, R12.reuse, R11.reuse, RZ, 0x5 ;  /* 0x0000000b0c047211 */ /* 0x0c0fe400078f28ff */
[----:B------:R-:W-:Y:S02]  /*a3f0*/  LEA.HI R12, R12, R11, RZ, 0x2 ;  /* 0x0000000b0c0c7211 */ /* 0x000fe400078f10ff */
[----:B------:R-:W-:Y:S02]  /*a400*/  LOP3.LUT R15, R4, 0xffffffe0, RZ, 0xc0, !PT ;  /* 0xffffffe0040f7812 */ /* 0x000fe400078ec0ff */
[----:B------:R-:W-:-:S04]  /*a410*/  LOP3.LUT R17, R12, 0xfffffffc, RZ, 0xc0, !PT ;  /* 0xfffffffc0c117812 */ /* 0x000fc800078ec0ff */
[----:B------:R-:W-:Y:S01]  /*a420*/  @P3 MUFU.RCP R14, R8 ;  /* 0x00000008000e3308 */ /* 0x000fe20000001000 */
[-C--:B------:R-:W-:Y:S02]  /*a430*/  IADD3 R15, -R15, R11.reuse, RZ ;  /* 0x0000000b0f0f7210 */ /* 0x080fe40007ffe1ff */
[----:B------:R-:W-:Y:S02]  /*a440*/  FSETP.NE.FTZ.AND P2, PT, R7, RZ, PT ;  /* 0x000000ff0700720b */ /* 0x000fe40003f55000 */
[----:B------:R-:W-:Y:S01]  /*a450*/  LOP3.LUT P4, RZ, R15, 0x3, RZ, 0xc0, !PT ;  /* 0x000000030fff7812 */ /* 0x000fe2000788c0ff */
[----:B-1----:R-:W-:Y:S01]  /*a460*/  FADD.FTZ R6, R6, R16 ;  /* 0x0000001006067221 */ /* 0x002fe20000010000 */
[----:B------:R-:W-:Y:S02]  /*a470*/  IADD3 R16, -R10, RZ, RZ ;  /* 0x000000ff0a107210 */ /* 0x000fe40007ffe1ff */
[----:B------:R-:W-:Y:S02]  /*a480*/  IADD3 R11, -R17, R11, RZ ;  /* 0x0000000b110b7210 */ /* 0x000fe40007ffe1ff */
[----:B------:R-:W-:Y:S01]  /*a490*/  FSETP.NE.FTZ.AND P1, PT, R6, RZ, PT ;  /* 0x000000ff0600720b */ /* 0x000fe20003f35000 */
[----:B------:R-:W-:-:S02]  /*a4a0*/  IMAD R15, R16, c[0x0][0x4e8], R18 ;  /* 0x00013a00100f7a24 */ /* 0x000fc400078e0212 */
[----:B------:R-:W-:Y:S01]  /*a4b0*/  CS2R R16, SRZ ;  /* 0x0000000000107805 */ /* 0x000fe2000001ff00 */
[--C-:B------:R-:W-:Y:S01]  /*a4c0*/  SHF.R.S32.HI R18, RZ, 0x2, R12.reuse ;  /* 0x00000002ff127819 */ /* 0x100fe2000001140c */
[----:B---3--:R-:W-:Y:S01]  /*a4d0*/  FADD.FTZ R5, R203, R5 ;  /* 0x00000005cb057221 */ /* 0x008fe20000010000 */
[----:B------:R-:W-:Y:S01]  /*a4e0*/  SHF.R.S32.HI R12, RZ, 0x1f, R12 ;  /* 0x0000001fff0c7819 */ /* 0x000fe2000001140c */
[----:B------:R-:W-:Y:S03]  /*a4f0*/  @P2 MUFU.RCP R13, R7 ;  /* 0x00000007000d2308 */ /* 0x000fe60000001000 */
[----:B------:R-:W-:-:S05]  /*a500*/  LEA.HI R12, R12, R18, RZ, 0x3 ;  /* 0x000000120c0c7211 */ /* 0x000fca00078f18ff */
[----:B------:R-:W-:Y:S01]  /*a510*/  @P1 MUFU.RCP R16, R6 ;  /* 0x0000000600101308 */ /* 0x000fe20000001000 */
[----:B------:R-:W-:-:S07]  /*a520*/  LOP3.LUT R12, R12, 0xfffffff8, RZ, 0xc0, !PT ;  /* 0xfffffff80c0c7812 */ /* 0x000fce00078ec0ff */
[----:B------:R-:W1:Y:S01]  /*a530*/  @P1 MUFU.LG2 R6, R6 ;  /* 0x0000000600061308 */ /* 0x000e620000000c00 */
[----:B------:R-:W-:-:S07]  /*a540*/  IADD3 R12, R18, -R12, RZ ;  /* 0x8000000c120c7210 */ /* 0x000fce0007ffe0ff */
[----:B------:R-:W2:Y:S01]  /*a550*/  @P3 MUFU.LG2 R8, R8 ;  /* 0x0000000800083308 */ /* 0x000ea20000000c00 */
[----:B------:R-:W-:-:S07]  /*a560*/  MOV R18, R22 ;  /* 0x0000001600127202 */ /* 0x000fce0000000f00 */
[----:B------:R-:W3:Y:S01]  /*a570*/  @P2 MUFU.LG2 R7, R7 ;  /* 0x0000000700072308 */ /* 0x000ee20000000c00 */
[----:B------:R-:W-:Y:S01]  /*a580*/  @P1 MOV R22, 0x3f317218 ;  /* 0x3f31721800161802 */ /* 0x000fe20000000f00 */
[----:B-1----:R-:W-:Y:S01]  /*a590*/  @P1 FMUL.FTZ R6, R6, 0.69314718246459960938 ;  /* 0x3f31721806061820 */ /* 0x002fe20000410000 */
[----:B------:R-:W-:Y:S02]  /*a5a0*/  @P3 MOV R24, 0x3f317218 ;  /* 0x3f31721800183802 */ /* 0x000fe40000000f00 */
[----:B------:R-:W-:Y:S01]  /*a5b0*/  @P2 MOV R23, 0x3f317218 ;  /* 0x3f31721800172802 */ /* 0x000fe20000000f00 */
[----:B------:R-:W-:Y:S01]  /*a5c0*/  @P1 FMUL.FTZ R22, R22, c[0x0][0x2d0] ;  /* 0x0000b40016161a20 */ /* 0x000fe20000410000 */
[----:B------:R-:W-:Y:S01]  /*a5d0*/  SHF.R.S32.HI R4, RZ, 0x5, R4 ;  /* 0x00000005ff047819 */ /* 0x000fe20000011404 */
[----:B--2---:R-:W-:Y:S02]  /*a5e0*/  @P3 FMUL.FTZ R8, R8, 0.69314718246459960938 ;  /* 0x3f31721808083820 */ /* 0x004fe40000410000 */
[----:B------:R-:W-:-:S02]  /*a5f0*/  @P3 FMUL.FTZ R24, R24, c[0x0][0x2d0] ;  /* 0x0000b40018183a20 */ /* 0x000fc40000410000 */
[----:B------:R-:W-:Y:S01]  /*a600*/  @P1 FFMA.FTZ R27, R22, R2, R6 ;  /* 0x00000002161b1223 */ /* 0x000fe20000010006 */
[----:B------:R-:W-:Y:S01]  /*a610*/  SHF.R.S32.HI R2, RZ, 0x1f, R4 ;  /* 0x0000001fff027819 */ /* 0x000fe20000011404 */
[----:B------:R-:W-:Y:S02]  /*a620*/  @P2 FMUL.FTZ R23, R23, c[0x0][0x2d0] ;  /* 0x0000b40017172a20 */ /* 0x000fe40000410000 */
[----:B---3--:R-:W-:Y:S02]  /*a630*/  @P2 FMUL.FTZ R7, R7, 0.69314718246459960938 ;  /* 0x3f31721807072820 */ /* 0x008fe40000410000 */
[----:B------:R-:W-:Y:S01]  /*a640*/  @P3 FFMA.FTZ R29, R24, R196, R8 ;  /* 0x000000c4181d3223 */ /* 0x000fe20000010008 */
[----:B------:R-:W-:Y:S01]  /*a650*/  LEA.HI R8, R2, R4, RZ, 0x2 ;  /* 0x0000000402087211 */ /* 0x000fe200078f10ff */
[----:B------:R-:W-:Y:S01]  /*a660*/  @P2 FFMA.FTZ R28, R23, R3, R7 ;  /* 0x00000003171c2223 */ /* 0x000fe20000010007 */
[----:B------:R-:W-:Y:S02]  /*a670*/  LEA.HI R7, R11, R11, RZ, 0x1 ;  /* 0x0000000b0b077211 */ /* 0x000fe400078f08ff */
[----:B------:R-:W-:-:S02]  /*a680*/  FSETP.NE.FTZ.AND P0, PT, R5, RZ, PT ;  /* 0x000000ff0500720b */ /* 0x000fc40003f15000 */
[----:B------:R-:W-:Y:S02]  /*a690*/  LOP3.LUT R8, R8, 0xffffffc, RZ, 0xc0, !PT ;  /* 0x0ffffffc08087812 */ /* 0x000fe400078ec0ff */
[----:B------:R-:W-:Y:S02]  /*a6a0*/  LOP3.LUT R6, R7, 0x1ffffffe, RZ, 0xc0, !PT ;  /* 0x1ffffffe07067812 */ /* 0x000fe400078ec0ff */
[C---:B------:R-:W-:Y:S02]  /*a6b0*/  IADD3 R8, R4.reuse, -R8, RZ ;  /* 0x8000000804087210 */ /* 0x040fe40007ffe0ff */
[----:B------:R-:W-:Y:S02]  /*a6c0*/  LEA R4, R4, R11, 0x9 ;  /* 0x0000000b04047211 */ /* 0x000fe400078e48ff */
[----:B------:R-:W-:Y:S02]  /*a6d0*/  IADD3 R6, R11, -R6, RZ ;  /* 0x800000060b067210 */ /* 0x000fe40007ffe0ff */
[----:B------:R-:W-:-:S02]  /*a6e0*/  SHF.R.S32.HI R11, RZ, 0x2, R30 ;  /* 0x00000002ff0b7819 */ /* 0x000fc4000001141e */
[----:B------:R-:W2:Y:S01]  /*a6f0*/  LDL.LU R30, [R1+0xc] ;  /* 0x00000c00011e7983 */ /* 0x000ea20000300800 */
[----:B------:R-:W1:Y:S02]  /*a700*/  @P0 MUFU.RCP R17, R5 ;  /* 0x0000000500110308 */ /* 0x000e640000001000 */
[C---:B-1----:R-:W-:Y:S02]  /*a710*/  FMUL.FTZ R79, R17.reuse, R79 ;  /* 0x0000004f114f7220 */ /* 0x042fe40000410000 */
[----:B------:R-:W-:-:S05]  /*a720*/  FMUL.FTZ R78, R17, R78 ;  /* 0x0000004e114e7220 */ /* 0x000fca0000410000 */
[----:B------:R-:W-:Y:S02]  /*a730*/  F2FP.PACK_AB R78, R79, R78 ;  /* 0x0000004e4f4e723e */ /* 0x000fe400000000ff */
[----:B------:R-:W3:Y:S01]  /*a740*/  LDL R79, [R1+0x8] ;  /* 0x00000800014f7983 */ /* 0x000ee20000100800 */
[C---:B------:R-:W-:Y:S02]  /*a750*/  FMUL.FTZ R77, R16.reuse, R77 ;  /* 0x0000004d104d7220 */ /* 0x040fe40000410000 */
[----:B------:R-:W-:Y:S02]  /*a760*/  FMUL.FTZ R76, R16, R76 ;  /* 0x0000004c104c7220 */ /* 0x000fe40000410000 */
[C---:B------:R-:W-:Y:S02]  /*a770*/  FMUL.FTZ R75, R17.reuse, R75 ;  /* 0x0000004b114b7220 */ /* 0x040fe40000410000 */
[----:B------:R-:W-:Y:S01]  /*a780*/  FMUL.FTZ R74, R17, R74 ;  /* 0x0000004a114a7220 */ /* 0x000fe20000410000 */
[----:B------:R-:W-:-:S02]  /*a790*/  F2FP.PACK_AB R76, R77, R76 ;  /* 0x0000004c4d4c723e */ /* 0x000fc400000000ff */
[----:B------:R1:W5:Y:S02]  /*a7a0*/  LDL R77, [R1+0x1c] ;  /* 0x00001c00014d7983 */ /* 0x0003640000100800 */
[----:B------:R-:W-:Y:S02]  /*a7b0*/  F2FP.PACK_AB R74, R75, R74 ;  /* 0x0000004a4b4a723e */ /* 0x000fe400000000ff */
[----:B------:R1:W5:Y:S01]  /*a7c0*/  LDL R75, [R1+0x18] ;  /* 0x00001800014b7983 */ /* 0x0003620000100800 */
[----:B------:R4:W4:Y:S02]  /*a7d0*/  @P0 MUFU.LG2 R25, R5 ;  /* 0x0000000500190308 */ /* 0x0009240000000c00 */
[----:B----4-:R-:W-:Y:S01]  /*a7e0*/  @P0 MOV R5, 0x3f317218 ;  /* 0x3f31721800050802 */ /* 0x010fe20000000f00 */
[----:B------:R-:W-:-:S04]  /*a7f0*/  @P0 FMUL.FTZ R25, R25, 0.69314718246459960938 ;  /* 0x3f31721819190820 */ /* 0x000fc80000410000 */
[----:B------:R-:W-:-:S04]  /*a800*/  @P0 FMUL.FTZ R5, R5, c[0x0][0x2d0] ;  /* 0x0000b40005050a20 */ /* 0x000fc80000410000 */
[----:B------:R-:W-:Y:S02]  /*a810*/  @P0 FFMA.FTZ R26, R5, R0, R25 ;  /* 0x00000000051a0223 */ /* 0x000fe40000010019 */
[----:B------:R-:W4:Y:S01]  /*a820*/  S2R R0, SR_CTAID.Z ;  /* 0x0000000000007919 */ /* 0x000f220000002700 */
[----:B------:R-:W-:-:S04]  /*a830*/  UIMAD UR6, UR6, UR4, URZ ;  /* 0x00000004060672a4 */ /* 0x000fc8000f8e023f */
[----:B------:R-:W-:Y:S02]  /*a840*/  UIMAD UR5, UR7, UR5, UR6 ;  /* 0x00000005070572a4 */ /* 0x000fe4000f8e0206 */
[----:B------:R-:W-:Y:S02]  /*a850*/  UIADD3 UR8, UR11, UR8, URZ ;  /* 0x000000080b087290 */ /* 0x000fe4000fffe03f */
[----:B------:R-:W-:Y:S01]  /*a860*/  UIADD3 UR5, UR15, UR5, URZ ;  /* 0x000000050f057290 */ /* 0x000fe2000fffe03f */
[----:B------:R-:W-:Y:S02]  /*a870*/  MOV R21, UR11 ;  /* 0x0000000b00157c02 */ /* 0x000fe40008000f00 */
[----:B------:R-:W-:Y:S02]  /*a880*/  MOV R20, UR10 ;  /* 0x0000000a00147c02 */ /* 0x000fe40008000f00 */
[----:B------:R-:W-:Y:S02]  /*a890*/  MOV R21, UR8 ;  /* 0x0000000800157c02 */ /* 0x000fe40008000f00 */
[----:B------:R-:W-:-:S02]  /*a8a0*/  MOV R19, UR5 ;  /* 0x0000000500137c02 */ /* 0x000fc40008000f00 */
[----:B----4-:R-:W-:-:S05]  /*a8b0*/  SHF.R.S32.HI R3, RZ, 0x1f, R0 ;  /* 0x0000001fff037819 */ /* 0x010fca0000011400 */
[C---:B------:R-:W-:Y:S02]  /*a8c0*/  IMAD R5, R3.reuse, c[0x0][0x498], RZ ;  /* 0x0001260003057a24 */ /* 0x040fe400078e02ff */
[----:B------:R-:W-:Y:S02]  /*a8d0*/  IMAD R3, R3, c[0x0][0x3f0], RZ ;  /* 0x0000fc0003037a24 */ /* 0x000fe400078e02ff */
[C---:B------:R-:W-:Y:S02]  /*a8e0*/  IMAD R5, R0.reuse, c[0x0][0x49c], R5 ;  /* 0x0001270000057a24 */ /* 0x040fe400078e0205 */
[C---:B------:R-:W-:Y:S02]  /*a8f0*/  IMAD R3, R0.reuse, c[0x0][0x3f4], R3 ;  /* 0x0000fd0000037a24 */ /* 0x040fe400078e0203 */
[----:B------:R-:W-:-:S04]  /*a900*/  IMAD.WIDE.U32 R20, R0, c[0x0][0x498], R20 ;  /* 0x0001260000147a25 */ /* 0x000fc800078e0014 */
[----:B------:R-:W-:Y:S01]  /*a910*/  IMAD.WIDE.U32 R18, R0, c[0x0][0x3f0], R18 ;  /* 0x0000fc0000127a25 */ /* 0x000fe200078e0012 */
[C---:B------:R-:W-:Y:S01]  /*a920*/  SHF.L.U32 R0, R12.reuse, 0x6, RZ ;  /* 0x000000060c007819 */ /* 0x040fe200000006ff */
[----:B------:R-:W4:Y:S01]  /*a930*/  S2R R2, SR_CTAID.X ;  /* 0x0000000000027919 */ /* 0x000f220000002500 */
[----:B------:R-:W-:Y:S02]  /*a940*/  R2P PR, R12, 0x6 ;  /* 0x000000060c007804 */ /* 0x000fe40000000000 */
[----:B------:R-:W-:Y:S02]  /*a950*/  LOP3.LUT R0, R0, 0x1c0, RZ, 0xc0, !PT ;  /* 0x000001c000007812 */ /* 0x000fe400078ec0ff */
[----:B------:R-:W-:Y:S02]  /*a960*/  LOP3.LUT R12, R12, 0x1, RZ, 0xc0, !PT ;  /* 0x000000010c0c7812 */ /* 0x000fe400078ec0ff */
[----:B------:R-:W-:Y:S02]  /*a970*/  IADD3 R19, R19, R3, RZ ;  /* 0x0000000313137210 */ /* 0x000fe40007ffe0ff */
[----:B------:R-:W-:-:S02]  /*a980*/  LEA.HI R3, R0, R0, RZ, 0x1d ;  /* 0x0000000000037211 */ /* 0x000fc400078fe8ff */
[----:B------:R-:W-:Y:S02]  /*a990*/  ISETP.NE.U32.AND P0, PT, R12, 0x1, PT ;  /* 0x000000010c00780c */ /* 0x000fe40003f05070 */
[----:B------:R-:W-:Y:S02]  /*a9a0*/  LEA R3, R4, R3, 0x1 ;  /* 0x0000000304037211 */ /* 0x000fe400078e08ff */
[----:B------:R-:W-:Y:S02]  /*a9b0*/  SHF.R.S32.HI R0, RZ, 0x1f, R10 ;  /* 0x0000001fff007819 */ /* 0x000fe4000001140a */
[----:B------:R-:W-:Y:S02]  /*a9c0*/  SHF.L.U32 R7, R7, 0x5, RZ ;  /* 0x0000000507077819 */ /* 0x000fe400000006ff */
[----:B------:R-:W-:Y:S01]  /*a9d0*/  SHF.L.U32 R3, R3, 0x1, RZ ;  /* 0x0000000103037819 */ /* 0x000fe200000006ff */
[----:B------:R-:W-:Y:S01]  /*a9e0*/  IMAD R0, R0, c[0x0][0x3e0], RZ ;  /* 0x0000f80000007a24 */ /* 0x000fe200078e02ff */
[----:B------:R-:W-:-:S02]  /*a9f0*/  LEA R8, R8, R11, 0x4 ;  /* 0x0000000b08087211 */ /* 0x000fc400078e20ff */
[----:B------:R-:W-:Y:S02]  /*aa00*/  LOP3.LUT R7, R7, 0xffffffc0, RZ, 0xc0, !PT ;  /* 0xffffffc007077812 */ /* 0x000fe400078ec0ff */
[C---:B------:R-:W-:Y:S01]  /*aa10*/  IADD3 R11, R3.reuse, 0x80, RZ ;  /* 0x00000080030b7810 */ /* 0x040fe20007ffe0ff */
[C---:B------:R-:W-:Y:S02]  /*aa20*/  IMAD R0, R10.reuse, c[0x0][0x3e4], R0 ;  /* 0x0000f9000a007a24 */ /* 0x040fe400078e0200 */
[----:B------:R-:W-:Y:S01]  /*aa30*/  IMAD.WIDE.U32 R18, R10, c[0x0][0x3e0], R18 ;  /* 0x0000f8000a127a25 */ /* 0x000fe200078e0012 */
[----:B------:R-:W-:Y:S02]  /*aa40*/  IADD3 R10, R3, 0x70, RZ ;  /* 0x00000070030a7810 */ /* 0x000fe40007ffe0ff */
[----:B------:R-:W-:Y:S02]  /*aa50*/  LEA R6, R6, R7, 0x3 ;  /* 0x0000000706067211 */ /* 0x000fe400078e18ff */
[----:B------:R-:W-:-:S02]  /*aa60*/  @P0 IADD3 R10, R11, 0x10, RZ ;  /* 0x000000100b0a0810 */ /* 0x000fc40007ffe0ff */
[C---:B------:R-:W-:Y:S02]  /*aa70*/  ISETP.NE.AND P0, PT, R9.reuse, 0x1, PT ;  /* 0x000000010900780c */ /* 0x040fe40003f05270 */
[----:B------:R-:W-:Y:S02]  /*aa80*/  IADD3 R6, R8, R6, RZ ;  /* 0x0000000608067210 */ /* 0x000fe40007ffe0ff */
[C---:B----4-:R-:W-:Y:S01]  /*aa90*/  LEA R8, R2.reuse, R8, 0x7 ;  /* 0x0000000802087211 */ /* 0x050fe200078e38ff */
[----:B------:R-:W-:Y:S01]  /*aaa0*/  IMAD R4, R9, c[0x0][0x388], RZ ;  /* 0x0000e20009047a24 */ /* 0x000fe200078e02ff */
[----:B------:R-:W-:Y:S02]  /*aab0*/  LEA R6, R2, R6, 0x7 ;  /* 0x0000000602067211 */ /* 0x000fe400078e38ff */
[C---:B------:R-:W-:Y:S02]  /*aac0*/  IADD3 R2, R8.reuse, 0x40, RZ ;  /* 0x0000004008027810 */ /* 0x040fe40007ffe0ff */
[----:B------:R-:W-:-:S02]  /*aad0*/  IADD3 R7, R8, 0x8, RZ ;  /* 0x0000000808077810 */ /* 0x000fc40007ffe0ff */
[----:B------:R-:W-:Y:S01]  /*aae0*/  ISETP.GE.OR P3, PT, R2, R4, P4 ;  /* 0x000000040200720c */ /* 0x000fe20002766670 */
[----:B------:R-:W-:Y:S01]  /*aaf0*/  @P0 IMAD.HI.U32 R2, R6, c[0x0][0x4ec], RZ ;  /* 0x00013b0006020a27 */ /* 0x000fe200078e00ff */
[----:B------:R-:W-:Y:S02]  /*ab00*/  IADD3 R19, R19, R0, RZ ;  /* 0x0000000013137210 */ /* 0x000fe40007ffe0ff */
[CC--:B------:R-:W-:Y:S02]  /*ab10*/  ISETP.GE.OR P6, PT, R8.reuse, R4.reuse, P4 ;  /* 0x000000040800720c */ /* 0x0c0fe400027c6670 */
[----:B------:R-:W-:Y:S02]  /*ab20*/  ISETP.GE.OR P5, PT, R7, R4, P4 ;  /* 0x000000040700720c */ /* 0x000fe400027a6670 */
[----:B------:R-:W-:Y:S02]  /*ab30*/  SHF.R.S32.HI R0, RZ, 0x1f, R15 ;  /* 0x0000001fff007819 */ /* 0x000fe4000001140f */
[----:B------:R-:W-:-:S02]  /*ab40*/  IADD3 R8, R8, 0x48, RZ ;  /* 0x0000004808087810 */ /* 0x000fc40007ffe0ff */
[----:B------:R-:W-:Y:S02]  /*ab50*/  MOV R7, R6 ;  /* 0x0000000600077202 */ /* 0x000fe40000000f00 */
[----:B------:R-:W-:Y:S01]  /*ab60*/  @P0 SHF.R.U32.HI R7, RZ, c[0x0][0x4f0], R2 ;  /* 0x00013c00ff070a19 */ /* 0x000fe20000011602 */
[----:B------:R-:W-:Y:S01]  /*ab70*/  IMAD R2, R0, c[0x0][0x3d8], RZ ;  /* 0x0000f60000027a24 */ /* 0x000fe200078e02ff */
[----:B------:R-:W-:Y:S01]  /*ab80*/  ISETP.GE.OR P4, PT, R8, R4, P4 ;  /* 0x000000040800720c */ /* 0x000fe20002786670 */
[C---:B------:R-:W-:Y:S01]  /*ab90*/  FMUL.FTZ R177, R14.reuse, R177 ;  /* 0x000000b10eb17220 */ /* 0x040fe20000410000 */
[----:B------:R-:W-:Y:S01]  /*aba0*/  IADD3 R0, -R7, RZ, RZ ;  /* 0x000000ff07007210 */ /* 0x000fe20007ffe1ff */
[C---:B------:R-:W-:Y:S01]  /*abb0*/  FMUL.FTZ R176, R14.reuse, R176 ;  /* 0x000000b00eb07220 */ /* 0x040fe20000410000 */
[----:B------:R-:W-:Y:S01]  /*abc0*/  SHF.R.S32.HI R8, RZ, 0x1f, R7 ;  /* 0x0000001fff087819 */ /* 0x000fe20000011407 */
[----:B------:R-:W-:Y:S01]  /*abd0*/  FMUL.FTZ R179, R13, R179 ;  /* 0x000000b30db37220 */ /* 0x000fe20000410000 */
[----:B------:R-:W-:Y:S01]  /*abe0*/  IADD3 R20, P0, R7, R20, RZ ;  /* 0x0000001407147210 */ /* 0x000fe20007f1e0ff */
[----:B------:R-:W-:Y:S01]  /*abf0*/  FMUL.FTZ R178, R13, R178 ;  /* 0x000000b20db27220 */ /* 0x000fe20000410000 */
[----:B------:R-:W-:Y:S01]  /*ac00*/  MOV R7, 0x20 ;  /* 0x0000002000077802 */ /* 0x000fe20000000f00 */
[----:B------:R-:W-:-:S02]  /*ac10*/  FMUL.FTZ R193, R14, R193 ;  /* 0x000000c10ec17220 */ /* 0x000fc40000410000 */
[----:B------:R-:W-:Y:S02]  /*ac20*/  FMUL.FTZ R192, R14, R192 ;  /* 0x000000c00ec07220 */ /* 0x000fe40000410000 */
[C---:B------:R-:W-:Y:S02]  /*ac30*/  FMUL.FTZ R195, R13.reuse, R195 ;  /* 0x000000c30dc37220 */ /* 0x040fe40000410000 */
[----:B------:R-:W-:Y:S02]  /*ac40*/  FMUL.FTZ R194, R13, R194 ;  /* 0x000000c20dc27220 */ /* 0x000fe40000410000 */
[C---:B------:R-:W-:Y:S02]  /*ac50*/  FMUL.FTZ R161, R16.reuse, R161 ;  /* 0x000000a110a17220 */ /* 0x040fe40000410000 */
[----:B------:R-:W-:Y:S02]  /*ac60*/  FMUL.FTZ R160, R16, R160 ;  /* 0x000000a010a07220 */ /* 0x000fe40000410000 */
[----:B------:R-:W-:-:S02]  /*ac70*/  FMUL.FTZ R163, R17, R163 ;  /* 0x000000a311a37220 */ /* 0x000fc40000410000 */
[C---:B------:R-:W-:Y:S01]  /*ac80*/  FMUL.FTZ R162, R17.reuse, R162 ;  /* 0x000000a211a27220 */ /* 0x040fe20000410000 */
[----:B------:R-:W-:Y:S01]  /*ac90*/  IADD3.X R21, R8, R21, R5, P0, !PT ;  /* 0x0000001508157210 */ /* 0x000fe200007fe405 */
[C---:B------:R-:W-:Y:S02]  /*aca0*/  FMUL.FTZ R157, R16.reuse, R157 ;  /* 0x0000009d109d7220 */ /* 0x040fe40000410000 */
[----:B------:R-:W-:Y:S02]  /*acb0*/  FMUL.FTZ R156, R16, R156 ;  /* 0x0000009c109c7220 */ /* 0x000fe40000410000 */
[C---:B------:R-:W-:Y:S02]  /*acc0*/  FMUL.FTZ R159, R17.reuse, R159 ;  /* 0x0000009f119f7220 */ /* 0x040fe40000410000 */
[----:B------:R-:W-:Y:S01]  /*acd0*/  FMUL.FTZ R158, R17, R158 ;  /* 0x0000009e119e7220 */ /* 0x000fe20000410000 */
[----:B------:R-:W-:Y:S01]  /*ace0*/  F2FP.PACK_AB R176, R177, R176 ;  /* 0x000000b0b1b0723e */ /* 0x000fe200000000ff */
[C---:B------:R-:W-:Y:S01]  /*acf0*/  FMUL.FTZ R173, R14.reuse, R173 ;  /* 0x000000ad0ead7220 */ /* 0x040fe20000410000 */
[----:B------:R-:W-:Y:S01]  /*ad00*/  F2FP.PACK_AB R178, R179, R178 ;  /* 0x000000b2b3b2723e */ /* 0x000fe200000000ff */
[C---:B------:R-:W-:Y:S01]  /*ad10*/  FMUL.FTZ R172, R14.reuse, R172 ;  /* 0x000000ac0eac7220 */ /* 0x040fe20000410000 */
[----:B------:R-:W-:Y:S01]  /*ad20*/  SEL R7, R7, 0xffffffe0, !P1 ;  /* 0xffffffe007077807 */ /* 0x000fe20004800000 */
[C---:B------:R-:W-:Y:S01]  /*ad30*/  FMUL.FTZ R175, R13.reuse, R175 ;  /* 0x000000af0daf7220 */ /* 0x040fe20000410000 */
[----:B------:R-:W-:Y:S01]  /*ad40*/  MOV R8, 0x40 ;  /* 0x0000004000087802 */ /* 0x000fe20000000f00 */
[----:B------:R-:W-:Y:S01]  /*ad50*/  FMUL.FTZ R174, R13, R174 ;  /* 0x000000ae0dae7220 */ /* 0x000fe20000410000 */
[----:B------:R-:W-:Y:S01]  /*ad60*/  F2FP.PACK_AB R192, R193, R192 ;  /* 0x000000c0c1c0723e */ /* 0x000fe200000000ff */
[C---:B------:R-:W-:Y:S01]  /*ad70*/  FMUL.FTZ R189, R14.reuse, R189 ;  /* 0x000000bd0ebd7220 */ /* 0x040fe20000410000 */
[----:B------:R-:W-:Y:S01]  /*ad80*/  F2FP.PACK_AB R194, R195, R194 ;  /* 0x000000c2c3c2723e */ /* 0x000fe200000000ff */
[----:B------:R-:W-:-:S02]  /*ad90*/  FMUL.FTZ R188, R14, R188 ;  /* 0x000000bc0ebc7220 */ /* 0x000fc40000410000 */
[C---:B------:R-:W-:Y:S02]  /*ada0*/  FMUL.FTZ R191, R13.reuse, R191 ;  /* 0x000000bf0dbf7220 */ /* 0x040fe40000410000 */
[----:B------:R-:W-:Y:S01]  /*adb0*/  FMUL.FTZ R190, R13, R190 ;  /* 0x000000be0dbe7220 */ /* 0x000fe20000410000 */
[----:B------:R-:W-:Y:S01]  /*adc0*/  F2FP.PACK_AB R160, R161, R160 ;  /* 0x000000a0a1a0723e */ /* 0x000fe200000000ff */
[C---:B------:R-:W-:Y:S01]  /*add0*/  FMUL.FTZ R153, R16.reuse, R153 ;  /* 0x0000009910997220 */ /* 0x040fe20000410000 */
[----:B------:R-:W-:Y:S01]  /*ade0*/  F2FP.PACK_AB R162, R163, R162 ;  /* 0x000000a2a3a2723e */ /* 0x000fe200000000ff */
[C---:B------:R-:W-:Y:S02]  /*adf0*/  FMUL.FTZ R152, R16.reuse, R152 ;  /* 0x0000009810987220 */ /* 0x040fe40000410000 */
[C---:B------:R-:W-:Y:S02]  /*ae00*/  FMUL.FTZ R155, R17.reuse, R155 ;  /* 0x0000009b119b7220 */ /* 0x040fe40000410000 */
        /* <DEDUP_REMOVED lines=10> */
[----:B------:R-:W-:Y:S01]  /*aeb0*/  FMUL.FTZ R168, R14, R168 ;  /* 0x000000a80ea87220 */ /* 0x000fe20000410000 */
[----:B------:R-:W-:Y:S01]  /*aec0*/  SEL R8, R8, 0xffffffc0, !P2 ;  /* 0xffffffc008087807 */ /* 0x000fe20005000000 */
[C---:B------:R-:W-:Y:S02]  /*aed0*/  FMUL.FTZ R171, R13.reuse, R171 ;  /* 0x000000ab0dab7220 */ /* 0x040fe40000410000 */
[----:B------:R-:W-:-:S02]  /*aee0*/  FMUL.FTZ R170, R13, R170 ;  /* 0x000000aa0daa7220 */ /* 0x000fc40000410000 */
[----:B------:R-:W-:Y:S01]  /*aef0*/  IMAD R0, R0, c[0x0][0x4e8], R6 ;  /* 0x00013a0000007a24 */ /* 0x000fe200078e0206 */
[----:B------:R-:W-:Y:S01]  /*af00*/  IADD3 R6, R3, R7, RZ ;  /* 0x0000000703067210 */ /* 0x000fe20007ffe0ff */
[C---:B------:R-:W-:Y:S01]  /*af10*/  FMUL.FTZ R185, R14.reuse, R185 ;  /* 0x000000b90eb97220 */ /* 0x040fe20000410000 */
[----:B------:R-:W-:Y:S01]  /*af20*/  F2FP.PACK_AB R188, R189, R188 ;  /* 0x000000bcbdbc723e */ /* 0x000fe200000000ff */
[----:B------:R-:W-:Y:S01]  /*af30*/  FMUL.FTZ R184, R14, R184 ;  /* 0x000000b80eb87220 */ /* 0x000fe20000410000 */
[----:B------:R-:W-:Y:S01]  /*af40*/  F2FP.PACK_AB R190, R191, R190 ;  /* 0x000000bebfbe723e */ /* 0x000fe200000000ff */
[C---:B------:R-:W-:Y:S01]  /*af50*/  FMUL.FTZ R187, R13.reuse, R187 ;  /* 0x000000bb0dbb7220 */ /* 0x040fe20000410000 */
[----:B------:R-:W-:Y:S01]  /*af60*/  STS [R3+0x80], R176 ;  /* 0x000080b003007388 */ /* 0x000fe20000000800 */
[----:B------:R-:W-:Y:S01]  /*af70*/  FMUL.FTZ R186, R13, R186 ;  /* 0x000000ba0dba7220 */ /* 0x000fe20000410000 */
[----:B------:R-:W-:Y:S01]  /*af80*/  IADD3 R7, R7, R10, RZ ;  /* 0x0000000a07077210 */ /* 0x000fe20007ffe0ff */
[C---:B------:R-:W-:Y:S01]  /*af90*/  FMUL.FTZ R145, R16.reuse, R145 ;  /* 0x0000009110917220 */ /* 0x040fe20000410000 */
[----:B------:R-:W-:Y:S01]  /*afa0*/  STS [R3+0x480], R178 ;  /* 0x000480b203007388 */ /* 0x000fe20000000800 */
[C---:B------:R-:W-:Y:S01]  /*afb0*/  FMUL.FTZ R144, R16.reuse, R144 ;  /* 0x0000009010907220 */ /* 0x040fe20000410000 */
[----:B------:R-:W-:Y:S01]  /*afc0*/  F2FP.PACK_AB R152, R153, R152 ;  /* 0x000000989998723e */ /* 0x000fe200000000ff */
[----:B------:R-:W-:Y:S01]  /*afd0*/  FMUL.FTZ R147, R17, R147 ;  /* 0x0000009311937220 */ /* 0x000fe20000410000 */
[----:B------:R-:W-:Y:S01]  /*afe0*/  F2FP.PACK_AB R154, R155, R154 ;  /* 0x0000009a9b9a723e */ /* 0x000fe200000000ff */
[----:B------:R-:W-:Y:S01]  /*aff0*/  FMUL.FTZ R146, R17, R146 ;  /* 0x0000009211927220 */ /* 0x000fe20000410000 */
[----:B------:R-:W-:Y:S01]  /*b000*/  STS [R10], R192 ;  /* 0x000000c00a007388 */ /* 0x000fe20000000800 */
[C---:B------:R-:W-:Y:S01]  /*b010*/  FMUL.FTZ R141, R16.reuse, R141 ;  /* 0x0000008d108d7220 */ /* 0x040fe20000410000 */
[----:B------:R-:W-:Y:S01]  /*b020*/  F2FP.PACK_AB R148, R149, R148 ;  /* 0x000000949594723e */ /* 0x000fe200000000ff */
[----:B------:R-:W-:Y:S01]  /*b030*/  FMUL.FTZ R140, R16, R140 ;  /* 0x0000008c108c7220 */ /* 0x000fe20000410000 */
[----:B------:R-:W-:Y:S01]  /*b040*/  STS [R10+0x400], R194 ;  /* 0x000400c20a007388 */ /* 0x000fe20000000800 */
[----:B------:R-:W-:Y:S01]  /*b050*/  FMUL.FTZ R143, R17, R143 ;  /* 0x0000008f118f7220 */ /* 0x000fe20000410000 */
[----:B------:R-:W-:Y:S01]  /*b060*/  F2FP.PACK_AB R150, R151, R150 ;  /* 0x000000969796723e */ /* 0x000fe200000000ff */
[----:B------:R-:W-:Y:S01]  /*b070*/  FMUL.FTZ R142, R17, R142 ;  /* 0x0000008e118e7220 */ /* 0x000fe20000410000 */
[----:B------:R-:W-:Y:S01]  /*b080*/  STS [R3+0x2080], R160 ;  /* 0x002080a003007388 */ /* 0x000fe20000000800 */
[C---:B------:R-:W-:Y:S01]  /*b090*/  FMUL.FTZ R165, R14.reuse, R165 ;  /* 0x000000a50ea57220 */ /* 0x040fe20000410000 */
[----:B------:R-:W-:Y:S01]  /*b0a0*/  F2FP.PACK_AB R168, R169, R168 ;  /* 0x000000a8a9a8723e */ /* 0x000fe200000000ff */
[C---:B------:R-:W-:Y:S01]  /*b0b0*/  FMUL.FTZ R164, R14.reuse, R164 ;  /* 0x000000a40ea47220 */ /* 0x040fe20000410000 */
[----:B------:R-:W-:Y:S01]  /*b0c0*/  STS [R3+0x2480], R162 ;  /* 0x002480a203007388 */ /* 0x000fe20000000800 */
[----:B------:R-:W-:Y:S01]  /*b0d0*/  FMUL.FTZ R167, R13, R167 ;  /* 0x000000a70da77220 */ /* 0x000fe20000410000 */
[----:B------:R-:W-:Y:S01]  /*b0e0*/  F2FP.PACK_AB R170, R171, R170 ;  /* 0x000000aaabaa723e */ /* 0x000fe200000000ff */
[----:B------:R-:W-:Y:S01]  /*b0f0*/  FMUL.FTZ R166, R13, R166 ;  /* 0x000000a60da67220 */ /* 0x000fe20000410000 */
[----:B------:R-:W-:Y:S01]  /*b100*/  STS [R10+0x2000], R156 ;  /* 0x0020009c0a007388 */ /* 0x000fe20000000800 */
[C---:B------:R-:W-:Y:S01]  /*b110*/  FMUL.FTZ R181, R14.reuse, R181 ;  /* 0x000000b50eb57220 */ /* 0x040fe20000410000 */
[----:B------:R-:W-:Y:S01]  /*b120*/  IADD3 R9, R3, R8, RZ ;  /* 0x0000000803097210 */ /* 0x000fe20007ffe0ff */
[----:B------:R-:W-:Y:S01]  /*b130*/  FMUL.FTZ R180, R14, R180 ;  /* 0x000000b40eb47220 */ /* 0x000fe20000410000 */
[----:B------:R-:W-:Y:S01]  /*b140*/  STS [R10+0x2400], R158 ;  /* 0x0024009e0a007388 */ /* 0x000fe20000000800 */
[----:B------:R-:W-:Y:S01]  /*b150*/  FMUL.FTZ R183, R13, R183 ;  /* 0x000000b70db77220 */ /* 0x000fe20000410000 */
        /* <DEDUP_REMOVED lines=9> */
[----:B------:R-:W-:Y:S01]  /*b1f0*/  FMUL.FTZ R138, R17, R138 ;  /* 0x0000008a118a7220 */ /* 0x000fe20000410000 */
[----:B------:R-:W-:Y:S01]  /*b200*/  F2FP.PACK_AB R144, R145, R144 ;  /* 0x000000909190723e */ /* 0x000fe200000000ff */
[C---:B------:R-:W-:Y:S01]  /*b210*/  FMUL.FTZ R133, R16.reuse, R133 ;  /* 0x0000008510857220 */ /* 0x040fe20000410000 */
[----:B------:R-:W-:Y:S01]  /*b220*/  F2FP.PACK_AB R146, R147, R146 ;  /* 0x000000929392723e */ /* 0x000fe200000000ff */
[----:B------:R-:W-:Y:S01]  /*b230*/  FMUL.FTZ R132, R16, R132 ;  /* 0x0000008410847220 */ /* 0x000fe20000410000 */
[----:B------:R-:W-:Y:S01]  /*b240*/  STS [R7], R188 ;  /* 0x000000bc07007388 */ /* 0x000fe20000000800 */
        /* <DEDUP_REMOVED lines=13> */
[----:B------:R-:W-:Y:S01]  /*b320*/  F2FP.PACK_AB R166, R167, R166 ;  /* 0x000000a6a7a6723e */ /* 0x000fe200000000ff */
[----:B------:R-:W-:Y:S01]  /*b330*/  FMUL.FTZ R80, R14, R80 ;  /* 0x000000500e507220 */ /* 0x000fe20000410000 */
[----:B------:R-:W-:Y:S01]  /*b340*/  STS [R7+0x2000], R148 ;  /* 0x0020009407007388 */ /* 0x000fe20000000800 */
[C---:B------:R-:W-:Y:S01]  /*b350*/  FMUL.FTZ R83, R13.reuse, R83 ;  /* 0x000000530d537220 */ /* 0x040fe20000410000 */
[----:B------:R-:W-:Y:S01]  /*b360*/  IADD3 R12, R8, R6, RZ ;  /* 0x00000006080c7210 */ /* 0x000fe20007ffe0ff */
[----:B------:R-:W-:Y:S01]  /*b370*/  FMUL.FTZ R82, R13, R82 ;  /* 0x000000520d527220 */ /* 0x000fe20000410000 */
[----:B------:R-:W-:Y:S01]  /*b380*/  STS [R7+0x2400], R150 ;  /* 0x0024009607007388 */ /* 0x000fe20000000800 */
[C---:B------:R-:W-:Y:S01]  /*b390*/  FMUL.FTZ R73, R16.reuse, R73 ;  /* 0x0000004910497220 */ /* 0x040fe20000410000 */
[----:B------:R-:W-:Y:S01]  /*b3a0*/  F2FP.PACK_AB R180, R181, R180 ;  /* 0x000000b4b5b4723e */ /* 0x000fe200000000ff */
[----:B------:R-:W-:Y:S01]  /*b3b0*/  FMUL.FTZ R72, R16, R72 ;  /* 0x0000004810487220 */ /* 0x000fe20000410000 */
[----:B------:R-:W-:Y:S01]  /*b3c0*/  F2FP.PACK_AB R182, R183, R182 ;  /* 0x000000b6b7b6723e */ /* 0x000fe200000000ff */
[----:B------:R-:W-:Y:S01]  /*b3d0*/  STS [R9+0x80], R168 ;  /* 0x000080a809007388 */ /* 0x000fe20000000800 */
[----:B------:R-:W-:Y:S01]  /*b3e0*/  IADD3 R8, R7, R8, RZ ;  /* 0x0000000807087210 */ /* 0x000fe20007ffe0ff */
[C---:B------:R-:W-:Y:S01]  /*b3f0*/  FMUL.FTZ R85, R14.reuse, R85 ;  /* 0x000000550e557220 */ /* 0x040fe20000410000 */
[----:B------:R-:W-:Y:S01]  /*b400*/  F2FP.PACK_AB R136, R137, R136 ;  /* 0x000000888988723e */ /* 0x000fe200000000ff */
[----:B------:R-:W-:Y:S01]  /*b410*/  STS [R9+0x480], R170 ;  /* 0x000480aa09007388 */ /* 0x000fe20000000800 */
[----:B------:R-:W-:Y:S01]  /*b420*/  F2FP.PACK_AB R138, R139, R138 ;  /* 0x0000008a8b8a723e */ /* 0x000fe200000000ff */
[C---:B------:R-:W-:Y:S01]  /*b430*/  FMUL.FTZ R84, R14.reuse, R84 ;  /* 0x000000540e547220 */ /* 0x040fe20000410000 */
[----:B------:R-:W-:Y:S01]  /*b440*/  SHF.R.S32.HI R5, RZ, 0x1f, R0 ;  /* 0x0000001fff057819 */ /* 0x000fe20000011400 */
[----:B------:R-:W-:Y:S01]  /*b450*/  STS [R11], R184 ;  /* 0x000000b80b007388 */ /* 0x000fe20000000800 */
[----:B------:R-:W-:Y:S01]  /*b460*/  FMUL.FTZ R87, R13, R87 ;  /* 0x000000570d577220 */ /* 0x000fe20000410000 */
[----:B------:R-:W-:Y:S01]  /*b470*/  F2FP.PACK_AB R132, R133, R132 ;  /* 0x000000848584723e */ /* 0x000fe200000000ff */
[----:B------:R-:W-:Y:S01]  /*b480*/  FMUL.FTZ R86, R13, R86 ;  /* 0x000000560d567220 */ /* 0x000fe20000410000 */
[----:B------:R-:W-:Y:S01]  /*b490*/  STS [R11+0x400], R186 ;  /* 0x000400ba0b007388 */ /* 0x000fe20000000800 */
[----:B------:R-:W-:Y:S01]  /*b4a0*/  F2FP.PACK_AB R134, R135, R134 ;  /* 0x000000868786723e */ /* 0x000fe200000000ff */
[C---:B------:R-:W-:Y:S01]  /*b4b0*/  FMUL.FTZ R97, R14.reuse, R97 ;  /* 0x000000610e617220 */ /* 0x040fe20000410000 */
[----:B------:R-:W-:Y:S01]  /*b4c0*/  F2FP.PACK_AB R68, R69, R68 ;  /* 0x000000444544723e */ /* 0x000fe200000000ff */
[----:B------:R-:W-:Y:S01]  /*b4d0*/  STS [R9+0x2080], R144 ;  /* 0x0020809009007388 */ /* 0x000fe20000000800 */
[----:B------:R-:W-:Y:S01]  /*b4e0*/  FMUL.FTZ R96, R14, R96 ;  /* 0x000000600e607220 */ /* 0x000fe20000410000 */
[----:B------:R-:W-:Y:S01]  /*b4f0*/  F2FP.PACK_AB R70, R71, R70 ;  /* 0x000000464746723e */ /* 0x000fe200000000ff */
[C---:B------:R-:W-:Y:S01]  /*b500*/  FMUL.FTZ R99, R13.reuse, R99 ;  /* 0x000000630d637220 */ /* 0x040fe20000410000 */
[----:B------:R-:W-:Y:S01]  /*b510*/  STS [R9+0x2480], R146 ;  /* 0x0024809209007388 */ /* 0x000fe20000000800 */
[----:B------:R-:W-:Y:S01]  /*b520*/  FMUL.FTZ R98, R13, R98 ;  /* 0x000000620d627220 */ /* 0x000fe20000410000 */
[----:B------:R-:W-:Y:S01]  /*b530*/  F2FP.PACK_AB R80, R81, R80 ;  /* 0x000000505150723e */ /* 0x000fe200000000ff */
[C---:B------:R-:W-:Y:S01]  /*b540*/  FMUL.FTZ R89, R16.reuse, R89 ;  /* 0x0000005910597220 */ /* 0x040fe20000410000 */
[----:B------:R-:W-:Y:S01]  /*b550*/  STS [R11+0x2000], R140 ;  /* 0x0020008c0b007388 */ /* 0x000fe20000000800 */
[C---:B------:R-:W-:Y:S01]  /*b560*/  FMUL.FTZ R88, R16.reuse, R88 ;  /* 0x0000005810587220 */ /* 0x040fe20000410000 */
[----:B------:R-:W-:Y:S01]  /*b570*/  F2FP.PACK_AB R82, R83, R82 ;  /* 0x000000525352723e */ /* 0x000fe200000000ff */
[C---:B------:R-:W-:Y:S01]  /*b580*/  FMUL.FTZ R91, R17.reuse, R91 ;  /* 0x0000005b115b7220 */ /* 0x040fe20000410000 */
[----:B------:R-:W-:Y:S01]  /*b590*/  STS [R11+0x2400], R142 ;  /* 0x0024008e0b007388 */ /* 0x000fe20000000800 */
[----:B------:R-:W-:Y:S01]  /*b5a0*/  FMUL.FTZ R90, R17, R90 ;  /* 0x0000005a115a7220 */ /* 0x000fe20000410000 */
[----:B------:R-:W-:Y:S01]  /*b5b0*/  F2FP.PACK_AB R72, R73, R72 ;  /* 0x000000484948723e */ /* 0x000fe200000000ff */
[C---:B------:R-:W-:Y:S01]  /*b5c0*/  FMUL.FTZ R93, R16.reuse, R93 ;  /* 0x0000005d105d7220 */ /* 0x040fe20000410000 */
[----:B------:R-:W-:Y:S01]  /*b5d0*/  STS [R12+0x80], R164 ;  /* 0x000080a40c007388 */ /* 0x000fe20000000800 */
[----:B------:R-:W-:-:S02]  /*b5e0*/  FMUL.FTZ R92, R16, R92 ;  /* 0x0000005c105c7220 */ /* 0x000fc40000410000 */
[C---:B------:R-:W-:Y:S01]  /*b5f0*/  FMUL.FTZ R95, R17.reuse, R95 ;  /* 0x0000005f115f7220 */ /* 0x040fe20000410000 */
[----:B------:R-:W-:Y:S01]  /*b600*/  STS [R12+0x480], R166 ;  /* 0x000480a60c007388 */ /* 0x000fe20000000800 */
[----:B------:R-:W-:Y:S01]  /*b610*/  FMUL.FTZ R94, R17, R94 ;  /* 0x0000005e115e7220 */ /* 0x000fe20000410000 */
[----:B------:R-:W-:Y:S01]  /*b620*/  F2FP.PACK_AB R84, R85, R84 ;  /* 0x000000545554723e */ /* 0x000fe200000000ff */
[C---:B------:R-:W-:Y:S01]  /*b630*/  FMUL.FTZ R101, R14.reuse, R101 ;  /* 0x000000650e657220 */ /* 0x040fe20000410000 */
[----:B------:R-:W-:Y:S01]  /*b640*/  STS [R8], R180 ;  /* 0x000000b408007388 */ /* 0x000fe20000000800 */
[----:B------:R-:W-:Y:S01]  /*b650*/  FMUL.FTZ R100, R14, R100 ;  /* 0x000000640e647220 */ /* 0x000fe20000410000 */
[----:B------:R-:W-:Y:S01]  /*b660*/  F2FP.PACK_AB R86, R87, R86 ;  /* 0x000000565756723e */ /* 0x000fe200000000ff */
[C---:B------:R-:W-:Y:S01]  /*b670*/  FMUL.FTZ R103, R13.reuse, R103 ;  /* 0x000000670d677220 */ /* 0x040fe20000410000 */
[----:B------:R-:W-:Y:S01]  /*b680*/  STS [R8+0x400], R182 ;  /* 0x000400b608007388 */ /* 0x000fe20000000800 */
[----:B------:R-:W-:-:S02]  /*b690*/  FMUL.FTZ R102, R13, R102 ;  /* 0x000000660d667220 */ /* 0x000fc40000410000 */
[----:B------:R-:W-:Y:S01]  /*b6a0*/  IMAD R5, R5, c[0x0][0x488], RZ ;  /* 0x0001220005057a24 */ /* 0x000fe200078e02ff */
[----:B------:R-:W-:Y:S01]  /*b6b0*/  STS [R12+0x2080], R136 ;  /* 0x002080880c007388 */ /* 0x000fe20000000800 */
        /* <DEDUP_REMOVED lines=33> */
[----:B------:R-:W-:Y:S01]  /*b8d0*/  FMUL.FTZ R131, R13, R131 ;  /* 0x000000830d837220 */ /* 0x000fe20000410000 */
[----:B------:R-:W-:Y:S01]  /*b8e0*/  STS [R3+0x6480], R74 ;  /* 0x0064804a03007388 */ /* 0x000fe20000000800 */
[C---:B------:R-:W-:Y:S01]  /*b8f0*/  IMAD.WIDE.U32 R20, R0.reuse, c[0x0][0x488], R20 ;  /* 0x0001220000147a25 */ /* 0x040fe200078e0014 */
[----:B------:R-:W-:Y:S02]  /*b900*/  F2FP.PACK_AB R112, R113, R112 ;  /* 0x000000707170723e */ /* 0x000fe400000000ff */
[----:B------:R-:W-:Y:S01]  /*b910*/  STS [R10+0x6000], R76 ;  /* 0x0060004c0a007388 */ /* 0x000fe20000000800 */
[----:B------:R-:W-:Y:S01]  /*b920*/  IMAD R5, R0, c[0x0][0x48c], R5 ;  /* 0x0001230000057a24 */ /* 0x000fe200078e0205 */
[----:B------:R-:W-:Y:S01]  /*b930*/  F2FP.PACK_AB R114, R115, R114 ;  /* 0x000000727372723e */ /* 0x000fe200000000ff */
[----:B------:R-:W-:Y:S01]  /*b940*/  FMUL.FTZ R14, R14, R128 ;  /* 0x000000800e0e7220 */ /* 0x000fe20000410000 */
[----:B------:R-:W-:Y:S01]  /*b950*/  STS [R10+0x6400], R78 ;  /* 0x0064004e0a007388 */ /* 0x000fe20000000800 */
[----:B------:R-:W-:Y:S01]  /*b960*/  FMUL.FTZ R13, R13, R130 ;  /* 0x000000820d0d7220 */ /* 0x000fe20000410000 */
[----:B------:R-:W-:Y:S01]  /*b970*/  F2FP.PACK_AB R104, R105, R104 ;  /* 0x000000686968723e */ /* 0x000fe200000000ff */
[C---:B------:R-:W-:Y:S01]  /*b980*/  FMUL.FTZ R121, R16.reuse, R121 ;  /* 0x0000007910797220 */ /* 0x040fe20000410000 */
[----:B------:R-:W-:Y:S01]  /*b990*/  STS [R6+0x4080], R84 ;  /* 0x0040805406007388 */ /* 0x000fe20000000800 */
[C---:B------:R-:W-:Y:S01]  /*b9a0*/  FMUL.FTZ R120, R16.reuse, R120 ;  /* 0x0000007810787220 */ /* 0x040fe20000410000 */
[----:B------:R-:W-:Y:S01]  /*b9b0*/  F2FP.PACK_AB R106, R107, R106 ;  /* 0x0000006a6b6a723e */ /* 0x000fe200000000ff */
[----:B------:R-:W-:Y:S01]  /*b9c0*/  FMUL.FTZ R125, R16, R125 ;  /* 0x0000007d107d7220 */ /* 0x000fe20000410000 */
[----:B------:R-:W-:Y:S01]  /*b9d0*/  STS [R6+0x4480], R86 ;  /* 0x0044805606007388 */ /* 0x000fe20000000800 */
[----:B------:R-:W-:-:S02]  /*b9e0*/  FMUL.FTZ R123, R17, R123 ;  /* 0x0000007b117b7220 */ /* 0x000fc40000410000 */
[C---:B------:R-:W-:Y:S01]  /*b9f0*/  FMUL.FTZ R122, R17.reuse, R122 ;  /* 0x0000007a117a7220 */ /* 0x040fe20000410000 */
[----:B------:R-:W-:Y:S01]  /*ba00*/  STS [R7+0x4000], R96 ;  /* 0x0040006007007388 */ /* 0x000fe20000000800 */
[----:B------:R-:W-:Y:S01]  /*ba10*/  FMUL.FTZ R127, R17, R127 ;  /* 0x0000007f117f7220 */ /* 0x000fe20000410000 */
[----:B------:R-:W-:Y:S01]  /*ba20*/  F2FP.PACK_AB R108, R109, R108 ;  /* 0x0000006c6d6c723e */ /* 0x000fe200000000ff */
[----:B------:R-:W-:Y:S01]  /*ba30*/  FMUL.FTZ R16, R16, R124 ;  /* 0x0000007c10107220 */ /* 0x000fe20000410000 */
[----:B------:R-:W-:Y:S01]  /*ba40*/  STS [R7+0x4400], R98 ;  /* 0x0044006207007388 */ /* 0x000fe20000000800 */
[----:B------:R-:W-:Y:S01]  /*ba50*/  FMUL.FTZ R17, R17, R126 ;  /* 0x0000007e11117220 */ /* 0x000fe20000410000 */
[----:B------:R-:W-:Y:S02]  /*ba60*/  F2FP.PACK_AB R110, R111, R110 ;  /* 0x0000006e6f6e723e */ /* 0x000fe400000000ff */
[----:B------:R-:W-:Y:S01]  /*ba70*/  STS [R6+0x6080], R88 ;  /* 0x0060805806007388 */ /* 0x000fe20000000800 */
[----:B------:R-:W-:-:S02]  /*ba80*/  F2FP.PACK_AB R116, R117, R116 ;  /* 0x000000747574723e */ /* 0x000fc400000000ff */
[----:B------:R-:W-:Y:S01]  /*ba90*/  F2FP.PACK_AB R118, R119, R118 ;  /* 0x000000767776723e */ /* 0x000fe200000000ff */
[----:B------:R-:W-:Y:S01]  /*baa0*/  STS [R6+0x6480], R90 ;  /* 0x0064805a06007388 */ /* 0x000fe20000000800 */
[----:B------:R-:W-:Y:S02]  /*bab0*/  LEA R0, P0, R20, c[0x0][0x450], 0x2 ;  /* 0x0001140014007a11 */ /* 0x000fe400078010ff */
[----:B------:R-:W-:Y:S01]  /*bac0*/  IADD3 R5, R21, R5, RZ ;  /* 0x0000000515057210 */ /* 0x000fe20007ffe0ff */
[----:B------:R-:W-:Y:S01]  /*bad0*/  STS [R7+0x6000], R92 ;  /* 0x0060005c07007388 */ /* 0x000fe20000000800 */
[----:B------:R-:W-:Y:S02]  /*bae0*/  F2FP.PACK_AB R14, R129, R14 ;  /* 0x0000000e810e723e */ /* 0x000fe400000000ff */
[----:B------:R-:W-:Y:S01]  /*baf0*/  F2FP.PACK_AB R13, R131, R13 ;  /* 0x0000000d830d723e */ /* 0x000fe200000000ff */
[----:B------:R-:W-:Y:S01]  /*bb00*/  STS [R7+0x6400], R94 ;  /* 0x0064005e07007388 */ /* 0x000fe20000000800 */
[----:B------:R-:W-:-:S02]  /*bb10*/  F2FP.PACK_AB R120, R121, R120 ;  /* 0x000000787978723e */ /* 0x000fc400000000ff */
[----:B------:R-:W-:Y:S01]  /*bb20*/  F2FP.PACK_AB R122, R123, R122 ;  /* 0x0000007a7b7a723e */ /* 0x000fe200000000ff */
[----:B------:R-:W-:Y:S01]  /*bb30*/  STS [R9+0x4080], R100 ;  /* 0x0040806409007388 */ /* 0x000fe20000000800 */
[----:B------:R-:W-:-:S03]  /*bb40*/  F2FP.PACK_AB R16, R125, R16 ;  /* 0x000000107d10723e */ /* 0x000fc600000000ff */
[----:B------:R-:W-:Y:S01]  /*bb50*/  STS [R9+0x4480], R102 ;  /* 0x0044806609007388 */ /* 0x000fe20000000800 */
[----:B------:R-:W-:-:S03]  /*bb60*/  F2FP.PACK_AB R17, R127, R17 ;  /* 0x000000117f11723e */ /* 0x000fc600000000ff */
[----:B------:R-:W-:Y:S01]  /*bb70*/  STS [R11+0x4000], R112 ;  /* 0x004000700b007388 */ /* 0x000fe20000000800 */
[----:B------:R-:W-:-:S03]  /*bb80*/  LEA.HI.X R5, R20, c[0x0][0x454], R5, 0x2, P0 ;  /* 0x0001150014057a11 */ /* 0x000fc600000f1405 */
        /* <DEDUP_REMOVED lines=14> */
[----:B------:R-:W4:Y:S04]  /*bc70*/  SHFL.IDX PT, R21, R5, RZ, 0x1c1f ;  /* 0x001c1fff05157589 */ /* 0x000f2800000e0000 */
[----:B------:R-:W-:Y:S06]  /*bc80*/  BAR.SYNC.DEFER_BLOCKING 0x1, 0x80 ;  /* 0x0042000000007b1d */ /* 0x000fec0000010000 */
[----:B------:R-:W-:Y:S04]  /*bc90*/  SHFL.IDX PT, R24, R0, 0x1, 0x1c1f ;  /* 0x003c1f0000187f89 */ /* 0x000fe800000e0000 */
[----:B------:R-:W1:Y:S04]  /*bca0*/  SHFL.IDX PT, R25, R5, 0x1, 0x1c1f ;  /* 0x003c1f0005197f89 */ /* 0x000e6800000e0000 */
[----:B------:R-:W-:Y:S04]  /*bcb0*/  SHFL.IDX PT, R22, R0, 0x2, 0x1c1f ;  /* 0x005c1f0000167f89 */ /* 0x000fe800000e0000 */
[----:B------:R-:W3:Y:S04]  /*bcc0*/  SHFL.IDX PT, R23, R5, 0x2, 0x1c1f ;  /* 0x005c1f0005177f89 */ /* 0x000ee800000e0000 */
[----:B------:R-:W-:Y:S04]  /*bcd0*/  SHFL.IDX PT, R6, R0, 0x3, 0x1c1f ;  /* 0x007c1f0000067f89 */ /* 0x000fe800000e0000 */
[----:B------:R-:W3:Y:S01]  /*bce0*/  SHFL.IDX PT, R7, R5, 0x3, 0x1c1f ;  /* 0x007c1f0005077f89 */ /* 0x000ee200000e0000 */
[----:B--2---:R-:W-:-:S03]  /*bcf0*/  SHF.L.U32 R16, R30, 0x1, RZ ;  /* 0x000000011e107819 */ /* 0x004fc600000006ff */
[----:B----4-:R2:W-:Y:S01]  /*bd00*/  @!P6 ST.E [R20.64], R29 ;  /* 0x0000001d1400e985 */ /* 0x0105e2000c10190c */
[----:B------:R-:W-:-:S03]  /*bd10*/  IMAD R2, R15, c[0x0][0x3dc], R2 ;  /* 0x0000f7000f027a24 */ /* 0x000fc600078e0202 */
[----:B-1----:R2:W-:Y:S01]  /*bd20*/  @!P5 ST.E [R24.64], R28 ;  /* 0x0000001c1800d985 */ /* 0x0025e2000c10190c */
[----:B------:R-:W-:-:S03]  /*bd30*/  IMAD.WIDE.U32 R18, R15, c[0x0][0x3d8], R18 ;  /* 0x0000f6000f127a25 */ /* 0x000fc600078e0012 */
[----:B---3--:R2:W-:Y:S04]  /*bd40*/  @!P3 ST.E [R22.64], R27 ;  /* 0x0000001b1600b985 */ /* 0x0085e8000c10190c */
[----:B------:R2:W-:Y:S04]  /*bd50*/  @!P4 ST.E [R6.64], R26 ;  /* 0x0000001a0600c985 */ /* 0x0005e8000c10190c */
[----:B------:R2:W1:Y:S04]  /*bd60*/  LDS.128 R64, [R16+0x880] ;  /* 0x0008800010407984 */ /* 0x0004680000000c00 */
[----:B------:R2:W3:Y:S04]  /*bd70*/  LDS.128 R60, [R16+0x1080] ;  /* 0x00108000103c7984 */ /* 0x0004e80000000c00 */
[----:B------:R2:W4:Y:S04]  /*bd80*/  LDS.128 R56, [R16+0x1880] ;  /* 0x0018800010387984 */ /* 0x0005280000000c00 */
[----:B------:R2:W1:Y:S04]  /*bd90*/  LDS.128 R52, [R16+0x2080] ;  /* 0x0020800010347984 */ /* 0x0004680000000c00 */
        /* <DEDUP_REMOVED lines=9> */
[----:B------:R2:W1:Y:S01]  /*be30*/  LDS.128 R8, [R16+0x7880] ;  /* 0x0078800010087984 */ /* 0x0004620000000c00 */
[----:B------:R-:W-:-:S02]  /*be40*/  IADD3 R2, R19, R2, RZ ;  /* 0x0000000213027210 */ /* 0x000fc40007ffe0ff */
[----:B------:R-:W-:-:S04]  /*be50*/  LEA R0, P0, R18, c[0x0][0x380], 0x1 ;  /* 0x0000e00012007a11 */ /* 0x000fc800078008ff */
[----:B------:R-:W-:Y:S02]  /*be60*/  LEA.HI.X R2, R18, c[0x0][0x384], R2, 0x1, P0 ;  /* 0x0000e10012027a11 */ /* 0x000fe400000f0c02 */
[----:B------:R-:W-:Y:S01]  /*be70*/  ISETP.GE.AND P0, PT, R79, R4, PT ;  /* 0x000000044f00720c */ /* 0x000fe20003f06270 */
[----:B------:R2:W1:Y:S01]  /*be80*/  SHFL.IDX PT, R6, R0, RZ, 0x181f ;  /* 0x00181fff00067589 */ /* 0x00046200000e0000 */
[----:B------:R-:W-:Y:S03]  /*be90*/  BSSY B0, `(.L_x_712) ;  /* 0x000000e000007945 */ /* 0x000fe60003800000 */
[----:B------:R2:W1:Y:S08]  /*bea0*/  SHFL.IDX PT, R7, R2, RZ, 0x181f ;  /* 0x00181fff02077589 */ /* 0x00047000000e0000 */
[----:B------:R-:W-:Y:S05]  /*beb0*/  @P0 BRA `(.L_x_713) ;  /* 0x000000b000000947 */ /* 0x000fea0003800000 */
[----:B---34-:R-:W3:Y:S01]  /*bec0*/  LDS.128 R68, [R16+0x80] ;  /* 0x0000800010447984 */ /* 0x018ee20000000c00 */
[----:B-----5:R-:W-:-:S02]  /*bed0*/  ISETP.GE.AND P0, PT, R75, c[0x0][0x3c8], PT ;  /* 0x0000f2004b007a0c */ /* 0x020fc40003f06270 */
[----:B------:R-:W-:Y:S01]  /*bee0*/  ISETP.GE.AND P1, PT, R77, c[0x0][0x3c8], PT ;  /* 0x0000f2004d007a0c */ /* 0x000fe20003f26270 */
[----:B--2---:R-:W2:Y:S10]  /*bef0*/  LDS.128 R16, [R16+0x4080] ;  /* 0x0040800010107984 */ /* 0x004eb40000000c00 */
[----:B------:R-:W-:-:S02]  /*bf00*/  @!P0 SHF.R.S32.HI R3, RZ, 0x1f, R75 ;  /* 0x0000001fff038819 */ /* 0x000fc4000001144b */
[----:B-1----:R-:W-:Y:S02]  /*bf10*/  @!P1 IMAD.WIDE R72, R77, 0x2, R6 ;  /* 0x000000024d489825 */ /* 0x002fe400078e0206 */
[----:B------:R-:W-:-:S04]  /*bf20*/  @!P0 LEA.HI R3, R3, R75, RZ, 0x3 ;  /* 0x0000004b03038211 */ /* 0x000fc800078f18ff */
[----:B------:R-:W-:-:S05]  /*bf30*/  @!P0 LOP3.LUT R3, R3, 0xfffffff8, RZ, 0xc0, !PT ;  /* 0xfffffff803038812 */ /* 0x000fca00078ec0ff */
[----:B------:R-:W-:Y:S01]  /*bf40*/  @!P0 IMAD.WIDE R6, R3, 0x2, R6 ;  /* 0x0000000203068825 */ /* 0x000fe200078e0206 */
[----:B---3--:R1:W-:Y:S04]  /*bf50*/  @!P1 ST.E.128 [R72.64], R68 ;  /* 0x0000004448009985 */ /* 0x0083e8000c101d0c */
[----:B--2---:R1:W-:Y:S02]  /*bf60*/  @!P0 ST.E.128 [R6.64], R16 ;  /* 0x0000001006008985 */ /* 0x0043e4000c101d0c */
.L_x_713:
[----:B---34-:R-:W-:Y:S05]  /*bf70*/  BSYNC B0 ;  /* 0x0000000000007941 */ /* 0x018fea0003800000 */
.L_x_712:
[----:B------:R-:W-:Y:S01]  /*bf80*/  IADD3 R3, R79, 0x10, RZ ;  /* 0x000000104f037810 */ /* 0x000fe20007ffe0ff */
[----:B-12---:R1:W2:Y:S01]  /*bf90*/  SHFL.IDX PT, R7, R2, 0x1, 0x181f ;  /* 0x00381f0002077f89 */ /* 0x0062a200000e0000 */
        /* <DEDUP_REMOVED lines=13> */
.L_x_715:
[----:B------:R-:W-:Y:S05]  /*c070*/  BSYNC B0 ;  /* 0x0000000000007941 */ /* 0x000fea0003800000 */
.L_x_714:
[----:B------:R-:W-:Y:S01]  /*c080*/  IADD3 R3, R79, 0x20, RZ ;  /* 0x000000204f037810 */ /* 0x000fe20007ffe0ff */
[----:B--2---:R2:W4:Y:S01]  /*c090*/  SHFL.IDX PT, R7, R2, 0x2, 0x181f ;  /* 0x00581f0002077f89 */ /* 0x00452200000e0000 */
[----:B------:R-:W-:Y:S02]  /*c0a0*/  BSSY B0, `(.L_x_716) ;  /* 0x000000d000007945 */ /* 0x000fe40003800000 */
[----:B------:R-:W-:Y:S01]  /*c0b0*/  ISETP.GE.AND P0, PT, R3, R4, PT ;  /* 0x000000040300720c */ /* 0x000fe20003f06270 */
[----:B---3--:R2:W3:-:S12]  /*c0c0*/  SHFL.IDX PT, R6, R0, 0x2, 0x181f ;  /* 0x00581f0000067f89 */ /* 0x0084d800000e0000 */
[----:B------:R-:W-:Y:S05]  /*c0d0*/  @P0 BRA `(.L_x_717) ;  /* 0x0000009000000947 */ /* 0x000fea0003800000 */
[----:B-----5:R-:W-:Y:S02]  /*c0e0*/  ISETP.GE.AND P0, PT, R75, c[0x0][0x3c8], PT ;  /* 0x0000f2004b007a0c */ /* 0x020fe40003f06270 */
        /* <DEDUP_REMOVED lines=8> */
.L_x_717:
[----:B------:R-:W-:Y:S05]  /*c170*/  BSYNC B0 ;  /* 0x0000000000007941 */ /* 0x000fea0003800000 */
.L_x_716:
[----:B------:R-:W-:Y:S01]  /*c180*/  IADD3 R3, R79, 0x30, RZ ;  /* 0x000000304f037810 */ /* 0x000fe20007ffe0ff */
[----:B---34-:R3:W4:Y:S01]  /*c190*/  SHFL.IDX PT, R7, R2, 0x3, 0x181f ;  /* 0x00781f0002077f89 */ /* 0x01872200000e0000 */
[----:B------:R-:W-:Y:S02]  /*c1a0*/  BSSY B0, `(.L_x_718) ;  /* 0x000000d000007945 */ /* 0x000fe40003800000 */
[----:B------:R-:W-:Y:S01]  /*c1b0*/  ISETP.GE.AND P0, PT, R3, R4, PT ;  /* 0x000000040300720c */ /* 0x000fe20003f06270 */
[----:B------:R3:W1:-:S12]  /*c1c0*/  SHFL.IDX PT, R6, R0, 0x3, 0x181f ;  /* 0x00781f0000067f89 */ /* 0x00065800000e0000 */
[----:B------:R-:W-:Y:S05]  /*c1d0*/  @P0 BRA `(.L_x_719) ;  /* 0x0000009000000947 */ /* 0x000fea0003800000 */
[----:B-----5:R-:W-:Y:S02]  /*c1e0*/  ISETP.GE.AND P0, PT, R75, c[0x0][0x3c8], PT ;  /* 0x0000f2004b007a0c */ /* 0x020fe40003f06270 */
[----:B------:R-:W-:-:S11]  /*c1f0*/  ISETP.GE.AND P1, PT, R77, c[0x0][0x3c8], PT ;  /* 0x0000f2004d007a0c */ /* 0x000fd60003f26270 */
[----:B------:R-:W-:Y:S02]  /*c200*/  @!P0 SHF.R.S32.HI R3, RZ, 0x1f, R75 ;  /* 0x0000001fff038819 */ /* 0x000fe4000001144b */
[----:B-1--4-:R-:W-:Y:S02]  /*c210*/  @!P1 IMAD.WIDE R16, R77, 0x2, R6 ;  /* 0x000000024d109825 */ /* 0x012fe400078e0206 */
[----:B------:R-:W-:-:S03]  /*c220*/  @!P0 LEA.HI R3, R3, R75, RZ, 0x3 ;  /* 0x0000004b03038211 */ /* 0x000fc600078f18ff */
[----:B------:R1:W-:Y:S01]  /*c230*/  @!P1 ST.E.128 [R16.64], R56 ;  /* 0x0000003810009985 */ /* 0x0003e2000c101d0c */
[----:B------:R-:W-:-:S05]  /*c240*/  @!P0 LOP3.LUT R3, R3, 0xfffffff8, RZ, 0xc0, !PT ;  /* 0xfffffff803038812 */ /* 0x000fca00078ec0ff */
[----:B------:R-:W-:-:S05]  /*c250*/  @!P0 IMAD.WIDE R6, R3, 0x2, R6 ;  /* 0x0000000203068825 */ /* 0x000fca00078e0206 */
[----:B------:R1:W-:Y:S02]  /*c260*/  @!P0 ST.E.128 [R6.64], R28 ;  /* 0x0000001c06008985 */ /* 0x0003e4000c101d0c */
.L_x_719:
[----:B------:R-:W-:Y:S05]  /*c270*/  BSYNC B0 ;  /* 0x0000000000007941 */ /* 0x000fea0003800000 */
.L_x_718:
[----:B------:R-:W-:Y:S01]  /*c280*/  IADD3 R3, R79, 0x40, RZ ;  /* 0x000000404f037810 */ /* 0x000fe20007ffe0ff */
[----:B-1--4-:R1:W4:Y:S01]  /*c290*/  SHFL.IDX PT, R7, R2, 0x4, 0x181f ;  /* 0x00981f0002077f89 */ /* 0x01232200000e0000 */
[----:B------:R-:W-:Y:S02]  /*c2a0*/  BSSY B0, `(.L_x_720) ;  /* 0x000000d000007945 */ /* 0x000fe40003800000 */
[----:B------:R-:W-:Y:S01]  /*c2b0*/  ISETP.GE.AND P0, PT, R3, R4, PT ;  /* 0x000000040300720c */ /* 0x000fe20003f06270 */
[----:B------:R1:W2:-:S12]  /*c2c0*/  SHFL.IDX PT, R6, R0, 0x4, 0x181f ;  /* 0x00981f0000067f89 */ /* 0x00029800000e0000 */
[----:B------:R-:W-:Y:S05]  /*c2d0*/  @P0 BRA `(.L_x_721) ;  /* 0x0000009000000947 */ /* 0x000fea0003800000 */
[----:B-----5:R-:W-:Y:S02]  /*c2e0*/  ISETP.GE.AND P0, PT, R75, c[0x0][0x3c8], PT ;  /* 0x0000f2004b007a0c */ /* 0x020fe40003f06270 */
[----:B------:R-:W-:-:S11]  /*c2f0*/  ISETP.GE.AND P1, PT, R77, c[0x0][0x3c8], PT ;  /* 0x0000f2004d007a0c */ /* 0x000fd60003f26270 */
[----:B------:R-:W-:Y:S02]  /*c300*/  @!P0 SHF.R.S32.HI R3, RZ, 0x1f, R75 ;  /* 0x0000001fff038819 */ /* 0x000fe4000001144b */
[----:B--2-4-:R-:W-:Y:S02]  /*c310*/  @!P1 IMAD.WIDE R16, R77, 0x2, R6 ;  /* 0x000000024d109825 */ /* 0x014fe400078e0206 */
[----:B------:R-:W-:-:S03]  /*c320*/  @!P0 LEA.HI R3, R3, R75, RZ, 0x3 ;  /* 0x0000004b03038211 */ /* 0x000fc600078f18ff */
[----:B------:R2:W-:Y:S01]  /*c330*/  @!P1 ST.E.128 [R16.64], R52 ;  /* 0x0000003410009985 */ /* 0x0005e2000c101d0c */
[----:B------:R-:W-:-:S05]  /*c340*/  @!P0 LOP3.LUT R3, R3, 0xfffffff8, RZ, 0xc0, !PT ;  /* 0xfffffff803038812 */ /* 0x000fca00078ec0ff */
[----:B------:R-:W-:-:S05]  /*c350*/  @!P0 IMAD.WIDE R6, R3, 0x2, R6 ;  /* 0x0000000203068825 */ /* 0x000fca00078e0206 */
[----:B------:R2:W-:Y:S02]  /*c360*/  @!P0 ST.E.128 [R6.64], R24 ;  /* 0x0000001806008985 */ /* 0x0005e4000c101d0c */
.L_x_721:
[----:B------:R-:W-:Y:S05]  /*c370*/  BSYNC B0 ;  /* 0x0000000000007941 */ /* 0x000fea0003800000 */
.L_x_720:
[----:B------:R-:W-:Y:S01]  /*c380*/  IADD3 R3, R79, 0x50, RZ ;  /* 0x000000504f037810 */ /* 0x000fe20007ffe0ff */
[----:B--2-4-:R2:W4:Y:S01]  /*c390*/  SHFL.IDX PT, R7, R2, 0x5, 0x181f ;  /* 0x00b81f0002077f89 */ /* 0x01452200000e0000 */
        /* <DEDUP_REMOVED lines=13> */
.L_x_723:
[----:B------:R-:W-:Y:S05]  /*c470*/  BSYNC B0 ;  /* 0x0000000000007941 */ /* 0x000fea0003800000 */
.L_x_722:
        /* <DEDUP_REMOVED lines=15> */
.L_x_725:
[----:B------:R-:W-:Y:S05]  /*c570*/  BSYNC B0 ;  /* 0x0000000000007941 */ /* 0x000fea0003800000 */
.L_x_724:
[----:B------:R-:W1:Y:S04]  /*c580*/  SHFL.IDX PT, R3, R2, 0x7, 0x181f ;  /* 0x00f81f0002037f89 */ /* 0x000e6800000e0000 */
[----:B-123--:R1:W2:Y:S02]  /*c590*/  SHFL.IDX PT, R2, R0, 0x7, 0x181f ;  /* 0x00f81f0000027f89 */ /* 0x00e2a400000e0000 */
[----:B-1----:R-:W-:-:S04]  /*c5a0*/  IADD3 R0, R79, 0x70, RZ ;  /* 0x000000704f007810 */ /* 0x002fc80007ffe0ff */
[----:B------:R-:W-:-:S13]  /*c5b0*/  ISETP.GE.AND P0, PT, R0, R4, PT ;  /* 0x000000040000720c */ /* 0x000fda0003f06270 */
[----:B------:R-:W-:Y:S05]  /*c5c0*/  @P0 EXIT ;  /* 0x000000000000094d */ /* 0x000fea0003800000 */
[----:B--2--5:R-:W-:-:S13]  /*c5d0*/  ISETP.GE.AND P0, PT, R77, c[0x0][0x3c8], PT ;  /* 0x0000f2004d007a0c */ /* 0x024fda0003f06270 */
[----:B------:R-:W-:-:S05]  /*c5e0*/  @!P0 IMAD.WIDE R4, R77, 0x2, R2 ;  /* 0x000000024d048825 */ /* 0x000fca00078e0202 */
        /* <DEDUP_REMOVED lines=9> */
.L_x_726:
        /* <DEDUP_REMOVED lines=16> */
.L_x_4341:


//--------------------- .text._ZN7cutlass13device_kernelIN5flash19enable_sm80_to_sm89INS1_16FlashAttnFwdSm80INS1_25CollectiveMainloopFwdSm80ILi4ELi1ELb0EN4cute5tupleIJNS5_1CILi128EEENS7_ILi64EEES8_EEELi128ENS_6half_tEfNS_4arch4Sm80ELb0ELb0ELb1ELb1ELb1ELb0ELb1ELb0EEENS1_21CollectiveEpilogueFwdINS6_IJS8_S8_S9_EEENS6_IJNS7_ILi1EEESH_SH_EEESB_SD_Li128ELb1ELb1ELb0ELb0EEENS1_19SingleTileSchedulerILb1ELb0ELb1ELi128EEEEEEEEEvNT_6ParamsE --------------------------
	.section	.text._ZN7cutlass13device_kernelIN5flash19enable_sm80_to_sm89INS1_16FlashAttnFwdSm80INS1_25CollectiveMainloopFwdSm80ILi4ELi1ELb0EN4cute5tupleIJNS5_1CILi128EEENS7_ILi64EEES8_EEELi128ENS_6half_tEfNS_4arch4Sm80ELb0ELb0ELb1ELb1ELb1ELb0ELb1ELb0EEENS1_21CollectiveEpilogueFwdINS6_IJS8_S8_S9_EEENS6_IJNS7_ILi1EEESH_SH_EEESB_SD_Li128ELb1ELb1ELb0ELb0EEENS1_19SingleTileSchedulerILb1ELb0ELb1ELi128EEEEEEEEEvNT_6ParamsE,"ax",@progbits
	.sectioninfo	@"SHI_REGISTERS=255"
	.align	128
.text._ZN7cutlass13device_kernelIN5flash19enable_sm80_to_sm89INS1_16FlashAttnFwdSm80INS1_25CollectiveMainloopFwdSm80ILi4ELi1ELb0EN4cute5tupleIJNS5_1CILi128EEENS7_ILi64EEES8_EEELi128ENS_6half_tEfNS_4arch4Sm80ELb0ELb0ELb1ELb1ELb1ELb0ELb1ELb0EEENS1_21CollectiveEpilogueFwdINS6_IJS8_S8_S9_EEENS6_IJNS7_ILi1EEESH_SH_EEESB_SD_Li128ELb1ELb1ELb0ELb0EEENS1_19SingleTileSchedulerILb1ELb0ELb1ELi128EEEEEEEEEvNT_6ParamsE:
        .type           _ZN7cutlass13device_kernelIN5flash19enable_sm80_to_sm89INS1_16FlashAttnFwdSm80INS1_25CollectiveMainloopFwdSm80ILi4ELi1ELb0EN4cute5tupleIJNS5_1CILi128EEENS7_ILi64EEES8_EEELi128ENS_6half_tEfNS_4arch4Sm80ELb0ELb0ELb1ELb1ELb1ELb0ELb1ELb0EEENS1_21CollectiveEpilogueFwdINS6_IJS8_S8_S9_EEENS6_IJNS7_ILi1EEESH_SH_EEESB_SD_Li128ELb1ELb1ELb0ELb0EEENS1_19SingleTileSchedulerILb1ELb0ELb1ELi128EEEEEEEEEvNT_6ParamsE,@function
        .size           _ZN7cutlass13device_kernelIN5flash19enable_sm80_to_sm89INS1_16FlashAttnFwdSm80INS1_25CollectiveMainloopFwdSm80ILi4ELi1ELb0EN4cute5tupleIJNS5_1CILi128EEENS7_ILi64EEES8_EEELi128ENS_6half_tEfNS_4arch4Sm80ELb0ELb0ELb1ELb1ELb1ELb0ELb1ELb0EEENS1_21CollectiveEpilogueFwdINS6_IJS8_S8_S9_EEENS6_IJNS7_ILi1EEESH_SH_EEESB_SD_Li128ELb1ELb1ELb0ELb0EEENS1_19SingleTileSchedulerILb1ELb0ELb1ELi128EEEEEEEEEvNT_6ParamsE,(.L_x_4342 - _ZN7cutlass13device_kernelIN5flash19enable_sm80_to_sm89INS1_16FlashAttnFwdSm80INS1_25CollectiveMainloopFwdSm80ILi4ELi1ELb0EN4cute5tupleIJNS5_1CILi128EEENS7_ILi64EEES8_EEELi128ENS_6half_tEfNS_4arch4Sm80ELb0ELb0ELb1ELb1ELb1ELb0ELb1ELb0EEENS1_21CollectiveEpilogueFwdINS6_IJS8_S8_S9_EEENS6_IJNS7_ILi1EEESH_SH_EEESB_SD_Li128ELb1ELb1ELb0ELb0EEENS1_19SingleTileSchedulerILb1ELb0ELb1ELi128EEEEEEEEEvNT_6ParamsE)
        .other          _ZN7cutlass13device_kernelIN5flash19enable_sm80_to_sm89INS1_16FlashAttnFwdSm80INS1_25CollectiveMainloopFwdSm80ILi4ELi1ELb0EN4cute5tupleIJNS5_1CILi128EEENS7_ILi64EEES8_EEELi128ENS_6half_tEfNS_4arch4Sm80ELb0ELb0ELb1ELb1ELb1ELb0ELb1ELb0EEENS1_21CollectiveEpilogueFwdINS6_IJS8_S8_S9_EEENS6_IJNS7_ILi1EEESH_SH_EEESB_SD_Li128ELb1ELb1ELb0ELb0EEENS1_19SingleTileSchedulerILb1ELb0ELb1ELi128EEEEEEEEEvNT_6ParamsE,@"STO_CUDA_ENTRY STV_DEFAULT"
_ZN7cutlass13device_kernelIN5flash19enable_sm80_to_sm89INS1_16FlashAttnFwdSm80INS1_25CollectiveMainloopFwdSm80ILi4ELi1ELb0EN4cute5tupleIJNS5_1CILi128EEENS7_ILi64EEES8_EEELi128ENS_6half_tEfNS_4arch4Sm80ELb0ELb0ELb1ELb1ELb1ELb0ELb1ELb0EEENS1_21CollectiveEpilogueFwdINS6_IJS8_S8_S9_EEENS6_IJNS7_ILi1EEESH_SH_EEESB_SD_Li128ELb1ELb1ELb0ELb0EEENS1_19SingleTileSchedulerILb1ELb0ELb1ELi128EEEEEEEEEvNT_6ParamsE:
        /* <DEDUP_REMOVED lines=21> */
.L_x_728:
        /* <DEDUP_REMOVED lines=13> */
.L_x_730:
[----:B------:R-:W-:Y:S02]  /*0220*/  ULDC UR6, c[0x0][0x54c] ;  /* 0x0001530000067ab9 */ /* 0x000fe40000000800 */
.L_x_729:
[----:B------:R-:W-:Y:S02]  /*0230*/  ULDC UR4, c[0x0][0x548] ;  /* 0x0001520000047ab9 */ /* 0x000fe40000000800 */
[----:B------:R-:W-:-:S02]  /*0240*/  USHF.L.U32 UR5, UR5, 0x7, URZ ;  /* 0x0000000705057899 */ /* 0x000fc4000800063f */
[----:B------:R-:W-:-:S04]  /*0250*/  UIMAD UR4, UR6, UR4, URZ ;  /* 0x00000004060472a4 */ /* 0x000fc8000f8e023f */
[----:B------:R-:W-:-:S04]  /*0260*/  UISETP.GE.AND UP0, UPT, UR5, UR4, UPT ;  /* 0x000000040500728c */ /* 0x000fc8000bf06270 */
[----:B------:R-:W-:Y:S01]  /*0270*/  USEL UR10, UR10, 0xffffffff, !UP0 ;  /* 0xffffffff0a0a7887 */ /* 0x000fe2000c000000 */
[----:B------:R-:W-:Y:S05]  /*0280*/  BRA `(.L_x_731) ;  /* 0x000001b000007947 */ /* 0x000fea0003800000 */
.L_x_727:
        /* <DEDUP_REMOVED lines=8> */
.L_x_732:
        /* <DEDUP_REMOVED lines=13> */
.L_x_734:
[----:B------:R-:W-:Y:S02]  /*03e0*/  ULDC UR6, c[0x0][0x54c] ;  /* 0x0001530000067ab9 */ /* 0x000fe40000000800 */
.L_x_733:
[----:B------:R-:W-:Y:S02]  /*03f0*/  ULDC UR4, c[0x0][0x548] ;  /* 0x0001520000047ab9 */ /* 0x000fe40000000800 */
[----:B------:R-:W-:-:S02]  /*0400*/  USHF.L.U32 UR5, UR5, 0x7, URZ ;  /* 0x0000000705057899 */ /* 0x000fc4000800063f */
[----:B------:R-:W-:-:S04]  /*0410*/  UIMAD UR4, UR6, UR4, URZ ;  /* 0x00000004060472a4 */ /* 0x000fc8000f8e023f */
[----:B------:R-:W-:-:S04]  /*0420*/  UISETP.GE.AND UP0, UPT, UR5, UR4, UPT ;  /* 0x000000040500728c */ /* 0x000fc8000bf06270 */
[----:B------:R-:W-:-:S06]  /*0430*/  USEL UR10, UR10, 0xffffffff, !UP0 ;  /* 0xffffffff0a0a7887 */ /* 0x000fcc000c000000 */
.L_x_731:
        /* <DEDUP_REMOVED lines=19> */
[----:B------:R-:W2:Y:S01]  /*0570*/  @P2 LDG.E R2, [R2.64] ;  /* 0x0000000c02022981 */ /* 0x000ea2000c1e1900 */
[----:B------:R-:W-:-:S04]  /*0580*/  UISETP.NE.U32.AND UP0, UPT, URZ, UR4, UPT ;  /* 0x000000043f00728c */ /* 0x000fc8000bf05070 */
[----:B------:R-:W-:Y:S01]  /*0590*/  UISETP.NE.AND.EX UP0, UPT, URZ, UR5, UPT, UP0 ;  /* 0x000000053f00728c */ /* 0x000fe2000bf05300 */
[----:B------:R-:W3:Y:S02]  /*05a0*/  @P1 LDG.E R0, [R6.64] ;  /* 0x0000000c06001981 */ /* 0x000ee4000c1e1900 */
[----:B------:R-:W-:-:S03]  /*05b0*/  ULDC.64 UR4, c[0x0][0x360] ;  /* 0x0000d80000047ab9 */ /* 0x000fc60000000a00 */
[----:B------:R-:W-:-:S05]  /*05c0*/  PLOP3.LUT P0, PT, PT, PT, UP0, 0x80, 0x0 ;  /* 0x000000000000781c */ /* 0x000fca0003f0f008 */
[----:B------:R-:W-:Y:S01]  /*05d0*/  @UP0 UIMAD.WIDE UR4, UR10, UR15, UR4 ;  /* 0x0000000f0a0402a5 */ /* 0x000fe2000f8e0204 */
[----:B------:R-:W-:-:S05]  /*05e0*/  MOV R9, c[0x0][0x168] ;  /* 0x00005a0000097a02 */ /* 0x000fca0000000f00 */
[----:B------:R-:W-:Y:S01]  /*05f0*/  IMAD.U32 R4, RZ, RZ, UR4 ;  /* 0x00000004ff047e24 */ /* 0x000fe2000f8e00ff */
[----:B------:R-:W-:-:S05]  /*0600*/  MOV R5, UR5 ;  /* 0x0000000500057c02 */ /* 0x000fca0008000f00 */
[----:B------:R1:W5:Y:S01]  /*0610*/  @P0 LDG.E R9, [R4.64] ;  /* 0x0000000c04090981 */ /* 0x000362000c1e1900 */
[----:B------:R-:W4:Y:S01]  /*0620*/  S2UR UR8, SR_CTAID.Y ;  /* 0x00000000000879c3 */ /* 0x000f220000002600 */
[----:B------:R-:W-:Y:S02]  /*0630*/  UMOV UR9, URZ ;  /* 0x0000003f00097c82 */ /* 0x000fe40008000000 */
[----:B------:R-:W-:Y:S02]  /*0640*/  UMOV UR14, URZ ;  /* 0x0000003f000e7c82 */ /* 0x000fe40008000000 */
[----:B------:R-:W-:Y:S02]  /*0650*/  ULDC UR5, c[0x0][0x2ac] ;  /* 0x0000ab0000057ab9 */ /* 0x000fe40000000800 */
[----:B------:R-:W-:Y:S02]  /*0660*/  ULDC UR4, c[0x0][0x1d0] ;  /* 0x0000740000047ab9 */ /* 0x000fe40000000800 */
[----:B------:R-:W-:-:S02]  /*0670*/  UIMAD UR4, UR5, UR4, URZ ;  /* 0x00000004050472a4 */ /* 0x000fc4000f8e023f */
[----:B----4-:R-:W-:Y:S01]  /*0680*/  USHF.R.S32.HI UR7, URZ, 0x1f, UR8 ;  /* 0x0000001f3f077899 */ /* 0x010fe20008011408 */
[----:B--2---:R1:W2:Y:S08]  /*0690*/  @P2 R2UR UR9, R2 ;  /* 0x00000000020923c2 */ /* 0x0042b000000e0000 */
[----:B---3--:R1:W3:Y:S02]  /*06a0*/  @P1 R2UR UR14, R0 ;  /* 0x00000000000e13c2 */ /* 0x0082e400000e0000 */
[----:B-1-3--:R-:W-:Y:S05]  /*06b0*/  @P0 BRA `(.L_x_735) ;  /* 0x0000004000000947 */ /* 0x00afea0003800000 */
[----:B------:R-:W-:Y:S05]  /*06c0*/  @!P1 BRA `(.L_x_735) ;  /* 0x0000003000009947 */ /* 0x000fea0003800000 */
[----:B------:R-:W3:Y:S04]  /*06d0*/  LDG.E R0, [R6.64] ;  /* 0x0000000c06007981 */ /* 0x000ee8000c1e1900 */
[----:B------:R-:W3:Y:S02]  /*06e0*/  LDG.E R2, [R6.64+0x4] ;  /* 0x0000040c06027981 */ /* 0x000ee4000c1e1900 */
[----:B---3-5:R-:W-:-:S02]  /*06f0*/  IADD3 R9, -R0, R2, RZ ;  /* 0x0000000200097210 */ /* 0x028fc40007ffe1ff */
.L_x_735:
[----:B------:R-:W-:-:S04]  /*0700*/  ISETP.NE.U32.AND P0, PT, RZ, c[0x0][0x368], PT ;  /* 0x0000da00ff007a0c */ /* 0x000fc80003f05070 */
[----:B------:R-:W-:-:S13]  /*0710*/  ISETP.NE.AND.EX P0, PT, RZ, c[0x0][0x36c], PT, P0 ;  /* 0x0000db00ff007a0c */ /* 0x000fda0003f05300 */
[----:B------:R-:W-:Y:S05]  /*0720*/  @!P0 BRA `(.L_x_736) ;  /* 0x0000007000008947 */ /* 0x000fea0003800000 */
[----:B------:R-:W-:Y:S02]  /*0730*/  ULDC.64 UR4, c[0x0][0x368] ;  /* 0x0000da0000047ab9 */ /* 0x000fe40000000a00 */
[----:B------:R-:W-:-:S06]  /*0740*/  UIMAD.WIDE UR4, UR10, UR15, UR4 ;  /* 0x0000000f0a0472a5 */ /* 0x000fcc000f8e0204 */
[----:B------:R-:W-:Y:S02]  /*0750*/  MOV R2, UR4 ;  /* 0x0000000400027c02 */ /* 0x000fe40008000f00 */
[----:B------:R-:W-:-:S05]  /*0760*/  MOV R3, UR5 ;  /* 0x0000000500037c02 */ /* 0x000fca0008000f00 */
[----:B------:R-:W3:Y:S02]  /*0770*/  LDG.E R0, [R2.64] ;  /* 0x0000000c02007981 */ /* 0x000ee4000c1e1900 */
[----:B---3--:R1:W3:Y:S02]  /*0780*/  R2UR UR4, R0 ;  /* 0x00000000000473c2 */ /* 0x0082e400000e0000 */
[----:B-1-3--:R-:W-:Y:S05]  /*0790*/  BRA `(.L_x_737) ;  /* 0x000000c000007947 */ /* 0x00afea0003800000 */
.L_x_736:
[----:B------:R-:W-:-:S04]  /*07a0*/  ISETP.NE.U32.AND P0, PT, RZ, c[0x0][0x350], PT ;  /* 0x0000d400ff007a0c */ /* 0x000fc80003f05070 */
[----:B------:R-:W-:-:S13]  /*07b0*/  ISETP.NE.AND.EX P0, PT, RZ, c[0x0][0x354], PT, P0 ;  /* 0x0000d500ff007a0c */ /* 0x000fda0003f05300 */
[----:B------:R-:W-:Y:S05]  /*07c0*/  @!P0 BRA `(.L_x_737) ;  /* 0x0000009000008947 */ /* 0x000fea0003800000 */
[----:B------:R-:W-:Y:S02]  /*07d0*/  ULDC.64 UR4, c[0x0][0x350] ;  /* 0x0000d40000047ab9 */ /* 0x000fe40000000a00 */
[----:B------:R-:W-:-:S06]  /*07e0*/  UIMAD.WIDE UR4, UR10, UR15, UR4 ;  /* 0x0000000f0a0472a5 */ /* 0x000fcc000f8e0204 */
[----:B------:R-:W-:Y:S02]  /*07f0*/  MOV R2, UR4 ;  /* 0x0000000400027c02 */ /* 0x000fe40008000f00 */
[----:B------:R-:W-:-:S05]  /*0800*/  MOV R3, UR5 ;  /* 0x0000000500037c02 */ /* 0x000fca0008000f00 */
[----:B------:R-:W3:Y:S04]  /*0810*/  LDG.E R4, [R2.64] ;  /* 0x0000000c02047981 */ /* 0x000ee8000c1e1900 */
[----:B------:R-:W4:Y:S01]  /*0820*/  LDG.E R0, [R2.64+0x4] ;  /* 0x0000040c02007981 */ /* 0x000f22000c1e1900 */
[----:B---3--:R-:W1:Y:S08]  /*0830*/  R2UR UR5, R4 ;  /* 0x00000000040573c2 */ /* 0x008e7000000e0000 */
[----:B----4-:R-:W1:Y:S02]  /*0840*/  R2UR UR4, R0 ;  /* 0x00000000000473c2 */ /* 0x010e6400000e0000 */
[----:B-1----:R-:W-:-:S06]  /*0850*/  UIADD3 UR4, -UR5, UR4, URZ ;  /* 0x0000000405047290 */ /* 0x002fcc000fffe13f */
.L_x_737:
[----:B--2---:R-:W-:Y:S01]  /*0860*/  UIADD3 UR6, -UR9, UR4, URZ ;  /* 0x0000000409067290 */ /* 0x004fe2000fffe13f */
[----:B------:R-:W-:Y:S01]  /*0870*/  PLOP3.LUT P4, PT, PT, PT, PT, 0x80, 0x0 ;  /* 0x000000000000781c */ /* 0x000fe20003f8f070 */
[----:B------:R-:W-:Y:S01]  /*0880*/  CS2R R14, SRZ ;  /* 0x00000000000e7805 */ /* 0x000fe2000001ff00 */
[----:B------:R-:W-:Y:S01]  /*0890*/  IMAD.MOV.U32 R126, RZ, RZ, RZ ;  /* 0x000000ffff7e7224 */ /* 0x000fe200078e00ff */
[----:B------:R-:W-:Y:S01]  /*08a0*/  UISETP.GE.AND UP0, UPT, UR6, 0x1, UPT ;  /* 0x000000010600788c */ /* 0x000fe2000bf06270 */
[----:B------:R-:W-:Y:S01]  /*08b0*/  IMAD.MOV.U32 R124, RZ, RZ, RZ ;  /* 0x000000ffff7c7224 */ /* 0x000fe200078e00ff */
[----:B------:R-:W-:Y:S01]  /*08c0*/  UIADD3 UR4, UR6, 0x3f, URZ ;  /* 0x0000003f06047890 */ /* 0x000fe2000fffe03f */
[----:B------:R-:W-:Y:S01]  /*08d0*/  CS2R R130, SRZ ;  /* 0x0000000000827805 */ /* 0x000fe2000001ff00 */
[----:B------:R-:W-:Y:S01]  /*08e0*/  CS2R R128, SRZ ;  /* 0x0000000000807805 */ /* 0x000fe2000001ff00 */
[----:B------:R-:W-:Y:S01]  /*08f0*/  CS2R R16, SRZ ;  /* 0x0000000000107805 */ /* 0x000fe2000001ff00 */
[----:B------:R-:W-:Y:S01]  /*0900*/  PLOP3.LUT P0, PT, PT, PT, UP0, 0x80, 0x0 ;  /* 0x000000000000781c */ /* 0x000fe20003f0f008 */
[----:B------:R-:W-:Y:S01]  /*0910*/  USHF.R.S32.HI UR11, URZ, 0x1f, UR4 ;  /* 0x0000001f3f0b7899 */ /* 0x000fe20008011404 */
[----:B------:R-:W-:Y:S01]  /*0920*/  MOV R122, RZ ;  /* 0x000000ff007a7202 */ /* 0x000fe20000000f00 */
[----:B------:R-:W-:Y:S01]  /*0930*/  CS2R R120, SRZ ;  /* 0x0000000000787805 */ /* 0x000fe2000001ff00 */
[----:B------:R-:W-:Y:S01]  /*0940*/  CS2R R12, SRZ ;  /* 0x00000000000c7805 */ /* 0x000fe2000001ff00 */
[----:B------:R-:W-:Y:S01]  /*0950*/  ULEA.HI UR11, UR11, UR4, URZ, 0x6 ;  /* 0x000000040b0b7291 */ /* 0x000fe2000f8f303f */
[----:B------:R-:W-:Y:S01]  /*0960*/  IMAD.MOV.U32 R118, RZ, RZ, RZ ;  /* 0x000000ffff767224 */ /* 0x000fe200078e00ff */
[----:B------:R-:W-:Y:S01]  /*0970*/  MOV R116, RZ ;  /* 0x000000ff00747202 */ /* 0x000fe20000000f00 */
[----:B------:R-:W-:Y:S01]  /*0980*/  IMAD.MOV.U32 R110, RZ, RZ, RZ ;  /* 0x000000ffff6e7224 */ /* 0x000fe200078e00ff */
[----:B------:R-:W-:Y:S01]  /*0990*/  CS2R R18, SRZ ;  /* 0x0000000000127805 */ /* 0x000fe2000001ff00 */
        /* <DEDUP_REMOVED lines=20> */
[----:B------:R-:W-:Y:S01]  /*0ae0*/  MOV R33, RZ ;  /* 0x000000ff00217202 */ /* 0x000fe20000000f00 */
[----:B------:R-:W-:Y:S01]  /*0af0*/  IMAD.MOV.U32 R84, RZ, RZ, RZ ;  /* 0x000000ffff547224 */ /* 0x000fe200078e00ff */
[----:B------:R-:W-:Y:S01]  /*0b00*/  CS2R R78, SRZ ;  /* 0x00000000004e7805 */ /* 0x000fe2000001ff00 */
        /* <DEDUP_REMOVED lines=33> */
[----:B------:R-:W-:Y:S01]  /*0d20*/  CS2R R54, SRZ ;  /* 0x0000000000367805 */ /* 0x000fe2000001ff00 */
[----:B------:R-:W-:Y:S01]  /*0d30*/  IMAD.MOV.U32 R168, RZ, RZ, RZ ;  /* 0x000000ffffa87224 */ /* 0x000fe200078e00ff */
        /* <DEDUP_REMOVED lines=10> */
[----:B------:R-:W-:Y:S01]  /*0de0*/  MOV R158, RZ ;  /* 0x000000ff009e7202 */ /* 0x000fe20000000f00 */
[----:B------:R-:W-:Y:S01]  /*0df0*/  CS2R R156, SRZ ;  /* 0x00000000009c7805 */ /* 0x000fe2000001ff00 */
[----:B------:R-:W-:Y:S01]  /*0e00*/  CS2R R146, SRZ ;  /* 0x0000000000927805 */ /* 0x000fe2000001ff00 */
[----:B------:R-:W-:Y:S01]  /*0e10*/  CS2R R58, SRZ ;  /* 0x00000000003a7805 */ /* 0x000fe2000001ff00 */
[----:B------:R-:W-:Y:S01]  /*0e20*/  IMAD.MOV.U32 R144, RZ, RZ, RZ ;  /* 0x000000ffff907224 */ /* 0x000fe200078e00ff */
[----:B------:R-:W-:Y:S01]  /*0e30*/  MOV R150, RZ ;  /* 0x000000ff00967202 */ /* 0x000fe20000000f00 */
[----:B------:R-:W-:Y:S01]  /*0e40*/  IMAD.MOV.U32 R148, RZ, RZ, RZ ;  /* 0x000000ffff947224 */ /* 0x000fe200078e00ff */
        /* <DEDUP_REMOVED lines=11> */
[----:B------:R-:W1:Y:S01]  /*0f00*/  S2R R13, SR_CTAID.X ;  /* 0x00000000000d7919 */ /* 0x000e620000002500 */
[----:B------:R-:W-:Y:S01]  /*0f10*/  SHF.R.S32.HI R23, RZ, 0x1f, R159 ;  /* 0x0000001fff177819 */ /* 0x000fe2000001149f */
[----:B------:R-:W-:Y:S02]  /*0f20*/  USHF.R.S32.HI UR15, URZ, 0x1f, UR14 ;  /* 0x0000001f3f0f7899 */ /* 0x000fe4000801140e */
[----:B------:R2:W3:Y:S01]  /*0f30*/  @P0 LDG.E R7, [R2.64] ;  /* 0x0000000c02070981 */ /* 0x0004e2000c1e1900 */
[----:B------:R-:W-:Y:S01]  /*0f40*/  ULDC.64 UR4, c[0x0][0x178] ;  /* 0x00005e0000047ab9 */ /* 0x000fe20000000a00 */
[----:B------:R-:W-:Y:S01]  /*0f50*/  LEA.HI R14, R23, R159, RZ, 0x4 ;  /* 0x0000009f170e7211 */ /* 0x000fe200078f20ff */
[----:B------:R-:W-:Y:S01]  /*0f60*/  UIMAD UR15, UR15, UR4, URZ ;  /* 0x000000040f0f72a4 */ /* 0x000fe2000f8e023f */
[----:B-----5:R-:W-:Y:S01]  /*0f70*/  IMAD R9, R9, c[0x0][0x2c4], RZ ;  /* 0x0000b10009097a24 */ /* 0x020fe200078e02ff */
[----:B------:R-:W-:Y:S01]  /*0f80*/  UIMAD.WIDE.U32 UR16, UR14, UR4, URZ ;  /* 0x000000040e1072a5 */ /* 0x000fe2000f8e003f */
[----:B------:R-:W-:Y:S01]  /*0f90*/  BSSY B0, `(.L_x_739) ;  /* 0x0000055000007945 */ /* 0x000fe20003800000 */
[----:B------:R-:W-:-:S02]  /*0fa0*/  UIMAD UR15, UR14, UR5, UR15 ;  /* 0x000000050e0f72a4 */ /* 0x000fc4000f8e020f */
[----:B------:R-:W-:Y:S02]  /*0fb0*/  USHF.R.S32.HI UR11, URZ, 0x6, UR11 ;  /* 0x000000063f0b7899 */ /* 0x000fe4000801140b */
[----:B------:R-:W-:Y:S02]  /*0fc0*/  ULDC.64 UR4, c[0x0][0x1b8] ;  /* 0x00006e0000047ab9 */ /* 0x000fe40000000a00 */
[----:B------:R-:W-:Y:S02]  /*0fd0*/  UIADD3 UR17, UR17, UR15, URZ ;  /* 0x0000000f11117290 */ /* 0x000fe4000fffe03f */
[----:B------:R-:W-:Y:S02]  /*0fe0*/  USHF.R.S32.HI UR15, URZ, 0x1f, UR10 ;  /* 0x0000001f3f0f7899 */ /* 0x000fe4000801140a */
[----:B------:R-:W-:Y:S02]  /*0ff0*/  UIMAD UR14, UR7, UR4, URZ ;  /* 0x00000004070e72a4 */ /* 0x000fe4000f8e023f */
[----:B------:R-:W-:-:S02]  /*1000*/  USEL UR15, UR15, URZ, !UP1 ;  /* 0x0000003f0f0f7287 */ /* 0x000fc4000c800000 */
[----:B------:R-:W-:Y:S02]  /*1010*/  UIMAD UR14, UR8, UR5, UR14 ;  /* 0x00000005080e72a4 */ /* 0x000fe4000f8e020e */
[----:B------:R-:W-:Y:S01]  /*1020*/  UIMAD.WIDE.U32 UR18, UR8, UR4, UR16 ;  /* 0x00000004081272a5 */ /* 0x000fe2000f8e0010 */
[----:B--2---:R-:W-:Y:S01]  /*1030*/  LEA.HI R2, R23, R159, RZ, 0x3 ;  /* 0x0000009f17027211 */ /* 0x004fe200078f18ff */
[----:B------:R-:W-:Y:S01]  /*1040*/  IMAD.MOV.U32 R3, RZ, RZ, c[0x0][0x2c4] ;  /* 0x0000b100ff037624 */ /* 0x000fe200078e00ff */
[----:B------:R-:W-:Y:S02]  /*1050*/  ULDC.64 UR4, c[0x0][0x1c0] ;  /* 0x0000700000047ab9 */ /* 0x000fe40000000a00 */
[----:B------:R-:W-:Y:S01]  /*1060*/  LOP3.LUT R0, R2, 0xfffffff8, RZ, 0xc0, !PT ;  /* 0xfffffff802007812 */ /* 0x000fe200078ec0ff */
[----:B------:R-:W-:Y:S01]  /*1070*/  USEL UR16, UR10, URZ, !UP1 ;  /* 0x0000003f0a107287 */ /* 0x000fe2000c800000 */
[----:B------:R-:W-:Y:S01]  /*1080*/  SHF.R.S32.HI R17, RZ, 0x3, R2 ;  /* 0x00000003ff117819 */ /* 0x000fe20000011402 */
[----:B------:R-:W-:Y:S01]  /*1090*/  UIMAD UR15, UR15, UR4, URZ ;  /* 0x000000040f0f72a4 */ /* 0x000fe2000f8e023f */
[----:B------:R-:W-:Y:S01]  /*10a0*/  ISETP.NE.AND P1, PT, R3, 0x1, PT ;  /* 0x000000010300780c */ /* 0x000fe20003f25270 */
[----:B------:R-:W-:Y:S01]  /*10b0*/  IMAD.IADD R34, R159, 0x1, -R0 ;  /* 0x000000019f227824 */ /* 0x000fe200078e0a00 */
[----:B------:R-:W-:-:S02]  /*10c0*/  UIADD3 UR19, UR19, UR14, URZ ;  /* 0x0000000e13137290 */ /* 0x000fc4000fffe03f */
[----:B------:R-:W-:Y:S01]  /*10d0*/  UIMAD UR5, UR16, UR5, UR15 ;  /* 0x00000005100572a4 */ /* 0x000fe2000f8e020f */
[C---:B------:R-:W-:Y:S01]  /*10e0*/  IMAD R158, R34.reuse, 0x10, R17 ;  /* 0x00000010229e7824 */ /* 0x040fe200078e0211 */
[----:B------:R-:W-:Y:S01]  /*10f0*/  UIMAD.WIDE.U32 UR16, UR16, UR4, UR18 ;  /* 0x00000004101072a5 */ /* 0x000fe2000f8e0012 */
[----:B------:R-:W-:Y:S02]  /*1100*/  IMAD.SHL.U32 R132, R34, 0x8, RZ ;  /* 0x0000000822847824 */ /* 0x000fe400078e00ff */
[----:B-1----:R-:W-:Y:S01]  /*1110*/  IMAD R4, R13, 0x80, R158 ;  /* 0x000000800d047824 */ /* 0x002fe200078e029e */
[----:B------:R-:W-:Y:S01]  /*1120*/  UIADD3 UR5, UR17, UR5, URZ ;  /* 0x0000000511057290 */ /* 0x000fe2000fffe03f */
[----:B------:R1:W-:Y:S01]  /*1130*/  STL [R1+0x44], R158 ;  /* 0x0000449e01007387 */ /* 0x0003e20000100800 */
[----:B------:R-:W-:Y:S01]  /*1140*/  IMAD.U32 R3, RZ, RZ, UR17 ;  /* 0x00000011ff037e24 */ /* 0x000fe2000f8e00ff */
[----:B------:R-:W-:Y:S01]  /*1150*/  IADD3 R22, R132, 0x40, RZ ;  /* 0x0000004084167810 */ /* 0x000fe20007ffe0ff */
[----:B------:R-:W-:Y:S01]  /*1160*/  @P1 IMAD.HI.U32 R2, R4, c[0x0][0x2c8], RZ ;  /* 0x0000b20004021a27 */ /* 0x000fe200078e00ff */
[----:B------:R-:W-:-:S02]  /*1170*/  ISETP.GE.AND P3, PT, R132, c[0x0][0x198], PT ;  /* 0x0000660084007a0c */ /* 0x000fc40003f66270 */
[----:B------:R-:W-:Y:S01]  /*1180*/  MOV R3, UR5 ;  /* 0x0000000500037c02 */ /* 0x000fe20008000f00 */
[----:B------:R-:W-:Y:S01]  /*1190*/  IMAD.MOV.U32 R0, RZ, RZ, R4 ;  /* 0x000000ffff007224 */ /* 0x000fe200078e0004 */
[----:B------:R-:W-:Y:S01]  /*11a0*/  @P1 SHF.R.U32.HI R0, RZ, c[0x0][0x2cc], R2 ;  /* 0x0000b300ff001a19 */ /* 0x000fe20000011602 */
[----:B------:R-:W-:Y:S02]  /*11b0*/  IMAD.U32 R2, RZ, RZ, UR16 ;  /* 0x00000010ff027e24 */ /* 0x000fe4000f8e00ff */
[----:B------:R-:W-:Y:S01]  /*11c0*/  IMAD R13, R13, 0x80, R17 ;  /* 0x000000800d0d7824 */ /* 0x000fe200078e0211 */
[--C-:B------:R-:W-:Y:S01]  /*11d0*/  SHF.R.S32.HI R6, RZ, 0x1f, R0.reuse ;  /* 0x0000001fff067819 */ /* 0x100fe20000011400 */
[----:B------:R-:W-:Y:S02]  /*11e0*/  IMAD.MOV R5, RZ, RZ, -R0 ;  /* 0x000000ffff057224 */ /* 0x000fe400078e0a00 */
[----:B------:R-:W-:Y:S01]  /*11f0*/  IMAD.WIDE.U32 R2, R0, c[0x0][0x1b0], R2 ;  /* 0x00006c0000027a25 */ /* 0x000fe200078e0002 */
[----:B------:R-:W-:-:S03]  /*1200*/  ISETP.GE.AND P4, PT, R13, R9, PT ;  /* 0x000000090d00720c */ /* 0x000fc60003f86270 */
[----:B------:R-:W-:Y:S02]  /*1210*/  IMAD R6, R6, c[0x0][0x1b0], RZ ;  /* 0x00006c0006067a24 */ /* 0x000fe400078e02ff */
[----:B------:R-:W-:Y:S02]  /*1220*/  IMAD R4, R5, c[0x0][0x2c4], R4 ;  /* 0x0000b10005047a24 */ /* 0x000fe400078e0204 */
[----:B------:R-:W-:-:S03]  /*1230*/  IMAD R5, R0, c[0x0][0x1b4], R6 ;  /* 0x00006d0000057a24 */ /* 0x000fc600078e0206 */
[----:B------:R-:W-:Y:S01]  /*1240*/  SHF.R.S32.HI R0, RZ, 0x1f, R4 ;  /* 0x0000001fff007819 */ /* 0x000fe20000011404 */
[----:B------:R-:W-:-:S04]  /*1250*/  IMAD.IADD R3, R3, 0x1, R5 ;  /* 0x0000000103037824 */ /* 0x000fc800078e0205 */
[----:B------:R-:W-:Y:S02]  /*1260*/  IMAD R0, R0, c[0x0][0x1a8], RZ ;  /* 0x00006a0000007a24 */ /* 0x000fe400078e02ff */
[----:B------:R-:W-:-:S04]  /*1270*/  IMAD.WIDE.U32 R2, R4, c[0x0][0x1a8], R2 ;  /* 0x00006a0004027a25 */ /* 0x000fc800078e0002 */
[----:B------:R-:W-:Y:S01]  /*1280*/  IMAD R5, R4, c[0x0][0x1ac], R0 ;  /* 0x00006b0004057a24 */ /* 0x000fe200078e0200 */
[----:B------:R-:W-:Y:S02]  /*1290*/  LOP3.LUT R0, R14, 0xfffffff0, RZ, 0xc0, !PT ;  /* 0xfffffff00e007812 */ /* 0x000fe400078ec0ff */
[C---:B------:R-:W-:Y:S01]  /*12a0*/  LEA R12, P1, R2.reuse, c[0x0][0x160], 0x1 ;  /* 0x00005800020c7a11 */ /* 0x040fe200078208ff */
[----:B------:R-:W-:Y:S02]  /*12b0*/  IMAD.IADD R4, R3, 0x1, R5 ;  /* 0x0000000103047824 */ /* 0x000fe400078e0205 */
[----:B------:R-:W-:Y:S02]  /*12c0*/  IMAD.IADD R3, R159, 0x1, -R0 ;  /* 0x000000019f037824 */ /* 0x000fe400078e0a00 */
[----:B------:R-:W-:Y:S01]  /*12d0*/  IMAD.SHL.U32 R0, R17, 0x40, RZ ;  /* 0x0000004011007824 */ /* 0x000fe200078e00ff */
[----:B------:R-:W-:Y:S02]  /*12e0*/  LEA.HI.X R11, R2, c[0x0][0x164], R4, 0x1, P1 ;  /* 0x00005900020b7a11 */ /* 0x000fe400008f0c04 */
[----:B------:R-:W-:Y:S01]  /*12f0*/  SHF.R.S32.HI R2, RZ, 0x1f, R3 ;  /* 0x0000001fff027819 */ /* 0x000fe20000011403 */
[----:B------:R1:W2:Y:S01]  /*1300*/  SHFL.IDX PT, R4, R12, RZ, 0x181f ;  /* 0x00181fff0c047589 */ /* 0x0002a200000e0000 */
[----:B------:R-:W-:-:S02]  /*1310*/  LOP3.LUT R0, R0, 0x1c0, RZ, 0xc0, !PT ;  /* 0x000001c000007812 */ /* 0x000fc400078ec0ff */
[----:B------:R-:W-:Y:S01]  /*1320*/  LEA.HI R19, R2, R3, RZ, 0x3 ;  /* 0x0000000302137211 */ /* 0x000fe200078f18ff */
[----:B------:R1:W4:Y:S01]  /*1330*/  SHFL.IDX PT, R5, R11, RZ, 0x181f ;  /* 0x00181fff0b057589 */ /* 0x00032200000e0000 */
[----:B------:R-:W-:Y:S02]  /*1340*/  SHF.R.U32.HI R2, RZ, 0x3, R0 ;  /* 0x00000003ff027819 */ /* 0x000fe40000011600 */
[----:B------:R-:W-:Y:S02]  /*1350*/  LOP3.LUT R0, R0, 0x38, R132, 0xf8, !PT ;  /* 0x0000003800007812 */ /* 0x000fe400078ef884 */
[----:B------:R-:W-:Y:S02]  /*1360*/  LOP3.LUT R6, R19, 0xfffffff8, RZ, 0xc0, !PT ;  /* 0xfffffff813067812 */ /* 0x000fe400078ec0ff */
[----:B------:R-:W-:Y:S02]  /*1370*/  LOP3.LUT R2, R0, R2, RZ, 0x3c, !PT ;  /* 0x0000000200027212 */ /* 0x000fe400078e3cff */
[----:B------:R-:W-:-:S02]  /*1380*/  LEA.HI R0, R23, R159, RZ, 0x6 ;  /* 0x0000009f17007211 */ /* 0x000fc400078f30ff */
[----:B------:R-:W-:Y:S01]  /*1390*/  IADD3 R18, R3, -R6, RZ ;  /* 0x8000000603127210 */ /* 0x000fe20007ffe0ff */
[----:B------:R-:W-:Y:S02]  /*13a0*/  IMAD.MOV.U32 R3, RZ, RZ, 0x10 ;  /* 0x00000010ff037424 */ /* 0x000fe400078e00ff */
[----:B------:R-:W-:Y:S02]  /*13b0*/  IMAD.SHL.U32 R0, R0, 0x8, RZ ;  /* 0x0000000800007824 */ /* 0x000fe400078e00ff */
[----:B------:R-:W-:-:S03]  /*13c0*/  IMAD.MOV.U32 R6, RZ, RZ, 0x20 ;  /* 0x00000020ff067424 */ /* 0x000fc600078e00ff */
[----:B------:R-:W-:Y:S01]  /*13d0*/  LOP3.LUT R10, R2, 0xfffffe00, R0, 0xf8, !PT ;  /* 0xfffffe00020a7812 */ /* 0x000fe200078ef800 */
[----:B---3--:R1:W3:Y:S01]  /*13e0*/  @P0 R2UR UR14, R7 ;  /* 0x00000000070e03c2 */ /* 0x0082e200000e0000 */
[----:B------:R-:W-:Y:S01]  /*13f0*/  ISETP.GE.AND P0, PT, R22, c[0x0][0x198], PT ;  /* 0x0000660016007a0c */ /* 0x000fe20003f06270 */
[----:B---3--:R-:W-:-:S03]  /*1400*/  @!UP0 UMOV UR14, UR10 ;  /* 0x0000000a000e8c82 */ /* 0x008fc60008000000 */
[----:B------:R-:W-:-:S05]  /*1410*/  R2P PR, R18, 0x6 ;  /* 0x0000000612007804 */ /* 0x000fca0000000000 */
[----:B------:R-:W-:Y:S02]  /*1420*/  SEL R3, R3, 0xfffffff0, !P1 ;  /* 0xfffffff003037807 */ /* 0x000fe40004800000 */
[----:B------:R-:W-:Y:S01]  /*1430*/  SEL R0, R6, 0xffffffe0, !P2 ;  /* 0xffffffe006007807 */ /* 0x000fe20005000000 */
[----:B------:R-:W-:Y:S05]  /*1440*/  @P4 BRA `(.L_x_740) ;  /* 0x0000009000004947 */ /* 0x000fea0003800000 */
[----:B--2-4-:R-:W-:Y:S01]  /*1450*/  SHF.R.S32.HI R2, RZ, 0x1f, R22 ;  /* 0x0000001fff027819 */ /* 0x014fe20000011416 */
[----:B-1----:R-:W-:-:S03]  /*1460*/  IMAD.WIDE R6, R132, 0x2, R4 ;  /* 0x0000000284067825 */ /* 0x002fc600078e0204 */
[----:B------:R-:W-:-:S04]  /*1470*/  LEA.HI R2, R2, R22, RZ, 0x3 ;  /* 0x0000001602027211 */ /* 0x000fc800078f18ff */
[----:B------:R-:W-:Y:S02]  /*1480*/  LOP3.LUT R8, R2, 0xfffffff8, RZ, 0xc0, !PT ;  /* 0xfffffff802087812 */ /* 0x000fe400078ec0ff */
[----:B------:R-:W-:-:S03]  /*1490*/  SHF.L.U32 R2, R10, 0x1, RZ ;  /* 0x000000010a027819 */ /* 0x000fc600000006ff */
[----:B------:R-:W-:Y:S02]  /*14a0*/  IMAD.WIDE R4, R8, 0x2, R4 ;  /* 0x0000000208047825 */ /* 0x000fe400078e0204 */
[----:B------:R-:W-:Y:S01]  /*14b0*/  @!PT LDS RZ, [RZ] ;  /* 0x00000000fffff984 */ /* 0x000fe20000000800 */
[----:B------:R1:W-:Y:S04]  /*14c0*/  LDGSTS.E.BYPASS.LTC128B.128 [R2+0x8100], [R6.64], !P3 ;  /* 0x0810000006027fae */ /* 0x0003e8000d901d4c */
[----:B------:R1:W-:Y:S02]  /*14d0*/  LDGSTS.E.BYPASS.LTC128B.128 [R2+0xc100], [R4.64], !P0 ;  /* 0x0c10000004027fae */ /* 0x0003e4000c101d4c */
.L_x_740:
[----:B--2-4-:R-:W-:Y:S05]  /*14e0*/  BSYNC B0 ;  /* 0x0000000000007941 */ /* 0x014fea0003800000 */
.L_x_739:
[----:B-1----:R-:W-:Y:S01]  /*14f0*/  IADD3 R2, R13, 0x10, RZ ;  /* 0x000000100d027810 */ /* 0x002fe20007ffe0ff */
[----:B------:R1:W2:Y:S01]  /*1500*/  SHFL.IDX PT, R5, R11, 0x1, 0x181f ;  /* 0x00381f000b057f89 */ /* 0x0002a200000e0000 */
[----:B------:R-:W-:Y:S02]  /*1510*/  BSSY B0, `(.L_x_741) ;  /* 0x000000d000007945 */ /* 0x000fe40003800000 */
[----:B------:R-:W-:Y:S01]  /*1520*/  ISETP.GE.AND P1, PT, R2, R9, PT ;  /* 0x000000090200720c */ /* 0x000fe20003f26270 */
[----:B------:R1:W3:-:S12]  /*1530*/  SHFL.IDX PT, R4, R12, 0x1, 0x181f ;  /* 0x00381f000c047f89 */ /* 0x0002d800000e0000 */
[----:B------:R-:W-:Y:S05]  /*1540*/  @P1 BRA `(.L_x_742) ;  /* 0x0000009000001947 */ /* 0x000fea0003800000 */
[----:B------:R-:W-:Y:S01]  /*1550*/  SHF.R.S32.HI R2, RZ, 0x1f, R22 ;  /* 0x0000001fff027819 */ /* 0x000fe20000011416 */
[----:B--23--:R-:W-:-:S03]  /*1560*/  IMAD.WIDE R6, R132, 0x2, R4 ;  /* 0x0000000284067825 */ /* 0x00cfc600078e0204 */
[----:B------:R-:W-:-:S04]  /*1570*/  LEA.HI R2, R2, R22, RZ, 0x3 ;  /* 0x0000001602027211 */ /* 0x000fc800078f18ff */
[----:B------:R-:W-:Y:S02]  /*1580*/  LOP3.LUT R8, R2, 0xfffffff8, RZ, 0xc0, !PT ;  /* 0xfffffff802087812 */ /* 0x000fe400078ec0ff */
[----:B------:R-:W-:-:S03]  /*1590*/  SHF.L.U32 R2, R10, 0x1, RZ ;  /* 0x000000010a027819 */ /* 0x000fc600000006ff */
[----:B------:R-:W-:Y:S02]  /*15a0*/  IMAD.WIDE R4, R8, 0x2, R4 ;  /* 0x0000000208047825 */ /* 0x000fe400078e0204 */
[----:B------:R-:W-:Y:S01]  /*15b0*/  @!PT LDS RZ, [RZ] ;  /* 0x00000000fffff984 */ /* 0x000fe20000000800 */
[----:B------:R2:W-:Y:S04]  /*15c0*/  LDGSTS.E.BYPASS.LTC128B.128 [R2+0x8900], [R6.64], !P3 ;  /* 0x0890000006027fae */ /* 0x0005e8000d901d4c */
[----:B------:R2:W-:Y:S02]  /*15d0*/  LDGSTS.E.BYPASS.LTC128B.128 [R2+0xc900], [R4.64], !P0 ;  /* 0x0c90000004027fae */ /* 0x0005e4000c101d4c */
.L_x_742:
[----:B------:R-:W-:Y:S05]  /*15e0*/  BSYNC B0 ;  /* 0x0000000000007941 */ /* 0x000fea0003800000 */
.L_x_741:
[----:B--2---:R-:W-:Y:S01]  /*15f0*/  IADD3 R2, R13, 0x20, RZ ;  /* 0x000000200d027810 */ /* 0x004fe20007ffe0ff */
[----:B------:R2:W4:Y:S01]  /*1600*/  SHFL.IDX PT, R5, R11, 0x2, 0x181f ;  /* 0x00581f000b057f89 */ /* 0x00052200000e0000 */
[----:B------:R-:W-:Y:S02]  /*1610*/  BSSY B0, `(.L_x_743) ;  /* 0x000000d000007945 */ /* 0x000fe40003800000 */
[----:B------:R-:W-:Y:S01]  /*1620*/  ISETP.GE.AND P1, PT, R2, R9, PT ;  /* 0x000000090200720c */ /* 0x000fe20003f26270 */
[----:B---3--:R2:W3:-:S12]  /*1630*/  SHFL.IDX PT, R4, R12, 0x2, 0x181f ;  /* 0x00581f000c047f89 */ /* 0x0084d800000e0000 */
[----:B------:R-:W-:Y:S05]  /*1640*/  @P1 BRA `(.L_x_744) ;  /* 0x0000009000001947 */ /* 0x000fea0003800000 */
[----:B------:R-:W-:Y:S01]  /*1650*/  SHF.R.S32.HI R2, RZ, 0x1f, R22 ;  /* 0x0000001fff027819 */ /* 0x000fe20000011416 */
[----:B---34-:R-:W-:-:S03]  /*1660*/  IMAD.WIDE R6, R132, 0x2, R4 ;  /* 0x0000000284067825 */ /* 0x018fc600078e0204 */
[----:B------:R-:W-:-:S04]  /*1670*/  LEA.HI R2, R2, R22, RZ, 0x3 ;  /* 0x0000001602027211 */ /* 0x000fc800078f18ff */
[----:B------:R-:W-:Y:S02]  /*1680*/  LOP3.LUT R8, R2, 0xfffffff8, RZ, 0xc0, !PT ;  /* 0xfffffff802087812 */ /* 0x000fe400078ec0ff */
[----:B------:R-:W-:-:S03]  /*1690*/  SHF.L.U32 R2, R10, 0x1, RZ ;  /* 0x000000010a027819 */ /* 0x000fc600000006ff */
[----:B------:R-:W-:Y:S02]  /*16a0*/  IMAD.WIDE R4, R8, 0x2, R4 ;  /* 0x0000000208047825 */ /* 0x000fe400078e0204 */
[----:B------:R-:W-:Y:S01]  /*16b0*/  @!PT LDS RZ, [RZ] ;  /* 0x00000000fffff984 */ /* 0x000fe20000000800 */
[----:B------:R3:W-:Y:S04]  /*16c0*/  LDGSTS.E.BYPASS.LTC128B.128 [R2+0x9100], [R6.64], !P3 ;  /* 0x0910000006027fae */ /* 0x0007e8000d901d4c */
[----:B------:R3:W-:Y:S02]  /*16d0*/  LDGSTS.E.BYPASS.LTC128B.128 [R2+0xd100], [R4.64], !P0 ;  /* 0x0d10000004027fae */ /* 0x0007e4000c101d4c */
.L_x_744:
[----:B------:R-:W-:Y:S05]  /*16e0*/  BSYNC B0 ;  /* 0x0000000000007941 */ /* 0x000fea0003800000 */
.L_x_743:
[----:B---3--:R-:W-:Y:S01]  /*16f0*/  IADD3 R2, R13, 0x30, RZ ;  /* 0x000000300d027810 */ /* 0x008fe20007ffe0ff */
[----:B----4-:R3:W4:Y:S01]  /*1700*/  SHFL.IDX PT, R5, R11, 0x3, 0x181f ;  /* 0x00781f000b057f89 */ /* 0x01072200000e0000 */
[----:B------:R-:W-:Y:S02]  /*1710*/  BSSY B0, `(.L_x_745) ;  /* 0x000000d000007945 */ /* 0x000fe40003800000 */
[----:B------:R-:W-:Y:S01]  /*1720*/  ISETP.GE.AND P1, PT, R2, R9, PT ;  /* 0x000000090200720c */ /* 0x000fe20003f26270 */
[----:B------:R3:W1:-:S12]  /*1730*/  SHFL.IDX PT, R4, R12, 0x3, 0x181f ;  /* 0x00781f000c047f89 */ /* 0x00065800000e0000 */
[----:B------:R-:W-:Y:S05]  /*1740*/  @P1 BRA `(.L_x_746) ;  /* 0x0000009000001947 */ /* 0x000fea0003800000 */
[----:B------:R-:W-:Y:S01]  /*1750*/  SHF.R.S32.HI R2, RZ, 0x1f, R22 ;  /* 0x0000001fff027819 */ /* 0x000fe20000011416 */
[----:B-1--4-:R-:W-:-:S03]  /*1760*/  IMAD.WIDE R6, R132, 0x2, R4 ;  /* 0x0000000284067825 */ /* 0x012fc600078e0204 */
[----:B------:R-:W-:-:S04]  /*1770*/  LEA.HI R2, R2, R22, RZ, 0x3 ;  /* 0x0000001602027211 */ /* 0x000fc800078f18ff */
[----:B------:R-:W-:Y:S02]  /*1780*/  LOP3.LUT R8, R2, 0xfffffff8, RZ, 0xc0, !PT ;  /* 0xfffffff802087812 */ /* 0x000fe400078ec0ff */
[----:B------:R-:W-:-:S03]  /*1790*/  SHF.L.U32 R2, R10, 0x1, RZ ;  /* 0x000000010a027819 */ /* 0x000fc600000006ff */
[----:B------:R-:W-:Y:S02]  /*17a0*/  IMAD.WIDE R4, R8, 0x2, R4 ;  /* 0x0000000208047825 */ /* 0x000fe400078e0204 */
[----:B------:R-:W-:Y:S01]  /*17b0*/  @!PT LDS RZ, [RZ] ;  /* 0x00000000fffff984 */ /* 0x000fe20000000800 */
[----:B------:R1:W-:Y:S04]  /*17c0*/  LDGSTS.E.BYPASS.LTC128B.128 [R2+0x9900], [R6.64], !P3 ;  /* 0x0990000006027fae */ /* 0x0003e8000d901d4c */
[----:B------:R1:W-:Y:S02]  /*17d0*/  LDGSTS.E.BYPASS.LTC128B.128 [R2+0xd900], [R4.64], !P0 ;  /* 0x0d90000004027fae */ /* 0x0003e4000c101d4c */
.L_x_746:
[----:B------:R-:W-:Y:S05]  /*17e0*/  BSYNC B0 ;  /* 0x0000000000007941 */ /* 0x000fea0003800000 */
.L_x_745:
[----:B-1----:R-:W-:Y:S01]  /*17f0*/  IADD3 R2, R13, 0x40, RZ ;  /* 0x000000400d027810 */ /* 0x002fe20007ffe0ff */
[----:B----4-:R1:W4:Y:S01]  /*1800*/  SHFL.IDX PT, R5, R11, 0x4, 0x181f ;  /* 0x00981f000b057f89 */ /* 0x01032200000e0000 */
[----:B------:R-:W-:Y:S02]  /*1810*/  BSSY B0, `(.L_x_747) ;  /* 0x000000d000007945 */ /* 0x000fe40003800000 */
[----:B------:R-:W-:Y:S01]  /*1820*/  ISETP.GE.AND P1, PT, R2, R9, PT ;  /* 0x000000090200720c */ /* 0x000fe20003f26270 */
[----:B------:R1:W2:-:S12]  /*1830*/  SHFL.IDX PT, R4, R12, 0x4, 0x181f ;  /* 0x00981f000c047f89 */ /* 0x00029800000e0000 */
[----:B------:R-:W-:Y:S05]  /*1840*/  @P1 BRA `(.L_x_748) ;  /* 0x0000009000001947 */ /* 0x000fea0003800000 */
[----:B------:R-:W-:Y:S01]  /*1850*/  SHF.R.S32.HI R2, RZ, 0x1f, R22 ;  /* 0x0000001fff027819 */ /* 0x000fe20000011416 */
[----:B--2-4-:R-:W-:-:S03]  /*1860*/  IMAD.WIDE R6, R132, 0x2, R4 ;  /* 0x0000000284067825 */ /* 0x014fc600078e0204 */
[----:B------:R-:W-:-:S04]  /*1870*/  LEA.HI R2, R2, R22, RZ, 0x3 ;  /* 0x0000001602027211 */ /* 0x000fc800078f18ff */
[----:B------:R-:W-:Y:S02]  /*1880*/  LOP3.LUT R8, R2, 0xfffffff8, RZ, 0xc0, !PT ;  /* 0xfffffff802087812 */ /* 0x000fe400078ec0ff */
[----:B------:R-:W-:-:S03]  /*1890*/  SHF.L.U32 R2, R10, 0x1, RZ ;  /* 0x000000010a027819 */ /* 0x000fc600000006ff */
[----:B------:R-:W-:Y:S02]  /*18a0*/  IMAD.WIDE R4, R8, 0x2, R4 ;  /* 0x0000000208047825 */ /* 0x000fe400078e0204 */
[----:B------:R-:W-:Y:S01]  /*18b0*/  @!PT LDS RZ, [RZ] ;  /* 0x00000000fffff984 */ /* 0x000fe20000000800 */
[----:B------:R2:W-:Y:S04]  /*18c0*/  LDGSTS.E.BYPASS.LTC128B.128 [R2+0xa100], [R6.64], !P3 ;  /* 0x0a10000006027fae */ /* 0x0005e8000d901d4c */
[----:B------:R2:W-:Y:S02]  /*18d0*/  LDGSTS.E.BYPASS.LTC128B.128 [R2+0xe100], [R4.64], !P0 ;  /* 0x0e10000004027fae */ /* 0x0005e4000c101d4c */
.L_x_748:
[----:B------:R-:W-:Y:S05]  /*18e0*/  BSYNC B0 ;  /* 0x0000000000007941 */ /* 0x000fea0003800000 */
.L_x_747:
[----:B--2---:R-:W-:Y:S01]  /*18f0*/  IADD3 R2, R13, 0x50, RZ ;  /* 0x000000500d027810 */ /* 0x004fe20007ffe0ff */
        /* <DEDUP_REMOVED lines=14> */
.L_x_750:
[----:B------:R-:W-:Y:S05]  /*19e0*/  BSYNC B0 ;  /* 0x0000000000007941 */ /* 0x000fea0003800000 */
.L_x_749:
        /* <DEDUP_REMOVED lines=15> */
.L_x_752:
[----:B------:R-:W-:Y:S05]  /*1ae0*/  BSYNC B0 ;  /* 0x0000000000007941 */ /* 0x000fea0003800000 */
.L_x_751:
[----:B--2-4-:R-:W-:Y:S01]  /*1af0*/  IMAD.MOV.U32 R5, RZ, RZ, c[0x0][0x2b8] ;  /* 0x0000ae00ff057624 */ /* 0x014fe200078e00ff */
[----:B------:R-:W-:Y:S01]  /*1b00*/  MOV R2, UR11 ;  /* 0x0000000b00027c02 */ /* 0x000fe20008000f00 */
[----:B------:R-:W-:Y:S01]  /*1b10*/  SHFL.IDX PT, R4, R12, 0x7, 0x181f ;  /* 0x00f81f000c047f89 */ /* 0x000fe200000e0000 */
[----:B------:R-:W-:Y:S01]  /*1b20*/  IADD3 R6, R13, 0x70, RZ ;  /* 0x000000700d067810 */ /* 0x000fe20007ffe0ff */
[----:B------:R-:W-:Y:S01]  /*1b30*/  USHF.R.S32.HI UR15, URZ, 0x1f, UR14 ;  /* 0x0000001f3f0f7899 */ /* 0x000fe2000801140e */
[----:B------:R-:W-:Y:S01]  /*1b40*/  LEA R2, R2, R158, 0x6 ;  /* 0x0000009e02027211 */ /* 0x000fe200078e30ff */
[----:B------:R-:W-:Y:S01]  /*1b50*/  ULDC.64 UR4, c[0x0][0x2b0] ;  /* 0x0000ac0000047ab9 */ /* 0x000fe20000000a00 */
[----:B------:R-:W-:Y:S01]  /*1b60*/  ISETP.NE.AND P1, PT, R5, 0x1, PT ;  /* 0x000000010500780c */ /* 0x000fe20003f25270 */
[----:B------:R-:W-:Y:S01]  /*1b70*/  UIMAD UR15, UR15, UR4, URZ ;  /* 0x000000040f0f72a4 */ /* 0x000fe2000f8e023f */
[----:B------:R-:W2:Y:S01]  /*1b80*/  SHFL.IDX PT, R5, R11, 0x7, 0x181f ;  /* 0x00f81f000b057f89 */ /* 0x000ea200000e0000 */
[----:B------:R-:W-:Y:S01]  /*1b90*/  IADD3 R2, R2, -0x40, RZ ;  /* 0xffffffc002027810 */ /* 0x000fe20007ffe0ff */
[----:B------:R-:W-:Y:S01]  /*1ba0*/  UIMAD.WIDE.U32 UR16, UR14, UR4, URZ ;  /* 0x000000040e1072a5 */ /* 0x000fe2000f8e003f */
[----:B------:R-:W-:Y:S01]  /*1bb0*/  ISETP.GE.AND P4, PT, R6, R9, PT ;  /* 0x000000090600720c */ /* 0x000fe20003f86270 */
[----:B------:R-:W-:Y:S01]  /*1bc0*/  UIMAD UR14, UR14, UR5, UR15 ;  /* 0x000000050e0e72a4 */ /* 0x000fe2000f8e020f */
[C---:B------:R-:W-:Y:S01]  /*1bd0*/  IADD3 R8, R2.reuse, UR9, RZ ;  /* 0x0000000902087c10 */ /* 0x040fe2000fffe0ff */
[----:B------:R-:W-:Y:S01]  /*1be0*/  IMAD.MOV.U32 R24, RZ, RZ, RZ ;  /* 0x000000ffff187224 */ /* 0x000fe200078e00ff */
[----:B------:R-:W-:Y:S01]  /*1bf0*/  SHF.R.S32.HI R7, RZ, 0x1f, R22 ;  /* 0x0000001fff077819 */ /* 0x000fe20000011416 */
[----:B------:R-:W-:Y:S01]  /*1c00*/  UIADD3 UR14, UR17, UR14, URZ ;  /* 0x0000000e110e7290 */ /* 0x000fe2000fffe03f */
[----:B------:R-:W-:Y:S01]  /*1c10*/  ISETP.GE.AND P5, PT, R2, UR6, PT ;  /* 0x0000000602007c0c */ /* 0x000fe2000bfa6270 */
[----:B------:R-:W-:Y:S01]  /*1c20*/  IMAD.MOV.U32 R2, RZ, RZ, R8 ;  /* 0x000000ffff027224 */ /* 0x000fe200078e0008 */
[----:B------:R-:W-:Y:S01]  /*1c30*/  SHF.L.U32 R156, R10, 0x1, RZ ;  /* 0x000000010a9c7819 */ /* 0x000fe200000006ff */
[----:B------:R-:W-:Y:S01]  /*1c40*/  @P1 IMAD.HI.U32 R6, R8, c[0x0][0x2bc], RZ ;  /* 0x0000af0008061a27 */ /* 0x000fe200078e00ff */
[----:B------:R-:W-:Y:S01]  /*1c50*/  ISETP.GT.OR P5, PT, R158, 0x3f, P5 ;  /* 0x0000003f9e00780c */ /* 0x000fe20002fa4670 */
[----:B------:R-:W-:Y:S01]  /*1c60*/  ULDC.64 UR4, c[0x0][0x1e8] ;  /* 0x00007a0000047ab9 */ /* 0x000fe20000000a00 */
[----:B------:R-:W-:Y:S01]  /*1c70*/  SHF.R.S32.HI R16, RZ, 0x4, R14 ;  /* 0x00000004ff107819 */ /* 0x000fe2000001140e */
[----:B------:R-:W-:Y:S01]  /*1c80*/  STL [R1+0x4], R156 ;  /* 0x0000049c01007387 */ /* 0x000fe20000100800 */
[----:B------:R-:W-:-:S02]  /*1c90*/  @P1 SHF.R.U32.HI R2, RZ, c[0x0][0x2c0], R6 ;  /* 0x0000b000ff021a19 */ /* 0x000fc40000011606 */
[----:B------:R-:W-:-:S04]  /*1ca0*/  LEA.HI R6, R7, R22, RZ, 0x3 ;  /* 0x0000001607067211 */ /* 0x000fc800078f18ff */
[----:B------:R-:W-:Y:S01]  /*1cb0*/  LOP3.LUT R134, R6, 0xfffffff8, RZ, 0xc0, !PT ;  /* 0xfffffff806867812 */ /* 0x000fe200078ec0ff */
[--C-:B-123--:R-:W-:Y:S02]  /*1cc0*/  @!P4 IMAD.WIDE R10, R132, 0x2, R4.reuse ;  /* 0x00000002840ac825 */ /* 0x10efe400078e0204 */
[----:B------:R-:W-:Y:S02]  /*1cd0*/  @!P5 IADD3 R7, P2, R2, UR16, RZ ;  /* 0x000000100207dc10 */ /* 0x000fe4000ff5e0ff */
[----:B------:R-:W-:Y:S01]  /*1ce0*/  @!P4 IMAD.WIDE R4, R134, 0x2, R4 ;  /* 0x000000028604c825 */ /* 0x000fe200078e0204 */
[----:B------:R-:W-:Y:S01]  /*1cf0*/  @!PT LDS RZ, [RZ] ;  /* 0x00000000fffff984 */ /* 0x000fe20000000800 */
[----:B------:R1:W-:Y:S01]  /*1d00*/  @!P4 LDGSTS.E.BYPASS.LTC128B.128 [R156+0xb900], [R10.64], !P3 ;  /* 0x0b9000000a9ccfae */ /* 0x0003e2000d901d4c */
[C---:B------:R-:W-:Y:S02]  /*1d10*/  @!P5 LEA.HI.X.SX32 R9, R2.reuse, UR14, 0x1, P2 ;  /* 0x0000000e0209dc11 */ /* 0x040fe400090f0eff */
[C---:B------:R-:W-:Y:S01]  /*1d20*/  @!P5 LEA R6, P2, R7.reuse, c[0x0][0x2a0], 0x2 ;  /* 0x0000a8000706da11 */ /* 0x040fe200078410ff */
[----:B------:R2:W-:Y:S03]  /*1d30*/  @!P4 LDGSTS.E.BYPASS.LTC128B.128 [R156+0xf900], [R4.64], !P0 ;  /* 0x0f900000049ccfae */ /* 0x0005e6000c101d4c */
[----:B------:R-:W-:Y:S01]  /*1d40*/  @!P5 LEA.HI.X R7, R7, c[0x0][0x2a4], R9, 0x2, P2 ;  /* 0x0000a9000707da11 */ /* 0x000fe200010f1409 */
[----:B------:R-:W0:Y:S04]  /*1d50*/  LDGDEPBAR ;  /* 0x00000000000079af */ /* 0x000e280000000000 */
[----:B------:R-:W-:Y:S06]  /*1d60*/  BAR.SYNC.DEFER_BLOCKING 0x0 ;  /* 0x0000000000007b1d */ /* 0x000fec0000010000 */
[----:B------:R-:W3:Y:S01]  /*1d70*/  @!P5 LDG.E R24, [R6.64] ;  /* 0x0000000c0618d981 */ /* 0x000ee2000c1e1900 */
[----:B------:R-:W-:Y:S01]  /*1d80*/  IADD3 R2, -R2, RZ, RZ ;  /* 0x000000ff02027210 */ /* 0x000fe20007ffe1ff */
[----:B------:R-:W-:Y:S01]  /*1d90*/  UIMAD UR15, UR7, UR4, URZ ;  /* 0x00000004070f72a4 */ /* 0x000fe2000f8e023f */
[----:B------:R-:W-:Y:S01]  /*1da0*/  ISETP.GE.AND P4, PT, R132, c[0x0][0x1d4], PT ;  /* 0x0000750084007a0c */ /* 0x000fe20003f86270 */
[----:B------:R-:W-:Y:S01]  /*1db0*/  UIMAD.WIDE.U32 UR20, UR8, UR4, URZ ;  /* 0x00000004081472a5 */ /* 0x000fe2000f8e003f */
[----:B------:R-:W-:Y:S01]  /*1dc0*/  ISETP.GE.AND P3, PT, R22, c[0x0][0x1d4], PT ;  /* 0x0000750016007a0c */ /* 0x000fe20003f66270 */
[----:B------:R-:W-:Y:S01]  /*1dd0*/  IMAD R25, R2, c[0x0][0x2b8], R8 ;  /* 0x0000ae0002197a24 */ /* 0x000fe200078e0208 */
[----:B------:R-:W-:Y:S01]  /*1de0*/  UIMAD UR5, UR8, UR5, UR15 ;  /* 0x00000005080572a4 */ /* 0x000fe2000f8e020f */
[----:B------:R-:W-:Y:S01]  /*1df0*/  LEA.HI R155, R23, R159, RZ, 0x5 ;  /* 0x0000009f179b7211 */ /* 0x000fe200078f28ff */
[----:B------:R-:W-:Y:S01]  /*1e00*/  ULEA UR15, UR11, 0xffffffc0, 0x6 ;  /* 0xffffffc00b0f7891 */ /* 0x000fe2000f8e303f */
[----:B--2---:R-:W-:Y:S01]  /*1e10*/  IMAD.WIDE.U32 R4, R25, c[0x0][0x1e0], RZ ;  /* 0x0000780019047a25 */ /* 0x004fe200078e00ff */
[----:B------:R-:W-:Y:S01]  /*1e20*/  SHF.R.S32.HI R20, RZ, 0x1f, R25 ;  /* 0x0000001fff147819 */ /* 0x000fe20000011419 */
[----:B------:R-:W-:Y:S01]  /*1e30*/  UIADD3 UR18, UR21, UR5, URZ ;  /* 0x0000000515127290 */ /* 0x000fe2000fffe03f */
[----:B------:R-:W-:Y:S01]  /*1e40*/  STL [R1+0x30], R25 ;  /* 0x0000301901007387 */ /* 0x000fe20000100800 */
[----:B------:R-:W-:Y:S01]  /*1e50*/  UIADD3 UR15, UR6, -UR15, URZ ;  /* 0x8000000f060f7290 */ /* 0x000fe2000fffe03f */
[----:B------:R-:W-:Y:S01]  /*1e60*/  SHF.R.S32.HI R157, RZ, 0x1f, R132 ;  /* 0x0000001fff9d7819 */ /* 0x000fe20000011484 */
[----:B------:R-:W-:Y:S01]  /*1e70*/  IMAD R2, R20, c[0x0][0x1e0], RZ ;  /* 0x0000780014027a24 */ /* 0x000fe200078e02ff */
[----:B------:R-:W-:-:S02]  /*1e80*/  ULDC.64 UR4, c[0x0][0x210] ;  /* 0x0000840000047ab9 */ /* 0x000fc40000000a00 */
[----:B------:R-:W-:Y:S01]  /*1e90*/  UIMAD UR7, UR7, UR4, URZ ;  /* 0x00000004070772a4 */ /* 0x000fe2000f8e023f */
[----:B------:R-:W-:Y:S01]  /*1ea0*/  IMAD R2, R25, c[0x0][0x1e4], R2 ;  /* 0x0000790019027a24 */ /* 0x000fe200078e0202 */
[----:B------:R-:W-:Y:S01]  /*1eb0*/  IADD3 R33, -R17, UR15, RZ ;  /* 0x0000000f11217c10 */ /* 0x000fe2000fffe1ff */
[----:B------:R-:W-:Y:S02]  /*1ec0*/  UIMAD.WIDE.U32 UR22, UR8, UR4, URZ ;  /* 0x00000004081672a5 */ /* 0x000fe4000f8e003f */
[----:B------:R-:W-:Y:S01]  /*1ed0*/  IMAD.IADD R5, R5, 0x1, R2 ;  /* 0x0000000105057824 */ /* 0x000fe200078e0202 */
[C---:B------:R-:W-:Y:S01]  /*1ee0*/  ISETP.GE.AND P6, PT, R33.reuse, 0x1, PT ;  /* 0x000000012100780c */ /* 0x040fe20003fc6270 */
[----:B------:R-:W-:Y:S01]  /*1ef0*/  UIMAD UR5, UR8, UR5, UR7 ;  /* 0x00000005080572a4 */ /* 0x000fe2000f8e0207 */
[C---:B------:R-:W-:Y:S01]  /*1f00*/  ISETP.GE.AND P5, PT, R33.reuse, 0x11, PT ;  /* 0x000000112100780c */ /* 0x040fe20003fa6270 */
[----:B------:R-:W-:Y:S01]  /*1f10*/  UISETP.GE.AND UP0, UPT, UR6, 0x41, UPT ;  /* 0x000000410600788c */ /* 0x000fe2000bf06270 */
[----:B------:R-:W-:Y:S01]  /*1f20*/  ISETP.GE.AND P2, PT, R33, 0x21, PT ;  /* 0x000000212100780c */ /* 0x000fe20003f46270 */
[----:B------:R-:W-:Y:S01]  /*1f30*/  UIADD3 UR5, UR23, UR5, URZ ;  /* 0x0000000517057290 */ /* 0x000fe2000fffe03f */
[----:B---3--:R-:W-:Y:S01]  /*1f40*/  SHF.R.S32.HI R21, RZ, 0x1f, R24 ;  /* 0x0000001fff157819 */ /* 0x008fe20000011418 */
[----:B------:R-:W-:Y:S01]  /*1f50*/  IMAD.WIDE.U32 R4, R24, c[0x0][0x1f0], R4 ;  /* 0x00007c0018047a25 */ /* 0x000fe200078e0004 */
[----:B------:R-:W-:Y:S03]  /*1f60*/  STL [R1+0x28], R24 ;  /* 0x0000281801007387 */ /* 0x000fe60000100800 */
[----:B------:R-:W-:Y:S01]  /*1f70*/  IMAD R6, R21, c[0x0][0x1f0], RZ ;  /* 0x00007c0015067a24 */ /* 0x000fe200078e02ff */
[----:B------:R-:W-:-:S03]  /*1f80*/  IADD3 R2, P0, R4, UR20, RZ ;  /* 0x0000001404027c10 */ /* 0x000fc6000ff1e0ff */
[----:B------:R-:W-:-:S05]  /*1f90*/  IMAD R6, R24, c[0x0][0x1f4], R6 ;  /* 0x00007d0018067a24 */ /* 0x000fca00078e0206 */
[----:B------:R-:W-:Y:S02]  /*1fa0*/  IADD3.X R4, R5, UR18, R6, P0, !PT ;  /* 0x0000001205047c10 */ /* 0x000fe400087fe406 */
[----:B------:R-:W-:-:S04]  /*1fb0*/  LEA R6, P0, R2, c[0x0][0x1c8], 0x1 ;  /* 0x0000720002067a11 */ /* 0x000fc800078008ff */
[----:B------:R-:W-:Y:S01]  /*1fc0*/  LEA.HI.X R2, R2, c[0x0][0x1cc], R4, 0x1, P0 ;  /* 0x0000730002027a11 */ /* 0x000fe200000f0c04 */
[----:B-1----:R-:W-:Y:S01]  /*1fd0*/  SHFL.IDX PT, R10, R6, RZ, 0x181f ;  /* 0x00181fff060a7589 */ /* 0x002fe200000e0000 */
[----:B------:R-:W-:-:S03]  /*1fe0*/  ISETP.GT.AND P0, PT, R33, 0x30, PT ;  /* 0x000000302100780c */ /* 0x000fc60003f04270 */
[----:B------:R-:W1:Y:S04]  /*1ff0*/  SHFL.IDX PT, R11, R2, RZ, 0x181f ;  /* 0x00181fff020b7589 */ /* 0x000e6800000e0000 */
[----:B------:R-:W-:Y:S04]  /*2000*/  SHFL.IDX PT, R4, R6, 0x1, 0x181f ;  /* 0x00381f0006047f89 */ /* 0x000fe800000e0000 */
[----:B------:R-:W2:Y:S04]  /*2010*/  SHFL.IDX PT, R5, R2, 0x1, 0x181f ;  /* 0x00381f0002057f89 */ /* 0x000ea800000e0000 */
[----:B------:R-:W-:Y:S04]  /*2020*/  SHFL.IDX PT, R8, R6, 0x2, 0x181f ;  /* 0x00581f0006087f89 */ /* 0x000fe800000e0000 */
[----:B------:R-:W3:Y:S04]  /*2030*/  SHFL.IDX PT, R9, R2, 0x2, 0x181f ;  /* 0x00581f0002097f89 */ /* 0x000ee800000e0000 */
[----:B------:R-:W-:Y:S04]  /*2040*/  SHFL.IDX PT, R6, R6, 0x3, 0x181f ;  /* 0x00781f0006067f89 */ /* 0x000fe800000e0000 */
[----:B------:R4:W5:Y:S01]  /*2050*/  SHFL.IDX PT, R7, R2, 0x3, 0x181f ;  /* 0x00781f0002077f89 */ /* 0x00096200000e0000 */
[----:B-1----:R-:W-:Y:S01]  /*2060*/  @P6 IMAD.WIDE R12, R134, 0x2, R10 ;  /* 0x00000002860c6825 */ /* 0x002fe200078e020a */
[----:B----4-:R-:W-:-:S03]  /*2070*/  LEA.HI R2, R14, R16, RZ, 0x1 ;  /* 0x000000100e027211 */ /* 0x010fc600078f08ff */
[----:B------:R-:W-:Y:S01]  /*2080*/  @P6 IMAD.WIDE R14, R132, 0x2, R10 ;  /* 0x00000002840e6825 */ /* 0x000fe200078e020a */
[----:B------:R-:W-:-:S03]  /*2090*/  LOP3.LUT R2, R2, 0xfffffffe, RZ, 0xc0, !PT ;  /* 0xfffffffe02027812 */ /* 0x000fc600078ec0ff */
[----:B--2---:R-:W-:Y:S01]  /*20a0*/  @P5 IMAD.WIDE R10, R132, 0x2, R4 ;  /* 0x00000002840a5825 */ /* 0x004fe200078e0204 */
[----:B------:R1:W-:Y:S01]  /*20b0*/  @P6 LDGSTS.E.BYPASS.LTC128B.128 [R156+0x4100], [R14.64], !P4 ;  /* 0x041000000e9c6fae */ /* 0x0003e2000e101d4c */
[----:B------:R-:W-:-:S03]  /*20c0*/  IADD3 R16, R16, -R2, RZ ;  /* 0x8000000210107210 */ /* 0x000fc60007ffe0ff */
[----:B------:R2:W-:Y:S01]  /*20d0*/  @P6 LDGSTS.E.BYPASS.LTC128B.128 [R156+0x6100], [R12.64], !P3 ;  /* 0x061000000c9c6fae */ /* 0x0005e2000d901d4c */
[----:B------:R-:W-:-:S03]  /*20e0*/  SHF.L.U32 R2, R34, 0x6, RZ ;  /* 0x0000000622027819 */ /* 0x000fc600000006ff */
[----:B------:R3:W-:Y:S01]  /*20f0*/  @P5 LDGSTS.E.BYPASS.LTC128B.128 [R156+0x4900], [R10.64], !P4 ;  /* 0x049000000a9c5fae */ /* 0x0007e2000e101d4c */
[----:B------:R-:W-:Y:S01]  /*2100*/  LOP3.LUT R2, R2, 0x1c0, RZ, 0xc0, !PT ;  /* 0x000001c002027812 */ /* 0x000fe200078ec0ff */
[----:B--2---:R-:W-:-:S04]  /*2110*/  @P5 IMAD.WIDE R12, R134, 0x2, R4 ;  /* 0x00000002860c5825 */ /* 0x004fc800078e0204 */
[--C-:B---3--:R-:W-:Y:S01]  /*2120*/  @P2 IMAD.WIDE R10, R132, 0x2, R8.reuse ;  /* 0x00000002840a2825 */ /* 0x108fe200078e0208 */
[----:B------:R2:W-:Y:S01]  /*2130*/  @P5 LDGSTS.E.BYPASS.LTC128B.128 [R156+0x6900], [R12.64], !P3 ;  /* 0x069000000c9c5fae */ /* 0x0005e2000d901d4c */
[----:B------:R-:W-:Y:S02]  /*2140*/  ISETP.GE.AND P5, PT, R22, c[0x0][0x1d4], PT ;  /* 0x0000750016007a0c */ /* 0x000fe40003fa6270 */
[----:B------:R-:W-:Y:S01]  /*2150*/  @P2 IMAD.WIDE R8, R134, 0x2, R8 ;  /* 0x0000000286082825 */ /* 0x000fe200078e0208 */
[----:B------:R3:W-:Y:S03]  /*2160*/  @P2 LDGSTS.E.BYPASS.LTC128B.128 [R156+0x5100], [R10.64], !P4 ;  /* 0x051000000a9c2fae */ /* 0x0007e6000e101d4c */
[--C-:B-----5:R-:W-:Y:S01]  /*2170*/  @P0 IMAD.WIDE R4, R132, 0x2, R6.reuse ;  /* 0x0000000284040825 */ /* 0x120fe200078e0206 */
[----:B------:R4:W-:Y:S03]  /*2180*/  @P2 LDGSTS.E.BYPASS.LTC128B.128 [R156+0x7100], [R8.64], !P3 ;  /* 0x07100000089c2fae */ /* 0x0009e6000d901d4c */
[----:B------:R-:W-:Y:S01]  /*2190*/  @P0 IMAD.WIDE R6, R134, 0x2, R6 ;  /* 0x0000000286060825 */ /* 0x000fe200078e0206 */
[----:B------:R5:W-:Y:S04]  /*21a0*/  @P0 LDGSTS.E.BYPASS.LTC128B.128 [R156+0x5900], [R4.64], !P4 ;  /* 0x05900000049c0fae */ /* 0x000be8000e101d4c */
[----:B------:R1:W-:Y:S04]  /*21b0*/  @P0 LDGSTS.E.BYPASS.LTC128B.128 [R156+0x7900], [R6.64], !P3 ;  /* 0x07900000069c0fae */ /* 0x0003e8000d901d4c */
[----:B------:R-:W0:Y:S01]  /*21c0*/  LDGDEPBAR ;  /* 0x00000000000079af */ /* 0x000e220000000000 */
[----:B--2---:R-:W-:-:S04]  /*21d0*/  IMAD.WIDE.U32 R12, R25, c[0x0][0x208], RZ ;  /* 0x00008200190c7a25 */ /* 0x004fc800078e00ff */
[----:B----4-:R-:W-:Y:S02]  /*21e0*/  IMAD.SHL.U32 R8, R17, 0x8, RZ ;  /* 0x0000000811087824 */ /* 0x010fe400078e00ff */
[----:B-----5:R-:W-:Y:S01]  /*21f0*/  IMAD.SHL.U32 R4, R18, 0x40, RZ ;  /* 0x0000004012047824 */ /* 0x020fe200078e00ff */
[----:B------:R-:W-:Y:S02]  /*2200*/  SHF.L.U32 R5, R16, 0x3, RZ ;  /* 0x0000000310057819 */ /* 0x000fe400000006ff */
[----:B------:R-:W-:Y:S01]  /*2210*/  LOP3.LUT R8, R2, 0x8, R8, 0xf8, !PT ;  /* 0x0000000802087812 */ /* 0x000fe200078ef808 */
[----:B------:R-:W-:-:S04]  /*2220*/  DEPBAR.LE SB0, 0x1 ;  /* 0x000080400000791a */ /* 0x000fc80000000000 */
[----:B------:R-:W-:-:S04]  /*2230*/  DEPBAR.LE SB0, 0x0 ;  /* 0x000080000000791a */ /* 0x000fc80000000000 */
[----:B------:R-:W-:Y:S02]  /*2240*/  LOP3.LUT R4, R4, 0x1c0, RZ, 0xc0, !PT ;  /* 0x000001c004047812 */ /* 0x000fe400078ec0ff */
[----:B-1----:R-:W-:Y:S02]  /*2250*/  SHF.R.U32.HI R6, RZ, 0x3, R2 ;  /* 0x00000003ff067819 */ /* 0x002fe40000011602 */
[----:B------:R-:W-:Y:S01]  /*2260*/  LOP3.LUT R7, R4, 0x8, R5, 0xf8, !PT ;  /* 0x0000000804077812 */ /* 0x000fe200078ef805 */
[----:B------:R-:W-:Y:S01]  /*2270*/  IMAD.SHL.U32 R5, R19, 0x40, RZ ;  /* 0x0000004013057824 */ /* 0x000fe200078e00ff */
[----:B------:R-:W-:Y:S02]  /*2280*/  SHF.R.U32.HI R4, RZ, 0x3, R4 ;  /* 0x00000003ff047819 */ /* 0x000fe40000011604 */
[----:B------:R-:W-:Y:S02]  /*2290*/  SHF.L.U32 R2, R155, 0x5, RZ ;  /* 0x000000059b027819 */ /* 0x000fe400000006ff */
[----:B------:R-:W-:-:S02]  /*22a0*/  LOP3.LUT R6, R8, R6, RZ, 0x3c, !PT ;  /* 0x0000000608067212 */ /* 0x000fc400078e3cff */
[----:B------:R-:W-:Y:S02]  /*22b0*/  LOP3.LUT R154, R7, R4, RZ, 0x3c, !PT ;  /* 0x00000004079a7212 */ /* 0x000fe400078e3cff */
[----:B------:R-:W-:Y:S02]  /*22c0*/  LOP3.LUT R153, R5, 0xfffffe00, RZ, 0xc0, !PT ;  /* 0xfffffe0005997812 */ /* 0x000fe400078ec0ff */
[----:B------:R-:W-:Y:S01]  /*22d0*/  LOP3.LUT R4, R2, 0x7ffffc00, RZ, 0xc0, !PT ;  /* 0x7ffffc0002047812 */ /* 0x000fe200078ec0ff */
[----:B------:R-:W-:-:S03]  /*22e0*/  IMAD R2, R16, 0x200, R6 ;  /* 0x0000020010027824 */ /* 0x000fc600078e0206 */
[----:B------:R-:W-:Y:S02]  /*22f0*/  IADD3 R4, R154, R153, R4 ;  /* 0x000000999a047210 */ /* 0x000fe40007ffe004 */
[----:B------:R-:W-:Y:S01]  /*2300*/  SHF.L.U32 R232, R2, 0x1, RZ ;  /* 0x0000000102e87819 */ /* 0x000fe200000006ff */
[----:B------:R-:W-:Y:S01]  /*2310*/  BAR.SYNC.DEFER_BLOCKING 0x0 ;  /* 0x0000000000007b1d */ /* 0x000fe20000010000 */
[----:B------:R-:W-:Y:S02]  /*2320*/  IMAD R2, R20, c[0x0][0x208], RZ ;  /* 0x0000820014027a24 */ /* 0x000fe400078e02ff */
[----:B------:R-:W-:Y:S01]  /*2330*/  IMAD.SHL.U32 R239, R4, 0x2, RZ ;  /* 0x0000000204ef7824 */ /* 0x000fe200078e00ff */
[----:B------:R-:W-:Y:S01]  /*2340*/  IADD3 R243, R232, 0x4120, RZ ;  /* 0x00004120e8f37810 */ /* 0x000fe20007ffe0ff */
[----:B------:R-:W-:Y:S02]  /*2350*/  IMAD R2, R25, c[0x0][0x20c], R2 ;  /* 0x0000830019027a24 */ /* 0x000fe400078e0202 */
[----:B------:R-:W-:Y:S01]  /*2360*/  IMAD R241, R3, 0x2, R239 ;  /* 0x0000000203f17824 */ /* 0x000fe200078e02ef */
[----:B------:R-:W-:-:S02]  /*2370*/  LEA R240, R0, R239, 0x1 ;  /* 0x000000ef00f07211 */ /* 0x000fc400078e08ff */
[----:B------:R-:W-:Y:S01]  /*2380*/  IADD3 R13, R13, R2, RZ ;  /* 0x000000020d0d7210 */ /* 0x000fe20007ffe0ff */
[----:B------:R-:W-:Y:S01]  /*2390*/  IMAD R2, R21, c[0x0][0x218], RZ ;  /* 0x0000860015027a24 */ /* 0x000fe200078e02ff */
[----:B------:R-:W-:Y:S02]  /*23a0*/  LEA R242, R0, R241, 0x1 ;  /* 0x000000f100f27211 */ /* 0x000fe400078e08ff */
[----:B------:R-:W-:Y:S01]  /*23b0*/  LEA R244, R3, R240, 0x1 ;  /* 0x000000f003f47211 */ /* 0x000fe200078e08ff */
[----:B------:R-:W-:-:S04]  /*23c0*/  IMAD.WIDE.U32 R12, R24, c[0x0][0x218], R12 ;  /* 0x00008600180c7a25 */ /* 0x000fc800078e000c */
[----:B------:R-:W-:Y:S01]  /*23d0*/  IMAD R2, R24, c[0x0][0x21c], R2 ;  /* 0x0000870018027a24 */ /* 0x000fe200078e0202 */
[----:B------:R-:W-:Y:S01]  /*23e0*/  IADD3 R14, P2, R12, UR22, RZ ;  /* 0x000000160c0e7c10 */ /* 0x000fe2000ff5e0ff */
[----:B------:R-:W-:Y:S01]  /*23f0*/  IMAD.WIDE R24, R132, 0x2, RZ ;  /* 0x0000000284187825 */ /* 0x000fe200078e02ff */
[----:B------:R-:W-:Y:S02]  /*2400*/  LDSM.16.M88.4 R4, [R239+0xa100] ;  /* 0x00a10000ef04783b */ /* 0x000fe40000000200 */
[C---:B------:R-:W-:Y:S02]  /*2410*/  LEA R12, P0, R14.reuse, c[0x0][0x1f8], 0x1 ;  /* 0x00007e000e0c7a11 */ /* 0x040fe400078008ff */
[----:B------:R-:W-:Y:S01]  /*2420*/  IADD3.X R2, R13, UR5, R2, P2, !PT ;  /* 0x000000050d027c10 */ /* 0x000fe200097fe402 */
[----:B------:R-:W1:Y:S03]  /*2430*/  LDSM.16.M88.4 R16, [R232+0x4100] ;  /* 0x00410000e810783b */ /* 0x000e660000000200 */
[----:B------:R-:W-:Y:S01]  /*2440*/  LEA.HI.X R2, R14, c[0x0][0x1fc], R2, 0x1, P0 ;  /* 0x00007f000e027a11 */ /* 0x000fe200000f0c02 */
[----:B------:R-:W-:Y:S01]  /*2450*/  LDSM.16.M88.4 R36, [R232+0x4900] ;  /* 0x00490000e824783b */ /* 0x000fe20000000200 */
[----:B------:R-:W-:-:S03]  /*2460*/  LOP3.LUT P0, RZ, R34, 0x2, RZ, 0xc0, !PT ;  /* 0x0000000222ff7812 */ /* 0x000fc6000780c0ff */
[----:B------:R-:W-:Y:S04]  /*2470*/  LDSM.16.M88.4 R40, [R232+0x5100] ;  /* 0x00510000e828783b */ /* 0x000fe80000000200 */
[----:B------:R-:W-:Y:S04]  /*2480*/  LDSM.16.M88.4 R48, [R232+0x5900] ;  /* 0x00590000e830783b */ /* 0x000fe80000000200 */
[----:B------:R-:W-:Y:S04]  /*2490*/  SHFL.IDX PT, R20, R12, RZ, 0x181f ;  /* 0x00181fff0c147589 */ /* 0x000fe800000e0000 */
[----:B------:R-:W2:Y:S04]  /*24a0*/  SHFL.IDX PT, R13, R12, 0x2, 0x181f ;  /* 0x00581f000c0d7f89 */ /* 0x000ea800000e0000 */
[----:B------:R-:W-:Y:S04]  /*24b0*/  SHFL.IDX PT, R21, R2, RZ, 0x181f ;  /* 0x00181fff02157589 */ /* 0x000fe800000e0000 */
[----:B------:R-:W-:Y:S04]  /*24c0*/  SHFL.IDX PT, R30, R12, 0x3, 0x181f ;  /* 0x00781f000c1e7f89 */ /* 0x000fe800000e0000 */
[----:B------:R-:W4:Y:S04]  /*24d0*/  SHFL.IDX PT, R31, R2, 0x2, 0x181f ;  /* 0x00581f00021f7f89 */ /* 0x000f2800000e0000 */
[----:B------:R-:W-:Y:S01]  /*24e0*/  SHFL.IDX PT, R32, R2, 0x1, 0x181f ;  /* 0x00381f0002207f89 */ /* 0x000fe200000e0000 */
[----:B-1----:R-:W-:Y:S03]  /*24f0*/  HMMA.16816.F32 R64, R4, R16, RZ ;  /* 0x000000100440723c */ /* 0x002fe600000018ff */
[----:B---3--:R-:W1:Y:S01]  /*2500*/  LDSM.16.M88.4 R8, [R239+0x8100] ;  /* 0x00810000ef08783b */ /* 0x008e620000000200 */
[----:B--2---:R-:W-:-:S04]  /*2510*/  IADD3 R14, P2, R24, R13, RZ ;  /* 0x0000000d180e7210 */ /* 0x004fc80007f5e0ff */
[C---:B------:R-:W-:Y:S08]  /*2520*/  HMMA.16816.F32 R68, R4.reuse, R36, RZ ;  /* 0x000000240444723c */ /* 0x040ff000000018ff */
[----:B------:R-:W-:Y:S01]  /*2530*/  HMMA.16816.F32 R72, R4, R40, RZ ;  /* 0x000000280448723c */ /* 0x000fe200000018ff */
[----:B----4-:R-:W-:-:S07]  /*2540*/  IMAD.X R15, R25, 0x1, R31, P2 ;  /* 0x00000001190f7824 */ /* 0x010fce00010e061f */
[C---:B------:R-:W-:Y:S08]  /*2550*/  HMMA.16816.F32 R76, R4.reuse, R48, RZ ;  /* 0x00000030044c723c */ /* 0x040ff000000018ff */
[C---:B------:R-:W-:Y:S08]  /*2560*/  HMMA.16816.F32 R84, R4.reuse, R18, RZ ;  /* 0x000000120454723c */ /* 0x040ff000000018ff */
[C---:B------:R-:W-:Y:S08]  /*2570*/  HMMA.16816.F32 R92, R4.reuse, R38, RZ ;  /* 0x00000026045c723c */ /* 0x040ff000000018ff */
[C---:B------:R-:W-:Y:S08]  /*2580*/  HMMA.16816.F32 R100, R4.reuse, R42, RZ ;  /* 0x0000002a0464723c */ /* 0x040ff000000018ff */
[----:B------:R-:W-:Y:S01]  /*2590*/  HMMA.16816.F32 R96, R4, R50, RZ ;  /* 0x000000320460723c */ /* 0x000fe200000018ff */
[----:B------:R-:W2:Y:S04]  /*25a0*/  SHFL.IDX PT, R6, R12, 0x1, 0x181f ;  /* 0x00381f000c067f89 */ /* 0x000ea800000e0000 */
[----:B------:R3:W4:Y:S02]  /*25b0*/  SHFL.IDX PT, R7, R2, 0x3, 0x181f ;  /* 0x00781f0002077f89 */ /* 0x00072400000e0000 */
[----:B------:R-:W-:Y:S01]  /*25c0*/  IMAD.WIDE R4, R134, 0x2, RZ ;  /* 0x0000000286047825 */ /* 0x000fe200078e02ff */
[C---:B-1----:R-:W-:Y:S08]  /*25d0*/  HMMA.16816.F32 R108, R8.reuse, R16, RZ ;  /* 0x00000010086c723c */ /* 0x042ff000000018ff */
[C---:B------:R-:W-:Y:S01]  /*25e0*/  HMMA.16816.F32 R140, R8.reuse, R18, RZ ;  /* 0x00000012088c723c */ /* 0x040fe200000018ff */
[----:B------:R-:W-:Y:S07]  /*25f0*/  LDSM.16.M88.4 R16, [R241+0xa100] ;  /* 0x00a10000f110783b */ /* 0x000fee0000000200 */
[----:B------:R-:W-:Y:S01]  /*2600*/  HMMA.16816.F32 R104, R8, R36, RZ ;  /* 0x000000240868723c */ /* 0x000fe200000018ff */
[----:B--2---:R-:W-:-:S02]  /*2610*/  IADD3 R22, P6, R24, R6, RZ ;  /* 0x0000000618167210 */ /* 0x004fc40007fde0ff */
[----:B---3--:R-:W-:Y:S02]  /*2620*/  IADD3 R2, R232, 0x4100, RZ ;  /* 0x00004100e8027810 */ /* 0x008fe40007ffe0ff */
[----:B------:R-:W-:Y:S02]  /*2630*/  IADD3.X R23, R25, R32, RZ, P6, !PT ;  /* 0x0000002019177210 */ /* 0x000fe400037fe4ff */
[----:B------:R-:W-:Y:S01]  /*2640*/  @P0 IADD3 R243, R2, -0x20, RZ ;  /* 0xffffffe002f30810 */ /* 0x000fe20007ffe0ff */
[----:B------:R-:W-:Y:S01]  /*2650*/  HMMA.16816.F32 R112, R8, R38, RZ ;  /* 0x000000260870723c */ /* 0x000fe200000018ff */
[----:B------:R-:W-:Y:S01]  /*2660*/  IADD3 R26, P0, R20, R24, RZ ;  /* 0x00000018141a7210 */ /* 0x000fe20007f1e0ff */
[----:B------:R-:W-:Y:S01]  /*2670*/  IMAD.MOV.U32 R2, RZ, RZ, 0x40 ;  /* 0x00000040ff027424 */ /* 0x000fe200078e00ff */
[----:B------:R-:W-:Y:S01]  /*2680*/  ISETP.GE.AND P6, PT, R132, c[0x0][0x1d4], PT ;  /* 0x0000750084007a0c */ /* 0x000fe20003fc6270 */
[----:B------:R-:W1:Y:S01]  /*2690*/  LDSM.16.M88.4 R56, [R243] ;  /* 0x00000000f338783b */ /* 0x000e620000000200 */
[----:B------:R-:W-:-:S02]  /*26a0*/  IADD3.X R27, R21, R25, RZ, P0, !PT ;  /* 0x00000019151b7210 */ /* 0x000fc400007fe4ff */
[----:B------:R-:W-:Y:S01]  /*26b0*/  IADD3 R28, P0, R24, R30, RZ ;  /* 0x0000001e181c7210 */ /* 0x000fe20007f1e0ff */
[----:B------:R-:W2:Y:S01]  /*26c0*/  LDSM.16.M88.4 R52, [R243+0x800] ;  /* 0x00080000f334783b */ /* 0x000ea20000000200 */
[----:B------:R-:W-:Y:S01]  /*26d0*/  IADD3 R24, P2, R20, R4, RZ ;  /* 0x0000000414187210 */ /* 0x000fe20007f5e0ff */
[C---:B------:R-:W-:Y:S01]  /*26e0*/  HMMA.16816.F32 R60, R8.reuse, R48, RZ ;  /* 0x00000030083c723c */ /* 0x040fe200000018ff */
[----:B----4-:R-:W-:Y:S01]  /*26f0*/  IADD3.X R29, R25, R7, RZ, P0, !PT ;  /* 0x00000007191d7210 */ /* 0x010fe200007fe4ff */
[----:B------:R-:W-:Y:S01]  /*2700*/  LDSM.16.M88.4 R44, [R243+0x1000] ;  /* 0x00100000f32c783b */ /* 0x000fe20000000200 */
[----:B------:R-:W-:Y:S02]  /*2710*/  IADD3.X R25, R21, R5, RZ, P2, !PT ;  /* 0x0000000515197210 */ /* 0x000fe400017fe4ff */
[C---:B------:R-:W-:Y:S01]  /*2720*/  IADD3 R12, P2, R4.reuse, R13, RZ ;  /* 0x0000000d040c7210 */ /* 0x040fe20007f5e0ff */
[----:B------:R-:W3:Y:S01]  /*2730*/  LDSM.16.M88.4 R36, [R243+0x1800] ;  /* 0x00180000f324783b */ /* 0x000ee20000000200 */
[----:B------:R-:W-:Y:S01]  /*2740*/  IADD3 R20, P0, R4, R6, RZ ;  /* 0x0000000604147210 */ /* 0x000fe20007f1e0ff */
[----:B------:R-:W-:Y:S01]  /*2750*/  HMMA.16816.F32 R88, R8, R40, RZ ;  /* 0x000000280858723c */ /* 0x000fe200000018ff */
[----:B------:R-:W-:-:S02]  /*2760*/  IADD3.X R13, R5, R31, RZ, P2, !PT ;  /* 0x0000001f050d7210 */ /* 0x000fc400017fe4ff */
[----:B------:R-:W-:Y:S01]  /*2770*/  ISETP.LT.OR P2, PT, R33, 0x1, P6 ;  /* 0x000000012100780c */ /* 0x000fe20003741670 */
[----:B------:R-:W-:Y:S01]  /*2780*/  IMAD.X R21, R5, 0x1, R32, P0 ;  /* 0x0000000105157824 */ /* 0x000fe200000e0620 */
[----:B------:R-:W-:Y:S02]  /*2790*/  IADD3 R30, P0, R4, R30, RZ ;  /* 0x0000001e041e7210 */ /* 0x000fe40007f1e0ff */
[----:B------:R-:W-:Y:S01]  /*27a0*/  IADD3 R251, R243, 0x800, RZ ;  /* 0x00000800f3fb7810 */ /* 0x000fe20007ffe0ff */
[----:B------:R-:W-:Y:S01]  /*27b0*/  HMMA.16816.F32 R80, R8, R42, RZ ;  /* 0x0000002a0850723c */ /* 0x000fe200000018ff */
[----:B------:R-:W-:Y:S02]  /*27c0*/  IADD3.X R31, R5, R7, RZ, P0, !PT ;  /* 0x00000007051f7210 */ /* 0x000fe400007fe4ff */
[----:B------:R-:W-:Y:S01]  /*27d0*/  ISETP.LT.OR P0, PT, R33, 0x1, P5 ;  /* 0x000000012100780c */ /* 0x000fe20002f01670 */
[----:B------:R-:W4:Y:S01]  /*27e0*/  LDSM.16.M88.4 R4, [R241+0x8100] ;  /* 0x00810000f104783b */ /* 0x000f220000000200 */
[----:B------:R-:W-:-:S02]  /*27f0*/  IADD3 R250, R243, 0x1000, RZ ;  /* 0x00001000f3fa7810 */ /* 0x000fc40007ffe0ff */
[----:B------:R-:W-:Y:S01]  /*2800*/  IADD3 R249, R243, 0x1800, RZ ;  /* 0x00001800f3f97810 */ /* 0x000fe20007ffe0ff */
[----:B------:R-:W-:Y:S01]  /*2810*/  @!PT LDS RZ, [RZ] ;  /* 0x00000000fffff984 */ /* 0x000fe20000000800 */
[----:B------:R-:W-:Y:S01]  /*2820*/  @!PT LDS RZ, [RZ] ;  /* 0x00000000fffff984 */ /* 0x000fe20000000800 */
[----:B------:R-:W-:Y:S01]  /*2830*/  @!PT LDS RZ, [RZ] ;  /* 0x00000000fffff984 */ /* 0x000fe20000000800 */
[----:B------:R5:W-:Y:S01]  /*2840*/  LDGSTS.E.BYPASS.LTC128B.128 [R156+0x100], [R26.64], !P2 ;  /* 0x001000001a9c7fae */ /* 0x000be2000d101d4c */
[----:B------:R-:W-:Y:S01]  /*2850*/  ISETP.LT.OR P2, PT, R33, 0x11, P6 ;  /* 0x000000112100780c */ /* 0x000fe20003741670 */
[----:B------:R-:W-:Y:S01]  /*2860*/  HMMA.16816.F32 R48, R8, R50, RZ ;  /* 0x000000320830723c */ /* 0x000fe200000018ff */
[C---:B------:R-:W-:Y:S02]  /*2870*/  IADD3 R248, R243.reuse, 0x2000, RZ ;  /* 0x00002000f3f87810 */ /* 0x040fe40007ffe0ff */
[C---:B------:R-:W-:Y:S02]  /*2880*/  IADD3 R247, R243.reuse, 0x2800, RZ ;  /* 0x00002800f3f77810 */ /* 0x040fe40007ffe0ff */
[----:B------:R-:W-:Y:S01]  /*2890*/  IADD3 R246, R243, 0x3000, RZ ;  /* 0x00003000f3f67810 */ /* 0x000fe20007ffe0ff */
[----:B------:R5:W-:Y:S01]  /*28a0*/  LDGSTS.E.BYPASS.LTC128B.128 [R156+0x2100], [R24.64], !P0 ;  /* 0x02100000189c7fae */ /* 0x000be2000c101d4c */
[----:B------:R-:W-:Y:S01]  /*28b0*/  ISETP.LT.OR P0, PT, R33, 0x11, P5 ;  /* 0x000000112100780c */ /* 0x000fe20002f01670 */
[----:B-1----:R-:W-:Y:S01]  /*28c0*/  HMMA.16816.F32 R40, R16, R56, R64 ;  /* 0x000000381028723c */ /* 0x002fe20000001840 */
[----:B------:R-:W-:-:S03]  /*28d0*/  IADD3 R245, R243, 0x3800, RZ ;  /* 0x00003800f3f57810 */ /* 0x000fc60007ffe0ff */
[----:B------:R1:W-:Y:S01]  /*28e0*/  LDGSTS.E.BYPASS.LTC128B.128 [R156+0x900], [R22.64], !P2 ;  /* 0x00900000169c7fae */ /* 0x0003e2000d101d4c */
[C---:B------:R-:W-:Y:S02]  /*28f0*/  ISETP.LT.OR P2, PT, R33.reuse, 0x21, P6 ;  /* 0x000000212100780c */ /* 0x040fe40003741670 */
[C---:B------:R-:W-:Y:S01]  /*2900*/  ISETP.LT.OR P6, PT, R33.reuse, 0x31, P6 ;  /* 0x000000312100780c */ /* 0x040fe200037c1670 */
[C---:B--2---:R-:W-:Y:S04]  /*2910*/  HMMA.16816.F32 R128, R16.reuse, R52, R68 ;  /* 0x000000341080723c */ /* 0x044fe80000001844 */
[----:B------:R1:W-:Y:S01]  /*2920*/  LDGSTS.E.BYPASS.LTC128B.128 [R156+0x2900], [R20.64], !P0 ;  /* 0x02900000149c7fae */ /* 0x0003e2000c101d4c */
[C---:B------:R-:W-:Y:S02]  /*2930*/  ISETP.LT.OR P0, PT, R33.reuse, 0x21, P5 ;  /* 0x000000212100780c */ /* 0x040fe40002f01670 */
[----:B------:R-:W-:Y:S01]  /*2940*/  ISETP.LT.OR P5, PT, R33, 0x31, P5 ;  /* 0x000000312100780c */ /* 0x000fe20002fa1670 */
[----:B---3--:R-:W-:Y:S02]  /*2950*/  HMMA.16816.F32 R68, R16, R36, R76 ;  /* 0x000000241044723c */ /* 0x008fe4000000184c */
[----:B------:R2:W-:Y:S01]  /*2960*/  LDGSTS.E.BYPASS.LTC128B.128 [R156+0x1100], [R14.64], !P2 ;  /* 0x011000000e9c7fae */ /* 0x0005e2000d101d4c */
[----:B------:R-:W-:-:S04]  /*2970*/  LOP3.LUT P2, RZ, R34, 0x4, RZ, 0xc0, !PT ;  /* 0x0000000422ff7812 */ /* 0x000fc8000784c0ff */
[----:B------:R-:W-:Y:S01]  /*2980*/  SEL R2, R2, 0xffffffc0, !P2 ;  /* 0xffffffc002027807 */ /* 0x000fe20005000000 */
[----:B------:R-:W-:Y:S01]  /*2990*/  HMMA.16816.F32 R72, R16, R44, R72 ;  /* 0x0000002c1048723c */ /* 0x000fe20000001848 */
[----:B------:R-:W-:Y:S01]  /*29a0*/  PLOP3.LUT P2, PT, PT, PT, UP0, 0x40, 0x0 ;  /* 0x000000000000781c */ /* 0x000fe20003f4e808 */
[----:B------:R2:W-:Y:S01]  /*29b0*/  LDGSTS.E.BYPASS.LTC128B.128 [R156+0x3100], [R12.64], !P0 ;  /* 0x031000000c9c7fae */ /* 0x0005e2000c101d4c */
[----:B------:R-:W-:Y:S01]  /*29c0*/  IADD3 R238, R232, R2, RZ ;  /* 0x00000002e8ee7210 */ /* 0x000fe20007ffe0ff */
[----:B------:R-:W-:Y:S01]  /*29d0*/  IMAD.IADD R237, R2, 0x1, R243 ;  /* 0x0000000102ed7824 */ /* 0x000fe200078e02f3 */
[----:B------:R-:W-:Y:S01]  /*29e0*/  ISETP.GT.AND P0, PT, R158, 0x3f, PT ;  /* 0x0000003f9e00780c */ /* 0x000fe20003f04270 */
[----:B------:R3:W-:Y:S02]  /*29f0*/  LDGSTS.E.BYPASS.LTC128B.128 [R156+0x1900], [R28.64], !P6 ;  /* 0x019000001c9c7fae */ /* 0x0007e4000f101d4c */
[----:B----4-:R-:W-:Y:S02]  /*2a00*/  HMMA.16816.F32 R32, R4, R56, R108 ;  /* 0x000000380420723c */ /* 0x010fe4000000186c */
[----:B------:R3:W-:Y:S04]  /*2a10*/  LDGSTS.E.BYPASS.LTC128B.128 [R156+0x3900], [R30.64], !P5 ;  /* 0x039000001e9c7fae */ /* 0x0007e8000e901d4c */
[----:B------:R-:W-:Y:S02]  /*2a20*/  LDSM.16.M88.4 R8, [R240+0xa100] ;  /* 0x00a10000f008783b */ /* 0x000fe40000000200 */
[C---:B------:R-:W-:Y:S02]  /*2a30*/  HMMA.16816.F32 R64, R16.reuse, R58, R84 ;  /* 0x0000003a1040723c */ /* 0x040fe40000001854 */
[----:B-1----:R-:W-:Y:S04]  /*2a40*/  LDSM.16.M88.4 R20, [R238+0x5100] ;  /* 0x00510000ee14783b */ /* 0x002fe80000000200 */
[----:B-----5:R-:W-:Y:S02]  /*2a50*/  LDSM.16.M88.4 R24, [R238+0x4900] ;  /* 0x00490000ee18783b */ /* 0x020fe40000000200 */
[C---:B------:R-:W-:Y:S02]  /*2a60*/  HMMA.16816.F32 R76, R16.reuse, R54, R92 ;  /* 0x00000036104c723c */ /* 0x040fe4000000185c */
[----:B------:R-:W-:Y:S04]  /*2a70*/  LDSM.16.M88.4 R84, [R237+0x1000] ;  /* 0x00100000ed54783b */ /* 0x000fe80000000200 */
[----:B--2---:R-:W-:Y:S02]  /*2a80*/  LDSM.16.M88.4 R12, [R240+0x8100] ;  /* 0x00810000f00c783b */ /* 0x004fe40000000200 */
[C---:B------:R-:W-:Y:S02]  /*2a90*/  HMMA.16816.F32 R144, R16.reuse, R46, R100 ;  /* 0x0000002e1090723c */ /* 0x040fe40000001864 */
[----:B------:R-:W-:Y:S04]  /*2aa0*/  LDSM.16.M88.4 R100, [R237+0x1800] ;  /* 0x00180000ed64783b */ /* 0x000fe80000000200 */
[----:B---3--:R-:W1:Y:S02]  /*2ab0*/  LDSM.16.M88.4 R28, [R238+0x4100] ;  /* 0x00410000ee1c783b */ /* 0x008e640000000200 */
[----:B------:R-:W-:Y:S02]  /*2ac0*/  HMMA.16816.F32 R136, R16, R38, R96 ;  /* 0x000000261088723c */ /* 0x000fe40000001860 */
[----:B------:R-:W2:Y:S04]  /*2ad0*/  LDSM.16.M88.4 R16, [R238+0x5900] ;  /* 0x00590000ee10783b */ /* 0x000ea80000000200 */
[----:B------:R-:W0:Y:S02]  /*2ae0*/  LDGDEPBAR ;  /* 0x00000000000079af */ /* 0x000e240000000000 */
[C---:B------:R-:W-:Y:S08]  /*2af0*/  HMMA.16816.F32 R92, R4.reuse, R58, R140 ;  /* 0x0000003a045c723c */ /* 0x040ff0000000188c */
[C---:B------:R-:W-:Y:S01]  /*2b00*/  HMMA.16816.F32 R116, R4.reuse, R36, R60 ;  /* 0x000000240474723c */ /* 0x040fe2000000183c */
[----:B------:R-:W-:Y:S07]  /*2b10*/  LDSM.16.M88.4 R60, [R232+0x6100] ;  /* 0x00610000e83c783b */ /* 0x000fee0000000200 */
[C---:B------:R-:W-:Y:S01]  /*2b20*/  HMMA.16816.F32 R48, R4.reuse, R38, R48 ;  /* 0x000000260430723c */ /* 0x040fe20000001830 */
[----:B------:R-:W-:Y:S07]  /*2b30*/  LDSM.16.M88.4 R36, [R242+0x8100] ;  /* 0x00810000f224783b */ /* 0x000fee0000000200 */
[----:B------:R-:W-:Y:S08]  /*2b40*/  HMMA.16816.F32 R120, R4, R52, R104 ;  /* 0x000000340478723c */ /* 0x000ff00000001868 */
[----:B-1----:R-:W-:Y:S01]  /*2b50*/  HMMA.16816.F32 R56, R8, R28, R40 ;  /* 0x0000001c0838723c */ /* 0x002fe20000001828 */
[----:B------:R-:W1:Y:S07]  /*2b60*/  LDSM.16.M88.4 R40, [R237] ;  /* 0x00000000ed28783b */ /* 0x000e6e0000000200 */
[C---:B------:R-:W-:Y:S08]  /*2b70*/  HMMA.16816.F32 R124, R4.reuse, R44, R88 ;  /* 0x0000002c047c723c */ /* 0x040ff00000001858 */
[C---:B------:R-:W-:Y:S01]  /*2b80*/  HMMA.16816.F32 R112, R4.reuse, R54, R112 ;  /* 0x000000360470723c */ /* 0x040fe20000001870 */
[----:B------:R-:W-:Y:S07]  /*2b90*/  LDSM.16.M88.4 R52, [R237+0x800] ;  /* 0x00080000ed34783b */ /* 0x000fee0000000200 */
[----:B------:R-:W-:Y:S01]  /*2ba0*/  HMMA.16816.F32 R108, R4, R46, R80 ;  /* 0x0000002e046c723c */ /* 0x000fe20000001850 */
[----:B------:R-:W3:Y:S07]  /*2bb0*/  LDSM.16.M88.4 R4, [R242+0xa100] ;  /* 0x00a10000f204783b */ /* 0x000eee0000000200 */
[----:B------:R-:W-:Y:S01]  /*2bc0*/  HMMA.16816.F32 R44, R12, R28, R32 ;  /* 0x0000001c0c2c723c */ /* 0x000fe20000001820 */
[----:B------:R-:W4:Y:S07]  /*2bd0*/  LDSM.16.M88.4 R32, [R239+0xc100] ;  /* 0x00c10000ef20783b */ /* 0x000f2e0000000200 */
[C---:B------:R-:W-:Y:S08]  /*2be0*/  HMMA.16816.F32 R96, R8.reuse, R20, R72 ;  /* 0x000000140860723c */ /* 0x040ff00000001848 */
[C---:B--2---:R-:W-:Y:S08]  /*2bf0*/  HMMA.16816.F32 R88, R8.reuse, R16, R68 ;  /* 0x000000100858723c */ /* 0x044ff00000001844 */
[C---:B------:R-:W-:Y:S08]  /*2c00*/  HMMA.16816.F32 R104, R8.reuse, R24, R128 ;  /* 0x000000180868723c */ /* 0x040ff00000001880 */
[C---:B------:R-:W-:Y:S08]  /*2c10*/  HMMA.16816.F32 R80, R8.reuse, R30, R64 ;  /* 0x0000001e0850723c */ /* 0x040ff00000001840 */
[C---:B------:R-:W-:Y:S08]  /*2c20*/  HMMA.16816.F32 R76, R8.reuse, R26, R76 ;  /* 0x0000001a084c723c */ /* 0x040ff0000000184c */
[C---:B------:R-:W-:Y:S08]  /*2c30*/  HMMA.16816.F32 R72, R8.reuse, R22, R144 ;  /* 0x000000160848723c */ /* 0x040ff00000001890 */
[----:B------:R-:W-:Y:S08]  /*2c40*/  HMMA.16816.F32 R68, R8, R18, R136 ;  /* 0x000000120844723c */ /* 0x000ff00000001888 */
[----:B-1----:R-:W-:Y:S08]  /*2c50*/  HMMA.16816.F32 R8, R36, R40, R44 ;  /* 0x000000282408723c */ /* 0x002ff0000000182c */
[C---:B------:R-:W-:Y:S01]  /*2c60*/  HMMA.16816.F32 R64, R12.reuse, R30, R92 ;  /* 0x0000001e0c40723c */ /* 0x040fe2000000185c */
[----:B------:R-:W1:Y:S07]  /*2c70*/  LDSM.16.M88.4 R28, [R239+0xe100] ;  /* 0x00e10000ef1c783b */ /* 0x000e6e0000000200 */
[C---:B------:R-:W-:Y:S08]  /*2c80*/  HMMA.16816.F32 R92, R12.reuse, R24, R120 ;  /* 0x000000180c5c723c */ /* 0x040ff00000001878 */
[C---:B------:R-:W-:Y:S08]  /*2c90*/  HMMA.16816.F32 R120, R12.reuse, R16, R116 ;  /* 0x000000100c78723c */ /* 0x040ff00000001874 */
[C---:B------:R-:W-:Y:S01]  /*2ca0*/  HMMA.16816.F32 R112, R12.reuse, R26, R112 ;  /* 0x0000001a0c70723c */ /* 0x040fe20000001870 */
[----:B------:R-:W-:Y:S07]  /*2cb0*/  LDSM.16.M88.4 R24, [R241+0xc100] ;  /* 0x00c10000f118783b */ /* 0x000fee0000000200 */
[C---:B------:R-:W-:Y:S08]  /*2cc0*/  HMMA.16816.F32 R124, R12.reuse, R20, R124 ;  /* 0x000000140c7c723c */ /* 0x040ff0000000187c */
[C---:B------:R-:W-:Y:S01]  /*2cd0*/  HMMA.16816.F32 R108, R12.reuse, R22, R108 ;  /* 0x000000160c6c723c */ /* 0x040fe2000000186c */
[----:B------:R-:W-:Y:S07]  /*2ce0*/  LDSM.16.M88.4 R20, [R241+0xe100] ;  /* 0x00e10000f114783b */ /* 0x000fee0000000200 */
[----:B------:R-:W-:Y:S01]  /*2cf0*/  HMMA.16816.F32 R116, R12, R18, R48 ;  /* 0x000000120c74723c */ /* 0x000fe20000001830 */
[----:B------:R-:W-:Y:S04]  /*2d00*/  LDSM.16.M88.4 R48, [R238+0x6100] ;  /* 0x00610000ee30783b */ /* 0x000fe80000000200 */
[----:B------:R-:W-:Y:S03]  /*2d10*/  LDSM.16.M88.4 R16, [R240+0xc100] ;  /* 0x00c10000f010783b */ /* 0x000fe60000000200 */
[----:B---3--:R-:W-:Y:S01]  /*2d20*/  HMMA.16816.F32 R12, R4, R40, R56 ;  /* 0x00000028040c723c */ /* 0x008fe20000001838 */
[----:B------:R-:W2:Y:S07]  /*2d30*/  LDSM.16.M88.4 R56, [R243+0x2000] ;  /* 0x00200000f338783b */ /* 0x000eae0000000200 */
[----:B----4-:R-:W-:Y:S08]  /*2d40*/  HMMA.16816.F32 R8, R32, R60, R8 ;  /* 0x0000003c2008723c */ /* 0x010ff00000001808 */
[C---:B------:R-:W-:Y:S08]  /*2d50*/  HMMA.16816.F32 R80, R4.reuse, R42, R80 ;  /* 0x0000002a0450723c */ /* 0x040ff00000001850 */
[C---:B------:R-:W-:Y:S08]  /*2d60*/  HMMA.16816.F32 R104, R4.reuse, R52, R104 ;  /* 0x000000340468723c */ /* 0x040ff00000001868 */
[C---:B------:R-:W-:Y:S08]  /*2d70*/  HMMA.16816.F32 R128, R4.reuse, R54, R76 ;  /* 0x000000360480723c */ /* 0x040ff0000000184c */
[C---:B------:R-:W-:Y:S08]  /*2d80*/  HMMA.16816.F32 R96, R4.reuse, R84, R96 ;  /* 0x000000540460723c */ /* 0x040ff00000001860 */
[C---:B------:R-:W-:Y:S08]  /*2d90*/  HMMA.16816.F32 R136, R4.reuse, R86, R72 ;  /* 0x000000560488723c */ /* 0x040ff00000001848 */
[C---:B------:R-:W-:Y:S08]  /*2da0*/  HMMA.16816.F32 R140, R4.reuse, R100, R88 ;  /* 0x00000064048c723c */ /* 0x040ff00000001858 */
[----:B------:R-:W-:Y:S08]  /*2db0*/  HMMA.16816.F32 R144, R4, R102, R68 ;  /* 0x000000660490723c */ /* 0x000ff00000001844 */
[----:B-1----:R-:W-:Y:S01]  /*2dc0*/  HMMA.16816.F32 R4, R28, R60, R12 ;  /* 0x0000003c1c04723c */ /* 0x002fe2000000180c */
[----:B------:R-:W1:Y:S07]  /*2dd0*/  LDSM.16.M88.4 R12, [R240+0xe100] ;  /* 0x00e10000f00c783b */ /* 0x000e6e0000000200 */
[----:B--2---:R-:W-:Y:S01]  /*2de0*/  HMMA.16816.F32 R44, R24, R56, R8 ;  /* 0x00000038182c723c */ /* 0x004fe20000001808 */
[----:B------:R-:W-:Y:S07]  /*2df0*/  LDSM.16.M88.4 R8, [R242+0xc100] ;  /* 0x00c10000f208783b */ /* 0x000fee0000000200 */
[C---:B------:R-:W-:Y:S01]  /*2e00*/  HMMA.16816.F32 R64, R36.reuse, R42, R64 ;  /* 0x0000002a2440723c */ /* 0x040fe20000001840 */
[----:B------:R-:W2:Y:S07]  /*2e10*/  LDSM.16.M88.4 R40, [R237+0x2000] ;  /* 0x00200000ed28783b */ /* 0x000eae0000000200 */
[C---:B------:R-:W-:Y:S08]  /*2e20*/  HMMA.16816.F32 R92, R36.reuse, R52, R92 ;  /* 0x00000034245c723c */ /* 0x040ff0000000185c */
[----:B------:R-:W-:Y:S08]  /*2e30*/  HMMA.16816.F32 R112, R36, R54, R112 ;  /* 0x000000362470723c */ /* 0x000ff00000001870 */
[----:B------:R-:W-:Y:S01]  /*2e40*/  HMMA.16816.F32 R52, R20, R56, R4 ;  /* 0x000000381434723c */ /* 0x000fe20000001804 */
[----:B------:R-:W-:Y:S07]  /*2e50*/  LDSM.16.M88.4 R4, [R244+0xe100] ;  /* 0x00e10000f404783b */ /* 0x000fee0000000200 */
[----:B------:R-:W-:Y:S01]  /*2e60*/  HMMA.16816.F32 R68, R16, R48, R44 ;  /* 0x000000301044723c */ /* 0x000fe2000000182c */
[----:B------:R-:W3:Y:S07]  /*2e70*/  LDSM.16.M88.4 R44, [R232+0x6900] ;  /* 0x00690000e82c783b */ /* 0x000eee0000000200 */
[-C--:B------:R-:W-:Y:S08]  /*2e80*/  HMMA.16816.F32 R64, R32, R62.reuse, R64 ;  /* 0x0000003e2040723c */ /* 0x080ff00000001840 */
[----:B------:R-:W-:Y:S08]  /*2e90*/  HMMA.16816.F32 R72, R28, R62, R80 ;  /* 0x0000003e1c48723c */ /* 0x000ff00000001850 */
[----:B-1----:R-:W-:Y:S01]  /*2ea0*/  HMMA.16816.F32 R60, R12, R48, R52 ;  /* 0x000000300c3c723c */ /* 0x002fe20000001834 */
[----:B------:R-:W1:Y:S07]  /*2eb0*/  LDSM.16.M88.4 R52, [R243+0x2800] ;  /* 0x00280000f334783b */ /* 0x000e6e0000000200 */
[----:B------:R-:W-:Y:S08]  /*2ec0*/  HMMA.16816.F32 R64, R24, R58, R64 ;  /* 0x0000003a1840723c */ /* 0x000ff00000001840 */
[----:B--2---:R-:W-:Y:S08]  /*2ed0*/  HMMA.16816.F32 R76, R8, R40, R68 ;  /* 0x00000028084c723c */ /* 0x004ff00000001844 */
[----:B------:R-:W-:Y:S08]  /*2ee0*/  HMMA.16816.F32 R72, R20, R58, R72 ;  /* 0x0000003a1448723c */ /* 0x000ff00000001848 */
[----:B---3--:R-:W-:Y:S08]  /*2ef0*/  HMMA.16816.F32 R68, R32, R44, R92 ;  /* 0x0000002c2044723c */ /* 0x008ff0000000185c */
[----:B------:R-:W-:Y:S01]  /*2f00*/  HMMA.16816.F32 R124, R36, R84, R124 ;  /* 0x00000054247c723c */ /* 0x000fe2000000187c */
[----:B------:R-:W-:-:S04]  /*2f10*/  FMUL.FTZ R2, R76, c[0x0][0x320] ;  /* 0x0000c8004c027a20 */ /* 0x000fc80000410000 */
[----:B------:R2:W3:Y:S03]  /*2f20*/  MUFU.TANH R152, R2 ;  /* 0x0000000200987308 */ /* 0x0004e60000002400 */
[C---:B------:R-:W-:Y:S08]  /*2f30*/  HMMA.16816.F32 R108, R36.reuse, R86, R108 ;  /* 0x00000056246c723c */ /* 0x040ff0000000186c */
[----:B------:R-:W-:Y:S01]  /*2f40*/  HMMA.16816.F32 R120, R36, R100, R120 ;  /* 0x000000642478723c */ /* 0x000fe20000001878 */
[----:B--2---:R-:W-:-:S07]  /*2f50*/  FMUL.FTZ R2, R77, c[0x0][0x320] ;  /* 0x0000c8004d027a20 */ /* 0x004fce0000410000 */
[----:B------:R-:W-:Y:S01]  /*2f60*/  HMMA.16816.F32 R116, R36, R102, R116 ;  /* 0x000000662474723c */ /* 0x000fe20000001874 */
[----:B------:R-:W2:Y:S01]  /*2f70*/  LDSM.16.M88.4 R36, [R238+0x6900] ;  /* 0x00690000ee24783b */ /* 0x000ea20000000200 */
[----:B------:R4:W1:Y:S06]  /*2f80*/  MUFU.TANH R151, R2 ;  /* 0x0000000200977308 */ /* 0x00086c0000002400 */
[----:B------:R-:W-:Y:S08]  /*2f90*/  HMMA.16816.F32 R80, R4, R40, R60 ;  /* 0x000000280450723c */ /* 0x000ff0000000183c */
[----:B------:R-:W-:Y:S01]  /*2fa0*/  HMMA.16816.F32 R60, R16, R50, R64 ;  /* 0x00000032103c723c */ /* 0x000fe20000001840 */
[----:B----4-:R-:W-:-:S04]  /*2fb0*/  FMUL.FTZ R2, R78, c[0x0][0x320] ;  /* 0x0000c8004e027a20 */ /* 0x010fc80000410000 */
[----:B------:R4:W1:Y:S03]  /*2fc0*/  MUFU.TANH R150, R2 ;  /* 0x0000000200967308 */ /* 0x0008660000002400 */
[----:B------:R-:W-:Y:S08]  /*2fd0*/  HMMA.16816.F32 R56, R28, R44, R104 ;  /* 0x0000002c1c38723c */ /* 0x000ff00000001868 */
[----:B------:R-:W-:Y:S01]  /*2fe0*/  HMMA.16816.F32 R64, R12, R50, R72 ;  /* 0x000000320c40723c */ /* 0x000fe20000001848 */
[----:B------:R-:W5:Y:S01]  /*2ff0*/  LDSM.16.M88.4 R48, [R237+0x2800] ;  /* 0x00280000ed30783b */ /* 0x000f620000000200 */
[----:B----4-:R-:W-:-:S06]  /*3000*/  FMUL.FTZ R2, R79, c[0x0][0x320] ;  /* 0x0000c8004f027a20 */ /* 0x010fcc0000410000 */
[----:B-1----:R-:W-:Y:S01]  /*3010*/  HMMA.16816.F32 R68, R24, R52, R68 ;  /* 0x000000341844723c */ /* 0x002fe20000001844 */
[----:B------:R1:W4:Y:S07]  /*3020*/  MUFU.TANH R149, R2 ;  /* 0x0000000200957308 */ /* 0x00032e0000002400 */
[----:B------:R-:W-:Y:S08]  /*3030*/  HMMA.16816.F32 R72, R8, R42, R60 ;  /* 0x0000002a0848723c */ /* 0x000ff0000000183c */
[----:B------:R-:W-:Y:S01]  /*3040*/  HMMA.16816.F32 R60, R20, R52, R56 ;  /* 0x00000034143c723c */ /* 0x000fe20000001838 */
[----:B------:R-:W3:Y:S01]  /*3050*/  LDSM.16.M88.4 R56, [R232+0x7100] ;  /* 0x00710000e838783b */ /* 0x000ee20000000200 */
[----:B-1----:R-:W-:-:S04]  /*3060*/  FMUL.FTZ R2, R80, c[0x0][0x320] ;  /* 0x0000c80050027a20 */ /* 0x002fc80000410000 */
[----:B------:R1:W1:Y:S02]  /*3070*/  MUFU.TANH R148, R2 ;  /* 0x0000000200947308 */ /* 0x0002640000002400 */
[----:B------:R-:W-:Y:S08]  /*3080*/  HMMA.16816.F32 R84, R4, R42, R64 ;  /* 0x0000002a0454723c */ /* 0x000ff00000001840 */
[----:B------:R-:W-:Y:S01]  /*3090*/  HMMA.16816.F32 R40, R32, R46, R112 ;  /* 0x0000002e2028723c */ /* 0x000fe20000001870 */
[----:B-1----:R-:W-:-:S07]  /*30a0*/  FMUL.FTZ R2, R81, c[0x0][0x320] ;  /* 0x0000c80051027a20 */ /* 0x002fce0000410000 */
[----:B--2---:R-:W-:Y:S01]  /*30b0*/  HMMA.16816.F32 R64, R16, R36, R68 ;  /* 0x000000241040723c */ /* 0x004fe20000001844 */
[----:B------:R1:W2:Y:S07]  /*30c0*/  MUFU.TANH R135, R2 ;  /* 0x0000000200877308 */ /* 0x0002ae0000002400 */
[----:B------:R-:W-:Y:S08]  /*30d0*/  HMMA.16816.F32 R68, R28, R46, R128 ;  /* 0x0000002e1c44723c */ /* 0x000ff00000001880 */
[----:B------:R-:W-:Y:S01]  /*30e0*/  HMMA.16816.F32 R44, R12, R36, R60 ;  /* 0x000000240c2c723c */ /* 0x000fe2000000183c */
[----:B-1----:R-:W-:-:S04]  /*30f0*/  FMUL.FTZ R2, R82, c[0x0][0x320] ;  /* 0x0000c80052027a20 */ /* 0x002fc80000410000 */
[----:B------:R1:W1:Y:S03]  /*3100*/  MUFU.TANH R133, R2 ;  /* 0x0000000200857308 */ /* 0x0002660000002400 */
[----:B------:R-:W-:Y:S01]  /*3110*/  HMMA.16816.F32 R60, R24, R54, R40 ;  /* 0x00000036183c723c */ /* 0x000fe20000001828 */
[----:B------:R-:W2:Y:S01]  /*3120*/  LDSM.16.M88.4 R40, [R243+0x3000] ;  /* 0x00300000f328783b */ /* 0x000ea20000000200 */
[----:B-1----:R-:W-:Y:S11]  /*3130*/  FMUL.FTZ R2, R83, c[0x0][0x320] ;  /* 0x0000c80053027a20 */ /* 0x002ff60000410000 */
[----:B------:R-:W-:Y:S03]  /*3140*/  @!UPT UIADD3 URZ, URZ, URZ, URZ ;  /* 0x0000003f3f3ff290 */ /* 0x000fe6000fffe03f */
[----:B-----5:R-:W-:Y:S01]  /*3150*/  HMMA.16816.F32 R76, R4, R48, R44 ;  /* 0x00000030044c723c */ /* 0x020fe2000000182c */
[----:B------:R1:W1:Y:S07]  /*3160*/  MUFU.TANH R114, R2 ;  /* 0x0000000200727308 */ /* 0x00026e0000002400 */
[----:B------:R-:W-:Y:S08]  /*3170*/  HMMA.16816.F32 R60, R16, R38, R60 ;  /* 0x00000026103c723c */ /* 0x000ff0000000183c */
[----:B---3--:R-:W-:Y:S01]  /*3180*/  HMMA.16816.F32 R44, R28, R56, R96 ;  /* 0x000000381c2c723c */ /* 0x008fe20000001860 */
[----:B-1----:R-:W-:-:S04]  /*3190*/  FMUL.FTZ R2, R72, c[0x0][0x320] ;  /* 0x0000c80048027a20 */ /* 0x002fc80000410000 */
[----:B------:R1:W3:Y:S02]  /*31a0*/  MUFU.TANH R115, R2 ;  /* 0x0000000200737308 */ /* 0x0002e40000002400 */
[----:B-1----:R-:W-:-:S06]  /*31b0*/  FMUL.FTZ R2, R73, c[0x0][0x320] ;  /* 0x0000c80049027a20 */ /* 0x002fcc0000410000 */
[----:B------:R1:W1:Y:S02]  /*31c0*/  MUFU.TANH R113, R2 ;  /* 0x0000000200717308 */ /* 0x0002640000002400 */
        /* <DEDUP_REMOVED lines=8> */
[----:B-1----:R-:W-:-:S04]  /*3250*/  FMUL.FTZ R2, R84, c[0x0][0x320] ;  /* 0x0000c80054027a20 */ /* 0x002fc80000410000 */
[----:B------:R1:W1:Y:S11]  /*3260*/  MUFU.TANH R106, R2 ;  /* 0x00000002006a7308 */ /* 0x0002760000002400 */
[----:B------:R-:W-:Y:S01]  /*3270*/  HMMA.16816.F32 R64, R12, R38, R64 ;  /* 0x000000260c40723c */ /* 0x000fe20000001840 */
[----:B------:R-:W3:Y:S01]  /*3280*/  LDSM.16.M88.4 R36, [R237+0x3000] ;  /* 0x00300000ed24783b */ /* 0x000ee20000000200 */
[----:B-1----:R-:W-:-:S06]  /*3290*/  FMUL.FTZ R2, R85, c[0x0][0x320] ;  /* 0x0000c80055027a20 */ /* 0x002fcc0000410000 */
[----:B--2---:R-:W-:Y:S01]  /*32a0*/  HMMA.16816.F32 R68, R24, R40, R68 ;  /* 0x000000281844723c */ /* 0x004fe20000001844 */
[----:B------:R1:W2:Y:S11]  /*32b0*/  MUFU.TANH R105, R2 ;  /* 0x0000000200697308 */ /* 0x0002b60000002400 */
[----:B------:R-:W-:Y:S04]  /*32c0*/  @!UPT UIADD3 URZ, URZ, URZ, URZ ;  /* 0x0000003f3f3ff290 */ /* 0x000fe8000fffe03f */
[----:B------:R-:W-:Y:S01]  /*32d0*/  HMMA.16816.F32 R80, R4, R50, R64 ;  /* 0x000000320450723c */ /* 0x000fe20000001840 */
[----:B-1----:R-:W-:-:S04]  /*32e0*/  FMUL.FTZ R2, R86, c[0x0][0x320] ;  /* 0x0000c80056027a20 */ /* 0x002fc80000410000 */
[----:B------:R1:W1:Y:S03]  /*32f0*/  MUFU.TANH R104, R2 ;  /* 0x0000000200687308 */ /* 0x0002660000002400 */
[----:B-----5:R-:W-:Y:S08]  /*3300*/  HMMA.16816.F32 R64, R16, R52, R68 ;  /* 0x000000341040723c */ /* 0x020ff00000001844 */
[----:B------:R-:W-:Y:S01]  /*3310*/  HMMA.16816.F32 R68, R28, R58, R136 ;  /* 0x0000003a1c44723c */ /* 0x000fe20000001888 */
[----:B-1----:R-:W-:-:S04]  /*3320*/  FMUL.FTZ R2, R87, c[0x0][0x320] ;  /* 0x0000c80057027a20 */ /* 0x002fc80000410000 */
[----:B------:R1:W1:Y:S11]  /*3330*/  MUFU.TANH R102, R2 ;  /* 0x0000000200667308 */ /* 0x0002760000002400 */
[----:B------:R-:W-:Y:S08]  /*3340*/  @!UPT UIADD3 URZ, URZ, URZ, URZ ;  /* 0x0000003f3f3ff290 */ /* 0x000ff0000fffe03f */
[----:B------:R-:W-:Y:S01]  /*3350*/  HMMA.16816.F32 R68, R20, R42, R68 ;  /* 0x0000002a1444723c */ /* 0x000fe20000001844 */
[----:B-1----:R-:W-:-:S04]  /*3360*/  FMUL.FTZ R2, R72, c[0x0][0x320] ;  /* 0x0000c80048027a20 */ /* 0x002fc80000410000 */
[----:B------:R1:W1:Y:S02]  /*3370*/  MUFU.TANH R103, R2 ;  /* 0x0000000200677308 */ /* 0x0002640000002400 */
[----:B-1----:R-:W-:Y:S11]  /*3380*/  FMUL.FTZ R2, R73, c[0x0][0x320] ;  /* 0x0000c80049027a20 */ /* 0x002ff60000410000 */
[----:B------:R-:W-:Y:S06]  /*3390*/  @!UPT UIADD3 URZ, URZ, URZ, URZ ;  /* 0x0000003f3f3ff290 */ /* 0x000fec000fffe03f */
[----:B------:R-:W-:Y:S01]  /*33a0*/  HMMA.16816.F32 R68, R12, R54, R68 ;  /* 0x000000360c44723c */ /* 0x000fe20000001844 */
[----:B------:R1:W1:Y:S02]  /*33b0*/  MUFU.TANH R101, R2 ;  /* 0x0000000200657308 */ /* 0x0002640000002400 */
[----:B-1----:R-:W-:-:S06]  /*33c0*/  FMUL.FTZ R2, R74, c[0x0][0x320] ;  /* 0x0000c8004a027a20 */ /* 0x002fcc0000410000 */
[----:B------:R1:W1:Y:S11]  /*33d0*/  MUFU.TANH R100, R2 ;  /* 0x0000000200647308 */ /* 0x0002760000002400 */
[----:B------:R-:W-:Y:S04]  /*33e0*/  @!UPT UIADD3 URZ, URZ, URZ, URZ ;  /* 0x0000003f3f3ff290 */ /* 0x000fe8000fffe03f */
[----:B---3--:R-:W-:Y:S01]  /*33f0*/  HMMA.16816.F32 R68, R4, R38, R68 ;  /* 0x000000260444723c */ /* 0x008fe20000001844 */
[----:B-1----:R-:W-:-:S07]  /*3400*/  FMUL.FTZ R2, R75, c[0x0][0x320] ;  /* 0x0000c8004b027a20 */ /* 0x002fce0000410000 */
[----:B------:R-:W-:Y:S01]  /*3410*/  HMMA.16816.F32 R72, R8, R50, R60 ;  /* 0x000000320848723c */ /* 0x000fe2000000183c */
[----:B------:R1:W3:Y:S07]  /*3420*/  MUFU.TANH R95, R2 ;  /* 0x00000002005f7308 */ /* 0x0002ee0000002400 */
[----:B------:R-:W-:Y:S01]  /*3430*/  HMMA.16816.F32 R60, R20, R40, R44 ;  /* 0x00000028143c723c */ /* 0x000fe2000000182c */
[----:B------:R-:W5:Y:S07]  /*3440*/  LDSM.16.M88.4 R44, [R232+0x7900] ;  /* 0x00790000e82c783b */ /* 0x000f6e0000000200 */
[----:B------:R-:W-:-:S02]  /*3450*/  FMUL.FTZ R68, R68, c[0x0][0x320] ;  /* 0x0000c80044447a20 */ /* 0x000fc40000410000 */
[----:B------:R-:W-:Y:S02]  /*3460*/  FMUL.FTZ R69, R69, c[0x0][0x320] ;  /* 0x0000c80045457a20 */ /* 0x000fe40000410000 */
[----:B------:R-:W-:Y:S01]  /*3470*/  FMUL.FTZ R70, R70, c[0x0][0x320] ;  /* 0x0000c80046467a20 */ /* 0x000fe20000410000 */
[----:B------:R-:W-:Y:S01]  /*3480*/  HMMA.16816.F32 R48, R32, R58, R108 ;  /* 0x0000003a2030723c */ /* 0x000fe2000000186c */
[----:B------:R-:W2:Y:S01]  /*3490*/  MUFU.TANH R68, R68 ;  /* 0x0000004400447308 */ /* 0x000ea20000002400 */
[----:B-1----:R-:W-:-:S07]  /*34a0*/  FMUL.FTZ R2, R76, c[0x0][0x320] ;  /* 0x0000c8004c027a20 */ /* 0x002fce0000410000 */
[----:B------:R1:W1:Y:S02]  /*34b0*/  MUFU.TANH R94, R2 ;  /* 0x00000002005e7308 */ /* 0x0002640000002400 */
[----:B------:R-:W-:Y:S06]  /*34c0*/  HMMA.16816.F32 R56, R12, R52, R60 ;  /* 0x000000340c38723c */ /* 0x000fec000000183c */
[----:B------:R-:W2:Y:S07]  /*34d0*/  MUFU.TANH R69, R69 ;  /* 0x0000004500457308 */ /* 0x000eae0000002400 */
[----:B------:R-:W-:Y:S01]  /*34e0*/  HMMA.16816.F32 R60, R24, R42, R48 ;  /* 0x0000002a183c723c */ /* 0x000fe20000001830 */
[----:B-1----:R-:W-:Y:S01]  /*34f0*/  FMUL.FTZ R2, R77, c[0x0][0x320] ;  /* 0x0000c8004d027a20 */ /* 0x002fe20000410000 */
[----:B------:R-:W1:Y:S01]  /*3500*/  LDSM.16.M88.4 R48, [R243+0x3800] ;  /* 0x00380000f330783b */ /* 0x000e620000000200 */
[----:B------:R-:W1:Y:S03]  /*3510*/  MUFU.TANH R70, R70 ;  /* 0x0000004600467308 */ /* 0x000e660000002400 */
[----:B------:R-:W1:Y:S05]  /*3520*/  LDSM.16.M88.4 R40, [R238+0x7900] ;  /* 0x00790000ee28783b */ /* 0x000e6a0000000200 */
[----:B------:R2:W1:Y:S02]  /*3530*/  MUFU.TANH R93, R2 ;  /* 0x00000002005d7308 */ /* 0x0004640000002400 */
[----:B--2---:R-:W-:-:S06]  /*3540*/  FMUL.FTZ R2, R78, c[0x0][0x320] ;  /* 0x0000c8004e027a20 */ /* 0x004fcc0000410000 */
[----:B------:R2:W1:Y:S02]  /*3550*/  MUFU.TANH R92, R2 ;  /* 0x00000002005c7308 */ /* 0x0004640000002400 */
[----:B--2---:R-:W-:Y:S02]  /*3560*/  FMUL.FTZ R2, R79, c[0x0][0x320] ;  /* 0x0000c8004f027a20 */ /* 0x004fe40000410000 */
[----:B------:R-:W-:Y:S04]  /*3570*/  HMMA.16816.F32 R76, R4, R36, R56 ;  /* 0x00000024044c723c */ /* 0x000fe80000001838 */
[----:B------:R2:W1:Y:S04]  /*3580*/  MUFU.TANH R89, R2 ;  /* 0x0000000200597308 */ /* 0x0004680000002400 */
[----:B------:R-:W-:Y:S08]  /*3590*/  HMMA.16816.F32 R56, R16, R54, R60 ;  /* 0x000000361038723c */ /* 0x000ff0000000183c */
[----:B-----5:R-:W-:Y:S01]  /*35a0*/  HMMA.16816.F32 R60, R28, R44, R140 ;  /* 0x0000002c1c3c723c */ /* 0x020fe2000000188c */
[----:B--2---:R-:W-:-:S04]  /*35b0*/  FMUL.FTZ R2, R72, c[0x0][0x320] ;  /* 0x0000c80048027a20 */ /* 0x004fc80000410000 */
[----:B------:R2:W1:Y:S03]  /*35c0*/  MUFU.TANH R91, R2 ;  /* 0x00000002005b7308 */ /* 0x0004660000002400 */
[----:B------:R-:W-:Y:S01]  /*35d0*/  HMMA.16816.F32 R28, R28, R46, R144 ;  /* 0x0000002e1c1c723c */ /* 0x000fe20000001890 */
[----:B--2---:R-:W-:Y:S11]  /*35e0*/  FMUL.FTZ R2, R73, c[0x0][0x320] ;  /* 0x0000c80049027a20 */ /* 0x004ff60000410000 */
[----:B------:R-:W-:Y:S04]  /*35f0*/  @!UPT UIADD3 URZ, URZ, URZ, URZ ;  /* 0x0000003f3f3ff290 */ /* 0x000fe8000fffe03f */
[----:B-1----:R-:W-:Y:S01]  /*3600*/  HMMA.16816.F32 R60, R20, R48, R60 ;  /* 0x00000030143c723c */ /* 0x002fe2000000183c */
[----:B------:R1:W2:Y:S02]  /*3610*/  MUFU.TANH R90, R2 ;  /* 0x00000002005a7308 */ /* 0x0002a40000002400 */
        /* <DEDUP_REMOVED lines=8> */
[----:B------:R-:W-:Y:S08]  /*36a0*/  @!UPT UIADD3 URZ, URZ, URZ, URZ ;  /* 0x0000003f3f3ff290 */ /* 0x000ff0000fffe03f */
[----:B------:R-:W-:Y:S01]  /*36b0*/  HMMA.16816.F32 R52, R24, R48, R64 ;  /* 0x000000301834723c */ /* 0x000fe20000001840 */
[----:B-1----:R-:W-:-:S07]  /*36c0*/  FMUL.FTZ R2, R81, c[0x0][0x320] ;  /* 0x0000c80051027a20 */ /* 0x002fce0000410000 */
[----:B------:R-:W-:Y:S01]  /*36d0*/  HMMA.16816.F32 R64, R8, R38, R56 ;  /* 0x000000260840723c */ /* 0x000fe20000001838 */
[----:B------:R1:W1:Y:S07]  /*36e0*/  MUFU.TANH R85, R2 ;  /* 0x0000000200557308 */ /* 0x00026e0000002400 */
[----:B------:R-:W-:Y:S01]  /*36f0*/  HMMA.16816.F32 R56, R32, R46, R116 ;  /* 0x0000002e2038723c */ /* 0x000fe20000001874 */
[----:B------:R-:W5:Y:S01]  /*3700*/  LDSM.16.M88.4 R32, [R237+0x3800] ;  /* 0x00380000ed20783b */ /* 0x000f620000000200 */
[----:B------:R-:W-:-:S06]  /*3710*/  DEPBAR.LE SB0, 0x0 ;  /* 0x000080000000791a */ /* 0x000fcc0000000000 */
[----:B------:R-:W-:Y:S01]  /*3720*/  HMMA.16816.F32 R52, R16, R40, R52 ;  /* 0x000000281034723c */ /* 0x000fe20000001834 */
[----:B-1----:R-:W-:-:S04]  /*3730*/  FMUL.FTZ R2, R82, c[0x0][0x320] ;  /* 0x0000c80052027a20 */ /* 0x002fc80000410000 */
[----:B------:R1:W1:Y:S03]  /*3740*/  MUFU.TANH R82, R2 ;  /* 0x0000000200527308 */ /* 0x0002660000002400 */
[----:B------:R-:W-:Y:S01]  /*3750*/  HMMA.16816.F32 R36, R12, R40, R60 ;  /* 0x000000280c24723c */ /* 0x000fe2000000183c */
[----:B------:R-:W-:Y:S02]  /*3760*/  FMUL.FTZ R65, R65, c[0x0][0x320] ;  /* 0x0000c80041417a20 */ /* 0x000fe40000410000 */
[----:B------:R-:W-:Y:S02]  /*3770*/  FMUL.FTZ R66, R66, c[0x0][0x320] ;  /* 0x0000c80042427a20 */ /* 0x000fe40000410000 */
[----:B------:R-:W-:Y:S02]  /*3780*/  FMUL.FTZ R67, R67, c[0x0][0x320] ;  /* 0x0000c80043437a20 */ /* 0x000fe40000410000 */
[----:B------:R-:W2:Y:S01]  /*3790*/  MUFU.TANH R65, R65 ;  /* 0x0000004100417308 */ /* 0x000ea20000002400 */
[----:B------:R-:W-:Y:S01]  /*37a0*/  HMMA.16816.F32 R24, R24, R50, R56 ;  /* 0x000000321818723c */ /* 0x000fe20000001838 */
[----:B-1----:R-:W-:-:S06]  /*37b0*/  FMUL.FTZ R2, R83, c[0x0][0x320] ;  /* 0x0000c80053027a20 */ /* 0x002fcc0000410000 */
[----:B------:R-:W1:Y:S01]  /*37c0*/  MUFU.TANH R66, R66 ;  /* 0x0000004200427308 */ /* 0x000e620000002400 */
[----:B------:R-:W-:Y:S07]  /*37d0*/  HMMA.16816.F32 R48, R20, R50, R28 ;  /* 0x000000321430723c */ /* 0x000fee000000181c */
[----:B------:R1:W1:Y:S01]  /*37e0*/  MUFU.TANH R81, R2 ;  /* 0x0000000200517308 */ /* 0x0002620000002400 */
[----:B-----5:R-:W-:Y:S07]  /*37f0*/  HMMA.16816.F32 R52, R8, R32, R52 ;  /* 0x000000200834723c */ /* 0x020fee0000001834 */
[----:B------:R-:W2:Y:S01]  /*3800*/  MUFU.TANH R67, R67 ;  /* 0x0000004300437308 */ /* 0x000ea20000002400 */
[----:B------:R-:W-:Y:S01]  /*3810*/  HMMA.16816.F32 R16, R16, R42, R24 ;  /* 0x0000002a1010723c */ /* 0x000fe20000001818 */
[----:B-1----:R-:W-:-:S07]  /*3820*/  FMUL.FTZ R2, R72, c[0x0][0x320] ;  /* 0x0000c80048027a20 */ /* 0x002fce0000410000 */
[----:B------:R-:W-:Y:S01]  /*3830*/  HMMA.16816.F32 R12, R12, R42, R48 ;  /* 0x0000002a0c0c723c */ /* 0x000fe20000001830 */
[----:B------:R1:W1:Y:S07]  /*3840*/  MUFU.TANH R83, R2 ;  /* 0x0000000200537308 */ /* 0x00026e0000002400 */
[----:B------:R-:W-:Y:S01]  /*3850*/  HMMA.16816.F32 R20, R4, R32, R36 ;  /* 0x000000200414723c */ /* 0x000fe20000001824 */
[----:B------:R-:W-:Y:S02]  /*3860*/  FMUL.FTZ R52, R52, c[0x0][0x320] ;  /* 0x0000c80034347a20 */ /* 0x000fe40000410000 */
[----:B------:R-:W-:-:S02]  /*3870*/  FMUL.FTZ R53, R53, c[0x0][0x320] ;  /* 0x0000c80035357a20 */ /* 0x000fc40000410000 */
[----:B------:R-:W-:Y:S02]  /*3880*/  FMUL.FTZ R54, R54, c[0x0][0x320] ;  /* 0x0000c80036367a20 */ /* 0x000fe40000410000 */
[----:B------:R-:W2:Y:S01]  /*3890*/  MUFU.TANH R52, R52 ;  /* 0x0000003400347308 */ /* 0x000ea20000002400 */
[----:B------:R-:W-:Y:S01]  /*38a0*/  HMMA.16816.F32 R8, R8, R34, R16 ;  /* 0x000000220808723c */ /* 0x000fe20000001810 */
[----:B-1----:R-:W-:-:S06]  /*38b0*/  FMUL.FTZ R2, R73, c[0x0][0x320] ;  /* 0x0000c80049027a20 */ /* 0x002fcc0000410000 */
[----:B------:R1:W1:Y:S01]  /*38c0*/  MUFU.TANH R84, R2 ;  /* 0x0000000200547308 */ /* 0x0002620000002400 */
[----:B------:R-:W-:Y:S07]  /*38d0*/  HMMA.16816.F32 R4, R4, R34, R12 ;  /* 0x000000220404723c */ /* 0x000fee000000180c */
[----:B------:R-:W2:Y:S01]  /*38e0*/  MUFU.TANH R53, R53 ;  /* 0x0000003500357308 */ /* 0x000ea20000002400 */
[----:B------:R-:W-:Y:S01]  /*38f0*/  FMUL.FTZ R20, R20, c[0x0][0x320] ;  /* 0x0000c80014147a20 */ /* 0x000fe20000410000 */
[----:B------:R-:W-:Y:S01]  /*3900*/  SHF.R.S32.HI R15, RZ, 0x1f, R134 ;  /* 0x0000001fff0f7819 */ /* 0x000fe20000011486 */
[----:B------:R-:W-:-:S02]  /*3910*/  FMUL.FTZ R21, R21, c[0x0][0x320] ;  /* 0x0000c80015157a20 */ /* 0x000fc40000410000 */
[----:B------:R-:W-:Y:S02]  /*3920*/  FMUL.FTZ R22, R22, c[0x0][0x320] ;  /* 0x0000c80016167a20 */ /* 0x000fe40000410000 */
[----:B------:R-:W-:Y:S01]  /*3930*/  FMUL.FTZ R23, R23, c[0x0][0x320] ;  /* 0x0000c80017177a20 */ /* 0x000fe20000410000 */
[----:B------:R-:W2:Y:S01]  /*3940*/  MUFU.TANH R54, R54 ;  /* 0x0000003600367308 */ /* 0x000ea20000002400 */
[----:B-1----:R-:W-:Y:S02]  /*3950*/  FMUL.FTZ R2, R74, c[0x0][0x320] ;  /* 0x0000c8004a027a20 */ /* 0x002fe40000410000 */
[----:B------:R-:W-:Y:S02]  /*3960*/  FMUL.FTZ R8, R8, c[0x0][0x320] ;  /* 0x0000c80008087a20 */ /* 0x000fe40000410000 */
[----:B------:R-:W-:Y:S02]  /*3970*/  FMUL.FTZ R9, R9, c[0x0][0x320] ;  /* 0x0000c80009097a20 */ /* 0x000fe40000410000 */
[----:B------:R-:W-:Y:S01]  /*3980*/  FMUL.FTZ R10, R10, c[0x0][0x320] ;  /* 0x0000c8000a0a7a20 */ /* 0x000fe20000410000 */
[----:B------:R1:W1:Y:S01]  /*3990*/  MUFU.TANH R80, R2 ;  /* 0x0000000200507308 */ /* 0x0002620000002400 */
[----:B------:R-:W-:-:S02]  /*39a0*/  FMUL.FTZ R11, R11, c[0x0][0x320] ;  /* 0x0000c8000b0b7a20 */ /* 0x000fc40000410000 */
[----:B------:R-:W-:Y:S02]  /*39b0*/  FMUL.FTZ R5, R5, c[0x0][0x320] ;  /* 0x0000c80005057a20 */ /* 0x000fe40000410000 */
[----:B------:R-:W-:Y:S02]  /*39c0*/  FMUL.FTZ R6, R6, c[0x0][0x320] ;  /* 0x0000c80006067a20 */ /* 0x000fe40000410000 */
[----:B------:R-:W-:Y:S01]  /*39d0*/  FMUL.FTZ R7, R7, c[0x0][0x320] ;  /* 0x0000c80007077a20 */ /* 0x000fe20000410000 */
[----:B------:R-:W2:Y:S01]  /*39e0*/  MUFU.TANH R33, R20 ;  /* 0x0000001400217308 */ /* 0x000ea20000002400 */
[----:B------:R-:W-:Y:S02]  /*39f0*/  FMUL.FTZ R4, R4, c[0x0][0x320] ;  /* 0x0000c80004047a20 */ /* 0x000fe40000410000 */
[----:B-1----:R-:W-:-:S05]  /*3a00*/  FMUL.FTZ R2, R75, c[0x0][0x320] ;  /* 0x0000c8004b027a20 */ /* 0x002fca0000410000 */
[----:B------:R-:W1:Y:S08]  /*3a10*/  MUFU.TANH R32, R21 ;  /* 0x0000001500207308 */ /* 0x000e700000002400 */
[----:B------:R5:W1:Y:S08]  /*3a20*/  MUFU.TANH R75, R2 ;  /* 0x00000002004b7308 */ /* 0x000a700000002400 */
[----:B------:R-:W1:Y:S01]  /*3a30*/  MUFU.TANH R31, R22 ;  /* 0x00000016001f7308 */ /* 0x000e620000002400 */
[----:B-----5:R-:W-:-:S07]  /*3a40*/  FMUL.FTZ R2, R76, c[0x0][0x320] ;  /* 0x0000c8004c027a20 */ /* 0x020fce0000410000 */
        /* <DEDUP_REMOVED lines=16> */
[----:B------:R5:W1:Y:S08]  /*3b50*/  MUFU.TANH R28, R4 ;  /* 0x00000004001c7308 */ /* 0x000a700000002400 */
[----:B------:R1:W1:Y:S01]  /*3b60*/  MUFU.TANH R44, R2 ;  /* 0x00000002002c7308 */ /* 0x0002620000002400 */
[----:B-----5:R-:W-:Y:S01]  /*3b70*/  LOP3.LUT R4, R154, R153, RZ, 0xfc, !PT ;  /* 0x000000999a047212 */ /* 0x020fe200078efcff */
[----:B-1----:R-:W-:-:S06]  /*3b80*/  FMUL.FTZ R2, R71, c[0x0][0x320] ;  /* 0x0000c80047027a20 */ /* 0x002fcc0000410000 */
[----:B------:R1:W1:Y:S02]  /*3b90*/  MUFU.TANH R40, R2 ;  /* 0x0000000200287308 */ /* 0x0002640000002400 */
[----:B-1----:R-:W-:-:S06]  /*3ba0*/  FMUL.FTZ R2, R55, c[0x0][0x320] ;  /* 0x0000c80037027a20 */ /* 0x002fcc0000410000 */
[----:B------:R1:W1:Y:S02]  /*3bb0*/  MUFU.TANH R190, R2 ;  /* 0x0000000200be7308 */ /* 0x0002640000002400 */
[----:B-1----:R-:W-:-:S05]  /*3bc0*/  IADD3 R2, R156, 0x100, RZ ;  /* 0x000001009c027810 */ /* 0x002fca0007ffe0ff */
[----:B------:R1:W-:Y:S04]  /*3bd0*/  STL [R1+0x2c], R2 ;  /* 0x00002c0201007387 */ /* 0x0003e80000100800 */
[----:B------:R-:W-:Y:S06]  /*3be0*/  BAR.SYNC.DEFER_BLOCKING 0x0 ;  /* 0x0000000000007b1d */ /* 0x000fec0000010000 */
[----:B------:R-:W-:Y:S05]  /*3bf0*/  @P2 BRA `(.L_x_753) ;  /* 0x0000049000002947 */ /* 0x000fea0003800000 */
[----:B--234-:R-:W-:Y:S01]  /*3c00*/  ULEA UR4, UR11, UR9, 0x6 ;  /* 0x000000090b047291 */ /* 0x01cfe2000f8e303f */
[----:B------:R-:W-:-:S05]  /*3c10*/  IMAD.MOV.U32 R9, RZ, RZ, RZ ;  /* 0x000000ffff097224 */ /* 0x000fca00078e00ff */
[----:B------:R-:W-:-:S05]  /*3c20*/  IMAD.U32 R5, RZ, RZ, UR4 ;  /* 0x00000004ff057e24 */ /* 0x000fca000f8e00ff */
[----:B------:R-:W-:-:S05]  /*3c30*/  IADD3 R5, R5, -0x80, R158 ;  /* 0xffffff8005057810 */ /* 0x000fca0007ffe09e */
[----:B------:R-:W-:-:S04]  /*3c40*/  @P1 IMAD.HI.U32 R6, R5, c[0x0][0x2bc], RZ ;  /* 0x0000af0005061a27 */ /* 0x000fc800078e00ff */
[----:B-1----:R-:W-:Y:S01]  /*3c50*/  IMAD.MOV.U32 R2, RZ, RZ, R5 ;  /* 0x000000ffff027224 */ /* 0x002fe200078e0005 */
        /* <DEDUP_REMOVED lines=9> */
[----:B------:R-:W-:Y:S01]  /*3cf0*/  SEL R25, RZ, 0x10, P3 ;  /* 0x00000010ff197807 */ /* 0x000fe20001800000 */
[----:B------:R-:W-:Y:S01]  /*3d00*/  IMAD R10, R2, c[0x0][0x2b8], R5 ;  /* 0x0000ae00020a7a24 */ /* 0x000fe200078e0205 */
[----:B------:R-:W-:Y:S02]  /*3d10*/  IADD3 R22, -R26, 0x10, RZ ;  /* 0x000000101a167810 */ /* 0x000fe40007ffe1ff */
[----:B------:R-:W-:Y:S02]  /*3d20*/  IADD3 R11, -R25, 0x10, RZ ;  /* 0x00000010190b7810 */ /* 0x000fe40007ffe1ff */
[----:B------:R-:W-:Y:S01]  /*3d30*/  SHF.R.S32.HI R2, RZ, 0x1f, R10 ;  /* 0x0000001fff027819 */ /* 0x000fe2000001140a */
[----:B------:R-:W-:Y:S01]  /*3d40*/  STL [R1+0x30], R10 ;  /* 0x0000300a01007387 */ /* 0x000fe20000100800 */
[----:B------:R-:W-:-:S02]  /*3d50*/  LOP3.LUT R22, R22, 0xf, RZ, 0xc0, !PT ;  /* 0x0000000f16167812 */ /* 0x000fc400078ec0ff */
[----:B------:R-:W-:Y:S01]  /*3d60*/  LOP3.LUT R11, R11, 0xf, RZ, 0xc0, !PT ;  /* 0x0000000f0b0b7812 */ /* 0x000fe200078ec0ff */
[----:B------:R-:W-:-:S04]  /*3d70*/  IMAD R2, R2, c[0x0][0x1e0], RZ ;  /* 0x0000780002027a24 */ /* 0x000fc800078e02ff */
[C---:B------:R-:W-:Y:S02]  /*3d80*/  IMAD R2, R10.reuse, c[0x0][0x1e4], R2 ;  /* 0x000079000a027a24 */ /* 0x040fe400078e0202 */
[----:B-1----:R-:W-:-:S04]  /*3d90*/  IMAD.WIDE.U32 R6, R10, c[0x0][0x1e0], RZ ;  /* 0x000078000a067a25 */ /* 0x002fc800078e00ff */
[----:B------:R-:W-:Y:S01]  /*3da0*/  IMAD.IADD R7, R7, 0x1, R2 ;  /* 0x0000000107077824 */ /* 0x000fe200078e0202 */
[----:B--2---:R-:W-:-:S03]  /*3db0*/  SHF.R.S32.HI R2, RZ, 0x1f, R9 ;  /* 0x0000001fff027819 */ /* 0x004fc60000011409 */
[----:B------:R-:W-:Y:S01]  /*3dc0*/  IMAD.WIDE.U32 R6, R9, c[0x0][0x1f0], R6 ;  /* 0x00007c0009067a25 */ /* 0x000fe200078e0006 */
[----:B------:R-:W-:Y:S03]  /*3dd0*/  STL [R1+0x28], R9 ;  /* 0x0000280901007387 */ /* 0x000fe60000100800 */
[----:B------:R-:W-:-:S04]  /*3de0*/  IMAD R2, R2, c[0x0][0x1f0], RZ ;  /* 0x00007c0002027a24 */ /* 0x000fc800078e02ff */
[----:B------:R-:W-:Y:S01]  /*3df0*/  IMAD R5, R9, c[0x0][0x1f4], R2 ;  /* 0x00007d0009057a24 */ /* 0x000fe200078e0202 */
[----:B------:R-:W-:-:S04]  /*3e00*/  IADD3 R2, P2, R6, UR20, RZ ;  /* 0x0000001406027c10 */ /* 0x000fc8000ff5e0ff */
[----:B------:R-:W-:Y:S02]  /*3e10*/  IADD3.X R6, R7, UR18, R5, P2, !PT ;  /* 0x0000001207067c10 */ /* 0x000fe400097fe405 */
[----:B------:R-:W-:-:S04]  /*3e20*/  LEA R5, P2, R2, c[0x0][0x1c8], 0x1 ;  /* 0x0000720002057a11 */ /* 0x000fc800078408ff */
[----:B------:R-:W-:Y:S01]  /*3e30*/  LEA.HI.X R2, R2, c[0x0][0x1cc], R6, 0x1, P2 ;  /* 0x0000730002027a11 */ /* 0x000fe200010f0c06 */
[----:B------:R-:W1:Y:S01]  /*3e40*/  SHFL.IDX PT, R10, R5, 0x3, 0x181f ;  /* 0x00781f00050a7f89 */ /* 0x000e6200000e0000 */
[----:B------:R-:W-:-:S03]  /*3e50*/  SHF.L.U64.HI R6, R132, 0x1, R157 ;  /* 0x0000000184067819 */ /* 0x000fc6000001029d */
[----:B------:R-:W2:Y:S04]  /*3e60*/  SHFL.IDX PT, R7, R2, 0x3, 0x181f ;  /* 0x00781f0002077f89 */ /* 0x000ea800000e0000 */
[----:B------:R-:W3:Y:S04]  /*3e70*/  SHFL.IDX PT, R18, R5, RZ, 0x181f ;  /* 0x00181fff05127589 */ /* 0x000ee800000e0000 */
[----:B------:R-:W-:Y:S04]  /*3e80*/  SHFL.IDX PT, R14, R5, 0x1, 0x181f ;  /* 0x00381f00050e7f89 */ /* 0x000fe800000e0000 */
[----:B------:R-:W4:Y:S04]  /*3e90*/  SHFL.IDX PT, R8, R2, RZ, 0x181f ;  /* 0x00181fff02087589 */ /* 0x000f2800000e0000 */
[----:B------:R5:W5:Y:S04]  /*3ea0*/  SHFL.IDX PT, R9, R5, 0x2, 0x181f ;  /* 0x00581f0005097f89 */ /* 0x000b6800000e0000 */
[----:B------:R-:W5:Y:S01]  /*3eb0*/  SHFL.IDX PT, R13, R2, 0x1, 0x181f ;  /* 0x00381f00020d7f89 */ /* 0x000f6200000e0000 */
[----:B-1----:R-:W-:-:S03]  /*3ec0*/  IADD3 R22, P5, P2, R22, R10, R12 ;  /* 0x0000000a16167210 */ /* 0x002fc60007abe00c */
[----:B------:R1:W1:Y:S01]  /*3ed0*/  SHFL.IDX PT, R24, R2, 0x2, 0x181f ;  /* 0x00581f0002187f89 */ /* 0x00026200000e0000 */
[----:B--2---:R-:W-:Y:S02]  /*3ee0*/  IADD3.X R23, RZ, R7, R6, P5, P2 ;  /* 0x00000007ff177210 */ /* 0x004fe40002fe4406 */
[----:B---3--:R-:W-:-:S05]  /*3ef0*/  IADD3 R20, P6, R18, R12, RZ ;  /* 0x0000000c12147210 */ /* 0x008fca0007fde0ff */
[----:B----4-:R-:W-:Y:S01]  /*3f00*/  IMAD.X R21, R8, 0x1, R6, P6 ;  /* 0x0000000108157824 */ /* 0x010fe200030e0606 */
[----:B-----5:R-:W-:-:S04]  /*3f10*/  SHF.L.U64.HI R5, R134, 0x1, R15 ;  /* 0x0000000186057819 */ /* 0x020fc8000001020f */
[----:B------:R2:W-:Y:S01]  /*3f20*/  LDGSTS.E.BYPASS.LTC128B.128 [R156+0x4100], [R20.64], !P4 ;  /* 0x04100000149c7fae */ /* 0x0005e2000e101d4c */
[----:B-1----:R-:W-:-:S05]  /*3f30*/  IMAD.SHL.U32 R2, R134, 0x2, RZ ;  /* 0x0000000286027824 */ /* 0x002fca00078e00ff */
[----:B------:R-:W-:-:S04]  /*3f40*/  IADD3 R10, P5, P2, R11, R10, R2 ;  /* 0x0000000a0b0a7210 */ /* 0x000fc80007abe002 */
[--C-:B------:R-:W-:Y:S02]  /*3f50*/  IADD3.X R11, RZ, R7, R5.reuse, P5, P2 ;  /* 0x00000007ff0b7210 */ /* 0x100fe40002fe4405 */
[----:B------:R-:W-:Y:S02]  /*3f60*/  IADD3 R18, P5, R18, R2, RZ ;  /* 0x0000000212127210 */ /* 0x000fe40007fbe0ff */
[C---:B------:R-:W-:Y:S02]  /*3f70*/  IADD3 R16, P2, R14.reuse, R12, RZ ;  /* 0x0000000c0e107210 */ /* 0x040fe40007f5e0ff */
[----:B------:R-:W-:Y:S01]  /*3f80*/  IADD3 R14, P6, R14, R2, RZ ;  /* 0x000000020e0e7210 */ /* 0x000fe20007fde0ff */
[--C-:B------:R-:W-:Y:S01]  /*3f90*/  IMAD.X R19, R8, 0x1, R5.reuse, P5 ;  /* 0x0000000108137824 */ /* 0x100fe200028e0605 */
[----:B------:R-:W-:Y:S01]  /*3fa0*/  IADD3 R12, P5, R9, R12, RZ ;  /* 0x0000000c090c7210 */ /* 0x000fe20007fbe0ff */
[--C-:B------:R-:W-:Y:S01]  /*3fb0*/  IMAD.X R17, R13, 0x1, R6.reuse, P2 ;  /* 0x000000010d117824 */ /* 0x100fe200010e0606 */
        /* <DEDUP_REMOVED lines=13> */
.L_x_753:
[----:B-1234-:R-:W-:Y:S01]  /*4090*/  LOP3.LUT R2, R155, 0xffffffe0, RZ, 0xc0, !PT ;  /* 0xffffffe09b027812 */ /* 0x01efe200078ec0ff */
[----:B------:R-:W-:Y:S01]  /*40a0*/  IMAD.U32 R5, RZ, RZ, UR15 ;  /* 0x0000000fff057e24 */ /* 0x000fe2000f8e00ff */
[----:B------:R-:W-:Y:S01]  /*40b0*/  STL [R1+0x8c], R251 ;  /* 0x00008cfb01007387 */ /* 0x000fe20000100800 */
[----:B------:R-:W-:-:S02]  /*40c0*/  IMAD.SHL.U32 R233, R4, 0x2, RZ ;  /* 0x0000000204e97824 */ /* 0x000fc400078e00ff */
[----:B------:R-:W-:Y:S01]  /*40d0*/  IMAD.IADD R2, R159, 0x1, -R2 ;  /* 0x000000019f027824 */ /* 0x000fe200078e0a02 */
[----:B------:R-:W-:Y:S01]  /*40e0*/  STL [R1+0x88], R250 ;  /* 0x000088fa01007387 */ /* 0x000fe20000100800 */
[----:B------:R-:W-:Y:S01]  /*40f0*/  IMAD R234, R3, 0x2, R233 ;  /* 0x0000000203ea7824 */ /* 0x000fe200078e02e9 */
[C---:B------:R-:W-:Y:S02]  /*4100*/  LEA R236, R0.reuse, R233, 0x1 ;  /* 0x000000e900ec7211 */ /* 0x040fe400078e08ff */
[----:B------:R-:W-:Y:S01]  /*4110*/  SHF.R.S32.HI R8, RZ, 0x1f, R2 ;  /* 0x0000001fff087819 */ /* 0x000fe20000011402 */
[----:B------:R-:W-:Y:S01]  /*4120*/  STL [R1+0x84], R249 ;  /* 0x000084f901007387 */ /* 0x000fe20000100800 */
[----:B------:R-:W-:Y:S02]  /*4130*/  IMAD R235, R0, 0x2, R234 ;  /* 0x0000000200eb7824 */ /* 0x000fe400078e02ea */
[----:B------:R-:W-:Y:S01]  /*4140*/  LEA.HI R8, R8, R2, RZ, 0x2 ;  /* 0x0000000208087211 */ /* 0x000fe200078f10ff */
[----:B------:R-:W-:Y:S03]  /*4150*/  STL [R1+0x80], R248 ;  /* 0x000080f801007387 */ /* 0x000fe60000100800 */
[----:B------:R-:W-:Y:S01]  /*4160*/  LOP3.LUT R8, R8, 0x7ffffffc, RZ, 0xc0, !PT ;  /* 0x7ffffffc08087812 */ /* 0x000fe200078ec0ff */
[----:B------:R-:W-:Y:S03]  /*4170*/  STL [R1+0x7c], R247 ;  /* 0x00007cf701007387 */ /* 0x000fe60000100800 */
[----:B------:R-:W-:Y:S01]  /*4180*/  IADD3 R8, R2, -R8, RZ ;  /* 0x8000000802087210 */ /* 0x000fe20007ffe0ff */
[----:B------:R-:W-:Y:S04]  /*4190*/  STL [R1+0x78], R246 ;  /* 0x000078f601007387 */ /* 0x000fe80000100800 */
[----:B------:R-:W-:Y:S01]  /*41a0*/  IMAD R8, R8, -0x2, R5 ;  /* 0xfffffffe08087824 */ /* 0x000fe200078e0205 */
[----:B------:R-:W-:Y:S04]  /*41b0*/  STL [R1+0x74], R245 ;  /* 0x000074f501007387 */ /* 0x000fe80000100800 */
[C---:B------:R-:W-:Y:S01]  /*41c0*/  ISETP.GT.AND P2, PT, R8.reuse, RZ, PT ;  /* 0x000000ff0800720c */ /* 0x040fe20003f44270 */
[----:B------:R-:W-:Y:S01]  /*41d0*/  STL [R1+0x70], R244 ;  /* 0x000070f401007387 */ /* 0x000fe20000100800 */
[----:B------:R-:W-:-:S02]  /*41e0*/  ISETP.GT.AND P6, PT, R8, 0x1, PT ;  /* 0x000000010800780c */ /* 0x000fc40003fc4270 */
[----:B------:R-:W-:Y:S01]  /*41f0*/  ISETP.GT.AND P5, PT, R8, 0x8, PT ;  /* 0x000000080800780c */ /* 0x000fe20003fa4270 */
[----:B------:R-:W-:Y:S01]  /*4200*/  STL [R1+0x6c], R243 ;  /* 0x00006cf301007387 */ /* 0x000fe20000100800 */
[----:B------:R-:W-:Y:S02]  /*4210*/  FSEL R6, R148, -INF , P2 ;  /* 0xff80000094067808 */ /* 0x000fe40001000000 */
[----:B------:R-:W-:Y:S01]  /*4220*/  FSEL R7, R135, -INF , P6 ;  /* 0xff80000087077808 */ /* 0x000fe20003000000 */
[----:B------:R-:W-:Y:S01]  /*4230*/  STL [R1+0x68], R242 ;  /* 0x000068f201007387 */ /* 0x000fe20000100800 */
[----:B------:R-:W-:Y:S02]  /*4240*/  FSEL R11, R133, -INF , P2 ;  /* 0xff800000850b7808 */ /* 0x000fe40001000000 */
[----:B------:R-:W-:Y:S01]  /*4250*/  FSEL R120, R150, -INF , P2 ;  /* 0xff80000096787808 */ /* 0x000fe20001000000 */
[----:B------:R-:W-:Y:S01]  /*4260*/  STL [R1+0x64], R241 ;  /* 0x000064f101007387 */ /* 0x000fe20000100800 */
[----:B------:R-:W-:-:S02]  /*4270*/  FSEL R96, R152, -INF , P2 ;  /* 0xff80000098607808 */ /* 0x000fc40001000000 */
[----:B------:R-:W-:Y:S01]  /*4280*/  ISETP.GT.AND P2, PT, R8, 0x9, PT ;  /* 0x000000090800780c */ /* 0x000fe20003f44270 */
[----:B------:R-:W-:Y:S01]  /*4290*/  STL [R1+0x60], R240 ;  /* 0x000060f001007387 */ /* 0x000fe20000100800 */
[----:B------:R-:W-:Y:S02]  /*42a0*/  FSEL R9, R106, -INF , P5 ;  /* 0xff8000006a097808 */ /* 0x000fe40002800000 */
[----:B------:R-:W-:Y:S01]  /*42b0*/  FMNMX.FTZ R2, R6, R7, !PT ;  /* 0x0000000706027209 */ /* 0x000fe20007810000 */
        /* <DEDUP_REMOVED lines=15> */
[----:B------:R1:W-:Y:S01]  /*43b0*/  STL [R1+0x48], R132 ;  /* 0x0000488401007387 */ /* 0x0003e20000100800 */
[----:B------:R-:W-:Y:S02]  /*43c0*/  FSEL R17, R94, -INF , P6 ;  /* 0xff8000005e117808 */ /* 0x000fe40003000000 */
[----:B------:R-:W-:Y:S01]  /*43d0*/  FMNMX.FTZ R2, R10, R2, !PT ;  /* 0x000000020a027209 */ /* 0x000fe20007810000 */
[----:B------:R-:W-:Y:S01]  /*43e0*/  LDSM.16.MT88.4 R60, [R235+0x900] ;  /* 0x00090000eb3c783b */ /* 0x000fe20000004200 */
[----:B------:R-:W-:Y:S02]  /*43f0*/  FSEL R16, R102, -INF , P2 ;  /* 0xff80000066107808 */ /* 0x000fe40001000000 */
[----:B------:R-:W-:Y:S01]  /*4400*/  FSEL R123, R107, -INF , P2 ;  /* 0xff8000006b7b7808 */ /* 0x000fe20001000000 */
[----:B------:R-:W-:Y:S01]  /*4410*/  LDSM.16.MT88.4 R56, [R233+0x900] ;  /* 0x00090000e938783b */ /* 0x000fe20000004200 */
[----:B------:R-:W-:-:S02]  /*4420*/  FSEL R99, R113, -INF , P2 ;  /* 0xff80000071637808 */ /* 0x000fc40001000000 */
[----:B------:R-:W-:Y:S01]  /*4430*/  ISETP.GT.AND P2, PT, R8, 0x18, PT ;  /* 0x000000180800780c */ /* 0x000fe20003f44270 */
[----:B------:R-:W-:Y:S01]  /*4440*/  LDSM.16.MT88.4 R104, [R236+0x2100] ;  /* 0x00210000ec68783b */ /* 0x000fe20000004200 */
        /* <DEDUP_REMOVED lines=11> */
[----:B------:R-:W0:Y:S01]  /*4500*/  LDGDEPBAR ;  /* 0x00000000000079af */ /* 0x000e220000000000 */
[----:B------:R-:W-:Y:S02]  /*4510*/  FSEL R22, R89, -INF , P5 ;  /* 0xff80000059167808 */ /* 0x000fe40002800000 */
[----:B------:R-:W-:Y:S02]  /*4520*/  FSEL R125, R95, -INF , P5 ;  /* 0xff8000005f7d7808 */ /* 0x000fe40002800000 */
[----:B------:R-:W-:Y:S01]  /*4530*/  FSEL R113, R101, -INF , P5 ;  /* 0xff80000065717808 */ /* 0x000fe20002800000 */
[----:B------:R-:W-:Y:S01]  /*4540*/  LDSM.16.MT88.4 R92, [R233+0x2100] ;  /* 0x00210000e95c783b */ /* 0x000fe20000004200 */
[----:B------:R-:W-:-:S02]  /*4550*/  ISETP.GT.AND P5, PT, R8, 0x20, PT ;  /* 0x000000200800780c */ /* 0x000fc40003fa4270 */
[----:B------:R-:W-:Y:S01]  /*4560*/  FSEL R20, R85, -INF , P6 ;  /* 0xff80000055147808 */ /* 0x000fe20003000000 */
[----:B------:R-:W-:Y:S01]  /*4570*/  LDSM.16.MT88.4 R100, [R234+0x2100] ;  /* 0x00210000ea64783b */ /* 0x000fe20000004200 */
[----:B------:R-:W-:Y:S02]  /*4580*/  FMNMX.FTZ R2, R19, R2, !PT ;  /* 0x0000000213027209 */ /* 0x000fe40007810000 */
[----:B------:R-:W-:Y:S02]  /*4590*/  FSEL R23, R82, -INF , P2 ;  /* 0xff80000052177808 */ /* 0x000fe40001000000 */
[----:B------:R-:W-:Y:S02]  /*45a0*/  FSEL R126, R88, -INF , P2 ;  /* 0xff800000587e7808 */ /* 0x000fe40001000000 */
[----:B------:R-:W-:Y:S02]  /*45b0*/  FSEL R115, R91, -INF , P2 ;  /* 0xff8000005b737808 */ /* 0x000fe40001000000 */
[----:B------:R-:W-:-:S02]  /*45c0*/  ISETP.GT.AND P2, PT, R8, 0x21, PT ;  /* 0x000000210800780c */ /* 0x000fc40003f44270 */
[----:B------:R-:W-:Y:S02]  /*45d0*/  FSEL R180, R74, -INF , P5 ;  /* 0xff8000004ab47808 */ /* 0x000fe40002800000 */
        /* <DEDUP_REMOVED lines=16> */
[----:B------:R-:W-:Y:S01]  /*46e0*/  FSEL R168, R84, -INF , P2 ;  /* 0xff80000054a87808 */ /* 0x000fe20001000000 */
[----:B------:R-:W-:Y:S01]  /*46f0*/  LDSM.16.MT88.4 R72, [R236+0x900] ;  /* 0x00090000ec48783b */ /* 0x000fe20000004200 */
[----:B------:R-:W-:Y:S02]  /*4700*/  ISETP.GT.AND P2, PT, R8, 0x30, PT ;  /* 0x000000300800780c */ /* 0x000fe40003f44270 */
[----:B------:R-:W-:Y:S01]  /*4710*/  FSEL R173, R69, -INF , P5 ;  /* 0xff80000045ad7808 */ /* 0x000fe20002800000 */
[----:B------:R-:W-:Y:S01]  /*4720*/  LDSM.16.MT88.4 R84, [R236+0x100] ;  /* 0x00010000ec54783b */ /* 0x000fe20000004200 */
[----:B------:R-:W-:-:S02]  /*4730*/  FMNMX.FTZ R2, R174, R2, !PT ;  /* 0x00000002ae027209 */ /* 0x000fc40007810000 */
[----:B------:R-:W-:Y:S02]  /*4740*/  FSEL R181, R40, -INF , P5 ;  /* 0xff80000028b57808 */ /* 0x000fe40002800000 */
[----:B------:R-:W-:Y:S01]  /*4750*/  FSEL R136, R67, -INF , P5 ;  /* 0xff80000043887808 */ /* 0x000fe20002800000 */
[----:B------:R-:W-:Y:S01]  /*4760*/  LDSM.16.MT88.4 R40, [R233+0x100] ;  /* 0x00010000e928783b */ /* 0x000fe20000004200 */
[----:B------:R-:W-:Y:S02]  /*4770*/  FSEL R133, R65, -INF , P5 ;  /* 0xff80000041857808 */ /* 0x000fe40002800000 */
[----:B------:R-:W-:Y:S02]  /*4780*/  FSEL R205, R33, -INF , P2 ;  /* 0xff80000021cd7808 */ /* 0x000fe40001000000 */
[----:B------:R-:W-:Y:S02]  /*4790*/  ISETP.GT.AND P5, PT, R8, 0x31, PT ;  /* 0x000000310800780c */ /* 0x000fe40003fa4270 */
[----:B------:R-:W-:-:S02]  /*47a0*/  FMNMX.FTZ R2, R173, R2, !PT ;  /* 0x00000002ad027209 */ /* 0x000fc40007810000 */
[----:B------:R-:W-:Y:S02]  /*47b0*/  FSEL R182, R70, -INF , P6 ;  /* 0xff80000046b67808 */ /* 0x000fe40003000000 */
[----:B------:R-:W-:Y:S01]  /*47c0*/  FSEL R170, R66, -INF , P6 ;  /* 0xff80000042aa7808 */ /* 0x000fe20003000000 */
[----:B------:R-:W-:Y:S01]  /*47d0*/  LDSM.16.MT88.4 R68, [R233+0x2900] ;  /* 0x00290000e944783b */ /* 0x000fe20000004200 */
[----:B------:R-:W-:Y:S02]  /*47e0*/  FSEL R135, R44, -INF , P6 ;  /* 0xff8000002c877808 */ /* 0x000fe40003000000 */
[----:B------:R-:W-:Y:S01]  /*47f0*/  ISETP.GT.AND P6, PT, R8, 0x38, PT ;  /* 0x000000380800780c */ /* 0x000fe20003fc4270 */
[----:B------:R-:W-:Y:S01]  /*4800*/  LDSM.16.MT88.4 R64, [R234+0x2900] ;  /* 0x00290000ea40783b */ /* 0x000fe20000004200 */
[----:B-1----:R-:W-:Y:S02]  /*4810*/  FSEL R132, R32, -INF , P5 ;  /* 0xff80000020847808 */ /* 0x002fe40002800000 */
[----:B------:R-:W-:-:S02]  /*4820*/  FMNMX.FTZ R2, R205, R2, !PT ;  /* 0x00000002cd027209 */ /* 0x000fc40007810000 */
[----:B------:R-:W-:Y:S02]  /*4830*/  ISETP.GT.AND P5, PT, R8, 0x39, PT ;  /* 0x000000390800780c */ /* 0x000fe40003fa4270 */
[----:B------:R-:W-:Y:S02]  /*4840*/  FSEL R241, R28, -INF , P6 ;  /* 0xff8000001cf17808 */ /* 0x000fe40003000000 */
[----:B------:R-:W-:Y:S02]  /*4850*/  FMNMX.FTZ R2, R132, R2, !PT ;  /* 0x0000000284027209 */ /* 0x000fe40007810000 */
[----:B------:R-:W-:Y:S02]  /*4860*/  FSEL R237, R27, -INF , P5 ;  /* 0xff8000001bed7808 */ /* 0x000fe40002800000 */
[----:B------:R-:W-:Y:S02]  /*4870*/  FMNMX.FTZ R2, R241, R2, !PT ;  /* 0x00000002f1027209 */ /* 0x000fe40007810000 */
[----:B------:R-:W-:-:S02]  /*4880*/  FSEL R240, R31, -INF , P2 ;  /* 0xff8000001ff07808 */ /* 0x000fc40001000000 */
[----:B------:R-:W-:Y:S02]  /*4890*/  FMNMX.FTZ R2, R237, R2, !PT ;  /* 0x00000002ed027209 */ /* 0x000fe40007810000 */
[----:B------:R-:W-:Y:S02]  /*48a0*/  FSEL R229, R54, -INF , P2 ;  /* 0xff80000036e57808 */ /* 0x000fe40001000000 */
[----:B------:R-:W-:Y:S01]  /*48b0*/  FSEL R228, R52, -INF , P2 ;  /* 0xff80000034e47808 */ /* 0x000fe20001000000 */
[----:B------:R-:W1:Y:S01]  /*48c0*/  SHFL.BFLY PT, R5, R2, 0x2, 0x1f ;  /* 0x0c401f0002057f89 */ /* 0x000e6200000e0000 */
[----:B------:R-:W-:Y:S02]  /*48d0*/  FSEL R232, R30, -INF , P6 ;  /* 0xff8000001ee87808 */ /* 0x000fe40003000000 */
[----:B------:R-:W-:Y:S02]  /*48e0*/  FSEL R212, R29, -INF , P5 ;  /* 0xff8000001dd47808 */ /* 0x000fe40002800000 */
[----:B------:R-:W-:-:S02]  /*48f0*/  FMNMX.FTZ R0, R96, R97, !PT ;  /* 0x0000006160007209 */ /* 0x000fc40007810000 */
[----:B------:R-:W-:Y:S02]  /*4900*/  FSEL R191, R35, -INF , P6 ;  /* 0xff80000023bf7808 */ /* 0x000fe40003000000 */
[----:B------:R-:W-:Y:S02]  /*4910*/  FMNMX.FTZ R0, R98, R0, !PT ;  /* 0x0000000062007209 */ /* 0x000fe40007810000 */
[----:B------:R-:W-:Y:S02]  /*4920*/  FSEL R195, R34, -INF , P5 ;  /* 0xff80000022c37808 */ /* 0x000fe40002800000 */
[----:B------:R-:W-:Y:S02]  /*4930*/  FMNMX.FTZ R0, R99, R0, !PT ;  /* 0x0000000063007209 */ /* 0x000fe40007810000 */
[----:B------:R-:W-:Y:S02]  /*4940*/  FSEL R189, R189, -INF , P6 ;  /* 0xff800000bdbd7808 */ /* 0x000fe40003000000 */
[----:B------:R-:W-:-:S02]  /*4950*/  FMNMX.FTZ R0, R112, R0, !PT ;  /* 0x0000000070007209 */ /* 0x000fc40007810000 */
[----:B------:R-:W-:Y:S02]  /*4960*/  FSEL R188, R188, -INF , P5 ;  /* 0xff800000bcbc7808 */ /* 0x000fe40002800000 */
[----:B------:R-:W-:Y:S02]  /*4970*/  FMNMX.FTZ R0, R113, R0, !PT ;  /* 0x0000000071007209 */ /* 0x000fe40007810000 */
[----:B-1----:R-:W-:Y:S02]  /*4980*/  FMNMX.FTZ R2, R2, R5, !PT ;  /* 0x0000000502027209 */ /* 0x002fe40007810000 */
[----:B------:R-:W-:-:S03]  /*4990*/  FMNMX.FTZ R0, R115, R0, !PT ;  /* 0x0000000073007209 */ /* 0x000fc60007810000 */
[----:B------:R-:W1:Y:S01]  /*49a0*/  SHFL.BFLY PT, R137, R2, 0x1, 0x1f ;  /* 0x0c201f0002897f89 */ /* 0x000e6200000e0000 */
        /* <DEDUP_REMOVED lines=8> */
[C---:B------:R-:W-:Y:S01]  /*4a30*/  FSETP.NEU.FTZ.AND P2, PT, R137.reuse, -INF , PT ;  /* 0xff8000008900780b */ /* 0x040fe20003f5d000 */
[----:B------:R-:W-:Y:S01]  /*4a40*/  FMUL.FTZ R13, R137, c[0x0][0x2d0] ;  /* 0x0000b400890d7a20 */ /* 0x000fe20000410000 */
[----:B------:R-:W-:-:S04]  /*4a50*/  FMNMX.FTZ R2, R15, R2, !PT ;  /* 0x000000020f027209 */ /* 0x000fc80007810000 */
[----:B------:R-:W-:Y:S02]  /*4a60*/  FMNMX.FTZ R2, R16, R2, !PT ;  /* 0x0000000210027209 */ /* 0x000fe40007810000 */
[----:B------:R-:W-:Y:S02]  /*4a70*/  FSEL R13, R13, RZ, P2 ;  /* 0x000000ff0d0d7208 */ /* 0x000fe40001000000 */
[----:B------:R-:W-:Y:S02]  /*4a80*/  FMNMX.FTZ R2, R21, R2, !PT ;  /* 0x0000000215027209 */ /* 0x000fe40007810000 */
[----:B------:R-:W-:Y:S02]  /*4a90*/  ISETP.GT.AND P2, PT, R8, 0x31, PT ;  /* 0x000000310800780c */ /* 0x000fe40003f44270 */
[----:B------:R-:W-:Y:S02]  /*4aa0*/  FMNMX.FTZ R2, R22, R2, !PT ;  /* 0x0000000216027209 */ /* 0x000fe40007810000 */
[----:B------:R-:W-:-:S02]  /*4ab0*/  FSEL R239, R36, -INF , P2 ;  /* 0xff80000024ef7808 */ /* 0x000fc40001000000 */
        /* <DEDUP_REMOVED lines=11> */
[----:B-1----:R-:W-:-:S05]  /*4b70*/  FMNMX.FTZ R2, R2, R5, !PT ;  /* 0x0000000502027209 */ /* 0x002fca0007810000 */
[----:B------:R-:W1:Y:S02]  /*4b80*/  SHFL.BFLY PT, R5, R2, 0x1, 0x1f ;  /* 0x0c201f0002057f89 */ /* 0x000e6400000e0000 */
[----:B-1----:R-:W-:Y:S01]  /*4b90*/  FMNMX.FTZ R2, R5, R2, !PT ;  /* 0x0000000205027209 */ /* 0x002fe20007810000 */
[----:B------:R-:W-:-:S03]  /*4ba0*/  FFMA.FTZ R5, R6, c[0x0][0x2d0], -R13 ;  /* 0x0000b40006057a23 */ /* 0x000fc6000001080d */
[C---:B------:R-:W-:Y:S01]  /*4bb0*/  FSETP.NEU.FTZ.AND P2, PT, R2.reuse, -INF , PT ;  /* 0xff8000000200780b */ /* 0x040fe20003f5d000 */
[----:B------:R-:W-:Y:S01]  /*4bc0*/  FMUL.FTZ R12, R2, c[0x0][0x2d0] ;  /* 0x0000b400020c7a20 */ /* 0x000fe20000410000 */
[----:B------:R1:W-:Y:S04]  /*4bd0*/  MUFU.EX2 R134, R5 ;  /* 0x0000000500867308 */ /* 0x0003e80000000800 */
[----:B------:R-:W-:Y:S02]  /*4be0*/  FSEL R12, R12, RZ, P2 ;  /* 0x000000ff0c0c7208 */ /* 0x000fe40001000000 */
[----:B------:R-:W-:Y:S02]  /*4bf0*/  ISETP.GT.AND P2, PT, R8, 0x31, PT ;  /* 0x000000310800780c */ /* 0x000fe40003f44270 */
[----:B------:R-:W-:Y:S01]  /*4c00*/  FMNMX.FTZ R8, R120, R121, !PT ;  /* 0x0000007978087209 */ /* 0x000fe20007810000 */
[--C-:B------:R-:W-:Y:S01]  /*4c10*/  FFMA.FTZ R3, R15, c[0x0][0x2d0], -R12.reuse ;  /* 0x0000b4000f037a23 */ /* 0x100fe2000001080c */
[----:B------:R-:W-:Y:S01]  /*4c20*/  FSEL R194, R53, -INF , P2 ;  /* 0xff80000035c27808 */ /* 0x000fe20001000000 */
[----:B------:R-:W-:Y:S01]  /*4c30*/  FFMA.FTZ R4, R14, c[0x0][0x2d0], -R12 ;  /* 0x0000b4000e047a23 */ /* 0x000fe2000001080c */
[----:B------:R-:W-:Y:S01]  /*4c40*/  FMNMX.FTZ R8, R122, R8, !PT ;  /* 0x000000087a087209 */ /* 0x000fe20007810000 */
[----:B------:R2:W-:Y:S01]  /*4c50*/  MUFU.EX2 R246, R3 ;  /* 0x0000000300f67308 */ /* 0x0005e20000000800 */
[----:B------:R-:W-:Y:S01]  /*4c60*/  FMNMX.FTZ R0, R194, R0, !PT ;  /* 0x00000000c2007209 */ /* 0x000fe20007810000 */
[----:B------:R-:W-:Y:S01]  /*4c70*/  LDSM.16.MT88.4 R52, [R234+0x900] ;  /* 0x00090000ea34783b */ /* 0x000fe20000004200 */
[----:B-1----:R-:W-:Y:S01]  /*4c80*/  FFMA.FTZ R5, R7, c[0x0][0x2d0], -R13 ;  /* 0x0000b40007057a23 */ /* 0x002fe2000001080d */
[----:B------:R-:W-:-:S02]  /*4c90*/  FSEL R190, R190, -INF , P2 ;  /* 0xff800000bebe7808 */ /* 0x000fc40001000000 */
[----:B------:R-:W-:Y:S02]  /*4ca0*/  FMNMX.FTZ R0, R191, R0, !PT ;  /* 0x00000000bf007209 */ /* 0x000fe40007810000 */
[----:B------:R1:W3:Y:S02]  /*4cb0*/  MUFU.EX2 R214, R5 ;  /* 0x0000000500d67308 */ /* 0x0002e40000000800 */
[----:B------:R-:W-:Y:S01]  /*4cc0*/  FMNMX.FTZ R0, R195, R0, !PT ;  /* 0x00000000c3007209 */ /* 0x000fe20007810000 */
[----:B--2---:R-:W-:-:S05]  /*4cd0*/  FFMA.FTZ R3, R16, c[0x0][0x2d0], -R12 ;  /* 0x0000b40010037a23 */ /* 0x004fca000001080c */
[----:B------:R3:W-:Y:S01]  /*4ce0*/  MUFU.EX2 R230, R4 ;  /* 0x0000000400e67308 */ /* 0x0007e20000000800 */
[----:B-1----:R-:W-:-:S07]  /*4cf0*/  FFMA.FTZ R5, R9, c[0x0][0x2d0], -R13 ;  /* 0x0000b40009057a23 */ /* 0x002fce000001080d */
[----:B------:R1:W2:Y:S01]  /*4d00*/  MUFU.EX2 R213, R3 ;  /* 0x0000000300d57308 */ /* 0x0002a20000000800 */
[----:B------:R-:W4:Y:S07]  /*4d10*/  SHFL.BFLY PT, R9, R0, 0x2, 0x1f ;  /* 0x0c401f0000097f89 */ /* 0x000f2e00000e0000 */
[----:B------:R4:W-:Y:S01]  /*4d20*/  MUFU.EX2 R206, R5 ;  /* 0x0000000500ce7308 */ /* 0x0009e20000000800 */
[----:B---3--:R-:W-:Y:S01]  /*4d30*/  F2FP.PACK_AB R4, R214, R134 ;  /* 0x00000086d604723e */ /* 0x008fe200000000ff */
[----:B-1----:R-:W-:Y:S01]  /*4d40*/  FFMA.FTZ R3, R17, c[0x0][0x2d0], -R13 ;  /* 0x0000b40011037a23 */ /* 0x002fe2000001080d */
[----:B--2---:R-:W-:-:S05]  /*4d50*/  F2FP.PACK_AB R7, R213, R246 ;  /* 0x000000f6d507723e */ /* 0x004fca00000000ff */
[----:B------:R1:W-:Y:S01]  /*4d60*/  MUFU.EX2 R238, R3 ;  /* 0x0000000300ee7308 */ /* 0x0003e20000000800 */
[----:B----4-:R-:W-:Y:S01]  /*4d70*/  FFMA.FTZ R5, R10, c[0x0][0x2d0], -R13 ;  /* 0x0000b4000a057a23 */ /* 0x010fe2000001080d */
[----:B------:R-:W-:-:S06]  /*4d80*/  FMNMX.FTZ R0, R0, R9, !PT ;  /* 0x0000000900007209 */ /* 0x000fcc0007810000 */
[----:B------:R2:W3:Y:S01]  /*4d90*/  MUFU.EX2 R243, R5 ;  /* 0x0000000500f37308 */ /* 0x0004e20000000800 */
[----:B------:R-:W4:Y:S01]  /*4da0*/  SHFL.BFLY PT, R16, R0, 0x1, 0x1f ;  /* 0x0c201f0000107f89 */ /* 0x000f2200000e0000 */
[----:B-1----:R-:W-:-:S06]  /*4db0*/  FFMA.FTZ R3, R18, c[0x0][0x2d0], -R13 ;  /* 0x0000b40012037a23 */ /* 0x002fcc000001080d */
[----:B------:R1:W-:Y:S01]  /*4dc0*/  MUFU.EX2 R250, R3 ;  /* 0x0000000300fa7308 */ /* 0x0003e20000000800 */
[----:B--2---:R-:W-:Y:S01]  /*4dd0*/  FFMA.FTZ R5, R11, c[0x0][0x2d0], -R12 ;  /* 0x0000b4000b057a23 */ /* 0x004fe2000001080c */
[----:B---3--:R-:W-:-:S06]  /*4de0*/  F2FP.PACK_AB R6, R243, R206 ;  /* 0x000000cef306723e */ /* 0x008fcc00000000ff */
[----:B------:R-:W2:Y:S01]  /*4df0*/  MUFU.EX2 R242, R5 ;  /* 0x0000000500f27308 */ /* 0x000ea20000000800 */
[----:B----4-:R-:W-:Y:S02]  /*4e00*/  FMNMX.FTZ R139, R0, R16, !PT ;  /* 0x00000010008b7209 */ /* 0x010fe40007810000 */
[----:B-1----:R-:W-:Y:S01]  /*4e10*/  FMNMX.FTZ R3, R123, R8, !PT ;  /* 0x000000087b037209 */ /* 0x002fe20007810000 */
[----:B------:R-:W-:Y:S01]  /*4e20*/  FFMA.FTZ R8, R19, c[0x0][0x2d0], -R13 ;  /* 0x0000b40013087a23 */ /* 0x000fe2000001080d */
[----:B------:R-:W-:Y:S02]  /*4e30*/  FSETP.NEU.FTZ.AND P2, PT, R139, -INF , PT ;  /* 0xff8000008b00780b */ /* 0x000fe40003f5d000 */
[----:B------:R-:W-:Y:S01]  /*4e40*/  FMNMX.FTZ R3, R124, R3, !PT ;  /* 0x000000037c037209 */ /* 0x000fe20007810000 */
[----:B------:R1:W-:Y:S03]  /*4e50*/  MUFU.EX2 R207, R8 ;  /* 0x0000000800cf7308 */ /* 0x0003e60000000800 */
[----:B------:R-:W-:-:S02]  /*4e60*/  FMNMX.FTZ R3, R125, R3, !PT ;  /* 0x000000037d037209 */ /* 0x000fc40007810000 */
[----:B--2---:R-:W-:Y:S02]  /*4e70*/  F2FP.PACK_AB R5, R230, R242 ;  /* 0x000000f2e605723e */ /* 0x004fe400000000ff */
[----:B------:R-:W-:-:S04]  /*4e80*/  FMNMX.FTZ R3, R126, R3, !PT ;  /* 0x000000037e037209 */ /* 0x000fc80007810000 */
[----:B------:R-:W-:Y:S01]  /*4e90*/  FMNMX.FTZ R3, R127, R3, !PT ;  /* 0x000000037f037209 */ /* 0x000fe20007810000 */
[----:B------:R-:W-:Y:S03]  /*4ea0*/  HMMA.16816.F32 R152, R4, R92, RZ ;  /* 0x0000005c0498723c */ /* 0x000fe600000018ff */
[----:B------:R-:W-:Y:S01]  /*4eb0*/  FMNMX.FTZ R3, R172, R3, !PT ;  /* 0x00000003ac037209 */ /* 0x000fe20007810000 */
[----:B-1----:R-:W-:-:S04]  /*4ec0*/  FFMA.FTZ R8, R20, c[0x0][0x2d0], -R13 ;  /* 0x0000b40014087a23 */ /* 0x002fc8000001080d */
[----:B------:R1:W2:Y:S01]  /*4ed0*/  MUFU.EX2 R185, R8 ;  /* 0x0000000800b97308 */ /* 0x0002a20000000800 */
[C---:B------:R-:W-:Y:S08]  /*4ee0*/  HMMA.16816.F32 R160, R4.reuse, R88, RZ ;  /* 0x0000005804a0723c */ /* 0x040ff000000018ff */
[----:B------:R-:W-:Y:S01]  /*4ef0*/  HMMA.16816.F32 R148, R4, R100, RZ ;  /* 0x000000640494723c */ /* 0x000fe200000018ff */
[----:B-1----:R-:W-:Y:S01]  /*4f00*/  FFMA.FTZ R8, R21, c[0x0][0x2d0], -R12 ;  /* 0x0000b40015087a23 */ /* 0x002fe2000001080c */
[----:B--2---:R-:W-:-:S06]  /*4f10*/  F2FP.PACK_AB R10, R185, R207 ;  /* 0x000000cfb90a723e */ /* 0x004fcc00000000ff */
[C---:B------:R-:W-:Y:S01]  /*4f20*/  HMMA.16816.F32 R44, R4.reuse, R40, RZ ;  /* 0x00000028042c723c */ /* 0x040fe200000018ff */
[----:B------:R1:W-:Y:S07]  /*4f30*/  MUFU.EX2 R251, R8 ;  /* 0x0000000800fb7308 */ /* 0x0003ee0000000800 */
[C---:B------:R-:W-:Y:S08]  /*4f40*/  HMMA.16816.F32 R164, R4.reuse, R84, RZ ;  /* 0x0000005404a4723c */ /* 0x040ff000000018ff */
[----:B------:R-:W-:Y:S01]  /*4f50*/  HMMA.16816.F32 R144, R4, R104, RZ ;  /* 0x000000680490723c */ /* 0x000fe200000018ff */
[----:B-1----:R-:W-:Y:S01]  /*4f60*/  FMNMX.FTZ R8, R171, R3, !PT ;  /* 0x00000003ab087209 */ /* 0x002fe20007810000 */
[----:B------:R-:W-:-:S03]  /*4f70*/  FFMA.FTZ R3, R22, c[0x0][0x2d0], -R12 ;  /* 0x0000b40016037a23 */ /* 0x000fc6000001080c */
[----:B------:R-:W-:Y:S01]  /*4f80*/  FMNMX.FTZ R8, R170, R8, !PT ;  /* 0x00000008aa087209 */ /* 0x000fe20007810000 */
[----:B------:R1:W2:Y:S02]  /*4f90*/  MUFU.EX2 R249, R3 ;  /* 0x0000000300f97308 */ /* 0x0002a40000000800 */
[C---:B------:R-:W-:Y:S08]  /*4fa0*/  HMMA.16816.F32 R156, R4.reuse, R76, RZ ;  /* 0x0000004c049c723c */ /* 0x040ff000000018ff */
[----:B------:R-:W-:Y:S01]  /*4fb0*/  HMMA.16816.F32 R140, R4, R108, RZ ;  /* 0x0000006c048c723c */ /* 0x000fe200000018ff */
[----:B-1----:R-:W-:Y:S01]  /*4fc0*/  FMNMX.FTZ R3, R136, R8, !PT ;  /* 0x0000000888037209 */ /* 0x002fe20007810000 */
[----:B------:R-:W-:Y:S01]  /*4fd0*/  FFMA.FTZ R8, R23, c[0x0][0x2d0], -R12 ;  /* 0x0000b40017087a23 */ /* 0x000fe2000001080c */
[----:B--2---:R-:W-:-:S05]  /*4fe0*/  F2FP.PACK_AB R9, R249, R251 ;  /* 0x000000fbf909723e */ /* 0x004fca00000000ff */
[----:B------:R-:W-:Y:S01]  /*4ff0*/  HMMA.16816.F32 R128, R4, R42, RZ ;  /* 0x0000002a0480723c */ /* 0x000fe200000018ff */
[----:B------:R-:W-:Y:S01]  /*5000*/  FMNMX.FTZ R3, R229, R3, !PT ;  /* 0x00000003e5037209 */ /* 0x000fe20007810000 */
[----:B------:R1:W-:Y:S03]  /*5010*/  MUFU.EX2 R187, R8 ;  /* 0x0000000800bb7308 */ /* 0x0003e60000000800 */
[----:B------:R-:W-:-:S03]  /*5020*/  FMNMX.FTZ R3, R190, R3, !PT ;  /* 0x00000003be037209 */ /* 0x000fc60007810000 */
[----:B------:R-:W-:Y:S01]  /*5030*/  HMMA.16816.F32 R116, R4, R78, RZ ;  /* 0x0000004e0474723c */ /* 0x000fe200000018ff */
[----:B------:R-:W-:-:S04]  /*5040*/  FMNMX.FTZ R3, R189, R3, !PT ;  /* 0x00000003bd037209 */ /* 0x000fc80007810000 */
[----:B------:R-:W-:Y:S01]  /*5050*/  FMNMX.FTZ R14, R188, R3, !PT ;  /* 0x00000003bc0e7209 */ /* 0x000fe20007810000 */
[----:B------:R-:W-:Y:S02]  /*5060*/  FMUL.FTZ R3, R139, c[0x0][0x2d0] ;  /* 0x0000b4008b037a20 */ /* 0x000fe40000410000 */
[C---:B------:R-:W-:Y:S01]  /*5070*/  HMMA.16816.F32 R80, R4.reuse, R86, RZ ;  /* 0x000000560450723c */ /* 0x040fe200000018ff */
[----:B-1----:R-:W-:Y:S01]  /*5080*/  FFMA.FTZ R8, R24, c[0x0][0x2d0], -R12 ;  /* 0x0000b40018087a23 */ /* 0x002fe2000001080c */
[----:B------:R-:W1:Y:S01]  /*5090*/  SHFL.BFLY PT, R15, R14, 0x2, 0x1f ;  /* 0x0c401f000e0f7f89 */ /* 0x000e6200000e0000 */
[----:B------:R-:W-:Y:S02]  /*50a0*/  FSEL R3, R3, RZ, P2 ;  /* 0x000000ff03037208 */ /* 0x000fe40001000000 */
[----:B------:R2:W3:Y:S03]  /*50b0*/  MUFU.EX2 R247, R8 ;  /* 0x0000000800f77308 */ /* 0x0004e60000000800 */
[C---:B------:R-:W-:Y:S08]  /*50c0*/  HMMA.16816.F32 R36, R4.reuse, R90, RZ ;  /* 0x0000005a0424723c */ /* 0x040ff000000018ff */
[----:B------:R-:W-:Y:S01]  /*50d0*/  HMMA.16816.F32 R32, R4, R94, RZ ;  /* 0x0000005e0420723c */ /* 0x000fe200000018ff */
[----:B--2---:R-:W-:-:S02]  /*50e0*/  F2FP.PACK_AB R8, R250, R238 ;  /* 0x000000eefa08723e */ /* 0x004fc400000000ff */
[----:B---3--:R-:W-:-:S05]  /*50f0*/  F2FP.PACK_AB R11, R247, R187 ;  /* 0x000000bbf70b723e */ /* 0x008fca00000000ff */
[----:B------:R-:W-:Y:S01]  /*5100*/  HMMA.16816.F32 R28, R4, R102, RZ ;  /* 0x00000066041c723c */ /* 0x000fe200000018ff */
[----:B-1----:R-:W-:-:S07]  /*5110*/  FMNMX.FTZ R0, R14, R15, !PT ;  /* 0x0000000f0e007209 */ /* 0x002fce0007810000 */
[C---:B------:R-:W-:Y:S07]  /*5120*/  HMMA.16816.F32 R16, R8.reuse, R68, R152 ;  /* 0x000000440810723c */ /* 0x040fee0000001898 */
[----:B------:R-:W-:Y:S01]  /*5130*/  IMAD.MOV.U32 R155, RZ, RZ, R214 ;  /* 0x000000ffff9b7224 */ /* 0x000fe200078e00d6 */
[C---:B------:R-:W-:Y:S08]  /*5140*/  HMMA.16816.F32 R176, R8.reuse, R60, R160 ;  /* 0x0000003c08b0723c */ /* 0x040ff000000018a0 */
[----:B------:R-:W-:Y:S01]  /*5150*/  HMMA.16816.F32 R208, R8, R56, R44 ;  /* 0x0000003808d0723c */ /* 0x000fe2000000182c */
[----:B------:R-:W-:Y:S07]  /*5160*/  LDSM.16.MT88.4 R44, [R235+0x2900] ;  /* 0x00290000eb2c783b */ /* 0x000fee0000004200 */
[----:B------:R-:W-:Y:S01]  /*5170*/  MOV R204, R17 ;  /* 0x0000001100cc7202 */ /* 0x000fe20000000f00 */
[----:B------:R-:W-:Y:S01]  /*5180*/  IMAD.MOV.U32 R154, RZ, RZ, R19 ;  /* 0x000000ffff9a7224 */ /* 0x000fe200078e0013 */
[----:B------:R-:W-:Y:S01]  /*5190*/  MOV R152, R16 ;  /* 0x0000001000987202 */ /* 0x000fe20000000f00 */
[----:B------:R-:W-:Y:S01]  /*51a0*/  IMAD.MOV.U32 R153, RZ, RZ, R18 ;  /* 0x000000ffff997224 */ /* 0x000fe200078e0012 */
[----:B------:R-:W-:Y:S08]  /*51b0*/  HMMA.16816.F32 R24, R4, R106, RZ ;  /* 0x0000006a0418723c */ /* 0x000ff000000018ff */
[----:B------:R-:W-:Y:S08]  /*51c0*/  HMMA.16816.F32 R16, R8, R64, R148 ;  /* 0x000000400810723c */ /* 0x000ff00000001894 */
[----:B------:R-:W-:Y:S01]  /*51d0*/  HMMA.16816.F32 R20, R4, R110, RZ ;  /* 0x0000006e0414723c */ /* 0x000fe200000018ff */
[----:B------:R-:W1:Y:S06]  /*51e0*/  SHFL.BFLY PT, R5, R0, 0x1, 0x1f ;  /* 0x0c201f0000057f89 */ /* 0x000e6c00000e0000 */
[----:B------:R-:W-:Y:S01]  /*51f0*/  FFMA.FTZ R4, R96, c[0x0][0x2d0], -R3 ;  /* 0x0000b40060047a23 */ /* 0x000fe20000010803 */
[C---:B------:R-:W-:Y:S03]  /*5200*/  HMMA.16816.F32 R224, R8.reuse, R72, R164 ;  /* 0x0000004808e0723c */ /* 0x040fe600000018a4 */
[----:B------:R2:W-:Y:S04]  /*5210*/  MUFU.EX2 R193, R4 ;  /* 0x0000000400c17308 */ /* 0x0005e80000000800 */
[----:B------:R-:W-:Y:S01]  /*5220*/  IMAD.MOV.U32 R167, RZ, RZ, R176 ;  /* 0x000000ffffa77224 */ /* 0x000fe200078e00b0 */
[----:B------:R-:W-:Y:S01]  /*5230*/  MOV R166, R177 ;  /* 0x000000b100a67202 */ /* 0x000fe20000000f00 */
[----:B------:R-:W-:Y:S01]  /*5240*/  IMAD.MOV.U32 R165, RZ, RZ, R178 ;  /* 0x000000ffffa57224 */ /* 0x000fe200078e00b2 */
[----:B------:R-:W-:Y:S01]  /*5250*/  MOV R177, R19 ;  /* 0x0000001300b17202 */ /* 0x000fe20000000f00 */
[----:B------:R-:W-:Y:S01]  /*5260*/  IMAD.MOV.U32 R164, RZ, RZ, R179 ;  /* 0x000000ffffa47224 */ /* 0x000fe200078e00b3 */
[----:B------:R-:W-:Y:S01]  /*5270*/  HMMA.16816.F32 R220, R8, R52, R156 ;  /* 0x0000003408dc723c */ /* 0x000fe2000000189c */
[----:B------:R-:W-:-:S02]  /*5280*/  IMAD.MOV.U32 R179, RZ, RZ, R17 ;  /* 0x000000ffffb37224 */ /* 0x000fc400078e0011 */
[----:B------:R-:W-:Y:S02]  /*5290*/  IMAD.MOV.U32 R178, RZ, RZ, R18 ;  /* 0x000000ffffb27224 */ /* 0x000fe400078e0012 */
[----:B------:R-:W-:Y:S01]  /*52a0*/  IMAD.MOV.U32 R176, RZ, RZ, R16 ;  /* 0x000000ffffb07224 */ /* 0x000fe200078e0010 */
[----:B-1----:R-:W-:Y:S01]  /*52b0*/  FMNMX.FTZ R138, R0, R5, !PT ;  /* 0x00000005008a7209 */ /* 0x002fe20007810000 */
[--C-:B--2---:R-:W-:Y:S01]  /*52c0*/  FFMA.FTZ R4, R97, c[0x0][0x2d0], -R3.reuse ;  /* 0x0000b40061047a23 */ /* 0x104fe20000010803 */
[C---:B------:R-:W-:Y:S01]  /*52d0*/  HMMA.16816.F32 R16, R8.reuse, R48, R144 ;  /* 0x000000300810723c */ /* 0x040fe20000001890 */
[--C-:B------:R-:W-:Y:S01]  /*52e0*/  FFMA.FTZ R0, R113, c[0x0][0x2d0], -R3.reuse ;  /* 0x0000b40071007a23 */ /* 0x100fe20000010803 */
[----:B------:R-:W-:Y:S01]  /*52f0*/  FSETP.NEU.FTZ.AND P2, PT, R138, -INF , PT ;  /* 0xff8000008a00780b */ /* 0x000fe20003f5d000 */
[----:B------:R1:W-:Y:S05]  /*5300*/  MUFU.EX2 R192, R4 ;  /* 0x0000000400c07308 */ /* 0x0003ea0000000800 */
[C---:B------:R-:W-:Y:S03]  /*5310*/  HMMA.16816.F32 R128, R8.reuse, R58, R128 ;  /* 0x0000003a0880723c */ /* 0x040fe60000001880 */
[----:B------:R2:W-:Y:S05]  /*5320*/  MUFU.EX2 R147, R0 ;  /* 0x0000000000937308 */ /* 0x0005ea0000000800 */
[----:B------:R-:W-:Y:S01]  /*5330*/  HMMA.16816.F32 R156, R8, R54, R116 ;  /* 0x00000036089c723c */ /* 0x000fe20000001874 */
[----:B-1----:R-:W-:-:S04]  /*5340*/  FFMA.FTZ R4, R98, c[0x0][0x2d0], -R3 ;  /* 0x0000b40062047a23 */ /* 0x002fc80000010803 */
[----:B------:R1:W-:Y:S03]  /*5350*/  MUFU.EX2 R245, R4 ;  /* 0x0000000400f57308 */ /* 0x0003e60000000800 */
[----:B------:R-:W-:Y:S01]  /*5360*/  IMAD.MOV.U32 R146, RZ, RZ, R17 ;  /* 0x000000ffff927224 */ /* 0x000fe200078e0011 */
[----:B------:R-:W-:Y:S01]  /*5370*/  MOV R145, R19 ;  /* 0x0000001300917202 */ /* 0x000fe20000000f00 */
[----:B------:R-:W-:Y:S01]  /*5380*/  IMAD.MOV.U32 R144, RZ, RZ, R18 ;  /* 0x000000ffff907224 */ /* 0x000fe200078e0012 */
[----:B------:R-:W-:Y:S01]  /*5390*/  HMMA.16816.F32 R196, R8, R74, R80 ;  /* 0x0000004a08c4723c */ /* 0x000fe20000001850 */
[----:B--2---:R-:W-:-:S05]  /*53a0*/  FMUL.FTZ R0, R138, c[0x0][0x2d0] ;  /* 0x0000b4008a007a20 */ /* 0x004fca0000410000 */
[----:B------:R-:W-:Y:S02]  /*53b0*/  FSEL R0, R0, RZ, P2 ;  /* 0x000000ff00007208 */ /* 0x000fe40001000000 */
[----:B------:R-:W-:Y:S01]  /*53c0*/  HMMA.16816.F32 R200, R8, R62, R36 ;  /* 0x0000003e08c8723c */ /* 0x000fe20000001824 */
[----:B-1----:R-:W-:-:S04]  /*53d0*/  FFMA.FTZ R4, R99, c[0x0][0x2d0], -R3 ;  /* 0x0000b40063047a23 */ /* 0x002fc80000010803 */
[----:B------:R1:W-:Y:S03]  /*53e0*/  MUFU.EX2 R244, R4 ;  /* 0x0000000400f47308 */ /* 0x0003e60000000800 */
[C---:B------:R-:W-:Y:S01]  /*53f0*/  HMMA.16816.F32 R216, R8.reuse, R66, R28 ;  /* 0x0000004208d8723c */ /* 0x040fe2000000181c */
[--C-:B-1----:R-:W-:Y:S02]  /*5400*/  FFMA.FTZ R4, R112, c[0x0][0x2d0], -R3.reuse ;  /* 0x0000b40070047a23 */ /* 0x102fe40000010803 */
[----:B------:R-:W-:Y:S02]  /*5410*/  IMAD.MOV.U32 R112, RZ, RZ, R16 ;  /* 0x000000ffff707224 */ /* 0x000fe400078e0010 */
[----:B------:R1:W-:Y:S03]  /*5420*/  MUFU.EX2 R15, R4 ;  /* 0x00000004000f7308 */ /* 0x0003e60000000800 */
[----:B------:R-:W-:Y:S01]  /*5430*/  HMMA.16816.F32 R16, R8, R44, R140 ;  /* 0x0000002c0810723c */ /* 0x000fe2000000188c */
[----:B-1----:R-:W-:Y:S01]  /*5440*/  FFMA.FTZ R4, R115, c[0x0][0x2d0], -R3 ;  /* 0x0000b40073047a23 */ /* 0x002fe20000010803 */
[----:B------:R-:W-:-:S03]  /*5450*/  MOV R115, R213 ;  /* 0x000000d500737202 */ /* 0x000fc60000000f00 */
[----:B------:R1:W-:Y:S11]  /*5460*/  MUFU.EX2 R248, R4 ;  /* 0x0000000400f87308 */ /* 0x0003f60000000800 */
[----:B------:R-:W-:Y:S08]  /*5470*/  @!UPT UIADD3 URZ, URZ, URZ, URZ ;  /* 0x0000003f3f3ff290 */ /* 0x000ff0000fffe03f */
[----:B------:R-:W-:Y:S01]  /*5480*/  MOV R141, R18 ;  /* 0x00000012008d7202 */ /* 0x000fe20000000f00 */
[----:B------:R-:W-:Y:S01]  /*5490*/  IMAD.MOV.U32 R140, RZ, RZ, R19 ;  /* 0x000000ffff8c7224 */ /* 0x000fe200078e0013 */
[----:B------:R-:W-:Y:S01]  /*54a0*/  MOV R98, R16 ;  /* 0x0000001000627202 */ /* 0x000fe20000000f00 */
[----:B------:R-:W-:Y:S02]  /*54b0*/  IMAD.MOV.U32 R113, RZ, RZ, R17 ;  /* 0x000000ffff717224 */ /* 0x000fe400078e0011 */
[C---:B------:R-:W-:Y:S01]  /*54c0*/  HMMA.16816.F32 R16, R8.reuse, R70, R32 ;  /* 0x000000460810723c */ /* 0x040fe20000001820 */
[----:B-1----:R-:W-:Y:S02]  /*54d0*/  FFMA.FTZ R4, R114, c[0x0][0x2d0], -R3 ;  /* 0x0000b40072047a23 */ /* 0x002fe40000010803 */
[----:B------:R-:W-:Y:S02]  /*54e0*/  IMAD.MOV.U32 R114, RZ, RZ, R212 ;  /* 0x000000ffff727224 */ /* 0x000fe400078e00d4 */
[----:B------:R1:W2:Y:S03]  /*54f0*/  MUFU.EX2 R186, R4 ;  /* 0x0000000400ba7308 */ /* 0x0002a60000000800 */
[----:B------:R-:W-:Y:S11]  /*5500*/  HMMA.16816.F32 R212, R8, R46, R20 ;  /* 0x0000002e08d4723c */ /* 0x000ff60000001814 */
[----:B------:R-:W-:Y:S05]  /*5510*/  @!UPT UIADD3 URZ, URZ, URZ, URZ ;  /* 0x0000003f3f3ff290 */ /* 0x000fea000fffe03f */
[----:B------:R-:W-:Y:S01]  /*5520*/  IMAD.MOV.U32 R83, RZ, RZ, R17 ;  /* 0x000000ffff537224 */ /* 0x000fe200078e0011 */
[----:B------:R-:W-:Y:S01]  /*5530*/  MOV R81, R19 ;  /* 0x0000001300517202 */ /* 0x000fe20000000f00 */
[----:B-1----:R-:W-:Y:S01]  /*5540*/  FFMA.FTZ R4, R120, c[0x0][0x2d0], -R0 ;  /* 0x0000b40078047a23 */ /* 0x002fe20000010800 */
[----:B--2---:R-:W-:Y:S01]  /*5550*/  F2FP.PACK_AB R6, R186, R248 ;  /* 0x000000f8ba06723e */ /* 0x004fe200000000ff */
[----:B------:R-:W-:Y:S02]  /*5560*/  IMAD.MOV.U32 R82, RZ, RZ, R18 ;  /* 0x000000ffff527224 */ /* 0x000fe400078e0012 */
[----:B------:R1:W-:Y:S01]  /*5570*/  MUFU.EX2 R97, R4 ;  /* 0x0000000400617308 */ /* 0x0003e20000000800 */
[----:B------:R-:W-:Y:S02]  /*5580*/  IMAD.MOV.U32 R80, RZ, RZ, R16 ;  /* 0x000000ffff507224 */ /* 0x000fe400078e0010 */
[----:B-1----:R-:W-:-:S05]  /*5590*/  FFMA.FTZ R4, R121, c[0x0][0x2d0], -R0 ;  /* 0x0000b40079047a23 */ /* 0x002fca0000010800 */
[----:B------:R1:W2:Y:S02]  /*55a0*/  MUFU.EX2 R96, R4 ;  /* 0x0000000400607308 */ /* 0x0002a40000000800 */
[----:B-1----:R-:W-:-:S06]  /*55b0*/  FFMA.FTZ R4, R122, c[0x0][0x2d0], -R0 ;  /* 0x0000b4007a047a23 */ /* 0x002fcc0000010800 */
[----:B------:R1:W-:Y:S02]  /*55c0*/  MUFU.EX2 R99, R4 ;  /* 0x0000000400637308 */ /* 0x0003e40000000800 */
[----:B-1----:R-:W-:Y:S02]  /*55d0*/  FFMA.FTZ R4, R123, c[0x0][0x2d0], -R0 ;  /* 0x0000b4007b047a23 */ /* 0x002fe40000010800 */
[----:B------:R-:W-:Y:S04]  /*55e0*/  HMMA.16816.F32 R120, R8, R50, R24 ;  /* 0x000000320878723c */ /* 0x000fe80000001818 */
[----:B------:R1:W3:Y:S03]  /*55f0*/  MUFU.EX2 R14, R4 ;  /* 0x00000004000e7308 */ /* 0x0002e60000000800 */
[----:B------:R-:W-:-:S02]  /*5600*/  F2FP.PACK_AB R8, R192, R193 ;  /* 0x000000c1c008723e */ /* 0x000fc400000000ff */
[----:B------:R-:W-:Y:S02]  /*5610*/  F2FP.PACK_AB R10, R244, R245 ;  /* 0x000000f5f40a723e */ /* 0x000fe400000000ff */
[----:B--2---:R-:W-:Y:S01]  /*5620*/  F2FP.PACK_AB R9, R96, R97 ;  /* 0x000000616009723e */ /* 0x004fe200000000ff */
[----:B-1----:R-:W-:Y:S01]  /*5630*/  FFMA.FTZ R4, R124, c[0x0][0x2d0], -R0 ;  /* 0x0000b4007c047a23 */ /* 0x002fe20000010800 */
[----:B---3--:R-:W-:-:S03]  /*5640*/  F2FP.PACK_AB R11, R14, R99 ;  /* 0x000000630e0b723e */ /* 0x008fc600000000ff */
[----:B------:R1:W-:Y:S04]  /*5650*/  MUFU.EX2 R252, R4 ;  /* 0x0000000400fc7308 */ /* 0x0003e80000000800 */
[C---:B------:R-:W-:Y:S08]  /*5660*/  HMMA.16816.F32 R20, R8.reuse, R40, RZ ;  /* 0x000000280814723c */ /* 0x040ff000000018ff */
[----:B------:R-:W-:Y:S01]  /*5670*/  HMMA.16816.F32 R16, R8, R76, RZ ;  /* 0x0000004c0810723c */ /* 0x000fe200000018ff */
[----:B-1----:R-:W-:-:S06]  /*5680*/  FFMA.FTZ R4, R125, c[0x0][0x2d0], -R0 ;  /* 0x0000b4007d047a23 */ /* 0x002fcc0000010800 */
[----:B------:R-:W-:Y:S01]  /*5690*/  IMAD.MOV.U32 R77, RZ, RZ, R83 ;  /* 0x000000ffff4d7224 */ /* 0x000fe200078e0053 */
[----:B------:R1:W2:Y:S01]  /*56a0*/  MUFU.EX2 R142, R4 ;  /* 0x00000004008e7308 */ /* 0x0002a20000000800 */
[----:B------:R-:W-:Y:S01]  /*56b0*/  HMMA.16816.F32 R36, R8, R84, RZ ;  /* 0x000000540824723c */ /* 0x000fe200000018ff */
[----:B------:R-:W-:-:S06]  /*56c0*/  IMAD.MOV.U32 R76, RZ, RZ, R80 ;  /* 0x000000ffff4c7224 */ /* 0x000fcc00078e0050 */
[----:B------:R-:W-:Y:S01]  /*56d0*/  MOV R85, R147 ;  /* 0x0000009300557202 */ /* 0x000fe20000000f00 */
[----:B------:R-:W-:Y:S01]  /*56e0*/  HMMA.16816.F32 R32, R8, R88, RZ ;  /* 0x000000580820723c */ /* 0x000fe200000018ff */
[----:B------:R-:W-:Y:S02]  /*56f0*/  IMAD.MOV.U32 R84, RZ, RZ, R82 ;  /* 0x000000ffff547224 */ /* 0x000fe400078e0052 */
[----:B-1----:R-:W-:Y:S01]  /*5700*/  FFMA.FTZ R4, R126, c[0x0][0x2d0], -R0 ;  /* 0x0000b4007e047a23 */ /* 0x002fe20000010800 */
[----:B--2---:R-:W-:-:S04]  /*5710*/  F2FP.PACK_AB R5, R142, R252 ;  /* 0x000000fc8e05723e */ /* 0x004fc800000000ff */
[C---:B------:R-:W-:Y:S01]  /*5720*/  HMMA.16816.F32 R28, R8.reuse, R92, RZ ;  /* 0x0000005c081c723c */ /* 0x040fe200000018ff */
[----:B------:R-:W-:Y:S01]  /*5730*/  MOV R88, R98 ;  /* 0x0000006200587202 */ /* 0x000fe20000000f00 */
[----:B------:R1:W-:Y:S01]  /*5740*/  MUFU.EX2 R231, R4 ;  /* 0x0000000400e77308 */ /* 0x0003e20000000800 */
[----:B------:R-:W-:Y:S02]  /*5750*/  IMAD.MOV.U32 R98, RZ, RZ, R206 ;  /* 0x000000ffff627224 */ /* 0x000fe400078e00ce */
[----:B------:R-:W-:Y:S02]  /*5760*/  IMAD.MOV.U32 R89, RZ, RZ, R205 ;  /* 0x000000ffff597224 */ /* 0x000fe400078e00cd */
[----:B------:R-:W-:Y:S01]  /*5770*/  IMAD.MOV.U32 R92, RZ, RZ, R140 ;  /* 0x000000ffff5c7224 */ /* 0x000fe200078e008c */
[----:B------:R-:W-:Y:S01]  /*5780*/  HMMA.16816.F32 R24, R8, R100, RZ ;  /* 0x000000640818723c */ /* 0x000fe200000018ff */
[----:B------:R-:W-:Y:S01]  /*5790*/  IMAD.MOV.U32 R93, RZ, RZ, R113 ;  /* 0x000000ffff5d7224 */ /* 0x000fe200078e0071 */
[----:B------:R-:W-:-:S05]  /*57a0*/  MOV R140, R112 ;  /* 0x00000070008c7202 */ /* 0x000fca0000000f00 */
[----:B------:R-:W-:Y:S01]  /*57b0*/  IMAD.MOV.U32 R100, RZ, RZ, R141 ;  /* 0x000000ffff647224 */ /* 0x000fe200078e008d */
[----:B------:R-:W-:Y:S01]  /*57c0*/  MOV R101, R155 ;  /* 0x0000009b00657202 */ /* 0x000fe20000000f00 */
[----:B------:R-:W-:Y:S01]  /*57d0*/  IMAD.MOV.U32 R155, RZ, RZ, R207 ;  /* 0x000000ffff9b7224 */ /* 0x000fe200078e00cf */
[----:B------:R-:W-:Y:S01]  /*57e0*/  HMMA.16816.F32 R40, R8, R42, RZ ;  /* 0x0000002a0828723c */ /* 0x000fe200000018ff */
[----:B-1----:R-:W-:Y:S02]  /*57f0*/  FFMA.FTZ R4, R127, c[0x0][0x2d0], -R0 ;  /* 0x0000b4007f047a23 */ /* 0x002fe40000010800 */
[----:B------:R-:W-:Y:S02]  /*5800*/  IMAD.MOV.U32 R141, RZ, RZ, R179 ;  /* 0x000000ffff8d7224 */ /* 0x000fe400078e00b3 */
[----:B------:R1:W2:Y:S02]  /*5810*/  MUFU.EX2 R143, R4 ;  /* 0x00000004008f7308 */ /* 0x0002a40000000800 */
[----:B-1----:R-:W-:Y:S01]  /*5820*/  F2FP.PACK_AB R4, R147, R15 ;  /* 0x0000000f9304723e */ /* 0x002fe200000000ff */
[----:B------:R-:W-:Y:S01]  /*5830*/  IMAD.MOV.U32 R147, RZ, RZ, R204 ;  /* 0x000000ffff937224 */ /* 0x000fe200078e00cc */
[----:B--2---:R-:W-:-:S07]  /*5840*/  F2FP.PACK_AB R7, R143, R231 ;  /* 0x000000e78f07723e */ /* 0x004fce00000000ff */
[C---:B------:R-:W-:Y:S07]  /*5850*/  HMMA.16816.F32 R148, R4.reuse, R56, R20 ;  /* 0x000000380494723c */ /* 0x040fee0000001814 */
[----:B------:R-:W-:Y:S01]  /*5860*/  MOV R56, R145 ;  /* 0x0000009100387202 */ /* 0x000fe20000000f00 */
[----:B------:R-:W-:Y:S01]  /*5870*/  HMMA.16816.F32 R160, R4, R52, R16 ;  /* 0x0000003404a0723c */ /* 0x000fe20000001810 */
[----:B------:R-:W-:Y:S01]  /*5880*/  IMAD.MOV.U32 R57, RZ, RZ, R144 ;  /* 0x000000ffff397224 */ /* 0x000fe200078e0090 */
[----:B------:R-:W-:Y:S01]  /*5890*/  MOV R145, R177 ;  /* 0x000000b100917202 */ /* 0x000fe20000000f00 */
[----:B------:R-:W-:-:S04]  /*58a0*/  IMAD.MOV.U32 R144, RZ, RZ, R178 ;  /* 0x000000ffff907224 */ /* 0x000fc800078e00b2 */
[----:B------:R-:W-:Y:S01]  /*58b0*/  IMAD.MOV.U32 R53, RZ, RZ, R146 ;  /* 0x000000ffff357224 */ /* 0x000fe200078e0092 */
[----:B------:R-:W-:Y:S01]  /*58c0*/  HMMA.16816.F32 R20, R8, R104, RZ ;  /* 0x000000680814723c */ /* 0x000fe200000018ff */
[----:B------:R-:W-:Y:S01]  /*58d0*/  MOV R52, R81 ;  /* 0x0000005100347202 */ /* 0x000fe20000000f00 */
[----:B------:R-:W-:-:S05]  /*58e0*/  IMAD.MOV.U32 R146, RZ, RZ, R176 ;  /* 0x000000ffff927224 */ /* 0x000fca00078e00b0 */
[----:B------:R-:W-:Y:S01]  /*58f0*/  MOV R104, R140 ;  /* 0x0000008c00687202 */ /* 0x000fe20000000f00 */
[----:B------:R-:W-:Y:S01]  /*5900*/  HMMA.16816.F32 R16, R8, R108, RZ ;  /* 0x0000006c0810723c */ /* 0x000fe200000018ff */
[----:B------:R-:W-:-:S06]  /*5910*/  MOV R105, R53 ;  /* 0x0000003500697202 */ /* 0x000fcc0000000f00 */
[----:B------:R-:W-:Y:S01]  /*5920*/  IMAD.MOV.U32 R109, RZ, RZ, R114 ;  /* 0x000000ffff6d7224 */ /* 0x000fe200078e0072 */
[----:B------:R-:W-:Y:S01]  /*5930*/  MOV R108, R115 ;  /* 0x00000073006c7202 */ /* 0x000fe20000000f00 */
[C---:B------:R-:W-:Y:S07]  /*5940*/  HMMA.16816.F32 R176, R4.reuse, R72, R36 ;  /* 0x0000004804b0723c */ /* 0x040fee0000001824 */
[----:B------:R-:W-:Y:S01]  /*5950*/  IMAD.MOV.U32 R73, RZ, RZ, R147 ;  /* 0x000000ffff497224 */ /* 0x000fe200078e0093 */
[----:B------:R-:W-:Y:S01]  /*5960*/  HMMA.16816.F32 R80, R4, R60, R32 ;  /* 0x0000003c0450723c */ /* 0x000fe20000001820 */
[----:B------:R-:W-:-:S07]  /*5970*/  IMAD.MOV.U32 R72, RZ, RZ, R152 ;  /* 0x000000ffff487224 */ /* 0x000fce00078e0098 */
[C---:B------:R-:W-:Y:S08]  /*5980*/  HMMA.16816.F32 R124, R4.reuse, R68, R28 ;  /* 0x00000044047c723c */ /* 0x040ff0000000181c */
[C---:B------:R-:W-:Y:S08]  /*5990*/  HMMA.16816.F32 R116, R4.reuse, R64, R24 ;  /* 0x000000400474723c */ /* 0x040ff00000001818 */
[C---:B------:R-:W-:Y:S08]  /*59a0*/  HMMA.16816.F32 R112, R4.reuse, R48, R20 ;  /* 0x000000300470723c */ /* 0x040ff00000001814 */
[----:B------:R-:W-:Y:S08]  /*59b0*/  HMMA.16816.F32 R204, R4, R44, R16 ;  /* 0x0000002c04cc723c */ /* 0x000ff00000001810 */
[C---:B------:R-:W-:Y:S07]  /*59c0*/  HMMA.16816.F32 R36, R8.reuse, R78, RZ ;  /* 0x0000004e0824723c */ /* 0x040fee00000018ff */
[----:B------:R-:W-:Y:S01]  /*59d0*/  IMAD.MOV.U32 R79, RZ, RZ, R52 ;  /* 0x000000ffff4f7224 */ /* 0x000fe200078e0034 */
[----:B------:R-:W-:Y:S01]  /*59e0*/  HMMA.16816.F32 R32, R8, R86, RZ ;  /* 0x000000560820723c */ /* 0x000fe200000018ff */
[----:B------:R-:W-:Y:S01]  /*59f0*/  IMAD.MOV.U32 R78, RZ, RZ, R84 ;  /* 0x000000ffff4e7224 */ /* 0x000fe200078e0054 */
[----:B------:R-:W-:-:S05]  /*5a00*/  MOV R84, R185 ;  /* 0x000000b900547202 */ /* 0x000fca0000000f00 */
[----:B------:R-:W-:Y:S01]  /*5a10*/  IMAD.MOV.U32 R86, RZ, RZ, R100 ;  /* 0x000000ffff567224 */ /* 0x000fe200078e0064 */
[----:B------:R-:W-:Y:S01]  /*5a20*/  HMMA.16816.F32 R28, R8, R90, RZ ;  /* 0x0000005a081c723c */ /* 0x000fe200000018ff */
[----:B------:R-:W-:Y:S02]  /*5a30*/  MOV R100, R155 ;  /* 0x0000009b00647202 */ /* 0x000fe40000000f00 */
[----:B------:R-:W-:Y:S01]  /*5a40*/  MOV R87, R92 ;  /* 0x0000005c00577202 */ /* 0x000fe20000000f00 */
[----:B------:R-:W-:-:S03]  /*5a50*/  IMAD.MOV.U32 R92, RZ, RZ, R187 ;  /* 0x000000ffff5c7224 */ /* 0x000fc600078e00bb */
[----:B------:R-:W-:Y:S01]  /*5a60*/  IMAD.MOV.U32 R90, RZ, RZ, R144 ;  /* 0x000000ffff5a7224 */ /* 0x000fe200078e0090 */
[----:B------:R-:W-:Y:S01]  /*5a70*/  HMMA.16816.F32 R24, R8, R94, RZ ;  /* 0x0000005e0818723c */ /* 0x000fe200000018ff */
[----:B------:R-:W-:-:S06]  /*5a80*/  MOV R91, R145 ;  /* 0x00000091005b7202 */ /* 0x000fcc0000000f00 */
[----:B------:R-:W-:Y:S01]  /*5a90*/  IMAD.MOV.U32 R94, RZ, RZ, R88 ;  /* 0x000000ffff5e7224 */ /* 0x000fe200078e0058 */
[C---:B------:R-:W-:Y:S01]  /*5aa0*/  HMMA.16816.F32 R20, R8.reuse, R102, RZ ;  /* 0x000000660814723c */ /* 0x040fe200000018ff */
[----:B------:R-:W-:Y:S02]  /*5ab0*/  IMAD.MOV.U32 R88, RZ, RZ, R146 ;  /* 0x000000ffff587224 */ /* 0x000fe400078e0092 */
[----:B------:R-:W-:Y:S02]  /*5ac0*/  IMAD.MOV.U32 R95, RZ, RZ, R93 ;  /* 0x000000ffff5f7224 */ /* 0x000fe400078e005d */
[----:B------:R-:W-:Y:S02]  /*5ad0*/  IMAD.MOV.U32 R93, RZ, RZ, R186 ;  /* 0x000000ffff5d7224 */ /* 0x000fe400078e00ba */
[----:B------:R-:W-:Y:S01]  /*5ae0*/  MOV R103, R89 ;  /* 0x0000005900677202 */ /* 0x000fe20000000f00 */
[----:B------:R-:W-:Y:S01]  /*5af0*/  HMMA.16816.F32 R16, R8, R106, RZ ;  /* 0x0000006a0810723c */ /* 0x000fe200000018ff */
[----:B------:R-:W-:-:S02]  /*5b00*/  IMAD.MOV.U32 R89, RZ, RZ, R141 ;  /* 0x000000ffff597224 */ /* 0x000fc400078e008d */
[----:B------:R-:W-:-:S04]  /*5b10*/  IMAD.MOV.U32 R102, RZ, RZ, R56 ;  /* 0x000000ffff667224 */ /* 0x000fc800078e0038 */
[----:B------:R-:W-:Y:S01]  /*5b20*/  IMAD.MOV.U32 R107, RZ, RZ, R57 ;  /* 0x000000ffff6b7224 */ /* 0x000fe200078e0039 */
[----:B------:R-:W-:Y:S01]  /*5b30*/  HMMA.16816.F32 R8, R8, R110, RZ ;  /* 0x0000006e0808723c */ /* 0x000fe200000018ff */
[----:B------:R-:W-:-:S06]  /*5b40*/  MOV R106, R154 ;  /* 0x0000009a006a7202 */ /* 0x000fcc0000000f00 */
[----:B------:R-:W-:Y:S01]  /*5b50*/  IMAD.MOV.U32 R111, RZ, RZ, R153 ;  /* 0x000000ffff6f7224 */ /* 0x000fe200078e0099 */
[----:B------:R-:W-:Y:S01]  /*5b60*/  HMMA.16816.F32 R40, R4, R58, R40 ;  /* 0x0000003a0428723c */ /* 0x000fe20000001828 */
[----:B------:R-:W-:Y:S02]  /*5b70*/  IMAD.MOV.U32 R110, RZ, RZ, R94 ;  /* 0x000000ffff6e7224 */ /* 0x000fe400078e005e */
[----:B------:R-:W-:-:S05]  /*5b80*/  IMAD.MOV.U32 R94, RZ, RZ, R108 ;  /* 0x000000ffff5e7224 */ /* 0x000fca00078e006c */
[C---:B------:R-:W-:Y:S08]  /*5b90*/  HMMA.16816.F32 R36, R4.reuse, R54, R36 ;  /* 0x000000360424723c */ /* 0x040ff00000001824 */
[C---:B------:R-:W-:Y:S08]  /*5ba0*/  HMMA.16816.F32 R32, R4.reuse, R74, R32 ;  /* 0x0000004a0420723c */ /* 0x040ff00000001820 */
[----:B------:R-:W-:Y:S01]  /*5bb0*/  HMMA.16816.F32 R28, R4, R62, R28 ;  /* 0x0000003e041c723c */ /* 0x000fe2000000181c */
[----:B------:R-:W-:Y:S01]  /*5bc0*/  MOV R75, R106 ;  /* 0x0000006a004b7202 */ /* 0x000fe20000000f00 */
[----:B------:R-:W-:-:S02]  /*5bd0*/  IMAD.MOV.U32 R106, RZ, RZ, R107 ;  /* 0x000000ffff6a7224 */ /* 0x000fc400078e006b */
[----:B------:R-:W-:Y:S02]  /*5be0*/  IMAD.MOV.U32 R74, RZ, RZ, R111 ;  /* 0x000000ffff4a7224 */ /* 0x000fe400078e006f */
[----:B------:R-:W-:Y:S01]  /*5bf0*/  IMAD.MOV.U32 R107, RZ, RZ, R102 ;  /* 0x000000ffff6b7224 */ /* 0x000fe200078e0066 */
[----:B------:R-:W-:Y:S01]  /*5c00*/  MOV R102, R86 ;  /* 0x0000005600667202 */ /* 0x000fe20000000f00 */
[----:B------:R-:W-:Y:S01]  /*5c10*/  HMMA.16816.F32 R68, R4, R70, R24 ;  /* 0x000000460444723c */ /* 0x000fe20000001818 */
[----:B------:R-:W-:Y:S01]  /*5c20*/  LDSM.16.MT88.4 R24, [R234+0x1100] ;  /* 0x00110000ea18783b */ /* 0x000fe20000004200 */
[----:B------:R-:W-:Y:S01]  /*5c30*/  IMAD.MOV.U32 R111, RZ, RZ, R95 ;  /* 0x000000ffff6f7224 */ /* 0x000fe200078e005f */
[----:B------:R-:W-:Y:S01]  /*5c40*/  MOV R95, R109 ;  /* 0x0000006d005f7202 */ /* 0x000fe20000000f00 */
[----:B------:R-:W-:-:S04]  /*5c50*/  IMAD.MOV.U32 R86, RZ, RZ, R251 ;  /* 0x000000ffff567224 */ /* 0x000fc800078e00fb */
[C---:B------:R-:W-:Y:S01]  /*5c60*/  HMMA.16816.F32 R64, R4.reuse, R66, R20 ;  /* 0x000000420440723c */ /* 0x040fe20000001814 */
[----:B------:R-:W-:Y:S07]  /*5c70*/  LDSM.16.MT88.4 R20, [R236+0x1100] ;  /* 0x00110000ec14783b */ /* 0x000fee0000004200 */
[C---:B------:R-:W-:Y:S01]  /*5c80*/  HMMA.16816.F32 R48, R4.reuse, R50, R16 ;  /* 0x000000320430723c */ /* 0x040fe20000001810 */
[----:B------:R-:W1:Y:S07]  /*5c90*/  LDSM.16.MT88.4 R16, [R233+0x1100] ;  /* 0x00110000e910783b */ /* 0x000e6e0000004200 */
[----:B------:R-:W-:Y:S01]  /*5ca0*/  HMMA.16816.F32 R44, R4, R46, R8 ;  /* 0x0000002e042c723c */ /* 0x000fe20000001808 */
[----:B------:R-:W-:Y:S01]  /*5cb0*/  MOV R108, R249 ;  /* 0x000000f9006c7202 */ /* 0x000fe20000000f00 */
[----:B------:R-:W-:Y:S01]  /*5cc0*/  IMAD.MOV.U32 R109, RZ, RZ, R248 ;  /* 0x000000ffff6d7224 */ /* 0x000fe200078e00f8 */
[----:B------:R2:W5:Y:S04]  /*5cd0*/  LDL.LU R251, [R1+0x8c] ;  /* 0x00008c0001fb7983 */ /* 0x0005680000300800 */
[----:B------:R-:W-:-:S02]  /*5ce0*/  FFMA.FTZ R4, R169, c[0x0][0x2d0], -R3 ;  /* 0x0000b400a9047a23 */ /* 0x000fc40000010803 */
[----:B------:R-:W-:Y:S01]  /*5cf0*/  FFMA.FTZ R5, R174, c[0x0][0x2d0], -R13 ;  /* 0x0000b400ae057a23 */ /* 0x000fe2000001080d */
[----:B------:R-:W-:Y:S01]  /*5d00*/  MOV R174, R165 ;  /* 0x000000a500ae7202 */ /* 0x000fe20000000f00 */
[----:B------:R3:W-:Y:S08]  /*5d10*/  MUFU.EX2 R61, R4 ;  /* 0x00000004003d7308 */ /* 0x0007f00000000800 */
[----:B------:R-:W-:Y:S01]  /*5d20*/  MUFU.EX2 R59, R5 ;  /* 0x00000005003b7308 */ /* 0x000fe20000000800 */
[----:B---3--:R-:W-:-:S07]  /*5d30*/  FFMA.FTZ R4, R168, c[0x0][0x2d0], -R3 ;  /* 0x0000b400a8047a23 */ /* 0x008fce0000010803 */
[----:B------:R3:W4:Y:S02]  /*5d40*/  MUFU.EX2 R140, R4 ;  /* 0x00000004008c7308 */ /* 0x0007240000000800 */
[----:B---3--:R-:W-:Y:S01]  /*5d50*/  FFMA.FTZ R4, R135, c[0x0][0x2d0], -R3 ;  /* 0x0000b40087047a23 */ /* 0x008fe20000010803 */
[----:B----4-:R-:W-:-:S05]  /*5d60*/  F2FP.PACK_AB R8, R140, R61 ;  /* 0x0000003d8c08723e */ /* 0x010fca00000000ff */
[----:B------:R3:W-:Y:S02]  /*5d70*/  MUFU.EX2 R135, R4 ;  /* 0x0000000400877308 */ /* 0x0007e40000000800 */
[----:B---3--:R-:W-:-:S06]  /*5d80*/  FFMA.FTZ R4, R133, c[0x0][0x2d0], -R3 ;  /* 0x0000b40085047a23 */ /* 0x008fcc0000010803 */
[----:B------:R3:W4:Y:S02]  /*5d90*/  MUFU.EX2 R141, R4 ;  /* 0x00000004008d7308 */ /* 0x0007240000000800 */
[----:B---3--:R-:W-:Y:S01]  /*5da0*/  FFMA.FTZ R4, R172, c[0x0][0x2d0], -R0 ;  /* 0x0000b400ac047a23 */ /* 0x008fe20000010800 */
[----:B----4-:R-:W-:Y:S01]  /*5db0*/  F2FP.PACK_AB R10, R141, R135 ;  /* 0x000000878d0a723e */ /* 0x010fe200000000ff */
[----:B------:R-:W-:-:S04]  /*5dc0*/  IMAD.MOV.U32 R172, RZ, RZ, R167 ;  /* 0x000000ffffac7224 */ /* 0x000fc800078e00a7 */
[----:B------:R3:W-:Y:S02]  /*5dd0*/  MUFU.EX2 R57, R4 ;  /* 0x0000000400397308 */ /* 0x0007e40000000800 */
[----:B---3--:R-:W-:-:S06]  /*5de0*/  FFMA.FTZ R4, R171, c[0x0][0x2d0], -R0 ;  /* 0x0000b400ab047a23 */ /* 0x008fcc0000010800 */
[----:B------:R3:W4:Y:S02]  /*5df0*/  MUFU.EX2 R60, R4 ;  /* 0x00000004003c7308 */ /* 0x0007240000000800 */
[----:B---3--:R-:W-:Y:S01]  /*5e00*/  FFMA.FTZ R4, R170, c[0x0][0x2d0], -R0 ;  /* 0x0000b400aa047a23 */ /* 0x008fe20000010800 */
[----:B----4-:R-:W-:-:S05]  /*5e10*/  F2FP.PACK_AB R9, R60, R57 ;  /* 0x000000393c09723e */ /* 0x010fca00000000ff */
[----:B------:R3:W-:Y:S02]  /*5e20*/  MUFU.EX2 R63, R4 ;  /* 0x00000004003f7308 */ /* 0x0007e40000000800 */
[----:B---3--:R-:W-:-:S06]  /*5e30*/  FFMA.FTZ R4, R136, c[0x0][0x2d0], -R0 ;  /* 0x0000b40088047a23 */ /* 0x008fcc0000010800 */
[----:B------:R3:W4:Y:S02]  /*5e40*/  MUFU.EX2 R133, R4 ;  /* 0x0000000400857308 */ /* 0x0007240000000800 */
[----:B---3--:R-:W-:Y:S01]  /*5e50*/  FFMA.FTZ R4, R180, c[0x0][0x2d0], -R13 ;  /* 0x0000b400b4047a23 */ /* 0x008fe2000001080d */
[----:B----4-:R-:W-:-:S05]  /*5e60*/  F2FP.PACK_AB R11, R133, R63 ;  /* 0x0000003f850b723e */ /* 0x010fca00000000ff */
[----:B------:R3:W-:Y:S02]  /*5e70*/  MUFU.EX2 R54, R4 ;  /* 0x0000000400367308 */ /* 0x0007e40000000800 */
[C---:B-1----:R-:W-:Y:S08]  /*5e80*/  HMMA.16816.F32 R148, R8.reuse, R16, R148 ;  /* 0x000000100894723c */ /* 0x042ff00000001894 */
[----:B------:R-:W-:Y:S01]  /*5e90*/  HMMA.16816.F32 R40, R8, R18, R40 ;  /* 0x000000120828723c */ /* 0x000fe20000001828 */
[----:B---3--:R-:W-:-:S02]  /*5ea0*/  FFMA.FTZ R4, R175, c[0x0][0x2d0], -R13 ;  /* 0x0000b400af047a23 */ /* 0x008fc4000001080d */
[----:B------:R-:W-:Y:S02]  /*5eb0*/  IMAD.MOV.U32 R175, RZ, RZ, R164 ;  /* 0x000000ffffaf7224 */ /* 0x000fe400078e00a4 */
[----:B------:R1:W-:Y:S03]  /*5ec0*/  MUFU.EX2 R56, R4 ;  /* 0x0000000400387308 */ /* 0x0003e60000000800 */
[C---:B------:R-:W-:Y:S08]  /*5ed0*/  HMMA.16816.F32 R176, R8.reuse, R20, R176 ;  /* 0x0000001408b0723c */ /* 0x040ff000000018b0 */
[----:B------:R-:W-:Y:S01]  /*5ee0*/  HMMA.16816.F32 R32, R8, R22, R32 ;  /* 0x000000160820723c */ /* 0x000fe20000001820 */
[----:B-1----:R-:W-:-:S07]  /*5ef0*/  FFMA.FTZ R4, R173, c[0x0][0x2d0], -R13 ;  /* 0x0000b400ad047a23 */ /* 0x002fce000001080d */
[C---:B------:R-:W-:Y:S01]  /*5f00*/  HMMA.16816.F32 R160, R8.reuse, R24, R160 ;  /* 0x0000001808a0723c */ /* 0x040fe200000018a0 */
[----:B------:R-:W-:Y:S01]  /*5f10*/  IMAD.MOV.U32 R173, RZ, RZ, R166 ;  /* 0x000000ffffad7224 */ /* 0x000fe200078e00a6 */
[----:B------:R1:W3:Y:S06]  /*5f20*/  MUFU.EX2 R62, R4 ;  /* 0x00000004003e7308 */ /* 0x0002ec0000000800 */
[----:B------:R-:W-:Y:S01]  /*5f30*/  HMMA.16816.F32 R36, R8, R26, R36 ;  /* 0x0000001a0824723c */ /* 0x000fe20000001824 */
[----:B-1----:R-:W-:Y:S01]  /*5f40*/  FFMA.FTZ R4, R184, c[0x0][0x2d0], -R12 ;  /* 0x0000b400b8047a23 */ /* 0x002fe2000001080c */
[----:B---3--:R-:W-:-:S03]  /*5f50*/  F2FP.PACK_AB R6, R62, R59 ;  /* 0x0000003b3e06723e */ /* 0x008fc600000000ff */
[----:B------:R1:W-:Y:S02]  /*5f60*/  MUFU.EX2 R52, R4 ;  /* 0x0000000400347308 */ /* 0x0003e40000000800 */
[----:B-1----:R-:W-:-:S06]  /*5f70*/  FFMA.FTZ R4, R183, c[0x0][0x2d0], -R12 ;  /* 0x0000b400b7047a23 */ /* 0x002fcc000001080c */
[----:B------:R1:W3:Y:S02]  /*5f80*/  MUFU.EX2 R53, R4 ;  /* 0x0000000400357308 */ /* 0x0002e40000000800 */
[----:B-1----:R-:W-:Y:S01]  /*5f90*/  FFMA.FTZ R4, R182, c[0x0][0x2d0], -R12 ;  /* 0x0000b400b6047a23 */ /* 0x002fe2000001080c */
[----:B---3--:R-:W-:-:S05]  /*5fa0*/  F2FP.PACK_AB R5, R53, R52 ;  /* 0x000000343505723e */ /* 0x008fca00000000ff */
[----:B------:R1:W-:Y:S02]  /*5fb0*/  MUFU.EX2 R55, R4 ;  /* 0x0000000400377308 */ /* 0x0003e40000000800 */
[----:B-1----:R-:W-:-:S06]  /*5fc0*/  FFMA.FTZ R4, R181, c[0x0][0x2d0], -R12 ;  /* 0x0000b400b5047a23 */ /* 0x002fcc000001080c */
[----:B------:R1:W3:Y:S02]  /*5fd0*/  MUFU.EX2 R58, R4 ;  /* 0x00000004003a7308 */ /* 0x0002e40000000800 */
[----:B-1----:R-:W-:Y:S02]  /*5fe0*/  F2FP.PACK_AB R4, R56, R54 ;  /* 0x000000363804723e */ /* 0x002fe400000000ff */
[----:B---3--:R-:W-:-:S07]  /*5ff0*/  F2FP.PACK_AB R7, R58, R55 ;  /* 0x000000373a07723e */ /* 0x008fce00000000ff */
[C---:B------:R-:W-:Y:S08]  /*6000*/  HMMA.16816.F32 R144, R4.reuse, R16, R208 ;  /* 0x000000100490723c */ /* 0x040ff000000018d0 */
[C---:B------:R-:W-:Y:S01]  /*6010*/  HMMA.16816.F32 R152, R4.reuse, R18, R128 ;  /* 0x000000120498723c */ /* 0x040fe20000001880 */
[----:B------:R-:W1:Y:S07]  /*6020*/  LDSM.16.MT88.4 R16, [R235+0x1100] ;  /* 0x00110000eb10783b */ /* 0x000e6e0000004200 */
[C---:B------:R-:W-:Y:S08]  /*6030*/  HMMA.16816.F32 R180, R4.reuse, R20, R224 ;  /* 0x0000001404b4723c */ /* 0x040ff000000018e0 */
[C---:B------:R-:W-:Y:S01]  /*6040*/  HMMA.16816.F32 R184, R4.reuse, R22, R196 ;  /* 0x0000001604b8723c */ /* 0x040fe200000018c4 */
[----:B------:R-:W-:Y:S07]  /*6050*/  LDSM.16.MT88.4 R20, [R234+0x3100] ;  /* 0x00310000ea14783b */ /* 0x000fee0000004200 */
[----:B------:R-:W-:Y:S01]  /*6060*/  HMMA.16816.F32 R164, R4, R24, R220 ;  /* 0x0000001804a4723c */ /* 0x000fe200000018dc */
[----:B------:R-:W-:-:S07]  /*6070*/  IMAD.MOV.U32 R136, RZ, RZ, R102 ;  /* 0x000000ffff887224 */ /* 0x000fce00078e0066 */
[----:B------:R-:W-:Y:S01]  /*6080*/  HMMA.16816.F32 R168, R4, R26, R156 ;  /* 0x0000001a04a8723c */ /* 0x000fe2000000189c */
[----:B------:R-:W3:Y:S07]  /*6090*/  LDSM.16.MT88.4 R24, [R233+0x3100] ;  /* 0x00310000e918783b */ /* 0x000eee0000004200 */
[-C--:B-1----:R-:W-:Y:S08]  /*60a0*/  HMMA.16816.F32 R224, R8, R16.reuse, R80 ;  /* 0x0000001008e0723c */ /* 0x082ff00000001850 */
[C---:B------:R-:W-:Y:S07]  /*60b0*/  HMMA.16816.F32 R196, R4.reuse, R16, R172 ;  /* 0x0000001004c4723c */ /* 0x040fee00000018ac */
[----:B------:R-:W-:Y:S01]  /*60c0*/  MOV R172, R103 ;  /* 0x0000006700ac7202 */ /* 0x000fe20000000f00 */
[----:B------:R-:W-:Y:S01]  /*60d0*/  HMMA.16816.F32 R200, R4, R18, R200 ;  /* 0x0000001204c8723c */ /* 0x000fe200000018c8 */
[----:B------:R-:W-:-:S07]  /*60e0*/  IMAD.MOV.U32 R103, RZ, RZ, R87 ;  /* 0x000000ffff677224 */ /* 0x000fce00078e0057 */
[----:B------:R-:W-:Y:S01]  /*60f0*/  HMMA.16816.F32 R220, R8, R18, R28 ;  /* 0x0000001208dc723c */ /* 0x000fe2000000181c */
[----:B------:R-:W1:Y:S04]  /*6100*/  LDSM.16.MT88.4 R16, [R236+0x3100] ;  /* 0x00310000ec10783b */ /* 0x000e680000004200 */
[----:B------:R-:W4:Y:S01]  /*6110*/  LDSM.16.MT88.4 R28, [R235+0x3100] ;  /* 0x00310000eb1c783b */ /* 0x000f220000004200 */
[----:B------:R-:W-:Y:S01]  /*6120*/  IMAD.MOV.U32 R87, RZ, RZ, R250 ;  /* 0x000000ffff577224 */ /* 0x000fe200078e00fa */
[----:B------:R-:W-:Y:S01]  /*6130*/  MOV R174, R110 ;  /* 0x0000006e00ae7202 */ /* 0x000fe20000000f00 */
[----:B------:R-:W-:Y:S01]  /*6140*/  IMAD.MOV.U32 R173, RZ, RZ, R172 ;  /* 0x000000ffffad7224 */ /* 0x000fe200078e00ac */
[----:B------:R-:W-:Y:S01]  /*6150*/  MOV R172, R103 ;  /* 0x0000006700ac7202 */ /* 0x000fe20000000f00 */
[----:B------:R-:W-:Y:S01]  /*6160*/  IMAD.MOV.U32 R175, RZ, RZ, R111 ;  /* 0x000000ffffaf7224 */ /* 0x000fe200078e006f */
[----:B------:R-:W-:Y:S01]  /*6170*/  MOV R102, R86 ;  /* 0x0000005600667202 */ /* 0x000fe20000000f00 */
[----:B------:R-:W-:Y:S01]  /*6180*/  IMAD.MOV.U32 R110, RZ, RZ, R94 ;  /* 0x000000ffff6e7224 */ /* 0x000fe200078e005e */
[----:B---3--:R-:W-:Y:S01]  /*6190*/  HMMA.16816.F32 R72, R4, R24, R72 ;  /* 0x000000180448723c */ /* 0x008fe20000001848 */
[----:B------:R-:W-:Y:S01]  /*61a0*/  IMAD.MOV.U32 R111, RZ, RZ, R95 ;  /* 0x000000ffff6f7224 */ /* 0x000fe200078e005f */
[----:B------:R-:W-:Y:S01]  /*61b0*/  MOV R95, R109 ;  /* 0x0000006d005f7202 */ /* 0x000fe20000000f00 */
[----:B------:R-:W-:Y:S01]  /*61c0*/  IMAD.MOV.U32 R103, RZ, RZ, R87 ;  /* 0x000000ffff677224 */ /* 0x000fe200078e0057 */
[----:B------:R2:W5:Y:S01]  /*61d0*/  LDL.LU R250, [R1+0x88] ;  /* 0x0000880001fa7983 */ /* 0x0005620000300800 */
[----:B------:R-:W-:Y:S01]  /*61e0*/  IMAD.MOV.U32 R94, RZ, RZ, R108 ;  /* 0x000000ffff5e7224 */ /* 0x000fe200078e006c */
[----:B------:R-:W-:Y:S01]  /*61f0*/  MOV R108, R93 ;  /* 0x0000005d006c7202 */ /* 0x000fe20000000f00 */
        /* <DEDUP_REMOVED lines=8> */
[----:B------:R-:W-:-:S02]  /*6280*/  IMAD.MOV.U32 R84, RZ, RZ, R244 ;  /* 0x000000ffff547224 */ /* 0x000fc400078e00f4 */
[----:B------:R-:W-:Y:S01]  /*6290*/  IMAD.MOV.U32 R210, RZ, RZ, R174 ;  /* 0x000000ffffd27224 */ /* 0x000fe200078e00ae */
[----:B------:R-:W-:Y:S01]  /*62a0*/  MOV R111, R94 ;  /* 0x0000005e006f7202 */ /* 0x000fe20000000f00 */
[----:B------:R-:W-:Y:S01]  /*62b0*/  IMAD.MOV.U32 R211, RZ, RZ, R175 ;  /* 0x000000ffffd37224 */ /* 0x000fe200078e00af */
[C---:B------:R-:W-:Y:S01]  /*62c0*/  HMMA.16816.F32 R88, R4.reuse, R20, R88 ;  /* 0x000000140458723c */ /* 0x040fe20000001858 */
[----:B------:R-:W-:Y:S01]  /*62d0*/  IMAD.MOV.U32 R174, RZ, RZ, R172 ;  /* 0x000000ffffae7224 */ /* 0x000fe200078e00ac */
[----:B------:R-:W-:Y:S01]  /*62e0*/  MOV R94, R87 ;  /* 0x00000057005e7202 */ /* 0x000fe20000000f00 */
[----:B------:R-:W-:Y:S01]  /*62f0*/  IMAD.MOV.U32 R93, RZ, RZ, R245 ;  /* 0x000000ffff5d7224 */ /* 0x000fe200078e00f5 */
[----:B------:R2:W5:Y:S01]  /*6300*/  LDL.LU R249, [R1+0x84] ;  /* 0x0000840001f97983 */ /* 0x0005620000300800 */
[----:B------:R-:W-:Y:S02]  /*6310*/  IMAD.MOV.U32 R175, RZ, RZ, R110 ;  /* 0x000000ffffaf7224 */ /* 0x000fe400078e006e */
[----:B------:R-:W-:Y:S01]  /*6320*/  IMAD.MOV.U32 R172, RZ, RZ, R102 ;  /* 0x000000ffffac7224 */ /* 0x000fe200078e0066 */
[----:B------:R-:W-:Y:S01]  /*6330*/  MOV R87, R100 ;  /* 0x0000006400577202 */ /* 0x000fe20000000f00 */
[----:B------:R-:W-:Y:S01]  /*6340*/  IMAD.MOV.U32 R110, RZ, RZ, R103 ;  /* 0x000000ffff6e7224 */ /* 0x000fe200078e0067 */
[----:B------:R-:W-:Y:S01]  /*6350*/  MOV R130, R210 ;  /* 0x000000d200827202 */ /* 0x000fe20000000f00 */
[----:B------:R-:W-:Y:S01]  /*6360*/  IMAD.MOV.U32 R102, RZ, RZ, R95 ;  /* 0x000000ffff667224 */ /* 0x000fe200078e005f */
[----:B------:R-:W-:Y:S01]  /*6370*/  MOV R100, R84 ;  /* 0x0000005400647202 */ /* 0x000fe20000000f00 */
[----:B------:R-:W-:Y:S01]  /*6380*/  IMAD.MOV.U32 R103, RZ, RZ, R86 ;  /* 0x000000ffff677224 */ /* 0x000fe200078e0056 */
[----:B-1----:R-:W-:Y:S01]  /*6390*/  HMMA.16816.F32 R104, R4, R16, R104 ;  /* 0x000000100468723c */ /* 0x002fe20000001868 */
[----:B------:R-:W-:Y:S01]  /*63a0*/  IMAD.MOV.U32 R95, RZ, RZ, R108 ;  /* 0x000000ffff5f7224 */ /* 0x000fe200078e006c */
[----:B------:R-:W-:Y:S01]  /*63b0*/  MOV R84, R242 ;  /* 0x000000f200547202 */ /* 0x000fe20000000f00 */
[----:B------:R-:W-:Y:S01]  /*63c0*/  IMAD.MOV.U32 R86, RZ, RZ, R109 ;  /* 0x000000ffff567224 */ /* 0x000fe200078e006d */
[----:B------:R2:W5:Y:S01]  /*63d0*/  LDL.LU R248, [R1+0x80] ;  /* 0x0000800001f87983 */ /* 0x0005620000300800 */
[----:B------:R-:W-:-:S02]  /*63e0*/  IMAD.MOV.U32 R108, RZ, RZ, R92 ;  /* 0x000000ffff6c7224 */ /* 0x000fc400078e005c */
[----:B------:R-:W-:Y:S02]  /*63f0*/  IMAD.MOV.U32 R109, RZ, RZ, R93 ;  /* 0x000000ffff6d7224 */ /* 0x000fe400078e005d */
[----:B------:R-:W-:Y:S02]  /*6400*/  IMAD.MOV.U32 R129, RZ, RZ, R209 ;  /* 0x000000ffff817224 */ /* 0x000fe400078e00d1 */
[----:B------:R-:W-:Y:S02]  /*6410*/  IMAD.MOV.U32 R131, RZ, RZ, R211 ;  /* 0x000000ffff837224 */ /* 0x000fe400078e00d3 */
        /* <DEDUP_REMOVED lines=12> */
[----:B------:R-:W-:Y:S01]  /*64e0*/  HMMA.16816.F32 R76, R4, R26, R76 ;  /* 0x0000001a044c723c */ /* 0x000fe2000000184c */
[----:B------:R-:W-:Y:S01]  /*64f0*/  IMAD.MOV.U32 R136, RZ, RZ, R103 ;  /* 0x000000ffff887224 */ /* 0x000fe200078e0067 */
[----:B------:R2:W5:Y:S01]  /*6500*/  LDL.LU R247, [R1+0x7c] ;  /* 0x00007c0001f77983 */ /* 0x0005620000300800 */
[----:B------:R-:W-:-:S02]  /*6510*/  IMAD.MOV.U32 R172, RZ, RZ, R110 ;  /* 0x000000ffffac7224 */ /* 0x000fc400078e006e */
[----:B------:R-:W-:Y:S01]  /*6520*/  IMAD.MOV.U32 R102, RZ, RZ, R86 ;  /* 0x000000ffff667224 */ /* 0x000fe200078e0056 */
[----:B------:R-:W-:Y:S01]  /*6530*/  MOV R128, R209 ;  /* 0x000000d100807202 */ /* 0x000fe20000000f00 */
[----:B------:R-:W-:Y:S01]  /*6540*/  IMAD.MOV.U32 R103, RZ, RZ, R87 ;  /* 0x000000ffff677224 */ /* 0x000fe200078e0057 */
[----:B------:R-:W-:Y:S01]  /*6550*/  MOV R87, R92 ;  /* 0x0000005c00577202 */ /* 0x000fe20000000f00 */
[----:B------:R-:W-:Y:S01]  /*6560*/  IMAD.MOV.U32 R95, RZ, RZ, R109 ;  /* 0x000000ffff5f7224 */ /* 0x000fe200078e006d */
[----:B------:R-:W-:Y:S01]  /*6570*/  HMMA.16816.F32 R64, R8, R22, R64 ;  /* 0x000000160840723c */ /* 0x000fe20000001840 */
[----:B------:R-:W-:Y:S01]  /*6580*/  IMAD.MOV.U32 R110, RZ, RZ, R94 ;  /* 0x000000ffff6e7224 */ /* 0x000fe200078e005e */
[----:B------:R-:W-:Y:S01]  /*6590*/  MOV R94, R108 ;  /* 0x0000006c005e7202 */ /* 0x000fe20000000f00 */
[----:B------:R-:W-:Y:S01]  /*65a0*/  IMAD.MOV.U32 R86, RZ, RZ, R100 ;  /* 0x000000ffff567224 */ /* 0x000fe200078e0064 */
[----:B------:R-:W-:Y:S01]  /*65b0*/  MOV R100, R14 ;  /* 0x0000000e00647202 */ /* 0x000fe20000000f00 */
[----:B------:R-:W-:Y:S01]  /*65c0*/  IMAD.MOV.U32 R109, RZ, RZ, R84 ;  /* 0x000000ffff6d7224 */ /* 0x000fe200078e0054 */
[----:B------:R2:W5:Y:S01]  /*65d0*/  LDL.LU R246, [R1+0x78] ;  /* 0x0000780001f67983 */ /* 0x0005620000300800 */
[----:B------:R-:W-:-:S02]  /*65e0*/  IMAD.MOV.U32 R84, RZ, RZ, R237 ;  /* 0x000000ffff547224 */ /* 0x000fc400078e00ed */
[----:B------:R-:W-:Y:S02]  /*65f0*/  IMAD.MOV.U32 R108, RZ, RZ, R93 ;  /* 0x000000ffff6c7224 */ /* 0x000fe400078e005d */
[----:B------:R-:W-:Y:S01]  /*6600*/  IMAD.MOV.U32 R158, RZ, RZ, R131 ;  /* 0x000000ffff9e7224 */ /* 0x000fe200078e0083 */
[----:B------:R-:W-:Y:S01]  /*6610*/  MOV R131, R173 ;  /* 0x000000ad00837202 */ /* 0x000fe20000000f00 */
[----:B------:R-:W-:Y:S01]  /*6620*/  IMAD.MOV.U32 R130, RZ, RZ, R210 ;  /* 0x000000ffff827224 */ /* 0x000fe200078e00d2 */
[----:B------:R-:W-:Y:S01]  /*6630*/  MOV R209, R111 ;  /* 0x0000006f00d17202 */ /* 0x000fe20000000f00 */
[----:B------:R-:W-:Y:S02]  /*6640*/  IMAD.MOV.U32 R93, RZ, RZ, R239 ;  /* 0x000000ffff5d7224 */ /* 0x000fe400078e00ef */
[----:B------:R-:W-:Y:S02]  /*6650*/  IMAD.MOV.U32 R159, RZ, RZ, R208 ;  /* 0x000000ffff9f7224 */ /* 0x000fe400078e00d0 */
[----:B------:R-:W-:-:S02]  /*6660*/  IMAD.MOV.U32 R92, RZ, RZ, R240 ;  /* 0x000000ffff5c7224 */ /* 0x000fc400078e00f0 */
        /* <DEDUP_REMOVED lines=14> */
[C---:B------:R-:W-:Y:S01]  /*6750*/  HMMA.16816.F32 R48, R8.reuse, R18, R48 ;  /* 0x000000120830723c */ /* 0x040fe20000001830 */
[----:B------:R-:W-:Y:S01]  /*6760*/  IMAD.MOV.U32 R103, RZ, RZ, R108 ;  /* 0x000000ffff677224 */ /* 0x000fe200078e006c */
[----:B------:R-:W-:Y:S01]  /*6770*/  MOV R14, R238 ;  /* 0x000000ee000e7202 */ /* 0x000fe20000000f00 */
[----:B------:R-:W-:Y:S01]  /*6780*/  IMAD.MOV.U32 R86, RZ, RZ, R109 ;  /* 0x000000ffff567224 */ /* 0x000fe200078e006d */
[----:B------:R2:W5:Y:S01]  /*6790*/  LDL.LU R245, [R1+0x74] ;  /* 0x0000740001f57983 */ /* 0x0005620000300800 */
[----:B------:R-:W-:Y:S02]  /*67a0*/  IMAD.MOV.U32 R109, RZ, RZ, R93 ;  /* 0x000000ffff6d7224 */ /* 0x000fe400078e005d */
[----:B------:R-:W-:Y:S02]  /*67b0*/  IMAD.MOV.U32 R84, RZ, RZ, R232 ;  /* 0x000000ffff547224 */ /* 0x000fe400078e00e8 */
[----:B------:R-:W-:Y:S01]  /*67c0*/  IMAD.MOV.U32 R82, RZ, RZ, R159 ;  /* 0x000000ffff527224 */ /* 0x000fe200078e009f */
[----:B------:R-:W-:Y:S01]  /*67d0*/  MOV R159, R209 ;  /* 0x000000d1009f7202 */ /* 0x000fe20000000f00 */
[----:B------:R-:W-:Y:S01]  /*67e0*/  IMAD.MOV.U32 R110, RZ, RZ, R95 ;  /* 0x000000ffff6e7224 */ /* 0x000fe200078e005f */
[----:B------:R-:W-:Y:S01]  /*67f0*/  MOV R157, R211 ;  /* 0x000000d3009d7202 */ /* 0x000fe20000000f00 */
[----:B------:R-:W-:Y:S01]  /*6800*/  IMAD.MOV.U32 R108, RZ, RZ, R92 ;  /* 0x000000ffff6c7224 */ /* 0x000fe200078e005c */
[----:B----4-:R-:W-:Y:S01]  /*6810*/  HMMA.16816.F32 R44, R8, R30, R44 ;  /* 0x0000001e082c723c */ /* 0x010fe2000000182c */
[----:B------:R-:W-:Y:S01]  /*6820*/  IMAD.MOV.U32 R209, RZ, RZ, R102 ;  /* 0x000000ffffd17224 */ /* 0x000fe200078e0066 */
[----:B------:R-:W-:Y:S01]  /*6830*/  MOV R102, R87 ;  /* 0x0000005700667202 */ /* 0x000fe20000000f00 */
[----:B------:R-:W-:Y:S01]  /*6840*/  IMAD.MOV.U32 R128, RZ, RZ, R208 ;  /* 0x000000ffff807224 */ /* 0x000fe200078e00d0 */
[----:B------:R-:W-:Y:S01]  /*6850*/  MOV R208, R111 ;  /* 0x0000006f00d07202 */ /* 0x000fe20000000f00 */
[----:B------:R-:W-:Y:S01]  /*6860*/  IMAD.MOV.U32 R158, RZ, RZ, R210 ;  /* 0x000000ffff9e7224 */ /* 0x000fe200078e00d2 */
[----:B------:R-:W-:Y:S01]  /*6870*/  MOV R210, R103 ;  /* 0x0000006700d27202 */ /* 0x000fe20000000f00 */
[----:B------:R-:W-:Y:S01]  /*6880*/  IMAD.MOV.U32 R211, RZ, RZ, R86 ;  /* 0x000000ffffd37224 */ /* 0x000fe200078e0056 */
[C---:B------:R-:W-:Y:S01]  /*6890*/  HMMA.16816.F32 R92, R4.reuse, R22, R216 ;  /* 0x00000016045c723c */ /* 0x040fe200000018d8 */
[----:B------:R-:W-:Y:S01]  /*68a0*/  IMAD.MOV.U32 R87, RZ, RZ, R100 ;  /* 0x000000ffff577224 */ /* 0x000fe200078e0064 */
[----:B------:R-:W-:Y:S01]  /*68b0*/  MOV R86, R109 ;  /* 0x0000006d00567202 */ /* 0x000fe20000000f00 */
[----:B------:R-:W-:Y:S01]  /*68c0*/  IMAD.MOV.U32 R103, RZ, RZ, R108 ;  /* 0x000000ffff677224 */ /* 0x000fe200078e006c */
[----:B------:R-:W-:Y:S01]  /*68d0*/  MOV R100, R84 ;  /* 0x0000005400647202 */ /* 0x000fe20000000f00 */
[----:B------:R-:W-:Y:S01]  /*68e0*/  IMAD.MOV.U32 R84, RZ, RZ, R85 ;  /* 0x000000ffff547224 */ /* 0x000fe200078e0055 */
[----:B------:R2:W5:Y:S01]  /*68f0*/  LDL.LU R244, [R1+0x70] ;  /* 0x0000700001f47983 */ /* 0x0005620000300800 */
[----:B------:R-:W-:Y:S01]  /*6900*/  MOV R219, R156 ;  /* 0x0000009c00db7202 */ /* 0x000fe20000000f00 */
[----:B------:R-:W-:Y:S01]  /*6910*/  IMAD.MOV.U32 R156, RZ, RZ, R110 ;  /* 0x000000ffff9c7224 */ /* 0x000fe200078e006e */
[----:B------:R-:W-:Y:S01]  /*6920*/  MOV R85, R134 ;  /* 0x0000008600557202 */ /* 0x000fe20000000f00 */
[C---:B------:R-:W-:Y:S01]  /*6930*/  HMMA.16816.F32 R108, R4.reuse, R18, R120 ;  /* 0x00000012046c723c */ /* 0x040fe20000001878 */
[----:B------:R-:W-:Y:S01]  /*6940*/  IMAD.MOV.U32 R218, RZ, RZ, R132 ;  /* 0x000000ffffda7224 */ /* 0x000fe200078e0084 */
[----:B------:R2:W5:Y:S04]  /*6950*/  LDL.LU R243, [R1+0x6c] ;  /* 0x00006c0001f37983 */ /* 0x0005680000300800 */
[----:B------:R2:W5:Y:S02]  /*6960*/  LDL.LU R242, [R1+0x68] ;  /* 0x0000680001f27983 */ /* 0x0005640000300800 */
[C---:B------:R-:W-:Y:S02]  /*6970*/  HMMA.16816.F32 R120, R4.reuse, R28, R80 ;  /* 0x0000001c0478723c */ /* 0x040fe40000001850 */
[----:B------:R2:W5:Y:S04]  /*6980*/  LDL.LU R241, [R1+0x64] ;  /* 0x0000640001f17983 */ /* 0x0005680000300800 */
[----:B------:R2:W5:Y:S01]  /*6990*/  LDL.LU R240, [R1+0x60] ;  /* 0x0000600001f07983 */ /* 0x0005620000300800 */
        /* <DEDUP_REMOVED lines=11> */
[----:B------:R2:W5:Y:S01]  /*6a50*/  LDL.LU R239, [R1+0x5c] ;  /* 0x00005c0001ef7983 */ /* 0x0005620000300800 */
[----:B------:R-:W-:Y:S03]  /*6a60*/  HMMA.16816.F32 R84, R4, R30, R212 ;  /* 0x0000001e0454723c */ /* 0x000fe600000018d4 */
[----:B------:R2:W5:Y:S04]  /*6a70*/  LDL.LU R238, [R1+0x58] ;  /* 0x0000580001ee7983 */ /* 0x0005680000300800 */
[--C-:B------:R-:W-:Y:S01]  /*6a80*/  FFMA.FTZ R4, R228, c[0x0][0x2d0], -R3.reuse ;  /* 0x0000b400e4047a23 */ /* 0x100fe20000010803 */
[----:B------:R-:W-:Y:S01]  /*6a90*/  MOV R7, R219 ;  /* 0x000000db00077202 */ /* 0x000fe20000000f00 */
[----:B------:R-:W-:Y:S01]  /*6aa0*/  IMAD.MOV.U32 R6, RZ, RZ, R218 ;  /* 0x000000ffff067224 */ /* 0x000fe200078e00da */
[C---:B------:R-:W-:Y:S01]  /*6ab0*/  HMMA.16816.F32 R212, R8.reuse, R26, R68 ;  /* 0x0000001a08d4723c */ /* 0x040fe20000001844 */
[----:B------:R1:W-:Y:S01]  /*6ac0*/  MUFU.EX2 R22, R4 ;  /* 0x0000000400167308 */ /* 0x0003e20000000800 */
[----:B------:R-:W-:Y:S01]  /*6ad0*/  MOV R5, R103 ;  /* 0x0000006700057202 */ /* 0x000fe20000000f00 */
[----:B------:R2:W5:Y:S05]  /*6ae0*/  LDL.LU R237, [R1+0x54] ;  /* 0x0000540001ed7983 */ /* 0x00056a0000300800 */
[----:B------:R-:W-:Y:S01]  /*6af0*/  HMMA.16816.F32 R216, R8, R24, R124 ;  /* 0x0000001808d8723c */ /* 0x000fe2000000187c */
[----:B------:R-:W-:Y:S01]  /*6b00*/  MOV R70, R7 ;  /* 0x0000000700467202 */ /* 0x000fe20000000f00 */
[----:B------:R-:W-:Y:S01]  /*6b10*/  IMAD.MOV.U32 R71, RZ, RZ, R208 ;  /* 0x000000ffff477224 */ /* 0x000fe200078e00d0 */
[----:B------:R2:W5:Y:S01]  /*6b20*/  LDL.LU R232, [R1+0x50] ;  /* 0x0000500001e87983 */ /* 0x0005620000300800 */
[----:B-1----:R-:W-:-:S03]  /*6b30*/  FFMA.FTZ R4, R194, c[0x0][0x2d0], -R3 ;  /* 0x0000b400c2047a23 */ /* 0x002fc60000010803 */
[----:B------:R-:W-:Y:S01]  /*6b40*/  MOV R124, R209 ;  /* 0x000000d1007c7202 */ /* 0x000fe20000000f00 */
[----:B------:R-:W-:Y:S01]  /*6b50*/  IMAD.MOV.U32 R125, RZ, RZ, R210 ;  /* 0x000000ffff7d7224 */ /* 0x000fe200078e00d2 */
[----:B------:R-:W-:Y:S01]  /*6b60*/  MOV R126, R211 ;  /* 0x000000d3007e7202 */ /* 0x000fe20000000f00 */
[----:B------:R1:W3:Y:S01]  /*6b70*/  MUFU.EX2 R24, R4 ;  /* 0x0000000400187308 */ /* 0x0002e20000000800 */
[----:B------:R-:W-:Y:S02]  /*6b80*/  IMAD.MOV.U32 R127, RZ, RZ, R102 ;  /* 0x000000ffff7f7224 */ /* 0x000fe400078e0066 */
[----:B------:R-:W-:Y:S01]  /*6b90*/  IMAD.MOV.U32 R69, RZ, RZ, R6 ;  /* 0x000000ffff457224 */ /* 0x000fe200078e0006 */
[----:B------:R-:W-:Y:S01]  /*6ba0*/  MOV R7, R101 ;  /* 0x0000006500077202 */ /* 0x000fe20000000f00 */
[----:B------:R2:W5:Y:S01]  /*6bb0*/  LDL.LU R134, [R1+0x4c] ;  /* 0x00004c0001867983 */ /* 0x0005620000300800 */
[--C-:B-1----:R-:W-:Y:S01]  /*6bc0*/  FFMA.FTZ R4, R191, c[0x0][0x2d0], -R3.reuse ;  /* 0x0000b400bf047a23 */ /* 0x102fe20000010803 */
[----:B------:R-:W-:Y:S01]  /*6bd0*/  HMMA.16816.F32 R208, R8, R20, R116 ;  /* 0x0000001408d0723c */ /* 0x000fe20000001874 */
[----:B------:R-:W-:Y:S01]  /*6be0*/  FFMA.FTZ R3, R195, c[0x0][0x2d0], -R3 ;  /* 0x0000b400c3037a23 */ /* 0x000fe20000010803 */
[----:B------:R2:W5:Y:S03]  /*6bf0*/  LDL.LU R132, [R1+0x48] ;  /* 0x0000480001847983 */ /* 0x0005660000300800 */
[----:B------:R1:W-:Y:S02]  /*6c00*/  MUFU.EX2 R23, R3 ;  /* 0x0000000300177308 */ /* 0x0003e40000000800 */
[----:B-1----:R-:W-:-:S06]  /*6c10*/  FFMA.FTZ R3, R229, c[0x0][0x2d0], -R0 ;  /* 0x0000b400e5037a23 */ /* 0x002fcc0000010800 */
[----:B------:R1:W-:Y:S01]  /*6c20*/  MUFU.EX2 R18, R3 ;  /* 0x0000000300127308 */ /* 0x0003e20000000800 */
[----:B------:R-:W-:Y:S02]  /*6c30*/  IMAD.MOV.U32 R6, RZ, RZ, R100 ;  /* 0x000000ffff067224 */ /* 0x000fe400078e0064 */
[----:B-1----:R-:W-:-:S05]  /*6c40*/  FFMA.FTZ R3, R190, c[0x0][0x2d0], -R0 ;  /* 0x0000b400be037a23 */ /* 0x002fca0000010800 */
[----:B------:R1:W4:Y:S02]  /*6c50*/  MUFU.EX2 R19, R3 ;  /* 0x0000000300137308 */ /* 0x0003240000000800 */
[--C-:B-1----:R-:W-:Y:S02]  /*6c60*/  FFMA.FTZ R3, R189, c[0x0][0x2d0], -R0.reuse ;  /* 0x0000b400bd037a23 */ /* 0x102fe40000010800 */
[----:B------:R-:W-:Y:S01]  /*6c70*/  FFMA.FTZ R0, R188, c[0x0][0x2d0], -R0 ;  /* 0x0000b400bc007a23 */ /* 0x000fe20000010800 */
[----:B------:R-:W-:Y:S03]  /*6c80*/  HMMA.16816.F32 R100, R8, R16, R112 ;  /* 0x000000100864723c */ /* 0x000fe60000001870 */
[----:B------:R-:W-:Y:S01]  /*6c90*/  MUFU.EX2 R21, R3 ;  /* 0x0000000300157308 */ /* 0x000fe20000000800 */
[----:B------:R-:W-:Y:S07]  /*6ca0*/  LDSM.16.MT88.4 R188, [R236+0x1900] ;  /* 0x00190000ecbc783b */ /* 0x000fee0000004200 */
[----:B------:R1:W-:Y:S02]  /*6cb0*/  MUFU.EX2 R20, R0 ;  /* 0x0000000000147308 */ /* 0x0003e40000000800 */
[----:B-1----:R-:W-:-:S02]  /*6cc0*/  FFMA.FTZ R0, R70, c[0x0][0x2d0], -R13 ;  /* 0x0000b40046007a23 */ /* 0x002fc4000001080d */
        /* <DEDUP_REMOVED lines=19> */
[----:B------:R-:W-:-:S02]  /*6e00*/  MOV R130, R15 ;  /* 0x0000000f00827202 */ /* 0x000fc40000000f00 */
[----:B------:R1:W-:Y:S01]  /*6e10*/  MUFU.EX2 R15, R0 ;  /* 0x00000000000f7308 */ /* 0x0003e20000000800 */
[----:B------:R-:W-:Y:S01]  /*6e20*/  IMAD.MOV.U32 R27, RZ, RZ, R71 ;  /* 0x000000ffff1b7224 */ /* 0x000fe200078e0047 */
[----:B------:R-:W-:Y:S01]  /*6e30*/  MOV R68, R124 ;  /* 0x0000007c00447202 */ /* 0x000fe20000000f00 */
[----:B------:R-:W-:Y:S01]  /*6e40*/  IMAD.MOV.U32 R71, RZ, RZ, R6 ;  /* 0x000000ffff477224 */ /* 0x000fe200078e0006 */
[----:B------:R-:W-:Y:S01]  /*6e50*/  MOV R124, R7 ;  /* 0x00000007007c7202 */ /* 0x000fe20000000f00 */
[----:B------:R-:W-:Y:S02]  /*6e60*/  IMAD.MOV.U32 R6, RZ, RZ, R128 ;  /* 0x000000ffff067224 */ /* 0x000fe400078e0080 */
[----:B-1----:R-:W-:-:S04]  /*6e70*/  FFMA.FTZ R0, R69, c[0x0][0x2d0], -R13 ;  /* 0x0000b40045007a23 */ /* 0x002fc8000001080d */
[----:B------:R1:W-:Y:S01]  /*6e80*/  MUFU.EX2 R16, R0 ;  /* 0x0000000000107308 */ /* 0x0003e20000000800 */
[----:B------:R-:W-:Y:S01]  /*6e90*/  IMAD.MOV.U32 R69, RZ, RZ, R126 ;  /* 0x000000ffff457224 */ /* 0x000fe200078e007e */
[----:B------:R-:W-:Y:S01]  /*6ea0*/  MOV R128, R129 ;  /* 0x0000008100807202 */ /* 0x000fe20000000f00 */
[----:B------:R-:W-:Y:S02]  /*6eb0*/  IMAD.MOV.U32 R126, RZ, RZ, R158 ;  /* 0x000000ffff7e7224 */ /* 0x000fe400078e009e */
[----:B------:R-:W-:Y:S01]  /*6ec0*/  IMAD.MOV.U32 R129, RZ, RZ, R130 ;  /* 0x000000ffff817224 */ /* 0x000fe200078e0082 */
[----:B------:R-:W-:Y:S01]  /*6ed0*/  MOV R130, R14 ;  /* 0x0000000e00827202 */ /* 0x000fe20000000f00 */
[----:B------:R-:W-:Y:S02]  /*6ee0*/  IMAD.MOV.U32 R7, RZ, RZ, R80 ;  /* 0x000000ffff077224 */ /* 0x000fe400078e0050 */
[----:B-1----:R-:W-:-:S04]  /*6ef0*/  FFMA.FTZ R0, R70, c[0x0][0x2d0], -R13 ;  /* 0x0000b40046007a23 */ /* 0x002fc8000001080d */
[----:B------:R1:W-:Y:S01]  /*6f00*/  MUFU.EX2 R17, R0 ;  /* 0x0000000000117308 */ /* 0x0003e20000000800 */
[----:B------:R-:W-:Y:S01]  /*6f10*/  MOV R80, R81 ;  /* 0x0000005100507202 */ /* 0x000fe20000000f00 */
[----:B------:R-:W-:Y:S01]  /*6f20*/  IMAD.MOV.U32 R81, RZ, RZ, R82 ;  /* 0x000000ffff517224 */ /* 0x000fe200078e0052 */
[----:B------:R-:W-:Y:S01]  /*6f30*/  MOV R70, R5 ;  /* 0x0000000500467202 */ /* 0x000fe20000000f00 */
[----:B------:R-:W-:Y:S01]  /*6f40*/  FFMA.FTZ R3, R69, c[0x0][0x2d0], -R12 ;  /* 0x0000b40045037a23 */ /* 0x000fe2000001080c */
[----:B------:R-:W-:Y:S01]  /*6f50*/  MOV R82, R83 ;  /* 0x0000005300527202 */ /* 0x000fe20000000f00 */
[----:B------:R-:W-:Y:S01]  /*6f60*/  IMAD.MOV.U32 R114, RZ, RZ, R124 ;  /* 0x000000ffff727224 */ /* 0x000fe200078e007c */
[----:B------:R-:W-:Y:S01]  /*6f70*/  MOV R5, R159 ;  /* 0x0000009f00057202 */ /* 0x000fe20000000f00 */
[----:B------:R-:W-:Y:S01]  /*6f80*/  IMAD.MOV.U32 R115, RZ, RZ, R126 ;  /* 0x000000ffff737224 */ /* 0x000fe200078e007e */
[----:B------:R-:W-:Y:S01]  /*6f90*/  MOV R124, R174 ;  /* 0x000000ae007c7202 */ /* 0x000fe20000000f00 */
[----:B-1----:R-:W-:Y:S01]  /*6fa0*/  FFMA.FTZ R0, R125, c[0x0][0x2d0], -R13 ;  /* 0x0000b4007d007a23 */ /* 0x002fe2000001080d */
[----:B------:R-:W-:-:S03]  /*6fb0*/  MOV R125, R157 ;  /* 0x0000009d007d7202 */ /* 0x000fc60000000f00 */
[----:B------:R1:W-:Y:S01]  /*6fc0*/  MUFU.EX2 R14, R0 ;  /* 0x00000000000e7308 */ /* 0x0003e20000000800 */
[----:B------:R-:W-:Y:S01]  /*6fd0*/  IMAD.MOV.U32 R83, RZ, RZ, R156 ;  /* 0x000000ffff537224 */ /* 0x000fe200078e009c */
[----:B------:R-:W-:Y:S01]  /*6fe0*/  MOV R126, R172 ;  /* 0x000000ac007e7202 */ /* 0x000fe20000000f00 */
[----:B------:R-:W-:Y:S01]  /*6ff0*/  IMAD.MOV.U32 R69, RZ, RZ, R173 ;  /* 0x000000ffff457224 */ /* 0x000fe200078e00ad */
[----:B------:R-:W2:Y:S01]  /*7000*/  LDSM.16.MT88.4 R156, [R233+0x1900] ;  /* 0x00190000e99c783b */ /* 0x000ea20000004200 */
[----:B------:R-:W-:Y:S01]  /*7010*/  HMMA.16816.F32 R116, R8, R28, R204 ;  /* 0x0000001c0874723c */ /* 0x000fe200000018cc */
[----:B-1----:R-:W-:Y:S01]  /*7020*/  FFMA.FTZ R0, R27, c[0x0][0x2d0], -R12 ;  /* 0x0000b4001b007a23 */ /* 0x002fe2000001080c */
[----:B------:R-:W-:Y:S01]  /*7030*/  MOV R27, R125 ;  /* 0x0000007d001b7202 */ /* 0x000fe20000000f00 */
[----:B------:R-:W-:Y:S01]  /*7040*/  IMAD.MOV.U32 R125, RZ, RZ, R175 ;  /* 0x000000ffff7d7224 */ /* 0x000fe200078e00af */
[----:B------:R-:W1:Y:S01]  /*7050*/  MUFU.EX2 R25, R4 ;  /* 0x0000000400197308 */ /* 0x000e620000000800 */
[----:B------:R-:W1:Y:S01]  /*7060*/  LDSM.16.MT88.4 R172, [R234+0x1900] ;  /* 0x00190000eaac783b */ /* 0x000e620000004200 */
[----:B------:R-:W-:Y:S01]  /*7070*/  IMAD.MOV.U32 R113, RZ, RZ, R70 ;  /* 0x000000ffff717224 */ /* 0x000fe200078e0046 */
[----:B------:R-:W-:Y:S01]  /*7080*/  MOV R112, R71 ;  /* 0x0000004700707202 */ /* 0x000fe20000000f00 */
[----:B------:R-:W-:Y:S01]  /*7090*/  FADD.FTZ R10, R114, R230 ;  /* 0x000000e6720a7221 */ /* 0x000fe20000010000 */
[----:B------:R-:W-:-:S02]  /*70a0*/  MOV R28, R124 ;  /* 0x0000007c001c7202 */ /* 0x000fc40000000f00 */
[----:B------:R-:W-:Y:S01]  /*70b0*/  MOV R30, R126 ;  /* 0x0000007e001e7202 */ /* 0x000fe20000000f00 */
[----:B------:R3:W-:Y:S01]  /*70c0*/  MUFU.EX2 R11, R0 ;  /* 0x00000000000b7308 */ /* 0x0007e20000000800 */
[----:B------:R-:W-:Y:S01]  /*70d0*/  FADD.FTZ R9, R97, R96 ;  /* 0x0000006061097221 */ /* 0x000fe20000010000 */
[----:B------:R-:W-:Y:S01]  /*70e0*/  LDSM.16.MT88.4 R204, [R235+0x1900] ;  /* 0x00190000ebcc783b */ /* 0x000fe20000004200 */
[----:B---3--:R-:W-:-:S05]  /*70f0*/  FFMA.FTZ R0, R68, c[0x0][0x2d0], -R12 ;  /* 0x0000b40044007a23 */ /* 0x008fca000001080c */
[----:B------:R3:W1:Y:S02]  /*7100*/  MUFU.EX2 R26, R0 ;  /* 0x00000000001a7308 */ /* 0x0006640000000800 */
[----:B---3--:R-:W-:-:S06]  /*7110*/  FFMA.FTZ R0, R6, c[0x0][0x2d0], -R12 ;  /* 0x0000b40006007a23 */ /* 0x008fcc000001080c */
[----:B------:R-:W-:Y:S08]  /*7120*/  MUFU.EX2 R12, R3 ;  /* 0x00000003000c7308 */ /* 0x000ff00000000800 */
[----:B------:R-:W3:Y:S01]  /*7130*/  MUFU.EX2 R13, R0 ;  /* 0x00000000000d7308 */ /* 0x000ee20000000800 */
[----:B------:R-:W-:Y:S01]  /*7140*/  MOV R68, R5 ;  /* 0x0000000500447202 */ /* 0x000fe20000000f00 */
[----:B------:R-:W-:Y:S01]  /*7150*/  IMAD.MOV.U32 R6, RZ, RZ, R128 ;  /* 0x000000ffff067224 */ /* 0x000fe200078e0080 */
[----:B------:R-:W-:Y:S01]  /*7160*/  MOV R5, R129 ;  /* 0x0000008100057202 */ /* 0x000fe20000000f00 */
[----:B------:R-:W-:Y:S01]  /*7170*/  IMAD.MOV.U32 R71, RZ, RZ, R130 ;  /* 0x000000ffff477224 */ /* 0x000fe200078e0082 */
[----:B------:R-:W-:Y:S01]  /*7180*/  MOV R70, R131 ;  /* 0x0000008300467202 */ /* 0x000fe20000000f00 */
[----:B------:R-:W-:Y:S01]  /*7190*/  IMAD.MOV.U32 R31, RZ, RZ, R125 ;  /* 0x000000ffff1f7224 */ /* 0x000fe200078e007d */
[----:B------:R-:W-:Y:S01]  /*71a0*/  F2FP.PACK_AB R128, R24, R22 ;  /* 0x000000161880723e */ /* 0x000fe200000000ff */
[----:B------:R-:W-:Y:S01]  /*71b0*/  IMAD.MOV.U32 R230, RZ, RZ, R127 ;  /* 0x000000ffffe67224 */ /* 0x000fe200078e007f */
[----:B----4-:R-:W-:-:S02]  /*71c0*/  F2FP.PACK_AB R129, R19, R18 ;  /* 0x000000121381723e */ /* 0x010fc400000000ff */
[----:B-1----:R-:W-:Y:S02]  /*71d0*/  F2FP.PACK_AB R130, R23, R25 ;  /* 0x000000191782723e */ /* 0x002fe400000000ff */
[----:B------:R-:W-:Y:S02]  /*71e0*/  F2FP.PACK_AB R131, R20, R21 ;  /* 0x000000151483723e */ /* 0x000fe400000000ff */
[----:B------:R-:W-:Y:S02]  /*71f0*/  F2FP.PACK_AB R124, R16, R15 ;  /* 0x0000000f107c723e */ /* 0x000fe400000000ff */
[----:B------:R-:W-:Y:S02]  /*7200*/  F2FP.PACK_AB R125, R26, R11 ;  /* 0x0000000b1a7d723e */ /* 0x000fe400000000ff */
[----:B------:R-:W-:Y:S02]  /*7210*/  F2FP.PACK_AB R126, R14, R17 ;  /* 0x000000110e7e723e */ /* 0x000fe400000000ff */
[----:B---3--:R-:W-:Y:S01]  /*7220*/  F2FP.PACK_AB R127, R13, R12 ;  /* 0x0000000c0d7f723e */ /* 0x008fe200000000ff */
[-C--:B--2---:R-:W-:Y:S08]  /*7230*/  HMMA.16816.F32 R148, R128, R156.reuse, R148 ;  /* 0x0000009c8094723c */ /* 0x084ff00000001894 */
[C---:B------:R-:W-:Y:S08]  /*7240*/  HMMA.16816.F32 R144, R124.reuse, R156, R144 ;  /* 0x0000009c7c90723c */ /* 0x040ff00000001890 */
[----:B------:R-:W-:Y:S08]  /*7250*/  HMMA.16816.F32 R152, R124, R158, R152 ;  /* 0x0000009e7c98723c */ /* 0x000ff00000001898 */
[-C--:B------:R-:W-:Y:S08]  /*7260*/  HMMA.16816.F32 R160, R128, R172.reuse, R160 ;  /* 0x000000ac80a0723c */ /* 0x080ff000000018a0 */
[C---:B------:R-:W-:Y:S08]  /*7270*/  HMMA.16816.F32 R164, R124.reuse, R172, R164 ;  /* 0x000000ac7ca4723c */ /* 0x040ff000000018a4 */
[----:B------:R-:W-:Y:S08]  /*7280*/  HMMA.16816.F32 R168, R124, R174, R168 ;  /* 0x000000ae7ca8723c */ /* 0x000ff000000018a8 */
[C---:B------:R-:W-:Y:S07]  /*7290*/  HMMA.16816.F32 R156, R128.reuse, R158, R40 ;  /* 0x0000009e809c723c */ /* 0x040fee0000001828 */
[----:B------:R-:W-:Y:S01]  /*72a0*/  MOV R41, R5 ;  /* 0x0000000500297202 */ /* 0x000fe20000000f00 */
[----:B------:R-:W-:Y:S01]  /*72b0*/  HMMA.16816.F32 R172, R128, R174, R36 ;  /* 0x000000ae80ac723c */ /* 0x000fe20000001824 */
[----:B------:R-:W-:-:S06]  /*72c0*/  IMAD.MOV.U32 R40, RZ, RZ, R6 ;  /* 0x000000ffff287224 */ /* 0x000fcc00078e0006 */
[----:B------:R-:W-:Y:S02]  /*72d0*/  MOV R39, R7 ;  /* 0x0000000700277202 */ /* 0x000fe40000000f00 */
[----:B------:R-:W1:Y:S01]  /*72e0*/  LDSM.16.MT88.4 R4, [R235+0x3900] ;  /* 0x00390000eb04783b */ /* 0x000e620000004200 */
[----:B------:R-:W-:Y:S01]  /*72f0*/  FADD.FTZ R3, R193, R192 ;  /* 0x000000c0c1037221 */ /* 0x000fe20000010000 */
[----:B------:R-:W-:Y:S01]  /*7300*/  HMMA.16816.F32 R176, R128, R188, R176 ;  /* 0x000000bc80b0723c */ /* 0x000fe200000018b0 */
[----:B------:R-:W-:Y:S01]  /*7310*/  IMAD.MOV.U32 R0, RZ, RZ, R82 ;  /* 0x000000ffff007224 */ /* 0x000fe200078e0052 */
[----:B------:R-:W-:Y:S02]  /*7320*/  MOV R36, R83 ;  /* 0x0000005300247202 */ /* 0x000fe40000000f00 */
[----:B------:R-:W-:Y:S01]  /*7330*/  MOV R37, R81 ;  /* 0x0000005100257202 */ /* 0x000fe20000000f00 */
[----:B------:R-:W-:-:S03]  /*7340*/  FADD.FTZ R0, R0, R3 ;  /* 0x0000000300007221 */ /* 0x000fc60000010000 */
[----:B------:R-:W-:Y:S01]  /*7350*/  HMMA.16816.F32 R180, R124, R188, R180 ;  /* 0x000000bc7cb4723c */ /* 0x000fe200000018b4 */
[----:B------:R-:W-:-:S07]  /*7360*/  FADD.FTZ R8, R113, R112 ;  /* 0x0000007071087221 */ /* 0x000fce0000010000 */
[----:B------:R-:W-:Y:S01]  /*7370*/  HMMA.16816.F32 R184, R124, R190, R184 ;  /* 0x000000be7cb8723c */ /* 0x000fe200000018b8 */
[----:B------:R-:W-:-:S07]  /*7380*/  FADD.FTZ R10, R36, R10 ;  /* 0x0000000a240a7221 */ /* 0x000fce0000010000 */
[----:B------:R-:W-:Y:S01]  /*7390*/  HMMA.16816.F32 R188, R128, R190, R32 ;  /* 0x000000be80bc723c */ /* 0x000fe20000001820 */
[----:B------:R-:W-:Y:S01]  /*73a0*/  IMAD.MOV.U32 R38, RZ, RZ, R80 ;  /* 0x000000ffff267224 */ /* 0x000fe200078e0050 */
[----:B------:R-:W-:Y:S01]  /*73b0*/  MOV R43, R70 ;  /* 0x00000046002b7202 */ /* 0x000fe20000000f00 */
[----:B------:R-:W-:Y:S01]  /*73c0*/  IMAD.MOV.U32 R228, RZ, RZ, R115 ;  /* 0x000000ffffe47224 */ /* 0x000fe200078e0073 */
[----:B------:R-:W2:Y:S03]  /*73d0*/  LDSM.16.MT88.4 R80, [R233+0x3900] ;  /* 0x00390000e950783b */ /* 0x000ea60000004200 */
[----:B------:R-:W-:Y:S01]  /*73e0*/  IMAD.MOV.U32 R34, RZ, RZ, R99 ;  /* 0x000000ffff227224 */ /* 0x000fe200078e0063 */
[----:B------:R-:W-:Y:S01]  /*73f0*/  MOV R35, R98 ;  /* 0x0000006200237202 */ /* 0x000fe20000000f00 */
[----:B------:R-:W-:Y:S01]  /*7400*/  IMAD.MOV.U32 R42, RZ, RZ, R71 ;  /* 0x000000ffff2a7224 */ /* 0x000fe200078e0047 */
[----:B------:R-:W3:Y:S01]  /*7410*/  LDSM.16.MT88.4 R96, [R234+0x3900] ;  /* 0x00390000ea60783b */ /* 0x000ee20000004200 */
[----:B------:R-:W-:-:S02]  /*7420*/  FADD.FTZ R3, R34, R9 ;  /* 0x0000000922037221 */ /* 0x000fc40000010000 */
[----:B------:R-:W-:Y:S01]  /*7430*/  FADD.FTZ R9, R37, R0 ;  /* 0x0000000025097221 */ /* 0x000fe20000010000 */
[----:B-1----:R-:W-:Y:S01]  /*7440*/  HMMA.16816.F32 R120, R124, R4, R120 ;  /* 0x000000047c78723c */ /* 0x002fe20000001878 */
[----:B------:R-:W-:Y:S01]  /*7450*/  FADD.FTZ R8, R35, R8 ;  /* 0x0000000823087221 */ /* 0x000fe20000010000 */
[----:B------:R-:W1:Y:S01]  /*7460*/  LDSM.16.MT88.4 R112, [R236+0x3900] ;  /* 0x00390000ec70783b */ /* 0x000e620000004200 */
[----:B------:R-:W-:Y:S02]  /*7470*/  FADD.FTZ R0, R40, R10 ;  /* 0x0000000a28007221 */ /* 0x000fe40000010000 */
[----:B------:R-:W-:-:S03]  /*7480*/  FADD.FTZ R9, R41, R9 ;  /* 0x0000000929097221 */ /* 0x000fc60000010000 */
[----:B------:R-:W-:Y:S07]  /*7490*/  HMMA.16816.F32 R116, R128, R4, R116 ;  /* 0x000000048074723c */ /* 0x000fee0000001874 */
[----:B------:R-:W-:Y:S02]  /*74a0*/  FADD.FTZ R4, R38, R3 ;  /* 0x0000000326047221 */ /* 0x000fe40000010000 */
[----:B------:R-:W-:Y:S02]  /*74b0*/  FADD.FTZ R3, R39, R8 ;  /* 0x0000000827037221 */ /* 0x000fe40000010000 */
[----:B------:R-:W-:-:S02]  /*74c0*/  FADD.FTZ R5, R43, R0 ;  /* 0x000000002b057221 */ /* 0x000fc40000010000 */
[----:B------:R-:W-:Y:S02]  /*74d0*/  FADD.FTZ R0, R230, R9 ;  /* 0x00000009e6007221 */ /* 0x000fe40000010000 */
[----:B------:R-:W-:Y:S02]  /*74e0*/  FADD.FTZ R8, R252, R4 ;  /* 0x00000004fc087221 */ /* 0x000fe40000010000 */
[----:B------:R-:W-:Y:S01]  /*74f0*/  FADD.FTZ R4, R42, R3 ;  /* 0x000000032a047221 */ /* 0x000fe20000010000 */
[----:B------:R-:W-:Y:S01]  /*7500*/  MOV R229, R68 ;  /* 0x0000004400e57202 */ /* 0x000fe20000000f00 */
[----:B------:R-:W-:Y:S02]  /*7510*/  FADD.FTZ R0, R28, R0 ;  /* 0x000000001c007221 */ /* 0x000fe40000010000 */
[----:B------:R-:W-:Y:S02]  /*7520*/  FADD.FTZ R3, R142, R8 ;  /* 0x000000088e037221 */ /* 0x000fe40000010000 */
[----:B------:R-:W-:-:S02]  /*7530*/  FADD.FTZ R5, R31, R5 ;  /* 0x000000051f057221 */ /* 0x000fc40000010000 */
[----:B------:R-:W-:Y:S02]  /*7540*/  IMAD.MOV.U32 R29, RZ, RZ, R69 ;  /* 0x000000ffff1d7224 */ /* 0x000fe400078e0045 */
        /* <DEDUP_REMOVED lines=31> */
[----:B------:R-:W-:Y:S01]  /*7740*/  FADD.FTZ R5, R26, R5 ;  /* 0x000000051a057221 */ /* 0x000fe20000010000 */
[----:B------:R-:W-:Y:S01]  /*7750*/  HMMA.16816.F32 R196, R124, R204, R196 ;  /* 0x000000cc7cc4723c */ /* 0x000fe200000018c4 */
[----:B------:R-:W-:Y:S02]  /*7760*/  FADD.FTZ R4, R16, R4 ;  /* 0x0000000410047221 */ /* 0x000fe40000010000 */
[----:B------:R-:W-:Y:S02]  /*7770*/  FADD.FTZ R0, R23, R0 ;  /* 0x0000000017007221 */ /* 0x000fe40000010000 */
[----:B------:R-:W-:-:S03]  /*7780*/  FADD.FTZ R3, R21, R3 ;  /* 0x0000000315037221 */ /* 0x000fc60000010000 */
[----:B------:R-:W-:Y:S01]  /*7790*/  HMMA.16816.F32 R200, R124, R206, R200 ;  /* 0x000000ce7cc8723c */ /* 0x000fe200000018c8 */
[----:B------:R-:W-:Y:S02]  /*77a0*/  FADD.FTZ R5, R12, R5 ;  /* 0x000000050c057221 */ /* 0x000fe40000010000 */
[----:B------:R-:W-:-:S05]  /*77b0*/  FADD.FTZ R4, R17, R4 ;  /* 0x0000000411047221 */ /* 0x000fca0000010000 */
[C---:B--2---:R-:W-:Y:S01]  /*77c0*/  HMMA.16816.F32 R72, R124.reuse, R80, R72 ;  /* 0x000000507c48723c */ /* 0x044fe20000001848 */
[----:B------:R2:W-:Y:S07]  /*77d0*/  STL [R1+0x38], R0 ;  /* 0x0000380001007387 */ /* 0x0005ee0000100800 */
[C---:B------:R-:W-:Y:S08]  /*77e0*/  HMMA.16816.F32 R76, R124.reuse, R82, R76 ;  /* 0x000000527c4c723c */ /* 0x040ff0000000184c */
[C---:B---3--:R-:W-:Y:S08]  /*77f0*/  HMMA.16816.F32 R88, R124.reuse, R96, R88 ;  /* 0x000000607c58723c */ /* 0x048ff00000001858 */
[----:B------:R-:W-:Y:S01]  /*7800*/  HMMA.16816.F32 R92, R124, R98, R92 ;  /* 0x000000627c5c723c */ /* 0x000fe2000000185c */
[----:B--2---:R-:W-:-:S07]  /*7810*/  FADD.FTZ R0, R13, R5 ;  /* 0x000000050d007221 */ /* 0x004fce0000010000 */
[C---:B-1----:R-:W-:Y:S08]  /*7820*/  HMMA.16816.F32 R104, R124.reuse, R112, R104 ;  /* 0x000000707c68723c */ /* 0x042ff00000001868 */
[C---:B------:R-:W-:Y:S08]  /*7830*/  HMMA.16816.F32 R108, R124.reuse, R114, R108 ;  /* 0x000000727c6c723c */ /* 0x040ff0000000186c */
[----:B------:R-:W-:Y:S08]  /*7840*/  HMMA.16816.F32 R124, R124, R6, R84 ;  /* 0x000000067c7c723c */ /* 0x000ff00000001854 */
        /* <DEDUP_REMOVED lines=8> */
[----:B------:R-:W-:Y:S07]  /*78d0*/  HMMA.16816.F32 R128, R128, R6, R44 ;  /* 0x000000068080723c */ /* 0x000fee000000182c */
[----:B------:R-:W-:-:S02]  /*78e0*/  FADD.FTZ R6, R20, R3 ;  /* 0x0000000314067221 */ /* 0x000fc40000010000 */
[----:B------:R-:W-:-:S03]  /*78f0*/  FADD.FTZ R3, R14, R4 ;  /* 0x000000040e037221 */ /* 0x000fc60000010000 */
[----:B------:R1:W-:Y:S04]  /*7900*/  STL [R1+0x34], R6 ;  /* 0x0000340601007387 */ /* 0x0003e80000100800 */
[----:B------:R1:W-:Y:S04]  /*7910*/  STL [R1+0x3c], R0 ;  /* 0x00003c0001007387 */ /* 0x0003e80000100800 */
[----:B------:R1:W-:Y:S01]  /*7920*/  STL [R1+0x40], R3 ;  /* 0x0000400301007387 */ /* 0x0003e20000100800 */
[----:B------:R-:W-:Y:S11]  /*7930*/  PLOP3.LUT P2, PT, PT, PT, UP0, 0x40, 0x0 ;  /* 0x000000000000781c */ /* 0x000ff60003f4e808 */
[----:B------:R-:W-:Y:S02]  /*7940*/  @!UPT UIADD3 URZ, URZ, URZ, URZ ;  /* 0x0000003f3f3ff290 */ /* 0x000fe4000fffe03f */
[----:B------:R-:W-:Y:S05]  /*7950*/  @P2 BRA `(.L_x_754) ;  /* 0x0000529000002947 */ /* 0x000fea0003800000 */
[----:B-----5:R-:W-:Y:S01]  /*7960*/  SHF.R.S32.HI R27, RZ, 0x1f, R132 ;  /* 0x0000001fff1b7819 */ /* 0x020fe20000011484 */
[C---:B------:R-:W-:Y:S01]  /*7970*/  IMAD.SHL.U32 R4, R132.reuse, 0x2, RZ ;  /* 0x0000000284047824 */ /* 0x040fe200078e00ff */
[----:B------:R-:W-:Y:S01]  /*7980*/  SHF.R.S32.HI R136, RZ, 0x1f, R134 ;  /* 0x0000001fff887819 */ /* 0x000fe20000011486 */
[----:B------:R-:W-:Y:S01]  /*7990*/  IMAD.MOV.U32 R141, RZ, RZ, R2 ;  /* 0x000000ffff8d7224 */ /* 0x000fe200078e0002 */
[----:B-1----:R-:W-:Y:S01]  /*79a0*/  SHF.L.U64.HI R0, R132, 0x1, R27 ;  /* 0x0000000184007819 */ /* 0x002fe2000001021b */
[----:B------:R-:W-:Y:S01]  /*79b0*/  IMAD.MOV.U32 R132, RZ, RZ, R138 ;  /* 0x000000ffff847224 */ /* 0x000fe200078e008a */
[C---:B------:R-:W-:Y:S01]  /*79c0*/  SHF.L.U64.HI R3, R134.reuse, 0x1, R136 ;  /* 0x0000000186037819 */ /* 0x040fe20000010288 */
[----:B------:R-:W-:Y:S01]  /*79d0*/  UIADD3 UR11, UR11, -0x2, URZ ;  /* 0xfffffffe0b0b7890 */ /* 0x000fe2000fffe03f */
[----:B------:R-:W-:Y:S01]  /*79e0*/  MOV R140, R137 ;  /* 0x00000089008c7202 */ /* 0x000fe20000000f00 */
[----:B------:R1:W-:Y:S04]  /*79f0*/  STL [R1+0x14], R0 ;  /* 0x0000140001007387 */ /* 0x0003e80000100800 */
[----:B------:R-:W-:Y:S04]  /*7a00*/  STL [R1+0x10], R4 ;  /* 0x0000100401007387 */ /* 0x000fe80000100800 */
[----:B------:R2:W-:Y:S01]  /*7a10*/  STL [R1+0xc], R3 ;  /* 0x00000c0301007387 */ /* 0x0005e20000100800 */
[----:B-1----:R-:W-:-:S05]  /*7a20*/  IMAD.SHL.U32 R0, R134, 0x2, RZ ;  /* 0x0000000286007824 */ /* 0x002fca00078e00ff */
[----:B------:R1:W-:Y:S01]  /*7a30*/  STL [R1+0x8], R0 ;  /* 0x0000080001007387 */ /* 0x0003e20000100800 */
[----:B--2---:R-:W-:Y:S01]  /*7a40*/  MOV R3, R139 ;  /* 0x0000008b00037202 */ /* 0x004fe20000000f00 */
[----:B------:R-:W-:Y:S05]  /*7a50*/  BRA `(.L_x_755) ;  /* 0x0000044000007947 */ /* 0x000fea0003800000 */
.L_x_757:
[----:B------:R-:W2:Y:S01]  /*7a60*/  LDL R12, [R1+0x44] ;  /* 0x00004400010c7983 */ /* 0x000ea20000100800 */
[----:B------:R-:W-:Y:S01]  /*7a70*/  ULEA UR4, UR11, UR9, 0x6 ;  /* 0x000000090b047291 */ /* 0x000fe2000f8e303f */
[----:B------:R-:W-:Y:S02]  /*7a80*/  IMAD.MOV.U32 R7, RZ, RZ, RZ ;  /* 0x000000ffff077224 */ /* 0x000fe400078e00ff */
[----:B------:R-:W3:Y:S03]  /*7a90*/  LDL R39, [R1+0x10] ;  /* 0x0000100001277983 */ /* 0x000ee60000100800 */
[----:B------:R-:W-:Y:S01]  /*7aa0*/  IMAD.U32 R2, RZ, RZ, UR4 ;  /* 0x00000004ff027e24 */ /* 0x000fe2000f8e00ff */
[----:B------:R-:W4:Y:S04]  /*7ab0*/  LDL R38, [R1+0x8] ;  /* 0x0000080001267983 */ /* 0x000f280000100800 */
[----:B------:R-:W5:Y:S04]  /*7ac0*/  LDL R37, [R1+0x14] ;  /* 0x0000140001257983 */ /* 0x000f680000100800 */
[----:B------:R-:W3:Y:S04]  /*7ad0*/  LDL R36, [R1+0xc] ;  /* 0x00000c0001247983 */ /* 0x000ee80000100800 */
        /* <DEDUP_REMOVED lines=18> */
[----:B--2---:R-:W-:Y:S01]  /*7c00*/  STL [R1+0x28], R7 ;  /* 0x0000280701007387 */ /* 0x004fe20000100800 */
        /* <DEDUP_REMOVED lines=9> */
[----:B------:R-:W5:Y:S04]  /*7ca0*/  SHFL.IDX PT, R5, R0, RZ, 0x181f ;  /* 0x00181fff00057589 */ /* 0x000f6800000e0000 */
[----:B------:R-:W1:Y:S04]  /*7cb0*/  SHFL.IDX PT, R12, R2, 0x1, 0x181f ;  /* 0x00381f00020c7f89 */ /* 0x000e6800000e0000 */
[----:B------:R-:W2:Y:S04]  /*7cc0*/  SHFL.IDX PT, R13, R0, 0x1, 0x181f ;  /* 0x00381f00000d7f89 */ /* 0x000ea800000e0000 */
[----:B------:R-:W2:Y:S04]  /*7cd0*/  SHFL.IDX PT, R11, R2, 0x2, 0x181f ;  /* 0x00581f00020b7f89 */ /* 0x000ea800000e0000 */
[----:B------:R-:W2:Y:S04]  /*7ce0*/  SHFL.IDX PT, R14, R0, 0x2, 0x181f ;  /* 0x00581f00000e7f89 */ /* 0x000ea800000e0000 */
[----:B------:R-:W2:Y:S01]  /*7cf0*/  SHFL.IDX PT, R2, R2, 0x3, 0x181f ;  /* 0x00781f0002027f89 */ /* 0x000ea200000e0000 */
[CC--:B---3--:R-:W-:Y:S02]  /*7d00*/  IADD3 R8, P6, R6.reuse, R39.reuse, RZ ;  /* 0x0000002706087210 */ /* 0x0c8fe40007fde0ff */
[----:B----4-:R-:W-:Y:S01]  /*7d10*/  IADD3 R6, P5, R6, R38, RZ ;  /* 0x0000002606067210 */ /* 0x010fe20007fbe0ff */
[----:B------:R-:W3:Y:S02]  /*7d20*/  SHFL.IDX PT, R0, R0, 0x3, 0x181f ;  /* 0x00781f0000007f89 */ /* 0x000ee400000e0000 */
[C-C-:B-----5:R-:W-:Y:S01]  /*7d30*/  IMAD.X R9, R5.reuse, 0x1, R37.reuse, P6 ;  /* 0x0000000105097824 */ /* 0x160fe200030e0625 */
[----:B------:R-:W-:Y:S02]  /*7d40*/  IADD3.X R7, R5, R36, RZ, P5, !PT ;  /* 0x0000002405077210 */ /* 0x000fe40002ffe4ff */
[CC--:B-1----:R-:W-:Y:S02]  /*7d50*/  IADD3 R4, P2, R12.reuse, R39.reuse, RZ ;  /* 0x000000270c047210 */ /* 0x0c2fe40007f5e0ff */
[----:B------:R1:W-:Y:S01]  /*7d60*/  LDGSTS.E.BYPASS.LTC128B.128 [R35+0x4100], [R8.64], !P4 ;  /* 0x0410000008237fae */ /* 0x0003e2000e101d4c */
[-C--:B------:R-:W-:Y:S02]  /*7d70*/  IADD3 R12, P5, R12, R38.reuse, RZ ;  /* 0x000000260c0c7210 */ /* 0x080fe40007fbe0ff */
[--C-:B--2---:R-:W-:Y:S01]  /*7d80*/  IMAD.X R5, R13, 0x1, R37.reuse, P2 ;  /* 0x000000010d057824 */ /* 0x104fe200010e0625 */
[----:B------:R2:W-:Y:S01]  /*7d90*/  LDGSTS.E.BYPASS.LTC128B.128 [R35+0x6100], [R6.64], !P3 ;  /* 0x0610000006237fae */ /* 0x0005e2000d901d4c */
[-C--:B------:R-:W-:Y:S01]  /*7da0*/  IADD3 R10, P2, R11, R39.reuse, RZ ;  /* 0x000000270b0a7210 */ /* 0x080fe20007f5e0ff */
[--C-:B------:R-:W-:Y:S02]  /*7db0*/  IMAD.X R13, R13, 0x1, R36.reuse, P5 ;  /* 0x000000010d0d7824 */ /* 0x100fe400028e0624 */
[----:B------:R4:W-:Y:S04]  /*7dc0*/  LDGSTS.E.BYPASS.LTC128B.128 [R35+0x4900], [R4.64], !P4 ;  /* 0x0490000004237fae */ /* 0x0009e8000e101d4c */
[----:B------:R3:W-:Y:S01]  /*7dd0*/  LDGSTS.E.BYPASS.LTC128B.128 [R35+0x6900], [R12.64], !P3 ;  /* 0x069000000c237fae */ /* 0x0007e2000d901d4c */
[----:B-1----:R-:W-:Y:S01]  /*7de0*/  IADD3 R8, P6, R11, R38, RZ ;  /* 0x000000260b087210 */ /* 0x002fe20007fde0ff */
[--C-:B------:R-:W-:Y:S01]  /*7df0*/  IMAD.X R11, R14, 0x1, R37.reuse, P2 ;  /* 0x000000010e0b7824 */ /* 0x100fe200010e0625 */
[----:B--2---:R-:W-:Y:S04]  /*7e00*/  IADD3 R6, P5, R2, R39, RZ ;  /* 0x0000002702067210 */ /* 0x004fe80007fbe0ff */
[----:B------:R1:W-:Y:S01]  /*7e10*/  LDGSTS.E.BYPASS.LTC128B.128 [R35+0x5100], [R10.64], !P4 ;  /* 0x051000000a237fae */ /* 0x0003e2000e101d4c */
[----:B------:R-:W-:Y:S02]  /*7e20*/  IADD3.X R9, R14, R36, RZ, P6, !PT ;  /* 0x000000240e097210 */ /* 0x000fe400037fe4ff */
[----:B----4-:R-:W-:Y:S01]  /*7e30*/  IADD3 R4, P2, R2, R38, RZ ;  /* 0x0000002602047210 */ /* 0x010fe20007f5e0ff */
[C---:B---3--:R-:W-:Y:S02]  /*7e40*/  IMAD.X R7, R0.reuse, 0x1, R37, P5 ;  /* 0x0000000100077824 */ /* 0x048fe400028e0625 */
[----:B------:R1:W-:Y:S02]  /*7e50*/  LDGSTS.E.BYPASS.LTC128B.128 [R35+0x7100], [R8.64], !P3 ;  /* 0x0710000008237fae */ /* 0x0003e4000d901d4c */
[----:B------:R-:W-:Y:S02]  /*7e60*/  IMAD.X R5, R0, 0x1, R36, P2 ;  /* 0x0000000100057824 */ /* 0x000fe400010e0624 */
[----:B------:R1:W-:Y:S04]  /*7e70*/  LDGSTS.E.BYPASS.LTC128B.128 [R35+0x5900], [R6.64], !P4 ;  /* 0x0590000006237fae */ /* 0x0003e8000e101d4c */
[----:B------:R1:W-:Y:S01]  /*7e80*/  LDGSTS.E.BYPASS.LTC128B.128 [R35+0x7900], [R4.64], !P3 ;  /* 0x0790000004237fae */ /* 0x0003e2000d901d4c */
[----:B------:R-:W-:-:S05]  /*7e90*/  BRA `(.L_x_756) ;  /* 0x0000171000007947 */ /* 0x000fca0003800000 */
.L_x_755:
[----:B------:R-:W2:Y:S01]  /*7ea0*/  LDL R4, [R1+0x30] ;  /* 0x0000300001047983 */ /* 0x000ea20000100800 */
[----:B------:R-:W-:Y:S04]  /*7eb0*/  DEPBAR.LE SB0, 0x0 ;  /* 0x000080000000791a */ /* 0x000fe80000000000 */
[----:B------:R-:W3:Y:S01]  /*7ec0*/  LDL R2, [R1+0x28] ;  /* 0x0000280001027983 */ /* 0x000ee20000100800 */
[----:B------:R-:W-:Y:S03]  /*7ed0*/  UISETP.GE.AND UP0, UPT, UR11, 0x1, UPT ;  /* 0x000000010b00788c */ /* 0x000fe6000bf06270 */
[----:B------:R-:W4:Y:S04]  /*7ee0*/  LDL R58, [R1+0x10] ;  /* 0x00001000013a7983 */ /* 0x000f280000100800 */
[----:B------:R-:W5:Y:S04]  /*7ef0*/  LDL R57, [R1+0x14] ;  /* 0x0000140001397983 */ /* 0x000f680000100800 */
[----:B------:R-:W4:Y:S04]  /*7f00*/  LDL R56, [R1+0x8] ;  /* 0x0000080001387983 */ /* 0x000f280000100800 */
[----:B------:R-:W4:Y:S04]  /*7f10*/  LDL R54, [R1+0x2c] ;  /* 0x00002c0001367983 */ /* 0x000f280000100800 */
[----:B------:R-:W4:Y:S04]  /*7f20*/  LDL R55, [R1+0xc] ;  /* 0x00000c0001377983 */ /* 0x000f280000100800 */
[----:B------:R-:W-:Y:S08]  /*7f30*/  BAR.SYNC.DEFER_BLOCKING 0x0 ;  /* 0x0000000000007b1d */ /* 0x000ff00000010000 */
[----:B------:R-:W-:Y:S08]  /*7f40*/  LDSM.16.M88.4 R64, [R239+0x8100] ;  /* 0x00810000ef40783b */ /* 0x000ff00000000200 */
[----:B------:R-:W1:Y:S08]  /*7f50*/  LDSM.16.M88.4 R16, [R232+0x4100] ;  /* 0x00410000e810783b */ /* 0x000e700000000200 */
[----:B------:R-:W1:Y:S08]  /*7f60*/  LDSM.16.M88.4 R60, [R239+0xa100] ;  /* 0x00a10000ef3c783b */ /* 0x000e700000000200 */
[----:B------:R-:W1:Y:S08]  /*7f70*/  LDSM.16.M88.4 R32, [R232+0x4900] ;  /* 0x00490000e820783b */ /* 0x000e700000000200 */
        /* <DEDUP_REMOVED lines=8> */
[----:B-12---:R-:W-:Y:S01]  /*8000*/  SHF.R.S32.HI R0, RZ, 0x1f, R4 ;  /* 0x0000001fff007819 */ /* 0x006fe20000011404 */
[----:B------:R-:W-:Y:S04]  /*8010*/  IMAD.WIDE.U32 R8, R4, c[0x0][0x208], RZ ;  /* 0x0000820004087a25 */ /* 0x000fe800078e00ff */
[----:B------:R-:W-:Y:S04]  /*8020*/  IMAD R0, R0, c[0x0][0x208], RZ ;  /* 0x0000820000007a24 */ /* 0x000fe800078e02ff */
[----:B------:R-:W-:Y:S02]  /*8030*/  IMAD R0, R4, c[0x0][0x20c], R0 ;  /* 0x0000830004007a24 */ /* 0x000fe400078e0200 */
[-C--:B------:R-:W-:Y:S03]  /*8040*/  HMMA.16816.F32 R4, R64, R16.reuse, RZ ;  /* 0x000000104004723c */ /* 0x080fe600000018ff */
[----:B------:R-:W-:Y:S02]  /*8050*/  IADD3 R9, R9, R0, RZ ;  /* 0x0000000009097210 */ /* 0x000fe40007ffe0ff */
[----:B---3--:R-:W-:Y:S03]  /*8060*/  SHF.R.S32.HI R0, RZ, 0x1f, R2 ;  /* 0x0000001fff007819 */ /* 0x008fe60000011402 */
[----:B------:R-:W-:Y:S02]  /*8070*/  IMAD.WIDE.U32 R12, R2, c[0x0][0x218], R8 ;  /* 0x00008600020c7a25 */ /* 0x000fe400078e0008 */
[C---:B------:R-:W-:Y:S02]  /*8080*/  HMMA.16816.F32 R8, R60.reuse, R16, RZ ;  /* 0x000000103c08723c */ /* 0x040fe400000018ff */
[----:B------:R-:W-:Y:S04]  /*8090*/  IMAD R0, R0, c[0x0][0x218], RZ ;  /* 0x0000860000007a24 */ /* 0x000fe800078e02ff */
[----:B------:R-:W-:Y:S01]  /*80a0*/  IMAD R2, R2, c[0x0][0x21c], R0 ;  /* 0x0000870002027a24 */ /* 0x000fe200078e0200 */
[----:B------:R-:W-:Y:S05]  /*80b0*/  IADD3 R0, P2, R12, UR22, RZ ;  /* 0x000000160c007c10 */ /* 0x000fea000ff5e0ff */
[----:B------:R-:W-:Y:S02]  /*80c0*/  IADD3.X R16, R13, UR5, R2, P2, !PT ;  /* 0x000000050d107c10 */ /* 0x000fe400097fe402 */
[-C--:B------:R-:W-:Y:S01]  /*80d0*/  HMMA.16816.F32 R12, R60, R18.reuse, RZ ;  /* 0x000000123c0c723c */ /* 0x080fe200000018ff */
[C---:B------:R-:W-:Y:S04]  /*80e0*/  LEA R2, P2, R0.reuse, c[0x0][0x1f8], 0x1 ;  /* 0x00007e0000027a11 */ /* 0x040fe800078408ff */
[----:B------:R-:W-:Y:S01]  /*80f0*/  LEA.HI.X R0, R0, c[0x0][0x1fc], R16, 0x1, P2 ;  /* 0x00007f0000007a11 */ /* 0x000fe200010f0c10 */
[----:B------:R-:W4:Y:S02]  /*8100*/  SHFL.IDX PT, R38, R2, RZ, 0x181f ;  /* 0x00181fff02267589 */ /* 0x000f2400000e0000 */
[C---:B------:R-:W-:Y:S06]  /*8110*/  HMMA.16816.F32 R16, R64.reuse, R18, RZ ;  /* 0x000000124010723c */ /* 0x040fec00000018ff */
[----:B------:R-:W5:Y:S02]  /*8120*/  SHFL.IDX PT, R39, R0, RZ, 0x181f ;  /* 0x00181fff00277589 */ /* 0x000f6400000e0000 */
[-C--:B------:R-:W-:Y:S06]  /*8130*/  HMMA.16816.F32 R20, R64, R32.reuse, RZ ;  /* 0x000000204014723c */ /* 0x080fec00000018ff */
[----:B------:R-:W1:Y:S02]  /*8140*/  SHFL.IDX PT, R46, R2, 0x1, 0x181f ;  /* 0x00381f00022e7f89 */ /* 0x000e6400000e0000 */
[C---:B------:R-:W-:Y:S06]  /*8150*/  HMMA.16816.F32 R24, R60.reuse, R32, RZ ;  /* 0x000000203c18723c */ /* 0x040fec00000018ff */
[----:B------:R-:W2:Y:S01]  /*8160*/  SHFL.IDX PT, R43, R0, 0x1, 0x181f ;  /* 0x00381f00002b7f89 */ /* 0x000ea200000e0000 */
[C---:B----4-:R-:W-:Y:S01]  /*8170*/  IADD3 R36, P5, R38.reuse, R58, RZ ;  /* 0x0000003a26247210 */ /* 0x050fe20007fbe0ff */
[-C--:B------:R-:W-:Y:S01]  /*8180*/  HMMA.16816.F32 R28, R60, R34.reuse, RZ ;  /* 0x000000223c1c723c */ /* 0x080fe200000018ff */
[----:B------:R-:W-:Y:S03]  /*8190*/  IADD3 R38, P2, R38, R56, RZ ;  /* 0x0000003826267210 */ /* 0x000fe60007f5e0ff */
[C---:B-----5:R-:W-:Y:S02]  /*81a0*/  IADD3.X R37, R39.reuse, R57, RZ, P5, !PT ;  /* 0x0000003927257210 */ /* 0x060fe40002ffe4ff */
[----:B------:R-:W3:Y:S02]  /*81b0*/  SHFL.IDX PT, R52, R2, 0x2, 0x181f ;  /* 0x00581f0002347f89 */ /* 0x000ee400000e0000 */
[C---:B------:R-:W-:Y:S04]  /*81c0*/  HMMA.16816.F32 R32, R64.reuse, R34, RZ ;  /* 0x000000224020723c */ /* 0x040fe800000018ff */
[----:B------:R-:W-:Y:S02]  /*81d0*/  IADD3.X R39, R39, R55, RZ, P2, !PT ;  /* 0x0000003727277210 */ /* 0x000fe400017fe4ff */
[C---:B-1----:R-:W-:Y:S01]  /*81e0*/  IADD3 R40, P2, R46.reuse, R58, RZ ;  /* 0x0000003a2e287210 */ /* 0x042fe20007f5e0ff */
[----:B------:R1:W-:Y:S01]  /*81f0*/  LDGSTS.E.BYPASS.LTC128B.128 [R54], [R36.64], !P4 ;  /* 0x0000000024367fae */ /* 0x0003e2000e101d4c */
[----:B------:R-:W-:Y:S04]  /*8200*/  IADD3 R46, P6, R46, R56, RZ ;  /* 0x000000382e2e7210 */ /* 0x000fe80007fde0ff */
[C---:B--2---:R-:W-:Y:S03]  /*8210*/  IADD3.X R41, R43.reuse, R57, RZ, P2, !PT ;  /* 0x000000392b297210 */ /* 0x044fe600017fe4ff */
[----:B------:R-:W2:Y:S01]  /*8220*/  SHFL.IDX PT, R42, R0, 0x2, 0x181f ;  /* 0x00581f00002a7f89 */ /* 0x000ea200000e0000 */
[----:B------:R-:W-:Y:S07]  /*8230*/  IADD3.X R47, R43, R55, RZ, P6, !PT ;  /* 0x000000372b2f7210 */ /* 0x000fee00037fe4ff */
[----:B------:R1:W-:Y:S01]  /*8240*/  LDGSTS.E.BYPASS.LTC128B.128 [R54+0x2000], [R38.64], !P3 ;  /* 0x0200000026367fae */ /* 0x0003e2000d901d4c */
[C---:B---3--:R-:W-:Y:S02]  /*8250*/  IADD3 R44, P5, R52.reuse, R58, RZ ;  /* 0x0000003a342c7210 */ /* 0x048fe40007fbe0ff */
[----:B------:R-:W-:Y:S05]  /*8260*/  IADD3 R52, P2, R52, R56, RZ ;  /* 0x0000003834347210 */ /* 0x000fea0007f5e0ff */
[----:B------:R3:W-:Y:S08]  /*8270*/  LDGSTS.E.BYPASS.LTC128B.128 [R54+0x800], [R40.64], !P4 ;  /* 0x0080000028367fae */ /* 0x0007f0000e101d4c */
[----:B------:R4:W-:Y:S01]  /*8280*/  LDGSTS.E.BYPASS.LTC128B.128 [R54+0x2800], [R46.64], !P3 ;  /* 0x028000002e367fae */ /* 0x0009e2000d901d4c */
[C---:B--2---:R-:W-:Y:S02]  /*8290*/  IADD3.X R45, R42.reuse, R57, RZ, P5, !PT ;  /* 0x000000392a2d7210 */ /* 0x044fe40002ffe4ff */
[----:B------:R-:W-:Y:S05]  /*82a0*/  IADD3.X R53, R42, R55, RZ, P2, !PT ;  /* 0x000000372a357210 */ /* 0x000fea00017fe4ff */
[----:B------:R4:W-:Y:S01]  /*82b0*/  LDGSTS.E.BYPASS.LTC128B.128 [R54+0x1000], [R44.64], !P4 ;  /* 0x010000002c367fae */ /* 0x0009e2000e101d4c */
[-C--:B-1----:R-:W-:Y:S07]  /*82c0*/  HMMA.16816.F32 R36, R64, R48.reuse, RZ ;  /* 0x000000304024723c */ /* 0x082fee00000018ff */
[----:B------:R-:W1:Y:S01]  /*82d0*/  SHFL.IDX PT, R2, R2, 0x3, 0x181f ;  /* 0x00781f0002027f89 */ /* 0x000e6200000e0000 */
[C---:B---3--:R-:W-:Y:S07]  /*82e0*/  HMMA.16816.F32 R40, R60.reuse, R48, RZ ;  /* 0x000000303c28723c */ /* 0x048fee00000018ff */
[----:B------:R-:W2:Y:S08]  /*82f0*/  SHFL.IDX PT, R0, R0, 0x3, 0x181f ;  /* 0x00781f0000007f89 */ /* 0x000eb000000e0000 */
[----:B------:R3:W-:Y:S01]  /*8300*/  LDGSTS.E.BYPASS.LTC128B.128 [R54+0x3000], [R52.64], !P3 ;  /* 0x0300000034367fae */ /* 0x0007e2000d901d4c */
[-C--:B----4-:R-:W-:Y:S01]  /*8310*/  HMMA.16816.F32 R44, R60, R50.reuse, RZ ;  /* 0x000000323c2c723c */ /* 0x090fe200000018ff */
[----:B-1----:R-:W-:Y:S04]  /*8320*/  IADD3 R48, P2, R2, R58, RZ ;  /* 0x0000003a02307210 */ /* 0x002fe80007f5e0ff */
[----:B--2---:R-:W-:Y:S05]  /*8330*/  IADD3.X R49, R0, R57, RZ, P2, !PT ;  /* 0x0000003900317210 */ /* 0x004fea00017fe4ff */
[----:B------:R1:W-:Y:S02]  /*8340*/  LDGSTS.E.BYPASS.LTC128B.128 [R54+0x1800], [R48.64], !P4 ;  /* 0x0180000030367fae */ /* 0x0003e4000e101d4c */
[----:B---3--:R-:W-:Y:S04]  /*8350*/  IADD3 R52, P2, R2, R56, RZ ;  /* 0x0000003802347210 */ /* 0x008fe80007f5e0ff */
[----:B------:R-:W-:Y:S02]  /*8360*/  IADD3.X R53, R0, R55, RZ, P2, !PT ;  /* 0x0000003700357210 */ /* 0x000fe400017fe4ff */
[----:B------:R-:W-:Y:S03]  /*8370*/  PLOP3.LUT P2, PT, PT, PT, UP0, 0x80, 0x0 ;  /* 0x000000000000781c */ /* 0x000fe60003f4f008 */
[----:B------:R2:W-:Y:S08]  /*8380*/  LDGSTS.E.BYPASS.LTC128B.128 [R54+0x3800], [R52.64], !P3 ;  /* 0x0380000034367fae */ /* 0x0005f0000d901d4c */
[----:B------:R-:W0:Y:S01]  /*8390*/  LDGDEPBAR ;  /* 0x00000000000079af */ /* 0x000e220000000000 */
[C---:B-1----:R-:W-:Y:S08]  /*83a0*/  HMMA.16816.F32 R48, R64.reuse, R50, RZ ;  /* 0x000000324030723c */ /* 0x042ff000000018ff */
[-C--:B--2---:R-:W-:Y:S08]  /*83b0*/  HMMA.16816.F32 R52, R64, R136.reuse, RZ ;  /* 0x000000884034723c */ /* 0x084ff000000018ff */
[C---:B------:R-:W-:Y:S08]  /*83c0*/  HMMA.16816.F32 R56, R60.reuse, R136, RZ ;  /* 0x000000883c38723c */ /* 0x040ff000000018ff */
        /* <DEDUP_REMOVED lines=150> */
[----:B------:R-:W-:Y:S05]  /*8d30*/  FMUL.FTZ R14, R14, c[0x0][0x320] ;  /* 0x0000c8000e0e7a20 */ /* 0x000fea0000410000 */
[----:B------:R1:W-:Y:S10]  /*8d40*/  MUFU.TANH R223, R7 ;  /* 0x0000000700df7308 */ /* 0x0003f40000002400 */
        /* <DEDUP_REMOVED lines=11> */
[----:B---3--:R-:W-:Y:S02]  /*8e00*/  FMUL.FTZ R15, R17, c[0x0][0x320] ;  /* 0x0000c800110f7a20 */ /* 0x008fe40000410000 */
[----:B------:R-:W-:Y:S03]  /*8e10*/  FMUL.FTZ R17, R19, c[0x0][0x320] ;  /* 0x0000c80013117a20 */ /* 0x000fe60000410000 */
[----:B------:R-:W-:Y:S01]  /*8e20*/  MUFU.TANH R217, R13 ;  /* 0x0000000d00d97308 */ /* 0x000fe20000002400 */
[-C--:B------:R-:W-:Y:S03]  /*8e30*/  HMMA.16816.F32 R28, R208, R6.reuse, R28 ;  /* 0x00000006d01c723c */ /* 0x080fe6000000181c */
[----:B----4-:R-:W-:Y:S05]  /*8e40*/  FMUL.FTZ R16, R18, c[0x0][0x320] ;  /* 0x0000c80012107a20 */ /* 0x010fea0000410000 */
[C---:B------:R-:W-:Y:S01]  /*8e50*/  HMMA.16816.F32 R32, R212.reuse, R6, R32 ;  /* 0x00000006d420723c */ /* 0x040fe20000001820 */
[----:B------:R-:W-:Y:S01]  /*8e60*/  MUFU.TANH R224, R14 ;  /* 0x0000000e00e07308 */ /* 0x000fe20000002400 */
[----:B------:R-:W1:Y:S01]  /*8e70*/  LDSM.16.M88.4 R4, [R237+0x3800] ;  /* 0x00380000ed04783b */ /* 0x000e620000000200 */
[----:B------:R-:W-:Y:S04]  /*8e80*/  DEPBAR.LE SB0, 0x0 ;  /* 0x000080000000791a */ /* 0x000fe80000000000 */
[----:B------:R-:W-:Y:S02]  /*8e90*/  FMUL.FTZ R20, R20, c[0x0][0x320] ;  /* 0x0000c80014147a20 */ /* 0x000fe40000410000 */
[----:B------:R-:W-:Y:S02]  /*8ea0*/  FMUL.FTZ R21, R21, c[0x0][0x320] ;  /* 0x0000c80015157a20 */ /* 0x000fe40000410000 */
[----:B------:R-:W3:Y:S01]  /*8eb0*/  MUFU.TANH R0, R20 ;  /* 0x0000001400007308 */ /* 0x000ee20000002400 */
[----:B------:R-:W-:Y:S01]  /*8ec0*/  BAR.SYNC.DEFER_BLOCKING 0x0 ;  /* 0x0000000000007b1d */ /* 0x000fe20000010000 */
[----:B------:R-:W-:Y:S02]  /*8ed0*/  FMUL.FTZ R22, R22, c[0x0][0x320] ;  /* 0x0000c80016167a20 */ /* 0x000fe40000410000 */
[----:B------:R-:W-:Y:S01]  /*8ee0*/  FMUL.FTZ R24, R24, c[0x0][0x320] ;  /* 0x0000c80018187a20 */ /* 0x000fe20000410000 */
[-C--:B--2---:R-:W-:Y:S05]  /*8ef0*/  HMMA.16816.F32 R36, R212, R8.reuse, R36 ;  /* 0x00000008d424723c */ /* 0x084fea0000001824 */
[----:B------:R-:W2:Y:S01]  /*8f00*/  MUFU.TANH R2, R21 ;  /* 0x0000001500027308 */ /* 0x000ea20000002400 */
[----:B------:R-:W-:Y:S02]  /*8f10*/  FMUL.FTZ R23, R23, c[0x0][0x320] ;  /* 0x0000c80017177a20 */ /* 0x000fe40000410000 */
[----:B------:R-:W-:Y:S01]  /*8f20*/  FMUL.FTZ R32, R32, c[0x0][0x320] ;  /* 0x0000c80020207a20 */ /* 0x000fe20000410000 */
[C---:B------:R-:W-:Y:S04]  /*8f30*/  HMMA.16816.F32 R40, R208.reuse, R8, R40 ;  /* 0x00000008d028723c */ /* 0x040fe80000001828 */
[----:B------:R-:W-:Y:S02]  /*8f40*/  FMUL.FTZ R25, R25, c[0x0][0x320] ;  /* 0x0000c80019197a20 */ /* 0x000fe40000410000 */
[----:B------:R-:W-:Y:S01]  /*8f50*/  MUFU.TANH R15, R15 ;  /* 0x0000000f000f7308 */ /* 0x000fe20000002400 */
[----:B------:R-:W-:Y:S01]  /*8f60*/  FMUL.FTZ R26, R26, c[0x0][0x320] ;  /* 0x0000c8001a1a7a20 */ /* 0x000fe20000410000 */
[-C--:B------:R-:W-:Y:S01]  /*8f70*/  HMMA.16816.F32 R44, R208, R10.reuse, R44 ;  /* 0x0000000ad02c723c */ /* 0x080fe2000000182c */
[----:B---3--:R3:W-:Y:S03]  /*8f80*/  STL [R1+0x20], R0 ;  /* 0x0000200001007387 */ /* 0x0087e60000100800 */
[----:B------:R-:W-:Y:S02]  /*8f90*/  FMUL.FTZ R27, R27, c[0x0][0x320] ;  /* 0x0000c8001b1b7a20 */ /* 0x000fe40000410000 */
[----:B------:R-:W-:Y:S02]  /*8fa0*/  FMUL.FTZ R28, R28, c[0x0][0x320] ;  /* 0x0000c8001c1c7a20 */ /* 0x000fe40000410000 */
[----:B------:R-:W-:Y:S01]  /*8fb0*/  MUFU.TANH R16, R16 ;  /* 0x0000001000107308 */ /* 0x000fe20000002400 */
[C---:B------:R-:W-:Y:S01]  /*8fc0*/  HMMA.16816.F32 R48, R212.reuse, R10, R48 ;  /* 0x0000000ad430723c */ /* 0x040fe20000001830 */
[----:B--2---:R-:W-:Y:S03]  /*8fd0*/  STL [R1+0x1c], R2 ;  /* 0x00001c0201007387 */ /* 0x004fe60000100800 */
[----:B------:R-:W-:Y:S02]  /*8fe0*/  FMUL.FTZ R29, R29, c[0x0][0x320] ;  /* 0x0000c8001d1d7a20 */ /* 0x000fe40000410000 */
[----:B------:R-:W-:Y:S02]  /*8ff0*/  FMUL.FTZ R30, R30, c[0x0][0x320] ;  /* 0x0000c8001e1e7a20 */ /* 0x000fe40000410000 */
[-C--:B-1----:R-:W-:Y:S01]  /*9000*/  HMMA.16816.F32 R52, R212, R4.reuse, R52 ;  /* 0x00000004d434723c */ /* 0x082fe20000001834 */
[----:B------:R-:W-:Y:S03]  /*9010*/  MUFU.TANH R17, R17 ;  /* 0x0000001100117308 */ /* 0x000fe60000002400 */
[----:B------:R-:W-:Y:S02]  /*9020*/  FMUL.FTZ R31, R31, c[0x0][0x320] ;  /* 0x0000c8001f1f7a20 */ /* 0x000fe40000410000 */
[----:B------:R-:W-:Y:S02]  /*9030*/  FMUL.FTZ R33, R33, c[0x0][0x320] ;  /* 0x0000c80021217a20 */ /* 0x000fe40000410000 */
[C---:B------:R-:W-:Y:S03]  /*9040*/  HMMA.16816.F32 R56, R208.reuse, R4, R56 ;  /* 0x00000004d038723c */ /* 0x040fe60000001838 */
[----:B---3--:R-:W1:Y:S01]  /*9050*/  MUFU.TANH R0, R22 ;  /* 0x0000001600007308 */ /* 0x008e620000002400 */
[----:B------:R-:W-:Y:S02]  /*9060*/  FMUL.FTZ R34, R34, c[0x0][0x320] ;  /* 0x0000c80022227a20 */ /* 0x000fe40000410000 */
[----:B------:R-:W-:Y:S02]  /*9070*/  FMUL.FTZ R42, R42, c[0x0][0x320] ;  /* 0x0000c8002a2a7a20 */ /* 0x000fe40000410000 */
[-C--:B------:R-:W-:Y:S04]  /*9080*/  HMMA.16816.F32 R60, R208, R6.reuse, R60 ;  /* 0x00000006d03c723c */ /* 0x080fe8000000183c */
[----:B------:R-:W-:Y:S01]  /*9090*/  FMUL.FTZ R44, R44, c[0x0][0x320] ;  /* 0x0000c8002c2c7a20 */ /* 0x000fe20000410000 */
[----:B------:R-:W-:Y:S01]  /*90a0*/  MUFU.TANH R22, R23 ;  /* 0x0000001700167308 */ /* 0x000fe20000002400 */
[----:B------:R-:W-:Y:S02]  /*90b0*/  FMUL.FTZ R45, R45, c[0x0][0x320] ;  /* 0x0000c8002d2d7a20 */ /* 0x000fe40000410000 */
[----:B------:R-:W-:Y:S04]  /*90c0*/  HMMA.16816.F32 R64, R212, R6, R64 ;  /* 0x00000006d440723c */ /* 0x000fe80000001840 */
[----:B------:R-:W-:Y:S02]  /*90d0*/  FMUL.FTZ R46, R46, c[0x0][0x320] ;  /* 0x0000c8002e2e7a20 */ /* 0x000fe40000410000 */
[----:B------:R-:W-:Y:S01]  /*90e0*/  FMUL.FTZ R47, R47, c[0x0][0x320] ;  /* 0x0000c8002f2f7a20 */ /* 0x000fe20000410000 */
[----:B------:R-:W-:Y:S01]  /*90f0*/  MUFU.TANH R21, R25 ;  /* 0x0000001900157308 */ /* 0x000fe20000002400 */
[----:B------:R-:W-:Y:S01]  /*9100*/  FMUL.FTZ R48, R48, c[0x0][0x320] ;  /* 0x0000c80030307a20 */ /* 0x000fe20000410000 */
[----:B-1----:R1:W-:Y:S03]  /*9110*/  STL [R1+0x18], R0 ;  /* 0x0000180001007387 */ /* 0x0023e60000100800 */
        /* <DEDUP_REMOVED lines=15> */
[----:B-1----:R-:W1:Y:S01]  /*9210*/  MUFU.TANH R0, R24 ;  /* 0x0000001800007308 */ /* 0x002e620000002400 */
        /* <DEDUP_REMOVED lines=14> */
[----:B-1----:R1:W-:Y:S01]  /*9300*/  STL [R1+0x24], R0 ;  /* 0x0000240001007387 */ /* 0x0023e20000100800 */
[----:B------:R-:W-:Y:S05]  /*9310*/  FMUL.FTZ R67, R67, c[0x0][0x320] ;  /* 0x0000c80043437a20 */ /* 0x000fea0000410000 */
[----:B------:R-:W-:Y:S10]  /*9320*/  MUFU.TANH R18, R30 ;  /* 0x0000001e00127308 */ /* 0x000ff40000002400 */
[----:B------:R-:W-:Y:S10]  /*9330*/  MUFU.TANH R26, R31 ;  /* 0x0000001f001a7308 */ /* 0x000ff40000002400 */
[----:B-1----:R-:W1:Y:S10]  /*9340*/  MUFU.TANH R0, R32 ;  /* 0x0000002000007308 */ /* 0x002e740000002400 */
[----:B------:R-:W2:Y:S10]  /*9350*/  MUFU.TANH R33, R33 ;  /* 0x0000002100217308 */ /* 0x000eb40000002400 */
[----:B------:R3:W4:Y:S01]  /*9360*/  MUFU.TANH R32, R34 ;  /* 0x0000002200207308 */ /* 0x0007220000002400 */
[----:B-1----:R1:W-:Y:S09]  /*9370*/  STL [R1], R0 ;  /* 0x0000000001007387 */ /* 0x0023f20000100800 */
[----:B------:R3:W2:Y:S10]  /*9380*/  MUFU.TANH R34, R35 ;  /* 0x0000002300227308 */ /* 0x0006b40000002400 */
        /* <DEDUP_REMOVED lines=34> */
.L_x_756:
[----:B------:R-:W2:Y:S01]  /*95b0*/  LDL.LU R40, [R1+0x20] ;  /* 0x0000200001287983 */ /* 0x000ea20000300800 */
[----:B------:R-:W-:Y:S01]  /*95c0*/  FMNMX.FTZ R0, R143, R3, !PT ;  /* 0x000000038f007209 */ /* 0x000fe20007810000 */
[----:B-1----:R-:W-:Y:S01]  /*95d0*/  IMAD.MOV.U32 R35, RZ, RZ, R138 ;  /* 0x000000ffff237224 */ /* 0x002fe200078e008a */
[----:B------:R-:W-:Y:S01]  /*95e0*/  FMNMX.FTZ R2, R222, R140, !PT ;  /* 0x0000008cde027209 */ /* 0x000fe20007810000 */
[----:B------:R-:W3:Y:S01]  /*95f0*/  LDL.LU R41, [R1+0x1c] ;  /* 0x00001c0001297983 */ /* 0x000ee20000300800 */
[----:B------:R-:W-:Y:S02]  /*9600*/  FMNMX.FTZ R0, R221, R0, !PT ;  /* 0x00000000dd007209 */ /* 0x000fe40007810000 */
[----:B------:R-:W-:Y:S01]  /*9610*/  MOV R49, R33 ;  /* 0x0000002100317202 */ /* 0x000fe20000000f00 */
[----:B------:R-:W4:Y:S01]  /*9620*/  LDL.LU R43, [R1] ;  /* 0x00000000012b7983 */ /* 0x000f220000300800 */
[----:B------:R-:W-:Y:S02]  /*9630*/  FMNMX.FTZ R0, R142, R0, !PT ;  /* 0x000000008e007209 */ /* 0x000fe40007810000 */
[----:B------:R-:W-:Y:S01]  /*9640*/  FMNMX.FTZ R2, R225, R2, !PT ;  /* 0x00000002e1027209 */ /* 0x000fe20007810000 */
[----:B------:R-:W-:Y:S01]  /*9650*/  STL [R1+0x78], R248 ;  /* 0x000078f801007387 */ /* 0x000fe20000100800 */
[----:B------:R-:W-:Y:S02]  /*9660*/  FMNMX.FTZ R0, R15, R0, !PT ;  /* 0x000000000f007209 */ /* 0x000fe40007810000 */
[----:B------:R-:W-:Y:S01]  /*9670*/  FMNMX.FTZ R2, R218, R2, !PT ;  /* 0x00000002da027209 */ /* 0x000fe20007810000 */
[----:B------:R-:W-:Y:S01]  /*9680*/  STL [R1+0x74], R247 ;  /* 0x000074f701007387 */ /* 0x000fe20000100800 */
[----:B------:R-:W-:Y:S02]  /*9690*/  MOV R53, R20 ;  /* 0x0000001400357202 */ /* 0x000fe40000000f00 */
[----:B------:R-:W-:Y:S01]  /*96a0*/  FMNMX.FTZ R2, R217, R2, !PT ;  /* 0x00000002d9027209 */ /* 0x000fe20007810000 */
[----:B------:R-:W-:Y:S01]  /*96b0*/  STL [R1+0x70], R246 ;  /* 0x000070f601007387 */ /* 0x000fe20000100800 */
[----:B------:R-:W-:Y:S02]  /*96c0*/  FMNMX.FTZ R4, R216, R132, !PT ;  /* 0x00000084d8047209 */ /* 0x000fe40007810000 */
        /* <DEDUP_REMOVED lines=9> */
[----:B------:R-:W-:Y:S01]  /*9760*/  MOV R52, R32 ;  /* 0x0000002000347202 */ /* 0x000fe20000000f00 */
[----:B------:R1:W-:Y:S01]  /*9770*/  STL [R1+0x60], R242 ;  /* 0x000060f201007387 */ /* 0x0003e20000100800 */
[----:B------:R-:W-:Y:S02]  /*9780*/  MOV R54, R134 ;  /* 0x0000008600367202 */ /* 0x000fe40000000f00 */
[----:B------:R-:W-:Y:S01]  /*9790*/  FMNMX.FTZ R5, R219, R5, !PT ;  /* 0x00000005db057209 */ /* 0x000fe20007810000 */
[----:B------:R-:W-:Y:S01]  /*97a0*/  LDSM.16.MT88.4 R36, [R234+0x100] ;  /* 0x00010000ea24783b */ /* 0x000fe20000004200 */
[----:B------:R-:W-:Y:S02]  /*97b0*/  MOV R33, R133 ;  /* 0x0000008500217202 */ /* 0x000fe40000000f00 */
[----:B------:R-:W-:Y:S02]  /*97c0*/  FMNMX.FTZ R5, R54, R5, !PT ;  /* 0x0000000536057209 */ /* 0x000fe40007810000 */
[----:B------:R-:W-:Y:S01]  /*97d0*/  ISETP.LT.AND P2, PT, RZ, UR11, PT ;  /* 0x0000000bff007c0c */ /* 0x000fe2000bf41270 */
[----:B------:R-:W-:Y:S01]  /*97e0*/  UIADD3 UR11, UR11, -0x1, URZ ;  /* 0xffffffff0b0b7890 */ /* 0x000fe2000fffe03f */
[----:B------:R-:W-:Y:S01]  /*97f0*/  FMNMX.FTZ R5, R33, R5, !PT ;  /* 0x0000000521057209 */ /* 0x000fe20007810000 */
[----:B------:R-:W0:Y:S03]  /*9800*/  LDGDEPBAR ;  /* 0x00000000000079af */ /* 0x000e260000000000 */
[----:B------:R-:W-:Y:S04]  /*9810*/  FMNMX.FTZ R5, R18, R5, !PT ;  /* 0x0000000512057209 */ /* 0x000fe80007810000 */
[----:B------:R-:W-:Y:S04]  /*9820*/  FMNMX.FTZ R5, R26, R5, !PT ;  /* 0x000000051a057209 */ /* 0x000fe80007810000 */
[----:B------:R-:W-:Y:S01]  /*9830*/  FMNMX.FTZ R5, R27, R5, !PT ;  /* 0x000000051b057209 */ /* 0x000fe20007810000 */
[----:B-1----:R-:W2:Y:S04]  /*9840*/  LDL.LU R242, [R1+0x18] ;  /* 0x0000180001f27983 */ /* 0x002ea80000300800 */
[----:B------:R1:W-:Y:S04]  /*9850*/  STL [R1+0x5c], R241 ;  /* 0x00005cf101007387 */ /* 0x0003e80000100800 */
[----:B-1----:R-:W2:Y:S04]  /*9860*/  LDL.LU R241, [R1+0x24] ;  /* 0x0000240001f17983 */ /* 0x002ea80000300800 */
[----:B------:R1:W-:Y:S04]  /*9870*/  STL [R1+0x58], R240 ;  /* 0x000058f001007387 */ /* 0x0003e80000100800 */
[----:B------:R1:W-:Y:S04]  /*9880*/  STL [R1+0x54], R239 ;  /* 0x000054ef01007387 */ /* 0x0003e80000100800 */
[----:B------:R1:W-:Y:S04]  /*9890*/  STL [R1+0x50], R238 ;  /* 0x000050ee01007387 */ /* 0x0003e80000100800 */
[----:B------:R1:W-:Y:S04]  /*98a0*/  STL [R1+0x4c], R237 ;  /* 0x00004ced01007387 */ /* 0x0003e80000100800 */
[----:B------:R1:W-:Y:S02]  /*98b0*/  STL [R1+0x48], R232 ;  /* 0x000048e801007387 */ /* 0x0003e40000100800 */
[----:B-1----:R-:W-:Y:S02]  /*98c0*/  MOV R240, R23 ;  /* 0x0000001700f07202 */ /* 0x002fe40000000f00 */
[----:B------:R-:W-:Y:S02]  /*98d0*/  MOV R239, R139 ;  /* 0x0000008b00ef7202 */ /* 0x000fe40000000f00 */
[----:B------:R-:W-:Y:S02]  /*98e0*/  MOV R238, R22 ;  /* 0x0000001600ee7202 */ /* 0x000fe40000000f00 */
[----:B------:R-:W-:Y:S02]  /*98f0*/  MOV R237, R21 ;  /* 0x0000001500ed7202 */ /* 0x000fe40000000f00 */
[----:B------:R-:W-:Y:S01]  /*9900*/  LDSM.16.MT88.4 R20, [R233+0x100] ;  /* 0x00010000e914783b */ /* 0x000fe20000004200 */
[----:B------:R-:W-:Y:S02]  /*9910*/  MOV R232, R137 ;  /* 0x0000008900e87202 */ /* 0x000fe40000000f00 */
[----:B--2---:R-:W-:Y:S02]  /*9920*/  FMNMX.FTZ R2, R241, R2, !PT ;  /* 0x00000002f1027209 */ /* 0x004fe40007810000 */
[----:B------:R-:W-:Y:S02]  /*9930*/  FMNMX.FTZ R0, R40, R0, !PT ;  /* 0x0000000028007209 */ /* 0x000fe40007810000 */
[----:B------:R-:W-:Y:S02]  /*9940*/  FMNMX.FTZ R2, R237, R2, !PT ;  /* 0x00000002ed027209 */ /* 0x000fe40007810000 */
[----:B---3--:R-:W-:Y:S02]  /*9950*/  FMNMX.FTZ R0, R41, R0, !PT ;  /* 0x0000000029007209 */ /* 0x008fe40007810000 */
[----:B------:R-:W-:Y:S02]  /*9960*/  FMNMX.FTZ R2, R53, R2, !PT ;  /* 0x0000000235027209 */ /* 0x000fe40007810000 */
        /* <DEDUP_REMOVED lines=21> */
[----:B------:R-:W1:Y:S03]  /*9ac0*/  SHFL.BFLY PT, R7, R0, 0x2, 0x1f ;  /* 0x0c401f0000077f89 */ /* 0x000e6600000e0000 */
[----:B------:R-:W-:Y:S04]  /*9ad0*/  FMNMX.FTZ R4, R52, R4, !PT ;  /* 0x0000000434047209 */ /* 0x000fe80007810000 */
[----:B------:R-:W-:Y:S01]  /*9ae0*/  FMNMX.FTZ R4, R34, R4, !PT ;  /* 0x0000000422047209 */ /* 0x000fe20007810000 */
[----:B------:R-:W2:Y:S03]  /*9af0*/  SHFL.BFLY PT, R137, R2, 0x2, 0x1f ;  /* 0x0c401f0002897f89 */ /* 0x000ea600000e0000 */
[----:B------:R-:W-:Y:S04]  /*9b00*/  FMNMX.FTZ R4, R29, R4, !PT ;  /* 0x000000041d047209 */ /* 0x000fe80007810000 */
[----:B------:R-:W-:Y:S04]  /*9b10*/  FMNMX.FTZ R4, R24, R4, !PT ;  /* 0x0000000418047209 */ /* 0x000fe80007810000 */
[----:B------:R-:W-:Y:S04]  /*9b20*/  FMNMX.FTZ R4, R48, R4, !PT ;  /* 0x0000000430047209 */ /* 0x000fe80007810000 */
[----:B------:R-:W-:Y:S02]  /*9b30*/  FMNMX.FTZ R4, R47, R4, !PT ;  /* 0x000000042f047209 */ /* 0x000fe40007810000 */
[----:B-1----:R-:W-:Y:S02]  /*9b40*/  FMNMX.FTZ R0, R0, R7, !PT ;  /* 0x0000000700007209 */ /* 0x002fe40007810000 */
[----:B------:R-:W-:Y:S03]  /*9b50*/  FMNMX.FTZ R4, R252, R4, !PT ;  /* 0x00000004fc047209 */ /* 0x000fe60007810000 */
[----:B------:R-:W1:Y:S01]  /*9b60*/  SHFL.BFLY PT, R139, R0, 0x1, 0x1f ;  /* 0x0c201f00008b7f89 */ /* 0x000e6200000e0000 */
[----:B------:R-:W-:Y:S02]  /*9b70*/  FMNMX.FTZ R4, R231, R4, !PT ;  /* 0x00000004e7047209 */ /* 0x000fe40007810000 */
[----:B--2---:R-:W-:Y:S02]  /*9b80*/  FMNMX.FTZ R137, R2, R137, !PT ;  /* 0x0000008902897209 */ /* 0x004fe40007810000 */
[----:B------:R-:W-:Y:S02]  /*9b90*/  FMNMX.FTZ R2, R28, R5, !PT ;  /* 0x000000051c027209 */ /* 0x000fe40007810000 */
[----:B------:R-:W-:Y:S01]  /*9ba0*/  FMNMX.FTZ R4, R214, R4, !PT ;  /* 0x00000004d6047209 */ /* 0x000fe20007810000 */
[----:B------:R-:W2:Y:S01]  /*9bb0*/  SHFL.BFLY PT, R5, R137, 0x1, 0x1f ;  /* 0x0c201f0089057f89 */ /* 0x000ea200000e0000 */
[----:B------:R-:W-:Y:S02]  /*9bc0*/  FMNMX.FTZ R2, R239, R2, !PT ;  /* 0x00000002ef027209 */ /* 0x000fe40007810000 */
[----:B------:R-:W-:Y:S02]  /*9bd0*/  FMNMX.FTZ R4, R213, R4, !PT ;  /* 0x00000004d5047209 */ /* 0x000fe40007810000 */
[----:B------:R-:W-:Y:S03]  /*9be0*/  FMNMX.FTZ R2, R45, R2, !PT ;  /* 0x000000022d027209 */ /* 0x000fe60007810000 */
[----:B------:R-:W3:Y:S01]  /*9bf0*/  SHFL.BFLY PT, R6, R4, 0x2, 0x1f ;  /* 0x0c401f0004067f89 */ /* 0x000ee200000e0000 */
[----:B-1----:R-:W-:Y:S05]  /*9c00*/  FMNMX.FTZ R139, R0, R139, !PT ;  /* 0x0000008b008b7209 */ /* 0x002fea0007810000 */
[C---:B------:R-:W-:Y:S01]  /*9c10*/  FADD.FTZ R0, -R139.reuse, R3 ;  /* 0x000000038b007221 */ /* 0x040fe20000010100 */
[----:B------:R-:W-:Y:S01]  /*9c20*/  FMNMX.FTZ R3, R46, R2, !PT ;  /* 0x000000022e037209 */ /* 0x000fe20007810000 */
[----:B------:R-:W-:Y:S01]  /*9c30*/  FMUL.FTZ R208, R139, c[0x0][0x2d0] ;  /* 0x0000b4008bd07a20 */ /* 0x000fe20000410000 */
[----:B--2---:R-:W-:Y:S01]  /*9c40*/  FMNMX.FTZ R137, R137, R5, !PT ;  /* 0x0000000589897209 */ /* 0x004fe20007810000 */
[----:B------:R-:W-:Y:S01]  /*9c50*/  FMUL.FTZ R2, R0, c[0x0][0x2d0] ;  /* 0x0000b40000027a20 */ /* 0x000fe20000410000 */
[----:B------:R-:W-:Y:S01]  /*9c60*/  FMNMX.FTZ R0, R240, R3, !PT ;  /* 0x00000003f0007209 */ /* 0x000fe20007810000 */
[--C-:B------:R-:W-:Y:S02]  /*9c70*/  FFMA.FTZ R212, R212, c[0x0][0x2d0], -R208.reuse ;  /* 0x0000b400d4d47a23 */ /* 0x100fe400000108d0 */
[----:B------:R-:W1:Y:S01]  /*9c80*/  MUFU.EX2 R134, R2 ;  /* 0x0000000200867308 */ /* 0x000e620000000800 */
[----:B------:R-:W-:Y:S01]  /*9c90*/  FMNMX.FTZ R0, R136, R0, !PT ;  /* 0x0000000088007209 */ /* 0x000fe20007810000 */
[----:B------:R-:W-:Y:S01]  /*9ca0*/  FMUL.FTZ R210, R137, c[0x0][0x2d0] ;  /* 0x0000b40089d27a20 */ /* 0x000fe20000410000 */
[----:B---3--:R-:W-:Y:S01]  /*9cb0*/  FMNMX.FTZ R4, R4, R6, !PT ;  /* 0x0000000604047209 */ /* 0x008fe20007810000 */
[--C-:B------:R-:W-:Y:S01]  /*9cc0*/  FFMA.FTZ R227, R227, c[0x0][0x2d0], -R208.reuse ;  /* 0x0000b400e3e37a23 */ /* 0x100fe200000108d0 */
[----:B------:R-:W-:Y:S03]  /*9cd0*/  FMNMX.FTZ R0, R135, R0, !PT ;  /* 0x0000000087007209 */ /* 0x000fe60007810000 */
[----:B------:R-:W2:Y:S08]  /*9ce0*/  SHFL.BFLY PT, R138, R4, 0x1, 0x1f ;  /* 0x0c201f00048a7f89 */ /* 0x000eb000000e0000 */
[----:B------:R-:W3:Y:S01]  /*9cf0*/  SHFL.BFLY PT, R3, R0, 0x2, 0x1f ;  /* 0x0c401f0000037f89 */ /* 0x000ee200000e0000 */
[C---:B-1----:R-:W-:Y:S02]  /*9d00*/  FMUL.FTZ R5, R134.reuse, R149 ;  /* 0x0000009586057220 */ /* 0x042fe40000410000 */
[C---:B------:R-:W-:Y:S01]  /*9d10*/  FMUL.FTZ R32, R134.reuse, R172 ;  /* 0x000000ac86207220 */ /* 0x040fe20000410000 */
[----:B------:R-:W-:Y:S01]  /*9d20*/  MOV R172, R33 ;  /* 0x0000002100ac7202 */ /* 0x000fe20000000f00 */
[C---:B------:R-:W-:Y:S01]  /*9d30*/  FMUL.FTZ R33, R134.reuse, R173 ;  /* 0x000000ad86217220 */ /* 0x040fe20000410000 */
[----:B------:R-:W-:Y:S01]  /*9d40*/  MOV R173, R34 ;  /* 0x0000002200ad7202 */ /* 0x000fe20000000f00 */
[----:B------:R-:W-:Y:S01]  /*9d50*/  FMUL.FTZ R64, R134, R204 ;  /* 0x000000cc86407220 */ /* 0x000fe20000410000 */
[----:B--2---:R-:W-:Y:S01]  /*9d60*/  FMNMX.FTZ R138, R4, R138, !PT ;  /* 0x0000008a048a7209 */ /* 0x004fe20007810000 */
[----:B------:R-:W-:Y:S02]  /*9d70*/  FFMA.FTZ R4, R143, c[0x0][0x2d0], -R208 ;  /* 0x0000b4008f047a23 */ /* 0x000fe400000108d0 */
[----:B------:R-:W-:Y:S02]  /*9d80*/  FMUL.FTZ R65, R134, R205 ;  /* 0x000000cd86417220 */ /* 0x000fe40000410000 */
[C---:B------:R-:W-:Y:S01]  /*9d90*/  FMUL.FTZ R209, R138.reuse, c[0x0][0x2d0] ;  /* 0x0000b4008ad17a20 */ /* 0x040fe20000410000 */
[----:B------:R-:W-:Y:S01]  /*9da0*/  MUFU.EX2 R8, R4 ;  /* 0x0000000400087308 */ /* 0x000fe20000000800 */
[----:B------:R-:W-:Y:S01]  /*9db0*/  FADD.FTZ R2, -R138, R132 ;  /* 0x000000848a027221 */ /* 0x000fe20000010100 */
[----:B---3--:R-:W-:Y:S01]  /*9dc0*/  FMNMX.FTZ R0, R0, R3, !PT ;  /* 0x0000000300007209 */ /* 0x008fe20007810000 */
[----:B------:R-:W-:Y:S02]  /*9dd0*/  FFMA.FTZ R3, R15, c[0x0][0x2d0], -R208 ;  /* 0x0000b4000f037a23 */ /* 0x000fe400000108d0 */
[----:B------:R-:W-:Y:S02]  /*9de0*/  FMUL.FTZ R2, R2, c[0x0][0x2d0] ;  /* 0x0000b40002027a20 */ /* 0x000fe40000410000 */
[C---:B------:R-:W-:Y:S02]  /*9df0*/  FMUL.FTZ R68, R134.reuse, R68 ;  /* 0x0000004486447220 */ /* 0x040fe40000410000 */
[C---:B------:R-:W-:Y:S01]  /*9e00*/  FMUL.FTZ R69, R134.reuse, R69 ;  /* 0x0000004586457220 */ /* 0x040fe20000410000 */
[----:B------:R1:W-:Y:S01]  /*9e10*/  MUFU.EX2 R245, R3 ;  /* 0x0000000300f57308 */ /* 0x0003e20000000800 */
[C---:B------:R-:W-:Y:S02]  /*9e20*/  FMUL.FTZ R80, R134.reuse, R80 ;  /* 0x0000005086507220 */ /* 0x040fe40000410000 */
[C---:B------:R-:W-:Y:S02]  /*9e30*/  FMUL.FTZ R81, R134.reuse, R81 ;  /* 0x0000005186517220 */ /* 0x040fe40000410000 */
[C---:B------:R-:W-:Y:S02]  /*9e40*/  FMUL.FTZ R84, R134.reuse, R84 ;  /* 0x0000005486547220 */ /* 0x040fe40000410000 */
[C---:B------:R-:W-:Y:S02]  /*9e50*/  FMUL.FTZ R85, R134.reuse, R85 ;  /* 0x0000005586557220 */ /* 0x040fe40000410000 */
[C---:B------:R-:W-:Y:S01]  /*9e60*/  FMUL.FTZ R96, R134.reuse, R96 ;  /* 0x0000006086607220 */ /* 0x040fe20000410000 */
[----:B------:R2:W3:Y:S01]  /*9e70*/  MUFU.EX2 R133, R2 ;  /* 0x0000000200857308 */ /* 0x0004e20000000800 */
[C---:B------:R-:W-:Y:S02]  /*9e80*/  FMUL.FTZ R97, R134.reuse, R97 ;  /* 0x0000006186617220 */ /* 0x040fe40000410000 */
[C---:B------:R-:W-:Y:S02]  /*9e90*/  FMUL.FTZ R100, R134.reuse, R100 ;  /* 0x0000006486647220 */ /* 0x040fe40000410000 */
[----:B------:R-:W-:Y:S02]  /*9ea0*/  FMUL.FTZ R101, R134, R101 ;  /* 0x0000006586657220 */ /* 0x000fe40000410000 */
[--C-:B------:R-:W-:Y:S02]  /*9eb0*/  FFMA.FTZ R214, R214, c[0x0][0x2d0], -R209.reuse ;  /* 0x0000b400d6d67a23 */ /* 0x100fe400000108d1 */
[C---:B------:R-:W-:Y:S02]  /*9ec0*/  FMUL.FTZ R112, R134.reuse, R112 ;  /* 0x0000007086707220 */ /* 0x040fe40000410000 */
[C---:B------:R-:W-:Y:S02]  /*9ed0*/  FMUL.FTZ R113, R134.reuse, R113 ;  /* 0x0000007186717220 */ /* 0x040fe40000410000 */
[----:B------:R-:W-:Y:S02]  /*9ee0*/  FMUL.FTZ R116, R134, R116 ;  /* 0x0000007486747220 */ /* 0x000fe40000410000 */
[--C-:B-1----:R-:W-:Y:S02]  /*9ef0*/  FFMA.FTZ R3, R216, c[0x0][0x2d0], -R209.reuse ;  /* 0x0000b400d8037a23 */ /* 0x102fe400000108d1 */
[C---:B------:R-:W-:Y:S02]  /*9f00*/  FMUL.FTZ R117, R134.reuse, R117 ;  /* 0x0000007586757220 */ /* 0x040fe40000410000 */
[----:B------:R1:W-:Y:S01]  /*9f10*/  MUFU.EX2 R9, R3 ;  /* 0x0000000300097308 */ /* 0x0003e20000000800 */
[C---:B------:R-:W-:Y:S02]  /*9f20*/  FMUL.FTZ R128, R134.reuse, R128 ;  /* 0x0000008086807220 */ /* 0x040fe40000410000 */
[----:B------:R-:W-:Y:S02]  /*9f30*/  FMUL.FTZ R129, R134, R129 ;  /* 0x0000008186817220 */ /* 0x000fe40000410000 */
[----:B--2---:R-:W-:Y:S02]  /*9f40*/  FADD.FTZ R2, -R137, R140 ;  /* 0x0000008c89027221 */ /* 0x004fe40000010100 */
[C---:B---3--:R-:W-:Y:S02]  /*9f50*/  FMUL.FTZ R6, R133.reuse, R150 ;  /* 0x0000009685067220 */ /* 0x048fe40000410000 */
[----:B------:R-:W-:Y:S02]  /*9f60*/  FMUL.FTZ R2, R2, c[0x0][0x2d0] ;  /* 0x0000b40002027a20 */ /* 0x000fe40000410000 */
[C---:B------:R-:W-:Y:S02]  /*9f70*/  FMUL.FTZ R7, R133.reuse, R151 ;  /* 0x0000009785077220 */ /* 0x040fe40000410000 */
[----:B------:R2:W3:Y:S01]  /*9f80*/  MUFU.EX2 R132, R2 ;  /* 0x0000000200847308 */ /* 0x0004e20000000800 */
[C---:B------:R-:W-:Y:S01]  /*9f90*/  FMUL.FTZ R34, R133.reuse, R174 ;  /* 0x000000ae85227220 */ /* 0x040fe20000410000 */
[----:B------:R-:W-:Y:S01]  /*9fa0*/  MOV R174, R54 ;  /* 0x0000003600ae7202 */ /* 0x000fe20000000f00 */
[C---:B------:R-:W-:Y:S02]  /*9fb0*/  FMUL.FTZ R66, R133.reuse, R206 ;  /* 0x000000ce85427220 */ /* 0x040fe40000410000 */
[C---:B------:R-:W-:Y:S02]  /*9fc0*/  FMUL.FTZ R67, R133.reuse, R207 ;  /* 0x000000cf85437220 */ /* 0x040fe40000410000 */
[C---:B------:R-:W-:Y:S02]  /*9fd0*/  FMUL.FTZ R70, R133.reuse, R70 ;  /* 0x0000004685467220 */ /* 0x040fe40000410000 */
[----:B------:R-:W-:Y:S02]  /*9fe0*/  FMUL.FTZ R71, R133, R71 ;  /* 0x0000004785477220 */ /* 0x000fe40000410000 */
[--C-:B-1----:R-:W-:Y:S02]  /*9ff0*/  FFMA.FTZ R3, R223, c[0x0][0x2d0], -R209.reuse ;  /* 0x0000b400df037a23 */ /* 0x102fe400000108d1 */
[C---:B------:R-:W-:Y:S02]  /*a000*/  FMUL.FTZ R82, R133.reuse, R82 ;  /* 0x0000005285527220 */ /* 0x040fe40000410000 */
[----:B------:R1:W-:Y:S01]  /*a010*/  MUFU.EX2 R223, R3 ;  /* 0x0000000300df7308 */ /* 0x0003e20000000800 */
[C---:B------:R-:W-:Y:S02]  /*a020*/  FMUL.FTZ R83, R133.reuse, R83 ;  /* 0x0000005385537220 */ /* 0x040fe40000410000 */
[C---:B------:R-:W-:Y:S02]  /*a030*/  FMUL.FTZ R86, R133.reuse, R86 ;  /* 0x0000005685567220 */ /* 0x040fe40000410000 */
[C---:B------:R-:W-:Y:S02]  /*a040*/  FMUL.FTZ R87, R133.reuse, R87 ;  /* 0x0000005785577220 */ /* 0x040fe40000410000 */
[----:B------:R-:W-:Y:S02]  /*a050*/  FMUL.FTZ R98, R133, R98 ;  /* 0x0000006285627220 */ /* 0x000fe40000410000 */
[--C-:B--2---:R-:W-:Y:S02]  /*a060*/  FFMA.FTZ R2, R221, c[0x0][0x2d0], -R208.reuse ;  /* 0x0000b400dd027a23 */ /* 0x104fe400000108d0 */
[C---:B---3--:R-:W-:Y:S01]  /*a070*/  FMUL.FTZ R13, R132.reuse, R153 ;  /* 0x00000099840d7220 */ /* 0x048fe20000410000 */
[----:B------:R-:W-:Y:S01]  /*a080*/  MOV R153, R27 ;  /* 0x0000001b00997202 */ /* 0x000fe20000000f00 */
[----:B------:R2:W-:Y:S01]  /*a090*/  MUFU.EX2 R10, R2 ;  /* 0x00000002000a7308 */ /* 0x0005e20000000800 */
[C---:B------:R-:W-:Y:S01]  /*a0a0*/  FMUL.FTZ R12, R132.reuse, R152 ;  /* 0x00000098840c7220 */ /* 0x040fe20000410000 */
[----:B------:R-:W-:Y:S01]  /*a0b0*/  MOV R152, R40 ;  /* 0x0000002800987202 */ /* 0x000fe20000000f00 */
[C---:B------:R-:W-:Y:S02]  /*a0c0*/  FMUL.FTZ R40, R132.reuse, R180 ;  /* 0x000000b484287220 */ /* 0x040fe40000410000 */
[C---:B------:R-:W-:Y:S02]  /*a0d0*/  FMUL.FTZ R56, R132.reuse, R196 ;  /* 0x000000c484387220 */ /* 0x040fe40000410000 */
[----:B------:R-:W-:Y:S02]  /*a0e0*/  FMUL.FTZ R57, R132, R197 ;  /* 0x000000c584397220 */ /* 0x000fe40000410000 */
[--C-:B------:R-:W-:Y:S02]  /*a0f0*/  FFMA.FTZ R152, R152, c[0x0][0x2d0], -R208.reuse ;  /* 0x0000b40098987a23 */ /* 0x100fe400000108d0 */
[----:B-1----:R-:W-:Y:S02]  /*a100*/  FFMA.FTZ R3, R16, c[0x0][0x2d0], -R209 ;  /* 0x0000b40010037a23 */ /* 0x002fe400000108d1 */
[----:B------:R-:W-:Y:S01]  /*a110*/  FMUL.FTZ R16, R134, R156 ;  /* 0x0000009c86107220 */ /* 0x000fe20000410000 */
[----:B------:R-:W-:Y:S01]  /*a120*/  MUFU.EX2 R197, R152 ;  /* 0x0000009800c57308 */ /* 0x000fe20000000800 */
[----:B------:R-:W-:Y:S02]  /*a130*/  IMAD.MOV.U32 R156, RZ, RZ, R35 ;  /* 0x000000ffff9c7224 */ /* 0x000fe400078e0023 */
[C---:B------:R-:W-:Y:S01]  /*a140*/  FMUL.FTZ R35, R133.reuse, R175 ;  /* 0x000000af85237220 */ /* 0x040fe20000410000 */
[----:B------:R-:W-:Y:S01]  /*a150*/  MOV R175, R52 ;  /* 0x0000003400af7202 */ /* 0x000fe20000000f00 */
[C---:B------:R-:W-:Y:S02]  /*a160*/  FMUL.FTZ R60, R132.reuse, R200 ;  /* 0x000000c8843c7220 */ /* 0x040fe40000410000 */
[C---:B------:R-:W-:Y:S02]  /*a170*/  FMUL.FTZ R61, R132.reuse, R201 ;  /* 0x000000c9843d7220 */ /* 0x040fe40000410000 */
[----:B------:R-:W-:Y:S01]  /*a180*/  FMUL.FTZ R72, R132, R72 ;  /* 0x0000004884487220 */ /* 0x000fe20000410000 */
[----:B------:R1:W-:Y:S01]  /*a190*/  MUFU.EX2 R247, R3 ;  /* 0x0000000300f77308 */ /* 0x0003e20000000800 */
[----:B--2---:R-:W-:Y:S02]  /*a1a0*/  FFMA.FTZ R2, R142, c[0x0][0x2d0], -R208 ;  /* 0x0000b4008e027a23 */ /* 0x004fe400000108d0 */
[C---:B------:R-:W-:Y:S02]  /*a1b0*/  FMUL.FTZ R73, R132.reuse, R73 ;  /* 0x0000004984497220 */ /* 0x040fe40000410000 */
[C---:B------:R-:W-:Y:S02]  /*a1c0*/  FMUL.FTZ R76, R132.reuse, R76 ;  /* 0x0000004c844c7220 */ /* 0x040fe40000410000 */
[C---:B------:R-:W-:Y:S02]  /*a1d0*/  FMUL.FTZ R77, R132.reuse, R77 ;  /* 0x0000004d844d7220 */ /* 0x040fe40000410000 */
[C---:B------:R-:W-:Y:S01]  /*a1e0*/  FMUL.FTZ R88, R132.reuse, R88 ;  /* 0x0000005884587220 */ /* 0x040fe20000410000 */
[----:B------:R2:W3:Y:S01]  /*a1f0*/  MUFU.EX2 R248, R2 ;  /* 0x0000000200f87308 */ /* 0x0004e20000000800 */
[C---:B------:R-:W-:Y:S02]  /*a200*/  FMUL.FTZ R89, R132.reuse, R89 ;  /* 0x0000005984597220 */ /* 0x040fe40000410000 */
[C---:B------:R-:W-:Y:S02]  /*a210*/  FMUL.FTZ R92, R132.reuse, R92 ;  /* 0x0000005c845c7220 */ /* 0x040fe40000410000 */
[C---:B------:R-:W-:Y:S02]  /*a220*/  FMUL.FTZ R93, R132.reuse, R93 ;  /* 0x0000005d845d7220 */ /* 0x040fe40000410000 */
[C---:B------:R-:W-:Y:S02]  /*a230*/  FMUL.FTZ R99, R133.reuse, R99 ;  /* 0x0000006385637220 */ /* 0x040fe40000410000 */
[C---:B------:R-:W-:Y:S02]  /*a240*/  FMUL.FTZ R102, R133.reuse, R102 ;  /* 0x0000006685667220 */ /* 0x040fe40000410000 */
[----:B------:R-:W-:Y:S02]  /*a250*/  FMUL.FTZ R103, R133, R103 ;  /* 0x0000006785677220 */ /* 0x000fe40000410000 */
[----:B------:R-:W-:Y:S02]  /*a260*/  FMUL.FTZ R104, R132, R104 ;  /* 0x0000006884687220 */ /* 0x000fe40000410000 */
[--C-:B-1----:R-:W-:Y:S02]  /*a270*/  FFMA.FTZ R3, R222, c[0x0][0x2d0], -R210.reuse ;  /* 0x0000b400de037a23 */ /* 0x102fe400000108d2 */
[C---:B------:R-:W-:Y:S02]  /*a280*/  FMUL.FTZ R105, R132.reuse, R105 ;  /* 0x0000006984697220 */ /* 0x040fe40000410000 */
[----:B------:R1:W-:Y:S01]  /*a290*/  MUFU.EX2 R221, R3 ;  /* 0x0000000300dd7308 */ /* 0x0003e20000000800 */
[C---:B------:R-:W-:Y:S02]  /*a2a0*/  FMUL.FTZ R108, R132.reuse, R108 ;  /* 0x0000006c846c7220 */ /* 0x040fe40000410000 */
[----:B------:R-:W-:Y:S01]  /*a2b0*/  FMUL.FTZ R109, R132, R109 ;  /* 0x0000006d846d7220 */ /* 0x000fe20000410000 */
[----:B--2---:R-:W2:Y:S01]  /*a2c0*/  SHFL.BFLY PT, R2, R0, 0x1, 0x1f ;  /* 0x0c201f0000027f89 */ /* 0x004ea200000e0000 */
[----:B---3--:R-:W-:Y:S01]  /*a2d0*/  F2FP.PACK_AB R142, R245, R248 ;  /* 0x000000f8f58e723e */ /* 0x008fe200000000ff */
[--C-:B------:R-:W-:Y:S02]  /*a2e0*/  FFMA.FTZ R156, R156, c[0x0][0x2d0], -R210.reuse ;  /* 0x0000b4009c9c7a23 */ /* 0x100fe400000108d2 */
[C---:B------:R-:W-:Y:S02]  /*a2f0*/  FMUL.FTZ R114, R133.reuse, R114 ;  /* 0x0000007285727220 */ /* 0x040fe40000410000 */
[C---:B------:R-:W-:Y:S02]  /*a300*/  FMUL.FTZ R115, R133.reuse, R115 ;  /* 0x0000007385737220 */ /* 0x040fe40000410000 */
[C---:B------:R-:W-:Y:S02]  /*a310*/  FMUL.FTZ R118, R133.reuse, R118 ;  /* 0x0000007685767220 */ /* 0x040fe40000410000 */
[----:B------:R-:W-:Y:S02]  /*a320*/  FMUL.FTZ R119, R133, R119 ;  /* 0x0000007785777220 */ /* 0x000fe40000410000 */
[C---:B------:R-:W-:Y:S02]  /*a330*/  FMUL.FTZ R120, R132.reuse, R120 ;  /* 0x0000007884787220 */ /* 0x040fe40000410000 */
[C---:B------:R-:W-:Y:S02]  /*a340*/  FMUL.FTZ R121, R132.reuse, R121 ;  /* 0x0000007984797220 */ /* 0x040fe40000410000 */
[C---:B------:R-:W-:Y:S02]  /*a350*/  FMUL.FTZ R124, R132.reuse, R124 ;  /* 0x0000007c847c7220 */ /* 0x040fe40000410000 */
[----:B------:R-:W-:Y:S02]  /*a360*/  FMUL.FTZ R125, R132, R125 ;  /* 0x0000007d847d7220 */ /* 0x000fe40000410000 */
[--C-:B-1----:R-:W-:Y:S01]  /*a370*/  FFMA.FTZ R3, R225, c[0x0][0x2d0], -R210.reuse ;  /* 0x0000b400e1037a23 */ /* 0x102fe200000108d2 */
[----:B------:R-:W-:Y:S01]  /*a380*/  MOV R225, R10 ;  /* 0x0000000a00e17202 */ /* 0x000fe20000000f00 */
[----:B------:R-:W-:Y:S02]  /*a390*/  FMUL.FTZ R130, R133, R130 ;  /* 0x0000008285827220 */ /* 0x000fe40000410000 */
[----:B------:R1:W-:Y:S01]  /*a3a0*/  MUFU.EX2 R222, R3 ;  /* 0x0000000300de7308 */ /* 0x0003e20000000800 */
[----:B--2---:R-:W-:Y:S01]  /*a3b0*/  FMNMX.FTZ R2, R2, R0, !PT ;  /* 0x0000000002027209 */ /* 0x004fe20007810000 */
[--C-:B------:R-:W-:Y:S02]  /*a3c0*/  FFMA.FTZ R0, R17, c[0x0][0x2d0], -R209.reuse ;  /* 0x0000b40011007a23 */ /* 0x100fe400000108d1 */
[----:B------:R-:W-:Y:S01]  /*a3d0*/  FMUL.FTZ R17, R134, R157 ;  /* 0x0000009d86117220 */ /* 0x000fe20000410000 */
[----:B------:R-:W-:Y:S01]  /*a3e0*/  MOV R157, R18 ;  /* 0x00000012009d7202 */ /* 0x000fe20000000f00 */
[C---:B------:R-:W-:Y:S01]  /*a3f0*/  FMUL.FTZ R18, R133.reuse, R158 ;  /* 0x0000009e85127220 */ /* 0x040fe20000410000 */
[----:B------:R-:W-:Y:S01]  /*a400*/  MOV R158, R19 ;  /* 0x00000013009e7202 */ /* 0x000fe20000000f00 */
[C---:B------:R-:W-:Y:S01]  /*a410*/  FMUL.FTZ R19, R133.reuse, R159 ;  /* 0x0000009f85137220 */ /* 0x040fe20000410000 */
[----:B------:R-:W-:Y:S01]  /*a420*/  MOV R159, R42 ;  /* 0x0000002a009f7202 */ /* 0x000fe20000000f00 */
[----:B------:R2:W3:Y:S01]  /*a430*/  MUFU.EX2 R244, R0 ;  /* 0x0000000000f47308 */ /* 0x0004e20000000800 */
[----:B------:R-:W-:Y:S02]  /*a440*/  FMUL.FTZ R131, R133, R131 ;  /* 0x0000008385837220 */ /* 0x000fe40000410000 */
[----:B------:R-:W-:Y:S02]  /*a450*/  FFMA.FTZ R231, R231, c[0x0][0x2d0], -R209 ;  /* 0x0000b400e7e77a23 */ /* 0x000fe400000108d1 */
[--C-:B-1----:R-:W-:Y:S05]  /*a460*/  FFMA.FTZ R3, R218, c[0x0][0x2d0], -R210.reuse ;  /* 0x0000b400da037a23 */ /* 0x102fea00000108d2 */
[----:B------:R1:W-:Y:S01]  /*a470*/  MUFU.EX2 R246, R3 ;  /* 0x0000000300f67308 */ /* 0x0003e20000000800 */
[----:B--2---:R-:W-:Y:S01]  /*a480*/  FADD.FTZ R0, -R2, R141 ;  /* 0x0000008d02007221 */ /* 0x004fe20000010100 */
[----:B---3--:R-:W-:Y:S03]  /*a490*/  F2FP.PACK_AB R143, R244, R247 ;  /* 0x000000f7f48f723e */ /* 0x008fe600000000ff */
[----:B------:R-:W-:Y:S06]  /*a4a0*/  FMUL.FTZ R0, R0, c[0x0][0x2d0] ;  /* 0x0000b40000007a20 */ /* 0x000fec0000410000 */
[----:B------:R-:W2:Y:S01]  /*a4b0*/  MUFU.EX2 R0, R0 ;  /* 0x0000000000007308 */ /* 0x000ea20000000800 */
[----:B-1----:R-:W-:Y:S09]  /*a4c0*/  FFMA.FTZ R3, R217, c[0x0][0x2d0], -R210 ;  /* 0x0000b400d9037a23 */ /* 0x002ff200000108d2 */
[----:B------:R1:W3:Y:S01]  /*a4d0*/  MUFU.EX2 R243, R3 ;  /* 0x0000000300f37308 */ /* 0x0002e20000000800 */
[C---:B--2---:R-:W-:Y:S02]  /*a4e0*/  FMUL.FTZ R10, R0.reuse, R146 ;  /* 0x00000092000a7220 */ /* 0x044fe40000410000 */
[C---:B------:R-:W-:Y:S02]  /*a4f0*/  FMUL.FTZ R11, R0.reuse, R147 ;  /* 0x00000093000b7220 */ /* 0x040fe40000410000 */
[C---:B------:R-:W-:Y:S02]  /*a500*/  FMUL.FTZ R14, R0.reuse, R154 ;  /* 0x0000009a000e7220 */ /* 0x040fe40000410000 */
[----:B------:R-:W-:Y:S01]  /*a510*/  FMUL.FTZ R15, R0, R155 ;  /* 0x0000009b000f7220 */ /* 0x000fe20000410000 */
[----:B------:R-:W-:Y:S01]  /*a520*/  MOV R155, R26 ;  /* 0x0000001a009b7202 */ /* 0x000fe20000000f00 */
[----:B------:R-:W-:Y:S02]  /*a530*/  IMAD.MOV.U32 R154, RZ, RZ, R28 ;  /* 0x000000ffff9a7224 */ /* 0x000fe400078e001c */
[----:B------:R-:W-:Y:S02]  /*a540*/  FMUL.FTZ R28, R132, R168 ;  /* 0x000000a8841c7220 */ /* 0x000fe40000410000 */
[----:B-1----:R-:W-:Y:S01]  /*a550*/  FMUL.FTZ R3, R2, c[0x0][0x2d0] ;  /* 0x0000b40002037a20 */ /* 0x002fe20000410000 */
[----:B---3--:R-:W-:Y:S01]  /*a560*/  F2FP.PACK_AB R146, R243, R246 ;  /* 0x000000f6f392723e */ /* 0x008fe200000000ff */
[----:B------:R-:W-:Y:S02]  /*a570*/  IMAD.MOV.U32 R168, RZ, RZ, R29 ;  /* 0x000000ffffa87224 */ /* 0x000fe400078e001d */
[--C-:B------:R-:W-:Y:S02]  /*a580*/  FFMA.FTZ R4, R220, c[0x0][0x2d0], -R3.reuse ;  /* 0x0000b400dc047a23 */ /* 0x100fe40000010803 */
[----:B------:R-:W-:Y:S01]  /*a590*/  FMUL.FTZ R29, R132, R169 ;  /* 0x000000a9841d7220 */ /* 0x000fe20000410000 */
[----:B------:R-:W-:Y:S01]  /*a5a0*/  MOV R169, R30 ;  /* 0x0000001e00a97202 */ /* 0x000fe20000000f00 */
[----:B------:R1:W-:Y:S01]  /*a5b0*/  MUFU.EX2 R216, R4 ;  /* 0x0000000400d87308 */ /* 0x0003e20000000800 */
[C---:B------:R-:W-:Y:S01]  /*a5c0*/  FMUL.FTZ R30, R0.reuse, R170 ;  /* 0x000000aa001e7220 */ /* 0x040fe20000410000 */
[----:B------:R-:W-:Y:S01]  /*a5d0*/  MOV R170, R31 ;  /* 0x0000001f00aa7202 */ /* 0x000fe20000000f00 */
[C---:B------:R-:W-:Y:S01]  /*a5e0*/  FMUL.FTZ R31, R0.reuse, R171 ;  /* 0x000000ab001f7220 */ /* 0x040fe20000410000 */
[----:B------:R-:W-:Y:S01]  /*a5f0*/  MOV R171, R53 ;  /* 0x0000003500ab7202 */ /* 0x000fe20000000f00 */
[C---:B------:R-:W-:Y:S01]  /*a600*/  FMUL.FTZ R26, R0.reuse, R166 ;  /* 0x000000a6001a7220 */ /* 0x040fe20000410000 */
[----:B------:R-:W2:Y:S01]  /*a610*/  LDSM.16.MT88.4 R52, [R236+0x100] ;  /* 0x00010000ec34783b */ /* 0x000ea20000004200 */
[C---:B------:R-:W-:Y:S01]  /*a620*/  FMUL.FTZ R27, R0.reuse, R167 ;  /* 0x000000a7001b7220 */ /* 0x040fe20000410000 */
[----:B------:R-:W-:Y:S01]  /*a630*/  MOV R166, R47 ;  /* 0x0000002f00a67202 */ /* 0x000fe20000000f00 */
[C---:B------:R-:W-:Y:S01]  /*a640*/  FMUL.FTZ R42, R0.reuse, R182 ;  /* 0x000000b6002a7220 */ /* 0x040fe20000410000 */
[----:B------:R-:W-:Y:S01]  /*a650*/  MOV R167, R48 ;  /* 0x0000003000a77202 */ /* 0x000fe20000000f00 */
[C---:B------:R-:W-:Y:S02]  /*a660*/  FMUL.FTZ R47, R0.reuse, R187 ;  /* 0x000000bb002f7220 */ /* 0x040fe40000410000 */
[----:B------:R-:W-:Y:S02]  /*a670*/  IMAD.MOV.U32 R220, RZ, RZ, R46 ;  /* 0x000000ffffdc7224 */ /* 0x000fe400078e002e */
[----:B------:R-:W-:Y:S02]  /*a680*/  FMUL.FTZ R46, R0, R186 ;  /* 0x000000ba002e7220 */ /* 0x000fe40000410000 */
[----:B------:R-:W-:Y:S02]  /*a690*/  FMUL.FTZ R48, R134, R188 ;  /* 0x000000bc86307220 */ /* 0x000fe40000410000 */
[C---:B------:R-:W-:Y:S02]  /*a6a0*/  FMUL.FTZ R58, R0.reuse, R198 ;  /* 0x000000c6003a7220 */ /* 0x040fe40000410000 */
[C---:B------:R-:W-:Y:S01]  /*a6b0*/  FMUL.FTZ R59, R0.reuse, R199 ;  /* 0x000000c7003b7220 */ /* 0x040fe20000410000 */
[----:B------:R-:W-:Y:S01]  /*a6c0*/  MUFU.EX2 R198, R212 ;  /* 0x000000d400c67308 */ /* 0x000fe20000000800 */
[----:B------:R-:W-:Y:S02]  /*a6d0*/  FMUL.FTZ R62, R0, R202 ;  /* 0x000000ca003e7220 */ /* 0x000fe40000410000 */
[--C-:B-1----:R-:W-:Y:S01]  /*a6e0*/  FFMA.FTZ R4, R226, c[0x0][0x2d0], -R3.reuse ;  /* 0x0000b400e2047a23 */ /* 0x102fe20000010803 */
[----:B------:R-:W-:Y:S01]  /*a6f0*/  MOV R226, R9 ;  /* 0x0000000900e27202 */ /* 0x000fe20000000f00 */
[----:B------:R-:W-:Y:S02]  /*a700*/  FMUL.FTZ R9, R132, R145 ;  /* 0x0000009184097220 */ /* 0x000fe40000410000 */
[C---:B------:R-:W-:Y:S01]  /*a710*/  FMUL.FTZ R63, R0.reuse, R203 ;  /* 0x000000cb003f7220 */ /* 0x040fe20000410000 */
[----:B------:R-:W-:Y:S01]  /*a720*/  F2FP.PACK_AB R141, R223, R226 ;  /* 0x000000e2df8d723e */ /* 0x000fe200000000ff */
[C---:B------:R-:W-:Y:S01]  /*a730*/  FMUL.FTZ R74, R0.reuse, R74 ;  /* 0x0000004a004a7220 */ /* 0x040fe20000410000 */
[----:B------:R-:W1:Y:S01]  /*a740*/  MUFU.EX2 R217, R4 ;  /* 0x0000000400d97308 */ /* 0x000e620000000800 */
[C---:B------:R-:W-:Y:S02]  /*a750*/  FMUL.FTZ R75, R0.reuse, R75 ;  /* 0x0000004b004b7220 */ /* 0x040fe40000410000 */
        /* <DEDUP_REMOVED lines=10> */
[----:B------:R-:W-:Y:S01]  /*a800*/  FMUL.FTZ R122, R0, R122 ;  /* 0x0000007a007a7220 */ /* 0x000fe20000410000 */
[----:B-1----:R-:W-:Y:S01]  /*a810*/  F2FP.PACK_AB R145, R217, R216 ;  /* 0x000000d8d991723e */ /* 0x002fe200000000ff */
[--C-:B------:R-:W-:Y:S01]  /*a820*/  FFMA.FTZ R4, R224, c[0x0][0x2d0], -R3.reuse ;  /* 0x0000b400e0047a23 */ /* 0x100fe20000010803 */
[----:B------:R-:W-:Y:S01]  /*a830*/  MOV R224, R8 ;  /* 0x0000000800e07202 */ /* 0x000fe20000000f00 */
[----:B------:R-:W-:Y:S01]  /*a840*/  FMUL.FTZ R8, R132, R144 ;  /* 0x0000009084087220 */ /* 0x000fe20000410000 */
[----:B------:R-:W-:Y:S01]  /*a850*/  F2FP.PACK_AB R144, R222, R221 ;  /* 0x000000ddde90723e */ /* 0x000fe200000000ff */
[----:B------:R1:W-:Y:S01]  /*a860*/  MUFU.EX2 R218, R4 ;  /* 0x0000000400da7308 */ /* 0x0003e20000000800 */
[----:B------:R-:W-:Y:S01]  /*a870*/  F2FP.PACK_AB R140, R225, R224 ;  /* 0x000000e0e18c723e */ /* 0x000fe200000000ff */
[C---:B------:R-:W-:Y:S02]  /*a880*/  FMUL.FTZ R123, R0.reuse, R123 ;  /* 0x0000007b007b7220 */ /* 0x040fe40000410000 */
[C---:B------:R-:W-:Y:S02]  /*a890*/  FMUL.FTZ R126, R0.reuse, R126 ;  /* 0x0000007e007e7220 */ /* 0x040fe40000410000 */
[----:B------:R-:W-:Y:S02]  /*a8a0*/  FMUL.FTZ R127, R0, R127 ;  /* 0x0000007f007f7220 */ /* 0x000fe40000410000 */
[--C-:B-1----:R-:W-:Y:S04]  /*a8b0*/  FFMA.FTZ R4, R219, c[0x0][0x2d0], -R3.reuse ;  /* 0x0000b400db047a23 */ /* 0x102fe80000010803 */
[----:B------:R1:W3:Y:S02]  /*a8c0*/  MUFU.EX2 R219, R4 ;  /* 0x0000000400db7308 */ /* 0x0002e40000000800 */
[C---:B-1----:R-:W-:Y:S01]  /*a8d0*/  FMUL.FTZ R4, R134.reuse, R148 ;  /* 0x0000009486047220 */ /* 0x042fe20000410000 */
[----:B---3--:R-:W-:Y:S01]  /*a8e0*/  F2FP.PACK_AB R147, R219, R218 ;  /* 0x000000dadb93723e */ /* 0x008fe200000000ff */
[----:B------:R-:W1:Y:S05]  /*a8f0*/  LDSM.16.MT88.4 R148, [R235+0x100] ;  /* 0x00010000eb94783b */ /* 0x000e6a0000004200 */
[-C--:B------:R-:W-:Y:S08]  /*a900*/  HMMA.16816.F32 R4, R140, R20.reuse, R4 ;  /* 0x000000148c04723c */ /* 0x080ff00000001804 */
[C---:B------:R-:W-:Y:S07]  /*a910*/  HMMA.16816.F32 R8, R144.reuse, R20, R8 ;  /* 0x000000149008723c */ /* 0x040fee0000001808 */
[C---:B------:R-:W-:Y:S01]  /*a920*/  FMUL.FTZ R20, R134.reuse, R160 ;  /* 0x000000a086147220 */ /* 0x040fe20000410000 */
[-C--:B------:R-:W-:Y:S01]  /*a930*/  HMMA.16816.F32 R12, R144, R22.reuse, R12 ;  /* 0x00000016900c723c */ /* 0x080fe2000000180c */
[----:B------:R-:W-:Y:S03]  /*a940*/  FMUL.FTZ R21, R134, R161 ;  /* 0x000000a186157220 */ /* 0x000fe60000410000 */
[----:B------:R-:W-:Y:S01]  /*a950*/  MOV R160, R51 ;  /* 0x0000003300a07202 */ /* 0x000fe20000000f00 */
[C---:B------:R-:W-:Y:S01]  /*a960*/  FMUL.FTZ R51, R133.reuse, R191 ;  /* 0x000000bf85337220 */ /* 0x040fe20000410000 */
[----:B------:R-:W-:Y:S01]  /*a970*/  MOV R161, R50 ;  /* 0x0000003200a17202 */ /* 0x000fe20000000f00 */
[----:B------:R-:W3:Y:S01]  /*a980*/  LDL.LU R191, [R1+0x38] ;  /* 0x0000380001bf7983 */ /* 0x000ee20000300800 */
[C---:B------:R-:W-:Y:S01]  /*a990*/  HMMA.16816.F32 R16, R140.reuse, R22, R16 ;  /* 0x000000168c10723c */ /* 0x040fe20000001810 */
[C---:B------:R-:W-:Y:S02]  /*a9a0*/  FMUL.FTZ R50, R133.reuse, R190 ;  /* 0x000000be85327220 */ /* 0x040fe40000410000 */
[----:B------:R-:W4:Y:S01]  /*a9b0*/  LDL.LU R190, [R1+0x34] ;  /* 0x0000340001be7983 */ /* 0x000f220000300800 */
[----:B------:R-:W-:Y:S02]  /*a9c0*/  MOV R180, R160 ;  /* 0x000000a000b47202 */ /* 0x000fe40000000f00 */
[----:B------:R-:W-:Y:S01]  /*a9d0*/  MOV R160, R154 ;  /* 0x0000009a00a07202 */ /* 0x000fe20000000f00 */
[C---:B------:R-:W-:Y:S01]  /*a9e0*/  FMUL.FTZ R22, R133.reuse, R162 ;  /* 0x000000a285167220 */ /* 0x040fe20000410000 */
[----:B------:R-:W-:Y:S01]  /*a9f0*/  MOV R162, R25 ;  /* 0x0000001900a27202 */ /* 0x000fe20000000f00 */
[C---:B------:R-:W-:Y:S03]  /*aa00*/  FMUL.FTZ R23, R133.reuse, R163 ;  /* 0x000000a385177220 */ /* 0x040fe60000410000 */
[--C-:B------:R-:W-:Y:S01]  /*aa10*/  FFMA.FTZ R160, R160, c[0x0][0x2d0], -R3.reuse ;  /* 0x0000b400a0a07a23 */ /* 0x100fe20000010803 */
[----:B------:R-:W-:Y:S01]  /*aa20*/  MOV R163, R24 ;  /* 0x0000001800a37202 */ /* 0x000fe20000000f00 */
[--C-:B------:R-:W-:Y:S02]  /*aa30*/  FFMA.FTZ R162, R162, c[0x0][0x2d0], -R210.reuse ;  /* 0x0000b400a2a27a23 */ /* 0x100fe400000108d2 */
[-C--:B------:R-:W-:Y:S01]  /*aa40*/  HMMA.16816.F32 R20, R140, R36.reuse, R20 ;  /* 0x000000248c14723c */ /* 0x080fe20000001814 */
[C---:B------:R-:W-:Y:S01]  /*aa50*/  FMUL.FTZ R24, R132.reuse, R164 ;  /* 0x000000a484187220 */ /* 0x040fe20000410000 */
[----:B------:R-:W-:Y:S01]  /*aa60*/  MOV R164, R44 ;  /* 0x0000002c00a47202 */ /* 0x000fe20000000f00 */
[C---:B------:R-:W-:Y:S01]  /*aa70*/  FMUL.FTZ R25, R132.reuse, R165 ;  /* 0x000000a584197220 */ /* 0x040fe20000410000 */
[----:B------:R-:W-:Y:S01]  /*aa80*/  MOV R165, R45 ;  /* 0x0000002d00a57202 */ /* 0x000fe20000000f00 */
[C---:B------:R-:W-:Y:S02]  /*aa90*/  FMUL.FTZ R44, R132.reuse, R184 ;  /* 0x000000b8842c7220 */ /* 0x040fe40000410000 */
[----:B------:R-:W-:Y:S02]  /*aaa0*/  FMUL.FTZ R45, R132, R185 ;  /* 0x000000b9842d7220 */ /* 0x000fe40000410000 */
[----:B------:R-:W-:Y:S01]  /*aab0*/  MUFU.EX2 R185, R156 ;  /* 0x0000009c00b97308 */ /* 0x000fe20000000800 */
[C---:B------:R-:W-:Y:S02]  /*aac0*/  HMMA.16816.F32 R24, R144.reuse, R36, R24 ;  /* 0x000000249018723c */ /* 0x040fe40000001818 */
[--C-:B------:R-:W-:Y:S02]  /*aad0*/  FFMA.FTZ R164, R164, c[0x0][0x2d0], -R210.reuse ;  /* 0x0000b400a4a47a23 */ /* 0x100fe400000108d2 */
[--C-:B------:R-:W-:Y:S03]  /*aae0*/  FFMA.FTZ R180, R180, c[0x0][0x2d0], -R210.reuse ;  /* 0x0000b400b4b47a23 */ /* 0x100fe600000108d2 */
[C---:B------:R-:W-:Y:S01]  /*aaf0*/  FMUL.FTZ R36, R134.reuse, R176 ;  /* 0x000000b086247220 */ /* 0x040fe20000410000 */
[-C--:B------:R-:W-:Y:S01]  /*ab00*/  HMMA.16816.F32 R28, R144, R38.reuse, R28 ;  /* 0x00000026901c723c */ /* 0x080fe2000000181c */
[----:B------:R-:W-:Y:S03]  /*ab10*/  MUFU.EX2 R207, R164 ;  /* 0x000000a400cf7308 */ /* 0x000fe60000000800 */
[C---:B------:R-:W-:Y:S01]  /*ab20*/  FMUL.FTZ R37, R134.reuse, R177 ;  /* 0x000000b186257220 */ /* 0x040fe20000410000 */
[----:B------:R-:W-:Y:S01]  /*ab30*/  MOV R176, R49 ;  /* 0x0000003100b07202 */ /* 0x000fe20000000f00 */
[----:B------:R-:W-:Y:S01]  /*ab40*/  FMUL.FTZ R49, R134, R189 ;  /* 0x000000bd86317220 */ /* 0x000fe20000410000 */
[----:B------:R-:W-:Y:S01]  /*ab50*/  MOV R177, R43 ;  /* 0x0000002b00b17202 */ /* 0x000fe20000000f00 */
[C---:B------:R-:W-:Y:S01]  /*ab60*/  HMMA.16816.F32 R32, R140.reuse, R38, R32 ;  /* 0x000000268c20723c */ /* 0x040fe20000001820 */
[----:B------:R-:W-:Y:S01]  /*ab70*/  FMUL.FTZ R43, R0, R183 ;  /* 0x000000b7002b7220 */ /* 0x000fe20000410000 */
[----:B------:R-:W4:Y:S02]  /*ab80*/  LDL.LU R189, [R1+0x40] ;  /* 0x0000400001bd7983 */ /* 0x000f240000300800 */
[--C-:B------:R-:W-:Y:S02]  /*ab90*/  FFMA.FTZ R183, R136, c[0x0][0x2d0], -R3.reuse ;  /* 0x0000b40088b77a23 */ /* 0x100fe40000010803 */
[----:B------:R-:W4:Y:S01]  /*aba0*/  LDL.LU R188, [R1+0x3c] ;  /* 0x00003c0001bc7983 */ /* 0x000f220000300800 */
[C---:B------:R-:W-:Y:S01]  /*abb0*/  FMUL.FTZ R39, R133.reuse, R179 ;  /* 0x000000b385277220 */ /* 0x040fe20000410000 */
[----:B------:R-:W-:Y:S01]  /*abc0*/  MOV R179, R159 ;  /* 0x0000009f00b37202 */ /* 0x000fe20000000f00 */
[----:B------:R-:W-:Y:S03]  /*abd0*/  FMUL.FTZ R38, R133, R178 ;  /* 0x000000b285267220 */ /* 0x000fe60000410000 */
[----:B------:R-:W-:Y:S01]  /*abe0*/  MOV R178, R41 ;  /* 0x0000002900b27202 */ /* 0x000fe20000000f00 */
[----:B------:R-:W-:Y:S02]  /*abf0*/  FFMA.FTZ R182, R179, c[0x0][0x2d0], -R210 ;  /* 0x0000b400b3b67a23 */ /* 0x000fe400000108d2 */
[--C-:B------:R-:W-:Y:S01]  /*ac00*/  FFMA.FTZ R179, R220, c[0x0][0x2d0], -R3.reuse ;  /* 0x0000b400dcb37a23 */ /* 0x100fe20000010803 */
[-C--:B--2---:R-:W-:Y:S01]  /*ac10*/  HMMA.16816.F32 R36, R140, R52.reuse, R36 ;  /* 0x000000348c24723c */ /* 0x084fe20000001824 */
[----:B------:R-:W-:Y:S02]  /*ac20*/  FMUL.FTZ R41, R132, R181 ;  /* 0x000000b584297220 */ /* 0x000fe40000410000 */
[----:B------:R-:W-:Y:S02]  /*ac30*/  FFMA.FTZ R152, R178, c[0x0][0x2d0], -R208 ;  /* 0x0000b400b2987a23 */ /* 0x000fe400000108d0 */
[----:B------:R-:W-:Y:S02]  /*ac40*/  FFMA.FTZ R181, R240, c[0x0][0x2d0], -R3 ;  /* 0x0000b400f0b57a23 */ /* 0x000fe40000010803 */
[----:B------:R-:W-:Y:S01]  /*ac50*/  IMAD.MOV.U32 R178, RZ, RZ, R177 ;  /* 0x000000ffffb27224 */ /* 0x000fe200078e00b1 */
[C---:B------:R-:W-:Y:S01]  /*ac60*/  HMMA.16816.F32 R40, R144.reuse, R52, R40 ;  /* 0x000000349028723c */ /* 0x040fe20000001828 */
[----:B------:R-:W-:Y:S03]  /*ac70*/  MOV R177, R176 ;  /* 0x000000b000b17202 */ /* 0x000fe60000000f00 */
[----:B------:R-:W-:Y:S02]  /*ac80*/  MOV R176, R175 ;  /* 0x000000af00b07202 */ /* 0x000fe40000000f00 */
[----:B------:R-:W-:Y:S01]  /*ac90*/  MOV R175, R173 ;  /* 0x000000ad00af7202 */ /* 0x000fe20000000f00 */
[C---:B------:R-:W-:Y:S01]  /*aca0*/  FMUL.FTZ R52, R134.reuse, R192 ;  /* 0x000000c086347220 */ /* 0x040fe20000410000 */
[-C--:B------:R-:W-:Y:S01]  /*acb0*/  HMMA.16816.F32 R44, R144, R54.reuse, R44 ;  /* 0x00000036902c723c */ /* 0x080fe2000000182c */
[----:B------:R-:W-:Y:S03]  /*acc0*/  FMUL.FTZ R53, R134, R193 ;  /* 0x000000c186357220 */ /* 0x000fe60000410000 */
[----:B------:R-:W-:Y:S02]  /*acd0*/  MOV R173, R172 ;  /* 0x000000ac00ad7202 */ /* 0x000fe40000000f00 */
[----:B------:R-:W-:Y:S02]  /*ace0*/  MOV R172, R170 ;  /* 0x000000aa00ac7202 */ /* 0x000fe40000000f00 */
[C---:B------:R-:W-:Y:S01]  /*acf0*/  HMMA.16816.F32 R48, R140.reuse, R54, R48 ;  /* 0x000000368c30723c */ /* 0x040fe20000001830 */
[----:B------:R-:W-:Y:S03]  /*ad00*/  MOV R170, R169 ;  /* 0x000000a900aa7202 */ /* 0x000fe60000000f00 */
[----:B------:R-:W-:Y:S01]  /*ad10*/  IMAD.MOV.U32 R169, RZ, RZ, R168 ;  /* 0x000000ffffa97224 */ /* 0x000fe200078e00a8 */
[----:B------:R-:W-:Y:S02]  /*ad20*/  MOV R168, R163 ;  /* 0x000000a300a87202 */ /* 0x000fe40000000f00 */
[C---:B------:R-:W-:Y:S01]  /*ad30*/  FMUL.FTZ R54, R133.reuse, R194 ;  /* 0x000000c285367220 */ /* 0x040fe20000410000 */
[----:B------:R-:W-:Y:S01]  /*ad40*/  MOV R163, R158 ;  /* 0x0000009e00a37202 */ /* 0x000fe20000000f00 */
[----:B------:R-:W-:Y:S02]  /*ad50*/  FMUL.FTZ R55, R133, R195 ;  /* 0x000000c385377220 */ /* 0x000fe40000410000 */
[----:B------:R-:W-:Y:S01]  /*ad60*/  MUFU.EX2 R195, R227 ;  /* 0x000000e300c37308 */ /* 0x000fe20000000800 */
[----:B------:R-:W-:Y:S01]  /*ad70*/  MOV R158, R157 ;  /* 0x0000009d009e7202 */ /* 0x000fe20000000f00 */
[----:B------:R-:W-:Y:S01]  /*ad80*/  FFMA.FTZ R163, R163, c[0x0][0x2d0], -R210 ;  /* 0x0000b400a3a37a23 */ /* 0x000fe200000108d2 */
[----:B------:R-:W-:Y:S02]  /*ad90*/  MOV R157, R155 ;  /* 0x0000009b009d7202 */ /* 0x000fe40000000f00 */
[-C--:B-1----:R-:W-:Y:S01]  /*ada0*/  HMMA.16816.F32 R52, R140, R148.reuse, R52 ;  /* 0x000000948c34723c */ /* 0x082fe20000001834 */
[----:B------:R-:W-:Y:S04]  /*adb0*/  MOV R155, R239 ;  /* 0x000000ef009b7202 */ /* 0x000fe80000000f00 */
[----:B------:R1:W-:Y:S03]  /*adc0*/  MUFU.EX2 R239, R152 ;  /* 0x0000009800ef7308 */ /* 0x0003e60000000800 */
[C---:B------:R-:W-:Y:S07]  /*add0*/  HMMA.16816.F32 R56, R144.reuse, R148, R56 ;  /* 0x000000949038723c */ /* 0x040fee0000001838 */
[----:B------:R-:W-:Y:S01]  /*ade0*/  MUFU.EX2 R203, R163 ;  /* 0x000000a300cb7308 */ /* 0x000fe20000000800 */
[-C--:B------:R-:W-:Y:S08]  /*adf0*/  HMMA.16816.F32 R60, R144, R150.reuse, R60 ;  /* 0x00000096903c723c */ /* 0x080ff0000000183c */
[C---:B------:R-:W-:Y:S01]  /*ae00*/  HMMA.16816.F32 R64, R140.reuse, R150, R64 ;  /* 0x000000968c40723c */ /* 0x040fe20000001840 */
[----:B------:R-:W2:Y:S01]  /*ae10*/  LDSM.16.MT88.4 R148, [R233+0x2100] ;  /* 0x00210000e994783b */ /* 0x000ea20000004200 */
[----:B------:R-:W-:Y:S02]  /*ae20*/  MUFU.EX2 R227, R181 ;  /* 0x000000b500e37308 */ /* 0x000fe40000000800 */
[--C-:B-1----:R-:W-:Y:S08]  /*ae30*/  FFMA.FTZ R152, R242, c[0x0][0x2d0], -R209.reuse ;  /* 0x0000b400f2987a23 */ /* 0x102ff000000108d1 */
[----:B------:R1:W-:Y:S02]  /*ae40*/  MUFU.EX2 R242, R152 ;  /* 0x0000009800f27308 */ /* 0x0003e40000000800 */
[----:B-1----:R-:W-:Y:S08]  /*ae50*/  FFMA.FTZ R152, R238, c[0x0][0x2d0], -R209 ;  /* 0x0000b400ee987a23 */ /* 0x002ff000000108d1 */
[----:B------:R1:W-:Y:S01]  /*ae60*/  MUFU.EX2 R238, R152 ;  /* 0x0000009800ee7308 */ /* 0x0003e20000000800 */
[-C--:B--2---:R-:W-:Y:S08]  /*ae70*/  HMMA.16816.F32 R68, R140, R148.reuse, R68 ;  /* 0x000000948c44723c */ /* 0x084ff00000001844 */
[C---:B------:R-:W-:Y:S08]  /*ae80*/  HMMA.16816.F32 R72, R144.reuse, R148, R72 ;  /* 0x000000949048723c */ /* 0x040ff00000001848 */
[-C--:B------:R-:W-:Y:S01]  /*ae90*/  HMMA.16816.F32 R76, R144, R150.reuse, R76 ;  /* 0x00000096904c723c */ /* 0x080fe2000000184c */
[----:B-1----:R-:W-:Y:S07]  /*aea0*/  FFMA.FTZ R152, R178, c[0x0][0x2d0], -R208 ;  /* 0x0000b400b2987a23 */ /* 0x002fee00000108d0 */
[C---:B------:R-:W-:Y:S01]  /*aeb0*/  HMMA.16816.F32 R80, R140.reuse, R150, R80 ;  /* 0x000000968c50723c */ /* 0x040fe20000001850 */
[----:B------:R-:W1:Y:S01]  /*aec0*/  LDSM.16.MT88.4 R148, [R234+0x2100] ;  /* 0x00210000ea94783b */ /* 0x000e620000004200 */
[----:B------:R2:W-:Y:S02]  /*aed0*/  MUFU.EX2 R200, R152 ;  /* 0x0000009800c87308 */ /* 0x0005e40000000800 */
[----:B------:R-:W-:Y:S02]  /*aee0*/  MOV R178, R161 ;  /* 0x000000a100b27202 */ /* 0x000fe40000000f00 */
[----:B------:R-:W-:Y:S03]  /*aef0*/  MOV R161, R153 ;  /* 0x0000009900a17202 */ /* 0x000fe60000000f00 */
[----:B------:R-:W-:Y:S03]  /*af00*/  FFMA.FTZ R178, R178, c[0x0][0x2d0], -R210 ;  /* 0x0000b400b2b27a23 */ /* 0x000fe600000108d2 */
[----:B------:R-:W-:Y:S02]  /*af10*/  FFMA.FTZ R161, R161, c[0x0][0x2d0], -R3 ;  /* 0x0000b400a1a17a23 */ /* 0x000fe40000010803 */
[----:B--2---:R-:W-:Y:S02]  /*af20*/  FFMA.FTZ R152, R177, c[0x0][0x2d0], -R208 ;  /* 0x0000b400b1987a23 */ /* 0x004fe400000108d0 */
[--C-:B------:R-:W-:Y:S02]  /*af30*/  FFMA.FTZ R177, R252, c[0x0][0x2d0], -R209.reuse ;  /* 0x0000b400fcb17a23 */ /* 0x100fe400000108d1 */
[----:B------:R-:W-:Y:S01]  /*af40*/  MUFU.EX2 R252, R214 ;  /* 0x000000d600fc7308 */ /* 0x000fe20000000800 */
[-C--:B-1----:R-:W-:Y:S09]  /*af50*/  HMMA.16816.F32 R84, R140, R148.reuse, R84 ;  /* 0x000000948c54723c */ /* 0x082ff20000001854 */
[----:B------:R1:W-:Y:S01]  /*af60*/  MUFU.EX2 R187, R152 ;  /* 0x0000009800bb7308 */ /* 0x0003e20000000800 */
[C---:B------:R-:W-:Y:S08]  /*af70*/  HMMA.16816.F32 R88, R144.reuse, R148, R88 ;  /* 0x000000949058723c */ /* 0x040ff00000001858 */
[-C--:B------:R-:W-:Y:S08]  /*af80*/  HMMA.16816.F32 R92, R144, R150.reuse, R92 ;  /* 0x00000096905c723c */ /* 0x080ff0000000185c */
[C---:B------:R-:W-:Y:S01]  /*af90*/  HMMA.16816.F32 R96, R140.reuse, R150, R96 ;  /* 0x000000968c60723c */ /* 0x040fe20000001860 */
[----:B------:R-:W2:Y:S03]  /*afa0*/  LDSM.16.MT88.4 R148, [R236+0x2100] ;  /* 0x00210000ec94783b */ /* 0x000ea60000004200 */
[--C-:B-1----:R-:W-:Y:S04]  /*afb0*/  FFMA.FTZ R152, R241, c[0x0][0x2d0], -R210.reuse ;  /* 0x0000b400f1987a23 */ /* 0x102fe800000108d2 */
[----:B------:R1:W-:Y:S04]  /*afc0*/  MUFU.EX2 R241, R152 ;  /* 0x0000009800f17308 */ /* 0x0003e80000000800 */
[----:B-1----:R-:W-:Y:S06]  /*afd0*/  FFMA.FTZ R152, R237, c[0x0][0x2d0], -R210 ;  /* 0x0000b400ed987a23 */ /* 0x002fec00000108d2 */
[----:B------:R1:W-:Y:S01]  /*afe0*/  MUFU.EX2 R237, R152 ;  /* 0x0000009800ed7308 */ /* 0x0003e20000000800 */
[-C--:B--2---:R-:W-:Y:S01]  /*aff0*/  HMMA.16816.F32 R100, R140, R148.reuse, R100 ;  /* 0x000000948c64723c */ /* 0x084fe20000001864 */
[----:B---3--:R-:W-:Y:S07]  /*b000*/  FFMA.FTZ R134, R134, R191, R224 ;  /* 0x000000bf86867223 */ /* 0x008fee00000100e0 */
[C---:B------:R-:W-:Y:S01]  /*b010*/  HMMA.16816.F32 R104, R144.reuse, R148, R104 ;  /* 0x000000949068723c */ /* 0x040fe20000001868 */
[----:B------:R-:W-:Y:S06]  /*b020*/  MUFU.EX2 R224, R183 ;  /* 0x000000b700e07308 */ /* 0x000fec0000000800 */
[----:B------:R-:W-:Y:S01]  /*b030*/  FFMA.FTZ R148, R176, c[0x0][0x2d0], -R209 ;  /* 0x0000b400b0947a23 */ /* 0x000fe200000108d1 */
[-C--:B------:R-:W-:Y:S01]  /*b040*/  HMMA.16816.F32 R108, R144, R150.reuse, R108 ;  /* 0x00000096906c723c */ /* 0x080fe2000000186c */
[--C-:B------:R-:W-:Y:S02]  /*b050*/  FFMA.FTZ R176, R228, c[0x0][0x2d0], -R208.reuse ;  /* 0x0000b400e4b07a23 */ /* 0x100fe400000108d0 */
[----:B------:R2:W-:Y:S01]  /*b060*/  MUFU.EX2 R206, R148 ;  /* 0x0000009400ce7308 */ /* 0x0005e20000000800 */
[----:B-1----:R-:W-:Y:S02]  /*b070*/  FFMA.FTZ R152, R174, c[0x0][0x2d0], -R3 ;  /* 0x0000b400ae987a23 */ /* 0x002fe40000010803 */
[----:B------:R-:W-:Y:S01]  /*b080*/  FFMA.FTZ R174, R170, c[0x0][0x2d0], -R208 ;  /* 0x0000b400aaae7a23 */ /* 0x000fe200000108d0 */
[----:B------:R-:W-:Y:S01]  /*b090*/  MOV R170, R169 ;  /* 0x000000a900aa7202 */ /* 0x000fe20000000f00 */
[C---:B------:R-:W-:Y:S01]  /*b0a0*/  HMMA.16816.F32 R112, R140.reuse, R150, R112 ;  /* 0x000000968c70723c */ /* 0x040fe20000001870 */
[----:B------:R-:W-:Y:S03]  /*b0b0*/  MOV R169, R168 ;  /* 0x000000a800a97202 */ /* 0x000fe60000000f00 */
[----:B------:R-:W-:Y:S01]  /*b0c0*/  IMAD.MOV.U32 R168, RZ, RZ, R167 ;  /* 0x000000ffffa87224 */ /* 0x000fe200078e00a7 */
[----:B------:R1:W-:Y:S01]  /*b0d0*/  MUFU.EX2 R196, R152 ;  /* 0x0000009800c47308 */ /* 0x0003e20000000800 */
[----:B------:R-:W-:Y:S02]  /*b0e0*/  MOV R167, R166 ;  /* 0x000000a600a77202 */ /* 0x000fe40000000f00 */
[----:B------:R-:W-:Y:S04]  /*b0f0*/  MOV R166, R165 ;  /* 0x000000a500a67202 */ /* 0x000fe80000000f00 */
[----:B------:R-:W-:Y:S03]  /*b100*/  MOV R165, R232 ;  /* 0x000000e800a57202 */ /* 0x000fe60000000f00 */
[----:B------:R-:W-:Y:S02]  /*b110*/  MUFU.EX2 R174, R174 ;  /* 0x000000ae00ae7308 */ /* 0x000fe40000000800 */
[----:B------:R-:W-:Y:S02]  /*b120*/  FFMA.FTZ R165, R165, c[0x0][0x2d0], -R210 ;  /* 0x0000b400a5a57a23 */ /* 0x000fe400000108d2 */
[----:B--2---:R-:W-:Y:S02]  /*b130*/  FFMA.FTZ R148, R175, c[0x0][0x2d0], -R209 ;  /* 0x0000b400af947a23 */ /* 0x004fe400000108d1 */
[--C-:B------:R-:W-:Y:S02]  /*b140*/  FFMA.FTZ R175, R172, c[0x0][0x2d0], -R208.reuse ;  /* 0x0000b400acaf7a23 */ /* 0x100fe400000108d0 */
[--C-:B------:R-:W-:Y:S02]  /*b150*/  FFMA.FTZ R172, R229, c[0x0][0x2d0], -R208.reuse ;  /* 0x0000b400e5ac7a23 */ /* 0x100fe400000108d0 */
[----:B------:R2:W-:Y:S01]  /*b160*/  MUFU.EX2 R186, R148 ;  /* 0x0000009400ba7308 */ /* 0x0005e20000000800 */
[----:B----4-:R-:W-:Y:S02]  /*b170*/  FFMA.FTZ R136, R132, R189, R221 ;  /* 0x000000bd84887223 */ /* 0x010fe400000100dd */
[----:B-1----:R-:W-:Y:S02]  /*b180*/  FFMA.FTZ R152, R173, c[0x0][0x2d0], -R3 ;  /* 0x0000b400ad987a23 */ /* 0x002fe40000010803 */
[--C-:B------:R-:W-:Y:S02]  /*b190*/  FFMA.FTZ R173, R230, c[0x0][0x2d0], -R208.reuse ;  /* 0x0000b400e6ad7a23 */ /* 0x100fe400000108d0 */
[----:B------:R-:W-:Y:S03]  /*b1a0*/  FFMA.FTZ R208, R211, c[0x0][0x2d0], -R208 ;  /* 0x0000b400d3d07a23 */ /* 0x000fe600000108d0 */
[----:B------:R1:W-:Y:S01]  /*b1b0*/  MUFU.EX2 R232, R152 ;  /* 0x0000009800e87308 */ /* 0x0003e20000000800 */
[----:B------:R-:W-:Y:S02]  /*b1c0*/  FFMA.FTZ R0, R0, R188, R216 ;  /* 0x000000bc00007223 */ /* 0x000fe400000100d8 */
[----:B------:R-:W-:Y:S02]  /*b1d0*/  FADD.FTZ R136, R222, R136 ;  /* 0x00000088de887221 */ /* 0x000fe40000010000 */
[----:B------:R-:W-:Y:S02]  /*b1e0*/  FADD.FTZ R0, R217, R0 ;  /* 0x00000000d9007221 */ /* 0x000fe40000010000 */
[----:B------:R-:W-:Y:S02]  /*b1f0*/  FADD.FTZ R136, R246, R136 ;  /* 0x00000088f6887221 */ /* 0x000fe40000010000 */
[----:B------:R-:W-:Y:S01]  /*b200*/  FADD.FTZ R0, R218, R0 ;  /* 0x00000000da007221 */ /* 0x000fe20000010000 */
[----:B------:R-:W-:Y:S01]  /*b210*/  MUFU.EX2 R199, R175 ;  /* 0x000000af00c77308 */ /* 0x000fe20000000800 */
[----:B--2---:R-:W2:Y:S09]  /*b220*/  LDSM.16.MT88.4 R148, [R235+0x2100] ;  /* 0x00210000eb94783b */ /* 0x004eb20000004200 */
[----:B------:R-:W-:Y:S01]  /*b230*/  MUFU.EX2 R204, R173 ;  /* 0x000000ad00cc7308 */ /* 0x000fe20000000800 */
[--C-:B-1----:R-:W-:Y:S02]  /*b240*/  FFMA.FTZ R152, R171, c[0x0][0x2d0], -R210.reuse ;  /* 0x0000b400ab987a23 */ /* 0x102fe400000108d2 */
[----:B------:R-:W-:Y:S02]  /*b250*/  FFMA.FTZ R210, R215, c[0x0][0x2d0], -R210 ;  /* 0x0000b400d7d27a23 */ /* 0x000fe400000108d2 */
[--C-:B------:R-:W-:Y:S05]  /*b260*/  FFMA.FTZ R171, R170, c[0x0][0x2d0], -R209.reuse ;  /* 0x0000b400aaab7a23 */ /* 0x100fea00000108d1 */
[----:B------:R1:W-:Y:S01]  /*b270*/  MUFU.EX2 R184, R152 ;  /* 0x0000009800b87308 */ /* 0x0003e20000000800 */
[--C-:B------:R-:W-:Y:S02]  /*b280*/  FFMA.FTZ R170, R169, c[0x0][0x2d0], -R209.reuse ;  /* 0x0000b400a9aa7a23 */ /* 0x100fe400000108d1 */
[--C-:B------:R-:W-:Y:S02]  /*b290*/  FFMA.FTZ R169, R168, c[0x0][0x2d0], -R209.reuse ;  /* 0x0000b400a8a97a23 */ /* 0x100fe400000108d1 */
[----:B------:R-:W-:Y:S01]  /*b2a0*/  FFMA.FTZ R168, R167, c[0x0][0x2d0], -R209 ;  /* 0x0000b400a7a87a23 */ /* 0x000fe200000108d1 */
[----:B------:R-:W-:Y:S01]  /*b2b0*/  MOV R167, R166 ;  /* 0x000000a600a77202 */ /* 0x000fe20000000f00 */
[----:B------:R-:W-:Y:S02]  /*b2c0*/  IMAD.MOV.U32 R166, RZ, RZ, R155 ;  /* 0x000000ffffa67224 */ /* 0x000fe400078e009b */
[----:B------:R-:W-:Y:S01]  /*b2d0*/  FFMA.FTZ R209, R213, c[0x0][0x2d0], -R209 ;  /* 0x0000b400d5d17a23 */ /* 0x000fe200000108d1 */
[----:B------:R-:W-:Y:S01]  /*b2e0*/  MUFU.EX2 R205, R169 ;  /* 0x000000a900cd7308 */ /* 0x000fe20000000800 */
[--C-:B------:R-:W-:Y:S02]  /*b2f0*/  FFMA.FTZ R166, R166, c[0x0][0x2d0], -R3.reuse ;  /* 0x0000b400a6a67a23 */ /* 0x100fe40000010803 */
[--C-:B------:R-:W-:Y:S07]  /*b300*/  FFMA.FTZ R167, R167, c[0x0][0x2d0], -R3.reuse ;  /* 0x0000b400a7a77a23 */ /* 0x100fee0000010803 */
[----:B------:R-:W3:Y:S01]  /*b310*/  MUFU.EX2 R213, R172 ;  /* 0x000000ac00d57308 */ /* 0x000ee20000000800 */
[-C--:B--2---:R-:W-:Y:S01]  /*b320*/  HMMA.16816.F32 R116, R140, R148.reuse, R116 ;  /* 0x000000948c74723c */ /* 0x084fe20000001874 */
[----:B-1----:R-:W1:Y:S08]  /*b330*/  LDSM.16.MT88.4 R152, [R233+0x900] ;  /* 0x00090000e998783b */ /* 0x002e700000004200 */
[----:B------:R-:W-:Y:S01]  /*b340*/  MUFU.EX2 R215, R168 ;  /* 0x000000a800d77308 */ /* 0x000fe20000000800 */
[C---:B------:R-:W-:Y:S07]  /*b350*/  HMMA.16816.F32 R120, R144.reuse, R148, R120 ;  /* 0x000000949078723c */ /* 0x040fee0000001878 */
[----:B------:R-:W-:Y:S01]  /*b360*/  FFMA.FTZ R148, R158, c[0x0][0x2d0], -R3 ;  /* 0x0000b4009e947a23 */ /* 0x000fe20000010803 */
[-C--:B------:R-:W-:Y:S01]  /*b370*/  HMMA.16816.F32 R124, R144, R150.reuse, R124 ;  /* 0x00000096907c723c */ /* 0x080fe2000000187c */
[----:B------:R-:W-:Y:S03]  /*b380*/  MUFU.EX2 R211, R166 ;  /* 0x000000a600d37308 */ /* 0x000fe60000000800 */
[----:B---3--:R-:W-:Y:S03]  /*b390*/  IMAD.MOV.U32 R181, RZ, RZ, R213 ;  /* 0x000000ffffb57224 */ /* 0x008fe600078e00d5 */
[--C-:B------:R-:W-:Y:S01]  /*b3a0*/  FFMA.FTZ R144, R157, c[0x0][0x2d0], -R3.reuse ;  /* 0x0000b4009d907a23 */ /* 0x100fe20000010803 */
[----:B------:R-:W-:Y:S01]  /*b3b0*/  HMMA.16816.F32 R128, R140, R150, R128 ;  /* 0x000000968c80723c */ /* 0x000fe20000001880 */
[----:B------:R-:W2:Y:S02]  /*b3c0*/  LDSM.16.MT88.4 R156, [R234+0x900] ;  /* 0x00090000ea9c783b */ /* 0x000ea40000004200 */
[----:B------:R3:W-:Y:S01]  /*b3d0*/  MUFU.EX2 R192, R148 ;  /* 0x0000009400c07308 */ /* 0x0007e20000000800 */
[----:B------:R-:W-:Y:S01]  /*b3e0*/  F2FP.PACK_AB R145, R232, R196 ;  /* 0x000000c4e891723e */ /* 0x000fe200000000ff */
[----:B------:R-:W-:Y:S01]  /*b3f0*/  FFMA.FTZ R3, R135, c[0x0][0x2d0], -R3 ;  /* 0x0000b40087037a23 */ /* 0x000fe20000010803 */
[----:B------:R-:W-:Y:S02]  /*b400*/  F2FP.PACK_AB R146, R185, R184 ;  /* 0x000000b8b992723e */ /* 0x000fe400000000ff */
[----:B------:R-:W-:Y:S04]  /*b410*/  F2FP.PACK_AB R140, R239, R197 ;  /* 0x000000c5ef8c723e */ /* 0x000fe800000000ff */
[----:B------:R-:W-:Y:S01]  /*b420*/  F2FP.PACK_AB R141, R238, R242 ;  /* 0x000000f2ee8d723e */ /* 0x000fe200000000ff */
[----:B------:R4:W4:Y:S01]  /*b430*/  MUFU.EX2 R193, R144 ;  /* 0x0000009000c17308 */ /* 0x0009220000000800 */
[----:B------:R-:W-:Y:S02]  /*b440*/  F2FP.PACK_AB R143, R186, R206 ;  /* 0x000000ceba8f723e */ /* 0x000fe400000000ff */
[----:B------:R-:W-:Y:S07]  /*b450*/  F2FP.PACK_AB R142, R187, R200 ;  /* 0x000000c8bb8e723e */ /* 0x000fee00000000ff */
[-C--:B-1----:R-:W-:Y:S01]  /*b460*/  HMMA.16816.F32 R4, R140, R152.reuse, R4 ;  /* 0x000000988c04723c */ /* 0x082fe20000001804 */
[----:B------:R-:W1:Y:S01]  /*b470*/  MUFU.EX2 R135, R160 ;  /* 0x000000a000877308 */ /* 0x000e620000000800 */
[----:B---3--:R-:W3:Y:S09]  /*b480*/  LDSM.16.MT88.4 R148, [R236+0x900] ;  /* 0x00090000ec94783b */ /* 0x008ef20000004200 */
[----:B------:R-:W-:Y:S01]  /*b490*/  MUFU.EX2 R168, R162 ;  /* 0x000000a200a87308 */ /* 0x000fe20000000800 */
[----:B----4-:R-:W-:Y:S02]  /*b4a0*/  F2FP.PACK_AB R144, R237, R241 ;  /* 0x000000f1ed90723e */ /* 0x010fe400000000ff */
[----:B------:R-:W-:Y:S07]  /*b4b0*/  F2FP.PACK_AB R147, R193, R192 ;  /* 0x000000c0c193723e */ /* 0x000fee00000000ff */
[----:B------:R4:W-:Y:S01]  /*b4c0*/  MUFU.EX2 R240, R167 ;  /* 0x000000a700f07308 */ /* 0x0009e20000000800 */
[C---:B------:R-:W-:Y:S01]  /*b4d0*/  HMMA.16816.F32 R8, R144.reuse, R152, R8 ;  /* 0x000000989008723c */ /* 0x040fe20000001808 */
[----:B-1----:R-:W-:Y:S02]  /*b4e0*/  MOV R166, R135 ;  /* 0x0000008700a67202 */ /* 0x002fe40000000f00 */
[----:B------:R-:W-:Y:S05]  /*b4f0*/  F2FP.PACK_AB R135, R215, R205 ;  /* 0x000000cdd787723e */ /* 0x000fea00000000ff */
[-C--:B------:R-:W-:Y:S01]  /*b500*/  HMMA.16816.F32 R12, R144, R154.reuse, R12 ;  /* 0x0000009a900c723c */ /* 0x080fe2000000180c */
[----:B------:R1:W-:Y:S07]  /*b510*/  MUFU.EX2 R216, R177 ;  /* 0x000000b100d87308 */ /* 0x0003ee0000000800 */
[C---:B------:R-:W-:Y:S01]  /*b520*/  HMMA.16816.F32 R16, R140.reuse, R154, R16 ;  /* 0x0000009a8c10723c */ /* 0x040fe20000001810 */
[----:B------:R-:W3:Y:S02]  /*b530*/  LDSM.16.MT88.4 R152, [R235+0x900] ;  /* 0x00090000eb98783b */ /* 0x000ee40000004200 */
[----:B------:R-:W-:Y:S01]  /*b540*/  MUFU.EX2 R202, R208 ;  /* 0x000000d000ca7308 */ /* 0x000fe20000000800 */
[----:B----4-:R-:W-:Y:S04]  /*b550*/  MOV R167, R206 ;  /* 0x000000ce00a77202 */ /* 0x010fe80000000f00 */
[-C--:B--2---:R-:W-:Y:S05]  /*b560*/  HMMA.16816.F32 R20, R140, R156.reuse, R20 ;  /* 0x0000009c8c14723c */ /* 0x084fea0000001814 */
[----:B------:R2:W4:Y:S03]  /*b570*/  MUFU.EX2 R194, R170 ;  /* 0x000000aa00c27308 */ /* 0x0005260000000800 */
[C---:B------:R-:W-:Y:S01]  /*b580*/  HMMA.16816.F32 R24, R144.reuse, R156, R24 ;  /* 0x0000009c9018723c */ /* 0x040fe20000001818 */
[----:B-1----:R-:W-:Y:S06]  /*b590*/  MOV R177, R204 ;  /* 0x000000cc00b17202 */ /* 0x002fec0000000f00 */
[----:B------:R-:W-:Y:S01]  /*b5a0*/  FFMA.FTZ R156, R133, R190, R226 ;  /* 0x000000be859c7223 */ /* 0x000fe200000100e2 */
[-C--:B------:R-:W-:Y:S01]  /*b5b0*/  HMMA.16816.F32 R28, R144, R158.reuse, R28 ;  /* 0x0000009e901c723c */ /* 0x080fe2000000181c */
[----:B------:R-:W-:Y:S01]  /*b5c0*/  LDSM.16.MT88.4 R188, [R236+0x1900] ;  /* 0x00190000ecbc783b */ /* 0x000fe20000004200 */
[----:B------:R-:W1:Y:S02]  /*b5d0*/  MUFU.EX2 R201, R171 ;  /* 0x000000ab00c97308 */ /* 0x000e640000000800 */
[----:B------:R-:W-:Y:S04]  /*b5e0*/  FADD.FTZ R164, R223, R156 ;  /* 0x0000009cdfa47221 */ /* 0x000fe80000010000 */
[C---:B------:R-:W-:Y:S01]  /*b5f0*/  HMMA.16816.F32 R32, R140.reuse, R158, R32 ;  /* 0x0000009e8c20723c */ /* 0x040fe20000001820 */
[----:B------:R-:W-:Y:S03]  /*b600*/  LDSM.16.MT88.4 R156, [R233+0x3100] ;  /* 0x00310000e99c783b */ /* 0x000fe60000004200 */
[----:B------:R1:W-:Y:S01]  /*b610*/  MUFU.EX2 R171, R161 ;  /* 0x000000a100ab7308 */ /* 0x0003e20000000800 */
[----:B--2---:R-:W-:Y:S02]  /*b620*/  MOV R170, R174 ;  /* 0x000000ae00aa7202 */ /* 0x004fe40000000f00 */
[----:B----4-:R-:W-:Y:S01]  /*b630*/  MOV R169, R194 ;  /* 0x000000c200a97202 */ /* 0x010fe20000000f00 */
[-C--:B---3--:R-:W-:Y:S01]  /*b640*/  HMMA.16816.F32 R36, R140, R148.reuse, R36 ;  /* 0x000000948c24723c */ /* 0x088fe20000001824 */
[----:B------:R-:W-:Y:S03]  /*b650*/  LDSM.16.MT88.4 R172, [R234+0x1900] ;  /* 0x00190000eaac783b */ /* 0x000fe60000004200 */
[----:B------:R-:W-:Y:S02]  /*b660*/  F2FP.PACK_AB R132, R170, R199 ;  /* 0x000000c7aa84723e */ /* 0x000fe400000000ff */
[----:B------:R2:W3:Y:S02]  /*b670*/  MUFU.EX2 R220, R165 ;  /* 0x000000a500dc7308 */ /* 0x0004e40000000800 */
[C---:B------:R-:W-:Y:S01]  /*b680*/  HMMA.16816.F32 R40, R144.reuse, R148, R40 ;  /* 0x000000949028723c */ /* 0x040fe20000001828 */
[----:B-1----:R-:W-:Y:S07]  /*b690*/  F2FP.PACK_AB R133, R169, R201 ;  /* 0x000000c9a985723e */ /* 0x002fee00000000ff */
[-C--:B------:R-:W-:Y:S01]  /*b6a0*/  HMMA.16816.F32 R44, R144, R150.reuse, R44 ;  /* 0x00000096902c723c */ /* 0x080fe2000000182c */
[----:B------:R-:W-:Y:S01]  /*b6b0*/  MUFU.EX2 R194, R231 ;  /* 0x000000e700c27308 */ /* 0x000fe20000000800 */
[----:B------:R-:W-:Y:S06]  /*b6c0*/  LDSM.16.MT88.4 R160, [R236+0x3100] ;  /* 0x00310000eca0783b */ /* 0x000fec0000004200 */
[C---:B------:R-:W-:Y:S03]  /*b6d0*/  HMMA.16816.F32 R48, R140.reuse, R150, R48 ;  /* 0x000000968c30723c */ /* 0x040fe60000001830 */
[----:B------:R-:W-:Y:S01]  /*b6e0*/  MUFU.EX2 R231, R209 ;  /* 0x000000d100e77308 */ /* 0x000fe20000000800 */
[----:B------:R-:W1:Y:S01]  /*b6f0*/  LDSM.16.MT88.4 R148, [R233+0x2900] ;  /* 0x00290000e994783b */ /* 0x000e620000004200 */
[----:B--2---:R-:W-:Y:S01]  /*b700*/  FADD.FTZ R165, R225, R134 ;  /* 0x00000086e1a57221 */ /* 0x004fe20000010000 */
[----:B------:R-:W-:Y:S02]  /*b710*/  F2FP.PACK_AB R134, R213, R204 ;  /* 0x000000ccd586723e */ /* 0x000fe400000000ff */
[-C--:B------:R-:W-:Y:S05]  /*b720*/  HMMA.16816.F32 R52, R140, R152.reuse, R52 ;  /* 0x000000988c34723c */ /* 0x080fea0000001834 */
[----:B------:R-:W-:Y:S03]  /*b730*/  MUFU.EX2 R225, R210 ;  /* 0x000000d200e17308 */ /* 0x000fe60000000800 */
[C---:B------:R-:W-:Y:S07]  /*b740*/  HMMA.16816.F32 R56, R144.reuse, R152, R56 ;  /* 0x000000989038723c */ /* 0x040fee0000001838 */
[----:B------:R2:W-:Y:S01]  /*b750*/  MUFU.EX2 R230, R178 ;  /* 0x000000b200e67308 */ /* 0x0005e20000000800 */
[-C--:B------:R-:W-:Y:S08]  /*b760*/  HMMA.16816.F32 R60, R144, R154.reuse, R60 ;  /* 0x0000009a903c723c */ /* 0x080ff0000000183c */
[C---:B------:R-:W-:Y:S01]  /*b770*/  HMMA.16816.F32 R64, R140.reuse, R154, R64 ;  /* 0x0000009a8c40723c */ /* 0x040fe20000001840 */
[----:B------:R-:W4:Y:S01]  /*b780*/  LDSM.16.MT88.4 R152, [R234+0x2900] ;  /* 0x00290000ea98783b */ /* 0x000f220000004200 */
[----:B------:R3:W3:Y:S06]  /*b790*/  MUFU.EX2 R229, R180 ;  /* 0x000000b400e57308 */ /* 0x0006ec0000000800 */
[-C--:B-1----:R-:W-:Y:S04]  /*b7a0*/  HMMA.16816.F32 R68, R140, R148.reuse, R68 ;  /* 0x000000948c44723c */ /* 0x082fe80000001844 */
[----:B------:R1:W1:Y:S01]  /*b7b0*/  MUFU.EX2 R228, R179 ;  /* 0x000000b300e47308 */ /* 0x0002620000000800 */
[----:B--2---:R-:W-:Y:S03]  /*b7c0*/  MOV R178, R205 ;  /* 0x000000cd00b27202 */ /* 0x004fe60000000f00 */
[C---:B------:R-:W-:Y:S06]  /*b7d0*/  HMMA.16816.F32 R72, R144.reuse, R148, R72 ;  /* 0x000000949048723c */ /* 0x040fec0000001848 */
[----:B------:R2:W2:Y:S01]  /*b7e0*/  MUFU.EX2 R226, R182 ;  /* 0x000000b600e27308 */ /* 0x0004a20000000800 */
[----:B---3--:R-:W-:Y:S01]  /*b7f0*/  MOV R180, R207 ;  /* 0x000000cf00b47202 */ /* 0x008fe20000000f00 */
[-C--:B------:R-:W-:Y:S08]  /*b800*/  HMMA.16816.F32 R76, R144, R150.reuse, R76 ;  /* 0x00000096904c723c */ /* 0x080ff0000000184c */
[----:B------:R3:W3:Y:S01]  /*b810*/  MUFU.EX2 R223, R3 ;  /* 0x0000000300df7308 */ /* 0x0006e20000000800 */
[C---:B------:R-:W-:Y:S01]  /*b820*/  HMMA.16816.F32 R80, R140.reuse, R150, R80 ;  /* 0x000000968c50723c */ /* 0x040fe20000001850 */
[----:B------:R-:W3:Y:S02]  /*b830*/  LDSM.16.MT88.4 R148, [R236+0x2900] ;  /* 0x00290000ec94783b */ /* 0x000ee40000004200 */
[----:B-1----:R-:W-:Y:S06]  /*b840*/  MOV R179, R211 ;  /* 0x000000d300b37202 */ /* 0x002fec0000000f00 */
[----:B------:R-:W1:Y:S01]  /*b850*/  MUFU.EX2 R176, R176 ;  /* 0x000000b000b07308 */ /* 0x000e620000000800 */
[-C--:B----4-:R-:W-:Y:S02]  /*b860*/  HMMA.16816.F32 R84, R140, R152.reuse, R84 ;  /* 0x000000988c54723c */ /* 0x090fe40000001854 */
[----:B--2---:R-:W-:Y:S02]  /*b870*/  MOV R182, R215 ;  /* 0x000000d700b67202 */ /* 0x004fe40000000f00 */
[----:B------:R-:W-:Y:S04]  /*b880*/  LDSM.16.MT88.4 R212, [R234+0x3900] ;  /* 0x00390000ead4783b */ /* 0x000fe80000004200 */
[C---:B------:R-:W-:Y:S01]  /*b890*/  HMMA.16816.F32 R88, R144.reuse, R152, R88 ;  /* 0x000000989058723c */ /* 0x040fe20000001858 */
[----:B---3--:R-:W-:Y:S07]  /*b8a0*/  FADD.FTZ R3, R247, R164 ;  /* 0x000000a4f7037221 */ /* 0x008fee0000010000 */
[-C--:B------:R-:W-:Y:S01]  /*b8b0*/  HMMA.16816.F32 R92, R144, R154.reuse, R92 ;  /* 0x0000009a905c723c */ /* 0x080fe2000000185c */
[----:B------:R-:W-:Y:S03]  /*b8c0*/  FADD.FTZ R221, R244, R3 ;  /* 0x00000003f4dd7221 */ /* 0x000fe60000010000 */
[----:B------:R-:W-:Y:S04]  /*b8d0*/  MOV R3, R197 ;  /* 0x000000c500037202 */ /* 0x000fe80000000f00 */
[C---:B------:R-:W-:Y:S01]  /*b8e0*/  HMMA.16816.F32 R96, R140.reuse, R154, R96 ;  /* 0x0000009a8c60723c */ /* 0x040fe20000001860 */
[----:B------:R-:W2:Y:S07]  /*b8f0*/  LDSM.16.MT88.4 R152, [R235+0x2900] ;  /* 0x00290000eb98783b */ /* 0x000eae0000004200 */
[-C--:B------:R-:W-:Y:S08]  /*b900*/  HMMA.16816.F32 R100, R140, R148.reuse, R100 ;  /* 0x000000948c64723c */ /* 0x080ff00000001864 */
[C---:B------:R-:W-:Y:S08]  /*b910*/  HMMA.16816.F32 R104, R144.reuse, R148, R104 ;  /* 0x000000949068723c */ /* 0x040ff00000001868 */
[-C--:B------:R-:W-:Y:S08]  /*b920*/  HMMA.16816.F32 R108, R144, R150.reuse, R108 ;  /* 0x00000096906c723c */ /* 0x080ff0000000186c */
[C---:B------:R-:W-:Y:S01]  /*b930*/  HMMA.16816.F32 R112, R140.reuse, R150, R112 ;  /* 0x000000968c70723c */ /* 0x040fe20000001870 */
[----:B------:R-:W3:Y:S07]  /*b940*/  LDSM.16.MT88.4 R148, [R233+0x1100] ;  /* 0x00110000e994783b */ /* 0x000eee0000004200 */
[-C--:B--2---:R-:W-:Y:S08]  /*b950*/  HMMA.16816.F32 R116, R140, R152.reuse, R116 ;  /* 0x000000988c74723c */ /* 0x084ff00000001874 */
[C---:B------:R-:W-:Y:S08]  /*b960*/  HMMA.16816.F32 R120, R144.reuse, R152, R120 ;  /* 0x000000989078723c */ /* 0x040ff00000001878 */
[-C--:B------:R-:W-:Y:S01]  /*b970*/  HMMA.16816.F32 R124, R144, R154.reuse, R124 ;  /* 0x0000009a907c723c */ /* 0x080fe2000000187c */
[----:B------:R-:W2:Y:S07]  /*b980*/  LDSM.16.MT88.4 R144, [R234+0x1100] ;  /* 0x00110000ea90783b */ /* 0x000eae0000004200 */
[----:B------:R-:W-:Y:S01]  /*b990*/  HMMA.16816.F32 R128, R140, R154, R128 ;  /* 0x0000009a8c80723c */ /* 0x000fe20000001880 */
[----:B------:R-:W4:Y:S06]  /*b9a0*/  LDSM.16.MT88.4 R152, [R236+0x1100] ;  /* 0x00110000ec98783b */ /* 0x000f2c0000004200 */
[----:B------:R-:W-:Y:S01]  /*b9b0*/  F2FP.PACK_AB R142, R220, R207 ;  /* 0x000000cfdc8e723e */ /* 0x000fe200000000ff */
[-C--:B---3--:R-:W-:Y:S01]  /*b9c0*/  HMMA.16816.F32 R4, R132, R148.reuse, R4 ;  /* 0x000000948404723c */ /* 0x088fe20000001804 */
[----:B------:R-:W-:Y:S03]  /*b9d0*/  LDSM.16.MT88.4 R204, [R235+0x1900] ;  /* 0x00190000ebcc783b */ /* 0x000fe60000004200 */
[----:B------:R-:W-:Y:S02]  /*b9e0*/  F2FP.PACK_AB R143, R240, R211 ;  /* 0x000000d3f08f723e */ /* 0x000fe400000000ff */
[----:B------:R-:W-:Y:S02]  /*b9f0*/  F2FP.PACK_AB R140, R168, R203 ;  /* 0x000000cba88c723e */ /* 0x000fe400000000ff */
[----:B------:R-:W-:Y:S01]  /*ba00*/  F2FP.PACK_AB R141, R166, R171 ;  /* 0x000000aba68d723e */ /* 0x000fe200000000ff */
[----:B------:R-:W-:Y:S06]  /*ba10*/  LDSM.16.MT88.4 R208, [R233+0x3900] ;  /* 0x00390000e9d0783b */ /* 0x000fec0000004200 */
[C---:B------:R-:W-:Y:S08]  /*ba20*/  HMMA.16816.F32 R8, R140.reuse, R148, R8 ;  /* 0x000000948c08723c */ /* 0x040ff00000001808 */
[-C--:B------:R-:W-:Y:S08]  /*ba30*/  HMMA.16816.F32 R12, R140, R150.reuse, R12 ;  /* 0x000000968c0c723c */ /* 0x080ff0000000180c */
[C---:B------:R-:W-:Y:S01]  /*ba40*/  HMMA.16816.F32 R16, R132.reuse, R150, R16 ;  /* 0x000000968410723c */ /* 0x040fe20000001810 */
[----:B------:R-:W3:Y:S07]  /*ba50*/  LDSM.16.MT88.4 R148, [R235+0x1100] ;  /* 0x00110000eb94783b */ /* 0x000eee0000004200 */
[-C--:B--2---:R-:W-:Y:S08]  /*ba60*/  HMMA.16816.F32 R20, R132, R144.reuse, R20 ;  /* 0x000000908414723c */ /* 0x084ff00000001814 */
[C---:B------:R-:W-:Y:S08]  /*ba70*/  HMMA.16816.F32 R24, R140.reuse, R144, R24 ;  /* 0x000000908c18723c */ /* 0x040ff00000001818 */
[-C--:B------:R-:W-:Y:S08]  /*ba80*/  HMMA.16816.F32 R28, R140, R146.reuse, R28 ;  /* 0x000000928c1c723c */ /* 0x080ff0000000181c */
[C---:B------:R-:W-:Y:S01]  /*ba90*/  HMMA.16816.F32 R32, R132.reuse, R146, R32 ;  /* 0x000000928420723c */ /* 0x040fe20000001820 */
[----:B------:R-:W2:Y:S07]  /*baa0*/  LDSM.16.MT88.4 R144, [R234+0x3100] ;  /* 0x00310000ea90783b */ /* 0x000eae0000004200 */
[-C--:B----4-:R-:W-:Y:S08]  /*bab0*/  HMMA.16816.F32 R36, R132, R152.reuse, R36 ;  /* 0x000000988424723c */ /* 0x090ff00000001824 */
[C---:B------:R-:W-:Y:S08]  /*bac0*/  HMMA.16816.F32 R40, R140.reuse, R152, R40 ;  /* 0x000000988c28723c */ /* 0x040ff00000001828 */
[-C--:B------:R-:W-:Y:S08]  /*bad0*/  HMMA.16816.F32 R44, R140, R154.reuse, R44 ;  /* 0x0000009a8c2c723c */ /* 0x080ff0000000182c */
[C---:B------:R-:W-:Y:S01]  /*bae0*/  HMMA.16816.F32 R48, R132.reuse, R154, R48 ;  /* 0x0000009a8430723c */ /* 0x040fe20000001830 */
[----:B------:R-:W4:Y:S07]  /*baf0*/  LDSM.16.MT88.4 R152, [R235+0x3100] ;  /* 0x00310000eb98783b */ /* 0x000f2e0000004200 */
[-C--:B---3--:R-:W-:Y:S08]  /*bb00*/  HMMA.16816.F32 R52, R132, R148.reuse, R52 ;  /* 0x000000948434723c */ /* 0x088ff00000001834 */
[C---:B------:R-:W-:Y:S08]  /*bb10*/  HMMA.16816.F32 R56, R140.reuse, R148, R56 ;  /* 0x000000948c38723c */ /* 0x040ff00000001838 */
[-C--:B------:R-:W-:Y:S08]  /*bb20*/  HMMA.16816.F32 R60, R140, R150.reuse, R60 ;  /* 0x000000968c3c723c */ /* 0x080ff0000000183c */
[C---:B------:R-:W-:Y:S08]  /*bb30*/  HMMA.16816.F32 R64, R132.reuse, R150, R64 ;  /* 0x000000968440723c */ /* 0x040ff00000001840 */
[-C--:B------:R-:W-:Y:S08]  /*bb40*/  HMMA.16816.F32 R68, R132, R156.reuse, R68 ;  /* 0x0000009c8444723c */ /* 0x080ff00000001844 */
[C---:B------:R-:W-:Y:S08]  /*bb50*/  HMMA.16816.F32 R72, R140.reuse, R156, R72 ;  /* 0x0000009c8c48723c */ /* 0x040ff00000001848 */
[-C--:B------:R-:W-:Y:S08]  /*bb60*/  HMMA.16816.F32 R76, R140, R158.reuse, R76 ;  /* 0x0000009e8c4c723c */ /* 0x080ff0000000184c */
[C---:B------:R-:W-:Y:S01]  /*bb70*/  HMMA.16816.F32 R80, R132.reuse, R158, R80 ;  /* 0x0000009e8450723c */ /* 0x040fe20000001850 */
[----:B------:R-:W3:Y:S07]  /*bb80*/  LDSM.16.MT88.4 R156, [R233+0x1900] ;  /* 0x00190000e99c783b */ /* 0x000eee0000004200 */
[-C--:B--2---:R-:W-:Y:S08]  /*bb90*/  HMMA.16816.F32 R84, R132, R144.reuse, R84 ;  /* 0x000000908454723c */ /* 0x084ff00000001854 */
[C---:B------:R-:W-:Y:S07]  /*bba0*/  HMMA.16816.F32 R88, R140.reuse, R144, R88 ;  /* 0x000000908c58723c */ /* 0x040fee0000001858 */
[----:B------:R-:W-:Y:S01]  /*bbb0*/  FADD.FTZ R144, R248, R165 ;  /* 0x000000a5f8907221 */ /* 0x000fe20000010000 */
[-C--:B------:R-:W-:Y:S01]  /*bbc0*/  HMMA.16816.F32 R92, R140, R146.reuse, R92 ;  /* 0x000000928c5c723c */ /* 0x080fe2000000185c */
[----:B------:R2:W5:Y:S03]  /*bbd0*/  LDL.LU R248, [R1+0x78] ;  /* 0x0000780001f87983 */ /* 0x0005660000300800 */
[----:B------:R-:W-:Y:S01]  /*bbe0*/  FADD.FTZ R222, R245, R144 ;  /* 0x00000090f5de7221 */ /* 0x000fe20000010000 */
[----:B------:R2:W5:Y:S03]  /*bbf0*/  LDL.LU R247, [R1+0x74] ;  /* 0x0000740001f77983 */ /* 0x0005660000300800 */
[C---:B------:R-:W-:Y:S01]  /*bc00*/  HMMA.16816.F32 R96, R132.reuse, R146, R96 ;  /* 0x000000928460723c */ /* 0x040fe20000001860 */
[----:B------:R2:W5:Y:S03]  /*bc10*/  LDL.LU R246, [R1+0x70] ;  /* 0x0000700001f67983 */ /* 0x0005660000300800 */
[----:B------:R-:W-:Y:S01]  /*bc20*/  FADD.FTZ R3, R3, R222 ;  /* 0x000000de03037221 */ /* 0x000fe20000010000 */
[----:B------:R2:W5:Y:S03]  /*bc30*/  LDL.LU R245, [R1+0x6c] ;  /* 0x00006c0001f57983 */ /* 0x0005660000300800 */
[-C--:B------:R-:W-:Y:S01]  /*bc40*/  HMMA.16816.F32 R100, R132, R160.reuse, R100 ;  /* 0x000000a08464723c */ /* 0x080fe20000001864 */
[----:B------:R2:W5:Y:S03]  /*bc50*/  LDL.LU R244, [R1+0x68] ;  /* 0x0000680001f47983 */ /* 0x0005660000300800 */
[----:B------:R-:W-:Y:S04]  /*bc60*/  FADD.FTZ R3, R239, R3 ;  /* 0x00000003ef037221 */ /* 0x000fe80000010000 */
[C---:B------:R-:W-:Y:S07]  /*bc70*/  HMMA.16816.F32 R104, R140.reuse, R160, R104 ;  /* 0x000000a08c68723c */ /* 0x040fee0000001868 */
[----:B------:R-:W-:Y:S01]  /*bc80*/  MOV R161, R220 ;  /* 0x000000dc00a17202 */ /* 0x000fe20000000f00 */
[-C--:B------:R-:W-:Y:S01]  /*bc90*/  HMMA.16816.F32 R108, R140, R162.reuse, R108 ;  /* 0x000000a28c6c723c */ /* 0x080fe2000000186c */
[----:B------:R-:W-:Y:S02]  /*bca0*/  FADD.FTZ R220, R243, R136 ;  /* 0x00000088f3dc7221 */ /* 0x000fe40000010000 */
[----:B------:R2:W5:Y:S01]  /*bcb0*/  LDL.LU R243, [R1+0x64] ;  /* 0x0000640001f37983 */ /* 0x0005620000300800 */
[----:B------:R-:W-:Y:S01]  /*bcc0*/  FADD.FTZ R136, R219, R0 ;  /* 0x00000000db887221 */ /* 0x000fe20000010000 */
[----:B------:R-:W-:Y:S03]  /*bcd0*/  MOV R0, R216 ;  /* 0x000000d800007202 */ /* 0x000fe60000000f00 */
[C---:B------:R-:W-:Y:S08]  /*bce0*/  HMMA.16816.F32 R112, R132.reuse, R162, R112 ;  /* 0x000000a28470723c */ /* 0x040ff00000001870 */
[-C--:B----4-:R-:W-:Y:S08]  /*bcf0*/  HMMA.16816.F32 R116, R132, R152.reuse, R116 ;  /* 0x000000988474723c */ /* 0x090ff00000001874 */
[C---:B------:R-:W-:Y:S08]  /*bd00*/  HMMA.16816.F32 R120, R140.reuse, R152, R120 ;  /* 0x000000988c78723c */ /* 0x040ff00000001878 */
[-C--:B------:R-:W-:Y:S07]  /*bd10*/  HMMA.16816.F32 R124, R140, R154.reuse, R124 ;  /* 0x0000009a8c7c723c */ /* 0x080fee000000187c */
[----:B------:R-:W-:Y:S01]  /*bd20*/  F2FP.PACK_AB R140, R229, R230 ;  /* 0x000000e6e58c723e */ /* 0x000fe200000000ff */
[----:B------:R-:W-:Y:S01]  /*bd30*/  HMMA.16816.F32 R128, R132, R154, R128 ;  /* 0x0000009a8480723c */ /* 0x000fe20000001880 */
[----:B------:R-:W-:Y:S03]  /*bd40*/  F2FP.PACK_AB R141, R227, R228 ;  /* 0x000000e4e38d723e */ /* 0x000fe600000000ff */
[----:B------:R-:W-:Y:S02]  /*bd50*/  F2FP.PACK_AB R142, R225, R226 ;  /* 0x000000e2e18e723e */ /* 0x000fe400000000ff */
[----:B------:R-:W-:Y:S02]  /*bd60*/  F2FP.PACK_AB R143, R223, R224 ;  /* 0x000000e0df8f723e */ /* 0x000fe400000000ff */
[----:B------:R-:W-:Y:S02]  /*bd70*/  F2FP.PACK_AB R133, R194, R216 ;  /* 0x000000d8c285723e */ /* 0x000fe400000000ff */
[----:B------:R-:W4:Y:S02]  /*bd80*/  LDSM.16.MT88.4 R216, [R236+0x3900] ;  /* 0x00390000ecd8783b */ /* 0x000f240000004200 */
[----:B-1----:R-:W-:Y:S02]  /*bd90*/  F2FP.PACK_AB R132, R195, R176 ;  /* 0x000000b0c384723e */ /* 0x002fe400000000ff */
[----:B------:R-:W-:Y:S02]  /*bda0*/  F2FP.PACK_AB R134, R202, R198 ;  /* 0x000000c6ca86723e */ /* 0x000fe400000000ff */
[----:B------:R-:W-:Y:S07]  /*bdb0*/  F2FP.PACK_AB R135, R231, R252 ;  /* 0x000000fce787723e */ /* 0x000fee00000000ff */
[-C--:B---3--:R-:W-:Y:S01]  /*bdc0*/  HMMA.16816.F32 R148, R132, R156.reuse, R4 ;  /* 0x0000009c8494723c */ /* 0x088fe20000001804 */
[----:B------:R-:W1:Y:S07]  /*bdd0*/  LDSM.16.MT88.4 R4, [R235+0x3900] ;  /* 0x00390000eb04783b */ /* 0x000e6e0000004200 */
[C---:B------:R-:W-:Y:S07]  /*bde0*/  HMMA.16816.F32 R144, R140.reuse, R156, R8 ;  /* 0x0000009c8c90723c */ /* 0x040fee0000001808 */
[----:B------:R-:W-:Y:S01]  /*bdf0*/  MOV R11, R176 ;  /* 0x000000b0000b7202 */ /* 0x000fe20000000f00 */
[-C--:B------:R-:W-:Y:S01]  /*be00*/  HMMA.16816.F32 R152, R140, R158.reuse, R12 ;  /* 0x0000009e8c98723c */ /* 0x080fe2000000180c */
[----:B------:R-:W-:Y:S03]  /*be10*/  MOV R9, R161 ;  /* 0x000000a100097202 */ /* 0x000fe60000000f00 */
[----:B------:R-:W-:Y:S02]  /*be20*/  MOV R8, R196 ;  /* 0x000000c400087202 */ /* 0x000fe40000000f00 */
[----:B------:R-:W-:Y:S01]  /*be30*/  MOV R10, R200 ;  /* 0x000000c8000a7202 */ /* 0x000fe20000000f00 */
[----:B------:R-:W-:Y:S01]  /*be40*/  IMAD.MOV.U32 R12, RZ, RZ, R182 ;  /* 0x000000ffff0c7224 */ /* 0x000fe200078e00b6 */
[C---:B------:R-:W-:Y:S01]  /*be50*/  HMMA.16816.F32 R156, R132.reuse, R158, R16 ;  /* 0x0000009e849c723c */ /* 0x040fe20000001810 */
[----:B------:R-:W-:Y:S03]  /*be60*/  MOV R13, R194 ;  /* 0x000000c2000d7202 */ /* 0x000fe60000000f00 */
[----:B------:R-:W-:Y:S01]  /*be70*/  MOV R14, R198 ;  /* 0x000000c6000e7202 */ /* 0x000fe20000000f00 */
[----:B------:R-:W-:Y:S01]  /*be80*/  FADD.FTZ R8, R8, R136 ;  /* 0x0000008808087221 */ /* 0x000fe20000010000 */
[----:B------:R-:W-:Y:S01]  /*be90*/  MOV R15, R202 ;  /* 0x000000ca000f7202 */ /* 0x000fe20000000f00 */
[----:B------:R-:W-:Y:S01]  /*bea0*/  FADD.FTZ R10, R10, R3 ;  /* 0x000000030a0a7221 */ /* 0x000fe20000010000 */
[-C--:B------:R-:W-:Y:S01]  /*beb0*/  HMMA.16816.F32 R160, R132, R172.reuse, R20 ;  /* 0x000000ac84a0723c */ /* 0x080fe20000001814 */
[----:B------:R-:W-:Y:S03]  /*bec0*/  MOV R17, R179 ;  /* 0x000000b300117202 */ /* 0x000fe60000000f00 */
[----:B------:R-:W-:Y:S02]  /*bed0*/  MOV R18, R181 ;  /* 0x000000b500127202 */ /* 0x000fe40000000f00 */
[----:B------:R-:W-:Y:S02]  /*bee0*/  MOV R16, R180 ;  /* 0x000000b400107202 */ /* 0x000fe40000000f00 */
[----:B------:R-:W-:Y:S04]  /*bef0*/  MOV R21, R167 ;  /* 0x000000a700157202 */ /* 0x000fe80000000f00 */
[----:B------:R-:W-:Y:S02]  /*bf00*/  MOV R20, R166 ;  /* 0x000000a600147202 */ /* 0x000fe40000000f00 */
[C---:B------:R-:W-:Y:S01]  /*bf10*/  HMMA.16816.F32 R164, R140.reuse, R172, R24 ;  /* 0x000000ac8ca4723c */ /* 0x040fe20000001818 */
[----:B------:R-:W-:Y:S02]  /*bf20*/  MOV R23, R178 ;  /* 0x000000b200177202 */ /* 0x000fe40000000f00 */
[----:B------:R-:W-:Y:S02]  /*bf30*/  MOV R22, R177 ;  /* 0x000000b100167202 */ /* 0x000fe40000000f00 */
[----:B------:R-:W-:Y:S02]  /*bf40*/  MOV R19, R195 ;  /* 0x000000c300137202 */ /* 0x000fe40000000f00 */
[----:B------:R-:W-:Y:S01]  /*bf50*/  IMAD.MOV.U32 R27, RZ, RZ, R168 ;  /* 0x000000ffff1b7224 */ /* 0x000fe200078e00a8 */
[----:B------:R-:W-:Y:S04]  /*bf60*/  MOV R26, R169 ;  /* 0x000000a9001a7202 */ /* 0x000fe80000000f00 */
[----:B------:R-:W-:Y:S02]  /*bf70*/  MOV R25, R170 ;  /* 0x000000aa00197202 */ /* 0x000fe40000000f00 */
[----:B------:R-:W-:Y:S02]  /*bf80*/  MOV R24, R171 ;  /* 0x000000ab00187202 */ /* 0x000fe40000000f00 */
[-C--:B------:R-:W-:Y:S07]  /*bf90*/  HMMA.16816.F32 R168, R140, R174.reuse, R28 ;  /* 0x000000ae8ca8723c */ /* 0x080fee000000181c */
[----:B------:R-:W-:Y:S01]  /*bfa0*/  MOV R31, R203 ;  /* 0x000000cb001f7202 */ /* 0x000fe20000000f00 */
[C---:B------:R-:W-:Y:S01]  /*bfb0*/  HMMA.16816.F32 R172, R132.reuse, R174, R32 ;  /* 0x000000ae84ac723c */ /* 0x040fe20000001820 */
[----:B------:R-:W-:Y:S03]  /*bfc0*/  MOV R30, R201 ;  /* 0x000000c9001e7202 */ /* 0x000fe60000000f00 */
[----:B------:R-:W-:Y:S01]  /*bfd0*/  MOV R28, R193 ;  /* 0x000000c1001c7202 */ /* 0x000fe20000000f00 */
[----:B------:R-:W-:Y:S02]  /*bfe0*/  IMAD.MOV.U32 R29, RZ, RZ, R199 ;  /* 0x000000ffff1d7224 */ /* 0x000fe400078e00c7 */
[----:B------:R-:W-:Y:S01]  /*bff0*/  MOV R34, R186 ;  /* 0x000000ba00227202 */ /* 0x000fe20000000f00 */
[-C--:B------:R-:W-:Y:S01]  /*c000*/  HMMA.16816.F32 R176, R132, R188.reuse, R36 ;  /* 0x000000bc84b0723c */ /* 0x080fe20000001824 */
[----:B------:R-:W-:Y:S03]  /*c010*/  MOV R33, R187 ;  /* 0x000000bb00217202 */ /* 0x000fe60000000f00 */
[----:B------:R-:W-:Y:S01]  /*c020*/  MOV R35, R185 ;  /* 0x000000b900237202 */ /* 0x000fe20000000f00 */
[----:B------:R-:W-:Y:S02]  /*c030*/  IMAD.MOV.U32 R32, RZ, RZ, R192 ;  /* 0x000000ffff207224 */ /* 0x000fe400078e00c0 */
[----:B------:R-:W-:Y:S01]  /*c040*/  MOV R39, R184 ;  /* 0x000000b800277202 */ /* 0x000fe20000000f00 */
[C---:B------:R-:W-:Y:S04]  /*c050*/  HMMA.16816.F32 R180, R140.reuse, R188, R40 ;  /* 0x000000bc8cb4723c */ /* 0x040fe80000001828 */
[----:B------:R-:W-:Y:S02]  /*c060*/  MOV R38, R39 ;  /* 0x0000002700267202 */ /* 0x000fe40000000f00 */
[----:B------:R-:W-:Y:S02]  /*c070*/  MOV R39, R32 ;  /* 0x0000002000277202 */ /* 0x000fe40000000f00 */
[----:B------:R-:W-:Y:S01]  /*c080*/  MOV R32, R33 ;  /* 0x0000002100207202 */ /* 0x000fe20000000f00 */
[----:B------:R-:W-:Y:S01]  /*c090*/  IMAD.MOV.U32 R33, RZ, RZ, R34 ;  /* 0x000000ffff217224 */ /* 0x000fe200078e0022 */
[-C--:B------:R-:W-:Y:S02]  /*c0a0*/  HMMA.16816.F32 R184, R140, R190.reuse, R44 ;  /* 0x000000be8cb8723c */ /* 0x080fe4000000182c */
[----:B------:R-:W-:Y:S02]  /*c0b0*/  MOV R34, R35 ;  /* 0x0000002300227202 */ /* 0x000fe40000000f00 */
[----:B------:R-:W-:Y:S02]  /*c0c0*/  MOV R35, R28 ;  /* 0x0000001c00237202 */ /* 0x000fe40000000f00 */
[----:B------:R-:W-:Y:S02]  /*c0d0*/  MOV R28, R29 ;  /* 0x0000001d001c7202 */ /* 0x000fe40000000f00 */
[----:B------:R-:W-:Y:S01]  /*c0e0*/  MOV R29, R30 ;  /* 0x0000001e001d7202 */ /* 0x000fe20000000f00 */
[C---:B------:R-:W-:Y:S03]  /*c0f0*/  HMMA.16816.F32 R188, R132.reuse, R190, R48 ;  /* 0x000000be84bc723c */ /* 0x040fe60000001830 */
[----:B------:R-:W-:Y:S02]  /*c100*/  MOV R30, R31 ;  /* 0x0000001f001e7202 */ /* 0x000fe40000000f00 */
[----:B------:R-:W-:Y:S02]  /*c110*/  MOV R31, R24 ;  /* 0x00000018001f7202 */ /* 0x000fe40000000f00 */
[----:B------:R-:W-:Y:S01]  /*c120*/  MOV R24, R25 ;  /* 0x0000001900187202 */ /* 0x000fe20000000f00 */
[----:B------:R-:W-:Y:S01]  /*c130*/  IMAD.MOV.U32 R25, RZ, RZ, R26 ;  /* 0x000000ffff197224 */ /* 0x000fe200078e001a */
[----:B------:R-:W-:Y:S01]  /*c140*/  MOV R26, R27 ;  /* 0x0000001b001a7202 */ /* 0x000fe20000000f00 */
[-C--:B------:R-:W-:Y:S02]  /*c150*/  HMMA.16816.F32 R192, R132, R204.reuse, R52 ;  /* 0x000000cc84c0723c */ /* 0x080fe40000001834 */
[----:B------:R-:W-:Y:S02]  /*c160*/  MOV R27, R20 ;  /* 0x00000014001b7202 */ /* 0x000fe40000000f00 */
[----:B------:R-:W-:Y:S02]  /*c170*/  MOV R20, R21 ;  /* 0x0000001500147202 */ /* 0x000fe40000000f00 */
[----:B------:R-:W-:Y:S02]  /*c180*/  MOV R21, R22 ;  /* 0x0000001600157202 */ /* 0x000fe40000000f00 */
[----:B------:R-:W-:Y:S01]  /*c190*/  MOV R22, R23 ;  /* 0x0000001700167202 */ /* 0x000fe20000000f00 */
[C---:B------:R-:W-:Y:S03]  /*c1a0*/  HMMA.16816.F32 R196, R140.reuse, R204, R56 ;  /* 0x000000cc8cc4723c */ /* 0x040fe60000001838 */
[----:B------:R-:W-:Y:S02]  /*c1b0*/  MOV R23, R16 ;  /* 0x0000001000177202 */ /* 0x000fe40000000f00 */
[----:B------:R-:W-:Y:S01]  /*c1c0*/  MOV R16, R17 ;  /* 0x0000001100107202 */ /* 0x000fe20000000f00 */
[----:B------:R-:W-:Y:S01]  /*c1d0*/  IMAD.MOV.U32 R17, RZ, RZ, R18 ;  /* 0x000000ffff117224 */ /* 0x000fe200078e0012 */
[----:B------:R-:W-:Y:S01]  /*c1e0*/  MOV R18, R12 ;  /* 0x0000000c00127202 */ /* 0x000fe20000000f00 */
[-C--:B------:R-:W-:Y:S01]  /*c1f0*/  HMMA.16816.F32 R200, R140, R206.reuse, R60 ;  /* 0x000000ce8cc8723c */ /* 0x080fe2000000183c */
[----:B------:R-:W-:Y:S03]  /*c200*/  MOV R12, R9 ;  /* 0x00000009000c7202 */ /* 0x000fe60000000f00 */
[----:B------:R-:W-:Y:S01]  /*c210*/  MOV R9, R0 ;  /* 0x0000000000097202 */ /* 0x000fe20000000f00 */
[----:B------:R-:W-:Y:S01]  /*c220*/  FADD.FTZ R0, R242, R221 ;  /* 0x000000ddf2007221 */ /* 0x000fe20000010000 */
[----:B------:R-:W-:Y:S01]  /*c230*/  MOV R37, R38 ;  /* 0x0000002600257202 */ /* 0x000fe20000000f00 */
[----:B------:R2:W5:Y:S01]  /*c240*/  LDL.LU R242, [R1+0x60] ;  /* 0x0000600001f27983 */ /* 0x0005620000300800 */
[----:B------:R-:W-:Y:S01]  /*c250*/  MOV R38, R39 ;  /* 0x0000002700267202 */ /* 0x000fe20000000f00 */
[----:B------:R-:W-:Y:S01]  /*c260*/  FADD.FTZ R0, R238, R0 ;  /* 0x00000000ee007221 */ /* 0x000fe20000010000 */
[C---:B------:R-:W-:Y:S02]  /*c270*/  HMMA.16816.F32 R204, R132.reuse, R206, R64 ;  /* 0x000000ce84cc723c */ /* 0x040fe40000001840 */
[----:B------:R-:W-:Y:S02]  /*c280*/  MOV R39, R32 ;  /* 0x0000002000277202 */ /* 0x000fe40000000f00 */
[----:B------:R-:W-:Y:S01]  /*c290*/  MOV R32, R33 ;  /* 0x0000002100207202 */ /* 0x000fe20000000f00 */
[----:B------:R-:W-:Y:S01]  /*c2a0*/  IMAD.MOV.U32 R33, RZ, RZ, R34 ;  /* 0x000000ffff217224 */ /* 0x000fe200078e0022 */
[----:B------:R-:W-:Y:S02]  /*c2b0*/  MOV R34, R35 ;  /* 0x0000002300227202 */ /* 0x000fe40000000f00 */
[----:B------:R-:W-:Y:S01]  /*c2c0*/  MOV R35, R28 ;  /* 0x0000001c00237202 */ /* 0x000fe20000000f00 */
[-C--:B------:R-:W-:Y:S03]  /*c2d0*/  HMMA.16816.F32 R68, R132, R208.reuse, R68 ;  /* 0x000000d08444723c */ /* 0x080fe60000001844 */
[----:B------:R-:W-:Y:S02]  /*c2e0*/  MOV R28, R29 ;  /* 0x0000001d001c7202 */ /* 0x000fe40000000f00 */
[----:B------:R-:W-:Y:S02]  /*c2f0*/  MOV R29, R30 ;  /* 0x0000001e001d7202 */ /* 0x000fe40000000f00 */
[----:B------:R-:W-:Y:S01]  /*c300*/  MOV R30, R31 ;  /* 0x0000001f001e7202 */ /* 0x000fe20000000f00 */
[C---:B------:R-:W-:Y:S01]  /*c310*/  HMMA.16816.F32 R72, R140.reuse, R208, R72 ;  /* 0x000000d08c48723c */ /* 0x040fe20000001848 */
[----:B------:R-:W-:Y:S03]  /*c320*/  MOV R31, R24 ;  /* 0x00000018001f7202 */ /* 0x000fe60000000f00 */
        /* <DEDUP_REMOVED lines=14> */
[----:B------:R-:W-:Y:S01]  /*c410*/  FADD.FTZ R9, R241, R220 ;  /* 0x000000dcf1097221 */ /* 0x000fe20000010000 */
[-C--:B------:R-:W-:Y:S01]  /*c420*/  HMMA.16816.F32 R84, R132, R212.reuse, R84 ;  /* 0x000000d48454723c */ /* 0x080fe20000001854 */
[----:B------:R2:W5:Y:S01]  /*c430*/  LDL.LU R241, [R1+0x5c] ;  /* 0x00005c0001f17983 */ /* 0x0005620000300800 */
[----:B------:R-:W-:Y:S02]  /*c440*/  MOV R36, R37 ;  /* 0x0000002500247202 */ /* 0x000fe40000000f00 */
[----:B------:R-:W-:Y:S02]  /*c450*/  MOV R37, R38 ;  /* 0x0000002600257202 */ /* 0x000fe40000000f00 */
[----:B------:R-:W-:Y:S02]  /*c460*/  MOV R38, R39 ;  /* 0x0000002700267202 */ /* 0x000fe40000000f00 */
[----:B------:R-:W-:Y:S01]  /*c470*/  MOV R39, R32 ;  /* 0x0000002000277202 */ /* 0x000fe20000000f00 */
[C---:B------:R-:W-:Y:S03]  /*c480*/  HMMA.16816.F32 R88, R140.reuse, R212, R88 ;  /* 0x000000d48c58723c */ /* 0x040fe60000001858 */
[----:B------:R-:W-:Y:S01]  /*c490*/  MOV R32, R33 ;  /* 0x0000002100207202 */ /* 0x000fe20000000f00 */
[----:B------:R-:W-:Y:S01]  /*c4a0*/  IMAD.MOV.U32 R33, RZ, RZ, R34 ;  /* 0x000000ffff217224 */ /* 0x000fe200078e0022 */
[----:B------:R-:W-:Y:S02]  /*c4b0*/  MOV R34, R35 ;  /* 0x0000002300227202 */ /* 0x000fe40000000f00 */
[----:B------:R-:W-:Y:S01]  /*c4c0*/  MOV R35, R28 ;  /* 0x0000001c00237202 */ /* 0x000fe20000000f00 */
[-C--:B------:R-:W-:Y:S01]  /*c4d0*/  HMMA.16816.F32 R92, R140, R214.reuse, R92 ;  /* 0x000000d68c5c723c */ /* 0x080fe2000000185c */
[----:B------:R-:W-:Y:S03]  /*c4e0*/  MOV R28, R29 ;  /* 0x0000001d001c7202 */ /* 0x000fe60000000f00 */
        /* <DEDUP_REMOVED lines=8> */
[-C--:B----4-:R-:W-:Y:S01]  /*c570*/  HMMA.16816.F32 R100, R132, R216.reuse, R100 ;  /* 0x000000d88464723c */ /* 0x090fe20000001864 */
        /* <DEDUP_REMOVED lines=10> */
[----:B------:R2:W5:Y:S03]  /*c620*/  LDL.LU R240, [R1+0x58] ;  /* 0x0000580001f07983 */ /* 0x0005660000300800 */
[----:B------:R-:W-:Y:S01]  /*c630*/  MOV R43, R36 ;  /* 0x00000024002b7202 */ /* 0x000fe20000000f00 */
[----:B------:R2:W5:Y:S01]  /*c640*/  LDL.LU R239, [R1+0x54] ;  /* 0x0000540001ef7983 */ /* 0x0005620000300800 */
[----:B------:R-:W-:Y:S02]  /*c650*/  MOV R36, R37 ;  /* 0x0000002500247202 */ /* 0x000fe40000000f00 */
[----:B------:R-:W-:Y:S01]  /*c660*/  MOV R37, R38 ;  /* 0x0000002600257202 */ /* 0x000fe20000000f00 */
[----:B------:R2:W5:Y:S01]  /*c670*/  LDL.LU R238, [R1+0x50] ;  /* 0x0000500001ee7983 */ /* 0x0005620000300800 */
[C---:B------:R-:W-:Y:S02]  /*c680*/  HMMA.16816.F32 R112, R132.reuse, R218, R112 ;  /* 0x000000da8470723c */ /* 0x040fe40000001870 */
[----:B------:R-:W-:Y:S02]  /*c690*/  MOV R38, R39 ;  /* 0x0000002700267202 */ /* 0x000fe40000000f00 */
[----:B------:R-:W-:Y:S01]  /*c6a0*/  MOV R39, R32 ;  /* 0x0000002000277202 */ /* 0x000fe20000000f00 */
[----:B------:R-:W-:Y:S01]  /*c6b0*/  IMAD.MOV.U32 R32, RZ, RZ, R33 ;  /* 0x000000ffff207224 */ /* 0x000fe200078e0021 */
[----:B------:R-:W-:Y:S02]  /*c6c0*/  MOV R33, R34 ;  /* 0x0000002200217202 */ /* 0x000fe40000000f00 */
[----:B------:R-:W-:Y:S01]  /*c6d0*/  MOV R34, R35 ;  /* 0x0000002300227202 */ /* 0x000fe20000000f00 */
[-C--:B-1----:R-:W-:Y:S03]  /*c6e0*/  HMMA.16816.F32 R116, R132, R4.reuse, R116 ;  /* 0x000000048474723c */ /* 0x082fe60000001874 */
        /* <DEDUP_REMOVED lines=13> */
[----:B------:R-:W-:Y:S01]  /*c7c0*/  HMMA.16816.F32 R128, R132, R6, R128 ;  /* 0x000000068480723c */ /* 0x000fe20000001880 */
[----:B------:R-:W-:Y:S03]  /*c7d0*/  MOV R22, R23 ;  /* 0x0000001700167202 */ /* 0x000fe60000000f00 */
[----:B------:R-:W-:Y:S01]  /*c7e0*/  MOV R23, R16 ;  /* 0x0000001000177202 */ /* 0x000fe20000000f00 */
[----:B------:R-:W-:Y:S01]  /*c7f0*/  IMAD.MOV.U32 R16, RZ, RZ, R17 ;  /* 0x000000ffff107224 */ /* 0x000fe200078e0011 */
[----:B------:R-:W-:Y:S01]  /*c800*/  MOV R17, R12 ;  /* 0x0000000c00117202 */ /* 0x000fe20000000f00 */
[----:B------:R-:W-:Y:S01]  /*c810*/  FADD.FTZ R12, R237, R9 ;  /* 0x00000009ed0c7221 */ /* 0x000fe20000010000 */
[----:B------:R-:W-:Y:S01]  /*c820*/  MOV R42, R25 ;  /* 0x00000019002a7202 */ /* 0x000fe20000000f00 */
[----:B------:R2:W5:Y:S03]  /*c830*/  LDL.LU R237, [R1+0x4c] ;  /* 0x00004c0001ed7983 */ /* 0x0005660000300800 */
[----:B------:R-:W-:Y:S01]  /*c840*/  MOV R25, R26 ;  /* 0x0000001a00197202 */ /* 0x000fe20000000f00 */
[----:B------:R-:W-:Y:S01]  /*c850*/  FADD.FTZ R9, R42, R0 ;  /* 0x000000002a097221 */ /* 0x000fe20000010000 */
[----:B------:R-:W-:Y:S01]  /*c860*/  MOV R26, R27 ;  /* 0x0000001b001a7202 */ /* 0x000fe20000000f00 */
[----:B------:R-:W-:Y:S01]  /*c870*/  FADD.FTZ R0, R37, R10 ;  /* 0x0000000a25007221 */ /* 0x000fe20000010000 */
[----:B------:R-:W-:Y:S02]  /*c880*/  MOV R27, R20 ;  /* 0x00000014001b7202 */ /* 0x000fe40000000f00 */
[----:B------:R-:W-:Y:S02]  /*c890*/  MOV R20, R21 ;  /* 0x0000001500147202 */ /* 0x000fe40000000f00 */
[----:B------:R-:W-:Y:S01]  /*c8a0*/  MOV R21, R22 ;  /* 0x0000001600157202 */ /* 0x000fe20000000f00 */
[----:B------:R-:W-:Y:S01]  /*c8b0*/  IMAD.MOV.U32 R22, RZ, RZ, R23 ;  /* 0x000000ffff167224 */ /* 0x000fe200078e0017 */
[----:B------:R-:W-:Y:S02]  /*c8c0*/  MOV R23, R16 ;  /* 0x0000001000177202 */ /* 0x000fe40000000f00 */
[----:B------:R-:W-:Y:S02]  /*c8d0*/  MOV R16, R17 ;  /* 0x0000001100107202 */ /* 0x000fe40000000f00 */
[----:B------:R-:W-:Y:S01]  /*c8e0*/  MOV R17, R11 ;  /* 0x0000000b00117202 */ /* 0x000fe20000000f00 */
[----:B------:R-:W-:Y:S01]  /*c8f0*/  FADD.FTZ R11, R232, R8 ;  /* 0x00000008e80b7221 */ /* 0x000fe20000010000 */
[----:B------:R-:W-:Y:S01]  /*c900*/  MOV R141, R2 ;  /* 0x00000002008d7202 */ /* 0x000fe20000000f00 */
[----:B------:R-:W-:Y:S01]  /*c910*/  FADD.FTZ R8, R43, R12 ;  /* 0x0000000c2b087221 */ /* 0x000fe20000010000 */
[----:B------:R2:W5:Y:S01]  /*c920*/  LDL.LU R232, [R1+0x48] ;  /* 0x0000480001e87983 */ /* 0x0005620000300800 */
[----:B------:R-:W-:Y:S01]  /*c930*/  FADD.FTZ R3, R36, R11 ;  /* 0x0000000b24037221 */ /* 0x000fe20000010000 */
[----:B------:R-:W-:Y:S01]  /*c940*/  MOV R132, R138 ;  /* 0x0000008a00847202 */ /* 0x000fe20000000f00 */
[----:B------:R-:W-:Y:S01]  /*c950*/  FADD.FTZ R12, R38, R9 ;  /* 0x00000009260c7221 */ /* 0x000fe20000010000 */
[----:B------:R-:W-:Y:S01]  /*c960*/  MOV R140, R137 ;  /* 0x00000089008c7202 */ /* 0x000fe20000000f00 */
[----:B------:R-:W-:Y:S02]  /*c970*/  FADD.FTZ R11, R39, R8 ;  /* 0x00000008270b7221 */ /* 0x000fe40000010000 */
        /* <DEDUP_REMOVED lines=27> */
[----:B------:R-:W-:Y:S01]  /*cb30*/  FADD.FTZ R5, R252, R5 ;  /* 0x00000005fc057221 */ /* 0x000fe20000010000 */
[----:B------:R-:W-:Y:S01]  /*cb40*/  STL [R1+0x38], R6 ;  /* 0x0000380601007387 */ /* 0x000fe20000100800 */
[----:B------:R-:W-:Y:S02]  /*cb50*/  FADD.FTZ R3, R226, R0 ;  /* 0x00000000e2037221 */ /* 0x000fe40000010000 */
[----:B------:R-:W-:Y:S02]  /*cb60*/  FADD.FTZ R0, R224, R4 ;  /* 0x00000004e0007221 */ /* 0x000fe40000010000 */
[----:B------:R-:W-:Y:S02]  /*cb70*/  FADD.FTZ R4, R231, R5 ;  /* 0x00000005e7047221 */ /* 0x000fe40000010000 */
[----:B------:R-:W-:Y:S02]  /*cb80*/  FADD.FTZ R3, R225, R3 ;  /* 0x00000003e1037221 */ /* 0x000fe40000010000 */
[----:B------:R-:W-:Y:S01]  /*cb90*/  FADD.FTZ R0, R223, R0 ;  /* 0x00000000df007221 */ /* 0x000fe20000010000 */
[----:B------:R-:W-:Y:S04]  /*cba0*/  STL [R1+0x34], R4 ;  /* 0x0000340401007387 */ /* 0x000fe80000100800 */
[----:B------:R1:W-:Y:S04]  /*cbb0*/  STL [R1+0x40], R3 ;  /* 0x0000400301007387 */ /* 0x0003e80000100800 */
[----:B------:R2:W-:Y:S01]  /*cbc0*/  STL [R1+0x3c], R0 ;  /* 0x00003c0001007387 */ /* 0x0005e20000100800 */
[----:B-1----:R-:W-:Y:S01]  /*cbd0*/  MOV R3, R139 ;  /* 0x0000008b00037202 */ /* 0x002fe20000000f00 */
[----:B--2--5:R-:W-:-:S05]  /*cbe0*/  @P2 BRA `(.L_x_755) ;  /* 0xffffb2b000002947 */ /* 0x024fca000383ffff */
.L_x_754:
[----:B-1----:R-:W2:Y:S04]  /*cbf0*/  LDL.LU R0, [R1+0x38] ;  /* 0x0000380001007983 */ /* 0x002ea80000300800 */
[----:B------:R-:W3:Y:S04]  /*cc00*/  LDL.LU R4, [R1+0x34] ;  /* 0x0000340001047983 */ /* 0x000ee80000300800 */
[----:B------:R-:W4:Y:S04]  /*cc10*/  LDL.LU R8, [R1+0x40] ;  /* 0x0000400001087983 */ /* 0x000f280000300800 */
[----:B------:R-:W4:Y:S01]  /*cc20*/  LDL.LU R5, [R1+0x3c] ;  /* 0x00003c0001057983 */ /* 0x000f220000300800 */
[----:B------:R-:W-:-:S02]  /*cc30*/  MOV R62, 0xff800000 ;  /* 0xff800000003e7802 */ /* 0x000fc40000000f00 */
[----:B------:R-:W-:Y:S02]  /*cc40*/  MOV R63, 0xff800000 ;  /* 0xff800000003f7802 */ /* 0x000fe40000000f00 */
[----:B------:R-:W-:Y:S02]  /*cc50*/  MOV R64, 0xff800000 ;  /* 0xff80000000407802 */ /* 0x000fe40000000f00 */
[----:B------:R-:W-:Y:S02]  /*cc60*/  MOV R65, 0xff800000 ;  /* 0xff80000000417802 */ /* 0x000fe40000000f00 */
[----:B------:R-:W-:Y:S01]  /*cc70*/  PLOP3.LUT P4, PT, PT, PT, PT, 0x8, 0x0 ;  /* 0x000000000000781c */ /* 0x000fe20003f8e170 */
[----:B--2---:R-:W1:Y:S04]  /*cc80*/  SHFL.BFLY PT, R11, R0, 0x2, 0x1f ;  /* 0x0c401f00000b7f89 */ /* 0x004e6800000e0000 */
[----:B---3--:R-:W2:Y:S04]  /*cc90*/  SHFL.BFLY PT, R9, R4, 0x2, 0x1f ;  /* 0x0c401f0004097f89 */ /* 0x008ea800000e0000 */
[----:B----4-:R-:W3:Y:S04]  /*cca0*/  SHFL.BFLY PT, R7, R8, 0x2, 0x1f ;  /* 0x0c401f0008077f89 */ /* 0x010ee800000e0000 */
[----:B------:R-:W4:Y:S01]  /*ccb0*/  SHFL.BFLY PT, R6, R5, 0x2, 0x1f ;  /* 0x0c401f0005067f89 */ /* 0x000f2200000e0000 */
[----:B-1----:R-:W-:-:S02]  /*ccc0*/  FADD.FTZ R11, R11, R0 ;  /* 0x000000000b0b7221 */ /* 0x002fc40000010000 */
[----:B--2---:R-:W-:-:S03]  /*ccd0*/  FADD.FTZ R9, R9, R4 ;  /* 0x0000000409097221 */ /* 0x004fc60000010000 */
[----:B------:R-:W1:Y:S01]  /*cce0*/  SHFL.BFLY PT, R0, R11, 0x1, 0x1f ;  /* 0x0c201f000b007f89 */ /* 0x000e6200000e0000 */
[----:B---3--:R-:W-:-:S03]  /*ccf0*/  FADD.FTZ R7, R7, R8 ;  /* 0x0000000807077221 */ /* 0x008fc60000010000 */
[----:B------:R-:W2:Y:S01]  /*cd00*/  SHFL.BFLY PT, R4, R9, 0x1, 0x1f ;  /* 0x0c201f0009047f89 */ /* 0x000ea200000e0000 */
[----:B----4-:R-:W-:-:S03]  /*cd10*/  FADD.FTZ R6, R6, R5 ;  /* 0x0000000506067221 */ /* 0x010fc60000010000 */
[----:B------:R-:W3:Y:S04]  /*cd20*/  SHFL.BFLY PT, R3, R7, 0x1, 0x1f ;  /* 0x0c201f0007037f89 */ /* 0x000ee800000e0000 */
[----:B------:R-:W4:Y:S01]  /*cd30*/  SHFL.BFLY PT, R5, R6, 0x1, 0x1f ;  /* 0x0c201f0006057f89 */ /* 0x000f2200000e0000 */
[----:B-1----:R-:W-:Y:S01]  /*cd40*/  FADD.FTZ R11, R11, R0 ;  /* 0x000000000b0b7221 */ /* 0x002fe20000010000 */
[----:B------:R-:W-:Y:S01]  /*cd50*/  MOV R0, RZ ;  /* 0x000000ff00007202 */ /* 0x000fe20000000f00 */
[----:B--2---:R-:W-:-:S03]  /*cd60*/  FADD.FTZ R9, R9, R4 ;  /* 0x0000000409097221 */ /* 0x004fc60000010000 */
[----:B------:R-:W-:Y:S02]  /*cd70*/  FSETP.NE.FTZ.AND P3, PT, R11, RZ, PT ;  /* 0x000000ff0b00720b */ /* 0x000fe40003f75000 */
[----:B------:R-:W-:Y:S01]  /*cd80*/  MOV R4, RZ ;  /* 0x000000ff00047202 */ /* 0x000fe20000000f00 */
[----:B---3--:R-:W-:Y:S01]  /*cd90*/  FADD.FTZ R7, R7, R3 ;  /* 0x0000000307077221 */ /* 0x008fe20000010000 */
[----:B------:R-:W-:Y:S02]  /*cda0*/  FSETP.NE.FTZ.AND P2, PT, R9, RZ, PT ;  /* 0x000000ff0900720b */ /* 0x000fe40003f55000 */
[----:B------:R-:W-:Y:S01]  /*cdb0*/  MOV R3, RZ ;  /* 0x000000ff00037202 */ /* 0x000fe20000000f00 */
[----:B----4-:R-:W-:Y:S01]  /*cdc0*/  FADD.FTZ R6, R5, R6 ;  /* 0x0000000605067221 */ /* 0x010fe20000010000 */
[----:B------:R-:W-:-:S04]  /*cdd0*/  FSETP.NE.FTZ.AND P1, PT, R7, RZ, PT ;  /* 0x000000ff0700720b */ /* 0x000fc80003f35000 */
[----:B------:R-:W-:Y:S01]  /*cde0*/  FSETP.NE.FTZ.AND P0, PT, R6, RZ, PT ;  /* 0x000000ff0600720b */ /* 0x000fe20003f15000 */
[----:B------:R-:W1:Y:S08]  /*cdf0*/  @P3 MUFU.RCP R0, R11 ;  /* 0x0000000b00003308 */ /* 0x000e700000001000 */
[----:B------:R-:W2:Y:S04]  /*ce00*/  @P1 MUFU.RCP R3, R7 ;  /* 0x0000000700031308 */ /* 0x000ea80000001000 */
[----:B------:R-:W-:Y:S01]  /*ce10*/  @P0 MOV R8, 0x3f317218 ;  /* 0x3f31721800080802 */ /* 0x000fe20000000f00 */
[----:B-1----:R-:W-:-:S03]  /*ce20*/  FMUL.FTZ R148, R0, R148 ;  /* 0x0000009400947220 */ /* 0x002fc60000410000 */
[----:B------:R-:W1:Y:S01]  /*ce30*/  @P2 MUFU.RCP R4, R9 ;  /* 0x0000000900042308 */ /* 0x000e620000001000 */
[C---:B------:R-:W-:Y:S02]  /*ce40*/  FMUL.FTZ R58, R0.reuse, R149 ;  /* 0x00000095003a7220 */ /* 0x040fe40000410000 */
[C---:B------:R-:W-:Y:S02]  /*ce50*/  FMUL.FTZ R156, R0.reuse, R156 ;  /* 0x0000009c009c7220 */ /* 0x040fe40000410000 */
[C---:B------:R-:W-:Y:S02]  /*ce60*/  FMUL.FTZ R157, R0.reuse, R157 ;  /* 0x0000009d009d7220 */ /* 0x040fe40000410000 */
[C---:B------:R-:W-:Y:S01]  /*ce70*/  FMUL.FTZ R160, R0.reuse, R160 ;  /* 0x000000a000a07220 */ /* 0x040fe20000410000 */
[----:B------:R-:W-:Y:S01]  /*ce80*/  @P3 MUFU.LG2 R11, R11 ;  /* 0x0000000b000b3308 */ /* 0x000fe20000000c00 */
[C---:B------:R-:W-:Y:S02]  /*ce90*/  FMUL.FTZ R52, R0.reuse, R161 ;  /* 0x000000a100347220 */ /* 0x040fe40000410000 */
[----:B------:R-:W-:-:S02]  /*cea0*/  FMUL.FTZ R172, R0, R172 ;  /* 0x000000ac00ac7220 */ /* 0x000fc40000410000 */
[C---:B------:R-:W-:Y:S02]  /*ceb0*/  FMUL.FTZ R173, R0.reuse, R173 ;  /* 0x000000ad00ad7220 */ /* 0x040fe40000410000 */
[C---:B------:R-:W-:Y:S01]  /*cec0*/  FMUL.FTZ R176, R0.reuse, R176 ;  /* 0x000000b000b07220 */ /* 0x040fe20000410000 */
[----:B------:R-:W-:Y:S01]  /*ced0*/  @P2 MUFU.LG2 R9, R9 ;  /* 0x0000000900092308 */ /* 0x000fe20000000c00 */
[C---:B------:R-:W-:Y:S02]  /*cee0*/  FMUL.FTZ R50, R0.reuse, R177 ;  /* 0x000000b100327220 */ /* 0x040fe40000410000 */
[C---:B------:R-:W-:Y:S02]  /*cef0*/  FMUL.FTZ R188, R0.reuse, R188 ;  /* 0x000000bc00bc7220 */ /* 0x040fe40000410000 */
[C---:B------:R-:W-:Y:S02]  /*cf00*/  FMUL.FTZ R46, R0.reuse, R189 ;  /* 0x000000bd002e7220 */ /* 0x040fe40000410000 */
[C---:B------:R-:W-:Y:S01]  /*cf10*/  FMUL.FTZ R192, R0.reuse, R192 ;  /* 0x000000c000c07220 */ /* 0x040fe20000410000 */
[----:B------:R-:W-:Y:S01]  /*cf20*/  @P1 MUFU.LG2 R7, R7 ;  /* 0x0000000700071308 */ /* 0x000fe20000000c00 */
        /* <DEDUP_REMOVED lines=19> */
[----:B------:R-:W-:Y:S01]  /*d060*/  MOV R0, RZ ;  /* 0x000000ff00007202 */ /* 0x000fe20000000f00 */
[----:B--2---:R-:W-:-:S02]  /*d070*/  FMUL.FTZ R144, R3, R144 ;  /* 0x0000009003907220 */ /* 0x004fc40000410000 */
[C---:B------:R-:W-:Y:S02]  /*d080*/  FMUL.FTZ R59, R3.reuse, R145 ;  /* 0x00000091033b7220 */ /* 0x040fe40000410000 */
[C---:B------:R-:W-:Y:S01]  /*d090*/  FMUL.FTZ R152, R3.reuse, R152 ;  /* 0x0000009803987220 */ /* 0x040fe20000410000 */
[----:B------:R-:W2:Y:S01]  /*d0a0*/  @P0 MUFU.RCP R0, R6 ;  /* 0x0000000600000308 */ /* 0x000ea20000001000 */
[C---:B------:R-:W-:Y:S02]  /*d0b0*/  FMUL.FTZ R56, R3.reuse, R153 ;  /* 0x0000009903387220 */ /* 0x040fe40000410000 */
[C---:B------:R-:W-:Y:S02]  /*d0c0*/  FMUL.FTZ R164, R3.reuse, R164 ;  /* 0x000000a403a47220 */ /* 0x040fe40000410000 */
[C---:B------:R-:W-:Y:S02]  /*d0d0*/  FMUL.FTZ R55, R3.reuse, R165 ;  /* 0x000000a503377220 */ /* 0x040fe40000410000 */
[C---:B------:R-:W-:Y:S01]  /*d0e0*/  FMUL.FTZ R168, R3.reuse, R168 ;  /* 0x000000a803a87220 */ /* 0x040fe20000410000 */
[----:B------:R-:W3:Y:S01]  /*d0f0*/  @P0 MUFU.LG2 R6, R6 ;  /* 0x0000000600060308 */ /* 0x000ee20000000c00 */
        /* <DEDUP_REMOVED lines=25> */
[----:B------:R-:W-:Y:S01]  /*d290*/  @P2 MOV R3, 0x3f317218 ;  /* 0x3f31721800032802 */ /* 0x000fe20000000f00 */
[----:B-1----:R-:W-:-:S02]  /*d2a0*/  FMUL.FTZ R150, R4, R150 ;  /* 0x0000009604967220 */ /* 0x002fc40000410000 */
        /* <DEDUP_REMOVED lines=32> */
[C---:B--2---:R-:W-:Y:S02]  /*d4b0*/  FMUL.FTZ R146, R0.reuse, R146 ;  /* 0x0000009200927220 */ /* 0x044fe40000410000 */
        /* <DEDUP_REMOVED lines=30> */
[----:B------:R-:W-:Y:S01]  /*d6a0*/  FMUL.FTZ R14, R0, R127 ;  /* 0x0000007f000e7220 */ /* 0x000fe20000410000 */
[----:B------:R-:W-:Y:S01]  /*d6b0*/  @P1 MOV R0, 0x3f317218 ;  /* 0x3f31721800001802 */ /* 0x000fe20000000f00 */
[----:B------:R-:W-:Y:S02]  /*d6c0*/  @P2 FMUL.FTZ R5, R3, c[0x0][0x2d0] ;  /* 0x0000b40003052a20 */ /* 0x000fe40000410000 */
[----:B------:R-:W-:Y:S02]  /*d6d0*/  @P3 FMUL.FTZ R10, R4, c[0x0][0x2d0] ;  /* 0x0000b400040a3a20 */ /* 0x000fe40000410000 */
[----:B------:R-:W-:-:S02]  /*d6e0*/  @P1 FMUL.FTZ R3, R0, c[0x0][0x2d0] ;  /* 0x0000b40000031a20 */ /* 0x000fc40000410000 */
[----:B------:R-:W-:Y:S02]  /*d6f0*/  @P3 FMUL.FTZ R11, R11, 0.69314718246459960938 ;  /* 0x3f3172180b0b3820 */ /* 0x000fe40000410000 */
[----:B------:R-:W-:Y:S02]  /*d700*/  @P2 FMUL.FTZ R9, R9, 0.69314718246459960938 ;  /* 0x3f31721809092820 */ /* 0x000fe40000410000 */
[----:B------:R-:W-:Y:S02]  /*d710*/  @P1 FMUL.FTZ R7, R7, 0.69314718246459960938 ;  /* 0x3f31721807071820 */ /* 0x000fe40000410000 */
[----:B---3--:R-:W-:Y:S02]  /*d720*/  @P0 FMUL.FTZ R4, R6, 0.69314718246459960938 ;  /* 0x3f31721806040820 */ /* 0x008fe40000410000 */
[----:B------:R-:W-:Y:S02]  /*d730*/  @P0 FMUL.FTZ R0, R8, c[0x0][0x2d0] ;  /* 0x0000b40008000a20 */ /* 0x000fe40000410000 */
[----:B------:R-:W-:-:S02]  /*d740*/  @P3 FFMA.FTZ R62, R10, R139, R11 ;  /* 0x0000008b0a3e3223 */ /* 0x000fc4000001000b */
[----:B------:R-:W-:Y:S02]  /*d750*/  @P2 FFMA.FTZ R63, R5, R138, R9 ;  /* 0x0000008a053f2223 */ /* 0x000fe40000010009 */
[----:B------:R-:W-:Y:S02]  /*d760*/  @P1 FFMA.FTZ R64, R3, R137, R7 ;  /* 0x0000008903401223 */ /* 0x000fe40000010007 */
[----:B------:R-:W-:Y:S02]  /*d770*/  @P0 FFMA.FTZ R65, R0, R2, R4 ;  /* 0x0000000200410223 */ /* 0x000fe40000010004 */
.L_x_738:
        /* <DEDUP_REMOVED lines=72> */
[----:B------:R1:W-:Y:S01]  /*dc00*/  STS [R2], R7 ;  /* 0x0000000702007388 */ /* 0x0003e20000000800 */
        /* <DEDUP_REMOVED lines=18> */
[----:B-1----:R-:W-:Y:S01]  /*dd30*/  IMAD.MOV.U32 R7, RZ, RZ, 0x40 ;  /* 0x00000040ff077424 */ /* 0x002fe200078e00ff */
[----:B------:R-:W-:Y:S02]  /*dd40*/  F2FP.PACK_AB R29, R29, R90 ;  /* 0x0000005a1d1d723e */ /* 0x000fe400000000ff */
[----:B------:R-:W-:Y:S01]  /*dd50*/  STS [R3+0x480], R51 ;  /* 0x0004803303007388 */ /* 0x000fe20000000800 */
[----:B------:R-:W-:Y:S02]  /*dd60*/  F2FP.PACK_AB R26, R26, R92 ;  /* 0x0000005c1a1a723e */ /* 0x000fe400000000ff */
[----:B------:R-:W-:Y:S01]  /*dd70*/  SEL R7, R7, 0xffffffc0, !P2 ;  /* 0xffffffc007077807 */ /* 0x000fe20005000000 */
[----:B------:R1:W-:Y:S01]  /*dd80*/  STS [R4+0x400], R6 ;  /* 0x0004000604007388 */ /* 0x0003e20000000800 */
        /* <DEDUP_REMOVED lines=17> */
[----:B-1----:R-:W-:Y:S01]  /*dea0*/  IMAD.IADD R6, R0, 0x1, R7 ;  /* 0x0000000100067824 */ /* 0x002fe200078e0207 */
[----:B-----5:R-:W-:-:S02]  /*deb0*/  F2FP.PACK_AB R9, R131, R130 ;  /* 0x000000828309723e */ /* 0x020fc400000000ff */
[----:B------:R-:W-:Y:S01]  /*dec0*/  F2FP.PACK_AB R11, R121, R120 ;  /* 0x00000078790b723e */ /* 0x000fe200000000ff */
[----:B--2---:R-:W-:Y:S01]  /*ded0*/  IMAD.IADD R8, R7, 0x1, R2 ;  /* 0x0000000107087824 */ /* 0x004fe200078e0202 */
[----:B------:R-:W-:Y:S01]  /*dee0*/  STS [R6+0x80], R50 ;  /* 0x0000803206007388 */ /* 0x000fe20000000800 */
[----:B------:R-:W-:Y:S02]  /*def0*/  F2FP.PACK_AB R16, R16, R122 ;  /* 0x0000007a1010723e */ /* 0x000fe400000000ff */
[----:B------:R-:W-:Y:S01]  /*df00*/  F2FP.PACK_AB R15, R15, R124 ;  /* 0x0000007c0f0f723e */ /* 0x000fe200000000ff */
[----:B------:R-:W-:Y:S01]  /*df10*/  STS [R6+0x480], R49 ;  /* 0x0004803106007388 */ /* 0x000fe20000000800 */
[----:B------:R-:W-:Y:S02]  /*df20*/  F2FP.PACK_AB R14, R14, R126 ;  /* 0x0000007e0e0e723e */ /* 0x000fe400000000ff */
[----:B------:R-:W-:Y:S01]  /*df30*/  PLOP3.LUT P1, PT, PT, PT, UP1, 0x80, 0x0 ;  /* 0x000000000000781c */ /* 0x000fe20003f2f018 */
[----:B------:R1:W-:Y:S04]  /*df40*/  STS [R8+0x400], R5 ;  /* 0x0004000508007388 */ /* 0x0003e80000000800 */
[----:B------:R-:W-:Y:S04]  /*df50*/  STS [R8], R46 ;  /* 0x0000002e08007388 */ /* 0x000fe80000000800 */
[----:B------:R-:W-:Y:S04]  /*df60*/  STS [R6+0x2080], R48 ;  /* 0x0020803006007388 */ /* 0x000fe80000000800 */
[----:B------:R-:W-:Y:S04]  /*df70*/  STS [R6+0x2480], R182 ;  /* 0x002480b606007388 */ /* 0x000fe80000000800 */
[----:B------:R-:W-:Y:S04]  /*df80*/  STS [R8+0x2000], R47 ;  /* 0x0020002f08007388 */ /* 0x000fe80000000800 */
[----:B------:R-:W-:Y:S01]  /*df90*/  STS [R8+0x2400], R186 ;  /* 0x002400ba08007388 */ /* 0x000fe20000000800 */
[----:B-1----:R-:W-:-:S02]  /*dfa0*/  IMAD.IADD R5, R7, 0x1, R3 ;  /* 0x0000000107057824 */ /* 0x002fc400078e0203 */
        /* <DEDUP_REMOVED lines=37> */
[----:B------:R3:W-:Y:S04]  /*e200*/  STS [R5+0x6080], R11 ;  /* 0x0060800b05007388 */ /* 0x0007e80000000800 */
[----:B------:R3:W-:Y:S01]  /*e210*/  STS [R5+0x6480], R16 ;  /* 0x0064801005007388 */ /* 0x0007e20000000800 */
[----:B-1----:R-:W-:-:S03]  /*e220*/  IMAD.U32 R8, RZ, RZ, UR4 ;  /* 0x00000004ff087e24 */ /* 0x002fc6000f8e00ff */
[----:B------:R3:W-:Y:S04]  /*e230*/  STS [R7+0x6000], R15 ;  /* 0x0060000f07007388 */ /* 0x0007e80000000800 */
[----:B------:R3:W-:Y:S01]  /*e240*/  STS [R7+0x6400], R14 ;  /* 0x0064000e07007388 */ /* 0x0007e20000000800 */
[----:B--2---:R-:W-:-:S03]  /*e250*/  IMAD.U32 R9, RZ, RZ, UR5 ;  /* 0x00000005ff097e24 */ /* 0x004fc6000f8e00ff */
        /* <DEDUP_REMOVED lines=23> */
.L_x_759:
[----:B---3--:R-:W-:Y:S01]  /*e3d0*/  LOP3.LUT R0, R61, 0xffffffe0, RZ, 0xc0, !PT ;  /* 0xffffffe03d007812 */ /* 0x008fe200078ec0ff */
[----:B------:R-:W-:Y:S01]  /*e3e0*/  IMAD.MOV.U32 R2, RZ, RZ, c[0x0][0x4e8] ;  /* 0x00013a00ff027624 */ /* 0x000fe200078e00ff */
[----:B------:R-:W-:Y:S01]  /*e3f0*/  SHF.R.S32.HI R3, RZ, 0x1f, R60 ;  /* 0x0000001fff037819 */ /* 0x000fe2000001143c */
[----:B------:R-:W1:Y:S01]  /*e400*/  S2R R76, SR_CTAID.X ;  /* 0x00000000004c7919 */ /* 0x000e620000002500 */
[----:B------:R-:W-:Y:S01]  /*e410*/  ULDC.64 UR4, c[0x0][0x490] ;  /* 0x0001240000047ab9 */ /* 0x000fe20000000a00 */
[----:B------:R-:W-:Y:S01]  /*e420*/  IMAD.IADD R5, R67, 0x1, -R0 ;  /* 0x0000000143057824 */ /* 0x000fe200078e0a00 */
[----:B------:R-:W-:Y:S01]  /*e430*/  LEA.HI R0, R32, R32, RZ, 0x1 ;  /* 0x0000002020007211 */ /* 0x000fe200078f08ff */
[----:B------:R-:W-:Y:S01]  /*e440*/  USHF.R.S32.HI UR7, URZ, 0x1f, UR10 ;  /* 0x0000001f3f077899 */ /* 0x000fe2000801140a */
[----:B------:R-:W-:Y:S01]  /*e450*/  LEA.HI R3, R3, R60, RZ, 0x2 ;  /* 0x0000003c03037211 */ /* 0x000fe200078f10ff */
[----:B------:R-:W-:Y:S01]  /*e460*/  UIMAD UR6, UR9, UR4, URZ ;  /* 0x00000004090672a4 */ /* 0x000fe2000f8e023f */
[----:B------:R-:W-:Y:S01]  /*e470*/  SHF.R.S32.HI R6, RZ, 0x1f, R5 ;  /* 0x0000001fff067819 */ /* 0x000fe20000011405 */
[----:B------:R-:W-:Y:S01]  /*e480*/  UMOV UR18, UR14 ;  /* 0x0000000e00127c82 */ /* 0x000fe20008000000 */
[----:B------:R-:W-:Y:S01]  /*e490*/  ISETP.NE.AND P2, PT, R2, 0x1, PT ;  /* 0x000000010200780c */ /* 0x000fe20003f45270 */
[C---:B------:R-:W-:Y:S01]  /*e4a0*/  IMAD.SHL.U32 R2, R0.reuse, 0x20, RZ ;  /* 0x0000002000027824 */ /* 0x040fe200078e00ff */
[----:B------:R-:W-:Y:S01]  /*e4b0*/  LOP3.LUT R4, R0, 0x1ffffffe, RZ, 0xc0, !PT ;  /* 0x1ffffffe00047812 */ /* 0x000fe200078ec0ff */
[----:B------:R-:W-:Y:S01]  /*e4c0*/  UMOV UR19, UR15 ;  /* 0x0000000f00137c82 */ /* 0x000fe20008000000 */
[----:B------:R-:W-:Y:S01]  /*e4d0*/  LOP3.LUT R3, R3, 0xffffffc, RZ, 0xc0, !PT ;  /* 0x0ffffffc03037812 */ /* 0x000fe200078ec0ff */
[----:B------:R-:W-:Y:S01]  /*e4e0*/  USEL UR11, UR10, URZ, !UP1 ;  /* 0x0000003f0a0b7287 */ /* 0x000fe2000c800000 */
[----:B------:R-:W-:Y:S01]  /*e4f0*/  LEA.HI R0, R6, R5, RZ, 0x2 ;  /* 0x0000000506007211 */ /* 0x000fe200078f10ff */
[----:B------:R-:W-:Y:S01]  /*e500*/  IMAD.IADD R4, R32, 0x1, -R4 ;  /* 0x0000000120047824 */ /* 0x000fe200078e0a04 */
[----:B------:R-:W-:Y:S01]  /*e510*/  LOP3.LUT R2, R2, 0xffffffc0, RZ, 0xc0, !PT ;  /* 0xffffffc002027812 */ /* 0x000fe200078ec0ff */
[----:B------:R-:W-:Y:S01]  /*e520*/  IMAD.IADD R3, R60, 0x1, -R3 ;  /* 0x000000013c037824 */ /* 0x000fe200078e0a03 */
[----:B------:R-:W-:Y:S01]  /*e530*/  SHF.R.S32.HI R0, RZ, 0x2, R0 ;  /* 0x00000002ff007819 */ /* 0x000fe20000011400 */
[----:B------:R-:W-:Y:S01]  /*e540*/  USEL UR10, UR7, URZ, !UP1 ;  /* 0x0000003f070a7287 */ /* 0x000fe2000c800000 */
[----:B------:R-:W-:Y:S01]  /*e550*/  LOP3.LUT P0, RZ, R5, 0x3, RZ, 0xc0, !PT ;  /* 0x0000000305ff7812 */ /* 0x000fe2000780c0ff */
[----:B------:R-:W-:Y:S01]  /*e560*/  IMAD R2, R4, 0x8, R2 ;  /* 0x0000000804027824 */ /* 0x000fe200078e0202 */
[----:B------:R-:W-:Y:S01]  /*e570*/  UIMAD.WIDE.U32 UR18, UR8, UR4, UR18 ;  /* 0x00000004081272a5 */ /* 0x000fe2000f8e0012 */
[----:B------:R-:W-:Y:S01]  /*e580*/  IMAD R15, R3, 0x10, R0 ;  /* 0x00000010030f7824 */ /* 0x000fe200078e0200 */
[----:B------:R-:W-:Y:S01]  /*e590*/  UIMAD UR6, UR8, UR5, UR6 ;  /* 0x00000005080672a4 */ /* 0x000fe2000f8e0206 */
[-C--:B------:R-:W-:Y:S01]  /*e5a0*/  LEA.HI R4, R66, R67.reuse, RZ, 0x3 ;  /* 0x0000004342047211 */ /* 0x080fe200078f18ff */
[----:B-----5:R-:W-:Y:S01]  /*e5b0*/  IMAD R17, R17, c[0x0][0x4e8], RZ ;  /* 0x00013a0011117a24 */ /* 0x020fe200078e02ff */
[----:B------:R-:W-:Y:S01]  /*e5c0*/  ULDC.64 UR4, c[0x0][0x498] ;  /* 0x0001260000047ab9 */ /* 0x000fe20000000a00 */
[----:B------:R-:W-:Y:S01]  /*e5d0*/  IMAD.IADD R2, R15, 0x1, R2 ;  /* 0x000000010f027824 */ /* 0x000fe200078e0202 */
[----:B------:R-:W-:Y:S01]  /*e5e0*/  UIMAD UR16, UR10, UR4, URZ ;  /* 0x000000040a1072a4 */ /* 0x000fe2000f8e023f */
[----:B------:R-:W-:Y:S01]  /*e5f0*/  LOP3.LUT R6, R4, 0xfffffff8, RZ, 0xc0, !PT ;  /* 0xfffffff804067812 */ /* 0x000fe200078ec0ff */
[----:B------:R-:W-:Y:S01]  /*e600*/  UIADD3 UR19, UR19, UR6, URZ ;  /* 0x0000000613137290 */ /* 0x000fe2000fffe03f */
[----:B-1----:R-:W-:Y:S01]  /*e610*/  IMAD R2, R76, 0x80, R2 ;  /* 0x000000804c027824 */ /* 0x002fe200078e0202 */
[----:B------:R-:W-:Y:S01]  /*e620*/  UIMAD UR16, UR11, UR5, UR16 ;  /* 0x000000050b1072a4 */ /* 0x000fe2000f8e0210 */
[----:B------:R-:W-:Y:S01]  /*e630*/  SHF.R.S32.HI R19, RZ, 0x3, R4 ;  /* 0x00000003ff137819 */ /* 0x000fe20000011404 */
[----:B------:R-:W-:Y:S01]  /*e640*/  UIMAD.WIDE.U32 UR18, UR11, UR4, UR18 ;  /* 0x000000040b1272a5 */ /* 0x000fe2000f8e0012 */
[----:B------:R-:W-:Y:S01]  /*e650*/  @P2 IMAD.HI.U32 R3, R2, c[0x0][0x4ec], RZ ;  /* 0x00013b0002032a27 */ /* 0x000fe200078e00ff */
[----:B------:R-:W-:Y:S01]  /*e660*/  ULDC.64 UR6, c[0x0][0x3a0] ;  /* 0x0000e80000067ab9 */ /* 0x000fe20000000a00 */
[----:B------:R-:W-:Y:S01]  /*e670*/  LEA.HI R21, R66, R67, RZ, 0x6 ;  /* 0x0000004342157211 */ /* 0x000fe200078f30ff */
[----:B------:R-:W-:Y:S01]  /*e680*/  ULDC.64 UR4, c[0x0][0x3e8] ;  /* 0x0000fa0000047ab9 */ /* 0x000fe20000000a00 */
[----:B------:R-:W-:Y:S01]  /*e690*/  IMAD.MOV.U32 R0, RZ, RZ, R2 ;  /* 0x000000ffff007224 */ /* 0x000fe200078e0002 */
[----:B------:R-:W-:Y:S01]  /*e6a0*/  @P2 SHF.R.U32.HI R0, RZ, c[0x0][0x4f0], R3 ;  /* 0x00013c00ff002a19 */ /* 0x000fe20000011603 */
[----:B------:R-:W-:Y:S01]  /*e6b0*/  IMAD.IADD R6, R67, 0x1, -R6 ;  /* 0x0000000143067824 */ /* 0x000fe200078e0a06 */
[----:B------:R-:W-:Y:S01]  /*e6c0*/  UIMAD UR9, UR9, UR4, URZ ;  /* 0x00000004090972a4 */ /* 0x000fe2000f8e023f */
[----:B------:R-:W-:Y:S01]  /*e6d0*/  IMAD R15, R76, 0x80, R15 ;  /* 0x000000804c0f7824 */ /* 0x000fe200078e020f */
[----:B------:R-:W-:Y:S01]  /*e6e0*/  IADD3 R8, P1, R0, UR18, RZ ;  /* 0x0000001200087c10 */ /* 0x000fe2000ff3e0ff */
[----:B------:R-:W-:Y:S01]  /*e6f0*/  IMAD.MOV R3, RZ, RZ, -R0 ;  /* 0x000000ffff037224 */ /* 0x000fe200078e0a00 */
[----:B------:R-:W-:Y:S01]  /*e700*/  UIMAD UR5, UR8, UR5, UR9 ;  /* 0x00000005080572a4 */ /* 0x000fe2000f8e0209 */
[----:B------:R-:W-:Y:S01]  /*e710*/  BSSY B0, `(.L_x_760) ;  /* 0x0000069000007945 */ /* 0x000fe20003800000 */
[----:B------:R-:W-:Y:S01]  /*e720*/  ISETP.GE.OR P3, PT, R15, R17, P0 ;  /* 0x000000110f00720c */ /* 0x000fe20000766670 */
[----:B------:R-:W-:Y:S01]  /*e730*/  IMAD R5, R3, c[0x0][0x4e8], R2 ;  /* 0x00013a0003057a24 */ /* 0x000fe200078e0202 */
[----:B------:R-:W-:Y:S01]  /*e740*/  SHF.R.S32.HI R3, RZ, 0x1f, R0 ;  /* 0x0000001fff037819 */ /* 0x000fe20000011400 */
[----:B------:R-:W-:Y:S01]  /*e750*/  IMAD.U32 R2, RZ, RZ, UR16 ;  /* 0x00000010ff027e24 */ /* 0x000fe2000f8e00ff */
[----:B------:R-:W-:Y:S01]  /*e760*/  UIMAD.WIDE.U32 UR16, UR14, UR6, URZ ;  /* 0x000000060e1072a5 */ /* 0x000fe2000f8e003f */
[----:B------:R-:W-:Y:S01]  /*e770*/  IMAD.SHL.U32 R0, R19, 0x40, RZ ;  /* 0x0000004013007824 */ /* 0x000fe200078e00ff */
[----:B------:R-:W-:-:S02]  /*e780*/  UIMAD UR6, UR15, UR6, URZ ;  /* 0x000000060f0672a4 */ /* 0x000fc4000f8e023f */
[----:B------:R-:W-:Y:S02]  /*e790*/  IADD3.X R9, R3, UR19, R2, P1, !PT ;  /* 0x0000001303097c10 */ /* 0x000fe40008ffe402 */
[C---:B------:R-:W-:Y:S01]  /*e7a0*/  LEA R2, R6.reuse, R19, 0x4 ;  /* 0x0000001306027211 */ /* 0x040fe200078e20ff */
[----:B------:R-:W-:Y:S01]  /*e7b0*/  IMAD.SHL.U32 R6, R6, 0x8, RZ ;  /* 0x0000000806067824 */ /* 0x000fe200078e00ff */
[----:B------:R-:W-:Y:S01]  /*e7c0*/  LOP3.LUT R0, R0, 0x1c0, RZ, 0xc0, !PT ;  /* 0x000001c000007812 */ /* 0x000fe200078ec0ff */
[----:B------:R-:W-:Y:S02]  /*e7d0*/  UIMAD UR6, UR14, UR7, UR6 ;  /* 0x000000070e0672a4 */ /* 0x000fe4000f8e0206 */
[----:B------:R-:W-:Y:S01]  /*e7e0*/  IMAD R4, R76, 0x80, R2 ;  /* 0x000000804c047824 */ /* 0x000fe200078e0202 */
[----:B------:R-:W-:Y:S01]  /*e7f0*/  SHF.R.U32.HI R7, RZ, 0x3, R0 ;  /* 0x00000003ff077819 */ /* 0x000fe20000011600 */
[----:B------:R-:W-:Y:S01]  /*e800*/  UIADD3 UR7, UR17, UR6, URZ ;  /* 0x0000000611077290 */ /* 0x000fe2000fffe03f */
[----:B------:R-:W-:Y:S01]  /*e810*/  LOP3.LUT R0, R0, 0x38, R6, 0xf8, !PT ;  /* 0x0000003800007812 */ /* 0x000fe200078ef806 */
[----:B------:R-:W-:Y:S01]  /*e820*/  @P2 IMAD.HI.U32 R3, R4, c[0x0][0x4ec], RZ ;  /* 0x00013b0004032a27 */ /* 0x000fe200078e00ff */
[----:B------:R-:W-:Y:S01]  /*e830*/  SHF.R.S32.HI R2, RZ, 0x1f, R5 ;  /* 0x0000001fff027819 */ /* 0x000fe20000011405 */
[----:B------:R-:W-:Y:S01]  /*e840*/  UMOV UR6, UR16 ;  /* 0x0000001000067c82 */ /* 0x000fe20008000000 */
[----:B------:R-:W-:Y:S01]  /*e850*/  LOP3.LUT R20, R0, R7, RZ, 0x3c, !PT ;  /* 0x0000000700147212 */ /* 0x000fe200078e3cff */
[----:B------:R-:W-:Y:S01]  /*e860*/  UIMAD.WIDE.U32 UR8, UR8, UR4, UR6 ;  /* 0x00000004080872a5 */ /* 0x000fe2000f8e0006 */
[----:B------:R-:W-:Y:S01]  /*e870*/  IMAD.MOV.U32 R14, RZ, RZ, R4 ;  /* 0x000000ffff0e7224 */ /* 0x000fe200078e0004 */
[----:B------:R-:W-:Y:S01]  /*e880*/  @P2 SHF.R.U32.HI R14, RZ, c[0x0][0x4f0], R3 ;  /* 0x00013c00ff0e2a19 */ /* 0x000fe20000011603 */
[----:B------:R-:W-:Y:S01]  /*e890*/  IMAD R0, R2, c[0x0][0x488], RZ ;  /* 0x0001220002007a24 */ /* 0x000fe200078e02ff */
[----:B------:R-:W-:Y:S01]  /*e8a0*/  UIADD3 UR9, UR9, UR5, URZ ;  /* 0x0000000509097290 */ /* 0x000fe2000fffe03f */
[----:B------:R-:W-:Y:S01]  /*e8b0*/  IMAD.WIDE.U32 R2, R5, c[0x0][0x488], R8 ;  /* 0x0001220005027a25 */ /* 0x000fe200078e0008 */
[----:B------:R-:W-:Y:S01]  /*e8c0*/  IADD3 R8, R15, 0x8, RZ ;  /* 0x000000080f087810 */ /* 0x000fe20007ffe0ff */
[----:B------:R-:W-:Y:S01]  /*e8d0*/  ULDC.64 UR4, c[0x0][0x3f0] ;  /* 0x0000fc0000047ab9 */ /* 0x000fe20000000a00 */
[----:B------:R-:W-:Y:S01]  /*e8e0*/  SHF.R.S32.HI R9, RZ, 0x1f, R14 ;  /* 0x0000001fff097819 */ /* 0x000fe2000001140e */
[----:B------:R-:W-:Y:S01]  /*e8f0*/  IMAD R0, R5, c[0x0][0x48c], R0 ;  /* 0x0001230005007a24 */ /* 0x000fe200078e0200 */
[----:B------:R-:W-:Y:S01]  /*e900*/  UIMAD UR10, UR10, UR4, URZ ;  /* 0x000000040a0a72a4 */ /* 0x000fe2000f8e023f */
[----:B------:R-:W-:Y:S01]  /*e910*/  LEA R5, P1, R2, c[0x0][0x450], 0x2 ;  /* 0x0001140002057a11 */ /* 0x000fe200078210ff */
[----:B------:R-:W-:Y:S01]  /*e920*/  UIMAD.WIDE.U32 UR8, UR11, UR4, UR8 ;  /* 0x000000040b0872a5 */ /* 0x000fe2000f8e0008 */
[----:B------:R-:W-:Y:S01]  /*e930*/  IMAD.IADD R0, R3, 0x1, R0 ;  /* 0x0000000103007824 */ /* 0x000fe200078e0200 */
[----:B------:R-:W-:Y:S01]  /*e940*/  UIMAD UR5, UR11, UR5, UR10 ;  /* 0x000000050b0572a4 */ /* 0x000fe2000f8e020a */
[----:B------:R-:W-:Y:S01]  /*e950*/  IMAD.MOV R7, RZ, RZ, -R14 ;  /* 0x000000ffff077224 */ /* 0x000fe200078e0a0e */
[----:B------:R-:W-:Y:S01]  /*e960*/  ISETP.GE.OR P2, PT, R8, R17, P0 ;  /* 0x000000110800720c */ /* 0x000fe20000746670 */
[----:B------:R-:W-:Y:S01]  /*e970*/  IMAD R16, R9, c[0x0][0x3e0], RZ ;  /* 0x0000f80009107a24 */ /* 0x000fe200078e02ff */
[----:B------:R-:W-:Y:S01]  /*e980*/  LEA.HI.X R0, R2, c[0x0][0x454], R0, 0x2, P1 ;  /* 0x0001150002007a11 */ /* 0x000fe200008f1400 */
[----:B------:R-:W-:Y:S01]  /*e990*/  UIADD3 UR5, UR9, UR5, URZ ;  /* 0x0000000509057290 */ /* 0x000fe2000fffe03f */
[----:B------:R-:W-:Y:S01]  /*e9a0*/  SHFL.IDX PT, R10, R5, RZ, 0x1c1f ;  /* 0x001c1fff050a7589 */ /* 0x000fe200000e0000 */
[----:B------:R-:W-:Y:S01]  /*e9b0*/  IMAD R7, R7, c[0x0][0x4e8], R4 ;  /* 0x00013a0007077a24 */ /* 0x000fe200078e0204 */
[----:B------:R-:W-:Y:S01]  /*e9c0*/  MOV R3, UR9 ;  /* 0x0000000900037c02 */ /* 0x000fe20008000f00 */
[----:B------:R-:W-:Y:S01]  /*e9d0*/  IMAD.U32 R2, RZ, RZ, UR8 ;  /* 0x00000008ff027e24 */ /* 0x000fe2000f8e00ff */
[----:B------:R-:W1:Y:S01]  /*e9e0*/  SHFL.IDX PT, R11, R0, RZ, 0x1c1f ;  /* 0x001c1fff000b7589 */ /* 0x000e6200000e0000 */
[----:B------:R-:W-:-:S02]  /*e9f0*/  IMAD.U32 R3, RZ, RZ, UR5 ;  /* 0x00000005ff037e24 */ /* 0x000fc4000f8e00ff */
[C---:B------:R-:W-:Y:S01]  /*ea00*/  IMAD R18, R14.reuse, c[0x0][0x3e4], R16 ;  /* 0x0000f9000e127a24 */ /* 0x040fe200078e0210 */
[----:B------:R-:W-:Y:S01]  /*ea10*/  SHFL.IDX PT, R8, R5, 0x1, 0x1c1f ;  /* 0x003c1f0005087f89 */ /* 0x000fe200000e0000 */
[----:B------:R-:W-:Y:S01]  /*ea20*/  IMAD.WIDE.U32 R2, R14, c[0x0][0x3e0], R2 ;  /* 0x0000f8000e027a25 */ /* 0x000fe200078e0002 */
[C---:B------:R-:W-:Y:S02]  /*ea30*/  IADD3 R14, R15.reuse, 0x40, RZ ;  /* 0x000000400f0e7810 */ /* 0x040fe40007ffe0ff */
[----:B------:R-:W2:Y:S01]  /*ea40*/  SHFL.IDX PT, R9, R0, 0x1, 0x1c1f ;  /* 0x003c1f0000097f89 */ /* 0x000ea200000e0000 */
[----:B------:R-:W-:Y:S01]  /*ea50*/  IADD3 R15, R15, 0x48, RZ ;  /* 0x000000480f0f7810 */ /* 0x000fe20007ffe0ff */
[----:B------:R-:W-:Y:S01]  /*ea60*/  IMAD.SHL.U32 R16, R21, 0x8, RZ ;  /* 0x0000000815107824 */ /* 0x000fe200078e00ff */
[-C--:B------:R-:W-:Y:S01]  /*ea70*/  ISETP.GE.OR P1, PT, R14, R17.reuse, P0 ;  /* 0x000000110e00720c */ /* 0x080fe20000726670 */
[----:B------:R-:W-:Y:S01]  /*ea80*/  SHFL.IDX PT, R12, R5, 0x2, 0x1c1f ;  /* 0x005c1f00050c7f89 */ /* 0x000fe200000e0000 */
[----:B------:R-:W-:Y:S01]  /*ea90*/  ISETP.GE.OR P0, PT, R15, R17, P0 ;  /* 0x000000110f00720c */ /* 0x000fe20000706670 */
[----:B------:R-:W-:Y:S01]  /*eaa0*/  IMAD.IADD R3, R3, 0x1, R18 ;  /* 0x0000000103037824 */ /* 0x000fe200078e0212 */
[----:B------:R-:W-:Y:S01]  /*eab0*/  LOP3.LUT R15, R20, 0x7ffffe00, R16, 0xf8, !PT ;  /* 0x7ffffe00140f7812 */ /* 0x000fe200078ef810 */
[----:B------:R-:W3:Y:S02]  /*eac0*/  SHFL.IDX PT, R13, R0, 0x2, 0x1c1f ;  /* 0x005c1f00000d7f89 */ /* 0x000ee400000e0000 */
[----:B------:R-:W-:-:S02]  /*ead0*/  IMAD.WIDE.U32 R2, R7, c[0x0][0x3d8], R2 ;  /* 0x0000f60007027a25 */ /* 0x000fc400078e0002 */
[----:B------:R-:W-:Y:S04]  /*eae0*/  SHFL.IDX PT, R4, R5, 0x3, 0x1c1f ;  /* 0x007c1f0005047f89 */ /* 0x000fe800000e0000 */
[----:B------:R4:W4:Y:S04]  /*eaf0*/  SHFL.IDX PT, R5, R0, 0x3, 0x1c1f ;  /* 0x007c1f0000057f89 */ /* 0x00092800000e0000 */
[----:B-1----:R1:W-:Y:S04]  /*eb00*/  @!P3 ST.E [R10.64], R62 ;  /* 0x0000003e0a00b985 */ /* 0x0023e8000c10190c */
[----:B--2---:R1:W-:Y:S04]  /*eb10*/  @!P2 ST.E [R8.64], R63 ;  /* 0x0000003f0800a985 */ /* 0x0043e8000c10190c */
[----:B---3--:R1:W-:Y:S01]  /*eb20*/  @!P1 ST.E [R12.64], R64 ;  /* 0x000000400c009985 */ /* 0x0083e2000c10190c */
[----:B----4-:R-:W-:-:S03]  /*eb30*/  SHF.R.S32.HI R0, RZ, 0x1f, R7 ;  /* 0x0000001fff007819 */ /* 0x010fc60000011407 */
[----:B------:R1:W-:Y:S01]  /*eb40*/  @!P0 ST.E [R4.64], R65 ;  /* 0x0000004104008985 */ /* 0x0003e2000c10190c */
[----:B------:R-:W-:Y:S01]  /*eb50*/  LEA R18, P0, R2, c[0x0][0x380], 0x1 ;  /* 0x0000e00002127a11 */ /* 0x000fe200078008ff */
[----:B------:R-:W-:-:S04]  /*eb60*/  IMAD R0, R0, c[0x0][0x3d8], RZ ;  /* 0x0000f60000007a24 */ /* 0x000fc800078e02ff */
[----:B------:R-:W-:Y:S02]  /*eb70*/  IMAD R14, R7, c[0x0][0x3dc], R0 ;  /* 0x0000f700070e7a24 */ /* 0x000fe400078e0200 */
[----:B------:R-:W-:Y:S02]  /*eb80*/  IMAD.SHL.U32 R0, R15, 0x2, RZ ;  /* 0x000000020f007824 */ /* 0x000fe400078e00ff */
[----:B------:R-:W-:Y:S02]  /*eb90*/  IMAD.IADD R3, R3, 0x1, R14 ;  /* 0x0000000103037824 */ /* 0x000fe400078e020e */
[----:B------:R-:W-:Y:S01]  /*eba0*/  IMAD R7, R76, 0x80, R19 ;  /* 0x000000804c077824 */ /* 0x000fe200078e0213 */
[----:B------:R1:W2:Y:S02]  /*ebb0*/  LDS.128 R24, [R0+0x880] ;  /* 0x0008800000187984 */ /* 0x0002a40000000c00 */
[----:B------:R-:W-:Y:S02]  /*ebc0*/  LEA.HI.X R16, R2, c[0x0][0x384], R3, 0x1, P0 ;  /* 0x0000e10002107a11 */ /* 0x000fe400000f0c03 */
[----:B------:R1:W3:Y:S01]  /*ebd0*/  LDS.128 R32, [R0+0x1080] ;  /* 0x0010800000207984 */ /* 0x0002e20000000c00 */
[----:B------:R-:W-:-:S03]  /*ebe0*/  ISETP.GE.AND P0, PT, R7, R17, PT ;  /* 0x000000110700720c */ /* 0x000fc60003f06270 */
        /* <DEDUP_REMOVED lines=12> */
[----:B------:R1:W1:Y:S04]  /*ecb0*/  SHFL.IDX PT, R2, R18, RZ, 0x181f ;  /* 0x00181fff12027589 */ /* 0x00026800000e0000 */
[----:B------:R1:W1:Y:S01]  /*ecc0*/  SHFL.IDX PT, R3, R16, RZ, 0x181f ;  /* 0x00181fff10037589 */ /* 0x00026200000e0000 */
[----:B------:R-:W-:Y:S05]  /*ecd0*/  @P0 BRA `(.L_x_761) ;  /* 0x000000c000000947 */ /* 0x000fea0003800000 */
[----:B-1234-:R-:W1:Y:S01]  /*ece0*/  LDS.128 R12, [R0+0x80] ;  /* 0x00008000000c7984 */ /* 0x01ee620000000c00 */
[----:B------:R-:W-:-:S02]  /*ecf0*/  IADD3 R4, R6, 0x40, RZ ;  /* 0x0000004006047810 */ /* 0x000fc40007ffe0ff */
[----:B------:R-:W-:Y:S01]  /*ed00*/  ISETP.GE.AND P1, PT, R6, c[0x0][0x3c8], PT ;  /* 0x0000f20006007a0c */ /* 0x000fe20003f26270 */
[----:B------:R2:W3:Y:S01]  /*ed10*/  LDS.128 R8, [R0+0x4080] ;  /* 0x0040800000087984 */ /* 0x0004e20000000c00 */
[----:B------:R-:W-:-:S13]  /*ed20*/  ISETP.GE.AND P0, PT, R4, c[0x0][0x3c8], PT ;  /* 0x0000f20004007a0c */ /* 0x000fda0003f06270 */
[----:B--2---:R-:W-:-:S04]  /*ed30*/  @!P0 SHF.R.S32.HI R0, RZ, 0x1f, R4 ;  /* 0x0000001fff008819 */ /* 0x004fc80000011404 */
[----:B------:R-:W-:Y:S01]  /*ed40*/  @!P0 LEA.HI R0, R0, R4, RZ, 0x3 ;  /* 0x0000000400008211 */ /* 0x000fe200078f18ff */
[----:B------:R-:W-:-:S03]  /*ed50*/  @!P1 IMAD.WIDE R4, R6, 0x2, R2 ;  /* 0x0000000206049825 */ /* 0x000fc600078e0202 */
[----:B------:R-:W-:-:S05]  /*ed60*/  @!P0 LOP3.LUT R0, R0, 0xfffffff8, RZ, 0xc0, !PT ;  /* 0xfffffff800008812 */ /* 0x000fca00078ec0ff */
[----:B------:R-:W-:Y:S01]  /*ed70*/  @!P0 IMAD.WIDE R2, R0, 0x2, R2 ;  /* 0x0000000200028825 */ /* 0x000fe200078e0202 */
[----:B-1----:R1:W-:Y:S04]  /*ed80*/  @!P1 ST.E.128 [R4.64], R12 ;  /* 0x0000000c04009985 */ /* 0x0023e8000c101d0c */
[----:B---3--:R1:W-:Y:S02]  /*ed90*/  @!P0 ST.E.128 [R2.64], R8 ;  /* 0x0000000802008985 */ /* 0x0083e4000c101d0c */
.L_x_761:
[----:B--234-:R-:W-:Y:S05]  /*eda0*/  BSYNC B0 ;  /* 0x0000000000007941 */ /* 0x01cfea0003800000 */
.L_x_760:
[----:B-1----:R-:W-:Y:S01]  /*edb0*/  IADD3 R0, R7, 0x10, RZ ;  /* 0x0000001007007810 */ /* 0x002fe20007ffe0ff */
[----:B------:R1:W2:Y:S01]  /*edc0*/  SHFL.IDX PT, R3, R16, 0x1, 0x181f ;  /* 0x00381f0010037f89 */ /* 0x0002a200000e0000 */
[----:B------:R-:W-:Y:S02]  /*edd0*/  BSSY B0, `(.L_x_762) ;  /* 0x000000e000007945 */ /* 0x000fe40003800000 */
[----:B------:R-:W-:Y:S01]  /*ede0*/  ISETP.GE.AND P0, PT, R0, R17, PT ;  /* 0x000000110000720c */ /* 0x000fe20003f06270 */
[----:B------:R1:W3:-:S12]  /*edf0*/  SHFL.IDX PT, R2, R18, 0x1, 0x181f ;  /* 0x00381f0012027f89 */ /* 0x0002d800000e0000 */
[----:B------:R-:W-:Y:S05]  /*ee00*/  @P0 BRA `(.L_x_763) ;  /* 0x000000a000000947 */ /* 0x000fea0003800000 */
[C---:B------:R-:W-:Y:S02]  /*ee10*/  IADD3 R4, R6.reuse, 0x40, RZ ;  /* 0x0000004006047810 */ /* 0x040fe40007ffe0ff */
[----:B------:R-:W-:Y:S02]  /*ee20*/  ISETP.GE.AND P1, PT, R6, c[0x0][0x3c8], PT ;  /* 0x0000f20006007a0c */ /* 0x000fe40003f26270 */
[----:B------:R-:W-:-:S13]  /*ee30*/  ISETP.GE.AND P0, PT, R4, c[0x0][0x3c8], PT ;  /* 0x0000f20004007a0c */ /* 0x000fda0003f06270 */
[----:B------:R-:W-:-:S04]  /*ee40*/  @!P0 SHF.R.S32.HI R0, RZ, 0x1f, R4 ;  /* 0x0000001fff008819 */ /* 0x000fc80000011404 */
[----:B------:R-:W-:Y:S01]  /*ee50*/  @!P0 LEA.HI R0, R0, R4, RZ, 0x3 ;  /* 0x0000000400008211 */ /* 0x000fe200078f18ff */
[----:B--23--:R-:W-:-:S03]  /*ee60*/  @!P1 IMAD.WIDE R4, R6, 0x2, R2 ;  /* 0x0000000206049825 */ /* 0x00cfc600078e0202 */
[----:B------:R-:W-:Y:S02]  /*ee70*/  @!P0 LOP3.LUT R0, R0, 0xfffffff8, RZ, 0xc0, !PT ;  /* 0xfffffff800008812 */ /* 0x000fe400078ec0ff */
[----:B------:R2:W-:Y:S03]  /*ee80*/  @!P1 ST.E.128 [R4.64], R24 ;  /* 0x0000001804009985 */ /* 0x0005e6000c101d0c */
[----:B------:R-:W-:-:S05]  /*ee90*/  @!P0 IMAD.WIDE R2, R0, 0x2, R2 ;  /* 0x0000000200028825 */ /* 0x000fca00078e0202 */
[----:B------:R2:W-:Y:S02]  /*eea0*/  @!P0 ST.E.128 [R2.64], R20 ;  /* 0x0000001402008985 */ /* 0x0005e4000c101d0c */
.L_x_763:
[----:B------:R-:W-:Y:S05]  /*eeb0*/  BSYNC B0 ;  /* 0x0000000000007941 */ /* 0x000fea0003800000 */
.L_x_762:
[----:B------:R-:W-:Y:S01]  /*eec0*/  IADD3 R0, R7, 0x20, RZ ;  /* 0x0000002007007810 */ /* 0x000fe20007ffe0ff */
[----:B--2---:R2:W4:Y:S01]  /*eed0*/  SHFL.IDX PT, R3, R16, 0x2, 0x181f ;  /* 0x00581f0010037f89 */ /* 0x00452200000e0000 */
[----:B------:R-:W-:Y:S02]  /*eee0*/  BSSY B0, `(.L_x_764) ;  /* 0x000000e000007945 */ /* 0x000fe40003800000 */
[----:B------:R-:W-:Y:S01]  /*eef0*/  ISETP.GE.AND P0, PT, R0, R17, PT ;  /* 0x000000110000720c */ /* 0x000fe20003f06270 */
[----:B---3--:R2:W3:-:S12]  /*ef00*/  SHFL.IDX PT, R2, R18, 0x2, 0x181f ;  /* 0x00581f0012027f89 */ /* 0x0084d800000e0000 */
[----:B------:R-:W-:Y:S05]  /*ef10*/  @P0 BRA `(.L_x_765) ;  /* 0x000000a000000947 */ /* 0x000fea0003800000 */
[C---:B------:R-:W-:Y:S02]  /*ef20*/  IADD3 R4, R6.reuse, 0x40, RZ ;  /* 0x0000004006047810 */ /* 0x040fe40007ffe0ff */
[----:B------:R-:W-:Y:S02]  /*ef30*/  ISETP.GE.AND P1, PT, R6, c[0x0][0x3c8], PT ;  /* 0x0000f20006007a0c */ /* 0x000fe40003f26270 */
[----:B------:R-:W-:-:S13]  /*ef40*/  ISETP.GE.AND P0, PT, R4, c[0x0][0x3c8], PT ;  /* 0x0000f20004007a0c */ /* 0x000fda0003f06270 */
[----:B------:R-:W-:-:S04]  /*ef50*/  @!P0 SHF.R.S32.HI R0, RZ, 0x1f, R4 ;  /* 0x0000001fff008819 */ /* 0x000fc80000011404 */
[----:B------:R-:W-:Y:S01]  /*ef60*/  @!P0 LEA.HI R0, R0, R4, RZ, 0x3 ;  /* 0x0000000400008211 */ /* 0x000fe200078f18ff */
[----:B---34-:R-:W-:-:S03]  /*ef70*/  @!P1 IMAD.WIDE R4, R6, 0x2, R2 ;  /* 0x0000000206049825 */ /* 0x018fc600078e0202 */
[----:B------:R-:W-:Y:S02]  /*ef80*/  @!P0 LOP3.LUT R0, R0, 0xfffffff8, RZ, 0xc0, !PT ;  /* 0xfffffff800008812 */ /* 0x000fe400078ec0ff */
[----:B------:R3:W-:Y:S03]  /*ef90*/  @!P1 ST.E.128 [R4.64], R32 ;  /* 0x0000002004009985 */ /* 0x0007e6000c101d0c */
[----:B------:R-:W-:-:S05]  /*efa0*/  @!P0 IMAD.WIDE R2, R0, 0x2, R2 ;  /* 0x0000000200028825 */ /* 0x000fca00078e0202 */
[----:B------:R3:W-:Y:S02]  /*efb0*/  @!P0 ST.E.128 [R2.64], R28 ;  /* 0x0000001c02008985 */ /* 0x0007e4000c101d0c */
.L_x_765:
[----:B------:R-:W-:Y:S05]  /*efc0*/  BSYNC B0 ;  /* 0x0000000000007941 */ /* 0x000fea0003800000 */
.L_x_764:
[----:B------:R-:W-:Y:S01]  /*efd0*/  IADD3 R0, R7, 0x30, RZ ;  /* 0x0000003007007810 */ /* 0x000fe20007ffe0ff */
[----:B---34-:R3:W4:Y:S01]  /*efe0*/  SHFL.IDX PT, R3, R16, 0x3, 0x181f ;  /* 0x00781f0010037f89 */ /* 0x01872200000e0000 */
[----:B------:R-:W-:Y:S02]  /*eff0*/  BSSY B0, `(.L_x_766) ;  /* 0x000000e000007945 */ /* 0x000fe40003800000 */
[----:B------:R-:W-:Y:S01]  /*f000*/  ISETP.GE.AND P0, PT, R0, R17, PT ;  /* 0x000000110000720c */ /* 0x000fe20003f06270 */
[----:B------:R3:W1:-:S12]  /*f010*/  SHFL.IDX PT, R2, R18, 0x3, 0x181f ;  /* 0x00781f0012027f89 */ /* 0x00065800000e0000 */
[----:B------:R-:W-:Y:S05]  /*f020*/  @P0 BRA `(.L_x_767) ;  /* 0x000000a000000947 */ /* 0x000fea0003800000 */
[C---:B------:R-:W-:Y:S02]  /*f030*/  IADD3 R4, R6.reuse, 0x40, RZ ;  /* 0x0000004006047810 */ /* 0x040fe40007ffe0ff */
[----:B------:R-:W-:Y:S02]  /*f040*/  ISETP.GE.AND P1, PT, R6, c[0x0][0x3c8], PT ;  /* 0x0000f20006007a0c */ /* 0x000fe40003f26270 */
[----:B------:R-:W-:-:S13]  /*f050*/  ISETP.GE.AND P0, PT, R4, c[0x0][0x3c8], PT ;  /* 0x0000f20004007a0c */ /* 0x000fda0003f06270 */
[----:B------:R-:W-:-:S04]  /*f060*/  @!P0 SHF.R.S32.HI R0, RZ, 0x1f, R4 ;  /* 0x0000001fff008819 */ /* 0x000fc80000011404 */
[----:B------:R-:W-:Y:S01]  /*f070*/  @!P0 LEA.HI R0, R0, R4, RZ, 0x3 ;  /* 0x0000000400008211 */ /* 0x000fe200078f18ff */
[----:B-1--4-:R-:W-:-:S03]  /*f080*/  @!P1 IMAD.WIDE R4, R6, 0x2, R2 ;  /* 0x0000000206049825 */ /* 0x012fc600078e0202 */
[----:B------:R-:W-:Y:S02]  /*f090*/  @!P0 LOP3.LUT R0, R0, 0xfffffff8, RZ, 0xc0, !PT ;  /* 0xfffffff800008812 */ /* 0x000fe400078ec0ff */
[----:B------:R1:W-:Y:S03]  /*f0a0*/  @!P1 ST.E.128 [R4.64], R40 ;  /* 0x0000002804009985 */ /* 0x0003e6000c101d0c */
[----:B------:R-:W-:-:S05]  /*f0b0*/  @!P0 IMAD.WIDE R2, R0, 0x2, R2 ;  /* 0x0000000200028825 */ /* 0x000fca00078e0202 */
[----:B------:R1:W-:Y:S02]  /*f0c0*/  @!P0 ST.E.128 [R2.64], R36 ;  /* 0x0000002402008985 */ /* 0x0003e4000c101d0c */
.L_x_767:
[----:B------:R-:W-:Y:S05]  /*f0d0*/  BSYNC B0 ;  /* 0x0000000000007941 */ /* 0x000fea0003800000 */
.L_x_766:
[----:B------:R-:W-:Y:S01]  /*f0e0*/  IADD3 R0, R7, 0x40, RZ ;  /* 0x0000004007007810 */ /* 0x000fe20007ffe0ff */
[----:B-1--4-:R1:W4:Y:S01]  /*f0f0*/  SHFL.IDX PT, R3, R16, 0x4, 0x181f ;  /* 0x00981f0010037f89 */ /* 0x01232200000e0000 */
[----:B------:R-:W-:Y:S02]  /*f100*/  BSSY B0, `(.L_x_768) ;  /* 0x000000e000007945 */ /* 0x000fe40003800000 */
[----:B------:R-:W-:Y:S01]  /*f110*/  ISETP.GE.AND P0, PT, R0, R17, PT ;  /* 0x000000110000720c */ /* 0x000fe20003f06270 */
[----:B------:R1:W2:-:S12]  /*f120*/  SHFL.IDX PT, R2, R18, 0x4, 0x181f ;  /* 0x00981f0012027f89 */ /* 0x00029800000e0000 */
[----:B------:R-:W-:Y:S05]  /*f130*/  @P0 BRA `(.L_x_769) ;  /* 0x000000a000000947 */ /* 0x000fea0003800000 */
[C---:B------:R-:W-:Y:S02]  /*f140*/  IADD3 R4, R6.reuse, 0x40, RZ ;  /* 0x0000004006047810 */ /* 0x040fe40007ffe0ff */
[----:B------:R-:W-:Y:S02]  /*f150*/  ISETP.GE.AND P1, PT, R6, c[0x0][0x3c8], PT ;  /* 0x0000f20006007a0c */ /* 0x000fe40003f26270 */
[----:B------:R-:W-:-:S13]  /*f160*/  ISETP.GE.AND P0, PT, R4, c[0x0][0x3c8], PT ;  /* 0x0000f20004007a0c */ /* 0x000fda0003f06270 */
[----:B------:R-:W-:-:S04]  /*f170*/  @!P0 SHF.R.S32.HI R0, RZ, 0x1f, R4 ;  /* 0x0000001fff008819 */ /* 0x000fc80000011404 */
[----:B------:R-:W-:Y:S01]  /*f180*/  @!P0 LEA.HI R0, R0, R4, RZ, 0x3 ;  /* 0x0000000400008211 */ /* 0x000fe200078f18ff */
[----:B--2-4-:R-:W-:-:S03]  /*f190*/  @!P1 IMAD.WIDE R4, R6, 0x2, R2 ;  /* 0x0000000206049825 */ /* 0x014fc600078e0202 */
[----:B------:R-:W-:Y:S02]  /*f1a0*/  @!P0 LOP3.LUT R0, R0, 0xfffffff8, RZ, 0xc0, !PT ;  /* 0xfffffff800008812 */ /* 0x000fe400078ec0ff */
[----:B------:R2:W-:Y:S03]  /*f1b0*/  @!P1 ST.E.128 [R4.64], R48 ;  /* 0x0000003004009985 */ /* 0x0005e6000c101d0c */
[----:B------:R-:W-:-:S05]  /*f1c0*/  @!P0 IMAD.WIDE R2, R0, 0x2, R2 ;  /* 0x0000000200028825 */ /* 0x000fca00078e0202 */
[----:B------:R2:W-:Y:S02]  /*f1d0*/  @!P0 ST.E.128 [R2.64], R44 ;  /* 0x0000002c02008985 */ /* 0x0005e4000c101d0c */
.L_x_769:
[----:B------:R-:W-:Y:S05]  /*f1e0*/  BSYNC B0 ;  /* 0x0000000000007941 */ /* 0x000fea0003800000 */
.L_x_768:
[----:B------:R-:W-:Y:S01]  /*f1f0*/  IADD3 R0, R7, 0x50, RZ ;  /* 0x0000005007007810 */ /* 0x000fe20007ffe0ff */
[----:B--2-4-:R2:W4:Y:S01]  /*f200*/  SHFL.IDX PT, R3, R16, 0x5, 0x181f ;  /* 0x00b81f0010037f89 */ /* 0x01452200000e0000 */
        /* <DEDUP_REMOVED lines=14> */
.L_x_771:
[----:B------:R-:W-:Y:S05]  /*f2f0*/  BSYNC B0 ;  /* 0x0000000000007941 */ /* 0x000fea0003800000 */
.L_x_770:
        /* <DEDUP_REMOVED lines=16> */
.L_x_773:
[----:B------:R-:W-:Y:S05]  /*f400*/  BSYNC B0 ;  /* 0x0000000000007941 */ /* 0x000fea0003800000 */
.L_x_772:
[----:B------:R-:W-:Y:S01]  /*f410*/  IADD3 R0, R7, 0x70, RZ ;  /* 0x0000007007007810 */ /* 0x000fe20007ffe0ff */
[----:B--2-4-:R2:W4:Y:S03]  /*f420*/  SHFL.IDX PT, R3, R16, 0x7, 0x181f ;  /* 0x00f81f0010037f89 */ /* 0x01452600000e0000 */
[----:B------:R-:W-:Y:S01]  /*f430*/  ISETP.GE.AND P0, PT, R0, R17, PT ;  /* 0x000000110000720c */ /* 0x000fe20003f06270 */
[----:B------:R2:W1:-:S12]  /*f440*/  SHFL.IDX PT, R2, R18, 0x7, 0x181f ;  /* 0x00f81f0012027f89 */ /* 0x00045800000e0000 */
[----:B------:R-:W-:Y:S05]  /*f450*/  @P0 EXIT ;  /* 0x000000000000094d */ /* 0x000fea0003800000 */
[C---:B------:R-:W-:Y:S02]  /*f460*/  ISETP.GE.AND P0, PT, R6.reuse, c[0x0][0x3c8], PT ;  /* 0x0000f20006007a0c */ /* 0x040fe40003f06270 */
[----:B------:R-:W-:-:S11]  /*f470*/  IADD3 R0, R6, 0x40, RZ ;  /* 0x0000004006007810 */ /* 0x000fd60007ffe0ff */
        /* <DEDUP_REMOVED lines=10> */
.L_x_758:
        /* <DEDUP_REMOVED lines=31> */
.L_x_774:
        /* <DEDUP_REMOVED lines=43> */
.L_x_776:
[----:B------:R-:W-:Y:S05]  /*f9c0*/  BSYNC B0 ;  /* 0x0000000000007941 */ /* 0x000fea0003800000 */
.L_x_775:
        /* <DEDUP_REMOVED lines=17> */
[----:B------:R-:W-:Y:S02]  /*fae0*/  LEA R0, R7, R8, 0x4 ;  /* 0x0000000807007211 */ /* 0x000fe400078e20ff */
[----:B------:R-:W-:Y:S02]  /*faf0*/  UIMAD UR7, UR8, UR5, UR7 ;  /* 0x00000005080772a4 */ /* 0x000fe4000f8e0207 */
[----:B------:R-:W-:Y:S01]  /*fb00*/  UIMAD.WIDE.U32 UR8, UR8, UR4, UR16 ;  /* 0x00000004080872a5 */ /* 0x000fe2000f8e0010 */
[C---:B--2---:R-:W-:Y:S02]  /*fb10*/  IMAD R0, R12.reuse, 0x80, R0 ;  /* 0x000000800c007824 */ /* 0x044fe400078e0200 */
        /* <DEDUP_REMOVED lines=21> */
[----:B------:R-:W-:Y:S01]  /*fc70*/  IMAD.IADD R3, R3, 0x1, R6 ;  /* 0x0000000103037824 */ /* 0x000fe200078e0206 */
[----:B------:R-:W-:Y:S01]  /*fc80*/  SHF.L.U32 R6, R7, 0x3, RZ ;  /* 0x0000000307067819 */ /* 0x000fe200000006ff */
[C---:B------:R-:W-:Y:S02]  /*fc90*/  IMAD R0, R5.reuse, c[0x0][0x3dc], R0 ;  /* 0x0000f70005007a24 */ /* 0x040fe400078e0200 */
[----:B------:R-:W-:Y:S01]  /*fca0*/  IMAD.WIDE.U32 R2, R5, c[0x0][0x3d8], R2 ;  /* 0x0000f60005027a25 */ /* 0x000fe200078e0002 */
[----:B------:R-:W-:-:S04]  /*fcb0*/  IADD3 R7, R6, 0x40, RZ ;  /* 0x0000004006077810 */ /* 0x000fc80007ffe0ff */
        /* <DEDUP_REMOVED lines=16> */
.L_x_778:
[----:B------:R-:W-:Y:S05]  /*fdc0*/  BSYNC B0 ;  /* 0x0000000000007941 */ /* 0x000fea0003800000 */
.L_x_777:
        /* <DEDUP_REMOVED lines=15> */
.L_x_780:
[----:B------:R-:W-:Y:S05]  /*fec0*/  BSYNC B0 ;  /* 0x0000000000007941 */ /* 0x000fea0003800000 */
.L_x_779:
[----:B------:R-:W-:Y:S01]  /*fed0*/  IADD3 R0, R8, 0x20, RZ ;  /* 0x0000002008007810 */ /* 0x000fe20007ffe0ff */
[----:B---3--:R3:W1:Y:S01]  /*fee0*/  SHFL.IDX PT, R3, R9, 0x2, 0x181f ;  /* 0x00581f0009037f89 */ /* 0x00866200000e0000 */
        /* <DEDUP_REMOVED lines=13> */
.L_x_782:
[----:B------:R-:W-:Y:S05]  /*ffc0*/  BSYNC B0 ;  /* 0x0000000000007941 */ /* 0x000fea0003800000 */
.L_x_781:
[----:B------:R-:W-:Y:S01]  /*ffd0*/  IADD3 R0, R8, 0x30, RZ ;  /* 0x0000003008007810 */ /* 0x000fe20007ffe0ff */
[----:B-1----:R1:W2:Y:S01]  /*ffe0*/  SHFL.IDX PT, R3, R9, 0x3, 0x181f ;  /* 0x00781f0009037f89 */ /* 0x0022a200000e0000 */
[----:B------:R-:W-:Y:S02]  /*fff0*/  BSSY B0, `(.L_x_783) ;  /* 0x000000d000007945 */ /* 0x000fe40003800000 */
[----:B------:R-:W-:Y:S01]  /*10000*/  ISETP.GE.AND P0, PT, R0, R10, PT ;  /* 0x0000000a0000720c */ /* 0x000fe20003f06270 */
[----:B----4-:R1:W4:-:S12]  /*10010*/  SHFL.IDX PT, R2, R11, 0x3, 0x181f ;  /* 0x00781f000b027f89 */ /* 0x01031800000e0000 */
        /* <DEDUP_REMOVED lines=8> */
[----:B------:R-:W-:-:S05]  /*100a0*/  @!P0 IMAD.WIDE R2, R0, 0x2, R2 ;  /* 0x0000000200028825 */ /* 0x000fca00078e0202 */
[----:B------:R2:W-:Y:S02]  /*100b0*/  @!P0 ST.E.128 [R2.64], RZ ;  /* 0x000000ff02008985 */ /* 0x0005e4000c101d0c */
.L_x_784:
[----:B------:R-:W-:Y:S05]  /*100c0*/  BSYNC B0 ;  /* 0x0000000000007941 */ /* 0x000fea0003800000 */
.L_x_783:
[----:B------:R-:W-:Y:S01]  /*100d0*/  IADD3 R0, R8, 0x40, RZ ;  /* 0x0000004008007810 */ /* 0x000fe20007ffe0ff */
[----:B--2---:R2:W1:Y:S01]  /*100e0*/  SHFL.IDX PT, R3, R9, 0x4, 0x181f ;  /* 0x00981f0009037f89 */ /* 0x00446200000e0000 */
        /* <DEDUP_REMOVED lines=13> */
.L_x_786:
[----:B------:R-:W-:Y:S05]  /*101c0*/  BSYNC B0 ;  /* 0x0000000000007941 */ /* 0x000fea0003800000 */
.L_x_785:
        /* <DEDUP_REMOVED lines=15> */
.L_x_788:
[----:B------:R-:W-:Y:S05]  /*102c0*/  BSYNC B0 ;  /* 0x0000000000007941 */ /* 0x000fea0003800000 */
.L_x_787:
        /* <DEDUP_REMOVED lines=15> */
.L_x_790:
[----:B------:R-:W-:Y:S05]  /*103c0*/  BSYNC B0 ;  /* 0x0000000000007941 */ /* 0x000fea0003800000 */
.L_x_789:
        /* <DEDUP_REMOVED lines=16> */
.L_x_791:
        /* <DEDUP_REMOVED lines=11> */
.L_x_4342:


//--------------------- .text._ZN7cutlass13device_kernelIN5flash19enable_sm80_to_sm89INS1_16FlashAttnFwdSm80INS1_25CollectiveMainloopFwdSm80ILi4ELi1ELb0EN4cute5tupleIJNS5_1CILi128EEENS7_ILi64EEES8_EEELi128ENS_6half_tEfNS_4arch4Sm80ELb0ELb0ELb1ELb1ELb1ELb1ELb1ELb0EEENS1_21CollectiveEpilogueFwdINS6_IJS8_S8_S9_EEENS6_IJNS7_ILi1EEESH_SH_EEESB_SD_Li128ELb1ELb1ELb0ELb0EEENS1_19SingleTileSchedulerILb1ELb0ELb1ELi128EEEEEEEEEvNT_6ParamsE --------------------------
	.section	.text._ZN7cutlass13device_kernelIN5flash19enable_sm80_to_sm89INS1_16FlashAttnFwdSm80INS1_25CollectiveMainloopFwdSm80ILi4ELi1ELb0EN4cute5tupleIJNS5_1CILi128EEENS7_ILi64EEES8_EEELi128ENS_6half_tEfNS_4arch4Sm80ELb0ELb0ELb1ELb1ELb1ELb1ELb1ELb0EEENS1_21CollectiveEpilogueFwdINS6_IJS8_S8_S9_EEENS6_IJNS7_ILi1EEESH_SH_EEESB_SD_Li128ELb1ELb1ELb0ELb0EEENS1_19SingleTileSchedulerILb1ELb0ELb1ELi128EEEEEEEEEvNT_6ParamsE,"ax",@progbits
	.sectioninfo	@"SHI_REGISTERS=255"
	.align	128
.text._ZN7cutlass13device_kernelIN5flash19enable_sm80_to_sm89INS1_16FlashAttnFwdSm80INS1_25CollectiveMainloopFwdSm80ILi4ELi1ELb0EN4cute5tupleIJNS5_1CILi128EEENS7_ILi64EEES8_EEELi128ENS_6half_tEfNS_4arch4Sm80ELb0ELb0ELb1ELb1ELb1ELb1ELb1ELb0EEENS1_21CollectiveEpilogueFwdINS6_IJS8_S8_S9_EEENS6_IJNS7_ILi1EEESH_SH_EEESB_SD_Li128ELb1ELb1ELb0ELb0EEENS1_19SingleTileSchedulerILb1ELb0ELb1ELi128EEEEEEEEEvNT_6ParamsE:
        .type           _ZN7cutlass13device_kernelIN5flash19enable_sm80_to_sm89INS1_16FlashAttnFwdSm80INS1_25CollectiveMainloopFwdSm80ILi4ELi1ELb0EN4cute5tupleIJNS5_1CILi128EEENS7_ILi64EEES8_EEELi128ENS_6half_tEfNS_4arch4Sm80ELb0ELb0ELb1ELb1ELb1ELb1ELb1ELb0EEENS1_21CollectiveEpilogueFwdINS6_IJS8_S8_S9_EEENS6_IJNS7_ILi1EEESH_SH_EEESB_SD_Li128ELb1ELb1ELb0ELb0EEENS1_19SingleTileSchedulerILb1ELb0ELb1ELi128EEEEEEEEEvNT_6ParamsE,@function
        .size           _ZN7cutlass13device_kernelIN5flash19enable_sm80_to_sm89INS1_16FlashAttnFwdSm80INS1_25CollectiveMainloopFwdSm80ILi4ELi1ELb0EN4cute5tupleIJNS5_1CILi128EEENS7_ILi64EEES8_EEELi128ENS_6half_tEfNS_4arch4Sm80ELb0ELb0ELb1ELb1ELb1ELb1ELb1ELb0EEENS1_21CollectiveEpilogueFwdINS6_IJS8_S8_S9_EEENS6_IJNS7_ILi1EEESH_SH_EEESB_SD_Li128ELb1ELb1ELb0ELb0EEENS1_19SingleTileSchedulerILb1ELb0ELb1ELi128EEEEEEEEEvNT_6ParamsE,(.L_x_4343 - _ZN7cutlass13device_kernelIN5flash19enable_sm80_to_sm89INS1_16FlashAttnFwdSm80INS1_25CollectiveMainloopFwdSm80ILi4ELi1ELb0EN4cute5tupleIJNS5_1CILi128EEENS7_ILi64EEES8_EEELi128ENS_6half_tEfNS_4arch4Sm80ELb0ELb0ELb1ELb1ELb1ELb1ELb1ELb0EEENS1_21CollectiveEpilogueFwdINS6_IJS8_S8_S9_EEENS6_IJNS7_ILi1EEESH_SH_EEESB_SD_Li128ELb1ELb1ELb0ELb0EEENS1_19SingleTileSchedulerILb1ELb0ELb1ELi128EEEEEEEEEvNT_6ParamsE)
        .other          _ZN7cutlass13device_kernelIN5flash19enable_sm80_to_sm89INS1_16FlashAttnFwdSm80INS1_25CollectiveMainloopFwdSm80ILi4ELi1ELb0EN4cute5tupleIJNS5_1CILi128EEENS7_ILi64EEES8_EEELi128ENS_6half_tEfNS_4arch4Sm80ELb0ELb0ELb1ELb1ELb1ELb1ELb1ELb0EEENS1_21CollectiveEpilogueFwdINS6_IJS8_S8_S9_EEENS6_IJNS7_ILi1EEESH_SH_EEESB_SD_Li128ELb1ELb1ELb0ELb0EEENS1_19SingleTileSchedulerILb1ELb0ELb1ELi128EEEEEEEEEvNT_6ParamsE,@"STO_CUDA_ENTRY STV_DEFAULT"
_ZN7cutlass13device_kernelIN5flash19enable_sm80_to_sm89INS1_16FlashAttnFwdSm80INS1_25CollectiveMainloopFwdSm80ILi4ELi1ELb0EN4cute5tupleIJNS5_1CILi128EEENS7_ILi64EEES8_EEELi128ENS_6half_tEfNS_4arch4Sm80ELb0ELb0ELb1ELb1ELb1ELb1ELb1ELb0EEENS1_21CollectiveEpilogueFwdINS6_IJS8_S8_S9_EEENS6_IJNS7_ILi1EEESH_SH_EEESB_SD_Li128ELb1ELb1ELb0ELb0EEENS1_19SingleTileSchedulerILb1ELb0ELb1ELi128EEEEEEEEEvNT_6ParamsE:
        /* <DEDUP_REMOVED lines=21> */
.L_x_793:
        /* <DEDUP_REMOVED lines=13> */
.L_x_795:
[----:B------:R-:W-:Y:S02]  /*0220*/  ULDC UR6, c[0x0][0x54c] ;  /* 0x0001530000067ab9 */ /* 0x000fe40000000800 */
.L_x_794:
[----:B------:R-:W-:Y:S02]  /*0230*/  ULDC UR4, c[0x0][0x548] ;  /* 0x0001520000047ab9 */ /* 0x000fe40000000800 */
[----:B------:R-:W-:-:S02]  /*0240*/  USHF.L.U32 UR5, UR17, 0x7, URZ ;  /* 0x0000000711057899 */ /* 0x000fc4000800063f */
[----:B------:R-:W-:-:S04]  /*0250*/  UIMAD UR4, UR6, UR4, URZ ;  /* 0x00000004060472a4 */ /* 0x000fc8000f8e023f */
[----:B------:R-:W-:-:S04]  /*0260*/  UISETP.GE.AND UP0, UPT, UR5, UR4, UPT ;  /* 0x000000040500728c */ /* 0x000fc8000bf06270 */
[----:B------:R-:W-:Y:S01]  /*0270*/  USEL UR24, UR24, 0xffffffff, !UP0 ;  /* 0xffffffff18187887 */ /* 0x000fe2000c000000 */
[----:B------:R-:W-:Y:S05]  /*0280*/  BRA `(.L_x_796) ;  /* 0x000001b000007947 */ /* 0x000fea0003800000 */
.L_x_792:
        /* <DEDUP_REMOVED lines=8> */
.L_x_797:
        /* <DEDUP_REMOVED lines=13> */
.L_x_799:
[----:B------:R-:W-:Y:S02]  /*03e0*/  ULDC UR6, c[0x0][0x54c] ;  /* 0x0001530000067ab9 */ /* 0x000fe40000000800 */
.L_x_798:
[----:B------:R-:W-:Y:S02]  /*03f0*/  ULDC UR4, c[0x0][0x548] ;  /* 0x0001520000047ab9 */ /* 0x000fe40000000800 */
[----:B------:R-:W-:-:S02]  /*0400*/  USHF.L.U32 UR5, UR17, 0x7, URZ ;  /* 0x0000000711057899 */ /* 0x000fc4000800063f */
[----:B------:R-:W-:-:S04]  /*0410*/  UIMAD UR4, UR6, UR4, URZ ;  /* 0x00000004060472a4 */ /* 0x000fc8000f8e023f */
[----:B------:R-:W-:-:S04]  /*0420*/  UISETP.GE.AND UP0, UPT, UR5, UR4, UPT ;  /* 0x000000040500728c */ /* 0x000fc8000bf06270 */
[----:B------:R-:W-:-:S06]  /*0430*/  USEL UR24, UR24, 0xffffffff, !UP0 ;  /* 0xffffffff18187887 */ /* 0x000fcc000c000000 */
.L_x_796:
        /* <DEDUP_REMOVED lines=64> */
.L_x_800:
        /* <DEDUP_REMOVED lines=10> */
.L_x_801:
[----:B------:R-:W-:Y:S05]  /*08e0*/  @!P4 BRA `(.L_x_802) ;  /* 0x000000500000c947 */ /* 0x000fea0003800000 */
[----:B-1--4-:R1:W4:Y:S04]  /*08f0*/  LDG.E R0, [R4.64] ;  /* 0x0000002204007981 */ /* 0x012328000c1e1900 */
[----:B-1-3--:R-:W3:Y:S01]  /*0900*/  LDG.E R4, [R4.64+0x4] ;  /* 0x0000042204047981 */ /* 0x00aee2000c1e1900 */
[----:B----4-:R-:W1:Y:S08]  /*0910*/  R2UR UR22, R0 ;  /* 0x00000000001673c2 */ /* 0x010e7000000e0000 */
[----:B---3--:R-:W1:Y:S02]  /*0920*/  R2UR UR4, R4 ;  /* 0x00000000040473c2 */ /* 0x008e6400000e0000 */
[----:B-1----:R-:W-:-:S06]  /*0930*/  UIADD3 UR22, -UR22, UR4, URZ ;  /* 0x0000000416167290 */ /* 0x002fcc000fffe13f */
.L_x_802:
[----:B-1--4-:R1:W4:Y:S01]  /*0940*/  @P0 LDG.E R0, [R2.64] ;  /* 0x0000002202000981 */ /* 0x012322000c1e1900 */
[----:B------:R-:W-:-:S03]  /*0950*/  ULDC.64 UR4, c[0x0][0x378] ;  /* 0x0000de0000047ab9 */ /* 0x000fc60000000a00 */
[----:B-1-3--:R-:W3:Y:S01]  /*0960*/  @P0 LDG.E R2, [R2.64+0x4] ;  /* 0x0000042202020981 */ /* 0x00aee2000c1e1900 */
[----:B------:R-:W-:Y:S01]  /*0970*/  UISETP.NE.U32.AND UP0, UPT, URZ, UR4, UPT ;  /* 0x000000043f00728c */ /* 0x000fe2000bf05070 */
[----:B------:R-:W-:-:S03]  /*0980*/  IMAD.U32 R142, RZ, RZ, UR22 ;  /* 0x00000016ff8e7e24 */ /* 0x000fc6000f8e00ff */
[----:B------:R-:W-:-:S03]  /*0990*/  UISETP.NE.AND.EX UP0, UPT, URZ, UR5, UPT, UP0 ;  /* 0x000000053f00728c */ /* 0x000fc6000bf05300 */
[----:B------:R-:W-:-:S03]  /*09a0*/  ULDC.64 UR4, c[0x0][0x378] ;  /* 0x0000de0000047ab9 */ /* 0x000fc60000000a00 */
[----:B------:R-:W-:-:S05]  /*09b0*/  PLOP3.LUT P1, PT, PT, PT, UP0, 0x80, 0x0 ;  /* 0x000000000000781c */ /* 0x000fca0003f2f008 */
[----:B------:R-:W-:-:S06]  /*09c0*/  @UP0 UIMAD.WIDE UR4, UR24, UR45, UR4 ;  /* 0x0000002d180402a5 */ /* 0x000fcc000f8e0204 */
[----:B------:R-:W-:Y:S01]  /*09d0*/  MOV R4, UR4 ;  /* 0x0000000400047c02 */ /* 0x000fe20008000f00 */
[----:B------:R-:W-:-:S05]  /*09e0*/  IMAD.U32 R5, RZ, RZ, UR5 ;  /* 0x00000005ff057e24 */ /* 0x000fca000f8e00ff */
[----:B------:R1:W5:Y:S01]  /*09f0*/  @P1 LDG.E R142, [R4.64] ;  /* 0x00000022048e1981 */ /* 0x000362000c1e1900 */
[----:B------:R-:W-:Y:S01]  /*0a00*/  UIADD3 UR5, -UR19, UR22, URZ ;  /* 0x0000001613057290 */ /* 0x000fe2000fffe13f */
[----:B----4-:R-:W4:Y:S08]  /*0a10*/  @P0 R2UR UR4, R0 ;  /* 0x00000000000403c2 */ /* 0x010f3000000e0000 */
[----:B---3--:R-:W4:Y:S02]  /*0a20*/  @P0 R2UR UR6, R2 ;  /* 0x00000000020603c2 */ /* 0x008f2400000e0000 */
[----:B----4-:R-:W-:-:S02]  /*0a30*/  @UP2 UIADD3 UR21, -UR4, UR6, URZ ;  /* 0x0000000604152290 */ /* 0x010fc4000fffe13f */
[----:B------:R-:W-:Y:S02]  /*0a40*/  UIADD3 UR6, -UR5, URZ, URZ ;  /* 0x0000003f05067290 */ /* 0x000fe4000fffe13f */
[----:B------:R-:W-:Y:S02]  /*0a50*/  UIADD3 UR9, UR5, UR21, URZ ;  /* 0x0000001505097290 */ /* 0x000fe4000fffe03f */
        /* <DEDUP_REMOVED lines=19> */
[----:B-1----:R-:W-:Y:S02]  /*0b90*/  ULDC.64 UR4, c[0x0][0x340] ;  /* 0x0000d00000047ab9 */ /* 0x002fe40000000a00 */
[----:B------:R-:W-:Y:S02]  /*0ba0*/  UISETP.NE.U32.AND UP0, UPT, URZ, UR4, UPT ;  /* 0x000000043f00728c */ /* 0x000fe4000bf05070 */
[----:B------:R-:W-:Y:S02]  /*0bb0*/  ULDC.64 UR28, c[0x0][0x240] ;  /* 0x00009000001c7ab9 */ /* 0x000fe40000000a00 */
        /* <DEDUP_REMOVED lines=8> */
[----:B------:R-:W-:Y:S01]  /*0c40*/  UMOV UR43, 0x6 ;  /* 0x00000006002b7882 */ /* 0x000fe20000000000 */
[----:B------:R-:W-:Y:S01]  /*0c50*/  LEA.HI R0, R14, R159, RZ, 0x3 ;  /* 0x0000009f0e007211 */ /* 0x000fe200078f18ff */
[----:B------:R1:W3:Y:S01]  /*0c60*/  @P4 LDG.E R9, [R2.64] ;  /* 0x0000002202094981 */ /* 0x0002e2000c1e1900 */
[----:B------:R-:W-:Y:S01]  /*0c70*/  UMOV UR40, 0x5 ;  /* 0x0000000500287882 */ /* 0x000fe20000000000 */
[----:B------:R-:W-:Y:S01]  /*0c80*/  IMAD.U32 R4, RZ, RZ, UR16 ;  /* 0x00000010ff047e24 */ /* 0x000fe2000f8e00ff */
[----:B------:R-:W-:Y:S01]  /*0c90*/  SHF.R.S32.HI R95, RZ, 0x3, R0 ;  /* 0x00000003ff5f7819 */ /* 0x000fe20000011400 */
[----:B------:R-:W-:Y:S01]  /*0ca0*/  ULDC UR13, c[0x0][0x23c] ;  /* 0x00008f00000d7ab9 */ /* 0x000fe20000000800 */
[----:B------:R-:W-:Y:S01]  /*0cb0*/  LOP3.LUT R0, R0, 0xfffffff8, RZ, 0xc0, !PT ;  /* 0xfffffff800007812 */ /* 0x000fe200078ec0ff */
[----:B------:R-:W-:Y:S01]  /*0cc0*/  ULDC.64 UR4, c[0x0][0x238] ;  /* 0x00008e0000047ab9 */ /* 0x000fe20000000a00 */
[----:B------:R-:W-:Y:S01]  /*0cd0*/  SHF.R.S32.HI R11, RZ, 0x1f, R95 ;  /* 0x0000001fff0b7819 */ /* 0x000fe2000001145f */
[----:B------:R-:W-:Y:S01]  /*0ce0*/  UIMAD UR28, UR15, UR28, URZ ;  /* 0x0000001c0f1c72a4 */ /* 0x000fe2000f8e023f */
[----:B-----5:R-:W-:Y:S01]  /*0cf0*/  IADD3 R118, P0, R95, R8, RZ ;  /* 0x000000085f767210 */ /* 0x020fe20007f1e0ff */
[----:B------:R-:W-:Y:S01]  /*0d00*/  IMAD.IADD R25, R159, 0x1, -R0 ;  /* 0x000000019f197824 */ /* 0x000fe200078e0a00 */
[----:B------:R-:W-:Y:S01]  /*0d10*/  IADD3 R138, -R95, UR21, RZ ;  /* 0x000000155f8a7c10 */ /* 0x000fe2000fffe1ff */
[----:B------:R-:W-:Y:S01]  /*0d20*/  USHF.L.U64.HI UR10, UR4, UR43, UR5 ;  /* 0x0000002b040a7299 */ /* 0x000fe20008010205 */
[----:B------:R-:W-:Y:S01]  /*0d30*/  LEA.HI.X.SX32 R119, R8, R11, 0x1, P0 ;  /* 0x0000000b08777211 */ /* 0x000fe200000f0eff */
[C---:B------:R-:W-:Y:S01]  /*0d40*/  IMAD.SHL.U32 R20, R25.reuse, 0x8, RZ ;  /* 0x0000000819147824 */ /* 0x040fe200078e00ff */
[----:B------:R-:W-:Y:S01]  /*0d50*/  USHF.L.U32 UR11, UR4, 0x6, URZ ;  /* 0x00000006040b7899 */ /* 0x000fe2000800063f */
[----:B------:R-:W-:Y:S01]  /*0d60*/  IMAD.SHL.U32 R32, R25, 0x4, RZ ;  /* 0x0000000419207824 */ /* 0x000fe200078e00ff */
[----:B------:R-:W-:Y:S01]  /*0d70*/  UIMAD.WIDE.U32 UR26, UR4, 0x20, URZ ;  /* 0x00000020041a78a5 */ /* 0x000fe2000f8e003f */
[----:B------:R-:W-:Y:S01]  /*0d80*/  IMAD R10, R11, c[0x0][0x280], RZ ;  /* 0x0000a0000b0a7a24 */ /* 0x000fe200078e02ff */
[----:B------:R-:W-:Y:S01]  /*0d90*/  SHF.R.S32.HI R21, RZ, 0x1f, R20 ;  /* 0x0000001fff157819 */ /* 0x000fe20000011414 */
[----:B------:R-:W-:Y:S01]  /*0da0*/  USHF.L.U64.HI UR13, UR4, UR40, UR13 ;  /* 0x00000028040d7299 */ /* 0x000fe2000801020d */
[----:B------:R-:W-:Y:S01]  /*0db0*/  SHF.R.S32.HI R33, RZ, 0x1f, R32 ;  /* 0x0000001fff217819 */ /* 0x000fe20000011420 */
[----:B------:R-:W-:Y:S01]  /*0dc0*/  USHF.L.U32 UR14, UR4, 0x5, URZ ;  /* 0x00000005040e7899 */ /* 0x000fe2000800063f */
[----:B------:R-:W-:Y:S01]  /*0dd0*/  IADD3 R91, R20, 0x40, RZ ;  /* 0x00000040145b7810 */ /* 0x000fe20007ffe0ff */
[----:B------:R-:W-:Y:S01]  /*0de0*/  UIMAD UR33, UR16, UR29, UR28 ;  /* 0x0000001d102172a4 */ /* 0x000fe2000f8e021c */
[----:B-1----:R-:W-:Y:S01]  /*0df0*/  IMAD.U32 R2, RZ, RZ, UR18 ;  /* 0x00000012ff027e24 */ /* 0x002fe2000f8e00ff */
[----:B------:R-:W-:Y:S01]  /*0e00*/  ULDC.64 UR4, c[0x0][0x260] ;  /* 0x0000980000047ab9 */ /* 0x000fe20000000a00 */
[----:B------:R-:W-:Y:S01]  /*0e10*/  IMAD.WIDE.U32 R4, R4, c[0x0][0x260], R20 ;  /* 0x0000980004047a25 */ /* 0x000fe200078e0014 */
[----:B------:R-:W-:Y:S01]  /*0e20*/  UIMAD UR4, UR15, UR4, URZ ;  /* 0x000000040f0472a4 */ /* 0x000fe2000f8e023f */
[----:B------:R-:W-:Y:S01]  /*0e30*/  ISETP.GE.AND P6, PT, R20, c[0x0][0x1d4], PT ;  /* 0x0000750014007a0c */ /* 0x000fe20003fc6270 */
[----:B------:R-:W-:Y:S01]  /*0e40*/  ULDC UR31, c[0x0][0x284] ;  /* 0x0000a100001f7ab9 */ /* 0x000fe20000000800 */
[----:B------:R-:W-:Y:S01]  /*0e50*/  IMAD R0, R2, -0x40, R138 ;  /* 0xffffffc002007824 */ /* 0x000fe200078e028a */
[----:B------:R-:W-:Y:S01]  /*0e60*/  UIMAD UR28, UR16, UR5, UR4 ;  /* 0x00000005101c72a4 */ /* 0x000fe2000f8e0204 */
[----:B------:R-:W-:Y:S01]  /*0e70*/  IMAD R2, R119, c[0x0][0x238], RZ ;  /* 0x00008e0077027a24 */ /* 0x000fe200078e02ff */
[----:B------:R-:W-:Y:S01]  /*0e80*/  UMOV UR41, 0x30 ;  /* 0x0000003000297882 */ /* 0x000fe20000000000 */
[----:B------:R-:W-:Y:S01]  /*0e90*/  IMAD.MOV.U32 R12, RZ, RZ, R4 ;  /* 0x000000ffff0c7224 */ /* 0x000fe200078e0004 */
[----:B------:R-:W-:Y:S01]  /*0ea0*/  ISETP.GE.AND P3, PT, R0, 0x1, PT ;  /* 0x000000010000780c */ /* 0x000fe20003f66270 */
[----:B------:R-:W-:Y:S01]  /*0eb0*/  IMAD R6, R118, c[0x0][0x23c], R2 ;  /* 0x00008f0076067a24 */ /* 0x000fe200078e0202 */
[----:B------:R-:W-:Y:S01]  /*0ec0*/  ISETP.GE.AND P2, PT, R0, 0x11, PT ;  /* 0x000000110000780c */ /* 0x000fe20003f46270 */
[----:B------:R-:W-:Y:S01]  /*0ed0*/  IMAD.WIDE.U32 R2, R118, c[0x0][0x238], R20 ;  /* 0x00008e0076027a25 */ /* 0x000fe200078e0014 */
[C---:B------:R-:W-:Y:S01]  /*0ee0*/  ISETP.GE.AND P1, PT, R0.reuse, 0x21, PT ;  /* 0x000000210000780c */ /* 0x040fe20003f26270 */
[----:B------:R-:W-:Y:S01]  /*0ef0*/  ULDC.64 UR4, c[0x0][0x280] ;  /* 0x0000a00000047ab9 */ /* 0x000fe20000000a00 */
[----:B------:R-:W-:Y:S01]  /*0f00*/  ISETP.GT.AND P0, PT, R0, 0x30, PT ;  /* 0x000000300000780c */ /* 0x000fe20003f04270 */
[----:B------:R-:W-:Y:S01]  /*0f10*/  IMAD.IADD R3, R3, 0x1, R6 ;  /* 0x0000000103037824 */ /* 0x000fe200078e0206 */
[----:B------:R-:W-:Y:S01]  /*0f20*/  USEL UR39, UR24, URZ, !UP2 ;  /* 0x0000003f18277287 */ /* 0x000fe2000d000000 */
[----:B------:R-:W-:Y:S01]  /*0f30*/  IMAD.U32 R0, RZ, RZ, UR16 ;  /* 0x00000010ff007e24 */ /* 0x000fe2000f8e00ff */
[----:B------:R-:W-:Y:S01]  /*0f40*/  USHF.L.U64.HI UR29, UR4, UR43, UR31 ;  /* 0x0000002b041d7299 */ /* 0x000fe2000801021f */
[----:B------:R-:W-:Y:S01]  /*0f50*/  IADD3 R13, R5, UR28, RZ ;  /* 0x0000001c050d7c10 */ /* 0x000fe2000fffe0ff */
[----:B------:R-:W-:Y:S01]  /*0f60*/  USHF.L.U64.HI UR12, UR4, UR40, UR5 ;  /* 0x00000028040c7299 */ /* 0x000fe20008010205 */
[----:B------:R-:W-:Y:S01]  /*0f70*/  IMAD.WIDE.U32 R2, R0, c[0x0][0x240], R2 ;  /* 0x0000900000027a25 */ /* 0x000fe200078e0002 */
[----:B------:R-:W-:Y:S01]  /*0f80*/  UIMAD UR25, UR41, UR5, URZ ;  /* 0x00000005291972a4 */ /* 0x000fe2000f8e023f */
[----:B------:R-:W-:Y:S01]  /*0f90*/  ISETP.GE.AND P5, PT, R91, c[0x0][0x1d4], PT ;  /* 0x000075005b007a0c */ /* 0x000fe20003fa6270 */
[----:B------:R-:W-:Y:S01]  /*0fa0*/  USHF.L.U64.HI UR31, UR4, UR45, UR31 ;  /* 0x0000002d041f7299 */ /* 0x000fe2000801021f */
[----:B------:R-:W-:Y:S01]  /*0fb0*/  IMAD R0, R11, c[0x0][0x290], RZ ;  /* 0x0000a4000b007a24 */ /* 0x000fe200078e02ff */
[----:B------:R-:W-:Y:S01]  /*0fc0*/  IADD3 R3, R3, UR33, RZ ;  /* 0x0000002103037c10 */ /* 0x000fe2000fffe0ff */
[----:B------:R-:W-:Y:S01]  /*0fd0*/  USHF.R.S32.HI UR33, URZ, 0x1f, UR24 ;  /* 0x0000001f3f217899 */ /* 0x000fe20008011418 */
[----:B------:R-:W-:Y:S01]  /*0fe0*/  IMAD.U32 R98, RZ, RZ, UR39 ;  /* 0x00000027ff627e24 */ /* 0x000fe2000f8e00ff */
[----:B------:R-:W-:Y:S01]  /*0ff0*/  UIMAD.WIDE.U32 UR36, UR4, 0x30, URZ ;  /* 0x00000030042478a5 */ /* 0x000fe2000f8e003f */
[C---:B------:R-:W-:Y:S01]  /*1000*/  IMAD.WIDE.U32 R4, R95.reuse, c[0x0][0x290], R32 ;  /* 0x0000a4005f047a25 */ /* 0x040fe200078e0020 */
[----:B------:R-:W-:Y:S01]  /*1010*/  USEL UR38, UR33, URZ, !UP2 ;  /* 0x0000003f21267287 */ /* 0x000fe2000d000000 */
[C---:B------:R-:W-:Y:S01]  /*1020*/  IADD3 R146, R95.reuse, 0x10, RZ ;  /* 0x000000105f927810 */ /* 0x040fe20007ffe0ff */
[----:B------:R-:W-:Y:S01]  /*1030*/  USHF.L.U32 UR28, UR4, 0x5, URZ ;  /* 0x00000005041c7899 */ /* 0x000fe2000800063f */
[C---:B------:R-:W-:Y:S01]  /*1040*/  IMAD R11, R95.reuse, c[0x0][0x294], R0 ;  /* 0x0000a5005f0b7a24 */ /* 0x040fe200078e0200 */
[----:B------:R-:W-:Y:S01]  /*1050*/  USHF.L.U32 UR30, UR4, 0x6, URZ ;  /* 0x00000006041e7899 */ /* 0x000fe2000800063f */
[----:B------:R-:W-:Y:S01]  /*1060*/  IMAD.WIDE.U32 R126, R98, c[0x0][0x248], R2 ;  /* 0x00009200627e7a25 */ /* 0x000fe200078e0002 */
[----:B------:R-:W-:Y:S01]  /*1070*/  USHF.L.U32 UR32, UR4, 0x4, URZ ;  /* 0x0000000404207899 */ /* 0x000fe2000800063f */
[----:B------:R-:W-:Y:S01]  /*1080*/  LEA.HI R0, R14, R159, RZ, 0x6 ;  /* 0x0000009f0e007211 */ /* 0x000fe200078f30ff */
[----:B------:R-:W-:Y:S01]  /*1090*/  ULDC UR48, c[0x0][0x23c] ;  /* 0x00008f0000307ab9 */ /* 0x000fe20000000800 */
[----:B------:R-:W-:Y:S01]  /*10a0*/  IMAD.MOV.U32 R18, RZ, RZ, R4 ;  /* 0x000000ffff127224 */ /* 0x000fe200078e0004 */
[----:B------:R-:W-:Y:S01]  /*10b0*/  ULDC.64 UR4, c[0x0][0x248] ;  /* 0x0000920000047ab9 */ /* 0x000fe20000000a00 */
[----:B------:R-:W-:Y:S01]  /*10c0*/  IMAD.SHL.U32 R4, R95, 0x40, RZ ;  /* 0x000000405f047824 */ /* 0x000fe200078e00ff */
[----:B------:R-:W-:Y:S01]  /*10d0*/  UIMAD UR4, UR38, UR4, URZ ;  /* 0x00000004260472a4 */ /* 0x000fe2000f8e023f */
[----:B------:R-:W-:Y:S01]  /*10e0*/  IMAD.SHL.U32 R0, R0, 0x8, RZ ;  /* 0x0000000800007824 */ /* 0x000fe200078e00ff */
[----:B------:R-:W-:Y:S01]  /*10f0*/  USHF.L.U32 UR52, UR48, 0x5, URZ ;  /* 0x0000000530347899 */ /* 0x000fe2000800063f */
[----:B------:R-:W-:Y:S01]  /*1100*/  IMAD.U32 R2, RZ, RZ, UR11 ;  /* 0x0000000bff027e24 */ /* 0x000fe2000f8e00ff */
[----:B------:R-:W-:Y:S01]  /*1110*/  UIMAD UR44, UR39, UR5, UR4 ;  /* 0x00000005272c72a4 */ /* 0x000fe2000f8e0204 */
[----:B------:R-:W-:Y:S01]  /*1120*/  IMAD.MOV.U32 R122, RZ, RZ, R126 ;  /* 0x000000ffff7a7224 */ /* 0x000fe200078e007e */
[----:B------:R-:W-:Y:S01]  /*1130*/  LOP3.LUT R120, R4, 0x1c0, RZ, 0xc0, !PT ;  /* 0x000001c004787812 */ /* 0x000fe200078ec0ff */
[----:B------:R-:W-:Y:S01]  /*1140*/  ULDC.64 UR4, c[0x0][0x290] ;  /* 0x0000a40000047ab9 */ /* 0x000fe20000000a00 */
[----:B------:R-:W-:Y:S01]  /*1150*/  LOP3.LUT R129, R0, 0xfffffe00, RZ, 0xc0, !PT ;  /* 0xfffffe0000817812 */ /* 0x000fe200078ec0ff */
[----:B------:R-:W-:Y:S01]  /*1160*/  USHF.L.U64.HI UR40, UR4, UR40, UR5 ;  /* 0x0000002804287299 */ /* 0x000fe20008010205 */
[----:B------:R-:W-:Y:S01]  /*1170*/  IADD3 R123, R127, UR44, RZ ;  /* 0x0000002c7f7b7c10 */ /* 0x000fe2000fffe0ff */
[----:B------:R-:W-:Y:S01]  /*1180*/  UIMAD UR41, UR41, UR5, URZ ;  /* 0x00000005292972a4 */ /* 0x000fe2000f8e023f */
[----:B------:R-:W-:Y:S01]  /*1190*/  LOP3.LUT R0, R120, 0x38, R20, 0xf8, !PT ;  /* 0x0000003878007812 */ /* 0x000fe200078ef814 */
[----:B------:R-:W-:Y:S01]  /*11a0*/  USHF.R.S32.HI UR44, URZ, 0x1f, UR18 ;  /* 0x0000001f3f2c7899 */ /* 0x000fe20008011412 */
[----:B------:R-:W-:Y:S01]  /*11b0*/  SHF.R.U32.HI R150, RZ, 0x3, R120 ;  /* 0x00000003ff967819 */ /* 0x000fe20000011678 */
[----:B------:R-:W-:Y:S01]  /*11c0*/  UIMAD UR5, UR10, UR18, URZ ;  /* 0x000000120a0572a4 */ /* 0x000fe2000f8e023f */
[----:B------:R-:W-:Y:S01]  /*11d0*/  IMAD.WIDE.U32 R2, R2, UR18, R122 ;  /* 0x0000001202027c25 */ /* 0x000fe2000f8e007a */
[----:B------:R-:W-:Y:S01]  /*11e0*/  UIADD3 UR27, UR27, UR52, URZ ;  /* 0x000000341b1b7290 */ /* 0x000fe2000fffe03f */
[----:B------:R-:W-:Y:S01]  /*11f0*/  LOP3.LUT R0, R129, R0, R150, 0xf6, !PT ;  /* 0x0000000081007212 */ /* 0x000fe200078ef696 */
[----:B------:R-:W-:Y:S01]  /*1200*/  UIMAD UR5, UR44, UR11, UR5 ;  /* 0x0000000b2c0572a4 */ /* 0x000fe2000f8e0205 */
[C---:B------:R-:W-:Y:S01]  /*1210*/  IMAD R10, R95.reuse, c[0x0][0x284], R10 ;  /* 0x0000a1005f0a7a24 */ /* 0x040fe200078e020a */
[C---:B------:R-:W-:Y:S01]  /*1220*/  IADD3 R144, R95.reuse, 0x30, RZ ;  /* 0x000000305f907810 */ /* 0x040fe20007ffe0ff */
[C---:B------:R-:W-:Y:S01]  /*1230*/  IMAD.WIDE.U32 R6, R95.reuse, c[0x0][0x280], R32 ;  /* 0x0000a0005f067a25 */ /* 0x040fe200078e0020 */
[----:B------:R-:W-:Y:S01]  /*1240*/  IADD3 R145, R95, 0x20, RZ ;  /* 0x000000205f917810 */ /* 0x000fe20007ffe0ff */
[----:B------:R-:W-:Y:S01]  /*1250*/  VOTEU.ANY UP1, P0 ;  /* 0x00000000003f7886 */ /* 0x000fe20000020100 */
[----:B------:R-:W-:Y:S01]  /*1260*/  IADD3 R3, R3, UR5, RZ ;  /* 0x0000000503037c10 */ /* 0x000fe2000fffe0ff */
[----:B------:R-:W-:Y:S01]  /*1270*/  IMAD.IADD R23, R7, 0x1, R10 ;  /* 0x0000000107177824 */ /* 0x000fe200078e020a */
[----:B------:R-:W-:Y:S01]  /*1280*/  ULDC UR42, c[0x0][0x294] ;  /* 0x0000a500002a7ab9 */ /* 0x000fe20000000800 */
[----:B------:R-:W-:Y:S01]  /*1290*/  IMAD.MOV.U32 R22, RZ, RZ, R6 ;  /* 0x000000ffff167224 */ /* 0x000fe200078e0006 */
[----:B------:R-:W-:Y:S01]  /*12a0*/  @UP1 UIMAD UR48, UR48, 0x30, URZ ;  /* 0x00000030303018a4 */ /* 0x000fe2000f8e023f */
[----:B------:R-:W-:Y:S01]  /*12b0*/  IMAD.WIDE.U32 R6, R95, c[0x0][0x280], R20 ;  /* 0x0000a0005f067a25 */ /* 0x000fe200078e0014 */
[----:B------:R-:W-:Y:S01]  /*12c0*/  USHF.L.U64.HI UR43, UR4, UR43, UR42 ;  /* 0x0000002b042b7299 */ /* 0x000fe2000801022a */
[----:B------:R-:W-:Y:S01]  /*12d0*/  SHF.R.S32.HI R82, RZ, 0x1f, R91 ;  /* 0x0000001fff527819 */ /* 0x000fe2000001145b */
[----:B------:R-:W-:Y:S01]  /*12e0*/  USHF.L.U64.HI UR45, UR4, UR45, UR42 ;  /* 0x0000002d042d7299 */ /* 0x000fe2000801022a */
[----:B------:R-:W-:Y:S01]  /*12f0*/  IMAD.IADD R19, R5, 0x1, R11 ;  /* 0x0000000105137824 */ /* 0x000fe200078e020b */
[----:B------:R-:W-:Y:S01]  /*1300*/  UIMAD.WIDE.U32 UR50, UR4, 0x30, URZ ;  /* 0x00000030043278a5 */ /* 0x000fe2000f8e003f */
[----:B------:R-:W-:Y:S01]  /*1310*/  IMAD.SHL.U32 R77, R0, 0x2, RZ ;  /* 0x00000002004d7824 */ /* 0x000fe200078e00ff */
[----:B------:R-:W-:Y:S01]  /*1320*/  USHF.L.U32 UR42, UR4, 0x5, URZ ;  /* 0x00000005042a7899 */ /* 0x000fe2000800063f */
[----:B------:R-:W-:Y:S01]  /*1330*/  IMAD.IADD R17, R10, 0x1, R7 ;  /* 0x000000010a117824 */ /* 0x000fe200078e0207 */
[----:B------:R-:W-:Y:S01]  /*1340*/  USHF.L.U32 UR44, UR4, 0x6, URZ ;  /* 0x00000006042c7899 */ /* 0x000fe2000800063f */
[----:B------:R-:W-:Y:S01]  /*1350*/  IMAD.MOV.U32 R7, RZ, RZ, c[0x0][0x238] ;  /* 0x00008e00ff077624 */ /* 0x000fe200078e00ff */
[----:B------:R-:W-:Y:S01]  /*1360*/  USHF.L.U32 UR47, UR4, 0x4, URZ ;  /* 0x00000004042f7899 */ /* 0x000fe2000800063f */
[----:B------:R-:W-:Y:S01]  /*1370*/  IMAD.MOV.U32 R16, RZ, RZ, R6 ;  /* 0x000000ffff107224 */ /* 0x000fe200078e0006 */
[----:B------:R-:W-:Y:S01]  /*1380*/  LEA.HI R82, R82, R91, RZ, 0x3 ;  /* 0x0000005b52527211 */ /* 0x000fe200078f18ff */
[----:B------:R-:W-:Y:S01]  /*1390*/  IMAD.MOV.U32 R6, RZ, RZ, c[0x0][0x23c] ;  /* 0x00008f00ff067624 */ /* 0x000fe200078e00ff */
[----:B------:R-:W-:Y:S01]  /*13a0*/  ULDC.64 UR4, c[0x0][0x1e8] ;  /* 0x00007a0000047ab9 */ /* 0x000fe20000000a00 */
[----:B------:R-:W-:Y:S01]  /*13b0*/  IMAD.WIDE.U32 R98, R98, c[0x0][0x268], R12 ;  /* 0x00009a0062627a25 */ /* 0x000fe200078e000c */
[----:B------:R-:W-:Y:S01]  /*13c0*/  SHF.R.S32.HI R12, RZ, 0x1f, R144 ;  /* 0x0000001fff0c7819 */ /* 0x000fe20000011490 */
[----:B------:R-:W-:Y:S01]  /*13d0*/  UIMAD UR49, UR15, UR4, URZ ;  /* 0x000000040f3172a4 */ /* 0x000fe2000f8e023f */
[----:B------:R-:W-:Y:S01]  /*13e0*/  LOP3.LUT R82, R82, 0xfffffff8, RZ, 0xc0, !PT ;  /* 0xfffffff852527812 */ /* 0x000fe200078ec0ff */
[----:B------:R-:W-:Y:S01]  /*13f0*/  IMAD.SHL.U32 R13, R144, 0x40, RZ ;  /* 0x00000040900d7824 */ /* 0x000fe200078e00ff */
[----:B------:R-:W-:Y:S01]  /*1400*/  UIMAD.WIDE.U32 UR54, UR16, UR4, URZ ;  /* 0x00000004103672a5 */ /* 0x000fe2000f8e003f */
[----:B------:R-:W-:Y:S01]  /*1410*/  IMAD.MOV.U32 R152, RZ, RZ, c[0x0][0x2b8] ;  /* 0x0000ae00ff987624 */ /* 0x000fe200078e00ff */
[----:B------:R-:W-:Y:S01]  /*1420*/  UIMAD UR49, UR16, UR5, UR49 ;  /* 0x00000005103172a4 */ /* 0x000fe2000f8e0231 */
[----:B------:R-:W-:Y:S01]  /*1430*/  IMAD.MOV.U32 R151, RZ, RZ, c[0x0][0x27c] ;  /* 0x00009f00ff977624 */ /* 0x000fe200078e00ff */
[----:B------:R-:W-:Y:S01]  /*1440*/  LOP3.LUT R121, R13, 0x1c0, RZ, 0xc0, !PT ;  /* 0x000001c00d797812 */ /* 0x000fe200078ec0ff */
[----:B------:R-:W-:Y:S01]  /*1450*/  ULDC.64 UR4, c[0x0][0x210] ;  /* 0x0000840000047ab9 */ /* 0x000fe20000000a00 */
[----:B------:R-:W-:Y:S01]  /*1460*/  IMAD.MOV.U32 R143, RZ, RZ, c[0x0][0x27c] ;  /* 0x00009f00ff8f7624 */ /* 0x000fe200078e00ff */
[----:B------:R-:W-:Y:S01]  /*1470*/  UIMAD UR52, UR15, UR4, URZ ;  /* 0x000000040f3472a4 */ /* 0x000fe2000f8e023f */
[----:B------:R-:W-:Y:S01]  /*1480*/  SHF.R.U32.HI R147, RZ, 0x3, R121 ;  /* 0x00000003ff937819 */ /* 0x000fe20000011679 */
[----:B------:R-:W-:Y:S01]  /*1490*/  UIMAD.WIDE.U32 UR56, UR16, UR4, URZ ;  /* 0x00000004103872a5 */ /* 0x000fe2000f8e003f */
[C---:B------:R-:W-:Y:S01]  /*14a0*/  IMAD.WIDE.U32 R106, R142.reuse, c[0x0][0x280], R22 ;  /* 0x0000a0008e6a7a25 */ /* 0x040fe200078e0016 */
[----:B------:R-:W-:Y:S01]  /*14b0*/  UIMAD UR52, UR16, UR5, UR52 ;  /* 0x00000005103472a4 */ /* 0x000fe2000f8e0234 */
[----:B------:R-:W-:Y:S01]  /*14c0*/  P2R R140, PR, RZ, 0x20 ;  /* 0x00000020ff8c7803 */ /* 0x000fe20000000000 */
[----:B------:R-:W-:Y:S01]  /*14d0*/  UIADD3 UR25, UR37, UR25, URZ ;  /* 0x0000001925197290 */ /* 0x000fe2000fffe03f */
[C---:B------:R-:W-:Y:S01]  /*14e0*/  IMAD.WIDE.U32 R104, R142.reuse, c[0x0][0x290], R18 ;  /* 0x0000a4008e687a25 */ /* 0x040fe200078e0012 */
[----:B------:R-:W-:Y:S01]  /*14f0*/  ULDC.64 UR4, c[0x0][0x268] ;  /* 0x00009a0000047ab9 */ /* 0x000fe20000000a00 */
[----:B------:R-:W-:Y:S01]  /*1500*/  P2R R141, PR, RZ, 0x40 ;  /* 0x00000040ff8d7803 */ /* 0x000fe20000000000 */
[----:B------:R-:W-:Y:S01]  /*1510*/  UIMAD UR4, UR38, UR4, URZ ;  /* 0x00000004260472a4 */ /* 0x000fe2000f8e023f */
[----:B------:R-:W-:Y:S01]  /*1520*/  IMAD.WIDE.U32 R102, R142, c[0x0][0x280], R16 ;  /* 0x0000a0008e667a25 */ /* 0x000fe200078e0010 */
[----:B------:R-:W-:Y:S01]  /*1530*/  IADD3 R137, R26, UR22, RZ ;  /* 0x000000161a897c10 */ /* 0x000fe2000fffe0ff */
[----:B------:R-:W-:Y:S01]  /*1540*/  UIADD3 UR41, UR51, UR41, URZ ;  /* 0x0000002933297290 */ /* 0x000fe2000fffe03f */
[----:B------:R-:W-:Y:S01]  /*1550*/  IADD3 R34, R32, 0x20, RZ ;  /* 0x0000002020227810 */ /* 0x000fe20007ffe0ff */
[----:B------:R-:W-:Y:S01]  /*1560*/  UIMAD UR39, UR39, UR5, UR4 ;  /* 0x00000005272772a4 */ /* 0x000fe2000f8e0204 */
[----:B------:R-:W-:Y:S01]  /*1570*/  IMAD.SHL.U32 R143, R143, 0x2, RZ ;  /* 0x000000028f8f7824 */ /* 0x000fe200078e00ff */
[----:B------:R-:W-:Y:S01]  /*1580*/  SHF.R.S32.HI R92, RZ, 0x1f, R82 ;  /* 0x0000001fff5c7819 */ /* 0x000fe20000011452 */
[----:B------:R-:W-:Y:S01]  /*1590*/  ULDC.64 UR4, c[0x0][0x2b0] ;  /* 0x0000ac0000047ab9 */ /* 0x000fe20000000a00 */
[----:B------:R-:W-:Y:S01]  /*15a0*/  IMAD.U32 R90, RZ, RZ, UR18 ;  /* 0x00000012ff5a7e24 */ /* 0x000fe2000f8e00ff */
[----:B------:R-:W-:Y:S01]  /*15b0*/  UIADD3 UR49, UR55, UR49, URZ ;  /* 0x0000003137317290 */ /* 0x000fe2000fffe03f */
[----:B------:R-:W-:Y:S01]  /*15c0*/  IMAD R117, R25, 0x10, R95 ;  /* 0x0000001019757824 */ /* 0x000fe200078e025f */
[----:B------:R-:W-:Y:S01]  /*15d0*/  IADD3 R108, R99, UR39, RZ ;  /* 0x00000027636c7c10 */ /* 0x000fe2000fffe0ff */
[----:B------:R-:W-:Y:S01]  /*15e0*/  UIADD3 UR52, UR57, UR52, URZ ;  /* 0x0000003439347290 */ /* 0x000fe2000fffe03f */
[----:B---3--:R1:W3:Y:S01]  /*15f0*/  @P4 R2UR UR46, R9 ;  /* 0x00000000092e43c2 */ /* 0x0082e200000e0000 */
[----:B------:R-:W-:-:S04]  /*1600*/  @P3 LEA R4, P4, R2, c[0x0][0x220], 0x1 ;  /* 0x0000880002043a11 */ /* 0x000fc800078808ff */
[----:B------:R-:W-:Y:S02]  /*1610*/  @P3 LEA.HI.X R5, R2, c[0x0][0x224], R3, 0x1, P4 ;  /* 0x0000890002053a11 */ /* 0x000fe400020f0c03 */
[----:B------:R-:W-:-:S03]  /*1620*/  ISETP.GE.AND P4, PT, R20, c[0x0][0x27c], PT ;  /* 0x00009f0014007a0c */ /* 0x000fc60003f86270 */
[----:B------:R-:W-:Y:S01]  /*1630*/  @!PT LDS RZ, [RZ] ;  /* 0x00000000fffff984 */ /* 0x000fe20000000800 */
[----:B------:R-:W-:Y:S01]  /*1640*/  @!PT LDS RZ, [RZ] ;  /* 0x00000000fffff984 */ /* 0x000fe20000000800 */
[----:B------:R-:W-:Y:S01]  /*1650*/  @!PT LDS RZ, [RZ] ;  /* 0x00000000fffff984 */ /* 0x000fe20000000800 */
[----:B------:R4:W-:Y:S01]  /*1660*/  @P3 LDGSTS.E.BYPASS.LTC128B.128 [R77+0x4100], [R4.64], !P6 ;  /* 0x04100000044d3fae */ /* 0x0009e2000f101d62 */
[----:B------:R-:W-:-:S03]  /*1670*/  P2R R139, PR, RZ, 0x10 ;  /* 0x00000010ff8b7803 */ /* 0x000fc60000000000 */
[----:B------:R4:W-:Y:S01]  /*1680*/  @P3 LDGSTS.E.BYPASS.LTC128B.128 [R77+0x6100], [R4.64+0x80], !P5 ;  /* 0x06100080044d3fae */ /* 0x0009e2000e901d62 */
[----:B------:R-:W-:-:S04]  /*1690*/  @P2 LEA R0, P3, R7, R2, 0x4 ;  /* 0x0000000207002211 */ /* 0x000fc800078620ff */
[----:B------:R-:W-:Y:S01]  /*16a0*/  @P2 LEA.HI.X R6, R7, R3, R6, 0x4, P3 ;  /* 0x0000000307062211 */ /* 0x000fe200018f2406 */
[----:B-1----:R-:W-:Y:S01]  /*16b0*/  IMAD.WIDE.U32 R8, R95, c[0x0][0x290], R20 ;  /* 0x0000a4005f087a25 */ /* 0x002fe200078e0014 */
[----:B---3--:R-:W-:Y:S02]  /*16c0*/  @UP0 USHF.R.S32.HI UR59, URZ, 0x1f, UR46 ;  /* 0x0000001f3f3b0899 */ /* 0x008fe4000801142e */
[----:B------:R-:W-:Y:S01]  /*16d0*/  @UP0 UMOV UR58, UR46 ;  /* 0x0000002e003a0c82 */ /* 0x000fe20008000000 */
[----:B------:R-:W-:Y:S01]  /*16e0*/  IMAD.MOV.U32 R14, RZ, RZ, R8 ;  /* 0x000000ffff0e7224 */ /* 0x000fe200078e0008 */
[C---:B------:R-:W-:Y:S01]  /*16f0*/  @P2 LEA R8, P3, R0.reuse, c[0x0][0x220], 0x1 ;  /* 0x0000880000082a11 */ /* 0x040fe200078608ff */
[----:B------:R-:W-:Y:S01]  /*1700*/  IMAD.IADD R15, R11, 0x1, R9 ;  /* 0x000000010b0f7824 */ /* 0x000fe200078e0209 */
[----:B------:R-:W-:Y:S01]  /*1710*/  SHF.R.S32.HI R11, RZ, 0x1f, R146 ;  /* 0x0000001fff0b7819 */ /* 0x000fe20000011492 */
[----:B------:R-:W-:Y:S01]  /*1720*/  @!UP0 UMOV UR59, UR33 ;  /* 0x00000021003b8c82 */ /* 0x000fe20008000000 */
[----:B------:R-:W-:Y:S01]  /*1730*/  @P2 LEA.HI.X R9, R0, c[0x0][0x224], R6, 0x1, P3 ;  /* 0x0000890000092a11 */ /* 0x000fe200018f0c06 */
[----:B------:R-:W-:Y:S01]  /*1740*/  UIMAD UR33, UR59, UR4, URZ ;  /* 0x000000043b2172a4 */ /* 0x000fe2000f8e023f */
[----:B------:R-:W-:Y:S01]  /*1750*/  @P1 IADD3 R0, P3, R2, UR26, RZ ;  /* 0x0000001a02001c10 */ /* 0x000fe2000ff7e0ff */
[----:B------:R-:W-:Y:S01]  /*1760*/  IMAD.WIDE.U32 R100, R142, c[0x0][0x290], R14 ;  /* 0x0000a4008e647a25 */ /* 0x000fe200078e000e */
[----:B------:R-:W-:Y:S01]  /*1770*/  LEA.HI R11, R11, R146, RZ, 0x3 ;  /* 0x000000920b0b7211 */ /* 0x000fe200078f18ff */
[----:B------:R1:W-:Y:S01]  /*1780*/  @P2 LDGSTS.E.BYPASS.LTC128B.128 [R77+0x4900], [R8.64], !P6 ;  /* 0x04900000084d2fae */ /* 0x0003e2000f101d62 */
[----:B------:R-:W-:-:S02]  /*1790*/  @!UP0 UMOV UR58, UR24 ;  /* 0x00000018003a8c82 */ /* 0x000fc40008000000 */
[----:B------:R-:W-:Y:S01]  /*17a0*/  UIMAD.WIDE.U32 UR60, UR58, UR4, URZ ;  /* 0x000000043a3c72a5 */ /* 0x000fe2000f8e003f */
[----:B----4-:R-:W-:Y:S01]  /*17b0*/  SEL R4, RZ, c[0x0][0x27c], !P4 ;  /* 0x00009f00ff047a07 */ /* 0x010fe20006000000 */
[----:B------:R1:W-:Y:S01]  /*17c0*/  @P2 LDGSTS.E.BYPASS.LTC128B.128 [R77+0x6900], [R8.64+0x80], !P5 ;  /* 0x06900080084d2fae */ /* 0x0003e2000e901d62 */
[----:B------:R-:W-:Y:S02]  /*17d0*/  UIMAD UR5, UR58, UR5, UR33 ;  /* 0x000000053a0572a4 */ /* 0x000fe4000f8e0221 */
[----:B------:R-:W-:Y:S01]  /*17e0*/  UIADD3 UR26, UP0, UR26, 0x80, URZ ;  /* 0x000000801a1a7890 */ /* 0x000fe2000ff1e03f */
[----:B------:R-:W-:Y:S01]  /*17f0*/  IMAD.IADD R4, R20, 0x1, R4 ;  /* 0x0000000114047824 */ /* 0x000fe200078e0204 */
[----:B------:R-:W-:Y:S02]  /*1800*/  UIADD3 UR5, UR61, UR5, URZ ;  /* 0x000000053d057290 */ /* 0x000fe4000fffe03f */
[----:B------:R-:W-:Y:S02]  /*1810*/  ULDC.U8 UR4, c[0x0][0x298] ;  /* 0x0000a60000047ab9 */ /* 0x000fe40000000000 */
[----:B------:R-:W-:-:S04]  /*1820*/  SHF.R.S32.HI R5, RZ, 0x1f, R4 ;  /* 0x0000001fff057819 */ /* 0x000fc80000011404 */
[CC--:B------:R-:W-:Y:S02]  /*1830*/  LEA.HI R10, R5.reuse, R4.reuse, RZ, 0x3 ;  /* 0x00000004050a7211 */ /* 0x0c0fe400078f18ff */
[----:B------:R-:W-:Y:S01]  /*1840*/  LEA.HI R24, R5, R4, RZ, 0x6 ;  /* 0x0000000405187211 */ /* 0x000fe200078f30ff */
[----:B------:R-:W-:Y:S01]  /*1850*/  IMAD.SHL.U32 R5, R145, 0x40, RZ ;  /* 0x0000004091057824 */ /* 0x000fe200078e00ff */
[----:B------:R-:W-:Y:S01]  /*1860*/  @P1 IADD3.X R4, R3, UR27, RZ, P3, !PT ;  /* 0x0000001b03041c10 */ /* 0x000fe20009ffe4ff */
[----:B------:R-:W-:Y:S01]  /*1870*/  @P0 IMAD.WIDE.U32 R2, R7, 0x30, R2 ;  /* 0x0000003007020825 */ /* 0x000fe200078e0002 */
[C---:B------:R-:W-:Y:S01]  /*1880*/  @P1 LEA R6, P3, R0.reuse, c[0x0][0x220], 0x1 ;  /* 0x0000880000061a11 */ /* 0x040fe200078608ff */
[----:B------:R-:W-:Y:S01]  /*1890*/  UIADD3.X UR27, URZ, UR27, URZ, UP0, !UPT ;  /* 0x0000001b3f1b7290 */ /* 0x000fe200087fe43f */
[----:B------:R-:W-:Y:S01]  /*18a0*/  LOP3.LUT R124, R5, 0x1c0, RZ, 0xc0, !PT ;  /* 0x000001c0057c7812 */ /* 0x000fe200078ec0ff */
[----:B------:R-:W-:Y:S01]  /*18b0*/  IMAD.SHL.U32 R5, R11, 0x40, RZ ;  /* 0x000000400b057824 */ /* 0x000fe200078e00ff */
[----:B------:R-:W-:Y:S01]  /*18c0*/  @P1 LEA.HI.X R7, R0, c[0x0][0x224], R4, 0x1, P3 ;  /* 0x0000890000071a11 */ /* 0x000fe200018f0c04 */
[----:B------:R-:W-:Y:S01]  /*18d0*/  IMAD.SHL.U32 R0, R146, 0x40, RZ ;  /* 0x0000004092007824 */ /* 0x000fe200078e00ff */
[----:B------:R-:W-:-:S02]  /*18e0*/  SHF.R.S32.HI R4, RZ, 0x1f, R145 ;  /* 0x0000001fff047819 */ /* 0x000fc40000011491 */
[----:B------:R-:W-:Y:S01]  /*18f0*/  LOP3.LUT R132, R5, 0xfffffe00, RZ, 0xc0, !PT ;  /* 0xfffffe0005847812 */ /* 0x000fe200078ec0ff */
[----:B------:R1:W-:Y:S01]  /*1900*/  @P1 LDGSTS.E.BYPASS.LTC128B.128 [R77+0x5100], [R6.64], !P6 ;  /* 0x05100000064d1fae */ /* 0x0003e2000f101d62 */
[----:B------:R-:W-:Y:S02]  /*1910*/  LOP3.LUT R125, R0, 0x1c0, RZ, 0xc0, !PT ;  /* 0x000001c0007d7812 */ /* 0x000fe400078ec0ff */
[----:B------:R-:W-:Y:S01]  /*1920*/  LEA.HI R0, R12, R144, RZ, 0x3 ;  /* 0x000000900c007211 */ /* 0x000fe200078f18ff */
[----:B------:R1:W-:Y:S01]  /*1930*/  @P1 LDGSTS.E.BYPASS.LTC128B.128 [R77+0x7100], [R6.64+0x80], !P5 ;  /* 0x07100080064d1fae */ /* 0x0003e2000e901d62 */
[----:B------:R-:W-:Y:S02]  /*1940*/  LEA.HI R4, R4, R145, RZ, 0x3 ;  /* 0x0000009104047211 */ /* 0x000fe400078f18ff */
[----:B------:R-:W-:Y:S01]  /*1950*/  SHF.R.U32.HI R149, RZ, 0x3, R125 ;  /* 0x00000003ff957819 */ /* 0x000fe2000001167d */
[----:B------:R-:W-:Y:S01]  /*1960*/  IMAD.SHL.U32 R0, R0, 0x40, RZ ;  /* 0x0000004000007824 */ /* 0x000fe200078e00ff */
[----:B------:R-:W-:Y:S01]  /*1970*/  LOP3.LUT R5, R120, 0x38, R10, 0xf8, !PT ;  /* 0x0000003878057812 */ /* 0x000fe200078ef80a */
[----:B------:R-:W-:Y:S01]  /*1980*/  IMAD.SHL.U32 R4, R4, 0x40, RZ ;  /* 0x0000004004047824 */ /* 0x000fe200078e00ff */
[----:B------:R-:W-:-:S02]  /*1990*/  @P0 IADD3 R3, R3, UR48, RZ ;  /* 0x0000003003030c10 */ /* 0x000fc4000fffe0ff */
[----:B------:R-:W-:Y:S01]  /*19a0*/  LOP3.LUT R130, R0, 0xfffffe00, RZ, 0xc0, !PT ;  /* 0xfffffe0000827812 */ /* 0x000fe200078ec0ff */
[----:B------:R-:W-:Y:S01]  /*19b0*/  IMAD.SHL.U32 R0, R24, 0x40, RZ ;  /* 0x0000004018007824 */ /* 0x000fe200078e00ff */
[----:B------:R-:W-:Y:S02]  /*19c0*/  LOP3.LUT R131, R4, 0xfffffe00, RZ, 0xc0, !PT ;  /* 0xfffffe0004837812 */ /* 0x000fe400078ec0ff */
[----:B------:R-:W-:Y:S02]  /*19d0*/  LOP3.LUT R4, R125, 0x38, R10, 0xf8, !PT ;  /* 0x000000387d047812 */ /* 0x000fe400078ef80a */
[----:B------:R-:W-:Y:S02]  /*19e0*/  LOP3.LUT R0, R0, 0xfffff000, RZ, 0xc0, !PT ;  /* 0xfffff00000007812 */ /* 0x000fe400078ec0ff */
[----:B------:R-:W-:Y:S02]  /*19f0*/  LOP3.LUT R4, R4, R149, RZ, 0x3c, !PT ;  /* 0x0000009504047212 */ /* 0x000fe400078e3cff */
[----:B------:R-:W-:-:S02]  /*1a00*/  LOP3.LUT R5, R5, R150, RZ, 0x3c, !PT ;  /* 0x0000009605057212 */ /* 0x000fc400078e3cff */
[-C--:B------:R-:W-:Y:S02]  /*1a10*/  IADD3 R13, R4, R0.reuse, R132 ;  /* 0x00000000040d7210 */ /* 0x080fe40007ffe084 */
[C---:B------:R-:W-:Y:S02]  /*1a20*/  @P0 LEA R4, P3, R2.reuse, c[0x0][0x220], 0x1 ;  /* 0x0000880002040a11 */ /* 0x040fe400078608ff */
[----:B------:R-:W-:Y:S01]  /*1a30*/  IADD3 R24, R5, R0, R129 ;  /* 0x0000000005187210 */ /* 0x000fe20007ffe081 */
[----:B------:R-:W-:Y:S01]  /*1a40*/  IMAD.SHL.U32 R135, R13, 0x2, RZ ;  /* 0x000000020d877824 */ /* 0x000fe200078e00ff */
[----:B------:R-:W-:Y:S02]  /*1a50*/  @P0 LEA.HI.X R5, R2, c[0x0][0x224], R3, 0x1, P3 ;  /* 0x0000890002050a11 */ /* 0x000fe400018f0c03 */
[----:B------:R-:W-:Y:S01]  /*1a60*/  SHF.R.U32.HI R148, RZ, 0x3, R124 ;  /* 0x00000003ff947819 */ /* 0x000fe2000001167c */
[----:B------:R-:W-:Y:S01]  /*1a70*/  IMAD.SHL.U32 R136, R24, 0x2, RZ ;  /* 0x0000000218887824 */ /* 0x000fe200078e00ff */
[--C-:B------:R-:W-:Y:S01]  /*1a80*/  LOP3.LUT R12, R124, 0x38, R10.reuse, 0xf8, !PT ;  /* 0x000000387c0c7812 */ /* 0x100fe200078ef80a */
[----:B------:R1:W-:Y:S01]  /*1a90*/  @P0 LDGSTS.E.BYPASS.LTC128B.128 [R77+0x5900], [R4.64], !P6 ;  /* 0x05900000044d0fae */ /* 0x0003e2000f101d62 */
[----:B------:R-:W-:-:S02]  /*1aa0*/  LOP3.LUT R11, R121, 0x38, R10, 0xf8, !PT ;  /* 0x00000038790b7812 */ /* 0x000fc400078ef80a */
[----:B------:R-:W-:Y:S01]  /*1ab0*/  LOP3.LUT R12, R12, R148, RZ, 0x3c, !PT ;  /* 0x000000940c0c7212 */ /* 0x000fe200078e3cff */
[----:B------:R1:W-:Y:S01]  /*1ac0*/  @P0 LDGSTS.E.BYPASS.LTC128B.128 [R77+0x7900], [R4.64+0x80], !P5 ;  /* 0x07900080044d0fae */ /* 0x0003e2000e901d62 */
[----:B------:R-:W-:Y:S02]  /*1ad0*/  LOP3.LUT R11, R11, R147, RZ, 0x3c, !PT ;  /* 0x000000930b0b7212 */ /* 0x000fe400078e3cff */
[-C--:B------:R-:W-:Y:S01]  /*1ae0*/  IADD3 R12, R12, R0.reuse, R131 ;  /* 0x000000000c0c7210 */ /* 0x080fe20007ffe083 */
[----:B------:R-:W0:Y:S01]  /*1af0*/  LDGDEPBAR ;  /* 0x00000000000079af */ /* 0x000e220000000000 */
[----:B------:R-:W-:Y:S02]  /*1b00*/  IADD3 R11, R11, R0, R130 ;  /* 0x000000000b0b7210 */ /* 0x000fe40007ffe082 */
[----:B------:R-:W-:Y:S01]  /*1b10*/  SHF.R.S32.HI R0, RZ, 0x1f, R142 ;  /* 0x0000001fff007819 */ /* 0x000fe2000001148e */
[----:B------:R-:W-:Y:S01]  /*1b20*/  IMAD.SHL.U32 R134, R12, 0x2, RZ ;  /* 0x000000020c867824 */ /* 0x000fe200078e00ff */
[----:B------:R-:W-:Y:S01]  /*1b30*/  LOP3.LUT R93, R10, 0xfffffff8, RZ, 0xc0, !PT ;  /* 0xfffffff80a5d7812 */ /* 0x000fe200078ec0ff */
[----:B------:R-:W-:Y:S01]  /*1b40*/  IMAD.SHL.U32 R133, R11, 0x2, RZ ;  /* 0x000000020b857824 */ /* 0x000fe200078e00ff */
[----:B------:R-:W-:Y:S01]  /*1b50*/  BAR.SYNC.DEFER_BLOCKING 0x0 ;  /* 0x0000000000007b1d */ /* 0x000fe20000010000 */
[----:B------:R-:W-:Y:S01]  /*1b60*/  IMAD R2, R0, c[0x0][0x280], RZ ;  /* 0x0000a00000027a24 */ /* 0x000fe200078e02ff */
[----:B------:R-:W-:Y:S01]  /*1b70*/  ISETP.GE.AND P5, PT, R20, c[0x0][0x1d4], PT ;  /* 0x0000750014007a0c */ /* 0x000fe20003fa6270 */
[----:B------:R-:W-:Y:S01]  /*1b80*/  IMAD R0, R0, c[0x0][0x290], RZ ;  /* 0x0000a40000007a24 */ /* 0x000fe200078e02ff */
[----:B------:R-:W-:Y:S01]  /*1b90*/  SHF.R.S32.HI R114, RZ, 0x3, R10 ;  /* 0x00000003ff727819 */ /* 0x000fe2000001140a */
[C---:B------:R-:W-:Y:S01]  /*1ba0*/  IMAD R2, R142.reuse, c[0x0][0x284], R2 ;  /* 0x0000a1008e027a24 */ /* 0x040fe200078e0202 */
[----:B------:R-:W-:Y:S01]  /*1bb0*/  SHF.R.S32.HI R110, RZ, 0x1f, R93 ;  /* 0x0000001fff6e7819 */ /* 0x000fe2000001145d */
[----:B------:R-:W-:Y:S01]  /*1bc0*/  IMAD R0, R142, c[0x0][0x294], R0 ;  /* 0x0000a5008e007a24 */ /* 0x000fe200078e0200 */
[----:B------:R-:W-:Y:S01]  /*1bd0*/  ISETP.NE.AND P1, PT, R152, 0x1, PT ;  /* 0x000000019800780c */ /* 0x000fe20003f25270 */
[----:B------:R-:W-:Y:S01]  /*1be0*/  IMAD.IADD R113, R107, 0x1, R2 ;  /* 0x000000016b717824 */ /* 0x000fe200078e0202 */
[----:B------:R-:W-:Y:S01]  /*1bf0*/  ISETP.GE.AND P0, PT, R151, 0x1, PT ;  /* 0x000000019700780c */ /* 0x000fe20003f06270 */
[----:B------:R-:W-:-:S02]  /*1c00*/  IMAD.IADD R111, R2, 0x1, R103 ;  /* 0x00000001026f7824 */ /* 0x000fc400078e0267 */
[----:B------:R-:W-:Y:S02]  /*1c10*/  IMAD.IADD R112, R105, 0x1, R0 ;  /* 0x0000000169707824 */ /* 0x000fe400078e0200 */
[----:B------:R-:W-:Y:S02]  /*1c20*/  IMAD.IADD R109, R0, 0x1, R101 ;  /* 0x00000001006d7824 */ /* 0x000fe400078e0265 */
.L_x_850:
        /* <DEDUP_REMOVED lines=10> */
[----:B-1----:R-:W-:Y:S04]  /*1cd0*/  IMAD.MOV.U32 R4, RZ, RZ, R0 ;  /* 0x000000ffff047224 */ /* 0x002fe800078e0000 */
[----:B------:R-:W-:Y:S05]  /*1ce0*/  @P1 IMAD.HI.U32 R2, R0, c[0x0][0x2bc], RZ ;  /* 0x0000af0000021a27 */ /* 0x000fea00078e00ff */
[----:B------:R-:W-:Y:S04]  /*1cf0*/  @P1 SHF.R.U32.HI R4, RZ, c[0x0][0x2c0], R2 ;  /* 0x0000b000ff041a19 */ /* 0x000fe80000011602 */
[C---:B------:R-:W-:Y:S04]  /*1d00*/  @!P0 IADD3 R3, P1, R4.reuse, UR60, RZ ;  /* 0x0000003c04038c10 */ /* 0x040fe8000ff3e0ff */
[----:B------:R-:W-:Y:S02]  /*1d10*/  @!P0 LEA.HI.X.SX32 R5, R4, UR5, 0x1, P1 ;  /* 0x0000000504058c11 */ /* 0x000fe400088f0eff */
[C---:B------:R-:W-:Y:S04]  /*1d20*/  @!P0 LEA R2, P1, R3.reuse, c[0x0][0x2a0], 0x2 ;  /* 0x0000a80003028a11 */ /* 0x040fe800078210ff */
[----:B------:R-:W-:Y:S05]  /*1d30*/  @!P0 LEA.HI.X R3, R3, c[0x0][0x2a4], R5, 0x2, P1 ;  /* 0x0000a90003038a11 */ /* 0x000fea00008f1405 */
[----:B------:R1:W3:Y:S04]  /*1d40*/  @!P0 LDG.E R94, [R2.64] ;  /* 0x00000022025e8981 */ /* 0x0002e8000c1e1900 */
[----:B------:R-:W-:Y:S01]  /*1d50*/  BAR.SYNC.DEFER_BLOCKING 0x0 ;  /* 0x0000000000007b1d */ /* 0x000fe20000010000 */
[----:B-1----:R-:W-:Y:S04]  /*1d60*/  IMAD.MOV R2, RZ, RZ, -R4 ;  /* 0x000000ffff027224 */ /* 0x002fe800078e0a04 */
[----:B------:R-:W-:Y:S04]  /*1d70*/  IMAD R96, R2, c[0x0][0x2b8], R0 ;  /* 0x0000ae0002607a24 */ /* 0x000fe800078e0200 */
[C---:B------:R-:W-:Y:S01]  /*1d80*/  IMAD.WIDE.U32 R2, R96.reuse, c[0x0][0x1e0], RZ ;  /* 0x0000780060027a25 */ /* 0x040fe200078e00ff */
[----:B------:R-:W-:Y:S05]  /*1d90*/  SHF.R.S32.HI R115, RZ, 0x1f, R96 ;  /* 0x0000001fff737819 */ /* 0x000fea0000011460 */
[----:B------:R-:W-:Y:S04]  /*1da0*/  IMAD R0, R115, c[0x0][0x1e0], RZ ;  /* 0x0000780073007a24 */ /* 0x000fe800078e02ff */
[----:B------:R-:W-:Y:S04]  /*1db0*/  IMAD R0, R96, c[0x0][0x1e4], R0 ;  /* 0x0000790060007a24 */ /* 0x000fe800078e0200 */
[----:B------:R-:W-:Y:S01]  /*1dc0*/  IMAD.IADD R3, R3, 0x1, R0 ;  /* 0x0000000103037824 */ /* 0x000fe200078e0200 */
[----:B---3--:R-:W-:Y:S03]  /*1dd0*/  SHF.R.S32.HI R116, RZ, 0x1f, R94 ;  /* 0x0000001fff747819 */ /* 0x008fe6000001145e */
[----:B------:R-:W-:Y:S04]  /*1de0*/  IMAD.WIDE.U32 R2, R94, c[0x0][0x1f0], R2 ;  /* 0x00007c005e027a25 */ /* 0x000fe800078e0002 */
[----:B------:R-:W-:Y:S01]  /*1df0*/  IMAD R4, R116, c[0x0][0x1f0], RZ ;  /* 0x00007c0074047a24 */ /* 0x000fe200078e02ff */
[----:B------:R-:W-:Y:S03]  /*1e00*/  IADD3 R0, P0, R2, UR54, RZ ;  /* 0x0000003602007c10 */ /* 0x000fe6000ff1e0ff */
[----:B------:R-:W-:Y:S05]  /*1e10*/  IMAD R4, R94, c[0x0][0x1f4], R4 ;  /* 0x00007d005e047a24 */ /* 0x000fea00078e0204 */
[----:B------:R-:W-:Y:S02]  /*1e20*/  IADD3.X R2, R3, UR49, R4, P0, !PT ;  /* 0x0000003103027c10 */ /* 0x000fe400087fe404 */
[C---:B--2---:R-:W-:Y:S04]  /*1e30*/  LEA R88, P0, R0.reuse, c[0x0][0x1c8], 0x1 ;  /* 0x0000720000587a11 */ /* 0x044fe800078008ff */
[----:B------:R-:W-:Y:S01]  /*1e40*/  LEA.HI.X R87, R0, c[0x0][0x1cc], R2, 0x1, P0 ;  /* 0x0000730000577a11 */ /* 0x000fe200000f0c02 */
[----:B------:R-:W-:-:S05]  /*1e50*/  @!P2 BRA `(.L_x_805) ;  /* 0x00004e700000a947 */ /* 0x000fca0003800000 */
[C---:B------:R-:W-:Y:S01]  /*1e60*/  IMAD R3, R90.reuse, UR29, RZ ;  /* 0x0000001d5a037c24 */ /* 0x040fe2000f8e02ff */
[----:B------:R-:W-:Y:S01]  /*1e70*/  ISETP.NE.AND P0, PT, RZ, UR4, PT ;  /* 0x00000004ff007c0c */ /* 0x000fe2000bf05270 */
[C---:B------:R-:W-:Y:S01]  /*1e80*/  IMAD R2, R90.reuse, UR43, RZ ;  /* 0x0000002b5a027c24 */ /* 0x040fe2000f8e02ff */
[----:B------:R-:W-:Y:S01]  /*1e90*/  SHF.R.S32.HI R0, RZ, 0x1f, R90 ;  /* 0x0000001fff007819 */ /* 0x000fe2000001145a */
[----:B------:R-:W-:Y:S04]  /*1ea0*/  IMAD.WIDE.U32 R36, R90, UR30, RZ ;  /* 0x0000001e5a247c25 */ /* 0x000fe8000f8e00ff */
[C---:B------:R-:W-:Y:S02]  /*1eb0*/  IMAD R3, R0.reuse, UR30, R3 ;  /* 0x0000001e00037c24 */ /* 0x040fe4000f8e0203 */
[----:B------:R-:W-:Y:S01]  /*1ec0*/  IMAD R0, R0, UR44, R2 ;  /* 0x0000002c00007c24 */ /* 0x000fe2000f8e0202 */
[----:B------:R-:W-:Y:S01]  /*1ed0*/  IADD3 R2, -R97, UR21, RZ ;  /* 0x0000001561027c10 */ /* 0x000fe2000fffe1ff */
[----:B------:R-:W-:Y:S01]  /*1ee0*/  IMAD.WIDE.U32 R68, R90, UR44, RZ ;  /* 0x0000002c5a447c25 */ /* 0x000fe2000f8e00ff */
        /* <DEDUP_REMOVED lines=32> */
.L_x_808:
[----:B------:R-:W-:Y:S05]  /*20f0*/  BSYNC B0 ;  /* 0x0000000000007941 */ /* 0x000fea0003800000 */
.L_x_807:
        /* <DEDUP_REMOVED lines=39> */
.L_x_810:
[----:B------:R-:W-:Y:S05]  /*2370*/  BSYNC B0 ;  /* 0x0000000000007941 */ /* 0x000fea0003800000 */
.L_x_809:
        /* <DEDUP_REMOVED lines=40> */
.L_x_812:
[----:B------:R-:W-:Y:S05]  /*2600*/  BSYNC B0 ;  /* 0x0000000000007941 */ /* 0x000fea0003800000 */
.L_x_811:
        /* <DEDUP_REMOVED lines=38> */
.L_x_814:
[----:B------:R-:W-:Y:S05]  /*2870*/  BSYNC B0 ;  /* 0x0000000000007941 */ /* 0x000fea0003800000 */
.L_x_813:
[----:B-1---5:R-:W-:Y:S01]  /*2880*/  MOV R4, R54 ;  /* 0x0000003600047202 */ /* 0x022fe20000000f00 */
[----:B------:R1:W3:Y:S01]  /*2890*/  SHFL.IDX PT, R68, R87, RZ, 0x181f ;  /* 0x00181fff57447589 */ /* 0x0002e200000e0000 */
[----:B------:R-:W-:Y:S01]  /*28a0*/  IMAD.MOV.U32 R6, RZ, RZ, R56 ;  /* 0x000000ffff067224 */ /* 0x000fe200078e0038 */
[----:B------:R-:W-:Y:S01]  /*28b0*/  BSSY B1, `(.L_x_815) ;  /* 0x000007f000017945 */ /* 0x000fe20003800000 */
[----:B------:R-:W-:Y:S02]  /*28c0*/  IMAD.MOV.U32 R5, RZ, RZ, R57 ;  /* 0x000000ffff057224 */ /* 0x000fe400078e0039 */
[----:B------:R-:W-:Y:S01]  /*28d0*/  IMAD.MOV.U32 R0, RZ, RZ, R55 ;  /* 0x000000ffff007224 */ /* 0x000fe200078e0037 */
[----:B------:R1:W4:Y:S02]  /*28e0*/  SHFL.IDX PT, R65, R88, RZ, 0x181f ;  /* 0x00181fff58417589 */ /* 0x00032400000e0000 */
        /* <DEDUP_REMOVED lines=11> */
[C---:B----4-:R-:W-:Y:S01]  /*29a0*/  LEA R66, P0, R20.reuse, R65, 0x1 ;  /* 0x0000004114427211 */ /* 0x050fe200078008ff */
[----:B------:R-:W4:Y:S03]  /*29b0*/  LDS.128 R8, [R77+0x4100] ;  /* 0x004100004d087984 */ /* 0x000f260000000c00 */
        /* <DEDUP_REMOVED lines=52> */
.L_x_818:
[----:B------:R-:W-:Y:S05]  /*2d00*/  BSYNC B0 ;  /* 0x0000000000007941 */ /* 0x000fea0003800000 */
.L_x_817:
[----:B------:R-:W-:Y:S11]  /*2d10*/  ISETP.GE.AND P0, PT, R91, c[0x0][0x1d4], PT ;  /* 0x000075005b007a0c */ /* 0x000ff60003f06270 */
[----:B------:R-:W-:Y:S02]  /*2d20*/  @!UPT UIADD3 URZ, URZ, URZ, URZ ;  /* 0x0000003f3f3ff290 */ /* 0x000fe4000fffe03f */
[----:B------:R-:W-:-:S05]  /*2d30*/  @P0 BRA `(.L_x_816) ;  /* 0x0000036000000947 */ /* 0x000fca0003800000 */
[C---:B----4-:R-:W-:Y:S01]  /*2d40*/  LEA R42, P0, R82.reuse, R65, 0x1 ;  /* 0x00000041522a7211 */ /* 0x050fe200078008ff */
[----:B---3--:R-:W3:Y:S03]  /*2d50*/  LDS.128 R8, [R77+0x6100] ;  /* 0x006100004d087984 */ /* 0x008ee60000000c00 */
        /* <DEDUP_REMOVED lines=52> */
.L_x_816:
[----:B------:R-:W-:Y:S05]  /*30a0*/  BSYNC B1 ;  /* 0x0000000000017941 */ /* 0x000fea0003800000 */
.L_x_815:
[----:B------:R1:W4:Y:S01]  /*30b0*/  SHFL.IDX PT, R41, R87, 0x1, 0x181f ;  /* 0x00381f0057297f89 */ /* 0x00032200000e0000 */
[----:B------:R-:W-:Y:S03]  /*30c0*/  BSSY B1, `(.L_x_819) ;  /* 0x0000075000017945 */ /* 0x000fe60003800000 */
[----:B------:R1:W3:Y:S01]  /*30d0*/  SHFL.IDX PT, R40, R88, 0x1, 0x181f ;  /* 0x00381f0058287f89 */ /* 0x0002e200000e0000 */
[----:B------:R-:W-:-:S05]  /*30e0*/  @P6 BRA `(.L_x_820) ;  /* 0x0000072000006947 */ /* 0x000fca0003800000 */
[----:B------:R-:W-:Y:S01]  /*30f0*/  BSSY B0, `(.L_x_821) ;  /* 0x0000038000007945 */ /* 0x000fe20003800000 */
[----:B------:R-:W-:-:S05]  /*3100*/  @P5 BRA `(.L_x_822) ;  /* 0x0000036000005947 */ /* 0x000fca0003800000 */
[C---:B---3--:R-:W-:Y:S01]  /*3110*/  LEA R38, P0, R20.reuse, R40, 0x1 ;  /* 0x0000002814267211 */ /* 0x048fe200078008ff */
[----:B------:R-:W3:Y:S03]  /*3120*/  LDS.128 R8, [R77+0x4900] ;  /* 0x004900004d087984 */ /* 0x000ee60000000c00 */
[----:B----4-:R-:W-:Y:S02]  /*3130*/  LEA.HI.X R39, R20, R41, R21, 0x1, P0 ;  /* 0x0000002914277211 */ /* 0x010fe400000f0c15 */
        /* <DEDUP_REMOVED lines=51> */
.L_x_822:
[----:B------:R-:W-:Y:S05]  /*3470*/  BSYNC B0 ;  /* 0x0000000000007941 */ /* 0x000fea0003800000 */
.L_x_821:
[----:B------:R-:W-:Y:S11]  /*3480*/  ISETP.GE.AND P0, PT, R91, c[0x0][0x1d4], PT ;  /* 0x000075005b007a0c */ /* 0x000ff60003f06270 */
[----:B------:R-:W-:Y:S02]  /*3490*/  @!UPT UIADD3 URZ, URZ, URZ, URZ ;  /* 0x0000003f3f3ff290 */ /* 0x000fe4000fffe03f */
        /* <DEDUP_REMOVED lines=55> */
.L_x_820:
[----:B------:R-:W-:Y:S05]  /*3810*/  BSYNC B1 ;  /* 0x0000000000017941 */ /* 0x000fea0003800000 */
.L_x_819:
[----:B---3--:R3:W1:Y:S01]  /*3820*/  SHFL.IDX PT, R38, R87, 0x2, 0x181f ;  /* 0x00581f0057267f89 */ /* 0x00866200000e0000 */
[----:B------:R-:W-:Y:S03]  /*3830*/  BSSY B1, `(.L_x_823) ;  /* 0x0000075000017945 */ /* 0x000fe60003800000 */
        /* <DEDUP_REMOVED lines=58> */
.L_x_826:
[----:B------:R-:W-:Y:S05]  /*3be0*/  BSYNC B0 ;  /* 0x0000000000007941 */ /* 0x000fea0003800000 */
.L_x_825:
[----:B------:R-:W-:Y:S11]  /*3bf0*/  ISETP.GE.AND P0, PT, R91, c[0x0][0x1d4], PT ;  /* 0x000075005b007a0c */ /* 0x000ff60003f06270 */
[----:B------:R-:W-:Y:S02]  /*3c00*/  @!UPT UIADD3 URZ, URZ, URZ, URZ ;  /* 0x0000003f3f3ff290 */ /* 0x000fe4000fffe03f */
[----:B------:R-:W-:-:S05]  /*3c10*/  @P0 BRA `(.L_x_824) ;  /* 0x0000036000000947 */ /* 0x000fca0003800000 */
[C---:B----4-:R-:W-:Y:S01]  /*3c20*/  LEA R18, P0, R82.reuse, R30, 0x1 ;  /* 0x0000001e52127211 */ /* 0x050fe200078008ff */
[----:B-1----:R-:W1:Y:S03]  /*3c30*/  LDS.128 R8, [R77+0x7100] ;  /* 0x007100004d087984 */ /* 0x002e660000000c00 */
        /* <DEDUP_REMOVED lines=52> */
.L_x_824:
[----:B------:R-:W-:Y:S05]  /*3f80*/  BSYNC B1 ;  /* 0x0000000000017941 */ /* 0x000fea0003800000 */
.L_x_823:
[----:B-1----:R1:W3:Y:S04]  /*3f90*/  SHFL.IDX PT, R29, R87, 0x3, 0x181f ;  /* 0x00781f00571d7f89 */ /* 0x0022e800000e0000 */
[----:B------:R1:W4:Y:S01]  /*3fa0*/  SHFL.IDX PT, R28, R88, 0x3, 0x181f ;  /* 0x00781f00581c7f89 */ /* 0x00032200000e0000 */
        /* <DEDUP_REMOVED lines=57> */
.L_x_829:
[----:B------:R-:W-:Y:S05]  /*4340*/  BSYNC B0 ;  /* 0x0000000000007941 */ /* 0x000fea0003800000 */
.L_x_828:
[----:B------:R-:W-:Y:S11]  /*4350*/  ISETP.GE.AND P0, PT, R91, c[0x0][0x1d4], PT ;  /* 0x000075005b007a0c */ /* 0x000ff60003f06270 */
[----:B------:R-:W-:Y:S02]  /*4360*/  @!UPT UIADD3 URZ, URZ, URZ, URZ ;  /* 0x0000003f3f3ff290 */ /* 0x000fe4000fffe03f */
[----:B------:R-:W-:-:S05]  /*4370*/  @P0 BRA `(.L_x_827) ;  /* 0x00002d7000000947 */ /* 0x000fca0003800000 */
[C---:B---34-:R-:W-:Y:S01]  /*4380*/  LEA R22, P0, R82.reuse, R28, 0x1 ;  /* 0x0000001c52167211 */ /* 0x058fe200078008ff */
[----:B------:R-:W3:Y:S03]  /*4390*/  LDS.128 R8, [R77+0x7900] ;  /* 0x007900004d087984 */ /* 0x000ee60000000c00 */
        /* <DEDUP_REMOVED lines=53> */
.L_x_806:
[-C--:B------:R-:W-:Y:S01]  /*46f0*/  ISETP.GE.AND P0, PT, R146, R89.reuse, PT ;  /* 0x000000599200720c */ /* 0x080fe20003f06270 */
        /* <DEDUP_REMOVED lines=16> */
[----:B------:R-:W-:Y:S01]  /*4800*/  @!P4 IADD3 R0, P1, P0, R102, UR32, R36 ;  /* 0x000000206600cc10 */ /* 0x000fe2000f83e024 */
[----:B------:R-:W-:Y:S01]  /*4810*/  CS2R R44, SRZ ;  /* 0x00000000002c7805 */ /* 0x000fe2000001ff00 */
[----:B------:R1:W3:Y:S01]  /*4820*/  SHFL.IDX PT, R75, R87, RZ, 0x181f ;  /* 0x00181fff574b7589 */ /* 0x0002e200000e0000 */
[----:B------:R-:W-:Y:S01]  /*4830*/  BSSY B0, `(.L_x_830) ;  /* 0x00000d7000007945 */ /* 0x000fe20003800000 */
[----:B------:R-:W-:Y:S02]  /*4840*/  @!P4 IADD3.X R2, R111, UR31, R41, P1, P0 ;  /* 0x0000001f6f02cc10 */ /* 0x000fe40008fe0429 */
[----:B------:R-:W-:Y:S04]  /*4850*/  @!P4 IADD3 R3, P1, P0, R100, UR47, R68 ;  /* 0x0000002f6403cc10 */ /* 0x000fe8000f83e044 */
[----:B------:R-:W-:Y:S01]  /*4860*/  @!P4 IADD3.X R8, R109, UR45, R43, P1, P0 ;  /* 0x0000002d6d08cc10 */ /* 0x000fe20008fe042b */
[----:B------:R1:W4:Y:S01]  /*4870*/  SHFL.IDX PT, R74, R88, RZ, 0x181f ;  /* 0x00181fff584a7589 */ /* 0x00032200000e0000 */
[-C--:B------:R-:W-:Y:S04]  /*4880*/  ISETP.GE.AND P0, PT, R145, R89.reuse, PT ;  /* 0x000000599100720c */ /* 0x080fe80003f06270 */
[----:B------:R-:W-:Y:S11]  /*4890*/  ISETP.GE.OR P2, PT, R20, c[0x0][0x27c], P0 ;  /* 0x00009f0014007a0c */ /* 0x000ff60000746670 */
[----:B------:R-:W-:Y:S02]  /*48a0*/  @!UPT UIADD3 URZ, URZ, URZ, URZ ;  /* 0x0000003f3f3ff290 */ /* 0x000fe4000fffe03f */
[----:B------:R-:W-:Y:S04]  /*48b0*/  @!P2 IADD3 R6, P1, P0, R102, UR28, R36 ;  /* 0x0000001c6606ac10 */ /* 0x000fe8000f83e024 */
        /* <DEDUP_REMOVED lines=13> */
[----:B------:R2:W3:Y:S01]  /*4990*/  @!P4 LDG.E.128 R56, [R4.64] ;  /* 0x000000220438c981 */ /* 0x0004e2000c1e1d00 */
[----:B------:R-:W-:Y:S02]  /*49a0*/  @!P4 LEA.HI.X R3, R3, c[0x0][0x28c], R8, 0x1, P0 ;  /* 0x0000a3000303ca11 */ /* 0x000fe400000f0c08 */
[C---:B------:R-:W-:Y:S04]  /*49b0*/  @!P2 LEA R8, P0, R6.reuse, c[0x0][0x270], 0x1 ;  /* 0x00009c000608aa11 */ /* 0x040fe800078008ff */
[----:B------:R-:W-:Y:S01]  /*49c0*/  @!P2 LEA.HI.X R9, R6, c[0x0][0x274], R9, 0x1, P0 ;  /* 0x00009d000609aa11 */ /* 0x000fe200000f0c09 */
[----:B------:R1:W4:Y:S01]  /*49d0*/  @!P4 LDG.E.128 R16, [R2.64] ;  /* 0x000000220210c981 */ /* 0x000322000c1e1d00 */
[C---:B------:R-:W-:Y:S04]  /*49e0*/  @!P2 LEA R6, P0, R7.reuse, c[0x0][0x288], 0x1 ;  /* 0x0000a2000706aa11 */ /* 0x040fe800078008ff */
[----:B------:R-:W-:Y:S02]  /*49f0*/  @!P2 LEA.HI.X R7, R7, c[0x0][0x28c], R12, 0x1, P0 ;  /* 0x0000a3000707aa11 */ /* 0x000fe400000f0c0c */
[C---:B------:R-:W-:Y:S01]  /*4a00*/  @!P1 LEA R12, P0, R10.reuse, c[0x0][0x270], 0x1 ;  /* 0x00009c000a0c9a11 */ /* 0x040fe200078008ff */
[----:B------:R1:W4:Y:S03]  /*4a10*/  @!P2 LDG.E.128 R60, [R8.64] ;  /* 0x00000022083ca981 */ /* 0x000326000c1e1d00 */
[----:B------:R-:W-:Y:S02]  /*4a20*/  @!P1 LEA.HI.X R13, R10, c[0x0][0x274], R13, 0x1, P0 ;  /* 0x00009d000a0d9a11 */ /* 0x000fe400000f0c0d */
[C---:B------:R-:W-:Y:S03]  /*4a30*/  @!P1 LEA R10, P0, R11.reuse, c[0x0][0x288], 0x1 ;  /* 0x0000a2000b0a9a11 */ /* 0x040fe600078008ff */
[----:B------:R1:W4:Y:S01]  /*4a40*/  @!P2 LDG.E.128 R24, [R6.64] ;  /* 0x000000220618a981 */ /* 0x000322000c1e1d00 */
[----:B------:R-:W-:Y:S01]  /*4a50*/  @!P1 LEA.HI.X R11, R11, c[0x0][0x28c], R14, 0x1, P0 ;  /* 0x0000a3000b0b9a11 */ /* 0x000fe200000f0c0e */
[----:B--2---:R-:W-:Y:S01]  /*4a60*/  CS2R R4, SRZ ;  /* 0x0000000000047805 */ /* 0x004fe2000001ff00 */
[-C--:B------:R-:W-:Y:S04]  /*4a70*/  ISETP.GE.AND P0, PT, R95, R89.reuse, PT ;  /* 0x000000595f00720c */ /* 0x080fe80003f06270 */
[----:B------:R-:W-:Y:S01]  /*4a80*/  ISETP.GE.OR P0, PT, R20, c[0x0][0x27c], P0 ;  /* 0x00009f0014007a0c */ /* 0x000fe20000706670 */
[----:B------:R-:W2:Y:S08]  /*4a90*/  @!P1 LDG.E.128 R64, [R12.64] ;  /* 0x000000220c409981 */ /* 0x000eb0000c1e1d00 */
[----:B------:R-:W2:Y:S04]  /*4aa0*/  @!P1 LDG.E.128 R28, [R10.64] ;  /* 0x000000220a1c9981 */ /* 0x000ea8000c1e1d00 */
        /* <DEDUP_REMOVED lines=13> */
[----:B---3--:R-:W-:Y:S02]  /*4b80*/  IMAD.MOV.U32 R8, RZ, RZ, R58 ;  /* 0x000000ffff087224 */ /* 0x008fe400078e003a */
[----:B-1----:R-:W-:Y:S02]  /*4b90*/  IMAD.MOV.U32 R3, RZ, RZ, R59 ;  /* 0x000000ffff037224 */ /* 0x002fe400078e003b */
        /* <DEDUP_REMOVED lines=21> */
[----:B--2---:R-:W-:Y:S02]  /*4cf0*/  IMAD.MOV.U32 R8, RZ, RZ, R66 ;  /* 0x000000ffff087224 */ /* 0x004fe400078e0042 */
        /* <DEDUP_REMOVED lines=31> */
[C---:B------:R-:W-:Y:S02]  /*4ef0*/  LEA R80, P0, R93.reuse, R74, 0x1 ;  /* 0x0000004a5d507211 */ /* 0x040fe400078008ff */
        /* <DEDUP_REMOVED lines=106> */
.L_x_831:
[----:B------:R-:W-:Y:S05]  /*55a0*/  BSYNC B0 ;  /* 0x0000000000007941 */ /* 0x000fea0003800000 */
.L_x_830:
        /* <DEDUP_REMOVED lines=122> */
.L_x_833:
[----:B------:R-:W-:Y:S05]  /*5d50*/  BSYNC B0 ;  /* 0x0000000000007941 */ /* 0x000fea0003800000 */
.L_x_832:
        /* <DEDUP_REMOVED lines=122> */
.L_x_835:
[----:B------:R-:W-:Y:S05]  /*6500*/  BSYNC B0 ;  /* 0x0000000000007941 */ /* 0x000fea0003800000 */
.L_x_834:
        /* <DEDUP_REMOVED lines=124> */
.L_x_805:
[----:B------:R1:W3:Y:S01]  /*6cd0*/  SHFL.IDX PT, R3, R87, RZ, 0x181f ;  /* 0x00181fff57037589 */ /* 0x0002e200000e0000 */
[----:B------:R-:W-:Y:S01]  /*6ce0*/  IADD3 R0, -R97, UR21, RZ ;  /* 0x0000001561007c10 */ /* 0x000fe2000fffe1ff */
[----:B------:R-:W-:Y:S02]  /*6cf0*/  BSSY B0, `(.L_x_836) ;  /* 0x0000011000007945 */ /* 0x000fe40003800000 */
[----:B------:R1:W4:Y:S01]  /*6d00*/  SHFL.IDX PT, R2, R88, RZ, 0x181f ;  /* 0x00181fff58027589 */ /* 0x00032200000e0000 */
[----:B------:R-:W-:Y:S05]  /*6d10*/  IMNMX R89, R0, 0x40, PT ;  /* 0x0000004000597817 */ /* 0x000fea0003800200 */
[----:B------:R-:W-:Y:S05]  /*6d20*/  IMAD.IADD R12, R89, 0x1, -R95 ;  /* 0x00000001590c7824 */ /* 0x000fea00078e0a5f */
[----:B------:R-:W-:Y:S11]  /*6d30*/  ISETP.GE.AND P0, PT, R12, 0x1, PT ;  /* 0x000000010c00780c */ /* 0x000ff60003f06270 */
[----:B------:R-:W-:Y:S02]  /*6d40*/  @!UPT UIADD3 URZ, URZ, URZ, URZ ;  /* 0x0000003f3f3ff290 */ /* 0x000fe4000fffe03f */
[----:B------:R-:W-:-:S05]  /*6d50*/  @!P0 BRA `(.L_x_837) ;  /* 0x000000a000008947 */ /* 0x000fca0003800000 */
[----:B-1-34-:R-:W1:Y:S01]  /*6d60*/  @!P5 LDS.128 R8, [R77+0x4100] ;  /* 0x004100004d08d984 */ /* 0x01ae620000000c00 */
        /* <DEDUP_REMOVED lines=9> */
.L_x_837:
[----:B-1-34-:R-:W-:Y:S05]  /*6e00*/  BSYNC B0 ;  /* 0x0000000000007941 */ /* 0x01afea0003800000 */
.L_x_836:
[----:B------:R1:W3:Y:S01]  /*6e10*/  SHFL.IDX PT, R0, R87, 0x1, 0x181f ;  /* 0x00381f0057007f89 */ /* 0x0002e200000e0000 */
[----:B------:R-:W-:Y:S01]  /*6e20*/  ISETP.GE.AND P0, PT, R12, 0x11, PT ;  /* 0x000000110c00780c */ /* 0x000fe20003f06270 */
[----:B------:R-:W-:Y:S02]  /*6e30*/  BSSY B0, `(.L_x_838) ;  /* 0x000000d000007945 */ /* 0x000fe40003800000 */
[----:B------:R1:W4:Y:S10]  /*6e40*/  SHFL.IDX PT, R2, R88, 0x1, 0x181f ;  /* 0x00381f0058027f89 */ /* 0x00033400000e0000 */
[----:B------:R-:W-:-:S05]  /*6e50*/  @!P0 BRA `(.L_x_839) ;  /* 0x000000a000008947 */ /* 0x000fca0003800000 */
[----:B------:R-:W5:Y:S01]  /*6e60*/  @!P5 LDS.128 R8, [R77+0x4900] ;  /* 0x004900004d08d984 */ /* 0x000f620000000c00 */
[C---:B----4-:R-:W-:Y:S04]  /*6e70*/  @!P5 LEA R4, P0, R20.reuse, R2, 0x1 ;  /* 0x000000021404d211 */ /* 0x050fe800078008ff */
[----:B---3--:R-:W-:Y:S02]  /*6e80*/  @!P5 LEA.HI.X R5, R20, R0, R21, 0x1, P0 ;  /* 0x000000001405d211 */ /* 0x008fe400000f0c15 */
[----:B------:R-:W-:Y:S11]  /*6e90*/  ISETP.GE.AND P0, PT, R91, c[0x0][0x1d4], PT ;  /* 0x000075005b007a0c */ /* 0x000ff60003f06270 */
[----:B------:R-:W-:Y:S02]  /*6ea0*/  @!UPT UIADD3 URZ, URZ, URZ, URZ ;  /* 0x0000003f3f3ff290 */ /* 0x000fe4000fffe03f */
[C---:B------:R-:W-:Y:S04]  /*6eb0*/  @!P0 LEA R2, P1, R82.reuse, R2, 0x1 ;  /* 0x0000000252028211 */ /* 0x040fe800078208ff */
[----:B------:R-:W-:Y:S01]  /*6ec0*/  @!P0 LEA.HI.X R3, R82, R0, R92, 0x1, P1 ;  /* 0x0000000052038211 */ /* 0x000fe200008f0c5c */
[----:B-----5:R-:W-:Y:S04]  /*6ed0*/  @!P5 ST.E.128 [R4.64], R8 ;  /* 0x000000080400d985 */ /* 0x020fe8000c101d22 */
[----:B------:R-:W3:Y:S04]  /*6ee0*/  @!P0 LDS.128 R4, [R77+0x6900] ;  /* 0x006900004d048984 */ /* 0x000ee80000000c00 */
[----:B---3--:R3:W-:Y:S02]  /*6ef0*/  @!P0 ST.E.128 [R2.64], R4 ;  /* 0x0000000402008985 */ /* 0x0087e4000c101d22 */
.L_x_839:
[----:B------:R-:W-:Y:S05]  /*6f00*/  BSYNC B0 ;  /* 0x0000000000007941 */ /* 0x000fea0003800000 */
.L_x_838:
[----:B---3--:R3:W1:Y:S01]  /*6f10*/  SHFL.IDX PT, R0, R87, 0x2, 0x181f ;  /* 0x00581f0057007f89 */ /* 0x00866200000e0000 */
[----:B------:R-:W-:Y:S01]  /*6f20*/  ISETP.GE.AND P0, PT, R12, 0x21, PT ;  /* 0x000000210c00780c */ /* 0x000fe20003f06270 */
[----:B------:R-:W-:Y:S02]  /*6f30*/  BSSY B0, `(.L_x_840) ;  /* 0x000000d000007945 */ /* 0x000fe40003800000 */
[----:B----4-:R3:W4:Y:S10]  /*6f40*/  SHFL.IDX PT, R2, R88, 0x2, 0x181f ;  /* 0x00581f0058027f89 */ /* 0x01073400000e0000 */
[----:B------:R-:W-:-:S05]  /*6f50*/  @!P0 BRA `(.L_x_841) ;  /* 0x000000a000008947 */ /* 0x000fca0003800000 */
[----:B------:R-:W5:Y:S01]  /*6f60*/  @!P5 LDS.128 R8, [R77+0x5100] ;  /* 0x005100004d08d984 */ /* 0x000f620000000c00 */
[C---:B----4-:R-:W-:Y:S04]  /*6f70*/  @!P5 LEA R4, P0, R20.reuse, R2, 0x1 ;  /* 0x000000021404d211 */ /* 0x050fe800078008ff */
        /* <DEDUP_REMOVED lines=8> */
.L_x_841:
[----:B------:R-:W-:Y:S05]  /*7000*/  BSYNC B0 ;  /* 0x0000000000007941 */ /* 0x000fea0003800000 */
.L_x_840:
[----:B-1----:R1:W3:Y:S01]  /*7010*/  SHFL.IDX PT, R0, R87, 0x3, 0x181f ;  /* 0x00781f0057007f89 */ /* 0x0022e200000e0000 */
[----:B------:R-:W-:Y:S03]  /*7020*/  ISETP.GE.AND P0, PT, R12, 0x31, PT ;  /* 0x000000310c00780c */ /* 0x000fe60003f06270 */
[----:B----4-:R1:W4:Y:S10]  /*7030*/  SHFL.IDX PT, R2, R88, 0x3, 0x181f ;  /* 0x00781f0058027f89 */ /* 0x01033400000e0000 */
        /* <DEDUP_REMOVED lines=11> */
.L_x_827:
[----:B------:R-:W-:Y:S05]  /*70f0*/  BSYNC B2 ;  /* 0x0000000000027941 */ /* 0x000fea0003800000 */
.L_x_804:
[----:B---3--:R-:W-:Y:S01]  /*7100*/  IMAD.IADD R0, R138, 0x1, -R97 ;  /* 0x000000018a007824 */ /* 0x008fe200078e0a61 */
[----:B----4-:R-:W-:Y:S01]  /*7110*/  LEA R2, P0, R90, R118, 0x6 ;  /* 0x000000765a027211 */ /* 0x010fe200078030ff */
        /* <DEDUP_REMOVED lines=8> */
[----:B-1----:R-:W-:Y:S02]  /*71a0*/  @P1 IADD3.X R12, RZ, R3, RZ, P0, !PT ;  /* 0x00000003ff0c1210 */ /* 0x002fe400007fe4ff */
        /* <DEDUP_REMOVED lines=8> */
[----:B------:R-:W-:Y:S01]  /*7230*/  @P3 IMAD.MOV.U32 R4, RZ, RZ, R98 ;  /* 0x000000ffff043224 */ /* 0x000fe200078e0062 */
        /* <DEDUP_REMOVED lines=14> */
[----:B------:R-:W-:Y:S02]  /*7320*/  @P1 IMAD R0, R12, c[0x0][0x258], RZ ;  /* 0x000096000c001a24 */ /* 0x000fe400078e02ff */
[----:B------:R-:W-:Y:S02]  /*7330*/  @P1 IMAD.MOV.U32 R2, RZ, RZ, R98 ;  /* 0x000000ffff021224 */ /* 0x000fe400078e0062 */
[C---:B------:R-:W-:Y:S02]  /*7340*/  @P1 IMAD R0, R8.reuse, c[0x0][0x25c], R0 ;  /* 0x0000970008001a24 */ /* 0x040fe400078e0200 */
[----:B------:R-:W-:Y:S04]  /*7350*/  @P1 IMAD.WIDE.U32 R2, R8, c[0x0][0x258], R2 ;  /* 0x0000960008021a25 */ /* 0x000fe800078e0002 */
[----:B------:R-:W-:Y:S01]  /*7360*/  @P1 IMAD.IADD R0, R3, 0x1, R0 ;  /* 0x0000000103001824 */ /* 0x000fe200078e0200 */
[C---:B------:R-:W-:Y:S01]  /*7370*/  @P1 LEA R4, P4, R2.reuse, c[0x0][0x250], 0x1 ;  /* 0x0000940002041a11 */ /* 0x040fe200078808ff */
[----:B------:R-:W-:Y:S03]  /*7380*/  @P0 IMAD.MOV.U32 R3, RZ, RZ, R108 ;  /* 0x000000ffff030224 */ /* 0x000fe600078e006c */
[----:B------:R-:W-:Y:S01]  /*7390*/  @P1 LEA.HI.X R5, R2, c[0x0][0x254], R0, 0x1, P4 ;  /* 0x0000950002051a11 */ /* 0x000fe200020f0c00 */
[----:B------:R-:W-:Y:S01]  /*73a0*/  @P0 IMAD R0, R13, c[0x0][0x258], RZ ;  /* 0x000096000d000a24 */ /* 0x000fe200078e02ff */
[----:B------:R-:W-:Y:S02]  /*73b0*/  @P0 MOV R2, R98 ;  /* 0x0000006200020202 */ /* 0x000fe40000000f00 */
[----:B------:R-:W-:Y:S01]  /*73c0*/  IADD3 R13, -R95, R89, RZ ;  /* 0x000000595f0d7210 */ /* 0x000fe20007ffe1ff */
[C---:B------:R-:W-:Y:S02]  /*73d0*/  @P0 IMAD R0, R9.reuse, c[0x0][0x25c], R0 ;  /* 0x0000970009000a24 */ /* 0x040fe400078e0200 */
[----:B------:R-:W-:Y:S05]  /*73e0*/  @P0 IMAD.WIDE.U32 R2, R9, c[0x0][0x258], R2 ;  /* 0x0000960009020a25 */ /* 0x000fea00078e0002 */
        /* <DEDUP_REMOVED lines=43> */
.L_x_843:
[----:B------:R-:W-:Y:S05]  /*76a0*/  BSYNC B0 ;  /* 0x0000000000007941 */ /* 0x000fea0003800000 */
.L_x_842:
        /* <DEDUP_REMOVED lines=15> */
.L_x_845:
[----:B------:R-:W-:Y:S05]  /*77a0*/  BSYNC B0 ;  /* 0x0000000000007941 */ /* 0x000fea0003800000 */
.L_x_844:
[----:B------:R3:W4:Y:S01]  /*77b0*/  SHFL.IDX PT, R0, R12, 0x2, 0x181f ;  /* 0x00581f000c007f89 */ /* 0x00072200000e0000 */
[----:B------:R-:W-:Y:S01]  /*77c0*/  ISETP.GE.AND P0, PT, R13, 0x21, PT ;  /* 0x000000210d00780c */ /* 0x000fe20003f06270 */
[----:B------:R-:W-:Y:S02]  /*77d0*/  BSSY B0, `(.L_x_846) ;  /* 0x000000d000007945 */ /* 0x000fe40003800000 */
[----:B-1----:R3:W1:Y:S10]  /*77e0*/  SHFL.IDX PT, R2, R14, 0x2, 0x181f ;  /* 0x00581f000e027f89 */ /* 0x00267400000e0000 */
[----:B------:R-:W-:-:S05]  /*77f0*/  @!P0 BRA `(.L_x_847) ;  /* 0x000000a000008947 */ /* 0x000fca0003800000 */
[----:B------:R-:W5:Y:S01]  /*7800*/  @!P5 LDS.128 R8, [R77+0x1100] ;  /* 0x001100004d08d984 */ /* 0x000f620000000c00 */
[C---:B-1----:R-:W-:Y:S04]  /*7810*/  @!P5 LEA R4, P0, R20.reuse, R2, 0x1 ;  /* 0x000000021404d211 */ /* 0x042fe800078008ff */
[----:B----4-:R-:W-:Y:S02]  /*7820*/  @!P5 LEA.HI.X R5, R20, R0, R21, 0x1, P0 ;  /* 0x000000001405d211 */ /* 0x010fe400000f0c15 */
[----:B------:R-:W-:Y:S11]  /*7830*/  ISETP.GE.AND P0, PT, R91, c[0x0][0x1d4], PT ;  /* 0x000075005b007a0c */ /* 0x000ff60003f06270 */
[----:B------:R-:W-:Y:S02]  /*7840*/  @!UPT UIADD3 URZ, URZ, URZ, URZ ;  /* 0x0000003f3f3ff290 */ /* 0x000fe4000fffe03f */
[C---:B------:R-:W-:Y:S04]  /*7850*/  @!P0 LEA R2, P1, R82.reuse, R2, 0x1 ;  /* 0x0000000252028211 */ /* 0x040fe800078208ff */
[----:B------:R-:W-:Y:S01]  /*7860*/  @!P0 LEA.HI.X R3, R82, R0, R92, 0x1, P1 ;  /* 0x0000000052038211 */ /* 0x000fe200008f0c5c */
[----:B-----5:R-:W-:Y:S04]  /*7870*/  @!P5 ST.E.128 [R4.64], R8 ;  /* 0x000000080400d985 */ /* 0x020fe8000c101d22 */
[----:B------:R-:W1:Y:S04]  /*7880*/  @!P0 LDS.128 R4, [R77+0x3100] ;  /* 0x003100004d048984 */ /* 0x000e680000000c00 */
[----:B-1----:R1:W-:Y:S02]  /*7890*/  @!P0 ST.E.128 [R2.64], R4 ;  /* 0x0000000402008985 */ /* 0x0023e4000c101d22 */
.L_x_847:
[----:B------:R-:W-:Y:S05]  /*78a0*/  BSYNC B0 ;  /* 0x0000000000007941 */ /* 0x000fea0003800000 */
.L_x_846:
[----:B----4-:R4:W3:Y:S01]  /*78b0*/  SHFL.IDX PT, R0, R12, 0x3, 0x181f ;  /* 0x00781f000c007f89 */ /* 0x0108e200000e0000 */
        /* <DEDUP_REMOVED lines=14> */
.L_x_849:
[----:B------:R-:W-:Y:S05]  /*79a0*/  BSYNC B0 ;  /* 0x0000000000007941 */ /* 0x000fea0003800000 */
.L_x_848:
[C---:B------:R-:W-:Y:S01]  /*79b0*/  ISETP.GT.AND P0, PT, R90.reuse, UR6, PT ;  /* 0x000000065a007c0c */ /* 0x040fe2000bf04270 */
[----:B---34-:R-:W-:Y:S01]  /*79c0*/  IMAD.U32 R14, RZ, RZ, UR14 ;  /* 0x0000000eff0e7e24 */ /* 0x018fe2000f8e00ff */
[----:B------:R-:W-:Y:S11]  /*79d0*/  IADD3 R90, R90, -0x1, RZ ;  /* 0xffffffff5a5a7810 */ /* 0x000ff60007ffe0ff */
[----:B-1----:R-:W-:Y:S01]  /*79e0*/  @P0 SHF.R.S32.HI R2, RZ, 0x1f, R90 ;  /* 0x0000001fff020819 */ /* 0x002fe2000001145a */
[----:B------:R-:W-:Y:S02]  /*79f0*/  @P0 IMAD R0, R90, UR10, RZ ;  /* 0x0000000a5a000c24 */ /* 0x000fe4000f8e02ff */
[----:B------:R-:W-:Y:S02]  /*7a00*/  @P0 IMAD.MOV.U32 R4, RZ, RZ, R126 ;  /* 0x000000ffff040224 */ /* 0x000fe400078e007e */
[----:B------:R-:W-:Y:S02]  /*7a10*/  @P0 IMAD.MOV.U32 R5, RZ, RZ, R123 ;  /* 0x000000ffff050224 */ /* 0x000fe400078e007b */
[----:B------:R-:W-:Y:S02]  /*7a20*/  @P0 IMAD R0, R2, UR11, R0 ;  /* 0x0000000b02000c24 */ /* 0x000fe4000f8e0200 */
[----:B------:R-:W-:Y:S04]  /*7a30*/  @P0 IMAD.WIDE.U32 R4, R90, UR11, R4 ;  /* 0x0000000b5a040c25 */ /* 0x000fe8000f8e0004 */
        /* <DEDUP_REMOVED lines=8> */
[----:B------:R-:W-:Y:S02]  /*7ac0*/  @P0 IADD3.X R15, RZ, UR13, R3, P2, P1 ;  /* 0x0000000dff0f0c10 */ /* 0x000fe400097e2403 */
[----:B------:R-:W-:Y:S01]  /*7ad0*/  @P0 IADD3 R6, P1, R2, UR14, RZ ;  /* 0x0000000e02060c10 */ /* 0x000fe2000ff3e0ff */
[----:B------:R1:W-:Y:S03]  /*7ae0*/  @P0 LDGSTS.E.BYPASS.LTC128B.128 [R77+0x6100], [R2.64+0x80], !P6 ;  /* 0x06100080024d0fae */ /* 0x0003e6000f101d62 */
[----:B------:R-:W-:Y:S02]  /*7af0*/  @P0 IADD3.X R7, R3, UR13, RZ, P1, !PT ;  /* 0x0000000d03070c10 */ /* 0x000fe40008ffe4ff */
[C---:B------:R-:W-:Y:S03]  /*7b00*/  @P0 IADD3 R4, P1, R6.reuse, UR14, RZ ;  /* 0x0000000e06040c10 */ /* 0x040fe6000ff3e0ff */
[----:B------:R1:W-:Y:S01]  /*7b10*/  @P0 LDGSTS.E.BYPASS.LTC128B.128 [R77+0x4900], [R6.64], !P4 ;  /* 0x04900000064d0fae */ /* 0x0003e2000e101d62 */
[C---:B------:R-:W-:Y:S02]  /*7b20*/  @P0 IADD3.X R5, R7.reuse, UR13, RZ, P1, !PT ;  /* 0x0000000d07050c10 */ /* 0x040fe40008ffe4ff */
[----:B------:R-:W-:Y:S01]  /*7b30*/  @P0 IADD3 R12, P1, R6, UR26, RZ ;  /* 0x0000001a060c0c10 */ /* 0x000fe2000ff3e0ff */
[----:B------:R1:W-:Y:S03]  /*7b40*/  @P0 LDGSTS.E.BYPASS.LTC128B.128 [R77+0x6900], [R14.64], !P6 ;  /* 0x069000000e4d0fae */ /* 0x0003e6000f101d62 */
[----:B------:R-:W-:Y:S01]  /*7b50*/  @P0 IADD3.X R13, R7, UR27, RZ, P1, !PT ;  /* 0x0000001b070d0c10 */ /* 0x000fe20008ffe4ff */
[----:B------:R1:W-:Y:S01]  /*7b60*/  @P0 LDGSTS.E.BYPASS.LTC128B.128 [R77+0x5100], [R4.64], !P4 ;  /* 0x05100000044d0fae */ /* 0x0003e2000e101d62 */
[C---:B------:R-:W-:Y:S03]  /*7b70*/  @P0 IADD3 R10, P1, R4.reuse, UR14, RZ ;  /* 0x0000000e040a0c10 */ /* 0x040fe6000ff3e0ff */
[----:B------:R1:W-:Y:S01]  /*7b80*/  @P0 LDGSTS.E.BYPASS.LTC128B.128 [R77+0x7100], [R12.64], !P6 ;  /* 0x071000000c4d0fae */ /* 0x0003e2000f101d62 */
[C---:B------:R-:W-:Y:S02]  /*7b90*/  @P0 IADD3.X R11, R5.reuse, UR13, RZ, P1, !PT ;  /* 0x0000000d050b0c10 */ /* 0x040fe40008ffe4ff */
[----:B------:R-:W-:Y:S03]  /*7ba0*/  @P0 IADD3 R8, P1, R4, UR26, RZ ;  /* 0x0000001a04080c10 */ /* 0x000fe6000ff3e0ff */
[----:B------:R1:W-:Y:S01]  /*7bb0*/  @P0 LDGSTS.E.BYPASS.LTC128B.128 [R77+0x5900], [R10.64], !P4 ;  /* 0x059000000a4d0fae */ /* 0x0003e2000e101d62 */
[----:B------:R-:W-:Y:S05]  /*7bc0*/  @P0 IADD3.X R9, R5, UR27, RZ, P1, !PT ;  /* 0x0000001b05090c10 */ /* 0x000fea0008ffe4ff */
[----:B------:R1:W-:Y:S04]  /*7bd0*/  @P0 LDGSTS.E.BYPASS.LTC128B.128 [R77+0x7900], [R8.64], !P6 ;  /* 0x07900000084d0fae */ /* 0x0003e8000f101d62 */
[----:B------:R-:W0:Y:S01]  /*7be0*/  LDGDEPBAR ;  /* 0x00000000000079af */ /* 0x000e220000000000 */
[----:B------:R-:W-:-:S05]  /*7bf0*/  @P0 BRA `(.L_x_850) ;  /* 0xffffa03000000947 */ /* 0x000fca000383ffff */
[----:B------:R-:W-:Y:S06]  /*7c00*/  BAR.SYNC.DEFER_BLOCKING 0x0 ;  /* 0x0000000000007b1d */ /* 0x000fec0000010000 */
.L_x_803:
[----:B-1----:R-:W-:Y:S01]  /*7c10*/  UISETP.GE.AND UP0, UPT, UR9, 0x1, UPT ;  /* 0x000000010900788c */ /* 0x002fe2000bf06270 */
[----:B------:R-:W-:Y:S01]  /*7c20*/  PLOP3.LUT P4, PT, PT, PT, PT, 0x80, 0x0 ;  /* 0x000000000000781c */ /* 0x000fe20003f8f070 */
[----:B------:R-:W-:Y:S01]  /*7c30*/  CS2R R14, SRZ ;  /* 0x00000000000e7805 */ /* 0x000fe2000001ff00 */
[----:B------:R-:W-:Y:S01]  /*7c40*/  IMAD.MOV.U32 R126, RZ, RZ, RZ ;  /* 0x000000ffff7e7224 */ /* 0x000fe200078e00ff */
[----:B------:R-:W-:Y:S01]  /*7c50*/  CS2R R130, SRZ ;  /* 0x0000000000827805 */ /* 0x000fe2000001ff00 */
[----:B------:R-:W-:Y:S01]  /*7c60*/  IMAD.MOV.U32 R124, RZ, RZ, RZ ;  /* 0x000000ffff7c7224 */ /* 0x000fe200078e00ff */
[----:B------:R-:W-:Y:S01]  /*7c70*/  PLOP3.LUT P0, PT, PT, PT, UP0, 0x80, 0x0 ;  /* 0x000000000000781c */ /* 0x000fe20003f0f008 */
[----:B------:R-:W-:Y:S01]  /*7c80*/  CS2R R128, SRZ ;  /* 0x0000000000807805 */ /* 0x000fe2000001ff00 */
[----:B------:R-:W-:Y:S01]  /*7c90*/  CS2R R16, SRZ ;  /* 0x0000000000107805 */ /* 0x000fe2000001ff00 */
[----:B------:R-:W-:Y:S01]  /*7ca0*/  MOV R122, RZ ;  /* 0x000000ff007a7202 */ /* 0x000fe20000000f00 */
[----:B------:R-:W-:Y:S01]  /*7cb0*/  CS2R R120, SRZ ;  /* 0x0000000000787805 */ /* 0x000fe2000001ff00 */
[----:B------:R-:W-:Y:S01]  /*7cc0*/  CS2R R12, SRZ ;  /* 0x00000000000c7805 */ /* 0x000fe2000001ff00 */
        /* <DEDUP_REMOVED lines=15> */
[----:B-----5:R-:W-:Y:S01]  /*7dc0*/  CS2R R26, SRZ ;  /* 0x00000000001a7805 */ /* 0x020fe2000001ff00 */
[----:B------:R-:W-:Y:S01]  /*7dd0*/  MOV R92, RZ ;  /* 0x000000ff005c7202 */ /* 0x000fe20000000f00 */
[----:B------:R-:W-:Y:S01]  /*7de0*/  IMAD.MOV.U32 R98, RZ, RZ, RZ ;  /* 0x000000ffff627224 */ /* 0x000fe200078e00ff */
[----:B------:R-:W-:Y:S01]  /*7df0*/  MOV R28, RZ ;  /* 0x000000ff001c7202 */ /* 0x000fe20000000f00 */
[----:B------:R-:W-:Y:S01]  /*7e00*/  IMAD.MOV.U32 R96, RZ, RZ, RZ ;  /* 0x000000ffff607224 */ /* 0x000fe200078e00ff */
[----:B------:R-:W-:Y:S01]  /*7e10*/  CS2R R90, SRZ ;  /* 0x00000000005a7805 */ /* 0x000fe2000001ff00 */
[----:B------:R-:W-:Y:S01]  /*7e20*/  CS2R R30, SRZ ;  /* 0x00000000001e7805 */ /* 0x000fe2000001ff00 */
[----:B--2---:R-:W-:Y:S01]  /*7e30*/  MOV R88, RZ ;  /* 0x000000ff00587202 */ /* 0x004fe20000000f00 */
        /* <DEDUP_REMOVED lines=55> */
[----:B------:R-:W-:Y:S01]  /*81b0*/  IMAD.MOV.U32 R148, RZ, RZ, RZ ;  /* 0x000000ffff947224 */ /* 0x000fe200078e00ff */
[----:B------:R-:W-:Y:S01]  /*81c0*/  MOV R64, RZ ;  /* 0x000000ff00407202 */ /* 0x000fe20000000f00 */
        /* <DEDUP_REMOVED lines=9> */
[----:B------:R-:W-:Y:S01]  /*8260*/  @UP1 UIMAD.WIDE UR4, UR24, UR4, UR10 ;  /* 0x00000004180412a5 */ /* 0x000fe2000f8e020a */
[----:B------:R-:W1:Y:S01]  /*8270*/  S2R R19, SR_CTAID.X ;  /* 0x0000000000137919 */ /* 0x000e620000002500 */
[----:B------:R-:W-:Y:S01]  /*8280*/  SHF.R.S32.HI R156, RZ, 0x1f, R159 ;  /* 0x0000001fff9c7819 */ /* 0x000fe2000001149f */
[----:B------:R-:W-:Y:S02]  /*8290*/  USHF.R.S32.HI UR6, URZ, 0x1f, UR20 ;  /* 0x0000001f3f067899 */ /* 0x000fe40008011414 */
[----:B------:R-:W-:Y:S01]  /*82a0*/  ULDC.64 UR10, c[0x0][0x348] ;  /* 0x0000d200000a7ab9 */ /* 0x000fe20000000a00 */
[----:B------:R-:W-:Y:S02]  /*82b0*/  IMAD.U32 R2, RZ, RZ, UR4 ;  /* 0x00000004ff027e24 */ /* 0x000fe4000f8e00ff */
[----:B------:R-:W-:Y:S01]  /*82c0*/  IMAD.U32 R3, RZ, RZ, UR5 ;  /* 0x00000005ff037e24 */ /* 0x000fe2000f8e00ff */
[----:B------:R-:W-:-:S02]  /*82d0*/  ULDC.64 UR4, c[0x0][0x178] ;  /* 0x00005e0000047ab9 */ /* 0x000fc40000000a00 */
[----:B------:R-:W-:Y:S02]  /*82e0*/  UIMAD UR6, UR6, UR4, URZ ;  /* 0x00000004060672a4 */ /* 0x000fe4000f8e023f */
[----:B------:R-:W-:Y:S01]  /*82f0*/  UIMAD.WIDE.U32 UR12, UR20, UR4, URZ ;  /* 0x00000004140c72a5 */ /* 0x000fe2000f8e003f */
[----:B------:R2:W3:Y:S01]  /*8300*/  @P4 LDG.E R7, [R2.64] ;  /* 0x0000002202074981 */ /* 0x0004e2000c1e1900 */
[----:B------:R-:W-:Y:S01]  /*8310*/  UIMAD UR20, UR20, UR5, UR6 ;  /* 0x00000005141472a4 */ /* 0x000fe2000f8e0206 */
[----:B------:R-:W-:Y:S01]  /*8320*/  IMAD.MOV.U32 R164, RZ, RZ, c[0x0][0x2b8] ;  /* 0x0000ae00ffa47624 */ /* 0x000fe200078e00ff */
[----:B------:R-:W-:Y:S01]  /*8330*/  UISETP.NE.U32.AND UP0, UPT, URZ, UR10, UPT ;  /* 0x0000000a3f00728c */ /* 0x000fe2000bf05070 */
[----:B------:R-:W-:Y:S01]  /*8340*/  IMAD.MOV.U32 R58, RZ, RZ, RZ ;  /* 0x000000ffff3a7224 */ /* 0x000fe200078e00ff */
[----:B------:R-:W-:Y:S02]  /*8350*/  ULDC.64 UR4, c[0x0][0x1b8] ;  /* 0x00006e0000047ab9 */ /* 0x000fe40000000a00 */
[----:B------:R-:W-:-:S02]  /*8360*/  UIADD3 UR13, UR13, UR20, URZ ;  /* 0x000000140d0d7290 */ /* 0x000fc4000fffe03f */
[----:B------:R-:W-:Y:S02]  /*8370*/  UIMAD UR6, UR15, UR4, URZ ;  /* 0x000000040f0672a4 */ /* 0x000fe4000f8e023f */
[----:B------:R-:W-:Y:S02]  /*8380*/  UISETP.NE.AND.EX UP0, UPT, URZ, UR11, UPT, UP0 ;  /* 0x0000000b3f00728c */ /* 0x000fe4000bf05300 */
[----:B------:R-:W-:Y:S02]  /*8390*/  USHF.R.S32.HI UR10, URZ, 0x1f, UR24 ;  /* 0x0000001f3f0a7899 */ /* 0x000fe40008011418 */
[----:B------:R-:W-:Y:S02]  /*83a0*/  UIMAD UR6, UR16, UR5, UR6 ;  /* 0x00000005100672a4 */ /* 0x000fe4000f8e0206 */
[----:B------:R-:W-:Y:S02]  /*83b0*/  UIMAD.WIDE.U32 UR12, UR16, UR4, UR12 ;  /* 0x00000004100c72a5 */ /* 0x000fe4000f8e000c */
[----:B------:R-:W-:-:S02]  /*83c0*/  USEL UR10, UR10, URZ, !UP0 ;  /* 0x0000003f0a0a7287 */ /* 0x000fc4000c000000 */
[----:B------:R-:W-:Y:S02]  /*83d0*/  ULDC.64 UR4, c[0x0][0x1c0] ;  /* 0x0000700000047ab9 */ /* 0x000fe40000000a00 */
[----:B------:R-:W-:Y:S01]  /*83e0*/  USEL UR11, UR24, URZ, !UP0 ;  /* 0x0000003f180b7287 */ /* 0x000fe2000c000000 */
[----:B--2---:R-:W-:Y:S01]  /*83f0*/  LEA.HI R2, R156, R159, RZ, 0x3 ;  /* 0x0000009f9c027211 */ /* 0x004fe200078f18ff */
[----:B------:R-:W-:Y:S01]  /*8400*/  IMAD.MOV.U32 R3, RZ, RZ, c[0x0][0x2c4] ;  /* 0x0000b100ff037624 */ /* 0x000fe200078e00ff */
[----:B------:R-:W-:Y:S02]  /*8410*/  UIMAD UR10, UR10, UR4, URZ ;  /* 0x000000040a0a72a4 */ /* 0x000fe4000f8e023f */
[----:B------:R-:W-:Y:S01]  /*8420*/  LOP3.LUT R0, R2, 0xfffffff8, RZ, 0xc0, !PT ;  /* 0xfffffff802007812 */ /* 0x000fe200078ec0ff */
[----:B------:R-:W-:Y:S01]  /*8430*/  UIADD3 UR13, UR13, UR6, URZ ;  /* 0x000000060d0d7290 */ /* 0x000fe2000fffe03f */
[----:B------:R-:W-:Y:S01]  /*8440*/  SHF.R.S32.HI R42, RZ, 0x3, R2 ;  /* 0x00000003ff2a7819 */ /* 0x000fe20000011402 */
[----:B------:R-:W-:Y:S01]  /*8450*/  UIMAD UR5, UR11, UR5, UR10 ;  /* 0x000000050b0572a4 */ /* 0x000fe2000f8e020a */
[----:B------:R-:W-:Y:S01]  /*8460*/  ISETP.NE.AND P0, PT, R3, 0x1, PT ;  /* 0x000000010300780c */ /* 0x000fe20003f05270 */
[----:B------:R-:W-:Y:S01]  /*8470*/  IMAD.IADD R96, R159, 0x1, -R0 ;  /* 0x000000019f607824 */ /* 0x000fe200078e0a00 */
[----:B------:R-:W-:-:S02]  /*8480*/  UIMAD.WIDE.U32 UR12, UR11, UR4, UR12 ;  /* 0x000000040b0c72a5 */ /* 0x000fc4000f8e000c */
[----:B------:R-:W-:Y:S01]  /*8490*/  UIADD3 UR6, UR7, -0x40, URZ ;  /* 0xffffffc007067890 */ /* 0x000fe2000fffe03f */
[C---:B------:R-:W-:Y:S01]  /*84a0*/  IMAD R163, R96.reuse, 0x10, R42 ;  /* 0x0000001060a37824 */ /* 0x040fe200078e022a */
[----:B------:R-:W-:Y:S01]  /*84b0*/  UIADD3 UR5, UR13, UR5, URZ ;  /* 0x000000050d057290 */ /* 0x000fe2000fffe03f */
[----:B------:R-:W-:Y:S01]  /*84c0*/  IMAD.SHL.U32 R132, R96, 0x8, RZ ;  /* 0x0000000860847824 */ /* 0x000fe200078e00ff */
[----:B------:R-:W-:Y:S01]  /*84d0*/  ULDC UR4, c[0x0][0x2c4] ;  /* 0x0000b10000047ab9 */ /* 0x000fe20000000800 */
[----:B-1----:R-:W-:Y:S01]  /*84e0*/  IMAD R4, R19, 0x80, R163 ;  /* 0x0000008013047824 */ /* 0x002fe200078e02a3 */
[----:B------:R-:W-:Y:S01]  /*84f0*/  UIMAD UR23, UR23, UR4, URZ ;  /* 0x00000004171772a4 */ /* 0x000fe2000f8e023f */
[----:B------:R-:W-:Y:S01]  /*8500*/  IMAD.U32 R3, RZ, RZ, UR13 ;  /* 0x0000000dff037e24 */ /* 0x000fe2000f8e00ff */
[----:B------:R-:W-:Y:S01]  /*8510*/  IADD3 R55, R132, 0x40, RZ ;  /* 0x0000004084377810 */ /* 0x000fe20007ffe0ff */
[----:B------:R-:W-:Y:S01]  /*8520*/  @P0 IMAD.HI.U32 R2, R4, c[0x0][0x2c8], RZ ;  /* 0x0000b20004020a27 */ /* 0x000fe200078e00ff */
[----:B------:R-:W-:Y:S01]  /*8530*/  LEA.HI R57, R156, R159, RZ, 0x4 ;  /* 0x0000009f9c397211 */ /* 0x000fe200078f20ff */
[----:B------:R-:W-:Y:S02]  /*8540*/  STL [R1+0x48], R163 ;  /* 0x000048a301007387 */ /* 0x000fe40000100800 */
[----:B------:R-:W-:Y:S01]  /*8550*/  IMAD.MOV.U32 R0, RZ, RZ, R4 ;  /* 0x000000ffff007224 */ /* 0x000fe200078e0004 */
[----:B------:R-:W-:Y:S01]  /*8560*/  @P0 SHF.R.U32.HI R0, RZ, c[0x0][0x2cc], R2 ;  /* 0x0000b300ff000a19 */ /* 0x000fe20000011602 */
[----:B------:R-:W-:-:S02]  /*8570*/  IMAD.U32 R2, RZ, RZ, UR12 ;  /* 0x0000000cff027e24 */ /* 0x000fc4000f8e00ff */
[----:B------:R-:W-:Y:S01]  /*8580*/  IMAD.U32 R3, RZ, RZ, UR5 ;  /* 0x00000005ff037e24 */ /* 0x000fe2000f8e00ff */
[--C-:B------:R-:W-:Y:S01]  /*8590*/  SHF.R.S32.HI R6, RZ, 0x1f, R0.reuse ;  /* 0x0000001fff067819 */ /* 0x100fe20000011400 */
[----:B------:R-:W-:Y:S01]  /*85a0*/  IMAD.MOV R5, RZ, RZ, -R0 ;  /* 0x000000ffff057224 */ /* 0x000fe200078e0a00 */
[----:B------:R-:W-:Y:S01]  /*85b0*/  ULDC.64 UR4, c[0x0][0x2b0] ;  /* 0x0000ac0000047ab9 */ /* 0x000fe20000000a00 */
[----:B------:R-:W-:-:S04]  /*85c0*/  IMAD.WIDE.U32 R2, R0, c[0x0][0x1b0], R2 ;  /* 0x00006c0000027a25 */ /* 0x000fc800078e0002 */
[----:B------:R-:W-:Y:S02]  /*85d0*/  IMAD R6, R6, c[0x0][0x1b0], RZ ;  /* 0x00006c0006067a24 */ /* 0x000fe400078e02ff */
[----:B------:R-:W-:Y:S02]  /*85e0*/  IMAD R4, R5, c[0x0][0x2c4], R4 ;  /* 0x0000b10005047a24 */ /* 0x000fe400078e0204 */
[----:B------:R-:W-:Y:S02]  /*85f0*/  IMAD R5, R0, c[0x0][0x1b4], R6 ;  /* 0x00006d0000057a24 */ /* 0x000fe400078e0206 */
[----:B------:R-:W-:Y:S01]  /*8600*/  IMAD R19, R19, 0x80, R42 ;  /* 0x0000008013137824 */ /* 0x000fe200078e022a */
[----:B------:R-:W-:Y:S01]  /*8610*/  SHF.R.S32.HI R0, RZ, 0x1f, R4 ;  /* 0x0000001fff007819 */ /* 0x000fe20000011404 */
[----:B------:R-:W-:-:S03]  /*8620*/  IMAD.IADD R3, R3, 0x1, R5 ;  /* 0x0000000103037824 */ /* 0x000fc600078e0205 */
[C---:B------:R-:W-:Y:S01]  /*8630*/  IADD3 R5, R19.reuse, 0x10, RZ ;  /* 0x0000001013057810 */ /* 0x040fe20007ffe0ff */
[----:B------:R-:W-:Y:S01]  /*8640*/  IMAD R0, R0, c[0x0][0x1a8], RZ ;  /* 0x00006a0000007a24 */ /* 0x000fe200078e02ff */
[----:B------:R-:W-:Y:S01]  /*8650*/  ISETP.GE.AND P6, PT, R19, UR23, PT ;  /* 0x0000001713007c0c */ /* 0x000fe2000bfc6270 */
[C---:B------:R-:W-:Y:S01]  /*8660*/  IMAD.WIDE.U32 R2, R4.reuse, c[0x0][0x1a8], R2 ;  /* 0x00006a0004027a25 */ /* 0x040fe200078e0002 */
[----:B------:R-:W-:Y:S02]  /*8670*/  ISETP.GE.AND P2, PT, R5, UR23, PT ;  /* 0x0000001705007c0c */ /* 0x000fe4000bf46270 */
[C---:B------:R-:W-:Y:S01]  /*8680*/  IADD3 R5, R19.reuse, 0x30, RZ ;  /* 0x0000003013057810 */ /* 0x040fe20007ffe0ff */
[----:B------:R-:W-:Y:S01]  /*8690*/  IMAD R0, R4, c[0x0][0x1ac], R0 ;  /* 0x00006b0004007a24 */ /* 0x000fe200078e0200 */
[----:B------:R-:W-:Y:S02]  /*86a0*/  LEA R16, P5, R2, c[0x0][0x160], 0x1 ;  /* 0x0000580002107a11 */ /* 0x000fe400078a08ff */
[----:B------:R-:W-:Y:S01]  /*86b0*/  IADD3 R4, R19, 0x40, RZ ;  /* 0x0000004013047810 */ /* 0x000fe20007ffe0ff */
[----:B------:R-:W-:Y:S01]  /*86c0*/  IMAD.IADD R0, R3, 0x1, R0 ;  /* 0x0000000103007824 */ /* 0x000fe200078e0200 */
[----:B------:R-:W-:Y:S01]  /*86d0*/  IADD3 R6, R19, 0x20, RZ ;  /* 0x0000002013067810 */ /* 0x000fe20007ffe0ff */
[----:B------:R-:W-:Y:S01]  /*86e0*/  SHFL.IDX PT, R12, R16, 0x3, 0x181f ;  /* 0x00781f00100c7f89 */ /* 0x000fe200000e0000 */
[----:B------:R-:W-:-:S02]  /*86f0*/  ISETP.GE.AND P0, PT, R5, UR23, PT ;  /* 0x0000001705007c0c */ /* 0x000fc4000bf06270 */
[----:B------:R-:W-:Y:S01]  /*8700*/  LEA.HI.X R15, R2, c[0x0][0x164], R0, 0x1, P5 ;  /* 0x00005900020f7a11 */ /* 0x000fe200028f0c00 */
[----:B------:R-:W-:Y:S01]  /*8710*/  IMAD.SHL.U32 R0, R42, 0x40, RZ ;  /* 0x000000402a007824 */ /* 0x000fe200078e00ff */
[----:B------:R-:W-:Y:S01]  /*8720*/  ISETP.GE.AND P3, PT, R4, UR23, PT ;  /* 0x0000001704007c0c */ /* 0x000fe2000bf66270 */
[----:B------:R-:W-:Y:S01]  /*8730*/  SHFL.IDX PT, R2, R16, 0x1, 0x181f ;  /* 0x00381f0010027f89 */ /* 0x000fe200000e0000 */
[----:B------:R-:W-:Y:S02]  /*8740*/  ISETP.GE.AND P1, PT, R6, UR23, PT ;  /* 0x0000001706007c0c */ /* 0x000fe4000bf26270 */
[----:B------:R-:W-:Y:S01]  /*8750*/  LEA.HI R6, R156, R159, RZ, 0x6 ;  /* 0x0000009f9c067211 */ /* 0x000fe200078f30ff */
[----:B------:R-:W-:Y:S01]  /*8760*/  SHFL.IDX PT, R4, R16, RZ, 0x181f ;  /* 0x00181fff10047589 */ /* 0x000fe200000e0000 */
[----:B------:R-:W-:Y:S02]  /*8770*/  LOP3.LUT R23, R0, 0x1c0, RZ, 0xc0, !PT ;  /* 0x000001c000177812 */ /* 0x000fe400078ec0ff */
[----:B------:R-:W-:Y:S01]  /*8780*/  ISETP.GE.AND P5, PT, R132, c[0x0][0x198], PT ;  /* 0x0000660084007a0c */ /* 0x000fe20003fa6270 */
[----:B------:R-:W1:Y:S01]  /*8790*/  SHFL.IDX PT, R5, R15, RZ, 0x181f ;  /* 0x00181fff0f057589 */ /* 0x000e6200000e0000 */
[----:B------:R-:W-:Y:S01]  /*87a0*/  IMAD.SHL.U32 R0, R6, 0x8, RZ ;  /* 0x0000000806007824 */ /* 0x000fe200078e00ff */
[----:B------:R-:W-:-:S02]  /*87b0*/  SHF.R.U32.HI R25, RZ, 0x3, R23 ;  /* 0x00000003ff197819 */ /* 0x000fc40000011617 */
[----:B------:R-:W2:Y:S01]  /*87c0*/  SHFL.IDX PT, R3, R15, 0x1, 0x181f ;  /* 0x00381f000f037f89 */ /* 0x000ea200000e0000 */
[--C-:B------:R-:W-:Y:S02]  /*87d0*/  @!P6 SHF.R.S32.HI R6, RZ, 0x1f, R55.reuse ;  /* 0x0000001fff06e819 */ /* 0x100fe40000011437 */
[----:B------:R-:W-:Y:S01]  /*87e0*/  LOP3.LUT R24, R0, 0xfffffe00, RZ, 0xc0, !PT ;  /* 0xfffffe0000187812 */ /* 0x000fe200078ec0ff */
[----:B------:R-:W4:Y:S01]  /*87f0*/  SHFL.IDX PT, R13, R15, 0x3, 0x181f ;  /* 0x00781f000f0d7f89 */ /* 0x000f2200000e0000 */
[-C--:B------:R-:W-:Y:S02]  /*8800*/  @!P6 LEA.HI R6, R6, R55.reuse, RZ, 0x3 ;  /* 0x000000370606e211 */ /* 0x080fe400078f18ff */
[----:B------:R-:W-:Y:S02]  /*8810*/  @!P2 SHF.R.S32.HI R0, RZ, 0x1f, R55 ;  /* 0x0000001fff00a819 */ /* 0x000fe40000011437 */
[----:B------:R-:W-:Y:S02]  /*8820*/  @!P6 LOP3.LUT R10, R6, 0xfffffff8, RZ, 0xc0, !PT ;  /* 0xfffffff8060ae812 */ /* 0x000fe400078ec0ff */
[----:B------:R-:W-:Y:S01]  /*8830*/  @!P2 LEA.HI R0, R0, R55, RZ, 0x3 ;  /* 0x000000370000a211 */ /* 0x000fe200078f18ff */
[----:B------:R-:W-:Y:S01]  /*8840*/  SHFL.IDX PT, R6, R16, 0x2, 0x181f ;  /* 0x00581f0010067f89 */ /* 0x000fe200000e0000 */
[----:B------:R-:W-:-:S02]  /*8850*/  P2R R20, PR, RZ, 0x40 ;  /* 0x00000040ff147803 */ /* 0x000fc40000000000 */
[----:B------:R-:W-:Y:S01]  /*8860*/  @!P2 LOP3.LUT R17, R0, 0xfffffff8, RZ, 0xc0, !PT ;  /* 0xfffffff80011a812 */ /* 0x000fe200078ec0ff */
[----:B-1----:R-:W-:-:S04]  /*8870*/  @!P6 IMAD.WIDE R8, R132, 0x2, R4 ;  /* 0x000000028408e825 */ /* 0x002fc800078e0204 */
[----:B------:R-:W-:-:S04]  /*8880*/  @!P6 IMAD.WIDE R10, R10, 0x2, R4 ;  /* 0x000000020a0ae825 */ /* 0x000fc800078e0204 */
[----:B--2---:R-:W-:-:S04]  /*8890*/  @!P2 IMAD.WIDE R4, R132, 0x2, R2 ;  /* 0x000000028404a825 */ /* 0x004fc800078e0202 */
[----:B------:R-:W-:Y:S01]  /*88a0*/  @!P2 IMAD.WIDE R2, R17, 0x2, R2 ;  /* 0x000000021102a825 */ /* 0x000fe200078e0202 */
[----:B---3--:R1:W2:Y:S01]  /*88b0*/  @P4 R2UR UR11, R7 ;  /* 0x00000000070b43c2 */ /* 0x0082a200000e0000 */
[----:B------:R-:W-:Y:S01]  /*88c0*/  ISETP.GE.AND P4, PT, R55, c[0x0][0x198], PT ;  /* 0x0000660037007a0c */ /* 0x000fe20003f86270 */
[----:B--2---:R-:W-:Y:S02]  /*88d0*/  @!UP1 UMOV UR11, UR24 ;  /* 0x00000018000b9c82 */ /* 0x004fe40008000000 */
[----:B------:R-:W-:Y:S02]  /*88e0*/  USHF.R.S32.HI UR10, URZ, 0x1f, UR11 ;  /* 0x0000001f3f0a7899 */ /* 0x000fe4000801140b */
[----:B------:R-:W-:Y:S02]  /*88f0*/  UIMAD.WIDE.U32 UR12, UR11, UR4, URZ ;  /* 0x000000040b0c72a5 */ /* 0x000fe4000f8e003f */
[----:B------:R-:W-:-:S04]  /*8900*/  UIMAD UR10, UR10, UR4, URZ ;  /* 0x000000040a0a72a4 */ /* 0x000fc8000f8e023f */
[----:B------:R-:W-:-:S03]  /*8910*/  UIMAD UR10, UR11, UR5, UR10 ;  /* 0x000000050b0a72a4 */ /* 0x000fc6000f8e020a */
[----:B------:R-:W-:Y:S02]  /*8920*/  ULDC.64 UR4, c[0x0][0x1e8] ;  /* 0x00007a0000047ab9 */ /* 0x000fe40000000a00 */
[----:B------:R-:W-:Y:S01]  /*8930*/  UIADD3 UR10, UR13, UR10, URZ ;  /* 0x0000000a0d0a7290 */ /* 0x000fe2000fffe03f */
[----:B-1----:R-:W-:-:S04]  /*8940*/  LOP3.LUT R7, R23, 0x38, R132, 0xf8, !PT ;  /* 0x0000003817077812 */ /* 0x002fc800078ef884 */
[----:B------:R-:W-:-:S05]  /*8950*/  LOP3.LUT R7, R7, R25, RZ, 0x3c, !PT ;  /* 0x0000001907077212 */ /* 0x000fca00078e3cff */
[----:B------:R-:W-:Y:S02]  /*8960*/  IMAD.IADD R54, R24, 0x1, R7 ;  /* 0x0000000118367824 */ /* 0x000fe400078e0207 */
[----:B------:R-:W1:Y:S02]  /*8970*/  SHFL.IDX PT, R7, R15, 0x2, 0x181f ;  /* 0x00581f000f077f89 */ /* 0x000e6400000e0000 */
[C---:B------:R-:W-:Y:S02]  /*8980*/  @!P6 IMAD.SHL.U32 R0, R54.reuse, 0x2, RZ ;  /* 0x000000023600e824 */ /* 0x040fe400078e00ff */
[----:B------:R-:W-:-:S03]  /*8990*/  @!P2 IMAD.SHL.U32 R14, R54, 0x2, RZ ;  /* 0x00000002360ea824 */ /* 0x000fc600078e00ff */
[----:B------:R4:W-:Y:S04]  /*89a0*/  @!P6 LDGSTS.E.BYPASS.LTC128B.128 [R0+0x8100], [R8.64], !P5 ;  /* 0x081000000800efae */ /* 0x0009e8000e901d62 */
[----:B------:R2:W-:Y:S01]  /*89b0*/  @!P6 LDGSTS.E.BYPASS.LTC128B.128 [R0+0xc100], [R10.64], !P4 ;  /* 0x0c1000000a00efae */ /* 0x0005e2000e101d62 */
[----:B------:R-:W-:-:S03]  /*89c0*/  ISETP.NE.AND P6, PT, R164, 0x1, PT ;  /* 0x00000001a400780c */ /* 0x000fc60003fc5270 */
[----:B------:R3:W-:Y:S04]  /*89d0*/  @!P2 LDGSTS.E.BYPASS.LTC128B.128 [R14+0x8900], [R4.64], !P5 ;  /* 0x08900000040eafae */ /* 0x0007e8000e901d62 */
[----:B------:R5:W-:Y:S01]  /*89e0*/  @!P2 LDGSTS.E.BYPASS.LTC128B.128 [R14+0xc900], [R2.64], !P4 ;  /* 0x0c900000020eafae */ /* 0x000be2000e101d62 */
[----:B----4-:R-:W-:Y:S01]  /*89f0*/  @!P0 IMAD.WIDE R8, R132, 0x2, R12 ;  /* 0x0000000284088825 */ /* 0x010fe200078e020c */
[--C-:B--2---:R-:W-:Y:S02]  /*8a00*/  @!P1 SHF.R.S32.HI R0, RZ, 0x1f, R55.reuse ;  /* 0x0000001fff009819 */ /* 0x104fe40000011437 */
[----:B---3--:R-:W-:Y:S02]  /*8a10*/  @!P0 SHF.R.S32.HI R4, RZ, 0x1f, R55 ;  /* 0x0000001fff048819 */ /* 0x008fe40000011437 */
[----:B------:R-:W-:-:S02]  /*8a20*/  IADD3 R5, R19, 0x50, RZ ;  /* 0x0000005013057810 */ /* 0x000fc40007ffe0ff */
[-C--:B-----5:R-:W-:Y:S01]  /*8a30*/  @!P1 LEA.HI R2, R0, R55.reuse, RZ, 0x3 ;  /* 0x0000003700029211 */ /* 0x0a0fe200078f18ff */
[----:B------:R-:W-:Y:S01]  /*8a40*/  SHFL.IDX PT, R3, R15, 0x5, 0x181f ;  /* 0x00b81f000f037f89 */ /* 0x000fe200000e0000 */
[----:B------:R-:W-:Y:S01]  /*8a50*/  @!P0 LEA.HI R0, R4, R55, RZ, 0x3 ;  /* 0x0000003704008211 */ /* 0x000fe200078f18ff */
[----:B------:R-:W-:Y:S01]  /*8a60*/  @!P0 IMAD.SHL.U32 R14, R54, 0x2, RZ ;  /* 0x00000002360e8824 */ /* 0x000fe200078e00ff */
[----:B------:R-:W-:Y:S01]  /*8a70*/  @!P1 LOP3.LUT R2, R2, 0xfffffff8, RZ, 0xc0, !PT ;  /* 0xfffffff802029812 */ /* 0x000fe200078ec0ff */
[----:B------:R-:W-:Y:S01]  /*8a80*/  SHFL.IDX PT, R4, R16, 0x4, 0x181f ;  /* 0x00981f0010047f89 */ /* 0x000fe200000e0000 */
[----:B------:R-:W-:Y:S02]  /*8a90*/  ISETP.GE.AND P2, PT, R5, UR23, PT ;  /* 0x0000001705007c0c */ /* 0x000fe4000bf46270 */
[----:B------:R-:W-:Y:S01]  /*8aa0*/  @!P0 LOP3.LUT R17, R0, 0xfffffff8, RZ, 0xc0, !PT ;  /* 0xfffffff800118812 */ /* 0x000fe200078ec0ff */
[----:B------:R-:W2:Y:S01]  /*8ab0*/  SHFL.IDX PT, R5, R15, 0x4, 0x181f ;  /* 0x00981f000f057f89 */ /* 0x000ea200000e0000 */
[----:B-1----:R-:W-:-:S03]  /*8ac0*/  @!P1 IMAD.WIDE R10, R2, 0x2, R6 ;  /* 0x00000002020a9825 */ /* 0x002fc600078e0206 */
[----:B------:R-:W1:Y:S01]  /*8ad0*/  SHFL.IDX PT, R2, R16, 0x5, 0x181f ;  /* 0x00b81f0010027f89 */ /* 0x000e6200000e0000 */
[----:B------:R-:W-:Y:S02]  /*8ae0*/  @!P1 IMAD.SHL.U32 R0, R54, 0x2, RZ ;  /* 0x0000000236009824 */ /* 0x000fe400078e00ff */
[----:B------:R-:W-:-:S05]  /*8af0*/  @!P1 IMAD.WIDE R6, R132, 0x2, R6 ;  /* 0x0000000284069825 */ /* 0x000fca00078e0206 */
[----:B------:R3:W-:Y:S04]  /*8b00*/  @!P1 LDGSTS.E.BYPASS.LTC128B.128 [R0+0x9100], [R6.64], !P5 ;  /* 0x0910000006009fae */ /* 0x0007e8000e901d62 */
[----:B------:R4:W-:Y:S04]  /*8b10*/  @!P1 LDGSTS.E.BYPASS.LTC128B.128 [R0+0xd100], [R10.64], !P4 ;  /* 0x0d1000000a009fae */ /* 0x0009e8000e101d62 */
[----:B------:R5:W-:Y:S01]  /*8b20*/  @!P0 LDGSTS.E.BYPASS.LTC128B.128 [R14+0x9900], [R8.64], !P5 ;  /* 0x09900000080e8fae */ /* 0x000be2000e901d62 */
[----:B---3--:R-:W-:Y:S01]  /*8b30*/  @!P0 IMAD.WIDE R6, R17, 0x2, R12 ;  /* 0x0000000211068825 */ /* 0x008fe200078e020c */
[----:B------:R-:W-:-:S02]  /*8b40*/  IADD3 R13, R19, 0x70, RZ ;  /* 0x00000070130d7810 */ /* 0x000fc40007ffe0ff */
[--C-:B----4-:R-:W-:Y:S02]  /*8b50*/  @!P3 SHF.R.S32.HI R0, RZ, 0x1f, R55.reuse ;  /* 0x0000001fff00b819 */ /* 0x110fe40000011437 */
[----:B------:R3:W-:Y:S01]  /*8b60*/  @!P0 LDGSTS.E.BYPASS.LTC128B.128 [R14+0xd900], [R6.64], !P4 ;  /* 0x0d900000060e8fae */ /* 0x0007e2000e101d62 */
[----:B------:R-:W-:Y:S01]  /*8b70*/  @!P2 IMAD.SHL.U32 R12, R54, 0x2, RZ ;  /* 0x00000002360ca824 */ /* 0x000fe200078e00ff */
[----:B------:R-:W-:Y:S02]  /*8b80*/  ISETP.GE.AND P0, PT, R13, UR23, PT ;  /* 0x000000170d007c0c */ /* 0x000fe4000bf06270 */
[----:B-----5:R-:W-:Y:S02]  /*8b90*/  @!P2 SHF.R.S32.HI R8, RZ, 0x1f, R55 ;  /* 0x0000001fff08a819 */ /* 0x020fe40000011437 */
[----:B------:R-:W-:-:S04]  /*8ba0*/  IADD3 R9, R19, 0x60, RZ ;  /* 0x0000006013097810 */ /* 0x000fc80007ffe0ff */
[----:B------:R-:W-:Y:S02]  /*8bb0*/  ISETP.GE.AND P1, PT, R9, UR23, PT ;  /* 0x0000001709007c0c */ /* 0x000fe4000bf26270 */
[----:B------:R-:W-:Y:S01]  /*8bc0*/  SHFL.IDX PT, R9, R15, 0x6, 0x181f ;  /* 0x00d81f000f097f89 */ /* 0x000fe200000e0000 */
[-C--:B---3--:R-:W-:Y:S02]  /*8bd0*/  @!P3 LEA.HI R6, R0, R55.reuse, RZ, 0x3 ;  /* 0x000000370006b211 */ /* 0x088fe400078f18ff */
[----:B------:R-:W-:Y:S02]  /*8be0*/  @!P2 LEA.HI R0, R8, R55, RZ, 0x3 ;  /* 0x000000370800a211 */ /* 0x000fe400078f18ff */
[----:B------:R-:W-:Y:S01]  /*8bf0*/  @!P3 LOP3.LUT R6, R6, 0xfffffff8, RZ, 0xc0, !PT ;  /* 0xfffffff80606b812 */ /* 0x000fe200078ec0ff */
[----:B------:R-:W3:Y:S01]  /*8c00*/  SHFL.IDX PT, R8, R16, 0x6, 0x181f ;  /* 0x00d81f0010087f89 */ /* 0x000ee200000e0000 */
[----:B------:R-:W-:Y:S01]  /*8c10*/  @!P2 LOP3.LUT R7, R0, 0xfffffff8, RZ, 0xc0, !PT ;  /* 0xfffffff80007a812 */ /* 0x000fe200078ec0ff */
[----:B------:R-:W-:-:S02]  /*8c20*/  @!P3 IMAD.SHL.U32 R0, R54, 0x2, RZ ;  /* 0x000000023600b824 */ /* 0x000fc400078e00ff */
[----:B--2---:R-:W-:-:S04]  /*8c30*/  @!P3 IMAD.WIDE R10, R6, 0x2, R4 ;  /* 0x00000002060ab825 */ /* 0x004fc800078e0204 */
[----:B------:R-:W-:-:S04]  /*8c40*/  @!P3 IMAD.WIDE R4, R132, 0x2, R4 ;  /* 0x000000028404b825 */ /* 0x000fc800078e0204 */
[--C-:B-1----:R-:W-:Y:S01]  /*8c50*/  @!P2 IMAD.WIDE R6, R7, 0x2, R2.reuse ;  /* 0x000000020706a825 */ /* 0x102fe200078e0202 */
[----:B------:R1:W-:Y:S03]  /*8c60*/  @!P3 LDGSTS.E.BYPASS.LTC128B.128 [R0+0xa100], [R4.64], !P5 ;  /* 0x0a1000000400bfae */ /* 0x0003e6000e901d62 */
[----:B------:R-:W-:Y:S01]  /*8c70*/  @!P2 IMAD.WIDE R2, R132, 0x2, R2 ;  /* 0x000000028402a825 */ /* 0x000fe200078e0202 */
[----:B------:R2:W-:Y:S04]  /*8c80*/  @!P3 LDGSTS.E.BYPASS.LTC128B.128 [R0+0xe100], [R10.64], !P4 ;  /* 0x0e1000000a00bfae */ /* 0x0005e8000e101d62 */
[----:B------:R4:W-:Y:S04]  /*8c90*/  @!P2 LDGSTS.E.BYPASS.LTC128B.128 [R12+0xa900], [R2.64], !P5 ;  /* 0x0a900000020cafae */ /* 0x0009e8000e901d62 */
[----:B------:R5:W-:Y:S01]  /*8ca0*/  @!P2 LDGSTS.E.BYPASS.LTC128B.128 [R12+0xe900], [R6.64], !P4 ;  /* 0x0e900000060cafae */ /* 0x000be2000e101d62 */
[----:B-1----:R-:W-:-:S02]  /*8cb0*/  IADD3 R4, R163, UR6, RZ ;  /* 0x00000006a3047c10 */ /* 0x002fc4000fffe0ff */
[----:B--2---:R-:W-:Y:S01]  /*8cc0*/  @!P1 SHF.R.S32.HI R0, RZ, 0x1f, R55 ;  /* 0x0000001fff009819 */ /* 0x004fe20000011437 */
[----:B------:R-:W-:Y:S01]  /*8cd0*/  @!P1 IMAD.SHL.U32 R10, R54, 0x2, RZ ;  /* 0x00000002360a9824 */ /* 0x000fe200078e00ff */
[----:B------:R-:W-:Y:S02]  /*8ce0*/  ISETP.GE.AND P2, PT, R4, UR9, PT ;  /* 0x0000000904007c0c */ /* 0x000fe4000bf46270 */
[----:B------:R-:W-:Y:S02]  /*8cf0*/  @!P1 LEA.HI R0, R0, R55, RZ, 0x3 ;  /* 0x0000003700009211 */ /* 0x000fe400078f18ff */
[----:B------:R-:W-:Y:S01]  /*8d00*/  ISETP.GT.OR P2, PT, R163, 0x3f, P2 ;  /* 0x0000003fa300780c */ /* 0x000fe20001744670 */
[----:B-----5:R-:W-:Y:S01]  /*8d10*/  SHFL.IDX PT, R6, R16, 0x7, 0x181f ;  /* 0x00f81f0010067f89 */ /* 0x020fe200000e0000 */
[----:B------:R-:W-:Y:S02]  /*8d20*/  @!P1 LOP3.LUT R0, R0, 0xfffffff8, RZ, 0xc0, !PT ;  /* 0xfffffff800009812 */ /* 0x000fe400078ec0ff */
[----:B----4-:R-:W-:Y:S01]  /*8d30*/  IADD3 R12, R4, UR19, RZ ;  /* 0x00000013040c7c10 */ /* 0x010fe2000fffe0ff */
[----:B------:R-:W1:Y:S01]  /*8d40*/  SHFL.IDX PT, R7, R15, 0x7, 0x181f ;  /* 0x00f81f000f077f89 */ /* 0x000e6200000e0000 */
[----:B---3--:R-:W-:-:S04]  /*8d50*/  @!P1 IMAD.WIDE R4, R132, 0x2, R8 ;  /* 0x0000000284049825 */ /* 0x008fc800078e0208 */
[----:B------:R-:W-:Y:S01]  /*8d60*/  @!P1 IMAD.WIDE R2, R0, 0x2, R8 ;  /* 0x0000000200029825 */ /* 0x000fe200078e0208 */
[----:B------:R-:W-:Y:S01]  /*8d70*/  @!P0 SHF.R.S32.HI R0, RZ, 0x1f, R55 ;  /* 0x0000001fff008819 */ /* 0x000fe20000011437 */
[----:B------:R2:W-:Y:S02]  /*8d80*/  @!P1 LDGSTS.E.BYPASS.LTC128B.128 [R10+0xb100], [R4.64], !P5 ;  /* 0x0b100000040a9fae */ /* 0x0005e4000e901d62 */
[----:B------:R-:W-:Y:S02]  /*8d90*/  @P6 IMAD.HI.U32 R13, R12, c[0x0][0x2bc], RZ ;  /* 0x0000af000c0d6a27 */ /* 0x000fe400078e00ff */
[----:B------:R3:W-:Y:S02]  /*8da0*/  @!P1 LDGSTS.E.BYPASS.LTC128B.128 [R10+0xf100], [R2.64], !P4 ;  /* 0x0f100000020a9fae */ /* 0x0007e4000e101d62 */
[----:B------:R-:W-:Y:S01]  /*8db0*/  IMAD.MOV.U32 R11, RZ, RZ, R12 ;  /* 0x000000ffff0b7224 */ /* 0x000fe200078e000c */
[----:B------:R-:W-:Y:S01]  /*8dc0*/  @P6 SHF.R.U32.HI R11, RZ, c[0x0][0x2c0], R13 ;  /* 0x0000b000ff0b6a19 */ /* 0x000fe2000001160d */
[----:B-1----:R-:W-:Y:S01]  /*8dd0*/  @!P0 IMAD.WIDE R8, R132, 0x2, R6 ;  /* 0x0000000284088825 */ /* 0x002fe200078e0206 */
[----:B--2---:R-:W-:-:S02]  /*8de0*/  @!P0 LEA.HI R4, R0, R55, RZ, 0x3 ;  /* 0x0000003700048211 */ /* 0x004fc400078f18ff */
[C---:B------:R-:W-:Y:S02]  /*8df0*/  @!P2 IADD3 R0, P1, R11.reuse, UR12, RZ ;  /* 0x0000000c0b00ac10 */ /* 0x040fe4000ff3e0ff */
[----:B------:R-:W-:Y:S01]  /*8e00*/  @!P0 LOP3.LUT R4, R4, 0xfffffff8, RZ, 0xc0, !PT ;  /* 0xfffffff804048812 */ /* 0x000fe200078ec0ff */
[----:B---3--:R-:W-:Y:S01]  /*8e10*/  @!P0 IMAD.SHL.U32 R10, R54, 0x2, RZ ;  /* 0x00000002360a8824 */ /* 0x008fe200078e00ff */
[----:B------:R-:W-:Y:S02]  /*8e20*/  @!P2 LEA.HI.X.SX32 R3, R11, UR10, 0x1, P1 ;  /* 0x0000000a0b03ac11 */ /* 0x000fe400088f0eff */
[----:B------:R-:W-:Y:S01]  /*8e30*/  @!P2 LEA R2, P1, R0, c[0x0][0x2a0], 0x2 ;  /* 0x0000a8000002aa11 */ /* 0x000fe200078210ff */
[----:B------:R-:W-:Y:S01]  /*8e40*/  @!P0 IMAD.WIDE R4, R4, 0x2, R6 ;  /* 0x0000000204048825 */ /* 0x000fe200078e0206 */
[----:B------:R1:W-:Y:S02]  /*8e50*/  @!P0 LDGSTS.E.BYPASS.LTC128B.128 [R10+0xb900], [R8.64], !P5 ;  /* 0x0b900000080a8fae */ /* 0x0003e4000e901d62 */
[----:B------:R-:W-:-:S02]  /*8e60*/  @!P2 LEA.HI.X R3, R0, c[0x0][0x2a4], R3, 0x2, P1 ;  /* 0x0000a9000003aa11 */ /* 0x000fc400008f1403 */
[----:B------:R2:W-:Y:S04]  /*8e70*/  @!P0 LDGSTS.E.BYPASS.LTC128B.128 [R10+0xf900], [R4.64], !P4 ;  /* 0x0f900000040a8fae */ /* 0x0005e8000e101d62 */
[----:B------:R-:W0:Y:S04]  /*8e80*/  LDGDEPBAR ;  /* 0x00000000000079af */ /* 0x000e280000000000 */
[----:B------:R-:W-:Y:S06]  /*8e90*/  BAR.SYNC.DEFER_BLOCKING 0x0 ;  /* 0x0000000000007b1d */ /* 0x000fec0000010000 */
[----:B------:R3:W4:Y:S01]  /*8ea0*/  @!P2 LDG.E R58, [R2.64] ;  /* 0x00000022023aa981 */ /* 0x000722000c1e1900 */
[----:B------:R-:W-:Y:S01]  /*8eb0*/  IMAD.MOV R0, RZ, RZ, -R11 ;  /* 0x000000ffff007224 */ /* 0x000fe200078e0a0b */
[----:B------:R-:W-:Y:S01]  /*8ec0*/  UIMAD UR11, UR15, UR4, URZ ;  /* 0x000000040f0b72a4 */ /* 0x000fe2000f8e023f */
[----:B------:R-:W-:Y:S01]  /*8ed0*/  ISETP.GE.AND P5, PT, R132, c[0x0][0x1d4], PT ;  /* 0x0000750084007a0c */ /* 0x000fe20003fa6270 */
[----:B------:R-:W-:Y:S01]  /*8ee0*/  UIMAD.WIDE.U32 UR20, UR16, UR4, URZ ;  /* 0x00000004101472a5 */ /* 0x000fe2000f8e003f */
[----:B------:R-:W-:Y:S01]  /*8ef0*/  IMAD R59, R0, c[0x0][0x2b8], R12 ;  /* 0x0000ae00003b7a24 */ /* 0x000fe200078e020c */
[----:B------:R-:W-:Y:S01]  /*8f00*/  UIMAD UR11, UR16, UR5, UR11 ;  /* 0x00000005100b72a4 */ /* 0x000fe2000f8e020b */
[----:B------:R-:W-:Y:S01]  /*8f10*/  ISETP.GE.AND P4, PT, R55, c[0x0][0x1d4], PT ;  /* 0x0000750037007a0c */ /* 0x000fe20003f86270 */
[----:B------:R-:W-:-:S02]  /*8f20*/  UIADD3 UR6, UR9, -UR6, URZ ;  /* 0x8000000609067290 */ /* 0x000fc4000fffe03f */
[----:B------:R-:W-:Y:S01]  /*8f30*/  SHF.R.S32.HI R51, RZ, 0x1f, R59 ;  /* 0x0000001fff337819 */ /* 0x000fe2000001143b */
[----:B------:R-:W-:Y:S01]  /*8f40*/  UIADD3 UR11, UR21, UR11, URZ ;  /* 0x0000000b150b7290 */ /* 0x000fe2000fffe03f */
[----:B------:R-:W-:Y:S01]  /*8f50*/  STL [R1+0x34], R59 ;  /* 0x0000343b01007387 */ /* 0x000fe20000100800 */
[----:B------:R-:W-:Y:S01]  /*8f60*/  ULDC.64 UR4, c[0x0][0x210] ;  /* 0x0000840000047ab9 */ /* 0x000fe20000000a00 */
[----:B------:R-:W-:Y:S01]  /*8f70*/  IADD3 R97, -R42, UR6, RZ ;  /* 0x000000062a617c10 */ /* 0x000fe2000fffe1ff */
[----:B------:R-:W-:Y:S01]  /*8f80*/  IMAD R0, R51, c[0x0][0x1e0], RZ ;  /* 0x0000780033007a24 */ /* 0x000fe200078e02ff */
[----:B------:R-:W-:Y:S01]  /*8f90*/  UIMAD UR15, UR15, UR4, URZ ;  /* 0x000000040f0f72a4 */ /* 0x000fe2000f8e023f */
[----:B------:R-:W-:Y:S01]  /*8fa0*/  SEL R157, RZ, 0x10, P4 ;  /* 0x00000010ff9d7807 */ /* 0x000fe20002000000 */
[----:B------:R-:W-:Y:S01]  /*8fb0*/  UIMAD.WIDE.U32 UR26, UR16, UR4, URZ ;  /* 0x00000004101a72a5 */ /* 0x000fe2000f8e003f */
[----:B------:R-:W-:Y:S01]  /*8fc0*/  IMAD R0, R59, c[0x0][0x1e4], R0 ;  /* 0x000079003b007a24 */ /* 0x000fe200078e0200 */
[----:B------:R-:W-:Y:S01]  /*8fd0*/  ISETP.GE.AND P2, PT, R97, 0x11, PT ;  /* 0x000000116100780c */ /* 0x000fe20003f46270 */
[----:B------:R-:W-:Y:S01]  /*8fe0*/  UIMAD UR5, UR16, UR5, UR15 ;  /* 0x00000005100572a4 */ /* 0x000fe2000f8e020f */
[----:B---3--:R-:W-:-:S03]  /*8ff0*/  IMAD.WIDE.U32 R2, R59, c[0x0][0x1e0], RZ ;  /* 0x000078003b027a25 */ /* 0x008fc600078e00ff */
[----:B------:R-:W-:Y:S01]  /*9000*/  UIADD3 UR5, UR27, UR5, URZ ;  /* 0x000000051b057290 */ /* 0x000fe2000fffe03f */
[----:B------:R-:W-:-:S07]  /*9010*/  IMAD.IADD R3, R3, 0x1, R0 ;  /* 0x0000000103037824 */ /* 0x000fce00078e0200 */
[----:B------:R-:W-:Y:S01]  /*9020*/  @P2 IMAD.SHL.U32 R16, R54, 0x2, RZ ;  /* 0x0000000236102824 */ /* 0x000fe200078e00ff */
[----:B----4-:R-:W-:Y:S01]  /*9030*/  SHF.R.S32.HI R53, RZ, 0x1f, R58 ;  /* 0x0000001fff357819 */ /* 0x010fe2000001143a */
[----:B------:R-:W-:Y:S01]  /*9040*/  IMAD.WIDE.U32 R2, R58, c[0x0][0x1f0], R2 ;  /* 0x00007c003a027a25 */ /* 0x000fe200078e0002 */
[----:B------:R-:W-:Y:S03]  /*9050*/  STL [R1+0x30], R58 ;  /* 0x0000303a01007387 */ /* 0x000fe60000100800 */
[----:B------:R-:W-:Y:S01]  /*9060*/  IMAD R0, R53, c[0x0][0x1f0], RZ ;  /* 0x00007c0035007a24 */ /* 0x000fe200078e02ff */
[----:B--2---:R-:W-:-:S03]  /*9070*/  IADD3 R4, P1, R2, UR20, RZ ;  /* 0x0000001402047c10 */ /* 0x004fc6000ff3e0ff */
[----:B------:R-:W-:Y:S01]  /*9080*/  IMAD R2, R58, c[0x0][0x1f4], R0 ;  /* 0x00007d003a027a24 */ /* 0x000fe200078e0200 */
[----:B-1----:R-:W-:-:S04]  /*9090*/  LEA R9, P0, R4, c[0x0][0x1c8], 0x1 ;  /* 0x0000720004097a11 */ /* 0x002fc800078008ff */
[----:B------:R-:W-:Y:S01]  /*90a0*/  IADD3.X R2, R3, UR11, R2, P1, !PT ;  /* 0x0000000b03027c10 */ /* 0x000fe20008ffe402 */
[----:B------:R-:W-:Y:S01]  /*90b0*/  SHFL.IDX PT, R6, R9, 0x1, 0x181f ;  /* 0x00381f0009067f89 */ /* 0x000fe200000e0000 */
[C---:B------:R-:W-:Y:S02]  /*90c0*/  ISETP.GE.AND P1, PT, R97.reuse, 0x21, PT ;  /* 0x000000216100780c */ /* 0x040fe40003f26270 */
[----:B------:R-:W-:Y:S02]  /*90d0*/  LEA.HI.X R8, R4, c[0x0][0x1cc], R2, 0x1, P0 ;  /* 0x0000730004087a11 */ /* 0x000fe400000f0c02 */
[----:B------:R-:W-:Y:S01]  /*90e0*/  ISETP.GE.AND P0, PT, R97, 0x1, PT ;  /* 0x000000016100780c */ /* 0x000fe20003f06270 */
[----:B------:R-:W-:Y:S04]  /*90f0*/  SHFL.IDX PT, R2, R9, RZ, 0x181f ;  /* 0x00181fff09027589 */ /* 0x000fe800000e0000 */
[----:B------:R-:W1:Y:S04]  /*9100*/  SHFL.IDX PT, R3, R8, RZ, 0x181f ;  /* 0x00181fff08037589 */ /* 0x000e6800000e0000 */
[----:B------:R-:W2:Y:S01]  /*9110*/  SHFL.IDX PT, R7, R8, 0x1, 0x181f ;  /* 0x00381f0008077f89 */ /* 0x000ea200000e0000 */
[----:B------:R-:W-:-:S03]  /*9120*/  @P1 SHF.R.S32.HI R11, RZ, 0x1f, R55 ;  /* 0x0000001fff0b1819 */ /* 0x000fc60000011437 */
[----:B------:R-:W-:-:S04]  /*9130*/  @P0 SHF.R.S32.HI R0, RZ, 0x1f, R55 ;  /* 0x0000001fff000819 */ /* 0x000fc80000011437 */
[----:B------:R-:W-:-:S04]  /*9140*/  @P0 LEA.HI R0, R0, R55, RZ, 0x3 ;  /* 0x0000003700000211 */ /* 0x000fc800078f18ff */
[----:B------:R-:W-:Y:S01]  /*9150*/  @P0 LOP3.LUT R10, R0, 0xfffffff8, RZ, 0xc0, !PT ;  /* 0xfffffff8000a0812 */ /* 0x000fe200078ec0ff */
[----:B------:R-:W-:Y:S02]  /*9160*/  @P0 IMAD.SHL.U32 R0, R54, 0x2, RZ ;  /* 0x0000000236000824 */ /* 0x000fe400078e00ff */
[----:B-1----:R-:W-:-:S04]  /*9170*/  @P0 IMAD.WIDE R4, R132, 0x2, R2 ;  /* 0x0000000284040825 */ /* 0x002fc800078e0202 */
[----:B------:R-:W-:Y:S01]  /*9180*/  @P0 IMAD.WIDE R2, R10, 0x2, R2 ;  /* 0x000000020a020825 */ /* 0x000fe200078e0202 */
[----:B------:R1:W-:Y:S01]  /*9190*/  @P0 LDGSTS.E.BYPASS.LTC128B.128 [R0+0x4100], [R4.64], !P5 ;  /* 0x0410000004000fae */ /* 0x0003e2000e901d62 */
[----:B------:R-:W-:-:S03]  /*91a0*/  LOP3.LUT R10, R57, 0xfffffff0, RZ, 0xc0, !PT ;  /* 0xfffffff0390a7812 */ /* 0x000fc600078ec0ff */
[----:B------:R3:W-:Y:S01]  /*91b0*/  @P0 LDGSTS.E.BYPASS.LTC128B.128 [R0+0x6100], [R2.64], !P4 ;  /* 0x0610000002000fae */ /* 0x0007e2000e101d62 */
[----:B------:R-:W-:Y:S01]  /*91c0*/  ISETP.GE.AND P0, PT, R97, 0x31, PT ;  /* 0x000000316100780c */ /* 0x000fe20003f06270 */
[----:B------:R-:W-:-:S12]  /*91d0*/  IMAD.IADD R12, R159, 0x1, -R10 ;  /* 0x000000019f0c7824 */ /* 0x000fd800078e0a0a */
[--C-:B------:R-:W-:Y:S01]  /*91e0*/  @P0 SHF.R.S32.HI R10, RZ, 0x1f, R55.reuse ;  /* 0x0000001fff0a0819 */ /* 0x100fe20000011437 */
[----:B-1----:R-:W-:Y:S04]  /*91f0*/  SHFL.IDX PT, R4, R9, 0x2, 0x181f ;  /* 0x00581f0009047f89 */ /* 0x002fe800000e0000 */
[----:B------:R-:W1:Y:S01]  /*9200*/  SHFL.IDX PT, R5, R8, 0x2, 0x181f ;  /* 0x00581f0008057f89 */ /* 0x000e6200000e0000 */
[----:B---3--:R-:W-:-:S03]  /*9210*/  @P2 SHF.R.S32.HI R0, RZ, 0x1f, R55 ;  /* 0x0000001fff002819 */ /* 0x008fc60000011437 */
[----:B------:R-:W-:Y:S01]  /*9220*/  SHFL.IDX PT, R2, R9, 0x3, 0x181f ;  /* 0x00781f0009027f89 */ /* 0x000fe200000e0000 */
[----:B------:R-:W-:-:S03]  /*9230*/  @P2 LEA.HI R0, R0, R55, RZ, 0x3 ;  /* 0x0000003700002211 */ /* 0x000fc600078f18ff */
[----:B------:R3:W4:Y:S01]  /*9240*/  SHFL.IDX PT, R3, R8, 0x3, 0x181f ;  /* 0x00781f0008037f89 */ /* 0x00072200000e0000 */
[----:B------:R-:W-:-:S05]  /*9250*/  @P2 LOP3.LUT R0, R0, 0xfffffff8, RZ, 0xc0, !PT ;  /* 0xfffffff800002812 */ /* 0x000fca00078ec0ff */
[----:B--2---:R-:W-:Y:S01]  /*9260*/  @P2 IMAD.WIDE R14, R0, 0x2, R6 ;  /* 0x00000002000e2825 */ /* 0x004fe200078e0206 */
[----:B------:R-:W-:-:S03]  /*9270*/  @P1 LEA.HI R0, R11, R55, RZ, 0x3 ;  /* 0x000000370b001211 */ /* 0x000fc600078f18ff */
[----:B------:R-:W-:Y:S01]  /*9280*/  @P0 IMAD.SHL.U32 R11, R54, 0x2, RZ ;  /* 0x00000002360b0824 */ /* 0x000fe200078e00ff */
[----:B------:R-:W-:Y:S01]  /*9290*/  @P1 LOP3.LUT R0, R0, 0xfffffff8, RZ, 0xc0, !PT ;  /* 0xfffffff800001812 */ /* 0x000fe200078ec0ff */
[----:B---3--:R-:W-:Y:S01]  /*92a0*/  @P2 IMAD.WIDE R8, R132, 0x2, R6 ;  /* 0x0000000284082825 */ /* 0x008fe200078e0206 */
[----:B------:R-:W-:Y:S02]  /*92b0*/  SHF.R.S32.HI R7, RZ, 0x1f, R12 ;  /* 0x0000001fff077819 */ /* 0x000fe4000001140c */
[----:B------:R-:W-:Y:S01]  /*92c0*/  @P0 LEA.HI R6, R10, R55, RZ, 0x3 ;  /* 0x000000370a060211 */ /* 0x000fe200078f18ff */
[----:B------:R-:W-:Y:S01]  /*92d0*/  @P1 IMAD.SHL.U32 R10, R54, 0x2, RZ ;  /* 0x00000002360a1824 */ /* 0x000fe200078e00ff */
[----:B------:R-:W-:Y:S01]  /*92e0*/  LEA.HI R56, R7, R12, RZ, 0x3 ;  /* 0x0000000c07387211 */ /* 0x000fe200078f18ff */
[----:B------:R2:W-:Y:S01]  /*92f0*/  @P2 LDGSTS.E.BYPASS.LTC128B.128 [R16+0x4900], [R8.64], !P5 ;  /* 0x0490000008102fae */ /* 0x0005e2000e901d62 */
[----:B------:R-:W-:Y:S01]  /*9300*/  @P0 LOP3.LUT R13, R6, 0xfffffff8, RZ, 0xc0, !PT ;  /* 0xfffffff8060d0812 */ /* 0x000fe200078ec0ff */
[----:B-1----:R-:W-:-:S02]  /*9310*/  @P1 IMAD.WIDE R6, R132, 0x2, R4 ;  /* 0x0000000284061825 */ /* 0x002fc400078e0204 */
[----:B------:R1:W-:Y:S04]  /*9320*/  @P2 LDGSTS.E.BYPASS.LTC128B.128 [R16+0x6900], [R14.64], !P4 ;  /* 0x069000000e102fae */ /* 0x0003e8000e101d62 */
[----:B------:R1:W-:Y:S01]  /*9330*/  @P1 LDGSTS.E.BYPASS.LTC128B.128 [R10+0x5100], [R6.64], !P5 ;  /* 0x05100000060a1fae */ /* 0x0003e2000e901d62 */
[----:B--2---:R-:W-:Y:S01]  /*9340*/  @P1 IMAD.WIDE R8, R0, 0x2, R4 ;  /* 0x0000000200081825 */ /* 0x004fe200078e0204 */
[----:B------:R-:W-:-:S03]  /*9350*/  LOP3.LUT R0, R56, 0xfffffff8, RZ, 0xc0, !PT ;  /* 0xfffffff838007812 */ /* 0x000fc600078ec0ff */
[--C-:B----4-:R-:W-:Y:S01]  /*9360*/  @P0 IMAD.WIDE R4, R13, 0x2, R2.reuse ;  /* 0x000000020d040825 */ /* 0x110fe200078e0202 */
[----:B------:R1:W-:Y:S03]  /*9370*/  @P1 LDGSTS.E.BYPASS.LTC128B.128 [R10+0x7100], [R8.64], !P4 ;  /* 0x07100000080a1fae */ /* 0x0003e6000e101d62 */
[----:B------:R-:W-:-:S04]  /*9380*/  @P0 IMAD.WIDE R2, R132, 0x2, R2 ;  /* 0x0000000284020825 */ /* 0x000fc800078e0202 */
[----:B------:R-:W-:Y:S01]  /*9390*/  IMAD.IADD R52, R12, 0x1, -R0 ;  /* 0x000000010c347824 */ /* 0x000fe200078e0a00 */
[----:B------:R2:W-:Y:S04]  /*93a0*/  @P0 LDGSTS.E.BYPASS.LTC128B.128 [R11+0x5900], [R2.64], !P5 ;  /* 0x05900000020b0fae */ /* 0x0005e8000e901d62 */
[----:B------:R3:W-:Y:S01]  /*93b0*/  @P0 LDGSTS.E.BYPASS.LTC128B.128 [R11+0x7900], [R4.64], !P4 ;  /* 0x07900000040b0fae */ /* 0x0007e2000e101d62 */
[----:B------:R-:W-:Y:S02]  /*93c0*/  R2P PR, R52, 0x6 ;  /* 0x0000000634007804 */ /* 0x000fe40000000000 */
[----:B------:R-:W-:Y:S01]  /*93d0*/  ISETP.LT.AND P0, PT, RZ, c[0x0][0x27c], PT ;  /* 0x00009f00ff007a0c */ /* 0x000fe20003f01270 */
[----:B------:R-:W0:Y:S01]  /*93e0*/  LDGDEPBAR ;  /* 0x00000000000079af */ /* 0x000e220000000000 */
[----:B------:R-:W-:Y:S01]  /*93f0*/  ISETP.GT.AND P6, PT, R163, 0x3f, PT ;  /* 0x0000003fa300780c */ /* 0x000fe20003fc4270 */
[----:B--2---:R-:W-:-:S02]  /*9400*/  IMAD.MOV.U32 R3, RZ, RZ, 0x20 ;  /* 0x00000020ff037424 */ /* 0x004fc400078e00ff */
[----:B---3--:R-:W-:-:S03]  /*9410*/  IMAD.MOV.U32 R4, RZ, RZ, 0x10 ;  /* 0x00000010ff047424 */ /* 0x008fc600078e00ff */
[----:B------:R-:W-:Y:S02]  /*9420*/  SEL R3, R3, 0xffffffe0, !P2 ;  /* 0xffffffe003037807 */ /* 0x000fe40005000000 */
[----:B------:R-:W-:-:S03]  /*9430*/  SEL R4, R4, 0xfffffff0, !P1 ;  /* 0xfffffff004047807 */ /* 0x000fc60004800000 */
[----:B------:R-:W-:Y:S05]  /*9440*/  @P0 BRA `(.L_x_852) ;  /* 0x0000002000000947 */ /* 0x000fea0003800000 */
[----:B-1----:R-:W-:-:S04]  /*9450*/  DEPBAR.LE SB0, 0x1 ;  /* 0x000080400000791a */ /* 0x002fc80000000000 */
[----:B------:R-:W-:Y:S05]  /*9460*/  BRA `(.L_x_853) ;  /* 0x0000657000007947 */ /* 0x000fea0003800000 */
.L_x_852:
[----:B-1----:R-:W-:Y:S01]  /*9470*/  SHF.R.S32.HI R0, RZ, 0x1f, R142 ;  /* 0x0000001fff007819 */ /* 0x002fe2000001148e */
[----:B------:R-:W-:Y:S01]  /*9480*/  ULDC.U8 UR4, c[0x0][0x298] ;  /* 0x0000a60000047ab9 */ /* 0x000fe20000000000 */
[----:B------:R-:W-:Y:S01]  /*9490*/  IMAD.WIDE.U32 R8, R142, c[0x0][0x280], RZ ;  /* 0x0000a0008e087a25 */ /* 0x000fe200078e00ff */
[----:B------:R-:W-:Y:S01]  /*94a0*/  ISETP.NE.AND P1, PT, RZ, UR4, PT ;  /* 0x00000004ff007c0c */ /* 0x000fe2000bf25270 */
[----:B------:R-:W-:Y:S01]  /*94b0*/  BSSY B2, `(.L_x_853) ;  /* 0x0000652000027945 */ /* 0x000fe20003800000 */
[----:B------:R-:W-:Y:S01]  /*94c0*/  SHF.L.U32 R32, R54, 0x1, RZ ;  /* 0x0000000136207819 */ /* 0x000fe200000006ff */
[----:B------:R-:W-:Y:S01]  /*94d0*/  IMAD R2, R0, c[0x0][0x280], RZ ;  /* 0x0000a00000027a24 */ /* 0x000fe200078e02ff */
[----:B------:R-:W-:Y:S01]  /*94e0*/  LEA R18, P0, R8, c[0x0][0x270], 0x1 ;  /* 0x00009c0008127a11 */ /* 0x000fe200078008ff */
[----:B------:R-:W-:Y:S02]  /*94f0*/  IMAD R0, R0, c[0x0][0x290], RZ ;  /* 0x0000a40000007a24 */ /* 0x000fe400078e02ff */
[----:B------:R-:W-:-:S02]  /*9500*/  IMAD R2, R142, c[0x0][0x284], R2 ;  /* 0x0000a1008e027a24 */ /* 0x000fc400078e0202 */
[----:B------:R-:W-:-:S03]  /*9510*/  IMAD.WIDE.U32 R6, R142, c[0x0][0x290], RZ ;  /* 0x0000a4008e067a25 */ /* 0x000fc600078e00ff */
[----:B------:R-:W-:Y:S01]  /*9520*/  IADD3 R2, R2, R9, RZ ;  /* 0x0000000902027210 */ /* 0x000fe20007ffe0ff */
[----:B------:R-:W-:-:S03]  /*9530*/  IMAD R0, R142, c[0x0][0x294], R0 ;  /* 0x0000a5008e007a24 */ /* 0x000fc600078e0200 */
[----:B------:R-:W-:Y:S02]  /*9540*/  LEA.HI.X R19, R8, c[0x0][0x274], R2, 0x1, P0 ;  /* 0x00009d0008137a11 */ /* 0x000fe400000f0c02 */
[----:B------:R-:W-:Y:S02]  /*9550*/  LEA R16, P0, R6, c[0x0][0x288], 0x1 ;  /* 0x0000a20006107a11 */ /* 0x000fe400078008ff */
[----:B------:R-:W-:-:S04]  /*9560*/  IADD3 R0, R0, R7, RZ ;  /* 0x0000000700007210 */ /* 0x000fc80007ffe0ff */
[----:B------:R-:W-:Y:S01]  /*9570*/  LEA.HI.X R17, R6, c[0x0][0x28c], R0, 0x1, P0 ;  /* 0x0000a30006117a11 */ /* 0x000fe200000f0c00 */
[----:B------:R-:W-:Y:S05]  /*9580*/  @!P1 BRA `(.L_x_854) ;  /* 0x00002f4000009947 */ /* 0x000fea0003800000 */
[----:B------:R-:W-:Y:S01]  /*9590*/  ISETP.NE.AND P2, PT, R20, RZ, PT ;  /* 0x000000ff1400720c */ /* 0x000fe20003f45270 */
[----:B------:R-:W-:Y:S01]  /*95a0*/  BSSY B0, `(.L_x_855) ;  /* 0x0000017000007945 */ /* 0x000fe20003800000 */
[----:B------:R-:W-:Y:S01]  /*95b0*/  SHF.L.U32 R26, R96, 0x2, RZ ;  /* 0x00000002601a7819 */ /* 0x000fe200000006ff */
[----:B------:R-:W-:Y:S01]  /*95c0*/  CS2R R8, SRZ ;  /* 0x0000000000087805 */ /* 0x000fe2000001ff00 */
[----:B------:R-:W-:Y:S01]  /*95d0*/  CS2R R12, SRZ ;  /* 0x00000000000c7805 */ /* 0x000fe2000001ff00 */
[----:B------:R-:W-:Y:S01]  /*95e0*/  CS2R R6, SRZ ;  /* 0x0000000000067805 */ /* 0x000fe2000001ff00 */
[----:B------:R-:W-:-:S07]  /*95f0*/  CS2R R10, SRZ ;  /* 0x00000000000a7805 */ /* 0x000fce000001ff00 */
[----:B------:R-:W-:Y:S05]  /*9600*/  @P2 BRA `(.L_x_856) ;  /* 0x0000010000002947 */ /* 0x000fea0003800000 */
[C---:B------:R-:W-:Y:S01]  /*9610*/  IADD3 R2, R26.reuse, 0x20, RZ ;  /* 0x000000201a027810 */ /* 0x040fe20007ffe0ff */
[----:B------:R-:W-:Y:S01]  /*9620*/  CS2R R8, SRZ ;  /* 0x0000000000087805 */ /* 0x000fe2000001ff00 */
[----:B------:R-:W-:Y:S01]  /*9630*/  ISETP.GE.AND P1, PT, R26, c[0x0][0x27c], PT ;  /* 0x00009f001a007a0c */ /* 0x000fe20003f26270 */
[----:B------:R-:W-:Y:S01]  /*9640*/  CS2R R6, SRZ ;  /* 0x0000000000067805 */ /* 0x000fe2000001ff00 */
[----:B------:R-:W-:-:S11]  /*9650*/  ISETP.GE.AND P0, PT, R2, c[0x0][0x27c], PT ;  /* 0x00009f0002007a0c */ /* 0x000fd60003f06270 */
[----:B------:R-:W-:Y:S02]  /*9660*/  @!P1 IMAD.WIDE R20, R26, 0x2, R18 ;  /* 0x000000021a149825 */ /* 0x000fe400078e0212 */
[----:B------:R-:W-:-:S03]  /*9670*/  @!P0 SHF.R.S32.HI R0, RZ, 0x1f, R2 ;  /* 0x0000001fff008819 */ /* 0x000fc60000011402 */
[----:B------:R1:W5:Y:S01]  /*9680*/  @!P1 LD.E.64 R12, [R20.64] ;  /* 0x00000022140c9980 */ /* 0x000362000c101b00 */
[----:B------:R-:W-:-:S04]  /*9690*/  @!P0 LEA.HI R0, R0, R2, RZ, 0x2 ;  /* 0x0000000200008211 */ /* 0x000fc800078f10ff */
[----:B------:R-:W-:-:S05]  /*96a0*/  @!P0 LOP3.LUT R0, R0, 0xfffffffc, RZ, 0xc0, !PT ;  /* 0xfffffffc00008812 */ /* 0x000fca00078ec0ff */
[----:B------:R-:W-:-:S04]  /*96b0*/  @!P0 IMAD.WIDE R14, R0, 0x2, R16 ;  /* 0x00000002000e8825 */ /* 0x000fc800078e0210 */
[----:B------:R-:W-:Y:S01]  /*96c0*/  @!P0 IMAD.WIDE R18, R0, 0x2, R18 ;  /* 0x0000000200128825 */ /* 0x000fe200078e0212 */
[----:B------:R1:W5:Y:S03]  /*96d0*/  @!P0 LD.E.64 R6, [R14.64] ;  /* 0x000000220e068980 */ /* 0x000366000c101b00 */
[----:B------:R-:W-:Y:S01]  /*96e0*/  @!P1 IMAD.WIDE R16, R26, 0x2, R16 ;  /* 0x000000021a109825 */ /* 0x000fe200078e0210 */
[----:B------:R1:W5:Y:S04]  /*96f0*/  @!P0 LD.E.64 R8, [R18.64] ;  /* 0x0000002212088980 */ /* 0x000368000c101b00 */
[----:B------:R1:W5:Y:S02]  /*9700*/  @!P1 LD.E.64 R10, [R16.64] ;  /* 0x00000022100a9980 */ /* 0x000364000c101b00 */
.L_x_856:
[----:B------:R-:W-:Y:S05]  /*9710*/  BSYNC B0 ;  /* 0x0000000000007941 */ /* 0x000fea0003800000 */
.L_x_855:
[----:B------:R-:W-:Y:S01]  /*9720*/  UIMAD UR4, UR17, -0x80, UR23 ;  /* 0xffffff80110478a4 */ /* 0x000fe2000f8e0217 */
[----:B-1---5:R-:W-:Y:S01]  /*9730*/  IMAD.MOV.U32 R21, RZ, RZ, R12 ;  /* 0x000000ffff157224 */ /* 0x022fe200078e000c */
[----:B------:R-:W-:Y:S01]  /*9740*/  SHF.R.U64 R19, R12, 0x10, R13 ;  /* 0x000000100c137819 */ /* 0x000fe2000000120d */
[----:B------:R-:W-:Y:S01]  /*9750*/  IMAD.MOV.U32 R18, RZ, RZ, R8 ;  /* 0x000000ffff127224 */ /* 0x000fe200078e0008 */
[----:B------:R-:W-:Y:S01]  /*9760*/  UISETP.LT.AND UP0, UPT, UR4, 0x80, UPT ;  /* 0x000000800400788c */ /* 0x000fe2000bf01270 */
[----:B------:R-:W-:Y:S01]  /*9770*/  SHF.R.U64 R15, R8, 0x10, R9 ;  /* 0x00000010080f7819 */ /* 0x000fe20000001209 */
[--C-:B------:R-:W-:Y:S01]  /*9780*/  IMAD.MOV.U32 R20, RZ, RZ, R13.reuse ;  /* 0x000000ffff147224 */ /* 0x100fe200078e000d */
[----:B------:R-:W-:Y:S01]  /*9790*/  SHF.R.U32.HI R16, RZ, 0x10, R13 ;  /* 0x00000010ff107819 */ /* 0x000fe2000001160d */
[----:B------:R-:W-:Y:S01]  /*97a0*/  USEL UR4, UR4, 0x80, UP0 ;  /* 0x0000008004047887 */ /* 0x000fe20008000000 */
[--C-:B------:R-:W-:Y:S01]  /*97b0*/  IMAD.MOV.U32 R17, RZ, RZ, R9.reuse ;  /* 0x000000ffff117224 */ /* 0x100fe200078e0009 */
[----:B------:R-:W-:Y:S01]  /*97c0*/  SHF.R.U32.HI R12, RZ, 0x10, R9 ;  /* 0x00000010ff0c7819 */ /* 0x000fe20000011609 */
[----:B------:R-:W-:Y:S01]  /*97d0*/  IMAD.MOV.U32 R8, RZ, RZ, R7 ;  /* 0x000000ffff087224 */ /* 0x000fe200078e0007 */
[--C-:B------:R-:W-:Y:S01]  /*97e0*/  SHF.R.U32.HI R5, RZ, 0x10, R11.reuse ;  /* 0x00000010ff057819 */ /* 0x100fe2000001160b */
[----:B------:R-:W-:Y:S01]  /*97f0*/  IMAD.MOV.U32 R14, RZ, RZ, R10 ;  /* 0x000000ffff0e7224 */ /* 0x000fe200078e000a */
[----:B------:R-:W-:Y:S01]  /*9800*/  ISETP.GE.AND P0, PT, R42, UR4, PT ;  /* 0x000000042a007c0c */ /* 0x000fe2000bf06270 */
[--C-:B------:R-:W-:Y:S01]  /*9810*/  IMAD.MOV.U32 R13, RZ, RZ, R11.reuse ;  /* 0x000000ffff0d7224 */ /* 0x100fe200078e000b */
[----:B------:R-:W-:Y:S01]  /*9820*/  SHF.R.U64 R10, R10, 0x10, R11 ;  /* 0x000000100a0a7819 */ /* 0x000fe2000000120b */
[----:B------:R-:W-:Y:S01]  /*9830*/  IMAD.MOV.U32 R9, RZ, RZ, R6 ;  /* 0x000000ffff097224 */ /* 0x000fe200078e0006 */
        /* <DEDUP_REMOVED lines=18> */
[--C-:B------:R-:W-:Y:S02]  /*9960*/  HADD2.F32 R7, -RZ, R18.reuse.H0_H0 ;  /* 0x20000012ff077230 */ /* 0x100fe40000004100 */
[----:B------:R-:W-:Y:S02]  /*9970*/  HADD2.F32 R0, -RZ, R18.H1_H1 ;  /* 0x30000012ff007230 */ /* 0x000fe40000004100 */
[----:B------:R-:W-:Y:S02]  /*9980*/  HADD2.F32 R5, -RZ, R21.H0_H0 ;  /* 0x20000015ff057230 */ /* 0x000fe40000004100 */
[----:B------:R-:W-:Y:S02]  /*9990*/  HADD2.F32 R2, -RZ, R19.H1_H1 ;  /* 0x30000013ff027230 */ /* 0x000fe40000004100 */
[--C-:B-1----:R-:W-:Y:S02]  /*99a0*/  HADD2.F32 R12, -RZ, R8.reuse.H0_H0 ;  /* 0x20000008ff0c7230 */ /* 0x102fe40000004100 */
[----:B------:R-:W-:-:S02]  /*99b0*/  HADD2.F32 R8, -RZ, R8.H1_H1 ;  /* 0x30000008ff087230 */ /* 0x000fc40000004100 */
[--C-:B------:R-:W-:Y:S02]  /*99c0*/  HADD2.F32 R6, -RZ, R9.reuse.H0_H0 ;  /* 0x20000009ff067230 */ /* 0x100fe40000004100 */
[----:B------:R-:W-:Y:S02]  /*99d0*/  HADD2.F32 R9, -RZ, R9.H1_H1 ;  /* 0x30000009ff097230 */ /* 0x000fe40000004100 */
[--C-:B------:R-:W-:Y:S02]  /*99e0*/  HADD2.F32 R14, -RZ, R10.reuse.H0_H0 ;  /* 0x2000000aff0e7230 */ /* 0x100fe40000004100 */
[----:B------:R-:W-:Y:S01]  /*99f0*/  HADD2.F32 R13, -RZ, R10.H1_H1 ;  /* 0x3000000aff0d7230 */ /* 0x000fe20000004100 */
[-C--:B------:R-:W-:Y:S01]  /*9a00*/  FMUL.FTZ R10, R12, R7.reuse ;  /* 0x000000070c0a7220 */ /* 0x080fe20000410000 */
[--C-:B------:R-:W-:Y:S02]  /*9a10*/  HADD2.F32 R16, -RZ, R11.reuse.H0_H0 ;  /* 0x2000000bff107230 */ /* 0x100fe40000004100 */
[----:B------:R-:W-:Y:S01]  /*9a20*/  HADD2.F32 R15, -RZ, R11.H1_H1 ;  /* 0x3000000bff0f7230 */ /* 0x000fe20000004100 */
[----:B------:R-:W-:-:S02]  /*9a30*/  FMUL.FTZ R11, R8, R7 ;  /* 0x00000007080b7220 */ /* 0x000fc40000410000 */
[CC--:B------:R-:W-:Y:S02]  /*9a40*/  FMUL.FTZ R7, R9.reuse, R0.reuse ;  /* 0x0000000009077220 */ /* 0x0c0fe40000410000 */
[----:B------:R-:W-:Y:S02]  /*9a50*/  FMUL.FTZ R0, R6, R0 ;  /* 0x0000000006007220 */ /* 0x000fe40000410000 */
[-C--:B------:R-:W-:Y:S02]  /*9a60*/  FFMA.FTZ R17, R12, R5.reuse, -R11 ;  /* 0x000000050c117223 */ /* 0x080fe4000001080b */
[-C--:B------:R-:W-:Y:S01]  /*9a70*/  FFMA.FTZ R11, R6, R2.reuse, -R7 ;  /* 0x00000002060b7223 */ /* 0x080fe20000010807 */
[--C-:B------:R-:W-:Y:S01]  /*9a80*/  HADD2.F32 R6, -RZ, R20.reuse.H0_H0 ;  /* 0x20000014ff067230 */ /* 0x100fe20000004100 */
[----:B------:R-:W-:Y:S01]  /*9a90*/  FFMA.FTZ R9, R9, R2, R0 ;  /* 0x0000000209097223 */ /* 0x000fe20000010000 */
[----:B------:R-:W-:Y:S01]  /*9aa0*/  HADD2.F32 R0, -RZ, R19.H0_H0 ;  /* 0x20000013ff007230 */ /* 0x000fe20000004100 */
[----:B------:R-:W-:Y:S01]  /*9ab0*/  FFMA.FTZ R12, R8, R5, R10 ;  /* 0x00000005080c7223 */ /* 0x000fe2000001000a */
[----:B------:R-:W-:Y:S01]  /*9ac0*/  HADD2.F32 R5, -RZ, R21.H1_H1 ;  /* 0x30000015ff057230 */ /* 0x000fe20000004100 */
[-C--:B------:R-:W-:Y:S01]  /*9ad0*/  FMUL.FTZ R8, R13, R6.reuse ;  /* 0x000000060d087220 */ /* 0x080fe20000410000 */
[----:B------:R-:W-:Y:S01]  /*9ae0*/  HADD2.F32 R2, -RZ, R20.H1_H1 ;  /* 0x30000014ff027230 */ /* 0x000fe20000004100 */
[----:B------:R-:W-:Y:S01]  /*9af0*/  FMUL.FTZ R7, R14, R6 ;  /* 0x000000060e077220 */ /* 0x000fe20000410000 */
[----:B------:R-:W-:Y:S01]  /*9b00*/  F2FP.PACK_AB R9, R9, R11 ;  /* 0x0000000b0909723e */ /* 0x000fe200000000ff */
[----:B------:R-:W-:-:S02]  /*9b10*/  FMUL.FTZ R6, R15, R0 ;  /* 0x000000000f067220 */ /* 0x000fc40000410000 */
[----:B------:R-:W-:Y:S02]  /*9b20*/  FMUL.FTZ R0, R16, R0 ;  /* 0x0000000010007220 */ /* 0x000fe40000410000 */
[----:B------:R-:W-:Y:S01]  /*9b30*/  FFMA.FTZ R10, R14, R5, -R8 ;  /* 0x000000050e0a7223 */ /* 0x000fe20000010808 */
[----:B------:R-:W-:Y:S01]  /*9b40*/  F2FP.PACK_AB R8, R12, R17 ;  /* 0x000000110c08723e */ /* 0x000fe200000000ff */
[----:B------:R-:W-:Y:S02]  /*9b50*/  FFMA.FTZ R7, R13, R5, R7 ;  /* 0x000000050d077223 */ /* 0x000fe40000010007 */
[-C--:B------:R-:W-:Y:S02]  /*9b60*/  FFMA.FTZ R6, R16, R2.reuse, -R6 ;  /* 0x0000000210067223 */ /* 0x080fe40000010806 */
[----:B------:R-:W-:Y:S01]  /*9b70*/  FFMA.FTZ R0, R15, R2, R0 ;  /* 0x000000020f007223 */ /* 0x000fe20000010000 */
[----:B------:R-:W-:-:S04]  /*9b80*/  F2FP.PACK_AB R10, R7, R10 ;  /* 0x0000000a070a723e */ /* 0x000fc800000000ff */
[----:B------:R-:W-:-:S05]  /*9b90*/  F2FP.PACK_AB R11, R0, R6 ;  /* 0x00000006000b723e */ /* 0x000fca00000000ff */
[----:B------:R1:W-:Y:S02]  /*9ba0*/  STS.128 [R32+0x8100], R8 ;  /* 0x0081000820007388 */ /* 0x0003e40000000c00 */
.L_x_860:
[----:B------:R-:W-:Y:S05]  /*9bb0*/  BSYNC B0 ;  /* 0x0000000000007941 */ /* 0x000fea0003800000 */
.L_x_859:
[----:B------:R-:W-:-:S04]  /*9bc0*/  IADD3 R0, R26, 0x20, RZ ;  /* 0x000000201a007810 */ /* 0x000fc80007ffe0ff */
[----:B------:R-:W-:-:S13]  /*9bd0*/  ISETP.GE.AND P0, PT, R0, c[0x0][0x27c], PT ;  /* 0x00009f0000007a0c */ /* 0x000fda0003f06270 */
[----:B------:R-:W-:Y:S05]  /*9be0*/  @P0 BRA `(.L_x_858) ;  /* 0x0000026000000947 */ /* 0x000fea0003800000 */
[----:B-1----:R-:W1:Y:S01]  /*9bf0*/  LDS.128 R8, [R32+0xc100] ;  /* 0x00c1000020087984 */ /* 0x002e620000000c00 */
[--C-:B------:R-:W-:Y:S02]  /*9c00*/  HADD2.F32 R7, -RZ, R22.reuse.H0_H0 ;  /* 0x20000016ff077230 */ /* 0x100fe40000004100 */
[----:B------:R-:W-:Y:S02]  /*9c10*/  HADD2.F32 R0, -RZ, R22.H1_H1 ;  /* 0x30000016ff007230 */ /* 0x000fe40000004100 */
[----:B------:R-:W-:Y:S02]  /*9c20*/  HADD2.F32 R5, -RZ, R24.H1_H1 ;  /* 0x30000018ff057230 */ /* 0x000fe40000004100 */
        /* <DEDUP_REMOVED lines=15> */
[----:B------:R-:W-:Y:S01]  /*9d20*/  HADD2.F32 R6, -RZ, R24.H0_H0 ;  /* 0x20000018ff067230 */ /* 0x000fe20000004100 */
[----:B------:R-:W-:Y:S01]  /*9d30*/  FFMA.FTZ R9, R9, R2, R0 ;  /* 0x0000000209097223 */ /* 0x000fe20000010000 */
[----:B------:R-:W-:Y:S01]  /*9d40*/  HADD2.F32 R0, -RZ, R23.H0_H0 ;  /* 0x20000017ff007230 */ /* 0x000fe20000004100 */
[----:B------:R-:W-:Y:S01]  /*9d50*/  FFMA.FTZ R12, R8, R5, R10 ;  /* 0x00000005080c7223 */ /* 0x000fe2000001000a */
[--C-:B------:R-:W-:Y:S01]  /*9d60*/  HADD2.F32 R5, -RZ, R25.reuse.H1_H1 ;  /* 0x30000019ff057230 */ /* 0x100fe20000004100 */
[-C--:B------:R-:W-:Y:S01]  /*9d70*/  FMUL.FTZ R8, R13, R6.reuse ;  /* 0x000000060d087220 */ /* 0x080fe20000410000 */
[----:B------:R-:W-:Y:S01]  /*9d80*/  HADD2.F32 R2, -RZ, R25.H0_H0 ;  /* 0x20000019ff027230 */ /* 0x000fe20000004100 */
        /* <DEDUP_REMOVED lines=12> */
.L_x_858:
[----:B------:R-:W-:Y:S05]  /*9e50*/  BSYNC B1 ;  /* 0x0000000000017941 */ /* 0x000fea0003800000 */
.L_x_857:
        /* <DEDUP_REMOVED lines=18> */
[C---:B------:R-:W-:Y:S01]  /*9f80*/  FMUL.FTZ R10, R7.reuse, R12 ;  /* 0x0000000c070a7220 */ /* 0x040fe20000410000 */
[--C-:B------:R-:W-:Y:S02]  /*9f90*/  HADD2.F32 R16, -RZ, R11.reuse.H0_H0 ;  /* 0x2000000bff107230 */ /* 0x100fe40000004100 */
[----:B------:R-:W-:Y:S01]  /*9fa0*/  HADD2.F32 R15, -RZ, R11.H1_H1 ;  /* 0x3000000bff0f7230 */ /* 0x000fe20000004100 */
[----:B------:R-:W-:-:S02]  /*9fb0*/  FMUL.FTZ R11, R7, R8 ;  /* 0x00000008070b7220 */ /* 0x000fc40000410000 */
[CC--:B------:R-:W-:Y:S02]  /*9fc0*/  FMUL.FTZ R7, R0.reuse, R9.reuse ;  /* 0x0000000900077220 */ /* 0x0c0fe40000410000 */
[----:B------:R-:W-:Y:S02]  /*9fd0*/  FMUL.FTZ R0, R0, R6 ;  /* 0x0000000600007220 */ /* 0x000fe40000410000 */
[C---:B------:R-:W-:Y:S02]  /*9fe0*/  FFMA.FTZ R17, R5.reuse, R12, -R11 ;  /* 0x0000000c05117223 */ /* 0x040fe4000001080b */
[C---:B------:R-:W-:Y:S01]  /*9ff0*/  FFMA.FTZ R11, R2.reuse, R6, -R7 ;  /* 0x00000006020b7223 */ /* 0x040fe20000010807 */
[--C-:B------:R-:W-:Y:S01]  /*a000*/  HADD2.F32 R6, -RZ, R20.reuse.H0_H0 ;  /* 0x20000014ff067230 */ /* 0x100fe20000004100 */
[----:B------:R-:W-:Y:S01]  /*a010*/  FFMA.FTZ R9, R2, R9, R0 ;  /* 0x0000000902097223 */ /* 0x000fe20000010000 */
[----:B------:R-:W-:Y:S01]  /*a020*/  HADD2.F32 R0, -RZ, R19.H0_H0 ;  /* 0x20000013ff007230 */ /* 0x000fe20000004100 */
[----:B------:R-:W-:Y:S01]  /*a030*/  FFMA.FTZ R12, R5, R8, R10 ;  /* 0x00000008050c7223 */ /* 0x000fe2000001000a */
[----:B------:R-:W-:Y:S01]  /*a040*/  HADD2.F32 R5, -RZ, R21.H1_H1 ;  /* 0x30000015ff057230 */ /* 0x000fe20000004100 */
[C---:B------:R-:W-:Y:S01]  /*a050*/  FMUL.FTZ R8, R6.reuse, R13 ;  /* 0x0000000d06087220 */ /* 0x040fe20000410000 */
[----:B------:R-:W-:Y:S01]  /*a060*/  HADD2.F32 R2, -RZ, R20.H1_H1 ;  /* 0x30000014ff027230 */ /* 0x000fe20000004100 */
[----:B------:R-:W-:Y:S01]  /*a070*/  FMUL.FTZ R7, R6, R14 ;  /* 0x0000000e06077220 */ /* 0x000fe20000410000 */
[----:B------:R-:W-:Y:S01]  /*a080*/  F2FP.PACK_AB R9, R9, R11 ;  /* 0x0000000b0909723e */ /* 0x000fe200000000ff */
[----:B------:R-:W-:-:S02]  /*a090*/  FMUL.FTZ R6, R0, R15 ;  /* 0x0000000f00067220 */ /* 0x000fc40000410000 */
[----:B------:R-:W-:Y:S02]  /*a0a0*/  FMUL.FTZ R0, R0, R16 ;  /* 0x0000001000007220 */ /* 0x000fe40000410000 */
[C---:B------:R-:W-:Y:S01]  /*a0b0*/  FFMA.FTZ R10, R5.reuse, R14, -R8 ;  /* 0x0000000e050a7223 */ /* 0x040fe20000010808 */
[----:B------:R-:W-:Y:S01]  /*a0c0*/  F2FP.PACK_AB R8, R12, R17 ;  /* 0x000000110c08723e */ /* 0x000fe200000000ff */
[----:B------:R-:W-:Y:S02]  /*a0d0*/  FFMA.FTZ R7, R5, R13, R7 ;  /* 0x0000000d05077223 */ /* 0x000fe40000010007 */
[C---:B------:R-:W-:Y:S02]  /*a0e0*/  FFMA.FTZ R6, R2.reuse, R16, -R6 ;  /* 0x0000001002067223 */ /* 0x040fe40000010806 */
[----:B------:R-:W-:Y:S01]  /*a0f0*/  FFMA.FTZ R0, R2, R15, R0 ;  /* 0x0000000f02007223 */ /* 0x000fe20000010000 */
[----:B------:R-:W-:-:S04]  /*a100*/  F2FP.PACK_AB R10, R7, R10 ;  /* 0x0000000a070a723e */ /* 0x000fc800000000ff */
[----:B------:R-:W-:-:S05]  /*a110*/  F2FP.PACK_AB R11, R0, R6 ;  /* 0x00000006000b723e */ /* 0x000fca00000000ff */
[----:B------:R1:W-:Y:S02]  /*a120*/  STS.128 [R32+0x8900], R8 ;  /* 0x0089000820007388 */ /* 0x0003e40000000c00 */
.L_x_864:
[----:B------:R-:W-:Y:S05]  /*a130*/  BSYNC B0 ;  /* 0x0000000000007941 */ /* 0x000fea0003800000 */
.L_x_863:
        /* <DEDUP_REMOVED lines=22> */
[----:B------:R-:W-:Y:S01]  /*a2a0*/  HADD2.F32 R6, -RZ, R24.H0_H0 ;  /* 0x20000018ff067230 */ /* 0x000fe20000004100 */
[----:B------:R-:W-:Y:S01]  /*a2b0*/  FFMA.FTZ R9, R2, R9, R0 ;  /* 0x0000000902097223 */ /* 0x000fe20000010000 */
[----:B------:R-:W-:Y:S01]  /*a2c0*/  HADD2.F32 R0, -RZ, R23.H0_H0 ;  /* 0x20000017ff007230 */ /* 0x000fe20000004100 */
[----:B------:R-:W-:Y:S01]  /*a2d0*/  FFMA.FTZ R12, R5, R8, R10 ;  /* 0x00000008050c7223 */ /* 0x000fe2000001000a */
[--C-:B------:R-:W-:Y:S01]  /*a2e0*/  HADD2.F32 R5, -RZ, R25.reuse.H1_H1 ;  /* 0x30000019ff057230 */ /* 0x100fe20000004100 */
[C---:B------:R-:W-:Y:S01]  /*a2f0*/  FMUL.FTZ R8, R6.reuse, R13 ;  /* 0x0000000d06087220 */ /* 0x040fe20000410000 */
[----:B------:R-:W-:Y:S01]  /*a300*/  HADD2.F32 R2, -RZ, R25.H0_H0 ;  /* 0x20000019ff027230 */ /* 0x000fe20000004100 */
        /* <DEDUP_REMOVED lines=12> */
.L_x_862:
[----:B------:R-:W-:Y:S05]  /*a3d0*/  BSYNC B1 ;  /* 0x0000000000017941 */ /* 0x000fea0003800000 */
.L_x_861:
        /* <DEDUP_REMOVED lines=45> */
.L_x_868:
[----:B------:R-:W-:Y:S05]  /*a6b0*/  BSYNC B0 ;  /* 0x0000000000007941 */ /* 0x000fea0003800000 */
.L_x_867:
        /* <DEDUP_REMOVED lines=41> */
.L_x_866:
[----:B------:R-:W-:Y:S05]  /*a950*/  BSYNC B1 ;  /* 0x0000000000017941 */ /* 0x000fea0003800000 */
.L_x_865:
        /* <DEDUP_REMOVED lines=45> */
.L_x_872:
[----:B------:R-:W-:Y:S05]  /*ac30*/  BSYNC B0 ;  /* 0x0000000000007941 */ /* 0x000fea0003800000 */
.L_x_871:
        /* <DEDUP_REMOVED lines=41> */
.L_x_870:
[----:B------:R-:W-:Y:S05]  /*aed0*/  BSYNC B1 ;  /* 0x0000000000017941 */ /* 0x000fea0003800000 */
.L_x_869:
        /* <DEDUP_REMOVED lines=45> */
.L_x_876:
[----:B------:R-:W-:Y:S05]  /*b1b0*/  BSYNC B0 ;  /* 0x0000000000007941 */ /* 0x000fea0003800000 */
.L_x_875:
        /* <DEDUP_REMOVED lines=41> */
.L_x_874:
[----:B------:R-:W-:Y:S05]  /*b450*/  BSYNC B1 ;  /* 0x0000000000017941 */ /* 0x000fea0003800000 */
.L_x_873:
        /* <DEDUP_REMOVED lines=45> */
.L_x_880:
[----:B------:R-:W-:Y:S05]  /*b730*/  BSYNC B0 ;  /* 0x0000000000007941 */ /* 0x000fea0003800000 */
.L_x_879:
        /* <DEDUP_REMOVED lines=41> */
.L_x_878:
[----:B------:R-:W-:Y:S05]  /*b9d0*/  BSYNC B1 ;  /* 0x0000000000017941 */ /* 0x000fea0003800000 */
.L_x_877:
        /* <DEDUP_REMOVED lines=45> */
.L_x_884:
[----:B------:R-:W-:Y:S05]  /*bcb0*/  BSYNC B0 ;  /* 0x0000000000007941 */ /* 0x000fea0003800000 */
.L_x_883:
        /* <DEDUP_REMOVED lines=41> */
.L_x_882:
[----:B------:R-:W-:Y:S05]  /*bf50*/  BSYNC B1 ;  /* 0x0000000000017941 */ /* 0x000fea0003800000 */
.L_x_881:
[----:B------:R-:W-:-:S04]  /*bf60*/  IADD3 R0, R42, 0x70, RZ ;  /* 0x000000702a007810 */ /* 0x000fc80007ffe0ff */
        /* <DEDUP_REMOVED lines=43> */
.L_x_887:
[----:B------:R-:W-:Y:S05]  /*c220*/  BSYNC B0 ;  /* 0x0000000000007941 */ /* 0x000fea0003800000 */
.L_x_886:
        /* <DEDUP_REMOVED lines=40> */
[----:B------:R1:W-:Y:S01]  /*c4b0*/  STS.128 [R32+0xf900], R8 ;  /* 0x00f9000820007388 */ /* 0x0003e20000000c00 */
[----:B------:R-:W-:Y:S05]  /*c4c0*/  BRA `(.L_x_885) ;  /* 0x0000350000007947 */ /* 0x000fea0003800000 */
.L_x_854:
[----:B------:R-:W-:Y:S01]  /*c4d0*/  ISETP.NE.AND P0, PT, R20, RZ, PT ;  /* 0x000000ff1400720c */ /* 0x000fe20003f05270 */
[----:B------:R-:W-:Y:S01]  /*c4e0*/  BSSY B0, `(.L_x_888) ;  /* 0x000000d000007945 */ /* 0x000fe20003800000 */
[----:B------:R-:W-:Y:S01]  /*c4f0*/  CS2R R10, SRZ ;  /* 0x00000000000a7805 */ /* 0x000fe2000001ff00 */
[----:B------:R-:W-:Y:S01]  /*c500*/  CS2R R8, SRZ ;  /* 0x0000000000087805 */ /* 0x000fe2000001ff00 */
[----:B------:R-:W-:Y:S01]  /*c510*/  CS2R R14, SRZ ;  /* 0x00000000000e7805 */ /* 0x000fe2000001ff00 */
[----:B------:R-:W-:-:S08]  /*c520*/  CS2R R12, SRZ ;  /* 0x00000000000c7805 */ /* 0x000fd0000001ff00 */
[----:B------:R-:W-:Y:S05]  /*c530*/  @P0 BRA `(.L_x_889) ;  /* 0x0000007000000947 */ /* 0x000fea0003800000 */
[----:B------:R-:W-:Y:S01]  /*c540*/  ISETP.GE.AND P0, PT, R132, c[0x0][0x27c], PT ;  /* 0x00009f0084007a0c */ /* 0x000fe20003f06270 */
[----:B------:R-:W-:-:S12]  /*c550*/  CS2R R10, SRZ ;  /* 0x00000000000a7805 */ /* 0x000fd8000001ff00 */
[----:B------:R-:W-:Y:S05]  /*c560*/  @P0 BRA `(.L_x_889) ;  /* 0x0000004000000947 */ /* 0x000fea0003800000 */
[----:B------:R-:W-:-:S04]  /*c570*/  IMAD.WIDE R8, R132, 0x2, R18 ;  /* 0x0000000284087825 */ /* 0x000fc800078e0212 */
[----:B------:R-:W-:Y:S02]  /*c580*/  IMAD.WIDE R12, R132, 0x2, R16 ;  /* 0x00000002840c7825 */ /* 0x000fe400078e0210 */
[----:B------:R-:W5:Y:S04]  /*c590*/  LD.E.128 R8, [R8.64] ;  /* 0x0000002208087980 */ /* 0x000f68000c101d00 */
[----:B------:R-:W5:Y:S02]  /*c5a0*/  LD.E.128 R12, [R12.64] ;  /* 0x000000220c0c7980 */ /* 0x000f64000c101d00 */
.L_x_889:
[----:B------:R-:W-:Y:S05]  /*c5b0*/  BSYNC B0 ;  /* 0x0000000000007941 */ /* 0x000fea0003800000 */
.L_x_888:
[----:B------:R-:W-:Y:S01]  /*c5c0*/  UIMAD UR4, UR17, -0x80, UR23 ;  /* 0xffffff80110478a4 */ /* 0x000fe2000f8e0217 */
[----:B------:R-:W-:Y:S01]  /*c5d0*/  ISETP.GE.AND P0, PT, R132, c[0x0][0x27c], PT ;  /* 0x00009f0084007a0c */ /* 0x000fe20003f06270 */
[--C-:B-----5:R-:W-:Y:S01]  /*c5e0*/  IMAD.MOV.U32 R21, RZ, RZ, R9.reuse ;  /* 0x000000ffff157224 */ /* 0x120fe200078e0009 */
[--C-:B------:R-:W-:Y:S01]  /*c5f0*/  SHF.R.U64 R20, R8, 0x10, R9.reuse ;  /* 0x0000001008147819 */ /* 0x100fe20000001209 */
[----:B------:R-:W-:Y:S01]  /*c600*/  UISETP.LT.AND UP0, UPT, UR4, 0x80, UPT ;  /* 0x000000800400788c */ /* 0x000fe2000bf01270 */
[----:B------:R-:W-:Y:S01]  /*c610*/  SHF.R.U32.HI R17, RZ, 0x10, R9 ;  /* 0x00000010ff117819 */ /* 0x000fe20000011609 */
[----:B------:R-:W-:Y:S01]  /*c620*/  IMAD.MOV.U32 R19, RZ, RZ, R10 ;  /* 0x000000ffff137224 */ /* 0x000fe200078e000a */
[--C-:B------:R-:W-:Y:S01]  /*c630*/  SHF.R.U64 R16, R10, 0x10, R11.reuse ;  /* 0x000000100a107819 */ /* 0x100fe2000000120b */
[----:B------:R-:W-:Y:S01]  /*c640*/  USEL UR4, UR4, 0x80, UP0 ;  /* 0x0000008004047887 */ /* 0x000fe20008000000 */
[--C-:B------:R-:W-:Y:S01]  /*c650*/  IMAD.MOV.U32 R18, RZ, RZ, R11.reuse ;  /* 0x000000ffff127224 */ /* 0x100fe200078e000b */
[----:B------:R-:W-:Y:S01]  /*c660*/  SHF.R.U32.HI R9, RZ, 0x10, R11 ;  /* 0x00000010ff097819 */ /* 0x000fe2000001160b */
[----:B------:R-:W-:Y:S01]  /*c670*/  IMAD.MOV.U32 R22, RZ, RZ, R8 ;  /* 0x000000ffff167224 */ /* 0x000fe200078e0008 */
[--C-:B------:R-:W-:Y:S01]  /*c680*/  SHF.R.U64 R8, R12, 0x10, R13.reuse ;  /* 0x000000100c087819 */ /* 0x100fe2000000120d */
[----:B------:R-:W-:Y:S01]  /*c690*/  IMAD.MOV.U32 R11, RZ, RZ, R12 ;  /* 0x000000ffff0b7224 */ /* 0x000fe200078e000c */
[----:B------:R-:W-:Y:S01]  /*c6a0*/  ISETP.GE.OR P1, PT, R42, UR4, P0 ;  /* 0x000000042a007c0c */ /* 0x000fe20008726670 */
[--C-:B------:R-:W-:Y:S01]  /*c6b0*/  IMAD.MOV.U32 R10, RZ, RZ, R13.reuse ;  /* 0x000000ffff0a7224 */ /* 0x100fe200078e000d */
[----:B------:R-:W-:Y:S01]  /*c6c0*/  SHF.R.U32.HI R5, RZ, 0x10, R13 ;  /* 0x00000010ff057819 */ /* 0x000fe2000001160d */
        /* <DEDUP_REMOVED lines=16> */
[----:B------:R-:W-:Y:S01]  /*c7d0*/  MOV R0, c[0x0][0x27c] ;  /* 0x00009f0000007a02 */ /* 0x000fe20000000f00 */
[----:B------:R-:W1:Y:S01]  /*c7e0*/  LDS.128 R12, [R32+0x8100] ;  /* 0x00810000200c7984 */ /* 0x000e620000000c00 */
[----:B------:R-:W-:-:S02]  /*c7f0*/  HADD2.F32 R6, -RZ, R43.H0_H0 ;  /* 0x2000002bff067230 */ /* 0x000fc40000004100 */
[----:B------:R-:W-:Y:S01]  /*c800*/  LEA.HI R0, R0, R96, RZ, 0x1d ;  /* 0x0000006000007211 */ /* 0x000fe200078fe8ff */
[----:B------:R-:W-:Y:S02]  /*c810*/  HADD2.F32 R18, -RZ, R44.H1_H1 ;  /* 0x3000002cff127230 */ /* 0x000fe40000004100 */
[----:B------:R-:W-:Y:S01]  /*c820*/  HADD2.F32 R16, -RZ, R46.H0_H0 ;  /* 0x2000002eff107230 */ /* 0x000fe20000004100 */
[----:B------:R-:W-:Y:S01]  /*c830*/  SHF.R.S32.HI R5, RZ, 0x1f, R0 ;  /* 0x0000001fff057819 */ /* 0x000fe20000011400 */
[----:B------:R-:W-:Y:S01]  /*c840*/  HADD2.F32 R17, -RZ, R47.H0_H0 ;  /* 0x2000002fff117230 */ /* 0x000fe20000004100 */
[----:B------:R-:W-:Y:S02]  /*c850*/  SHF.L.U32 R2, R0, 0x3, RZ ;  /* 0x0000000300027819 */ /* 0x000fe400000006ff */
[----:B------:R-:W-:Y:S01]  /*c860*/  LEA.HI R0, R5, R0, RZ, 0x3 ;  /* 0x0000000005007211 */ /* 0x000fe200078f18ff */
[----:B------:R-:W-:Y:S01]  /*c870*/  HADD2.F32 R5, -RZ, R44.H0_H0 ;  /* 0x2000002cff057230 */ /* 0x000fe20000004100 */
[----:B------:R-:W-:-:S02]  /*c880*/  LOP3.LUT R2, R23, 0x38, R2, 0xf8, !PT ;  /* 0x0000003817027812 */ /* 0x000fc400078ef802 */
[----:B------:R-:W-:Y:S02]  /*c890*/  SHF.L.U32 R0, R0, 0xa, RZ ;  /* 0x0000000a00007819 */ /* 0x000fe400000006ff */
[----:B------:R-:W-:Y:S02]  /*c8a0*/  LOP3.LUT R2, R2, R25, RZ, 0x3c, !PT ;  /* 0x0000001902027212 */ /* 0x000fe400078e3cff */
[----:B------:R-:W-:-:S04]  /*c8b0*/  LOP3.LUT R0, R0, 0x7fffe000, RZ, 0xc0, !PT ;  /* 0x7fffe00000007812 */ /* 0x000fc800078ec0ff */
[----:B------:R-:W-:-:S04]  /*c8c0*/  IADD3 R0, R2, R0, R24 ;  /* 0x0000000002007210 */ /* 0x000fc80007ffe018 */
[----:B------:R-:W-:Y:S01]  /*c8d0*/  SHF.L.U32 R37, R0, 0x1, RZ ;  /* 0x0000000100257819 */ /* 0x000fe200000006ff */
[----:B------:R-:W-:-:S04]  /*c8e0*/  HADD2.F32 R0, -RZ, R43.H1_H1 ;  /* 0x3000002bff007230 */ /* 0x000fc80000004100 */
[----:B------:R-:W2:Y:S01]  /*c8f0*/  LDS.128 R8, [R37+0x8100] ;  /* 0x0081000025087984 */ /* 0x000ea20000000c00 */
[--C-:B-1----:R-:W-:Y:S02]  /*c900*/  HADD2.F32 R23, -RZ, R12.reuse.H0_H0 ;  /* 0x2000000cff177230 */ /* 0x102fe40000004100 */
[----:B------:R-:W-:Y:S02]  /*c910*/  HADD2.F32 R22, -RZ, R12.H1_H1 ;  /* 0x3000000cff167230 */ /* 0x000fe40000004100 */
[--C-:B------:R-:W-:Y:S01]  /*c920*/  HADD2.F32 R25, -RZ, R13.reuse.H0_H0 ;  /* 0x2000000dff197230 */ /* 0x100fe20000004100 */
[----:B------:R-:W-:Y:S01]  /*c930*/  FMUL.FTZ R2, R23, R6 ;  /* 0x0000000617027220 */ /* 0x000fe20000410000 */
[--C-:B------:R-:W-:Y:S02]  /*c940*/  HADD2.F32 R27, -RZ, R14.reuse.H0_H0 ;  /* 0x2000000eff1b7230 */ /* 0x100fe40000004100 */
[----:B------:R-:W-:Y:S02]  /*c950*/  HADD2.F32 R26, -RZ, R14.H1_H1 ;  /* 0x3000000eff1a7230 */ /* 0x000fe40000004100 */
[----:B------:R-:W-:-:S02]  /*c960*/  HADD2.F32 R24, -RZ, R13.H1_H1 ;  /* 0x3000000dff187230 */ /* 0x000fc40000004100 */
[--C-:B------:R-:W-:Y:S02]  /*c970*/  HADD2.F32 R29, -RZ, R15.reuse.H0_H0 ;  /* 0x2000000fff1d7230 */ /* 0x100fe40000004100 */
[----:B------:R-:W-:Y:S02]  /*c980*/  HADD2.F32 R28, -RZ, R15.H1_H1 ;  /* 0x3000000fff1c7230 */ /* 0x000fe40000004100 */
[--C-:B--2---:R-:W-:Y:S02]  /*c990*/  HADD2.F32 R7, -RZ, R8.reuse.H0_H0 ;  /* 0x20000008ff077230 */ /* 0x104fe40000004100 */
[----:B------:R-:W-:Y:S02]  /*c9a0*/  HADD2.F32 R8, -RZ, R8.H1_H1 ;  /* 0x30000008ff087230 */ /* 0x000fe40000004100 */
[--C-:B------:R-:W-:Y:S01]  /*c9b0*/  HADD2.F32 R12, -RZ, R9.reuse.H0_H0 ;  /* 0x20000009ff0c7230 */ /* 0x100fe20000004100 */
[C---:B------:R-:W-:Y:S01]  /*c9c0*/  FFMA.FTZ R41, R7.reuse, R18, R2 ;  /* 0x0000001207297223 */ /* 0x040fe20000010002 */
[----:B------:R-:W-:Y:S01]  /*c9d0*/  HADD2.F32 R14, -RZ, R9.H1_H1 ;  /* 0x30000009ff0e7230 */ /* 0x000fe20000004100 */
[-C--:B------:R-:W-:Y:S01]  /*c9e0*/  FMUL.FTZ R2, R22, R0.reuse ;  /* 0x0000000016027220 */ /* 0x080fe20000410000 */
[----:B------:R-:W-:Y:S01]  /*c9f0*/  HADD2.F32 R13, -RZ, R10.H0_H0 ;  /* 0x2000000aff0d7230 */ /* 0x000fe20000004100 */
[C---:B------:R-:W-:Y:S01]  /*ca00*/  FMUL.FTZ R36, R8.reuse, R0 ;  /* 0x0000000008247220 */ /* 0x040fe20000410000 */
[--C-:B------:R-:W-:Y:S01]  /*ca10*/  HADD2.F32 R0, -RZ, R45.reuse.H1_H1 ;  /* 0x3000002dff007230 */ /* 0x100fe20000004100 */
[----:B------:R-:W-:Y:S01]  /*ca20*/  FMUL.FTZ R38, R7, R6 ;  /* 0x0000000607267220 */ /* 0x000fe20000410000 */
[----:B------:R-:W-:Y:S01]  /*ca30*/  HADD2.F32 R9, -RZ, R48.H1_H1 ;  /* 0x30000030ff097230 */ /* 0x000fe20000004100 */
[-C--:B------:R-:W-:Y:S01]  /*ca40*/  FMUL.FTZ R6, R25, R5.reuse ;  /* 0x0000000519067220 */ /* 0x080fe20000410000 */
[----:B------:R-:W-:Y:S01]  /*ca50*/  HADD2.F32 R15, -RZ, R10.H1_H1 ;  /* 0x3000000aff0f7230 */ /* 0x000fe20000004100 */
[----:B------:R-:W-:Y:S01]  /*ca60*/  FFMA.FTZ R40, R8, R16, R2 ;  /* 0x0000001008287223 */ /* 0x000fe20000010002 */
[----:B------:R-:W-:Y:S01]  /*ca70*/  HADD2.F32 R2, -RZ, R45.H0_H0 ;  /* 0x2000002dff027230 */ /* 0x000fe20000004100 */
[C---:B------:R-:W-:Y:S01]  /*ca80*/  FMUL.FTZ R34, R12.reuse, R5 ;  /* 0x000000050c227220 */ /* 0x040fe20000410000 */
[----:B------:R-:W-:Y:S01]  /*ca90*/  HADD2.F32 R8, -RZ, R46.H1_H1 ;  /* 0x3000002eff087230 */ /* 0x000fe20000004100 */
[----:B------:R-:W-:Y:S01]  /*caa0*/  FMUL.FTZ R5, R27, R0 ;  /* 0x000000001b057220 */ /* 0x000fe20000410000 */
[----:B------:R-:W-:Y:S01]  /*cab0*/  HADD2.F32 R10, -RZ, R48.H0_H0 ;  /* 0x20000030ff0a7230 */ /* 0x000fe20000004100 */
[----:B------:R-:W-:Y:S01]  /*cac0*/  FFMA.FTZ R39, R12, R17, R6 ;  /* 0x000000110c277223 */ /* 0x000fe20000010006 */
[----:B------:R-:W-:Y:S01]  /*cad0*/  HADD2.F32 R7, -RZ, R49.H1_H1 ;  /* 0x30000031ff077230 */ /* 0x000fe20000004100 */
[C---:B------:R-:W-:Y:S01]  /*cae0*/  FFMA.FTZ R33, R13.reuse, R9, R5 ;  /* 0x000000090d217223 */ /* 0x040fe20000010005 */
[--C-:B------:R-:W-:Y:S01]  /*caf0*/  HADD2.F32 R20, -RZ, R11.reuse.H0_H0 ;  /* 0x2000000bff147230 */ /* 0x100fe20000004100 */
[-C--:B------:R-:W-:Y:S01]  /*cb00*/  FMUL.FTZ R6, R24, R2.reuse ;  /* 0x0000000218067220 */ /* 0x080fe20000410000 */
[----:B------:R-:W-:Y:S01]  /*cb10*/  HADD2.F32 R19, -RZ, R11.H1_H1 ;  /* 0x3000000bff137230 */ /* 0x000fe20000004100 */
[----:B------:R-:W-:Y:S01]  /*cb20*/  FMUL.FTZ R31, R14, R2 ;  /* 0x000000020e1f7220 */ /* 0x000fe20000410000 */
[----:B------:R-:W-:Y:S01]  /*cb30*/  HADD2.F32 R2, -RZ, R49.H0_H0 ;  /* 0x20000031ff027230 */ /* 0x000fe20000004100 */
[----:B------:R-:W-:Y:S01]  /*cb40*/  FMUL.FTZ R21, R13, R0 ;  /* 0x000000000d157220 */ /* 0x000fe20000410000 */
[----:B------:R-:W-:Y:S01]  /*cb50*/  HADD2.F32 R0, -RZ, R47.H1_H1 ;  /* 0x3000002fff007230 */ /* 0x000fe20000004100 */
[----:B------:R-:W-:-:S02]  /*cb60*/  FMUL.FTZ R5, R26, R8 ;  /* 0x000000081a057220 */ /* 0x000fc40000410000 */
[----:B------:R-:W-:Y:S01]  /*cb70*/  FFMA.FTZ R35, R14, R10, R6 ;  /* 0x0000000a0e237223 */ /* 0x000fe20000010006 */
[--C-:B------:R-:W-:Y:S01]  /*cb80*/  HADD2.F32 R6, -RZ, R50.reuse.H1_H1 ;  /* 0x30000032ff067230 */ /* 0x100fe20000004100 */
[C---:B------:R-:W-:Y:S01]  /*cb90*/  FFMA.FTZ R30, R15.reuse, R7, R5 ;  /* 0x000000070f1e7223 */ /* 0x040fe20000010005 */
[----:B------:R-:W-:Y:S01]  /*cba0*/  HADD2.F32 R5, -RZ, R50.H0_H0 ;  /* 0x20000032ff057230 */ /* 0x000fe20000004100 */
[----:B------:R-:W-:Y:S02]  /*cbb0*/  FMUL.FTZ R14, R15, R8 ;  /* 0x000000080f0e7220 */ /* 0x000fe40000410000 */
[----:B------:R-:W-:Y:S02]  /*cbc0*/  FMUL.FTZ R8, R29, R2 ;  /* 0x000000021d087220 */ /* 0x000fe40000410000 */
[----:B------:R-:W-:Y:S02]  /*cbd0*/  FMUL.FTZ R11, R28, R0 ;  /* 0x000000001c0b7220 */ /* 0x000fe40000410000 */
[----:B------:R-:W-:-:S02]  /*cbe0*/  FMUL.FTZ R2, R20, R2 ;  /* 0x0000000214027220 */ /* 0x000fc40000410000 */
[C---:B------:R-:W-:Y:S02]  /*cbf0*/  FMUL.FTZ R0, R19.reuse, R0 ;  /* 0x0000000013007220 */ /* 0x040fe40000410000 */
[----:B------:R-:W-:Y:S02]  /*cc00*/  FFMA.FTZ R19, R19, R5, R11 ;  /* 0x0000000513137223 */ /* 0x000fe4000001000b */
[----:B------:R-:W-:Y:S02]  /*cc10*/  FFMA.FTZ R15, R25, R17, -R34 ;  /* 0x00000011190f7223 */ /* 0x000fe40000010822 */
[----:B------:R-:W-:Y:S01]  /*cc20*/  FFMA.FTZ R13, R24, R10, -R31 ;  /* 0x0000000a180d7223 */ /* 0x000fe2000001081f */
[----:B------:R-:W-:Y:S01]  /*cc30*/  F2FP.PACK_AB R10, R30, R33 ;  /* 0x000000211e0a723e */ /* 0x000fe200000000ff */
        /* <DEDUP_REMOVED lines=9> */
[----:B------:R-:W-:Y:S01]  /*ccd0*/  F2FP.PACK_AB R14, R14, R11 ;  /* 0x0000000b0e0e723e */ /* 0x000fe200000000ff */
[----:B------:R-:W-:Y:S01]  /*cce0*/  FFMA.FTZ R20, R20, R6, R8 ;  /* 0x0000000614147223 */ /* 0x000fe20000010008 */
[----:B------:R-:W-:Y:S02]  /*ccf0*/  F2FP.PACK_AB R8, R40, R41 ;  /* 0x000000292808723e */ /* 0x000fe400000000ff */
[----:B------:R-:W-:Y:S02]  /*cd00*/  F2FP.PACK_AB R15, R0, R2 ;  /* 0x00000002000f723e */ /* 0x000fe400000000ff */
[----:B------:R-:W-:-:S03]  /*cd10*/  F2FP.PACK_AB R11, R19, R20 ;  /* 0x00000014130b723e */ /* 0x000fc600000000ff */
[----:B------:R1:W-:Y:S04]  /*cd20*/  STS.128 [R32+0x8100], R12 ;  /* 0x0081000c20007388 */ /* 0x0003e80000000c00 */
[----:B------:R1:W-:Y:S02]  /*cd30*/  STS.128 [R37+0x8100], R8 ;  /* 0x0081000825007388 */ /* 0x0003e40000000c00 */
.L_x_891:
[----:B------:R-:W-:Y:S05]  /*cd40*/  BSYNC B0 ;  /* 0x0000000000007941 */ /* 0x000fea0003800000 */
.L_x_890:
[----:B------:R-:W-:Y:S01]  /*cd50*/  IADD3 R0, R42, 0x10, RZ ;  /* 0x000000102a007810 */ /* 0x000fe20007ffe0ff */
[----:B------:R-:W-:Y:S03]  /*cd60*/  BSSY B0, `(.L_x_892) ;  /* 0x0000064000007945 */ /* 0x000fe60003800000 */
[----:B------:R-:W-:-:S13]  /*cd70*/  ISETP.GE.OR P1, PT, R0, UR4, P0 ;  /* 0x0000000400007c0c */ /* 0x000fda0008726670 */
[----:B------:R-:W-:Y:S05]  /*cd80*/  @P1 BRA `(.L_x_893) ;  /* 0x0000061000001947 */ /* 0x000fea0003800000 */
[----:B------:R-:W-:Y:S01]  /*cd90*/  MOV R6, c[0x0][0x27c] ;  /* 0x00009f0000067a02 */ /* 0x000fe20000000f00 */
[----:B------:R-:W-:Y:S01]  /*cda0*/  HADD2.F32 R17, -RZ, R44.H1_H1 ;  /* 0x3000002cff117230 */ /* 0x000fe20000004100 */
[----:B------:R-:W-:Y:S01]  /*cdb0*/  SHF.R.S32.HI R2, RZ, 0x1f, R0 ;  /* 0x0000001fff027819 */ /* 0x000fe20000011400 */
[----:B------:R-:W-:Y:S01]  /*cdc0*/  HADD2.F32 R16, -RZ, R47.H0_H0 ;  /* 0x2000002fff107230 */ /* 0x000fe20000004100 */
[----:B------:R-:W-:Y:S02]  /*cdd0*/  LEA.HI R6, R6, R96, RZ, 0x1d ;  /* 0x0000006006067211 */ /* 0x000fe400078fe8ff */
[----:B------:R-:W-:Y:S02]  /*cde0*/  SHF.L.U32 R5, R0, 0x6, RZ ;  /* 0x0000000600057819 */ /* 0x000fe400000006ff */
[----:B------:R-:W-:Y:S02]  /*cdf0*/  LEA.HI R2, R2, R0, RZ, 0x3 ;  /* 0x0000000002027211 */ /* 0x000fe400078f18ff */
[----:B-1----:R-:W-:-:S02]  /*ce00*/  SHF.R.S32.HI R9, RZ, 0x1f, R6 ;  /* 0x0000001fff097819 */ /* 0x002fc40000011406 */
[----:B------:R-:W-:Y:S02]  /*ce10*/  LOP3.LUT R0, R5, 0x1c0, RZ, 0xc0, !PT ;  /* 0x000001c005007812 */ /* 0x000fe400078ec0ff */
[----:B------:R-:W-:Y:S02]  /*ce20*/  SHF.L.U32 R5, R2, 0x6, RZ ;  /* 0x0000000602057819 */ /* 0x000fe400000006ff */
[----:B------:R-:W-:Y:S02]  /*ce30*/  SHF.L.U32 R7, R6, 0x3, RZ ;  /* 0x0000000306077819 */ /* 0x000fe400000006ff */
[----:B------:R-:W-:Y:S02]  /*ce40*/  LEA.HI R6, R9, R6, RZ, 0x3 ;  /* 0x0000000609067211 */ /* 0x000fe400078f18ff */
[----:B------:R-:W-:Y:S02]  /*ce50*/  LOP3.LUT R8, R0, 0x38, R132, 0xf8, !PT ;  /* 0x0000003800087812 */ /* 0x000fe400078ef884 */
[----:B------:R-:W-:-:S02]  /*ce60*/  SHF.R.U32.HI R2, RZ, 0x3, R0 ;  /* 0x00000003ff027819 */ /* 0x000fc40000011600 */
[----:B------:R-:W-:Y:S02]  /*ce70*/  LOP3.LUT R5, R5, 0xfffffe00, RZ, 0xc0, !PT ;  /* 0xfffffe0005057812 */ /* 0x000fe400078ec0ff */
[----:B------:R-:W-:Y:S02]  /*ce80*/  LOP3.LUT R7, R0, 0x38, R7, 0xf8, !PT ;  /* 0x0000003800077812 */ /* 0x000fe400078ef807 */
[----:B------:R-:W-:Y:S01]  /*ce90*/  SHF.L.U32 R0, R6, 0xa, RZ ;  /* 0x0000000a06007819 */ /* 0x000fe200000006ff */
[----:B------:R-:W-:Y:S01]  /*cea0*/  HADD2.F32 R6, -RZ, R44.H0_H0 ;  /* 0x2000002cff067230 */ /* 0x000fe20000004100 */
[----:B------:R-:W-:Y:S02]  /*ceb0*/  LOP3.LUT R8, R5, R8, R2, 0xf6, !PT ;  /* 0x0000000805087212 */ /* 0x000fe400078ef602 */
[----:B------:R-:W-:Y:S02]  /*cec0*/  LOP3.LUT R2, R7, R2, RZ, 0x3c, !PT ;  /* 0x0000000207027212 */ /* 0x000fe400078e3cff */
[----:B------:R-:W-:-:S02]  /*ced0*/  LOP3.LUT R0, R0, 0x7fffe000, RZ, 0xc0, !PT ;  /* 0x7fffe00000007812 */ /* 0x000fc400078ec0ff */
[----:B------:R-:W-:Y:S02]  /*cee0*/  SHF.L.U32 R38, R8, 0x1, RZ ;  /* 0x0000000108267819 */ /* 0x000fe400000006ff */
[----:B------:R-:W-:Y:S01]  /*cef0*/  IADD3 R0, R2, R0, R5 ;  /* 0x0000000002007210 */ /* 0x000fe20007ffe005 */
[--C-:B------:R-:W-:Y:S02]  /*cf00*/  HADD2.F32 R2, -RZ, R43.reuse.H0_H0 ;  /* 0x2000002bff027230 */ /* 0x100fe40000004100 */
[----:B------:R-:W1:Y:S01]  /*cf10*/  LDS.128 R8, [R38+0x8100] ;  /* 0x0081000026087984 */ /* 0x000e620000000c00 */
[----:B------:R-:W-:Y:S01]  /*cf20*/  SHF.L.U32 R36, R0, 0x1, RZ ;  /* 0x0000000100247819 */ /* 0x000fe200000006ff */
[----:B------:R-:W-:-:S04]  /*cf30*/  HADD2.F32 R0, -RZ, R43.H1_H1 ;  /* 0x3000002bff007230 */ /* 0x000fc80000004100 */
[----:B------:R-:W2:Y:S01]  /*cf40*/  LDS.128 R12, [R36+0x8100] ;  /* 0x00810000240c7984 */ /* 0x000ea20000000c00 */
[--C-:B-1----:R-:W-:Y:S02]  /*cf50*/  HADD2.F32 R23, -RZ, R8.reuse.H0_H0 ;  /* 0x20000008ff177230 */ /* 0x102fe40000004100 */
[----:B------:R-:W-:Y:S02]  /*cf60*/  HADD2.F32 R22, -RZ, R8.H1_H1 ;  /* 0x30000008ff167230 */ /* 0x000fe40000004100 */
[----:B------:R-:W-:Y:S01]  /*cf70*/  HADD2.F32 R25, -RZ, R9.H0_H0 ;  /* 0x20000009ff197230 */ /* 0x000fe20000004100 */
[C---:B------:R-:W-:Y:S01]  /*cf80*/  FMUL.FTZ R7, R2.reuse, R23 ;  /* 0x0000001702077220 */ /* 0x040fe20000410000 */
[--C-:B--2---:R-:W-:Y:S02]  /*cf90*/  HADD2.F32 R5, -RZ, R12.reuse.H0_H0 ;  /* 0x2000000cff057230 */ /* 0x104fe40000004100 */
[----:B------:R-:W-:Y:S02]  /*cfa0*/  HADD2.F32 R12, -RZ, R12.H1_H1 ;  /* 0x3000000cff0c7230 */ /* 0x000fe40000004100 */
[--C-:B------:R-:W-:Y:S01]  /*cfb0*/  HADD2.F32 R19, -RZ, R15.reuse.H0_H0 ;  /* 0x2000000fff137230 */ /* 0x100fe20000004100 */
[-C--:B------:R-:W-:Y:S01]  /*cfc0*/  FMUL.FTZ R37, R2, R5.reuse ;  /* 0x0000000502257220 */ /* 0x080fe20000410000 */
[----:B------:R-:W-:Y:S01]  /*cfd0*/  HADD2.F32 R18, -RZ, R15.H1_H1 ;  /* 0x3000000fff127230 */ /* 0x000fe20000004100 */
[----:B------:R-:W-:Y:S01]  /*cfe0*/  FFMA.FTZ R41, R17, R5, R7 ;  /* 0x0000000511297223 */ /* 0x000fe20000010007 */
[----:B------:R-:W-:Y:S01]  /*cff0*/  HADD2.F32 R8, -RZ, R13.H0_H0 ;  /* 0x2000000dff087230 */ /* 0x000fe20000004100 */
[C---:B------:R-:W-:Y:S01]  /*d000*/  FMUL.FTZ R2, R0.reuse, R22 ;  /* 0x0000001600027220 */ /* 0x040fe20000410000 */
[----:B------:R-:W-:Y:S01]  /*d010*/  HADD2.F32 R15, -RZ, R46.H0_H0 ;  /* 0x2000002eff0f7230 */ /* 0x000fe20000004100 */
[-C--:B------:R-:W-:Y:S01]  /*d020*/  FMUL.FTZ R35, R0, R12.reuse ;  /* 0x0000000c00237220 */ /* 0x080fe20000410000 */
[----:B------:R-:W-:Y:S01]  /*d030*/  HADD2.F32 R27, -RZ, R10.H0_H0 ;  /* 0x2000000aff1b7230 */ /* 0x000fe20000004100 */
[C---:B------:R-:W-:Y:S01]  /*d040*/  FMUL.FTZ R5, R6.reuse, R25 ;  /* 0x0000001906057220 */ /* 0x040fe20000410000 */
[----:B------:R-:W-:Y:S01]  /*d050*/  HADD2.F32 R0, -RZ, R45.H1_H1 ;  /* 0x3000002dff007230 */ /* 0x000fe20000004100 */
[C---:B------:R-:W-:Y:S01]  /*d060*/  FFMA.FTZ R40, R15.reuse, R12, R2 ;  /* 0x0000000c0f287223 */ /* 0x040fe20000010002 */
[----:B------:R-:W-:Y:S01]  /*d070*/  HADD2.F32 R24, -RZ, R9.H1_H1 ;  /* 0x30000009ff187230 */ /* 0x000fe20000004100 */
[-C--:B------:R-:W-:Y:S01]  /*d080*/  FMUL.FTZ R33, R6, R8.reuse ;  /* 0x0000000806217220 */ /* 0x080fe20000410000 */
[--C-:B------:R-:W-:Y:S01]  /*d090*/  HADD2.F32 R29, -RZ, R11.reuse.H0_H0 ;  /* 0x2000000bff1d7230 */ /* 0x100fe20000004100 */
[----:B------:R-:W-:Y:S01]  /*d0a0*/  FFMA.FTZ R39, R16, R8, R5 ;  /* 0x0000000810277223 */ /* 0x000fe20000010005 */
[----:B------:R-:W-:Y:S01]  /*d0b0*/  HADD2.F32 R28, -RZ, R11.H1_H1 ;  /* 0x3000000bff1c7230 */ /* 0x000fe20000004100 */
[----:B------:R-:W-:Y:S01]  /*d0c0*/  FMUL.FTZ R5, R0, R27 ;  /* 0x0000001b00057220 */ /* 0x000fe20000410000 */
[----:B------:R-:W-:Y:S01]  /*d0d0*/  HADD2.F32 R11, -RZ, R14.H0_H0 ;  /* 0x2000000eff0b7230 */ /* 0x000fe20000004100 */
[----:B------:R-:W-:Y:S01]  /*d0e0*/  FFMA.FTZ R12, R15, R22, -R35 ;  /* 0x000000160f0c7223 */ /* 0x000fe20000010823 */
[----:B------:R-:W-:Y:S01]  /*d0f0*/  HADD2.F32 R9, -RZ, R48.H1_H1 ;  /* 0x30000030ff097230 */ /* 0x000fe20000004100 */
[----:B------:R-:W-:Y:S01]  /*d100*/  FFMA.FTZ R15, R16, R25, -R33 ;  /* 0x00000019100f7223 */ /* 0x000fe20000010821 */
[----:B------:R-:W-:Y:S01]  /*d110*/  HADD2.F32 R26, -RZ, R10.H1_H1 ;  /* 0x3000000aff1a7230 */ /* 0x000fe20000004100 */
[-C--:B------:R-:W-:Y:S01]  /*d120*/  FMUL.FTZ R21, R0, R11.reuse ;  /* 0x0000000b00157220 */ /* 0x080fe20000410000 */
[----:B------:R-:W-:Y:S01]  /*d130*/  HADD2.F32 R13, -RZ, R13.H1_H1 ;  /* 0x3000000dff0d7230 */ /* 0x000fe20000004100 */
[----:B------:R-:W-:Y:S01]  /*d140*/  FFMA.FTZ R32, R9, R11, R5 ;  /* 0x0000000b09207223 */ /* 0x000fe20000010005 */
[----:B------:R-:W-:Y:S01]  /*d150*/  HADD2.F32 R2, -RZ, R45.H0_H0 ;  /* 0x2000002dff027230 */ /* 0x000fe20000004100 */
[----:B------:R-:W-:Y:S01]  /*d160*/  FFMA.FTZ R17, R17, R23, -R37 ;  /* 0x0000001711117223 */ /* 0x000fe20000010825 */
[----:B------:R-:W-:-:S02]  /*d170*/  HADD2.F32 R8, -RZ, R46.H1_H1 ;  /* 0x3000002eff087230 */ /* 0x000fc40000004100 */
[----:B------:R-:W-:Y:S01]  /*d180*/  HADD2.F32 R14, -RZ, R14.H1_H1 ;  /* 0x3000000eff0e7230 */ /* 0x000fe20000004100 */
[C---:B------:R-:W-:Y:S01]  /*d190*/  FMUL.FTZ R6, R2.reuse, R24 ;  /* 0x0000001802067220 */ /* 0x040fe20000410000 */
[--C-:B------:R-:W-:Y:S01]  /*d1a0*/  HADD2.F32 R7, -RZ, R49.reuse.H1_H1 ;  /* 0x30000031ff077230 */ /* 0x100fe20000004100 */
[-C--:B------:R-:W-:Y:S01]  /*d1b0*/  FMUL.FTZ R31, R2, R13.reuse ;  /* 0x0000000d021f7220 */ /* 0x080fe20000410000 */
[----:B------:R-:W-:Y:S01]  /*d1c0*/  HADD2.F32 R10, -RZ, R48.H0_H0 ;  /* 0x20000030ff0a7230 */ /* 0x000fe20000004100 */
[C---:B------:R-:W-:Y:S01]  /*d1d0*/  FMUL.FTZ R5, R8.reuse, R26 ;  /* 0x0000001a08057220 */ /* 0x040fe20000410000 */
[----:B------:R-:W-:Y:S01]  /*d1e0*/  HADD2.F32 R2, -RZ, R49.H0_H0 ;  /* 0x20000031ff027230 */ /* 0x000fe20000004100 */
[-C--:B------:R-:W-:Y:S01]  /*d1f0*/  FMUL.FTZ R20, R8, R14.reuse ;  /* 0x0000000e08147220 */ /* 0x080fe20000410000 */
[----:B------:R-:W-:Y:S01]  /*d200*/  HADD2.F32 R0, -RZ, R47.H1_H1 ;  /* 0x3000002fff007230 */ /* 0x000fe20000004100 */
[----:B------:R-:W-:Y:S01]  /*d210*/  FFMA.FTZ R30, R7, R14, R5 ;  /* 0x0000000e071e7223 */ /* 0x000fe20000010005 */
[--C-:B------:R-:W-:Y:S01]  /*d220*/  HADD2.F32 R5, -RZ, R50.reuse.H0_H0 ;  /* 0x20000032ff057230 */ /* 0x100fe20000004100 */
[----:B------:R-:W-:Y:S01]  /*d230*/  FFMA.FTZ R34, R10, R13, R6 ;  /* 0x0000000d0a227223 */ /* 0x000fe20000010006 */
[----:B------:R-:W-:Y:S01]  /*d240*/  HADD2.F32 R6, -RZ, R50.H1_H1 ;  /* 0x30000032ff067230 */ /* 0x000fe20000004100 */
[----:B------:R-:W-:Y:S01]  /*d250*/  FMUL.FTZ R8, R2, R29 ;  /* 0x0000001d02087220 */ /* 0x000fe20000410000 */
[----:B------:R-:W-:Y:S01]  /*d260*/  F2FP.PACK_AB R12, R12, R17 ;  /* 0x000000110c0c723e */ /* 0x000fe200000000ff */
[----:B------:R-:W-:-:S02]  /*d270*/  FMUL.FTZ R11, R0, R28 ;  /* 0x0000001c000b7220 */ /* 0x000fc40000410000 */
[----:B------:R-:W-:Y:S02]  /*d280*/  FMUL.FTZ R2, R2, R19 ;  /* 0x0000001302027220 */ /* 0x000fe40000410000 */
[-C--:B------:R-:W-:Y:S02]  /*d290*/  FMUL.FTZ R0, R0, R18.reuse ;  /* 0x0000001200007220 */ /* 0x080fe40000410000 */
[----:B------:R-:W-:Y:S02]  /*d2a0*/  FFMA.FTZ R18, R5, R18, R11 ;  /* 0x0000001205127223 */ /* 0x000fe4000001000b */
        /* <DEDUP_REMOVED lines=15> */
.L_x_893:
[----:B------:R-:W-:Y:S05]  /*d3a0*/  BSYNC B0 ;  /* 0x0000000000007941 */ /* 0x000fea0003800000 */
.L_x_892:
        /* <DEDUP_REMOVED lines=101> */
.L_x_895:
[----:B------:R-:W-:Y:S05]  /*da00*/  BSYNC B0 ;  /* 0x0000000000007941 */ /* 0x000fea0003800000 */
.L_x_894:
        /* <DEDUP_REMOVED lines=101> */
.L_x_897:
[----:B------:R-:W-:Y:S05]  /*e060*/  BSYNC B0 ;  /* 0x0000000000007941 */ /* 0x000fea0003800000 */
.L_x_896:
[----:B------:R-:W-:Y:S01]  /*e070*/  IADD3 R0, R42, 0x40, RZ ;  /* 0x000000402a007810 */ /* 0x000fe20007ffe0ff */
[----:B------:R-:W-:Y:S03]  /*e080*/  BSSY B0, `(.L_x_898) ;  /* 0x0000064000007945 */ /* 0x000fe60003800000 */
[----:B------:R-:W-:-:S13]  /*e090*/  ISETP.GE.OR P1, PT, R0, UR4, P0 ;  /* 0x0000000400007c0c */ /* 0x000fda0008726670 */
[----:B------:R-:W-:Y:S05]  /*e0a0*/  @P1 BRA `(.L_x_899) ;  /* 0x0000061000001947 */ /* 0x000fea0003800000 */
[----:B------:R-:W-:Y:S01]  /*e0b0*/  SHF.R.S32.HI R2, RZ, 0x1f, R0 ;  /* 0x0000001fff027819 */ /* 0x000fe20000011400 */
[----:B------:R-:W-:Y:S01]  /*e0c0*/  HADD2.F32 R17, -RZ, R44.H1_H1 ;  /* 0x3000002cff117230 */ /* 0x000fe20000004100 */
[----:B-1----:R-:W-:Y:S01]  /*e0d0*/  MOV R9, c[0x0][0x27c] ;  /* 0x00009f0000097a02 */ /* 0x002fe20000000f00 */
[----:B------:R-:W-:Y:S01]  /*e0e0*/  HADD2.F32 R16, -RZ, R47.H0_H0 ;  /* 0x2000002fff107230 */ /* 0x000fe20000004100 */
[----:B------:R-:W-:Y:S02]  /*e0f0*/  SHF.L.U32 R5, R0, 0x6, RZ ;  /* 0x0000000600057819 */ /* 0x000fe400000006ff */
[----:B------:R-:W-:Y:S02]  /*e100*/  LEA.HI R2, R2, R0, RZ, 0x3 ;  /* 0x0000000002027211 */ /* 0x000fe400078f18ff */
[----:B------:R-:W-:Y:S02]  /*e110*/  LEA.HI R9, R9, R96, RZ, 0x1d ;  /* 0x0000006009097211 */ /* 0x000fe400078fe8ff */
[----:B------:R-:W-:-:S02]  /*e120*/  LOP3.LUT R0, R5, 0x1c0, RZ, 0xc0, !PT ;  /* 0x000001c005007812 */ /* 0x000fc400078ec0ff */
[----:B------:R-:W-:Y:S02]  /*e130*/  SHF.L.U32 R5, R2, 0x6, RZ ;  /* 0x0000000602057819 */ /* 0x000fe400000006ff */
[----:B------:R-:W-:Y:S02]  /*e140*/  SHF.R.S32.HI R10, RZ, 0x1f, R9 ;  /* 0x0000001fff0a7819 */ /* 0x000fe40000011409 */
[----:B------:R-:W-:Y:S02]  /*e150*/  SHF.L.U32 R7, R9, 0x3, RZ ;  /* 0x0000000309077819 */ /* 0x000fe400000006ff */
[----:B------:R-:W-:Y:S02]  /*e160*/  LOP3.LUT R6, R5, 0xfffffe00, RZ, 0xc0, !PT ;  /* 0xfffffe0005067812 */ /* 0x000fe400078ec0ff */
[----:B------:R-:W-:Y:S02]  /*e170*/  LEA.HI R5, R10, R9, RZ, 0x3 ;  /* 0x000000090a057211 */ /* 0x000fe400078f18ff */
[----:B------:R-:W-:-:S02]  /*e180*/  LOP3.LUT R8, R0, 0x38, R132, 0xf8, !PT ;  /* 0x0000003800087812 */ /* 0x000fc400078ef884 */
[----:B------:R-:W-:Y:S02]  /*e190*/  SHF.R.U32.HI R2, RZ, 0x3, R0 ;  /* 0x00000003ff027819 */ /* 0x000fe40000011600 */
[----:B------:R-:W-:Y:S02]  /*e1a0*/  LOP3.LUT R7, R0, 0x38, R7, 0xf8, !PT ;  /* 0x0000003800077812 */ /* 0x000fe400078ef807 */
[----:B------:R-:W-:Y:S02]  /*e1b0*/  SHF.L.U32 R0, R5, 0xa, RZ ;  /* 0x0000000a05007819 */ /* 0x000fe400000006ff */
        /* <DEDUP_REMOVED lines=8> */
[----:B------:R-:W-:Y:S02]  /*e240*/  HADD2.F32 R0, -RZ, R43.H1_H1 ;  /* 0x3000002bff007230 */ /* 0x000fe40000004100 */
[----:B------:R-:W-:Y:S02]  /*e250*/  HADD2.F32 R6, -RZ, R44.H0_H0 ;  /* 0x2000002cff067230 */ /* 0x000fe40000004100 */
[----:B------:R-:W2:Y:S01]  /*e260*/  LDS.128 R12, [R36+0x8100] ;  /* 0x00810000240c7984 */ /* 0x000ea20000000c00 */
[----:B-1----:R-:W-:-:S02]  /*e270*/  HADD2.F32 R23, -RZ, R8.H0_H0 ;  /* 0x20000008ff177230 */ /* 0x002fc40000004100 */
        /* <DEDUP_REMOVED lines=68> */
.L_x_899:
[----:B------:R-:W-:Y:S05]  /*e6c0*/  BSYNC B0 ;  /* 0x0000000000007941 */ /* 0x000fea0003800000 */
.L_x_898:
        /* <DEDUP_REMOVED lines=101> */
.L_x_901:
[----:B------:R-:W-:Y:S05]  /*ed20*/  BSYNC B0 ;  /* 0x0000000000007941 */ /* 0x000fea0003800000 */
.L_x_900:
        /* <DEDUP_REMOVED lines=101> */
.L_x_903:
[----:B------:R-:W-:Y:S05]  /*f380*/  BSYNC B0 ;  /* 0x0000000000007941 */ /* 0x000fea0003800000 */
.L_x_902:
[----:B------:R-:W-:-:S04]  /*f390*/  IADD3 R0, R42, 0x70, RZ ;  /* 0x000000702a007810 */ /* 0x000fc80007ffe0ff */
        /* <DEDUP_REMOVED lines=99> */
.L_x_885:
[----:B------:R-:W-:Y:S05]  /*f9d0*/  BSYNC B2 ;  /* 0x0000000000027941 */ /* 0x000fea0003800000 */
.L_x_853:
[----:B------:R-:W-:Y:S01]  /*f9e0*/  IMAD R0, R51, c[0x0][0x208], RZ ;  /* 0x0000820033007a24 */ /* 0x000fe200078e02ff */
[----:B-1----:R-:W-:Y:S01]  /*f9f0*/  SHF.R.S32.HI R9, RZ, 0x4, R57 ;  /* 0x00000004ff097819 */ /* 0x002fe20000011439 */
[----:B------:R-:W-:Y:S01]  /*fa00*/  IMAD.WIDE.U32 R6, R59, c[0x0][0x208], RZ ;  /* 0x000082003b067a25 */ /* 0x000fe200078e00ff */
[----:B------:R-:W-:Y:S01]  /*fa10*/  SHF.L.U32 R8, R42, 0x3, RZ ;  /* 0x000000032a087819 */ /* 0x000fe200000006ff */
[----:B------:R-:W-:-:S04]  /*fa20*/  DEPBAR.LE SB0, 0x0 ;  /* 0x000080000000791a */ /* 0x000fc80000000000 */
[----:B------:R-:W-:Y:S01]  /*fa30*/  IMAD R0, R59, c[0x0][0x20c], R0 ;  /* 0x000083003b007a24 */ /* 0x000fe200078e0200 */
[----:B------:R-:W-:Y:S01]  /*fa40*/  LEA.HI R5, R57, R9, RZ, 0x1 ;  /* 0x0000000939057211 */ /* 0x000fe200078f08ff */
[----:B------:R-:W-:Y:S01]  /*fa50*/  IMAD R2, R53, c[0x0][0x218], RZ ;  /* 0x0000860035027a24 */ /* 0x000fe200078e02ff */
[----:B------:R-:W-:Y:S01]  /*fa60*/  LEA.HI R156, R156, R159, RZ, 0x5 ;  /* 0x0000009f9c9c7211 */ /* 0x000fe200078f28ff */
[----:B------:R-:W-:Y:S01]  /*fa70*/  IMAD.WIDE R16, R132, 0x2, RZ ;  /* 0x0000000284107825 */ /* 0x000fe200078e02ff */
[----:B------:R-:W-:Y:S01]  /*fa80*/  IADD3 R7, R7, R0, RZ ;  /* 0x0000000007077210 */ /* 0x000fe20007ffe0ff */
[----:B------:R-:W-:Y:S01]  /*fa90*/  UISETP.GE.AND UP0, UPT, UR9, 0x41, UPT ;  /* 0x000000410900788c */ /* 0x000fe2000bf06270 */
[----:B------:R-:W-:Y:S01]  /*faa0*/  SHF.L.U32 R0, R96, 0x6, RZ ;  /* 0x0000000660007819 */ /* 0x000fe200000006ff */
[C---:B------:R-:W-:Y:S01]  /*fab0*/  IMAD R2, R58.reuse, c[0x0][0x21c], R2 ;  /* 0x000087003a027a24 */ /* 0x040fe200078e0202 */
[----:B------:R-:W-:Y:S01]  /*fac0*/  LOP3.LUT R5, R5, 0xfffffffe, RZ, 0xc0, !PT ;  /* 0xfffffffe05057812 */ /* 0x000fe200078ec0ff */
[----:B------:R-:W-:Y:S01]  /*fad0*/  IMAD.WIDE.U32 R6, R58, c[0x0][0x218], R6 ;  /* 0x000086003a067a25 */ /* 0x000fe200078e0006 */
[----:B------:R-:W-:-:S02]  /*fae0*/  LOP3.LUT R0, R0, 0x1c0, RZ, 0xc0, !PT ;  /* 0x000001c000007812 */ /* 0x000fc400078ec0ff */
[----:B------:R-:W-:Y:S01]  /*faf0*/  SHF.R.S32.HI R162, RZ, 0x1f, R132 ;  /* 0x0000001fffa27819 */ /* 0x000fe20000011484 */
[----:B------:R-:W-:Y:S01]  /*fb00*/  IMAD.IADD R5, R9, 0x1, -R5 ;  /* 0x0000000109057824 */ /* 0x000fe200078e0a05 */
[----:B------:R-:W-:Y:S01]  /*fb10*/  BAR.SYNC.DEFER_BLOCKING 0x0 ;  /* 0x0000000000007b1d */ /* 0x000fe20000010000 */
[----:B------:R-:W-:Y:S01]  /*fb20*/  IADD3 R6, P0, R6, UR26, RZ ;  /* 0x0000001a06067c10 */ /* 0x000fe2000ff1e0ff */
[----:B------:R-:W-:Y:S01]  /*fb30*/  IMAD.SHL.U32 R158, R54, 0x2, RZ ;  /* 0x00000002369e7824 */ /* 0x000fe200078e00ff */
[----:B------:R-:W-:Y:S02]  /*fb40*/  LOP3.LUT R8, R0, 0x8, R8, 0xf8, !PT ;  /* 0x0000000800087812 */ /* 0x000fe400078ef808 */
[----:B------:R-:W-:Y:S02]  /*fb50*/  IADD3.X R7, R7, UR5, R2, P0, !PT ;  /* 0x0000000507077c10 */ /* 0x000fe400087fe402 */
[----:B------:R-:W-:Y:S02]  /*fb60*/  SHF.R.U32.HI R2, RZ, 0x3, R0 ;  /* 0x00000003ff027819 */ /* 0x000fe40000011600 */
[----:B------:R-:W-:-:S02]  /*fb70*/  LEA R0, P0, R6, c[0x0][0x1f8], 0x1 ;  /* 0x00007e0006007a11 */ /* 0x000fc400078008ff */
[----:B------:R-:W-:Y:S02]  /*fb80*/  LOP3.LUT R8, R8, R2, RZ, 0x3c, !PT ;  /* 0x0000000208087212 */ /* 0x000fe400078e3cff */
[----:B------:R-:W-:Y:S01]  /*fb90*/  LEA.HI.X R2, R6, c[0x0][0x1fc], R7, 0x1, P0 ;  /* 0x00007f0006027a11 */ /* 0x000fe200000f0c07 */
[----:B------:R-:W-:Y:S01]  /*fba0*/  SHFL.IDX PT, R12, R0, RZ, 0x181f ;  /* 0x00181fff000c7589 */ /* 0x000fe200000e0000 */
[----:B------:R-:W-:Y:S02]  /*fbb0*/  LOP3.LUT P0, RZ, R96, 0x2, RZ, 0xc0, !PT ;  /* 0x0000000260ff7812 */ /* 0x000fe4000780c0ff */
[----:B------:R-:W-:Y:S01]  /*fbc0*/  SHF.L.U32 R6, R52, 0x6, RZ ;  /* 0x0000000634067819 */ /* 0x000fe200000006ff */
[----:B------:R-:W1:Y:S01]  /*fbd0*/  SHFL.IDX PT, R10, R0, 0x1, 0x181f ;  /* 0x00381f00000a7f89 */ /* 0x000e6200000e0000 */
[----:B------:R-:W-:Y:S02]  /*fbe0*/  SHF.R.S32.HI R7, RZ, 0x1f, R55 ;  /* 0x0000001fff077819 */ /* 0x000fe40000011437 */
[----:B------:R-:W-:Y:S01]  /*fbf0*/  LOP3.LUT R6, R6, 0x1c0, RZ, 0xc0, !PT ;  /* 0x000001c006067812 */ /* 0x000fe200078ec0ff */
[----:B------:R-:W2:Y:S04]  /*fc00*/  SHFL.IDX PT, R9, R0, 0x2, 0x181f ;  /* 0x00581f0000097f89 */ /* 0x000ea800000e0000 */
[----:B------:R3:W-:Y:S04]  /*fc10*/  SHFL.IDX PT, R14, R0, 0x3, 0x181f ;  /* 0x00781f00000e7f89 */ /* 0x0007e800000e0000 */
[----:B------:R-:W4:Y:S04]  /*fc20*/  SHFL.IDX PT, R13, R2, RZ, 0x181f ;  /* 0x00181fff020d7589 */ /* 0x000f2800000e0000 */
[----:B------:R-:W5:Y:S04]  /*fc30*/  SHFL.IDX PT, R11, R2, 0x1, 0x181f ;  /* 0x00381f00020b7f89 */ /* 0x000f6800000e0000 */
[----:B------:R-:W4:Y:S01]  /*fc40*/  SHFL.IDX PT, R20, R2, 0x3, 0x181f ;  /* 0x00781f0002147f89 */ /* 0x000f2200000e0000 */
[----:B-1----:R-:W-:-:S02]  /*fc50*/  IADD3 R50, P2, R16, R10, RZ ;  /* 0x0000000a10327210 */ /* 0x002fc40007f5e0ff */
[----:B--2---:R-:W-:Y:S02]  /*fc60*/  IADD3 R48, P1, R16, R9, RZ ;  /* 0x0000000910307210 */ /* 0x004fe40007f3e0ff */
[C---:B---3--:R-:W-:Y:S02]  /*fc70*/  LEA R0, R5.reuse, R8, 0x9 ;  /* 0x0000000805007211 */ /* 0x048fe400078e48ff */
[----:B------:R1:W2:Y:S01]  /*fc80*/  SHFL.IDX PT, R8, R2, 0x2, 0x181f ;  /* 0x00581f0002087f89 */ /* 0x0002a200000e0000 */
[----:B------:R-:W-:Y:S02]  /*fc90*/  SHF.L.U32 R5, R5, 0x3, RZ ;  /* 0x0000000305057819 */ /* 0x000fe400000006ff */
[----:B------:R-:W-:Y:S02]  /*fca0*/  IMAD.SHL.U32 R232, R0, 0x2, RZ ;  /* 0x0000000200e87824 */ /* 0x000fe400078e00ff */
[----:B------:R-:W-:Y:S02]  /*fcb0*/  LOP3.LUT R5, R6, 0x8, R5, 0xf8, !PT ;  /* 0x0000000806057812 */ /* 0x000fe400078ef805 */
[----:B------:R-:W-:Y:S01]  /*fcc0*/  SHF.R.U32.HI R6, RZ, 0x3, R6 ;  /* 0x00000003ff067819 */ /* 0x000fe20000011606 */
[----:B------:R-:W-:Y:S01]  /*fcd0*/  LDSM.16.M88.4 R40, [R232+0x4100] ;  /* 0x00410000e828783b */ /* 0x000fe20000000200 */
[----:B------:R-:W-:-:S02]  /*fce0*/  IADD3 R0, R232, 0x4100, RZ ;  /* 0x00004100e8007810 */ /* 0x000fc40007ffe0ff */
[----:B------:R-:W-:Y:S01]  /*fcf0*/  IADD3 R243, R232, 0x4120, RZ ;  /* 0x00004120e8f37810 */ /* 0x000fe20007ffe0ff */
[----:B------:R-:W-:Y:S01]  /*fd00*/  LDSM.16.M88.4 R36, [R232+0x4900] ;  /* 0x00490000e824783b */ /* 0x000fe20000000200 */
[----:B------:R-:W-:Y:S02]  /*fd10*/  @P0 IADD3 R243, R0, -0x20, RZ ;  /* 0xffffffe000f30810 */ /* 0x000fe40007ffe0ff */
[----:B------:R-:W-:Y:S01]  /*fd20*/  LEA.HI R0, R7, R55, RZ, 0x3 ;  /* 0x0000003707007211 */ /* 0x000fe200078f18ff */
[----:B------:R-:W-:Y:S01]  /*fd30*/  LDSM.16.M88.4 R32, [R232+0x5100] ;  /* 0x00510000e820783b */ /* 0x000fe20000000200 */
[----:B------:R-:W-:Y:S02]  /*fd40*/  IADD3 R52, P0, R12, R16, RZ ;  /* 0x000000100c347210 */ /* 0x000fe40007f1e0ff */
[----:B------:R-:W-:Y:S01]  /*fd50*/  LOP3.LUT R160, R0, 0xfffffff8, RZ, 0xc0, !PT ;  /* 0xfffffff800a07812 */ /* 0x000fe200078ec0ff */
[----:B------:R-:W-:Y:S01]  /*fd60*/  IMAD.SHL.U32 R0, R156, 0x20, RZ ;  /* 0x000000209c007824 */ /* 0x000fe200078e00ff */
[----:B------:R-:W-:Y:S01]  /*fd70*/  LOP3.LUT R5, R5, R6, RZ, 0x3c, !PT ;  /* 0x0000000605057212 */ /* 0x000fe200078e3cff */
[----:B------:R-:W-:Y:S01]  /*fd80*/  LDSM.16.M88.4 R28, [R232+0x5900] ;  /* 0x00590000e81c783b */ /* 0x000fe20000000200 */
[----:B----4-:R-:W-:Y:S01]  /*fd90*/  IADD3.X R53, R13, R17, RZ, P0, !PT ;  /* 0x000000110d357210 */ /* 0x010fe200007fe4ff */
[----:B------:R-:W-:Y:S01]  /*fda0*/  IMAD.WIDE R6, R160, 0x2, RZ ;  /* 0x00000002a0067825 */ /* 0x000fe200078e02ff */
[----:B------:R-:W-:Y:S01]  /*fdb0*/  IADD3 R46, P0, R16, R14, RZ ;  /* 0x0000000e102e7210 */ /* 0x000fe20007f1e0ff */
[----:B------:R-:W-:Y:S01]  /*fdc0*/  LDSM.16.M88.4 R68, [R243] ;  /* 0x00000000f344783b */ /* 0x000fe20000000200 */
[----:B-1----:R-:W-:-:S02]  /*fdd0*/  SHF.L.U32 R2, R56, 0x6, RZ ;  /* 0x0000000638027819 */ /* 0x002fc400000006ff */
[C---:B-----5:R-:W-:Y:S01]  /*fde0*/  IADD3.X R51, R17.reuse, R11, RZ, P2, !PT ;  /* 0x0000000b11337210 */ /* 0x060fe200017fe4ff */
[----:B------:R-:W-:Y:S01]  /*fdf0*/  LDSM.16.M88.4 R64, [R243+0x800] ;  /* 0x00080000f340783b */ /* 0x000fe20000000200 */
[C---:B------:R-:W-:Y:S02]  /*fe00*/  IADD3.X R47, R17.reuse, R20, RZ, P0, !PT ;  /* 0x00000014112f7210 */ /* 0x040fe400007fe4ff */
[----:B------:R-:W-:Y:S01]  /*fe10*/  IADD3 R18, P2, R6, R10, RZ ;  /* 0x0000000a06127210 */ /* 0x000fe20007f5e0ff */
[----:B------:R-:W-:Y:S01]  /*fe20*/  LDSM.16.M88.4 R60, [R243+0x1000] ;  /* 0x00100000f33c783b */ /* 0x000fe20000000200 */
[----:B--2---:R-:W-:Y:S02]  /*fe30*/  IADD3.X R49, R17, R8, RZ, P1, !PT ;  /* 0x0000000811317210 */ /* 0x004fe40000ffe4ff */
[----:B------:R-:W-:Y:S01]  /*fe40*/  LOP3.LUT R2, R2, 0xfffffe00, RZ, 0xc0, !PT ;  /* 0xfffffe0002027812 */ /* 0x000fe200078ec0ff */
[----:B------:R-:W-:Y:S01]  /*fe50*/  IMAD.X R19, R7, 0x1, R11, P2 ;  /* 0x0000000107137824 */ /* 0x000fe200010e060b */
[----:B------:R-:W-:Y:S01]  /*fe60*/  LOP3.LUT R0, R0, 0x7ffffc00, RZ, 0xc0, !PT ;  /* 0x7ffffc0000007812 */ /* 0x000fe200078ec0ff */
[----:B------:R-:W-:Y:S01]  /*fe70*/  LDSM.16.M88.4 R56, [R243+0x1800] ;  /* 0x00180000f338783b */ /* 0x000fe20000000200 */
[----:B------:R-:W-:-:S02]  /*fe80*/  IADD3 R44, P0, R12, R6, RZ ;  /* 0x000000060c2c7210 */ /* 0x000fc40007f1e0ff */
[----:B------:R-:W-:Y:S01]  /*fe90*/  ISETP.GE.AND P1, PT, R132, c[0x0][0x1d4], PT ;  /* 0x0000750084007a0c */ /* 0x000fe20003f26270 */
[----:B------:R-:W-:Y:S01]  /*fea0*/  STL [R1+0x28], R160 ;  /* 0x000028a001007387 */ /* 0x000fe20000100800 */
[----:B------:R-:W-:Y:S02]  /*feb0*/  IADD3 R0, R5, R2, R0 ;  /* 0x0000000205007210 */ /* 0x000fe40007ffe000 */
[----:B------:R-:W-:Y:S01]  /*fec0*/  IADD3.X R45, R13, R7, RZ, P0, !PT ;  /* 0x000000070d2d7210 */ /* 0x000fe200007fe4ff */
[----:B------:R-:W-:Y:S01]  /*fed0*/  STL [R1+0x18], R158 ;  /* 0x0000189e01007387 */ /* 0x000fe20000100800 */
[----:B------:R-:W-:Y:S02]  /*fee0*/  IADD3 R16, P0, R6, R9, RZ ;  /* 0x0000000906107210 */ /* 0x000fe40007f1e0ff */
[----:B------:R-:W-:Y:S02]  /*fef0*/  ISETP.LT.OR P2, PT, R97, 0x1, P1 ;  /* 0x000000016100780c */ /* 0x000fe40000f41670 */
[----:B------:R-:W-:-:S02]  /*ff00*/  SHF.L.U32 R239, R0, 0x1, RZ ;  /* 0x0000000100ef7819 */ /* 0x000fc400000006ff */
[C---:B------:R-:W-:Y:S02]  /*ff10*/  IADD3.X R17, R7.reuse, R8, RZ, P0, !PT ;  /* 0x0000000807117210 */ /* 0x040fe400007fe4ff */
[----:B------:R-:W-:Y:S01]  /*ff20*/  IADD3 R6, P0, R6, R14, RZ ;  /* 0x0000000e06067210 */ /* 0x000fe20007f1e0ff */
[----:B------:R-:W1:Y:S01]  /*ff30*/  LDSM.16.M88.4 R8, [R239+0x8100] ;  /* 0x00810000ef08783b */ /* 0x000e620000000200 */
[----:B------:R-:W-:Y:S02]  /*ff40*/  LEA R241, R4, R239, 0x1 ;  /* 0x000000ef04f17211 */ /* 0x000fe400078e08ff */
[----:B------:R-:W-:Y:S01]  /*ff50*/  IADD3.X R7, R7, R20, RZ, P0, !PT ;  /* 0x0000001407077210 */ /* 0x000fe200007fe4ff */
[----:B------:R-:W2:Y:S01]  /*ff60*/  LDSM.16.M88.4 R12, [R239+0xa100] ;  /* 0x00a10000ef0c783b */ /* 0x000ea20000000200 */
[----:B------:R-:W-:Y:S02]  /*ff70*/  ISETP.GE.AND P0, PT, R55, c[0x0][0x1d4], PT ;  /* 0x0000750037007a0c */ /* 0x000fe40003f06270 */
[----:B------:R-:W-:Y:S01]  /*ff80*/  MOV R0, 0x40 ;  /* 0x0000004000007802 */ /* 0x000fe20000000f00 */
[----:B------:R-:W3:Y:S01]  /*ff90*/  LDSM.16.M88.4 R24, [R241+0x8100] ;  /* 0x00810000f118783b */ /* 0x000ee20000000200 */
[----:B------:R-:W-:-:S02]  /*ffa0*/  ISETP.LT.OR P3, PT, R97, 0x21, P0 ;  /* 0x000000216100780c */ /* 0x000fc40000761670 */
[C---:B------:R-:W-:Y:S01]  /*ffb0*/  LEA R240, R3.reuse, R239, 0x1 ;  /* 0x000000ef03f07211 */ /* 0x040fe200078e08ff */
[----:B------:R-:W4:Y:S01]  /*ffc0*/  LDSM.16.M88.4 R20, [R241+0xa100] ;  /* 0x00a10000f114783b */ /* 0x000f220000000200 */
[----:B------:R-:W-:Y:S02]  /*ffd0*/  LEA R242, R3, R241, 0x1 ;  /* 0x000000f103f27211 */ /* 0x000fe400078e08ff */
[----:B------:R-:W-:Y:S01]  /*ffe0*/  LEA R244, R4, R240, 0x1 ;  /* 0x000000f004f47211 */ /* 0x000fe200078e08ff */
[----:B------:R-:W-:Y:S01]  /*fff0*/  @!PT LDS RZ, [RZ] ;  /* 0x00000000fffff984 */ /* 0x000fe20000000800 */
[----:B------:R-:W-:Y:S01]  /*10000*/  @!PT LDS RZ, [RZ] ;  /* 0x00000000fffff984 */ /* 0x000fe20000000800 */
[----:B------:R-:W-:Y:S01]  /*10010*/  @!PT LDS RZ, [RZ] ;  /* 0x00000000fffff984 */ /* 0x000fe20000000800 */
[----:B------:R5:W-:Y:S01]  /*10020*/  LDGSTS.E.BYPASS.LTC128B.128 [R158+0x100], [R52.64], !P2 ;  /* 0x00100000349e7fae */ /* 0x000be2000d101d62 */
[----:B------:R-:W-:Y:S02]  /*10030*/  ISETP.LT.OR P2, PT, R97, 0x1, P0 ;  /* 0x000000016100780c */ /* 0x000fe40000741670 */
[----:B------:R-:W-:Y:S02]  /*10040*/  SHF.R.S32.HI R161, RZ, 0x1f, R160 ;  /* 0x0000001fffa17819 */ /* 0x000fe400000114a0 */
[----:B------:R-:W-:-:S02]  /*10050*/  IADD3 R251, R243, 0x800, RZ ;  /* 0x00000800f3fb7810 */ /* 0x000fc40007ffe0ff */
[C---:B------:R-:W-:Y:S01]  /*10060*/  IADD3 R250, R243.reuse, 0x1000, RZ ;  /* 0x00001000f3fa7810 */ /* 0x040fe20007ffe0ff */
[----:B------:R-:W-:Y:S01]  /*10070*/  STL [R1+0x4c], R161 ;  /* 0x00004ca101007387 */ /* 0x000fe20000100800 */
[C---:B------:R-:W-:Y:S02]  /*10080*/  IADD3 R249, R243.reuse, 0x1800, RZ ;  /* 0x00001800f3f97810 */ /* 0x040fe40007ffe0ff */
[C---:B------:R-:W-:Y:S02]  /*10090*/  IADD3 R248, R243.reuse, 0x2000, RZ ;  /* 0x00002000f3f87810 */ /* 0x040fe40007ffe0ff */
[----:B------:R-:W-:Y:S01]  /*100a0*/  IADD3 R247, R243, 0x2800, RZ ;  /* 0x00002800f3f77810 */ /* 0x000fe20007ffe0ff */
[----:B------:R3:W-:Y:S01]  /*100b0*/  LDGSTS.E.BYPASS.LTC128B.128 [R158+0x2100], [R44.64], !P2 ;  /* 0x021000002c9e7fae */ /* 0x0007e2000d101d62 */
[----:B------:R-:W-:Y:S02]  /*100c0*/  ISETP.LT.OR P2, PT, R97, 0x11, P1 ;  /* 0x000000116100780c */ /* 0x000fe40000f41670 */
[----:B------:R-:W-:-:S02]  /*100d0*/  IADD3 R246, R243, 0x3000, RZ ;  /* 0x00003000f3f67810 */ /* 0x000fc40007ffe0ff */
[----:B------:R-:W-:Y:S01]  /*100e0*/  IADD3 R245, R243, 0x3800, RZ ;  /* 0x00003800f3f57810 */ /* 0x000fe20007ffe0ff */
[----:B-1----:R-:W-:Y:S08]  /*100f0*/  HMMA.16816.F32 R116, R8, R40, RZ ;  /* 0x000000280874723c */ /* 0x002ff000000018ff */
[----:B------:R1:W-:Y:S01]  /*10100*/  LDGSTS.E.BYPASS.LTC128B.128 [R158+0x900], [R50.64], !P2 ;  /* 0x00900000329e7fae */ /* 0x0003e2000d101d62 */
[C---:B------:R-:W-:Y:S01]  /*10110*/  ISETP.LT.OR P2, PT, R97.reuse, 0x11, P0 ;  /* 0x000000116100780c */ /* 0x040fe20000741670 */
[C---:B--2---:R-:W-:Y:S08]  /*10120*/  HMMA.16816.F32 R76, R12.reuse, R36, RZ ;  /* 0x000000240c4c723c */ /* 0x044ff000000018ff */
[----:B------:R-:W-:Y:S04]  /*10130*/  HMMA.16816.F32 R84, R12, R40, RZ ;  /* 0x000000280c54723c */ /* 0x000fe800000018ff */
[----:B------:R2:W-:Y:S01]  /*10140*/  LDGSTS.E.BYPASS.LTC128B.128 [R158+0x2900], [R18.64], !P2 ;  /* 0x02900000129e7fae */ /* 0x0005e2000d101d62 */
[----:B------:R-:W-:-:S03]  /*10150*/  ISETP.LT.OR P2, PT, R97, 0x21, P1 ;  /* 0x000000216100780c */ /* 0x000fc60000f41670 */
[C---:B------:R-:W-:Y:S10]  /*10160*/  HMMA.16816.F32 R72, R12.reuse, R32, RZ ;  /* 0x000000200c48723c */ /* 0x040ff400000018ff */
[----:B------:R1:W-:Y:S01]  /*10170*/  LDGSTS.E.BYPASS.LTC128B.128 [R158+0x1100], [R48.64], !P2 ;  /* 0x01100000309e7fae */ /* 0x0003e2000d101d62 */
[C---:B------:R-:W-:Y:S01]  /*10180*/  ISETP.LT.OR P2, PT, R97.reuse, 0x31, P1 ;  /* 0x000000316100780c */ /* 0x040fe20000f41670 */
[----:B------:R-:W-:Y:S01]  /*10190*/  HMMA.16816.F32 R80, R12, R42, RZ ;  /* 0x0000002a0c50723c */ /* 0x000fe200000018ff */
[----:B------:R-:W-:Y:S01]  /*101a0*/  ISETP.LT.OR P1, PT, R97, 0x31, P0 ;  /* 0x000000316100780c */ /* 0x000fe20000721670 */
[----:B------:R2:W-:Y:S01]  /*101b0*/  LDGSTS.E.BYPASS.LTC128B.128 [R158+0x3100], [R16.64], !P3 ;  /* 0x03100000109e7fae */ /* 0x0005e2000d901d62 */
[----:B------:R-:W-:-:S04]  /*101c0*/  LOP3.LUT P0, RZ, R96, 0x4, RZ, 0xc0, !PT ;  /* 0x0000000460ff7812 */ /* 0x000fc8000780c0ff */
[----:B------:R-:W-:Y:S01]  /*101d0*/  SEL R0, R0, 0xffffffc0, !P0 ;  /* 0xffffffc000007807 */ /* 0x000fe20004000000 */
[----:B------:R-:W-:Y:S01]  /*101e0*/  HMMA.16816.F32 R88, R12, R38, RZ ;  /* 0x000000260c58723c */ /* 0x000fe200000018ff */
[----:B------:R-:W-:Y:S02]  /*101f0*/  PLOP3.LUT P0, PT, PT, PT, UP0, 0x40, 0x0 ;  /* 0x000000000000781c */ /* 0x000fe40003f0e808 */
[----:B------:R-:W-:Y:S01]  /*10200*/  IADD3 R237, R0, R243, RZ ;  /* 0x000000f300ed7210 */ /* 0x000fe20007ffe0ff */
[----:B------:R-:W-:Y:S01]  /*10210*/  IMAD.IADD R238, R232, 0x1, R0 ;  /* 0x00000001e8ee7824 */ /* 0x000fe200078e0200 */
[----:B------:R3:W-:Y:S03]  /*10220*/  LDGSTS.E.BYPASS.LTC128B.128 [R158+0x1900], [R46.64], !P2 ;  /* 0x019000002e9e7fae */ /* 0x0007e6000d101d62 */
[C---:B------:R-:W-:Y:S01]  /*10230*/  HMMA.16816.F32 R120, R8.reuse, R42, RZ ;  /* 0x0000002a0878723c */ /* 0x040fe200000018ff */
[----:B------:R1:W-:Y:S04]  /*10240*/  LDGSTS.E.BYPASS.LTC128B.128 [R158+0x3900], [R6.64], !P1 ;  /* 0x03900000069e7fae */ /* 0x0003e8000c901d62 */
[----:B------:R-:W0:Y:S03]  /*10250*/  LDGDEPBAR ;  /* 0x00000000000079af */ /* 0x000e260000000000 */
[C---:B------:R-:W-:Y:S01]  /*10260*/  HMMA.16816.F32 R112, R8.reuse, R36, RZ ;  /* 0x000000240870723c */ /* 0x040fe200000018ff */
[----:B--2---:R-:W-:Y:S07]  /*10270*/  LDSM.16.M88.4 R16, [R240+0x8100] ;  /* 0x00810000f010783b */ /* 0x004fee0000000200 */
[----:B------:R-:W-:Y:S08]  /*10280*/  HMMA.16816.F32 R108, R8, R38, RZ ;  /* 0x00000026086c723c */ /* 0x000ff000000018ff */
[C---:B-----5:R-:W-:Y:S01]  /*10290*/  HMMA.16816.F32 R52, R12.reuse, R28, RZ ;  /* 0x0000001c0c34723c */ /* 0x060fe200000018ff */
[----:B---3--:R-:W2:Y:S07]  /*102a0*/  LDSM.16.M88.4 R44, [R238+0x4100] ;  /* 0x00410000ee2c783b */ /* 0x008eae0000000200 */
[C---:B------:R-:W-:Y:S08]  /*102b0*/  HMMA.16816.F32 R100, R12.reuse, R34, RZ ;  /* 0x000000220c64723c */ /* 0x040ff000000018ff */
[----:B------:R-:W-:Y:S01]  /*102c0*/  HMMA.16816.F32 R92, R12, R30, RZ ;  /* 0x0000001e0c5c723c */ /* 0x000fe200000018ff */
[----:B------:R-:W3:Y:S07]  /*102d0*/  LDSM.16.M88.4 R12, [R240+0xa100] ;  /* 0x00a10000f00c783b */ /* 0x000eee0000000200 */
[C---:B------:R-:W-:Y:S08]  /*102e0*/  HMMA.16816.F32 R104, R8.reuse, R32, RZ ;  /* 0x000000200868723c */ /* 0x040ff000000018ff */
[C---:B------:R-:W-:Y:S01]  /*102f0*/  HMMA.16816.F32 R40, R8.reuse, R34, RZ ;  /* 0x000000220828723c */ /* 0x040fe200000018ff */
[----:B------:R-:W-:Y:S07]  /*10300*/  LDSM.16.M88.4 R32, [R238+0x4900] ;  /* 0x00490000ee20783b */ /* 0x000fee0000000200 */
[C---:B------:R-:W-:Y:S08]  /*10310*/  HMMA.16816.F32 R36, R8.reuse, R28, RZ ;  /* 0x0000001c0824723c */ /* 0x040ff000000018ff */
[----:B------:R-:W-:Y:S01]  /*10320*/  HMMA.16816.F32 R8, R8, R30, RZ ;  /* 0x0000001e0808723c */ /* 0x000fe200000018ff */
[----:B------:R-:W5:Y:S07]  /*10330*/  LDSM.16.M88.4 R28, [R238+0x5100] ;  /* 0x00510000ee1c783b */ /* 0x000f6e0000000200 */
[----:B-1----:R-:W-:Y:S08]  /*10340*/  HMMA.16816.F32 R48, R24, R68, R116 ;  /* 0x000000441830723c */ /* 0x002ff00000001874 */
[C---:B----4-:R-:W-:Y:S08]  /*10350*/  HMMA.16816.F32 R124, R20.reuse, R64, R76 ;  /* 0x00000040147c723c */ /* 0x050ff0000000184c */
[C---:B------:R-:W-:Y:S08]  /*10360*/  HMMA.16816.F32 R76, R20.reuse, R60, R72 ;  /* 0x0000003c144c723c */ /* 0x040ff00000001848 */
[C---:B------:R-:W-:Y:S08]  /*10370*/  HMMA.16816.F32 R84, R20.reuse, R68, R84 ;  /* 0x000000441454723c */ /* 0x040ff00000001854 */
[C---:B------:R-:W-:Y:S08]  /*10380*/  HMMA.16816.F32 R72, R20.reuse, R56, R52 ;  /* 0x000000381448723c */ /* 0x040ff00000001834 */
[C---:B------:R-:W-:Y:S08]  /*10390*/  HMMA.16816.F32 R96, R20.reuse, R70, R80 ;  /* 0x000000461460723c */ /* 0x040ff00000001850 */
[C---:B------:R-:W-:Y:S01]  /*103a0*/  HMMA.16816.F32 R144, R20.reuse, R66, R88 ;  /* 0x000000421490723c */ /* 0x040fe20000001858 */
[----:B------:R-:W-:Y:S07]  /*103b0*/  LDSM.16.M88.4 R88, [R237+0x1000] ;  /* 0x00100000ed58783b */ /* 0x000fee0000000200 */
[C---:B------:R-:W-:Y:S08]  /*103c0*/  HMMA.16816.F32 R148, R20.reuse, R62, R100 ;  /* 0x0000003e1494723c */ /* 0x040ff00000001864 */
[----:B------:R-:W-:Y:S01]  /*103d0*/  HMMA.16816.F32 R140, R20, R58, R92 ;  /* 0x0000003a148c723c */ /* 0x000fe2000000185c */
[----:B------:R-:W1:Y:S07]  /*103e0*/  LDSM.16.M88.4 R20, [R238+0x5900] ;  /* 0x00590000ee14783b */ /* 0x000e6e0000000200 */
[C---:B------:R-:W-:Y:S08]  /*103f0*/  HMMA.16816.F32 R136, R24.reuse, R60, R104 ;  /* 0x0000003c1888723c */ /* 0x040ff00000001868 */
[C---:B------:R-:W-:Y:S01]  /*10400*/  HMMA.16816.F32 R128, R24.reuse, R64, R112 ;  /* 0x000000401880723c */ /* 0x040fe20000001870 */
[----:B------:R-:W-:Y:S07]  /*10410*/  LDSM.16.M88.4 R112, [R237+0x1800] ;  /* 0x00180000ed70783b */ /* 0x000fee0000000200 */
[C---:B------:R-:W-:Y:S01]  /*10420*/  HMMA.16816.F32 R116, R24.reuse, R56, R36 ;  /* 0x000000381874723c */ /* 0x040fe20000001824 */
[----:B------:R-:W-:Y:S07]  /*10430*/  LDSM.16.M88.4 R36, [R239+0xc100] ;  /* 0x00c10000ef24783b */ /* 0x000fee0000000200 */
[C---:B------:R-:W-:Y:S08]  /*10440*/  HMMA.16816.F32 R104, R24.reuse, R70, R120 ;  /* 0x000000461868723c */ /* 0x040ff00000001878 */
[C---:B------:R-:W-:Y:S01]  /*10450*/  HMMA.16816.F32 R108, R24.reuse, R66, R108 ;  /* 0x00000042186c723c */ /* 0x040fe2000000186c */
[----:B------:R-:W-:Y:S07]  /*10460*/  LDSM.16.M88.4 R64, [R232+0x6100] ;  /* 0x00610000e840783b */ /* 0x000fee0000000200 */
[C---:B------:R-:W-:Y:S01]  /*10470*/  HMMA.16816.F32 R100, R24.reuse, R62, R40 ;  /* 0x0000003e1864723c */ /* 0x040fe20000001828 */
[----:B------:R-:W-:Y:S07]  /*10480*/  LDSM.16.M88.4 R40, [R242+0x8100] ;  /* 0x00810000f228783b */ /* 0x000fee0000000200 */
[----:B------:R-:W-:Y:S01]  /*10490*/  HMMA.16816.F32 R52, R24, R58, R8 ;  /* 0x0000003a1834723c */ /* 0x000fe20000001808 */
[----:B------:R-:W4:Y:S04]  /*104a0*/  LDSM.16.M88.4 R24, [R237] ;  /* 0x00000000ed18783b */ /* 0x000f280000000200 */
[----:B------:R-:W4:Y:S03]  /*104b0*/  LDSM.16.M88.4 R8, [R242+0xa100] ;  /* 0x00a10000f208783b */ /* 0x000f260000000200 */
[-C--:B--2---:R-:W-:Y:S01]  /*104c0*/  HMMA.16816.F32 R48, R16, R44.reuse, R48 ;  /* 0x0000002c1030723c */ /* 0x084fe20000001830 */
[----:B------:R-:W2:Y:S07]  /*104d0*/  LDSM.16.M88.4 R56, [R237+0x800] ;  /* 0x00080000ed38783b */ /* 0x000eae0000000200 */
[C---:B---3--:R-:W-:Y:S08]  /*104e0*/  HMMA.16816.F32 R60, R12.reuse, R44, R84 ;  /* 0x0000002c0c3c723c */ /* 0x048ff00000001854 */
[C---:B-----5:R-:W-:Y:S08]  /*104f0*/  HMMA.16816.F32 R80, R12.reuse, R28, R76 ;  /* 0x0000001c0c50723c */ /* 0x060ff0000000184c */
[C---:B------:R-:W-:Y:S08]  /*10500*/  HMMA.16816.F32 R92, R12.reuse, R32, R124 ;  /* 0x000000200c5c723c */ /* 0x040ff0000000187c */
[C---:B-1----:R-:W-:Y:S08]  /*10510*/  HMMA.16816.F32 R72, R12.reuse, R20, R72 ;  /* 0x000000140c48723c */ /* 0x042ff00000001848 */
[C---:B------:R-:W-:Y:S08]  /*10520*/  HMMA.16816.F32 R96, R12.reuse, R46, R96 ;  /* 0x0000002e0c60723c */ /* 0x040ff00000001860 */
[C---:B------:R-:W-:Y:S08]  /*10530*/  HMMA.16816.F32 R84, R12.reuse, R34, R144 ;  /* 0x000000220c54723c */ /* 0x040ff00000001890 */
[C---:B------:R-:W-:Y:S08]  /*10540*/  HMMA.16816.F32 R76, R12.reuse, R30, R148 ;  /* 0x0000001e0c4c723c */ /* 0x040ff00000001894 */
[----:B------:R-:W-:Y:S08]  /*10550*/  HMMA.16816.F32 R68, R12, R22, R140 ;  /* 0x000000160c44723c */ /* 0x000ff0000000188c */
[----:B----4-:R-:W-:Y:S08]  /*10560*/  HMMA.16816.F32 R12, R40, R24, R48 ;  /* 0x00000018280c723c */ /* 0x010ff00000001830 */
[C---:B------:R-:W-:Y:S08]  /*10570*/  HMMA.16816.F32 R44, R16.reuse, R46, R104 ;  /* 0x0000002e102c723c */ /* 0x040ff00000001868 */
[C---:B------:R-:W-:Y:S08]  /*10580*/  HMMA.16816.F32 R120, R16.reuse, R20, R116 ;  /* 0x000000141078723c */ /* 0x040ff00000001874 */
[C---:B------:R-:W-:Y:S08]  /*10590*/  HMMA.16816.F32 R104, R16.reuse, R32, R128 ;  /* 0x000000201068723c */ /* 0x040ff00000001880 */
[C---:B------:R-:W-:Y:S01]  /*105a0*/  HMMA.16816.F32 R108, R16.reuse, R34, R108 ;  /* 0x00000022106c723c */ /* 0x040fe2000000186c */
[----:B------:R-:W1:Y:S07]  /*105b0*/  LDSM.16.M88.4 R32, [R239+0xe100] ;  /* 0x00e10000ef20783b */ /* 0x000e6e0000000200 */
[C---:B------:R-:W-:Y:S08]  /*105c0*/  HMMA.16816.F32 R136, R16.reuse, R28, R136 ;  /* 0x0000001c1088723c */ /* 0x040ff00000001888 */
[C---:B------:R-:W-:Y:S01]  /*105d0*/  HMMA.16816.F32 R100, R16.reuse, R30, R100 ;  /* 0x0000001e1064723c */ /* 0x040fe20000001864 */
[----:B------:R-:W-:Y:S07]  /*105e0*/  LDSM.16.M88.4 R28, [R241+0xc100] ;  /* 0x00c10000f11c783b */ /* 0x000fee0000000200 */
[----:B------:R-:W-:Y:S01]  /*105f0*/  HMMA.16816.F32 R116, R16, R22, R52 ;  /* 0x000000161074723c */ /* 0x000fe20000001834 */
[----:B------:R-:W-:Y:S04]  /*10600*/  LDSM.16.M88.4 R52, [R238+0x6100] ;  /* 0x00610000ee34783b */ /* 0x000fe80000000200 */
[----:B------:R-:W-:Y:S03]  /*10610*/  LDSM.16.M88.4 R20, [R240+0xc100] ;  /* 0x00c10000f014783b */ /* 0x000fe60000000200 */
[----:B------:R-:W-:Y:S01]  /*10620*/  HMMA.16816.F32 R16, R8, R24, R60 ;  /* 0x000000180810723c */ /* 0x000fe2000000183c */
[----:B------:R-:W3:Y:S07]  /*10630*/  LDSM.16.M88.4 R60, [R243+0x2000] ;  /* 0x00200000f33c783b */ /* 0x000eee0000000200 */
[----:B------:R-:W-:Y:S08]  /*10640*/  HMMA.16816.F32 R12, R36, R64, R12 ;  /* 0x00000040240c723c */ /* 0x000ff0000000180c */
[C---:B------:R-:W-:Y:S08]  /*10650*/  HMMA.16816.F32 R148, R8.reuse, R114, R68 ;  /* 0x000000720894723c */ /* 0x040ff00000001844 */
[-C--:B------:R-:W-:Y:S08]  /*10660*/  HMMA.16816.F32 R96, R8, R26.reuse, R96 ;  /* 0x0000001a0860723c */ /* 0x080ff00000001860 */
[----:B------:R-:W-:Y:S01]  /*10670*/  HMMA.16816.F32 R68, R40, R26, R44 ;  /* 0x0000001a2844723c */ /* 0x000fe2000000182c */
[----:B------:R-:W4:Y:S04]  /*10680*/  LDSM.16.M88.4 R24, [R241+0xe100] ;  /* 0x00e10000f118783b */ /* 0x000f280000000200 */
[----:B------:R-:W-:Y:S03]  /*10690*/  LDSM.16.M88.4 R44, [R237+0x2000] ;  /* 0x00200000ed2c783b */ /* 0x000fe60000000200 */
[C---:B--2---:R-:W-:Y:S08]  /*106a0*/  HMMA.16816.F32 R92, R8.reuse, R56, R92 ;  /* 0x00000038085c723c */ /* 0x044ff0000000185c */
[C---:B------:R-:W-:Y:S08]  /*106b0*/  HMMA.16816.F32 R124, R8.reuse, R58, R84 ;  /* 0x0000003a087c723c */ /* 0x040ff00000001854 */
[C---:B------:R-:W-:Y:S08]  /*106c0*/  HMMA.16816.F32 R128, R8.reuse, R88, R80 ;  /* 0x000000580880723c */ /* 0x040ff00000001850 */
[C---:B------:R-:W-:Y:S08]  /*106d0*/  HMMA.16816.F32 R140, R8.reuse, R90, R76 ;  /* 0x0000005a088c723c */ /* 0x040ff0000000184c */
[----:B------:R-:W-:Y:S08]  /*106e0*/  HMMA.16816.F32 R144, R8, R112, R72 ;  /* 0x000000700890723c */ /* 0x000ff00000001848 */
[----:B-1----:R-:W-:Y:S01]  /*106f0*/  HMMA.16816.F32 R8, R32, R64, R16 ;  /* 0x000000402008723c */ /* 0x002fe20000001810 */
[----:B------:R-:W1:Y:S07]  /*10700*/  LDSM.16.M88.4 R16, [R240+0xe100] ;  /* 0x00e10000f010783b */ /* 0x000e6e0000000200 */
[----:B---3--:R-:W-:Y:S01]  /*10710*/  HMMA.16816.F32 R48, R28, R60, R12 ;  /* 0x0000003c1c30723c */ /* 0x008fe2000000180c */
[----:B------:R-:W2:Y:S07]  /*10720*/  LDSM.16.M88.4 R12, [R242+0xc100] ;  /* 0x00c10000f20c783b */ /* 0x000eae0000000200 */
[C---:B------:R-:W-:Y:S08]  /*10730*/  HMMA.16816.F32 R104, R40.reuse, R56, R104 ;  /* 0x000000382868723c */ /* 0x040ff00000001868 */
[----:B------:R-:W-:Y:S08]  /*10740*/  HMMA.16816.F32 R108, R40, R58, R108 ;  /* 0x0000003a286c723c */ /* 0x000ff0000000186c */
[----:B----4-:R-:W-:Y:S01]  /*10750*/  HMMA.16816.F32 R56, R24, R60, R8 ;  /* 0x0000003c1838723c */ /* 0x010fe20000001808 */
        /* <DEDUP_REMOVED lines=170> */
[----:B------:R-:W-:Y:S02]  /*11200*/  FMUL.FTZ R26, R26, c[0x0][0x320] ;  /* 0x0000c8001a1a7a20 */ /* 0x000fe40000410000 */
        /* <DEDUP_REMOVED lines=37> */
[----:B------:R5:W1:Y:S02]  /*11460*/  MUFU.TANH R48, R0 ;  /* 0x0000000000307308 */ /* 0x000a640000002400 */
[----:B-----5:R-:W-:-:S06]  /*11470*/  FMUL.FTZ R0, R75, c[0x0][0x320] ;  /* 0x0000c8004b007a20 */ /* 0x020fcc0000410000 */
[----:B------:R5:W1:Y:S02]  /*11480*/  MUFU.TANH R34, R0 ;  /* 0x0000000000227308 */ /* 0x000a640000002400 */
[----:B-----5:R-:W-:-:S06]  /*11490*/  FMUL.FTZ R0, R59, c[0x0][0x320] ;  /* 0x0000c8003b007a20 */ /* 0x020fcc0000410000 */
[----:B------:R5:W1:Y:S02]  /*114a0*/  MUFU.TANH R190, R0 ;  /* 0x0000000000be7308 */ /* 0x000a640000002400 */
[----:B-----5:R-:W-:Y:S01]  /*114b0*/  LOP3.LUT R0, R5, R2, RZ, 0xfc, !PT ;  /* 0x0000000205007212 */ /* 0x020fe200078efcff */
[----:B------:R-:W-:Y:S06]  /*114c0*/  BAR.SYNC.DEFER_BLOCKING 0x0 ;  /* 0x0000000000007b1d */ /* 0x000fec0000010000 */
[----:B------:R-:W-:Y:S05]  /*114d0*/  @P0 BRA `(.L_x_904) ;  /* 0x0000049000000947 */ /* 0x000fea0003800000 */
[----:B-1234-:R-:W-:Y:S01]  /*114e0*/  IMAD.U32 R2, RZ, RZ, UR7 ;  /* 0x00000007ff027e24 */ /* 0x01efe2000f8e00ff */
        /* <DEDUP_REMOVED lines=16> */
[----:B------:R-:W-:Y:S01]  /*115f0*/  IMAD R10, R2, c[0x0][0x2b8], R5 ;  /* 0x0000ae00020a7a24 */ /* 0x000fe200078e0205 */
[----:B------:R-:W-:Y:S02]  /*11600*/  IADD3 R22, -R25, 0x10, RZ ;  /* 0x0000001019167810 */ /* 0x000fe40007ffe1ff */
[----:B------:R-:W-:Y:S02]  /*11610*/  LOP3.LUT R11, R11, 0xf, RZ, 0xc0, !PT ;  /* 0x0000000f0b0b7812 */ /* 0x000fe400078ec0ff */
[----:B------:R-:W-:Y:S01]  /*11620*/  SHF.R.S32.HI R2, RZ, 0x1f, R10 ;  /* 0x0000001fff027819 */ /* 0x000fe2000001140a */
[----:B------:R-:W-:Y:S01]  /*11630*/  STL [R1+0x34], R10 ;  /* 0x0000340a01007387 */ /* 0x000fe20000100800 */
[----:B------:R-:W-:-:S03]  /*11640*/  LOP3.LUT R22, R22, 0xf, RZ, 0xc0, !PT ;  /* 0x0000000f16167812 */ /* 0x000fc600078ec0ff */
        /* <DEDUP_REMOVED lines=50> */
.L_x_904:
[----:B-1234-:R-:W-:Y:S01]  /*11970*/  LOP3.LUT R2, R156, 0xffffffe0, RZ, 0xc0, !PT ;  /* 0xffffffe09c027812 */ /* 0x01efe200078ec0ff */
[----:B------:R-:W-:Y:S01]  /*11980*/  IMAD.U32 R6, RZ, RZ, UR6 ;  /* 0x00000006ff067e24 */ /* 0x000fe2000f8e00ff */
[----:B------:R-:W-:Y:S03]  /*11990*/  STL [R1+0x90], R251 ;  /* 0x000090fb01007387 */ /* 0x000fe60000100800 */
[----:B------:R-:W-:Y:S01]  /*119a0*/  IMAD.IADD R2, R159, 0x1, -R2 ;  /* 0x000000019f027824 */ /* 0x000fe200078e0a02 */
[----:B------:R-:W-:Y:S04]  /*119b0*/  STL [R1+0x8c], R250 ;  /* 0x00008cfa01007387 */ /* 0x000fe80000100800 */
[----:B------:R-:W-:Y:S01]  /*119c0*/  SHF.R.S32.HI R5, RZ, 0x1f, R2 ;  /* 0x0000001fff057819 */ /* 0x000fe20000011402 */
[----:B------:R-:W-:Y:S03]  /*119d0*/  STL [R1+0x88], R249 ;  /* 0x000088f901007387 */ /* 0x000fe60000100800 */
[----:B------:R-:W-:Y:S01]  /*119e0*/  LEA.HI R5, R5, R2, RZ, 0x2 ;  /* 0x0000000205057211 */ /* 0x000fe200078f10ff */
[----:B------:R-:W-:Y:S03]  /*119f0*/  STL [R1+0x84], R248 ;  /* 0x000084f801007387 */ /* 0x000fe60000100800 */
[----:B------:R-:W-:Y:S01]  /*11a00*/  LOP3.LUT R5, R5, 0x7ffffffc, RZ, 0xc0, !PT ;  /* 0x7ffffffc05057812 */ /* 0x000fe200078ec0ff */
[----:B------:R1:W-:Y:S03]  /*11a10*/  STL [R1+0x80], R247 ;  /* 0x000080f701007387 */ /* 0x0003e60000100800 */
[----:B------:R-:W-:Y:S01]  /*11a20*/  IADD3 R2, R2, -R5, RZ ;  /* 0x8000000502027210 */ /* 0x000fe20007ffe0ff */
[----:B------:R2:W-:Y:S04]  /*11a30*/  STL [R1+0x7c], R246 ;  /* 0x00007cf601007387 */ /* 0x0005e80000100800 */
[----:B------:R-:W-:Y:S01]  /*11a40*/  IMAD R2, R2, -0x2, R6 ;  /* 0xfffffffe02027824 */ /* 0x000fe200078e0206 */
[----:B------:R3:W-:Y:S04]  /*11a50*/  STL [R1+0x78], R245 ;  /* 0x000078f501007387 */ /* 0x0007e80000100800 */
        /* <DEDUP_REMOVED lines=26> */
[----:B------:R-:W-:Y:S02]  /*11c00*/  ISETP.GT.AND P3, PT, R2, 0x11, PT ;  /* 0x000000110200780c */ /* 0x000fe40003f64270 */
[----:B------:R-:W-:Y:S01]  /*11c10*/  FSEL R16, R98, -INF , P1 ;  /* 0xff80000062107808 */ /* 0x000fe20000800000 */
[----:B------:R-:W-:Y:S01]  /*11c20*/  STL [R1+0x50], R132 ;  /* 0x0000508401007387 */ /* 0x000fe20000100800 */
[----:B------:R-:W-:-:S02]  /*11c30*/  FMNMX.FTZ R5, R9, R5, !PT ;  /* 0x0000000509057209 */ /* 0x000fc40007810000 */
[----:B------:R-:W-:Y:S01]  /*11c40*/  FSEL R15, R106, -INF , P0 ;  /* 0xff8000006a0f7808 */ /* 0x000fe20000000000 */
[----:B------:R-:W-:Y:S01]  /*11c50*/  IMAD.SHL.U32 R233, R0, 0x2, RZ ;  /* 0x0000000200e97824 */ /* 0x000fe200078e00ff */
[----:B------:R-:W-:Y:S01]  /*11c60*/  FSEL R123, R111, -INF , P0 ;  /* 0xff8000006f7b7808 */ /* 0x000fe20000000000 */
[----:B------:R-:W0:Y:S01]  /*11c70*/  LDGDEPBAR ;  /* 0x00000000000079af */ /* 0x000e220000000000 */
[----:B------:R-:W-:Y:S02]  /*11c80*/  FSEL R103, R113, -INF , P0 ;  /* 0xff80000071677808 */ /* 0x000fe40000000000 */
[----:B------:R-:W-:Y:S02]  /*11c90*/  ISETP.GT.AND P0, PT, R2, 0x18, PT ;  /* 0x000000180200780c */ /* 0x000fe40003f04270 */
[----:B------:R-:W-:Y:S02]  /*11ca0*/  FSEL R17, R97, -INF , P3 ;  /* 0xff80000061117808 */ /* 0x000fe40001800000 */
[----:B------:R-:W-:-:S02]  /*11cb0*/  FMNMX.FTZ R5, R16, R5, !PT ;  /* 0x0000000510057209 */ /* 0x000fc40007810000 */
[----:B------:R-:W-:Y:S02]  /*11cc0*/  FSEL R14, R108, -INF , P2 ;  /* 0xff8000006c0e7808 */ /* 0x000fe40001000000 */
[----:B------:R-:W-:Y:S02]  /*11cd0*/  FSEL R122, R112, -INF , P2 ;  /* 0xff800000707a7808 */ /* 0x000fe40001000000 */
[----:B------:R-:W-:Y:S02]  /*11ce0*/  FSEL R102, R115, -INF , P2 ;  /* 0xff80000073667808 */ /* 0x000fe40001000000 */
[----:B------:R-:W-:Y:S02]  /*11cf0*/  FSEL R21, R93, -INF , P3 ;  /* 0xff8000005d157808 */ /* 0x000fe40001800000 */
[----:B------:R-:W-:Y:S02]  /*11d00*/  FSEL R125, R99, -INF , P3 ;  /* 0xff800000637d7808 */ /* 0x000fe40001800000 */
[----:B------:R-:W-:-:S02]  /*11d10*/  FSEL R20, R95, -INF , P1 ;  /* 0xff8000005f147808 */ /* 0x000fc40000800000 */
[----:B------:R-:W-:Y:S01]  /*11d20*/  FSEL R124, R104, -INF , P1 ;  /* 0xff800000687c7808 */ /* 0x000fe20000800000 */
[----:B------:R-:W-:Y:S01]  /*11d30*/  IMAD R234, R4, 0x2, R233 ;  /* 0x0000000204ea7824 */ /* 0x000fe200078e02e9 */
[----:B------:R-:W-:Y:S01]  /*11d40*/  ISETP.GT.AND P2, PT, R2, 0x19, PT ;  /* 0x000000190200780c */ /* 0x000fe20003f44270 */
[----:B------:R-:W-:Y:S01]  /*11d50*/  LDSM.16.MT88.4 R40, [R233+0x100] ;  /* 0x00010000e928783b */ /* 0x000fe20000004200 */
[----:B------:R-:W-:Y:S02]  /*11d60*/  FSEL R18, R90, -INF , P0 ;  /* 0xff8000005a127808 */ /* 0x000fe40000000000 */
[----:B------:R-:W-:Y:S02]  /*11d70*/  FMNMX.FTZ R5, R17, R5, !PT ;  /* 0x0000000511057209 */ /* 0x000fe40007810000 */
[----:B------:R-:W-:Y:S02]  /*11d80*/  FSEL R113, R105, -INF , P3 ;  /* 0xff80000069717808 */ /* 0x000fe40001800000 */
[----:B------:R-:W-:-:S02]  /*11d90*/  FSEL R112, R107, -INF , P1 ;  /* 0xff8000006b707808 */ /* 0x000fc40000800000 */
[----:B------:R-:W-:Y:S02]  /*11da0*/  FSEL R22, R86, -INF , P0 ;  /* 0xff80000056167808 */ /* 0x000fe40000000000 */
[----:B------:R-:W-:Y:S02]  /*11db0*/  FSEL R126, R92, -INF , P0 ;  /* 0xff8000005c7e7808 */ /* 0x000fe40000000000 */
[----:B------:R-:W-:Y:S01]  /*11dc0*/  FSEL R115, R94, -INF , P0 ;  /* 0xff8000005e737808 */ /* 0x000fe20000000000 */
[----:B------:R-:W-:Y:S01]  /*11dd0*/  IMAD R235, R3, 0x2, R234 ;  /* 0x0000000203eb7824 */ /* 0x000fe200078e02ea */
[----:B------:R-:W-:Y:S01]  /*11de0*/  ISETP.GT.AND P3, PT, R2, 0x20, PT ;  /* 0x000000200200780c */ /* 0x000fe20003f64270 */
[----:B------:R-:W-:Y:S01]  /*11df0*/  LDSM.16.MT88.4 R44, [R234+0x100] ;  /* 0x00010000ea2c783b */ /* 0x000fe20000004200 */
[----:B------:R-:W-:Y:S02]  /*11e00*/  FSEL R19, R89, -INF , P2 ;  /* 0xff80000059137808 */ /* 0x000fe40001000000 */
[----:B------:R-:W-:Y:S01]  /*11e10*/  FMNMX.FTZ R5, R18, R5, !PT ;  /* 0x0000000512057209 */ /* 0x000fe20007810000 */
[----:B------:R-:W-:Y:S01]  /*11e20*/  LDSM.16.MT88.4 R92, [R233+0x2100] ;  /* 0x00210000e95c783b */ /* 0x000fe20000004200 */
[----:B------:R-:W-:-:S02]  /*11e30*/  ISETP.GT.AND P1, PT, R2, 0x21, PT ;  /* 0x000000210200780c */ /* 0x000fc40003f24270 */
[----:B------:R-:W-:Y:S01]  /*11e40*/  FSEL R175, R78, -INF , P3 ;  /* 0xff8000004eaf7808 */ /* 0x000fe20001800000 */
[----:B------:R-:W-:Y:S01]  /*11e50*/  LDSM.16.MT88.4 R108, [R235+0x2100] ;  /* 0x00210000eb6c783b */ /* 0x000fe20000004200 */
[----:B------:R-:W-:Y:S02]  /*11e60*/  FMNMX.FTZ R5, R19, R5, !PT ;  /* 0x0000000513057209 */ /* 0x000fe40007810000 */
[----:B------:R-:W-:Y:S01]  /*11e70*/  ISETP.GT.AND P0, PT, R2, 0x28, PT ;  /* 0x000000280200780c */ /* 0x000fe20003f04270 */
[----:B------:R-:W-:Y:S01]  /*11e80*/  LDSM.16.MT88.4 R60, [R235+0x900] ;  /* 0x00090000eb3c783b */ /* 0x000fe20000004200 */
[----:B------:R-:W-:Y:S02]  /*11e90*/  FSEL R172, R77, -INF , P1 ;  /* 0xff8000004dac7808 */ /* 0x000fe40000800000 */
[----:B------:R-:W-:Y:S01]  /*11ea0*/  FMNMX.FTZ R5, R175, R5, !PT ;  /* 0x00000005af057209 */ /* 0x000fe20007810000 */
[----:B------:R-:W-:Y:S01]  /*11eb0*/  LDSM.16.MT88.4 R52, [R234+0x900] ;  /* 0x00090000ea34783b */ /* 0x000fe20000004200 */
[----:B------:R-:W-:-:S02]  /*11ec0*/  FSEL R182, R49, -INF , P1 ;  /* 0xff80000031b67808 */ /* 0x000fc40000800000 */
[----:B------:R-:W-:Y:S02]  /*11ed0*/  FSEL R170, R79, -INF , P1 ;  /* 0xff8000004faa7808 */ /* 0x000fe40000800000 */
[----:B------:R-:W-:Y:S02]  /*11ee0*/  FSEL R168, R88, -INF , P1 ;  /* 0xff80000058a87808 */ /* 0x000fe40000800000 */
[----:B------:R-:W-:Y:S02]  /*11ef0*/  FSEL R174, R72, -INF , P0 ;  /* 0xff80000048ae7808 */ /* 0x000fe40000000000 */
[----:B------:R-:W-:Y:S02]  /*11f00*/  ISETP.GT.AND P1, PT, R2, 0x29, PT ;  /* 0x000000290200780c */ /* 0x000fe40003f24270 */
[----:B------:R-:W-:Y:S02]  /*11f10*/  FMNMX.FTZ R5, R172, R5, !PT ;  /* 0x00000005ac057209 */ /* 0x000fe40007810000 */
[----:B------:R-:W-:-:S02]  /*11f20*/  FSEL R183, R76, -INF , P3 ;  /* 0xff8000004cb77808 */ /* 0x000fc40001800000 */
[----:B------:R-:W-:Y:S02]  /*11f30*/  FSEL R171, R84, -INF , P3 ;  /* 0xff80000054ab7808 */ /* 0x000fe40001800000 */
[----:B------:R-:W-:Y:S02]  /*11f40*/  FSEL R169, R87, -INF , P3 ;  /* 0xff80000057a97808 */ /* 0x000fe40001800000 */
[----:B------:R-:W-:Y:S02]  /*11f50*/  ISETP.GT.AND P3, PT, R2, 0x30, PT ;  /* 0x000000300200780c */ /* 0x000fe40003f64270 */
[----:B------:R-:W-:Y:S02]  /*11f60*/  FSEL R173, R73, -INF , P1 ;  /* 0xff80000049ad7808 */ /* 0x000fe40000800000 */
[----:B------:R-:W-:Y:S02]  /*11f70*/  FMNMX.FTZ R5, R174, R5, !PT ;  /* 0x00000005ae057209 */ /* 0x000fe40007810000 */
[----:B------:R-:W-:-:S02]  /*11f80*/  FSEL R23, R85, -INF , P2 ;  /* 0xff80000055177808 */ /* 0x000fc40001000000 */
[----:B------:R-:W-:Y:S02]  /*11f90*/  FSEL R127, R91, -INF , P2 ;  /* 0xff8000005b7f7808 */ /* 0x000fe40001000000 */
[----:B------:R-:W-:Y:S01]  /*11fa0*/  FSEL R114, R96, -INF , P2 ;  /* 0xff80000060727808 */ /* 0x000fe20001000000 */
[----:B------:R-:W-:Y:S01]  /*11fb0*/  LDSM.16.MT88.4 R88, [R235+0x100] ;  /* 0x00010000eb58783b */ /* 0x000fe20000004200 */
[----:B------:R-:W-:Y:S02]  /*11fc0*/  ISETP.GT.AND P2, PT, R2, 0x31, PT ;  /* 0x000000310200780c */ /* 0x000fe40003f44270 */
[----:B-1----:R-:W-:Y:S01]  /*11fd0*/  FSEL R247, R32, -INF , P3 ;  /* 0xff80000020f77808 */ /* 0x002fe20001800000 */
[----:B------:R-:W-:Y:S01]  /*11fe0*/  LDSM.16.MT88.4 R96, [R234+0x2100] ;  /* 0x00210000ea60783b */ /* 0x000fe20000004200 */
[----:B------:R-:W-:Y:S02]  /*11ff0*/  FMNMX.FTZ R5, R173, R5, !PT ;  /* 0x00000005ad057209 */ /* 0x000fe40007810000 */
[----:B------:R-:W-:-:S02]  /*12000*/  FSEL R180, R34, -INF , P1 ;  /* 0xff80000022b47808 */ /* 0x000fc40000800000 */
[----:B------:R-:W-:Y:S02]  /*12010*/  FSEL R135, R71, -INF , P1 ;  /* 0xff80000047877808 */ /* 0x000fe40000800000 */
[----:B------:R-:W-:Y:S02]  /*12020*/  FSEL R133, R69, -INF , P1 ;  /* 0xff80000045857808 */ /* 0x000fe40000800000 */
[----:B------:R-:W-:Y:S02]  /*12030*/  ISETP.GT.AND P1, PT, R2, 0x38, PT ;  /* 0x000000380200780c */ /* 0x000fe40003f24270 */
[----:B------:R-:W-:Y:S02]  /*12040*/  FSEL R12, R30, -INF , P3 ;  /* 0xff8000001e0c7808 */ /* 0x000fe40001800000 */
[----:B--2---:R-:W-:Y:S02]  /*12050*/  FSEL R246, R31, -INF , P2 ;  /* 0xff8000001ff67808 */ /* 0x004fe40001000000 */
[----:B------:R-:W-:Y:S01]  /*12060*/  FMNMX.FTZ R5, R247, R5, !PT ;  /* 0x00000005f7057209 */ /* 0x000fe20007810000 */
[----:B------:R-:W-:Y:S01]  /*12070*/  STL [R1+0x1c], R12 ;  /* 0x00001c0c01007387 */ /* 0x000fe20000100800 */
[----:B------:R-:W-:-:S02]  /*12080*/  FSEL R181, R74, -INF , P0 ;  /* 0xff8000004ab57808 */ /* 0x000fc40000000000 */
[----:B------:R-:W-:Y:S01]  /*12090*/  FSEL R136, R70, -INF , P0 ;  /* 0xff80000046887808 */ /* 0x000fe20000000000 */
[----:B------:R-:W-:Y:S01]  /*120a0*/  STL [R1+0x94], R247 ;  /* 0x000094f701007387 */ /* 0x000fe20000100800 */
[----:B------:R-:W-:Y:S02]  /*120b0*/  FSEL R134, R48, -INF , P0 ;  /* 0xff80000030867808 */ /* 0x000fe40000000000 */
[----:B------:R-:W-:Y:S01]  /*120c0*/  ISETP.GT.AND P0, PT, R2, 0x39, PT ;  /* 0x000000390200780c */ /* 0x000fe20003f04270 */
[----:B------:R-:W-:Y:S01]  /*120d0*/  STL [R1+0x98], R246 ;  /* 0x000098f601007387 */ /* 0x000fe20000100800 */
[----:B---3--:R-:W-:Y:S02]  /*120e0*/  FSEL R245, R27, -INF , P1 ;  /* 0xff8000001bf57808 */ /* 0x008fe40000800000 */
[----:B------:R-:W-:Y:S01]  /*120f0*/  FMNMX.FTZ R2, R246, R5, !PT ;  /* 0x00000005f6027209 */ /* 0x000fe20007810000 */
[----:B------:R-:W-:Y:S01]  /*12100*/  LDSM.16.MT88.4 R72, [R233+0x2900] ;  /* 0x00290000e948783b */ /* 0x000fe20000004200 */
[----:B------:R-:W-:-:S02]  /*12110*/  FSEL R204, R26, -INF , P0 ;  /* 0xff8000001acc7808 */ /* 0x000fc40000000000 */
[----:B------:R-:W-:Y:S01]  /*12120*/  FMNMX.FTZ R2, R245, R2, !PT ;  /* 0x00000002f5027209 */ /* 0x000fe20007810000 */
[----:B------:R1:W-:Y:S01]  /*12130*/  STL [R1+0x9c], R245 ;  /* 0x00009cf501007387 */ /* 0x0003e20000100800 */
[----:B------:R-:W-:Y:S02]  /*12140*/  FSEL R185, R33, -INF , P2 ;  /* 0xff80000021b97808 */ /* 0x000fe40001000000 */
[----:B------:R-:W-:Y:S01]  /*12150*/  FSEL R252, R58, -INF , P3 ;  /* 0xff8000003afc7808 */ /* 0x000fe20001800000 */
[----:B------:R-:W-:Y:S01]  /*12160*/  LDSM.16.MT88.4 R68, [R234+0x2900] ;  /* 0x00290000ea44783b */ /* 0x000fe20000004200 */
[----:B------:R-:W-:-:S03]  /*12170*/  FSEL R195, R56, -INF , P3 ;  /* 0xff80000038c37808 */ /* 0x000fc60001800000 */
[----:B-1----:R-:W2:Y:S01]  /*12180*/  LDL.LU R245, [R1+0x1c] ;  /* 0x00001c0001f57983 */ /* 0x002ea20000300800 */
[----:B------:R-:W-:Y:S02]  /*12190*/  FMNMX.FTZ R2, R204, R2, !PT ;  /* 0x00000002cc027209 */ /* 0x000fe40007810000 */
[----:B------:R-:W-:Y:S02]  /*121a0*/  FSEL R12, R28, -INF , P0 ;  /* 0xff8000001c0c7808 */ /* 0x000fe40000000000 */
[----:B------:R-:W-:Y:S01]  /*121b0*/  FSEL R193, R57, -INF , P2 ;  /* 0xff80000039c17808 */ /* 0x000fe20001000000 */
[----:B------:R-:W1:Y:S01]  /*121c0*/  SHFL.BFLY PT, R5, R2, 0x2, 0x1f ;  /* 0x0c401f0002057f89 */ /* 0x000e6200000e0000 */
[----:B------:R-:W-:Y:S02]  /*121d0*/  FSEL R191, R36, -INF , P1 ;  /* 0xff80000024bf7808 */ /* 0x000fe40000800000 */
[----:B------:R-:W-:Y:S01]  /*121e0*/  LEA R236, R3, R233, 0x1 ;  /* 0x000000e903ec7211 */ /* 0x000fe200078e08ff */
[----:B------:R-:W-:Y:S01]  /*121f0*/  LDSM.16.MT88.4 R56, [R233+0x900] ;  /* 0x00090000e938783b */ /* 0x000fe20000004200 */
[----:B------:R-:W-:-:S02]  /*12200*/  FSEL R194, R35, -INF , P0 ;  /* 0xff80000023c27808 */ /* 0x000fc40000000000 */
[----:B------:R-:W-:Y:S01]  /*12210*/  FSEL R190, R190, -INF , P2 ;  /* 0xff800000bebe7808 */ /* 0x000fe20001000000 */
[----:B------:R-:W-:Y:S01]  /*12220*/  LDSM.16.MT88.4 R104, [R236+0x2100] ;  /* 0x00210000ec68783b */ /* 0x000fe20000004200 */
[----:B------:R-:W-:Y:S02]  /*12230*/  FSEL R189, R189, -INF , P1 ;  /* 0xff800000bdbd7808 */ /* 0x000fe40000800000 */
[----:B------:R-:W-:Y:S01]  /*12240*/  FSEL R188, R188, -INF , P0 ;  /* 0xff800000bcbc7808 */ /* 0x000fe20000000000 */
[----:B------:R-:W-:Y:S04]  /*12250*/  LDSM.16.MT88.4 R84, [R236+0x100] ;  /* 0x00010000ec54783b */ /* 0x000fe80000004200 */
[----:B------:R-:W-:Y:S04]  /*12260*/  LDSM.16.MT88.4 R48, [R236+0x2900] ;  /* 0x00290000ec30783b */ /* 0x000fe80000004200 */
[----:B------:R-:W-:Y:S01]  /*12270*/  LDSM.16.MT88.4 R76, [R236+0x900] ;  /* 0x00090000ec4c783b */ /* 0x000fe20000004200 */
[----:B-1----:R-:W-:-:S05]  /*12280*/  FMNMX.FTZ R2, R2, R5, !PT ;  /* 0x0000000502027209 */ /* 0x002fca0007810000 */
[----:B------:R-:W1:Y:S02]  /*12290*/  SHFL.BFLY PT, R137, R2, 0x1, 0x1f ;  /* 0x0c201f0002897f89 */ /* 0x000e6400000e0000 */
[----:B-1----:R-:W-:Y:S02]  /*122a0*/  FMNMX.FTZ R137, R2, R137, !PT ;  /* 0x0000008902897209 */ /* 0x002fe40007810000 */
[----:B------:R-:W-:Y:S02]  /*122b0*/  FMNMX.FTZ R2, R10, R11, !PT ;  /* 0x0000000b0a027209 */ /* 0x000fe40007810000 */
[C---:B------:R-:W-:Y:S01]  /*122c0*/  FSETP.NEU.FTZ.AND P3, PT, R137.reuse, -INF , PT ;  /* 0xff8000008900780b */ /* 0x040fe20003f7d000 */
[----:B------:R-:W-:Y:S01]  /*122d0*/  FMUL.FTZ R13, R137, c[0x0][0x2d0] ;  /* 0x0000b400890d7a20 */ /* 0x000fe20000410000 */
[----:B------:R-:W-:Y:S01]  /*122e0*/  FMNMX.FTZ R2, R14, R2, !PT ;  /* 0x000000020e027209 */ /* 0x000fe20007810000 */
[----:B------:R1:W-:Y:S03]  /*122f0*/  STL [R1+0xa0], R137 ;  /* 0x0000a08901007387 */ /* 0x0003e60000100800 */
[----:B------:R-:W-:Y:S01]  /*12300*/  FMNMX.FTZ R2, R15, R2, !PT ;  /* 0x000000020f027209 */ /* 0x000fe20007810000 */
[----:B------:R-:W-:Y:S01]  /*12310*/  STL [R1+0x14], R12 ;  /* 0x0000140c01007387 */ /* 0x000fe20000100800 */
[----:B------:R-:W-:-:S02]  /*12320*/  FSEL R13, R13, RZ, P3 ;  /* 0x000000ff0d0d7208 */ /* 0x000fc40001800000 */
[----:B------:R-:W-:-:S03]  /*12330*/  FMNMX.FTZ R2, R20, R2, !PT ;  /* 0x0000000214027209 */ /* 0x000fc60007810000 */
[----:B------:R-:W-:Y:S01]  /*12340*/  FFMA.FTZ R3, R16, c[0x0][0x2d0], -R13 ;  /* 0x0000b40010037a23 */ /* 0x000fe2000001080d */
[----:B------:R-:W-:-:S03]  /*12350*/  FMNMX.FTZ R2, R21, R2, !PT ;  /* 0x0000000215027209 */ /* 0x000fc60007810000 */
[----:B------:R3:W-:Y:S01]  /*12360*/  MUFU.EX2 R238, R3 ;  /* 0x0000000300ee7308 */ /* 0x0007e20000000800 */
[----:B------:R-:W-:-:S04]  /*12370*/  FMNMX.FTZ R2, R22, R2, !PT ;  /* 0x0000000216027209 */ /* 0x000fc80007810000 */
[----:B------:R-:W-:-:S04]  /*12380*/  FMNMX.FTZ R2, R23, R2, !PT ;  /* 0x0000000217027209 */ /* 0x000fc80007810000 */
[----:B------:R-:W-:Y:S02]  /*12390*/  FMNMX.FTZ R2, R183, R2, !PT ;  /* 0x00000002b7027209 */ /* 0x000fe40007810000 */
[----:B-1----:R-:W-:Y:S02]  /*123a0*/  FSEL R137, R29, -INF , P1 ;  /* 0xff8000001d897808 */ /* 0x002fe40000800000 */
[----:B------:R-:W-:Y:S01]  /*123b0*/  FMNMX.FTZ R2, R182, R2, !PT ;  /* 0x00000002b6027209 */ /* 0x000fe20007810000 */
[----:B---3--:R-:W-:-:S03]  /*123c0*/  FFMA.FTZ R3, R17, c[0x0][0x2d0], -R13 ;  /* 0x0000b40011037a23 */ /* 0x008fc6000001080d */
[----:B------:R-:W-:Y:S01]  /*123d0*/  FMNMX.FTZ R2, R181, R2, !PT ;  /* 0x00000002b5027209 */ /* 0x000fe20007810000 */
[----:B------:R-:W-:Y:S03]  /*123e0*/  MUFU.EX2 R232, R3 ;  /* 0x0000000300e87308 */ /* 0x000fe60000000800 */
[----:B------:R-:W-:-:S04]  /*123f0*/  FMNMX.FTZ R2, R180, R2, !PT ;  /* 0x00000002b4027209 */ /* 0x000fc80007810000 */
[----:B--2---:R-:W-:-:S04]  /*12400*/  FMNMX.FTZ R2, R245, R2, !PT ;  /* 0x00000002f5027209 */ /* 0x004fc80007810000 */
        /* <DEDUP_REMOVED lines=10> */
[----:B------:R1:W-:Y:S01]  /*124b0*/  STL [R1+0xa4], R2 ;  /* 0x0000a40201007387 */ /* 0x0003e20000100800 */
[----:B------:R2:W-:Y:S03]  /*124c0*/  MUFU.EX2 R241, R5 ;  /* 0x0000000500f17308 */ /* 0x0005e60000000800 */
[----:B------:R-:W-:-:S05]  /*124d0*/  FSEL R12, R12, RZ, P3 ;  /* 0x000000ff0c0c7208 */ /* 0x000fca0001800000 */
[----:B------:R-:W-:-:S04]  /*124e0*/  FFMA.FTZ R0, R11, c[0x0][0x2d0], -R12 ;  /* 0x0000b4000b007a23 */ /* 0x000fc8000001080c */
[----:B------:R3:W-:Y:S01]  /*124f0*/  MUFU.EX2 R240, R0 ;  /* 0x0000000000f07308 */ /* 0x0007e20000000800 */
[----:B--2---:R-:W-:-:S07]  /*12500*/  FFMA.FTZ R5, R7, c[0x0][0x2d0], -R13 ;  /* 0x0000b40007057a23 */ /* 0x004fce000001080d */
[----:B------:R2:W4:Y:S01]  /*12510*/  MUFU.EX2 R242, R5 ;  /* 0x0000000500f27308 */ /* 0x0005220000000800 */
[----:B---3--:R-:W-:-:S07]  /*12520*/  FFMA.FTZ R0, R14, c[0x0][0x2d0], -R12 ;  /* 0x0000b4000e007a23 */ /* 0x008fce000001080c */
[----:B-1----:R1:W-:Y:S01]  /*12530*/  MUFU.EX2 R2, R0 ;  /* 0x0000000000027308 */ /* 0x0023e20000000800 */
[----:B--2---:R-:W-:Y:S01]  /*12540*/  FFMA.FTZ R5, R8, c[0x0][0x2d0], -R13 ;  /* 0x0000b40008057a23 */ /* 0x004fe2000001080d */
[----:B------:R-:W-:Y:S02]  /*12550*/  FMNMX.FTZ R8, R120, R121, !PT ;  /* 0x0000007978087209 */ /* 0x000fe40007810000 */
[----:B----4-:R-:W-:-:S04]  /*12560*/  F2FP.PACK_AB R4, R242, R241 ;  /* 0x000000f1f204723e */ /* 0x010fc800000000ff */
[----:B------:R2:W-:Y:S01]  /*12570*/  MUFU.EX2 R205, R5 ;  /* 0x0000000500cd7308 */ /* 0x0005e20000000800 */
[----:B------:R-:W-:-:S04]  /*12580*/  FMNMX.FTZ R8, R122, R8, !PT ;  /* 0x000000087a087209 */ /* 0x000fc80007810000 */
[----:B------:R-:W-:Y:S01]  /*12590*/  FMNMX.FTZ R3, R123, R8, !PT ;  /* 0x000000087b037209 */ /* 0x000fe20007810000 */
[--C-:B------:R-:W-:Y:S02]  /*125a0*/  FFMA.FTZ R8, R18, c[0x0][0x2d0], -R13.reuse ;  /* 0x0000b40012087a23 */ /* 0x100fe4000001080d */
[----:B-1----:R-:W-:Y:S01]  /*125b0*/  FFMA.FTZ R0, R15, c[0x0][0x2d0], -R12 ;  /* 0x0000b4000f007a23 */ /* 0x002fe2000001080c */
[----:B------:R-:W-:Y:S01]  /*125c0*/  FMNMX.FTZ R3, R124, R3, !PT ;  /* 0x000000037c037209 */ /* 0x000fe20007810000 */
[----:B------:R1:W-:Y:S03]  /*125d0*/  MUFU.EX2 R244, R8 ;  /* 0x0000000800f47308 */ /* 0x0003e60000000800 */
[----:B------:R-:W-:Y:S01]  /*125e0*/  FMNMX.FTZ R3, R125, R3, !PT ;  /* 0x000000037d037209 */ /* 0x000fe20007810000 */
[----:B--2---:R-:W-:-:S03]  /*125f0*/  FFMA.FTZ R5, R9, c[0x0][0x2d0], -R13 ;  /* 0x0000b40009057a23 */ /* 0x004fc6000001080d */
[----:B------:R-:W-:Y:S01]  /*12600*/  FMNMX.FTZ R3, R126, R3, !PT ;  /* 0x000000037e037209 */ /* 0x000fe20007810000 */
[----:B------:R2:W3:Y:S03]  /*12610*/  MUFU.EX2 R184, R0 ;  /* 0x0000000000b87308 */ /* 0x0004e60000000800 */
[----:B------:R-:W-:-:S04]  /*12620*/  FMNMX.FTZ R3, R127, R3, !PT ;  /* 0x000000037f037209 */ /* 0x000fc80007810000 */
[----:B------:R-:W-:Y:S01]  /*12630*/  FMNMX.FTZ R3, R171, R3, !PT ;  /* 0x00000003ab037209 */ /* 0x000fe20007810000 */
[----:B-1----:R-:W-:Y:S01]  /*12640*/  FFMA.FTZ R8, R19, c[0x0][0x2d0], -R13 ;  /* 0x0000b40013087a23 */ /* 0x002fe2000001080d */
[----:B------:R1:W4:Y:S01]  /*12650*/  MUFU.EX2 R251, R5 ;  /* 0x0000000500fb7308 */ /* 0x0003220000000800 */
[----:B--2---:R-:W-:-:S07]  /*12660*/  FMNMX.FTZ R0, R100, R101, !PT ;  /* 0x0000006564007209 */ /* 0x004fce0007810000 */
[----:B------:R2:W2:Y:S01]  /*12670*/  MUFU.EX2 R246, R8 ;  /* 0x0000000800f67308 */ /* 0x0004a20000000800 */
[----:B---3--:R-:W-:Y:S02]  /*12680*/  F2FP.PACK_AB R7, R184, R2 ;  /* 0x00000002b807723e */ /* 0x008fe400000000ff */
[----:B------:R-:W-:-:S04]  /*12690*/  FMNMX.FTZ R0, R102, R0, !PT ;  /* 0x0000000066007209 */ /* 0x000fc80007810000 */
[----:B------:R-:W-:Y:S01]  /*126a0*/  FMNMX.FTZ R0, R103, R0, !PT ;  /* 0x0000000067007209 */ /* 0x000fe20007810000 */
[--C-:B-1----:R-:W-:Y:S01]  /*126b0*/  FFMA.FTZ R5, R10, c[0x0][0x2d0], -R12.reuse ;  /* 0x0000b4000a057a23 */ /* 0x102fe2000001080c */
[----:B----4-:R-:W-:Y:S02]  /*126c0*/  F2FP.PACK_AB R6, R251, R205 ;  /* 0x000000cdfb06723e */ /* 0x010fe400000000ff */
[----:B------:R-:W-:Y:S01]  /*126d0*/  FMNMX.FTZ R0, R112, R0, !PT ;  /* 0x0000000070007209 */ /* 0x000fe20007810000 */
[----:B------:R-:W1:Y:S03]  /*126e0*/  MUFU.EX2 R207, R5 ;  /* 0x0000000500cf7308 */ /* 0x000e660000000800 */
[----:B------:R-:W-:Y:S01]  /*126f0*/  FMNMX.FTZ R0, R113, R0, !PT ;  /* 0x0000000071007209 */ /* 0x000fe20007810000 */
[----:B--2---:R-:W-:Y:S01]  /*12700*/  FFMA.FTZ R8, R20, c[0x0][0x2d0], -R12 ;  /* 0x0000b40014087a23 */ /* 0x004fe2000001080c */
[----:B------:R-:W-:-:S02]  /*12710*/  F2FP.PACK_AB R10, R246, R244 ;  /* 0x000000f4f60a723e */ /* 0x000fc400000000ff */
[----:B------:R-:W-:Y:S01]  /*12720*/  FMNMX.FTZ R0, R115, R0, !PT ;  /* 0x0000000073007209 */ /* 0x000fe20007810000 */
[----:B------:R2:W-:Y:S03]  /*12730*/  MUFU.EX2 R237, R8 ;  /* 0x0000000800ed7308 */ /* 0x0005e60000000800 */
[----:B------:R-:W-:-:S04]  /*12740*/  FMNMX.FTZ R0, R114, R0, !PT ;  /* 0x0000000072007209 */ /* 0x000fc80007810000 */
[----:B------:R-:W-:Y:S02]  /*12750*/  FMNMX.FTZ R0, R169, R0, !PT ;  /* 0x00000000a9007209 */ /* 0x000fe40007810000 */
[----:B-1----:R-:W-:Y:S02]  /*12760*/  F2FP.PACK_AB R5, R240, R207 ;  /* 0x000000cff005723e */ /* 0x002fe400000000ff */
[----:B------:R-:W-:-:S04]  /*12770*/  FMNMX.FTZ R0, R168, R0, !PT ;  /* 0x00000000a8007209 */ /* 0x000fc80007810000 */
[----:B------:R-:W-:Y:S01]  /*12780*/  FMNMX.FTZ R0, R134, R0, !PT ;  /* 0x0000000086007209 */ /* 0x000fe20007810000 */
[C---:B------:R-:W-:Y:S01]  /*12790*/  HMMA.16816.F32 R64, R4.reuse, R40, RZ ;  /* 0x000000280440723c */ /* 0x040fe200000018ff */
[----:B--2---:R-:W-:Y:S01]  /*127a0*/  FMNMX.FTZ R8, R170, R3, !PT ;  /* 0x00000003aa087209 */ /* 0x004fe20007810000 */
[----:B------:R-:W-:Y:S01]  /*127b0*/  FFMA.FTZ R3, R21, c[0x0][0x2d0], -R12 ;  /* 0x0000b40015037a23 */ /* 0x000fe2000001080c */
[----:B------:R-:W-:Y:S02]  /*127c0*/  FMNMX.FTZ R0, R133, R0, !PT ;  /* 0x0000000085007209 */ /* 0x000fe40007810000 */
[----:B------:R-:W-:Y:S01]  /*127d0*/  FMNMX.FTZ R8, R136, R8, !PT ;  /* 0x0000000888087209 */ /* 0x000fe20007810000 */
[----:B------:R1:W2:Y:S01]  /*127e0*/  MUFU.EX2 R138, R3 ;  /* 0x00000003008a7308 */ /* 0x0002a20000000800 */
[----:B------:R-:W-:Y:S01]  /*127f0*/  FMNMX.FTZ R0, R195, R0, !PT ;  /* 0x00000000c3007209 */ /* 0x000fe20007810000 */
[----:B------:R-:W-:Y:S03]  /*12800*/  HMMA.16816.F32 R160, R4, R88, RZ ;  /* 0x0000005804a0723c */ /* 0x000fe600000018ff */
[----:B------:R-:W-:-:S04]  /*12810*/  FMNMX.FTZ R0, R193, R0, !PT ;  /* 0x00000000c1007209 */ /* 0x000fc80007810000 */
[----:B------:R-:W-:Y:S01]  /*12820*/  FMNMX.FTZ R0, R191, R0, !PT ;  /* 0x00000000bf007209 */ /* 0x000fe20007810000 */
[C---:B------:R-:W-:Y:S03]  /*12830*/  HMMA.16816.F32 R144, R4.reuse, R104, RZ ;  /* 0x000000680490723c */ /* 0x040fe600000018ff */
[----:B------:R-:W-:Y:S02]  /*12840*/  FMNMX.FTZ R0, R194, R0, !PT ;  /* 0x00000000c2007209 */ /* 0x000fe40007810000 */
[----:B-1----:R-:W-:Y:S01]  /*12850*/  FMNMX.FTZ R3, R135, R8, !PT ;  /* 0x0000000887037209 */ /* 0x002fe20007810000 */
[----:B------:R-:W-:Y:S02]  /*12860*/  FFMA.FTZ R8, R22, c[0x0][0x2d0], -R12 ;  /* 0x0000b40016087a23 */ /* 0x000fe4000001080c */
[----:B------:R-:W1:Y:S01]  /*12870*/  SHFL.BFLY PT, R9, R0, 0x2, 0x1f ;  /* 0x0c401f0000097f89 */ /* 0x000e6200000e0000 */
[----:B------:R-:W-:Y:S01]  /*12880*/  HMMA.16816.F32 R156, R4, R44, RZ ;  /* 0x0000002c049c723c */ /* 0x000fe200000018ff */
[----:B------:R-:W-:Y:S01]  /*12890*/  FMNMX.FTZ R3, R252, R3, !PT ;  /* 0x00000003fc037209 */ /* 0x000fe20007810000 */
[----:B------:R3:W-:Y:S03]  /*128a0*/  MUFU.EX2 R243, R8 ;  /* 0x0000000800f37308 */ /* 0x0007e60000000800 */
[----:B------:R-:W-:-:S03]  /*128b0*/  FMNMX.FTZ R3, R190, R3, !PT ;  /* 0x00000003be037209 */ /* 0x000fc60007810000 */
[----:B------:R-:W-:Y:S01]  /*128c0*/  HMMA.16816.F32 R164, R4, R84, RZ ;  /* 0x0000005404a4723c */ /* 0x000fe200000018ff */
[----:B------:R-:W-:-:S04]  /*128d0*/  FMNMX.FTZ R3, R189, R3, !PT ;  /* 0x00000003bd037209 */ /* 0x000fc80007810000 */
[----:B------:R-:W-:-:S03]  /*128e0*/  FMNMX.FTZ R14, R188, R3, !PT ;  /* 0x00000003bc0e7209 */ /* 0x000fc60007810000 */
[C---:B------:R-:W-:Y:S01]  /*128f0*/  HMMA.16816.F32 R152, R4.reuse, R92, RZ ;  /* 0x0000005c0498723c */ /* 0x040fe200000018ff */
[----:B---3--:R-:W-:Y:S01]  /*12900*/  FFMA.FTZ R8, R23, c[0x0][0x2d0], -R12 ;  /* 0x0000b40017087a23 */ /* 0x008fe2000001080c */
[----:B------:R-:W-:Y:S03]  /*12910*/  SHFL.BFLY PT, R15, R14, 0x2, 0x1f ;  /* 0x0c401f000e0f7f89 */ /* 0x000fe600000e0000 */
[----:B------:R3:W4:Y:S01]  /*12920*/  MUFU.EX2 R206, R8 ;  /* 0x0000000800ce7308 */ /* 0x0007220000000800 */
[----:B-1----:R-:W-:Y:S02]  /*12930*/  FMNMX.FTZ R0, R0, R9, !PT ;  /* 0x0000000900007209 */ /* 0x002fe40007810000 */
[C---:B------:R-:W-:Y:S01]  /*12940*/  HMMA.16816.F32 R148, R4.reuse, R96, RZ ;  /* 0x000000600494723c */ /* 0x040fe200000018ff */
[----:B--2---:R-:W-:Y:S02]  /*12950*/  F2FP.PACK_AB R9, R138, R237 ;  /* 0x000000ed8a09723e */ /* 0x004fe400000000ff */
[----:B------:R-:W1:Y:S05]  /*12960*/  SHFL.BFLY PT, R16, R0, 0x1, 0x1f ;  /* 0x0c201f0000107f89 */ /* 0x000e6a00000e0000 */
[----:B------:R-:W-:Y:S01]  /*12970*/  HMMA.16816.F32 R140, R4, R108, RZ ;  /* 0x0000006c048c723c */ /* 0x000fe200000018ff */
[----:B---3--:R-:W-:-:S02]  /*12980*/  F2FP.PACK_AB R8, R232, R238 ;  /* 0x000000eee808723e */ /* 0x008fc400000000ff */
[----:B----4-:R-:W-:-:S05]  /*12990*/  F2FP.PACK_AB R11, R206, R243 ;  /* 0x000000f3ce0b723e */ /* 0x010fca00000000ff */
[C---:B------:R-:W-:Y:S08]  /*129a0*/  HMMA.16816.F32 R128, R4.reuse, R42, RZ ;  /* 0x0000002a0480723c */ /* 0x040ff000000018ff */
[----:B------:R-:W-:Y:S01]  /*129b0*/  HMMA.16816.F32 R116, R4, R46, RZ ;  /* 0x0000002e0474723c */ /* 0x000fe200000018ff */
[----:B-1----:R-:W-:Y:S02]  /*129c0*/  FMNMX.FTZ R139, R0, R16, !PT ;  /* 0x00000010008b7209 */ /* 0x002fe40007810000 */
[----:B------:R-:W-:-:S02]  /*129d0*/  FMNMX.FTZ R0, R14, R15, !PT ;  /* 0x0000000f0e007209 */ /* 0x000fc40007810000 */
[C---:B------:R-:W-:Y:S01]  /*129e0*/  FSETP.NEU.FTZ.AND P0, PT, R139.reuse, -INF , PT ;  /* 0xff8000008b00780b */ /* 0x040fe20003f1d000 */
[----:B------:R-:W-:Y:S02]  /*129f0*/  FMUL.FTZ R3, R139, c[0x0][0x2d0] ;  /* 0x0000b4008b037a20 */ /* 0x000fe40000410000 */
[----:B------:R-:W-:Y:S03]  /*12a00*/  HMMA.16816.F32 R80, R4, R86, RZ ;  /* 0x000000560450723c */ /* 0x000fe600000018ff */
[----:B------:R-:W-:-:S05]  /*12a10*/  FSEL R3, R3, RZ, P0 ;  /* 0x000000ff03037208 */ /* 0x000fca0000000000 */
[C---:B------:R-:W-:Y:S08]  /*12a20*/  HMMA.16816.F32 R36, R4.reuse, R90, RZ ;  /* 0x0000005a0424723c */ /* 0x040ff000000018ff */
[C---:B------:R-:W-:Y:S08]  /*12a30*/  HMMA.16816.F32 R32, R4.reuse, R94, RZ ;  /* 0x0000005e0420723c */ /* 0x040ff000000018ff */
[C---:B------:R-:W-:Y:S08]  /*12a40*/  HMMA.16816.F32 R28, R4.reuse, R98, RZ ;  /* 0x00000062041c723c */ /* 0x040ff000000018ff */
[C---:B------:R-:W-:Y:S08]  /*12a50*/  HMMA.16816.F32 R24, R4.reuse, R106, RZ ;  /* 0x0000006a0418723c */ /* 0x040ff000000018ff */
[----:B------:R-:W-:Y:S01]  /*12a60*/  HMMA.16816.F32 R20, R4, R110, RZ ;  /* 0x0000006e0414723c */ /* 0x000fe200000018ff */
[----:B------:R-:W1:Y:S06]  /*12a70*/  SHFL.BFLY PT, R5, R0, 0x1, 0x1f ;  /* 0x0c201f0000057f89 */ /* 0x000e6c00000e0000 */
[--C-:B------:R-:W-:Y:S01]  /*12a80*/  FFMA.FTZ R4, R100, c[0x0][0x2d0], -R3.reuse ;  /* 0x0000b40064047a23 */ /* 0x100fe20000010803 */
[C---:B------:R-:W-:Y:S01]  /*12a90*/  HMMA.16816.F32 R196, R8.reuse, R56, R64 ;  /* 0x0000003808c4723c */ /* 0x040fe20000001840 */
[----:B------:R-:W2:Y:S02]  /*12aa0*/  LDSM.16.MT88.4 R64, [R235+0x2900] ;  /* 0x00290000eb40783b */ /* 0x000ea40000004200 */
[----:B------:R3:W-:Y:S05]  /*12ab0*/  MUFU.EX2 R192, R4 ;  /* 0x0000000400c07308 */ /* 0x0007ea0000000800 */
[C---:B------:R-:W-:Y:S08]  /*12ac0*/  HMMA.16816.F32 R176, R8.reuse, R60, R160 ;  /* 0x0000003c08b0723c */ /* 0x040ff000000018a0 */
[----:B------:R-:W-:Y:S01]  /*12ad0*/  HMMA.16816.F32 R212, R8, R52, R156 ;  /* 0x0000003408d4723c */ /* 0x000fe2000000189c */
[----:B---3--:R-:W-:-:S04]  /*12ae0*/  FFMA.FTZ R4, R101, c[0x0][0x2d0], -R3 ;  /* 0x0000b40065047a23 */ /* 0x008fc80000010803 */
[----:B------:R3:W-:Y:S03]  /*12af0*/  MUFU.EX2 R15, R4 ;  /* 0x00000004000f7308 */ /* 0x0007e60000000800 */
[C---:B------:R-:W-:Y:S07]  /*12b00*/  HMMA.16816.F32 R156, R8.reuse, R72, R152 ;  /* 0x00000048089c723c */ /* 0x040fee0000001898 */
[----:B------:R-:W-:Y:S01]  /*12b10*/  MOV R154, R138 ;  /* 0x0000008a009a7202 */ /* 0x000fe20000000f00 */
[----:B------:R-:W-:Y:S01]  /*12b20*/  HMMA.16816.F32 R228, R8, R76, R164 ;  /* 0x0000004c08e4723c */ /* 0x000fe200000018a4 */
[----:B-1----:R-:W-:Y:S01]  /*12b30*/  FMNMX.FTZ R138, R0, R5, !PT ;  /* 0x00000005008a7209 */ /* 0x002fe20007810000 */
[----:B------:R-:W-:-:S03]  /*12b40*/  FFMA.FTZ R0, R113, c[0x0][0x2d0], -R3 ;  /* 0x0000b40071007a23 */ /* 0x000fc60000010803 */
[----:B------:R-:W-:Y:S01]  /*12b50*/  FSETP.NEU.FTZ.AND P0, PT, R138, -INF , PT ;  /* 0xff8000008a00780b */ /* 0x000fe20003f1d000 */
[----:B------:R1:W-:Y:S01]  /*12b60*/  MUFU.EX2 R155, R0 ;  /* 0x00000000009b7308 */ /* 0x0003e20000000800 */
[----:B---3--:R-:W-:Y:S01]  /*12b70*/  FFMA.FTZ R4, R102, c[0x0][0x2d0], -R3 ;  /* 0x0000b40066047a23 */ /* 0x008fe20000010803 */
[----:B------:R-:W-:Y:S01]  /*12b80*/  MOV R166, R179 ;  /* 0x000000b300a67202 */ /* 0x000fe20000000f00 */
[----:B------:R-:W-:Y:S01]  /*12b90*/  IMAD.MOV.U32 R167, RZ, RZ, R178 ;  /* 0x000000ffffa77224 */ /* 0x000fe200078e00b2 */
[C---:B------:R-:W-:Y:S01]  /*12ba0*/  HMMA.16816.F32 R148, R8.reuse, R68, R148 ;  /* 0x000000440894723c */ /* 0x040fe20000001894 */
[----:B------:R-:W-:Y:S02]  /*12bb0*/  IMAD.MOV.U32 R165, RZ, RZ, R177 ;  /* 0x000000ffffa57224 */ /* 0x000fe400078e00b1 */
[----:B------:R-:W-:Y:S01]  /*12bc0*/  IMAD.MOV.U32 R164, RZ, RZ, R176 ;  /* 0x000000ffffa47224 */ /* 0x000fe200078e00b0 */
[----:B------:R3:W-:Y:S02]  /*12bd0*/  MUFU.EX2 R132, R4 ;  /* 0x0000000400847308 */ /* 0x0007e40000000800 */
[----:B------:R-:W-:Y:S01]  /*12be0*/  MOV R6, R158 ;  /* 0x0000009e00067202 */ /* 0x000fe20000000f00 */
[----:B------:R-:W-:Y:S01]  /*12bf0*/  IMAD.MOV.U32 R17, RZ, RZ, R157 ;  /* 0x000000ffff117224 */ /* 0x000fe200078e009d */
[----:B------:R-:W-:Y:S01]  /*12c00*/  MOV R152, R156 ;  /* 0x0000009c00987202 */ /* 0x000fe20000000f00 */
[----:B------:R-:W-:Y:S01]  /*12c10*/  IMAD.MOV.U32 R153, RZ, RZ, R159 ;  /* 0x000000ffff997224 */ /* 0x000fe200078e009f */
[----:B------:R-:W-:Y:S01]  /*12c20*/  HMMA.16816.F32 R128, R8, R58, R128 ;  /* 0x0000003a0880723c */ /* 0x000fe20000001880 */
[----:B-1----:R-:W-:-:S05]  /*12c30*/  FMUL.FTZ R0, R138, c[0x0][0x2d0] ;  /* 0x0000b4008a007a20 */ /* 0x002fca0000410000 */
[----:B------:R-:W-:Y:S02]  /*12c40*/  FSEL R0, R0, RZ, P0 ;  /* 0x000000ff00007208 */ /* 0x000fe40000000000 */
[----:B------:R-:W-:Y:S01]  /*12c50*/  HMMA.16816.F32 R156, R8, R54, R116 ;  /* 0x00000036089c723c */ /* 0x000fe20000001874 */
[----:B---3--:R-:W-:-:S04]  /*12c60*/  FFMA.FTZ R4, R103, c[0x0][0x2d0], -R3 ;  /* 0x0000b40067047a23 */ /* 0x008fc80000010803 */
[----:B------:R1:W-:Y:S02]  /*12c70*/  MUFU.EX2 R250, R4 ;  /* 0x0000000400fa7308 */ /* 0x0003e40000000800 */
[----:B------:R-:W-:Y:S01]  /*12c80*/  MOV R118, R184 ;  /* 0x000000b800767202 */ /* 0x000fe20000000f00 */
[C---:B------:R-:W-:Y:S01]  /*12c90*/  HMMA.16816.F32 R100, R8.reuse, R48, R144 ;  /* 0x000000300864723c */ /* 0x040fe20000001890 */
[----:B------:R-:W-:Y:S01]  /*12ca0*/  IMAD.MOV.U32 R16, RZ, RZ, R151 ;  /* 0x000000ffff107224 */ /* 0x000fe200078e0097 */
[----:B------:R-:W-:Y:S01]  /*12cb0*/  MOV R7, R150 ;  /* 0x0000009600077202 */ /* 0x000fe20000000f00 */
[----:B------:R-:W-:Y:S02]  /*12cc0*/  IMAD.MOV.U32 R14, RZ, RZ, R148 ;  /* 0x000000ffff0e7224 */ /* 0x000fe400078e0094 */
[----:B------:R-:W-:Y:S02]  /*12cd0*/  IMAD.MOV.U32 R176, RZ, RZ, R149 ;  /* 0x000000ffffb07224 */ /* 0x000fe400078e0095 */
[----:B------:R-:W-:Y:S01]  /*12ce0*/  IMAD.MOV.U32 R147, RZ, RZ, R6 ;  /* 0x000000ffff937224 */ /* 0x000fe200078e0006 */
[----:B------:R-:W-:Y:S01]  /*12cf0*/  HMMA.16816.F32 R200, R8, R62, R36 ;  /* 0x0000003e08c8723c */ /* 0x000fe20000001824 */
[----:B------:R-:W-:Y:S01]  /*12d00*/  MOV R146, R17 ;  /* 0x0000001100927202 */ /* 0x000fe20000000f00 */
[----:B-1----:R-:W-:-:S06]  /*12d10*/  FFMA.FTZ R4, R112, c[0x0][0x2d0], -R3 ;  /* 0x0000b40070047a23 */ /* 0x002fcc0000010803 */
[C---:B------:R-:W-:Y:S01]  /*12d20*/  HMMA.16816.F32 R224, R8.reuse, R74, R32 ;  /* 0x0000004a08e0723c */ /* 0x040fe20000001820 */
[----:B------:R1:W3:Y:S07]  /*12d30*/  MUFU.EX2 R6, R4 ;  /* 0x0000000400067308 */ /* 0x0002ee0000000800 */
[----:B------:R-:W-:Y:S01]  /*12d40*/  IMAD.MOV.U32 R179, RZ, RZ, R101 ;  /* 0x000000ffffb37224 */ /* 0x000fe200078e0065 */
[----:B------:R-:W-:Y:S01]  /*12d50*/  MOV R178, R102 ;  /* 0x0000006600b27202 */ /* 0x000fe20000000f00 */
[----:B------:R-:W-:Y:S01]  /*12d60*/  IMAD.MOV.U32 R177, RZ, RZ, R103 ;  /* 0x000000ffffb17224 */ /* 0x000fe200078e0067 */
[----:B------:R-:W-:Y:S01]  /*12d70*/  HMMA.16816.F32 R220, R8, R70, R28 ;  /* 0x0000004608dc723c */ /* 0x000fe2000000181c */
[----:B------:R-:W-:-:S02]  /*12d80*/  IMAD.MOV.U32 R112, RZ, RZ, R100 ;  /* 0x000000ffff707224 */ /* 0x000fc400078e0064 */
[----:B-1----:R-:W-:-:S05]  /*12d90*/  FFMA.FTZ R4, R115, c[0x0][0x2d0], -R3 ;  /* 0x0000b40073047a23 */ /* 0x002fca0000010803 */
[----:B--2---:R-:W-:Y:S01]  /*12da0*/  HMMA.16816.F32 R100, R8, R64, R140 ;  /* 0x000000400864723c */ /* 0x004fe2000000188c */
[----:B------:R-:W-:Y:S01]  /*12db0*/  IMAD.MOV.U32 R115, RZ, RZ, R185 ;  /* 0x000000ffff737224 */ /* 0x000fe200078e00b9 */
[----:B------:R1:W-:Y:S01]  /*12dc0*/  MUFU.EX2 R248, R4 ;  /* 0x0000000400f87308 */ /* 0x0003e20000000800 */
[----:B---3--:R-:W-:-:S04]  /*12dd0*/  IMAD.MOV.U32 R119, RZ, RZ, R6 ;  /* 0x000000ffff777224 */ /* 0x008fc800078e0006 */
[----:B------:R-:W-:Y:S01]  /*12de0*/  IMAD.MOV.U32 R141, RZ, RZ, R16 ;  /* 0x000000ffff8d7224 */ /* 0x000fe200078e0010 */
[----:B------:R-:W-:Y:S01]  /*12df0*/  HMMA.16816.F32 R184, R8, R78, R80 ;  /* 0x0000004e08b8723c */ /* 0x000fe20000001850 */
[----:B------:R-:W-:Y:S01]  /*12e00*/  IMAD.MOV.U32 R142, RZ, RZ, R14 ;  /* 0x000000ffff8e7224 */ /* 0x000fe200078e000e */
[----:B------:R-:W-:-:S06]  /*12e10*/  MOV R140, R7 ;  /* 0x00000007008c7202 */ /* 0x000fcc0000000f00 */
[----:B------:R-:W-:Y:S01]  /*12e20*/  HMMA.16816.F32 R216, R8, R50, R24 ;  /* 0x0000003208d8723c */ /* 0x000fe20000001818 */
[----:B-1----:R-:W-:-:S07]  /*12e30*/  FFMA.FTZ R4, R114, c[0x0][0x2d0], -R3 ;  /* 0x0000b40072047a23 */ /* 0x002fce0000010803 */
[----:B------:R-:W-:Y:S01]  /*12e40*/  MOV R144, R102 ;  /* 0x0000006600907202 */ /* 0x000fe20000000f00 */
[----:B------:R-:W-:Y:S01]  /*12e50*/  IMAD.MOV.U32 R145, RZ, RZ, R101 ;  /* 0x000000ffff917224 */ /* 0x000fe200078e0065 */
[----:B------:R1:W2:Y:S01]  /*12e60*/  MUFU.EX2 R102, R4 ;  /* 0x0000000400667308 */ /* 0x0002a20000000800 */
[----:B------:R-:W-:Y:S01]  /*12e70*/  IMAD.MOV.U32 R113, RZ, RZ, R100 ;  /* 0x000000ffff717224 */ /* 0x000fe200078e0064 */
[----:B------:R-:W-:Y:S01]  /*12e80*/  HMMA.16816.F32 R208, R8, R66, R20 ;  /* 0x0000004208d0723c */ /* 0x000fe20000001814 */
[----:B------:R-:W-:-:S06]  /*12e90*/  IMAD.MOV.U32 R143, RZ, RZ, R103 ;  /* 0x000000ffff8f7224 */ /* 0x000fcc00078e0067 */
[----:B------:R-:W-:Y:S02]  /*12ea0*/  F2FP.PACK_AB R8, R15, R192 ;  /* 0x000000c00f08723e */ /* 0x000fe400000000ff */
[----:B------:R-:W-:Y:S01]  /*12eb0*/  F2FP.PACK_AB R10, R250, R132 ;  /* 0x00000084fa0a723e */ /* 0x000fe200000000ff */
[--C-:B-1----:R-:W-:Y:S01]  /*12ec0*/  FFMA.FTZ R4, R120, c[0x0][0x2d0], -R0.reuse ;  /* 0x0000b40078047a23 */ /* 0x102fe20000010800 */
[----:B--2---:R-:W-:Y:S02]  /*12ed0*/  F2FP.PACK_AB R6, R102, R248 ;  /* 0x000000f86606723e */ /* 0x004fe400000000ff */
[----:B------:R-:W-:Y:S01]  /*12ee0*/  MOV R120, R113 ;  /* 0x0000007100787202 */ /* 0x000fe20000000f00 */
[----:B------:R1:W-:Y:S02]  /*12ef0*/  MUFU.EX2 R101, R4 ;  /* 0x0000000400657308 */ /* 0x0003e40000000800 */
[----:B-1----:R-:W-:Y:S01]  /*12f00*/  FFMA.FTZ R4, R121, c[0x0][0x2d0], -R0 ;  /* 0x0000b40079047a23 */ /* 0x002fe20000010800 */
[----:B------:R-:W-:-:S02]  /*12f10*/  MOV R121, R145 ;  /* 0x0000009100797202 */ /* 0x000fc40000000f00 */
[----:B------:R-:W-:-:S03]  /*12f20*/  MOV R145, R152 ;  /* 0x0000009800917202 */ /* 0x000fc60000000f00 */
[----:B------:R1:W2:Y:S01]  /*12f30*/  MUFU.EX2 R100, R4 ;  /* 0x0000000400647308 */ /* 0x0002a20000000800 */
[----:B------:R-:W-:Y:S01]  /*12f40*/  MOV R152, R206 ;  /* 0x000000ce00987202 */ /* 0x000fe20000000f00 */
[----:B-1----:R-:W-:Y:S01]  /*12f50*/  FFMA.FTZ R4, R122, c[0x0][0x2d0], -R0 ;  /* 0x0000b4007a047a23 */ /* 0x002fe20000010800 */
[----:B--2---:R-:W-:Y:S01]  /*12f60*/  F2FP.PACK_AB R9, R100, R101 ;  /* 0x000000656409723e */ /* 0x004fe200000000ff */
[----:B------:R-:W-:-:S04]  /*12f70*/  IMAD.MOV.U32 R122, RZ, RZ, R144 ;  /* 0x000000ffff7a7224 */ /* 0x000fc800078e0090 */
[----:B------:R1:W-:Y:S01]  /*12f80*/  MUFU.EX2 R239, R4 ;  /* 0x0000000400ef7308 */ /* 0x0003e20000000800 */
[----:B------:R-:W-:Y:S02]  /*12f90*/  IMAD.MOV.U32 R144, RZ, RZ, R153 ;  /* 0x000000ffff907224 */ /* 0x000fe400078e0099 */
[----:B------:R-:W-:Y:S02]  /*12fa0*/  IMAD.MOV.U32 R153, RZ, RZ, R205 ;  /* 0x000000ffff997224 */ /* 0x000fe400078e00cd */
[----:B-1----:R-:W-:Y:S02]  /*12fb0*/  FFMA.FTZ R4, R123, c[0x0][0x2d0], -R0 ;  /* 0x0000b4007b047a23 */ /* 0x002fe40000010800 */
[----:B------:R-:W-:Y:S02]  /*12fc0*/  IMAD.MOV.U32 R123, RZ, RZ, R143 ;  /* 0x000000ffff7b7224 */ /* 0x000fe400078e008f */
[----:B------:R1:W2:Y:S01]  /*12fd0*/  MUFU.EX2 R247, R4 ;  /* 0x0000000400f77308 */ /* 0x0002a20000000800 */
[----:B------:R-:W-:-:S02]  /*12fe0*/  IMAD.MOV.U32 R143, RZ, RZ, R147 ;  /* 0x000000ffff8f7224 */ /* 0x000fc400078e0093 */
[----:B------:R-:W-:Y:S02]  /*12ff0*/  IMAD.MOV.U32 R147, RZ, RZ, R207 ;  /* 0x000000ffff937224 */ /* 0x000fe400078e00cf */
[----:B-1----:R-:W-:Y:S01]  /*13000*/  FFMA.FTZ R4, R124, c[0x0][0x2d0], -R0 ;  /* 0x0000b4007c047a23 */ /* 0x002fe20000010800 */
[----:B--2---:R-:W-:-:S03]  /*13010*/  F2FP.PACK_AB R11, R247, R239 ;  /* 0x000000eff70b723e */ /* 0x004fc600000000ff */
[----:B------:R1:W2:Y:S04]  /*13020*/  MUFU.EX2 R114, R4 ;  /* 0x0000000400727308 */ /* 0x0002a80000000800 */
[C---:B------:R-:W-:Y:S08]  /*13030*/  HMMA.16816.F32 R20, R8.reuse, R40, RZ ;  /* 0x000000280814723c */ /* 0x040ff000000018ff */
[----:B------:R-:W-:Y:S01]  /*13040*/  HMMA.16816.F32 R16, R8, R44, RZ ;  /* 0x0000002c0810723c */ /* 0x000fe200000018ff */
[----:B-1----:R-:W-:-:S06]  /*13050*/  FFMA.FTZ R4, R125, c[0x0][0x2d0], -R0 ;  /* 0x0000b4007d047a23 */ /* 0x002fcc0000010800 */
[----:B------:R-:W-:Y:S01]  /*13060*/  IMAD.MOV.U32 R45, RZ, RZ, R140 ;  /* 0x000000ffff2d7224 */ /* 0x000fe200078e008c */
[----:B------:R1:W3:Y:S01]  /*13070*/  MUFU.EX2 R249, R4 ;  /* 0x0000000400f97308 */ /* 0x0002e20000000800 */
[C---:B------:R-:W-:Y:S01]  /*13080*/  HMMA.16816.F32 R28, R8.reuse, R92, RZ ;  /* 0x0000005c081c723c */ /* 0x040fe200000018ff */
[----:B------:R-:W-:Y:S01]  /*13090*/  MOV R140, R141 ;  /* 0x0000008d008c7202 */ /* 0x000fe20000000f00 */
[----:B------:R-:W-:Y:S02]  /*130a0*/  IMAD.MOV.U32 R141, RZ, RZ, R142 ;  /* 0x000000ffff8d7224 */ /* 0x000fe400078e008e */
[----:B------:R-:W-:Y:S02]  /*130b0*/  IMAD.MOV.U32 R142, RZ, RZ, R146 ;  /* 0x000000ffff8e7224 */ /* 0x000fe400078e0092 */
[----:B------:R-:W-:Y:S01]  /*130c0*/  IMAD.MOV.U32 R146, RZ, RZ, R154 ;  /* 0x000000ffff927224 */ /* 0x000fe200078e009a */
[----:B--2---:R-:W-:Y:S01]  /*130d0*/  MOV R93, R114 ;  /* 0x00000072005d7202 */ /* 0x004fe20000000f00 */
[----:B------:R-:W-:Y:S01]  /*130e0*/  HMMA.16816.F32 R36, R8, R84, RZ ;  /* 0x000000540824723c */ /* 0x000fe200000018ff */
[----:B------:R-:W-:-:S02]  /*130f0*/  IMAD.MOV.U32 R92, RZ, RZ, R115 ;  /* 0x000000ffff5c7224 */ /* 0x000fc400078e0073 */
[----:B------:R-:W-:Y:S02]  /*13100*/  IMAD.MOV.U32 R154, RZ, RZ, R204 ;  /* 0x000000ffff9a7224 */ /* 0x000fe400078e00cc */
[----:B-1----:R-:W-:Y:S01]  /*13110*/  FFMA.FTZ R4, R126, c[0x0][0x2d0], -R0 ;  /* 0x0000b4007e047a23 */ /* 0x002fe20000010800 */
[----:B---3--:R-:W-:Y:S02]  /*13120*/  F2FP.PACK_AB R5, R249, R114 ;  /* 0x00000072f905723e */ /* 0x008fe400000000ff */
[----:B------:R-:W-:Y:S01]  /*13130*/  HMMA.16816.F32 R32, R8, R88, RZ ;  /* 0x000000580820723c */ /* 0x000fe200000018ff */
[----:B------:R-:W-:Y:S01]  /*13140*/  IMAD.MOV.U32 R85, RZ, RZ, R118 ;  /* 0x000000ffff557224 */ /* 0x000fe200078e0076 */
[----:B------:R1:W-:Y:S01]  /*13150*/  MUFU.EX2 R103, R4 ;  /* 0x0000000400677308 */ /* 0x0003e20000000800 */
[----:B------:R-:W-:-:S04]  /*13160*/  IMAD.MOV.U32 R84, RZ, RZ, R119 ;  /* 0x000000ffff547224 */ /* 0x000fc800078e0077 */
[----:B------:R-:W-:Y:S01]  /*13170*/  IMAD.MOV.U32 R89, RZ, RZ, R176 ;  /* 0x000000ffff597224 */ /* 0x000fe200078e00b0 */
[----:B------:R-:W-:Y:S01]  /*13180*/  HMMA.16816.F32 R24, R8, R96, RZ ;  /* 0x000000600818723c */ /* 0x000fe200000018ff */
[----:B------:R-:W-:-:S06]  /*13190*/  IMAD.MOV.U32 R88, RZ, RZ, R141 ;  /* 0x000000ffff587224 */ /* 0x000fcc00078e008d */
[----:B------:R-:W-:Y:S01]  /*131a0*/  IMAD.MOV.U32 R96, RZ, RZ, R154 ;  /* 0x000000ffff607224 */ /* 0x000fe200078e009a */
[----:B------:R-:W-:Y:S01]  /*131b0*/  HMMA.16816.F32 R40, R8, R42, RZ ;  /* 0x0000002a0828723c */ /* 0x000fe200000018ff */
[----:B------:R-:W-:Y:S02]  /*131c0*/  IMAD.MOV.U32 R97, RZ, RZ, R155 ;  /* 0x000000ffff617224 */ /* 0x000fe400078e009b */
[----:B-1----:R-:W-:-:S04]  /*131d0*/  FFMA.FTZ R4, R127, c[0x0][0x2d0], -R0 ;  /* 0x0000b4007f047a23 */ /* 0x002fc80000010800 */
[----:B------:R1:W2:Y:S02]  /*131e0*/  MUFU.EX2 R14, R4 ;  /* 0x00000004000e7308 */ /* 0x0002a40000000800 */
[----:B-1----:R-:W-:Y:S02]  /*131f0*/  F2FP.PACK_AB R4, R155, R119 ;  /* 0x000000779b04723e */ /* 0x002fe400000000ff */
[----:B--2---:R-:W-:-:S07]  /*13200*/  F2FP.PACK_AB R7, R14, R103 ;  /* 0x000000670e07723e */ /* 0x004fce00000000ff */
[C---:B------:R-:W-:Y:S08]  /*13210*/  HMMA.16816.F32 R148, R4.reuse, R56, R20 ;  /* 0x000000380494723c */ /* 0x040ff00000001814 */
[----:B------:R-:W-:Y:S07]  /*13220*/  HMMA.16816.F32 R160, R4, R52, R16 ;  /* 0x0000003404a0723c */ /* 0x000fee0000001810 */
[----:B------:R-:W-:Y:S01]  /*13230*/  IMAD.MOV.U32 R53, RZ, RZ, R142 ;  /* 0x000000ffff357224 */ /* 0x000fe200078e008e */
[----:B------:R-:W-:Y:S01]  /*13240*/  HMMA.16816.F32 R20, R8, R104, RZ ;  /* 0x000000680814723c */ /* 0x000fe200000018ff */
[----:B------:R-:W-:-:S06]  /*13250*/  IMAD.MOV.U32 R52, RZ, RZ, R145 ;  /* 0x000000ffff347224 */ /* 0x000fcc00078e0091 */
[----:B------:R-:W-:Y:S01]  /*13260*/  MOV R105, R179 ;  /* 0x000000b300697202 */ /* 0x000fe20000000f00 */
[----:B------:R-:W-:Y:S01]  /*13270*/  HMMA.16816.F32 R16, R8, R108, RZ ;  /* 0x0000006c0810723c */ /* 0x000fe200000018ff */
[----:B------:R-:W-:-:S06]  /*13280*/  MOV R104, R112 ;  /* 0x0000007000687202 */ /* 0x000fcc0000000f00 */
[----:B------:R-:W-:Y:S01]  /*13290*/  IMAD.MOV.U32 R108, RZ, RZ, R178 ;  /* 0x000000ffff6c7224 */ /* 0x000fe200078e00b2 */
[----:B------:R-:W-:Y:S01]  /*132a0*/  HMMA.16816.F32 R124, R4, R72, R28 ;  /* 0x00000048047c723c */ /* 0x000fe2000000181c */
[----:B------:R-:W-:-:S07]  /*132b0*/  IMAD.MOV.U32 R109, RZ, RZ, R177 ;  /* 0x000000ffff6d7224 */ /* 0x000fce00078e00b1 */
[----:B------:R-:W-:Y:S07]  /*132c0*/  HMMA.16816.F32 R176, R4, R76, R36 ;  /* 0x0000004c04b0723c */ /* 0x000fee0000001824 */
[----:B------:R-:W-:Y:S01]  /*132d0*/  IMAD.MOV.U32 R76, RZ, RZ, R152 ;  /* 0x000000ffff4c7224 */ /* 0x000fe200078e0098 */
[----:B------:R-:W-:Y:S01]  /*132e0*/  HMMA.16816.F32 R28, R8, R90, RZ ;  /* 0x0000005a081c723c */ /* 0x000fe200000018ff */
[----:B------:R-:W-:-:S06]  /*132f0*/  MOV R77, R153 ;  /* 0x00000099004d7202 */ /* 0x000fcc0000000f00 */
[----:B------:R-:W-:Y:S01]  /*13300*/  IMAD.MOV.U32 R90, RZ, RZ, R45 ;  /* 0x000000ffff5a7224 */ /* 0x000fe200078e002d */
[----:B------:R-:W-:Y:S01]  /*13310*/  HMMA.16816.F32 R80, R4, R60, R32 ;  /* 0x0000003c0450723c */ /* 0x000fe20000001820 */
[----:B------:R-:W-:-:S07]  /*13320*/  MOV R91, R140 ;  /* 0x0000008c005b7202 */ /* 0x000fce0000000f00 */
[C---:B------:R-:W-:Y:S08]  /*13330*/  HMMA.16816.F32 R112, R4.reuse, R68, R24 ;  /* 0x000000440470723c */ /* 0x040ff00000001818 */
[C---:B------:R-:W-:Y:S08]  /*13340*/  HMMA.16816.F32 R116, R4.reuse, R48, R20 ;  /* 0x000000300474723c */ /* 0x040ff00000001814 */
[----:B------:R-:W-:Y:S08]  /*13350*/  HMMA.16816.F32 R204, R4, R64, R16 ;  /* 0x0000004004cc723c */ /* 0x000ff00000001810 */
[C---:B------:R-:W-:Y:S08]  /*13360*/  HMMA.16816.F32 R36, R8.reuse, R46, RZ ;  /* 0x0000002e0824723c */ /* 0x040ff000000018ff */
[C---:B------:R-:W-:Y:S07]  /*13370*/  HMMA.16816.F32 R32, R8.reuse, R86, RZ ;  /* 0x000000560820723c */ /* 0x040fee00000018ff */
[----:B------:R-:W-:Y:S01]  /*13380*/  MOV R86, R146 ;  /* 0x0000009200567202 */ /* 0x000fe20000000f00 */
[----:B------:R-:W-:Y:S01]  /*13390*/  HMMA.16816.F32 R24, R8, R94, RZ ;  /* 0x0000005e0818723c */ /* 0x000fe200000018ff */
[----:B------:R-:W-:-:S06]  /*133a0*/  IMAD.MOV.U32 R87, RZ, RZ, R147 ;  /* 0x000000ffff577224 */ /* 0x000fcc00078e0093 */
[----:B------:R-:W-:Y:S01]  /*133b0*/  MOV R94, R143 ;  /* 0x0000008f005e7202 */ /* 0x000fe20000000f00 */
[----:B------:R-:W-:Y:S01]  /*133c0*/  HMMA.16816.F32 R20, R8, R98, RZ ;  /* 0x000000620814723c */ /* 0x000fe200000018ff */
[----:B------:R-:W-:-:S06]  /*133d0*/  IMAD.MOV.U32 R95, RZ, RZ, R144 ;  /* 0x000000ffff5f7224 */ /* 0x000fcc00078e0090 */
[----:B------:R-:W-:Y:S01]  /*133e0*/  MOV R98, R167 ;  /* 0x000000a700627202 */ /* 0x000fe20000000f00 */
[----:B------:R-:W-:Y:S01]  /*133f0*/  HMMA.16816.F32 R16, R8, R106, RZ ;  /* 0x0000006a0810723c */ /* 0x000fe200000018ff */
[----:B------:R-:W-:-:S06]  /*13400*/  IMAD.MOV.U32 R99, RZ, RZ, R166 ;  /* 0x000000ffff637224 */ /* 0x000fcc00078e00a6 */
[----:B------:R-:W-:Y:S01]  /*13410*/  IMAD.MOV.U32 R107, RZ, RZ, R165 ;  /* 0x000000ffff6b7224 */ /* 0x000fe200078e00a5 */
[----:B------:R-:W-:Y:S01]  /*13420*/  HMMA.16816.F32 R44, R8, R110, RZ ;  /* 0x0000006e082c723c */ /* 0x000fe200000018ff */
[----:B------:R-:W-:-:S06]  /*13430*/  MOV R106, R164 ;  /* 0x000000a4006a7202 */ /* 0x000fcc0000000f00 */
[--C-:B------:R-:W-:Y:S01]  /*13440*/  FFMA.FTZ R8, R169, c[0x0][0x2d0], -R3.reuse ;  /* 0x0000b400a9087a23 */ /* 0x100fe20000010803 */
[C---:B------:R-:W-:Y:S03]  /*13450*/  HMMA.16816.F32 R40, R4.reuse, R58, R40 ;  /* 0x0000003a0428723c */ /* 0x040fe60000001828 */
[----:B------:R1:W-:Y:S05]  /*13460*/  MUFU.EX2 R140, R8 ;  /* 0x00000008008c7308 */ /* 0x0003ea0000000800 */
[C---:B------:R-:W-:Y:S08]  /*13470*/  HMMA.16816.F32 R36, R4.reuse, R54, R36 ;  /* 0x000000360424723c */ /* 0x040ff00000001824 */
[----:B------:R-:W-:Y:S01]  /*13480*/  HMMA.16816.F32 R32, R4, R78, R32 ;  /* 0x0000004e0420723c */ /* 0x000fe20000001820 */
[----:B-1----:R-:W-:-:S04]  /*13490*/  FFMA.FTZ R8, R168, c[0x0][0x2d0], -R3 ;  /* 0x0000b400a8087a23 */ /* 0x002fc80000010803 */
[----:B------:R1:W-:Y:S03]  /*134a0*/  MUFU.EX2 R141, R8 ;  /* 0x00000008008d7308 */ /* 0x0003e60000000800 */
[C---:B------:R-:W-:Y:S08]  /*134b0*/  HMMA.16816.F32 R28, R4.reuse, R62, R28 ;  /* 0x0000003e041c723c */ /* 0x040ff0000000181c */
[C---:B------:R-:W-:Y:S08]  /*134c0*/  HMMA.16816.F32 R72, R4.reuse, R74, R24 ;  /* 0x0000004a0448723c */ /* 0x040ff00000001818 */
[C---:B------:R-:W-:Y:S01]  /*134d0*/  HMMA.16816.F32 R68, R4.reuse, R70, R20 ;  /* 0x000000460444723c */ /* 0x040fe20000001814 */
[----:B-1----:R-:W-:Y:S01]  /*134e0*/  FFMA.FTZ R8, R134, c[0x0][0x2d0], -R3 ;  /* 0x0000b40086087a23 */ /* 0x002fe20000010803 */
[----:B------:R-:W-:Y:S03]  /*134f0*/  LDSM.16.MT88.4 R24, [R234+0x1100] ;  /* 0x00110000ea18783b */ /* 0x000fe60000004200 */
[----:B------:R1:W-:Y:S03]  /*13500*/  MUFU.EX2 R142, R8 ;  /* 0x00000008008e7308 */ /* 0x0003e60000000800 */
[----:B------:R-:W-:Y:S01]  /*13510*/  HMMA.16816.F32 R48, R4, R50, R16 ;  /* 0x000000320430723c */ /* 0x000fe20000001810 */
[----:B------:R-:W2:Y:S01]  /*13520*/  LDSM.16.MT88.4 R16, [R233+0x1100] ;  /* 0x00110000e910783b */ /* 0x000ea20000004200 */
[----:B------:R-:W-:-:S03]  /*13530*/  IMAD.MOV.U32 R111, RZ, RZ, R246 ;  /* 0x000000ffff6f7224 */ /* 0x000fc600078e00f6 */
[----:B------:R-:W3:Y:S03]  /*13540*/  LDSM.16.MT88.4 R20, [R236+0x1100] ;  /* 0x00110000ec14783b */ /* 0x000ee60000004200 */
[----:B------:R-:W-:Y:S01]  /*13550*/  HMMA.16816.F32 R44, R4, R66, R44 ;  /* 0x00000042042c723c */ /* 0x000fe2000000182c */
[----:B-1----:R-:W-:-:S06]  /*13560*/  FFMA.FTZ R8, R133, c[0x0][0x2d0], -R3 ;  /* 0x0000b40085087a23 */ /* 0x002fcc0000010803 */
[----:B------:R-:W-:Y:S01]  /*13570*/  FFMA.FTZ R4, R174, c[0x0][0x2d0], -R13 ;  /* 0x0000b400ae047a23 */ /* 0x000fe2000001080d */
[----:B------:R1:W4:Y:S08]  /*13580*/  MUFU.EX2 R143, R8 ;  /* 0x00000008008f7308 */ /* 0x0003300000000800 */
[----:B------:R2:W-:Y:S01]  /*13590*/  MUFU.EX2 R60, R4 ;  /* 0x00000004003c7308 */ /* 0x0005e20000000800 */
[----:B-1----:R-:W-:Y:S01]  /*135a0*/  FFMA.FTZ R8, R171, c[0x0][0x2d0], -R0 ;  /* 0x0000b400ab087a23 */ /* 0x002fe20000010800 */
[----:B----4-:R-:W-:-:S06]  /*135b0*/  F2FP.PACK_AB R10, R143, R142 ;  /* 0x0000008e8f0a723e */ /* 0x010fcc00000000ff */
[----:B------:R1:W-:Y:S01]  /*135c0*/  MUFU.EX2 R64, R8 ;  /* 0x0000000800407308 */ /* 0x0003e20000000800 */
[----:B--2---:R-:W-:-:S07]  /*135d0*/  FFMA.FTZ R4, R173, c[0x0][0x2d0], -R13 ;  /* 0x0000b400ad047a23 */ /* 0x004fce000001080d */
[----:B------:R2:W4:Y:S01]  /*135e0*/  MUFU.EX2 R61, R4 ;  /* 0x00000004003d7308 */ /* 0x0005220000000800 */
[----:B-1----:R-:W-:-:S07]  /*135f0*/  FFMA.FTZ R8, R170, c[0x0][0x2d0], -R0 ;  /* 0x0000b400aa087a23 */ /* 0x002fce0000010800 */
[----:B------:R1:W1:Y:S01]  /*13600*/  MUFU.EX2 R65, R8 ;  /* 0x0000000800417308 */ /* 0x0002620000000800 */
[----:B--2---:R-:W-:Y:S01]  /*13610*/  FFMA.FTZ R4, R183, c[0x0][0x2d0], -R12 ;  /* 0x0000b400b7047a23 */ /* 0x004fe2000001080c */
[----:B----4-:R-:W-:-:S06]  /*13620*/  F2FP.PACK_AB R6, R61, R60 ;  /* 0x0000003c3d06723e */ /* 0x010fcc00000000ff */
[----:B------:R2:W-:Y:S01]  /*13630*/  MUFU.EX2 R56, R4 ;  /* 0x0000000400387308 */ /* 0x0005e20000000800 */
[----:B-1----:R-:W-:Y:S01]  /*13640*/  FFMA.FTZ R8, R136, c[0x0][0x2d0], -R0 ;  /* 0x0000b40088087a23 */ /* 0x002fe20000010800 */
[----:B------:R-:W-:-:S06]  /*13650*/  F2FP.PACK_AB R9, R65, R64 ;  /* 0x000000404109723e */ /* 0x000fcc00000000ff */
        /* <DEDUP_REMOVED lines=12> */
[----:B------:R-:W2:Y:S01]  /*13720*/  MUFU.EX2 R59, R4 ;  /* 0x00000004003b7308 */ /* 0x000ea20000000800 */
[----:B-1----:R-:W-:-:S07]  /*13730*/  FFMA.FTZ R8, R172, c[0x0][0x2d0], -R13 ;  /* 0x0000b400ac087a23 */ /* 0x002fce000001080d */
[----:B------:R1:W4:Y:S01]  /*13740*/  MUFU.EX2 R63, R8 ;  /* 0x00000008003f7308 */ /* 0x0003220000000800 */
[----:B--2---:R-:W-:Y:S02]  /*13750*/  F2FP.PACK_AB R7, R59, R58 ;  /* 0x0000003a3b07723e */ /* 0x004fe400000000ff */
[----:B-1----:R-:W-:Y:S02]  /*13760*/  F2FP.PACK_AB R8, R141, R140 ;  /* 0x0000008c8d08723e */ /* 0x002fe400000000ff */
[----:B----4-:R-:W-:-:S05]  /*13770*/  F2FP.PACK_AB R4, R63, R62 ;  /* 0x0000003e3f04723e */ /* 0x010fca00000000ff */
[-C--:B------:R-:W-:Y:S08]  /*13780*/  HMMA.16816.F32 R148, R8, R16.reuse, R148 ;  /* 0x000000100894723c */ /* 0x080ff00000001894 */
        /* <DEDUP_REMOVED lines=9> */
[C---:B---3--:R-:W-:Y:S08]  /*13820*/  HMMA.16816.F32 R176, R8.reuse, R20, R176 ;  /* 0x0000001408b0723c */ /* 0x048ff000000018b0 */
[----:B-1----:R-:W-:Y:S08]  /*13830*/  HMMA.16816.F32 R172, R8, R16, R80 ;  /* 0x0000001008ac723c */ /* 0x002ff00000001850 */
[C---:B------:R-:W-:Y:S08]  /*13840*/  HMMA.16816.F32 R180, R4.reuse, R20, R228 ;  /* 0x0000001404b4723c */ /* 0x040ff000000018e4 */
[-C--:B------:R-:W-:Y:S08]  /*13850*/  HMMA.16816.F32 R184, R4, R22.reuse, R184 ;  /* 0x0000001604b8723c */ /* 0x080ff000000018b8 */
        /* <DEDUP_REMOVED lines=9> */
[----:B------:R-:W1:Y:S01]  /*138f0*/  LDSM.16.MT88.4 R20, [R234+0x3100] ;  /* 0x00310000ea14783b */ /* 0x000e620000004200 */
[----:B------:R-:W-:-:S02]  /*13900*/  IMAD.MOV.U32 R107, RZ, RZ, R95 ;  /* 0x000000ffff6b7224 */ /* 0x000fc400078e005f */
[----:B------:R-:W-:Y:S01]  /*13910*/  IMAD.MOV.U32 R175, RZ, RZ, R99 ;  /* 0x000000ffffaf7224 */ /* 0x000fe200078e0063 */
[----:B------:R-:W-:Y:S01]  /*13920*/  MOV R99, R109 ;  /* 0x0000006d00637202 */ /* 0x000fe20000000f00 */
[----:B------:R-:W-:Y:S02]  /*13930*/  IMAD.MOV.U32 R98, RZ, RZ, R108 ;  /* 0x000000ffff627224 */ /* 0x000fe400078e006c */
[----:B------:R-:W-:Y:S01]  /*13940*/  IMAD.MOV.U32 R94, RZ, RZ, R92 ;  /* 0x000000ffff5e7224 */ /* 0x000fe200078e005c */
[----:B------:R-:W-:Y:S01]  /*13950*/  MOV R92, R84 ;  /* 0x00000054005c7202 */ /* 0x000fe20000000f00 */
[----:B------:R-:W-:Y:S01]  /*13960*/  IMAD.MOV.U32 R95, RZ, RZ, R2 ;  /* 0x000000ffff5f7224 */ /* 0x000fe200078e0002 */
[----:B------:R-:W-:Y:S01]  /*13970*/  MOV R84, R137 ;  /* 0x0000008900547202 */ /* 0x000fe20000000f00 */
[----:B------:R-:W-:Y:S01]  /*13980*/  IMAD.MOV.U32 R108, RZ, RZ, R93 ;  /* 0x000000ffff6c7224 */ /* 0x000fe200078e005d */
[----:B------:R3:W5:Y:S01]  /*13990*/  LDL.LU R2, [R1+0xa4] ;  /* 0x0000a40001027983 */ /* 0x0007620000300800 */
[----:B------:R-:W-:-:S02]  /*139a0*/  IMAD.MOV.U32 R93, RZ, RZ, R85 ;  /* 0x000000ffff5d7224 */ /* 0x000fc400078e0055 */
[----:B------:R-:W-:Y:S01]  /*139b0*/  IMAD.MOV.U32 R85, RZ, RZ, R245 ;  /* 0x000000ffff557224 */ /* 0x000fe200078e00f5 */
[----:B------:R-:W4:Y:S04]  /*139c0*/  LDL.LU R109, [R1+0x14] ;  /* 0x00001400016d7983 */ /* 0x000f280000300800 */
[----:B------:R3:W5:Y:S01]  /*139d0*/  LDL.LU R137, [R1+0xa0] ;  /* 0x0000a00001897983 */ /* 0x0007620000300800 */
[----:B------:R-:W-:-:S03]  /*139e0*/  IMAD.MOV.U32 R54, RZ, RZ, R106 ;  /* 0x000000ffff367224 */ /* 0x000fc600078e006a */
[----:B------:R-:W3:Y:S01]  /*139f0*/  LDL.LU R245, [R1+0x9c] ;  /* 0x00009c0001f57983 */ /* 0x000ee20000300800 */
[----:B------:R-:W-:-:S03]  /*13a00*/  IMAD.MOV.U32 R106, RZ, RZ, R98 ;  /* 0x000000ffff6a7224 */ /* 0x000fc600078e0062 */
[----:B------:R-:W3:Y:S01]  /*13a10*/  LDL.LU R246, [R1+0x98] ;  /* 0x0000980001f67983 */ /* 0x000ee20000300800 */
[----:B------:R-:W-:-:S03]  /*13a20*/  MOV R98, R247 ;  /* 0x000000f700627202 */ /* 0x000fc60000000f00 */
[----:B------:R-:W4:Y:S01]  /*13a30*/  LDL.LU R247, [R1+0x94] ;  /* 0x0000940001f77983 */ /* 0x000f220000300800 */
[C---:B------:R-:W-:Y:S08]  /*13a40*/  HMMA.16816.F32 R196, R4.reuse, R16, R172 ;  /* 0x0000001004c4723c */ /* 0x040ff000000018ac */
[-C--:B------:R-:W-:Y:S08]  /*13a50*/  HMMA.16816.F32 R200, R4, R18.reuse, R200 ;  /* 0x0000001204c8723c */ /* 0x080ff000000018c8 */
[----:B------:R-:W-:Y:S01]  /*13a60*/  HMMA.16816.F32 R228, R8, R18, R28 ;  /* 0x0000001208e4723c */ /* 0x000fe2000000181c */
[----:B------:R-:W1:Y:S04]  /*13a70*/  LDSM.16.MT88.4 R16, [R236+0x3100] ;  /* 0x00310000ec10783b */ /* 0x000e680000004200 */
[----:B------:R-:W1:Y:S01]  /*13a80*/  LDSM.16.MT88.4 R28, [R235+0x3100] ;  /* 0x00310000eb1c783b */ /* 0x000e620000004200 */
[----:B------:R-:W-:Y:S01]  /*13a90*/  MOV R55, R107 ;  /* 0x0000006b00377202 */ /* 0x000fe20000000f00 */
[----:B------:R-:W-:Y:S01]  /*13aa0*/  IMAD.MOV.U32 R107, RZ, RZ, R99 ;  /* 0x000000ffff6b7224 */ /* 0x000fe200078e0063 */
[----:B------:R-:W-:Y:S01]  /*13ab0*/  MOV R110, R94 ;  /* 0x0000005e006e7202 */ /* 0x000fe20000000f00 */
        /* <DEDUP_REMOVED lines=8> */
[C---:B--2---:R-:W-:Y:S01]  /*13b40*/  HMMA.16816.F32 R52, R4.reuse, R24, R52 ;  /* 0x000000180434723c */ /* 0x044fe20000001834 */
        /* <DEDUP_REMOVED lines=22> */
[C---:B------:R-:W-:Y:S01]  /*13cb0*/  HMMA.16816.F32 R104, R4.reuse, R16, R104 ;  /* 0x000000100468723c */ /* 0x040fe20000001868 */
[----:B------:R-:W-:Y:S01]  /*13cc0*/  IMAD.MOV.U32 R95, RZ, RZ, R76 ;  /* 0x000000ffff5f7224 */ /* 0x000fe200078e004c */
[----:B------:R2:W5:Y:S01]  /*13cd0*/  LDL.LU R249, [R1+0x88] ;  /* 0x0000880001f97983 */ /* 0x0005620000300800 */
[----:B------:R-:W-:Y:S02]  /*13ce0*/  IMAD.MOV.U32 R94, RZ, RZ, R87 ;  /* 0x000000ffff5e7224 */ /* 0x000fe400078e0057 */
[----:B------:R-:W-:Y:S01]  /*13cf0*/  IMAD.MOV.U32 R131, RZ, RZ, R67 ;  /* 0x000000ffff837224 */ /* 0x000fe200078e0043 */
[----:B------:R-:W-:Y:S01]  /*13d00*/  MOV R174, R136 ;  /* 0x0000008800ae7202 */ /* 0x000fe20000000f00 */
[----:B------:R-:W-:Y:S01]  /*13d10*/  IMAD.MOV.U32 R66, RZ, RZ, R78 ;  /* 0x000000ffff427224 */ /* 0x000fe200078e004e */
[----:B------:R-:W-:Y:S01]  /*13d20*/  HMMA.16816.F32 R120, R4, R28, R120 ;  /* 0x0000001c0478723c */ /* 0x000fe20000001878 */
[----:B------:R-:W-:Y:S01]  /*13d30*/  IMAD.MOV.U32 R173, RZ, RZ, R172 ;  /* 0x000000ffffad7224 */ /* 0x000fe200078e00ac */
[----:B------:R2:W5:Y:S01]  /*13d40*/  LDL.LU R248, [R1+0x84] ;  /* 0x0000840001f87983 */ /* 0x0005620000300800 */
        /* <DEDUP_REMOVED lines=9> */
[----:B------:R-:W-:Y:S02]  /*13de0*/  IMAD.MOV.U32 R172, RZ, RZ, R78 ;  /* 0x000000ffffac7224 */ /* 0x000fe400078e004e */
[----:B------:R-:W-:Y:S02]  /*13df0*/  IMAD.MOV.U32 R67, RZ, RZ, R79 ;  /* 0x000000ffff437224 */ /* 0x000fe400078e004f */
[----:B------:R-:W-:Y:S01]  /*13e00*/  IMAD.MOV.U32 R130, RZ, RZ, R173 ;  /* 0x000000ffff827224 */ /* 0x000fe200078e00ad */
[----:B------:R-:W-:Y:S01]  /*13e10*/  MOV R129, R110 ;  /* 0x0000006e00817202 */ /* 0x000fe20000000f00 */
[----:B------:R-:W-:-:S02]  /*13e20*/  IMAD.MOV.U32 R173, RZ, RZ, R66 ;  /* 0x000000ffffad7224 */ /* 0x000fc400078e0042 */
[----:B------:R-:W-:Y:S01]  /*13e30*/  IMAD.MOV.U32 R156, RZ, RZ, R238 ;  /* 0x000000ffff9c7224 */ /* 0x000fe200078e00ee */
[C---:B------:R-:W-:Y:S08]  /*13e40*/  HMMA.16816.F32 R48, R8.reuse, R18, R48 ;  /* 0x000000120830723c */ /* 0x040ff00000001830 */
[----:B------:R-:W-:Y:S01]  /*13e50*/  HMMA.16816.F32 R44, R8, R30, R44 ;  /* 0x0000001e082c723c */ /* 0x000fe2000000182c */
[----:B---3--:R-:W-:Y:S01]  /*13e60*/  IMAD.MOV.U32 R97, RZ, RZ, R246 ;  /* 0x000000ffff617224 */ /* 0x008fe200078e00f6 */
[----:B------:R-:W-:-:S03]  /*13e70*/  MOV R77, R245 ;  /* 0x000000f5004d7202 */ /* 0x000fc60000000f00 */
[----:B------:R-:W-:Y:S02]  /*13e80*/  IMAD.MOV.U32 R76, RZ, RZ, R97 ;  /* 0x000000ffff4c7224 */ /* 0x000fe400078e0061 */
[----:B----4-:R-:W-:Y:S02]  /*13e90*/  IMAD.MOV.U32 R96, RZ, RZ, R247 ;  /* 0x000000ffff607224 */ /* 0x010fe400078e00f7 */
[----:B------:R-:W-:Y:S01]  /*13ea0*/  IMAD.MOV.U32 R97, RZ, RZ, R244 ;  /* 0x000000ffff617224 */ /* 0x000fe200078e00f4 */
[----:B------:R-:W-:Y:S01]  /*13eb0*/  MOV R94, R76 ;  /* 0x0000004c005e7202 */ /* 0x000fe20000000f00 */
[----:B------:R-:W-:Y:S01]  /*13ec0*/  IMAD.MOV.U32 R87, RZ, RZ, R96 ;  /* 0x000000ffff577224 */ /* 0x000fe200078e0060 */
[----:B------:R2:W5:Y:S01]  /*13ed0*/  LDL.LU R247, [R1+0x80] ;  /* 0x0000800001f77983 */ /* 0x0005620000300800 */
[----:B------:R-:W-:Y:S02]  /*13ee0*/  IMAD.MOV.U32 R95, RZ, RZ, R77 ;  /* 0x000000ffff5f7224 */ /* 0x000fe400078e004d */
        /* <DEDUP_REMOVED lines=8> */
[----:B------:R-:W-:Y:S01]  /*13f70*/  IMAD.MOV.U32 R157, RZ, RZ, R77 ;  /* 0x000000ffff9d7224 */ /* 0x000fe200078e004d */
[----:B------:R-:W-:Y:S01]  /*13f80*/  MOV R215, R95 ;  /* 0x0000005f00d77202 */ /* 0x000fe20000000f00 */
[----:B------:R-:W-:Y:S01]  /*13f90*/  HMMA.16816.F32 R76, R4, R26, R224 ;  /* 0x0000001a044c723c */ /* 0x000fe200000018e0 */
        /* <DEDUP_REMOVED lines=10> */
[C---:B------:R-:W-:Y:S01]  /*14040*/  HMMA.16816.F32 R92, R4.reuse, R22, R220 ;  /* 0x00000016045c723c */ /* 0x040fe200000018dc */
[----:B------:R-:W-:Y:S01]  /*14050*/  IMAD.MOV.U32 R97, RZ, RZ, R239 ;  /* 0x000000ffff617224 */ /* 0x000fe200078e00ef */
[----:B------:R2:W5:Y:S04]  /*14060*/  LDL.LU R244, [R1+0x74] ;  /* 0x0000740001f47983 */ /* 0x0005680000300800 */
[----:B------:R2:W5:Y:S01]  /*14070*/  LDL.LU R243, [R1+0x70] ;  /* 0x0000700001f37983 */ /* 0x0005620000300800 */
[----:B------:R-:W-:Y:S01]  /*14080*/  MOV R221, R109 ;  /* 0x0000006d00dd7202 */ /* 0x000fe20000000f00 */
[----:B------:R-:W-:Y:S01]  /*14090*/  IMAD.MOV.U32 R222, RZ, RZ, R84 ;  /* 0x000000ffffde7224 */ /* 0x000fe200078e0054 */
[C---:B------:R-:W-:Y:S01]  /*140a0*/  HMMA.16816.F32 R108, R4.reuse, R18, R216 ;  /* 0x00000012046c723c */ /* 0x040fe200000018d8 */
[----:B------:R-:W-:Y:S01]  /*140b0*/  IMAD.MOV.U32 R223, RZ, RZ, R85 ;  /* 0x000000ffffdf7224 */ /* 0x000fe200078e0055 */
[----:B------:R2:W5:Y:S04]  /*140c0*/  LDL.LU R242, [R1+0x6c] ;  /* 0x00006c0001f27983 */ /* 0x0005680000300800 */
[----:B------:R2:W5:Y:S02]  /*140d0*/  LDL.LU R241, [R1+0x68] ;  /* 0x0000680001f17983 */ /* 0x0005640000300800 */
[----:B------:R-:W-:Y:S02]  /*140e0*/  HMMA.16816.F32 R84, R4, R30, R208 ;  /* 0x0000001e0454723c */ /* 0x000fe400000018d0 */
[----:B------:R2:W5:Y:S04]  /*140f0*/  LDL.LU R240, [R1+0x64] ;  /* 0x0000640001f07983 */ /* 0x0005680000300800 */
[----:B------:R2:W5:Y:S01]  /*14100*/  LDL.LU R239, [R1+0x60] ;  /* 0x0000600001ef7983 */ /* 0x0005620000300800 */
[----:B------:R-:W-:Y:S01]  /*14110*/  FFMA.FTZ R4, R195, c[0x0][0x2d0], -R3 ;  /* 0x0000b400c3047a23 */ /* 0x000fe20000010803 */
[----:B------:R-:W-:Y:S01]  /*14120*/  MOV R7, R225 ;  /* 0x000000e100077202 */ /* 0x000fe20000000f00 */
[----:B------:R-:W-:Y:S01]  /*14130*/  IMAD.MOV.U32 R6, RZ, RZ, R226 ;  /* 0x000000ffff067224 */ /* 0x000fe200078e00e2 */
[----:B------:R-:W-:Y:S01]  /*14140*/  MOV R5, R227 ;  /* 0x000000e300057202 */ /* 0x000fe20000000f00 */
[C---:B------:R-:W-:Y:S01]  /*14150*/  HMMA.16816.F32 R216, R8.reuse, R20, R112 ;  /* 0x0000001408d8723c */ /* 0x040fe20000001870 */
[----:B------:R2:W5:Y:S07]  /*14160*/  LDL.LU R238, [R1+0x5c] ;  /* 0x00005c0001ee7983 */ /* 0x00056e0000300800 */
[----:B------:R-:W-:Y:S01]  /*14170*/  HMMA.16816.F32 R224, R8, R24, R124 ;  /* 0x0000001808e0723c */ /* 0x000fe2000000187c */
[----:B------:R1:W-:Y:S06]  /*14180*/  MUFU.EX2 R24, R4 ;  /* 0x0000000400187308 */ /* 0x0003ec0000000800 */
[----:B------:R-:W-:Y:S01]  /*14190*/  IMAD.MOV.U32 R127, RZ, RZ, R221 ;  /* 0x000000ffff7f7224 */ /* 0x000fe200078e00dd */
[----:B------:R-:W-:Y:S01]  /*141a0*/  MOV R126, R222 ;  /* 0x000000de007e7202 */ /* 0x000fe20000000f00 */
[----:B------:R-:W-:-:S02]  /*141b0*/  IMAD.MOV.U32 R125, RZ, RZ, R223 ;  /* 0x000000ffff7d7224 */ /* 0x000fc400078e00df */
[----:B-1----:R-:W-:-:S04]  /*141c0*/  FFMA.FTZ R4, R193, c[0x0][0x2d0], -R3 ;  /* 0x0000b400c1047a23 */ /* 0x002fc80000010803 */
[----:B------:R1:W3:Y:S01]  /*141d0*/  MUFU.EX2 R25, R4 ;  /* 0x0000000400197308 */ /* 0x0002e20000000800 */
[----:B------:R-:W-:Y:S01]  /*141e0*/  HMMA.16816.F32 R220, R8, R26, R72 ;  /* 0x0000001a08dc723c */ /* 0x000fe20000001848 */
[----:B------:R-:W-:Y:S01]  /*141f0*/  MOV R124, R212 ;  /* 0x000000d4007c7202 */ /* 0x000fe20000000f00 */
[--C-:B-1----:R-:W-:Y:S02]  /*14200*/  FFMA.FTZ R4, R191, c[0x0][0x2d0], -R3.reuse ;  /* 0x0000b400bf047a23 */ /* 0x102fe40000010803 */
[----:B------:R-:W-:-:S04]  /*14210*/  FFMA.FTZ R3, R194, c[0x0][0x2d0], -R3 ;  /* 0x0000b400c2037a23 */ /* 0x000fc80000010803 */
[----:B------:R1:W-:Y:S01]  /*14220*/  MUFU.EX2 R26, R3 ;  /* 0x00000003001a7308 */ /* 0x0003e20000000800 */
[----:B------:R-:W-:Y:S01]  /*14230*/  IMAD.MOV.U32 R73, RZ, RZ, R213 ;  /* 0x000000ffff497224 */ /* 0x000fe200078e00d5 */
[----:B------:R-:W-:Y:S01]  /*14240*/  MOV R74, R214 ;  /* 0x000000d6004a7202 */ /* 0x000fe20000000f00 */
[----:B------:R-:W-:Y:S02]  /*14250*/  IMAD.MOV.U32 R75, RZ, RZ, R215 ;  /* 0x000000ffff4b7224 */ /* 0x000fe400078e00d7 */
[----:B------:R-:W-:Y:S01]  /*14260*/  HMMA.16816.F32 R212, R8, R22, R68 ;  /* 0x0000001608d4723c */ /* 0x000fe20000001844 */
[----:B-1----:R-:W-:-:S04]  /*14270*/  FFMA.FTZ R3, R252, c[0x0][0x2d0], -R0 ;  /* 0x0000b400fc037a23 */ /* 0x002fc80000010800 */
[----:B------:R1:W-:Y:S03]  /*14280*/  MUFU.EX2 R20, R3 ;  /* 0x0000000300147308 */ /* 0x0003e60000000800 */
[----:B------:R-:W-:Y:S01]  /*14290*/  HMMA.16816.F32 R208, R8, R16, R116 ;  /* 0x0000001008d0723c */ /* 0x000fe20000001874 */
[----:B-1----:R-:W-:-:S04]  /*142a0*/  FFMA.FTZ R3, R190, c[0x0][0x2d0], -R0 ;  /* 0x0000b400be037a23 */ /* 0x002fc80000010800 */
[----:B------:R1:W4:Y:S02]  /*142b0*/  MUFU.EX2 R22, R3 ;  /* 0x0000000300167308 */ /* 0x0003240000000800 */
[--C-:B-1----:R-:W-:Y:S02]  /*142c0*/  FFMA.FTZ R3, R189, c[0x0][0x2d0], -R0.reuse ;  /* 0x0000b400bd037a23 */ /* 0x102fe40000010800 */
[----:B------:R-:W-:-:S04]  /*142d0*/  FFMA.FTZ R0, R188, c[0x0][0x2d0], -R0 ;  /* 0x0000b400bc007a23 */ /* 0x000fc80000010800 */
[----:B------:R-:W-:Y:S01]  /*142e0*/  MUFU.EX2 R23, R3 ;  /* 0x0000000300177308 */ /* 0x000fe20000000800 */
[----:B------:R-:W-:Y:S07]  /*142f0*/  HMMA.16816.F32 R116, R8, R28, R204 ;  /* 0x0000001c0874723c */ /* 0x000fee00000018cc */
[----:B------:R-:W1:Y:S01]  /*14300*/  MUFU.EX2 R27, R4 ;  /* 0x00000004001b7308 */ /* 0x000e620000000800 */
[----:B------:R-:W-:Y:S01]  /*14310*/  IMAD.MOV.U32 R194, RZ, RZ, R81 ;  /* 0x000000ffffc27224 */ /* 0x000fe200078e0051 */
[----:B------:R-:W-:Y:S01]  /*14320*/  MOV R195, R80 ;  /* 0x0000005000c37202 */ /* 0x000fe20000000f00 */
[----:B------:R-:W-:Y:S05]  /*14330*/  LDSM.16.MT88.4 R188, [R236+0x1900] ;  /* 0x00190000ecbc783b */ /* 0x000fea0000004200 */
[----:B------:R1:W-:Y:S01]  /*14340*/  MUFU.EX2 R21, R0 ;  /* 0x0000000000157308 */ /* 0x0003e20000000800 */
[----:B------:R-:W-:-:S02]  /*14350*/  FADD.FTZ R9, R192, R15 ;  /* 0x0000000fc0097221 */ /* 0x000fc40000010000 */
[----:B------:R-:W-:Y:S01]  /*14360*/  FADD.FTZ R8, R101, R100 ;  /* 0x0000006465087221 */ /* 0x000fe20000010000 */
[----:B------:R-:W-:Y:S01]  /*14370*/  MOV R10, R99 ;  /* 0x00000063000a7202 */ /* 0x000fe20000000f00 */
[----:B------:R-:W-:Y:S01]  /*14380*/  LDSM.16.MT88.4 R204, [R235+0x1900] ;  /* 0x00190000ebcc783b */ /* 0x000fe20000004200 */
[----:B-1----:R-:W-:Y:S01]  /*14390*/  FFMA.FTZ R0, R73, c[0x0][0x2d0], -R13 ;  /* 0x0000b40049007a23 */ /* 0x002fe2000001080d */
[----:B------:R-:W-:Y:S01]  /*143a0*/  MOV R73, R74 ;  /* 0x0000004a00497202 */ /* 0x000fe20000000f00 */
[----:B------:R-:W-:Y:S01]  /*143b0*/  IMAD.MOV.U32 R74, RZ, RZ, R75 ;  /* 0x000000ffff4a7224 */ /* 0x000fe200078e004b */
[----:B------:R-:W-:Y:S01]  /*143c0*/  MOV R75, R124 ;  /* 0x0000007c004b7202 */ /* 0x000fe20000000f00 */
[----:B------:R-:W-:Y:S01]  /*143d0*/  IMAD.MOV.U32 R124, RZ, RZ, R125 ;  /* 0x000000ffff7c7224 */ /* 0x000fe200078e007d */
[----:B------:R-:W-:Y:S01]  /*143e0*/  MOV R125, R126 ;  /* 0x0000007e007d7202 */ /* 0x000fe20000000f00 */
[----:B------:R1:W-:Y:S01]  /*143f0*/  MUFU.EX2 R17, R0 ;  /* 0x0000000000117308 */ /* 0x0003e20000000800 */
        /* <DEDUP_REMOVED lines=8> */
[----:B-1----:R-:W-:Y:S01]  /*14480*/  FFMA.FTZ R0, R73, c[0x0][0x2d0], -R13 ;  /* 0x0000b40049007a23 */ /* 0x002fe2000001080d */
[----:B------:R-:W-:Y:S01]  /*14490*/  MOV R73, R74 ;  /* 0x0000004a00497202 */ /* 0x000fe20000000f00 */
[----:B------:R-:W-:Y:S01]  /*144a0*/  IMAD.MOV.U32 R74, RZ, RZ, R75 ;  /* 0x000000ffff4a7224 */ /* 0x000fe200078e004b */
[----:B------:R-:W-:Y:S01]  /*144b0*/  MOV R75, R124 ;  /* 0x0000007c004b7202 */ /* 0x000fe20000000f00 */
[----:B------:R-:W-:Y:S01]  /*144c0*/  IMAD.MOV.U32 R124, RZ, RZ, R125 ;  /* 0x000000ffff7c7224 */ /* 0x000fe200078e007d */
[----:B------:R-:W-:Y:S01]  /*144d0*/  MOV R125, R126 ;  /* 0x0000007e007d7202 */ /* 0x000fe20000000f00 */
[----:B------:R-:W-:Y:S01]  /*144e0*/  IMAD.MOV.U32 R126, RZ, RZ, R5 ;  /* 0x000000ffff7e7224 */ /* 0x000fe200078e0005 */
[----:B------:R1:W1:Y:S01]  /*144f0*/  MUFU.EX2 R18, R0 ;  /* 0x0000000000127308 */ /* 0x0002620000000800 */
        /* <DEDUP_REMOVED lines=8> */
[----:B------:R-:W-:Y:S02]  /*14580*/  IMAD.MOV.U32 R158, RZ, RZ, R159 ;  /* 0x000000ffff9e7224 */ /* 0x000fe400078e009f */
[----:B-1----:R-:W-:Y:S02]  /*14590*/  FFMA.FTZ R0, R73, c[0x0][0x2d0], -R13 ;  /* 0x0000b40049007a23 */ /* 0x002fe4000001080d */
        /* <DEDUP_REMOVED lines=12> */
[----:B------:R1:W-:Y:S01]  /*14660*/  MUFU.EX2 R19, R0 ;  /* 0x0000000000137308 */ /* 0x0003e20000000800 */
[----:B------:R-:W-:Y:S01]  /*14670*/  MOV R157, R158 ;  /* 0x0000009e009d7202 */ /* 0x000fe20000000f00 */
[----:B------:R-:W-:Y:S01]  /*14680*/  IMAD.MOV.U32 R158, RZ, RZ, R159 ;  /* 0x000000ffff9e7224 */ /* 0x000fe200078e009f */
[----:B------:R-:W-:-:S02]  /*14690*/  MOV R159, R129 ;  /* 0x00000081009f7202 */ /* 0x000fc40000000f00 */
[----:B------:R-:W-:Y:S02]  /*146a0*/  MOV R114, R74 ;  /* 0x0000004a00727202 */ /* 0x000fe40000000f00 */
[----:B------:R-:W-:Y:S01]  /*146b0*/  MOV R130, R131 ;  /* 0x0000008300827202 */ /* 0x000fe20000000f00 */
[----:B------:R-:W-:Y:S01]  /*146c0*/  IMAD.MOV.U32 R131, RZ, RZ, R173 ;  /* 0x000000ffff837224 */ /* 0x000fe200078e00ad */
[----:B------:R-:W-:Y:S01]  /*146d0*/  MOV R173, R232 ;  /* 0x000000e800ad7202 */ /* 0x000fe20000000f00 */
[----:B------:R-:W-:Y:S01]  /*146e0*/  IMAD.MOV.U32 R115, RZ, RZ, R75 ;  /* 0x000000ffff737224 */ /* 0x000fe200078e004b */
[----:B------:R-:W-:Y:S01]  /*146f0*/  MOV R72, R124 ;  /* 0x0000007c00487202 */ /* 0x000fe20000000f00 */
[----:B------:R-:W-:Y:S02]  /*14700*/  IMAD.MOV.U32 R124, RZ, RZ, R5 ;  /* 0x000000ffff7c7224 */ /* 0x000fe400078e0005 */
[----:B-1----:R-:W-:Y:S01]  /*14710*/  FFMA.FTZ R0, R73, c[0x0][0x2d0], -R13 ;  /* 0x0000b40049007a23 */ /* 0x002fe2000001080d */
[----:B------:R-:W-:Y:S01]  /*14720*/  MOV R73, R6 ;  /* 0x0000000600497202 */ /* 0x000fe20000000f00 */
[----:B------:R-:W-:Y:S01]  /*14730*/  IMAD.MOV.U32 R74, RZ, RZ, R7 ;  /* 0x000000ffff4a7224 */ /* 0x000fe200078e0007 */
[----:B------:R-:W-:Y:S01]  /*14740*/  MOV R75, R156 ;  /* 0x0000009c004b7202 */ /* 0x000fe20000000f00 */
[----:B------:R1:W-:Y:S01]  /*14750*/  MUFU.EX2 R16, R0 ;  /* 0x0000000000107308 */ /* 0x0003e20000000800 */
[----:B------:R-:W-:Y:S01]  /*14760*/  IMAD.MOV.U32 R5, RZ, RZ, R157 ;  /* 0x000000ffff057224 */ /* 0x000fe200078e009d */
[----:B------:R-:W-:Y:S01]  /*14770*/  MOV R6, R158 ;  /* 0x0000009e00067202 */ /* 0x000fe20000000f00 */
[----:B------:R-:W-:-:S02]  /*14780*/  IMAD.MOV.U32 R7, RZ, RZ, R159 ;  /* 0x000000ffff077224 */ /* 0x000fc400078e009f */
[----:B------:R-:W-:Y:S01]  /*14790*/  IMAD.MOV.U32 R129, RZ, RZ, R130 ;  /* 0x000000ffff817224 */ /* 0x000fe200078e0082 */
[----:B------:R-:W2:Y:S01]  /*147a0*/  LDSM.16.MT88.4 R156, [R233+0x1900] ;  /* 0x00190000e99c783b */ /* 0x000ea20000004200 */
[----:B------:R-:W-:Y:S01]  /*147b0*/  MOV R130, R131 ;  /* 0x0000008300827202 */ /* 0x000fe20000000f00 */
[----:B------:R-:W-:Y:S01]  /*147c0*/  IMAD.MOV.U32 R131, RZ, RZ, R173 ;  /* 0x000000ffff837224 */ /* 0x000fe200078e00ad */
[----:B------:R-:W-:Y:S01]  /*147d0*/  MOV R173, R174 ;  /* 0x000000ae00ad7202 */ /* 0x000fe20000000f00 */
[----:B------:R-:W-:Y:S02]  /*147e0*/  IMAD.MOV.U32 R174, RZ, RZ, R132 ;  /* 0x000000ffffae7224 */ /* 0x000fe400078e0084 */
[----:B-1----:R-:W-:-:S04]  /*147f0*/  FFMA.FTZ R0, R114, c[0x0][0x2d0], -R12 ;  /* 0x0000b40072007a23 */ /* 0x002fc8000001080c */
[----:B------:R1:W-:Y:S01]  /*14800*/  MUFU.EX2 R13, R0 ;  /* 0x00000000000d7308 */ /* 0x0003e20000000800 */
[----:B------:R-:W-:Y:S02]  /*14810*/  IMAD.MOV.U32 R112, RZ, RZ, R72 ;  /* 0x000000ffff707224 */ /* 0x000fe400078e0048 */
[----:B------:R-:W-:Y:S01]  /*14820*/  FFMA.FTZ R3, R115, c[0x0][0x2d0], -R12 ;  /* 0x0000b40073037a23 */ /* 0x000fe2000001080c */
[----:B------:R-:W-:Y:S01]  /*14830*/  MOV R115, R75 ;  /* 0x0000004b00737202 */ /* 0x000fe20000000f00 */
[----:B------:R-:W-:Y:S02]  /*14840*/  IMAD.MOV.U32 R114, RZ, RZ, R74 ;  /* 0x000000ffff727224 */ /* 0x000fe400078e004a */
[----:B-1----:R-:W-:Y:S01]  /*14850*/  FFMA.FTZ R0, R129, c[0x0][0x2d0], -R12 ;  /* 0x0000b40081007a23 */ /* 0x002fe2000001080c */
[----:B------:R-:W-:Y:S01]  /*14860*/  MOV R129, R130 ;  /* 0x0000008200817202 */ /* 0x000fe20000000f00 */
[----:B------:R-:W-:Y:S01]  /*14870*/  IMAD.MOV.U32 R130, RZ, RZ, R131 ;  /* 0x000000ffff827224 */ /* 0x000fe200078e0083 */
[----:B------:R-:W-:Y:S01]  /*14880*/  MOV R131, R173 ;  /* 0x000000ad00837202 */ /* 0x000fe20000000f00 */
[----:B------:R-:W-:Y:S01]  /*14890*/  IMAD.MOV.U32 R173, RZ, RZ, R174 ;  /* 0x000000ffffad7224 */ /* 0x000fe200078e00ae */
[----:B------:R-:W-:Y:S01]  /*148a0*/  MOV R174, R67 ;  /* 0x0000004300ae7202 */ /* 0x000fe20000000f00 */
[----:B------:R-:W-:Y:S01]  /*148b0*/  IMAD.MOV.U32 R67, RZ, RZ, R172 ;  /* 0x000000ffff437224 */ /* 0x000fe200078e00ac */
[----:B------:R-:W-:-:S02]  /*148c0*/  MOV R172, R14 ;  /* 0x0000000e00ac7202 */ /* 0x000fc40000000f00 */
[----:B------:R1:W1:Y:S01]  /*148d0*/  MUFU.EX2 R14, R0 ;  /* 0x00000000000e7308 */ /* 0x0002620000000800 */
        /* <DEDUP_REMOVED lines=12> */
[----:B------:R1:W-:Y:S01]  /*149a0*/  MUFU.EX2 R12, R3 ;  /* 0x00000003000c7308 */ /* 0x0003e20000000800 */
[----:B------:R-:W-:Y:S01]  /*149b0*/  MOV R113, R73 ;  /* 0x0000004900717202 */ /* 0x000fe20000000f00 */
[----:B------:R-:W-:Y:S01]  /*149c0*/  IMAD.MOV.U32 R73, RZ, RZ, R129 ;  /* 0x000000ffff497224 */ /* 0x000fe200078e0081 */
[----:B------:R-:W-:Y:S01]  /*149d0*/  MOV R114, R82 ;  /* 0x0000005200727202 */ /* 0x000fe20000000f00 */
[----:B------:R-:W-:Y:S01]  /*149e0*/  IMAD.MOV.U32 R71, RZ, RZ, R115 ;  /* 0x000000ffff477224 */ /* 0x000fe200078e0073 */
[----:B------:R-:W-:Y:S01]  /*149f0*/  MOV R130, R67 ;  /* 0x0000004300827202 */ /* 0x000fe20000000f00 */
[----:B------:R-:W-:Y:S01]  /*14a00*/  IMAD.MOV.U32 R30, RZ, RZ, R125 ;  /* 0x000000ffff1e7224 */ /* 0x000fe200078e007d */
[----:B------:R-:W-:Y:S01]  /*14a10*/  MOV R31, R124 ;  /* 0x0000007c001f7202 */ /* 0x000fe20000000f00 */
[----:B------:R2:W2:Y:S01]  /*14a20*/  MUFU.EX2 R15, R0 ;  /* 0x00000000000f7308 */ /* 0x0004a20000000800 */
[----:B------:R-:W-:Y:S01]  /*14a30*/  IMAD.MOV.U32 R82, RZ, RZ, R83 ;  /* 0x000000ffff527224 */ /* 0x000fe200078e0053 */
[----:B------:R-:W-:Y:S01]  /*14a40*/  MOV R131, R175 ;  /* 0x000000af00837202 */ /* 0x000fe20000000f00 */
[----:B------:R-:W-:Y:S01]  /*14a50*/  IMAD.MOV.U32 R129, RZ, RZ, R174 ;  /* 0x000000ffff817224 */ /* 0x000fe200078e00ae */
[----:B------:R-:W-:Y:S01]  /*14a60*/  MOV R83, R128 ;  /* 0x0000008000537202 */ /* 0x000fe20000000f00 */
[----:B------:R-:W-:Y:S01]  /*14a70*/  IMAD.MOV.U32 R67, RZ, RZ, R172 ;  /* 0x000000ffff437224 */ /* 0x000fe200078e00ac */
[----:B------:R-:W-:Y:S01]  /*14a80*/  MOV R100, R126 ;  /* 0x0000007e00647202 */ /* 0x000fe20000000f00 */
[----:B------:R-:W4:Y:S01]  /*14a90*/  LDSM.16.MT88.4 R172, [R234+0x1900] ;  /* 0x00190000eaac783b */ /* 0x000f220000004200 */
[----:B-1----:R-:W-:Y:S01]  /*14aa0*/  IMAD.MOV.U32 R3, RZ, RZ, R82 ;  /* 0x000000ffff037224 */ /* 0x002fe200078e0052 */
[----:B------:R-:W-:Y:S01]  /*14ab0*/  MOV R112, R72 ;  /* 0x0000004800707202 */ /* 0x000fe20000000f00 */
[----:B------:R-:W-:Y:S01]  /*14ac0*/  IMAD.MOV.U32 R70, RZ, RZ, R113 ;  /* 0x000000ffff467224 */ /* 0x000fe200078e0071 */
[----:B------:R-:W-:Y:S01]  /*14ad0*/  MOV R72, R130 ;  /* 0x0000008200487202 */ /* 0x000fe20000000f00 */
[----:B------:R-:W-:-:S02]  /*14ae0*/  IMAD.MOV.U32 R113, RZ, RZ, R73 ;  /* 0x000000ffff717224 */ /* 0x000fc400078e0049 */
[----:B------:R-:W-:Y:S01]  /*14af0*/  IMAD.MOV.U32 R101, RZ, RZ, R127 ;  /* 0x000000ffff657224 */ /* 0x000fe200078e007f */
[----:B------:R-:W-:Y:S01]  /*14b00*/  MOV R193, R7 ;  /* 0x0000000700c17202 */ /* 0x000fe20000000f00 */
[----:B------:R-:W-:Y:S01]  /*14b10*/  IMAD.MOV.U32 R192, RZ, RZ, R6 ;  /* 0x000000ffffc07224 */ /* 0x000fe200078e0006 */
[----:B--2---:R-:W-:Y:S01]  /*14b20*/  MOV R0, R83 ;  /* 0x0000005300007202 */ /* 0x004fe20000000f00 */
[----:B------:R1:W5:Y:S01]  /*14b30*/  LDL.LU R237, [R1+0x58] ;  /* 0x0000580001ed7983 */ /* 0x0003620000300800 */
[----:B------:R-:W-:-:S03]  /*14b40*/  IMAD.MOV.U32 R115, RZ, RZ, R129 ;  /* 0x000000ffff737224 */ /* 0x000fc600078e0081 */
[----:B------:R-:W2:Y:S01]  /*14b50*/  LDSM.16.MT88.4 R80, [R233+0x3900] ;  /* 0x00390000e950783b */ /* 0x000ea20000004200 */
[----:B------:R-:W-:Y:S01]  /*14b60*/  IMAD.MOV.U32 R73, RZ, RZ, R131 ;  /* 0x000000ffff497224 */ /* 0x000fe200078e0083 */
[----:B---3--:R-:W-:Y:S02]  /*14b70*/  F2FP.PACK_AB R128, R25, R24 ;  /* 0x000000181980723e */ /* 0x008fe400000000ff */
[----:B----4-:R-:W-:Y:S02]  /*14b80*/  F2FP.PACK_AB R129, R22, R20 ;  /* 0x000000141681723e */ /* 0x010fe400000000ff */
[----:B------:R-:W-:Y:S02]  /*14b90*/  F2FP.PACK_AB R130, R26, R27 ;  /* 0x0000001b1a82723e */ /* 0x000fe400000000ff */
[----:B------:R-:W-:Y:S02]  /*14ba0*/  F2FP.PACK_AB R124, R18, R17 ;  /* 0x00000011127c723e */ /* 0x000fe400000000ff */
[----:B------:R-:W-:-:S02]  /*14bb0*/  F2FP.PACK_AB R125, R14, R13 ;  /* 0x0000000d0e7d723e */ /* 0x000fc400000000ff */
[----:B------:R-:W-:Y:S02]  /*14bc0*/  F2FP.PACK_AB R126, R16, R19 ;  /* 0x00000013107e723e */ /* 0x000fe400000000ff */
[----:B------:R-:W-:Y:S02]  /*14bd0*/  F2FP.PACK_AB R127, R15, R12 ;  /* 0x0000000c0f7f723e */ /* 0x000fe400000000ff */
[----:B------:R-:W-:Y:S01]  /*14be0*/  MOV R29, R72 ;  /* 0x00000048001d7202 */ /* 0x000fe20000000f00 */
[----:B------:R-:W-:Y:S01]  /*14bf0*/  FADD.FTZ R0, R0, R9 ;  /* 0x0000000900007221 */ /* 0x000fe20000010000 */
[----:B------:R-:W-:Y:S01]  /*14c00*/  F2FP.PACK_AB R131, R21, R23 ;  /* 0x000000171583723e */ /* 0x000fe200000000ff */
[----:B------:R-:W-:Y:S01]  /*14c10*/  FADD.FTZ R11, R70, R69 ;  /* 0x00000045460b7221 */ /* 0x000fe20000010000 */
[----:B------:R-:W-:Y:S01]  /*14c20*/  MOV R68, R114 ;  /* 0x0000007200447202 */ /* 0x000fe20000000f00 */
[-C--:B------:R-:W-:Y:S01]  /*14c30*/  HMMA.16816.F32 R144, R124, R156.reuse, R144 ;  /* 0x0000009c7c90723c */ /* 0x080fe20000001890 */
[----:B------:R1:W5:Y:S07]  /*14c40*/  LDL.LU R232, [R1+0x54] ;  /* 0x0000540001e87983 */ /* 0x00036e0000300800 */
[----:B------:R-:W-:Y:S08]  /*14c50*/  HMMA.16816.F32 R148, R128, R156, R148 ;  /* 0x0000009c8094723c */ /* 0x000ff00000001894 */
[----:B------:R-:W-:Y:S01]  /*14c60*/  HMMA.16816.F32 R152, R124, R158, R152 ;  /* 0x0000009e7c98723c */ /* 0x000fe20000001898 */
[----:B------:R-:W-:-:S07]  /*14c70*/  IMAD.MOV.U32 R28, RZ, RZ, R73 ;  /* 0x000000ffff1c7224 */ /* 0x000fce00078e0049 */
[-C--:B------:R-:W-:Y:S08]  /*14c80*/  HMMA.16816.F32 R160, R128, R172.reuse, R160 ;  /* 0x000000ac80a0723c */ /* 0x080ff000000018a0 */
[C---:B------:R-:W-:Y:S08]  /*14c90*/  HMMA.16816.F32 R164, R124.reuse, R172, R164 ;  /* 0x000000ac7ca4723c */ /* 0x040ff000000018a4 */
[----:B------:R-:W-:Y:S08]  /*14ca0*/  HMMA.16816.F32 R168, R124, R174, R168 ;  /* 0x000000ae7ca8723c */ /* 0x000ff000000018a8 */
[-C--:B------:R-:W-:Y:S08]  /*14cb0*/  HMMA.16816.F32 R176, R128, R188.reuse, R176 ;  /* 0x000000bc80b0723c */ /* 0x080ff000000018b0 */
[C---:B------:R-:W-:Y:S08]  /*14cc0*/  HMMA.16816.F32 R180, R124.reuse, R188, R180 ;  /* 0x000000bc7cb4723c */ /* 0x040ff000000018b4 */
[----:B------:R-:W-:Y:S01]  /*14cd0*/  HMMA.16816.F32 R184, R124, R190, R184 ;  /* 0x000000be7cb8723c */ /* 0x000fe200000018b8 */
[----:B------:R-:W-:Y:S01]  /*14ce0*/  MOV R70, R112 ;  /* 0x0000007000467202 */ /* 0x000fe20000000f00 */
[----:B------:R-:W-:Y:S01]  /*14cf0*/  IMAD.MOV.U32 R252, RZ, RZ, R115 ;  /* 0x000000fffffc7224 */ /* 0x000fe200078e0073 */
[----:B------:R1:W5:Y:S05]  /*14d00*/  LDL.LU R132, [R1+0x50] ;  /* 0x0000500001847983 */ /* 0x00036a0000300800 */
[----:B------:R-:W-:Y:S07]  /*14d10*/  HMMA.16816.F32 R156, R128, R158, R40 ;  /* 0x0000009e809c723c */ /* 0x000fee0000001828 */
[----:B------:R-:W-:-:S02]  /*14d20*/  MOV R41, R5 ;  /* 0x0000000500297202 */ /* 0x000fc40000000f00 */
[----:B------:R-:W3:Y:S01]  /*14d30*/  LDSM.16.MT88.4 R4, [R235+0x3900] ;  /* 0x00390000eb04783b */ /* 0x000ee20000004200 */
[----:B------:R-:W-:Y:S01]  /*14d40*/  HMMA.16816.F32 R172, R128, R174, R36 ;  /* 0x000000ae80ac723c */ /* 0x000fe20000001824 */
[----:B------:R-:W-:Y:S01]  /*14d50*/  MOV R43, R74 ;  /* 0x0000004a002b7202 */ /* 0x000fe20000000f00 */
[----:B------:R-:W-:-:S05]  /*14d60*/  IMAD.MOV.U32 R42, RZ, RZ, R75 ;  /* 0x000000ffff2a7224 */ /* 0x000fca00078e004b */
[----:B------:R-:W-:Y:S01]  /*14d70*/  IMAD.MOV.U32 R38, RZ, RZ, R96 ;  /* 0x000000ffff267224 */ /* 0x000fe200078e0060 */
[----:B--2---:R-:W-:Y:S01]  /*14d80*/  HMMA.16816.F32 R72, R124, R80, R52 ;  /* 0x000000507c48723c */ /* 0x004fe20000001834 */
[----:B------:R-:W-:Y:S01]  /*14d90*/  MOV R39, R97 ;  /* 0x0000006100277202 */ /* 0x000fe20000000f00 */
[----:B------:R-:W-:Y:S01]  /*14da0*/  IMAD.MOV.U32 R40, RZ, RZ, R98 ;  /* 0x000000ffff287224 */ /* 0x000fe200078e0062 */
[----:B------:R-:W-:-:S05]  /*14db0*/  MOV R37, R100 ;  /* 0x0000006400257202 */ /* 0x000fca0000000f00 */
[----:B------:R-:W-:Y:S01]  /*14dc0*/  HMMA.16816.F32 R188, R128, R190, R32 ;  /* 0x000000be80bc723c */ /* 0x000fe20000001820 */
[----:B------:R-:W-:Y:S01]  /*14dd0*/  IMAD.MOV.U32 R54, RZ, RZ, R38 ;  /* 0x000000ffff367224 */ /* 0x000fe200078e0026 */
[----:B------:R-:W-:Y:S01]  /*14de0*/  MOV R55, R39 ;  /* 0x0000002700377202 */ /* 0x000fe20000000f00 */
[----:B------:R-:W-:Y:S01]  /*14df0*/  IMAD.MOV.U32 R36, RZ, RZ, R101 ;  /* 0x000000ffff247224 */ /* 0x000fe200078e0065 */
[----:B------:R-:W2:Y:S01]  /*14e00*/  LDSM.16.MT88.4 R96, [R234+0x3900] ;  /* 0x00390000ea60783b */ /* 0x000ea20000004200 */
[----:B------:R-:W-:Y:S02]  /*14e10*/  FADD.FTZ R3, R3, R54 ;  /* 0x0000003603037221 */ /* 0x000fe40000010000 */
[----:B------:R-:W-:Y:S01]  /*14e20*/  MOV R33, R41 ;  /* 0x0000002900217202 */ /* 0x000fe20000000f00 */
[----:B------:R-:W-:Y:S02]  /*14e30*/  IMAD.MOV.U32 R32, RZ, RZ, R40 ;  /* 0x000000ffff207224 */ /* 0x000fe400078e0028 */
[----:B------:R-:W-:-:S02]  /*14e40*/  FADD.FTZ R10, R10, R3 ;  /* 0x000000030a0a7221 */ /* 0x000fc40000010000 */
[----:B------:R-:W-:Y:S01]  /*14e50*/  FADD.FTZ R9, R33, R0 ;  /* 0x0000000021097221 */ /* 0x000fe20000010000 */
[----:B------:R-:W-:Y:S01]  /*14e60*/  MOV R35, R43 ;  /* 0x0000002b00237202 */ /* 0x000fe20000000f00 */
[----:B------:R-:W-:Y:S02]  /*14e70*/  IMAD.MOV.U32 R34, RZ, RZ, R42 ;  /* 0x000000ffff227224 */ /* 0x000fe400078e002a */
[----:B------:R-:W-:Y:S01]  /*14e80*/  FADD.FTZ R8, R55, R8 ;  /* 0x0000000837087221 */ /* 0x000fe20000010000 */
[----:B------:R-:W-:Y:S01]  /*14e90*/  MOV R41, R29 ;  /* 0x0000001d00297202 */ /* 0x000fe20000000f00 */
[----:B------:R-:W-:Y:S02]  /*14ea0*/  IMAD.MOV.U32 R40, RZ, RZ, R28 ;  /* 0x000000ffff287224 */ /* 0x000fe400078e001c */
[----:B------:R-:W-:Y:S02]  /*14eb0*/  FADD.FTZ R11, R32, R11 ;  /* 0x0000000b200b7221 */ /* 0x000fe40000010000 */
[----:B------:R-:W-:Y:S01]  /*14ec0*/  FADD.FTZ R0, R36, R10 ;  /* 0x0000000a24007221 */ /* 0x000fe20000010000 */
[----:B---3--:R-:W-:Y:S01]  /*14ed0*/  HMMA.16816.F32 R120, R124, R4, R120 ;  /* 0x000000047c78723c */ /* 0x008fe20000001878 */
[----:B------:R-:W-:Y:S01]  /*14ee0*/  FADD.FTZ R9, R37, R9 ;  /* 0x0000000925097221 */ /* 0x000fe20000010000 */
[----:B------:R-:W-:Y:S01]  /*14ef0*/  MOV R39, R31 ;  /* 0x0000001f00277202 */ /* 0x000fe20000000f00 */
[----:B------:R-:W-:Y:S01]  /*14f00*/  IMAD.MOV.U32 R38, RZ, RZ, R30 ;  /* 0x000000ffff267224 */ /* 0x000fe200078e001e */
[----:B------:R-:W-:Y:S01]  /*14f10*/  MOV R31, R70 ;  /* 0x00000046001f7202 */ /* 0x000fe20000000f00 */
[----:B------:R-:W-:-:S03]  /*14f20*/  IMAD.MOV.U32 R69, RZ, RZ, R113 ;  /* 0x000000ffff457224 */ /* 0x000fc600078e0071 */
[----:B------:R-:W-:Y:S01]  /*14f30*/  HMMA.16816.F32 R116, R128, R4, R116 ;  /* 0x000000048074723c */ /* 0x000fe20000001874 */
[----:B------:R-:W-:Y:S01]  /*14f40*/  FADD.FTZ R3, R35, R11 ;  /* 0x0000000b23037221 */ /* 0x000fe20000010000 */
[----:B------:R-:W3:Y:S01]  /*14f50*/  LDSM.16.MT88.4 R112, [R236+0x3900] ;  /* 0x00390000ec70783b */ /* 0x000ee20000004200 */
[----:B------:R-:W-:-:S04]  /*14f60*/  IMAD.MOV.U32 R42, RZ, RZ, R252 ;  /* 0x000000ffff2a7224 */ /* 0x000fc800078e00fc */
[----:B------:R-:W-:Y:S02]  /*14f70*/  FADD.FTZ R4, R34, R8 ;  /* 0x0000000822047221 */ /* 0x000fe40000010000 */
[----:B------:R-:W-:Y:S02]  /*14f80*/  FADD.FTZ R5, R40, R0 ;  /* 0x0000000028057221 */ /* 0x000fe40000010000 */
[----:B------:R-:W-:Y:S01]  /*14f90*/  FADD.FTZ R0, R41, R9 ;  /* 0x0000000929007221 */ /* 0x000fe20000010000 */
[----:B------:R-:W-:Y:S01]  /*14fa0*/  MOV R43, R68 ;  /* 0x00000044002b7202 */ /* 0x000fe20000000f00 */
[----:B------:R-:W-:Y:S01]  /*14fb0*/  FADD.FTZ R8, R38, R4 ;  /* 0x0000000426087221 */ /* 0x000fe20000010000 */
[----:B------:R-:W-:Y:S01]  /*14fc0*/  MOV R29, R66 ;  /* 0x00000042001d7202 */ /* 0x000fe20000000f00 */
[----:B------:R-:W-:Y:S01]  /*14fd0*/  IMAD.MOV.U32 R30, RZ, RZ, R69 ;  /* 0x000000ffff1e7224 */ /* 0x000fe200078e0045 */
[----:B------:R-:W-:Y:S01]  /*14fe0*/  MOV R66, R102 ;  /* 0x0000006600427202 */ /* 0x000fe20000000f00 */
[----:B------:R-:W-:-:S02]  /*14ff0*/  FADD.FTZ R4, R39, R3 ;  /* 0x0000000327047221 */ /* 0x000fc40000010000 */
[----:B------:R-:W-:Y:S02]  /*15000*/  FADD.FTZ R0, R31, R0 ;  /* 0x000000001f007221 */ /* 0x000fe40000010000 */
[----:B------:R-:W-:Y:S02]  /*15010*/  IMAD.MOV.U32 R28, RZ, RZ, R71 ;  /* 0x000000ffff1c7224 */ /* 0x000fe400078e0047 */
[----:B------:R-:W-:Y:S02]  /*15020*/  FADD.FTZ R3, R42, R8 ;  /* 0x000000082a037221 */ /* 0x000fe40000010000 */
[----:B------:R-:W-:Y:S02]  /*15030*/  IMAD.MOV.U32 R252, RZ, RZ, R103 ;  /* 0x000000fffffc7224 */ /* 0x000fe400078e0067 */
        /* <DEDUP_REMOVED lines=40> */
[C---:B------:R-:W-:Y:S01]  /*152c0*/  HMMA.16816.F32 R76, R124.reuse, R82, R76 ;  /* 0x000000527c4c723c */ /* 0x040fe2000000184c */
[----:B------:R4:W-:Y:S07]  /*152d0*/  STL [R1+0x3c], R0 ;  /* 0x00003c0001007387 */ /* 0x0009ee0000100800 */
[C---:B--2---:R-:W-:Y:S08]  /*152e0*/  HMMA.16816.F32 R88, R124.reuse, R96, R88 ;  /* 0x000000607c58723c */ /* 0x044ff00000001858 */
[C---:B------:R-:W-:Y:S08]  /*152f0*/  HMMA.16816.F32 R92, R124.reuse, R98, R92 ;  /* 0x000000627c5c723c */ /* 0x040ff0000000185c */
[----:B---3--:R-:W-:Y:S01]  /*15300*/  HMMA.16816.F32 R104, R124, R112, R104 ;  /* 0x000000707c68723c */ /* 0x008fe20000001868 */
[----:B----4-:R-:W-:-:S07]  /*15310*/  FADD.FTZ R0, R15, R5 ;  /* 0x000000050f007221 */ /* 0x010fce0000010000 */
        /* <DEDUP_REMOVED lines=19> */
[----:B------:R-:W2:Y:S04]  /*15450*/  LDL.LU R135, [R1+0x28] ;  /* 0x0000280001877983 */ /* 0x000ea80000300800 */
[----:B------:R-:W3:Y:S04]  /*15460*/  LDL R136, [R1+0x18] ;  /* 0x0000180001887983 */ /* 0x000ee80000100800 */
[----:B------:R-:W4:Y:S01]  /*15470*/  LDL.LU R67, [R1+0x4c] ;  /* 0x00004c0001437983 */ /* 0x000f220000300800 */
[----:B-----5:R-:W-:Y:S01]  /*15480*/  SHF.R.S32.HI R66, RZ, 0x1f, R132 ;  /* 0x0000001fff427819 */ /* 0x020fe20000011484 */
[C---:B-1----:R-:W-:Y:S01]  /*15490*/  IMAD.SHL.U32 R0, R132.reuse, 0x2, RZ ;  /* 0x0000000284007824 */ /* 0x042fe200078e00ff */
[----:B------:R-:W-:Y:S01]  /*154a0*/  MOV R140, R137 ;  /* 0x00000089008c7202 */ /* 0x000fe20000000f00 */
[----:B------:R-:W-:Y:S01]  /*154b0*/  IMAD.MOV.U32 R141, RZ, RZ, R2 ;  /* 0x000000ffff8d7224 */ /* 0x000fe200078e0002 */
[----:B------:R-:W-:Y:S01]  /*154c0*/  SHF.L.U64.HI R3, R132, 0x1, R66 ;  /* 0x0000000184037819 */ /* 0x000fe20000010242 */
[----:B------:R-:W-:Y:S01]  /*154d0*/  IMAD.MOV.U32 R132, RZ, RZ, R138 ;  /* 0x000000ffff847224 */ /* 0x000fe200078e008a */
[----:B------:R-:W-:-:S02]  /*154e0*/  ULDC UR6, c[0x0][0x210] ;  /* 0x0000840000067ab9 */ /* 0x000fc40000000800 */
[----:B------:R-:W-:Y:S01]  /*154f0*/  ULDC UR4, c[0x0][0x1e8] ;  /* 0x00007a0000047ab9 */ /* 0x000fe20000000800 */
[----:B------:R-:W-:Y:S01]  /*15500*/  STL [R1+0x14], R3 ;  /* 0x0000140301007387 */ /* 0x000fe20000100800 */
[----:B------:R-:W-:Y:S02]  /*15510*/  ULEA.HI.SX32 UR8, UR8, 0xfffffffe, 0x1a ;  /* 0xfffffffe08087891 */ /* 0x000fe4000f8fd23f */
[----:B------:R-:W-:Y:S01]  /*15520*/  UIMAD UR6, UR16, UR6, URZ ;  /* 0x00000006100672a4 */ /* 0x000fe2000f8e023f */
[----:B------:R2:W-:Y:S01]  /*15530*/  STL [R1+0x10], R0 ;  /* 0x0000100001007387 */ /* 0x0005e20000100800 */
[----:B------:R-:W-:Y:S02]  /*15540*/  UIMAD UR4, UR16, UR4, URZ ;  /* 0x00000004100472a4 */ /* 0x000fe4000f8e023f */
[----:B------:R-:W-:Y:S02]  /*15550*/  ULDC.64 UR20, c[0x0][0x118] ;  /* 0x0000460000147ab9 */ /* 0x000fe40000000a00 */
[----:B------:R-:W-:Y:S01]  /*15560*/  ULDC.64 UR14, c[0x0][0x118] ;  /* 0x00004600000e7ab9 */ /* 0x000fe20000000a00 */
[C---:B--2---:R-:W-:Y:S01]  /*15570*/  IMAD.SHL.U32 R0, R135.reuse, 0x2, RZ ;  /* 0x0000000287007824 */ /* 0x044fe200078e00ff */
[----:B----4-:R-:W-:-:S05]  /*15580*/  SHF.L.U64.HI R3, R135, 0x1, R67 ;  /* 0x0000000187037819 */ /* 0x010fca0000010243 */
[----:B------:R1:W-:Y:S04]  /*15590*/  STL [R1+0xc], R3 ;  /* 0x00000c0301007387 */ /* 0x0003e80000100800 */
[----:B------:R3:W-:Y:S01]  /*155a0*/  STL [R1+0x8], R0 ;  /* 0x0000080001007387 */ /* 0x0007e20000100800 */
[----:B-1----:R-:W-:Y:S02]  /*155b0*/  MOV R3, R139 ;  /* 0x0000008b00037202 */ /* 0x002fe40000000f00 */
[----:B---3--:R-:W-:-:S05]  /*155c0*/  IADD3 R0, R136, 0x100, RZ ;  /* 0x0000010088007810 */ /* 0x008fca0007ffe0ff */
[----:B------:R1:W-:Y:S01]  /*155d0*/  STL [R1+0x4], R0 ;  /* 0x0000040001007387 */ /* 0x0003e20000100800 */
[----:B------:R-:W-:Y:S05]  /*155e0*/  BRA `(.L_x_906) ;  /* 0x0000046000007947 */ /* 0x000fea0003800000 */
.L_x_908:
[----:B------:R-:W2:Y:S01]  /*155f0*/  LDL R12, [R1+0x48] ;  /* 0x00004800010c7983 */ /* 0x000ea20000100800 */
[----:B------:R-:W-:Y:S01]  /*15600*/  IMAD.MOV.U32 R2, RZ, RZ, c[0x0][0x2b8] ;  /* 0x0000ae00ff027624 */ /* 0x000fe200078e00ff */
[----:B------:R-:W-:Y:S01]  /*15610*/  ULEA UR7, UR8, UR19, 0x6 ;  /* 0x0000001308077291 */ /* 0x000fe2000f8e303f */
[----:B------:R-:W-:Y:S01]  /*15620*/  IMAD.MOV.U32 R7, RZ, RZ, RZ ;  /* 0x000000ffff077224 */ /* 0x000fe200078e00ff */
[----:B------:R-:W3:Y:S02]  /*15630*/  LDL R39, [R1+0x10] ;  /* 0x0000100001277983 */ /* 0x000ee40000100800 */
[----:B------:R-:W-:Y:S02]  /*15640*/  ISETP.NE.AND P3, PT, R2, 0x1, PT ;  /* 0x000000010200780c */ /* 0x000fe40003f65270 */
[----:B------:R-:W4:Y:S01]  /*15650*/  LDL R38, [R1+0x8] ;  /* 0x0000080001267983 */ /* 0x000f220000100800 */
[----:B------:R-:W-:Y:S03]  /*15660*/  IMAD.U32 R2, RZ, RZ, UR7 ;  /* 0x00000007ff027e24 */ /* 0x000fe6000f8e00ff */
        /* <DEDUP_REMOVED lines=42> */
[----:B------:R1:W-:Y:S03]  /*15910*/  LDGSTS.E.BYPASS.LTC128B.128 [R35+0x4100], [R8.64], !P5 ;  /* 0x0410000008237fae */ /* 0x0003e6000e901d4e */
[--C-:B--2---:R-:W-:Y:S01]  /*15920*/  IMAD.X R5, R13, 0x1, R37.reuse, P0 ;  /* 0x000000010d057824 */ /* 0x104fe200000e0625 */
[----:B------:R2:W-:Y:S01]  /*15930*/  LDGSTS.E.BYPASS.LTC128B.128 [R35+0x6100], [R6.64], !P4 ;  /* 0x0610000006237fae */ /* 0x0005e2000e101d4e */
[-C--:B------:R-:W-:Y:S02]  /*15940*/  IADD3 R12, P0, R12, R38.reuse, RZ ;  /* 0x000000260c0c7210 */ /* 0x080fe40007f1e0ff */
[-C--:B------:R-:W-:Y:S01]  /*15950*/  IADD3 R10, P3, R11, R39.reuse, RZ ;  /* 0x000000270b0a7210 */ /* 0x080fe20007f7e0ff */
[----:B------:R4:W-:Y:S02]  /*15960*/  LDGSTS.E.BYPASS.LTC128B.128 [R35+0x4900], [R4.64], !P5 ;  /* 0x0490000004237fae */ /* 0x0009e4000e901d4e */
[--C-:B------:R-:W-:Y:S05]  /*15970*/  IMAD.X R13, R13, 0x1, R36.reuse, P0 ;  /* 0x000000010d0d7824 */ /* 0x100fea00000e0624 */
        /* <DEDUP_REMOVED lines=13> */
.L_x_906:
        /* <DEDUP_REMOVED lines=369> */
.L_x_907:
        /* <DEDUP_REMOVED lines=868> */
.L_x_905:
        /* <DEDUP_REMOVED lines=183> */
[----:B-----5:R-:W-:Y:S02]  /*1b310*/  @P1 FFMA.FTZ R63, R3, R137, R7 ;  /* 0x00000089033f1223 */ /* 0x020fe40000010007 */
[----:B------:R-:W-:Y:S02]  /*1b320*/  @P0 FFMA.FTZ R64, R0, R2, R4 ;  /* 0x0000000200400223 */ /* 0x000fe40000010004 */
.L_x_851:
        /* <DEDUP_REMOVED lines=116> */
[----:B------:R-:W-:-:S02]  /*1ba70*/  F2FP.PACK_AB R9, R131, R130 ;  /* 0x000000828309723e */ /* 0x000fc400000000ff */
        /* <DEDUP_REMOVED lines=81> */
.L_x_910:
        /* <DEDUP_REMOVED lines=23> */
[----:B------:R-:W-:Y:S01]  /*1c100*/  UIMAD.WIDE.U32 UR18, UR16, UR4, UR18 ;  /* 0x00000004101272a5 */ /* 0x000fe2000f8e0012 */
[----:B------:R-:W-:Y:S01]  /*1c110*/  LOP3.LUT P0, RZ, R5, 0x3, RZ, 0xc0, !PT ;  /* 0x0000000305ff7812 */ /* 0x000fe2000780c0ff */
[----:B------:R-:W-:Y:S01]  /*1c120*/  IMAD R2, R4, 0x8, R2 ;  /* 0x0000000804027824 */ /* 0x000fe200078e0202 */
[----:B------:R-:W-:Y:S01]  /*1c130*/  UIMAD UR6, UR16, UR5, UR6 ;  /* 0x00000005100672a4 */ /* 0x000fe2000f8e0206 */
[----:B------:R-:W-:Y:S01]  /*1c140*/  IMAD R15, R3, 0x10, R0 ;  /* 0x00000010030f7824 */ /* 0x000fe200078e0200 */
[----:B------:R-:W-:Y:S01]  /*1c150*/  USEL UR24, UR24, URZ, !UP1 ;  /* 0x0000003f18187287 */ /* 0x000fe2000c800000 */
[-C--:B------:R-:W-:Y:S01]  /*1c160*/  LEA.HI R4, R65, R66.reuse, RZ, 0x3 ;  /* 0x0000004241047211 */ /* 0x080fe200078f18ff */
        /* <DEDUP_REMOVED lines=21> */
[----:B-----5:R-:W-:Y:S01]  /*1c2c0*/  IMAD R17, R17, c[0x0][0x4e8], RZ ;  /* 0x00013a0011117a24 */ /* 0x020fe200078e02ff */
[----:B------:R-:W-:Y:S01]  /*1c2d0*/  BSSY B0, `(.L_x_911) ;  /* 0x0000069000007945 */ /* 0x000fe20003800000 */
        /* <DEDUP_REMOVED lines=10> */
[----:B------:R-:W-:Y:S01]  /*1c380*/  UIMAD UR6, UR12, UR7, UR6 ;  /* 0x000000070c0672a4 */ /* 0x000fe2000f8e0206 */
[----:B------:R-:W-:Y:S01]  /*1c390*/  ISETP.GE.OR P2, PT, R15, R17, P0 ;  /* 0x000000110f00720c */ /* 0x000fe20000746670 */
        /* <DEDUP_REMOVED lines=92> */
.L_x_912:
[----:B--234-:R-:W-:Y:S05]  /*1c960*/  BSYNC B0 ;  /* 0x0000000000007941 */ /* 0x01cfea0003800000 */
.L_x_911:
        /* <DEDUP_REMOVED lines=16> */
.L_x_914:
[----:B------:R-:W-:Y:S05]  /*1ca70*/  BSYNC B0 ;  /* 0x0000000000007941 */ /* 0x000fea0003800000 */
.L_x_913:
        /* <DEDUP_REMOVED lines=16> */
.L_x_916:
[----:B------:R-:W-:Y:S05]  /*1cb80*/  BSYNC B0 ;  /* 0x0000000000007941 */ /* 0x000fea0003800000 */
.L_x_915:
        /* <DEDUP_REMOVED lines=16> */
.L_x_918:
[----:B------:R-:W-:Y:S05]  /*1cc90*/  BSYNC B0 ;  /* 0x0000000000007941 */ /* 0x000fea0003800000 */
.L_x_917:
        /* <DEDUP_REMOVED lines=16> */
.L_x_920:
[----:B------:R-:W-:Y:S05]  /*1cda0*/  BSYNC B0 ;  /* 0x0000000000007941 */ /* 0x000fea0003800000 */
.L_x_919:
        /* <DEDUP_REMOVED lines=16> */
.L_x_922:
[----:B------:R-:W-:Y:S05]  /*1ceb0*/  BSYNC B0 ;  /* 0x0000000000007941 */ /* 0x000fea0003800000 */
.L_x_921:
        /* <DEDUP_REMOVED lines=16> */
.L_x_924:
[----:B------:R-:W-:Y:S05]  /*1cfc0*/  BSYNC B0 ;  /* 0x0000000000007941 */ /* 0x000fea0003800000 */
.L_x_923:
        /* <DEDUP_REMOVED lines=17> */
.L_x_909:
        /* <DEDUP_REMOVED lines=31> */
.L_x_925:
        /* <DEDUP_REMOVED lines=43> */
.L_x_927:
[----:B------:R-:W-:Y:S05]  /*1d580*/  BSYNC B0 ;  /* 0x0000000000007941 */ /* 0x000fea0003800000 */
.L_x_926:
        /* <DEDUP_REMOVED lines=63> */
.L_x_929:
[----:B------:R-:W-:Y:S05]  /*1d980*/  BSYNC B0 ;  /* 0x0000000000007941 */ /* 0x000fea0003800000 */
.L_x_928:
        /* <DEDUP_REMOVED lines=15> */
.L_x_931:
[----:B------:R-:W-:Y:S05]  /*1da80*/  BSYNC B0 ;  /* 0x0000000000007941 */ /* 0x000fea0003800000 */
.L_x_930:
        /* <DEDUP_REMOVED lines=15> */
.L_x_933:
[----:B------:R-:W-:Y:S05]  /*1db80*/  BSYNC B0 ;  /* 0x0000000000007941 */ /* 0x000fea0003800000 */
.L_x_932:
        /* <DEDUP_REMOVED lines=15> */
.L_x_935:
[----:B------:R-:W-:Y:S05]  /*1dc80*/  BSYNC B0 ;  /* 0x0000000000007941 */ /* 0x000fea0003800000 */
.L_x_934:
        /* <DEDUP_REMOVED lines=15> */
.L_x_937:
[----:B------:R-:W-:Y:S05]  /*1dd80*/  BSYNC B0 ;  /* 0x0000000000007941 */ /* 0x000fea0003800000 */
.L_x_936:
        /* <DEDUP_REMOVED lines=15> */
.L_x_939:
[----:B------:R-:W-:Y:S05]  /*1de80*/  BSYNC B0 ;  /* 0x0000000000007941 */ /* 0x000fea0003800000 */
.L_x_938:
        /* <DEDUP_REMOVED lines=15> */
.L_x_941:
[----:B------:R-:W-:Y:S05]  /*1df80*/  BSYNC B0 ;  /* 0x0000000000007941 */ /* 0x000fea0003800000 */
.L_x_940:
        /* <DEDUP_REMOVED lines=16> */
.L_x_942:
        /* <DEDUP_REMOVED lines=15> */
.L_x_4343:


//--------------------- .text._ZN7cutlass13device_kernelIN5flash19enable_sm80_to_sm89INS1_16FlashAttnFwdSm80INS1_25CollectiveMainloopFwdSm80ILi4ELi1ELb0EN4cute5tupleIJNS5_1CILi128EEENS7_ILi48EEES8_EEELi128ENS_6half_tEfNS_4arch4Sm80ELb0ELb1ELb1ELb0ELb1ELb0ELb1ELb0EEENS1_21CollectiveEpilogueFwdINS6_IJS8_S8_S9_EEENS6_IJNS7_ILi1EEESH_SH_EEESB_SD_Li128ELb0ELb1ELb0ELb0EEENS1_19SingleTileSchedulerILb0ELb0ELb1ELi128EEEEEEEEEvNT_6ParamsE --------------------------
	.section	.text._ZN7cutlass13device_kernelIN5flash19enable_sm80_to_sm89INS1_16FlashAttnFwdSm80INS1_25CollectiveMainloopFwdSm80ILi4ELi1ELb0EN4cute5tupleIJNS5_1CILi128EEENS7_ILi48EEES8_EEELi128ENS_6half_tEfNS_4arch4Sm80ELb0ELb1ELb1ELb0ELb1ELb0ELb1ELb0EEENS1_21CollectiveEpilogueFwdINS6_IJS8_S8_S9_EEENS6_IJNS7_ILi1EEESH_SH_EEESB_SD_Li128ELb0ELb1ELb0ELb0EEENS1_19SingleTileSchedulerILb0ELb0ELb1ELi128EEEEEEEEEvNT_6ParamsE,"ax",@progbits
	.sectioninfo	@"SHI_REGISTERS=255"
	.align	128
.text._ZN7cutlass13device_kernelIN5flash19enable_sm80_to_sm89INS1_16FlashAttnFwdSm80INS1_25CollectiveMainloopFwdSm80ILi4ELi1ELb0EN4cute5tupleIJNS5_1CILi128EEENS7_ILi48EEES8_EEELi128ENS_6half_tEfNS_4arch4Sm80ELb0ELb1ELb1ELb0ELb1ELb0ELb1ELb0EEENS1_21CollectiveEpilogueFwdINS6_IJS8_S8_S9_EEENS6_IJNS7_ILi1EEESH_SH_EEESB_SD_Li128ELb0ELb1ELb0ELb0EEENS1_19SingleTileSchedulerILb0ELb0ELb1ELi128EEEEEEEEEvNT_6ParamsE:
        .type           _ZN7cutlass13device_kernelIN5flash19enable_sm80_to_sm89INS1_16FlashAttnFwdSm80INS1_25CollectiveMainloopFwdSm80ILi4ELi1ELb0EN4cute5tupleIJNS5_1CILi128EEENS7_ILi48EEES8_EEELi128ENS_6half_tEfNS_4arch4Sm80ELb0ELb1ELb1ELb0ELb1ELb0ELb1ELb0EEENS1_21CollectiveEpilogueFwdINS6_IJS8_S8_S9_EEENS6_IJNS7_ILi1EEESH_SH_EEESB_SD_Li128ELb0ELb1ELb0ELb0EEENS1_19SingleTileSchedulerILb0ELb0ELb1ELi128EEEEEEEEEvNT_6ParamsE,@function
        .size           _ZN7cutlass13device_kernelIN5flash19enable_sm80_to_sm89INS1_16FlashAttnFwdSm80INS1_25CollectiveMainloopFwdSm80ILi4ELi1ELb0EN4cute5tupleIJNS5_1CILi128EEENS7_ILi48EEES8_EEELi128ENS_6half_tEfNS_4arch4Sm80ELb0ELb1ELb1ELb0ELb1ELb0ELb1ELb0EEENS1_21CollectiveEpilogueFwdINS6_IJS8_S8_S9_EEENS6_IJNS7_ILi1EEESH_SH_EEESB_SD_Li128ELb0ELb1ELb0ELb0EEENS1_19SingleTileSchedulerILb0ELb0ELb1ELi128EEEEEEEEEvNT_6ParamsE,(.L_x_4344 - _ZN7cutlass13device_kernelIN5flash19enable_sm80_to_sm89INS1_16FlashAttnFwdSm80INS1_25CollectiveMainloopFwdSm80ILi4ELi1ELb0EN4cute5tupleIJNS5_1CILi128EEENS7_ILi48EEES8_EEELi128ENS_6half_tEfNS_4arch4Sm80ELb0ELb1ELb1ELb0ELb1ELb0ELb1ELb0EEENS1_21CollectiveEpilogueFwdINS6_IJS8_S8_S9_EEENS6_IJNS7_ILi1EEESH_SH_EEESB_SD_Li128ELb0ELb1ELb0ELb0EEENS1_19SingleTileSchedulerILb0ELb0ELb1ELi128EEEEEEEEEvNT_6ParamsE)
        .other          _ZN7cutlass13device_kernelIN5flash19enable_sm80_to_sm89INS1_16FlashAttnFwdSm80INS1_25CollectiveMainloopFwdSm80ILi4ELi1ELb0EN4cute5tupleIJNS5_1CILi128EEENS7_ILi48EEES8_EEELi128ENS_6half_tEfNS_4arch4Sm80ELb0ELb1ELb1ELb0ELb1ELb0ELb1ELb0EEENS1_21CollectiveEpilogueFwdINS6_IJS8_S8_S9_EEENS6_IJNS7_ILi1EEESH_SH_EEESB_SD_Li128ELb0ELb1ELb0ELb0EEENS1_19SingleTileSchedulerILb0ELb0ELb1ELi128EEEEEEEEEvNT_6ParamsE,@"STO_CUDA_ENTRY STV_DEFAULT"
_ZN7cutlass13device_kernelIN5flash19enable_sm80_to_sm89INS1_16FlashAttnFwdSm80INS1_25CollectiveMainloopFwdSm80ILi4ELi1ELb0EN4cute5tupleIJNS5_1CILi128EEENS7_ILi48EEES8_EEELi128ENS_6half_tEfNS_4arch4Sm80ELb0ELb1ELb1ELb0ELb1ELb0ELb1ELb0EEENS1_21CollectiveEpilogueFwdINS6_IJS8_S8_S9_EEENS6_IJNS7_ILi1EEESH_SH_EEESB_SD_Li128ELb0ELb1ELb0ELb0EEENS1_19SingleTileSchedulerILb0ELb0ELb1ELi128EEEEEEEEEvNT_6ParamsE:
        /* <DEDUP_REMOVED lines=9> */
[----:B------:R-:W-:-:S04]  /*0090*/  ULDC.64 UR20, c[0x0][0x118] ;  /* 0x0000460000147ab9 */ /* 0x000fc80000000a00 */
[----:B------:R-:W-:-:S05]  /*00a0*/  PLOP3.LUT P0, PT, PT, PT, UP0, 0x80, 0x0 ;  /* 0x000000000000781c */ /* 0x000fca0003f0f008 */
[----:B------:R-:W-:Y:S02]  /*00b0*/  @UP0 UMOV UR4, 0x4 ;  /* 0x0000000400040882 */ /* 0x000fe40000000000 */
[----:B------:R-:W-:-:S06]  /*00c0*/  @UP0 UIMAD.WIDE UR4, UR6, UR4, UR8 ;  /* 0x00000004060402a5 */ /* 0x000fcc000f8e0208 */
[----:B------:R-:W-:Y:S02]  /*00d0*/  IMAD.U32 R2, RZ, RZ, UR4 ;  /* 0x00000004ff027e24 */ /* 0x000fe4000f8e00ff */
[----:B------:R-:W-:Y:S01]  /*00e0*/  IMAD.U32 R3, RZ, RZ, UR5 ;  /* 0x00000005ff037e24 */ /* 0x000fe2000f8e00ff */
[----:B------:R-:W1:Y:S01]  /*00f0*/  S2UR UR27, SR_CTAID.X ;  /* 0x00000000001b79c3 */ /* 0x000e620000002500 */
[----:B------:R-:W-:Y:S02]  /*0100*/  ULDC UR8, c[0x0][0x2c4] ;  /* 0x0000b10000087ab9 */ /* 0x000fe40000000800 */
[----:B------:R-:W-:Y:S01]  /*0110*/  ULDC.64 UR4, c[0x0][0x2c8] ;  /* 0x0000b20000047ab9 */ /* 0x000fe20000000a00 */
[----:B------:R-:W2:Y:S01]  /*0120*/  @P0 LDG.E R2, [R2.64] ;  /* 0x0000001402020981 */ /* 0x000ea2000c1e1900 */
[----:B------:R-:W-:Y:S02]  /*0130*/  UISETP.NE.AND UP1, UPT, UR8, 0x1, UPT ;  /* 0x000000010800788c */ /* 0x000fe4000bf25270 */
[----:B------:R-:W-:Y:S01]  /*0140*/  UMOV UR11, URZ ;  /* 0x0000003f000b7c82 */ /* 0x000fe20008000000 */
[----:B------:R-:W3:Y:S01]  /*0150*/  S2UR UR10, SR_CTAID.Y ;  /* 0x00000000000a79c3 */ /* 0x000ee20000002600 */
[----:B------:R-:W4:Y:S01]  /*0160*/  S2R R129, SR_TID.X ;  /* 0x0000000000817919 */ /* 0x000f220000002100 */
[----:B------:R-:W-:-:S02]  /*0170*/  ULDC UR22, c[0x0][0x2ac] ;  /* 0x0000ab0000167ab9 */ /* 0x000fc40000000800 */
[----:B------:R-:W-:Y:S02]  /*0180*/  ULDC UR12, c[0x0][0x168] ;  /* 0x00005a00000c7ab9 */ /* 0x000fe40000000800 */
[----:B------:R-:W-:Y:S02]  /*0190*/  UP2UR UR13, UPR, URZ, 0x2 ;  /* 0x000000023f0d7883 */ /* 0x000fe40008000000 */
[----:B-1----:R-:W-:-:S04]  /*01a0*/  USHF.L.U32 UR27, UR27, 0x7, URZ ;  /* 0x000000071b1b7899 */ /* 0x002fc8000800063f */
[----:B------:R-:W-:Y:S02]  /*01b0*/  @UP1 UIADD3 UR14, UR27, 0x7f, URZ ;  /* 0x0000007f1b0e1890 */ /* 0x000fe4000fffe03f */
[----:B------:R-:W-:Y:S02]  /*01c0*/  UIADD3 UR7, UR27, 0x7f, URZ ;  /* 0x0000007f1b077890 */ /* 0x000fe4000fffe03f */
[----:B------:R-:W-:Y:S02]  /*01d0*/  UIMAD.WIDE.U32 UR14, UR14, UR4, URZ ;  /* 0x000000040e0e72a5 */ /* 0x000fe4000f8e003f */
[----:B---3--:R-:W-:-:S05]  /*01e0*/  USHF.R.S32.HI UR18, URZ, 0x1f, UR10 ;  /* 0x0000001f3f127899 */ /* 0x008fca000801140a */
[----:B------:R-:W-:Y:S02]  /*01f0*/  @UP1 UMOV UR9, UR15 ;  /* 0x0000000f00091c82 */ /* 0x000fe40008000000 */
[----:B------:R-:W-:Y:S02]  /*0200*/  @UP1 USHF.R.U32.HI UR7, URZ, UR5, UR9 ;  /* 0x000000053f071299 */ /* 0x000fe40008011609 */
[----:B------:R-:W-:Y:S02]  /*0210*/  UMOV UR14, 0x1 ;  /* 0x00000001000e7882 */ /* 0x000fe40000000000 */
[----:B------:R-:W-:Y:S02]  /*0220*/  ULDC.64 UR4, c[0x0][0x328] ;  /* 0x0000ca0000047ab9 */ /* 0x000fe40000000a00 */
[----:B------:R-:W-:Y:S02]  /*0230*/  UISETP.LE.AND UP0, UPT, UR14, UR5, UPT ;  /* 0x000000050e00728c */ /* 0x000fe4000bf03270 */
[----:B------:R-:W-:-:S02]  /*0240*/  ULDC UR9, c[0x0][0x1d0] ;  /* 0x0000740000097ab9 */ /* 0x000fc40000000800 */
[----:B------:R-:W-:-:S04]  /*0250*/  UIMAD UR9, UR22, UR9, URZ ;  /* 0x00000009160972a4 */ /* 0x000fc8000f8e023f */
[----:B------:R-:W-:-:S04]  /*0260*/  UIADD3 UR12, UR9, -UR12, UR14 ;  /* 0x8000000c090c7290 */ /* 0x000fc8000fffe00e */
[----:B------:R-:W-:Y:S02]  /*0270*/  UIADD3 UR5, UR12, UR7, URZ ;  /* 0x000000070c057290 */ /* 0x000fe4000fffe03f */
[----:B------:R-:W-:Y:S02]  /*0280*/  UP2UR UR12, UPR, URZ, 0x1 ;  /* 0x000000013f0c7883 */ /* 0x000fe40008000000 */
[----:B------:R-:W-:Y:S01]  /*0290*/  UIADD3 UR7, UR5, UR4, URZ ;  /* 0x0000000405077290 */ /* 0x000fe2000fffe03f */
[----:B--2---:R1:W2:Y:S01]  /*02a0*/  @P0 R2UR UR11, R2 ;  /* 0x00000000020b03c2 */ /* 0x0042a200000e0000 */
[----:B------:R-:W-:-:S13]  /*02b0*/  PLOP3.LUT P0, PT, PT, PT, UP0, 0x40, 0x0 ;  /* 0x000000000000781c */ /* 0x000fda0003f0e808 */
[----:B------:R-:W-:Y:S05]  /*02c0*/  @P0 BRA `(.L_x_943) ;  /* 0x0000014000000947 */ /* 0x000fea0003800000 */
[----:B----4-:R-:W-:Y:S01]  /*02d0*/  ISETP.LT.AND P0, PT, RZ, UR5, PT ;  /* 0x00000005ff007c0c */ /* 0x010fe2000bf01270 */
[----:B------:R-:W-:-:S12]  /*02e0*/  UIADD3 UR15, UR5, -0x1, URZ ;  /* 0xffffffff050f7890 */ /* 0x000fd8000fffe03f */
[----:B------:R-:W-:Y:S05]  /*02f0*/  @P0 BRA `(.L_x_944) ;  /* 0x0000008000000947 */ /* 0x000fea0003800000 */
[----:B------:R-:W-:Y:S02]  /*0300*/  ULDC UR4, c[0x0][0x32c] ;  /* 0x0000cb0000047ab9 */ /* 0x000fe40000000800 */
[----:B------:R-:W-:Y:S02]  /*0310*/  UISETP.NE.AND UP0, UPT, UR14, UR4, UPT ;  /* 0x000000040e00728c */ /* 0x000fe4000bf05270 */
[----:B------:R-:W-:-:S03]  /*0320*/  UIADD3 UR15, -UR5, URZ, URZ ;  /* 0x0000003f050f7290 */ /* 0x000fc6000fffe13f */
[----:B------:R-:W-:Y:S02]  /*0330*/  ULDC.64 UR4, c[0x0][0x330] ;  /* 0x0000cc0000047ab9 */ /* 0x000fe40000000a00 */
[----:B------:R-:W-:-:S04]  /*0340*/  UIMAD.WIDE.U32 UR16, UR15, UR4, URZ ;  /* 0x000000040f1072a5 */ /* 0x000fc8000f8e003f */
[----:B------:R-:W-:-:S04]  /*0350*/  @UP0 USHF.R.U32.HI UR15, URZ, UR5, UR17 ;  /* 0x000000053f0f0299 */ /* 0x000fc80008011611 */
[----:B------:R-:W-:Y:S01]  /*0360*/  ULOP3.LUT UR15, URZ, UR15, URZ, 0x33, !UPT ;  /* 0x0000000f3f0f7292 */ /* 0x000fe2000f8e333f */
[----:B------:R-:W-:Y:S05]  /*0370*/  BRA `(.L_x_945) ;  /* 0x0000005000007947 */ /* 0x000fea0003800000 */
.L_x_944:
[----:B------:R-:W-:Y:S02]  /*0380*/  ULDC UR4, c[0x0][0x32c] ;  /* 0x0000cb0000047ab9 */ /* 0x000fe40000000800 */
[----:B------:R-:W-:-:S03]  /*0390*/  UISETP.NE.AND UP0, UPT, UR14, UR4, UPT ;  /* 0x000000040e00728c */ /* 0x000fc6000bf05270 */
[----:B------:R-:W-:Y:S02]  /*03a0*/  ULDC.64 UR4, c[0x0][0x330] ;  /* 0x0000cc0000047ab9 */ /* 0x000fe40000000a00 */
[----:B------:R-:W-:-:S06]  /*03b0*/  UIMAD.WIDE.U32 UR16, UR15, UR4, URZ ;  /* 0x000000040f1072a5 */ /* 0x000fcc000f8e003f */
[----:B------:R-:W-:Y:S02]  /*03c0*/  @UP0 USHF.R.U32.HI UR15, URZ, UR5, UR17 ;  /* 0x000000053f0f0299 */ /* 0x000fe40008011611 */
.L_x_945:
[----:B------:R-:W-:Y:S02]  /*03d0*/  ULDC UR4, c[0x0][0x32c] ;  /* 0x0000cb0000047ab9 */ /* 0x000fe40000000800 */
[----:B------:R-:W-:-:S04]  /*03e0*/  UIMAD UR4, UR15, UR4, UR4 ;  /* 0x000000040f0472a4 */ /* 0x000fc8000f8e0204 */
[----:B------:R-:W-:-:S04]  /*03f0*/  UISETP.LT.AND UP0, UPT, UR7, UR4, UPT ;  /* 0x000000040700728c */ /* 0x000fc8000bf01270 */
[----:B------:R-:W-:Y:S02]  /*0400*/  USEL UR7, UR7, UR4, UP0 ;  /* 0x0000000407077287 */ /* 0x000fe40008000000 */
.L_x_943:
[----:B----4-:R-:W-:Y:S02]  /*0410*/  UISETP.NE.AND UP0, UPT, UR8, 0x1, UPT ;  /* 0x000000010800788c */ /* 0x010fe4000bf05270 */
[----:B------:R-:W-:Y:S02]  /*0420*/  UIADD3 UR14, UR9, 0x2f, URZ ;  /* 0x0000002f090e7890 */ /* 0x000fe4000fffe03f */
[----:B------:R-:W-:Y:S02]  /*0430*/  UIADD3 UR24, UR7, 0x2f, URZ ;  /* 0x0000002f07187890 */ /* 0x000fe4000fffe03f */
[----:B------:R-:W-:Y:S02]  /*0440*/  ULDC.64 UR4, c[0x0][0x2c8] ;  /* 0x0000b20000047ab9 */ /* 0x000fe40000000a00 */
[----:B------:R-:W-:Y:S02]  /*0450*/  UIMAD.WIDE.U32 UR16, UR27, UR4, URZ ;  /* 0x000000041b1072a5 */ /* 0x000fe4000f8e003f */
[----:B------:R-:W-:-:S02]  /*0460*/  UIMAD.WIDE UR14, UR14, 0x2aaaaaab, URZ ;  /* 0x2aaaaaab0e0e78a5 */ /* 0x000fc4000f8e023f */
[----:B------:R-:W-:Y:S02]  /*0470*/  UIMAD.WIDE UR24, UR24, 0x2aaaaaab, URZ ;  /* 0x2aaaaaab181878a5 */ /* 0x000fe4000f8e023f */
[----:B------:R-:W-:Y:S02]  /*0480*/  UISETP.NE.AND UP1, UPT, UR12, URZ, UPT ;  /* 0x0000003f0c00728c */ /* 0x000fe4000bf25270 */
[----:B------:R-:W-:Y:S02]  /*0490*/  UMOV UR4, UR27 ;  /* 0x0000001b00047c82 */ /* 0x000fe40008000000 */
[----:B------:R-:W-:Y:S02]  /*04a0*/  @UP0 USHF.R.U32.HI UR4, URZ, UR5, UR17 ;  /* 0x000000053f040299 */ /* 0x000fe40008011611 */
[----:B------:R-:W-:Y:S01]  /*04b0*/  PLOP3.LUT P0, PT, PT, PT, UP1, 0x40, 0x0 ;  /* 0x000000000000781c */ /* 0x000fe20003f0e818 */
[----:B------:R-:W-:Y:S02]  /*04c0*/  UMOV UR17, UR15 ;  /* 0x0000000f00117c82 */ /* 0x000fe40008000000 */
[----:B------:R-:W-:-:S02]  /*04d0*/  UMOV UR15, UR25 ;  /* 0x00000019000f7c82 */ /* 0x000fc40008000000 */
[----:B------:R-:W-:Y:S02]  /*04e0*/  USHF.R.U32.HI UR14, URZ, 0x1f, UR17 ;  /* 0x0000001f3f0e7899 */ /* 0x000fe40008011611 */
[----:B------:R-:W-:Y:S02]  /*04f0*/  USHF.R.U32.HI UR7, URZ, 0x1f, UR15 ;  /* 0x0000001f3f077899 */ /* 0x000fe4000801160f */
[----:B------:R-:W-:Y:S02]  /*0500*/  ULDC UR26, c[0x0][0x168] ;  /* 0x00005a00001a7ab9 */ /* 0x000fe40000000800 */
[----:B------:R-:W-:Y:S02]  /*0510*/  UIADD3 UR26, UR9, -UR26, URZ ;  /* 0x8000001a091a7290 */ /* 0x000fe4000fffe03f */
[----:B------:R-:W-:Y:S02]  /*0520*/  ULEA.HI.SX32 UR14, UR17, UR14, 0x1d ;  /* 0x0000000e110e7291 */ /* 0x000fe4000f8fea3f */
[----:B------:R-:W-:-:S02]  /*0530*/  ULEA.HI.SX32 UR15, UR15, UR7, 0x1d ;  /* 0x000000070f0f7291 */ /* 0x000fc4000f8fea3f */
[----:B------:R-:W-:Y:S02]  /*0540*/  UIADD3 UR4, UR26, UR4, URZ ;  /* 0x000000041a047290 */ /* 0x000fe4000fffe03f */
[----:B------:R-:W-:Y:S02]  /*0550*/  UISETP.LT.AND UP0, UPT, UR14, UR15, UPT ;  /* 0x0000000f0e00728c */ /* 0x000fe4000bf01270 */
[----:B------:R-:W-:Y:S02]  /*0560*/  ULDC UR5, c[0x0][0x324] ;  /* 0x0000c90000057ab9 */ /* 0x000fe40000000800 */
        /* <DEDUP_REMOVED lines=11> */
[----:B------:R-:W-:-:S07]  /*0620*/  UIMAD.WIDE.U32 UR16, UR14, UR4, URZ ;  /* 0x000000040e1072a5 */ /* 0x000fce000f8e003f */
[----:B------:R-:W-:Y:S02]  /*0630*/  @UP0 UMOV UR15, UR17 ;  /* 0x00000011000f0c82 */ /* 0x000fe40008000000 */
[----:B------:R-:W-:-:S04]  /*0640*/  @UP0 USHF.R.U32.HI UR14, URZ, UR5, UR15 ;  /* 0x000000053f0e0299 */ /* 0x000fc8000801160f */
[----:B------:R-:W-:Y:S01]  /*0650*/  ULOP3.LUT UR14, URZ, UR14, URZ, 0x33, !UPT ;  /* 0x0000000e3f0e7292 */ /* 0x000fe2000f8e333f */
[----:B------:R-:W-:Y:S05]  /*0660*/  BRA `(.L_x_948) ;  /* 0x0000006000007947 */ /* 0x000fea0003800000 */
.L_x_947:
[----:B------:R-:W-:Y:S02]  /*0670*/  ULDC UR4, c[0x0][0x32c] ;  /* 0x0000cb0000047ab9 */ /* 0x000fe40000000800 */
[----:B------:R-:W-:-:S03]  /*0680*/  UISETP.NE.AND UP0, UPT, UR4, 0x1, UPT ;  /* 0x000000010400788c */ /* 0x000fc6000bf05270 */
[----:B------:R-:W-:Y:S02]  /*0690*/  ULDC.64 UR4, c[0x0][0x330] ;  /* 0x0000cc0000047ab9 */ /* 0x000fe40000000a00 */
[----:B------:R-:W-:-:S07]  /*06a0*/  UIMAD.WIDE.U32 UR16, UR14, UR4, URZ ;  /* 0x000000040e1072a5 */ /* 0x000fce000f8e003f */
[----:B------:R-:W-:Y:S02]  /*06b0*/  @UP0 UMOV UR15, UR17 ;  /* 0x00000011000f0c82 */ /* 0x000fe40008000000 */
[----:B------:R-:W-:Y:S02]  /*06c0*/  @UP0 USHF.R.U32.HI UR14, URZ, UR5, UR15 ;  /* 0x000000053f0e0299 */ /* 0x000fe4000801160f */
.L_x_948:
[----:B------:R-:W-:Y:S02]  /*06d0*/  ULDC UR4, c[0x0][0x32c] ;  /* 0x0000cb0000047ab9 */ /* 0x000fe40000000800 */
[----:B------:R-:W-:-:S04]  /*06e0*/  UIMAD UR4, UR14, UR4, URZ ;  /* 0x000000040e0472a4 */ /* 0x000fc8000f8e023f */
[----:B------:R-:W-:-:S04]  /*06f0*/  UISETP.LT.AND UP0, UPT, UR7, UR4, UPT ;  /* 0x000000040700728c */ /* 0x000fc8000bf01270 */
[----:B------:R-:W-:-:S04]  /*0700*/  USEL UR7, UR7, UR4, !UP0 ;  /* 0x0000000407077287 */ /* 0x000fc8000c000000 */
.L_x_946:
[----:B------:R-:W-:Y:S01]  /*0710*/  UIMAD.WIDE UR4, UR7, 0x2aaaaaab, URZ ;  /* 0x2aaaaaab070478a5 */ /* 0x000fe2000f8e023f */
[----:B------:R-:W-:Y:S01]  /*0720*/  PLOP3.LUT P4, PT, PT, PT, PT, 0x80, 0x0 ;  /* 0x000000000000781c */ /* 0x000fe20003f8f070 */
[----:B------:R-:W-:Y:S01]  /*0730*/  CS2R R126, SRZ ;  /* 0x00000000007e7805 */ /* 0x000fe2000001ff00 */
[----:B------:R-:W-:Y:S01]  /*0740*/  CS2R R124, SRZ ;  /* 0x00000000007c7805 */ /* 0x000fe2000001ff00 */
[----:B------:R-:W-:Y:S01]  /*0750*/  USHF.R.U32.HI UR4, URZ, 0x1f, UR5 ;  /* 0x0000001f3f047899 */ /* 0x000fe20008011605 */
[----:B------:R-:W-:Y:S01]  /*0760*/  CS2R R22, SRZ ;  /* 0x0000000000167805 */ /* 0x000fe2000001ff00 */
[----:B------:R-:W-:Y:S01]  /*0770*/  IMAD.MOV.U32 R130, RZ, RZ, RZ ;  /* 0x000000ffff827224 */ /* 0x000fe200078e00ff */
[----:B------:R-:W-:Y:S01]  /*0780*/  CS2R R122, SRZ ;  /* 0x00000000007a7805 */ /* 0x000fe2000001ff00 */
[----:B------:R-:W-:Y:S01]  /*0790*/  ULEA.HI.SX32 UR4, UR5, UR4, 0x1d ;  /* 0x0000000405047291 */ /* 0x000fe2000f8fea3f */
[----:B------:R-:W-:Y:S01]  /*07a0*/  IMAD.MOV.U32 R128, RZ, RZ, RZ ;  /* 0x000000ffff807224 */ /* 0x000fe200078e00ff */
[----:B------:R-:W-:Y:S01]  /*07b0*/  CS2R R120, SRZ ;  /* 0x0000000000787805 */ /* 0x000fe2000001ff00 */
[----:B------:R-:W-:Y:S01]  /*07c0*/  CS2R R24, SRZ ;  /* 0x0000000000187805 */ /* 0x000fe2000001ff00 */
[----:B------:R-:W-:Y:S01]  /*07d0*/  UISETP.LT.AND UP0, UPT, URZ, UR4, UPT ;  /* 0x000000043f00728c */ /* 0x000fe2000bf01270 */
[----:B------:R-:W-:Y:S01]  /*07e0*/  MOV R118, RZ ;  /* 0x000000ff00767202 */ /* 0x000fe20000000f00 */
[----:B------:R-:W-:Y:S01]  /*07f0*/  IMAD.MOV.U32 R116, RZ, RZ, RZ ;  /* 0x000000ffff747224 */ /* 0x000fe200078e00ff */
[----:B------:R-:W-:Y:S01]  /*0800*/  CS2R R110, SRZ ;  /* 0x00000000006e7805 */ /* 0x000fe2000001ff00 */
[----:B------:R-:W-:Y:S01]  /*0810*/  USEL UR7, URZ, UR4, !UP0 ;  /* 0x000000043f077287 */ /* 0x000fe2000c000000 */
[----:B------:R-:W-:Y:S01]  /*0820*/  CS2R R108, SRZ ;  /* 0x00000000006c7805 */ /* 0x000fe2000001ff00 */
[----:B------:R-:W-:Y:S01]  /*0830*/  CS2R R26, SRZ ;  /* 0x00000000001a7805 */ /* 0x000fe2000001ff00 */
[----:B------:R-:W-:Y:S01]  /*0840*/  MOV R114, RZ ;  /* 0x000000ff00727202 */ /* 0x000fe20000000f00 */
[----:B------:R-:W-:Y:S01]  /*0850*/  UISETP.GT.AND UP0, UPT, UR23, UR7, UPT ;  /* 0x000000071700728c */ /* 0x000fe2000bf04270 */
[----:B------:R-:W-:Y:S01]  /*0860*/  IMAD.MOV.U32 R112, RZ, RZ, RZ ;  /* 0x000000ffff707224 */ /* 0x000fe200078e00ff */
[----:B------:R-:W-:Y:S01]  /*0870*/  CS2R R106, SRZ ;  /* 0x00000000006a7805 */ /* 0x000fe2000001ff00 */
[----:B------:R-:W-:Y:S01]  /*0880*/  CS2R R104, SRZ ;  /* 0x0000000000687805 */ /* 0x000fe2000001ff00 */
[----:B------:R-:W-:Y:S01]  /*0890*/  CS2R R30, SRZ ;  /* 0x00000000001e7805 */ /* 0x000fe2000001ff00 */
[----:B------:R-:W-:Y:S01]  /*08a0*/  MOV R102, RZ ;  /* 0x000000ff00667202 */ /* 0x000fe20000000f00 */
[----:B------:R-:W-:Y:S01]  /*08b0*/  CS2R R28, SRZ ;  /* 0x00000000001c7805 */ /* 0x000fe2000001ff00 */
[----:B------:R-:W-:Y:S01]  /*08c0*/  PLOP3.LUT P0, PT, PT, PT, UP0, 0x80, 0x0 ;  /* 0x000000000000781c */ /* 0x000fe20003f0f008 */
[----:B------:R-:W-:Y:S01]  /*08d0*/  IMAD.MOV.U32 R100, RZ, RZ, RZ ;  /* 0x000000ffff647224 */ /* 0x000fe200078e00ff */
[----:B------:R-:W-:Y:S01]  /*08e0*/  CS2R R94, SRZ ;  /* 0x00000000005e7805 */ /* 0x000fe2000001ff00 */
[----:B------:R-:W-:Y:S01]  /*08f0*/  CS2R R92, SRZ ;  /* 0x00000000005c7805 */ /* 0x000fe2000001ff00 */
[----:B------:R-:W-:Y:S01]  /*0900*/  MOV R98, RZ ;  /* 0x000000ff00627202 */ /* 0x000fe20000000f00 */
[----:B------:R-:W-:Y:S01]  /*0910*/  IMAD.MOV.U32 R96, RZ, RZ, RZ ;  /* 0x000000ffff607224 */ /* 0x000fe200078e00ff */
[----:B------:R-:W-:Y:S01]  /*0920*/  CS2R R90, SRZ ;  /* 0x00000000005a7805 */ /* 0x000fe2000001ff00 */
        /* <DEDUP_REMOVED lines=52> */
[----:B------:R-:W-:Y:S05]  /*0c70*/  @!P0 BRA `(.L_x_949) ;  /* 0x0001569000008947 */ /* 0x000fea0003800000 */
[----:B------:R-:W-:Y:S02]  /*0c80*/  ULDC.64 UR4, c[0x0][0x340] ;  /* 0x0000d00000047ab9 */ /* 0x000fe40000000a00 */
[----:B------:R-:W-:-:S02]  /*0c90*/  UISETP.NE.U32.AND UP0, UPT, URZ, UR4, UPT ;  /* 0x000000043f00728c */ /* 0x000fc4000bf05070 */
[----:B------:R-:W-:Y:S02]  /*0ca0*/  ULDC.64 UR14, c[0x0][0x340] ;  /* 0x0000d000000e7ab9 */ /* 0x000fe40000000a00 */
[----:B------:R-:W-:Y:S02]  /*0cb0*/  UISETP.NE.AND.EX UP0, UPT, URZ, UR5, UPT, UP0 ;  /* 0x000000053f00728c */ /* 0x000fe4000bf05300 */
[----:B------:R-:W-:-:S04]  /*0cc0*/  UISETP.NE.AND UP1, UPT, UR13, URZ, UPT ;  /* 0x0000003f0d00728c */ /* 0x000fc8000bf25270 */
[----:B------:R-:W-:-:S05]  /*0cd0*/  PLOP3.LUT P1, PT, PT, PT, UP0, 0x80, 0x0 ;  /* 0x000000000000781c */ /* 0x000fca0003f2f008 */
[----:B------:R-:W-:Y:S02]  /*0ce0*/  @UP0 UMOV UR4, 0x4 ;  /* 0x0000000400040882 */ /* 0x000fe40000000000 */
[----:B------:R-:W-:-:S06]  /*0cf0*/  @UP0 UIMAD.WIDE UR4, UR6, UR4, UR14 ;  /* 0x00000004060402a5 */ /* 0x000fcc000f8e020e */
[----:B-1----:R-:W-:Y:S02]  /*0d00*/  IMAD.U32 R2, RZ, RZ, UR4 ;  /* 0x00000004ff027e24 */ /* 0x002fe4000f8e00ff */
[----:B------:R-:W-:Y:S01]  /*0d10*/  IMAD.U32 R3, RZ, RZ, UR5 ;  /* 0x00000005ff037e24 */ /* 0x000fe2000f8e00ff */
[----:B------:R-:W-:Y:S01]  /*0d20*/  SHF.R.S32.HI R124, RZ, 0x1f, R129 ;  /* 0x0000001fff7c7819 */ /* 0x000fe20000011481 */
[----:B------:R-:W-:Y:S02]  /*0d30*/  ULDC.64 UR4, c[0x0][0x1b8] ;  /* 0x00006e0000047ab9 */ /* 0x000fe40000000a00 */
[----:B------:R-:W-:Y:S01]  /*0d40*/  UIMAD UR14, UR18, UR4, URZ ;  /* 0x00000004120e72a4 */ /* 0x000fe2000f8e023f */
[----:B------:R1:W3:Y:S01]  /*0d50*/  @P1 LDG.E R9, [R2.64] ;  /* 0x0000001402091981 */ /* 0x0002e2000c1e1900 */
[----:B------:R-:W-:Y:S01]  /*0d60*/  PLOP3.LUT P2, PT, PT, PT, UP1, 0x80, 0x0 ;  /* 0x000000000000781c */ /* 0x000fe20003f4f018 */
[----:B------:R-:W-:Y:S01]  /*0d70*/  UIMAD.WIDE.U32 UR16, UR10, UR4, URZ ;  /* 0x000000040a1072a5 */ /* 0x000fe2000f8e003f */
[----:B------:R-:W-:Y:S01]  /*0d80*/  PLOP3.LUT P0, PT, PT, PT, UP1, 0x80, 0x0 ;  /* 0x000000000000781c */ /* 0x000fe20003f0f018 */
[----:B------:R-:W-:Y:S01]  /*0d90*/  UIMAD UR14, UR10, UR5, UR14 ;  /* 0x000000050a0e72a4 */ /* 0x000fe2000f8e020e */
[----:B------:R-:W-:Y:S01]  /*0da0*/  IMAD.MOV.U32 R242, RZ, RZ, RZ ;  /* 0x000000fffff27224 */ /* 0x000fe200078e00ff */
[----:B------:R-:W-:-:S02]  /*0db0*/  USHF.R.S32.HI UR15, URZ, 0x1f, UR6 ;  /* 0x0000001f3f0f7899 */ /* 0x000fc40008011406 */
[----:B------:R-:W-:Y:S02]  /*0dc0*/  ULDC.64 UR4, c[0x0][0x1c0] ;  /* 0x0000700000047ab9 */ /* 0x000fe40000000a00 */
[----:B------:R-:W-:Y:S02]  /*0dd0*/  UIADD3 UR17, UR17, UR14, URZ ;  /* 0x0000000e11117290 */ /* 0x000fe4000fffe03f */
[----:B------:R-:W-:Y:S02]  /*0de0*/  UIMAD UR15, UR15, UR4, URZ ;  /* 0x000000040f0f72a4 */ /* 0x000fe4000f8e023f */
[----:B------:R-:W-:Y:S02]  /*0df0*/  UIMAD.WIDE.U32 UR16, UR6, UR4, UR16 ;  /* 0x00000004061072a5 */ /* 0x000fe4000f8e0010 */
[----:B------:R-:W-:Y:S02]  /*0e00*/  UIMAD UR5, UR6, UR5, UR15 ;  /* 0x00000005060572a4 */ /* 0x000fe4000f8e020f */
[----:B------:R-:W-:-:S02]  /*0e10*/  ULDC UR4, c[0x0][0x168] ;  /* 0x00005a0000047ab9 */ /* 0x000fc40000000800 */
[----:B------:R-:W-:Y:S02]  /*0e20*/  UIADD3 UR5, UR17, UR5, URZ ;  /* 0x0000000511057290 */ /* 0x000fe4000fffe03f */
[----:B------:R-:W-:Y:S02]  /*0e30*/  UIMAD UR8, UR8, UR4, URZ ;  /* 0x00000004080872a4 */ /* 0x000fe4000f8e023f */
[----:B------:R-:W-:Y:S01]  /*0e40*/  UMOV UR31, 0x30 ;  /* 0x00000030001f7882 */ /* 0x000fe20000000000 */
[----:B-1----:R-:W-:Y:S01]  /*0e50*/  LEA.HI R2, R124, R129, RZ, 0x3 ;  /* 0x000000817c027211 */ /* 0x002fe200078f18ff */
[----:B------:R-:W-:Y:S01]  /*0e60*/  IMAD.U32 R3, RZ, RZ, UR17 ;  /* 0x00000011ff037e24 */ /* 0x000fe2000f8e00ff */
[----:B------:R-:W-:Y:S01]  /*0e70*/  UIMAD UR19, UR23, UR31, -0x30 ;  /* 0xffffffd0171374a4 */ /* 0x000fe2000f8e021f */
[----:B------:R-:W-:Y:S01]  /*0e80*/  IMAD.U32 R3, RZ, RZ, UR5 ;  /* 0x00000005ff037e24 */ /* 0x000fe2000f8e00ff */
[----:B------:R-:W-:Y:S01]  /*0e90*/  LOP3.LUT R0, R2, 0xfffffff8, RZ, 0xc0, !PT ;  /* 0xfffffff802007812 */ /* 0x000fe200078ec0ff */
[----:B------:R-:W-:Y:S01]  /*0ea0*/  ULDC.64 UR4, c[0x0][0x2b0] ;  /* 0x0000ac0000047ab9 */ /* 0x000fe20000000a00 */
[----:B------:R-:W-:Y:S01]  /*0eb0*/  SHF.R.S32.HI R21, RZ, 0x3, R2 ;  /* 0x00000003ff157819 */ /* 0x000fe20000011402 */
[----:B------:R-:W-:-:S02]  /*0ec0*/  IMAD.U32 R2, RZ, RZ, UR16 ;  /* 0x00000010ff027e24 */ /* 0x000fc4000f8e00ff */
[----:B------:R-:W-:Y:S01]  /*0ed0*/  IMAD.IADD R40, R129, 0x1, -R0 ;  /* 0x0000000181287824 */ /* 0x000fe200078e0a00 */
[----:B------:R-:W-:-:S03]  /*0ee0*/  IADD3 R18, R21, UR27, RZ ;  /* 0x0000001b15127c10 */ /* 0x000fc6000fffe0ff */
[----:B------:R-:W-:Y:S01]  /*0ef0*/  IMAD R131, R40, 0x10, R21 ;  /* 0x0000001028837824 */ /* 0x000fe200078e0215 */
[----:B------:R-:W-:Y:S01]  /*0f00*/  IADD3 R20, R18, 0x30, RZ ;  /* 0x0000003012147810 */ /* 0x000fe20007ffe0ff */
[----:B------:R-:W-:Y:S01]  /*0f10*/  IMAD.SHL.U32 R128, R40, 0x8, RZ ;  /* 0x0000000828807824 */ /* 0x000fe200078e00ff */
[----:B------:R-:W-:Y:S02]  /*0f20*/  IADD3 R19, R18, 0x40, RZ ;  /* 0x0000004012137810 */ /* 0x000fe40007ffe0ff */
[----:B------:R-:W-:Y:S01]  /*0f30*/  IADD3 R5, R131, UR27, RZ ;  /* 0x0000001b83057c10 */ /* 0x000fe2000fffe0ff */
[----:B------:R-:W-:Y:S01]  /*0f40*/  UIMAD UR31, UR23, -0x30, UR31 ;  /* 0xffffffd0171f78a4 */ /* 0x000fe2000f8e021f */
[C---:B------:R-:W-:Y:S01]  /*0f50*/  IADD3 R42, R128.reuse, 0x40, RZ ;  /* 0x00000040802a7810 */ /* 0x040fe20007ffe0ff */
[----:B------:R-:W-:Y:S01]  /*0f60*/  STL [R1+0x14], R131 ;  /* 0x0000148301007387 */ /* 0x000fe20000100800 */
[----:B------:R-:W-:Y:S01]  /*0f70*/  ISETP.GE.AND P5, PT, R128, c[0x0][0x198], PT ;  /* 0x0000660080007a0c */ /* 0x000fe20003fa6270 */
[----:B------:R-:W-:Y:S01]  /*0f80*/  @P2 IMAD.HI.U32 R0, R5, c[0x0][0x2c8], RZ ;  /* 0x0000b20005002a27 */ /* 0x000fe200078e00ff */
[----:B------:R-:W-:-:S02]  /*0f90*/  ISETP.GE.AND P4, PT, R42, c[0x0][0x198], PT ;  /* 0x000066002a007a0c */ /* 0x000fc40003f86270 */
[----:B------:R-:W-:Y:S01]  /*0fa0*/  ISETP.GE.AND P6, PT, R20, UR8, PT ;  /* 0x0000000814007c0c */ /* 0x000fe2000bfc6270 */
[----:B------:R-:W-:Y:S01]  /*0fb0*/  IMAD.MOV.U32 R4, RZ, RZ, R5 ;  /* 0x000000ffff047224 */ /* 0x000fe200078e0005 */
[----:B------:R-:W-:Y:S01]  /*0fc0*/  @P0 SHF.R.U32.HI R4, RZ, c[0x0][0x2cc], R0 ;  /* 0x0000b300ff040a19 */ /* 0x000fe20000011600 */
[----:B---3--:R1:W3:Y:S03]  /*0fd0*/  @P1 R2UR UR16, R9 ;  /* 0x00000000091013c2 */ /* 0x0082e600000e0000 */
[--C-:B------:R-:W-:Y:S01]  /*0fe0*/  SHF.R.S32.HI R6, RZ, 0x1f, R4.reuse ;  /* 0x0000001fff067819 */ /* 0x100fe20000011404 */
[----:B------:R-:W-:Y:S01]  /*0ff0*/  IMAD.MOV R0, RZ, RZ, -R4 ;  /* 0x000000ffff007224 */ /* 0x000fe200078e0a04 */
[----:B------:R-:W-:Y:S01]  /*1000*/  ISETP.GE.AND P1, PT, R18, UR8, PT ;  /* 0x0000000812007c0c */ /* 0x000fe2000bf26270 */
[----:B------:R-:W-:Y:S01]  /*1010*/  IMAD.WIDE.U32 R2, R4, c[0x0][0x1b0], R2 ;  /* 0x00006c0004027a25 */ /* 0x000fe200078e0002 */
[----:B---3--:R-:W-:Y:S01]  /*1020*/  @!UP0 UMOV UR16, UR6 ;  /* 0x0000000600108c82 */ /* 0x008fe20008000000 */
[----:B------:R-:W-:Y:S01]  /*1030*/  LEA.HI R123, R124, R129, RZ, 0x5 ;  /* 0x000000817c7b7211 */ /* 0x000fe200078f28ff */
[----:B------:R-:W-:Y:S01]  /*1040*/  USHF.R.S32.HI UR6, URZ, 0x1f, UR16 ;  /* 0x0000001f3f067899 */ /* 0x000fe20008011410 */
[----:B------:R-:W-:Y:S01]  /*1050*/  IMAD R5, R0, c[0x0][0x2c4], R5 ;  /* 0x0000b10000057a24 */ /* 0x000fe200078e0205 */
[----:B------:R-:W-:Y:S01]  /*1060*/  UIMAD.WIDE.U32 UR14, UR16, UR4, URZ ;  /* 0x00000004100e72a5 */ /* 0x000fe2000f8e003f */
[----:B------:R-:W-:Y:S01]  /*1070*/  IMAD R6, R6, c[0x0][0x1b0], RZ ;  /* 0x00006c0006067a24 */ /* 0x000fe200078e02ff */
[----:B------:R-:W-:Y:S01]  /*1080*/  UIMAD UR6, UR6, UR4, URZ ;  /* 0x00000004060672a4 */ /* 0x000fe2000f8e023f */
[----:B------:R-:W-:Y:S01]  /*1090*/  SHF.R.S32.HI R130, RZ, 0x1f, R128 ;  /* 0x0000001fff827819 */ /* 0x000fe20000011480 */
[----:B------:R-:W-:Y:S01]  /*10a0*/  UIADD3 UR28, UR31, UR9, URZ ;  /* 0x000000091f1c7290 */ /* 0x000fe2000fffe03f */
[----:B------:R-:W-:Y:S01]  /*10b0*/  IMAD R4, R4, c[0x0][0x1b4], R6 ;  /* 0x00006d0004047a24 */ /* 0x000fe200078e0206 */
[----:B------:R-:W-:Y:S01]  /*10c0*/  SHF.R.S32.HI R0, RZ, 0x1f, R5 ;  /* 0x0000001fff007819 */ /* 0x000fe20000011405 */
[----:B------:R-:W-:Y:S01]  /*10d0*/  IMAD.SHL.U32 R6, R21, 0x40, RZ ;  /* 0x0000004015067824 */ /* 0x000fe200078e00ff */
[----:B------:R-:W-:Y:S01]  /*10e0*/  UIMAD UR6, UR16, UR5, UR6 ;  /* 0x00000005100672a4 */ /* 0x000fe2000f8e0206 */
[----:B------:R-:W-:Y:S01]  /*10f0*/  IMAD.IADD R3, R3, 0x1, R4 ;  /* 0x0000000103037824 */ /* 0x000fe200078e0204 */
[----:B------:R-:W-:Y:S01]  /*1100*/  STL [R1+0x10], R128 ;  /* 0x0000108001007387 */ /* 0x000fe20000100800 */
[----:B------:R-:W-:Y:S01]  /*1110*/  IMAD R4, R0, c[0x0][0x1a8], RZ ;  /* 0x00006a0000047a24 */ /* 0x000fe200078e02ff */
[----:B------:R-:W-:Y:S01]  /*1120*/  LOP3.LUT R0, R6, 0x1c0, RZ, 0xc0, !PT ;  /* 0x000001c006007812 */ /* 0x000fe200078ec0ff */
[----:B------:R-:W-:Y:S01]  /*1130*/  IMAD.WIDE.U32 R2, R5, c[0x0][0x1a8], R2 ;  /* 0x00006a0005027a25 */ /* 0x000fe200078e0002 */
[----:B------:R-:W-:-:S02]  /*1140*/  UIADD3 UR6, UR15, UR6, URZ ;  /* 0x000000060f067290 */ /* 0x000fc4000fffe03f */
[----:B------:R-:W-:Y:S01]  /*1150*/  ULDC.64 UR4, c[0x0][0x1e8] ;  /* 0x00007a0000047ab9 */ /* 0x000fe20000000a00 */
[----:B------:R-:W-:Y:S01]  /*1160*/  IMAD R6, R5, c[0x0][0x1ac], R4 ;  /* 0x00006b0005067a24 */ /* 0x000fe200078e0204 */
[----:B------:R-:W-:Y:S01]  /*1170*/  SHF.R.U32.HI R4, RZ, 0x3, R0 ;  /* 0x00000003ff047819 */ /* 0x000fe20000011600 */
[----:B------:R-:W-:Y:S01]  /*1180*/  IMAD.MOV.U32 R5, RZ, RZ, c[0x0][0x2b8] ;  /* 0x0000ae00ff057624 */ /* 0x000fe200078e00ff */
[----:B------:R-:W-:Y:S02]  /*1190*/  LOP3.LUT R0, R0, 0x38, R128, 0xf8, !PT ;  /* 0x0000003800007812 */ /* 0x000fe400078ef880 */
[----:B------:R-:W-:Y:S02]  /*11a0*/  LEA R15, P0, R2, c[0x0][0x160], 0x1 ;  /* 0x00005800020f7a11 */ /* 0x000fe400078008ff */
[----:B------:R-:W-:Y:S01]  /*11b0*/  LOP3.LUT R8, R0, R4, RZ, 0x3c, !PT ;  /* 0x0000000400087212 */ /* 0x000fe200078e3cff */
[----:B------:R-:W-:Y:S01]  /*11c0*/  IMAD.IADD R0, R3, 0x1, R6 ;  /* 0x0000000103007824 */ /* 0x000fe200078e0206 */
[----:B------:R-:W-:Y:S01]  /*11d0*/  LEA.HI R3, R124, R129, RZ, 0x6 ;  /* 0x000000817c037211 */ /* 0x000fe200078f30ff */
[----:B------:R-:W-:Y:S01]  /*11e0*/  SHFL.IDX PT, R6, R15, RZ, 0x181f ;  /* 0x00181fff0f067589 */ /* 0x000fe200000e0000 */
[----:B------:R-:W-:-:S02]  /*11f0*/  ISETP.NE.AND P3, PT, R5, 0x1, PT ;  /* 0x000000010500780c */ /* 0x000fc40003f65270 */
[----:B------:R-:W-:Y:S01]  /*1200*/  LEA.HI.X R14, R2, c[0x0][0x164], R0, 0x1, P0 ;  /* 0x00005900020e7a11 */ /* 0x000fe200000f0c00 */
[----:B------:R-:W-:Y:S01]  /*1210*/  IMAD.SHL.U32 R0, R3, 0x8, RZ ;  /* 0x0000000803007824 */ /* 0x000fe200078e00ff */
[----:B------:R-:W-:Y:S01]  /*1220*/  SHFL.IDX PT, R2, R15, 0x1, 0x181f ;  /* 0x00381f000f027f89 */ /* 0x000fe200000e0000 */
[C---:B------:R-:W-:Y:S02]  /*1230*/  IADD3 R5, R18.reuse, 0x10, RZ ;  /* 0x0000001012057810 */ /* 0x040fe40007ffe0ff */
[----:B------:R-:W-:Y:S01]  /*1240*/  IADD3 R4, R18, 0x20, RZ ;  /* 0x0000002012047810 */ /* 0x000fe20007ffe0ff */
[----:B------:R-:W3:Y:S01]  /*1250*/  SHFL.IDX PT, R7, R14, RZ, 0x181f ;  /* 0x00181fff0e077589 */ /* 0x000ee200000e0000 */
[----:B------:R-:W-:Y:S02]  /*1260*/  LOP3.LUT R8, R8, 0xfffffe00, R0, 0xf8, !PT ;  /* 0xfffffe0008087812 */ /* 0x000fe400078ef800 */
[----:B------:R-:W-:Y:S01]  /*1270*/  ISETP.GE.AND P0, PT, R5, UR8, PT ;  /* 0x0000000805007c0c */ /* 0x000fe2000bf06270 */
[----:B------:R-:W4:Y:S01]  /*1280*/  SHFL.IDX PT, R3, R14, 0x1, 0x181f ;  /* 0x00381f000e037f89 */ /* 0x000f2200000e0000 */
[----:B------:R-:W-:Y:S01]  /*1290*/  ISETP.GE.AND P2, PT, R4, UR8, PT ;  /* 0x0000000804007c0c */ /* 0x000fe2000bf46270 */
[----:B------:R-:W-:Y:S01]  /*12a0*/  IMAD.SHL.U32 R247, R8, 0x2, RZ ;  /* 0x0000000208f77824 */ /* 0x000fe200078e00ff */
[----:B------:R-:W-:Y:S01]  /*12b0*/  SHF.R.S32.HI R0, RZ, 0x1f, R42 ;  /* 0x0000001fff007819 */ /* 0x000fe2000001142a */
[----:B------:R-:W-:Y:S03]  /*12c0*/  SHFL.IDX PT, R4, R15, 0x2, 0x181f ;  /* 0x00581f000f047f89 */ /* 0x000fe600000e0000 */
[----:B------:R-:W-:Y:S01]  /*12d0*/  LEA.HI R0, R0, R42, RZ, 0x3 ;  /* 0x0000002a00007211 */ /* 0x000fe200078f18ff */
[----:B------:R-:W-:Y:S03]  /*12e0*/  SHFL.IDX PT, R5, R14, 0x2, 0x181f ;  /* 0x00581f000e057f89 */ /* 0x000fe600000e0000 */
[----:B------:R-:W-:Y:S01]  /*12f0*/  LOP3.LUT R126, R0, 0xfffffff8, RZ, 0xc0, !PT ;  /* 0xfffffff8007e7812 */ /* 0x000fe200078ec0ff */
[----:B------:R-:W-:Y:S01]  /*1300*/  SHFL.IDX PT, R8, R15, 0x3, 0x181f ;  /* 0x00781f000f087f89 */ /* 0x000fe200000e0000 */
[----:B------:R-:W-:-:S03]  /*1310*/  IADD3 R0, R18, 0x50, RZ ;  /* 0x0000005012007810 */ /* 0x000fc60007ffe0ff */
[----:B-1----:R-:W1:Y:S04]  /*1320*/  SHFL.IDX PT, R9, R14, 0x3, 0x181f ;  /* 0x00781f000e097f89 */ /* 0x002e6800000e0000 */
[----:B------:R-:W-:Y:S01]  /*1330*/  SHFL.IDX PT, R12, R15, 0x4, 0x181f ;  /* 0x00981f000f0c7f89 */ /* 0x000fe200000e0000 */
[----:B---3--:R-:W-:-:S03]  /*1340*/  @!P1 IMAD.WIDE R16, R128, 0x2, R6 ;  /* 0x0000000280109825 */ /* 0x008fc600078e0206 */
[----:B------:R-:W3:Y:S01]  /*1350*/  SHFL.IDX PT, R13, R14, 0x4, 0x181f ;  /* 0x00981f000e0d7f89 */ /* 0x000ee200000e0000 */
[----:B------:R-:W-:-:S03]  /*1360*/  @!P1 IMAD.WIDE R10, R126, 0x2, R6 ;  /* 0x000000027e0a9825 */ /* 0x000fc600078e0206 */
[----:B------:R2:W-:Y:S01]  /*1370*/  @!P1 LDGSTS.E.BYPASS.LTC128B.128 [R247+0x8080], [R16.64], !P5 ;  /* 0x0808000010f79fae */ /* 0x0005e2000e901d54 */
[----:B----4-:R-:W-:-:S03]  /*1380*/  @!P0 IMAD.WIDE R6, R128, 0x2, R2 ;  /* 0x0000000280068825 */ /* 0x010fc600078e0202 */
[----:B------:R1:W-:Y:S01]  /*1390*/  @!P1 LDGSTS.E.BYPASS.LTC128B.128 [R247+0xc080], [R10.64], !P4 ;  /* 0x0c0800000af79fae */ /* 0x0003e2000e101d54 */
[----:B------:R-:W-:-:S03]  /*13a0*/  ISETP.GE.AND P1, PT, R19, UR8, PT ;  /* 0x0000000813007c0c */ /* 0x000fc6000bf26270 */
[----:B------:R4:W-:Y:S01]  /*13b0*/  @!P0 LDGSTS.E.BYPASS.LTC128B.128 [R247+0x8880], [R6.64], !P5 ;  /* 0x0888000006f78fae */ /* 0x0009e2000e901d54 */
[----:B------:R-:W-:Y:S01]  /*13c0*/  UIMAD.WIDE.U32 UR16, UR10, UR4, URZ ;  /* 0x000000040a1072a5 */ /* 0x000fe2000f8e003f */
[----:B------:R-:W-:Y:S02]  /*13d0*/  IADD3 R41, -R21, UR28, RZ ;  /* 0x0000001c15297c10 */ /* 0x000fe4000fffe1ff */
[----:B------:R-:W-:Y:S01]  /*13e0*/  SHF.R.S32.HI R122, RZ, 0x5, R123 ;  /* 0x00000005ff7a7819 */ /* 0x000fe2000001147b */
[----:B------:R-:W-:Y:S01]  /*13f0*/  STL [R1+0x38], R126 ;  /* 0x0000387e01007387 */ /* 0x000fe20000100800 */
[----:B-1----:R-:W-:-:S04]  /*1400*/  @!P6 IMAD.WIDE R10, R128, 0x2, R8 ;  /* 0x00000002800ae825 */ /* 0x002fc800078e0208 */
[----:B----4-:R-:W-:-:S04]  /*1410*/  @!P0 IMAD.WIDE R6, R126, 0x2, R2 ;  /* 0x000000027e068825 */ /* 0x010fc800078e0202 */
[--C-:B------:R-:W-:Y:S01]  /*1420*/  @!P2 IMAD.WIDE R2, R128, 0x2, R4.reuse ;  /* 0x000000028002a825 */ /* 0x100fe200078e0204 */
[----:B------:R1:W-:Y:S01]  /*1430*/  @!P0 LDGSTS.E.BYPASS.LTC128B.128 [R247+0xc880], [R6.64], !P4 ;  /* 0x0c88000006f78fae */ /* 0x0003e2000e101d54 */
[----:B------:R-:W-:Y:S02]  /*1440*/  ISETP.GE.AND P0, PT, R0, UR8, PT ;  /* 0x0000000800007c0c */ /* 0x000fe4000bf06270 */
[----:B------:R-:W-:Y:S01]  /*1450*/  @!P2 IMAD.WIDE R4, R126, 0x2, R4 ;  /* 0x000000027e04a825 */ /* 0x000fe200078e0204 */
[----:B------:R4:W-:Y:S01]  /*1460*/  @!P2 LDGSTS.E.BYPASS.LTC128B.128 [R247+0x9080], [R2.64], !P5 ;  /* 0x0908000002f7afae */ /* 0x0009e2000e901d54 */
[----:B------:R-:W-:-:S03]  /*1470*/  IADD3 R0, R18, 0x60, RZ ;  /* 0x0000006012007810 */ /* 0x000fc60007ffe0ff */
[----:B------:R2:W-:Y:S01]  /*1480*/  @!P2 LDGSTS.E.BYPASS.LTC128B.128 [R247+0xd080], [R4.64], !P4 ;  /* 0x0d08000004f7afae */ /* 0x0005e2000e101d54 */
[----:B------:R-:W-:Y:S02]  /*1490*/  ISETP.GE.AND P2, PT, R0, UR8, PT ;  /* 0x0000000800007c0c */ /* 0x000fe4000bf46270 */
[----:B------:R-:W-:Y:S01]  /*14a0*/  IADD3 R0, R131, UR19, RZ ;  /* 0x0000001383007c10 */ /* 0x000fe2000fffe0ff */
[----:B------:R2:W-:Y:S04]  /*14b0*/  @!P6 LDGSTS.E.BYPASS.LTC128B.128 [R247+0x9880], [R10.64], !P5 ;  /* 0x098800000af7efae */ /* 0x0005e8000e901d54 */
[----:B-1----:R-:W-:Y:S01]  /*14c0*/  SHFL.IDX PT, R6, R15, 0x5, 0x181f ;  /* 0x00b81f000f067f89 */ /* 0x002fe200000e0000 */
[----:B----4-:R-:W-:-:S03]  /*14d0*/  @!P6 IMAD.WIDE R2, R126, 0x2, R8 ;  /* 0x000000027e02e825 */ /* 0x010fc600078e0208 */
[----:B------:R-:W1:Y:S01]  /*14e0*/  SHFL.IDX PT, R7, R14, 0x5, 0x181f ;  /* 0x00b81f000e077f89 */ /* 0x000e6200000e0000 */
[----:B---3--:R-:W-:-:S03]  /*14f0*/  @!P1 IMAD.WIDE R8, R128, 0x2, R12 ;  /* 0x0000000280089825 */ /* 0x008fc600078e020c */
[----:B------:R3:W-:Y:S01]  /*1500*/  @!P6 LDGSTS.E.BYPASS.LTC128B.128 [R247+0xd880], [R2.64], !P4 ;  /* 0x0d88000002f7efae */ /* 0x0007e2000e101d54 */
[----:B------:R-:W-:Y:S01]  /*1510*/  ISETP.GE.AND P6, PT, R0, UR9, PT ;  /* 0x0000000900007c0c */ /* 0x000fe2000bfc6270 */
[----:B--2---:R-:W-:Y:S02]  /*1520*/  @!P1 IMAD.WIDE R4, R126, 0x2, R12 ;  /* 0x000000027e049825 */ /* 0x004fe400078e020c */
[----:B------:R1:W-:Y:S01]  /*1530*/  @!P1 LDGSTS.E.BYPASS.LTC128B.128 [R247+0xa080], [R8.64], !P5 ;  /* 0x0a08000008f79fae */ /* 0x0003e2000e901d54 */
[----:B------:R-:W-:Y:S02]  /*1540*/  IADD3 R11, R18, 0x70, RZ ;  /* 0x00000070120b7810 */ /* 0x000fe40007ffe0ff */
[----:B------:R-:W-:Y:S01]  /*1550*/  IADD3 R12, R0, UR11, RZ ;  /* 0x0000000b000c7c10 */ /* 0x000fe2000fffe0ff */
[----:B------:R2:W-:Y:S01]  /*1560*/  @!P1 LDGSTS.E.BYPASS.LTC128B.128 [R247+0xe080], [R4.64], !P4 ;  /* 0x0e08000004f79fae */ /* 0x0005e2000e101d54 */
[----:B------:R-:W-:Y:S02]  /*1570*/  ISETP.GE.AND P1, PT, R11, UR8, PT ;  /* 0x000000080b007c0c */ /* 0x000fe4000bf26270 */
[----:B------:R-:W-:Y:S01]  /*1580*/  ISETP.GT.OR P6, PT, R131, 0x2f, P6 ;  /* 0x0000002f8300780c */ /* 0x000fe200037c4670 */
[----:B------:R-:W-:-:S04]  /*1590*/  @P3 IMAD.HI.U32 R10, R12, c[0x0][0x2bc], RZ ;  /* 0x0000af000c0a3a27 */ /* 0x000fc800078e00ff */
[----:B------:R-:W-:Y:S01]  /*15a0*/  IMAD.MOV.U32 R0, RZ, RZ, R12 ;  /* 0x000000ffff007224 */ /* 0x000fe200078e000c */
[----:B------:R-:W-:Y:S01]  /*15b0*/  @P3 SHF.R.U32.HI R0, RZ, c[0x0][0x2c0], R10 ;  /* 0x0000b000ff003a19 */ /* 0x000fe2000001160a */
[----:B---3--:R-:W-:Y:S04]  /*15c0*/  SHFL.IDX PT, R2, R15, 0x7, 0x181f ;  /* 0x00f81f000f027f89 */ /* 0x008fe800000e0000 */
[----:B------:R-:W-:Y:S01]  /*15d0*/  SHFL.IDX PT, R3, R14, 0x7, 0x181f ;  /* 0x00f81f000e037f89 */ /* 0x000fe200000e0000 */
[----:B-1----:R-:W-:-:S03]  /*15e0*/  @!P0 IMAD.WIDE R8, R128, 0x2, R6 ;  /* 0x0000000280088825 */ /* 0x002fc600078e0206 */
[----:B--2---:R-:W-:Y:S01]  /*15f0*/  SHFL.IDX PT, R4, R15, 0x6, 0x181f ;  /* 0x00d81f000f047f89 */ /* 0x004fe200000e0000 */
[----:B------:R-:W-:-:S03]  /*1600*/  @!P0 IMAD.WIDE R6, R126, 0x2, R6 ;  /* 0x000000027e068825 */ /* 0x000fc600078e0206 */
[----:B------:R-:W1:Y:S04]  /*1610*/  SHFL.IDX PT, R5, R14, 0x6, 0x181f ;  /* 0x00d81f000e057f89 */ /* 0x000e6800000e0000 */
[----:B------:R2:W-:Y:S04]  /*1620*/  @!P0 LDGSTS.E.BYPASS.LTC128B.128 [R247+0xa880], [R8.64], !P5 ;  /* 0x0a88000008f78fae */ /* 0x0005e8000e901d54 */
[----:B------:R3:W-:Y:S01]  /*1630*/  @!P0 LDGSTS.E.BYPASS.LTC128B.128 [R247+0xe880], [R6.64], !P4 ;  /* 0x0e88000006f78fae */ /* 0x0007e2000e101d54 */
[----:B-1----:R-:W-:-:S05]  /*1640*/  @!P2 IMAD.WIDE R10, R128, 0x2, R4 ;  /* 0x00000002800aa825 */ /* 0x002fca00078e0204 */
[----:B------:R1:W-:Y:S01]  /*1650*/  @!P2 LDGSTS.E.BYPASS.LTC128B.128 [R247+0xb080], [R10.64], !P5 ;  /* 0x0b0800000af7afae */ /* 0x0003e2000e901d54 */
[----:B--2---:R-:W-:-:S04]  /*1660*/  @!P2 IMAD.WIDE R8, R126, 0x2, R4 ;  /* 0x000000027e08a825 */ /* 0x004fc800078e0204 */
[--C-:B------:R-:W-:Y:S01]  /*1670*/  @!P1 IMAD.WIDE R4, R128, 0x2, R2.reuse ;  /* 0x0000000280049825 */ /* 0x100fe200078e0202 */
[----:B------:R2:W-:Y:S01]  /*1680*/  @!P2 LDGSTS.E.BYPASS.LTC128B.128 [R247+0xf080], [R8.64], !P4 ;  /* 0x0f08000008f7afae */ /* 0x0005e2000e101d54 */
[----:B---3--:R-:W-:Y:S02]  /*1690*/  @!P6 IADD3 R7, P0, R0, UR14, RZ ;  /* 0x0000000e0007ec10 */ /* 0x008fe4000ff1e0ff */
[----:B------:R-:W-:Y:S01]  /*16a0*/  @!P1 IMAD.WIDE R2, R126, 0x2, R2 ;  /* 0x000000027e029825 */ /* 0x000fe200078e0202 */
[----:B------:R3:W-:Y:S01]  /*16b0*/  @!P1 LDGSTS.E.BYPASS.LTC128B.128 [R247+0xb880], [R4.64], !P5 ;  /* 0x0b88000004f79fae */ /* 0x0007e2000e901d54 */
[----:B------:R-:W-:Y:S02]  /*16c0*/  @!P6 LEA.HI.X.SX32 R13, R0, UR6, 0x1, P0 ;  /* 0x00000006000dec11 */ /* 0x000fe400080f0eff */
[C---:B------:R-:W-:Y:S01]  /*16d0*/  @!P6 LEA R6, P0, R7.reuse, c[0x0][0x2a0], 0x2 ;  /* 0x0000a8000706ea11 */ /* 0x040fe200078010ff */
[----:B------:R4:W-:Y:S03]  /*16e0*/  @!P1 LDGSTS.E.BYPASS.LTC128B.128 [R247+0xf880], [R2.64], !P4 ;  /* 0x0f88000002f79fae */ /* 0x0009e6000e101d54 */
[----:B------:R-:W-:Y:S01]  /*16f0*/  @!P6 LEA.HI.X R7, R7, c[0x0][0x2a4], R13, 0x2, P0 ;  /* 0x0000a9000707ea11 */ /* 0x000fe200000f140d */
[----:B------:R-:W0:Y:S04]  /*1700*/  LDGDEPBAR ;  /* 0x00000000000079af */ /* 0x000e280000000000 */
[----:B------:R-:W-:Y:S06]  /*1710*/  BAR.SYNC.DEFER_BLOCKING 0x0 ;  /* 0x0000000000007b1d */ /* 0x000fec0000010000 */
[----:B------:R1:W5:Y:S01]  /*1720*/  @!P6 LDG.E R242, [R6.64] ;  /* 0x0000001406f2e981 */ /* 0x000362000c1e1900 */
[----:B------:R-:W-:Y:S01]  /*1730*/  IMAD.MOV R0, RZ, RZ, -R0 ;  /* 0x000000ffff007224 */ /* 0x000fe200078e0a00 */
[----:B------:R-:W-:Y:S01]  /*1740*/  UIMAD UR8, UR18, UR4, URZ ;  /* 0x00000004120872a4 */ /* 0x000fe2000f8e023f */
[----:B--2---:R-:W-:Y:S01]  /*1750*/  LEA.HI R8, R124, R129, RZ, 0x4 ;  /* 0x000000817c087211 */ /* 0x004fe200078f20ff */
[C---:B------:R-:W-:Y:S01]  /*1760*/  IMAD.WIDE R18, R128.reuse, 0x2, RZ ;  /* 0x0000000280127825 */ /* 0x040fe200078e02ff */
[C---:B------:R-:W-:Y:S01]  /*1770*/  ISETP.GE.AND P2, PT, R41.reuse, 0x1, PT ;  /* 0x000000012900780c */ /* 0x040fe20003f46270 */
[----:B------:R-:W-:Y:S01]  /*1780*/  UIMAD UR8, UR10, UR5, UR8 ;  /* 0x000000050a0872a4 */ /* 0x000fe2000f8e0208 */
[----:B------:R-:W-:Y:S01]  /*1790*/  ISETP.GE.AND P5, PT, R128, c[0x0][0x1d4], PT ;  /* 0x0000750080007a0c */ /* 0x000fe20003fa6270 */
[----:B------:R-:W-:Y:S01]  /*17a0*/  IMAD R243, R0, c[0x0][0x2b8], R12 ;  /* 0x0000ae0000f37a24 */ /* 0x000fe200078e020c */
[----:B------:R-:W-:Y:S01]  /*17b0*/  LOP3.LUT R12, R8, 0xfffffff0, RZ, 0xc0, !PT ;  /* 0xfffffff0080c7812 */ /* 0x000fe200078ec0ff */
[----:B------:R-:W-:Y:S01]  /*17c0*/  UIADD3 UR8, UR17, UR8, URZ ;  /* 0x0000000811087290 */ /* 0x000fe2000fffe03f */
[----:B------:R-:W-:Y:S01]  /*17d0*/  ISETP.GE.AND P1, PT, R41, 0x11, PT ;  /* 0x000000112900780c */ /* 0x000fe20003f26270 */
[C---:B----4-:R-:W-:Y:S01]  /*17e0*/  IMAD.WIDE.U32 R2, R243.reuse, c[0x0][0x1e0], RZ ;  /* 0x00007800f3027a25 */ /* 0x050fe200078e00ff */
[----:B------:R-:W-:Y:S01]  /*17f0*/  SHF.R.S32.HI R13, RZ, 0x1f, R243 ;  /* 0x0000001fff0d7819 */ /* 0x000fe200000114f3 */
[----:B------:R-:W-:Y:S01]  /*1800*/  ULDC.64 UR4, c[0x0][0x210] ;  /* 0x0000840000047ab9 */ /* 0x000fe20000000a00 */
[----:B------:R-:W-:Y:S01]  /*1810*/  SHF.R.S32.HI R14, RZ, 0x4, R8 ;  /* 0x00000004ff0e7819 */ /* 0x000fe20000011408 */
[----:B---3--:R-:W-:Y:S01]  /*1820*/  IMAD R5, R243, c[0x0][0x1e0], RZ ;  /* 0x00007800f3057a24 */ /* 0x008fe200078e02ff */
[----:B------:R-:W-:Y:S01]  /*1830*/  ISETP.GE.AND P4, PT, R42, c[0x0][0x1d4], PT ;  /* 0x000075002a007a0c */ /* 0x000fe20003f86270 */
[----:B------:R-:W-:Y:S01]  /*1840*/  IMAD R0, R13, c[0x0][0x1e0], RZ ;  /* 0x000078000d007a24 */ /* 0x000fe200078e02ff */
[----:B------:R-:W-:Y:S01]  /*1850*/  UIMAD UR18, UR18, UR4, URZ ;  /* 0x00000004121272a4 */ /* 0x000fe2000f8e023f */
[----:B------:R-:W-:Y:S01]  /*1860*/  IMAD.IADD R12, R129, 0x1, -R12 ;  /* 0x00000001810c7824 */ /* 0x000fe200078e0a0c */
[----:B------:R-:W-:Y:S01]  /*1870*/  UIMAD.WIDE.U32 UR24, UR10, UR4, URZ ;  /* 0x000000040a1872a5 */ /* 0x000fe2000f8e003f */
[----:B------:R-:W-:Y:S01]  /*1880*/  IMAD R0, R243, c[0x0][0x1e4], R0 ;  /* 0x00007900f3007a24 */ /* 0x000fe200078e0200 */
[----:B------:R-:W-:Y:S01]  /*1890*/  UIMAD UR18, UR10, UR5, UR18 ;  /* 0x000000050a1272a4 */ /* 0x000fe2000f8e0212 */
[----:B------:R-:W-:Y:S01]  /*18a0*/  IMAD R13, R13, c[0x0][0x208], RZ ;  /* 0x000082000d0d7a24 */ /* 0x000fe200078e02ff */
[----:B------:R-:W-:Y:S01]  /*18b0*/  SHF.R.S32.HI R16, RZ, 0x1f, R12 ;  /* 0x0000001fff107819 */ /* 0x000fe2000001140c */
[----:B------:R-:W-:Y:S01]  /*18c0*/  IMAD.IADD R3, R3, 0x1, R0 ;  /* 0x0000000103037824 */ /* 0x000fe200078e0200 */
[----:B------:R-:W-:Y:S01]  /*18d0*/  UIADD3 UR18, UR25, UR18, URZ ;  /* 0x0000001219127290 */ /* 0x000fe2000fffe03f */
[----:B-1----:R-:W-:Y:S01]  /*18e0*/  IMAD.U32 R7, RZ, RZ, UR10 ;  /* 0x0000000aff077e24 */ /* 0x002fe2000f8e00ff */
[----:B------:R-:W-:Y:S01]  /*18f0*/  LEA.HI R16, R16, R12, RZ, 0x3 ;  /* 0x0000000c10107211 */ /* 0x000fe200078f18ff */
[----:B------:R-:W-:Y:S01]  /*1900*/  IMAD R13, R243, c[0x0][0x20c], R13 ;  /* 0x00008300f30d7a24 */ /* 0x000fe200078e020d */
[----:B------:R-:W-:Y:S01]  /*1910*/  LOP3.LUT P6, RZ, R40, 0x2, RZ, 0xc0, !PT ;  /* 0x0000000228ff7812 */ /* 0x000fe200078cc0ff */
[----:B------:R-:W-:Y:S01]  /*1920*/  UIADD3 UR4, UR23, -0x1, URZ ;  /* 0xffffffff17047890 */ /* 0x000fe2000fffe03f */
[----:B------:R-:W-:Y:S01]  /*1930*/  LOP3.LUT R15, R16, 0xfffffff8, RZ, 0xc0, !PT ;  /* 0xfffffff8100f7812 */ /* 0x000fe200078ec0ff */
[----:B------:R-:W-:Y:S01]  /*1940*/  STL [R1+0x40], R130 ;  /* 0x0000408201007387 */ /* 0x000fe20000100800 */
[----:B------:R-:W-:Y:S01]  /*1950*/  SHF.R.S32.HI R127, RZ, 0x1f, R126 ;  /* 0x0000001fff7f7819 */ /* 0x000fe2000001147e */
[----:B------:R-:W-:Y:S01]  /*1960*/  UISETP.GT.AND UP0, UPT, UR4, UR7, UPT ;  /* 0x000000070400728c */ /* 0x000fe2000bf04270 */
[----:B------:R-:W-:Y:S01]  /*1970*/  SEL R125, RZ, 0x10, P4 ;  /* 0x00000010ff7d7807 */ /* 0x000fe20002000000 */
[----:B------:R-:W-:-:S02]  /*1980*/  IMAD.IADD R22, R12, 0x1, -R15 ;  /* 0x000000010c167824 */ /* 0x000fc400078e0a0f */
[----:B------:R-:W-:Y:S01]  /*1990*/  STL [R1+0x3c], R127 ;  /* 0x00003c7f01007387 */ /* 0x000fe20000100800 */
[----:B-----5:R-:W-:Y:S01]  /*19a0*/  SHF.R.S32.HI R17, RZ, 0x1f, R242 ;  /* 0x0000001fff117819 */ /* 0x020fe200000114f2 */
[----:B------:R-:W-:-:S04]  /*19b0*/  IMAD.WIDE.U32 R2, R242, c[0x0][0x1f0], R2 ;  /* 0x00007c00f2027a25 */ /* 0x000fc800078e0002 */
[----:B------:R-:W-:Y:S01]  /*19c0*/  IMAD R0, R17, c[0x0][0x1f0], RZ ;  /* 0x00007c0011007a24 */ /* 0x000fe200078e02ff */
[----:B------:R-:W-:-:S03]  /*19d0*/  IADD3 R4, P0, R2, UR16, RZ ;  /* 0x0000001002047c10 */ /* 0x000fc6000ff1e0ff */
[----:B------:R-:W-:-:S05]  /*19e0*/  IMAD R0, R242, c[0x0][0x1f4], R0 ;  /* 0x00007d00f2007a24 */ /* 0x000fca00078e0200 */
[----:B------:R-:W-:Y:S01]  /*19f0*/  IADD3.X R2, R3, UR8, R0, P0, !PT ;  /* 0x0000000803027c10 */ /* 0x000fe200087fe400 */
[----:B------:R-:W-:Y:S01]  /*1a00*/  IMAD R3, R242, c[0x0][0x1f0], R5 ;  /* 0x00007c00f2037a24 */ /* 0x000fe200078e0205 */
[----:B------:R-:W-:-:S04]  /*1a10*/  LEA R6, P0, R4, c[0x0][0x1c8], 0x1 ;  /* 0x0000720004067a11 */ /* 0x000fc800078008ff */
[----:B------:R-:W-:Y:S01]  /*1a20*/  LEA.HI.X R0, R4, c[0x0][0x1cc], R2, 0x1, P0 ;  /* 0x0000730004007a11 */ /* 0x000fe200000f0c02 */
[----:B------:R-:W-:Y:S01]  /*1a30*/  IMAD R4, R7, c[0x0][0x1e8], R3 ;  /* 0x00007a0007047a24 */ /* 0x000fe200078e0203 */
[----:B------:R-:W-:Y:S01]  /*1a40*/  SHFL.IDX PT, R2, R6, RZ, 0x181f ;  /* 0x00181fff06027589 */ /* 0x000fe200000e0000 */
[----:B------:R-:W-:-:S03]  /*1a50*/  ISETP.GT.AND P0, PT, R41, 0x20, PT ;  /* 0x000000202900780c */ /* 0x000fc60003f04270 */
[----:B------:R-:W1:Y:S01]  /*1a60*/  SHFL.IDX PT, R3, R0, RZ, 0x181f ;  /* 0x00181fff00037589 */ /* 0x000e6200000e0000 */
[----:B------:R-:W-:-:S03]  /*1a70*/  LEA R4, R4, c[0x0][0x1c8], 0x1 ;  /* 0x0000720004047a11 */ /* 0x000fc600078e08ff */
[----:B------:R-:W-:Y:S04]  /*1a80*/  SHFL.IDX PT, R6, R6, 0x1, 0x181f ;  /* 0x00381f0006067f89 */ /* 0x000fe800000e0000 */
[----:B------:R-:W-:Y:S04]  /*1a90*/  SHFL.IDX PT, R7, R0, 0x1, 0x181f ;  /* 0x00381f0000077f89 */ /* 0x000fe800000e0000 */
[----:B------:R-:W-:Y:S04]  /*1aa0*/  SHFL.IDX PT, R4, R4, 0x2, 0x181f ;  /* 0x00581f0004047f89 */ /* 0x000fe800000e0000 */
[----:B------:R2:W3:Y:S01]  /*1ab0*/  SHFL.IDX PT, R5, R0, 0x2, 0x181f ;  /* 0x00581f0000057f89 */ /* 0x0004e200000e0000 */
[----:B-1----:R-:W-:-:S05]  /*1ac0*/  @P2 IMAD.WIDE R10, R128, 0x2, R2 ;  /* 0x00000002800a2825 */ /* 0x002fca00078e0202 */
[----:B------:R1:W-:Y:S01]  /*1ad0*/  @P2 LDGSTS.E.BYPASS.LTC128B.128 [R247+0x5080], [R10.64], !P5 ;  /* 0x050800000af72fae */ /* 0x0003e2000e901d54 */
[----:B--2---:R-:W-:Y:S01]  /*1ae0*/  LEA.HI R0, R8, R14, RZ, 0x1 ;  /* 0x0000000e08007211 */ /* 0x004fe200078f08ff */
[----:B------:R-:W-:-:S03]  /*1af0*/  IMAD.WIDE.U32 R8, R243, c[0x0][0x208], RZ ;  /* 0x00008200f3087a25 */ /* 0x000fc600078e00ff */
[----:B------:R-:W-:Y:S01]  /*1b00*/  LOP3.LUT R0, R0, 0xfffffffe, RZ, 0xc0, !PT ;  /* 0xfffffffe00007812 */ /* 0x000fe200078ec0ff */
[----:B------:R-:W-:Y:S02]  /*1b10*/  IMAD.IADD R13, R9, 0x1, R13 ;  /* 0x00000001090d7824 */ /* 0x000fe400078e020d */
[----:B------:R-:W-:Y:S02]  /*1b20*/  IMAD.MOV.U32 R12, RZ, RZ, R8 ;  /* 0x000000ffff0c7224 */ /* 0x000fe400078e0008 */
[----:B------:R-:W-:-:S04]  /*1b30*/  @P2 IMAD.WIDE R8, R126, 0x2, R2 ;  /* 0x000000027e082825 */ /* 0x000fc800078e0202 */
[C---:B---3--:R-:W-:Y:S01]  /*1b40*/  @P0 IMAD.WIDE R2, R128.reuse, 0x2, R4 ;  /* 0x0000000280020825 */ /* 0x048fe200078e0204 */
[----:B------:R2:W-:Y:S03]  /*1b50*/  @P2 LDGSTS.E.BYPASS.LTC128B.128 [R247+0x6880], [R8.64], !P4 ;  /* 0x0688000008f72fae */ /* 0x0005e6000e101d54 */
[----:B-1----:R-:W-:-:S04]  /*1b60*/  @P1 IMAD.WIDE R10, R128, 0x2, R6 ;  /* 0x00000002800a1825 */ /* 0x002fc800078e0206 */
[----:B------:R-:W-:Y:S01]  /*1b70*/  @P1 IMAD.WIDE R6, R126, 0x2, R6 ;  /* 0x000000027e061825 */ /* 0x000fe200078e0206 */
[----:B------:R1:W-:Y:S03]  /*1b80*/  @P1 LDGSTS.E.BYPASS.LTC128B.128 [R247+0x5880], [R10.64], !P5 ;  /* 0x058800000af71fae */ /* 0x0003e6000e901d54 */
[----:B------:R-:W-:Y:S01]  /*1b90*/  IMAD.IADD R14, R14, 0x1, -R0 ;  /* 0x000000010e0e7824 */ /* 0x000fe200078e0a00 */
[----:B------:R3:W-:Y:S01]  /*1ba0*/  @P1 LDGSTS.E.BYPASS.LTC128B.128 [R247+0x7080], [R6.64], !P4 ;  /* 0x0708000006f71fae */ /* 0x0007e2000e101d54 */
[----:B------:R-:W-:Y:S02]  /*1bb0*/  IMAD.SHL.U32 R0, R40, 0x40, RZ ;  /* 0x0000004028007824 */ /* 0x000fe400078e00ff */
[----:B------:R-:W-:Y:S01]  /*1bc0*/  @P0 IMAD.WIDE R4, R126, 0x2, R4 ;  /* 0x000000027e040825 */ /* 0x000fe200078e0204 */
[----:B------:R4:W-:Y:S02]  /*1bd0*/  @P0 LDGSTS.E.BYPASS.LTC128B.128 [R247+0x6080], [R2.64], !P5 ;  /* 0x0608000002f70fae */ /* 0x0009e4000e901d54 */
[----:B------:R-:W-:-:S02]  /*1be0*/  LOP3.LUT R0, R0, 0x1c0, RZ, 0xc0, !PT ;  /* 0x000001c000007812 */ /* 0x000fc400078ec0ff */
[----:B------:R5:W-:Y:S04]  /*1bf0*/  @P0 LDGSTS.E.BYPASS.LTC128B.128 [R247+0x7880], [R4.64], !P4 ;  /* 0x0788000004f70fae */ /* 0x000be8000e101d54 */
[----:B------:R-:W0:Y:S01]  /*1c00*/  LDGDEPBAR ;  /* 0x00000000000079af */ /* 0x000e220000000000 */
[----:B--2---:R-:W-:Y:S01]  /*1c10*/  SHF.R.U32.HI R8, RZ, 0x3, R0 ;  /* 0x00000003ff087819 */ /* 0x004fe20000011600 */
[----:B---3--:R-:W-:Y:S02]  /*1c20*/  IMAD.SHL.U32 R6, R16, 0x40, RZ ;  /* 0x0000004010067824 */ /* 0x008fe400078e00ff */
[----:B----4-:R-:W-:-:S03]  /*1c30*/  IMAD.SHL.U32 R3, R21, 0x8, RZ ;  /* 0x0000000815037824 */ /* 0x010fc600078e00ff */
[----:B------:R-:W-:Y:S01]  /*1c40*/  LOP3.LUT R121, R6, 0xfffffe00, RZ, 0xc0, !PT ;  /* 0xfffffe0006797812 */ /* 0x000fe200078ec0ff */
[----:B------:R-:W-:Y:S02]  /*1c50*/  IMAD.SHL.U32 R2, R22, 0x40, RZ ;  /* 0x0000004016027824 */ /* 0x000fe400078e00ff */
[----:B-----5:R-:W-:Y:S01]  /*1c60*/  IMAD.SHL.U32 R5, R14, 0x8, RZ ;  /* 0x000000080e057824 */ /* 0x020fe200078e00ff */
[----:B------:R-:W-:Y:S01]  /*1c70*/  LOP3.LUT R9, R0, 0x8, R3, 0xf8, !PT ;  /* 0x0000000800097812 */ /* 0x000fe200078ef803 */
[----:B------:R-:W-:Y:S01]  /*1c80*/  IMAD R4, R17, c[0x0][0x218], RZ ;  /* 0x0000860011047a24 */ /* 0x000fe200078e02ff */
[----:B------:R-:W-:Y:S01]  /*1c90*/  LOP3.LUT R0, R2, 0x1c0, RZ, 0xc0, !PT ;  /* 0x000001c002007812 */ /* 0x000fe200078ec0ff */
[----:B------:R-:W-:Y:S01]  /*1ca0*/  IMAD.WIDE.U32 R2, R242, c[0x0][0x218], R12 ;  /* 0x00008600f2027a25 */ /* 0x000fe200078e000c */
[----:B------:R-:W-:Y:S01]  /*1cb0*/  LOP3.LUT R8, R9, R8, RZ, 0x3c, !PT ;  /* 0x0000000809087212 */ /* 0x000fe200078e3cff */
[----:B------:R-:W-:-:S04]  /*1cc0*/  DEPBAR.LE SB0, 0x1 ;  /* 0x000080400000791a */ /* 0x000fc80000000000 */
[----:B------:R-:W-:Y:S01]  /*1cd0*/  LOP3.LUT R7, R0, 0x8, R5, 0xf8, !PT ;  /* 0x0000000800077812 */ /* 0x000fe200078ef805 */
[----:B------:R-:W-:-:S04]  /*1ce0*/  DEPBAR.LE SB0, 0x0 ;  /* 0x000080000000791a */ /* 0x000fc80000000000 */
[----:B------:R-:W-:Y:S01]  /*1cf0*/  SHF.R.U32.HI R6, RZ, 0x3, R0 ;  /* 0x00000003ff067819 */ /* 0x000fe20000011600 */
[----:B------:R-:W-:Y:S01]  /*1d00*/  IMAD R0, R242, c[0x0][0x21c], R4 ;  /* 0x00008700f2007a24 */ /* 0x000fe200078e0204 */
[----:B------:R-:W-:Y:S01]  /*1d10*/  BAR.SYNC.DEFER_BLOCKING 0x0 ;  /* 0x0000000000007b1d */ /* 0x000fe20000010000 */
[----:B------:R-:W-:Y:S01]  /*1d20*/  IADD3 R5, P0, R2, UR24, RZ ;  /* 0x0000001802057c10 */ /* 0x000fe2000ff1e0ff */
[----:B------:R-:W-:Y:S01]  /*1d30*/  IMAD R2, R122, 0x400, R121 ;  /* 0x000004007a027824 */ /* 0x000fe200078e0279 */
[----:B------:R-:W-:Y:S02]  /*1d40*/  LOP3.LUT R120, R7, R6, RZ, 0x3c, !PT ;  /* 0x0000000607787212 */ /* 0x000fe400078e3cff */
[----:B------:R-:W-:Y:S01]  /*1d50*/  IADD3.X R3, R3, UR18, R0, P0, !PT ;  /* 0x0000001203037c10 */ /* 0x000fe200087fe400 */
[----:B------:R-:W-:Y:S01]  /*1d60*/  IMAD R0, R14, 0x200, R8 ;  /* 0x000002000e007824 */ /* 0x000fe200078e0208 */
[----:B------:R-:W-:Y:S01]  /*1d70*/  LEA R4, P0, R5, c[0x0][0x1f8], 0x1 ;  /* 0x00007e0005047a11 */ /* 0x000fe200078008ff */
[----:B------:R-:W-:-:S02]  /*1d80*/  IMAD.IADD R2, R120, 0x1, R2 ;  /* 0x0000000178027824 */ /* 0x000fc400078e0202 */
[----:B------:R-:W-:Y:S01]  /*1d90*/  IMAD.SHL.U32 R224, R0, 0x2, RZ ;  /* 0x0000000200e07824 */ /* 0x000fe200078e00ff */
[----:B------:R-:W-:Y:S01]  /*1da0*/  LEA.HI.X R3, R5, c[0x0][0x1fc], R3, 0x1, P0 ;  /* 0x00007f0005037a11 */ /* 0x000fe200000f0c03 */
[----:B------:R-:W2:Y:S01]  /*1db0*/  SHFL.IDX PT, R8, R4, 0x2, 0x181f ;  /* 0x00581f0004087f89 */ /* 0x000ea200000e0000 */
[----:B------:R-:W-:Y:S02]  /*1dc0*/  IMAD.SHL.U32 R231, R2, 0x2, RZ ;  /* 0x0000000202e77824 */ /* 0x000fe400078e00ff */
[C---:B------:R-:W-:Y:S01]  /*1dd0*/  IADD3 R17, R224.reuse, 0x5080, RZ ;  /* 0x00005080e0117810 */ /* 0x040fe20007ffe0ff */
[----:B------:R-:W3:Y:S01]  /*1de0*/  SHFL.IDX PT, R16, R4, RZ, 0x181f ;  /* 0x00181fff04107589 */ /* 0x000ee200000e0000 */
[----:B------:R-:W-:Y:S02]  /*1df0*/  IADD3 R235, R224, 0x50a0, RZ ;  /* 0x000050a0e0eb7810 */ /* 0x000fe40007ffe0ff */
[----:B------:R-:W-:Y:S01]  /*1e00*/  @P6 IADD3 R235, R17, -0x20, RZ ;  /* 0xffffffe011eb6810 */ /* 0x000fe20007ffe0ff */
[----:B-1----:R-:W1:Y:S03]  /*1e10*/  SHFL.IDX PT, R11, R4, 0x1, 0x181f ;  /* 0x00381f00040b7f89 */ /* 0x002e6600000e0000 */
[C---:B------:R-:W-:Y:S01]  /*1e20*/  IADD3 R241, R235.reuse, 0x800, RZ ;  /* 0x00000800ebf17810 */ /* 0x040fe20007ffe0ff */
[----:B------:R-:W4:Y:S01]  /*1e30*/  SHFL.IDX PT, R0, R3, 0x2, 0x181f ;  /* 0x00581f0003007f89 */ /* 0x000f2200000e0000 */
[----:B------:R-:W-:-:S02]  /*1e40*/  IADD3 R240, R235, 0x1000, RZ ;  /* 0x00001000ebf07810 */ /* 0x000fc40007ffe0ff */
[C---:B------:R-:W-:Y:S01]  /*1e50*/  IADD3 R239, R235.reuse, 0x1800, RZ ;  /* 0x00001800ebef7810 */ /* 0x040fe20007ffe0ff */
[----:B------:R-:W5:Y:S01]  /*1e60*/  SHFL.IDX PT, R10, R3, RZ, 0x181f ;  /* 0x00181fff030a7589 */ /* 0x000f6200000e0000 */
[C---:B------:R-:W-:Y:S02]  /*1e70*/  IADD3 R238, R235.reuse, 0x2000, RZ ;  /* 0x00002000ebee7810 */ /* 0x040fe40007ffe0ff */
[----:B------:R-:W-:Y:S01]  /*1e80*/  IADD3 R237, R235, 0x2800, RZ ;  /* 0x00002800ebed7810 */ /* 0x000fe20007ffe0ff */
[----:B------:R5:W5:Y:S01]  /*1e90*/  SHFL.IDX PT, R9, R3, 0x1, 0x181f ;  /* 0x00381f0003097f89 */ /* 0x000b6200000e0000 */
[----:B--2---:R-:W-:-:S03]  /*1ea0*/  IADD3 R30, P0, R18, R8, RZ ;  /* 0x00000008121e7210 */ /* 0x004fc60007f1e0ff */
[----:B------:R-:W-:Y:S01]  /*1eb0*/  LDSM.16.M88.4 R36, [R224+0x5080] ;  /* 0x00508000e024783b */ /* 0x000fe20000000200 */
[----:B---3--:R-:W-:-:S03]  /*1ec0*/  IADD3 R28, P2, R16, R18, RZ ;  /* 0x00000012101c7210 */ /* 0x008fc60007f5e0ff */
[----:B------:R-:W2:Y:S01]  /*1ed0*/  LDSM.16.M88.4 R12, [R231+0x8080] ;  /* 0x00808000e70c783b */ /* 0x000ea20000000200 */
[----:B-1----:R-:W-:-:S03]  /*1ee0*/  IADD3 R26, P1, R18, R11, RZ ;  /* 0x0000000b121a7210 */ /* 0x002fc60007f3e0ff */
[----:B------:R-:W1:Y:S01]  /*1ef0*/  LDSM.16.M88.4 R4, [R231+0xa080] ;  /* 0x00a08000e704783b */ /* 0x000e620000000200 */
[----:B----4-:R-:W-:-:S03]  /*1f00*/  IMAD.X R31, R19, 0x1, R0, P0 ;  /* 0x00000001131f7824 */ /* 0x010fc600000e0600 */
[----:B------:R-:W3:Y:S01]  /*1f10*/  LDSM.16.M88.4 R32, [R224+0x6080] ;  /* 0x00608000e020783b */ /* 0x000ee20000000200 */
[----:B-----5:R-:W-:-:S03]  /*1f20*/  IMAD.X R29, R10, 0x1, R19, P2 ;  /* 0x000000010a1d7824 */ /* 0x020fc600010e0613 */
[----:B------:R-:W4:Y:S01]  /*1f30*/  LDSM.16.M88.4 R44, [R224+0x5880] ;  /* 0x00588000e02c783b */ /* 0x000f220000000200 */
[----:B------:R-:W-:-:S03]  /*1f40*/  IMAD.WIDE R2, R126, 0x2, RZ ;  /* 0x000000027e027825 */ /* 0x000fc600078e02ff */
[----:B------:R-:W-:Y:S01]  /*1f50*/  LDSM.16.M88.4 R52, [R235] ;  /* 0x00000000eb34783b */ /* 0x000fe20000000200 */
[----:B------:R-:W-:Y:S01]  /*1f60*/  IMAD.X R27, R19, 0x1, R9, P1 ;  /* 0x00000001131b7824 */ /* 0x000fe200008e0609 */
[----:B------:R-:W-:Y:S02]  /*1f70*/  IADD3 R24, P0, R16, R2, RZ ;  /* 0x0000000210187210 */ /* 0x000fe40007f1e0ff */
[----:B------:R-:W-:Y:S01]  /*1f80*/  LDSM.16.M88.4 R56, [R235+0x800] ;  /* 0x00080000eb38783b */ /* 0x000fe20000000200 */
[----:B------:R-:W-:Y:S02]  /*1f90*/  IADD3 R20, P6, R2, R11, RZ ;  /* 0x0000000b02147210 */ /* 0x000fe40007fde0ff */
[----:B------:R-:W-:Y:S02]  /*1fa0*/  IMAD.X R25, R10, 0x1, R3, P0 ;  /* 0x000000010a197824 */ /* 0x000fe400000e0603 */
[----:B------:R-:W-:Y:S01]  /*1fb0*/  R2P PR, R22, 0x6 ;  /* 0x0000000616007804 */ /* 0x000fe20000000000 */
[C---:B------:R-:W-:Y:S01]  /*1fc0*/  IMAD.X R21, R3.reuse, 0x1, R9, P6 ;  /* 0x0000000103157824 */ /* 0x040fe200030e0609 */
[----:B------:R-:W-:Y:S01]  /*1fd0*/  IADD3 R22, P0, R2, R8, RZ ;  /* 0x0000000802167210 */ /* 0x000fe20007f1e0ff */
[----:B------:R-:W-:Y:S01]  /*1fe0*/  IMAD.MOV.U32 R2, RZ, RZ, 0x10 ;  /* 0x00000010ff027424 */ /* 0x000fe200078e00ff */
[----:B------:R-:W-:Y:S01]  /*1ff0*/  ISETP.GE.AND P6, PT, R128, c[0x0][0x1d4], PT ;  /* 0x0000750080007a0c */ /* 0x000fe20003fc6270 */
[----:B------:R-:W-:Y:S02]  /*2000*/  LDSM.16.M88.4 R64, [R235+0x1000] ;  /* 0x00100000eb40783b */ /* 0x000fe40000000200 */
[----:B------:R-:W-:Y:S01]  /*2010*/  IMAD.X R23, R3, 0x1, R0, P0 ;  /* 0x0000000103177824 */ /* 0x000fe200000e0600 */
[----:B------:R-:W-:Y:S01]  /*2020*/  ISETP.LT.OR P0, PT, R41, 0x1, P6 ;  /* 0x000000012900780c */ /* 0x000fe20003701670 */
[----:B------:R-:W-:Y:S01]  /*2030*/  IMAD.MOV.U32 R0, RZ, RZ, 0x40 ;  /* 0x00000040ff007424 */ /* 0x000fe200078e00ff */
[----:B------:R-:W-:Y:S01]  /*2040*/  SEL R3, R2, 0xfffffff0, !P1 ;  /* 0xfffffff002037807 */ /* 0x000fe20004800000 */
[----:B------:R-:W-:Y:S01]  /*2050*/  IMAD.MOV.U32 R2, RZ, RZ, 0x20 ;  /* 0x00000020ff027424 */ /* 0x000fe200078e00ff */
[----:B------:R-:W-:-:S03]  /*2060*/  ISETP.GE.AND P1, PT, R42, c[0x0][0x1d4], PT ;  /* 0x000075002a007a0c */ /* 0x000fc60003f26270 */
[----:B------:R-:W-:Y:S01]  /*2070*/  IMAD R233, R3, 0x2, R231 ;  /* 0x0000000203e97824 */ /* 0x000fe200078e02e7 */
[----:B--2---:R-:W-:Y:S01]  /*2080*/  HMMA.16816.F32 R88, R12, R36, RZ ;  /* 0x000000240c58723c */ /* 0x004fe200000018ff */
[----:B------:R-:W-:-:S03]  /*2090*/  SEL R2, R2, 0xffffffe0, !P2 ;  /* 0xffffffe002027807 */ /* 0x000fc60005000000 */
[----:B------:R-:W2:Y:S02]  /*20a0*/  LDSM.16.M88.4 R8, [R233+0xa080] ;  /* 0x00a08000e908783b */ /* 0x000ea40000000200 */
[C---:B------:R-:W-:Y:S02]  /*20b0*/  IMAD R232, R2.reuse, 0x2, R231 ;  /* 0x0000000202e87824 */ /* 0x040fe400078e02e7 */
[----:B------:R-:W5:Y:S01]  /*20c0*/  LDSM.16.M88.4 R16, [R233+0x8080] ;  /* 0x00808000e910783b */ /* 0x000f620000000200 */
[----:B-1----:R-:W-:Y:S01]  /*20d0*/  HMMA.16816.F32 R72, R4, R36, RZ ;  /* 0x000000240448723c */ /* 0x002fe200000018ff */
[----:B------:R-:W-:Y:S02]  /*20e0*/  IMAD R234, R2, 0x2, R233 ;  /* 0x0000000202ea7824 */ /* 0x000fe400078e02e9 */
[----:B------:R-:W-:Y:S01]  /*20f0*/  @!PT LDS RZ, [RZ] ;  /* 0x00000000fffff984 */ /* 0x000fe20000000800 */
[----:B------:R-:W-:Y:S01]  /*2100*/  @!PT LDS RZ, [RZ] ;  /* 0x00000000fffff984 */ /* 0x000fe20000000800 */
[----:B------:R-:W-:Y:S01]  /*2110*/  @!PT LDS RZ, [RZ] ;  /* 0x00000000fffff984 */ /* 0x000fe20000000800 */
[----:B------:R1:W-:Y:S01]  /*2120*/  LDGSTS.E.BYPASS.LTC128B.128 [R247+0x2080], [R28.64], !P0 ;  /* 0x020800001cf77fae */ /* 0x0003e2000c101d54 */
[----:B------:R-:W-:Y:S01]  /*2130*/  ISETP.LT.OR P0, PT, R41, 0x1, P1 ;  /* 0x000000012900780c */ /* 0x000fe20000f01670 */
[----:B------:R-:W-:-:S03]  /*2140*/  IMAD R236, R3, 0x2, R232 ;  /* 0x0000000203ec7824 */ /* 0x000fc600078e02e8 */
[-C--:B------:R-:W-:Y:S08]  /*2150*/  HMMA.16816.F32 R68, R4, R38.reuse, RZ ;  /* 0x000000260444723c */ /* 0x080ff000000018ff */
[----:B------:R-:W-:Y:S01]  /*2160*/  HMMA.16816.F32 R92, R12, R38, RZ ;  /* 0x000000260c5c723c */ /* 0x000fe200000018ff */
[----:B------:R1:W-:Y:S01]  /*2170*/  LDGSTS.E.BYPASS.LTC128B.128 [R247+0x3880], [R24.64], !P0 ;  /* 0x0388000018f77fae */ /* 0x0003e2000c101d54 */
[----:B------:R-:W-:-:S02]  /*2180*/  ISETP.LT.OR P0, PT, R41, 0x11, P6 ;  /* 0x000000112900780c */ /* 0x000fc40003701670 */
[----:B------:R-:W-:-:S04]  /*2190*/  ISETP.LT.OR P6, PT, R41, 0x21, P6 ;  /* 0x000000212900780c */ /* 0x000fc800037c1670 */
[C---:B---3--:R-:W-:Y:S07]  /*21a0*/  HMMA.16816.F32 R36, R4.reuse, R32, RZ ;  /* 0x000000200424723c */ /* 0x048fee00000018ff */
[----:B------:R1:W-:Y:S01]  /*21b0*/  LDGSTS.E.BYPASS.LTC128B.128 [R247+0x2880], [R26.64], !P0 ;  /* 0x028800001af77fae */ /* 0x0003e2000c101d54 */
[C---:B------:R-:W-:Y:S01]  /*21c0*/  ISETP.LT.OR P0, PT, R41.reuse, 0x11, P1 ;  /* 0x000000112900780c */ /* 0x040fe20000f01670 */
[----:B----4-:R-:W-:Y:S01]  /*21d0*/  HMMA.16816.F32 R48, R4, R44, RZ ;  /* 0x0000002c0430723c */ /* 0x010fe200000018ff */
[----:B------:R-:W-:-:S07]  /*21e0*/  ISETP.LT.OR P1, PT, R41, 0x21, P1 ;  /* 0x000000212900780c */ /* 0x000fce0000f21670 */
[----:B------:R-:W-:Y:S04]  /*21f0*/  HMMA.16816.F32 R60, R4, R46, RZ ;  /* 0x0000002e043c723c */ /* 0x000fe800000018ff */
[----:B------:R3:W-:Y:S01]  /*2200*/  LDGSTS.E.BYPASS.LTC128B.128 [R247+0x4080], [R20.64], !P0 ;  /* 0x0408000014f77fae */ /* 0x0007e2000c101d54 */
[----:B------:R-:W-:-:S03]  /*2210*/  LOP3.LUT P0, RZ, R40, 0x4, RZ, 0xc0, !PT ;  /* 0x0000000428ff7812 */ /* 0x000fc6000780c0ff */
[----:B------:R-:W-:Y:S01]  /*2220*/  HMMA.16816.F32 R4, R4, R34, RZ ;  /* 0x000000220404723c */ /* 0x000fe200000018ff */
[----:B------:R-:W-:Y:S01]  /*2230*/  SEL R0, R0, 0xffffffc0, !P0 ;  /* 0xffffffc000007807 */ /* 0x000fe20004000000 */
[----:B------:R4:W-:Y:S01]  /*2240*/  LDGSTS.E.BYPASS.LTC128B.128 [R247+0x3080], [R30.64], !P6 ;  /* 0x030800001ef77fae */ /* 0x0009e2000f101d54 */
[----:B------:R-:W-:Y:S02]  /*2250*/  PLOP3.LUT P0, PT, PT, PT, UP0, 0x80, 0x0 ;  /* 0x000000000000781c */ /* 0x000fe40003f0f008 */
[----:B------:R-:W-:Y:S01]  /*2260*/  ISETP.GT.AND P6, PT, R131, 0x2f, PT ;  /* 0x0000002f8300780c */ /* 0x000fe20003fc4270 */
[----:B------:R-:W-:Y:S01]  /*2270*/  IMAD.IADD R230, R224, 0x1, R0 ;  /* 0x00000001e0e67824 */ /* 0x000fe200078e0200 */
[----:B------:R3:W-:Y:S01]  /*2280*/  LDGSTS.E.BYPASS.LTC128B.128 [R247+0x4880], [R22.64], !P1 ;  /* 0x0488000016f77fae */ /* 0x0007e2000c901d54 */
[C---:B------:R-:W-:Y:S01]  /*2290*/  HMMA.16816.F32 R80, R12.reuse, R44, RZ ;  /* 0x0000002c0c50723c */ /* 0x040fe200000018ff */
[----:B------:R-:W-:Y:S01]  /*22a0*/  IMAD.IADD R229, R0, 0x1, R235 ;  /* 0x0000000100e57824 */ /* 0x000fe200078e02eb */
[----:B------:R-:W-:Y:S01]  /*22b0*/  LOP3.LUT R0, R120, R121, RZ, 0xfc, !PT ;  /* 0x0000007978007212 */ /* 0x000fe200078efcff */
[----:B-1----:R-:W-:Y:S04]  /*22c0*/  LDSM.16.M88.4 R24, [R230+0x5080] ;  /* 0x00508000e618783b */ /* 0x002fe80000000200 */
[----:B------:R-:W-:Y:S01]  /*22d0*/  LDSM.16.M88.4 R40, [R229] ;  /* 0x00000000e528783b */ /* 0x000fe20000000200 */
[C---:B------:R-:W-:Y:S03]  /*22e0*/  HMMA.16816.F32 R100, R12.reuse, R46, RZ ;  /* 0x0000002e0c64723c */ /* 0x040fe600000018ff */
[----:B------:R-:W0:Y:S05]  /*22f0*/  LDGDEPBAR ;  /* 0x00000000000079af */ /* 0x000e2a0000000000 */
[C---:B------:R-:W-:Y:S08]  /*2300*/  HMMA.16816.F32 R76, R12.reuse, R32, RZ ;  /* 0x000000200c4c723c */ /* 0x040ff000000018ff */
[----:B------:R-:W-:Y:S01]  /*2310*/  HMMA.16816.F32 R104, R12, R34, RZ ;  /* 0x000000220c68723c */ /* 0x000fe200000018ff */
[----:B------:R-:W1:Y:S04]  /*2320*/  LDSM.16.M88.4 R12, [R232+0xa080] ;  /* 0x00a08000e80c783b */ /* 0x000e680000000200 */
[----:B---3--:R-:W3:Y:S03]  /*2330*/  LDSM.16.M88.4 R20, [R230+0x5880] ;  /* 0x00588000e614783b */ /* 0x008ee60000000200 */
[C---:B--2---:R-:W-:Y:S01]  /*2340*/  HMMA.16816.F32 R108, R8.reuse, R64, R36 ;  /* 0x00000040086c723c */ /* 0x044fe20000001824 */
[----:B------:R-:W2:Y:S07]  /*2350*/  LDSM.16.M88.4 R36, [R230+0x6080] ;  /* 0x00608000e624783b */ /* 0x000eae0000000200 */
[C---:B------:R-:W-:Y:S08]  /*2360*/  HMMA.16816.F32 R116, R8.reuse, R52, R72 ;  /* 0x000000340874723c */ /* 0x040ff00000001848 */
[C---:B------:R-:W-:Y:S08]  /*2370*/  HMMA.16816.F32 R112, R8.reuse, R56, R48 ;  /* 0x000000380870723c */ /* 0x040ff00000001830 */
[C---:B------:R-:W-:Y:S01]  /*2380*/  HMMA.16816.F32 R96, R8.reuse, R54, R68 ;  /* 0x000000360860723c */ /* 0x040fe20000001844 */
[----:B------:R-:W-:Y:S07]  /*2390*/  LDSM.16.M88.4 R68, [R229+0x1000] ;  /* 0x00100000e544783b */ /* 0x000fee0000000200 */
[C---:B------:R-:W-:Y:S01]  /*23a0*/  HMMA.16816.F32 R84, R8.reuse, R58, R60 ;  /* 0x0000003a0854723c */ /* 0x040fe2000000183c */
[----:B------:R-:W-:Y:S07]  /*23b0*/  LDSM.16.M88.4 R60, [R229+0x800] ;  /* 0x00080000e53c783b */ /* 0x000fee0000000200 */
[----:B------:R-:W-:Y:S01]  /*23c0*/  HMMA.16816.F32 R72, R8, R66, R4 ;  /* 0x000000420848723c */ /* 0x000fe20000001804 */
[----:B------:R-:W1:Y:S04]  /*23d0*/  LDSM.16.M88.4 R8, [R232+0x8080] ;  /* 0x00808000e808783b */ /* 0x000e680000000200 */
[----:B------:R-:W1:Y:S03]  /*23e0*/  LDSM.16.M88.4 R4, [R234+0xa080] ;  /* 0x00a08000ea04783b */ /* 0x000e660000000200 */
[C---:B-----5:R-:W-:Y:S08]  /*23f0*/  HMMA.16816.F32 R48, R16.reuse, R52, R88 ;  /* 0x000000341030723c */ /* 0x060ff00000001858 */
[C---:B------:R-:W-:Y:S08]  /*2400*/  HMMA.16816.F32 R32, R16.reuse, R64, R76 ;  /* 0x000000401020723c */ /* 0x040ff0000000184c */
[C---:B------:R-:W-:Y:S08]  /*2410*/  HMMA.16816.F32 R52, R16.reuse, R54, R92 ;  /* 0x000000361034723c */ /* 0x040ff0000000185c */
[C---:B----4-:R-:W-:Y:S08]  /*2420*/  HMMA.16816.F32 R28, R16.reuse, R58, R100 ;  /* 0x0000003a101c723c */ /* 0x050ff00000001864 */
[C---:B------:R-:W-:Y:S08]  /*2430*/  HMMA.16816.F32 R44, R16.reuse, R56, R80 ;  /* 0x00000038102c723c */ /* 0x040ff00000001850 */
[----:B------:R-:W-:Y:S01]  /*2440*/  HMMA.16816.F32 R64, R16, R66, R104 ;  /* 0x000000421040723c */ /* 0x000fe20000001868 */
[----:B------:R-:W4:Y:S07]  /*2450*/  LDSM.16.M88.4 R16, [R234+0x8080] ;  /* 0x00808000ea10783b */ /* 0x000f2e0000000200 */
[C---:B-1----:R-:W-:Y:S08]  /*2460*/  HMMA.16816.F32 R56, R12.reuse, R24, R116 ;  /* 0x000000180c38723c */ /* 0x042ff00000001874 */
[C---:B------:R-:W-:Y:S08]  /*2470*/  HMMA.16816.F32 R76, R12.reuse, R26, R96 ;  /* 0x0000001a0c4c723c */ /* 0x040ff00000001860 */
[C---:B---3--:R-:W-:Y:S08]  /*2480*/  HMMA.16816.F32 R80, R12.reuse, R20, R112 ;  /* 0x000000140c50723c */ /* 0x048ff00000001870 */
[C---:B--2---:R-:W-:Y:S08]  /*2490*/  HMMA.16816.F32 R88, R12.reuse, R36, R108 ;  /* 0x000000240c58723c */ /* 0x044ff0000000186c */
[C---:B------:R-:W-:Y:S08]  /*24a0*/  HMMA.16816.F32 R84, R12.reuse, R22, R84 ;  /* 0x000000160c54723c */ /* 0x040ff00000001854 */
[----:B------:R-:W-:Y:S01]  /*24b0*/  HMMA.16816.F32 R92, R12, R38, R72 ;  /* 0x000000260c5c723c */ /* 0x000fe20000001848 */
[----:B------:R-:W-:Y:S07]  /*24c0*/  LDSM.16.M88.4 R12, [R231+0xe080] ;  /* 0x00e08000e70c783b */ /* 0x000fee0000000200 */
        /* <DEDUP_REMOVED lines=8> */
[----:B------:R-:W-:Y:S07]  /*2550*/  LDSM.16.M88.4 R44, [R235+0x2000] ;  /* 0x00200000eb2c783b */ /* 0x000fee0000000200 */
[----:B------:R-:W-:Y:S01]  /*2560*/  HMMA.16816.F32 R52, R8, R38, R64 ;  /* 0x000000260834723c */ /* 0x000fe20000001840 */
[----:B------:R-:W3:Y:S07]  /*2570*/  LDSM.16.M88.4 R8, [R231+0xc080] ;  /* 0x00c08000e708783b */ /* 0x000eee0000000200 */
[C---:B------:R-:W-:Y:S01]  /*2580*/  HMMA.16816.F32 R36, R4.reuse, R40, R56 ;  /* 0x000000280424723c */ /* 0x040fe20000001838 */
[----:B------:R-:W-:Y:S07]  /*2590*/  LDSM.16.M88.4 R56, [R235+0x2800] ;  /* 0x00280000eb38783b */ /* 0x000fee0000000200 */
[C---:B------:R-:W-:Y:S08]  /*25a0*/  HMMA.16816.F32 R20, R4.reuse, R42, R76 ;  /* 0x0000002a0414723c */ /* 0x040ff0000000184c */
[C---:B------:R-:W-:Y:S08]  /*25b0*/  HMMA.16816.F32 R64, R4.reuse, R60, R80 ;  /* 0x0000003c0440723c */ /* 0x040ff00000001850 */
[C---:B------:R-:W-:Y:S08]  /*25c0*/  HMMA.16816.F32 R72, R4.reuse, R62, R84 ;  /* 0x0000003e0448723c */ /* 0x040ff00000001854 */
[C---:B------:R-:W-:Y:S08]  /*25d0*/  HMMA.16816.F32 R76, R4.reuse, R68, R88 ;  /* 0x00000044044c723c */ /* 0x040ff00000001858 */
[----:B------:R-:W-:Y:S01]  /*25e0*/  HMMA.16816.F32 R92, R4, R70, R92 ;  /* 0x00000046045c723c */ /* 0x000fe2000000185c */
[----:B------:R-:W-:Y:S07]  /*25f0*/  LDSM.16.M88.4 R4, [R233+0xe080] ;  /* 0x00e08000e904783b */ /* 0x000fee0000000200 */
[C---:B----4-:R-:W-:Y:S01]  /*2600*/  HMMA.16816.F32 R84, R16.reuse, R40, R48 ;  /* 0x000000281054723c */ /* 0x050fe20000001830 */
[----:B------:R-:W4:Y:S07]  /*2610*/  LDSM.16.M88.4 R48, [R235+0x1800] ;  /* 0x00180000eb30783b */ /* 0x000f2e0000000200 */
[C---:B------:R-:W-:Y:S08]  /*2620*/  HMMA.16816.F32 R96, R16.reuse, R42, R96 ;  /* 0x0000002a1060723c */ /* 0x040ff00000001860 */
[C---:B------:R-:W-:Y:S08]  /*2630*/  HMMA.16816.F32 R100, R16.reuse, R60, R100 ;  /* 0x0000003c1064723c */ /* 0x040ff00000001864 */
[C---:B------:R-:W-:Y:S08]  /*2640*/  HMMA.16816.F32 R60, R16.reuse, R62, R108 ;  /* 0x0000003e103c723c */ /* 0x040ff0000000186c */
[C---:B------:R-:W-:Y:S08]  /*2650*/  HMMA.16816.F32 R104, R16.reuse, R68, R104 ;  /* 0x000000441068723c */ /* 0x040ff00000001868 */
[----:B------:R-:W-:Y:S08]  /*2660*/  HMMA.16816.F32 R88, R16, R70, R52 ;  /* 0x000000461058723c */ /* 0x000ff00000001834 */
[C---:B-1----:R-:W-:Y:S08]  /*2670*/  HMMA.16816.F32 R80, R12.reuse, R32, R36 ;  /* 0x000000200c50723c */ /* 0x042ff00000001824 */
[C---:B------:R-:W-:Y:S01]  /*2680*/  HMMA.16816.F32 R52, R12.reuse, R34, R20 ;  /* 0x000000220c34723c */ /* 0x040fe20000001814 */
[----:B------:R-:W1:Y:S07]  /*2690*/  LDSM.16.M88.4 R20, [R233+0xc080] ;  /* 0x00c08000e914783b */ /* 0x000e6e0000000200 */
[C---:B--2---:R-:W-:Y:S08]  /*26a0*/  HMMA.16816.F32 R40, R12.reuse, R28, R64 ;  /* 0x0000001c0c28723c */ /* 0x044ff00000001840 */
[C---:B------:R-:W-:Y:S08]  /*26b0*/  HMMA.16816.F32 R36, R12.reuse, R30, R72 ;  /* 0x0000001e0c24723c */ /* 0x040ff00000001848 */
[C---:B------:R-:W-:Y:S08]  /*26c0*/  HMMA.16816.F32 R16, R12.reuse, R24, R76 ;  /* 0x000000180c10723c */ /* 0x040ff0000000184c */
[----:B------:R-:W-:Y:S08]  /*26d0*/  HMMA.16816.F32 R12, R12, R26, R92 ;  /* 0x0000001a0c0c723c */ /* 0x000ff0000000185c */
[C---:B---3--:R-:W-:Y:S08]  /*26e0*/  HMMA.16816.F32 R72, R8.reuse, R32, R84 ;  /* 0x000000200848723c */ /* 0x048ff00000001854 */
[C---:B------:R-:W-:Y:S01]  /*26f0*/  HMMA.16816.F32 R68, R8.reuse, R34, R96 ;  /* 0x000000220844723c */ /* 0x040fe20000001860 */
[----:B------:R-:W-:Y:S07]  /*2700*/  LDSM.16.M88.4 R32, [R230+0x7880] ;  /* 0x00788000e620783b */ /* 0x000fee0000000200 */
[C---:B------:R-:W-:Y:S08]  /*2710*/  HMMA.16816.F32 R64, R8.reuse, R28, R100 ;  /* 0x0000001c0840723c */ /* 0x040ff00000001864 */
[C---:B------:R-:W-:Y:S08]  /*2720*/  HMMA.16816.F32 R60, R8.reuse, R30, R60 ;  /* 0x0000001e083c723c */ /* 0x040ff0000000183c */
[C---:B------:R-:W-:Y:S08]  /*2730*/  HMMA.16816.F32 R28, R8.reuse, R24, R104 ;  /* 0x00000018081c723c */ /* 0x040ff00000001868 */
[----:B------:R-:W-:Y:S01]  /*2740*/  HMMA.16816.F32 R8, R8, R26, R88 ;  /* 0x0000001a0808723c */ /* 0x000fe20000001858 */
[----:B------:R-:W-:Y:S07]  /*2750*/  LDSM.16.M88.4 R24, [R229+0x2000] ;  /* 0x00200000e518783b */ /* 0x000fee0000000200 */
[C---:B----4-:R-:W-:Y:S08]  /*2760*/  HMMA.16816.F32 R76, R4.reuse, R50, R52 ;  /* 0x00000032044c723c */ /* 0x050ff00000001834 */
[C---:B------:R-:W-:Y:S01]  /*2770*/  HMMA.16816.F32 R104, R4.reuse, R46, R36 ;  /* 0x0000002e0468723c */ /* 0x040fe20000001824 */
[----:B------:R-:W-:Y:S07]  /*2780*/  LDSM.16.M88.4 R36, [R230+0x7080] ;  /* 0x00708000e624783b */ /* 0x000fee0000000200 */
[C---:B------:R-:W-:Y:S01]  /*2790*/  HMMA.16816.F32 R100, R4.reuse, R56, R16 ;  /* 0x000000380464723c */ /* 0x040fe20000001810 */
[----:B------:R-:W2:Y:S07]  /*27a0*/  LDSM.16.M88.4 R16, [R232+0xe080] ;  /* 0x00e08000e810783b */ /* 0x000eae0000000200 */
[C---:B------:R-:W-:Y:S01]  /*27b0*/  HMMA.16816.F32 R108, R4.reuse, R44, R40 ;  /* 0x0000002c046c723c */ /* 0x040fe20000001828 */
[----:B------:R-:W3:Y:S07]  /*27c0*/  LDSM.16.M88.4 R40, [R230+0x6880] ;  /* 0x00688000e628783b */ /* 0x000eee0000000200 */
[C---:B------:R-:W-:Y:S01]  /*27d0*/  HMMA.16816.F32 R52, R4.reuse, R58, R12 ;  /* 0x0000003a0434723c */ /* 0x040fe2000000180c */
[----:B------:R-:W4:Y:S07]  /*27e0*/  LDSM.16.M88.4 R12, [R232+0xc080] ;  /* 0x00c08000e80c783b */ /* 0x000f2e0000000200 */
[-C--:B------:R-:W-:Y:S01]  /*27f0*/  HMMA.16816.F32 R80, R4, R48.reuse, R80 ;  /* 0x000000300450723c */ /* 0x080fe20000001850 */
[----:B------:R-:W5:Y:S07]  /*2800*/  LDSM.16.M88.4 R4, [R236+0xe080] ;  /* 0x00e08000ec04783b */ /* 0x000f6e0000000200 */
[C---:B-1----:R-:W-:Y:S08]  /*2810*/  HMMA.16816.F32 R96, R20.reuse, R48, R72 ;  /* 0x000000301460723c */ /* 0x042ff00000001848 */
[C---:B------:R-:W-:Y:S08]  /*2820*/  HMMA.16816.F32 R92, R20.reuse, R50, R68 ;  /* 0x00000032145c723c */ /* 0x040ff00000001844 */
[C---:B------:R-:W-:Y:S08]  /*2830*/  HMMA.16816.F32 R88, R20.reuse, R44, R64 ;  /* 0x0000002c1458723c */ /* 0x040ff00000001840 */
[C---:B------:R-:W-:Y:S08]  /*2840*/  HMMA.16816.F32 R84, R20.reuse, R46, R60 ;  /* 0x0000002e1454723c */ /* 0x040ff0000000183c */
[C---:B------:R-:W-:Y:S01]  /*2850*/  HMMA.16816.F32 R60, R20.reuse, R56, R28 ;  /* 0x00000038143c723c */ /* 0x040fe2000000181c */
[----:B------:R-:W-:Y:S07]  /*2860*/  LDSM.16.M88.4 R28, [R229+0x1800] ;  /* 0x00180000e51c783b */ /* 0x000fee0000000200 */
[----:B------:R-:W-:Y:S01]  /*2870*/  HMMA.16816.F32 R56, R20, R58, R8 ;  /* 0x0000003a1438723c */ /* 0x000fe20000001808 */
[----:B------:R-:W1:Y:S04]  /*2880*/  LDSM.16.M88.4 R20, [R229+0x2800] ;  /* 0x00280000e514783b */ /* 0x000e680000000200 */
[----:B------:R-:W1:Y:S01]  /*2890*/  LDSM.16.M88.4 R8, [R234+0xc080] ;  /* 0x00c08000ea08783b */ /* 0x000e620000000200 */
[----:B------:R-:W-:-:S04]  /*28a0*/  DEPBAR.LE SB0, 0x0 ;  /* 0x000080000000791a */ /* 0x000fc80000000000 */
[C---:B--2---:R-:W-:Y:S08]  /*28b0*/  HMMA.16816.F32 R72, R16.reuse, R36, R108 ;  /* 0x000000241048723c */ /* 0x044ff0000000186c */
[C---:B---3--:R-:W-:Y:S08]  /*28c0*/  HMMA.16816.F32 R80, R16.reuse, R40, R80 ;  /* 0x000000281050723c */ /* 0x048ff00000001850 */
[C---:B------:R-:W-:Y:S08]  /*28d0*/  HMMA.16816.F32 R76, R16.reuse, R42, R76 ;  /* 0x0000002a104c723c */ /* 0x040ff0000000184c */
[----:B------:R-:W-:Y:S08]  /*28e0*/  HMMA.16816.F32 R52, R16, R34, R52 ;  /* 0x000000221034723c */ /* 0x000ff00000001834 */
[C---:B----4-:R-:W-:Y:S08]  /*28f0*/  HMMA.16816.F32 R48, R12.reuse, R40, R96 ;  /* 0x000000280c30723c */ /* 0x050ff00000001860 */
[----:B------:R-:W-:Y:S08]  /*2900*/  HMMA.16816.F32 R44, R12, R42, R92 ;  /* 0x0000002a0c2c723c */ /* 0x000ff0000000185c */
[C---:B------:R-:W-:Y:S08]  /*2910*/  HMMA.16816.F32 R68, R16.reuse, R38, R104 ;  /* 0x000000261044723c */ /* 0x040ff00000001868 */
[----:B------:R-:W-:Y:S08]  /*2920*/  HMMA.16816.F32 R64, R16, R32, R100 ;  /* 0x000000201040723c */ /* 0x000ff00000001864 */
[C---:B------:R-:W-:Y:S08]  /*2930*/  HMMA.16816.F32 R40, R12.reuse, R36, R88 ;  /* 0x000000240c28723c */ /* 0x040ff00000001858 */
[C---:B------:R-:W-:Y:S08]  /*2940*/  HMMA.16816.F32 R36, R12.reuse, R38, R84 ;  /* 0x000000260c24723c */ /* 0x040ff00000001854 */
[C---:B------:R-:W-:Y:S08]  /*2950*/  HMMA.16816.F32 R16, R12.reuse, R32, R60 ;  /* 0x000000200c10723c */ /* 0x040ff0000000183c */
[----:B------:R-:W-:Y:S08]  /*2960*/  HMMA.16816.F32 R12, R12, R34, R56 ;  /* 0x000000220c0c723c */ /* 0x000ff00000001838 */
[C---:B-----5:R-:W-:Y:S08]  /*2970*/  HMMA.16816.F32 R84, R4.reuse, R24, R72 ;  /* 0x000000180454723c */ /* 0x060ff00000001848 */
[----:B-1----:R-:W-:Y:S08]  /*2980*/  HMMA.16816.F32 R72, R4, R22, R52 ;  /* 0x000000160448723c */ /* 0x002ff00000001834 */
[----:B------:R-:W-:Y:S08]  /*2990*/  HMMA.16816.F32 R52, R8, R30, R44 ;  /* 0x0000001e0834723c */ /* 0x000ff0000000182c */
[C---:B------:R-:W-:Y:S08]  /*29a0*/  HMMA.16816.F32 R92, R4.reuse, R28, R80 ;  /* 0x0000001c045c723c */ /* 0x040ff00000001850 */
[----:B------:R-:W-:Y:S08]  /*29b0*/  HMMA.16816.F32 R88, R4, R30, R76 ;  /* 0x0000001e0458723c */ /* 0x000ff0000000184c */
[C---:B------:R-:W-:Y:S08]  /*29c0*/  HMMA.16816.F32 R60, R8.reuse, R28, R48 ;  /* 0x0000001c083c723c */ /* 0x040ff00000001830 */
[----:B------:R-:W-:Y:S08]  /*29d0*/  HMMA.16816.F32 R44, R8, R24, R40 ;  /* 0x00000018082c723c */ /* 0x000ff00000001828 */
[C---:B------:R-:W-:Y:S08]  /*29e0*/  HMMA.16816.F32 R80, R4.reuse, R26, R68 ;  /* 0x0000001a0450723c */ /* 0x040ff00000001844 */
[----:B------:R-:W-:Y:S07]  /*29f0*/  HMMA.16816.F32 R76, R4, R20, R64 ;  /* 0x00000014044c723c */ /* 0x000fee0000001840 */
[----:B------:R-:W-:Y:S01]  /*2a00*/  IADD3 R4, R247, 0x2080, RZ ;  /* 0x00002080f7047810 */ /* 0x000fe20007ffe0ff */
[C---:B------:R-:W-:Y:S08]  /*2a10*/  HMMA.16816.F32 R56, R8.reuse, R26, R36 ;  /* 0x0000001a0838723c */ /* 0x040ff00000001824 */
[C---:B------:R-:W-:Y:S08]  /*2a20*/  HMMA.16816.F32 R48, R8.reuse, R20, R16 ;  /* 0x000000140830723c */ /* 0x040ff00000001810 */
[----:B------:R-:W-:Y:S01]  /*2a30*/  HMMA.16816.F32 R40, R8, R22, R12 ;  /* 0x000000160828723c */ /* 0x000fe2000000180c */
[----:B------:R-:W-:Y:S06]  /*2a40*/  BAR.SYNC.DEFER_BLOCKING 0x0 ;  /* 0x0000000000007b1d */ /* 0x000fec0000010000 */
[----:B------:R-:W-:Y:S05]  /*2a50*/  @!P0 BRA `(.L_x_950) ;  /* 0x000003e000008947 */ /* 0x000fea0003800000 */
[----:B------:R-:W-:Y:S02]  /*2a60*/  IMAD.U32 R4, RZ, RZ, UR19 ;  /* 0x00000013ff047e24 */ /* 0x000fe4000f8e00ff */
        /* <DEDUP_REMOVED lines=29> */
[----:B------:R-:W-:Y:S01]  /*2c40*/  SHFL.IDX PT, R7, R5, 0x2, 0x181f ;  /* 0x00581f0005077f89 */ /* 0x000fe200000e0000 */
[----:B------:R-:W-:-:S03]  /*2c50*/  IMAD.SHL.U32 R6, R126, 0x2, RZ ;  /* 0x000000027e067824 */ /* 0x000fc600078e00ff */
[----:B------:R-:W-:Y:S04]  /*2c60*/  SHFL.IDX PT, R9, R4, 0x2, 0x181f ;  /* 0x00581f0004097f89 */ /* 0x000fe800000e0000 */
[----:B------:R-:W1:Y:S04]  /*2c70*/  SHFL.IDX PT, R10, R5, RZ, 0x181f ;  /* 0x00181fff050a7589 */ /* 0x000e6800000e0000 */
[----:B------:R2:W3:Y:S04]  /*2c80*/  SHFL.IDX PT, R11, R5, 0x1, 0x181f ;  /* 0x00381f00050b7f89 */ /* 0x0004e800000e0000 */
[----:B------:R-:W4:Y:S04]  /*2c90*/  SHFL.IDX PT, R13, R4, RZ, 0x181f ;  /* 0x00181fff040d7589 */ /* 0x000f2800000e0000 */
[----:B------:R5:W3:Y:S01]  /*2ca0*/  SHFL.IDX PT, R18, R4, 0x1, 0x181f ;  /* 0x00381f0004127f89 */ /* 0x000ae200000e0000 */
[----:B-1----:R-:W-:-:S02]  /*2cb0*/  IADD3 R14, P2, R10, R15, RZ ;  /* 0x0000000f0a0e7210 */ /* 0x002fc40007f5e0ff */
[----:B--2---:R-:W-:-:S04]  /*2cc0*/  IADD3 R5, -R19, 0x10, RZ ;  /* 0x0000001013057810 */ /* 0x004fc80007ffe1ff */
[----:B------:R-:W-:Y:S02]  /*2cd0*/  LOP3.LUT R5, R5, 0xf, RZ, 0xc0, !PT ;  /* 0x0000000f05057812 */ /* 0x000fe400078ec0ff */
[----:B-----5:R-:W-:Y:S02]  /*2ce0*/  SHF.L.U64.HI R4, R128, 0x1, R130 ;  /* 0x0000000180047819 */ /* 0x020fe40000010282 */
[----:B------:R-:W-:Y:S02]  /*2cf0*/  IADD3 R16, P1, P0, R5, R7, R15 ;  /* 0x0000000705107210 */ /* 0x000fe4000783e00f */
[----:B------:R-:W-:Y:S02]  /*2d00*/  LOP3.LUT R5, R8, 0xf, RZ, 0xc0, !PT ;  /* 0x0000000f08057812 */ /* 0x000fe400078ec0ff */
[----:B------:R-:W-:Y:S02]  /*2d10*/  IADD3.X R17, RZ, R9, R4, P1, P0 ;  /* 0x00000009ff117210 */ /* 0x000fe40000fe0404 */
[----:B------:R-:W-:-:S02]  /*2d20*/  IADD3 R8, P1, P0, R5, R7, R6 ;  /* 0x0000000705087210 */ /* 0x000fc4000783e006 */
[----:B------:R-:W-:-:S04]  /*2d30*/  SHF.L.U64.HI R5, R126, 0x1, R127 ;  /* 0x000000017e057819 */ /* 0x000fc8000001027f */
[--C-:B------:R-:W-:Y:S02]  /*2d40*/  IADD3.X R9, RZ, R9, R5.reuse, P1, P0 ;  /* 0x00000009ff097210 */ /* 0x100fe40000fe0405 */
[-C--:B------:R-:W-:Y:S02]  /*2d50*/  IADD3 R12, P1, R10, R6.reuse, RZ ;  /* 0x000000060a0c7210 */ /* 0x080fe40007f3e0ff */
[----:B---3--:R-:W-:Y:S01]  /*2d60*/  IADD3 R10, P0, R11, R15, RZ ;  /* 0x0000000f0b0a7210 */ /* 0x008fe20007f1e0ff */
[--C-:B----4-:R-:W-:Y:S01]  /*2d70*/  IMAD.X R15, R13, 0x1, R4.reuse, P2 ;  /* 0x000000010d0f7824 */ /* 0x110fe200010e0604 */
        /* <DEDUP_REMOVED lines=10> */
[----:B------:R1:W-:Y:S04]  /*2e20*/  LDGSTS.E.BYPASS.LTC128B.128.ZFILL [R247+0x6080], [R16.64], P1 ;  /* 0x0608000010f77fae */ /* 0x0003e80008941d54 */
[----:B------:R1:W-:Y:S02]  /*2e30*/  LDGSTS.E.BYPASS.LTC128B.128.ZFILL [R247+0x7880], [R8.64], P0 ;  /* 0x0788000008f77fae */ /* 0x0003e40008141d54 */
.L_x_950:
[----:B------:R-:W-:Y:S01]  /*2e40*/  FMUL.FTZ R4, R52, c[0x0][0x320] ;  /* 0x0000c80034047a20 */ /* 0x000fe20000410000 */
[----:B-1----:R-:W-:Y:S01]  /*2e50*/  SHF.R.S32.HI R7, RZ, 0x1f, R122 ;  /* 0x0000001fff077819 */ /* 0x002fe2000001147a */
[----:B------:R-:W-:Y:S01]  /*2e60*/  FMUL.FTZ R5, R45, c[0x0][0x320] ;  /* 0x0000c8002d057a20 */ /* 0x000fe20000410000 */
[----:B------:R-:W-:Y:S01]  /*2e70*/  LEA.HI R6, R124, R129, RZ, 0x2 ;  /* 0x000000817c067211 */ /* 0x000fe200078f10ff */
[----:B------:R1:W2:Y:S01]  /*2e80*/  MUFU.TANH R36, R4 ;  /* 0x0000000400247308 */ /* 0x0002a20000002400 */
[----:B------:R-:W-:Y:S01]  /*2e90*/  FMUL.FTZ R8, R56, c[0x0][0x320] ;  /* 0x0000c80038087a20 */ /* 0x000fe20000410000 */
[----:B------:R-:W-:Y:S01]  /*2ea0*/  UISETP.NE.AND UP1, UPT, UR13, URZ, UPT ;  /* 0x0000003f0d00728c */ /* 0x000fe2000bf25270 */
[----:B------:R-:W-:Y:S01]  /*2eb0*/  LOP3.LUT R6, R6, 0xfffffffc, RZ, 0xc0, !PT ;  /* 0xfffffffc06067812 */ /* 0x000fe200078ec0ff */
[----:B------:R-:W-:Y:S01]  /*2ec0*/  UISETP.NE.AND UP0, UPT, UR12, URZ, UPT ;  /* 0x0000003f0c00728c */ /* 0x000fe2000bf05270 */
[----:B------:R-:W-:Y:S01]  /*2ed0*/  FMUL.FTZ R10, R57, c[0x0][0x320] ;  /* 0x0000c800390a7a20 */ /* 0x000fe20000410000 */
[----:B------:R-:W-:Y:S01]  /*2ee0*/  ULDC UR19, c[0x0][0x324] ;  /* 0x0000c90000137ab9 */ /* 0x000fe20000000800 */
[----:B------:R-:W0:Y:S01]  /*2ef0*/  LDGDEPBAR ;  /* 0x00000000000079af */ /* 0x000e220000000000 */
[----:B------:R3:W4:Y:S01]  /*2f00*/  MUFU.TANH R28, R5 ;  /* 0x00000005001c7308 */ /* 0x0007220000002400 */
[----:B------:R-:W-:Y:S01]  /*2f10*/  IMAD.IADD R6, R129, 0x1, -R6 ;  /* 0x0000000181067824 */ /* 0x000fe200078e0a06 */
[----:B------:R-:W-:Y:S01]  /*2f20*/  PLOP3.LUT P1, PT, PT, PT, UP1, 0x80, 0x0 ;  /* 0x000000000000781c */ /* 0x000fe20003f2f018 */
[----:B------:R-:W-:Y:S01]  /*2f30*/  ULDC UR4, c[0x0][0x1d0] ;  /* 0x0000740000047ab9 */ /* 0x000fe20000000800 */
[----:B------:R-:W-:Y:S01]  /*2f40*/  PLOP3.LUT P0, PT, PT, PT, UP1, 0x80, 0x0 ;  /* 0x000000000000781c */ /* 0x000fe20003f0f018 */
[----:B------:R-:W-:-:S02]  /*2f50*/  ULOP3.LUT UR19, URZ, UR19, URZ, 0x33, !UPT ;  /* 0x000000133f137292 */ /* 0x000fc4000f8e333f */
[----:B------:R-:W-:Y:S01]  /*2f60*/  UIMAD UR4, UR22, UR4, UR31 ;  /* 0x00000004160472a4 */ /* 0x000fe2000f8e021f */
[----:B-1----:R-:W-:Y:S01]  /*2f70*/  FMUL.FTZ R4, R53, c[0x0][0x320] ;  /* 0x0000c80035047a20 */ /* 0x002fe20000410000 */
[----:B------:R-:W1:Y:S01]  /*2f80*/  MUFU.TANH R27, R8 ;  /* 0x00000008001b7308 */ /* 0x000e620000002400 */
[----:B---3--:R-:W-:-:S07]  /*2f90*/  LEA.HI R5, R7, R122, RZ, 0x2 ;  /* 0x0000007a07057211 */ /* 0x008fce00078f10ff */
[----:B------:R3:W1:Y:S01]  /*2fa0*/  MUFU.TANH R35, R4 ;  /* 0x0000000400237308 */ /* 0x0006620000002400 */
[----:B------:R-:W-:-:S05]  /*2fb0*/  LOP3.LUT R5, R5, 0xffffffc, RZ, 0xc0, !PT ;  /* 0x0ffffffc05057812 */ /* 0x000fca00078ec0ff */
[----:B------:R-:W-:Y:S01]  /*2fc0*/  IMAD.IADD R9, R122, 0x1, -R5 ;  /* 0x000000017a097824 */ /* 0x000fe200078e0a05 */
[----:B------:R-:W-:Y:S01]  /*2fd0*/  LEA.HI R5, R6, R6, RZ, 0x1 ;  /* 0x0000000606057211 */ /* 0x000fe200078f08ff */
[----:B------:R5:W1:Y:S01]  /*2fe0*/  MUFU.TANH R26, R10 ;  /* 0x0000000a001a7308 */ /* 0x000a620000002400 */
[----:B---3--:R-:W-:-:S07]  /*2ff0*/  FMUL.FTZ R4, R44, c[0x0][0x320] ;  /* 0x0000c8002c047a20 */ /* 0x008fce0000410000 */
[----:B------:R3:W1:Y:S01]  /*3000*/  MUFU.TANH R29, R4 ;  /* 0x00000004001d7308 */ /* 0x0006620000002400 */
[----:B-----5:R-:W-:-:S07]  /*3010*/  FMUL.FTZ R10, R49, c[0x0][0x320] ;  /* 0x0000c800310a7a20 */ /* 0x020fce0000410000 */
[----:B------:R-:W1:Y:S01]  /*3020*/  MUFU.TANH R25, R10 ;  /* 0x0000000a00197308 */ /* 0x000e620000002400 */
[----:B---3--:R-:W-:-:S05]  /*3030*/  LOP3.LUT R4, R123, 0xffffffe0, RZ, 0xc0, !PT ;  /* 0xffffffe07b047812 */ /* 0x008fca00078ec0ff */
[----:B------:R-:W-:-:S05]  /*3040*/  IMAD.IADD R4, R129, 0x1, -R4 ;  /* 0x0000000181047824 */ /* 0x000fca00078e0a04 */
[----:B------:R-:W-:-:S04]  /*3050*/  SHF.R.S32.HI R7, RZ, 0x1f, R4 ;  /* 0x0000001fff077819 */ /* 0x000fc80000011404 */
[----:B------:R-:W-:-:S04]  /*3060*/  LEA.HI R7, R7, R4, RZ, 0x2 ;  /* 0x0000000407077211 */ /* 0x000fc800078f10ff */
[C---:B------:R-:W-:Y:S02]  /*3070*/  LEA.HI.SX32 R8, R7.reuse, UR27, 0x1e ;  /* 0x0000001b07087c11 */ /* 0x040fe4000f8ff2ff */
[----:B------:R-:W-:-:S03]  /*3080*/  LOP3.LUT R7, R7, 0x7ffffffc, RZ, 0xc0, !PT ;  /* 0x7ffffffc07077812 */ /* 0x000fc600078ec0ff */
[----:B------:R-:W-:Y:S01]  /*3090*/  IMAD R11, R9, 0x10, R8 ;  /* 0x00000010090b7824 */ /* 0x000fe200078e0208 */
[C---:B------:R-:W-:Y:S01]  /*30a0*/  LOP3.LUT R9, R5.reuse, 0x1ffffffe, RZ, 0xc0, !PT ;  /* 0x1ffffffe05097812 */ /* 0x040fe200078ec0ff */
[----:B------:R-:W-:Y:S02]  /*30b0*/  IMAD.SHL.U32 R8, R5, 0x20, RZ ;  /* 0x0000002005087824 */ /* 0x000fe400078e00ff */
[----:B------:R-:W-:Y:S02]  /*30c0*/  IMAD.IADD R7, R4, 0x1, -R7 ;  /* 0x0000000104077824 */ /* 0x000fe400078e0a07 */
[----:B------:R-:W-:Y:S01]  /*30d0*/  IMAD.IADD R6, R6, 0x1, -R9 ;  /* 0x0000000106067824 */ /* 0x000fe200078e0a09 */
[----:B------:R-:W-:Y:S01]  /*30e0*/  LOP3.LUT R5, R8, 0xffffffc0, RZ, 0xc0, !PT ;  /* 0xffffffc008057812 */ /* 0x000fe200078ec0ff */
[----:B------:R-:W-:Y:S01]  /*30f0*/  IMAD.U32 R4, RZ, RZ, UR28 ;  /* 0x0000001cff047e24 */ /* 0x000fe2000f8e00ff */
[----:B------:R-:W-:Y:S02]  /*3100*/  SHF.L.U32 R8, R7, 0x1, RZ ;  /* 0x0000000107087819 */ /* 0x000fe400000006ff */
[----:B------:R-:W-:-:S02]  /*3110*/  IADD3 R5, R5, R11, RZ ;  /* 0x0000000b05057210 */ /* 0x000fc40007ffe0ff */
[C---:B------:R-:W-:Y:S02]  /*3120*/  IADD3 R4, -R8.reuse, 0x1, R4 ;  /* 0x0000000108047810 */ /* 0x040fe40007ffe104 */
[----:B------:R-:W-:Y:S01]  /*3130*/  IADD3 R14, -R8, UR4, RZ ;  /* 0x00000004080e7c10 */ /* 0x000fe2000fffe1ff */
[----:B------:R-:W-:Y:S01]  /*3140*/  IMAD R12, R6, 0x8, R5 ;  /* 0x00000008060c7824 */ /* 0x000fe200078e0205 */
[----:B------:R-:W-:Y:S01]  /*3150*/  IADD3 R4, R4, -c[0x0][0x168], RZ ;  /* 0x80005a0004047a10 */ /* 0x000fe20007ffe0ff */
[----:B------:R-:W-:Y:S01]  /*3160*/  FMUL.FTZ R5, R40, c[0x0][0x320] ;  /* 0x0000c80028057a20 */ /* 0x000fe20000410000 */
[----:B------:R-:W-:Y:S01]  /*3170*/  IADD3 R16, -R8, UR31, RZ ;  /* 0x0000001f08107c10 */ /* 0x000fe2000fffe1ff */
[----:B------:R-:W-:Y:S01]  /*3180*/  @P1 IMAD.HI.U32 R6, R12, c[0x0][0x2c8], RZ ;  /* 0x0000b2000c061a27 */ /* 0x000fe200078e00ff */
[----:B------:R3:W-:Y:S01]  /*3190*/  STL [R1+0x30], R12 ;  /* 0x0000300c01007387 */ /* 0x0007e20000100800 */
[----:B------:R5:W1:Y:S01]  /*31a0*/  MUFU.TANH R24, R5 ;  /* 0x0000000500187308 */ /* 0x000a620000002400 */
[----:B------:R-:W-:-:S02]  /*31b0*/  IADD3 R13, R4, c[0x0][0x328], RZ ;  /* 0x0000ca00040d7a10 */ /* 0x000fc40007ffe0ff */
[----:B------:R-:W-:Y:S01]  /*31c0*/  STL [R1+0x1c], R8 ;  /* 0x00001c0801007387 */ /* 0x000fe20000100800 */
[----:B------:R-:W-:Y:S01]  /*31d0*/  IADD3 R15, R4, UR19, RZ ;  /* 0x00000013040f7c10 */ /* 0x000fe2000fffe0ff */
[----:B-----5:R-:W-:-:S04]  /*31e0*/  FMUL.FTZ R5, R41, c[0x0][0x320] ;  /* 0x0000c80029057a20 */ /* 0x020fc80000410000 */
[----:B------:R5:W1:Y:S01]  /*31f0*/  MUFU.TANH R21, R5 ;  /* 0x0000000500157308 */ /* 0x000a620000002400 */
[----:B---3--:R-:W-:Y:S02]  /*3200*/  @P0 SHF.R.U32.HI R12, RZ, c[0x0][0x2cc], R6 ;  /* 0x0000b300ff0c0a19 */ /* 0x008fe40000011606 */
[----:B------:R-:W-:-:S03]  /*3210*/  PLOP3.LUT P0, PT, PT, PT, UP0, 0x40, 0x0 ;  /* 0x000000000000781c */ /* 0x000fc60003f0e808 */
[----:B------:R-:W3:Y:S01]  /*3220*/  SHFL.IDX PT, R6, R12, RZ, 0x1c1f ;  /* 0x001c1fff0c067589 */ /* 0x000ee200000e0000 */
[----:B-----5:R-:W-:-:S04]  /*3230*/  FMUL.FTZ R5, R60, c[0x0][0x320] ;  /* 0x0000c8003c057a20 */ /* 0x020fc80000410000 */
[----:B------:R5:W1:Y:S01]  /*3240*/  MUFU.TANH R19, R5 ;  /* 0x0000000500137308 */ /* 0x000a620000002400 */
[----:B---3--:R-:W-:Y:S02]  /*3250*/  IMAD.IADD R4, R15, 0x1, R6 ;  /* 0x000000010f047824 */ /* 0x008fe400078e0206 */
[----:B-----5:R-:W-:-:S05]  /*3260*/  FMUL.FTZ R5, R61, c[0x0][0x320] ;  /* 0x0000c8003d057a20 */ /* 0x020fca0000410000 */
[----:B------:R3:W1:Y:S02]  /*3270*/  MUFU.TANH R18, R5 ;  /* 0x0000000500127308 */ /* 0x0006640000002400 */
[----:B---3--:R-:W-:-:S06]  /*3280*/  FMUL.FTZ R5, R48, c[0x0][0x320] ;  /* 0x0000c80030057a20 */ /* 0x008fcc0000410000 */
[----:B------:R3:W1:Y:S02]  /*3290*/  MUFU.TANH R17, R5 ;  /* 0x0000000500117308 */ /* 0x0006640000002400 */
[----:B---3--:R-:W-:-:S05]  /*32a0*/  IMAD.IADD R5, R13, 0x1, R6 ;  /* 0x000000010d057824 */ /* 0x008fca00078e0206 */
[----:B------:R-:W-:Y:S01]  /*32b0*/  IMNMX R5, R5, R14, PT ;  /* 0x0000000e05057217 */ /* 0x000fe20003800200 */
[----:B------:R-:W-:Y:S05]  /*32c0*/  @P0 BRA `(.L_x_951) ;  /* 0x0000015000000947 */ /* 0x000fea0003800000 */
[----:B-12-4-:R-:W-:Y:S01]  /*32d0*/  IMAD.U32 R7, RZ, RZ, UR9 ;  /* 0x00000009ff077e24 */ /* 0x016fe2000f8e00ff */
        /* <DEDUP_REMOVED lines=11> */
.L_x_953:
[----:B------:R-:W-:-:S04]  /*3390*/  MOV R7, c[0x0][0x32c] ;  /* 0x0000cb0000077a02 */ /* 0x000fc80000000f00 */
[----:B------:R-:W-:-:S13]  /*33a0*/  ISETP.NE.AND P0, PT, R7, 0x1, PT ;  /* 0x000000010700780c */ /* 0x000fda0003f05270 */
[----:B------:R-:W-:-:S05]  /*33b0*/  @P0 IMAD.HI.U32 R7, R6, c[0x0][0x330], RZ ;  /* 0x0000cc0006070a27 */ /* 0x000fca00078e00ff */
[----:B------:R-:W-:Y:S02]  /*33c0*/  @P0 SHF.R.U32.HI R6, RZ, c[0x0][0x334], R7 ;  /* 0x0000cd00ff060a19 */ /* 0x000fe40000011607 */
.L_x_954:
[----:B------:R-:W-:Y:S05]  /*33d0*/  BSYNC B0 ;  /* 0x0000000000007941 */ /* 0x000fea0003800000 */
.L_x_952:
[----:B------:R-:W-:-:S05]  /*33e0*/  IMAD R6, R6, c[0x0][0x32c], R16 ;  /* 0x0000cb0006067a24 */ /* 0x000fca00078e0210 */
[----:B------:R-:W-:Y:S02]  /*33f0*/  IADD3 R7, R6, c[0x0][0x32c], RZ ;  /* 0x0000cb0006077a10 */ /* 0x000fe40007ffe0ff */
[----:B------:R-:W-:Y:S02]  /*3400*/  IMNMX R4, R4, R6, !PT ;  /* 0x0000000604047217 */ /* 0x000fe40007800200 */
[----:B------:R-:W-:Y:S02]  /*3410*/  IMNMX R5, R5, R7, PT ;  /* 0x0000000705057217 */ /* 0x000fe40003800200 */
.L_x_951:
[----:B-12-4-:R-:W-:Y:S01]  /*3420*/  UISETP.GE.AND UP0, UPT, UR31, 0x1, UPT ;  /* 0x000000011f00788c */ /* 0x016fe2000bf06270 */
[----:B------:R-:W-:Y:S01]  /*3430*/  FMUL.FTZ R6, R50, c[0x0][0x320] ;  /* 0x0000c80032067a20 */ /* 0x000fe20000410000 */
[----:B------:R-:W-:Y:S01]  /*3440*/  UISETP.GE.AND UP1, UPT, UR31, 0xa, UPT ;  /* 0x0000000a1f00788c */ /* 0x000fe2000bf26270 */
[----:B------:R-:W-:Y:S01]  /*3450*/  FMUL.FTZ R10, R55, c[0x0][0x320] ;  /* 0x0000c800370a7a20 */ /* 0x000fe20000410000 */
[----:B------:R-:W-:Y:S01]  /*3460*/  UISETP.GE.AND UP3, UPT, UR31, 0x2, UPT ;  /* 0x000000021f00788c */ /* 0x000fe2000bf66270 */
[----:B------:R1:W2:Y:S01]  /*3470*/  MUFU.TANH R31, R6 ;  /* 0x00000006001f7308 */ /* 0x0002a20000002400 */
[----:B------:R-:W-:Y:S01]  /*3480*/  PLOP3.LUT P0, PT, PT, PT, UP0, 0x40, 0x0 ;  /* 0x000000000000781c */ /* 0x000fe20003f0e808 */
[----:B------:R-:W-:Y:S01]  /*3490*/  UISETP.GE.AND UP2, UPT, UR31, 0x9, UPT ;  /* 0x000000091f00788c */ /* 0x000fe2000bf46270 */
[----:B------:R-:W-:Y:S01]  /*34a0*/  FMUL.FTZ R8, R63, c[0x0][0x320] ;  /* 0x0000c8003f087a20 */ /* 0x000fe20000410000 */
[----:B------:R-:W-:Y:S01]  /*34b0*/  UP2UR UR30, UPR, URZ, 0x1 ;  /* 0x000000013f1e7883 */ /* 0x000fe20008000000 */
[C---:B------:R-:W-:Y:S01]  /*34c0*/  ISETP.GT.AND P0, PT, R4.reuse, RZ, P0 ;  /* 0x000000ff0400720c */ /* 0x040fe20000704270 */
[----:B------:R-:W-:Y:S01]  /*34d0*/  UISETP.GE.AND UP5, UPT, UR31, 0x19, UPT ;  /* 0x000000191f00788c */ /* 0x000fe2000bfa6270 */
[----:B------:R-:W-:Y:S01]  /*34e0*/  PLOP3.LUT P2, PT, PT, PT, UP3, 0x40, 0x0 ;  /* 0x000000000000781c */ /* 0x000fe20003f4e838 */
[----:B------:R-:W-:Y:S01]  /*34f0*/  UISETP.GE.AND UP0, UPT, UR31, 0x11, UPT ;  /* 0x000000111f00788c */ /* 0x000fe2000bf06270 */
[----:B------:R-:W-:Y:S01]  /*3500*/  ISETP.LT.OR P0, PT, R5, 0x1, P0 ;  /* 0x000000010500780c */ /* 0x000fe20000701670 */
[----:B------:R-:W-:Y:S01]  /*3510*/  UISETP.GE.AND UP6, UPT, UR31, 0x12, UPT ;  /* 0x000000121f00788c */ /* 0x000fe2000bfc6270 */
[----:B------:R-:W-:Y:S01]  /*3520*/  PLOP3.LUT P1, PT, PT, PT, UP2, 0x40, 0x0 ;  /* 0x000000000000781c */ /* 0x000fe20003f2e828 */
[----:B------:R-:W-:Y:S01]  /*3530*/  UP2UR UR28, UPR, URZ, 0x4 ;  /* 0x000000043f1c7883 */ /* 0x000fe20008000000 */
[----:B------:R-:W-:Y:S01]  /*3540*/  FSEL R37, R19, -INF , !P0 ;  /* 0xff80000013257808 */ /* 0x000fe20004000000 */
[----:B------:R-:W-:Y:S01]  /*3550*/  UP2UR UR29, UPR, URZ, 0x8 ;  /* 0x000000083f1d7883 */ /* 0x000fe20008000000 */
[----:B------:R-:W-:Y:S01]  /*3560*/  PLOP3.LUT P0, PT, PT, PT, UP1, 0x40, 0x0 ;  /* 0x000000000000781c */ /* 0x000fe20003f0e818 */
[----:B-1----:R-:W-:Y:S01]  /*3570*/  FMUL.FTZ R6, R51, c[0x0][0x320] ;  /* 0x0000c80033067a20 */ /* 0x002fe20000410000 */
[C---:B------:R-:W-:Y:S01]  /*3580*/  ISETP.GT.AND P2, PT, R4.reuse, 0x1, P2 ;  /* 0x000000010400780c */ /* 0x040fe20001744270 */
[----:B------:R-:W-:Y:S01]  /*3590*/  UISETP.GE.AND UP2, UPT, UR31, 0x22, UPT ;  /* 0x000000221f00788c */ /* 0x000fe2000bf46270 */
[C---:B------:R-:W-:Y:S01]  /*35a0*/  ISETP.GT.AND P0, PT, R4.reuse, 0x9, P0 ;  /* 0x000000090400780c */ /* 0x040fe20000704270 */
[----:B------:R1:W3:Y:S01]  /*35b0*/  MUFU.TANH R34, R6 ;  /* 0x0000000600227308 */ /* 0x0002e20000002400 */
[----:B------:R-:W-:Y:S01]  /*35c0*/  ISETP.GT.AND P1, PT, R4, 0x8, P1 ;  /* 0x000000080400780c */ /* 0x000fe20000f24270 */
[----:B------:R-:W-:Y:S01]  /*35d0*/  UISETP.GE.AND UP4, UPT, UR31, 0x1a, UPT ;  /* 0x0000001a1f00788c */ /* 0x000fe2000bf86270 */
[C---:B------:R-:W-:Y:S01]  /*35e0*/  ISETP.LT.OR P0, PT, R5.reuse, 0xa, P0 ;  /* 0x0000000a0500780c */ /* 0x040fe20000701670 */
[----:B------:R-:W-:Y:S01]  /*35f0*/  UISETP.GE.AND UP3, UPT, UR31, 0x21, UPT ;  /* 0x000000211f00788c */ /* 0x000fe2000bf66270 */
[C---:B------:R-:W-:Y:S01]  /*3600*/  ISETP.LT.OR P2, PT, R5.reuse, 0x2, P2 ;  /* 0x000000020500780c */ /* 0x040fe20001741670 */
[----:B------:R-:W-:Y:S01]  /*3610*/  UP2UR UR32, UPR, URZ, 0x40 ;  /* 0x000000403f207883 */ /* 0x000fe20008000000 */
[----:B------:R-:W-:Y:S01]  /*3620*/  ISETP.LT.OR P1, PT, R5, 0x9, P1 ;  /* 0x000000090500780c */ /* 0x000fe20000f21670 */
[----:B------:R-:W-:Y:S01]  /*3630*/  UP2UR UR5, UPR, URZ, 0x2 ;  /* 0x000000023f057883 */ /* 0x000fe20008000000 */
[----:B------:R-:W-:Y:S01]  /*3640*/  FSEL R39, R18, -INF , !P2 ;  /* 0xff80000012277808 */ /* 0x000fe20005000000 */
[----:B------:R-:W-:Y:S01]  /*3650*/  UP2UR UR4, UPR, URZ, 0x1 ;  /* 0x000000013f047883 */ /* 0x000fe20008000000 */
[----:B------:R-:W-:Y:S01]  /*3660*/  FSEL R41, R36, -INF , !P1 ;  /* 0xff80000024297808 */ /* 0x000fe20004800000 */
[----:B------:R-:W-:Y:S01]  /*3670*/  UISETP.GE.AND UP1, UPT, UR31, 0x29, UPT ;  /* 0x000000291f00788c */ /* 0x000fe2000bf26270 */
[----:B------:R-:W-:Y:S01]  /*3680*/  PLOP3.LUT P2, PT, PT, PT, UP0, 0x40, 0x0 ;  /* 0x000000000000781c */ /* 0x000fe20003f4e808 */
[----:B------:R-:W-:Y:S01]  /*3690*/  UISETP.GE.AND UP0, UPT, UR31, 0x2a, UPT ;  /* 0x0000002a1f00788c */ /* 0x000fe2000bf06270 */
[----:B------:R-:W-:Y:S01]  /*36a0*/  PLOP3.LUT P1, PT, PT, PT, UP6, 0x40, 0x0 ;  /* 0x000000000000781c */ /* 0x000fe20003f2e868 */
[----:B-1----:R-:W-:Y:S01]  /*36b0*/  FMUL.FTZ R6, R47, c[0x0][0x320] ;  /* 0x0000c8002f067a20 */ /* 0x002fe20000410000 */
[C---:B------:R-:W-:Y:S01]  /*36c0*/  ISETP.GT.AND P2, PT, R4.reuse, 0x10, P2 ;  /* 0x000000100400780c */ /* 0x040fe20001744270 */
[----:B------:R-:W-:Y:S01]  /*36d0*/  UISETP.NE.AND UP6, UPT, UR12, URZ, UPT ;  /* 0x0000003f0c00728c */ /* 0x000fe2000bfc5270 */
[----:B------:R-:W-:Y:S01]  /*36e0*/  ISETP.GT.AND P1, PT, R4, 0x11, P1 ;  /* 0x000000110400780c */ /* 0x000fe20000f24270 */
[----:B------:R1:W4:Y:S01]  /*36f0*/  MUFU.TANH R30, R6 ;  /* 0x00000006001e7308 */ /* 0x0003220000002400 */
[C---:B------:R-:W-:Y:S01]  /*3700*/  ISETP.LT.OR P2, PT, R5.reuse, 0x11, P2 ;  /* 0x000000110500780c */ /* 0x040fe20001741670 */
[----:B------:R-:W-:Y:S01]  /*3710*/  FMUL.FTZ R7, R62, c[0x0][0x320] ;  /* 0x0000c8003e077a20 */ /* 0x000fe20000410000 */
[----:B------:R-:W-:Y:S01]  /*3720*/  ISETP.LT.OR P1, PT, R5, 0x12, P1 ;  /* 0x000000120500780c */ /* 0x000fe20000f21670 */
[----:B------:R-:W-:Y:S01]  /*3730*/  FMUL.FTZ R9, R59, c[0x0][0x320] ;  /* 0x0000c8003b097a20 */ /* 0x000fe20000410000 */
[----:B------:R-:W-:Y:S01]  /*3740*/  FSEL R64, R29, -INF , !P2 ;  /* 0xff8000001d407808 */ /* 0x000fe20005000000 */
[----:B------:R-:W-:Y:S01]  /*3750*/  FMUL.FTZ R11, R46, c[0x0][0x320] ;  /* 0x0000c8002e0b7a20 */ /* 0x000fe20000410000 */
[----:B------:R-:W-:Y:S01]  /*3760*/  FSEL R70, R28, -INF , !P1 ;  /* 0xff8000001c467808 */ /* 0x000fe20004800000 */
[----:B------:R-:W2:Y:S01]  /*3770*/  MUFU.TANH R20, R10 ;  /* 0x0000000a00147308 */ /* 0x000ea20000002400 */
[----:B------:R-:W-:-:S02]  /*3780*/  PLOP3.LUT P2, PT, PT, PT, UP4, 0x40, 0x0 ;  /* 0x000000000000781c */ /* 0x000fc40003f4e848 */
[----:B------:R-:W-:Y:S02]  /*3790*/  PLOP3.LUT P1, PT, PT, PT, UP3, 0x40, 0x0 ;  /* 0x000000000000781c */ /* 0x000fe40003f2e838 */
[C---:B------:R-:W-:Y:S02]  /*37a0*/  ISETP.GT.AND P2, PT, R4.reuse, 0x19, P2 ;  /* 0x000000190400780c */ /* 0x040fe40001744270 */
[----:B------:R-:W-:Y:S01]  /*37b0*/  ISETP.GT.AND P1, PT, R4, 0x20, P1 ;  /* 0x000000200400780c */ /* 0x000fe20000f24270 */
[----:B-1----:R-:W-:Y:S01]  /*37c0*/  FMUL.FTZ R6, R54, c[0x0][0x320] ;  /* 0x0000c80036067a20 */ /* 0x002fe20000410000 */
[C---:B------:R-:W-:Y:S01]  /*37d0*/  ISETP.LT.OR P2, PT, R5.reuse, 0x1a, P2 ;  /* 0x0000001a0500780c */ /* 0x040fe20001741670 */
[----:B------:R-:W1:Y:S01]  /*37e0*/  MUFU.TANH R22, R9 ;  /* 0x0000000900167308 */ /* 0x000e620000002400 */
[----:B------:R-:W-:Y:S02]  /*37f0*/  ISETP.LT.OR P1, PT, R5, 0x21, P1 ;  /* 0x000000210500780c */ /* 0x000fe40000f21670 */
[----:B------:R-:W-:-:S02]  /*3800*/  FSEL R71, R26, -INF , !P2 ;  /* 0xff8000001a477808 */ /* 0x000fc40005000000 */
[----:B------:R-:W-:Y:S02]  /*3810*/  FSEL R245, R17, -INF , !P1 ;  /* 0xff80000011f57808 */ /* 0x000fe40004800000 */
[----:B------:R-:W-:Y:S01]  /*3820*/  PLOP3.LUT P2, PT, PT, PT, UP1, 0x40, 0x0 ;  /* 0x000000000000781c */ /* 0x000fe20003f4e818 */
[----:B------:R5:W1:Y:S01]  /*3830*/  MUFU.TANH R23, R6 ;  /* 0x0000000600177308 */ /* 0x000a620000002400 */
[----:B------:R-:W-:Y:S02]  /*3840*/  PLOP3.LUT P1, PT, PT, PT, UP0, 0x40, 0x0 ;  /* 0x000000000000781c */ /* 0x000fe40003f2e808 */
[C---:B------:R-:W-:Y:S02]  /*3850*/  ISETP.GT.AND P2, PT, R4.reuse, 0x28, P2 ;  /* 0x000000280400780c */ /* 0x040fe40001744270 */
[----:B------:R-:W-:Y:S02]  /*3860*/  ISETP.GT.AND P1, PT, R4, 0x29, P1 ;  /* 0x000000290400780c */ /* 0x000fe40000f24270 */
[C---:B------:R-:W-:Y:S01]  /*3870*/  ISETP.LT.OR P2, PT, R5.reuse, 0x29, P2 ;  /* 0x000000290500780c */ /* 0x040fe20001741670 */
[----:B------:R-:W1:Y:S01]  /*3880*/  MUFU.TANH R19, R8 ;  /* 0x0000000800137308 */ /* 0x000e620000002400 */
[----:B------:R-:W-:-:S02]  /*3890*/  ISETP.LT.OR P1, PT, R5, 0x2a, P1 ;  /* 0x0000002a0500780c */ /* 0x000fc40000f21670 */
[----:B------:R-:W-:Y:S02]  /*38a0*/  FSEL R207, R24, -INF , !P2 ;  /* 0xff80000018cf7808 */ /* 0x000fe40005000000 */
[----:B------:R-:W-:Y:S01]  /*38b0*/  FSEL R191, R21, -INF , !P1 ;  /* 0xff80000015bf7808 */ /* 0x000fe20004800000 */
[----:B-----5:R-:W-:Y:S01]  /*38c0*/  FMUL.FTZ R6, R42, c[0x0][0x320] ;  /* 0x0000c8002a067a20 */ /* 0x020fe20000410000 */
[----:B------:R-:W-:Y:S01]  /*38d0*/  FSEL R42, R35, -INF , !P0 ;  /* 0xff800000232a7808 */ /* 0x000fe20004000000 */
[----:B------:R-:W1:Y:S01]  /*38e0*/  MUFU.TANH R17, R7 ;  /* 0x0000000700117308 */ /* 0x000e620000002400 */
[----:B------:R-:W-:-:S04]  /*38f0*/  PLOP3.LUT P0, PT, PT, PT, UP5, 0x40, 0x0 ;  /* 0x000000000000781c */ /* 0x000fc80003f0e858 */
[----:B------:R-:W-:-:S03]  /*3900*/  ISETP.GT.AND P0, PT, R4, 0x18, P0 ;  /* 0x000000180400780c */ /* 0x000fc60000704270 */
[----:B------:R5:W1:Y:S01]  /*3910*/  MUFU.TANH R33, R6 ;  /* 0x0000000600217308 */ /* 0x000a620000002400 */
[----:B------:R-:W-:-:S04]  /*3920*/  ISETP.LT.OR P0, PT, R5, 0x19, P0 ;  /* 0x000000190500780c */ /* 0x000fc80000701670 */
[----:B------:R-:W-:Y:S02]  /*3930*/  FSEL R69, R27, -INF , !P0 ;  /* 0xff8000001b457808 */ /* 0x000fe40004000000 */
[----:B------:R-:W-:Y:S01]  /*3940*/  PLOP3.LUT P0, PT, PT, PT, UP2, 0x40, 0x0 ;  /* 0x000000000000781c */ /* 0x000fe20003f0e828 */
[----:B------:R-:W1:Y:S03]  /*3950*/  MUFU.TANH R18, R11 ;  /* 0x0000000b00127308 */ /* 0x000e660000002400 */
[----:B------:R-:W-:Y:S01]  /*3960*/  ISETP.GT.AND P0, PT, R4, 0x21, P0 ;  /* 0x000000210400780c */ /* 0x000fe20000704270 */
[----:B------:R-:W-:-:S03]  /*3970*/  FMUL.FTZ R4, R58, c[0x0][0x320] ;  /* 0x0000c8003a047a20 */ /* 0x000fc60000410000 */
[----:B------:R-:W-:Y:S01]  /*3980*/  ISETP.LT.OR P0, PT, R5, 0x22, P0 ;  /* 0x000000220500780c */ /* 0x000fe20000701670 */
[----:B-----5:R-:W-:Y:S01]  /*3990*/  FMUL.FTZ R6, R43, c[0x0][0x320] ;  /* 0x0000c8002b067a20 */ /* 0x020fe20000410000 */
[----:B------:R-:W1:Y:S02]  /*39a0*/  MUFU.TANH R11, R4 ;  /* 0x00000004000b7308 */ /* 0x000e640000002400 */
[----:B------:R-:W-:Y:S02]  /*39b0*/  FSEL R244, R25, -INF , !P0 ;  /* 0xff80000019f47808 */ /* 0x000fe40004000000 */
[----:B------:R-:W-:Y:S01]  /*39c0*/  PLOP3.LUT P0, PT, PT, PT, UP6, 0x40, 0x0 ;  /* 0x000000000000781c */ /* 0x000fe20003f0e868 */
[----:B------:R-:W-:-:S03]  /*39d0*/  UISETP.NE.AND UP6, UPT, UR32, URZ, UPT ;  /* 0x0000003f2000728c */ /* 0x000fc6000bfc5270 */
[----:B------:R5:W1:Y:S02]  /*39e0*/  MUFU.TANH R32, R6 ;  /* 0x0000000600207308 */ /* 0x000a640000002400 */
[----:B-----5:R-:W5:Y:S02]  /*39f0*/  SHFL.IDX PT, R6, R12, 0x1, 0x1c1f ;  /* 0x003c1f000c067f89 */ /* 0x020f6400000e0000 */
[--C-:B-----5:R-:W-:Y:S02]  /*3a00*/  IMAD.IADD R5, R13, 0x1, R6.reuse ;  /* 0x000000010d057824 */ /* 0x120fe400078e0206 */
[----:B------:R-:W-:-:S03]  /*3a10*/  IMAD.IADD R4, R15, 0x1, R6 ;  /* 0x000000010f047824 */ /* 0x000fc600078e0206 */
[----:B------:R-:W-:Y:S01]  /*3a20*/  IMNMX R5, R5, R14, PT ;  /* 0x0000000e05057217 */ /* 0x000fe20003800200 */
        /* <DEDUP_REMOVED lines=13> */
.L_x_957:
[----:B------:R-:W-:-:S04]  /*3b00*/  MOV R7, c[0x0][0x32c] ;  /* 0x0000cb0000077a02 */ /* 0x000fc80000000f00 */
[----:B------:R-:W-:-:S13]  /*3b10*/  ISETP.NE.AND P0, PT, R7, 0x1, PT ;  /* 0x000000010700780c */ /* 0x000fda0003f05270 */
[----:B------:R-:W-:-:S05]  /*3b20*/  @P0 IMAD.HI.U32 R7, R6, c[0x0][0x330], RZ ;  /* 0x0000cc0006070a27 */ /* 0x000fca00078e00ff */
[----:B------:R-:W-:Y:S02]  /*3b30*/  @P0 SHF.R.U32.HI R6, RZ, c[0x0][0x334], R7 ;  /* 0x0000cd00ff060a19 */ /* 0x000fe40000011607 */
.L_x_958:
[----:B------:R-:W-:Y:S05]  /*3b40*/  BSYNC B0 ;  /* 0x0000000000007941 */ /* 0x000fea0003800000 */
.L_x_956:
[----:B------:R-:W-:-:S05]  /*3b50*/  IMAD R6, R6, c[0x0][0x32c], R16 ;  /* 0x0000cb0006067a24 */ /* 0x000fca00078e0210 */
[----:B------:R-:W-:Y:S02]  /*3b60*/  IADD3 R7, R6, c[0x0][0x32c], RZ ;  /* 0x0000cb0006077a10 */ /* 0x000fe40007ffe0ff */
[----:B------:R-:W-:Y:S02]  /*3b70*/  IMNMX R4, R4, R6, !PT ;  /* 0x0000000604047217 */ /* 0x000fe40007800200 */
[----:B------:R-:W-:Y:S02]  /*3b80*/  IMNMX R5, R5, R7, PT ;  /* 0x0000000705057217 */ /* 0x000fe40003800200 */
.L_x_955:
[----:B-1234-:R-:W-:Y:S01]  /*3b90*/  UP2UR UR31, UPR, URZ, 0x1 ;  /* 0x000000013f1f7883 */ /* 0x01efe20008000000 */
[----:B------:R-:W-:Y:S01]  /*3ba0*/  FMUL.FTZ R6, R81, c[0x0][0x320] ;  /* 0x0000c80051067a20 */ /* 0x000fe20000410000 */
[----:B------:R-:W-:Y:S01]  /*3bb0*/  UISETP.NE.AND UP0, UPT, UR30, URZ, UPT ;  /* 0x0000003f1e00728c */ /* 0x000fe2000bf05270 */
[----:B------:R-:W-:Y:S01]  /*3bc0*/  FMUL.FTZ R8, R84, c[0x0][0x320] ;  /* 0x0000c80054087a20 */ /* 0x000fe20000410000 */
[----:B------:R-:W-:Y:S01]  /*3bd0*/  UP2UR UR32, UPR, URZ, 0x2 ;  /* 0x000000023f207883 */ /* 0x000fe20008000000 */
[----:B------:R1:W2:Y:S01]  /*3be0*/  MUFU.TANH R29, R6 ;  /* 0x00000006001d7308 */ /* 0x0002a20000002400 */
[----:B------:R-:W-:Y:S01]  /*3bf0*/  UP2UR UR34, UPR, URZ, 0x8 ;  /* 0x000000083f227883 */ /* 0x000fe20008000000 */
[----:B------:R-:W-:Y:S01]  /*3c00*/  FMUL.FTZ R10, R72, c[0x0][0x320] ;  /* 0x0000c800480a7a20 */ /* 0x000fe20000410000 */
[----:B------:R-:W-:Y:S01]  /*3c10*/  PLOP3.LUT P0, PT, PT, PT, UP0, 0x40, 0x0 ;  /* 0x000000000000781c */ /* 0x000fe20003f0e808 */
[----:B------:R-:W-:Y:S01]  /*3c20*/  UP2UR UR33, UPR, URZ, 0x4 ;  /* 0x000000043f217883 */ /* 0x000fe20008000000 */
[----:B------:R-:W-:Y:S01]  /*3c30*/  FMUL.FTZ R7, R73, c[0x0][0x320] ;  /* 0x0000c80049077a20 */ /* 0x000fe20000410000 */
[----:B------:R-:W-:Y:S01]  /*3c40*/  UISETP.NE.AND UP1, UPT, UR5, URZ, UPT ;  /* 0x0000003f0500728c */ /* 0x000fe2000bf25270 */
[----:B------:R-:W-:Y:S01]  /*3c50*/  ISETP.GT.AND P0, PT, R4, RZ, P0 ;  /* 0x000000ff0400720c */ /* 0x000fe20000704270 */
[----:B------:R-:W-:Y:S01]  /*3c60*/  UISETP.NE.AND UP3, UPT, UR29, URZ, UPT ;  /* 0x0000003f1d00728c */ /* 0x000fe2000bf65270 */
[----:B------:R3:W4:Y:S01]  /*3c70*/  MUFU.TANH R21, R8 ;  /* 0x0000000800157308 */ /* 0x0007220000002400 */
[----:B------:R-:W-:Y:S01]  /*3c80*/  UISETP.NE.AND UP2, UPT, UR28, URZ, UPT ;  /* 0x0000003f1c00728c */ /* 0x000fe2000bf45270 */
[----:B------:R-:W-:Y:S01]  /*3c90*/  ISETP.LT.OR P0, PT, R5, 0x1, P0 ;  /* 0x000000010500780c */ /* 0x000fe20000701670 */
[----:B------:R-:W-:Y:S01]  /*3ca0*/  UISETP.NE.AND UP0, UPT, UR4, URZ, UPT ;  /* 0x0000003f0400728c */ /* 0x000fe2000bf05270 */
[----:B------:R-:W-:Y:S01]  /*3cb0*/  FMUL.FTZ R9, R89, c[0x0][0x320] ;  /* 0x0000c80059097a20 */ /* 0x000fe20000410000 */
[----:B------:R-:W-:Y:S01]  /*3cc0*/  PLOP3.LUT P2, PT, PT, PT, UP3, 0x40, 0x0 ;  /* 0x000000000000781c */ /* 0x000fe20003f4e838 */
[----:B------:R-:W-:Y:S01]  /*3cd0*/  UISETP.NE.AND UP3, UPT, UR34, URZ, UPT ;  /* 0x0000003f2200728c */ /* 0x000fe2000bf65270 */
[----:B-1----:R-:W-:Y:S01]  /*3ce0*/  FMUL.FTZ R6, R92, c[0x0][0x320] ;  /* 0x0000c8005c067a20 */ /* 0x002fe20000410000 */
[----:B------:R-:W-:Y:S01]  /*3cf0*/  FSEL R35, R17, -INF , !P0 ;  /* 0xff80000011237808 */ /* 0x000fe20004000000 */
[----:B------:R-:W1:Y:S01]  /*3d00*/  MUFU.TANH R26, R10 ;  /* 0x0000000a001a7308 */ /* 0x000e620000002400 */
[----:B------:R-:W-:Y:S01]  /*3d10*/  PLOP3.LUT P0, PT, PT, PT, UP1, 0x40, 0x0 ;  /* 0x000000000000781c */ /* 0x000fe20003f0e818 */
[----:B------:R-:W-:Y:S01]  /*3d20*/  UISETP.NE.AND UP1, UPT, UR32, URZ, UPT ;  /* 0x0000003f2000728c */ /* 0x000fe2000bf25270 */
[----:B------:R-:W-:Y:S01]  /*3d30*/  PLOP3.LUT P1, PT, PT, PT, UP2, 0x40, 0x0 ;  /* 0x000000000000781c */ /* 0x000fe20003f2e828 */
[----:B------:R-:W-:Y:S01]  /*3d40*/  UISETP.NE.AND UP2, UPT, UR33, URZ, UPT ;  /* 0x0000003f2100728c */ /* 0x000fe2000bf45270 */
[----:B------:R-:W-:-:S02]  /*3d50*/  ISETP.GT.AND P0, PT, R4, 0x9, P0 ;  /* 0x000000090400780c */ /* 0x000fc40000704270 */
[C---:B------:R-:W-:Y:S01]  /*3d60*/  ISETP.GT.AND P2, PT, R4.reuse, 0x1, P2 ;  /* 0x000000010400780c */ /* 0x040fe20001744270 */
[----:B------:R5:W1:Y:S01]  /*3d70*/  MUFU.TANH R27, R6 ;  /* 0x00000006001b7308 */ /* 0x000a620000002400 */
[----:B------:R-:W-:Y:S01]  /*3d80*/  ISETP.GT.AND P1, PT, R4, 0x8, P1 ;  /* 0x000000080400780c */ /* 0x000fe20000f24270 */
[----:B---3--:R-:W-:Y:S01]  /*3d90*/  FMUL.FTZ R8, R80, c[0x0][0x320] ;  /* 0x0000c80050087a20 */ /* 0x008fe20000410000 */
[C---:B------:R-:W-:Y:S02]  /*3da0*/  ISETP.LT.OR P0, PT, R5.reuse, 0xa, P0 ;  /* 0x0000000a0500780c */ /* 0x040fe40000701670 */
[C---:B------:R-:W-:Y:S02]  /*3db0*/  ISETP.LT.OR P2, PT, R5.reuse, 0x2, P2 ;  /* 0x000000020500780c */ /* 0x040fe40001741670 */
[----:B------:R-:W-:Y:S02]  /*3dc0*/  ISETP.LT.OR P1, PT, R5, 0x9, P1 ;  /* 0x000000090500780c */ /* 0x000fe40000f21670 */
[----:B------:R-:W-:-:S02]  /*3dd0*/  FSEL R40, R20, -INF , !P0 ;  /* 0xff80000014287808 */ /* 0x000fc40004000000 */
[----:B------:R-:W-:Y:S02]  /*3de0*/  FSEL R36, R19, -INF , !P2 ;  /* 0xff80000013247808 */ /* 0x000fe40005000000 */
[----:B------:R-:W-:Y:S01]  /*3df0*/  FSEL R38, R23, -INF , !P1 ;  /* 0xff80000017267808 */ /* 0x000fe20004800000 */
[----:B------:R-:W3:Y:S01]  /*3e00*/  MUFU.TANH R19, R9 ;  /* 0x0000000900137308 */ /* 0x000ee20000002400 */
[----:B------:R-:W-:Y:S01]  /*3e10*/  PLOP3.LUT P0, PT, PT, PT, UP5, 0x40, 0x0 ;  /* 0x000000000000781c */ /* 0x000fe20003f0e858 */
[----:B-----5:R-:W-:Y:S01]  /*3e20*/  FMUL.FTZ R6, R93, c[0x0][0x320] ;  /* 0x0000c8005d067a20 */ /* 0x020fe20000410000 */
[----:B------:R-:W-:Y:S01]  /*3e30*/  PLOP3.LUT P2, PT, PT, PT, UP0, 0x40, 0x0 ;  /* 0x000000000000781c */ /* 0x000fe20003f4e808 */
[----:B------:R-:W-:Y:S01]  /*3e40*/  UISETP.NE.AND UP0, UPT, UR31, URZ, UPT ;  /* 0x0000003f1f00728c */ /* 0x000fe2000bf05270 */
[----:B------:R-:W-:Y:S01]  /*3e50*/  PLOP3.LUT P1, PT, PT, PT, UP6, 0x40, 0x0 ;  /* 0x000000000000781c */ /* 0x000fe20003f2e868 */
[----:B------:R-:W-:Y:S01]  /*3e60*/  UP2UR UR31, UPR, URZ, 0x40 ;  /* 0x000000403f1f7883 */ /* 0x000fe20008000000 */
[C---:B------:R-:W-:Y:S01]  /*3e70*/  ISETP.GT.AND P0, PT, R4.reuse, 0x18, P0 ;  /* 0x000000180400780c */ /* 0x040fe20000704270 */
[----:B------:R5:W1:Y:S01]  /*3e80*/  MUFU.TANH R25, R6 ;  /* 0x0000000600197308 */ /* 0x000a620000002400 */
[C---:B------:R-:W-:Y:S01]  /*3e90*/  ISETP.GT.AND P2, PT, R4.reuse, 0x10, P2 ;  /* 0x000000100400780c */ /* 0x040fe20001744270 */
[----:B------:R-:W-:Y:S01]  /*3ea0*/  UISETP.NE.AND UP6, UPT, UR12, URZ, UPT ;  /* 0x0000003f0c00728c */ /* 0x000fe2000bfc5270 */
[----:B------:R-:W-:-:S02]  /*3eb0*/  ISETP.GT.AND P1, PT, R4, 0x11, P1 ;  /* 0x000000110400780c */ /* 0x000fc40000f24270 */
[C---:B------:R-:W-:Y:S02]  /*3ec0*/  ISETP.LT.OR P0, PT, R5.reuse, 0x19, P0 ;  /* 0x000000190500780c */ /* 0x040fe40000701670 */
[C---:B------:R-:W-:Y:S01]  /*3ed0*/  ISETP.LT.OR P2, PT, R5.reuse, 0x11, P2 ;  /* 0x000000110500780c */ /* 0x040fe20001741670 */
[----:B------:R-:W1:Y:S01]  /*3ee0*/  MUFU.TANH R23, R7 ;  /* 0x0000000700177308 */ /* 0x000e620000002400 */
[----:B------:R-:W-:Y:S02]  /*3ef0*/  ISETP.LT.OR P1, PT, R5, 0x12, P1 ;  /* 0x000000120500780c */ /* 0x000fe40000f21670 */
[----:B------:R-:W-:Y:S02]  /*3f00*/  FSEL R62, R11, -INF , !P0 ;  /* 0xff8000000b3e7808 */ /* 0x000fe40004000000 */
[----:B------:R-:W-:Y:S02]  /*3f10*/  FSEL R61, R18, -INF , !P2 ;  /* 0xff800000123d7808 */ /* 0x000fe40005000000 */
[----:B------:R-:W-:Y:S01]  /*3f20*/  FSEL R63, R30, -INF , !P1 ;  /* 0xff8000001e3f7808 */ /* 0x000fe20004800000 */
[----:B-----5:R-:W-:Y:S01]  /*3f30*/  FMUL.FTZ R6, R76, c[0x0][0x320] ;  /* 0x0000c8004c067a20 */ /* 0x020fe20000410000 */
[----:B------:R-:W-:Y:S01]  /*3f40*/  PLOP3.LUT P0, PT, PT, PT, UP2, 0x40, 0x0 ;  /* 0x000000000000781c */ /* 0x000fe20003f0e828 */
[----:B------:R-:W1:Y:S01]  /*3f50*/  MUFU.TANH R18, R8 ;  /* 0x0000000800127308 */ /* 0x000e620000002400 */
[----:B------:R-:W-:-:S02]  /*3f60*/  PLOP3.LUT P2, PT, PT, PT, UP4, 0x40, 0x0 ;  /* 0x000000000000781c */ /* 0x000fc40003f4e848 */
[----:B------:R-:W-:Y:S02]  /*3f70*/  PLOP3.LUT P1, PT, PT, PT, UP3, 0x40, 0x0 ;  /* 0x000000000000781c */ /* 0x000fe40003f2e838 */
[C---:B------:R-:W-:Y:S02]  /*3f80*/  ISETP.GT.AND P0, PT, R4.reuse, 0x21, P0 ;  /* 0x000000210400780c */ /* 0x040fe40000704270 */
[C---:B------:R-:W-:Y:S01]  /*3f90*/  ISETP.GT.AND P2, PT, R4.reuse, 0x19, P2 ;  /* 0x000000190400780c */ /* 0x040fe20001744270 */
[----:B------:R5:W1:Y:S01]  /*3fa0*/  MUFU.TANH R24, R6 ;  /* 0x0000000600187308 */ /* 0x000a620000002400 */
[----:B------:R-:W-:Y:S02]  /*3fb0*/  ISETP.GT.AND P1, PT, R4, 0x20, P1 ;  /* 0x000000200400780c */ /* 0x000fe40000f24270 */
[C---:B------:R-:W-:Y:S02]  /*3fc0*/  ISETP.LT.OR P0, PT, R5.reuse, 0x22, P0 ;  /* 0x000000220500780c */ /* 0x040fe40000701670 */
[----:B------:R-:W-:-:S02]  /*3fd0*/  ISETP.LT.OR P2, PT, R5, 0x1a, P2 ;  /* 0x0000001a0500780c */ /* 0x000fc40001741670 */
[----:B------:R-:W-:Y:S02]  /*3fe0*/  ISETP.LT.OR P1, PT, R5, 0x21, P1 ;  /* 0x000000210500780c */ /* 0x000fe40000f21670 */
[----:B------:R-:W-:Y:S02]  /*3ff0*/  FSEL R189, R34, -INF , !P0 ;  /* 0xff80000022bd7808 */ /* 0x000fe40004000000 */
[----:B------:R-:W-:Y:S02]  /*4000*/  FSEL R68, R22, -INF , !P2 ;  /* 0xff80000016447808 */ /* 0x000fe40005000000 */
[----:B------:R-:W-:Y:S02]  /*4010*/  FSEL R190, R31, -INF , !P1 ;  /* 0xff8000001fbe7808 */ /* 0x000fe40004800000 */
[----:B------:R-:W-:Y:S01]  /*4020*/  PLOP3.LUT P0, PT, PT, PT, UP6, 0x40, 0x0 ;  /* 0x000000000000781c */ /* 0x000fe20003f0e868 */
[----:B-----5:R-:W-:Y:S01]  /*4030*/  FMUL.FTZ R6, R77, c[0x0][0x320] ;  /* 0x0000c8004d067a20 */ /* 0x020fe20000410000 */
[----:B------:R-:W-:Y:S01]  /*4040*/  PLOP3.LUT P2, PT, PT, PT, UP1, 0x40, 0x0 ;  /* 0x000000000000781c */ /* 0x000fe20003f4e818 */
[----:B------:R-:W-:Y:S01]  /*4050*/  UISETP.NE.AND UP6, UPT, UR31, URZ, UPT ;  /* 0x0000003f1f00728c */ /* 0x000fe2000bfc5270 */
[----:B------:R-:W-:Y:S01]  /*4060*/  PLOP3.LUT P1, PT, PT, PT, UP0, 0x40, 0x0 ;  /* 0x000000000000781c */ /* 0x000fe20003f2e808 */
[----:B------:R5:W1:Y:S01]  /*4070*/  MUFU.TANH R28, R6 ;  /* 0x00000006001c7308 */ /* 0x000a620000002400 */
[----:B------:R-:W-:-:S02]  /*4080*/  ISETP.GT.AND P2, PT, R4, 0x28, P2 ;  /* 0x000000280400780c */ /* 0x000fc40001744270 */
[----:B------:R-:W-:Y:S01]  /*4090*/  ISETP.GT.AND P1, PT, R4, 0x29, P1 ;  /* 0x000000290400780c */ /* 0x000fe20000f24270 */
[----:B------:R-:W-:Y:S01]  /*40a0*/  FMUL.FTZ R4, R85, c[0x0][0x320] ;  /* 0x0000c80055047a20 */ /* 0x000fe20000410000 */
[C---:B------:R-:W-:Y:S02]  /*40b0*/  ISETP.LT.OR P2, PT, R5.reuse, 0x29, P2 ;  /* 0x000000290500780c */ /* 0x040fe40001741670 */
[----:B------:R-:W-:Y:S01]  /*40c0*/  ISETP.LT.OR P1, PT, R5, 0x2a, P1 ;  /* 0x0000002a0500780c */ /* 0x000fe20000f21670 */
[----:B------:R-:W1:Y:S01]  /*40d0*/  MUFU.TANH R17, R4 ;  /* 0x0000000400117308 */ /* 0x000e620000002400 */
[----:B------:R-:W-:Y:S02]  /*40e0*/  FSEL R188, R33, -INF , !P2 ;  /* 0xff80000021bc7808 */ /* 0x000fe40005000000 */
[----:B------:R-:W-:Y:S01]  /*40f0*/  FSEL R139, R32, -INF , !P1 ;  /* 0xff800000208b7808 */ /* 0x000fe20004800000 */
[----:B-----5:R-:W-:-:S04]  /*4100*/  FMUL.FTZ R6, R88, c[0x0][0x320] ;  /* 0x0000c80058067a20 */ /* 0x020fc80000410000 */
        /* <DEDUP_REMOVED lines=18> */
.L_x_961:
[----:B------:R-:W-:-:S04]  /*4230*/  MOV R7, c[0x0][0x32c] ;  /* 0x0000cb0000077a02 */ /* 0x000fc80000000f00 */
[----:B------:R-:W-:-:S13]  /*4240*/  ISETP.NE.AND P0, PT, R7, 0x1, PT ;  /* 0x000000010700780c */ /* 0x000fda0003f05270 */
[----:B------:R-:W-:-:S05]  /*4250*/  @P0 IMAD.HI.U32 R7, R6, c[0x0][0x330], RZ ;  /* 0x0000cc0006070a27 */ /* 0x000fca00078e00ff */
[----:B------:R-:W-:Y:S02]  /*4260*/  @P0 SHF.R.U32.HI R6, RZ, c[0x0][0x334], R7 ;  /* 0x0000cd00ff060a19 */ /* 0x000fe40000011607 */
.L_x_962:
[----:B------:R-:W-:Y:S05]  /*4270*/  BSYNC B0 ;  /* 0x0000000000007941 */ /* 0x000fea0003800000 */
.L_x_960:
[----:B------:R-:W-:-:S05]  /*4280*/  IMAD R6, R6, c[0x0][0x32c], R16 ;  /* 0x0000cb0006067a24 */ /* 0x000fca00078e0210 */
[----:B------:R-:W-:Y:S02]  /*4290*/  IADD3 R7, R6, c[0x0][0x32c], RZ ;  /* 0x0000cb0006077a10 */ /* 0x000fe40007ffe0ff */
[----:B------:R-:W-:Y:S02]  /*42a0*/  IMNMX R4, R4, R6, !PT ;  /* 0x0000000604047217 */ /* 0x000fe40007800200 */
[----:B------:R-:W-:Y:S02]  /*42b0*/  IMNMX R5, R5, R7, PT ;  /* 0x0000000705057217 */ /* 0x000fe40003800200 */
.L_x_959:
        /* <DEDUP_REMOVED lines=14> */
[----:B------:R-:W-:Y:S01]  /*43a0*/  FMUL.FTZ R10, R90, c[0x0][0x320] ;  /* 0x0000c8005a0a7a20 */ /* 0x000fe20000410000 */
[----:B------:R-:W-:Y:S01]  /*43b0*/  UISETP.NE.AND UP2, UPT, UR28, URZ, UPT ;  /* 0x0000003f1c00728c */ /* 0x000fe2000bf45270 */
[----:B------:R-:W-:Y:S01]  /*43c0*/  ISETP.LT.OR P0, PT, R5, 0x1, P0 ;  /* 0x000000010500780c */ /* 0x000fe20000701670 */
[----:B------:R-:W-:Y:S01]  /*43d0*/  UISETP.NE.AND UP0, UPT, UR4, URZ, UPT ;  /* 0x0000003f0400728c */ /* 0x000fe2000bf05270 */
[----:B------:R-:W3:Y:S01]  /*43e0*/  MUFU.TANH R22, R11 ;  /* 0x0000000b00167308 */ /* 0x000ee20000002400 */
[----:B------:R-:W-:Y:S01]  /*43f0*/  PLOP3.LUT P2, PT, PT, PT, UP3, 0x40, 0x0 ;  /* 0x000000000000781c */ /* 0x000fe20003f4e838 */
[----:B------:R-:W-:Y:S01]  /*4400*/  UISETP.NE.AND UP3, UPT, UR34, URZ, UPT ;  /* 0x0000003f2200728c */ /* 0x000fe2000bf65270 */
[----:B------:R-:W-:Y:S01]  /*4410*/  FSEL R55, R27, -INF , !P0 ;  /* 0xff8000001b377808 */ /* 0x000fe20004000000 */
[----:B-1----:R-:W-:Y:S01]  /*4420*/  FMUL.FTZ R6, R86, c[0x0][0x320] ;  /* 0x0000c80056067a20 */ /* 0x002fe20000410000 */
[----:B------:R-:W-:Y:S01]  /*4430*/  PLOP3.LUT P0, PT, PT, PT, UP1, 0x40, 0x0 ;  /* 0x000000000000781c */ /* 0x000fe20003f0e818 */
[----:B------:R-:W-:Y:S01]  /*4440*/  UISETP.NE.AND UP1, UPT, UR32, URZ, UPT ;  /* 0x0000003f2000728c */ /* 0x000fe2000bf25270 */
[----:B------:R-:W-:Y:S01]  /*4450*/  PLOP3.LUT P1, PT, PT, PT, UP2, 0x40, 0x0 ;  /* 0x000000000000781c */ /* 0x000fe20003f2e828 */
[----:B------:R1:W4:Y:S01]  /*4460*/  MUFU.TANH R52, R6 ;  /* 0x0000000600347308 */ /* 0x0003220000002400 */
[C---:B------:R-:W-:Y:S01]  /*4470*/  ISETP.GT.AND P0, PT, R4.reuse, 0x9, P0 ;  /* 0x000000090400780c */ /* 0x040fe20000704270 */
[----:B------:R-:W-:Y:S01]  /*4480*/  UISETP.NE.AND UP2, UPT, UR33, URZ, UPT ;  /* 0x0000003f2100728c */ /* 0x000fe2000bf45270 */
[C---:B------:R-:W-:Y:S01]  /*4490*/  ISETP.GT.AND P2, PT, R4.reuse, 0x1, P2 ;  /* 0x000000010400780c */ /* 0x040fe20001744270 */
[----:B------:R-:W-:Y:S01]  /*44a0*/  FMUL.FTZ R8, R79, c[0x0][0x320] ;  /* 0x0000c8004f087a20 */ /* 0x000fe20000410000 */
[----:B------:R-:W-:-:S02]  /*44b0*/  ISETP.GT.AND P1, PT, R4, 0x8, P1 ;  /* 0x000000080400780c */ /* 0x000fc40000f24270 */
[C---:B------:R-:W-:Y:S01]  /*44c0*/  ISETP.LT.OR P0, PT, R5.reuse, 0xa, P0 ;  /* 0x0000000a0500780c */ /* 0x040fe20000701670 */
[----:B------:R5:W2:Y:S01]  /*44d0*/  MUFU.TANH R11, R7 ;  /* 0x00000007000b7308 */ /* 0x000aa20000002400 */
[C---:B------:R-:W-:Y:S02]  /*44e0*/  ISETP.LT.OR P2, PT, R5.reuse, 0x2, P2 ;  /* 0x000000020500780c */ /* 0x040fe40001741670 */
[----:B------:R-:W-:Y:S02]  /*44f0*/  ISETP.LT.OR P1, PT, R5, 0x9, P1 ;  /* 0x000000090500780c */ /* 0x000fe40000f21670 */
[----:B------:R-:W-:Y:S02]  /*4500*/  FSEL R56, R19, -INF , !P0 ;  /* 0xff80000013387808 */ /* 0x000fe40004000000 */
[----:B------:R-:W-:Y:S01]  /*4510*/  FSEL R54, R25, -INF , !P2 ;  /* 0xff80000019367808 */ /* 0x000fe20005000000 */
[----:B-1----:R-:W-:Y:S01]  /*4520*/  FMUL.FTZ R6, R83, c[0x0][0x320] ;  /* 0x0000c80053067a20 */ /* 0x002fe20000410000 */
[----:B------:R-:W-:Y:S01]  /*4530*/  FSEL R57, R20, -INF , !P1 ;  /* 0xff80000014397808 */ /* 0x000fe20004800000 */
[----:B------:R-:W1:Y:S01]  /*4540*/  MUFU.TANH R31, R9 ;  /* 0x00000009001f7308 */ /* 0x000e620000002400 */
[----:B------:R-:W-:-:S02]  /*4550*/  PLOP3.LUT P0, PT, PT, PT, UP5, 0x40, 0x0 ;  /* 0x000000000000781c */ /* 0x000fc40003f0e858 */
        /* <DEDUP_REMOVED lines=8> */
[----:B------:R-:W-:Y:S01]  /*45e0*/  ISETP.GT.AND P1, PT, R4, 0x11, P1 ;  /* 0x000000110400780c */ /* 0x000fe20000f24270 */
[----:B-----5:R-:W-:Y:S01]  /*45f0*/  FMUL.FTZ R7, R95, c[0x0][0x320] ;  /* 0x0000c8005f077a20 */ /* 0x020fe20000410000 */
[----:B------:R-:W-:-:S02]  /*4600*/  ISETP.LT.OR P0, PT, R5, 0x19, P0 ;  /* 0x000000190500780c */ /* 0x000fc40000701670 */
[C---:B------:R-:W-:Y:S01]  /*4610*/  ISETP.LT.OR P2, PT, R5.reuse, 0x11, P2 ;  /* 0x000000110500780c */ /* 0x040fe20001741670 */
[----:B------:R-:W2:Y:S01]  /*4620*/  MUFU.TANH R10, R10 ;  /* 0x0000000a000a7308 */ /* 0x000ea20000002400 */
[----:B------:R-:W-:Y:S02]  /*4630*/  ISETP.LT.OR P1, PT, R5, 0x12, P1 ;  /* 0x000000120500780c */ /* 0x000fe40000f21670 */
[----:B------:R-:W-:Y:S02]  /*4640*/  FSEL R59, R18, -INF , !P0 ;  /* 0xff800000123b7808 */ /* 0x000fe40004000000 */
[----:B------:R-:W-:Y:S02]  /*4650*/  FSEL R58, R21, -INF , !P2 ;  /* 0xff800000153a7808 */ /* 0x000fe40005000000 */
[----:B------:R-:W-:Y:S01]  /*4660*/  FSEL R60, R17, -INF , !P1 ;  /* 0xff800000113c7808 */ /* 0x000fe20004800000 */
[----:B-1----:R-:W-:Y:S01]  /*4670*/  FMUL.FTZ R6, R91, c[0x0][0x320] ;  /* 0x0000c8005b067a20 */ /* 0x002fe20000410000 */
        /* <DEDUP_REMOVED lines=10> */
[----:B------:R-:W-:Y:S01]  /*4720*/  ISETP.LT.OR P1, PT, R5, 0x21, P1 ;  /* 0x000000210500780c */ /* 0x000fe20000f21670 */
[----:B------:R-:W1:Y:S01]  /*4730*/  MUFU.TANH R20, R8 ;  /* 0x0000000800147308 */ /* 0x000e620000002400 */
        /* <DEDUP_REMOVED lines=14> */
[----:B------:R1:W1:Y:S01]  /*4820*/  MUFU.TANH R8, R4 ;  /* 0x0000000400087308 */ /* 0x0002620000002400 */
[----:B------:R-:W-:Y:S02]  /*4830*/  FSEL R133, R26, -INF , !P2 ;  /* 0xff8000001a857808 */ /* 0x000fe40005000000 */
[----:B------:R-:W-:Y:S01]  /*4840*/  FSEL R138, R23, -INF , !P1 ;  /* 0xff800000178a7808 */ /* 0x000fe20004800000 */
[----:B-----5:R-:W5:Y:S02]  /*4850*/  SHFL.IDX PT, R6, R12, 0x3, 0x1c1f ;  /* 0x007c1f000c067f89 */ /* 0x020f6400000e0000 */
[----:B-----5:R-:W-:-:S02]  /*4860*/  IMAD.IADD R5, R13, 0x1, R6 ;  /* 0x000000010d057824 */ /* 0x020fc400078e0206 */
[----:B-1----:R-:W-:-:S03]  /*4870*/  IMAD.IADD R4, R15, 0x1, R6 ;  /* 0x000000010f047824 */ /* 0x002fc600078e0206 */
[----:B------:R-:W-:Y:S01]  /*4880*/  IMNMX R5, R5, R14, PT ;  /* 0x0000000e05057217 */ /* 0x000fe20003800200 */
        /* <DEDUP_REMOVED lines=13> */
.L_x_965:
[----:B------:R-:W-:-:S04]  /*4960*/  MOV R7, c[0x0][0x32c] ;  /* 0x0000cb0000077a02 */ /* 0x000fc80000000f00 */
[----:B------:R-:W-:-:S13]  /*4970*/  ISETP.NE.AND P0, PT, R7, 0x1, PT ;  /* 0x000000010700780c */ /* 0x000fda0003f05270 */
[----:B------:R-:W-:-:S05]  /*4980*/  @P0 IMAD.HI.U32 R7, R6, c[0x0][0x330], RZ ;  /* 0x0000cc0006070a27 */ /* 0x000fca00078e00ff */
[----:B------:R-:W-:Y:S02]  /*4990*/  @P0 SHF.R.U32.HI R6, RZ, c[0x0][0x334], R7 ;  /* 0x0000cd00ff060a19 */ /* 0x000fe40000011607 */
.L_x_966:
[----:B------:R-:W-:Y:S05]  /*49a0*/  BSYNC B0 ;  /* 0x0000000000007941 */ /* 0x000fea0003800000 */
.L_x_964:
[----:B------:R-:W-:-:S05]  /*49b0*/  IMAD R6, R6, c[0x0][0x32c], R16 ;  /* 0x0000cb0006067a24 */ /* 0x000fca00078e0210 */
[----:B------:R-:W-:Y:S02]  /*49c0*/  IADD3 R7, R6, c[0x0][0x32c], RZ ;  /* 0x0000cb0006077a10 */ /* 0x000fe40007ffe0ff */
[----:B------:R-:W-:Y:S02]  /*49d0*/  IMNMX R4, R4, R6, !PT ;  /* 0x0000000604047217 */ /* 0x000fe40007800200 */
[----:B------:R-:W-:Y:S02]  /*49e0*/  IMNMX R5, R5, R7, PT ;  /* 0x0000000705057217 */ /* 0x000fe40003800200 */
.L_x_963:
[----:B--234-:R-:W-:Y:S01]  /*49f0*/  FMNMX.FTZ R7, R37, R39, !PT ;  /* 0x0000002725077209 */ /* 0x01cfe20007810000 */
[----:B------:R-:W-:Y:S01]  /*4a00*/  UP2UR UR31, UPR, URZ, 0x4 ;  /* 0x000000043f1f7883 */ /* 0x000fe20008000000 */
[----:B------:R-:W-:Y:S01]  /*4a10*/  FMNMX.FTZ R6, R35, R36, !PT ;  /* 0x0000002423067209 */ /* 0x000fe20007810000 */
[----:B------:R-:W-:Y:S01]  /*4a20*/  UISETP.NE.AND UP2, UPT, UR29, URZ, UPT ;  /* 0x0000003f1d00728c */ /* 0x000fe2000bf45270 */
[----:B------:R-:W-:Y:S01]  /*4a30*/  FMNMX.FTZ R7, R41, R7, !PT ;  /* 0x0000000729077209 */ /* 0x000fe20007810000 */
        /* <DEDUP_REMOVED lines=8> */
[----:B------:R-:W-:Y:S01]  /*4ac0*/  IMAD.SHL.U32 R225, R0, 0x2, RZ ;  /* 0x0000000200e17824 */ /* 0x000fe200078e00ff */
[----:B------:R-:W-:Y:S01]  /*4ad0*/  FMNMX.FTZ R6, R61, R6, !PT ;  /* 0x000000063d067209 */ /* 0x000fe20007810000 */
[----:B------:R-:W-:Y:S01]  /*4ae0*/  STL [R1+0x64], R236 ;  /* 0x000064ec01007387 */ /* 0x000fe20000100800 */
[----:B------:R-:W-:Y:S01]  /*4af0*/  FMNMX.FTZ R137, R70, R137, !PT ;  /* 0x0000008946897209 */ /* 0x000fe20007810000 */
[----:B------:R-:W-:Y:S01]  /*4b00*/  IMAD R226, R3, 0x2, R225 ;  /* 0x0000000203e27824 */ /* 0x000fe200078e02e1 */
[----:B------:R-:W-:Y:S01]  /*4b10*/  FMNMX.FTZ R6, R63, R6, !PT ;  /* 0x000000063f067209 */ /* 0x000fe20007810000 */
[----:B------:R-:W-:Y:S01]  /*4b20*/  LDSM.16.MT88.4 R16, [R225+0x3880] ;  /* 0x00388000e110783b */ /* 0x000fe20000004200 */
[----:B------:R-:W-:Y:S01]  /*4b30*/  FMNMX.FTZ R137, R69, R137, !PT ;  /* 0x0000008945897209 */ /* 0x000fe20007810000 */
[----:B------:R-:W-:Y:S01]  /*4b40*/  IMAD R227, R2, 0x2, R226 ;  /* 0x0000000202e37824 */ /* 0x000fe200078e02e2 */
[----:B------:R-:W-:Y:S01]  /*4b50*/  FMNMX.FTZ R6, R62, R6, !PT ;  /* 0x000000063e067209 */ /* 0x000fe20007810000 */
[----:B------:R-:W-:Y:S01]  /*4b60*/  STL [R1+0x60], R235 ;  /* 0x000060eb01007387 */ /* 0x000fe20000100800 */
[----:B------:R-:W-:-:S02]  /*4b70*/  FMNMX.FTZ R137, R71, R137, !PT ;  /* 0x0000008947897209 */ /* 0x000fc40007810000 */
[----:B------:R-:W-:Y:S01]  /*4b80*/  FMNMX.FTZ R6, R68, R6, !PT ;  /* 0x0000000644067209 */ /* 0x000fe20007810000 */
[----:B------:R-:W-:Y:S01]  /*4b90*/  LDSM.16.MT88.4 R44, [R227+0x3880] ;  /* 0x00388000e32c783b */ /* 0x000fe20000004200 */
[----:B------:R-:W-:Y:S02]  /*4ba0*/  FMNMX.FTZ R137, R245, R137, !PT ;  /* 0x00000089f5897209 */ /* 0x000fe40007810000 */
[----:B------:R-:W-:Y:S01]  /*4bb0*/  FMNMX.FTZ R6, R190, R6, !PT ;  /* 0x00000006be067209 */ /* 0x000fe20007810000 */
[----:B------:R-:W-:Y:S01]  /*4bc0*/  STL [R1+0x5c], R234 ;  /* 0x00005cea01007387 */ /* 0x000fe20000100800 */
[----:B------:R-:W-:Y:S02]  /*4bd0*/  FMNMX.FTZ R137, R244, R137, !PT ;  /* 0x00000089f4897209 */ /* 0x000fe40007810000 */
[----:B------:R-:W-:Y:S01]  /*4be0*/  FMNMX.FTZ R6, R189, R6, !PT ;  /* 0x00000006bd067209 */ /* 0x000fe20007810000 */
[----:B------:R-:W-:Y:S01]  /*4bf0*/  STL [R1+0x58], R233 ;  /* 0x000058e901007387 */ /* 0x000fe20000100800 */
[----:B------:R-:W-:-:S02]  /*4c00*/  FMNMX.FTZ R137, R207, R137, !PT ;  /* 0x00000089cf897209 */ /* 0x000fc40007810000 */
[----:B------:R-:W-:Y:S01]  /*4c10*/  FMNMX.FTZ R6, R188, R6, !PT ;  /* 0x00000006bc067209 */ /* 0x000fe20007810000 */
[----:B------:R-:W-:Y:S01]  /*4c20*/  STL [R1+0x54], R232 ;  /* 0x000054e801007387 */ /* 0x000fe20000100800 */
[----:B------:R-:W-:Y:S02]  /*4c30*/  FMNMX.FTZ R137, R191, R137, !PT ;  /* 0x00000089bf897209 */ /* 0x000fe40007810000 */
[----:B------:R-:W-:Y:S01]  /*4c40*/  FMNMX.FTZ R136, R139, R6, !PT ;  /* 0x000000068b887209 */ /* 0x000fe20007810000 */
[----:B------:R-:W-:Y:S01]  /*4c50*/  STL [R1+0x50], R231 ;  /* 0x000050e701007387 */ /* 0x000fe20000100800 */
[----:B------:R-:W-:Y:S01]  /*4c60*/  PLOP3.LUT P1, PT, PT, PT, UP2, 0x40, 0x0 ;  /* 0x000000000000781c */ /* 0x000fe20003f2e828 */
[----:B------:R-:W-:Y:S01]  /*4c70*/  UISETP.NE.AND UP2, UPT, UR28, URZ, UPT ;  /* 0x0000003f1c00728c */ /* 0x000fe2000bf45270 */
[----:B------:R-:W-:Y:S01]  /*4c80*/  PLOP3.LUT P2, PT, PT, PT, UP1, 0x40, 0x0 ;  /* 0x000000000000781c */ /* 0x000fe20003f4e818 */
[----:B------:R-:W1:Y:S01]  /*4c90*/  SHFL.BFLY PT, R6, R137, 0x2, 0x1f ;  /* 0x0c401f0089067f89 */ /* 0x000e6200000e0000 */
[C---:B------:R-:W-:Y:S01]  /*4ca0*/  ISETP.GT.AND P1, PT, R4.reuse, 0x1, P1 ;  /* 0x000000010400780c */ /* 0x040fe20000f24270 */
[----:B------:R-:W-:Y:S01]  /*4cb0*/  UISETP.NE.AND UP1, UPT, UR5, URZ, UPT ;  /* 0x0000003f0500728c */ /* 0x000fe2000bf25270 */
[----:B------:R-:W-:Y:S01]  /*4cc0*/  ISETP.GT.AND P2, PT, R4, RZ, P2 ;  /* 0x000000ff0400720c */ /* 0x000fe20001744270 */
[----:B------:R-:W2:Y:S01]  /*4cd0*/  SHFL.BFLY PT, R7, R136, 0x2, 0x1f ;  /* 0x0c401f0088077f89 */ /* 0x000ea200000e0000 */
[C---:B------:R-:W-:Y:S01]  /*4ce0*/  ISETP.LT.OR P1, PT, R5.reuse, 0x2, P1 ;  /* 0x000000020500780c */ /* 0x040fe20000f21670 */
[----:B------:R-:W-:Y:S01]  /*4cf0*/  ULDC.64 UR4, c[0x0][0x2c8] ;  /* 0x0000b20000047ab9 */ /* 0x000fe20000000a00 */
[----:B------:R-:W-:Y:S01]  /*4d00*/  ISETP.LT.OR P2, PT, R5, 0x1, P2 ;  /* 0x000000010500780c */ /* 0x000fe20001741670 */
[----:B------:R-:W-:Y:S01]  /*4d10*/  STL [R1+0x4c], R230 ;  /* 0x00004ce601007387 */ /* 0x000fe20000100800 */
[----:B------:R-:W-:-:S02]  /*4d20*/  FSEL R15, R9, -INF , !P1 ;  /* 0xff800000090f7808 */ /* 0x000fc40004800000 */
[----:B------:R-:W-:Y:S01]  /*4d30*/  FSEL R14, R8, -INF , !P2 ;  /* 0xff800000080e7808 */ /* 0x000fe20005000000 */
[----:B------:R-:W-:Y:S01]  /*4d40*/  STL [R1+0x48], R229 ;  /* 0x000048e501007387 */ /* 0x000fe20000100800 */
[----:B------:R-:W-:Y:S01]  /*4d50*/  PLOP3.LUT P2, PT, PT, PT, UP1, 0x40, 0x0 ;  /* 0x000000000000781c */ /* 0x000fe20003f4e818 */
[----:B------:R-:W-:Y:S01]  /*4d60*/  UISETP.NE.AND UP1, UPT, UR29, URZ, UPT ;  /* 0x0000003f1d00728c */ /* 0x000fe2000bf25270 */
[----:B------:R-:W-:Y:S01]  /*4d70*/  PLOP3.LUT P1, PT, PT, PT, UP0, 0x40, 0x0 ;  /* 0x000000000000781c */ /* 0x000fe20003f2e808 */
[----:B------:R-:W-:Y:S01]  /*4d80*/  UISETP.NE.AND UP0, UPT, UR30, URZ, UPT ;  /* 0x0000003f1e00728c */ /* 0x000fe2000bf05270 */
[C---:B------:R-:W-:Y:S01]  /*4d90*/  ISETP.GT.AND P2, PT, R4.reuse, 0x9, P2 ;  /* 0x000000090400780c */ /* 0x040fe20001744270 */
[----:B------:R-:W-:Y:S01]  /*4da0*/  STL [R1+0x44], R224 ;  /* 0x000044e001007387 */ /* 0x000fe20000100800 */
[----:B------:R-:W-:Y:S02]  /*4db0*/  ISETP.GT.AND P1, PT, R4, 0x10, P1 ;  /* 0x000000100400780c */ /* 0x000fe40000f24270 */
[----:B------:R-:W-:-:S02]  /*4dc0*/  ISETP.LT.OR P2, PT, R5, 0xa, P2 ;  /* 0x0000000a0500780c */ /* 0x000fc40001741670 */
[----:B------:R-:W-:Y:S02]  /*4dd0*/  ISETP.LT.OR P1, PT, R5, 0x11, P1 ;  /* 0x000000110500780c */ /* 0x000fe40000f21670 */
[----:B-1----:R-:W-:Y:S02]  /*4de0*/  FMNMX.FTZ R137, R137, R6, !PT ;  /* 0x0000000689897209 */ /* 0x002fe40007810000 */
[----:B------:R-:W-:Y:S02]  /*4df0*/  FMNMX.FTZ R8, R14, R15, !PT ;  /* 0x0000000f0e087209 */ /* 0x000fe40007810000 */
[----:B--2---:R-:W-:Y:S01]  /*4e00*/  FMNMX.FTZ R136, R136, R7, !PT ;  /* 0x0000000788887209 */ /* 0x004fe20007810000 */
[----:B------:R-:W1:Y:S01]  /*4e10*/  SHFL.BFLY PT, R6, R137, 0x1, 0x1f ;  /* 0x0c201f0089067f89 */ /* 0x000e6200000e0000 */
[----:B------:R-:W-:Y:S02]  /*4e20*/  FSEL R49, R49, -INF , !P2 ;  /* 0xff80000031317808 */ /* 0x000fe40005000000 */
[----:B------:R-:W-:Y:S01]  /*4e30*/  FSEL R52, R52, -INF , !P1 ;  /* 0xff80000034347808 */ /* 0x000fe20004800000 */
[----:B------:R-:W2:Y:S01]  /*4e40*/  SHFL.BFLY PT, R7, R136, 0x1, 0x1f ;  /* 0x0c201f0088077f89 */ /* 0x000ea200000e0000 */
[----:B------:R-:W-:Y:S01]  /*4e50*/  PLOP3.LUT P2, PT, PT, PT, UP5, 0x40, 0x0 ;  /* 0x000000000000781c */ /* 0x000fe20003f4e858 */
[----:B------:R-:W-:Y:S01]  /*4e60*/  UISETP.NE.AND UP5, UPT, UR13, URZ, UPT ;  /* 0x0000003f0d00728c */ /* 0x000fe2000bfa5270 */
[----:B------:R-:W-:-:S02]  /*4e70*/  PLOP3.LUT P1, PT, PT, PT, UP4, 0x40, 0x0 ;  /* 0x000000000000781c */ /* 0x000fc40003f2e848 */
[C---:B------:R-:W-:Y:S02]  /*4e80*/  ISETP.GT.AND P2, PT, R4.reuse, 0x18, P2 ;  /* 0x000000180400780c */ /* 0x040fe40001744270 */
[----:B------:R-:W-:Y:S02]  /*4e90*/  ISETP.GT.AND P1, PT, R4, 0x19, P1 ;  /* 0x000000190400780c */ /* 0x000fe40000f24270 */
[C---:B------:R-:W-:Y:S02]  /*4ea0*/  ISETP.LT.OR P2, PT, R5.reuse, 0x19, P2 ;  /* 0x000000190500780c */ /* 0x040fe40001741670 */
[----:B------:R-:W-:Y:S02]  /*4eb0*/  ISETP.LT.OR P1, PT, R5, 0x1a, P1 ;  /* 0x0000001a0500780c */ /* 0x000fe40000f21670 */
[----:B------:R-:W-:Y:S02]  /*4ec0*/  FSEL R50, R50, -INF , !P2 ;  /* 0xff80000032327808 */ /* 0x000fe40005000000 */
[----:B------:R-:W-:-:S02]  /*4ed0*/  FSEL R53, R53, -INF , !P1 ;  /* 0xff80000035357808 */ /* 0x000fc40004800000 */
[----:B------:R-:W-:Y:S02]  /*4ee0*/  PLOP3.LUT P1, PT, PT, PT, UP1, 0x40, 0x0 ;  /* 0x000000000000781c */ /* 0x000fe40003f2e818 */
[----:B------:R-:W-:Y:S02]  /*4ef0*/  LEA R228, R2, R225, 0x1 ;  /* 0x000000e102e47211 */ /* 0x000fe400078e08ff */
[----:B-1----:R-:W-:Y:S02]  /*4f00*/  FMNMX.FTZ R137, R137, R6, !PT ;  /* 0x0000000689897209 */ /* 0x002fe40007810000 */
[----:B------:R-:W-:Y:S01]  /*4f10*/  FMNMX.FTZ R6, R55, R54, !PT ;  /* 0x0000003637067209 */ /* 0x000fe20007810000 */
[----:B------:R-:W-:Y:S01]  /*4f20*/  LDSM.16.MT88.4 R24, [R228+0x2080] ;  /* 0x00208000e418783b */ /* 0x000fe20000004200 */
[----:B--2---:R-:W-:Y:S01]  /*4f30*/  FMNMX.FTZ R136, R136, R7, !PT ;  /* 0x0000000788887209 */ /* 0x004fe20007810000 */
[C---:B------:R-:W-:Y:S01]  /*4f40*/  FMUL.FTZ R13, R137.reuse, c[0x0][0x2d0] ;  /* 0x0000b400890d7a20 */ /* 0x040fe20000410000 */
[----:B------:R-:W-:-:S02]  /*4f50*/  FSETP.NEU.FTZ.AND P0, PT, R137, -INF , PT ;  /* 0xff8000008900780b */ /* 0x000fc40003f1d000 */
[----:B------:R-:W-:Y:S01]  /*4f60*/  FMNMX.FTZ R6, R57, R6, !PT ;  /* 0x0000000639067209 */ /* 0x000fe20007810000 */
[C---:B------:R-:W-:Y:S01]  /*4f70*/  FMUL.FTZ R12, R136.reuse, c[0x0][0x2d0] ;  /* 0x0000b400880c7a20 */ /* 0x040fe20000410000 */
[----:B------:R-:W-:Y:S02]  /*4f80*/  FSEL R13, R13, RZ, P0 ;  /* 0x000000ff0d0d7208 */ /* 0x000fe40000000000 */
[----:B------:R-:W-:Y:S02]  /*4f90*/  FSETP.NEU.FTZ.AND P0, PT, R136, -INF , PT ;  /* 0xff8000008800780b */ /* 0x000fe40003f1d000 */
[----:B------:R-:W-:Y:S01]  /*4fa0*/  FMNMX.FTZ R6, R56, R6, !PT ;  /* 0x0000000638067209 */ /* 0x000fe20007810000 */
[----:B------:R-:W-:Y:S01]  /*4fb0*/  FFMA.FTZ R7, R37, c[0x0][0x2d0], -R13 ;  /* 0x0000b40025077a23 */ /* 0x000fe2000001080d */
[----:B------:R-:W-:Y:S02]  /*4fc0*/  FSEL R12, R12, RZ, P0 ;  /* 0x000000ff0c0c7208 */ /* 0x000fe40000000000 */
[----:B------:R-:W-:Y:S01]  /*4fd0*/  PLOP3.LUT P0, PT, PT, PT, UP2, 0x40, 0x0 ;  /* 0x000000000000781c */ /* 0x000fe20003f0e828 */
[----:B------:R-:W-:Y:S01]  /*4fe0*/  UISETP.NE.AND UP2, UPT, UR31, URZ, UPT ;  /* 0x0000003f1f00728c */ /* 0x000fe2000bf45270 */
[----:B------:R-:W-:Y:S01]  /*4ff0*/  FMNMX.FTZ R6, R58, R6, !PT ;  /* 0x000000063a067209 */ /* 0x000fe20007810000 */
[----:B------:R1:W-:Y:S01]  /*5000*/  MUFU.EX2 R222, R7 ;  /* 0x0000000700de7308 */ /* 0x0003e20000000800 */
[----:B------:R-:W-:Y:S01]  /*5010*/  ISETP.GT.AND P0, PT, R4, 0x8, P0 ;  /* 0x000000080400780c */ /* 0x000fe20000704270 */
[----:B------:R-:W-:Y:S01]  /*5020*/  FFMA.FTZ R2, R40, c[0x0][0x2d0], -R12 ;  /* 0x0000b40028027a23 */ /* 0x000fe2000001080c */
[----:B------:R-:W-:-:S02]  /*5030*/  FMNMX.FTZ R6, R60, R6, !PT ;  /* 0x000000063c067209 */ /* 0x000fc40007810000 */
[----:B------:R-:W-:Y:S02]  /*5040*/  ISETP.LT.OR P0, PT, R5, 0x9, P0 ;  /* 0x000000090500780c */ /* 0x000fe40000701670 */
[----:B------:R-:W-:Y:S01]  /*5050*/  FMNMX.FTZ R6, R59, R6, !PT ;  /* 0x000000063b067209 */ /* 0x000fe20007810000 */
[----:B------:R-:W-:Y:S01]  /*5060*/  MUFU.EX2 R199, R2 ;  /* 0x0000000200c77308 */ /* 0x000fe20000000800 */
[----:B------:R-:W-:Y:S02]  /*5070*/  FSEL R48, R10, -INF , !P0 ;  /* 0xff8000000a307808 */ /* 0x000fe40004000000 */
[----:B------:R-:W-:Y:S01]  /*5080*/  PLOP3.LUT P0, PT, PT, PT, UP6, 0x40, 0x0 ;  /* 0x000000000000781c */ /* 0x000fe20003f0e868 */
[----:B------:R-:W-:Y:S01]  /*5090*/  UISETP.NE.AND UP6, UPT, UR12, URZ, UPT ;  /* 0x0000003f0c00728c */ /* 0x000fe2000bfc5270 */
[----:B------:R-:W-:Y:S02]  /*50a0*/  FMNMX.FTZ R6, R72, R6, !PT ;  /* 0x0000000648067209 */ /* 0x000fe40007810000 */
[----:B------:R-:W-:Y:S01]  /*50b0*/  ISETP.GT.AND P0, PT, R4, 0x11, P0 ;  /* 0x000000110400780c */ /* 0x000fe20000704270 */
[----:B-1----:R-:W-:Y:S01]  /*50c0*/  FFMA.FTZ R7, R39, c[0x0][0x2d0], -R13 ;  /* 0x0000b40027077a23 */ /* 0x002fe2000001080d */
[----:B------:R-:W-:-:S02]  /*50d0*/  FMNMX.FTZ R8, R48, R8, !PT ;  /* 0x0000000830087209 */ /* 0x000fc40007810000 */
[----:B------:R-:W-:Y:S01]  /*50e0*/  ISETP.LT.OR P0, PT, R5, 0x12, P0 ;  /* 0x000000120500780c */ /* 0x000fe20000701670 */
[----:B------:R1:W-:Y:S01]  /*50f0*/  MUFU.EX2 R208, R7 ;  /* 0x0000000700d07308 */ /* 0x0003e20000000800 */
[----:B------:R-:W-:Y:S02]  /*5100*/  FMNMX.FTZ R6, R134, R6, !PT ;  /* 0x0000000686067209 */ /* 0x000fe40007810000 */
[----:B------:R-:W-:Y:S02]  /*5110*/  FSEL R51, R11, -INF , !P0 ;  /* 0xff8000000b337808 */ /* 0x000fe40004000000 */
[----:B------:R-:W-:Y:S02]  /*5120*/  PLOP3.LUT P0, PT, PT, PT, UP3, 0x40, 0x0 ;  /* 0x000000000000781c */ /* 0x000fe40003f0e838 */
[----:B------:R-:W-:Y:S02]  /*5130*/  FMNMX.FTZ R8, R49, R8, !PT ;  /* 0x0000000831087209 */ /* 0x000fe40007810000 */
[----:B------:R-:W-:-:S02]  /*5140*/  ISETP.GT.AND P0, PT, R4, 0x20, P0 ;  /* 0x000000200400780c */ /* 0x000fc40000704270 */
[----:B------:R-:W-:Y:S02]  /*5150*/  FMNMX.FTZ R6, R132, R6, !PT ;  /* 0x0000000684067209 */ /* 0x000fe40007810000 */
[----:B------:R-:W-:Y:S02]  /*5160*/  ISETP.LT.OR P0, PT, R5, 0x21, P0 ;  /* 0x000000210500780c */ /* 0x000fe40000701670 */
[----:B------:R-:W-:Y:S01]  /*5170*/  FMNMX.FTZ R8, R52, R8, !PT ;  /* 0x0000000834087209 */ /* 0x000fe20007810000 */
[----:B-1----:R-:W-:Y:S01]  /*5180*/  FFMA.FTZ R7, R41, c[0x0][0x2d0], -R13 ;  /* 0x0000b40029077a23 */ /* 0x002fe2000001080d */
[----:B------:R-:W-:Y:S02]  /*5190*/  FMNMX.FTZ R6, R133, R6, !PT ;  /* 0x0000000685067209 */ /* 0x000fe40007810000 */
[----:B------:R-:W-:Y:S01]  /*51a0*/  FSEL R87, R22, -INF , !P0 ;  /* 0xff80000016577808 */ /* 0x000fe20004000000 */
[----:B------:R1:W-:Y:S01]  /*51b0*/  MUFU.EX2 R201, R7 ;  /* 0x0000000700c97308 */ /* 0x0003e20000000800 */
[----:B------:R-:W-:-:S02]  /*51c0*/  PLOP3.LUT P2, PT, PT, PT, UP2, 0x40, 0x0 ;  /* 0x000000000000781c */ /* 0x000fc40003f4e828 */
[----:B------:R-:W-:Y:S02]  /*51d0*/  PLOP3.LUT P0, PT, PT, PT, UP0, 0x40, 0x0 ;  /* 0x000000000000781c */ /* 0x000fe40003f0e808 */
[----:B------:R-:W-:Y:S02]  /*51e0*/  FMNMX.FTZ R8, R51, R8, !PT ;  /* 0x0000000833087209 */ /* 0x000fe40007810000 */
[----:B------:R-:W-:Y:S02]  /*51f0*/  FMNMX.FTZ R6, R138, R6, !PT ;  /* 0x000000068a067209 */ /* 0x000fe40007810000 */
[C---:B------:R-:W-:Y:S02]  /*5200*/  ISETP.GT.AND P2, PT, R4.reuse, 0x21, P2 ;  /* 0x000000210400780c */ /* 0x040fe40001744270 */
[C---:B------:R-:W-:Y:S02]  /*5210*/  ISETP.GT.AND P1, PT, R4.reuse, 0x28, P1 ;  /* 0x000000280400780c */ /* 0x040fe40000f24270 */
[----:B------:R-:W-:-:S02]  /*5220*/  ISETP.GT.AND P0, PT, R4, 0x29, P0 ;  /* 0x000000290400780c */ /* 0x000fc40000704270 */
[----:B------:R-:W-:Y:S01]  /*5230*/  FMNMX.FTZ R4, R50, R8, !PT ;  /* 0x0000000832047209 */ /* 0x000fe20007810000 */
[----:B-1----:R-:W-:Y:S01]  /*5240*/  FFMA.FTZ R7, R42, c[0x0][0x2d0], -R13 ;  /* 0x0000b4002a077a23 */ /* 0x002fe2000001080d */
[----:B------:R-:W1:Y:S01]  /*5250*/  SHFL.BFLY PT, R8, R6, 0x2, 0x1f ;  /* 0x0c401f0006087f89 */ /* 0x000e6200000e0000 */
[----:B------:R-:W-:Y:S02]  /*5260*/  ISETP.LT.OR P2, PT, R5, 0x22, P2 ;  /* 0x000000220500780c */ /* 0x000fe40001741670 */
[----:B------:R-:W-:Y:S01]  /*5270*/  FMNMX.FTZ R4, R53, R4, !PT ;  /* 0x0000000435047209 */ /* 0x000fe20007810000 */
[----:B------:R-:W-:Y:S01]  /*5280*/  LDSM.16.MT88.4 R40, [R228+0x3880] ;  /* 0x00388000e428783b */ /* 0x000fe20000004200 */
[----:B------:R-:W-:Y:S01]  /*5290*/  ISETP.LT.OR P1, PT, R5, 0x29, P1 ;  /* 0x000000290500780c */ /* 0x000fe20000f21670 */
[----:B------:R-:W2:Y:S01]  /*52a0*/  MUFU.EX2 R197, R7 ;  /* 0x0000000700c57308 */ /* 0x000ea20000000800 */
[----:B------:R-:W-:Y:S02]  /*52b0*/  FSEL R86, R20, -INF , !P2 ;  /* 0xff80000014567808 */ /* 0x000fe40005000000 */
[----:B------:R-:W-:Y:S01]  /*52c0*/  FMNMX.FTZ R4, R87, R4, !PT ;  /* 0x0000000457047209 */ /* 0x000fe20007810000 */
[----:B------:R-:W-:Y:S01]  /*52d0*/  LDSM.16.MT88.4 R20, [R227+0x2080] ;  /* 0x00208000e314783b */ /* 0x000fe20000004200 */
[----:B------:R-:W-:Y:S01]  /*52e0*/  ISETP.LT.OR P0, PT, R5, 0x2a, P0 ;  /* 0x0000002a0500780c */ /* 0x000fe20000701670 */
[----:B------:R-:W-:Y:S01]  /*52f0*/  FFMA.FTZ R5, R35, c[0x0][0x2d0], -R12 ;  /* 0x0000b40023057a23 */ /* 0x000fe2000001080c */
[----:B------:R-:W-:Y:S01]  /*5300*/  FSEL R85, R30, -INF , !P1 ;  /* 0xff8000001e557808 */ /* 0x000fe20004800000 */
[----:B------:R-:W-:Y:S01]  /*5310*/  LDSM.16.MT88.4 R32, [R225+0x2080] ;  /* 0x00208000e120783b */ /* 0x000fe20000004200 */
[----:B------:R-:W-:Y:S01]  /*5320*/  FMNMX.FTZ R4, R86, R4, !PT ;  /* 0x0000000456047209 */ /* 0x000fe20007810000 */
[----:B------:R3:W-:Y:S01]  /*5330*/  MUFU.EX2 R220, R5 ;  /* 0x0000000500dc7308 */ /* 0x0007e20000000800 */
[----:B------:R-:W-:-:S02]  /*5340*/  FSEL R84, R31, -INF , !P0 ;  /* 0xff8000001f547808 */ /* 0x000fc40004000000 */
[----:B------:R-:W-:Y:S01]  /*5350*/  FMNMX.FTZ R0, R85, R4, !PT ;  /* 0x0000000455007209 */ /* 0x000fe20007810000 */
[----:B------:R-:W-:Y:S01]  /*5360*/  FFMA.FTZ R4, R36, c[0x0][0x2d0], -R12 ;  /* 0x0000b40024047a23 */ /* 0x000fe2000001080c */
[----:B------:R-:W-:Y:S01]  /*5370*/  LDSM.16.MT88.4 R28, [R226+0x2080] ;  /* 0x00208000e21c783b */ /* 0x000fe20000004200 */
[----:B--2---:R-:W-:Y:S02]  /*5380*/  F2FP.PACK_AB R10, R197, R201 ;  /* 0x000000c9c50a723e */ /* 0x004fe400000000ff */
[----:B------:R-:W-:Y:S01]  /*5390*/  FMNMX.FTZ R0, R84, R0, !PT ;  /* 0x0000000054007209 */ /* 0x000fe20007810000 */
[----:B------:R2:W4:Y:S01]  /*53a0*/  MUFU.EX2 R193, R4 ;  /* 0x0000000400c17308 */ /* 0x0005220000000800 */
[----:B-1----:R-:W-:Y:S02]  /*53b0*/  FMNMX.FTZ R3, R6, R8, !PT ;  /* 0x0000000806037209 */ /* 0x002fe40007810000 */
[----:B------:R-:W-:-:S03]  /*53c0*/  F2FP.PACK_AB R8, R208, R222 ;  /* 0x000000ded008723e */ /* 0x000fc600000000ff */
[----:B------:R-:W1:Y:S04]  /*53d0*/  SHFL.BFLY PT, R135, R3, 0x1, 0x1f ;  /* 0x0c201f0003877f89 */ /* 0x000e6800000e0000 */
[----:B---3--:R-:W3:Y:S01]  /*53e0*/  SHFL.BFLY PT, R5, R0, 0x2, 0x1f ;  /* 0x0c401f0000057f89 */ /* 0x008ee200000e0000 */
[----:B--2---:R-:W-:Y:S01]  /*53f0*/  FFMA.FTZ R4, R38, c[0x0][0x2d0], -R12 ;  /* 0x0000b40026047a23 */ /* 0x004fe2000001080c */
[----:B----4-:R-:W-:Y:S02]  /*5400*/  F2FP.PACK_AB R9, R193, R220 ;  /* 0x000000dcc109723e */ /* 0x010fe400000000ff */
[----:B------:R-:W-:Y:S01]  /*5410*/  LDSM.16.MT88.4 R36, [R226+0x3880] ;  /* 0x00388000e224783b */ /* 0x000fe20000004200 */
[----:B------:R-:W2:Y:S01]  /*5420*/  MUFU.EX2 R221, R4 ;  /* 0x0000000400dd7308 */ /* 0x000ea20000000800 */
[----:B-1----:R-:W-:-:S02]  /*5430*/  FMNMX.FTZ R135, R3, R135, !PT ;  /* 0x0000008703877209 */ /* 0x002fc40007810000 */
[----:B---3--:R-:W-:-:S03]  /*5440*/  FMNMX.FTZ R0, R0, R5, !PT ;  /* 0x0000000500007209 */ /* 0x008fc60007810000 */
[C---:B------:R-:W-:Y:S01]  /*5450*/  FMUL.FTZ R2, R135.reuse, c[0x0][0x2d0] ;  /* 0x0000b40087027a20 */ /* 0x040fe20000410000 */
[----:B------:R-:W-:Y:S02]  /*5460*/  FSETP.NEU.FTZ.AND P0, PT, R135, -INF , PT ;  /* 0xff8000008700780b */ /* 0x000fe40003f1d000 */
[----:B--2---:R-:W-:Y:S01]  /*5470*/  F2FP.PACK_AB R11, R199, R221 ;  /* 0x000000ddc70b723e */ /* 0x004fe200000000ff */
[----:B------:R-:W1:Y:S01]  /*5480*/  SHFL.BFLY PT, R4, R0, 0x1, 0x1f ;  /* 0x0c201f0000047f89 */ /* 0x000e6200000e0000 */
[----:B------:R-:W-:-:S05]  /*5490*/  FSEL R2, R2, RZ, P0 ;  /* 0x000000ff02027208 */ /* 0x000fca0000000000 */
[--C-:B------:R-:W-:Y:S01]  /*54a0*/  FFMA.FTZ R3, R55, c[0x0][0x2d0], -R2.reuse ;  /* 0x0000b40037037a23 */ /* 0x100fe20000010802 */
[C---:B------:R-:W-:Y:S03]  /*54b0*/  HMMA.16816.F32 R144, R8.reuse, R32, RZ ;  /* 0x000000200890723c */ /* 0x040fe600000018ff */
[----:B------:R2:W-:Y:S05]  /*54c0*/  MUFU.EX2 R196, R3 ;  /* 0x0000000300c47308 */ /* 0x0005ea0000000800 */
[C---:B------:R-:W-:Y:S08]  /*54d0*/  HMMA.16816.F32 R184, R8.reuse, R28, RZ ;  /* 0x0000001c08b8723c */ /* 0x040ff000000018ff */
[----:B------:R-:W-:Y:S01]  /*54e0*/  HMMA.16816.F32 R180, R8, R24, RZ ;  /* 0x0000001808b4723c */ /* 0x000fe200000018ff */
[----:B--2---:R-:W-:-:S04]  /*54f0*/  FFMA.FTZ R3, R54, c[0x0][0x2d0], -R2 ;  /* 0x0000b40036037a23 */ /* 0x004fc80000010802 */
[----:B------:R1:W-:Y:S03]  /*5500*/  MUFU.EX2 R192, R3 ;  /* 0x0000000300c07308 */ /* 0x0003e60000000800 */
[C---:B------:R-:W-:Y:S08]  /*5510*/  HMMA.16816.F32 R176, R8.reuse, R20, RZ ;  /* 0x0000001408b0723c */ /* 0x040ff000000018ff */
[----:B------:R-:W-:Y:S01]  /*5520*/  HMMA.16816.F32 R172, R8, R16, RZ ;  /* 0x0000001008ac723c */ /* 0x000fe200000018ff */
[----:B-1----:R-:W-:Y:S01]  /*5530*/  FMNMX.FTZ R3, R0, R4, !PT ;  /* 0x0000000400037209 */ /* 0x002fe20007810000 */
[----:B------:R-:W-:-:S06]  /*5540*/  FFMA.FTZ R0, R57, c[0x0][0x2d0], -R2 ;  /* 0x0000b40039007a23 */ /* 0x000fcc0000010802 */
[C---:B------:R-:W-:Y:S01]  /*5550*/  HMMA.16816.F32 R168, R8.reuse, R36, RZ ;  /* 0x0000002408a8723c */ /* 0x040fe200000018ff */
[----:B------:R-:W-:Y:S01]  /*5560*/  FFMA.FTZ R4, R56, c[0x0][0x2d0], -R2 ;  /* 0x0000b40038047a23 */ /* 0x000fe20000010802 */
[C---:B------:R-:W-:Y:S01]  /*5570*/  FSETP.NEU.FTZ.AND P0, PT, R3.reuse, -INF , PT ;  /* 0xff8000000300780b */ /* 0x040fe20003f1d000 */
[----:B------:R1:W-:Y:S05]  /*5580*/  MUFU.EX2 R198, R0 ;  /* 0x0000000000c67308 */ /* 0x0003ea0000000800 */
[C---:B------:R-:W-:Y:S03]  /*5590*/  HMMA.16816.F32 R164, R8.reuse, R40, RZ ;  /* 0x0000002808a4723c */ /* 0x040fe600000018ff */
[----:B------:R2:W3:Y:S05]  /*55a0*/  MUFU.EX2 R65, R4 ;  /* 0x0000000400417308 */ /* 0x0004ea0000000800 */
[----:B------:R-:W-:Y:S01]  /*55b0*/  HMMA.16816.F32 R160, R8, R44, RZ ;  /* 0x0000002c08a0723c */ /* 0x000fe200000018ff */
[----:B-1----:R-:W-:-:S07]  /*55c0*/  FMUL.FTZ R0, R3, c[0x0][0x2d0] ;  /* 0x0000b40003007a20 */ /* 0x002fce0000410000 */
[----:B------:R-:W-:Y:S01]  /*55d0*/  HMMA.16816.F32 R156, R8, R34, RZ ;  /* 0x00000022089c723c */ /* 0x000fe200000018ff */
[----:B------:R-:W-:-:S05]  /*55e0*/  FSEL R0, R0, RZ, P0 ;  /* 0x000000ff00007208 */ /* 0x000fca0000000000 */
[--C-:B--2---:R-:W-:Y:S02]  /*55f0*/  FFMA.FTZ R4, R14, c[0x0][0x2d0], -R0.reuse ;  /* 0x0000b4000e047a23 */ /* 0x104fe40000010800 */
[C---:B------:R-:W-:Y:S01]  /*5600*/  HMMA.16816.F32 R152, R8.reuse, R30, RZ ;  /* 0x0000001e0898723c */ /* 0x040fe200000018ff */
[----:B---3--:R-:W-:Y:S01]  /*5610*/  IMAD.MOV.U32 R14, RZ, RZ, R65 ;  /* 0x000000ffff0e7224 */ /* 0x008fe200078e0041 */
[----:B------:R1:W-:Y:S04]  /*5620*/  MUFU.EX2 R236, R4 ;  /* 0x0000000400ec7308 */ /* 0x0003e80000000800 */
[----:B------:R-:W-:Y:S02]  /*5630*/  F2FP.PACK_AB R6, R14, R198 ;  /* 0x000000c60e06723e */ /* 0x000fe400000000ff */
[C---:B------:R-:W-:Y:S08]  /*5640*/  HMMA.16816.F32 R148, R8.reuse, R26, RZ ;  /* 0x0000001a0894723c */ /* 0x040ff000000018ff */
[----:B------:R-:W-:Y:S01]  /*5650*/  HMMA.16816.F32 R140, R8, R22, RZ ;  /* 0x00000016088c723c */ /* 0x000fe200000018ff */
[----:B-1----:R-:W-:-:S04]  /*5660*/  FFMA.FTZ R4, R15, c[0x0][0x2d0], -R0 ;  /* 0x0000b4000f047a23 */ /* 0x002fc80000010800 */
[----:B------:R1:W2:Y:S03]  /*5670*/  MUFU.EX2 R246, R4 ;  /* 0x0000000400f67308 */ /* 0x0002a60000000800 */
[C---:B------:R-:W-:Y:S08]  /*5680*/  HMMA.16816.F32 R128, R8.reuse, R18, RZ ;  /* 0x000000120880723c */ /* 0x040ff000000018ff */
[----:B------:R-:W-:Y:S01]  /*5690*/  HMMA.16816.F32 R124, R8, R38, RZ ;  /* 0x00000026087c723c */ /* 0x000fe200000018ff */
[----:B-1----:R-:W-:Y:S01]  /*56a0*/  FFMA.FTZ R4, R48, c[0x0][0x2d0], -R0 ;  /* 0x0000b40030047a23 */ /* 0x002fe20000010800 */
[----:B--2---:R-:W-:-:S06]  /*56b0*/  F2FP.PACK_AB R5, R246, R236 ;  /* 0x000000ecf605723e */ /* 0x004fcc00000000ff */
[C---:B------:R-:W-:Y:S01]  /*56c0*/  HMMA.16816.F32 R120, R8.reuse, R42, RZ ;  /* 0x0000002a0878723c */ /* 0x040fe200000018ff */
[----:B------:R1:W-:Y:S07]  /*56d0*/  MUFU.EX2 R252, R4 ;  /* 0x0000000400fc7308 */ /* 0x0003ee0000000800 */
[----:B------:R-:W-:Y:S07]  /*56e0*/  HMMA.16816.F32 R112, R8, R46, RZ ;  /* 0x0000002e0870723c */ /* 0x000fee00000018ff */
[----:B------:R-:W-:-:S02]  /*56f0*/  FFMA.FTZ R8, R64, c[0x0][0x2d0], -R13 ;  /* 0x0000b40040087a23 */ /* 0x000fc4000001080d */
[----:B-1----:R-:W-:Y:S02]  /*5700*/  FFMA.FTZ R4, R49, c[0x0][0x2d0], -R0 ;  /* 0x0000b40031047a23 */ /* 0x002fe40000010800 */
[----:B------:R1:W-:Y:S08]  /*5710*/  MUFU.EX2 R202, R8 ;  /* 0x0000000800ca7308 */ /* 0x0003f00000000800 */
[----:B------:R2:W3:Y:S01]  /*5720*/  MUFU.EX2 R230, R4 ;  /* 0x0000000400e67308 */ /* 0x0004e20000000800 */
[----:B-1----:R-:W-:-:S07]  /*5730*/  FFMA.FTZ R8, R70, c[0x0][0x2d0], -R13 ;  /* 0x0000b40046087a23 */ /* 0x002fce000001080d */
[----:B------:R1:W-:Y:S01]  /*5740*/  MUFU.EX2 R235, R8 ;  /* 0x0000000800eb7308 */ /* 0x0003e20000000800 */
[----:B--2---:R-:W-:Y:S02]  /*5750*/  F2FP.PACK_AB R4, R192, R196 ;  /* 0x000000c4c004723e */ /* 0x004fe400000000ff */
[----:B---3--:R-:W-:-:S07]  /*5760*/  F2FP.PACK_AB R7, R230, R252 ;  /* 0x000000fce607723e */ /* 0x008fce00000000ff */
[----:B------:R-:W-:Y:S01]  /*5770*/  HMMA.16816.F32 R92, R4, R24, RZ ;  /* 0x00000018045c723c */ /* 0x000fe200000018ff */
[----:B-1----:R-:W-:-:S04]  /*5780*/  FFMA.FTZ R8, R69, c[0x0][0x2d0], -R13 ;  /* 0x0000b40045087a23 */ /* 0x002fc8000001080d */
[----:B------:R1:W-:Y:S03]  /*5790*/  MUFU.EX2 R200, R8 ;  /* 0x0000000800c87308 */ /* 0x0003e60000000800 */
[C---:B------:R-:W-:Y:S01]  /*57a0*/  HMMA.16816.F32 R100, R4.reuse, R26, RZ ;  /* 0x0000001a0464723c */ /* 0x040fe200000018ff */
[----:B------:R-:W2:Y:S07]  /*57b0*/  LDSM.16.MT88.4 R24, [R226+0x2880] ;  /* 0x00288000e218783b */ /* 0x000eae0000004200 */
[----:B------:R-:W-:Y:S01]  /*57c0*/  HMMA.16816.F32 R64, R4, R32, RZ ;  /* 0x000000200440723c */ /* 0x000fe200000018ff */
[----:B-1----:R-:W-:-:S07]  /*57d0*/  FFMA.FTZ R8, R71, c[0x0][0x2d0], -R13 ;  /* 0x0000b40047087a23 */ /* 0x002fce000001080d */
[C---:B------:R-:W-:Y:S01]  /*57e0*/  HMMA.16816.F32 R116, R4.reuse, R34, RZ ;  /* 0x000000220474723c */ /* 0x040fe200000018ff */
[----:B------:R-:W1:Y:S01]  /*57f0*/  LDSM.16.MT88.4 R32, [R225+0x2880] ;  /* 0x00288000e120783b */ /* 0x000e620000004200 */
[----:B------:R3:W4:Y:S06]  /*5800*/  MUFU.EX2 R229, R8 ;  /* 0x0000000800e57308 */ /* 0x00072c0000000800 */
[C---:B------:R-:W-:Y:S08]  /*5810*/  HMMA.16816.F32 R80, R4.reuse, R20, RZ ;  /* 0x000000140450723c */ /* 0x040ff000000018ff */
[----:B------:R-:W-:Y:S01]  /*5820*/  HMMA.16816.F32 R96, R4, R22, RZ ;  /* 0x000000160460723c */ /* 0x000fe200000018ff */
[----:B------:R-:W1:Y:S01]  /*5830*/  LDSM.16.MT88.4 R20, [R228+0x2880] ;  /* 0x00288000e414783b */ /* 0x000e620000004200 */
[----:B---3--:R-:W-:Y:S01]  /*5840*/  FFMA.FTZ R8, R61, c[0x0][0x2d0], -R12 ;  /* 0x0000b4003d087a23 */ /* 0x008fe2000001080c */
[----:B----4-:R-:W-:-:S03]  /*5850*/  F2FP.PACK_AB R10, R229, R200 ;  /* 0x000000c8e50a723e */ /* 0x010fc600000000ff */
[----:B------:R3:W-:Y:S02]  /*5860*/  MUFU.EX2 R223, R8 ;  /* 0x0000000800df7308 */ /* 0x0007e40000000800 */
[C---:B------:R-:W-:Y:S08]  /*5870*/  HMMA.16816.F32 R104, R4.reuse, R28, RZ ;  /* 0x0000001c0468723c */ /* 0x040ff000000018ff */
[----:B------:R-:W-:Y:S01]  /*5880*/  HMMA.16816.F32 R108, R4, R30, RZ ;  /* 0x0000001e046c723c */ /* 0x000fe200000018ff */
[----:B------:R-:W4:Y:S01]  /*5890*/  LDSM.16.MT88.4 R28, [R225+0x4080] ;  /* 0x00408000e11c783b */ /* 0x000f220000004200 */
[----:B---3--:R-:W-:-:S06]  /*58a0*/  FFMA.FTZ R8, R63, c[0x0][0x2d0], -R12 ;  /* 0x0000b4003f087a23 */ /* 0x008fcc000001080c */
[C---:B------:R-:W-:Y:S01]  /*58b0*/  HMMA.16816.F32 R88, R4.reuse, R18, RZ ;  /* 0x000000120458723c */ /* 0x040fe200000018ff */
[----:B------:R3:W1:Y:S07]  /*58c0*/  MUFU.EX2 R194, R8 ;  /* 0x0000000800c27308 */ /* 0x00066e0000000800 */
[----:B------:R-:W-:Y:S01]  /*58d0*/  HMMA.16816.F32 R76, R4, R38, RZ ;  /* 0x00000026044c723c */ /* 0x000fe200000018ff */
[----:B---3--:R-:W-:Y:S01]  /*58e0*/  FFMA.FTZ R8, R62, c[0x0][0x2d0], -R12 ;  /* 0x0000b4003e087a23 */ /* 0x008fe2000001080c */
[----:B-1----:R-:W-:-:S03]  /*58f0*/  F2FP.PACK_AB R9, R194, R223 ;  /* 0x000000dfc209723e */ /* 0x002fc600000000ff */
[----:B------:R1:W-:Y:S02]  /*5900*/  MUFU.EX2 R232, R8 ;  /* 0x0000000800e87308 */ /* 0x0003e40000000800 */
[----:B-1----:R-:W-:Y:S02]  /*5910*/  FFMA.FTZ R8, R68, c[0x0][0x2d0], -R12 ;  /* 0x0000b40044087a23 */ /* 0x002fe4000001080c */
[----:B------:R-:W-:Y:S01]  /*5920*/  HMMA.16816.F32 R68, R4, R16, RZ ;  /* 0x000000100444723c */ /* 0x000fe200000018ff */
[----:B------:R-:W1:Y:S03]  /*5930*/  LDSM.16.MT88.4 R16, [R227+0x2880] ;  /* 0x00288000e310783b */ /* 0x000e660000004200 */
[----:B------:R3:W2:Y:S02]  /*5940*/  MUFU.EX2 R224, R8 ;  /* 0x0000000800e07308 */ /* 0x0006a40000000800 */
[----:B---3--:R-:W-:Y:S01]  /*5950*/  FFMA.FTZ R8, R58, c[0x0][0x2d0], -R2 ;  /* 0x0000b4003a087a23 */ /* 0x008fe20000010802 */
[----:B--2---:R-:W-:-:S05]  /*5960*/  F2FP.PACK_AB R11, R224, R232 ;  /* 0x000000e8e00b723e */ /* 0x004fca00000000ff */
[----:B------:R2:W-:Y:S02]  /*5970*/  MUFU.EX2 R234, R8 ;  /* 0x0000000800ea7308 */ /* 0x0005e40000000800 */
[--C-:B--2---:R-:W-:Y:S02]  /*5980*/  FFMA.FTZ R8, R60, c[0x0][0x2d0], -R2.reuse ;  /* 0x0000b4003c087a23 */ /* 0x104fe40000010802 */
[----:B------:R-:W-:Y:S01]  /*5990*/  HMMA.16816.F32 R60, R4, R36, RZ ;  /* 0x00000024043c723c */ /* 0x000fe200000018ff */
[----:B------:R-:W-:Y:S03]  /*59a0*/  LDSM.16.MT88.4 R36, [R226+0x4080] ;  /* 0x00408000e224783b */ /* 0x000fe60000004200 */
[----:B------:R2:W3:Y:S02]  /*59b0*/  MUFU.EX2 R195, R8 ;  /* 0x0000000800c37308 */ /* 0x0004e40000000800 */
[----:B--2---:R-:W-:-:S02]  /*59c0*/  FFMA.FTZ R8, R59, c[0x0][0x2d0], -R2 ;  /* 0x0000b4003b087a23 */ /* 0x004fc40000010802 */
[C---:B------:R-:W-:Y:S04]  /*59d0*/  HMMA.16816.F32 R56, R4.reuse, R40, RZ ;  /* 0x000000280438723c */ /* 0x040fe800000018ff */
[----:B------:R2:W-:Y:S02]  /*59e0*/  MUFU.EX2 R231, R8 ;  /* 0x0000000800e77308 */ /* 0x0005e40000000800 */
[----:B--2---:R-:W-:Y:S02]  /*59f0*/  FFMA.FTZ R8, R72, c[0x0][0x2d0], -R2 ;  /* 0x0000b40048087a23 */ /* 0x004fe40000010802 */
[----:B------:R-:W-:Y:S01]  /*5a00*/  HMMA.16816.F32 R72, R4, R42, RZ ;  /* 0x0000002a0448723c */ /* 0x000fe200000018ff */
[----:B------:R-:W2:Y:S03]  /*5a10*/  LDSM.16.MT88.4 R40, [R228+0x4080] ;  /* 0x00408000e428783b */ /* 0x000ea60000004200 */
[----:B------:R1:W1:Y:S02]  /*5a20*/  MUFU.EX2 R233, R8 ;  /* 0x0000000800e97308 */ /* 0x0002640000000800 */
[----:B-1----:R-:W-:-:S06]  /*5a30*/  FFMA.FTZ R8, R52, c[0x0][0x2d0], -R0 ;  /* 0x0000b40034087a23 */ /* 0x002fcc0000010800 */
[----:B------:R1:W-:Y:S02]  /*5a40*/  MUFU.EX2 R15, R8 ;  /* 0x00000008000f7308 */ /* 0x0003e40000000800 */
[----:B-1----:R-:W-:-:S06]  /*5a50*/  FFMA.FTZ R8, R51, c[0x0][0x2d0], -R0 ;  /* 0x0000b40033087a23 */ /* 0x002fcc0000010800 */
[----:B------:R1:W1:Y:S02]  /*5a60*/  MUFU.EX2 R206, R8 ;  /* 0x0000000800ce7308 */ /* 0x0002640000000800 */
[--C-:B-1----:R-:W-:Y:S02]  /*5a70*/  FFMA.FTZ R8, R50, c[0x0][0x2d0], -R0.reuse ;  /* 0x0000b40032087a23 */ /* 0x102fe40000010800 */
[----:B------:R-:W-:Y:S04]  /*5a80*/  HMMA.16816.F32 R48, R4, R44, RZ ;  /* 0x0000002c0430723c */ /* 0x000fe800000018ff */
[----:B------:R1:W-:Y:S02]  /*5a90*/  MUFU.EX2 R205, R8 ;  /* 0x0000000800cd7308 */ /* 0x0003e40000000800 */
[----:B-1----:R-:W-:-:S02]  /*5aa0*/  FFMA.FTZ R8, R53, c[0x0][0x2d0], -R0 ;  /* 0x0000b40035087a23 */ /* 0x002fc40000010800 */
[----:B------:R-:W-:Y:S01]  /*5ab0*/  HMMA.16816.F32 R52, R4, R46, RZ ;  /* 0x0000002e0434723c */ /* 0x000fe200000018ff */
[----:B------:R-:W1:Y:S03]  /*5ac0*/  LDSM.16.MT88.4 R44, [R227+0x4080] ;  /* 0x00408000e32c783b */ /* 0x000e660000004200 */
[----:B------:R2:W2:Y:S03]  /*5ad0*/  MUFU.EX2 R204, R8 ;  /* 0x0000000800cc7308 */ /* 0x0004a60000000800 */
[----:B---3--:R-:W-:Y:S02]  /*5ae0*/  F2FP.PACK_AB R4, R195, R234 ;  /* 0x000000eac304723e */ /* 0x008fe400000000ff */
[----:B------:R-:W-:Y:S02]  /*5af0*/  F2FP.PACK_AB R6, R233, R231 ;  /* 0x000000e7e906723e */ /* 0x000fe400000000ff */
[----:B------:R-:W-:-:S02]  /*5b00*/  F2FP.PACK_AB R5, R206, R15 ;  /* 0x0000000fce05723e */ /* 0x000fc400000000ff */
[----:B--2---:R-:W-:Y:S02]  /*5b10*/  F2FP.PACK_AB R8, R235, R202 ;  /* 0x000000caeb08723e */ /* 0x004fe400000000ff */
[----:B------:R-:W-:-:S05]  /*5b20*/  F2FP.PACK_AB R7, R204, R205 ;  /* 0x000000cdcc07723e */ /* 0x000fca00000000ff */
[C---:B------:R-:W-:Y:S08]  /*5b30*/  HMMA.16816.F32 R212, R8.reuse, R24, R184 ;  /* 0x0000001808d4723c */ /* 0x040ff000000018b8 */
[C---:B------:R-:W-:Y:S08]  /*5b40*/  HMMA.16816.F32 R152, R8.reuse, R26, R152 ;  /* 0x0000001a0898723c */ /* 0x040ff00000001898 */
[-C--:B------:R-:W-:Y:S08]  /*5b50*/  HMMA.16816.F32 R144, R8, R32.reuse, R144 ;  /* 0x000000200890723c */ /* 0x080ff00000001890 */
[----:B------:R-:W-:Y:S01]  /*5b60*/  HMMA.16816.F32 R64, R4, R32, R64 ;  /* 0x000000200440723c */ /* 0x000fe20000001840 */
[----:B------:R-:W-:Y:S01]  /*5b70*/  IMAD.MOV.U32 R187, RZ, RZ, R212 ;  /* 0x000000ffffbb7224 */ /* 0x000fe200078e00d4 */
[----:B------:R-:W-:Y:S01]  /*5b80*/  MOV R185, R214 ;  /* 0x000000d600b97202 */ /* 0x000fe20000000f00 */
[----:B------:R-:W-:-:S02]  /*5b90*/  IMAD.MOV.U32 R186, RZ, RZ, R213 ;  /* 0x000000ffffba7224 */ /* 0x000fc400078e00d5 */
[----:B------:R-:W-:Y:S02]  /*5ba0*/  IMAD.MOV.U32 R184, RZ, RZ, R215 ;  /* 0x000000ffffb87224 */ /* 0x000fe400078e00d7 */
[----:B------:R-:W-:Y:S01]  /*5bb0*/  MOV R33, R202 ;  /* 0x000000ca00217202 */ /* 0x000fe20000000f00 */
[----:B------:R-:W-:Y:S01]  /*5bc0*/  HMMA.16816.F32 R248, R8, R20, R180 ;  /* 0x0000001408f8723c */ /* 0x000fe200000018b4 */
[----:B------:R-:W-:-:S06]  /*5bd0*/  MOV R32, R208 ;  /* 0x000000d000207202 */ /* 0x000fcc0000000f00 */
[----:B------:R-:W-:Y:S01]  /*5be0*/  IMAD.MOV.U32 R180, RZ, RZ, R201 ;  /* 0x000000ffffb47224 */ /* 0x000fe200078e00c9 */
[----:B------:R-:W-:Y:S01]  /*5bf0*/  MOV R181, R200 ;  /* 0x000000c800b57202 */ /* 0x000fe20000000f00 */
[----:B------:R-:W-:Y:S01]  /*5c00*/  IMAD.MOV.U32 R182, RZ, RZ, R195 ;  /* 0x000000ffffb67224 */ /* 0x000fe200078e00c3 */
[----:B----4-:R-:W-:Y:S01]  /*5c10*/  HMMA.16816.F32 R200, R8, R28, R172 ;  /* 0x0000001c08c8723c */ /* 0x010fe200000018ac */
[----:B------:R-:W-:-:S07]  /*5c20*/  IMAD.MOV.U32 R183, RZ, RZ, R194 ;  /* 0x000000ffffb77224 */ /* 0x000fce00078e00c2 */
[C---:B------:R-:W-:Y:S07]  /*5c30*/  HMMA.16816.F32 R212, R8.reuse, R16, R176 ;  /* 0x0000001008d4723c */ /* 0x040fee00000018b0 */
[----:B------:R-:W-:Y:S01]  /*5c40*/  MOV R178, R193 ;  /* 0x000000c100b27202 */ /* 0x000fe20000000f00 */
[----:B------:R-:W-:Y:S01]  /*5c50*/  HMMA.16816.F32 R172, R8, R40, R164 ;  /* 0x0000002808ac723c */ /* 0x000fe200000018a4 */
[----:B------:R-:W-:-:S07]  /*5c60*/  IMAD.MOV.U32 R179, RZ, RZ, R192 ;  /* 0x000000ffffb37224 */ /* 0x000fce00078e00c0 */
[C---:B-1----:R-:W-:Y:S07]  /*5c70*/  HMMA.16816.F32 R164, R8.reuse, R44, R160 ;  /* 0x0000002c08a4723c */ /* 0x042fee00000018a0 */
[----:B------:R-:W-:Y:S01]  /*5c80*/  IMAD.MOV.U32 R162, RZ, RZ, R199 ;  /* 0x000000ffffa27224 */ /* 0x000fe200078e00c7 */
[----:B------:R-:W-:Y:S01]  /*5c90*/  HMMA.16816.F32 R216, R8, R22, R148 ;  /* 0x0000001608d8723c */ /* 0x000fe20000001894 */
[----:B------:R-:W-:Y:S01]  /*5ca0*/  IMAD.MOV.U32 R161, RZ, RZ, R181 ;  /* 0x000000ffffa17224 */ /* 0x000fe200078e00b5 */
[----:B------:R-:W-:-:S02]  /*5cb0*/  MOV R160, R182 ;  /* 0x000000b600a07202 */ /* 0x000fc40000000f00 */
[----:B------:R-:W-:-:S03]  /*5cc0*/  MOV R163, R222 ;  /* 0x000000de00a37202 */ /* 0x000fc60000000f00 */
[----:B------:R-:W-:Y:S01]  /*5cd0*/  IMAD.MOV.U32 R150, RZ, RZ, R198 ;  /* 0x000000ffff967224 */ /* 0x000fe200078e00c6 */
[----:B------:R-:W-:Y:S01]  /*5ce0*/  HMMA.16816.F32 R192, R8, R36, R168 ;  /* 0x0000002408c0723c */ /* 0x000fe200000018a8 */
[----:B------:R-:W-:Y:S01]  /*5cf0*/  MOV R149, R197 ;  /* 0x000000c500957202 */ /* 0x000fe20000000f00 */
[----:B------:R-:W-:Y:S02]  /*5d00*/  IMAD.MOV.U32 R148, RZ, RZ, R196 ;  /* 0x000000ffff947224 */ /* 0x000fe400078e00c4 */
[----:B------:R-:W-:-:S03]  /*5d10*/  IMAD.MOV.U32 R151, RZ, RZ, R223 ;  /* 0x000000ffff977224 */ /* 0x000fc600078e00df */
[----:B------:R-:W-:Y:S01]  /*5d20*/  IMAD.MOV.U32 R169, RZ, RZ, R155 ;  /* 0x000000ffffa97224 */ /* 0x000fe200078e009b */
[C---:B------:R-:W-:Y:S01]  /*5d30*/  HMMA.16816.F32 R208, R8.reuse, R18, R140 ;  /* 0x0000001208d0723c */ /* 0x040fe2000000188c */
[----:B------:R-:W-:Y:S01]  /*5d40*/  IMAD.MOV.U32 R155, RZ, RZ, R183 ;  /* 0x000000ffff9b7224 */ /* 0x000fe200078e00b7 */
[----:B------:R-:W-:Y:S01]  /*5d50*/  MOV R170, R154 ;  /* 0x0000009a00aa7202 */ /* 0x000fe20000000f00 */
[----:B------:R-:W-:Y:S01]  /*5d60*/  IMAD.MOV.U32 R171, RZ, RZ, R153 ;  /* 0x000000ffffab7224 */ /* 0x000fe200078e0099 */
[----:B------:R-:W-:Y:S01]  /*5d70*/  MOV R153, R235 ;  /* 0x000000eb00997202 */ /* 0x000fe20000000f00 */
[----:B------:R-:W-:Y:S02]  /*5d80*/  IMAD.MOV.U32 R168, RZ, RZ, R152 ;  /* 0x000000ffffa87224 */ /* 0x000fe400078e0098 */
[----:B------:R-:W-:Y:S01]  /*5d90*/  IMAD.MOV.U32 R154, RZ, RZ, R236 ;  /* 0x000000ffff9a7224 */ /* 0x000fe200078e00ec */
[----:B------:R-:W-:Y:S01]  /*5da0*/  HMMA.16816.F32 R196, R8, R30, R128 ;  /* 0x0000001e08c4723c */ /* 0x000fe20000001880 */
[----:B------:R-:W-:-:S06]  /*5db0*/  IMAD.MOV.U32 R152, RZ, RZ, R234 ;  /* 0x000000ffff987224 */ /* 0x000fcc00078e00ea */
[----:B------:R-:W-:Y:S01]  /*5dc0*/  IMAD.MOV.U32 R129, RZ, RZ, R180 ;  /* 0x000000ffff817224 */ /* 0x000fe200078e00b4 */
[----:B------:R-:W-:Y:S01]  /*5dd0*/  HMMA.16816.F32 R140, R8, R42, R120 ;  /* 0x0000002a088c723c */ /* 0x000fe20000001878 */
[----:B------:R-:W-:Y:S01]  /*5de0*/  MOV R130, R179 ;  /* 0x000000b300827202 */ /* 0x000fe20000000f00 */
[----:B------:R-:W-:Y:S02]  /*5df0*/  IMAD.MOV.U32 R128, RZ, RZ, R221 ;  /* 0x000000ffff807224 */ /* 0x000fe400078e00dd */
[----:B------:R-:W-:-:S04]  /*5e00*/  IMAD.MOV.U32 R131, RZ, RZ, R178 ;  /* 0x000000ffff837224 */ /* 0x000fc800078e00b2 */
[C---:B------:R-:W-:Y:S08]  /*5e10*/  HMMA.16816.F32 R156, R8.reuse, R34, R156 ;  /* 0x00000022089c723c */ /* 0x040ff0000000189c */
[C---:B------:R-:W-:Y:S07]  /*5e20*/  HMMA.16816.F32 R180, R8.reuse, R38, R124 ;  /* 0x0000002608b4723c */ /* 0x040fee000000187c */
[----:B------:R-:W-:Y:S01]  /*5e30*/  IMAD.MOV.U32 R127, RZ, RZ, R220 ;  /* 0x000000ffff7f7224 */ /* 0x000fe200078e00dc */
[----:B------:R-:W-:Y:S04]  /*5e40*/  HMMA.16816.F32 R120, R8, R46, R112 ;  /* 0x0000002e0878723c */ /* 0x000fe80000001870 */
[----:B------:R-:W-:Y:S01]  /*5e50*/  MOV R126, R127 ;  /* 0x0000007f007e7202 */ /* 0x000fe20000000f00 */
[----:B------:R-:W-:-:S02]  /*5e60*/  IMAD.MOV.U32 R127, RZ, RZ, R128 ;  /* 0x000000ffff7f7224 */ /* 0x000fc400078e0080 */
[----:B------:R-:W-:Y:S01]  /*5e70*/  IMAD.MOV.U32 R128, RZ, RZ, R129 ;  /* 0x000000ffff807224 */ /* 0x000fe200078e0081 */
[C---:B------:R-:W-:Y:S01]  /*5e80*/  HMMA.16816.F32 R8, R4.reuse, R28, R68 ;  /* 0x0000001c0408723c */ /* 0x040fe20000001844 */
        /* <DEDUP_REMOVED lines=25> */
[----:B------:R-:W-:Y:S02]  /*6020*/  IMAD.MOV.U32 R68, RZ, RZ, R9 ;  /* 0x000000ffff447224 */ /* 0x000fe400078e0009 */
[----:B------:R-:W-:Y:S01]  /*6030*/  IMAD.MOV.U32 R150, RZ, RZ, R33 ;  /* 0x000000ffff967224 */ /* 0x000fe200078e0021 */
[C---:B------:R-:W-:Y:S01]  /*6040*/  HMMA.16816.F32 R8, R4.reuse, R36, R60 ;  /* 0x000000240408723c */ /* 0x040fe2000000183c */
[----:B------:R-:W-:Y:S01]  /*6050*/  IMAD.MOV.U32 R114, RZ, RZ, R125 ;  /* 0x000000ffff727224 */ /* 0x000fe200078e007d */
[----:B------:R-:W-:Y:S01]  /*6060*/  LDSM.16.MT88.4 R60, [R227+0x3080] ;  /* 0x00308000e33c783b */ /* 0x000fe20000004200 */
        /* <DEDUP_REMOVED lines=18> */
[----:B------:R-:W1:Y:S01]  /*6190*/  LDSM.16.MT88.4 R152, [R225+0x3080] ;  /* 0x00308000e198783b */ /* 0x000e620000004200 */
[----:B------:R-:W-:Y:S01]  /*61a0*/  IMAD.MOV.U32 R236, RZ, RZ, R81 ;  /* 0x000000ffffec7224 */ /* 0x000fe200078e0051 */
[----:B------:R-:W-:Y:S01]  /*61b0*/  MOV R100, R160 ;  /* 0x000000a000647202 */ /* 0x000fe20000000f00 */
[----:B------:R-:W-:Y:S01]  /*61c0*/  IMAD.MOV.U32 R179, RZ, RZ, R8 ;  /* 0x000000ffffb37224 */ /* 0x000fe200078e0008 */
[C---:B------:R-:W-:Y:S01]  /*61d0*/  HMMA.16816.F32 R36, R4.reuse, R38, R76 ;  /* 0x000000260424723c */ /* 0x040fe2000000184c */
[----:B------:R-:W-:Y:S01]  /*61e0*/  FFMA.FTZ R8, R245, c[0x0][0x2d0], -R13 ;  /* 0x0000b400f5087a23 */ /* 0x000fe2000001080d */
[----:B------:R-:W-:Y:S01]  /*61f0*/  LDSM.16.MT88.4 R76, [R225+0x4880] ;  /* 0x00488000e14c783b */ /* 0x000fe20000004200 */
[----:B------:R-:W-:Y:S01]  /*6200*/  IMAD.MOV.U32 R176, RZ, RZ, R11 ;  /* 0x000000ffffb07224 */ /* 0x000fe200078e000b */
[----:B------:R-:W-:Y:S01]  /*6210*/  MOV R178, R9 ;  /* 0x0000000900b27202 */ /* 0x000fe20000000f00 */
[----:B------:R2:W3:Y:S01]  /*6220*/  MUFU.EX2 R11, R8 ;  /* 0x00000008000b7308 */ /* 0x0004e20000000800 */
[----:B------:R-:W-:Y:S01]  /*6230*/  IMAD.MOV.U32 R177, RZ, RZ, R10 ;  /* 0x000000ffffb17224 */ /* 0x000fe200078e000a */
[----:B------:R-:W-:Y:S01]  /*6240*/  MOV R103, R148 ;  /* 0x0000009400677202 */ /* 0x000fe20000000f00 */
[----:B------:R-:W-:Y:S01]  /*6250*/  IMAD.MOV.U32 R160, RZ, RZ, R187 ;  /* 0x000000ffffa07224 */ /* 0x000fe200078e00bb */
[----:B------:R-:W-:Y:S01]  /*6260*/  HMMA.16816.F32 R104, R4, R24, R104 ;  /* 0x000000180468723c */ /* 0x000fe20000001868 */
[----:B------:R-:W-:-:S02]  /*6270*/  IMAD.MOV.U32 R235, RZ, RZ, R82 ;  /* 0x000000ffffeb7224 */ /* 0x000fc400078e0052 */
[----:B------:R-:W-:Y:S02]  /*6280*/  IMAD.MOV.U32 R101, RZ, RZ, R151 ;  /* 0x000000ffff657224 */ /* 0x000fe400078e0097 */
[----:B------:R-:W-:-:S03]  /*6290*/  IMAD.MOV.U32 R102, RZ, RZ, R149 ;  /* 0x000000ffff667224 */ /* 0x000fc600078e0095 */
[C---:B------:R-:W-:Y:S01]  /*62a0*/  HMMA.16816.F32 R56, R4.reuse, R40, R56 ;  /* 0x000000280438723c */ /* 0x040fe20000001838 */
[----:B--2---:R-:W-:Y:S02]  /*62b0*/  FFMA.FTZ R8, R244, c[0x0][0x2d0], -R13 ;  /* 0x0000b400f4087a23 */ /* 0x004fe4000001080d */
[----:B---3--:R-:W-:Y:S02]  /*62c0*/  IMAD.MOV.U32 R30, RZ, RZ, R11 ;  /* 0x000000ffff1e7224 */ /* 0x008fe400078e000b */
[----:B------:R2:W3:Y:S03]  /*62d0*/  MUFU.EX2 R10, R8 ;  /* 0x00000008000a7308 */ /* 0x0004e60000000800 */
[----:B------:R-:W-:Y:S01]  /*62e0*/  HMMA.16816.F32 R48, R4, R44, R48 ;  /* 0x0000002c0430723c */ /* 0x000fe20000001830 */
[----:B------:R-:W-:-:S07]  /*62f0*/  IMAD.MOV.U32 R11, RZ, RZ, R125 ;  /* 0x000000ffff0b7224 */ /* 0x000fce00078e007d */
[----:B------:R-:W-:Y:S01]  /*6300*/  HMMA.16816.F32 R32, R4, R34, R116 ;  /* 0x000000220420723c */ /* 0x000fe20000001874 */
[----:B--2---:R-:W-:Y:S01]  /*6310*/  FFMA.FTZ R8, R207, c[0x0][0x2d0], -R13 ;  /* 0x0000b400cf087a23 */ /* 0x004fe2000001080d */
[----:B---3--:R-:W-:Y:S01]  /*6320*/  MOV R31, R10 ;  /* 0x0000000a001f7202 */ /* 0x008fe20000000f00 */
[----:B------:R-:W-:-:S05]  /*6330*/  IMAD.MOV.U32 R10, RZ, RZ, R112 ;  /* 0x000000ffff0a7224 */ /* 0x000fca00078e0070 */
[C---:B------:R-:W-:Y:S01]  /*6340*/  HMMA.16816.F32 R24, R4.reuse, R26, R108 ;  /* 0x0000001a0418723c */ /* 0x040fe2000000186c */
[----:B------:R2:W-:Y:S01]  /*6350*/  MUFU.EX2 R14, R8 ;  /* 0x00000008000e7308 */ /* 0x0005e20000000800 */
        /* <DEDUP_REMOVED lines=8> */
[----:B------:R-:W-:Y:S01]  /*63e0*/  MOV R58, R71 ;  /* 0x00000047003a7202 */ /* 0x000fe20000000f00 */
[----:B------:R-:W-:Y:S01]  /*63f0*/  IMAD.MOV.U32 R80, RZ, RZ, R59 ;  /* 0x000000ffff507224 */ /* 0x000fe200078e003b */
[----:B------:R-:W-:Y:S01]  /*6400*/  MOV R56, R69 ;  /* 0x0000004500387202 */ /* 0x000fe20000000f00 */
[----:B------:R-:W-:Y:S01]  /*6410*/  IMAD.MOV.U32 R118, RZ, RZ, R129 ;  /* 0x000000ffff767224 */ /* 0x000fe200078e0081 */
[----:B------:R-:W-:Y:S01]  /*6420*/  LDSM.16.MT88.4 R108, [R228+0x4880] ;  /* 0x00488000e46c783b */ /* 0x000fe20000004200 */
[----:B------:R-:W-:Y:S01]  /*6430*/  IMAD.MOV.U32 R116, RZ, RZ, R131 ;  /* 0x000000ffff747224 */ /* 0x000fe200078e0083 */
[C---:B------:R-:W-:Y:S01]  /*6440*/  HMMA.16816.F32 R40, R4.reuse, R42, R72 ;  /* 0x0000002a0428723c */ /* 0x040fe20000001848 */
[----:B--2---:R-:W-:Y:S01]  /*6450*/  FFMA.FTZ R8, R191, c[0x0][0x2d0], -R13 ;  /* 0x0000b400bf087a23 */ /* 0x004fe2000001080d */
[----:B------:R-:W-:Y:S01]  /*6460*/  MOV R191, R92 ;  /* 0x0000005c00bf7202 */ /* 0x000fe20000000f00 */
[----:B------:R-:W-:Y:S01]  /*6470*/  IMAD.MOV.U32 R59, RZ, RZ, R70 ;  /* 0x000000ffff3b7224 */ /* 0x000fe200078e0046 */
[----:B------:R-:W-:Y:S01]  /*6480*/  LDSM.16.MT88.4 R92, [R226+0x4880] ;  /* 0x00488000e25c783b */ /* 0x000fe20000004200 */
[----:B------:R2:W-:Y:S01]  /*6490*/  MUFU.EX2 R13, R8 ;  /* 0x00000008000d7308 */ /* 0x0005e20000000800 */
[----:B------:R-:W-:Y:S01]  /*64a0*/  IMAD.MOV.U32 R57, RZ, RZ, R68 ;  /* 0x000000ffff397224 */ /* 0x000fe200078e0044 */
[----:B------:R-:W-:Y:S01]  /*64b0*/  MOV R70, R170 ;  /* 0x000000aa00467202 */ /* 0x000fe20000000f00 */
[----:B------:R-:W-:Y:S01]  /*64c0*/  HMMA.16816.F32 R44, R4, R46, R52 ;  /* 0x0000002e042c723c */ /* 0x000fe20000001834 */
[----:B------:R-:W3:Y:S01]  /*64d0*/  LDSM.16.MT88.4 R4, [R227+0x4880] ;  /* 0x00488000e304783b */ /* 0x000ee20000004200 */
[----:B------:R-:W-:Y:S01]  /*64e0*/  IMAD.MOV.U32 R69, RZ, RZ, R171 ;  /* 0x000000ffff457224 */ /* 0x000fe200078e00ab */
[----:B------:R-:W-:Y:S01]  /*64f0*/  MOV R68, R168 ;  /* 0x000000a800447202 */ /* 0x000fe20000000f00 */
[----:B------:R-:W-:Y:S01]  /*6500*/  IMAD.MOV.U32 R71, RZ, RZ, R169 ;  /* 0x000000ffff477224 */ /* 0x000fe200078e00a9 */
[----:B------:R-:W-:Y:S01]  /*6510*/  MOV R119, R9 ;  /* 0x0000000900777202 */ /* 0x000fe20000000f00 */
[----:B------:R-:W4:Y:S01]  /*6520*/  LDSM.16.MT88.4 R168, [R226+0x3080] ;  /* 0x00308000e2a8783b */ /* 0x000f220000004200 */
[----:B------:R-:W-:Y:S01]  /*6530*/  MOV R9, R150 ;  /* 0x0000009600097202 */ /* 0x000fe20000000f00 */
[----:B------:R-:W-:Y:S01]  /*6540*/  IMAD.MOV.U32 R72, RZ, RZ, R116 ;  /* 0x000000ffff487224 */ /* 0x000fe200078e0074 */
[----:B------:R-:W-:Y:S01]  /*6550*/  MOV R98, R179 ;  /* 0x000000b300627202 */ /* 0x000fe20000000f00 */
[----:B------:R-:W-:Y:S01]  /*6560*/  IMAD.MOV.U32 R74, RZ, RZ, R118 ;  /* 0x000000ffff4a7224 */ /* 0x000fe200078e0076 */
[----:B------:R-:W-:Y:S01]  /*6570*/  MOV R73, R117 ;  /* 0x0000007500497202 */ /* 0x000fe20000000f00 */
[----:B--2---:R-:W-:Y:S01]  /*6580*/  FFMA.FTZ R8, R190, c[0x0][0x2d0], -R12 ;  /* 0x0000b400be087a23 */ /* 0x004fe2000001080c */
[----:B------:R-:W-:Y:S01]  /*6590*/  MOV R99, R119 ;  /* 0x0000007700637202 */ /* 0x000fe20000000f00 */
[----:B------:R-:W-:-:S02]  /*65a0*/  IMAD.MOV.U32 R190, RZ, RZ, R126 ;  /* 0x000000ffffbe7224 */ /* 0x000fc400078e007e */
[----:B------:R2:W-:Y:S02]  /*65b0*/  MUFU.EX2 R207, R8 ;  /* 0x0000000800cf7308 */ /* 0x0005e40000000800 */
[----:B------:R-:W-:Y:S02]  /*65c0*/  IMAD.MOV.U32 R97, RZ, RZ, R190 ;  /* 0x000000ffff617224 */ /* 0x000fe400078e00be */
[----:B------:R-:W-:Y:S02]  /*65d0*/  IMAD.MOV.U32 R190, RZ, RZ, R176 ;  /* 0x000000ffffbe7224 */ /* 0x000fe400078e00b0 */
[----:B--2---:R-:W-:Y:S01]  /*65e0*/  FFMA.FTZ R8, R189, c[0x0][0x2d0], -R12 ;  /* 0x0000b400bd087a23 */ /* 0x004fe2000001080c */
[----:B------:R-:W-:-:S03]  /*65f0*/  MOV R189, R127 ;  /* 0x0000007f00bd7202 */ /* 0x000fc60000000f00 */
[----:B------:R2:W1:Y:S01]  /*6600*/  MUFU.EX2 R244, R8 ;  /* 0x0000000800f47308 */ /* 0x0004620000000800 */
[----:B------:R-:W-:Y:S02]  /*6610*/  MOV R96, R189 ;  /* 0x000000bd00607202 */ /* 0x000fe40000000f00 */
[----:B------:R-:W-:Y:S01]  /*6620*/  MOV R189, R177 ;  /* 0x000000b100bd7202 */ /* 0x000fe20000000f00 */
[----:B--2---:R-:W-:Y:S01]  /*6630*/  FFMA.FTZ R8, R188, c[0x0][0x2d0], -R12 ;  /* 0x0000b400bc087a23 */ /* 0x004fe2000001080c */
[----:B-1----:R-:W-:Y:S01]  /*6640*/  F2FP.PACK_AB R129, R244, R207 ;  /* 0x000000cff481723e */ /* 0x002fe200000000ff */
[----:B------:R-:W-:Y:S01]  /*6650*/  IMAD.MOV.U32 R188, RZ, RZ, R128 ;  /* 0x000000ffffbc7224 */ /* 0x000fe200078e0080 */
[----:B------:R-:W-:Y:S01]  /*6660*/  F2FP.PACK_AB R128, R31, R30 ;  /* 0x0000001e1f80723e */ /* 0x000fe200000000ff */
[----:B------:R1:W-:Y:S02]  /*6670*/  MUFU.EX2 R245, R8 ;  /* 0x0000000800f57308 */ /* 0x0003e40000000800 */
[----:B------:R-:W-:-:S02]  /*6680*/  IMAD.MOV.U32 R75, RZ, RZ, R188 ;  /* 0x000000ffff4b7224 */ /* 0x000fc400078e00bc */
[----:B------:R-:W-:Y:S02]  /*6690*/  IMAD.MOV.U32 R188, RZ, RZ, R178 ;  /* 0x000000ffffbc7224 */ /* 0x000fe400078e00b2 */
[----:B-1----:R-:W-:Y:S02]  /*66a0*/  FFMA.FTZ R8, R139, c[0x0][0x2d0], -R12 ;  /* 0x0000b4008b087a23 */ /* 0x002fe4000001080c */
[----:B------:R-:W-:Y:S01]  /*66b0*/  IMAD.MOV.U32 R12, RZ, RZ, R161 ;  /* 0x000000ffff0c7224 */ /* 0x000fe200078e00a1 */
[----:B------:R-:W-:Y:S01]  /*66c0*/  MOV R161, R186 ;  /* 0x000000ba00a17202 */ /* 0x000fe20000000f00 */
[----:B------:R1:W2:Y:S02]  /*66d0*/  MUFU.EX2 R139, R8 ;  /* 0x00000008008b7308 */ /* 0x0002a40000000800 */
[----:B-1----:R-:W-:Y:S01]  /*66e0*/  FFMA.FTZ R8, R134, c[0x0][0x2d0], -R2 ;  /* 0x0000b40086087a23 */ /* 0x002fe20000010802 */
[----:B--2---:R-:W-:-:S05]  /*66f0*/  F2FP.PACK_AB R131, R139, R245 ;  /* 0x000000f58b83723e */ /* 0x004fca00000000ff */
[----:B------:R1:W-:Y:S02]  /*6700*/  MUFU.EX2 R134, R8 ;  /* 0x0000000800867308 */ /* 0x0003e40000000800 */
[----:B-1----:R-:W-:-:S06]  /*6710*/  FFMA.FTZ R8, R132, c[0x0][0x2d0], -R2 ;  /* 0x0000b40084087a23 */ /* 0x002fcc0000010802 */
[----:B------:R1:W2:Y:S02]  /*6720*/  MUFU.EX2 R132, R8 ;  /* 0x0000000800847308 */ /* 0x0002a40000000800 */
[--C-:B-1----:R-:W-:Y:S01]  /*6730*/  FFMA.FTZ R8, R133, c[0x0][0x2d0], -R2.reuse ;  /* 0x0000b40085087a23 */ /* 0x102fe20000010802 */
[----:B--2---:R-:W-:Y:S01]  /*6740*/  F2FP.PACK_AB R124, R132, R134 ;  /* 0x00000086847c723e */ /* 0x004fe200000000ff */
[----:B------:R-:W-:-:S04]  /*6750*/  FFMA.FTZ R2, R138, c[0x0][0x2d0], -R2 ;  /* 0x0000b4008a027a23 */ /* 0x000fc80000010802 */
[----:B------:R1:W-:Y:S01]  /*6760*/  MUFU.EX2 R29, R8 ;  /* 0x00000008001d7308 */ /* 0x0003e20000000800 */
[----:B------:R-:W-:Y:S02]  /*6770*/  IMAD.MOV.U32 R138, RZ, RZ, R14 ;  /* 0x000000ffff8a7224 */ /* 0x000fe400078e000e */
[----:B------:R-:W-:-:S05]  /*6780*/  IMAD.MOV.U32 R133, RZ, RZ, R13 ;  /* 0x000000ffff857224 */ /* 0x000fca00078e000d */
[----:B------:R2:W2:Y:S01]  /*6790*/  MUFU.EX2 R28, R2 ;  /* 0x00000002001c7308 */ /* 0x0004a20000000800 */
[----:B------:R-:W-:Y:S01]  /*67a0*/  F2FP.PACK_AB R130, R133, R138 ;  /* 0x0000008a8582723e */ /* 0x000fe200000000ff */
[----:B-1----:R-:W-:Y:S01]  /*67b0*/  IMAD.MOV.U32 R8, RZ, RZ, R163 ;  /* 0x000000ffff087224 */ /* 0x002fe200078e00a3 */
[----:B------:R-:W-:-:S05]  /*67c0*/  MOV R163, R184 ;  /* 0x000000b800a37202 */ /* 0x000fca0000000f00 */
[----:B------:R-:W-:Y:S01]  /*67d0*/  HMMA.16816.F32 R144, R128, R152, R144 ;  /* 0x000000988090723c */ /* 0x000fe20000001890 */
[----:B------:R-:W1:Y:S01]  /*67e0*/  LDSM.16.MT88.4 R184, [R228+0x3080] ;  /* 0x00308000e4b8783b */ /* 0x000e620000004200 */
[----:B--2---:R-:W-:Y:S01]  /*67f0*/  FFMA.FTZ R2, R87, c[0x0][0x2d0], -R0 ;  /* 0x0000b40057027a23 */ /* 0x004fe20000010800 */
[----:B------:R-:W-:-:S05]  /*6800*/  F2FP.PACK_AB R126, R28, R29 ;  /* 0x0000001d1c7e723e */ /* 0x000fca00000000ff */
[C---:B------:R-:W-:Y:S01]  /*6810*/  HMMA.16816.F32 R52, R128.reuse, R60, R212 ;  /* 0x0000003c8034723c */ /* 0x040fe200000018d4 */
[----:B------:R2:W-:Y:S07]  /*6820*/  MUFU.EX2 R14, R2 ;  /* 0x00000002000e7308 */ /* 0x0005ee0000000800 */
[C---:B---3--:R-:W-:Y:S07]  /*6830*/  HMMA.16816.F32 R116, R128.reuse, R4, R164 ;  /* 0x000000048074723c */ /* 0x048fee00000018a4 */
[----:B------:R-:W-:Y:S01]  /*6840*/  IMAD.MOV.U32 R167, RZ, RZ, R188 ;  /* 0x000000ffffa77224 */ /* 0x000fe200078e00bc */
[----:B------:R-:W-:Y:S01]  /*6850*/  MOV R166, R98 ;  /* 0x0000006200a67202 */ /* 0x000fe20000000f00 */
[----:B------:R-:W-:Y:S01]  /*6860*/  FADD.FTZ R9, R9, R246 ;  /* 0x000000f609097221 */ /* 0x000fe20000010000 */
[----:B----4-:R-:W-:Y:S01]  /*6870*/  HMMA.16816.F32 R160, R128, R168, R160 ;  /* 0x000000a880a0723c */ /* 0x010fe200000018a0 */
[----:B--2---:R-:W-:-:S04]  /*6880*/  FFMA.FTZ R2, R86, c[0x0][0x2d0], -R0 ;  /* 0x0000b40056027a23 */ /* 0x004fc80000010800 */
[----:B------:R2:W3:Y:S03]  /*6890*/  MUFU.EX2 R13, R2 ;  /* 0x00000002000d7308 */ /* 0x0004e60000000800 */
[C---:B------:R-:W-:Y:S08]  /*68a0*/  HMMA.16816.F32 R156, R128.reuse, R154, R156 ;  /* 0x0000009a809c723c */ /* 0x040ff0000000189c */
[----:B-1----:R-:W-:Y:S01]  /*68b0*/  HMMA.16816.F32 R176, R128, R184, R248 ;  /* 0x000000b880b0723c */ /* 0x002fe200000018f8 */
[--C-:B--2---:R-:W-:Y:S01]  /*68c0*/  FFMA.FTZ R2, R85, c[0x0][0x2d0], -R0.reuse ;  /* 0x0000b40055027a23 */ /* 0x104fe20000010800 */
[----:B---3--:R-:W-:Y:S01]  /*68d0*/  F2FP.PACK_AB R125, R13, R14 ;  /* 0x0000000e0d7d723e */ /* 0x008fe200000000ff */
[----:B------:R-:W-:-:S04]  /*68e0*/  FFMA.FTZ R0, R84, c[0x0][0x2d0], -R0 ;  /* 0x0000b40054007a23 */ /* 0x000fc80000010800 */
[----:B------:R-:W-:Y:S01]  /*68f0*/  MOV R248, R68 ;  /* 0x0000004400f87202 */ /* 0x000fe20000000f00 */
[----:B------:R-:W-:Y:S01]  /*6900*/  IMAD.MOV.U32 R249, RZ, RZ, R69 ;  /* 0x000000fffff97224 */ /* 0x000fe200078e0045 */
[----:B------:R-:W-:Y:S01]  /*6910*/  MOV R250, R70 ;  /* 0x0000004600fa7202 */ /* 0x000fe20000000f00 */
[----:B------:R-:W-:Y:S01]  /*6920*/  MUFU.EX2 R2, R2 ;  /* 0x0000000200027308 */ /* 0x000fe20000000800 */
[----:B------:R-:W-:Y:S01]  /*6930*/  IMAD.MOV.U32 R251, RZ, RZ, R71 ;  /* 0x000000fffffb7224 */ /* 0x000fe200078e0047 */
[C---:B------:R-:W-:Y:S06]  /*6940*/  HMMA.16816.F32 R84, R128.reuse, R92, R192 ;  /* 0x0000005c8054723c */ /* 0x040fec00000018c0 */
[----:B------:R-:W1:Y:S01]  /*6950*/  MUFU.EX2 R0, R0 ;  /* 0x0000000000007308 */ /* 0x000e620000000800 */
[----:B------:R-:W-:Y:S01]  /*6960*/  IMAD.MOV.U32 R193, RZ, RZ, R97 ;  /* 0x000000ffffc17224 */ /* 0x000fe200078e0061 */
[----:B------:R-:W-:Y:S01]  /*6970*/  HMMA.16816.F32 R68, R128, R76, R200 ;  /* 0x0000004c8044723c */ /* 0x000fe200000018c8 */
        /* <DEDUP_REMOVED lines=13> */
[----:B-1----:R-:W-:Y:S01]  /*6a50*/  F2FP.PACK_AB R127, R0, R2 ;  /* 0x00000002007f723e */ /* 0x002fe200000000ff */
[----:B------:R-:W-:Y:S01]  /*6a60*/  IMAD.MOV.U32 R59, RZ, RZ, R234 ;  /* 0x000000ffff3b7224 */ /* 0x000fe200078e00ea */
[----:B------:R1:W5:Y:S05]  /*6a70*/  LDL.LU R236, [R1+0x64] ;  /* 0x0000640001ec7983 */ /* 0x00036a0000300800 */
[----:B------:R-:W-:Y:S07]  /*6a80*/  HMMA.16816.F32 R148, R124, R152, R64 ;  /* 0x000000987c94723c */ /* 0x000fee0000001840 */
        /* <DEDUP_REMOVED lines=10> */
[C---:B------:R-:W-:Y:S07]  /*6b30*/  HMMA.16816.F32 R64, R128.reuse, R62, R208 ;  /* 0x0000003e8040723c */ /* 0x040fee00000018d0 */
[----:B------:R-:W-:Y:S01]  /*6b40*/  MOV R208, R83 ;  /* 0x0000005300d07202 */ /* 0x000fe20000000f00 */
[----:B------:R-:W-:Y:S01]  /*6b50*/  HMMA.16816.F32 R188, R128, R186, R216 ;  /* 0x000000ba80bc723c */ /* 0x000fe200000018d8 */
[----:B------:R-:W-:-:S06]  /*6b60*/  MOV R210, R113 ;  /* 0x0000007100d27202 */ /* 0x000fcc0000000f00 */
[----:B------:R-:W-:Y:S01]  /*6b70*/  IMAD.MOV.U32 R217, RZ, RZ, R82 ;  /* 0x000000ffffd97224 */ /* 0x000fe200078e0052 */
[----:B------:R-:W-:Y:S01]  /*6b80*/  MOV R218, R81 ;  /* 0x0000005100da7202 */ /* 0x000fe20000000f00 */
[----:B------:R-:W-:Y:S01]  /*6b90*/  IMAD.MOV.U32 R219, RZ, RZ, R80 ;  /* 0x000000ffffdb7224 */ /* 0x000fe200078e0050 */
[C---:B------:R-:W-:Y:S08]  /*6ba0*/  HMMA.16816.F32 R100, R128.reuse, R108, R172 ;  /* 0x0000006c8064723c */ /* 0x040ff000000018ac */
[C---:B------:R-:W-:Y:S07]  /*6bb0*/  HMMA.16816.F32 R80, R128.reuse, R78, R196 ;  /* 0x0000004e8050723c */ /* 0x040fee00000018c4 */
[----:B------:R-:W-:Y:S01]  /*6bc0*/  MOV R199, R115 ;  /* 0x0000007300c77202 */ /* 0x000fe20000000f00 */
[----:B------:R-:W-:Y:S01]  /*6bd0*/  IMAD.MOV.U32 R209, RZ, RZ, R112 ;  /* 0x000000ffffd17224 */ /* 0x000fe200078e0070 */
[----:B------:R-:W-:Y:S03]  /*6be0*/  HMMA.16816.F32 R172, R128, R170, R248 ;  /* 0x000000aa80ac723c */ /* 0x000fe600000018f8 */
        /* <DEDUP_REMOVED lines=13> */
[----:B------:R-:W-:Y:S01]  /*6cc0*/  MOV R216, R99 ;  /* 0x0000006300d87202 */ /* 0x000fe20000000f00 */
[----:B------:R-:W-:Y:S01]  /*6cd0*/  FADD.FTZ R11, R202, R11 ;  /* 0x0000000bca0b7221 */ /* 0x000fe20000010000 */
[----:B------:R-:W-:Y:S01]  /*6ce0*/  HMMA.16816.F32 R96, R128, R94, R180 ;  /* 0x0000005e8060723c */ /* 0x000fe200000018b4 */
[----:B------:R-:W-:-:S02]  /*6cf0*/  FADD.FTZ R10, R212, R10 ;  /* 0x0000000ad40a7221 */ /* 0x000fc40000010000 */
[----:B------:R-:W-:Y:S02]  /*6d00*/  FADD.FTZ R12, R12, R8 ;  /* 0x000000080c0c7221 */ /* 0x000fe40000010000 */
[----:B------:R-:W-:Y:S02]  /*6d10*/  IMAD.MOV.U32 R248, RZ, RZ, R230 ;  /* 0x000000fffff87224 */ /* 0x000fe400078e00e6 */
[----:B------:R-:W-:Y:S01]  /*6d20*/  FADD.FTZ R8, R252, R9 ;  /* 0x00000009fc087221 */ /* 0x000fe20000010000 */
[----:B------:R-:W-:Y:S01]  /*6d30*/  HMMA.16816.F32 R112, R128, R110, R140 ;  /* 0x0000006e8070723c */ /* 0x000fe2000000188c */
[----:B------:R-:W-:Y:S01]  /*6d40*/  MOV R249, R229 ;  /* 0x000000e500f97202 */ /* 0x000fe20000000f00 */
[----:B------:R-:W-:Y:S02]  /*6d50*/  FADD.FTZ R11, R213, R11 ;  /* 0x0000000bd50b7221 */ /* 0x000fe40000010000 */
[----:B------:R-:W-:-:S04]  /*6d60*/  IMAD.MOV.U32 R250, RZ, RZ, R224 ;  /* 0x000000fffffa7224 */ /* 0x000fc800078e00e0 */
[----:B------:R-:W-:Y:S01]  /*6d70*/  HMMA.16816.F32 R128, R128, R6, R120 ;  /* 0x000000068080723c */ /* 0x000fe20000001878 */
[----:B------:R-:W-:Y:S01]  /*6d80*/  FADD.FTZ R8, R248, R8 ;  /* 0x00000008f8087221 */ /* 0x000fe20000010000 */
[----:B------:R-:W-:Y:S01]  /*6d90*/  MOV R58, R235 ;  /* 0x000000eb003a7202 */ /* 0x000fe20000000f00 */
[----:B------:R-:W-:Y:S01]  /*6da0*/  IMAD.MOV.U32 R140, RZ, RZ, R166 ;  /* 0x000000ffff8c7224 */ /* 0x000fe200078e00a6 */
[----:B------:R-:W-:Y:S01]  /*6db0*/  MOV R251, R233 ;  /* 0x000000e900fb7202 */ /* 0x000fe20000000f00 */
[----:B------:R-:W-:Y:S01]  /*6dc0*/  IMAD.MOV.U32 R142, RZ, RZ, R152 ;  /* 0x000000ffff8e7224 */ /* 0x000fe200078e0098 */
[----:B------:R-:W-:Y:S01]  /*6dd0*/  MOV R141, R167 ;  /* 0x000000a7008d7202 */ /* 0x000fe20000000f00 */
[----:B------:R1:W5:Y:S01]  /*6de0*/  LDL.LU R235, [R1+0x60] ;  /* 0x0000600001eb7983 */ /* 0x0003620000300800 */
[----:B------:R-:W-:Y:S01]  /*6df0*/  HMMA.16816.F32 R120, R124, R4, R48 ;  /* 0x000000047c78723c */ /* 0x000fe20000001830 */
[----:B------:R-:W-:Y:S02]  /*6e00*/  MOV R143, R153 ;  /* 0x00000099008f7202 */ /* 0x000fe40000000f00 */
[----:B------:R1:W5:Y:S04]  /*6e10*/  LDL.LU R234, [R1+0x5c] ;  /* 0x00005c0001ea7983 */ /* 0x0003680000300800 */
[----:B------:R-:W-:-:S02]  /*6e20*/  FADD.FTZ R5, R214, R10 ;  /* 0x0000000ad6057221 */ /* 0x000fc40000010000 */
[----:B------:R-:W-:Y:S01]  /*6e30*/  FADD.FTZ R4, R215, R11 ;  /* 0x0000000bd7047221 */ /* 0x000fe20000010000 */
[C---:B------:R-:W-:Y:S01]  /*6e40*/  HMMA.16816.F32 R72, R124.reuse, R76, R72 ;  /* 0x0000004c7c48723c */ /* 0x040fe20000001848 */
[----:B------:R-:W-:Y:S01]  /*6e50*/  FADD.FTZ R10, R249, R12 ;  /* 0x0000000cf90a7221 */ /* 0x000fe20000010000 */
[----:B------:R1:W5:Y:S01]  /*6e60*/  LDL.LU R233, [R1+0x58] ;  /* 0x0000580001e97983 */ /* 0x0003620000300800 */
[----:B------:R-:W-:Y:S02]  /*6e70*/  FADD.FTZ R9, R250, R5 ;  /* 0x00000005fa097221 */ /* 0x000fe40000010000 */
[----:B------:R-:W-:Y:S01]  /*6e80*/  FADD.FTZ R5, R15, R8 ;  /* 0x000000080f057221 */ /* 0x000fe20000010000 */
[----:B------:R1:W5:Y:S01]  /*6e90*/  LDL.LU R232, [R1+0x54] ;  /* 0x0000540001e87983 */ /* 0x0003620000300800 */
[----:B------:R-:W-:Y:S01]  /*6ea0*/  FADD.FTZ R11, R251, R4 ;  /* 0x00000004fb0b7221 */ /* 0x000fe20000010000 */
[----:B------:R-:W-:Y:S01]  /*6eb0*/  HMMA.16816.F32 R164, R124, R168, R104 ;  /* 0x000000a87ca4723c */ /* 0x000fe20000001868 */
[----:B------:R-:W-:Y:S01]  /*6ec0*/  FADD.FTZ R4, R30, R10 ;  /* 0x0000000a1e047221 */ /* 0x000fe20000010000 */
[----:B------:R1:W5:Y:S01]  /*6ed0*/  LDL.LU R231, [R1+0x50] ;  /* 0x0000500001e77983 */ /* 0x0003620000300800 */
[----:B------:R-:W-:-:S05]  /*6ee0*/  FADD.FTZ R5, R206, R5 ;  /* 0x00000005ce057221 */ /* 0x000fca0000010000 */
[C---:B------:R-:W-:Y:S08]  /*6ef0*/  HMMA.16816.F32 R76, R124.reuse, R78, R88 ;  /* 0x0000004e7c4c723c */ /* 0x040ff00000001858 */
[C---:B------:R-:W-:Y:S08]  /*6f00*/  HMMA.16816.F32 R180, R124.reuse, R184, R220 ;  /* 0x000000b87cb4723c */ /* 0x040ff000000018dc */
[C---:B------:R-:W-:Y:S08]  /*6f10*/  HMMA.16816.F32 R56, R124.reuse, R60, R56 ;  /* 0x0000003c7c38723c */ /* 0x040ff00000001838 */
[C---:B------:R-:W-:Y:S01]  /*6f20*/  HMMA.16816.F32 R152, R124.reuse, R154, R32 ;  /* 0x0000009a7c98723c */ /* 0x040fe20000001820 */
[----:B------:R-:W-:Y:S01]  /*6f30*/  FADD.FTZ R8, R134, R11 ;  /* 0x0000000b86087221 */ /* 0x000fe20000010000 */
[----:B------:R1:W5:Y:S04]  /*6f40*/  LDL.LU R230, [R1+0x4c] ;  /* 0x00004c0001e67983 */ /* 0x0003680000300800 */
[----:B------:R1:W5:Y:S02]  /*6f50*/  LDL.LU R229, [R1+0x48] ;  /* 0x0000480001e57983 */ /* 0x0003640000300800 */
[C---:B------:R-:W-:Y:S02]  /*6f60*/  HMMA.16816.F32 R88, R124.reuse, R92, R140 ;  /* 0x0000005c7c58723c */ /* 0x040fe4000000188c */
[----:B------:R1:W5:Y:S06]  /*6f70*/  LDL.LU R224, [R1+0x44] ;  /* 0x0000440001e07983 */ /* 0x00036c0000300800 */
        /* <DEDUP_REMOVED lines=8> */
[----:B------:R-:W-:-:S04]  /*7000*/  FADD.FTZ R4, R205, R5 ;  /* 0x00000005cd047221 */ /* 0x000fc80000010000 */
        /* <DEDUP_REMOVED lines=13> */
[----:B------:R-:W-:Y:S01]  /*70e0*/  FADD.FTZ R2, R28, R6 ;  /* 0x000000061c027221 */ /* 0x000fe20000010000 */
[----:B------:R1:W-:Y:S04]  /*70f0*/  STL [R1+0x20], R7 ;  /* 0x0000200701007387 */ /* 0x0003e80000100800 */
[----:B------:R1:W-:Y:S04]  /*7100*/  STL [R1+0x24], R5 ;  /* 0x0000240501007387 */ /* 0x0003e80000100800 */
[----:B------:R1:W-:Y:S04]  /*7110*/  STL [R1+0x2c], R0 ;  /* 0x00002c0001007387 */ /* 0x0003e80000100800 */
[----:B------:R1:W-:Y:S01]  /*7120*/  STL [R1+0x28], R2 ;  /* 0x0000280201007387 */ /* 0x0003e20000100800 */
[----:B------:R-:W-:Y:S01]  /*7130*/  UIMAD.WIDE.U32 UR28, UR27, UR4, URZ ;  /* 0x000000041b1c72a5 */ /* 0x000fe2000f8e003f */
[----:B------:R-:W-:-:S03]  /*7140*/  PLOP3.LUT P0, PT, PT, PT, UP6, 0x40, 0x0 ;  /* 0x000000000000781c */ /* 0x000fc60003f0e868 */
[----:B------:R-:W-:-:S04]  /*7150*/  @UP5 USHF.R.U32.HI UR27, URZ, UR5, UR29 ;  /* 0x000000053f1b5299 */ /* 0x000fc8000801161d */
[----:B------:R-:W-:-:S03]  /*7160*/  UIADD3 UR4, UR26, UR27, URZ ;  /* 0x0000001b1a047290 */ /* 0x000fc6000fffe03f */
[----:B------:R-:W-:Y:S02]  /*7170*/  ULDC UR27, c[0x0][0x328] ;  /* 0x0000ca00001b7ab9 */ /* 0x000fe40000000800 */
[----:B------:R-:W-:Y:S02]  /*7180*/  UIADD3 UR23, UR23, -0x2, URZ ;  /* 0xfffffffe17177890 */ /* 0x000fe4000fffe03f */
[----:B------:R-:W-:Y:S01]  /*7190*/  UIADD3 UR27, UR4, UR27, URZ ;  /* 0x0000001b041b7290 */ /* 0x000fe2000fffe03f */
[----:B------:R-:W-:Y:S05]  /*71a0*/  @P0 BRA `(.L_x_967) ;  /* 0x0000015000000947 */ /* 0x000fea0003800000 */
[----:B------:R-:W-:Y:S01]  /*71b0*/  ISETP.LT.AND P0, PT, RZ, UR4, PT ;  /* 0x00000004ff007c0c */ /* 0x000fe2000bf01270 */
[----:B------:R-:W-:Y:S02]  /*71c0*/  UIADD3 UR28, UR4, -0x1, URZ ;  /* 0xffffffff041c7890 */ /* 0x000fe4000fffe03f */
        /* <DEDUP_REMOVED lines=10> */
.L_x_968:
[----:B------:R-:W-:Y:S02]  /*7270*/  UISETP.NE.AND UP0, UPT, UR26, 0x1, UPT ;  /* 0x000000011a00788c */ /* 0x000fe4000bf05270 */
[----:B------:R-:W-:Y:S02]  /*7280*/  ULDC.64 UR4, c[0x0][0x330] ;  /* 0x0000cc0000047ab9 */ /* 0x000fe40000000a00 */
[----:B------:R-:W-:-:S07]  /*7290*/  UIMAD.WIDE.U32 UR30, UR28, UR4, URZ ;  /* 0x000000041c1e72a5 */ /* 0x000fce000f8e003f */
[----:B------:R-:W-:Y:S02]  /*72a0*/  @UP0 UMOV UR29, UR31 ;  /* 0x0000001f001d0c82 */ /* 0x000fe40008000000 */
[----:B------:R-:W-:Y:S02]  /*72b0*/  @UP0 USHF.R.U32.HI UR28, URZ, UR5, UR29 ;  /* 0x000000053f1c0299 */ /* 0x000fe4000801161d */
.L_x_969:
[----:B------:R-:W-:Y:S02]  /*72c0*/  ULDC UR4, c[0x0][0x32c] ;  /* 0x0000cb0000047ab9 */ /* 0x000fe40000000800 */
[----:B------:R-:W-:-:S04]  /*72d0*/  UIMAD UR4, UR28, UR26, UR4 ;  /* 0x0000001a1c0472a4 */ /* 0x000fc8000f8e0204 */
[----:B------:R-:W-:-:S04]  /*72e0*/  UISETP.LT.AND UP0, UPT, UR27, UR4, UPT ;  /* 0x000000041b00728c */ /* 0x000fc8000bf01270 */
[----:B------:R-:W-:-:S04]  /*72f0*/  USEL UR27, UR27, UR4, UP0 ;  /* 0x000000041b1b7287 */ /* 0x000fc80008000000 */
.L_x_967:
[----:B------:R-:W-:-:S04]  /*7300*/  UIMAD.WIDE UR4, UR27, 0x2aaaaaab, URZ ;  /* 0x2aaaaaab1b0478a5 */ /* 0x000fc8000f8e023f */
[----:B------:R-:W-:-:S04]  /*7310*/  USHF.R.U32.HI UR4, URZ, 0x1f, UR5 ;  /* 0x0000001f3f047899 */ /* 0x000fc80008011605 */
[----:B------:R-:W-:-:S04]  /*7320*/  ULEA.HI.SX32 UR4, UR5, UR4, 0x1d ;  /* 0x0000000405047291 */ /* 0x000fc8000f8fea3f */
[----:B------:R-:W-:-:S04]  /*7330*/  UISETP.LT.AND UP0, UPT, UR7, UR4, UPT ;  /* 0x000000040700728c */ /* 0x000fc8000bf01270 */
[----:B------:R-:W-:-:S04]  /*7340*/  USEL UR5, UR7, UR4, !UP0 ;  /* 0x0000000407057287 */ /* 0x000fc8000c000000 */
[----:B------:R-:W-:-:S06]  /*7350*/  UISETP.GE.AND UP0, UPT, UR23, UR5, UPT ;  /* 0x000000051700728c */ /* 0x000fcc000bf06270 */
[----:B------:R-:W-:-:S13]  /*7360*/  PLOP3.LUT P0, PT, PT, PT, UP0, 0x80, 0x0 ;  /* 0x000000000000781c */ /* 0x000fda0003f0f008 */
[----:B------:R-:W-:Y:S05]  /*7370*/  @!P0 BRA `(.L_x_970) ;  /* 0x0000538000008947 */ /* 0x000fea0003800000 */
[----:B------:R-:W2:Y:S04]  /*7380*/  LDL R4, [R1+0x10] ;  /* 0x0000100001047983 */ /* 0x000ea80000100800 */
[----:B-1----:R-:W3:Y:S04]  /*7390*/  LDL R2, [R1+0x3c] ;  /* 0x00003c0001027983 */ /* 0x002ee80000100800 */
[----:B------:R-:W3:Y:S04]  /*73a0*/  LDL R0, [R1+0x38] ;  /* 0x0000380001007983 */ /* 0x000ee80000100800 */
[----:B------:R-:W4:Y:S01]  /*73b0*/  LDL.LU R5, [R1+0x40] ;  /* 0x0000400001057983 */ /* 0x000f220000300800 */
[----:B------:R-:W-:Y:S01]  /*73c0*/  MOV R139, R3 ;  /* 0x00000003008b7202 */ /* 0x000fe20000000f00 */
[----:B------:R-:W-:-:S02]  /*73d0*/  IMAD.MOV.U32 R134, RZ, RZ, R136 ;  /* 0x000000ffff867224 */ /* 0x000fc400078e0088 */
[----:B------:R-:W-:Y:S02]  /*73e0*/  IMAD.MOV.U32 R132, RZ, RZ, R137 ;  /* 0x000000ffff847224 */ /* 0x000fe400078e0089 */
[----:B------:R-:W-:Y:S01]  /*73f0*/  IMAD.MOV.U32 R138, RZ, RZ, R135 ;  /* 0x000000ffff8a7224 */ /* 0x000fe200078e0087 */
[----:B--2---:R-:W-:Y:S02]  /*7400*/  SHF.L.U32 R3, R4, 0x1, RZ ;  /* 0x0000000104037819 */ /* 0x004fe400000006ff */
[C---:B---3--:R-:W-:Y:S01]  /*7410*/  SHF.L.U64.HI R2, R0.reuse, 0x1, R2 ;  /* 0x0000000100027819 */ /* 0x048fe20000010202 */
[----:B------:R-:W-:Y:S01]  /*7420*/  IMAD.SHL.U32 R0, R0, 0x2, RZ ;  /* 0x0000000200007824 */ /* 0x000fe200078e00ff */
[----:B----4-:R-:W-:-:S05]  /*7430*/  SHF.L.U64.HI R5, R4, 0x1, R5 ;  /* 0x0000000104057819 */ /* 0x010fca0000010205 */
[----:B------:R1:W-:Y:S04]  /*7440*/  STL [R1+0x8], R5 ;  /* 0x0000080501007387 */ /* 0x0003e80000100800 */
[----:B------:R1:W-:Y:S04]  /*7450*/  STL [R1+0x18], R3 ;  /* 0x0000180301007387 */ /* 0x0003e80000100800 */
[----:B------:R1:W-:Y:S04]  /*7460*/  STL [R1+0x4], R2 ;  /* 0x0000040201007387 */ /* 0x0003e80000100800 */
[----:B------:R1:W-:Y:S02]  /*7470*/  STL [R1], R0 ;  /* 0x0000000001007387 */ /* 0x0003e40000100800 */
.L_x_989:
[----:B-----5:R2:W5:Y:S01]  /*7480*/  LDL R248, [R1+0x18] ;  /* 0x0000180001f87983 */ /* 0x0205620000100800 */
[----:B------:R-:W-:Y:S04]  /*7490*/  DEPBAR.LE SB0, 0x0 ;  /* 0x000080000000791a */ /* 0x000fe80000000000 */
[----:B------:R-:W-:Y:S01]  /*74a0*/  BAR.SYNC.DEFER_BLOCKING 0x0 ;  /* 0x0000000000007b1d */ /* 0x000fe20000010000 */
[----:B------:R-:W-:Y:S01]  /*74b0*/  UISETP.GT.AND UP0, UPT, UR7, UR23, UPT ;  /* 0x000000170700728c */ /* 0x000fe2000bf04270 */
[----:B------:R-:W-:Y:S04]  /*74c0*/  SEL R244, RZ, 0x10, P4 ;  /* 0x00000010fff47807 */ /* 0x000fe80002000000 */
[----:B------:R2:W5:Y:S01]  /*74d0*/  LDL R246, [R1] ;  /* 0x0000000001f67983 */ /* 0x0005620000100800 */
[----:B------:R-:W-:Y:S03]  /*74e0*/  PLOP3.LUT P0, PT, PT, PT, UP0, 0x80, 0x0 ;  /* 0x000000000000781c */ /* 0x000fe60003f0f008 */
[----:B------:R2:W5:Y:S04]  /*74f0*/  LDL R245, [R1+0x8] ;  /* 0x0000080001f57983 */ /* 0x0005680000100800 */
        /* <DEDUP_REMOVED lines=8> */
[----:B------:R2:W1:Y:S04]  /*7580*/  LDSM.16.M88.4 R196, [R235] ;  /* 0x00000000ebc4783b */ /* 0x0004680000000200 */
[----:B------:R2:W1:Y:S04]  /*7590*/  LDSM.16.M88.4 R204, [R241] ;  /* 0x00000000f1cc783b */ /* 0x0004680000000200 */
[----:B------:R2:W1:Y:S01]  /*75a0*/  LDSM.16.M88.4 R208, [R240] ;  /* 0x00000000f0d0783b */ /* 0x0004620000000200 */
[----:B------:R-:W-:-:S05]  /*75b0*/  @P0 BRA `(.L_x_971) ;  /* 0x0000029000000947 */ /* 0x000fca0003800000 */
[----:B-1----:R-:W-:Y:S01]  /*75c0*/  SHF.R.S32.HI R0, RZ, 0x1f, R243 ;  /* 0x0000001fff007819 */ /* 0x002fe200000114f3 */
[----:B------:R-:W-:Y:S01]  /*75d0*/  IMAD.WIDE.U32 R2, R243, c[0x0][0x208], RZ ;  /* 0x00008200f3027a25 */ /* 0x000fe200078e00ff */
[----:B------:R-:W-:Y:S02]  /*75e0*/  SHF.R.S32.HI R4, RZ, 0x1f, R242 ;  /* 0x0000001fff047819 */ /* 0x000fe400000114f2 */
[----:B------:R-:W-:Y:S01]  /*75f0*/  IADD3 R15, R247, 0x2080, RZ ;  /* 0x00002080f70f7810 */ /* 0x000fe20007ffe0ff */
[----:B------:R-:W-:Y:S01]  /*7600*/  IMAD R0, R0, c[0x0][0x208], RZ ;  /* 0x0000820000007a24 */ /* 0x000fe200078e02ff */
[----:B------:R-:W-:Y:S01]  /*7610*/  IADD3 R14, -R244, 0x10, RZ ;  /* 0x00000010f40e7810 */ /* 0x000fe20007ffe1ff */
[----:B------:R-:W-:Y:S02]  /*7620*/  IMAD R4, R4, c[0x0][0x218], RZ ;  /* 0x0000860004047a24 */ /* 0x000fe400078e02ff */
[----:B------:R-:W-:Y:S01]  /*7630*/  IMAD R0, R243, c[0x0][0x20c], R0 ;  /* 0x00008300f3007a24 */ /* 0x000fe200078e0200 */
[----:B------:R-:W-:Y:S01]  /*7640*/  LOP3.LUT R14, R14, 0xf, RZ, 0xc0, !PT ;  /* 0x0000000f0e0e7812 */ /* 0x000fe200078ec0ff */
[C---:B------:R-:W-:Y:S02]  /*7650*/  IMAD R4, R242.reuse, c[0x0][0x21c], R4 ;  /* 0x00008700f2047a24 */ /* 0x040fe400078e0204 */
[----:B------:R-:W-:Y:S04]  /*7660*/  IMAD.IADD R3, R3, 0x1, R0 ;  /* 0x0000000103037824 */ /* 0x000fe800078e0200 */
[----:B------:R-:W-:Y:S05]  /*7670*/  IMAD.WIDE.U32 R2, R242, c[0x0][0x218], R2 ;  /* 0x00008600f2027a25 */ /* 0x000fea00078e0002 */
[----:B------:R-:W-:Y:S04]  /*7680*/  IADD3 R0, P0, R2, UR24, RZ ;  /* 0x0000001802007c10 */ /* 0x000fe8000ff1e0ff */
[----:B------:R-:W-:Y:S02]  /*7690*/  IADD3.X R3, R3, UR18, R4, P0, !PT ;  /* 0x0000001203037c10 */ /* 0x000fe400087fe404 */
[C---:B------:R-:W-:Y:S04]  /*76a0*/  LEA R2, P0, R0.reuse, c[0x0][0x1f8], 0x1 ;  /* 0x00007e0000027a11 */ /* 0x040fe800078008ff */
[----:B------:R-:W-:Y:S01]  /*76b0*/  LEA.HI.X R0, R0, c[0x0][0x1fc], R3, 0x1, P0 ;  /* 0x00007f0000007a11 */ /* 0x000fe200000f0c03 */
[----:B------:R-:W1:Y:S04]  /*76c0*/  SHFL.IDX PT, R6, R2, 0x1, 0x181f ;  /* 0x00381f0002067f89 */ /* 0x000e6800000e0000 */
[----:B------:R-:W2:Y:S04]  /*76d0*/  SHFL.IDX PT, R3, R2, RZ, 0x181f ;  /* 0x00181fff02037589 */ /* 0x000ea800000e0000 */
[----:B------:R-:W4:Y:S04]  /*76e0*/  SHFL.IDX PT, R4, R0, RZ, 0x181f ;  /* 0x00181fff00047589 */ /* 0x000f2800000e0000 */
[----:B------:R-:W3:Y:S04]  /*76f0*/  SHFL.IDX PT, R2, R2, 0x2, 0x181f ;  /* 0x00581f0002027f89 */ /* 0x000ee800000e0000 */
[----:B------:R-:W3:Y:S04]  /*7700*/  SHFL.IDX PT, R5, R0, 0x1, 0x181f ;  /* 0x00381f0000057f89 */ /* 0x000ee800000e0000 */
[----:B------:R-:W3:Y:S01]  /*7710*/  SHFL.IDX PT, R0, R0, 0x2, 0x181f ;  /* 0x00581f0000007f89 */ /* 0x000ee200000e0000 */
[-C--:B-1---5:R-:W-:Y:S02]  /*7720*/  IADD3 R8, P2, R6, R248.reuse, RZ ;  /* 0x000000f806087210 */ /* 0x0a2fe40007f5e0ff */
[C---:B--2---:R-:W-:Y:S02]  /*7730*/  IADD3 R12, P1, R3.reuse, R248, RZ ;  /* 0x000000f8030c7210 */ /* 0x044fe40007f3e0ff */
[-C--:B------:R-:W-:Y:S03]  /*7740*/  IADD3 R10, P0, R3, R246.reuse, RZ ;  /* 0x000000f6030a7210 */ /* 0x080fe60007f1e0ff */
[----:B----4-:R-:W-:Y:S01]  /*7750*/  IMAD.X R13, R4, 0x1, R245, P1 ;  /* 0x00000001040d7824 */ /* 0x010fe200008e06f5 */
[----:B------:R-:W-:Y:S01]  /*7760*/  IADD3 R6, P1, R6, R246, RZ ;  /* 0x000000f606067210 */ /* 0x000fe20007f3e0ff */
[----:B------:R-:W-:Y:S01]  /*7770*/  IMAD.X R11, R4, 0x1, R223, P0 ;  /* 0x00000001040b7824 */ /* 0x000fe200000e06df */
[----:B---3--:R-:W-:Y:S02]  /*7780*/  IADD3 R4, P0, R2, R248, RZ ;  /* 0x000000f802047210 */ /* 0x008fe40007f1e0ff */
[----:B------:R1:W-:Y:S01]  /*7790*/  LDGSTS.E.BYPASS.LTC128B.128 [R15], [R12.64], !P5 ;  /* 0x000000000c0f7fae */ /* 0x0003e2000e901d54 */
[C---:B------:R-:W-:Y:S03]  /*77a0*/  IMAD.X R9, R5.reuse, 0x1, R245, P2 ;  /* 0x0000000105097824 */ /* 0x040fe600010e06f5 */
[----:B------:R1:W-:Y:S01]  /*77b0*/  LDGSTS.E.BYPASS.LTC128B.128 [R15+0x1800], [R10.64], !P4 ;  /* 0x018000000a0f7fae */ /* 0x0003e2000e101d54 */
        /* <DEDUP_REMOVED lines=9> */
.L_x_971:
[-C--:B-1-3--:R-:W-:Y:S01]  /*7850*/  HMMA.16816.F32 R4, R48, R16.reuse, RZ ;  /* 0x000000103004723c */ /* 0x08afe200000018ff */
[----:B------:R-:W-:Y:S01]  /*7860*/  LDSM.16.M88.4 R212, [R230+0x5080] ;  /* 0x00508000e6d4783b */ /* 0x000fe20000000200 */
[----:B------:R-:W-:Y:S06]  /*7870*/  UISETP.GT.AND UP0, UPT, UR23, UR7, UPT ;  /* 0x000000071700728c */ /* 0x000fec000bf04270 */
[C---:B----4-:R-:W-:Y:S01]  /*7880*/  HMMA.16816.F32 R8, R44.reuse, R16, RZ ;  /* 0x000000102c08723c */ /* 0x050fe200000018ff */
[----:B------:R-:W0:Y:S01]  /*7890*/  LDGDEPBAR ;  /* 0x00000000000079af */ /* 0x000e220000000000 */
[----:B------:R-:W-:Y:S06]  /*78a0*/  PLOP3.LUT P0, PT, PT, PT, UP0, 0x80, 0x0 ;  /* 0x000000000000781c */ /* 0x000fec0003f0f008 */
[-C--:B------:R-:W-:Y:S01]  /*78b0*/  HMMA.16816.F32 R12, R44, R18.reuse, RZ ;  /* 0x000000122c0c723c */ /* 0x080fe200000018ff */
[----:B------:R-:W-:Y:S07]  /*78c0*/  LDSM.16.M88.4 R216, [R232+0xa080] ;  /* 0x00a08000e8d8783b */ /* 0x000fee0000000200 */
[C---:B------:R-:W-:Y:S08]  /*78d0*/  HMMA.16816.F32 R16, R48.reuse, R18, RZ ;  /* 0x000000123010723c */ /* 0x040ff000000018ff */
[-C--:B------:R-:W-:Y:S08]  /*78e0*/  HMMA.16816.F32 R20, R48, R32.reuse, RZ ;  /* 0x000000203014723c */ /* 0x080ff000000018ff */
[C---:B------:R-:W-:Y:S08]  /*78f0*/  HMMA.16816.F32 R24, R44.reuse, R32, RZ ;  /* 0x000000202c18723c */ /* 0x040ff000000018ff */
[-C--:B------:R-:W-:Y:S08]  /*7900*/  HMMA.16816.F32 R28, R44, R34.reuse, RZ ;  /* 0x000000222c1c723c */ /* 0x080ff000000018ff */
[C---:B------:R-:W-:Y:S08]  /*7910*/  HMMA.16816.F32 R32, R48.reuse, R34, RZ ;  /* 0x000000223020723c */ /* 0x040ff000000018ff */
[-C--:B------:R-:W-:Y:S08]  /*7920*/  HMMA.16816.F32 R36, R48, R140.reuse, RZ ;  /* 0x0000008c3024723c */ /* 0x080ff000000018ff */
[C---:B------:R-:W-:Y:S08]  /*7930*/  HMMA.16816.F32 R40, R44.reuse, R140, RZ ;  /* 0x0000008c2c28723c */ /* 0x040ff000000018ff */
[-C--:B------:R-:W-:Y:S08]  /*7940*/  HMMA.16816.F32 R44, R44, R142.reuse, RZ ;  /* 0x0000008e2c2c723c */ /* 0x080ff000000018ff */
[----:B------:R-:W-:Y:S01]  /*7950*/  HMMA.16816.F32 R48, R48, R142, RZ ;  /* 0x0000008e3030723c */ /* 0x000fe200000018ff */
[----:B------:R-:W1:Y:S07]  /*7960*/  LDSM.16.M88.4 R140, [R232+0x8080] ;  /* 0x00808000e88c783b */ /* 0x000e6e0000000200 */
[-C--:B------:R-:W-:Y:S08]  /*7970*/  HMMA.16816.F32 R4, R192, R196.reuse, R4 ;  /* 0x000000c4c004723c */ /* 0x080ff00000001804 */
[C---:B------:R-:W-:Y:S08]  /*7980*/  HMMA.16816.F32 R8, R200.reuse, R196, R8 ;  /* 0x000000c4c808723c */ /* 0x040ff00000001808 */
[-C--:B------:R-:W-:Y:S08]  /*7990*/  HMMA.16816.F32 R12, R200, R198.reuse, R12 ;  /* 0x000000c6c80c723c */ /* 0x080ff0000000180c */
[C---:B------:R-:W-:Y:S01]  /*79a0*/  HMMA.16816.F32 R16, R192.reuse, R198, R16 ;  /* 0x000000c6c010723c */ /* 0x040fe20000001810 */
[----:B------:R-:W3:Y:S07]  /*79b0*/  LDSM.16.M88.4 R196, [R230+0x5880] ;  /* 0x00588000e6c4783b */ /* 0x000eee0000000200 */
[-C--:B------:R-:W-:Y:S08]  /*79c0*/  HMMA.16816.F32 R20, R192, R204.reuse, R20 ;  /* 0x000000ccc014723c */ /* 0x080ff00000001814 */
[C---:B------:R-:W-:Y:S08]  /*79d0*/  HMMA.16816.F32 R24, R200.reuse, R204, R24 ;  /* 0x000000ccc818723c */ /* 0x040ff00000001818 */
[-C--:B------:R-:W-:Y:S08]  /*79e0*/  HMMA.16816.F32 R28, R200, R206.reuse, R28 ;  /* 0x000000cec81c723c */ /* 0x080ff0000000181c */
[C---:B------:R-:W-:Y:S01]  /*79f0*/  HMMA.16816.F32 R32, R192.reuse, R206, R32 ;  /* 0x000000cec020723c */ /* 0x040fe20000001820 */
[----:B------:R-:W4:Y:S07]  /*7a00*/  LDSM.16.M88.4 R204, [R230+0x6080] ;  /* 0x00608000e6cc783b */ /* 0x000f2e0000000200 */
[-C--:B------:R-:W-:Y:S08]  /*7a10*/  HMMA.16816.F32 R36, R192, R208.reuse, R36 ;  /* 0x000000d0c024723c */ /* 0x080ff00000001824 */
[C---:B------:R-:W-:Y:S08]  /*7a20*/  HMMA.16816.F32 R40, R200.reuse, R208, R40 ;  /* 0x000000d0c828723c */ /* 0x040ff00000001828 */
[-C--:B------:R-:W-:Y:S01]  /*7a30*/  HMMA.16816.F32 R44, R200, R210.reuse, R44 ;  /* 0x000000d2c82c723c */ /* 0x080fe2000000182c */
[----:B------:R-:W-:Y:S07]  /*7a40*/  LDSM.16.M88.4 R200, [R229] ;  /* 0x00000000e5c8783b */ /* 0x000fee0000000200 */
[----:B------:R-:W-:Y:S01]  /*7a50*/  HMMA.16816.F32 R48, R192, R210, R48 ;  /* 0x000000d2c030723c */ /* 0x000fe20000001830 */
[----:B------:R-:W2:Y:S07]  /*7a60*/  LDSM.16.M88.4 R192, [R234+0x8080] ;  /* 0x00808000eac0783b */ /* 0x000eae0000000200 */
[-C--:B-1----:R-:W-:Y:S01]  /*7a70*/  HMMA.16816.F32 R4, R140, R212.reuse, R4 ;  /* 0x000000d48c04723c */ /* 0x082fe20000001804 */
[----:B------:R-:W1:Y:S07]  /*7a80*/  LDSM.16.M88.4 R208, [R234+0xa080] ;  /* 0x00a08000ead0783b */ /* 0x000e6e0000000200 */
[C---:B------:R-:W-:Y:S08]  /*7a90*/  HMMA.16816.F32 R8, R216.reuse, R212, R8 ;  /* 0x000000d4d808723c */ /* 0x040ff00000001808 */
[-C--:B------:R-:W-:Y:S08]  /*7aa0*/  HMMA.16816.F32 R12, R216, R214.reuse, R12 ;  /* 0x000000d6d80c723c */ /* 0x080ff0000000180c */
[C---:B------:R-:W-:Y:S01]  /*7ab0*/  HMMA.16816.F32 R16, R140.reuse, R214, R16 ;  /* 0x000000d68c10723c */ /* 0x040fe20000001810 */
[----:B------:R-:W-:Y:S07]  /*7ac0*/  LDSM.16.M88.4 R212, [R229+0x1000] ;  /* 0x00100000e5d4783b */ /* 0x000fee0000000200 */
[-C--:B---3--:R-:W-:Y:S08]  /*7ad0*/  HMMA.16816.F32 R20, R140, R196.reuse, R20 ;  /* 0x000000c48c14723c */ /* 0x088ff00000001814 */
[C---:B------:R-:W-:Y:S08]  /*7ae0*/  HMMA.16816.F32 R24, R216.reuse, R196, R24 ;  /* 0x000000c4d818723c */ /* 0x040ff00000001818 */
[-C--:B------:R-:W-:Y:S08]  /*7af0*/  HMMA.16816.F32 R28, R216, R198.reuse, R28 ;  /* 0x000000c6d81c723c */ /* 0x080ff0000000181c */
[C---:B------:R-:W-:Y:S01]  /*7b00*/  HMMA.16816.F32 R32, R140.reuse, R198, R32 ;  /* 0x000000c68c20723c */ /* 0x040fe20000001820 */
[----:B------:R-:W3:Y:S07]  /*7b10*/  LDSM.16.M88.4 R196, [R229+0x800] ;  /* 0x00080000e5c4783b */ /* 0x000eee0000000200 */
[-C--:B----4-:R-:W-:Y:S08]  /*7b20*/  HMMA.16816.F32 R36, R140, R204.reuse, R36 ;  /* 0x000000cc8c24723c */ /* 0x090ff00000001824 */
[C---:B------:R-:W-:Y:S08]  /*7b30*/  HMMA.16816.F32 R40, R216.reuse, R204, R40 ;  /* 0x000000ccd828723c */ /* 0x040ff00000001828 */
[-C--:B------:R-:W-:Y:S01]  /*7b40*/  HMMA.16816.F32 R44, R216, R206.reuse, R44 ;  /* 0x000000ced82c723c */ /* 0x080fe2000000182c */
[----:B------:R-:W-:Y:S07]  /*7b50*/  LDSM.16.M88.4 R216, [R231+0xe080] ;  /* 0x00e08000e7d8783b */ /* 0x000fee0000000200 */
[----:B------:R-:W-:Y:S01]  /*7b60*/  HMMA.16816.F32 R48, R140, R206, R48 ;  /* 0x000000ce8c30723c */ /* 0x000fe20000001830 */
[----:B------:R-:W-:Y:S07]  /*7b70*/  LDSM.16.M88.4 R140, [R231+0xc080] ;  /* 0x00c08000e78c783b */ /* 0x000fee0000000200 */
[-C--:B--2---:R-:W-:Y:S01]  /*7b80*/  HMMA.16816.F32 R4, R192, R200.reuse, R4 ;  /* 0x000000c8c004723c */ /* 0x084fe20000001804 */
[----:B------:R-:W2:Y:S07]  /*7b90*/  LDSM.16.M88.4 R204, [R224+0x6880] ;  /* 0x00688000e0cc783b */ /* 0x000eae0000000200 */
[C---:B-1----:R-:W-:Y:S08]  /*7ba0*/  HMMA.16816.F32 R8, R208.reuse, R200, R8 ;  /* 0x000000c8d008723c */ /* 0x042ff00000001808 */
[-C--:B------:R-:W-:Y:S08]  /*7bb0*/  HMMA.16816.F32 R12, R208, R202.reuse, R12 ;  /* 0x000000cad00c723c */ /* 0x080ff0000000180c */
[C---:B------:R-:W-:Y:S01]  /*7bc0*/  HMMA.16816.F32 R16, R192.reuse, R202, R16 ;  /* 0x000000cac010723c */ /* 0x040fe20000001810 */
[----:B------:R-:W1:Y:S07]  /*7bd0*/  LDSM.16.M88.4 R200, [R224+0x7080] ;  /* 0x00708000e0c8783b */ /* 0x000e6e0000000200 */
[-C--:B---3--:R-:W-:Y:S08]  /*7be0*/  HMMA.16816.F32 R20, R192, R196.reuse, R20 ;  /* 0x000000c4c014723c */ /* 0x088ff00000001814 */
        /* <DEDUP_REMOVED lines=10> */
[-C--:B--2---:R-:W-:Y:S01]  /*7c90*/  HMMA.16816.F32 R4, R140, R204.reuse, R4 ;  /* 0x000000cc8c04723c */ /* 0x084fe20000001804 */
[----:B------:R-:W-:Y:S07]  /*7ca0*/  LDSM.16.M88.4 R212, [R238] ;  /* 0x00000000eed4783b */ /* 0x000fee0000000200 */
[C---:B------:R-:W-:Y:S08]  /*7cb0*/  HMMA.16816.F32 R8, R216.reuse, R204, R8 ;  /* 0x000000ccd808723c */ /* 0x040ff00000001808 */
[-C--:B------:R-:W-:Y:S08]  /*7cc0*/  HMMA.16816.F32 R12, R216, R206.reuse, R12 ;  /* 0x000000ced80c723c */ /* 0x080ff0000000180c */
[C---:B------:R-:W-:Y:S01]  /*7cd0*/  HMMA.16816.F32 R16, R140.reuse, R206, R16 ;  /* 0x000000ce8c10723c */ /* 0x040fe20000001810 */
[----:B------:R-:W2:Y:S07]  /*7ce0*/  LDSM.16.M88.4 R204, [R239] ;  /* 0x00000000efcc783b */ /* 0x000eae0000000200 */
[-C--:B-1----:R-:W-:Y:S08]  /*7cf0*/  HMMA.16816.F32 R20, R140, R200.reuse, R20 ;  /* 0x000000c88c14723c */ /* 0x082ff00000001814 */
[C---:B------:R-:W-:Y:S08]  /*7d00*/  HMMA.16816.F32 R24, R216.reuse, R200, R24 ;  /* 0x000000c8d818723c */ /* 0x040ff00000001818 */
[-C--:B------:R-:W-:Y:S08]  /*7d10*/  HMMA.16816.F32 R28, R216, R202.reuse, R28 ;  /* 0x000000cad81c723c */ /* 0x080ff0000000181c */
[C---:B------:R-:W-:Y:S01]  /*7d20*/  HMMA.16816.F32 R32, R140.reuse, R202, R32 ;  /* 0x000000ca8c20723c */ /* 0x040fe20000001820 */
[----:B------:R-:W1:Y:S07]  /*7d30*/  LDSM.16.M88.4 R200, [R237] ;  /* 0x00000000edc8783b */ /* 0x000e6e0000000200 */
[-C--:B---3--:R-:W-:Y:S08]  /*7d40*/  HMMA.16816.F32 R36, R140, R192.reuse, R36 ;  /* 0x000000c08c24723c */ /* 0x088ff00000001824 */
[C---:B------:R-:W-:Y:S08]  /*7d50*/  HMMA.16816.F32 R40, R216.reuse, R192, R40 ;  /* 0x000000c0d828723c */ /* 0x040ff00000001828 */
[-C--:B------:R-:W-:Y:S01]  /*7d60*/  HMMA.16816.F32 R44, R216, R194.reuse, R44 ;  /* 0x000000c2d82c723c */ /* 0x080fe2000000182c */
[----:B------:R-:W-:Y:S07]  /*7d70*/  LDSM.16.M88.4 R216, [R236+0xe080] ;  /* 0x00e08000ecd8783b */ /* 0x000fee0000000200 */
[----:B------:R-:W-:Y:S01]  /*7d80*/  HMMA.16816.F32 R48, R140, R194, R48 ;  /* 0x000000c28c30723c */ /* 0x000fe20000001830 */
[----:B------:R-:W-:Y:S07]  /*7d90*/  LDSM.16.M88.4 R140, [R232+0xc080] ;  /* 0x00c08000e88c783b */ /* 0x000fee0000000200 */
[-C--:B--2---:R-:W-:Y:S01]  /*7da0*/  HMMA.16816.F32 R4, R196, R204.reuse, R4 ;  /* 0x000000ccc404723c */ /* 0x084fe20000001804 */
[----:B------:R-:W2:Y:S07]  /*7db0*/  LDSM.16.M88.4 R192, [R230+0x6880] ;  /* 0x00688000e6c0783b */ /* 0x000eae0000000200 */
        /* <DEDUP_REMOVED lines=8> */
[----:B------:R-:W-:Y:S07]  /*7e40*/  LDSM.16.M88.4 R212, [R230+0x7880] ;  /* 0x00788000e6d4783b */ /* 0x000fee0000000200 */
[-C--:B-1----:R-:W-:Y:S08]  /*7e50*/  HMMA.16816.F32 R36, R196, R200.reuse, R36 ;  /* 0x000000c8c424723c */ /* 0x082ff00000001824 */
[C---:B------:R-:W-:Y:S08]  /*7e60*/  HMMA.16816.F32 R40, R208.reuse, R200, R40 ;  /* 0x000000c8d028723c */ /* 0x040ff00000001828 */
[-C--:B------:R-:W-:Y:S01]  /*7e70*/  HMMA.16816.F32 R44, R208, R202.reuse, R44 ;  /* 0x000000cad02c723c */ /* 0x080fe2000000182c */
[----:B------:R-:W1:Y:S07]  /*7e80*/  LDSM.16.M88.4 R208, [R230+0x7080] ;  /* 0x00708000e6d0783b */ /* 0x000e6e0000000200 */
[----:B------:R-:W-:Y:S01]  /*7e90*/  HMMA.16816.F32 R48, R196, R202, R48 ;  /* 0x000000cac430723c */ /* 0x000fe20000001830 */
[----:B------:R-:W-:Y:S07]  /*7ea0*/  LDSM.16.M88.4 R196, [R234+0xc080] ;  /* 0x00c08000eac4783b */ /* 0x000fee0000000200 */
[-C--:B--2---:R-:W-:Y:S01]  /*7eb0*/  HMMA.16816.F32 R4, R140, R192.reuse, R4 ;  /* 0x000000c08c04723c */ /* 0x084fe20000001804 */
[----:B------:R-:W2:Y:S07]  /*7ec0*/  LDSM.16.M88.4 R200, [R229+0x1800] ;  /* 0x00180000e5c8783b */ /* 0x000eae0000000200 */
[C---:B---3--:R-:W-:Y:S08]  /*7ed0*/  HMMA.16816.F32 R8, R204.reuse, R192, R8 ;  /* 0x000000c0cc08723c */ /* 0x048ff00000001808 */
[-C--:B------:R-:W-:Y:S08]  /*7ee0*/  HMMA.16816.F32 R12, R204, R194.reuse, R12 ;  /* 0x000000c2cc0c723c */ /* 0x080ff0000000180c */
[C---:B------:R-:W-:Y:S08]  /*7ef0*/  HMMA.16816.F32 R16, R140.reuse, R194, R16 ;  /* 0x000000c28c10723c */ /* 0x040ff00000001810 */
[-C--:B-1----:R-:W-:Y:S08]  /*7f00*/  HMMA.16816.F32 R20, R140, R208.reuse, R20 ;  /* 0x000000d08c14723c */ /* 0x082ff00000001814 */
[C---:B------:R-:W-:Y:S08]  /*7f10*/  HMMA.16816.F32 R24, R204.reuse, R208, R24 ;  /* 0x000000d0cc18723c */ /* 0x040ff00000001818 */
[-C--:B------:R-:W-:Y:S08]  /*7f20*/  HMMA.16816.F32 R28, R204, R210.reuse, R28 ;  /* 0x000000d2cc1c723c */ /* 0x080ff0000000181c */
[C---:B------:R-:W-:Y:S08]  /*7f30*/  HMMA.16816.F32 R32, R140.reuse, R210, R32 ;  /* 0x000000d28c20723c */ /* 0x040ff00000001820 */
[-C--:B------:R-:W-:Y:S08]  /*7f40*/  HMMA.16816.F32 R36, R140, R212.reuse, R36 ;  /* 0x000000d48c24723c */ /* 0x080ff00000001824 */
[C---:B------:R-:W-:Y:S08]  /*7f50*/  HMMA.16816.F32 R40, R204.reuse, R212, R40 ;  /* 0x000000d4cc28723c */ /* 0x040ff00000001828 */
[-C--:B------:R-:W-:Y:S08]  /*7f60*/  HMMA.16816.F32 R44, R204, R214.reuse, R44 ;  /* 0x000000d6cc2c723c */ /* 0x080ff0000000182c */
[----:B------:R-:W-:Y:S08]  /*7f70*/  HMMA.16816.F32 R48, R140, R214, R48 ;  /* 0x000000d68c30723c */ /* 0x000ff00000001830 */
[-C--:B--2---:R-:W-:Y:S08]  /*7f80*/  HMMA.16816.F32 R4, R196, R200.reuse, R4 ;  /* 0x000000c8c404723c */ /* 0x084ff00000001804 */
[C---:B------:R-:W-:Y:S08]  /*7f90*/  HMMA.16816.F32 R8, R216.reuse, R200, R8 ;  /* 0x000000c8d808723c */ /* 0x040ff00000001808 */
[-C--:B------:R-:W-:Y:S08]  /*7fa0*/  HMMA.16816.F32 R12, R216, R202.reuse, R12 ;  /* 0x000000cad80c723c */ /* 0x080ff0000000180c */
        /* <DEDUP_REMOVED lines=26> */
[----:B------:R-:W2:Y:S10]  /*8150*/  MUFU.TANH R143, R18 ;  /* 0x00000012008f7308 */ /* 0x000eb40000002400 */
[----:B------:R2:W2:Y:S01]  /*8160*/  MUFU.TANH R142, R19 ;  /* 0x00000013008e7308 */ /* 0x0004a20000002400 */
[----:B-1----:R-:W1:Y:S01]  /*8170*/  LDSM.16.M88.4 R8, [R229+0x2800] ;  /* 0x00280000e508783b */ /* 0x002e620000000200 */
[----:B------:R-:W-:Y:S04]  /*8180*/  DEPBAR.LE SB0, 0x0 ;  /* 0x000080000000791a */ /* 0x000fe80000000000 */
[-C--:B----4-:R-:W-:Y:S04]  /*8190*/  HMMA.16816.F32 R20, R196, R4.reuse, R20 ;  /* 0x00000004c414723c */ /* 0x090fe80000001814 */
[----:B------:R-:W4:Y:S01]  /*81a0*/  MUFU.TANH R200, R12 ;  /* 0x0000000c00c87308 */ /* 0x000f220000002400 */
[----:B------:R-:W-:Y:S03]  /*81b0*/  BAR.SYNC.DEFER_BLOCKING 0x0 ;  /* 0x0000000000007b1d */ /* 0x000fe60000010000 */
[C---:B------:R-:W-:Y:S06]  /*81c0*/  HMMA.16816.F32 R24, R216.reuse, R4, R24 ;  /* 0x00000004d818723c */ /* 0x040fec0000001818 */
[----:B------:R-:W1:Y:S02]  /*81d0*/  MUFU.TANH R194, R13 ;  /* 0x0000000d00c27308 */ /* 0x000e640000002400 */
[-C--:B------:R-:W-:Y:S08]  /*81e0*/  HMMA.16816.F32 R28, R216, R6.reuse, R28 ;  /* 0x00000006d81c723c */ /* 0x080ff0000000181c */
[----:B------:R-:W2:Y:S01]  /*81f0*/  MUFU.TANH R214, R14 ;  /* 0x0000000e00d67308 */ /* 0x000ea20000002400 */
[C---:B------:R-:W-:Y:S04]  /*8200*/  HMMA.16816.F32 R32, R196.reuse, R6, R32 ;  /* 0x00000006c420723c */ /* 0x040fe80000001820 */
[----:B------:R-:W-:Y:S02]  /*8210*/  FMUL.FTZ R20, R20, c[0x0][0x320] ;  /* 0x0000c80014147a20 */ /* 0x000fe40000410000 */
[----:B------:R-:W-:Y:S03]  /*8220*/  FMUL.FTZ R21, R21, c[0x0][0x320] ;  /* 0x0000c80015157a20 */ /* 0x000fe60000410000 */
[----:B------:R-:W2:Y:S03]  /*8230*/  MUFU.TANH R213, R15 ;  /* 0x0000000f00d57308 */ /* 0x000ea60000002400 */
[----:B------:R-:W-:Y:S01]  /*8240*/  FMUL.FTZ R22, R22, c[0x0][0x320] ;  /* 0x0000c80016167a20 */ /* 0x000fe20000410000 */
[-C--:B-1----:R-:W-:Y:S03]  /*8250*/  HMMA.16816.F32 R36, R196, R8.reuse, R36 ;  /* 0x00000008c424723c */ /* 0x082fe60000001824 */
[----:B------:R-:W-:Y:S02]  /*8260*/  FMUL.FTZ R23, R23, c[0x0][0x320] ;  /* 0x0000c80017177a20 */ /* 0x000fe40000410000 */
[----:B------:R-:W-:Y:S01]  /*8270*/  FMUL.FTZ R24, R24, c[0x0][0x320] ;  /* 0x0000c80018187a20 */ /* 0x000fe20000410000 */
[----:B------:R-:W1:Y:S01]  /*8280*/  MUFU.TANH R135, R20 ;  /* 0x0000001400877308 */ /* 0x000e620000002400 */
[----:B------:R-:W-:Y:S01]  /*8290*/  FMUL.FTZ R25, R25, c[0x0][0x320] ;  /* 0x0000c80019197a20 */ /* 0x000fe20000410000 */
[C---:B------:R-:W-:Y:S04]  /*82a0*/  HMMA.16816.F32 R40, R216.reuse, R8, R40 ;  /* 0x00000008d828723c */ /* 0x040fe80000001828 */
[----:B------:R-:W-:Y:S02]  /*82b0*/  FMUL.FTZ R26, R26, c[0x0][0x320] ;  /* 0x0000c8001a1a7a20 */ /* 0x000fe40000410000 */
[----:B------:R-:W-:Y:S02]  /*82c0*/  FMUL.FTZ R27, R27, c[0x0][0x320] ;  /* 0x0000c8001b1b7a20 */ /* 0x000fe40000410000 */
[----:B------:R-:W1:Y:S01]  /*82d0*/  MUFU.TANH R133, R21 ;  /* 0x0000001500857308 */ /* 0x000e620000002400 */
[-C--:B------:R-:W-:Y:S03]  /*82e0*/  HMMA.16816.F32 R44, R216, R10.reuse, R44 ;  /* 0x0000000ad82c723c */ /* 0x080fe6000000182c */
[----:B------:R-:W-:Y:S02]  /*82f0*/  FMUL.FTZ R28, R28, c[0x0][0x320] ;  /* 0x0000c8001c1c7a20 */ /* 0x000fe40000410000 */
[----:B------:R-:W-:Y:S02]  /*8300*/  FMUL.FTZ R29, R29, c[0x0][0x320] ;  /* 0x0000c8001d1d7a20 */ /* 0x000fe40000410000 */
[----:B------:R-:W-:Y:S01]  /*8310*/  FMUL.FTZ R30, R30, c[0x0][0x320] ;  /* 0x0000c8001e1e7a20 */ /* 0x000fe20000410000 */
[----:B------:R-:W-:Y:S01]  /*8320*/  HMMA.16816.F32 R48, R196, R10, R48 ;  /* 0x0000000ac430723c */ /* 0x000fe20000001830 */
[----:B------:R1:W1:Y:S03]  /*8330*/  MUFU.TANH R140, R22 ;  /* 0x00000016008c7308 */ /* 0x0002660000002400 */
[----:B------:R-:W-:Y:S03]  /*8340*/  FMUL.FTZ R31, R31, c[0x0][0x320] ;  /* 0x0000c8001f1f7a20 */ /* 0x000fe60000410000 */
[----:B------:R-:W-:Y:S02]  /*8350*/  FMUL.FTZ R42, R42, c[0x0][0x320] ;  /* 0x0000c8002a2a7a20 */ /* 0x000fe40000410000 */
[----:B------:R-:W-:Y:S02]  /*8360*/  FMUL.FTZ R43, R43, c[0x0][0x320] ;  /* 0x0000c8002b2b7a20 */ /* 0x000fe40000410000 */
[----:B------:R3:W3:Y:S05]  /*8370*/  MUFU.TANH R137, R23 ;  /* 0x0000001700897308 */ /* 0x0006ea0000002400 */
[----:B------:R-:W-:Y:S02]  /*8380*/  FMUL.FTZ R46, R46, c[0x0][0x320] ;  /* 0x0000c8002e2e7a20 */ /* 0x000fe40000410000 */
[----:B------:R-:W-:Y:S03]  /*8390*/  FMUL.FTZ R47, R47, c[0x0][0x320] ;  /* 0x0000c8002f2f7a20 */ /* 0x000fe60000410000 */
[----:B------:R4:W4:Y:S03]  /*83a0*/  MUFU.TANH R204, R24 ;  /* 0x0000001800cc7308 */ /* 0x0009260000002400 */
[----:B--2---:R-:W-:Y:S02]  /*83b0*/  FMUL.FTZ R19, R48, c[0x0][0x320] ;  /* 0x0000c80030137a20 */ /* 0x004fe40000410000 */
[----:B-1----:R-:W-:Y:S02]  /*83c0*/  FMUL.FTZ R22, R37, c[0x0][0x320] ;  /* 0x0000c80025167a20 */ /* 0x002fe40000410000 */
[----:B------:R-:W-:Y:S02]  /*83d0*/  FMUL.FTZ R18, R49, c[0x0][0x320] ;  /* 0x0000c80031127a20 */ /* 0x000fe40000410000 */
[----:B------:R-:W-:Y:S01]  /*83e0*/  FMUL.FTZ R21, R50, c[0x0][0x320] ;  /* 0x0000c80032157a20 */ /* 0x000fe20000410000 */
[----:B------:R1:W2:Y:S01]  /*83f0*/  MUFU.TANH R208, R25 ;  /* 0x0000001900d07308 */ /* 0x0002a20000002400 */
[----:B------:R-:W-:Y:S02]  /*8400*/  FMUL.FTZ R20, R51, c[0x0][0x320] ;  /* 0x0000c80033147a20 */ /* 0x000fe40000410000 */
[----:B---3--:R-:W-:Y:S07]  /*8410*/  FMUL.FTZ R23, R45, c[0x0][0x320] ;  /* 0x0000c8002d177a20 */ /* 0x008fee0000410000 */
[----:B------:R3:W2:Y:S01]  /*8420*/  MUFU.TANH R220, R26 ;  /* 0x0000001a00dc7308 */ /* 0x0006a20000002400 */
[----:B----4-:R-:W-:Y:S09]  /*8430*/  FMUL.FTZ R24, R36, c[0x0][0x320] ;  /* 0x0000c80024187a20 */ /* 0x010ff20000410000 */
[----:B------:R4:W2:Y:S01]  /*8440*/  MUFU.TANH R215, R27 ;  /* 0x0000001b00d77308 */ /* 0x0008a20000002400 */
[----:B-1----:R-:W-:Y:S02]  /*8450*/  FMUL.FTZ R25, R33, c[0x0][0x320] ;  /* 0x0000c80021197a20 */ /* 0x002fe40000410000 */
[----:B------:R-:W-:Y:S07]  /*8460*/  FMUL.FTZ R33, R34, c[0x0][0x320] ;  /* 0x0000c80022217a20 */ /* 0x000fee0000410000 */
[----:B------:R1:W1:Y:S01]  /*8470*/  MUFU.TANH R141, R28 ;  /* 0x0000001c008d7308 */ /* 0x0002620000002400 */
[----:B---3--:R-:W-:Y:S02]  /*8480*/  FMUL.FTZ R26, R32, c[0x0][0x320] ;  /* 0x0000c800201a7a20 */ /* 0x008fe40000410000 */
[----:B------:R-:W-:Y:S07]  /*8490*/  FMUL.FTZ R32, R35, c[0x0][0x320] ;  /* 0x0000c80023207a20 */ /* 0x000fee0000410000 */
[----:B------:R3:W2:Y:S01]  /*84a0*/  MUFU.TANH R136, R29 ;  /* 0x0000001d00887308 */ /* 0x0006a20000002400 */
[----:B----4-:R-:W-:Y:S09]  /*84b0*/  FMUL.FTZ R27, R39, c[0x0][0x320] ;  /* 0x0000c800271b7a20 */ /* 0x010ff20000410000 */
[----:B------:R4:W2:Y:S01]  /*84c0*/  MUFU.TANH R212, R30 ;  /* 0x0000001e00d47308 */ /* 0x0008a20000002400 */
[----:B-1----:R-:W-:Y:S09]  /*84d0*/  FMUL.FTZ R28, R38, c[0x0][0x320] ;  /* 0x0000c800261c7a20 */ /* 0x002ff20000410000 */
[----:B------:R1:W1:Y:S01]  /*84e0*/  MUFU.TANH R209, R31 ;  /* 0x0000001f00d17308 */ /* 0x0002620000002400 */
[----:B---3--:R-:W-:Y:S09]  /*84f0*/  FMUL.FTZ R29, R44, c[0x0][0x320] ;  /* 0x0000c8002c1d7a20 */ /* 0x008ff20000410000 */
[----:B------:R-:W3:Y:S01]  /*8500*/  MUFU.TANH R16, R16 ;  /* 0x0000001000107308 */ /* 0x000ee20000002400 */
[----:B----4-:R-:W-:Y:S09]  /*8510*/  FMUL.FTZ R30, R41, c[0x0][0x320] ;  /* 0x0000c800291e7a20 */ /* 0x010ff20000410000 */
[----:B------:R-:W4:Y:S01]  /*8520*/  MUFU.TANH R17, R17 ;  /* 0x0000001100117308 */ /* 0x000f220000002400 */
[----:B-1----:R-:W-:Y:S09]  /*8530*/  FMUL.FTZ R31, R40, c[0x0][0x320] ;  /* 0x0000c800281f7a20 */ /* 0x002ff20000410000 */
        /* <DEDUP_REMOVED lines=22> */
[----:B------:R-:W-:Y:S01]  /*86a0*/  UIMAD UR4, UR23, 0x30, UR11 ;  /* 0x00000030170478a4 */ /* 0x000fe2000f8e020b */
[----:B------:R-:W-:Y:S01]  /*86b0*/  IMAD.MOV.U32 R242, RZ, RZ, RZ ;  /* 0x000000fffff27224 */ /* 0x000fe200078e00ff */
[----:B------:R-:W-:Y:S04]  /*86c0*/  IADD3 R14, -R244, 0x10, RZ ;  /* 0x00000010f40e7810 */ /* 0x000fe80007ffe1ff */
[----:B------:R-:W-:Y:S01]  /*86d0*/  IMAD.U32 R2, RZ, RZ, UR4 ;  /* 0x00000004ff027e24 */ /* 0x000fe2000f8e00ff */
[----:B------:R-:W-:Y:S04]  /*86e0*/  LOP3.LUT R14, R14, 0xf, RZ, 0xc0, !PT ;  /* 0x0000000f0e0e7812 */ /* 0x000fe800078ec0ff */
        /* <DEDUP_REMOVED lines=28> */
[----:B------:R-:W1:Y:S04]  /*88b0*/  SHFL.IDX PT, R5, R0, 0x1, 0x181f ;  /* 0x00381f0000057f89 */ /* 0x000e6800000e0000 */
[----:B------:R-:W1:Y:S01]  /*88c0*/  SHFL.IDX PT, R0, R0, 0x2, 0x181f ;  /* 0x00581f0000007f89 */ /* 0x000e6200000e0000 */
[-C--:B--2--5:R-:W-:Y:S02]  /*88d0*/  IADD3 R8, P2, R6, R248.reuse, RZ ;  /* 0x000000f806087210 */ /* 0x0a4fe40007f5e0ff */
[C---:B---3--:R-:W-:Y:S02]  /*88e0*/  IADD3 R12, P1, R3.reuse, R248, RZ ;  /* 0x000000f8030c7210 */ /* 0x048fe40007f3e0ff */
[-C--:B------:R-:W-:Y:S03]  /*88f0*/  IADD3 R10, P0, R3, R246.reuse, RZ ;  /* 0x000000f6030a7210 */ /* 0x080fe60007f1e0ff */
[----:B----4-:R-:W-:Y:S01]  /*8900*/  IMAD.X R13, R4, 0x1, R245, P1 ;  /* 0x00000001040d7824 */ /* 0x010fe200008e06f5 */
[----:B------:R-:W-:Y:S01]  /*8910*/  IADD3 R6, P1, R6, R246, RZ ;  /* 0x000000f606067210 */ /* 0x000fe20007f3e0ff */
[----:B------:R-:W-:Y:S01]  /*8920*/  IMAD.X R11, R4, 0x1, R223, P0 ;  /* 0x00000001040b7824 */ /* 0x000fe200000e06df */
[----:B-1----:R-:W-:Y:S02]  /*8930*/  IADD3 R4, P0, R2, R248, RZ ;  /* 0x000000f802047210 */ /* 0x002fe40007f1e0ff */
[----:B------:R1:W-:Y:S01]  /*8940*/  LDGSTS.E.BYPASS.LTC128B.128 [R247+0x5080], [R12.64], !P5 ;  /* 0x050800000cf77fae */ /* 0x0003e2000e901d54 */
        /* <DEDUP_REMOVED lines=11> */
.L_x_972:
[----:B-1234-:R-:W2:Y:S01]  /*8a00*/  LDL R2, [R1+0x30] ;  /* 0x0000300001027983 */ /* 0x01eea20000100800 */
[----:B------:R-:W-:Y:S02]  /*8a10*/  UISETP.NE.AND UP1, UPT, UR13, URZ, UPT ;  /* 0x0000003f0d00728c */ /* 0x000fe4000bf25270 */
[----:B------:R-:W-:Y:S01]  /*8a20*/  UIMAD UR4, UR23, -0x30, URZ ;  /* 0xffffffd0170478a4 */ /* 0x000fe2000f8e023f */
[----:B------:R-:W3:Y:S01]  /*8a30*/  LDL R35, [R1+0x1c] ;  /* 0x00001c0001237983 */ /* 0x000ee20000100800 */
[----:B------:R-:W-:Y:S02]  /*8a40*/  UISETP.NE.AND UP0, UPT, UR12, URZ, UPT ;  /* 0x0000003f0c00728c */ /* 0x000fe4000bf05270 */
[----:B------:R-:W-:Y:S01]  /*8a50*/  PLOP3.LUT P1, PT, PT, PT, UP1, 0x80, 0x0 ;  /* 0x000000000000781c */ /* 0x000fe20003f2f018 */
[----:B------:R-:W0:Y:S01]  /*8a60*/  LDGDEPBAR ;  /* 0x00000000000079af */ /* 0x000e220000000000 */
[----:B------:R-:W-:Y:S11]  /*8a70*/  PLOP3.LUT P0, PT, PT, PT, UP1, 0x80, 0x0 ;  /* 0x000000000000781c */ /* 0x000ff60003f0f018 */
[----:B--2---:R-:W-:Y:S04]  /*8a80*/  @P1 IMAD.HI.U32 R0, R2, c[0x0][0x2c8], RZ ;  /* 0x0000b20002001a27 */ /* 0x004fe800078e00ff */
[----:B------:R-:W-:Y:S01]  /*8a90*/  IMAD.MOV.U32 R4, RZ, RZ, R2 ;  /* 0x000000ffff047224 */ /* 0x000fe200078e0002 */
[----:B------:R-:W-:Y:S01]  /*8aa0*/  @P0 SHF.R.U32.HI R4, RZ, c[0x0][0x2cc], R0 ;  /* 0x0000b300ff040a19 */ /* 0x000fe20000011600 */
[----:B------:R-:W-:Y:S01]  /*8ab0*/  IMAD.U32 R0, RZ, RZ, UR4 ;  /* 0x00000004ff007e24 */ /* 0x000fe2000f8e00ff */
[----:B------:R-:W-:Y:S01]  /*8ac0*/  PLOP3.LUT P0, PT, PT, PT, UP0, 0x40, 0x0 ;  /* 0x000000000000781c */ /* 0x000fe20003f0e808 */
[----:B------:R-:W-:Y:S02]  /*8ad0*/  IMAD.U32 R2, RZ, RZ, UR22 ;  /* 0x00000016ff027e24 */ /* 0x000fe4000f8e00ff */
[----:B------:R-:W1:Y:S01]  /*8ae0*/  SHFL.IDX PT, R3, R4, RZ, 0x1c1f ;  /* 0x001c1fff04037589 */ /* 0x000e6200000e0000 */
[----:B---3--:R-:W-:Y:S05]  /*8af0*/  IADD3 R6, -R35, 0x1, R0 ;  /* 0x0000000123067810 */ /* 0x008fea0007ffe100 */
[----:B------:R-:W-:Y:S05]  /*8b00*/  IMAD R6, R2, c[0x0][0x1d0], R6 ;  /* 0x0000740002067a24 */ /* 0x000fea00078e0206 */
[----:B------:R-:W-:Y:S04]  /*8b10*/  IADD3 R6, R6, -c[0x0][0x168], RZ ;  /* 0x80005a0006067a10 */ /* 0x000fe80007ffe0ff */
[C---:B------:R-:W-:Y:S02]  /*8b20*/  IADD3 R5, R6.reuse, c[0x0][0x328], RZ ;  /* 0x0000ca0006057a10 */ /* 0x040fe40007ffe0ff */
[----:B------:R-:W-:Y:S03]  /*8b30*/  IADD3 R6, R6, UR19, RZ ;  /* 0x0000001306067c10 */ /* 0x000fe6000fffe0ff */
[----:B-1----:R-:W-:Y:S02]  /*8b40*/  IMAD.IADD R2, R5, 0x1, R3 ;  /* 0x0000000105027824 */ /* 0x002fe400078e0203 */
        /* <DEDUP_REMOVED lines=17> */
.L_x_975:
[----:B------:R-:W-:Y:S04]  /*8c60*/  MOV R7, c[0x0][0x32c] ;  /* 0x0000cb0000077a02 */ /* 0x000fe80000000f00 */
[----:B------:R-:W-:Y:S11]  /*8c70*/  ISETP.NE.AND P0, PT, R7, 0x1, PT ;  /* 0x000000010700780c */ /* 0x000ff60003f05270 */
[----:B------:R-:W-:Y:S02]  /*8c80*/  @!UPT UIADD3 URZ, URZ, URZ, URZ ;  /* 0x0000003f3f3ff290 */ /* 0x000fe4000fffe03f */
[----:B------:R-:W-:Y:S05]  /*8c90*/  @P0 IMAD.HI.U32 R7, R3, c[0x0][0x330], RZ ;  /* 0x0000cc0003070a27 */ /* 0x000fea00078e00ff */
[----:B------:R-:W-:Y:S02]  /*8ca0*/  @P0 SHF.R.U32.HI R3, RZ, c[0x0][0x334], R7 ;  /* 0x0000cd00ff030a19 */ /* 0x000fe40000011607 */
.L_x_976:
[----:B------:R-:W-:Y:S05]  /*8cb0*/  BSYNC B0 ;  /* 0x0000000000007941 */ /* 0x000fea0003800000 */
.L_x_974:
[----:B------:R-:W-:Y:S05]  /*8cc0*/  IADD3 R7, -R35, UR4, RZ ;  /* 0x0000000423077c10 */ /* 0x000fea000fffe1ff */
[----:B------:R-:W-:Y:S05]  /*8cd0*/  IMAD R3, R3, c[0x0][0x32c], R7 ;  /* 0x0000cb0003037a24 */ /* 0x000fea00078e0207 */
[----:B------:R-:W-:Y:S02]  /*8ce0*/  IADD3 R7, R3, c[0x0][0x32c], RZ ;  /* 0x0000cb0003077a10 */ /* 0x000fe40007ffe0ff */
[----:B------:R-:W-:Y:S02]  /*8cf0*/  IMNMX R0, R0, R3, !PT ;  /* 0x0000000300007217 */ /* 0x000fe40007800200 */
[----:B------:R-:W-:Y:S02]  /*8d00*/  IMNMX R2, R2, R7, PT ;  /* 0x0000000702027217 */ /* 0x000fe40003800200 */
.L_x_973:
[----:B------:R-:W-:Y:S01]  /*8d10*/  UISETP.GE.AND UP2, UPT, UR4, 0x1, UPT ;  /* 0x000000010400788c */ /* 0x000fe2000bf46270 */
[----:B------:R-:W1:Y:S01]  /*8d20*/  SHFL.IDX PT, R3, R4, 0x1, 0x1c1f ;  /* 0x003c1f0004037f89 */ /* 0x000e6200000e0000 */
[----:B------:R-:W-:Y:S02]  /*8d30*/  UISETP.GE.AND UP1, UPT, UR4, 0x2, UPT ;  /* 0x000000020400788c */ /* 0x000fe4000bf26270 */
[----:B------:R-:W-:Y:S02]  /*8d40*/  UISETP.GE.AND UP0, UPT, UR4, 0x9, UPT ;  /* 0x000000090400788c */ /* 0x000fe4000bf06270 */
[----:B------:R-:W-:Y:S01]  /*8d50*/  PLOP3.LUT P0, PT, PT, PT, UP2, 0x40, 0x0 ;  /* 0x000000000000781c */ /* 0x000fe20003f0e828 */
[----:B------:R-:W-:Y:S01]  /*8d60*/  UP2UR UR29, UPR, URZ, 0x2 ;  /* 0x000000023f1d7883 */ /* 0x000fe20008000000 */
[----:B------:R-:W-:Y:S01]  /*8d70*/  PLOP3.LUT P2, PT, PT, PT, UP1, 0x40, 0x0 ;  /* 0x000000000000781c */ /* 0x000fe20003f4e818 */
[----:B------:R-:W-:Y:S01]  /*8d80*/  UISETP.GE.AND UP1, UPT, UR4, 0xa, UPT ;  /* 0x0000000a0400788c */ /* 0x000fe2000bf26270 */
[----:B------:R-:W-:Y:S01]  /*8d90*/  ISETP.GT.AND P0, PT, R0, RZ, P0 ;  /* 0x000000ff0000720c */ /* 0x000fe20000704270 */
[----:B------:R-:W-:Y:S01]  /*8da0*/  UISETP.GE.AND UP5, UPT, UR4, 0x19, UPT ;  /* 0x000000190400788c */ /* 0x000fe2000bfa6270 */
[----:B------:R-:W-:Y:S01]  /*8db0*/  PLOP3.LUT P1, PT, PT, PT, UP0, 0x40, 0x0 ;  /* 0x000000000000781c */ /* 0x000fe20003f2e808 */
[----:B------:R-:W-:Y:S01]  /*8dc0*/  UP2UR UR28, UPR, URZ, 0x1 ;  /* 0x000000013f1c7883 */ /* 0x000fe20008000000 */
[----:B------:R-:W-:Y:S01]  /*8dd0*/  ISETP.LT.OR P0, PT, R2, 0x1, P0 ;  /* 0x000000010200780c */ /* 0x000fe20000701670 */
[----:B------:R-:W-:Y:S01]  /*8de0*/  UISETP.GE.AND UP0, UPT, UR4, 0x11, UPT ;  /* 0x000000110400788c */ /* 0x000fe2000bf06270 */
[C---:B------:R-:W-:Y:S01]  /*8df0*/  ISETP.GT.AND P2, PT, R0.reuse, 0x1, P2 ;  /* 0x000000010000780c */ /* 0x040fe20001744270 */
[----:B------:R-:W-:Y:S01]  /*8e00*/  UISETP.GE.AND UP6, UPT, UR4, 0x12, UPT ;  /* 0x000000120400788c */ /* 0x000fe2000bfc6270 */
[----:B------:R-:W-:Y:S01]  /*8e10*/  FSEL R9, R193, -INF , !P0 ;  /* 0xff800000c1097808 */ /* 0x000fe20004000000 */
[----:B------:R-:W-:Y:S01]  /*8e20*/  UP2UR UR30, UPR, URZ, 0x4 ;  /* 0x000000043f1e7883 */ /* 0x000fe20008000000 */
[----:B------:R-:W-:Y:S01]  /*8e30*/  PLOP3.LUT P0, PT, PT, PT, UP1, 0x40, 0x0 ;  /* 0x000000000000781c */ /* 0x000fe20003f0e818 */
[----:B------:R-:W-:Y:S01]  /*8e40*/  UISETP.GE.AND UP2, UPT, UR4, 0x22, UPT ;  /* 0x000000220400788c */ /* 0x000fe2000bf46270 */
[C---:B------:R-:W-:Y:S01]  /*8e50*/  ISETP.GT.AND P1, PT, R0.reuse, 0x8, P1 ;  /* 0x000000080000780c */ /* 0x040fe20000f24270 */
[----:B------:R-:W-:Y:S01]  /*8e60*/  UISETP.GE.AND UP4, UPT, UR4, 0x1a, UPT ;  /* 0x0000001a0400788c */ /* 0x000fe2000bf86270 */
[----:B------:R-:W-:Y:S01]  /*8e70*/  ISETP.GT.AND P0, PT, R0, 0x9, P0 ;  /* 0x000000090000780c */ /* 0x000fe20000704270 */
[----:B------:R-:W-:Y:S01]  /*8e80*/  UISETP.GE.AND UP3, UPT, UR4, 0x21, UPT ;  /* 0x000000210400788c */ /* 0x000fe2000bf66270 */
[C---:B------:R-:W-:Y:S01]  /*8e90*/  ISETP.LT.OR P2, PT, R2.reuse, 0x2, P2 ;  /* 0x000000020200780c */ /* 0x040fe20001741670 */
[----:B------:R-:W-:Y:S01]  /*8ea0*/  UP2UR UR31, UPR, URZ, 0x40 ;  /* 0x000000403f1f7883 */ /* 0x000fe20008000000 */
[C---:B------:R-:W-:Y:S01]  /*8eb0*/  ISETP.LT.OR P0, PT, R2.reuse, 0xa, P0 ;  /* 0x0000000a0200780c */ /* 0x040fe20000701670 */
[----:B------:R-:W-:Y:S01]  /*8ec0*/  UP2UR UR27, UPR, URZ, 0x2 ;  /* 0x000000023f1b7883 */ /* 0x000fe20008000000 */
[----:B------:R-:W-:Y:S01]  /*8ed0*/  ISETP.LT.OR P1, PT, R2, 0x9, P1 ;  /* 0x000000090200780c */ /* 0x000fe20000f21670 */
[----:B------:R-:W-:Y:S01]  /*8ee0*/  UP2UR UR26, UPR, URZ, 0x1 ;  /* 0x000000013f1a7883 */ /* 0x000fe20008000000 */
[----:B------:R-:W-:Y:S01]  /*8ef0*/  FSEL R17, R17, -INF , !P0 ;  /* 0xff80000011117808 */ /* 0x000fe20004000000 */
[----:B------:R-:W-:Y:S01]  /*8f00*/  UISETP.GE.AND UP1, UPT, UR4, 0x29, UPT ;  /* 0x000000290400788c */ /* 0x000fe2000bf26270 */
[----:B------:R-:W-:Y:S02]  /*8f10*/  PLOP3.LUT P0, PT, PT, PT, UP5, 0x40, 0x0 ;  /* 0x000000000000781c */ /* 0x000fe40003f0e858 */
[----:B------:R-:W-:Y:S02]  /*8f20*/  FSEL R15, R192, -INF , !P2 ;  /* 0xff800000c00f7808 */ /* 0x000fe40005000000 */
[----:B------:R-:W-:Y:S01]  /*8f30*/  PLOP3.LUT P2, PT, PT, PT, UP0, 0x40, 0x0 ;  /* 0x000000000000781c */ /* 0x000fe20003f4e808 */
[----:B------:R-:W-:Y:S01]  /*8f40*/  UISETP.GE.AND UP0, UPT, UR4, 0x2a, UPT ;  /* 0x0000002a0400788c */ /* 0x000fe2000bf06270 */
[----:B------:R-:W-:Y:S02]  /*8f50*/  FSEL R16, R16, -INF , !P1 ;  /* 0xff80000010107808 */ /* 0x000fe40004800000 */
[----:B------:R-:W-:Y:S01]  /*8f60*/  PLOP3.LUT P1, PT, PT, PT, UP6, 0x40, 0x0 ;  /* 0x000000000000781c */ /* 0x000fe20003f2e868 */
[----:B------:R-:W-:Y:S01]  /*8f70*/  UISETP.NE.AND UP6, UPT, UR12, URZ, UPT ;  /* 0x0000003f0c00728c */ /* 0x000fe2000bfc5270 */
[C---:B------:R-:W-:Y:S02]  /*8f80*/  ISETP.GT.AND P0, PT, R0.reuse, 0x18, P0 ;  /* 0x000000180000780c */ /* 0x040fe40000704270 */
[C---:B------:R-:W-:Y:S02]  /*8f90*/  ISETP.GT.AND P2, PT, R0.reuse, 0x10, P2 ;  /* 0x000000100000780c */ /* 0x040fe40001744270 */
[----:B------:R-:W-:Y:S02]  /*8fa0*/  ISETP.GT.AND P1, PT, R0, 0x11, P1 ;  /* 0x000000110000780c */ /* 0x000fe40000f24270 */
[C---:B------:R-:W-:Y:S02]  /*8fb0*/  ISETP.LT.OR P0, PT, R2.reuse, 0x19, P0 ;  /* 0x000000190200780c */ /* 0x040fe40000701670 */
[C---:B------:R-:W-:Y:S02]  /*8fc0*/  ISETP.LT.OR P2, PT, R2.reuse, 0x11, P2 ;  /* 0x000000110200780c */ /* 0x040fe40001741670 */
[----:B------:R-:W-:Y:S02]  /*8fd0*/  ISETP.LT.OR P1, PT, R2, 0x12, P1 ;  /* 0x000000120200780c */ /* 0x000fe40000f21670 */
[----:B------:R-:W-:Y:S02]  /*8fe0*/  FSEL R202, R26, -INF , !P0 ;  /* 0xff8000001aca7808 */ /* 0x000fe40004000000 */
[----:B------:R-:W-:Y:S02]  /*8ff0*/  PLOP3.LUT P0, PT, PT, PT, UP2, 0x40, 0x0 ;  /* 0x000000000000781c */ /* 0x000fe40003f0e828 */
[----:B------:R-:W-:Y:S02]  /*9000*/  FSEL R196, R135, -INF , !P2 ;  /* 0xff80000087c47808 */ /* 0x000fe40005000000 */
[----:B------:R-:W-:Y:S02]  /*9010*/  PLOP3.LUT P2, PT, PT, PT, UP4, 0x40, 0x0 ;  /* 0x000000000000781c */ /* 0x000fe40003f4e848 */
[----:B------:R-:W-:Y:S02]  /*9020*/  FSEL R198, R133, -INF , !P1 ;  /* 0xff80000085c67808 */ /* 0x000fe40004800000 */
[----:B------:R-:W-:Y:S02]  /*9030*/  PLOP3.LUT P1, PT, PT, PT, UP3, 0x40, 0x0 ;  /* 0x000000000000781c */ /* 0x000fe40003f2e838 */
[C---:B------:R-:W-:Y:S02]  /*9040*/  ISETP.GT.AND P0, PT, R0.reuse, 0x21, P0 ;  /* 0x000000210000780c */ /* 0x040fe40000704270 */
[C---:B------:R-:W-:Y:S02]  /*9050*/  ISETP.GT.AND P2, PT, R0.reuse, 0x19, P2 ;  /* 0x000000190000780c */ /* 0x040fe40001744270 */
[----:B------:R-:W-:Y:S02]  /*9060*/  ISETP.GT.AND P1, PT, R0, 0x20, P1 ;  /* 0x000000200000780c */ /* 0x000fe40000f24270 */
[C---:B------:R-:W-:Y:S02]  /*9070*/  ISETP.LT.OR P0, PT, R2.reuse, 0x22, P0 ;  /* 0x000000220200780c */ /* 0x040fe40000701670 */
[C---:B------:R-:W-:Y:S02]  /*9080*/  ISETP.LT.OR P2, PT, R2.reuse, 0x1a, P2 ;  /* 0x0000001a0200780c */ /* 0x040fe40001741670 */
[----:B------:R-:W-:Y:S02]  /*9090*/  ISETP.LT.OR P1, PT, R2, 0x21, P1 ;  /* 0x000000210200780c */ /* 0x000fe40000f21670 */
[----:B-----5:R-:W-:Y:S02]  /*90a0*/  FSEL R248, R22, -INF , !P0 ;  /* 0xff80000016f87808 */ /* 0x020fe40004000000 */
[----:B------:R-:W-:Y:S01]  /*90b0*/  PLOP3.LUT P0, PT, PT, PT, UP6, 0x40, 0x0 ;  /* 0x000000000000781c */ /* 0x000fe20003f0e868 */
[----:B------:R-:W-:Y:S01]  /*90c0*/  UISETP.NE.AND UP6, UPT, UR31, URZ, UPT ;  /* 0x0000003f1f00728c */ /* 0x000fe2000bfc5270 */
[----:B------:R-:W-:Y:S02]  /*90d0*/  FSEL R205, R25, -INF , !P2 ;  /* 0xff80000019cd7808 */ /* 0x000fe40005000000 */
[----:B------:R-:W-:Y:S02]  /*90e0*/  PLOP3.LUT P2, PT, PT, PT, UP1, 0x40, 0x0 ;  /* 0x000000000000781c */ /* 0x000fe40003f4e818 */
[----:B------:R-:W-:Y:S02]  /*90f0*/  FSEL R245, R24, -INF , !P1 ;  /* 0xff80000018f57808 */ /* 0x000fe40004800000 */
[----:B------:R-:W-:Y:S02]  /*9100*/  PLOP3.LUT P1, PT, PT, PT, UP0, 0x40, 0x0 ;  /* 0x000000000000781c */ /* 0x000fe40003f2e808 */
[C---:B------:R-:W-:Y:S02]  /*9110*/  ISETP.GT.AND P2, PT, R0.reuse, 0x28, P2 ;  /* 0x000000280000780c */ /* 0x040fe40001744270 */
[----:B------:R-:W-:Y:S01]  /*9120*/  ISETP.GT.AND P1, PT, R0, 0x29, P1 ;  /* 0x000000290000780c */ /* 0x000fe20000f24270 */
[--C-:B-1----:R-:W-:Y:S01]  /*9130*/  IMAD.IADD R0, R6, 0x1, R3.reuse ;  /* 0x0000000106007824 */ /* 0x102fe200078e0203 */
[C---:B------:R-:W-:Y:S02]  /*9140*/  ISETP.LT.OR P2, PT, R2.reuse, 0x29, P2 ;  /* 0x000000290200780c */ /* 0x040fe40001741670 */
[----:B------:R-:W-:Y:S01]  /*9150*/  ISETP.LT.OR P1, PT, R2, 0x2a, P1 ;  /* 0x0000002a0200780c */ /* 0x000fe20000f21670 */
[----:B------:R-:W-:Y:S01]  /*9160*/  IMAD.IADD R2, R5, 0x1, R3 ;  /* 0x0000000105027824 */ /* 0x000fe200078e0203 */
[----:B------:R-:W-:Y:S02]  /*9170*/  FSEL R51, R19, -INF , !P2 ;  /* 0xff80000013337808 */ /* 0x000fe40005000000 */
[----:B------:R-:W-:Y:S01]  /*9180*/  FSEL R34, R18, -INF , !P1 ;  /* 0xff80000012227808 */ /* 0x000fe20004800000 */
        /* <DEDUP_REMOVED lines=16> */
.L_x_979:
[----:B------:R-:W-:Y:S04]  /*9290*/  MOV R7, c[0x0][0x32c] ;  /* 0x0000cb0000077a02 */ /* 0x000fe80000000f00 */
[----:B------:R-:W-:Y:S11]  /*92a0*/  ISETP.NE.AND P0, PT, R7, 0x1, PT ;  /* 0x000000010700780c */ /* 0x000ff60003f05270 */
[----:B------:R-:W-:Y:S02]  /*92b0*/  @!UPT UIADD3 URZ, URZ, URZ, URZ ;  /* 0x0000003f3f3ff290 */ /* 0x000fe4000fffe03f */
[----:B------:R-:W-:Y:S05]  /*92c0*/  @P0 IMAD.HI.U32 R7, R3, c[0x0][0x330], RZ ;  /* 0x0000cc0003070a27 */ /* 0x000fea00078e00ff */
[----:B------:R-:W-:Y:S02]  /*92d0*/  @P0 SHF.R.U32.HI R3, RZ, c[0x0][0x334], R7 ;  /* 0x0000cd00ff030a19 */ /* 0x000fe40000011607 */
.L_x_980:
[----:B------:R-:W-:Y:S05]  /*92e0*/  BSYNC B0 ;  /* 0x0000000000007941 */ /* 0x000fea0003800000 */
.L_x_978:
[----:B------:R-:W-:Y:S05]  /*92f0*/  IADD3 R7, -R35, UR4, RZ ;  /* 0x0000000423077c10 */ /* 0x000fea000fffe1ff */
[----:B------:R-:W-:Y:S05]  /*9300*/  IMAD R3, R3, c[0x0][0x32c], R7 ;  /* 0x0000cb0003037a24 */ /* 0x000fea00078e0207 */
[----:B------:R-:W-:Y:S02]  /*9310*/  IADD3 R7, R3, c[0x0][0x32c], RZ ;  /* 0x0000cb0003077a10 */ /* 0x000fe40007ffe0ff */
[----:B------:R-:W-:Y:S02]  /*9320*/  IMNMX R0, R0, R3, !PT ;  /* 0x0000000300007217 */ /* 0x000fe40007800200 */
[----:B------:R-:W-:Y:S02]  /*9330*/  IMNMX R2, R2, R7, PT ;  /* 0x0000000702027217 */ /* 0x000fe40003800200 */
.L_x_977:
[----:B------:R-:W-:Y:S01]  /*9340*/  UP2UR UR35, UPR, URZ, 0x10 ;  /* 0x000000103f237883 */ /* 0x000fe20008000000 */
[----:B------:R-:W1:Y:S01]  /*9350*/  SHFL.IDX PT, R3, R4, 0x2, 0x1c1f ;  /* 0x005c1f0004037f89 */ /* 0x000e6200000e0000 */
[----:B------:R-:W-:Y:S02]  /*9360*/  UISETP.NE.AND UP4, UPT, UR30, URZ, UPT ;  /* 0x0000003f1e00728c */ /* 0x000fe4000bf85270 */
[----:B------:R-:W-:Y:S02]  /*9370*/  UP2UR UR32, UPR, URZ, 0x2 ;  /* 0x000000023f207883 */ /* 0x000fe40008000000 */
[----:B------:R-:W-:Y:S02]  /*9380*/  UISETP.NE.AND UP1, UPT, UR27, URZ, UPT ;  /* 0x0000003f1b00728c */ /* 0x000fe4000bf25270 */
[----:B------:R-:W-:Y:S01]  /*9390*/  PLOP3.LUT P0, PT, PT, PT, UP4, 0x40, 0x0 ;  /* 0x000000000000781c */ /* 0x000fe20003f0e848 */
[----:B------:R-:W-:Y:S02]  /*93a0*/  UP2UR UR34, UPR, URZ, 0x8 ;  /* 0x000000083f227883 */ /* 0x000fe40008000000 */
[----:B------:R-:W-:Y:S01]  /*93b0*/  UISETP.NE.AND UP3, UPT, UR29, URZ, UPT ;  /* 0x0000003f1d00728c */ /* 0x000fe2000bf65270 */
[----:B------:R-:W-:Y:S01]  /*93c0*/  ISETP.GT.AND P0, PT, R0, RZ, P0 ;  /* 0x000000ff0000720c */ /* 0x000fe20000704270 */
[----:B------:R-:W-:Y:S02]  /*93d0*/  UP2UR UR33, UPR, URZ, 0x4 ;  /* 0x000000043f217883 */ /* 0x000fe40008000000 */
[----:B------:R-:W-:Y:S01]  /*93e0*/  UISETP.NE.AND UP2, UPT, UR28, URZ, UPT ;  /* 0x0000003f1c00728c */ /* 0x000fe2000bf45270 */
[----:B------:R-:W-:Y:S01]  /*93f0*/  ISETP.LT.OR P0, PT, R2, 0x1, P0 ;  /* 0x000000010200780c */ /* 0x000fe20000701670 */
[----:B------:R-:W-:Y:S01]  /*9400*/  UP2UR UR31, UPR, URZ, 0x1 ;  /* 0x000000013f1f7883 */ /* 0x000fe20008000000 */
[----:B------:R-:W-:Y:S01]  /*9410*/  PLOP3.LUT P2, PT, PT, PT, UP3, 0x40, 0x0 ;  /* 0x000000000000781c */ /* 0x000fe20003f4e838 */
[----:B------:R-:W-:Y:S01]  /*9420*/  UISETP.NE.AND UP0, UPT, UR26, URZ, UPT ;  /* 0x0000003f1a00728c */ /* 0x000fe2000bf05270 */
[----:B------:R-:W-:Y:S01]  /*9430*/  FSEL R8, R201, -INF , !P0 ;  /* 0xff800000c9087808 */ /* 0x000fe20004000000 */
[----:B------:R-:W-:Y:S01]  /*9440*/  UISETP.NE.AND UP4, UPT, UR35, URZ, UPT ;  /* 0x0000003f2300728c */ /* 0x000fe2000bf85270 */
[----:B------:R-:W-:Y:S01]  /*9450*/  PLOP3.LUT P0, PT, PT, PT, UP1, 0x40, 0x0 ;  /* 0x000000000000781c */ /* 0x000fe20003f0e818 */
[----:B------:R-:W-:Y:S01]  /*9460*/  UISETP.NE.AND UP3, UPT, UR34, URZ, UPT ;  /* 0x0000003f2200728c */ /* 0x000fe2000bf65270 */
[----:B------:R-:W-:Y:S01]  /*9470*/  PLOP3.LUT P1, PT, PT, PT, UP2, 0x40, 0x0 ;  /* 0x000000000000781c */ /* 0x000fe20003f2e828 */
[----:B------:R-:W-:Y:S01]  /*9480*/  UISETP.NE.AND UP2, UPT, UR33, URZ, UPT ;  /* 0x0000003f2100728c */ /* 0x000fe2000bf45270 */
[C---:B------:R-:W-:Y:S01]  /*9490*/  ISETP.GT.AND P0, PT, R0.reuse, 0x9, P0 ;  /* 0x000000090000780c */ /* 0x040fe20000704270 */
[----:B------:R-:W-:Y:S01]  /*94a0*/  UISETP.NE.AND UP1, UPT, UR32, URZ, UPT ;  /* 0x0000003f2000728c */ /* 0x000fe2000bf25270 */
        /* <DEDUP_REMOVED lines=8> */
[----:B------:R-:W-:Y:S01]  /*9530*/  PLOP3.LUT P2, PT, PT, PT, UP0, 0x40, 0x0 ;  /* 0x000000000000781c */ /* 0x000fe20003f4e808 */
[----:B------:R-:W-:Y:S01]  /*9540*/  UISETP.NE.AND UP0, UPT, UR31, URZ, UPT ;  /* 0x0000003f1f00728c */ /* 0x000fe2000bf05270 */
[----:B------:R-:W-:Y:S01]  /*9550*/  FSEL R14, R143, -INF , !P1 ;  /* 0xff8000008f0e7808 */ /* 0x000fe20004800000 */
[----:B------:R-:W-:Y:S01]  /*9560*/  UP2UR UR31, UPR, URZ, 0x40 ;  /* 0x000000403f1f7883 */ /* 0x000fe20008000000 */
        /* <DEDUP_REMOVED lines=20> */
[----:B------:R-:W-:Y:S02]  /*96b0*/  FSEL R223, R27, -INF , !P0 ;  /* 0xff8000001bdf7808 */ /* 0x000fe40004000000 */
        /* <DEDUP_REMOVED lines=30> */
.L_x_983:
[----:B------:R-:W-:Y:S04]  /*98a0*/  MOV R7, c[0x0][0x32c] ;  /* 0x0000cb0000077a02 */ /* 0x000fe80000000f00 */
[----:B------:R-:W-:Y:S11]  /*98b0*/  ISETP.NE.AND P0, PT, R7, 0x1, PT ;  /* 0x000000010700780c */ /* 0x000ff60003f05270 */
[----:B------:R-:W-:Y:S02]  /*98c0*/  @!UPT UIADD3 URZ, URZ, URZ, URZ ;  /* 0x0000003f3f3ff290 */ /* 0x000fe4000fffe03f */
[----:B------:R-:W-:Y:S05]  /*98d0*/  @P0 IMAD.HI.U32 R7, R3, c[0x0][0x330], RZ ;  /* 0x0000cc0003070a27 */ /* 0x000fea00078e00ff */
[----:B------:R-:W-:Y:S02]  /*98e0*/  @P0 SHF.R.U32.HI R3, RZ, c[0x0][0x334], R7 ;  /* 0x0000cd00ff030a19 */ /* 0x000fe40000011607 */
.L_x_984:
[----:B------:R-:W-:Y:S05]  /*98f0*/  BSYNC B0 ;  /* 0x0000000000007941 */ /* 0x000fea0003800000 */
.L_x_982:
[----:B------:R-:W-:Y:S05]  /*9900*/  IADD3 R7, -R35, UR4, RZ ;  /* 0x0000000423077c10 */ /* 0x000fea000fffe1ff */
[----:B------:R-:W-:Y:S05]  /*9910*/  IMAD R3, R3, c[0x0][0x32c], R7 ;  /* 0x0000cb0003037a24 */ /* 0x000fea00078e0207 */
[----:B------:R-:W-:Y:S02]  /*9920*/  IADD3 R7, R3, c[0x0][0x32c], RZ ;  /* 0x0000cb0003077a10 */ /* 0x000fe40007ffe0ff */
[----:B------:R-:W-:Y:S02]  /*9930*/  IMNMX R0, R0, R3, !PT ;  /* 0x0000000300007217 */ /* 0x000fe40007800200 */
[----:B------:R-:W-:Y:S02]  /*9940*/  IMNMX R2, R2, R7, PT ;  /* 0x0000000702027217 */ /* 0x000fe40003800200 */
.L_x_981:
        /* <DEDUP_REMOVED lines=86> */
.L_x_987:
[----:B------:R-:W-:Y:S04]  /*9eb0*/  MOV R4, c[0x0][0x32c] ;  /* 0x0000cb0000047a02 */ /* 0x000fe80000000f00 */
[----:B------:R-:W-:Y:S11]  /*9ec0*/  ISETP.NE.AND P0, PT, R4, 0x1, PT ;  /* 0x000000010400780c */ /* 0x000ff60003f05270 */
[----:B------:R-:W-:Y:S02]  /*9ed0*/  @!UPT UIADD3 URZ, URZ, URZ, URZ ;  /* 0x0000003f3f3ff290 */ /* 0x000fe4000fffe03f */
[----:B------:R-:W-:Y:S05]  /*9ee0*/  @P0 IMAD.HI.U32 R4, R3, c[0x0][0x330], RZ ;  /* 0x0000cc0003040a27 */ /* 0x000fea00078e00ff */
[----:B------:R-:W-:Y:S02]  /*9ef0*/  @P0 SHF.R.U32.HI R3, RZ, c[0x0][0x334], R4 ;  /* 0x0000cd00ff030a19 */ /* 0x000fe40000011604 */
.L_x_988:
[----:B------:R-:W-:Y:S05]  /*9f00*/  BSYNC B0 ;  /* 0x0000000000007941 */ /* 0x000fea0003800000 */
.L_x_986:
[----:B------:R-:W-:Y:S05]  /*9f10*/  IADD3 R4, -R35, UR4, RZ ;  /* 0x0000000423047c10 */ /* 0x000fea000fffe1ff */
[----:B------:R-:W-:Y:S05]  /*9f20*/  IMAD R3, R3, c[0x0][0x32c], R4 ;  /* 0x0000cb0003037a24 */ /* 0x000fea00078e0204 */
[----:B------:R-:W-:Y:S02]  /*9f30*/  IADD3 R4, R3, c[0x0][0x32c], RZ ;  /* 0x0000cb0003047a10 */ /* 0x000fe40007ffe0ff */
[----:B------:R-:W-:Y:S02]  /*9f40*/  IMNMX R0, R0, R3, !PT ;  /* 0x0000000300007217 */ /* 0x000fe40007800200 */
[----:B------:R-:W-:Y:S02]  /*9f50*/  IMNMX R2, R2, R4, PT ;  /* 0x0000000402027217 */ /* 0x000fe40003800200 */
.L_x_985:
        /* <DEDUP_REMOVED lines=21> */
[----:B------:R-:W-:Y:S01]  /*a0b0*/  LDSM.16.MT88.4 R36, [R226+0x2080] ;  /* 0x00208000e224783b */ /* 0x000fe20000004200 */
        /* <DEDUP_REMOVED lines=13> */
[----:B------:R-:W-:Y:S01]  /*a190*/  PLOP3.LUT P0, PT, PT, PT, UP4, 0x40, 0x0 ;  /* 0x000000000000781c */ /* 0x000fe20003f0e848 */
[----:B------:R-:W1:Y:S01]  /*a1a0*/  SHFL.BFLY PT, R19, R137, 0x2, 0x1f ;  /* 0x0c401f0089137f89 */ /* 0x000e6200000e0000 */
[----:B------:R-:W-:Y:S01]  /*a1b0*/  FMNMX.FTZ R136, R250, R3, !PT ;  /* 0x00000003fa887209 */ /* 0x000fe20007810000 */
[----:B------:R-:W-:Y:S01]  /*a1c0*/  UISETP.NE.AND UP4, UPT, UR4, URZ, UPT ;  /* 0x0000003f0400728c */ /* 0x000fe2000bf85270 */
[----:B------:R-:W-:Y:S02]  /*a1d0*/  FMNMX.FTZ R3, R10, R4, !PT ;  /* 0x000000040a037209 */ /* 0x000fe40007810000 */
[----:B------:R-:W-:Y:S02]  /*a1e0*/  ISETP.GT.AND P0, PT, R0, RZ, P0 ;  /* 0x000000ff0000720c */ /* 0x000fe40000704270 */
[----:B------:R-:W-:Y:S02]  /*a1f0*/  FMNMX.FTZ R3, R13, R3, !PT ;  /* 0x000000030d037209 */ /* 0x000fe40007810000 */
[----:B------:R-:W-:Y:S02]  /*a200*/  FMNMX.FTZ R136, R252, R136, !PT ;  /* 0x00000088fc887209 */ /* 0x000fe40007810000 */
[----:B------:R-:W-:Y:S02]  /*a210*/  FMNMX.FTZ R3, R204, R3, !PT ;  /* 0x00000003cc037209 */ /* 0x000fe40007810000 */
[----:B------:R-:W-:Y:S02]  /*a220*/  ISETP.LT.OR P0, PT, R2, 0x1, P0 ;  /* 0x000000010200780c */ /* 0x000fe40000701670 */
[----:B------:R-:W-:Y:S02]  /*a230*/  FMNMX.FTZ R3, R208, R3, !PT ;  /* 0x00000003d0037209 */ /* 0x000fe40007810000 */
[----:B------:R-:W-:Y:S02]  /*a240*/  FSEL R5, R222, -INF , !P0 ;  /* 0xff800000de057808 */ /* 0x000fe40004000000 */
[----:B------:R-:W-:Y:S02]  /*a250*/  FMNMX.FTZ R3, R210, R3, !PT ;  /* 0x00000003d2037209 */ /* 0x000fe40007810000 */
[----:B------:R-:W-:Y:S01]  /*a260*/  PLOP3.LUT P0, PT, PT, PT, UP1, 0x40, 0x0 ;  /* 0x000000000000781c */ /* 0x000fe20003f0e818 */
[----:B------:R-:W-:Y:S01]  /*a270*/  UISETP.NE.AND UP1, UPT, UR28, URZ, UPT ;  /* 0x0000003f1c00728c */ /* 0x000fe2000bf25270 */
[----:B------:R-:W-:Y:S02]  /*a280*/  FMNMX.FTZ R3, R211, R3, !PT ;  /* 0x00000003d3037209 */ /* 0x000fe40007810000 */
[----:B-1----:R-:W-:Y:S02]  /*a290*/  FMNMX.FTZ R137, R137, R19, !PT ;  /* 0x0000001389897209 */ /* 0x002fe40007810000 */
[----:B------:R-:W-:Y:S01]  /*a2a0*/  FMNMX.FTZ R3, R244, R3, !PT ;  /* 0x00000003f4037209 */ /* 0x000fe20007810000 */
[----:B------:R-:W-:Y:S01]  /*a2b0*/  SHFL.BFLY PT, R19, R136, 0x2, 0x1f ;  /* 0x0c401f0088137f89 */ /* 0x000fe200000e0000 */
[----:B------:R-:W-:Y:S02]  /*a2c0*/  ISETP.GT.AND P0, PT, R0, 0x9, P0 ;  /* 0x000000090000780c */ /* 0x000fe40000704270 */
[----:B------:R-:W-:Y:S02]  /*a2d0*/  FMNMX.FTZ R3, R246, R3, !PT ;  /* 0x00000003f6037209 */ /* 0x000fe40007810000 */
[----:B------:R-:W-:Y:S01]  /*a2e0*/  PLOP3.LUT P1, PT, PT, PT, UP2, 0x40, 0x0 ;  /* 0x000000000000781c */ /* 0x000fe20003f2e828 */
[----:B------:R-:W-:Y:S01]  /*a2f0*/  UISETP.NE.AND UP2, UPT, UR29, URZ, UPT ;  /* 0x0000003f1d00728c */ /* 0x000fe2000bf45270 */
[----:B------:R-:W-:Y:S01]  /*a300*/  FMNMX.FTZ R3, R249, R3, !PT ;  /* 0x00000003f9037209 */ /* 0x000fe20007810000 */
[----:B------:R-:W1:Y:S01]  /*a310*/  SHFL.BFLY PT, R4, R137, 0x1, 0x1f ;  /* 0x0c201f0089047f89 */ /* 0x000e6200000e0000 */
[----:B------:R-:W-:Y:S02]  /*a320*/  ISETP.LT.OR P0, PT, R2, 0xa, P0 ;  /* 0x0000000a0200780c */ /* 0x000fe40000701670 */
[----:B------:R-:W-:Y:S02]  /*a330*/  FMNMX.FTZ R3, R251, R3, !PT ;  /* 0x00000003fb037209 */ /* 0x000fe40007810000 */
[----:B------:R-:W-:Y:S02]  /*a340*/  ISETP.GT.AND P1, PT, R0, 0x8, P1 ;  /* 0x000000080000780c */ /* 0x000fe40000f24270 */
[----:B------:R-:W-:Y:S01]  /*a350*/  PLOP3.LUT P2, PT, PT, PT, UP3, 0x40, 0x0 ;  /* 0x000000000000781c */ /* 0x000fe20003f4e838 */
[----:B------:R-:W2:Y:S01]  /*a360*/  SHFL.BFLY PT, R20, R3, 0x2, 0x1f ;  /* 0x0c401f0003147f89 */ /* 0x000ea200000e0000 */
[----:B------:R-:W-:Y:S01]  /*a370*/  FSEL R25, R213, -INF , !P0 ;  /* 0xff800000d5197808 */ /* 0x000fe20004000000 */
[----:B------:R-:W-:Y:S01]  /*a380*/  UISETP.NE.AND UP3, UPT, UR30, URZ, UPT ;  /* 0x0000003f1e00728c */ /* 0x000fe2000bf65270 */
[----:B------:R-:W-:Y:S02]  /*a390*/  ISETP.LT.OR P1, PT, R2, 0x9, P1 ;  /* 0x000000090200780c */ /* 0x000fe40000f21670 */
[----:B------:R-:W-:Y:S02]  /*a3a0*/  ISETP.GT.AND P2, PT, R0, 0x1, P2 ;  /* 0x000000010000780c */ /* 0x000fe40001744270 */
[----:B------:R-:W-:Y:S02]  /*a3b0*/  PLOP3.LUT P0, PT, PT, PT, UP5, 0x40, 0x0 ;  /* 0x000000000000781c */ /* 0x000fe40003f0e858 */
[----:B------:R-:W-:Y:S02]  /*a3c0*/  FSEL R24, R214, -INF , !P1 ;  /* 0xff800000d6187808 */ /* 0x000fe40004800000 */
[----:B------:R-:W-:Y:S02]  /*a3d0*/  ISETP.LT.OR P2, PT, R2, 0x2, P2 ;  /* 0x000000020200780c */ /* 0x000fe40001741670 */
[C---:B------:R-:W-:Y:S02]  /*a3e0*/  ISETP.GT.AND P0, PT, R0.reuse, 0x18, P0 ;  /* 0x000000180000780c */ /* 0x040fe40000704270 */
[----:B------:R-:W-:Y:S02]  /*a3f0*/  PLOP3.LUT P1, PT, PT, PT, UP6, 0x40, 0x0 ;  /* 0x000000000000781c */ /* 0x000fe40003f2e868 */
[----:B------:R-:W-:Y:S02]  /*a400*/  FSEL R6, R221, -INF , !P2 ;  /* 0xff800000dd067808 */ /* 0x000fe40005000000 */
[----:B-1----:R-:W-:Y:S02]  /*a410*/  FMNMX.FTZ R137, R137, R4, !PT ;  /* 0x0000000489897209 */ /* 0x002fe40007810000 */
[----:B------:R-:W-:Y:S02]  /*a420*/  FMNMX.FTZ R4, R5, R139, !PT ;  /* 0x0000008b05047209 */ /* 0x000fe40007810000 */
[----:B------:R-:W-:Y:S01]  /*a430*/  ISETP.GT.AND P1, PT, R0, 0x11, P1 ;  /* 0x000000110000780c */ /* 0x000fe20000f24270 */
[----:B------:R-:W-:Y:S01]  /*a440*/  FMUL.FTZ R141, R137, c[0x0][0x2d0] ;  /* 0x0000b400898d7a20 */ /* 0x000fe20000410000 */
[----:B------:R-:W-:Y:S02]  /*a450*/  ISETP.LT.OR P0, PT, R2, 0x19, P0 ;  /* 0x000000190200780c */ /* 0x000fe40000701670 */
[----:B------:R-:W-:Y:S01]  /*a460*/  PLOP3.LUT P2, PT, PT, PT, UP0, 0x40, 0x0 ;  /* 0x000000000000781c */ /* 0x000fe20003f4e808 */
[----:B------:R-:W-:Y:S01]  /*a470*/  UISETP.NE.AND UP0, UPT, UR27, URZ, UPT ;  /* 0x0000003f1b00728c */ /* 0x000fe2000bf05270 */
[----:B------:R-:W-:Y:S02]  /*a480*/  FMNMX.FTZ R136, R136, R19, !PT ;  /* 0x0000001388887209 */ /* 0x000fe40007810000 */
[----:B------:R-:W-:Y:S02]  /*a490*/  FMNMX.FTZ R4, R6, R4, !PT ;  /* 0x0000000406047209 */ /* 0x000fe40007810000 */
[----:B------:R-:W-:Y:S01]  /*a4a0*/  ISETP.LT.OR P1, PT, R2, 0x12, P1 ;  /* 0x000000120200780c */ /* 0x000fe20000f21670 */
[----:B------:R-:W1:Y:S01]  /*a4b0*/  SHFL.BFLY PT, R19, R136, 0x1, 0x1f ;  /* 0x0c201f0088137f89 */ /* 0x000e6200000e0000 */
[----:B------:R-:W-:Y:S02]  /*a4c0*/  FSEL R206, R212, -INF , !P0 ;  /* 0xff800000d4ce7808 */ /* 0x000fe40004000000 */
[----:B------:R-:W-:Y:S02]  /*a4d0*/  ISETP.GT.AND P2, PT, R0, 0x10, P2 ;  /* 0x000000100000780c */ /* 0x000fe40001744270 */
[----:B------:R-:W-:Y:S02]  /*a4e0*/  PLOP3.LUT P0, PT, PT, PT, UP3, 0x40, 0x0 ;  /* 0x000000000000781c */ /* 0x000fe40003f0e838 */
[----:B------:R-:W-:Y:S02]  /*a4f0*/  FMNMX.FTZ R4, R24, R4, !PT ;  /* 0x0000000418047209 */ /* 0x000fe40007810000 */
[----:B------:R-:W-:Y:S02]  /*a500*/  FSEL R201, R215, -INF , !P1 ;  /* 0xff800000d7c97808 */ /* 0x000fe40004800000 */
[----:B------:R-:W-:Y:S02]  /*a510*/  ISETP.LT.OR P2, PT, R2, 0x11, P2 ;  /* 0x000000110200780c */ /* 0x000fe40001741670 */
[----:B------:R-:W-:Y:S02]  /*a520*/  ISETP.GT.AND P0, PT, R0, 0x20, P0 ;  /* 0x000000200000780c */ /* 0x000fe40000704270 */
[----:B------:R-:W-:Y:S02]  /*a530*/  PLOP3.LUT P1, PT, PT, PT, UP4, 0x40, 0x0 ;  /* 0x000000000000781c */ /* 0x000fe40003f2e848 */
[----:B------:R-:W-:Y:S02]  /*a540*/  FMNMX.FTZ R4, R25, R4, !PT ;  /* 0x0000000419047209 */ /* 0x000fe40007810000 */
[----:B------:R-:W-:Y:S02]  /*a550*/  FSEL R200, R220, -INF , !P2 ;  /* 0xff800000dcc87808 */ /* 0x000fe40005000000 */
[----:B------:R-:W-:Y:S02]  /*a560*/  ISETP.LT.OR P0, PT, R2, 0x21, P0 ;  /* 0x000000210200780c */ /* 0x000fe40000701670 */
[----:B------:R-:W-:Y:S02]  /*a570*/  ISETP.GT.AND P1, PT, R0, 0x19, P1 ;  /* 0x000000190000780c */ /* 0x000fe40000f24270 */
[----:B--2---:R-:W-:Y:S02]  /*a580*/  FMNMX.FTZ R3, R3, R20, !PT ;  /* 0x0000001403037209 */ /* 0x004fe40007810000 */
[----:B------:R-:W-:Y:S02]  /*a590*/  FSEL R212, R42, -INF , !P0 ;  /* 0xff8000002ad47808 */ /* 0x000fe40004000000 */
[----:B------:R-:W-:Y:S01]  /*a5a0*/  ISETP.LT.OR P1, PT, R2, 0x1a, P1 ;  /* 0x0000001a0200780c */ /* 0x000fe20000f21670 */
[----:B------:R-:W2:Y:S01]  /*a5b0*/  SHFL.BFLY PT, R135, R3, 0x1, 0x1f ;  /* 0x0c201f0003877f89 */ /* 0x000ea200000e0000 */
[----:B------:R-:W-:Y:S02]  /*a5c0*/  FMNMX.FTZ R4, R200, R4, !PT ;  /* 0x00000004c8047209 */ /* 0x000fe40007810000 */
[----:B------:R-:W-:Y:S02]  /*a5d0*/  PLOP3.LUT P0, PT, PT, PT, UP1, 0x40, 0x0 ;  /* 0x000000000000781c */ /* 0x000fe40003f0e818 */
[----:B------:R-:W-:Y:S02]  /*a5e0*/  FSEL R209, R209, -INF , !P1 ;  /* 0xff800000d1d17808 */ /* 0x000fe40004800000 */
[----:B------:R-:W-:Y:S02]  /*a5f0*/  FMNMX.FTZ R4, R201, R4, !PT ;  /* 0x00000004c9047209 */ /* 0x000fe40007810000 */
[----:B------:R-:W-:Y:S02]  /*a600*/  ISETP.GT.AND P0, PT, R0, 0x28, P0 ;  /* 0x000000280000780c */ /* 0x000fe40000704270 */
[----:B------:R-:W-:Y:S02]  /*a610*/  PLOP3.LUT P1, PT, PT, PT, UP2, 0x40, 0x0 ;  /* 0x000000000000781c */ /* 0x000fe40003f2e828 */
[----:B------:R-:W-:Y:S02]  /*a620*/  ISETP.LT.OR P0, PT, R2, 0x29, P0 ;  /* 0x000000290200780c */ /* 0x000fe40000701670 */
[----:B------:R-:W-:Y:S02]  /*a630*/  FMNMX.FTZ R4, R206, R4, !PT ;  /* 0x00000004ce047209 */ /* 0x000fe40007810000 */
[----:B------:R-:W-:Y:S02]  /*a640*/  ISETP.GT.AND P1, PT, R0, 0x21, P1 ;  /* 0x000000210000780c */ /* 0x000fe40000f24270 */
[----:B------:R-:W-:Y:S02]  /*a650*/  FSEL R213, R46, -INF , !P0 ;  /* 0xff8000002ed57808 */ /* 0x000fe40004000000 */
[----:B------:R-:W-:Y:S02]  /*a660*/  FMNMX.FTZ R4, R209, R4, !PT ;  /* 0x00000004d1047209 */ /* 0x000fe40007810000 */
[----:B------:R-:W-:Y:S02]  /*a670*/  ISETP.LT.OR P1, PT, R2, 0x22, P1 ;  /* 0x000000220200780c */ /* 0x000fe40000f21670 */
[----:B------:R-:W-:Y:S01]  /*a680*/  PLOP3.LUT P0, PT, PT, PT, UP0, 0x40, 0x0 ;  /* 0x000000000000781c */ /* 0x000fe20003f0e808 */
[----:B------:R-:W-:Y:S01]  /*a690*/  UISETP.GT.AND UP0, UPT, UR23, UR5, UPT ;  /* 0x000000051700728c */ /* 0x000fe2000bf04270 */
[----:B-1----:R-:W-:Y:S01]  /*a6a0*/  FMNMX.FTZ R136, R136, R19, !PT ;  /* 0x0000001388887209 */ /* 0x002fe20007810000 */
[----:B------:R-:W-:Y:S01]  /*a6b0*/  UIADD3 UR23, UR23, -0x1, URZ ;  /* 0xffffffff17177890 */ /* 0x000fe2000fffe03f */
[----:B------:R-:W-:Y:S02]  /*a6c0*/  FSEL R214, R43, -INF , !P1 ;  /* 0xff8000002bd67808 */ /* 0x000fe40004800000 */
[----:B------:R-:W-:Y:S01]  /*a6d0*/  ISETP.GT.AND P0, PT, R0, 0x29, P0 ;  /* 0x000000290000780c */ /* 0x000fe20000704270 */
[----:B------:R-:W-:Y:S01]  /*a6e0*/  FMUL.FTZ R142, R136, c[0x0][0x2d0] ;  /* 0x0000b400888e7a20 */ /* 0x000fe20000410000 */
[----:B------:R-:W-:Y:S02]  /*a6f0*/  FMNMX.FTZ R0, R212, R4, !PT ;  /* 0x00000004d4007209 */ /* 0x000fe40007810000 */
[----:B------:R-:W-:Y:S02]  /*a700*/  FSETP.NEU.FTZ.AND P1, PT, R136, -INF , PT ;  /* 0xff8000008800780b */ /* 0x000fe40003f3d000 */
[----:B------:R-:W-:Y:S02]  /*a710*/  FMNMX.FTZ R0, R214, R0, !PT ;  /* 0x00000000d6007209 */ /* 0x000fe40007810000 */
[----:B------:R-:W-:Y:S02]  /*a720*/  ISETP.LT.OR P0, PT, R2, 0x2a, P0 ;  /* 0x0000002a0200780c */ /* 0x000fe40000701670 */
[----:B------:R-:W-:Y:S02]  /*a730*/  FSEL R142, R142, RZ, P1 ;  /* 0x000000ff8e8e7208 */ /* 0x000fe40000800000 */
[----:B------:R-:W-:Y:S02]  /*a740*/  FSEL R140, R47, -INF , !P0 ;  /* 0xff8000002f8c7808 */ /* 0x000fe40004000000 */
[----:B------:R-:W-:Y:S01]  /*a750*/  FMNMX.FTZ R0, R213, R0, !PT ;  /* 0x00000000d5007209 */ /* 0x000fe20007810000 */
[--C-:B------:R-:W-:Y:S01]  /*a760*/  FFMA.FTZ R8, R8, c[0x0][0x2d0], -R142.reuse ;  /* 0x0000b40008087a23 */ /* 0x100fe2000001088e */
[----:B--2---:R-:W-:Y:S01]  /*a770*/  FMNMX.FTZ R135, R3, R135, !PT ;  /* 0x0000008703877209 */ /* 0x004fe20007810000 */
[--C-:B------:R-:W-:Y:S01]  /*a780*/  FFMA.FTZ R3, R18, c[0x0][0x2d0], -R142.reuse ;  /* 0x0000b40012037a23 */ /* 0x100fe2000001088e */
[----:B------:R-:W-:Y:S01]  /*a790*/  FMNMX.FTZ R0, R140, R0, !PT ;  /* 0x000000008c007209 */ /* 0x000fe20007810000 */
[--C-:B------:R-:W-:Y:S01]  /*a7a0*/  FFMA.FTZ R12, R12, c[0x0][0x2d0], -R142.reuse ;  /* 0x0000b4000c0c7a23 */ /* 0x100fe2000001088e */
[----:B------:R-:W-:Y:S01]  /*a7b0*/  FSETP.NEU.FTZ.AND P2, PT, R137, -INF , PT ;  /* 0xff8000008900780b */ /* 0x000fe20003f5d000 */
[----:B------:R1:W-:Y:S01]  /*a7c0*/  MUFU.EX2 R41, R3 ;  /* 0x0000000300297308 */ /* 0x0003e20000000800 */
[C---:B------:R-:W-:Y:S01]  /*a7d0*/  FSETP.NEU.FTZ.AND P0, PT, R135.reuse, -INF , PT ;  /* 0xff8000008700780b */ /* 0x040fe20003f1d000 */
[----:B------:R-:W1:Y:S01]  /*a7e0*/  SHFL.BFLY PT, R2, R0, 0x2, 0x1f ;  /* 0x0c401f0000027f89 */ /* 0x000e6200000e0000 */
[----:B------:R-:W-:Y:S01]  /*a7f0*/  FMUL.FTZ R143, R135, c[0x0][0x2d0] ;  /* 0x0000b400878f7a20 */ /* 0x000fe20000410000 */
[----:B------:R-:W-:Y:S01]  /*a800*/  FSEL R141, R141, RZ, P2 ;  /* 0x000000ff8d8d7208 */ /* 0x000fe20001000000 */
[----:B------:R-:W-:Y:S03]  /*a810*/  FFMA.FTZ R14, R14, c[0x0][0x2d0], -R142 ;  /* 0x0000b4000e0e7a23 */ /* 0x000fe6000001088e */
[----:B------:R-:W-:Y:S01]  /*a820*/  FSEL R143, R143, RZ, P0 ;  /* 0x000000ff8f8f7208 */ /* 0x000fe20000000000 */
[--C-:B------:R-:W-:Y:S01]  /*a830*/  FFMA.FTZ R9, R9, c[0x0][0x2d0], -R141.reuse ;  /* 0x0000b40009097a23 */ /* 0x100fe2000001088d */
[----:B------:R-:W-:Y:S01]  /*a840*/  MUFU.EX2 R30, R8 ;  /* 0x00000008001e7308 */ /* 0x000fe20000000800 */
[----:B------:R-:W-:Y:S02]  /*a850*/  FFMA.FTZ R15, R15, c[0x0][0x2d0], -R141 ;  /* 0x0000b4000f0f7a23 */ /* 0x000fe4000001088d */
[----:B------:R-:W-:Y:S02]  /*a860*/  FFMA.FTZ R7, R7, c[0x0][0x2d0], -R143 ;  /* 0x0000b40007077a23 */ /* 0x000fe4000001088f */
[--C-:B------:R-:W-:Y:S02]  /*a870*/  FFMA.FTZ R16, R16, c[0x0][0x2d0], -R141.reuse ;  /* 0x0000b40010107a23 */ /* 0x100fe4000001088d */
[----:B------:R-:W-:Y:S02]  /*a880*/  FFMA.FTZ R17, R17, c[0x0][0x2d0], -R141 ;  /* 0x0000b40011117a23 */ /* 0x000fe4000001088d */
[--C-:B------:R-:W-:Y:S01]  /*a890*/  FFMA.FTZ R13, R13, c[0x0][0x2d0], -R143.reuse ;  /* 0x0000b4000d0d7a23 */ /* 0x100fe2000001088f */
[----:B------:R-:W-:Y:S01]  /*a8a0*/  MUFU.EX2 R21, R7 ;  /* 0x0000000700157308 */ /* 0x000fe20000000800 */
[--C-:B------:R-:W-:Y:S02]  /*a8b0*/  FFMA.FTZ R11, R11, c[0x0][0x2d0], -R143.reuse ;  /* 0x0000b4000b0b7a23 */ /* 0x100fe4000001088f */
[----:B------:R-:W-:Y:S01]  /*a8c0*/  FFMA.FTZ R10, R10, c[0x0][0x2d0], -R143 ;  /* 0x0000b4000a0a7a23 */ /* 0x000fe2000001088f */
[----:B-1----:R-:W-:Y:S02]  /*a8d0*/  FMNMX.FTZ R3, R0, R2, !PT ;  /* 0x0000000200037209 */ /* 0x002fe40007810000 */
[----:B------:R-:W-:Y:S02]  /*a8e0*/  FSEL R0, R137, RZ, P2 ;  /* 0x000000ff89007208 */ /* 0x000fe40001000000 */
[----:B------:R-:W-:Y:S01]  /*a8f0*/  FSEL R2, R136, RZ, P1 ;  /* 0x000000ff88027208 */ /* 0x000fe20000800000 */
[----:B------:R-:W1:Y:S01]  /*a900*/  SHFL.BFLY PT, R4, R3, 0x1, 0x1f ;  /* 0x0c201f0003047f89 */ /* 0x000e6200000e0000 */
[----:B------:R-:W-:Y:S01]  /*a910*/  MUFU.EX2 R220, R9 ;  /* 0x0000000900dc7308 */ /* 0x000fe20000000800 */
[----:B------:R-:W-:Y:S02]  /*a920*/  FADD.FTZ R0, -R0, R132 ;  /* 0x0000008400007221 */ /* 0x000fe40000010100 */
[----:B------:R-:W-:Y:S02]  /*a930*/  FADD.FTZ R2, -R2, R134 ;  /* 0x0000008602027221 */ /* 0x000fe40000010100 */
[----:B------:R-:W-:Y:S02]  /*a940*/  FMUL.FTZ R0, R0, c[0x0][0x2d0] ;  /* 0x0000b40000007a20 */ /* 0x000fe40000410000 */
[----:B------:R-:W-:Y:S03]  /*a950*/  FMUL.FTZ R2, R2, c[0x0][0x2d0] ;  /* 0x0000b40002027a20 */ /* 0x000fe60000410000 */
[----:B------:R2:W3:Y:S10]  /*a960*/  MUFU.EX2 R133, R0 ;  /* 0x0000000000857308 */ /* 0x0004f40000000800 */
[----:B------:R-:W4:Y:S01]  /*a970*/  MUFU.EX2 R132, R2 ;  /* 0x0000000200847308 */ /* 0x000f220000000800 */
[----:B-1----:R-:W-:Y:S05]  /*a980*/  FMNMX.FTZ R3, R3, R4, !PT ;  /* 0x0000000403037209 */ /* 0x002fea0007810000 */
[----:B------:R-:W-:Y:S04]  /*a990*/  FMUL.FTZ R134, R3, c[0x0][0x2d0] ;  /* 0x0000b40003867a20 */ /* 0x000fe80000410000 */
[----:B------:R-:W1:Y:S01]  /*a9a0*/  MUFU.EX2 R222, R15 ;  /* 0x0000000f00de7308 */ /* 0x000e620000000800 */
[----:B--2---:R-:W-:Y:S01]  /*a9b0*/  FSEL R0, R135, RZ, P0 ;  /* 0x000000ff87007208 */ /* 0x004fe20000000000 */
[----:B---3--:R-:W-:Y:S01]  /*a9c0*/  FMUL.FTZ R48, R133, R188 ;  /* 0x000000bc85307220 */ /* 0x008fe20000410000 */
[----:B------:R-:W-:Y:S01]  /*a9d0*/  FSETP.NEU.FTZ.AND P0, PT, R3, -INF , PT ;  /* 0xff8000000300780b */ /* 0x000fe20003f1d000 */
[----:B------:R-:W-:Y:S02]  /*a9e0*/  FMUL.FTZ R32, R133, R172 ;  /* 0x000000ac85207220 */ /* 0x000fe40000410000 */
[----:B------:R-:W-:Y:S01]  /*a9f0*/  FADD.FTZ R0, -R0, R138 ;  /* 0x0000008a00007221 */ /* 0x000fe20000010100 */
[----:B------:R-:W-:Y:S03]  /*aa00*/  FSEL R134, R134, RZ, P0 ;  /* 0x000000ff86867208 */ /* 0x000fe60000000000 */
[----:B------:R-:W2:Y:S01]  /*aa10*/  MUFU.EX2 R27, R16 ;  /* 0x00000010001b7308 */ /* 0x000ea20000000800 */
[----:B------:R-:W-:Y:S01]  /*aa20*/  MOV R138, R21 ;  /* 0x00000015008a7202 */ /* 0x000fe20000000f00 */
[----:B------:R-:W-:Y:S01]  /*aa30*/  FMUL.FTZ R0, R0, c[0x0][0x2d0] ;  /* 0x0000b40000007a20 */ /* 0x000fe20000410000 */
[----:B------:R-:W3:Y:S01]  /*aa40*/  LDSM.16.MT88.4 R20, [R225+0x2080] ;  /* 0x00208000e114783b */ /* 0x000ee20000004200 */
[--C-:B------:R-:W-:Y:S02]  /*aa50*/  FFMA.FTZ R4, R25, c[0x0][0x2d0], -R134.reuse ;  /* 0x0000b40019047a23 */ /* 0x100fe40000010886 */
[--C-:B------:R-:W-:Y:S02]  /*aa60*/  FFMA.FTZ R5, R5, c[0x0][0x2d0], -R134.reuse ;  /* 0x0000b40005057a23 */ /* 0x100fe40000010886 */
[C---:B----4-:R-:W-:Y:S02]  /*aa70*/  FMUL.FTZ R7, R132.reuse, R147 ;  /* 0x0000009384077220 */ /* 0x050fe40000410000 */
[----:B------:R4:W5:Y:S01]  /*aa80*/  MUFU.EX2 R2, R0 ;  /* 0x0000000000027308 */ /* 0x0009620000000800 */
[----:B------:R-:W-:Y:S01]  /*aa90*/  FMUL.FTZ R18, R132, R158 ;  /* 0x0000009e84127220 */ /* 0x000fe20000410000 */
[----:B-1----:R-:W-:Y:S01]  /*aaa0*/  F2FP.PACK_AB R192, R222, R220 ;  /* 0x000000dcdec0723e */ /* 0x002fe200000000ff */
[C---:B------:R-:W-:Y:S02]  /*aab0*/  FMUL.FTZ R19, R132.reuse, R159 ;  /* 0x0000009f84137220 */ /* 0x040fe40000410000 */
[C---:B------:R-:W-:Y:S02]  /*aac0*/  FMUL.FTZ R33, R133.reuse, R173 ;  /* 0x000000ad85217220 */ /* 0x040fe40000410000 */
[C---:B------:R-:W-:Y:S03]  /*aad0*/  FMUL.FTZ R35, R132.reuse, R175 ;  /* 0x000000af84237220 */ /* 0x040fe60000410000 */
[----:B------:R-:W1:Y:S01]  /*aae0*/  MUFU.EX2 R26, R12 ;  /* 0x0000000c001a7308 */ /* 0x000e620000000800 */
[C---:B------:R-:W-:Y:S02]  /*aaf0*/  FMUL.FTZ R49, R133.reuse, R189 ;  /* 0x000000bd85317220 */ /* 0x040fe40000410000 */
[C---:B------:R-:W-:Y:S01]  /*ab00*/  FMUL.FTZ R52, R133.reuse, R52 ;  /* 0x0000003485347220 */ /* 0x040fe20000410000 */
[----:B--2---:R-:W-:Y:S01]  /*ab10*/  MOV R159, R27 ;  /* 0x0000001b009f7202 */ /* 0x004fe20000000f00 */
[C---:B------:R-:W-:Y:S01]  /*ab20*/  FMUL.FTZ R16, R133.reuse, R156 ;  /* 0x0000009c85107220 */ /* 0x040fe20000410000 */
[----:B------:R-:W-:Y:S01]  /*ab30*/  MOV R156, R30 ;  /* 0x0000001e009c7202 */ /* 0x000fe20000000f00 */
[C---:B------:R-:W-:Y:S01]  /*ab40*/  FMUL.FTZ R53, R133.reuse, R53 ;  /* 0x0000003585357220 */ /* 0x040fe20000410000 */
[----:B------:R-:W-:Y:S01]  /*ab50*/  MOV R173, R159 ;  /* 0x0000009f00ad7202 */ /* 0x000fe20000000f00 */
[C---:B------:R-:W-:Y:S01]  /*ab60*/  FMUL.FTZ R54, R132.reuse, R54 ;  /* 0x0000003684367220 */ /* 0x040fe20000410000 */
[----:B------:R-:W2:Y:S01]  /*ab70*/  MUFU.EX2 R28, R14 ;  /* 0x0000000e001c7308 */ /* 0x000ea20000000800 */
[----:B------:R-:W-:Y:S02]  /*ab80*/  FMUL.FTZ R55, R132, R55 ;  /* 0x0000003784377220 */ /* 0x000fe40000410000 */
[----:B------:R-:W-:Y:S02]  /*ab90*/  FMUL.FTZ R64, R133, R64 ;  /* 0x0000004085407220 */ /* 0x000fe40000410000 */
[--C-:B----4-:R-:W-:Y:S02]  /*aba0*/  FFMA.FTZ R0, R6, c[0x0][0x2d0], -R134.reuse ;  /* 0x0000b40006007a23 */ /* 0x110fe40000010886 */
[----:B------:R-:W-:Y:S02]  /*abb0*/  FMUL.FTZ R6, R132, R146 ;  /* 0x0000009284067220 */ /* 0x000fe40000410000 */
[C---:B-----5:R-:W-:Y:S01]  /*abc0*/  FMUL.FTZ R8, R2.reuse, R148 ;  /* 0x0000009402087220 */ /* 0x060fe20000410000 */
[----:B------:R4:W-:Y:S01]  /*abd0*/  MUFU.EX2 R216, R0 ;  /* 0x0000000000d87308 */ /* 0x0009e20000000800 */
[C---:B------:R-:W-:Y:S02]  /*abe0*/  FMUL.FTZ R9, R2.reuse, R149 ;  /* 0x0000009502097220 */ /* 0x040fe40000410000 */
[----:B------:R-:W-:Y:S01]  /*abf0*/  FMUL.FTZ R25, R2, R165 ;  /* 0x000000a502197220 */ /* 0x000fe20000410000 */
[----:B-1----:R-:W-:Y:S01]  /*ac00*/  F2FP.PACK_AB R193, R26, R30 ;  /* 0x0000001e1ac1723e */ /* 0x002fe200000000ff */
[C---:B------:R-:W-:Y:S02]  /*ac10*/  FMUL.FTZ R12, R2.reuse, R152 ;  /* 0x00000098020c7220 */ /* 0x040fe40000410000 */
[C---:B------:R-:W-:Y:S01]  /*ac20*/  FMUL.FTZ R40, R2.reuse, R180 ;  /* 0x000000b402287220 */ /* 0x040fe20000410000 */
[----:B------:R-:W-:Y:S01]  /*ac30*/  MOV R180, R41 ;  /* 0x0000002900b47202 */ /* 0x000fe20000000f00 */
[C---:B------:R-:W-:Y:S01]  /*ac40*/  FMUL.FTZ R44, R2.reuse, R184 ;  /* 0x000000b8022c7220 */ /* 0x040fe20000410000 */
[----:B------:R-:W1:Y:S01]  /*ac50*/  MUFU.EX2 R221, R17 ;  /* 0x0000001100dd7308 */ /* 0x000e620000000800 */
[C---:B------:R-:W-:Y:S02]  /*ac60*/  FMUL.FTZ R45, R2.reuse, R185 ;  /* 0x000000b9022d7220 */ /* 0x040fe40000410000 */
[C---:B------:R-:W-:Y:S01]  /*ac70*/  FMUL.FTZ R56, R2.reuse, R56 ;  /* 0x0000003802387220 */ /* 0x040fe20000410000 */
[-C--:B--2---:R-:W-:Y:S01]  /*ac80*/  F2FP.PACK_AB R195, R41, R28.reuse ;  /* 0x0000001c29c3723e */ /* 0x084fe200000000ff */
[C---:B------:R-:W-:Y:S01]  /*ac90*/  FMUL.FTZ R41, R2.reuse, R181 ;  /* 0x000000b502297220 */ /* 0x040fe20000410000 */
[----:B------:R-:W-:Y:S01]  /*aca0*/  MOV R158, R28 ;  /* 0x0000001c009e7202 */ /* 0x000fe20000000f00 */
[C---:B------:R-:W-:Y:S02]  /*acb0*/  FMUL.FTZ R28, R2.reuse, R168 ;  /* 0x000000a8021c7220 */ /* 0x040fe40000410000 */
[C---:B------:R-:W-:Y:S01]  /*acc0*/  FMUL.FTZ R57, R2.reuse, R57 ;  /* 0x0000003902397220 */ /* 0x040fe20000410000 */
[----:B------:R2:W5:Y:S01]  /*acd0*/  MUFU.EX2 R215, R5 ;  /* 0x0000000500d77308 */ /* 0x0005620000000800 */
[C---:B------:R-:W-:Y:S02]  /*ace0*/  FMUL.FTZ R60, R2.reuse, R60 ;  /* 0x0000003c023c7220 */ /* 0x040fe40000410000 */
[----:B------:R-:W-:Y:S02]  /*acf0*/  FMUL.FTZ R61, R2, R61 ;  /* 0x0000003d023d7220 */ /* 0x000fe40000410000 */
[----:B----4-:R-:W-:Y:S02]  /*ad00*/  FFMA.FTZ R0, R24, c[0x0][0x2d0], -R134 ;  /* 0x0000b40018007a23 */ /* 0x010fe40000010886 */
[----:B------:R-:W-:Y:S02]  /*ad10*/  FMUL.FTZ R24, R2, R164 ;  /* 0x000000a402187220 */ /* 0x000fe40000410000 */
[----:B------:R-:W-:Y:S01]  /*ad20*/  FMUL.FTZ R65, R133, R65 ;  /* 0x0000004185417220 */ /* 0x000fe20000410000 */
[----:B------:R4:W-:Y:S01]  /*ad30*/  MUFU.EX2 R217, R0 ;  /* 0x0000000000d97308 */ /* 0x0009e20000000800 */
[C---:B------:R-:W-:Y:S02]  /*ad40*/  FMUL.FTZ R66, R132.reuse, R66 ;  /* 0x0000004284427220 */ /* 0x040fe40000410000 */
[C---:B------:R-:W-:Y:S01]  /*ad50*/  FMUL.FTZ R67, R132.reuse, R67 ;  /* 0x0000004384437220 */ /* 0x040fe20000410000 */
[----:B-1----:R-:W-:Y:S01]  /*ad60*/  F2FP.PACK_AB R194, R221, R27 ;  /* 0x0000001bddc2723e */ /* 0x002fe200000000ff */
[C---:B------:R-:W-:Y:S02]  /*ad70*/  FMUL.FTZ R17, R133.reuse, R157 ;  /* 0x0000009d85117220 */ /* 0x040fe40000410000 */
[C---:B------:R-:W-:Y:S02]  /*ad80*/  FMUL.FTZ R68, R133.reuse, R68 ;  /* 0x0000004485447220 */ /* 0x040fe40000410000 */
[C---:B------:R-:W-:Y:S01]  /*ad90*/  FMUL.FTZ R69, R133.reuse, R69 ;  /* 0x0000004585457220 */ /* 0x040fe20000410000 */
[----:B------:R-:W1:Y:S01]  /*ada0*/  MUFU.EX2 R218, R4 ;  /* 0x0000000400da7308 */ /* 0x000e620000000800 */
[C---:B------:R-:W-:Y:S02]  /*adb0*/  FMUL.FTZ R70, R132.reuse, R70 ;  /* 0x0000004684467220 */ /* 0x040fe40000410000 */
[----:B------:R-:W-:Y:S02]  /*adc0*/  FMUL.FTZ R71, R132, R71 ;  /* 0x0000004784477220 */ /* 0x000fe40000410000 */
[----:B--2---:R-:W-:Y:S01]  /*add0*/  FMUL.FTZ R5, R133, R145 ;  /* 0x0000009185057220 */ /* 0x004fe20000410000 */
[----:B-----5:R-:W-:Y:S01]  /*ade0*/  F2FP.PACK_AB R145, R216, R215 ;  /* 0x000000d7d891723e */ /* 0x020fe200000000ff */
[C---:B------:R-:W-:Y:S02]  /*adf0*/  FMUL.FTZ R72, R2.reuse, R72 ;  /* 0x0000004802487220 */ /* 0x040fe40000410000 */
[C---:B------:R-:W-:Y:S01]  /*ae00*/  FMUL.FTZ R73, R2.reuse, R73 ;  /* 0x0000004902497220 */ /* 0x040fe20000410000 */
[----:B------:R-:W2:Y:S01]  /*ae10*/  MUFU.EX2 R31, R13 ;  /* 0x0000000d001f7308 */ /* 0x000ea20000000800 */
[C---:B------:R-:W-:Y:S02]  /*ae20*/  FMUL.FTZ R76, R2.reuse, R76 ;  /* 0x0000004c024c7220 */ /* 0x040fe40000410000 */
[----:B------:R-:W-:Y:S01]  /*ae30*/  FMUL.FTZ R77, R2, R77 ;  /* 0x0000004d024d7220 */ /* 0x000fe20000410000 */
[----:B----4-:R-:W-:Y:S01]  /*ae40*/  FSEL R0, R3, RZ, P0 ;  /* 0x000000ff03007208 */ /* 0x010fe20000000000 */
[C---:B------:R-:W-:Y:S01]  /*ae50*/  FMUL.FTZ R80, R133.reuse, R80 ;  /* 0x0000005085507220 */ /* 0x040fe20000410000 */
[----:B------:R-:W-:Y:S01]  /*ae60*/  PLOP3.LUT P0, PT, PT, PT, UP0, 0x80, 0x0 ;  /* 0x000000000000781c */ /* 0x000fe20003f0f008 */
[C---:B------:R-:W-:Y:S02]  /*ae70*/  FMUL.FTZ R81, R133.reuse, R81 ;  /* 0x0000005185517220 */ /* 0x040fe40000410000 */
[----:B------:R-:W-:Y:S01]  /*ae80*/  FADD.FTZ R0, -R0, R139 ;  /* 0x0000008b00007221 */ /* 0x000fe20000010100 */
[----:B------:R-:W4:Y:S01]  /*ae90*/  MUFU.EX2 R50, R11 ;  /* 0x0000000b00327308 */ /* 0x000f220000000800 */
[----:B------:R-:W-:Y:S02]  /*aea0*/  FMUL.FTZ R82, R132, R82 ;  /* 0x0000005284527220 */ /* 0x000fe40000410000 */
[----:B------:R-:W-:Y:S01]  /*aeb0*/  FMUL.FTZ R0, R0, c[0x0][0x2d0] ;  /* 0x0000b40000007a20 */ /* 0x000fe20000410000 */
[----:B-1----:R-:W-:Y:S01]  /*aec0*/  F2FP.PACK_AB R147, R218, R217 ;  /* 0x000000d9da93723e */ /* 0x002fe200000000ff */
[C---:B------:R-:W-:Y:S02]  /*aed0*/  FMUL.FTZ R4, R133.reuse, R144 ;  /* 0x0000009085047220 */ /* 0x040fe40000410000 */
[C---:B------:R-:W-:Y:S02]  /*aee0*/  FMUL.FTZ R83, R132.reuse, R83 ;  /* 0x0000005384537220 */ /* 0x040fe40000410000 */
[C---:B------:R-:W-:Y:S01]  /*aef0*/  FMUL.FTZ R84, R133.reuse, R84 ;  /* 0x0000005485547220 */ /* 0x040fe20000410000 */
[----:B------:R-:W1:Y:S01]  /*af00*/  MUFU.EX2 R29, R10 ;  /* 0x0000000a001d7308 */ /* 0x000e620000000800 */
[C---:B------:R-:W-:Y:S01]  /*af10*/  FMUL.FTZ R85, R133.reuse, R85 ;  /* 0x0000005585557220 */ /* 0x040fe20000410000 */
[-C--:B---3--:R-:W-:Y:S01]  /*af20*/  HMMA.16816.F32 R4, R192, R20.reuse, R4 ;  /* 0x00000014c004723c */ /* 0x088fe20000001804 */
[----:B------:R-:W-:Y:S01]  /*af30*/  FMUL.FTZ R86, R132, R86 ;  /* 0x0000005684567220 */ /* 0x000fe20000410000 */
[----:B--2---:R-:W-:Y:S01]  /*af40*/  MOV R139, R31 ;  /* 0x0000001f008b7202 */ /* 0x004fe20000000f00 */
[----:B------:R-:W-:Y:S02]  /*af50*/  FMUL.FTZ R13, R2, R153 ;  /* 0x00000099020d7220 */ /* 0x000fe40000410000 */
[----:B------:R-:W-:Y:S02]  /*af60*/  FMUL.FTZ R87, R132, R87 ;  /* 0x0000005784577220 */ /* 0x000fe40000410000 */
[C---:B------:R-:W-:Y:S01]  /*af70*/  FMUL.FTZ R88, R2.reuse, R88 ;  /* 0x0000005802587220 */ /* 0x040fe20000410000 */
[----:B------:R-:W2:Y:S01]  /*af80*/  MUFU.EX2 R0, R0 ;  /* 0x0000000000007308 */ /* 0x000ea20000000800 */
[----:B------:R-:W-:Y:S03]  /*af90*/  FMUL.FTZ R89, R2, R89 ;  /* 0x0000005902597220 */ /* 0x000fe60000410000 */
[----:B----4-:R-:W-:Y:S01]  /*afa0*/  F2FP.PACK_AB R144, R50, R138 ;  /* 0x0000008a3290723e */ /* 0x010fe200000000ff */
[----:B------:R-:W-:Y:S01]  /*afb0*/  FMUL.FTZ R92, R2, R92 ;  /* 0x0000005c025c7220 */ /* 0x000fe20000410000 */
[----:B------:R-:W-:Y:S01]  /*afc0*/  MOV R172, R50 ;  /* 0x0000003200ac7202 */ /* 0x000fe20000000f00 */
[C---:B------:R-:W-:Y:S01]  /*afd0*/  FMUL.FTZ R50, R132.reuse, R190 ;  /* 0x000000be84327220 */ /* 0x040fe20000410000 */
[----:B------:R-:W-:Y:S01]  /*afe0*/  MOV R190, R51 ;  /* 0x0000003300be7202 */ /* 0x000fe20000000f00 */
[----:B------:R-:W-:Y:S02]  /*aff0*/  FMUL.FTZ R51, R132, R191 ;  /* 0x000000bf84337220 */ /* 0x000fe40000410000 */
[C---:B------:R-:W-:Y:S02]  /*b000*/  FMUL.FTZ R93, R2.reuse, R93 ;  /* 0x0000005d025d7220 */ /* 0x040fe40000410000 */
[----:B------:R-:W-:Y:S01]  /*b010*/  FMUL.FTZ R96, R133, R96 ;  /* 0x0000006085607220 */ /* 0x000fe20000410000 */
[----:B-1----:R-:W-:Y:S01]  /*b020*/  F2FP.PACK_AB R146, R139, R29 ;  /* 0x0000001d8b92723e */ /* 0x002fe200000000ff */
[C---:B------:R-:W-:Y:S01]  /*b030*/  FMUL.FTZ R97, R133.reuse, R97 ;  /* 0x0000006185617220 */ /* 0x040fe20000410000 */
[----:B------:R-:W-:Y:S01]  /*b040*/  MOV R157, R29 ;  /* 0x0000001d009d7202 */ /* 0x000fe20000000f00 */
[----:B------:R-:W-:Y:S02]  /*b050*/  FMUL.FTZ R29, R2, R169 ;  /* 0x000000a9021d7220 */ /* 0x000fe40000410000 */
[C---:B------:R-:W-:Y:S01]  /*b060*/  FMUL.FTZ R98, R132.reuse, R98 ;  /* 0x0000006284627220 */ /* 0x040fe20000410000 */
[----:B------:R-:W-:Y:S01]  /*b070*/  MOV R175, R157 ;  /* 0x0000009d00af7202 */ /* 0x000fe20000000f00 */
[----:B------:R-:W-:Y:S02]  /*b080*/  FMUL.FTZ R99, R132, R99 ;  /* 0x0000006384637220 */ /* 0x000fe40000410000 */
[C---:B------:R-:W-:Y:S02]  /*b090*/  FMUL.FTZ R100, R133.reuse, R100 ;  /* 0x0000006485647220 */ /* 0x040fe40000410000 */
[C---:B--2---:R-:W-:Y:S02]  /*b0a0*/  FMUL.FTZ R10, R0.reuse, R150 ;  /* 0x00000096000a7220 */ /* 0x044fe40000410000 */
[C---:B------:R-:W-:Y:S02]  /*b0b0*/  FMUL.FTZ R11, R0.reuse, R151 ;  /* 0x00000097000b7220 */ /* 0x040fe40000410000 */
[----:B------:R-:W1:Y:S01]  /*b0c0*/  LDSM.16.MT88.4 R148, [R228+0x2080] ;  /* 0x00208000e494783b */ /* 0x000e620000004200 */
[C---:B------:R-:W-:Y:S02]  /*b0d0*/  FMUL.FTZ R14, R0.reuse, R154 ;  /* 0x0000009a000e7220 */ /* 0x040fe40000410000 */
[C---:B------:R-:W-:Y:S02]  /*b0e0*/  FMUL.FTZ R15, R0.reuse, R155 ;  /* 0x0000009b000f7220 */ /* 0x040fe40000410000 */
[C---:B------:R-:W-:Y:S01]  /*b0f0*/  HMMA.16816.F32 R8, R144.reuse, R20, R8 ;  /* 0x000000149008723c */ /* 0x040fe20000001808 */
[C---:B------:R-:W-:Y:S02]  /*b100*/  FMUL.FTZ R27, R0.reuse, R167 ;  /* 0x000000a7001b7220 */ /* 0x040fe40000410000 */
[----:B------:R-:W2:Y:S01]  /*b110*/  LDSM.16.MT88.4 R152, [R227+0x2080] ;  /* 0x00208000e398783b */ /* 0x000ea20000004200 */
[C---:B------:R-:W-:Y:S02]  /*b120*/  FMUL.FTZ R42, R0.reuse, R182 ;  /* 0x000000b6002a7220 */ /* 0x040fe40000410000 */
[C---:B------:R-:W-:Y:S02]  /*b130*/  FMUL.FTZ R47, R0.reuse, R187 ;  /* 0x000000bb002f7220 */ /* 0x040fe40000410000 */
[-C--:B------:R-:W-:Y:S01]  /*b140*/  HMMA.16816.F32 R12, R144, R22.reuse, R12 ;  /* 0x00000016900c723c */ /* 0x080fe2000000180c */
[C---:B------:R-:W-:Y:S03]  /*b150*/  FMUL.FTZ R20, R133.reuse, R160 ;  /* 0x000000a085147220 */ /* 0x040fe60000410000 */
[----:B------:R-:W-:Y:S01]  /*b160*/  MOV R160, R26 ;  /* 0x0000001a00a07202 */ /* 0x000fe20000000f00 */
[C---:B------:R-:W-:Y:S02]  /*b170*/  FMUL.FTZ R26, R0.reuse, R166 ;  /* 0x000000a6001a7220 */ /* 0x040fe40000410000 */
[----:B------:R-:W-:Y:S01]  /*b180*/  LDSM.16.MT88.4 R164, [R227+0x2880] ;  /* 0x00288000e3a4783b */ /* 0x000fe20000004200 */
[C---:B------:R-:W-:Y:S01]  /*b190*/  HMMA.16816.F32 R16, R192.reuse, R22, R16 ;  /* 0x00000016c010723c */ /* 0x040fe20000001810 */
[C---:B------:R-:W-:Y:S03]  /*b1a0*/  FMUL.FTZ R21, R133.reuse, R161 ;  /* 0x000000a185157220 */ /* 0x040fe60000410000 */
[C---:B------:R-:W-:Y:S01]  /*b1b0*/  FMUL.FTZ R30, R0.reuse, R170 ;  /* 0x000000aa001e7220 */ /* 0x040fe20000410000 */
[----:B------:R-:W-:Y:S01]  /*b1c0*/  MOV R161, R34 ;  /* 0x0000002200a17202 */ /* 0x000fe20000000f00 */
[----:B------:R-:W-:Y:S01]  /*b1d0*/  FMUL.FTZ R43, R0, R183 ;  /* 0x000000b7002b7220 */ /* 0x000fe20000410000 */
[----:B------:R-:W-:Y:S01]  /*b1e0*/  MOV R168, R160 ;  /* 0x000000a000a87202 */ /* 0x000fe20000000f00 */
[C---:B------:R-:W-:Y:S01]  /*b1f0*/  FMUL.FTZ R22, R132.reuse, R162 ;  /* 0x000000a284167220 */ /* 0x040fe20000410000 */
[----:B------:R-:W-:Y:S03]  /*b200*/  MOV R189, R161 ;  /* 0x000000a100bd7202 */ /* 0x000fe60000000f00 */
[----:B------:R-:W-:Y:S02]  /*b210*/  FMUL.FTZ R23, R132, R163 ;  /* 0x000000a384177220 */ /* 0x000fe40000410000 */
[----:B------:R-:W-:Y:S01]  /*b220*/  LDSM.16.MT88.4 R160, [R228+0x2880] ;  /* 0x00288000e4a0783b */ /* 0x000fe20000004200 */
[----:B------:R-:W-:Y:S02]  /*b230*/  FMUL.FTZ R46, R0, R186 ;  /* 0x000000ba002e7220 */ /* 0x000fe40000410000 */
[----:B------:R-:W-:Y:S01]  /*b240*/  FMUL.FTZ R34, R132, R174 ;  /* 0x000000ae84227220 */ /* 0x000fe20000410000 */
[----:B------:R-:W-:Y:S01]  /*b250*/  MOV R174, R158 ;  /* 0x0000009e00ae7202 */ /* 0x000fe20000000f00 */
[-C--:B------:R-:W-:Y:S01]  /*b260*/  HMMA.16816.F32 R20, R192, R36.reuse, R20 ;  /* 0x00000024c014723c */ /* 0x080fe20000001814 */
[C---:B------:R-:W-:Y:S02]  /*b270*/  FMUL.FTZ R58, R0.reuse, R58 ;  /* 0x0000003a003a7220 */ /* 0x040fe40000410000 */
[C---:B------:R-:W-:Y:S02]  /*b280*/  FMUL.FTZ R59, R0.reuse, R59 ;  /* 0x0000003b003b7220 */ /* 0x040fe40000410000 */
[C---:B------:R-:W-:Y:S02]  /*b290*/  FMUL.FTZ R62, R0.reuse, R62 ;  /* 0x0000003e003e7220 */ /* 0x040fe40000410000 */
[C---:B------:R-:W-:Y:S01]  /*b2a0*/  FMUL.FTZ R63, R0.reuse, R63 ;  /* 0x0000003f003f7220 */ /* 0x040fe20000410000 */
[C---:B------:R-:W-:Y:S01]  /*b2b0*/  HMMA.16816.F32 R24, R144.reuse, R36, R24 ;  /* 0x000000249018723c */ /* 0x040fe20000001818 */
[C---:B------:R-:W-:Y:S03]  /*b2c0*/  FMUL.FTZ R31, R0.reuse, R171 ;  /* 0x000000ab001f7220 */ /* 0x040fe60000410000 */
[----:B------:R-:W-:Y:S01]  /*b2d0*/  MOV R171, R222 ;  /* 0x000000de00ab7202 */ /* 0x000fe20000000f00 */
[----:B------:R-:W-:Y:S02]  /*b2e0*/  FMUL.FTZ R74, R0, R74 ;  /* 0x0000004a004a7220 */ /* 0x000fe40000410000 */
[C---:B------:R-:W-:Y:S01]  /*b2f0*/  FMUL.FTZ R37, R133.reuse, R177 ;  /* 0x000000b185257220 */ /* 0x040fe20000410000 */
[-C--:B------:R-:W-:Y:S01]  /*b300*/  HMMA.16816.F32 R28, R144, R38.reuse, R28 ;  /* 0x00000026901c723c */ /* 0x080fe2000000181c */
[----:B------:R-:W-:Y:S03]  /*b310*/  MOV R177, R138 ;  /* 0x0000008a00b17202 */ /* 0x000fe60000000f00 */
[--C-:B------:R-:W-:Y:S02]  /*b320*/  FFMA.FTZ R138, R196, c[0x0][0x2d0], -R141.reuse ;  /* 0x0000b400c48a7a23 */ /* 0x100fe4000001088d */
[C---:B------:R-:W-:Y:S01]  /*b330*/  FMUL.FTZ R36, R133.reuse, R176 ;  /* 0x000000b085247220 */ /* 0x040fe20000410000 */
[----:B------:R-:W-:Y:S01]  /*b340*/  MOV R176, R220 ;  /* 0x000000dc00b07202 */ /* 0x000fe20000000f00 */
[C---:B------:R-:W-:Y:S01]  /*b350*/  HMMA.16816.F32 R32, R192.reuse, R38, R32 ;  /* 0x00000026c020723c */ /* 0x040fe20000001820 */
[----:B------:R3:W-:Y:S03]  /*b360*/  MUFU.EX2 R181, R138 ;  /* 0x0000008a00b57308 */ /* 0x0007e60000000800 */
[C---:B------:R-:W-:Y:S02]  /*b370*/  FMUL.FTZ R75, R0.reuse, R75 ;  /* 0x0000004b004b7220 */ /* 0x040fe40000410000 */
[----:B------:R-:W-:Y:S02]  /*b380*/  FMUL.FTZ R78, R0, R78 ;  /* 0x0000004e004e7220 */ /* 0x000fe40000410000 */
[C---:B------:R-:W-:Y:S01]  /*b390*/  FMUL.FTZ R39, R132.reuse, R179 ;  /* 0x000000b384277220 */ /* 0x040fe20000410000 */
[----:B------:R-:W-:Y:S03]  /*b3a0*/  MOV R179, R221 ;  /* 0x000000dd00b37202 */ /* 0x000fe60000000f00 */
[----:B------:R-:W-:Y:S01]  /*b3b0*/  FMUL.FTZ R38, R132, R178 ;  /* 0x000000b284267220 */ /* 0x000fe20000410000 */
[----:B------:R-:W-:Y:S01]  /*b3c0*/  MOV R178, R156 ;  /* 0x0000009c00b27202 */ /* 0x000fe20000000f00 */
[C---:B------:R-:W-:Y:S01]  /*b3d0*/  FMUL.FTZ R79, R0.reuse, R79 ;  /* 0x0000004f004f7220 */ /* 0x040fe20000410000 */
[----:B------:R-:W-:Y:S01]  /*b3e0*/  LDSM.16.MT88.4 R156, [R226+0x2880] ;  /* 0x00288000e29c783b */ /* 0x000fe20000004200 */
[C---:B------:R-:W-:Y:S02]  /*b3f0*/  FMUL.FTZ R90, R0.reuse, R90 ;  /* 0x0000005a005a7220 */ /* 0x040fe40000410000 */
[C---:B------:R-:W-:Y:S01]  /*b400*/  FMUL.FTZ R91, R0.reuse, R91 ;  /* 0x0000005b005b7220 */ /* 0x040fe20000410000 */
[-C--:B-1----:R-:W-:Y:S01]  /*b410*/  HMMA.16816.F32 R36, R192, R148.reuse, R36 ;  /* 0x00000094c024723c */ /* 0x082fe20000001824 */
[C---:B------:R-:W-:Y:S02]  /*b420*/  FMUL.FTZ R94, R0.reuse, R94 ;  /* 0x0000005e005e7220 */ /* 0x040fe40000410000 */
[----:B------:R-:W-:Y:S02]  /*b430*/  FMUL.FTZ R95, R0, R95 ;  /* 0x0000005f005f7220 */ /* 0x000fe40000410000 */
[----:B------:R-:W-:Y:S02]  /*b440*/  FMUL.FTZ R101, R133, R101 ;  /* 0x0000006585657220 */ /* 0x000fe40000410000 */
[--C-:B---3--:R-:W-:Y:S01]  /*b450*/  FFMA.FTZ R138, R198, c[0x0][0x2d0], -R141.reuse ;  /* 0x0000b400c68a7a23 */ /* 0x108fe2000001088d */
[C---:B------:R-:W-:Y:S01]  /*b460*/  HMMA.16816.F32 R40, R144.reuse, R148, R40 ;  /* 0x000000949028723c */ /* 0x040fe20000001828 */
[C---:B------:R-:W-:Y:S02]  /*b470*/  FMUL.FTZ R102, R132.reuse, R102 ;  /* 0x0000006684667220 */ /* 0x040fe40000410000 */
[----:B------:R1:W3:Y:S01]  /*b480*/  MUFU.EX2 R184, R138 ;  /* 0x0000008a00b87308 */ /* 0x0002e20000000800 */
[----:B------:R-:W-:Y:S02]  /*b490*/  FMUL.FTZ R103, R132, R103 ;  /* 0x0000006784677220 */ /* 0x000fe40000410000 */
[C---:B------:R-:W-:Y:S02]  /*b4a0*/  FMUL.FTZ R104, R2.reuse, R104 ;  /* 0x0000006802687220 */ /* 0x040fe40000410000 */
[-C--:B------:R-:W-:Y:S01]  /*b4b0*/  HMMA.16816.F32 R44, R144, R150.reuse, R44 ;  /* 0x00000096902c723c */ /* 0x080fe2000000182c */
[----:B------:R-:W-:Y:S03]  /*b4c0*/  FMUL.FTZ R105, R2, R105 ;  /* 0x0000006902697220 */ /* 0x000fe60000410000 */
[C---:B------:R-:W-:Y:S02]  /*b4d0*/  FMUL.FTZ R106, R0.reuse, R106 ;  /* 0x0000006a006a7220 */ /* 0x040fe40000410000 */
[----:B------:R-:W-:Y:S02]  /*b4e0*/  FMUL.FTZ R107, R0, R107 ;  /* 0x0000006b006b7220 */ /* 0x000fe40000410000 */
[C---:B------:R-:W-:Y:S01]  /*b4f0*/  HMMA.16816.F32 R48, R192.reuse, R150, R48 ;  /* 0x00000096c030723c */ /* 0x040fe20000001830 */
[----:B------:R-:W4:Y:S03]  /*b500*/  LDSM.16.MT88.4 R148, [R225+0x3880] ;  /* 0x00388000e194783b */ /* 0x000f260000004200 */
[C---:B------:R-:W-:Y:S02]  /*b510*/  FMUL.FTZ R108, R2.reuse, R108 ;  /* 0x0000006c026c7220 */ /* 0x040fe40000410000 */
[----:B------:R-:W-:Y:S02]  /*b520*/  FMUL.FTZ R109, R2, R109 ;  /* 0x0000006d026d7220 */ /* 0x000fe40000410000 */
[-C--:B--2---:R-:W-:Y:S01]  /*b530*/  HMMA.16816.F32 R52, R192, R152.reuse, R52 ;  /* 0x00000098c034723c */ /* 0x084fe20000001834 */
[C---:B------:R-:W-:Y:S03]  /*b540*/  FMUL.FTZ R110, R0.reuse, R110 ;  /* 0x0000006e006e7220 */ /* 0x040fe60000410000 */
[--C-:B-1----:R-:W-:Y:S02]  /*b550*/  FFMA.FTZ R138, R197, c[0x0][0x2d0], -R142.reuse ;  /* 0x0000b400c58a7a23 */ /* 0x102fe4000001088e */
[----:B------:R-:W-:Y:S02]  /*b560*/  FMUL.FTZ R111, R0, R111 ;  /* 0x0000006f006f7220 */ /* 0x000fe40000410000 */
[C---:B------:R-:W-:Y:S01]  /*b570*/  HMMA.16816.F32 R56, R144.reuse, R152, R56 ;  /* 0x000000989038723c */ /* 0x040fe20000001838 */
[----:B------:R1:W-:Y:S03]  /*b580*/  MUFU.EX2 R182, R138 ;  /* 0x0000008a00b67308 */ /* 0x0003e60000000800 */
[C---:B------:R-:W-:Y:S02]  /*b590*/  FMUL.FTZ R112, R133.reuse, R112 ;  /* 0x0000007085707220 */ /* 0x040fe40000410000 */
[----:B------:R-:W-:Y:S02]  /*b5a0*/  FMUL.FTZ R113, R133, R113 ;  /* 0x0000007185717220 */ /* 0x000fe40000410000 */
[-C--:B------:R-:W-:Y:S01]  /*b5b0*/  HMMA.16816.F32 R60, R144, R154.reuse, R60 ;  /* 0x0000009a903c723c */ /* 0x080fe2000000183c */
[C---:B------:R-:W-:Y:S03]  /*b5c0*/  FMUL.FTZ R114, R132.reuse, R114 ;  /* 0x0000007284727220 */ /* 0x040fe60000410000 */
[----:B------:R-:W-:Y:S02]  /*b5d0*/  FMUL.FTZ R115, R132, R115 ;  /* 0x0000007384737220 */ /* 0x000fe40000410000 */
[C---:B------:R-:W-:Y:S02]  /*b5e0*/  FMUL.FTZ R120, R2.reuse, R120 ;  /* 0x0000007802787220 */ /* 0x040fe40000410000 */
[C---:B------:R-:W-:Y:S01]  /*b5f0*/  HMMA.16816.F32 R64, R192.reuse, R154, R64 ;  /* 0x0000009ac040723c */ /* 0x040fe20000001840 */
[----:B------:R-:W2:Y:S03]  /*b600*/  LDSM.16.MT88.4 R152, [R226+0x3880] ;  /* 0x00388000e298783b */ /* 0x000ea60000004200 */
[----:B------:R-:W-:Y:S02]  /*b610*/  FMUL.FTZ R121, R2, R121 ;  /* 0x0000007902797220 */ /* 0x000fe40000410000 */
[C---:B------:R-:W-:Y:S02]  /*b620*/  FMUL.FTZ R122, R0.reuse, R122 ;  /* 0x0000007a007a7220 */ /* 0x040fe40000410000 */
[----:B------:R-:W-:Y:S01]  /*b630*/  FMUL.FTZ R123, R0, R123 ;  /* 0x0000007b007b7220 */ /* 0x000fe20000410000 */
[-C--:B----4-:R-:W-:Y:S03]  /*b640*/  HMMA.16816.F32 R68, R192, R148.reuse, R68 ;  /* 0x00000094c044723c */ /* 0x090fe60000001844 */
[--C-:B-1----:R-:W-:Y:S02]  /*b650*/  FFMA.FTZ R138, R199, c[0x0][0x2d0], -R142.reuse ;  /* 0x0000b400c78a7a23 */ /* 0x102fe4000001088e */
[C---:B------:R-:W-:Y:S02]  /*b660*/  FMUL.FTZ R124, R2.reuse, R124 ;  /* 0x0000007c027c7220 */ /* 0x040fe40000410000 */
[----:B------:R1:W4:Y:S01]  /*b670*/  MUFU.EX2 R185, R138 ;  /* 0x0000008a00b97308 */ /* 0x0003220000000800 */
[C---:B------:R-:W-:Y:S01]  /*b680*/  HMMA.16816.F32 R72, R144.reuse, R148, R72 ;  /* 0x000000949048723c */ /* 0x040fe20000001848 */
[----:B------:R-:W-:Y:S03]  /*b690*/  FMUL.FTZ R125, R2, R125 ;  /* 0x0000007d027d7220 */ /* 0x000fe60000410000 */
[C---:B------:R-:W-:Y:S02]  /*b6a0*/  FMUL.FTZ R126, R0.reuse, R126 ;  /* 0x0000007e007e7220 */ /* 0x040fe40000410000 */
[----:B------:R-:W-:Y:S02]  /*b6b0*/  FMUL.FTZ R127, R0, R127 ;  /* 0x0000007f007f7220 */ /* 0x000fe40000410000 */
[-C--:B------:R-:W-:Y:S01]  /*b6c0*/  HMMA.16816.F32 R76, R144, R150.reuse, R76 ;  /* 0x00000096904c723c */ /* 0x080fe2000000184c */
[C---:B------:R-:W-:Y:S03]  /*b6d0*/  FMUL.FTZ R128, R133.reuse, R128 ;  /* 0x0000008085807220 */ /* 0x040fe60000410000 */
[C---:B------:R-:W-:Y:S02]  /*b6e0*/  FMUL.FTZ R129, R133.reuse, R129 ;  /* 0x0000008185817220 */ /* 0x040fe40000410000 */
[C---:B------:R-:W-:Y:S02]  /*b6f0*/  FMUL.FTZ R130, R132.reuse, R130 ;  /* 0x0000008284827220 */ /* 0x040fe40000410000 */
[C---:B------:R-:W-:Y:S01]  /*b700*/  HMMA.16816.F32 R80, R192.reuse, R150, R80 ;  /* 0x00000096c050723c */ /* 0x040fe20000001850 */
[----:B------:R-:W5:Y:S03]  /*b710*/  LDSM.16.MT88.4 R148, [R228+0x3880] ;  /* 0x00388000e494783b */ /* 0x000f660000004200 */
[----:B------:R-:W-:Y:S02]  /*b720*/  FMUL.FTZ R131, R132, R131 ;  /* 0x0000008384837220 */ /* 0x000fe40000410000 */
[C---:B------:R-:W-:Y:S02]  /*b730*/  FMUL.FTZ R116, R133.reuse, R116 ;  /* 0x0000007485747220 */ /* 0x040fe40000410000 */
[-C--:B--2---:R-:W-:Y:S01]  /*b740*/  HMMA.16816.F32 R84, R192, R152.reuse, R84 ;  /* 0x00000098c054723c */ /* 0x084fe20000001854 */
[--C-:B-1----:R-:W-:Y:S03]  /*b750*/  FFMA.FTZ R138, R202, c[0x0][0x2d0], -R141.reuse ;  /* 0x0000b400ca8a7a23 */ /* 0x102fe6000001088d */
[----:B------:R-:W-:Y:S01]  /*b760*/  FMUL.FTZ R117, R133, R117 ;  /* 0x0000007585757220 */ /* 0x000fe20000410000 */
[----:B------:R1:W-:Y:S01]  /*b770*/  MUFU.EX2 R187, R138 ;  /* 0x0000008a00bb7308 */ /* 0x0003e20000000800 */
[C---:B------:R-:W-:Y:S02]  /*b780*/  FMUL.FTZ R118, R132.reuse, R118 ;  /* 0x0000007684767220 */ /* 0x040fe40000410000 */
[C---:B------:R-:W-:Y:S01]  /*b790*/  HMMA.16816.F32 R88, R144.reuse, R152, R88 ;  /* 0x000000989058723c */ /* 0x040fe20000001858 */
[----:B------:R-:W-:Y:S07]  /*b7a0*/  FMUL.FTZ R119, R132, R119 ;  /* 0x0000007784777220 */ /* 0x000fee0000410000 */
[-C--:B------:R-:W-:Y:S08]  /*b7b0*/  HMMA.16816.F32 R92, R144, R154.reuse, R92 ;  /* 0x0000009a905c723c */ /* 0x080ff0000000185c */
[C---:B------:R-:W-:Y:S01]  /*b7c0*/  HMMA.16816.F32 R96, R192.reuse, R154, R96 ;  /* 0x0000009ac060723c */ /* 0x040fe20000001860 */
[----:B------:R-:W2:Y:S03]  /*b7d0*/  LDSM.16.MT88.4 R152, [R227+0x3880] ;  /* 0x00388000e398783b */ /* 0x000ea60000004200 */
[----:B-1----:R-:W-:Y:S04]  /*b7e0*/  FFMA.FTZ R138, R205, c[0x0][0x2d0], -R141 ;  /* 0x0000b400cd8a7a23 */ /* 0x002fe8000001088d */
[-C--:B-----5:R-:W-:Y:S01]  /*b7f0*/  HMMA.16816.F32 R100, R192, R148.reuse, R100 ;  /* 0x00000094c064723c */ /* 0x0a0fe20000001864 */
[----:B------:R1:W5:Y:S07]  /*b800*/  MUFU.EX2 R170, R138 ;  /* 0x0000008a00aa7308 */ /* 0x00036e0000000800 */
[C---:B------:R-:W-:Y:S08]  /*b810*/  HMMA.16816.F32 R104, R144.reuse, R148, R104 ;  /* 0x000000949068723c */ /* 0x040ff00000001868 */
[-C--:B------:R-:W-:Y:S08]  /*b820*/  HMMA.16816.F32 R108, R144, R150.reuse, R108 ;  /* 0x00000096906c723c */ /* 0x080ff0000000186c */
[C---:B------:R-:W-:Y:S01]  /*b830*/  HMMA.16816.F32 R112, R192.reuse, R150, R112 ;  /* 0x00000096c070723c */ /* 0x040fe20000001870 */
[--C-:B-1----:R-:W-:Y:S01]  /*b840*/  FFMA.FTZ R138, R203, c[0x0][0x2d0], -R142.reuse ;  /* 0x0000b400cb8a7a23 */ /* 0x102fe2000001088e */
[----:B------:R-:W1:Y:S03]  /*b850*/  LDSM.16.MT88.4 R148, [R225+0x2880] ;  /* 0x00288000e194783b */ /* 0x000e660000004200 */
[----:B------:R3:W-:Y:S03]  /*b860*/  MUFU.EX2 R188, R138 ;  /* 0x0000008a00bc7308 */ /* 0x0007e60000000800 */
[-C--:B--2---:R-:W-:Y:S08]  /*b870*/  HMMA.16816.F32 R116, R192, R152.reuse, R116 ;  /* 0x00000098c074723c */ /* 0x084ff00000001874 */
[C---:B------:R-:W-:Y:S08]  /*b880*/  HMMA.16816.F32 R120, R144.reuse, R152, R120 ;  /* 0x000000989078723c */ /* 0x040ff00000001878 */
[-C--:B------:R-:W-:Y:S01]  /*b890*/  HMMA.16816.F32 R124, R144, R154.reuse, R124 ;  /* 0x0000009a907c723c */ /* 0x080fe2000000187c */
[----:B---3--:R-:W-:Y:S06]  /*b8a0*/  FFMA.FTZ R138, R207, c[0x0][0x2d0], -R142 ;  /* 0x0000b400cf8a7a23 */ /* 0x008fec000001088e */
[----:B------:R-:W-:Y:S01]  /*b8b0*/  F2FP.PACK_AB R144, R184, R181 ;  /* 0x000000b5b890723e */ /* 0x000fe200000000ff */
[----:B------:R-:W-:Y:S01]  /*b8c0*/  HMMA.16816.F32 R128, R192, R154, R128 ;  /* 0x0000009ac080723c */ /* 0x000fe20000001880 */
[----:B------:R2:W3:Y:S03]  /*b8d0*/  MUFU.EX2 R169, R138 ;  /* 0x0000008a00a97308 */ /* 0x0004e60000000800 */
[----:B----4-:R-:W-:Y:S02]  /*b8e0*/  F2FP.PACK_AB R145, R185, R182 ;  /* 0x000000b6b991723e */ /* 0x010fe400000000ff */
[----:B-----5:R-:W-:Y:S01]  /*b8f0*/  F2FP.PACK_AB R146, R170, R187 ;  /* 0x000000bbaa92723e */ /* 0x020fe200000000ff */
[--C-:B--2---:R-:W-:Y:S01]  /*b900*/  FFMA.FTZ R138, R204, c[0x0][0x2d0], -R143.reuse ;  /* 0x0000b400cc8a7a23 */ /* 0x104fe2000001088f */
[----:B---3--:R-:W-:Y:S03]  /*b910*/  F2FP.PACK_AB R147, R169, R188 ;  /* 0x000000bca993723e */ /* 0x008fe600000000ff */
[----:B------:R2:W-:Y:S04]  /*b920*/  MUFU.EX2 R183, R138 ;  /* 0x0000008a00b77308 */ /* 0x0005e80000000800 */
[-C--:B-1----:R-:W-:Y:S01]  /*b930*/  HMMA.16816.F32 R4, R144, R148.reuse, R4 ;  /* 0x000000949004723c */ /* 0x082fe20000001804 */
[--C-:B--2---:R-:W-:Y:S05]  /*b940*/  FFMA.FTZ R138, R208, c[0x0][0x2d0], -R143.reuse ;  /* 0x0000b400d08a7a23 */ /* 0x104fea000001088f */
        /* <DEDUP_REMOVED lines=13> */
[----:B------:R1:W-:Y:S02]  /*ba20*/  MUFU.EX2 R198, R138 ;  /* 0x0000008a00c67308 */ /* 0x0003e40000000800 */
[----:B-1----:R-:W-:Y:S08]  /*ba30*/  FFMA.FTZ R138, R209, c[0x0][0x2d0], -R134 ;  /* 0x0000b400d18a7a23 */ /* 0x002ff00000010886 */
[----:B------:R1:W2:Y:S02]  /*ba40*/  MUFU.EX2 R197, R138 ;  /* 0x0000008a00c57308 */ /* 0x0002a40000000800 */
[--C-:B-1----:R-:W-:Y:S01]  /*ba50*/  FFMA.FTZ R138, R245, c[0x0][0x2d0], -R141.reuse ;  /* 0x0000b400f58a7a23 */ /* 0x102fe2000001088d */
[----:B--2---:R-:W-:Y:S02]  /*ba60*/  F2FP.PACK_AB R155, R197, R198 ;  /* 0x000000c6c59b723e */ /* 0x004fe400000000ff */
[----:B------:R-:W-:Y:S05]  /*ba70*/  MOV R245, R169 ;  /* 0x000000a900f57202 */ /* 0x000fea0000000f00 */
[----:B------:R1:W-:Y:S01]  /*ba80*/  MUFU.EX2 R211, R138 ;  /* 0x0000008a00d37308 */ /* 0x0003e20000000800 */
[C---:B------:R-:W-:Y:S08]  /*ba90*/  HMMA.16816.F32 R8, R152.reuse, R148, R8 ;  /* 0x000000949808723c */ /* 0x040ff00000001808 */
[-C--:B------:R-:W-:Y:S08]  /*baa0*/  HMMA.16816.F32 R12, R152, R150.reuse, R12 ;  /* 0x00000096980c723c */ /* 0x080ff0000000180c */
[C---:B------:R-:W-:Y:S01]  /*bab0*/  HMMA.16816.F32 R16, R144.reuse, R150, R16 ;  /* 0x000000969010723c */ /* 0x040fe20000001810 */
[----:B------:R-:W2:Y:S03]  /*bac0*/  LDSM.16.MT88.4 R148, [R225+0x4080] ;  /* 0x00408000e194783b */ /* 0x000ea60000004200 */
[--C-:B-1----:R-:W-:Y:S01]  /*bad0*/  FFMA.FTZ R138, R248, c[0x0][0x2d0], -R141.reuse ;  /* 0x0000b400f88a7a23 */ /* 0x102fe2000001088d */
[----:B------:R-:W-:Y:S03]  /*bae0*/  MOV R248, R170 ;  /* 0x000000aa00f87202 */ /* 0x000fe60000000f00 */
[-C--:B------:R-:W-:Y:S01]  /*baf0*/  HMMA.16816.F32 R20, R144, R156.reuse, R20 ;  /* 0x0000009c9014723c */ /* 0x080fe20000001814 */
[----:B------:R1:W-:Y:S07]  /*bb00*/  MUFU.EX2 R220, R138 ;  /* 0x0000008a00dc7308 */ /* 0x0003ee0000000800 */
[C---:B------:R-:W-:Y:S08]  /*bb10*/  HMMA.16816.F32 R24, R152.reuse, R156, R24 ;  /* 0x0000009c9818723c */ /* 0x040ff00000001818 */
[-C--:B------:R-:W-:Y:S08]  /*bb20*/  HMMA.16816.F32 R28, R152, R158.reuse, R28 ;  /* 0x0000009e981c723c */ /* 0x080ff0000000181c */
[C---:B------:R-:W-:Y:S01]  /*bb30*/  HMMA.16816.F32 R32, R144.reuse, R158, R32 ;  /* 0x0000009e9020723c */ /* 0x040fe20000001820 */
[--C-:B-1----:R-:W-:Y:S01]  /*bb40*/  FFMA.FTZ R138, R219, c[0x0][0x2d0], -R142.reuse ;  /* 0x0000b400db8a7a23 */ /* 0x102fe2000001088e */
[----:B------:R-:W1:Y:S02]  /*bb50*/  LDSM.16.MT88.4 R156, [R226+0x4080] ;  /* 0x00408000e29c783b */ /* 0x000e640000004200 */
[----:B------:R-:W-:Y:S01]  /*bb60*/  MOV R219, R188 ;  /* 0x000000bc00db7202 */ /* 0x000fe20000000f00 */
[----:B------:R3:W-:Y:S03]  /*bb70*/  MUFU.EX2 R210, R138 ;  /* 0x0000008a00d27308 */ /* 0x0007e60000000800 */
[-C--:B------:R-:W-:Y:S08]  /*bb80*/  HMMA.16816.F32 R36, R144, R160.reuse, R36 ;  /* 0x000000a09024723c */ /* 0x080ff00000001824 */
[C---:B------:R-:W-:Y:S08]  /*bb90*/  HMMA.16816.F32 R40, R152.reuse, R160, R40 ;  /* 0x000000a09828723c */ /* 0x040ff00000001828 */
[-C--:B------:R-:W-:Y:S01]  /*bba0*/  HMMA.16816.F32 R44, R152, R162.reuse, R44 ;  /* 0x000000a2982c723c */ /* 0x080fe2000000182c */
[--C-:B---3--:R-:W-:Y:S03]  /*bbb0*/  FFMA.FTZ R138, R223, c[0x0][0x2d0], -R142.reuse ;  /* 0x0000b400df8a7a23 */ /* 0x108fe6000001088e */
[----:B------:R-:W-:Y:S04]  /*bbc0*/  MOV R223, R187 ;  /* 0x000000bb00df7202 */ /* 0x000fe80000000f00 */
[C---:B------:R-:W-:Y:S01]  /*bbd0*/  HMMA.16816.F32 R48, R144.reuse, R162, R48 ;  /* 0x000000a29030723c */ /* 0x040fe20000001830 */
[----:B------:R3:W4:Y:S01]  /*bbe0*/  MUFU.EX2 R209, R138 ;  /* 0x0000008a00d17308 */ /* 0x0007220000000800 */
[----:B------:R-:W5:Y:S06]  /*bbf0*/  LDSM.16.MT88.4 R160, [R228+0x4080] ;  /* 0x00408000e4a0783b */ /* 0x000f6c0000004200 */
[-C--:B------:R-:W-:Y:S08]  /*bc00*/  HMMA.16816.F32 R52, R144, R164.reuse, R52 ;  /* 0x000000a49034723c */ /* 0x080ff00000001834 */
[C---:B------:R-:W-:Y:S08]  /*bc10*/  HMMA.16816.F32 R56, R152.reuse, R164, R56 ;  /* 0x000000a49838723c */ /* 0x040ff00000001838 */
[-C--:B------:R-:W-:Y:S01]  /*bc20*/  HMMA.16816.F32 R60, R152, R166.reuse, R60 ;  /* 0x000000a6983c723c */ /* 0x080fe2000000183c */
[--C-:B---3--:R-:W-:Y:S03]  /*bc30*/  FFMA.FTZ R138, R190, c[0x0][0x2d0], -R141.reuse ;  /* 0x0000b400be8a7a23 */ /* 0x108fe6000001088d */
[----:B------:R-:W-:Y:S01]  /*bc40*/  FFMA.FTZ R141, R189, c[0x0][0x2d0], -R141 ;  /* 0x0000b400bd8d7a23 */ /* 0x000fe2000001088d */
[----:B------:R3:W-:Y:S01]  /*bc50*/  MUFU.EX2 R208, R138 ;  /* 0x0000008a00d07308 */ /* 0x0007e20000000800 */
[----:B------:R-:W-:Y:S02]  /*bc60*/  LDSM.16.MT88.4 R188, [R228+0x3080] ;  /* 0x00308000e4bc783b */ /* 0x000fe40000004200 */
[C---:B------:R-:W-:Y:S07]  /*bc70*/  HMMA.16816.F32 R64, R144.reuse, R166, R64 ;  /* 0x000000a69040723c */ /* 0x040fee0000001840 */
[----:B------:R4:W1:Y:S01]  /*bc80*/  MUFU.EX2 R207, R141 ;  /* 0x0000008d00cf7308 */ /* 0x0008620000000800 */
[-C--:B--2---:R-:W-:Y:S08]  /*bc90*/  HMMA.16816.F32 R68, R144, R148.reuse, R68 ;  /* 0x000000949044723c */ /* 0x084ff00000001844 */
[C---:B------:R-:W-:Y:S01]  /*bca0*/  HMMA.16816.F32 R72, R152.reuse, R148, R72 ;  /* 0x000000949848723c */ /* 0x040fe20000001848 */
[--C-:B---3--:R-:W-:Y:S03]  /*bcb0*/  FFMA.FTZ R138, R250, c[0x0][0x2d0], -R142.reuse ;  /* 0x0000b400fa8a7a23 */ /* 0x108fe6000001088e */
[----:B------:R-:W-:Y:S01]  /*bcc0*/  MOV R250, R186 ;  /* 0x000000ba00fa7202 */ /* 0x000fe20000000f00 */
[----:B------:R-:W-:Y:S03]  /*bcd0*/  FFMA.FTZ R142, R252, c[0x0][0x2d0], -R142 ;  /* 0x0000b400fc8e7a23 */ /* 0x000fe6000001088e */
[-C--:B------:R-:W-:Y:S01]  /*bce0*/  HMMA.16816.F32 R76, R152, R150.reuse, R76 ;  /* 0x00000096984c723c */ /* 0x080fe2000000184c */
[----:B------:R2:W-:Y:S03]  /*bcf0*/  MUFU.EX2 R206, R138 ;  /* 0x0000008a00ce7308 */ /* 0x0005e60000000800 */
[----:B------:R-:W-:Y:S02]  /*bd00*/  MOV R252, R185 ;  /* 0x000000b900fc7202 */ /* 0x000fe40000000f00 */
[----:B----4-:R-:W-:Y:S02]  /*bd10*/  F2FP.PACK_AB R141, R209, R210 ;  /* 0x000000d2d18d723e */ /* 0x010fe400000000ff */
[C---:B------:R-:W-:Y:S01]  /*bd20*/  HMMA.16816.F32 R80, R144.reuse, R150, R80 ;  /* 0x000000969050723c */ /* 0x040fe20000001850 */
[----:B------:R-:W3:Y:S02]  /*bd30*/  LDSM.16.MT88.4 R148, [R227+0x4080] ;  /* 0x00408000e394783b */ /* 0x000ee40000004200 */
[----:B------:R4:W-:Y:S05]  /*bd40*/  MUFU.EX2 R205, R142 ;  /* 0x0000008e00cd7308 */ /* 0x0009ea0000000800 */
[-C--:B-1----:R-:W-:Y:S08]  /*bd50*/  HMMA.16816.F32 R84, R144, R156.reuse, R84 ;  /* 0x0000009c9054723c */ /* 0x082ff00000001854 */
[C---:B------:R-:W-:Y:S01]  /*bd60*/  HMMA.16816.F32 R88, R152.reuse, R156, R88 ;  /* 0x0000009c9858723c */ /* 0x040fe20000001858 */
[--C-:B--2---:R-:W-:Y:S03]  /*bd70*/  FFMA.FTZ R138, R244, c[0x0][0x2d0], -R143.reuse ;  /* 0x0000b400f48a7a23 */ /* 0x104fe6000001088f */
[----:B------:R-:W-:Y:S01]  /*bd80*/  MOV R244, R184 ;  /* 0x000000b800f47202 */ /* 0x000fe20000000f00 */
[----:B------:R1:W-:Y:S03]  /*bd90*/  MUFU.EX2 R204, R138 ;  /* 0x0000008a00cc7308 */ /* 0x0003e60000000800 */
[-C--:B------:R-:W-:Y:S01]  /*bda0*/  HMMA.16816.F32 R92, R152, R158.reuse, R92 ;  /* 0x0000009e985c723c */ /* 0x080fe2000000185c */
[----:B----4-:R-:W-:Y:S07]  /*bdb0*/  F2FP.PACK_AB R142, R207, R208 ;  /* 0x000000d0cf8e723e */ /* 0x010fee00000000ff */
[C---:B------:R-:W-:Y:S01]  /*bdc0*/  HMMA.16816.F32 R96, R144.reuse, R158, R96 ;  /* 0x0000009e9060723c */ /* 0x040fe20000001860 */
[----:B------:R-:W2:Y:S07]  /*bdd0*/  LDSM.16.MT88.4 R156, [R225+0x3080] ;  /* 0x00308000e19c783b */ /* 0x000eae0000004200 */
[-C--:B-----5:R-:W-:Y:S01]  /*bde0*/  HMMA.16816.F32 R100, R144, R160.reuse, R100 ;  /* 0x000000a09064723c */ /* 0x0a0fe20000001864 */
[--C-:B-1----:R-:W-:Y:S03]  /*bdf0*/  FFMA.FTZ R138, R246, c[0x0][0x2d0], -R143.reuse ;  /* 0x0000b400f68a7a23 */ /* 0x102fe6000001088f */
[----:B------:R-:W-:Y:S04]  /*be00*/  MOV R246, R183 ;  /* 0x000000b700f67202 */ /* 0x000fe80000000f00 */
[C---:B------:R-:W-:Y:S01]  /*be10*/  HMMA.16816.F32 R104, R152.reuse, R160, R104 ;  /* 0x000000a09868723c */ /* 0x040fe20000001868 */
[----:B------:R1:W4:Y:S07]  /*be20*/  MUFU.EX2 R203, R138 ;  /* 0x0000008a00cb7308 */ /* 0x00032e0000000800 */
[-C--:B------:R-:W-:Y:S08]  /*be30*/  HMMA.16816.F32 R108, R152, R162.reuse, R108 ;  /* 0x000000a2986c723c */ /* 0x080ff0000000186c */
[C---:B------:R-:W-:Y:S08]  /*be40*/  HMMA.16816.F32 R112, R144.reuse, R162, R112 ;  /* 0x000000a29070723c */ /* 0x040ff00000001870 */
[-C--:B---3--:R-:W-:Y:S01]  /*be50*/  HMMA.16816.F32 R116, R144, R148.reuse, R116 ;  /* 0x000000949074723c */ /* 0x088fe20000001874 */
[--C-:B-1----:R-:W-:Y:S03]  /*be60*/  FFMA.FTZ R138, R249, c[0x0][0x2d0], -R143.reuse ;  /* 0x0000b400f98a7a23 */ /* 0x102fe6000001088f */
[----:B------:R-:W-:Y:S01]  /*be70*/  FFMA.FTZ R143, R251, c[0x0][0x2d0], -R143 ;  /* 0x0000b400fb8f7a23 */ /* 0x000fe2000001088f */
[----:B------:R1:W-:Y:S01]  /*be80*/  MUFU.EX2 R202, R138 ;  /* 0x0000008a00ca7308 */ /* 0x0003e20000000800 */
[----:B------:R-:W-:Y:S02]  /*be90*/  MOV R249, R182 ;  /* 0x000000b600f97202 */ /* 0x000fe40000000f00 */
[C---:B------:R-:W-:Y:S01]  /*bea0*/  HMMA.16816.F32 R120, R152.reuse, R148, R120 ;  /* 0x000000949878723c */ /* 0x040fe20000001878 */
[----:B------:R-:W-:Y:S03]  /*beb0*/  MOV R182, R175 ;  /* 0x000000af00b67202 */ /* 0x000fe60000000f00 */
[----:B------:R-:W-:Y:S02]  /*bec0*/  MOV R251, R181 ;  /* 0x000000b500fb7202 */ /* 0x000fe40000000f00 */
[----:B------:R-:W-:Y:S01]  /*bed0*/  MOV R181, R174 ;  /* 0x000000ae00b57202 */ /* 0x000fe20000000f00 */
[----:B------:R3:W5:Y:S01]  /*bee0*/  MUFU.EX2 R201, R143 ;  /* 0x0000008f00c97308 */ /* 0x0007620000000800 */
[-C--:B------:R-:W-:Y:S01]  /*bef0*/  HMMA.16816.F32 R124, R152, R150.reuse, R124 ;  /* 0x00000096987c723c */ /* 0x080fe2000000187c */
[----:B----4-:R-:W-:Y:S07]  /*bf00*/  F2FP.PACK_AB R192, R203, R204 ;  /* 0x000000cccbc0723e */ /* 0x010fee00000000ff */
[----:B------:R-:W-:Y:S01]  /*bf10*/  HMMA.16816.F32 R128, R144, R150, R128 ;  /* 0x000000969080723c */ /* 0x000fe20000001880 */
[--C-:B-1----:R-:W-:Y:S03]  /*bf20*/  FFMA.FTZ R138, R212, c[0x0][0x2d0], -R134.reuse ;  /* 0x0000b400d48a7a23 */ /* 0x102fe60000010886 */
[----:B------:R-:W-:Y:S02]  /*bf30*/  MOV R212, R139 ;  /* 0x0000008b00d47202 */ /* 0x000fe40000000f00 */
[----:B------:R1:W-:Y:S01]  /*bf40*/  MUFU.EX2 R139, R138 ;  /* 0x0000008a008b7308 */ /* 0x0003e20000000800 */
[----:B---3--:R-:W-:Y:S02]  /*bf50*/  F2FP.PACK_AB R143, R205, R206 ;  /* 0x000000cecd8f723e */ /* 0x008fe400000000ff */
[----:B-----5:R-:W-:Y:S03]  /*bf60*/  F2FP.PACK_AB R194, R201, R202 ;  /* 0x000000cac9c2723e */ /* 0x020fe600000000ff */
[--C-:B-1----:R-:W-:Y:S01]  /*bf70*/  FFMA.FTZ R138, R214, c[0x0][0x2d0], -R134.reuse ;  /* 0x0000b400d68a7a23 */ /* 0x102fe20000010886 */
[----:B------:R-:W-:Y:S02]  /*bf80*/  MOV R214, R180 ;  /* 0x000000b400d67202 */ /* 0x000fe40000000f00 */
[----:B------:R-:W-:Y:S01]  /*bf90*/  MOV R180, R173 ;  /* 0x000000ad00b47202 */ /* 0x000fe20000000f00 */
[----:B------:R1:W3:Y:S02]  /*bfa0*/  MUFU.EX2 R196, R138 ;  /* 0x0000008a00c47308 */ /* 0x0002e40000000800 */
[--C-:B-1----:R-:W-:Y:S01]  /*bfb0*/  FFMA.FTZ R138, R213, c[0x0][0x2d0], -R134.reuse ;  /* 0x0000b400d58a7a23 */ /* 0x102fe20000010886 */
[----:B------:R-:W-:Y:S01]  /*bfc0*/  MOV R213, R179 ;  /* 0x000000b300d57202 */ /* 0x000fe20000000f00 */
[----:B------:R-:W-:Y:S01]  /*bfd0*/  FFMA.FTZ R134, R140, c[0x0][0x2d0], -R134 ;  /* 0x0000b4008c867a23 */ /* 0x000fe20000010886 */
[----:B------:R-:W-:Y:S02]  /*bfe0*/  MOV R179, R172 ;  /* 0x000000ac00b37202 */ /* 0x000fe40000000f00 */
[----:B------:R-:W1:Y:S03]  /*bff0*/  LDSM.16.MT88.4 R172, [R226+0x3080] ;  /* 0x00308000e2ac783b */ /* 0x000e660000004200 */
[----:B------:R-:W-:Y:S01]  /*c000*/  MUFU.EX2 R138, R138 ;  /* 0x0000008a008a7308 */ /* 0x000fe20000000800 */
[----:B------:R-:W-:Y:S02]  /*c010*/  F2FP.PACK_AB R140, R220, R211 ;  /* 0x000000d3dc8c723e */ /* 0x000fe400000000ff */
[----:B---3--:R-:W-:Y:S05]  /*c020*/  F2FP.PACK_AB R193, R196, R139 ;  /* 0x0000008bc4c1723e */ /* 0x008fea00000000ff */
[-C--:B--2---:R-:W-:Y:S01]  /*c030*/  HMMA.16816.F32 R144, R140, R156.reuse, R4 ;  /* 0x0000009c8c90723c */ /* 0x084fe20000001804 */
[----:B------:R-:W2:Y:S01]  /*c040*/  LDSM.16.MT88.4 R4, [R227+0x3080] ;  /* 0x00308000e304783b */ /* 0x000ea20000004200 */
[----:B------:R-:W3:Y:S02]  /*c050*/  MUFU.EX2 R134, R134 ;  /* 0x0000008600867308 */ /* 0x000ee40000000800 */
[----:B---3--:R-:W-:Y:S07]  /*c060*/  F2FP.PACK_AB R195, R134, R138 ;  /* 0x0000008a86c3723e */ /* 0x008fee00000000ff */
[C---:B------:R-:W-:Y:S01]  /*c070*/  HMMA.16816.F32 R148, R192.reuse, R156, R8 ;  /* 0x0000009cc094723c */ /* 0x040fe20000001808 */
[----:B------:R-:W3:Y:S07]  /*c080*/  LDSM.16.MT88.4 R8, [R225+0x4880] ;  /* 0x00488000e108783b */ /* 0x000eee0000004200 */
[-C--:B------:R-:W-:Y:S01]  /*c090*/  HMMA.16816.F32 R152, R192, R158.reuse, R12 ;  /* 0x0000009ec098723c */ /* 0x080fe2000000180c */
[----:B------:R-:W4:Y:S07]  /*c0a0*/  LDSM.16.MT88.4 R12, [R226+0x4880] ;  /* 0x00488000e20c783b */ /* 0x000f2e0000004200 */
[C---:B------:R-:W-:Y:S01]  /*c0b0*/  HMMA.16816.F32 R156, R140.reuse, R158, R16 ;  /* 0x0000009e8c9c723c */ /* 0x040fe20000001810 */
[----:B------:R-:W2:Y:S07]  /*c0c0*/  LDSM.16.MT88.4 R16, [R228+0x4880] ;  /* 0x00488000e410783b */ /* 0x000eae0000004200 */
[-C--:B-1----:R-:W-:Y:S01]  /*c0d0*/  HMMA.16816.F32 R160, R140, R172.reuse, R20 ;  /* 0x000000ac8ca0723c */ /* 0x082fe20000001814 */
[----:B------:R-:W5:Y:S06]  /*c0e0*/  LDL.LU R23, [R1+0x2c] ;  /* 0x00002c0001177983 */ /* 0x000f6c0000300800 */
[----:B------:R-:W-:Y:S01]  /*c0f0*/  MOV R22, R182 ;  /* 0x000000b600167202 */ /* 0x000fe20000000f00 */
[C---:B------:R-:W-:Y:S01]  /*c100*/  HMMA.16816.F32 R164, R192.reuse, R172, R24 ;  /* 0x000000acc0a4723c */ /* 0x040fe20000001818 */
[----:B------:R-:W5:Y:S03]  /*c110*/  LDL.LU R24, [R1+0x28] ;  /* 0x0000280001187983 */ /* 0x000f660000300800 */
[----:B------:R-:W-:Y:S02]  /*c120*/  MOV R21, R181 ;  /* 0x000000b500157202 */ /* 0x000fe40000000f00 */
[----:B------:R-:W-:Y:S02]  /*c130*/  MOV R20, R180 ;  /* 0x000000b400147202 */ /* 0x000fe40000000f00 */
[----:B------:R-:W-:Y:S04]  /*c140*/  MOV R25, R171 ;  /* 0x000000ab00197202 */ /* 0x000fe80000000f00 */
[----:B------:R-:W-:Y:S02]  /*c150*/  MOV R26, R168 ;  /* 0x000000a8001a7202 */ /* 0x000fe40000000f00 */
[-C--:B------:R-:W-:Y:S01]  /*c160*/  HMMA.16816.F32 R168, R192, R174.reuse, R28 ;  /* 0x000000aec0a8723c */ /* 0x080fe2000000181c */
[----:B------:R-:W5:Y:S01]  /*c170*/  LDL.LU R29, [R1+0x20] ;  /* 0x00002000011d7983 */ /* 0x000f620000300800 */
[----:B------:R-:W-:Y:S03]  /*c180*/  MOV R27, R179 ;  /* 0x000000b3001b7202 */ /* 0x000fe60000000f00 */
[----:B------:R-:W5:Y:S02]  /*c190*/  LDL.LU R28, [R1+0x24] ;  /* 0x00002400011c7983 */ /* 0x000f640000300800 */
[----:B------:R-:W-:Y:S01]  /*c1a0*/  MOV R30, R178 ;  /* 0x000000b2001e7202 */ /* 0x000fe20000000f00 */
[C---:B------:R-:W-:Y:S01]  /*c1b0*/  HMMA.16816.F32 R172, R140.reuse, R174, R32 ;  /* 0x000000ae8cac723c */ /* 0x040fe20000001820 */
[----:B------:R-:W-:Y:S06]  /*c1c0*/  MOV R31, R177 ;  /* 0x000000b1001f7202 */ /* 0x000fec0000000f00 */
[----:B------:R-:W-:Y:S02]  /*c1d0*/  MOV R35, R176 ;  /* 0x000000b000237202 */ /* 0x000fe40000000f00 */
[-C--:B------:R-:W-:Y:S08]  /*c1e0*/  HMMA.16816.F32 R176, R140, R188.reuse, R36 ;  /* 0x000000bc8cb0723c */ /* 0x080ff00000001824 */
[C---:B------:R-:W-:Y:S08]  /*c1f0*/  HMMA.16816.F32 R180, R192.reuse, R188, R40 ;  /* 0x000000bcc0b4723c */ /* 0x040ff00000001828 */
[-C--:B------:R-:W-:Y:S08]  /*c200*/  HMMA.16816.F32 R184, R192, R190.reuse, R44 ;  /* 0x000000bec0b8723c */ /* 0x080ff0000000182c */
[C---:B------:R-:W-:Y:S08]  /*c210*/  HMMA.16816.F32 R188, R140.reuse, R190, R48 ;  /* 0x000000be8cbc723c */ /* 0x040ff00000001830 */
[-C--:B--2---:R-:W-:Y:S08]  /*c220*/  HMMA.16816.F32 R52, R140, R4.reuse, R52 ;  /* 0x000000048c34723c */ /* 0x084ff00000001834 */
[C---:B------:R-:W-:Y:S08]  /*c230*/  HMMA.16816.F32 R56, R192.reuse, R4, R56 ;  /* 0x00000004c038723c */ /* 0x040ff00000001838 */
[-C--:B------:R-:W-:Y:S08]  /*c240*/  HMMA.16816.F32 R60, R192, R6.reuse, R60 ;  /* 0x00000006c03c723c */ /* 0x080ff0000000183c */
[C---:B------:R-:W-:Y:S01]  /*c250*/  HMMA.16816.F32 R64, R140.reuse, R6, R64 ;  /* 0x000000068c40723c */ /* 0x040fe20000001840 */
[----:B------:R-:W1:Y:S07]  /*c260*/  LDSM.16.MT88.4 R4, [R227+0x4880] ;  /* 0x00488000e304783b */ /* 0x000e6e0000004200 */
[-C--:B---3--:R-:W-:Y:S08]  /*c270*/  HMMA.16816.F32 R68, R140, R8.reuse, R68 ;  /* 0x000000088c44723c */ /* 0x088ff00000001844 */
[C---:B------:R-:W-:Y:S08]  /*c280*/  HMMA.16816.F32 R72, R192.reuse, R8, R72 ;  /* 0x00000008c048723c */ /* 0x040ff00000001848 */
[-C--:B------:R-:W-:Y:S08]  /*c290*/  HMMA.16816.F32 R76, R192, R10.reuse, R76 ;  /* 0x0000000ac04c723c */ /* 0x080ff0000000184c */
[C---:B------:R-:W-:Y:S08]  /*c2a0*/  HMMA.16816.F32 R80, R140.reuse, R10, R80 ;  /* 0x0000000a8c50723c */ /* 0x040ff00000001850 */
[-C--:B----4-:R-:W-:Y:S08]  /*c2b0*/  HMMA.16816.F32 R84, R140, R12.reuse, R84 ;  /* 0x0000000c8c54723c */ /* 0x090ff00000001854 */
[C---:B------:R-:W-:Y:S08]  /*c2c0*/  HMMA.16816.F32 R88, R192.reuse, R12, R88 ;  /* 0x0000000cc058723c */ /* 0x040ff00000001858 */
[-C--:B------:R-:W-:Y:S08]  /*c2d0*/  HMMA.16816.F32 R92, R192, R14.reuse, R92 ;  /* 0x0000000ec05c723c */ /* 0x080ff0000000185c */
[C---:B------:R-:W-:Y:S08]  /*c2e0*/  HMMA.16816.F32 R96, R140.reuse, R14, R96 ;  /* 0x0000000e8c60723c */ /* 0x040ff00000001860 */
[-C--:B------:R-:W-:Y:S08]  /*c2f0*/  HMMA.16816.F32 R100, R140, R16.reuse, R100 ;  /* 0x000000108c64723c */ /* 0x080ff00000001864 */
[C---:B------:R-:W-:Y:S08]  /*c300*/  HMMA.16816.F32 R104, R192.reuse, R16, R104 ;  /* 0x00000010c068723c */ /* 0x040ff00000001868 */
[-C--:B------:R-:W-:Y:S08]  /*c310*/  HMMA.16816.F32 R108, R192, R18.reuse, R108 ;  /* 0x00000012c06c723c */ /* 0x080ff0000000186c */
[C---:B------:R-:W-:Y:S08]  /*c320*/  HMMA.16816.F32 R112, R140.reuse, R18, R112 ;  /* 0x000000128c70723c */ /* 0x040ff00000001870 */
[-C--:B-1----:R-:W-:Y:S08]  /*c330*/  HMMA.16816.F32 R116, R140, R4.reuse, R116 ;  /* 0x000000048c74723c */ /* 0x082ff00000001874 */
[C---:B------:R-:W-:Y:S08]  /*c340*/  HMMA.16816.F32 R120, R192.reuse, R4, R120 ;  /* 0x00000004c078723c */ /* 0x040ff00000001878 */
[-C--:B------:R-:W-:Y:S08]  /*c350*/  HMMA.16816.F32 R124, R192, R6.reuse, R124 ;  /* 0x00000006c07c723c */ /* 0x080ff0000000187c */
[----:B------:R-:W-:Y:S01]  /*c360*/  HMMA.16816.F32 R128, R140, R6, R128 ;  /* 0x000000068c80723c */ /* 0x000fe20000001880 */
[----:B-----5:R-:W-:Y:S04]  /*c370*/  FFMA.FTZ R8, R2, R24, R31 ;  /* 0x0000001802087223 */ /* 0x020fe8000001001f */
[----:B------:R-:W-:Y:S04]  /*c380*/  FADD.FTZ R8, R27, R8 ;  /* 0x000000081b087221 */ /* 0x000fe80000010000 */
[----:B------:R-:W-:Y:S03]  /*c390*/  FADD.FTZ R9, R22, R8 ;  /* 0x0000000816097221 */ /* 0x000fe60000010000 */
[----:B------:R-:W-:Y:S02]  /*c3a0*/  FFMA.FTZ R8, R0, R23, R215 ;  /* 0x0000001700087223 */ /* 0x000fe400000100d7 */
[----:B------:R-:W-:Y:S02]  /*c3b0*/  FADD.FTZ R0, R212, R9 ;  /* 0x00000009d4007221 */ /* 0x000fe40000010000 */
[----:B------:R-:W-:Y:S02]  /*c3c0*/  FFMA.FTZ R133, R133, R29, R35 ;  /* 0x0000001d85857223 */ /* 0x000fe40000010023 */
[----:B------:R-:W-:Y:S02]  /*c3d0*/  FADD.FTZ R8, R216, R8 ;  /* 0x00000008d8087221 */ /* 0x000fe40000010000 */
[----:B------:R-:W-:Y:S02]  /*c3e0*/  FFMA.FTZ R132, R132, R28, R30 ;  /* 0x0000001c84847223 */ /* 0x000fe4000001001e */
[----:B------:R-:W-:Y:S02]  /*c3f0*/  FADD.FTZ R2, R25, R133 ;  /* 0x0000008519027221 */ /* 0x000fe40000010000 */
[----:B------:R-:W-:Y:S02]  /*c400*/  FADD.FTZ R132, R26, R132 ;  /* 0x000000841a847221 */ /* 0x000fe40000010000 */
[----:B------:R-:W-:Y:S02]  /*c410*/  FADD.FTZ R2, R20, R2 ;  /* 0x0000000214027221 */ /* 0x000fe40000010000 */
[----:B------:R-:W-:Y:S02]  /*c420*/  FADD.FTZ R132, R21, R132 ;  /* 0x0000008415847221 */ /* 0x000fe40000010000 */
[----:B------:R-:W-:Y:S02]  /*c430*/  FADD.FTZ R10, R213, R2 ;  /* 0x00000002d50a7221 */ /* 0x000fe40000010000 */
        /* <DEDUP_REMOVED lines=31> */
[----:B------:R-:W-:Y:S01]  /*c630*/  FADD.FTZ R4, R206, R8 ;  /* 0x00000008ce047221 */ /* 0x000fe20000010000 */
[----:B------:R1:W-:Y:S01]  /*c640*/  STL [R1+0x20], R5 ;  /* 0x0000200501007387 */ /* 0x0003e20000100800 */
[----:B------:R-:W-:Y:S02]  /*c650*/  FADD.FTZ R2, R202, R2 ;  /* 0x00000002ca027221 */ /* 0x000fe40000010000 */
[----:B------:R-:W-:Y:S02]  /*c660*/  FADD.FTZ R4, R205, R4 ;  /* 0x00000004cd047221 */ /* 0x000fe40000010000 */
[----:B------:R-:W-:Y:S02]  /*c670*/  FADD.FTZ R2, R201, R2 ;  /* 0x00000002c9027221 */ /* 0x000fe40000010000 */
[----:B------:R-:W-:Y:S01]  /*c680*/  FADD.FTZ R0, R138, R0 ;  /* 0x000000008a007221 */ /* 0x000fe20000010000 */
[----:B------:R1:W-:Y:S01]  /*c690*/  STL [R1+0x24], R4 ;  /* 0x0000240401007387 */ /* 0x0003e20000100800 */
[----:B------:R-:W-:Y:S02]  /*c6a0*/  MOV R138, R135 ;  /* 0x00000087008a7202 */ /* 0x000fe40000000f00 */
[----:B------:R-:W-:Y:S01]  /*c6b0*/  FADD.FTZ R0, R134, R0 ;  /* 0x0000000086007221 */ /* 0x000fe20000010000 */
[----:B------:R1:W-:Y:S01]  /*c6c0*/  STL [R1+0x28], R2 ;  /* 0x0000280201007387 */ /* 0x0003e20000100800 */
[----:B------:R-:W-:Y:S03]  /*c6d0*/  MOV R134, R136 ;  /* 0x0000008800867202 */ /* 0x000fe60000000f00 */
[----:B------:R1:W-:Y:S01]  /*c6e0*/  STL [R1+0x2c], R0 ;  /* 0x00002c0001007387 */ /* 0x0003e20000100800 */
[----:B------:R-:W-:-:S05]  /*c6f0*/  @P0 BRA `(.L_x_989) ;  /* 0xffffad8000000947 */ /* 0x000fca000383ffff */
.L_x_970:
[----:B------:R-:W2:Y:S01]  /*c700*/  S2UR UR26, SR_CTAID.X ;  /* 0x00000000001a79c3 */ /* 0x000ea20000002500 */
[----:B------:R-:W-:-:S02]  /*c710*/  UISETP.NE.AND UP1, UPT, UR13, URZ, UPT ;  /* 0x0000003f0d00728c */ /* 0x000fc4000bf25270 */
[----:B------:R-:W-:Y:S02]  /*c720*/  UISETP.NE.AND UP0, UPT, UR12, URZ, UPT ;  /* 0x0000003f0c00728c */ /* 0x000fe4000bf05270 */
[----:B------:R-:W-:Y:S02]  /*c730*/  ULDC UR27, c[0x0][0x168] ;  /* 0x00005a00001b7ab9 */ /* 0x000fe40000000800 */
[----:B------:R-:W-:Y:S02]  /*c740*/  ULDC.64 UR4, c[0x0][0x2c8] ;  /* 0x0000b20000047ab9 */ /* 0x000fe40000000a00 */
[----:B------:R-:W-:Y:S01]  /*c750*/  UIADD3 UR27, -UR27, 0x1, URZ ;  /* 0x000000011b1b7890 */ /* 0x000fe2000fffe13f */
[----:B------:R-:W-:Y:S01]  /*c760*/  PLOP3.LUT P0, PT, PT, PT, UP0, 0x40, 0x0 ;  /* 0x000000000000781c */ /* 0x000fe20003f0e808 */
[----:B--2---:R-:W-:-:S04]  /*c770*/  ULEA UR26, UR26, 0x7f, 0x7 ;  /* 0x0000007f1a1a7891 */ /* 0x004fc8000f8e383f */
[----:B------:R-:W-:-:S03]  /*c780*/  UIMAD.WIDE.U32 UR28, UR26, UR4, URZ ;  /* 0x000000041a1c72a5 */ /* 0x000fc6000f8e003f */
[----:B------:R-:W-:Y:S02]  /*c790*/  ULDC UR4, c[0x0][0x1d0] ;  /* 0x0000740000047ab9 */ /* 0x000fe40000000800 */
[----:B------:R-:W-:Y:S02]  /*c7a0*/  UIMAD UR4, UR22, UR4, UR27 ;  /* 0x00000004160472a4 */ /* 0x000fe4000f8e021b */
[----:B------:R-:W-:Y:S02]  /*c7b0*/  @UP1 USHF.R.U32.HI UR26, URZ, UR5, UR29 ;  /* 0x000000053f1a1299 */ /* 0x000fe4000801161d */
[----:B------:R-:W-:Y:S02]  /*c7c0*/  ULDC UR22, c[0x0][0x324] ;  /* 0x0000c90000167ab9 */ /* 0x000fe40000000800 */
[----:B------:R-:W-:-:S04]  /*c7d0*/  UIADD3 UR26, UR4, UR26, URZ ;  /* 0x0000001a041a7290 */ /* 0x000fc8000fffe03f */
        /* <DEDUP_REMOVED lines=14> */
.L_x_991:
[----:B------:R-:W-:Y:S02]  /*c8c0*/  ULDC UR4, c[0x0][0x32c] ;  /* 0x0000cb0000047ab9 */ /* 0x000fe40000000800 */
[----:B------:R-:W-:-:S03]  /*c8d0*/  UISETP.NE.AND UP0, UPT, UR4, 0x1, UPT ;  /* 0x000000010400788c */ /* 0x000fc6000bf05270 */
[----:B------:R-:W-:Y:S02]  /*c8e0*/  ULDC.64 UR4, c[0x0][0x330] ;  /* 0x0000cc0000047ab9 */ /* 0x000fe40000000a00 */
[----:B------:R-:W-:-:S07]  /*c8f0*/  UIMAD.WIDE.U32 UR28, UR26, UR4, URZ ;  /* 0x000000041a1c72a5 */ /* 0x000fce000f8e003f */
[----:B------:R-:W-:Y:S02]  /*c900*/  @UP0 UMOV UR27, UR29 ;  /* 0x0000001d001b0c82 */ /* 0x000fe40008000000 */
[----:B------:R-:W-:Y:S02]  /*c910*/  @UP0 USHF.R.U32.HI UR26, URZ, UR5, UR27 ;  /* 0x000000053f1a0299 */ /* 0x000fe4000801161b */
.L_x_992:
[----:B------:R-:W-:Y:S02]  /*c920*/  ULDC UR4, c[0x0][0x32c] ;  /* 0x0000cb0000047ab9 */ /* 0x000fe40000000800 */
[----:B------:R-:W-:-:S04]  /*c930*/  UIMAD UR4, UR26, UR4, URZ ;  /* 0x000000041a0472a4 */ /* 0x000fc8000f8e023f */
[----:B------:R-:W-:-:S04]  /*c940*/  UISETP.LT.AND UP0, UPT, UR22, UR4, UPT ;  /* 0x000000041600728c */ /* 0x000fc8000bf01270 */
[----:B------:R-:W-:-:S04]  /*c950*/  USEL UR22, UR22, UR4, !UP0 ;  /* 0x0000000416167287 */ /* 0x000fc8000c000000 */
.L_x_990:
[----:B------:R-:W-:-:S04]  /*c960*/  UIADD3 UR22, UR22, 0x2f, URZ ;  /* 0x0000002f16167890 */ /* 0x000fc8000fffe03f */
        /* <DEDUP_REMOVED lines=8> */
[----:B-1----:R-:W2:Y:S04]  /*c9f0*/  LDL R0, [R1+0x10] ;  /* 0x0000100001007983 */ /* 0x002ea80000100800 */
[----:B------:R-:W3:Y:S04]  /*ca00*/  LDL R5, [R1+0x3c] ;  /* 0x00003c0001057983 */ /* 0x000ee80000100800 */
[----:B------:R-:W3:Y:S01]  /*ca10*/  LDL R4, [R1+0x38] ;  /* 0x0000380001047983 */ /* 0x000ee20000100800 */
[----:B------:R-:W-:Y:S01]  /*ca20*/  MOV R139, R3 ;  /* 0x00000003008b7202 */ /* 0x000fe20000000f00 */
[----:B------:R-:W-:-:S02]  /*ca30*/  IMAD.MOV.U32 R132, RZ, RZ, R136 ;  /* 0x000000ffff847224 */ /* 0x000fc400078e0088 */
[----:B------:R-:W-:Y:S02]  /*ca40*/  IMAD.MOV.U32 R2, RZ, RZ, R137 ;  /* 0x000000ffff027224 */ /* 0x000fe400078e0089 */
[----:B------:R-:W-:Y:S01]  /*ca50*/  IMAD.MOV.U32 R138, RZ, RZ, R135 ;  /* 0x000000ffff8a7224 */ /* 0x000fe200078e0087 */
[----:B--2---:R-:W-:-:S05]  /*ca60*/  SHF.L.U32 R3, R0, 0x1, RZ ;  /* 0x0000000100037819 */ /* 0x004fca00000006ff */
[----:B------:R1:W-:Y:S01]  /*ca70*/  STL [R1+0x34], R3 ;  /* 0x0000340301007387 */ /* 0x0003e20000100800 */
[----:B------:R-:W-:Y:S02]  /*ca80*/  SHF.R.S32.HI R250, RZ, 0x1f, R0 ;  /* 0x0000001ffffa7819 */ /* 0x000fe40000011400 */
[C---:B---3--:R-:W-:Y:S01]  /*ca90*/  SHF.L.U64.HI R249, R4.reuse, 0x1, R5 ;  /* 0x0000000104f97819 */ /* 0x048fe20000010205 */
[----:B------:R-:W-:Y:S01]  /*caa0*/  IMAD.SHL.U32 R248, R4, 0x2, RZ ;  /* 0x0000000204f87824 */ /* 0x000fe200078e00ff */
[----:B------:R-:W-:Y:S02]  /*cab0*/  SHF.L.U64.HI R250, R0, 0x1, R250 ;  /* 0x0000000100fa7819 */ /* 0x000fe400000102fa */
.L_x_996:
[----:B--2--5:R2:W5:Y:S01]  /*cac0*/  LDL R134, [R1+0x34] ;  /* 0x0000340001867983 */ /* 0x0245620000100800 */
[----:B------:R-:W-:Y:S04]  /*cad0*/  DEPBAR.LE SB0, 0x0 ;  /* 0x000080000000791a */ /* 0x000fe80000000000 */
[----:B------:R-:W-:Y:S01]  /*cae0*/  BAR.SYNC.DEFER_BLOCKING 0x0 ;  /* 0x0000000000007b1d */ /* 0x000fe20000010000 */
[----:B------:R-:W-:Y:S01]  /*caf0*/  UISETP.GT.AND UP0, UPT, UR7, UR23, UPT ;  /* 0x000000170700728c */ /* 0x000fe2000bf04270 */
[----:B------:R-:W-:Y:S05]  /*cb00*/  SEL R133, RZ, 0x10, P4 ;  /* 0x00000010ff857807 */ /* 0x000fea0002000000 */
[----:B------:R-:W-:Y:S01]  /*cb10*/  PLOP3.LUT P0, PT, PT, PT, UP0, 0x80, 0x0 ;  /* 0x000000000000781c */ /* 0x000fe20003f0f008 */
[----:B------:R2:W3:Y:S04]  /*cb20*/  LDSM.16.M88.4 R48, [R231+0x8080] ;  /* 0x00808000e730783b */ /* 0x0004e80000000200 */
[----:B------:R2:W4:Y:S04]  /*cb30*/  LDSM.16.M88.4 R44, [R231+0xa080] ;  /* 0x00a08000e72c783b */ /* 0x0005280000000200 */
[----:B------:R2:W1:Y:S04]  /*cb40*/  LDSM.16.M88.4 R16, [R224+0x5080] ;  /* 0x00508000e010783b */ /* 0x0004680000000200 */
        /* <DEDUP_REMOVED lines=8> */
[----:B------:R-:W-:Y:S01]  /*cbd0*/  SHF.R.S32.HI R0, RZ, 0x1f, R243 ;  /* 0x0000001fff007819 */ /* 0x000fe200000114f3 */
[----:B------:R-:W-:Y:S01]  /*cbe0*/  IMAD.WIDE.U32 R4, R243, c[0x0][0x208], RZ ;  /* 0x00008200f3047a25 */ /* 0x000fe200078e00ff */
[----:B-1----:R-:W-:Y:S02]  /*cbf0*/  SHF.R.S32.HI R3, RZ, 0x1f, R242 ;  /* 0x0000001fff037819 */ /* 0x002fe400000114f2 */
        /* <DEDUP_REMOVED lines=22> */
[C-C-:B----4-:R-:W-:Y:S01]  /*cd60*/  IMAD.X R15, R5.reuse, 0x1, R250.reuse, P1 ;  /* 0x00000001050f7824 */ /* 0x150fe200008e06fa */
[----:B------:R-:W-:Y:S01]  /*cd70*/  IADD3 R8, P1, R8, R248, RZ ;  /* 0x000000f808087210 */ /* 0x000fe20007f3e0ff */
[--C-:B------:R-:W-:Y:S01]  /*cd80*/  IMAD.X R13, R5, 0x1, R249.reuse, P0 ;  /* 0x00000001050d7824 */ /* 0x100fe200000e06f9 */
[----:B---3--:R-:W-:Y:S02]  /*cd90*/  IADD3 R6, P0, R3, R134, RZ ;  /* 0x0000008603067210 */ /* 0x008fe40007f1e0ff */
[----:B------:R1:W-:Y:S01]  /*cda0*/  LDGSTS.E.BYPASS.LTC128B.128 [R21], [R14.64], !P5 ;  /* 0x000000000e157fae */ /* 0x0003e2000e901d54 */
[C---:B------:R-:W-:Y:S03]  /*cdb0*/  IMAD.X R11, R7.reuse, 0x1, R250, P2 ;  /* 0x00000001070b7824 */ /* 0x040fe600010e06fa */
[----:B------:R1:W-:Y:S01]  /*cdc0*/  LDGSTS.E.BYPASS.LTC128B.128 [R21+0x1800], [R12.64], !P4 ;  /* 0x018000000c157fae */ /* 0x0003e2000e101d54 */
[--C-:B------:R-:W-:Y:S01]  /*cdd0*/  IMAD.X R9, R7, 0x1, R249.reuse, P1 ;  /* 0x0000000107097824 */ /* 0x100fe200008e06f9 */
        /* <DEDUP_REMOVED lines=8> */
.L_x_994:
        /* <DEDUP_REMOVED lines=147> */
[----:B------:R-:W-:Y:S04]  /*d790*/  DEPBAR.LE SB0, 0x0 ;  /* 0x000080000000791a */ /* 0x000fe80000000000 */
[-C--:B----4-:R-:W-:Y:S04]  /*d7a0*/  HMMA.16816.F32 R20, R196, R4.reuse, R20 ;  /* 0x00000004c414723c */ /* 0x090fe80000001814 */
[----:B------:R4:W1:Y:S01]  /*d7b0*/  MUFU.TANH R203, R14 ;  /* 0x0000000e00cb7308 */ /* 0x0008620000002400 */
[----:B------:R-:W-:Y:S03]  /*d7c0*/  BAR.SYNC.DEFER_BLOCKING 0x0 ;  /* 0x0000000000007b1d */ /* 0x000fe60000010000 */
[C---:B------:R-:W-:Y:S06]  /*d7d0*/  HMMA.16816.F32 R24, R216.reuse, R4, R24 ;  /* 0x00000004d818723c */ /* 0x040fec0000001818 */
[----:B------:R4:W1:Y:S02]  /*d7e0*/  MUFU.TANH R202, R15 ;  /* 0x0000000f00ca7308 */ /* 0x0008640000002400 */
[-C--:B------:R-:W-:Y:S08]  /*d7f0*/  HMMA.16816.F32 R28, R216, R6.reuse, R28 ;  /* 0x00000006d81c723c */ /* 0x080ff0000000181c */
[----:B------:R4:W2:Y:S01]  /*d800*/  MUFU.TANH R142, R16 ;  /* 0x00000010008e7308 */ /* 0x0008a20000002400 */
        /* <DEDUP_REMOVED lines=74> */
[----:B------:R-:W-:Y:S01]  /*dcb0*/  UIMAD UR5, UR23, 0x30, UR11 ;  /* 0x00000030170578a4 */ /* 0x000fe2000f8e020b */
[----:B------:R-:W-:Y:S01]  /*dcc0*/  IMAD.MOV.U32 R242, RZ, RZ, RZ ;  /* 0x000000fffff27224 */ /* 0x000fe200078e00ff */
[----:B----4-:R-:W-:Y:S04]  /*dcd0*/  IADD3 R16, -R133, 0x10, RZ ;  /* 0x0000001085107810 */ /* 0x010fe80007ffe1ff */
[----:B------:R-:W-:Y:S01]  /*dce0*/  IMAD.U32 R3, RZ, RZ, UR5 ;  /* 0x00000005ff037e24 */ /* 0x000fe2000f8e00ff */
[----:B------:R-:W-:Y:S04]  /*dcf0*/  LOP3.LUT R16, R16, 0xf, RZ, 0xc0, !PT ;  /* 0x0000000f10107812 */ /* 0x000fe800078ec0ff */
[----:B--2---:R-:W-:Y:S05]  /*dd00*/  IADD3 R3, R3, -0x30, R135 ;  /* 0xffffffd003037810 */ /* 0x004fea0007ffe087 */
[----:B------:R-:W-:Y:S04]  /*dd10*/  @P3 IMAD.HI.U32 R4, R3, c[0x0][0x2bc], RZ ;  /* 0x0000af0003043a27 */ /* 0x000fe800078e00ff */
[--C-:B------:R-:W-:Y:S01]  /*dd20*/  IMAD.MOV.U32 R0, RZ, RZ, R3.reuse ;  /* 0x000000ffff007224 */ /* 0x100fe200078e0003 */
        /* <DEDUP_REMOVED lines=30> */
[C-C-:B----4-:R-:W-:Y:S01]  /*df10*/  IMAD.X R15, R5.reuse, 0x1, R250.reuse, P1 ;  /* 0x00000001050f7824 */ /* 0x150fe200008e06fa */
[----:B------:R-:W-:Y:S01]  /*df20*/  IADD3 R8, P1, R8, R248, RZ ;  /* 0x000000f808087210 */ /* 0x000fe20007f3e0ff */
[--C-:B------:R-:W-:Y:S01]  /*df30*/  IMAD.X R13, R5, 0x1, R249.reuse, P0 ;  /* 0x00000001050d7824 */ /* 0x100fe200000e06f9 */
[----:B-1----:R-:W-:Y:S02]  /*df40*/  IADD3 R6, P0, R3, R134, RZ ;  /* 0x0000008603067210 */ /* 0x002fe40007f1e0ff */
[----:B------:R1:W-:Y:S01]  /*df50*/  LDGSTS.E.BYPASS.LTC128B.128 [R247+0x5080], [R14.64], !P5 ;  /* 0x050800000ef77fae */ /* 0x0003e2000e901d54 */
        /* <DEDUP_REMOVED lines=11> */
.L_x_995:
[----:B--23--:R-:W-:Y:S01]  /*e010*/  FMNMX.FTZ R137, R143, R2, !PT ;  /* 0x000000028f897209 */ /* 0x00cfe20007810000 */
[----:B----4-:R-:W-:Y:S01]  /*e020*/  LDSM.16.MT88.4 R20, [R225+0x2080] ;  /* 0x00208000e114783b */ /* 0x010fe20000004200 */
[----:B------:R-:W-:Y:S01]  /*e030*/  FMNMX.FTZ R0, R192, R132, !PT ;  /* 0x00000084c0007209 */ /* 0x000fe20007810000 */
[----:B------:R-:W-:Y:S01]  /*e040*/  UISETP.GT.AND UP0, UPT, UR23, UR4, UPT ;  /* 0x000000041700728c */ /* 0x000fe2000bf04270 */
[----:B------:R-:W-:Y:S01]  /*e050*/  FMNMX.FTZ R137, R195, R137, !PT ;  /* 0x00000089c3897209 */ /* 0x000fe20007810000 */
[----:B------:R-:W-:Y:S01]  /*e060*/  UIADD3 UR23, UR23, -0x1, URZ ;  /* 0xffffffff17177890 */ /* 0x000fe2000fffe03f */
[----:B------:R-:W-:Y:S02]  /*e070*/  FMNMX.FTZ R0, R204, R0, !PT ;  /* 0x00000000cc007209 */ /* 0x000fe40007810000 */
[----:B------:R-:W-:Y:S01]  /*e080*/  FMNMX.FTZ R137, R142, R137, !PT ;  /* 0x000000898e897209 */ /* 0x000fe20007810000 */
[----:B------:R-:W-:Y:S01]  /*e090*/  LDSM.16.MT88.4 R36, [R226+0x2080] ;  /* 0x00208000e224783b */ /* 0x000fe20000004200 */
[----:B-1----:R-:W-:Y:S02]  /*e0a0*/  FMNMX.FTZ R0, R18, R0, !PT ;  /* 0x0000000012007209 */ /* 0x002fe40007810000 */
        /* <DEDUP_REMOVED lines=21> */
[----:B------:R-:W-:Y:S02]  /*e200*/  PLOP3.LUT P0, PT, PT, PT, UP0, 0x80, 0x0 ;  /* 0x000000000000781c */ /* 0x000fe40003f0f008 */
[----:B------:R-:W-:Y:S04]  /*e210*/  FMNMX.FTZ R3, R205, R3, !PT ;  /* 0x00000003cd037209 */ /* 0x000fe80007810000 */
[----:B------:R-:W-:Y:S01]  /*e220*/  FMNMX.FTZ R3, R194, R3, !PT ;  /* 0x00000003c2037209 */ /* 0x000fe20007810000 */
[----:B------:R-:W2:Y:S03]  /*e230*/  SHFL.BFLY PT, R136, R0, 0x2, 0x1f ;  /* 0x0c401f0000887f89 */ /* 0x000ea600000e0000 */
[----:B------:R-:W-:Y:S04]  /*e240*/  FMNMX.FTZ R3, R193, R3, !PT ;  /* 0x00000003c1037209 */ /* 0x000fe80007810000 */
[----:B------:R-:W-:Y:S04]  /*e250*/  FMNMX.FTZ R3, R220, R3, !PT ;  /* 0x00000003dc037209 */ /* 0x000fe80007810000 */
[----:B------:R-:W-:Y:S04]  /*e260*/  FMNMX.FTZ R3, R215, R3, !PT ;  /* 0x00000003d7037209 */ /* 0x000fe80007810000 */
[----:B------:R-:W-:Y:S04]  /*e270*/  FMNMX.FTZ R3, R244, R3, !PT ;  /* 0x00000003f4037209 */ /* 0x000fe80007810000 */
[----:B------:R-:W-:Y:S04]  /*e280*/  FMNMX.FTZ R3, R223, R3, !PT ;  /* 0x00000003df037209 */ /* 0x000fe80007810000 */
[----:B------:R-:W-:Y:S02]  /*e290*/  FMNMX.FTZ R3, R217, R3, !PT ;  /* 0x00000003d9037209 */ /* 0x000fe40007810000 */
[----:B-1----:R-:W-:Y:S02]  /*e2a0*/  FMNMX.FTZ R137, R137, R4, !PT ;  /* 0x0000000489897209 */ /* 0x002fe40007810000 */
[----:B------:R-:W-:Y:S02]  /*e2b0*/  FMNMX.FTZ R4, R200, R139, !PT ;  /* 0x0000008bc8047209 */ /* 0x000fe40007810000 */
[----:B--2---:R-:W-:Y:S01]  /*e2c0*/  FMNMX.FTZ R136, R0, R136, !PT ;  /* 0x0000008800887209 */ /* 0x004fe20007810000 */
[----:B------:R-:W1:Y:S01]  /*e2d0*/  SHFL.BFLY PT, R7, R137, 0x1, 0x1f ;  /* 0x0c201f0089077f89 */ /* 0x000e6200000e0000 */
[----:B------:R-:W-:Y:S02]  /*e2e0*/  FMNMX.FTZ R4, R206, R4, !PT ;  /* 0x00000004ce047209 */ /* 0x000fe40007810000 */
[----:B------:R-:W-:Y:S02]  /*e2f0*/  FMNMX.FTZ R3, R218, R3, !PT ;  /* 0x00000003da037209 */ /* 0x000fe40007810000 */
[----:B------:R-:W-:Y:S02]  /*e300*/  FMNMX.FTZ R0, R203, R4, !PT ;  /* 0x00000004cb007209 */ /* 0x000fe40007810000 */
[----:B------:R-:W-:Y:S01]  /*e310*/  FMNMX.FTZ R3, R41, R3, !PT ;  /* 0x0000000329037209 */ /* 0x000fe20007810000 */
[----:B------:R-:W2:Y:S01]  /*e320*/  SHFL.BFLY PT, R6, R136, 0x1, 0x1f ;  /* 0x0c201f0088067f89 */ /* 0x000ea200000e0000 */
[----:B------:R-:W-:Y:S02]  /*e330*/  FMNMX.FTZ R0, R202, R0, !PT ;  /* 0x00000000ca007209 */ /* 0x000fe40007810000 */
[----:B------:R-:W-:Y:S02]  /*e340*/  FMNMX.FTZ R3, R40, R3, !PT ;  /* 0x0000000328037209 */ /* 0x000fe40007810000 */
[----:B------:R-:W-:Y:S03]  /*e350*/  FMNMX.FTZ R0, R221, R0, !PT ;  /* 0x00000000dd007209 */ /* 0x000fe60007810000 */
[----:B------:R-:W3:Y:S01]  /*e360*/  SHFL.BFLY PT, R5, R3, 0x2, 0x1f ;  /* 0x0c401f0003057f89 */ /* 0x000ee200000e0000 */
[----:B------:R-:W-:Y:S04]  /*e370*/  FMNMX.FTZ R0, R222, R0, !PT ;  /* 0x00000000de007209 */ /* 0x000fe80007810000 */
[----:B------:R-:W-:Y:S02]  /*e380*/  FMNMX.FTZ R0, R245, R0, !PT ;  /* 0x00000000f5007209 */ /* 0x000fe40007810000 */
[----:B-1----:R-:W-:Y:S02]  /*e390*/  FMNMX.FTZ R137, R137, R7, !PT ;  /* 0x0000000789897209 */ /* 0x002fe40007810000 */
[----:B------:R-:W-:Y:S03]  /*e3a0*/  FMNMX.FTZ R4, R246, R0, !PT ;  /* 0x00000000f6047209 */ /* 0x000fe60007810000 */
[----:B------:R-:W-:Y:S01]  /*e3b0*/  FADD.FTZ R0, -R137, R2 ;  /* 0x0000000289007221 */ /* 0x000fe20000010100 */
[----:B------:R-:W-:Y:S01]  /*e3c0*/  FMNMX.FTZ R4, R219, R4, !PT ;  /* 0x00000004db047209 */ /* 0x000fe20007810000 */
[----:B------:R-:W-:Y:S01]  /*e3d0*/  FMUL.FTZ R196, R137, c[0x0][0x2d0] ;  /* 0x0000b40089c47a20 */ /* 0x000fe20000410000 */
[----:B--2---:R-:W-:Y:S01]  /*e3e0*/  FMNMX.FTZ R136, R136, R6, !PT ;  /* 0x0000000688887209 */ /* 0x004fe20007810000 */
[----:B------:R-:W-:Y:S01]  /*e3f0*/  FMUL.FTZ R2, R0, c[0x0][0x2d0] ;  /* 0x0000b40000027a20 */ /* 0x000fe20000410000 */
[----:B------:R-:W-:Y:S01]  /*e400*/  FMNMX.FTZ R0, R42, R4, !PT ;  /* 0x000000042a007209 */ /* 0x000fe20007810000 */
[----:B------:R-:W-:Y:S02]  /*e410*/  FFMA.FTZ R4, R143, c[0x0][0x2d0], -R196 ;  /* 0x0000b4008f047a23 */ /* 0x000fe400000108c4 */
[----:B-----5:R1:W2:Y:S01]  /*e420*/  MUFU.EX2 R134, R2 ;  /* 0x0000000200867308 */ /* 0x0202a20000000800 */
[----:B------:R-:W-:Y:S02]  /*e430*/  FMNMX.FTZ R0, R140, R0, !PT ;  /* 0x000000008c007209 */ /* 0x000fe40007810000 */
[----:B---3--:R-:W-:Y:S02]  /*e440*/  FMNMX.FTZ R3, R3, R5, !PT ;  /* 0x0000000503037209 */ /* 0x008fe40007810000 */
[----:B------:R-:W-:Y:S03]  /*e450*/  FMNMX.FTZ R0, R141, R0, !PT ;  /* 0x000000008d007209 */ /* 0x000fe60007810000 */
[----:B------:R-:W3:Y:S02]  /*e460*/  SHFL.BFLY PT, R135, R3, 0x1, 0x1f ;  /* 0x0c201f0003877f89 */ /* 0x000ee400000e0000 */
[----:B------:R-:W-:Y:S01]  /*e470*/  MUFU.EX2 R29, R4 ;  /* 0x00000004001d7308 */ /* 0x000fe20000000800 */
[----:B-1----:R-:W-:Y:S02]  /*e480*/  FADD.FTZ R2, -R136, R132 ;  /* 0x0000008488027221 */ /* 0x002fe40000010100 */
[----:B--2---:R-:W-:Y:S02]  /*e490*/  FMUL.FTZ R16, R134, R156 ;  /* 0x0000009c86107220 */ /* 0x004fe40000410000 */
[----:B------:R-:W-:Y:S02]  /*e4a0*/  FMUL.FTZ R2, R2, c[0x0][0x2d0] ;  /* 0x0000b40002027a20 */ /* 0x000fe40000410000 */
[C---:B------:R-:W-:Y:S03]  /*e4b0*/  FMUL.FTZ R48, R134.reuse, R188 ;  /* 0x000000bc86307220 */ /* 0x040fe60000410000 */
[----:B------:R1:W2:Y:S01]  /*e4c0*/  MUFU.EX2 R133, R2 ;  /* 0x0000000200857308 */ /* 0x0002a20000000800 */
[----:B---3--:R-:W-:Y:S01]  /*e4d0*/  FMNMX.FTZ R135, R3, R135, !PT ;  /* 0x0000008703877209 */ /* 0x008fe20007810000 */
[C---:B------:R-:W-:Y:S01]  /*e4e0*/  FMUL.FTZ R49, R134.reuse, R189 ;  /* 0x000000bd86317220 */ /* 0x040fe20000410000 */
[----:B------:R-:W3:Y:S01]  /*e4f0*/  SHFL.BFLY PT, R3, R0, 0x2, 0x1f ;  /* 0x0c401f0000037f89 */ /* 0x000ee200000e0000 */
[C---:B------:R-:W-:Y:S02]  /*e500*/  FMUL.FTZ R52, R134.reuse, R52 ;  /* 0x0000003486347220 */ /* 0x040fe40000410000 */
[C---:B------:R-:W-:Y:S02]  /*e510*/  FMUL.FTZ R143, R135.reuse, c[0x0][0x2d0] ;  /* 0x0000b400878f7a20 */ /* 0x040fe40000410000 */
[C---:B------:R-:W-:Y:S02]  /*e520*/  FMUL.FTZ R53, R134.reuse, R53 ;  /* 0x0000003586357220 */ /* 0x040fe40000410000 */
[C---:B------:R-:W-:Y:S02]  /*e530*/  FMUL.FTZ R64, R134.reuse, R64 ;  /* 0x0000004086407220 */ /* 0x040fe40000410000 */
[C---:B------:R-:W-:Y:S02]  /*e540*/  FMUL.FTZ R65, R134.reuse, R65 ;  /* 0x0000004186417220 */ /* 0x040fe40000410000 */
[C---:B------:R-:W-:Y:S02]  /*e550*/  FMUL.FTZ R68, R134.reuse, R68 ;  /* 0x0000004486447220 */ /* 0x040fe40000410000 */
[C---:B------:R-:W-:Y:S02]  /*e560*/  FMUL.FTZ R69, R134.reuse, R69 ;  /* 0x0000004586457220 */ /* 0x040fe40000410000 */
[C---:B------:R-:W-:Y:S02]  /*e570*/  FMUL.FTZ R80, R134.reuse, R80 ;  /* 0x0000005086507220 */ /* 0x040fe40000410000 */
[C---:B------:R-:W-:Y:S02]  /*e580*/  FMUL.FTZ R81, R134.reuse, R81 ;  /* 0x0000005186517220 */ /* 0x040fe40000410000 */
[----:B------:R-:W-:Y:S02]  /*e590*/  FMUL.FTZ R84, R134, R84 ;  /* 0x0000005486547220 */ /* 0x000fe40000410000 */
[----:B-1----:R-:W-:Y:S02]  /*e5a0*/  FADD.FTZ R2, -R135, R138 ;  /* 0x0000008a87027221 */ /* 0x002fe40000010100 */
[--C-:B------:R-:W-:Y:S01]  /*e5b0*/  FFMA.FTZ R138, R207, c[0x0][0x2d0], -R196.reuse ;  /* 0x0000b400cf8a7a23 */ /* 0x100fe200000108c4 */
[----:B---3--:R-:W-:Y:S01]  /*e5c0*/  FMNMX.FTZ R0, R0, R3, !PT ;  /* 0x0000000300007209 */ /* 0x008fe20007810000 */
[----:B------:R-:W-:Y:S02]  /*e5d0*/  FMUL.FTZ R2, R2, c[0x0][0x2d0] ;  /* 0x0000b40002027a20 */ /* 0x000fe40000410000 */
[--C-:B------:R-:W-:Y:S02]  /*e5e0*/  FFMA.FTZ R3, R17, c[0x0][0x2d0], -R196.reuse ;  /* 0x0000b40011037a23 */ /* 0x100fe400000108c4 */
[----:B------:R1:W3:Y:S01]  /*e5f0*/  MUFU.EX2 R132, R2 ;  /* 0x0000000200847308 */ /* 0x0002e20000000800 */
[C---:B--2---:R-:W-:Y:S02]  /*e600*/  FMUL.FTZ R6, R133.reuse, R146 ;  /* 0x0000009285067220 */ /* 0x044fe40000410000 */
[C---:B------:R-:W-:Y:S02]  /*e610*/  FMUL.FTZ R7, R133.reuse, R147 ;  /* 0x0000009385077220 */ /* 0x040fe40000410000 */
[----:B------:R-:W-:Y:S02]  /*e620*/  FMUL.FTZ R17, R134, R157 ;  /* 0x0000009d86117220 */ /* 0x000fe40000410000 */
[C---:B------:R-:W-:Y:S02]  /*e630*/  FMUL.FTZ R50, R133.reuse, R190 ;  /* 0x000000be85327220 */ /* 0x040fe40000410000 */
[C---:B------:R-:W-:Y:S01]  /*e640*/  FMUL.FTZ R51, R133.reuse, R191 ;  /* 0x000000bf85337220 */ /* 0x040fe20000410000 */
[----:B------:R-:W-:Y:S01]  /*e650*/  MUFU.EX2 R8, R3 ;  /* 0x0000000300087308 */ /* 0x000fe20000000800 */
[C---:B------:R-:W-:Y:S01]  /*e660*/  FMUL.FTZ R54, R133.reuse, R54 ;  /* 0x0000003685367220 */ /* 0x040fe20000410000 */
[----:B------:R-:W-:Y:S01]  /*e670*/  LDSM.16.MT88.4 R188, [R228+0x3080] ;  /* 0x00308000e4bc783b */ /* 0x000fe20000004200 */
[C---:B------:R-:W-:Y:S02]  /*e680*/  FMUL.FTZ R55, R133.reuse, R55 ;  /* 0x0000003785377220 */ /* 0x040fe40000410000 */
[C---:B------:R-:W-:Y:S02]  /*e690*/  FMUL.FTZ R66, R133.reuse, R66 ;  /* 0x0000004285427220 */ /* 0x040fe40000410000 */
[C---:B------:R-:W-:Y:S02]  /*e6a0*/  FMUL.FTZ R67, R133.reuse, R67 ;  /* 0x0000004385437220 */ /* 0x040fe40000410000 */
[C---:B------:R-:W-:Y:S02]  /*e6b0*/  FMUL.FTZ R70, R133.reuse, R70 ;  /* 0x0000004685467220 */ /* 0x040fe40000410000 */
[C---:B------:R-:W-:Y:S02]  /*e6c0*/  FMUL.FTZ R71, R133.reuse, R71 ;  /* 0x0000004785477220 */ /* 0x040fe40000410000 */
[----:B------:R-:W-:Y:S02]  /*e6d0*/  FMUL.FTZ R82, R133, R82 ;  /* 0x0000005285527220 */ /* 0x000fe40000410000 */
[--C-:B-1----:R-:W-:Y:S02]  /*e6e0*/  FFMA.FTZ R2, R195, c[0x0][0x2d0], -R196.reuse ;  /* 0x0000b400c3027a23 */ /* 0x102fe400000108c4 */
[C---:B---3--:R-:W-:Y:S02]  /*e6f0*/  FMUL.FTZ R12, R132.reuse, R152 ;  /* 0x00000098840c7220 */ /* 0x048fe40000410000 */
[----:B------:R1:W-:Y:S01]  /*e700*/  MUFU.EX2 R10, R2 ;  /* 0x00000002000a7308 */ /* 0x0003e20000000800 */
        /* <DEDUP_REMOVED lines=12> */
[----:B-1----:R-:W-:Y:S02]  /*e7d0*/  FFMA.FTZ R2, R142, c[0x0][0x2d0], -R196 ;  /* 0x0000b4008e027a23 */ /* 0x002fe400000108c4 */
[----:B------:R-:W-:Y:S02]  /*e7e0*/  FMUL.FTZ R142, R136, c[0x0][0x2d0] ;  /* 0x0000b400888e7a20 */ /* 0x000fe40000410000 */
[----:B------:R1:W-:Y:S01]  /*e7f0*/  MUFU.EX2 R30, R2 ;  /* 0x00000002001e7308 */ /* 0x0003e20000000800 */
[C---:B------:R-:W-:Y:S02]  /*e800*/  FMUL.FTZ R83, R133.reuse, R83 ;  /* 0x0000005385537220 */ /* 0x040fe40000410000 */
[--C-:B------:R-:W-:Y:S02]  /*e810*/  FFMA.FTZ R3, R192, c[0x0][0x2d0], -R142.reuse ;  /* 0x0000b400c0037a23 */ /* 0x100fe4000001088e */
[----:B------:R-:W-:Y:S02]  /*e820*/  FMUL.FTZ R85, R134, R85 ;  /* 0x0000005586557220 */ /* 0x000fe40000410000 */
[C---:B------:R-:W-:Y:S02]  /*e830*/  FMUL.FTZ R86, R133.reuse, R86 ;  /* 0x0000005685567220 */ /* 0x040fe40000410000 */
[C---:B------:R-:W-:Y:S01]  /*e840*/  FMUL.FTZ R87, R133.reuse, R87 ;  /* 0x0000005785577220 */ /* 0x040fe20000410000 */
[----:B------:R2:W-:Y:S01]  /*e850*/  MUFU.EX2 R43, R3 ;  /* 0x00000003002b7308 */ /* 0x0005e20000000800 */
[C---:B------:R-:W-:Y:S02]  /*e860*/  FMUL.FTZ R88, R132.reuse, R88 ;  /* 0x0000005884587220 */ /* 0x040fe40000410000 */
[C---:B------:R-:W-:Y:S02]  /*e870*/  FMUL.FTZ R89, R132.reuse, R89 ;  /* 0x0000005984597220 */ /* 0x040fe40000410000 */
[C---:B------:R-:W-:Y:S02]  /*e880*/  FMUL.FTZ R92, R132.reuse, R92 ;  /* 0x0000005c845c7220 */ /* 0x040fe40000410000 */
[----:B------:R-:W-:Y:S02]  /*e890*/  FMUL.FTZ R93, R132, R93 ;  /* 0x0000005d845d7220 */ /* 0x000fe40000410000 */
[C---:B------:R-:W-:Y:S02]  /*e8a0*/  FMUL.FTZ R96, R134.reuse, R96 ;  /* 0x0000006086607220 */ /* 0x040fe40000410000 */
[C---:B------:R-:W-:Y:S02]  /*e8b0*/  FMUL.FTZ R97, R134.reuse, R97 ;  /* 0x0000006186617220 */ /* 0x040fe40000410000 */
[C---:B------:R-:W-:Y:S01]  /*e8c0*/  FMUL.FTZ R98, R133.reuse, R98 ;  /* 0x0000006285627220 */ /* 0x040fe20000410000 */
[----:B-1----:R-:W1:Y:S01]  /*e8d0*/  SHFL.BFLY PT, R2, R0, 0x1, 0x1f ;  /* 0x0c201f0000027f89 */ /* 0x002e6200000e0000 */
[C---:B------:R-:W-:Y:S02]  /*e8e0*/  FMUL.FTZ R99, R133.reuse, R99 ;  /* 0x0000006385637220 */ /* 0x040fe40000410000 */
[C---:B------:R-:W-:Y:S02]  /*e8f0*/  FMUL.FTZ R100, R134.reuse, R100 ;  /* 0x0000006486647220 */ /* 0x040fe40000410000 */
[----:B------:R-:W-:Y:S02]  /*e900*/  FMUL.FTZ R101, R134, R101 ;  /* 0x0000006586657220 */ /* 0x000fe40000410000 */
[C---:B------:R-:W-:Y:S02]  /*e910*/  FMUL.FTZ R102, R133.reuse, R102 ;  /* 0x0000006685667220 */ /* 0x040fe40000410000 */
[C---:B------:R-:W-:Y:S02]  /*e920*/  FMUL.FTZ R103, R133.reuse, R103 ;  /* 0x0000006785677220 */ /* 0x040fe40000410000 */
[--C-:B--2---:R-:W-:Y:S01]  /*e930*/  FFMA.FTZ R3, R204, c[0x0][0x2d0], -R142.reuse ;  /* 0x0000b400cc037a23 */ /* 0x104fe2000001088e */
[----:B------:R-:W-:Y:S01]  /*e940*/  MOV R204, R40 ;  /* 0x0000002800cc7202 */ /* 0x000fe20000000f00 */
[C---:B------:R-:W-:Y:S02]  /*e950*/  FMUL.FTZ R40, R132.reuse, R180 ;  /* 0x000000b484287220 */ /* 0x040fe40000410000 */
[----:B------:R2:W3:Y:S01]  /*e960*/  MUFU.EX2 R11, R3 ;  /* 0x00000003000b7308 */ /* 0x0004e20000000800 */
[C---:B------:R-:W-:Y:S02]  /*e970*/  FMUL.FTZ R104, R132.reuse, R104 ;  /* 0x0000006884687220 */ /* 0x040fe40000410000 */
[C---:B------:R-:W-:Y:S02]  /*e980*/  FMUL.FTZ R105, R132.reuse, R105 ;  /* 0x0000006984697220 */ /* 0x040fe40000410000 */
[C---:B------:R-:W-:Y:S02]  /*e990*/  FMUL.FTZ R108, R132.reuse, R108 ;  /* 0x0000006c846c7220 */ /* 0x040fe40000410000 */
[----:B------:R-:W-:Y:S02]  /*e9a0*/  FMUL.FTZ R109, R132, R109 ;  /* 0x0000006d846d7220 */ /* 0x000fe40000410000 */
[C---:B------:R-:W-:Y:S01]  /*e9b0*/  FMUL.FTZ R112, R134.reuse, R112 ;  /* 0x0000007086707220 */ /* 0x040fe20000410000 */
[----:B------:R4:W-:Y:S01]  /*e9c0*/  MUFU.EX2 R180, R138 ;  /* 0x0000008a00b47308 */ /* 0x0009e20000000800 */
[C---:B------:R-:W-:Y:S02]  /*e9d0*/  FMUL.FTZ R113, R134.reuse, R113 ;  /* 0x0000007186717220 */ /* 0x040fe40000410000 */
[C---:B------:R-:W-:Y:S02]  /*e9e0*/  FMUL.FTZ R114, R133.reuse, R114 ;  /* 0x0000007285727220 */ /* 0x040fe40000410000 */
[C---:B------:R-:W-:Y:S02]  /*e9f0*/  FMUL.FTZ R115, R133.reuse, R115 ;  /* 0x0000007385737220 */ /* 0x040fe40000410000 */
[C---:B------:R-:W-:Y:S02]  /*ea00*/  FMUL.FTZ R116, R134.reuse, R116 ;  /* 0x0000007486747220 */ /* 0x040fe40000410000 */
[----:B------:R-:W-:Y:S02]  /*ea10*/  FMUL.FTZ R117, R134, R117 ;  /* 0x0000007586757220 */ /* 0x000fe40000410000 */
[C---:B------:R-:W-:Y:S02]  /*ea20*/  FMUL.FTZ R118, R133.reuse, R118 ;  /* 0x0000007685767220 */ /* 0x040fe40000410000 */
[C---:B------:R-:W-:Y:S02]  /*ea30*/  FMUL.FTZ R119, R133.reuse, R119 ;  /* 0x0000007785777220 */ /* 0x040fe40000410000 */
[----:B--2---:R-:W-:Y:S02]  /*ea40*/  FFMA.FTZ R3, R18, c[0x0][0x2d0], -R142 ;  /* 0x0000b40012037a23 */ /* 0x004fe4000001088e */
[----:B------:R-:W-:Y:S02]  /*ea50*/  FMUL.FTZ R18, R133, R158 ;  /* 0x0000009e85127220 */ /* 0x000fe40000410000 */
[----:B------:R1:W-:Y:S01]  /*ea60*/  MUFU.EX2 R31, R3 ;  /* 0x00000003001f7308 */ /* 0x0003e20000000800 */
[C---:B------:R-:W-:Y:S02]  /*ea70*/  FMUL.FTZ R120, R132.reuse, R120 ;  /* 0x0000007884787220 */ /* 0x040fe40000410000 */
[C---:B------:R-:W-:Y:S02]  /*ea80*/  FMUL.FTZ R121, R132.reuse, R121 ;  /* 0x0000007984797220 */ /* 0x040fe40000410000 */
[----:B----4-:R-:W-:Y:S02]  /*ea90*/  FFMA.FTZ R138, R209, c[0x0][0x2d0], -R196 ;  /* 0x0000b400d18a7a23 */ /* 0x010fe400000108c4 */
[C---:B------:R-:W-:Y:S02]  /*eaa0*/  FMUL.FTZ R124, R132.reuse, R124 ;  /* 0x0000007c847c7220 */ /* 0x040fe40000410000 */
[----:B------:R-:W-:Y:S02]  /*eab0*/  FMUL.FTZ R125, R132, R125 ;  /* 0x0000007d847d7220 */ /* 0x000fe40000410000 */
[C---:B------:R-:W-:Y:S02]  /*eac0*/  FMUL.FTZ R128, R134.reuse, R128 ;  /* 0x0000008086807220 */ /* 0x040fe40000410000 */
[----:B------:R-:W-:Y:S02]  /*ead0*/  FMUL.FTZ R129, R134, R129 ;  /* 0x0000008186817220 */ /* 0x000fe40000410000 */
[C---:B------:R-:W-:Y:S02]  /*eae0*/  FMUL.FTZ R130, R133.reuse, R130 ;  /* 0x0000008285827220 */ /* 0x040fe40000410000 */
[----:B------:R-:W-:Y:S01]  /*eaf0*/  FMUL.FTZ R131, R133, R131 ;  /* 0x0000008385837220 */ /* 0x000fe20000410000 */
[----:B-1----:R-:W-:Y:S01]  /*eb00*/  FMNMX.FTZ R3, R0, R2, !PT ;  /* 0x0000000200037209 */ /* 0x002fe20007810000 */
[--C-:B------:R-:W-:Y:S02]  /*eb10*/  FFMA.FTZ R2, R201, c[0x0][0x2d0], -R143.reuse ;  /* 0x0000b400c9027a23 */ /* 0x100fe4000001088f */
[--C-:B------:R-:W-:Y:S02]  /*eb20*/  FFMA.FTZ R0, R19, c[0x0][0x2d0], -R142.reuse ;  /* 0x0000b40013007a23 */ /* 0x100fe4000001088e */
[----:B------:R1:W-:Y:S01]  /*eb30*/  MUFU.EX2 R195, R2 ;  /* 0x0000000200c37308 */ /* 0x0003e20000000800 */
[----:B------:R-:W-:Y:S02]  /*eb40*/  FMUL.FTZ R19, R133, R159 ;  /* 0x0000009f85137220 */ /* 0x000fe40000410000 */
[----:B------:R-:W-:Y:S07]  /*eb50*/  LDSM.16.MT88.4 R156, [R227+0x2080] ;  /* 0x00208000e39c783b */ /* 0x000fee0000004200 */
[----:B------:R2:W-:Y:S01]  /*eb60*/  MUFU.EX2 R9, R0 ;  /* 0x0000000000097308 */ /* 0x0005e20000000800 */
[----:B-1----:R-:W-:Y:S01]  /*eb70*/  FFMA.FTZ R2, R205, c[0x0][0x2d0], -R143 ;  /* 0x0000b400cd027a23 */ /* 0x002fe2000001088f */
[----:B------:R-:W-:Y:S01]  /*eb80*/  MOV R205, R41 ;  /* 0x0000002900cd7202 */ /* 0x000fe20000000f00 */
[----:B------:R-:W-:Y:S07]  /*eb90*/  FMUL.FTZ R41, R132, R181 ;  /* 0x000000b584297220 */ /* 0x000fee0000410000 */
[----:B------:R1:W-:Y:S01]  /*eba0*/  MUFU.EX2 R192, R2 ;  /* 0x0000000200c07308 */ /* 0x0003e20000000800 */
[----:B------:R-:W-:Y:S01]  /*ebb0*/  MOV R184, R205 ;  /* 0x000000cd00b87202 */ /* 0x000fe20000000f00 */
[----:B--2---:R-:W-:Y:S01]  /*ebc0*/  FADD.FTZ R0, -R3, R139 ;  /* 0x0000008b03007221 */ /* 0x004fe20000010100 */
[----:B------:R-:W-:Y:S01]  /*ebd0*/  MOV R139, R33 ;  /* 0x00000021008b7202 */ /* 0x000fe20000000f00 */
[----:B------:R-:W-:Y:S06]  /*ebe0*/  FMUL.FTZ R33, R134, R173 ;  /* 0x000000ad86217220 */ /* 0x000fec0000410000 */
[----:B------:R2:W-:Y:S01]  /*ebf0*/  MUFU.EX2 R173, R138 ;  /* 0x0000008a00ad7308 */ /* 0x0005e20000000800 */
[----:B------:R-:W-:Y:S02]  /*ec00*/  FMUL.FTZ R0, R0, c[0x0][0x2d0] ;  /* 0x0000b40000007a20 */ /* 0x000fe40000410000 */
[--C-:B------:R-:W-:Y:S07]  /*ec10*/  FFMA.FTZ R139, R139, c[0x0][0x2d0], -R142.reuse ;  /* 0x0000b4008b8b7a23 */ /* 0x100fee000001088e */
[----:B------:R-:W4:Y:S01]  /*ec20*/  MUFU.EX2 R0, R0 ;  /* 0x0000000000007308 */ /* 0x000f220000000800 */
[--C-:B-1----:R-:W-:Y:S01]  /*ec30*/  FFMA.FTZ R2, R194, c[0x0][0x2d0], -R143.reuse ;  /* 0x0000b400c2027a23 */ /* 0x102fe2000001088f */
[----:B---3--:R-:W-:Y:S08]  /*ec40*/  MOV R194, R11 ;  /* 0x0000000b00c27202 */ /* 0x008ff00000000f00 */
[----:B------:R1:W-:Y:S01]  /*ec50*/  MUFU.EX2 R24, R2 ;  /* 0x0000000200187308 */ /* 0x0003e20000000800 */
[--C-:B--2---:R-:W-:Y:S09]  /*ec60*/  FFMA.FTZ R138, R211, c[0x0][0x2d0], -R142.reuse ;  /* 0x0000b400d38a7a23 */ /* 0x104ff2000001088e */
[----:B------:R2:W-:Y:S01]  /*ec70*/  MUFU.EX2 R181, R138 ;  /* 0x0000008a00b57308 */ /* 0x0005e20000000800 */
[C---:B----4-:R-:W-:Y:S02]  /*ec80*/  FMUL.FTZ R11, R0.reuse, R151 ;  /* 0x00000097000b7220 */ /* 0x050fe40000410000 */
[C---:B------:R-:W-:Y:S02]  /*ec90*/  FMUL.FTZ R14, R0.reuse, R154 ;  /* 0x0000009a000e7220 */ /* 0x040fe40000410000 */
[C---:B------:R-:W-:Y:S02]  /*eca0*/  FMUL.FTZ R15, R0.reuse, R155 ;  /* 0x0000009b000f7220 */ /* 0x040fe40000410000 */
[----:B------:R-:W3:Y:S01]  /*ecb0*/  LDSM.16.MT88.4 R152, [R228+0x2080] ;  /* 0x00208000e498783b */ /* 0x000ee20000004200 */
[C---:B------:R-:W-:Y:S02]  /*ecc0*/  FMUL.FTZ R26, R0.reuse, R166 ;  /* 0x000000a6001a7220 */ /* 0x040fe40000410000 */
[C---:B------:R-:W-:Y:S02]  /*ecd0*/  FMUL.FTZ R27, R0.reuse, R167 ;  /* 0x000000a7001b7220 */ /* 0x040fe40000410000 */
[--C-:B-1----:R-:W-:Y:S01]  /*ece0*/  FFMA.FTZ R2, R193, c[0x0][0x2d0], -R143.reuse ;  /* 0x0000b400c1027a23 */ /* 0x102fe2000001088f */
[----:B------:R-:W-:Y:S01]  /*ecf0*/  MOV R193, R10 ;  /* 0x0000000a00c17202 */ /* 0x000fe20000000f00 */
[C---:B------:R-:W-:Y:S02]  /*ed00*/  FMUL.FTZ R10, R0.reuse, R150 ;  /* 0x00000096000a7220 */ /* 0x040fe40000410000 */
[----:B------:R1:W4:Y:S01]  /*ed10*/  MUFU.EX2 R5, R2 ;  /* 0x0000000200057308 */ /* 0x0003220000000800 */
[C---:B------:R-:W-:Y:S02]  /*ed20*/  FMUL.FTZ R46, R0.reuse, R186 ;  /* 0x000000ba002e7220 */ /* 0x040fe40000410000 */
[C---:B------:R-:W-:Y:S02]  /*ed30*/  FMUL.FTZ R47, R0.reuse, R187 ;  /* 0x000000bb002f7220 */ /* 0x040fe40000410000 */
[----:B--2---:R-:W-:Y:S02]  /*ed40*/  FFMA.FTZ R138, R213, c[0x0][0x2d0], -R142 ;  /* 0x0000b400d58a7a23 */ /* 0x004fe4000001088e */
        /* <DEDUP_REMOVED lines=9> */
[----:B-1----:R-:W-:Y:S02]  /*ede0*/  FMUL.FTZ R2, R3, c[0x0][0x2d0] ;  /* 0x0000b40003027a20 */ /* 0x002fe40000410000 */
[----:B------:R-:W-:Y:S02]  /*edf0*/  FMUL.FTZ R91, R0, R91 ;  /* 0x0000005b005b7220 */ /* 0x000fe40000410000 */
[--C-:B------:R-:W-:Y:S01]  /*ee00*/  FFMA.FTZ R4, R200, c[0x0][0x2d0], -R2.reuse ;  /* 0x0000b400c8047a23 */ /* 0x100fe20000010802 */
[----:B----4-:R-:W-:Y:S01]  /*ee10*/  MOV R200, R5 ;  /* 0x0000000500c87202 */ /* 0x010fe20000000f00 */
[----:B------:R-:W-:Y:S01]  /*ee20*/  FMUL.FTZ R5, R134, R145 ;  /* 0x0000009186057220 */ /* 0x000fe20000410000 */
[----:B------:R-:W-:Y:S01]  /*ee30*/  F2FP.PACK_AB R145, R194, R43 ;  /* 0x0000002bc291723e */ /* 0x000fe200000000ff */
[----:B------:R1:W2:Y:S01]  /*ee40*/  MUFU.EX2 R35, R4 ;  /* 0x0000000400237308 */ /* 0x0002a20000000800 */
[----:B------:R-:W-:Y:S01]  /*ee50*/  F2FP.PACK_AB R150, R200, R24 ;  /* 0x00000018c896723e */ /* 0x000fe200000000ff */
        /* <DEDUP_REMOVED lines=10> */
[--C-:B------:R-:W-:Y:S02]  /*ef00*/  FFMA.FTZ R140, R140, c[0x0][0x2d0], -R2.reuse ;  /* 0x0000b4008c8c7a23 */ /* 0x100fe40000010802 */
[--C-:B-1----:R-:W-:Y:S01]  /*ef10*/  FFMA.FTZ R4, R206, c[0x0][0x2d0], -R2.reuse ;  /* 0x0000b400ce047a23 */ /* 0x102fe20000010802 */
[----:B------:R-:W-:Y:S01]  /*ef20*/  MOV R206, R9 ;  /* 0x0000000900ce7202 */ /* 0x000fe20000000f00 */
[----:B------:R-:W-:Y:S01]  /*ef30*/  FMUL.FTZ R9, R132, R149 ;  /* 0x0000009584097220 */ /* 0x000fe20000410000 */
[----:B--2---:R-:W-:Y:S01]  /*ef40*/  MOV R166, R35 ;  /* 0x0000002300a67202 */ /* 0x004fe20000000f00 */
[----:B------:R1:W2:Y:S01]  /*ef50*/  MUFU.EX2 R34, R4 ;  /* 0x0000000400227308 */ /* 0x0002a20000000800 */
[----:B------:R-:W-:Y:S01]  /*ef60*/  F2FP.PACK_AB R147, R206, R31 ;  /* 0x0000001fce93723e */ /* 0x000fe200000000ff */
[--C-:B-1----:R-:W-:Y:S01]  /*ef70*/  FFMA.FTZ R4, R203, c[0x0][0x2d0], -R2.reuse ;  /* 0x0000b400cb047a23 */ /* 0x102fe20000010802 */
[----:B--2---:R-:W-:Y:S01]  /*ef80*/  F2FP.PACK_AB R149, R34, R35 ;  /* 0x000000232295723e */ /* 0x004fe200000000ff */
[C---:B------:R-:W-:Y:S01]  /*ef90*/  FMUL.FTZ R35, R133.reuse, R175 ;  /* 0x000000af85237220 */ /* 0x040fe20000410000 */
[----:B------:R-:W-:Y:S05]  /*efa0*/  MOV R165, R34 ;  /* 0x0000002200a57202 */ /* 0x000fea0000000f00 */
[----:B------:R1:W2:Y:S01]  /*efb0*/  MUFU.EX2 R28, R4 ;  /* 0x00000004001c7308 */ /* 0x0002a20000000800 */
[----:B------:R-:W-:Y:S01]  /*efc0*/  FMUL.FTZ R34, R133, R174 ;  /* 0x000000ae85227220 */ /* 0x000fe20000410000 */
[----:B------:R-:W-:Y:S01]  /*efd0*/  MOV R203, R42 ;  /* 0x0000002a00cb7202 */ /* 0x000fe20000000f00 */
[----:B------:R-:W-:Y:S03]  /*efe0*/  FMUL.FTZ R42, R0, R182 ;  /* 0x000000b6002a7220 */ /* 0x000fe60000410000 */
[----:B------:R-:W-:Y:S01]  /*eff0*/  MOV R185, R203 ;  /* 0x000000cb00b97202 */ /* 0x000fe20000000f00 */
[----:B-1----:R-:W-:Y:S01]  /*f000*/  FFMA.FTZ R4, R202, c[0x0][0x2d0], -R2 ;  /* 0x0000b400ca047a23 */ /* 0x002fe20000010802 */
[----:B------:R-:W-:Y:S01]  /*f010*/  MOV R202, R8 ;  /* 0x0000000800ca7202 */ /* 0x000fe20000000f00 */
[----:B------:R-:W-:Y:S01]  /*f020*/  FMUL.FTZ R8, R132, R148 ;  /* 0x0000009484087220 */ /* 0x000fe20000410000 */
[----:B------:R-:W-:Y:S01]  /*f030*/  F2FP.PACK_AB R148, R192, R195 ;  /* 0x000000c3c094723e */ /* 0x000fe200000000ff */
[----:B------:R1:W4:Y:S01]  /*f040*/  MUFU.EX2 R201, R4 ;  /* 0x0000000400c97308 */ /* 0x0003220000000800 */
[----:B------:R-:W-:Y:S02]  /*f050*/  F2FP.PACK_AB R146, R202, R30 ;  /* 0x0000001eca92723e */ /* 0x000fe400000000ff */
[----:B--2---:R-:W-:Y:S01]  /*f060*/  MOV R167, R28 ;  /* 0x0000001c00a77202 */ /* 0x004fe20000000f00 */
[----:B-1----:R-:W-:Y:S01]  /*f070*/  FMUL.FTZ R4, R134, R144 ;  /* 0x0000009086047220 */ /* 0x002fe20000410000 */
[-C--:B------:R-:W-:Y:S02]  /*f080*/  F2FP.PACK_AB R144, R193, R29.reuse ;  /* 0x0000001dc190723e */ /* 0x080fe400000000ff */
[----:B----4-:R-:W-:Y:S01]  /*f090*/  F2FP.PACK_AB R151, R201, R28 ;  /* 0x0000001cc997723e */ /* 0x010fe200000000ff */
[C---:B------:R-:W-:Y:S01]  /*f0a0*/  FMUL.FTZ R28, R132.reuse, R168 ;  /* 0x000000a8841c7220 */ /* 0x040fe20000410000 */
[----:B------:R-:W-:Y:S01]  /*f0b0*/  MOV R168, R29 ;  /* 0x0000001d00a87202 */ /* 0x000fe20000000f00 */
[----:B------:R-:W-:Y:S01]  /*f0c0*/  FMUL.FTZ R29, R132, R169 ;  /* 0x000000a9841d7220 */ /* 0x000fe20000410000 */
[----:B------:R-:W-:Y:S01]  /*f0d0*/  MOV R169, R43 ;  /* 0x0000002b00a97202 */ /* 0x000fe20000000f00 */
[-C--:B------:R-:W-:Y:S05]  /*f0e0*/  HMMA.16816.F32 R4, R144, R20.reuse, R4 ;  /* 0x000000149004723c */ /* 0x080fea0000001804 */
[----:B------:R-:W-:Y:S01]  /*f0f0*/  FMUL.FTZ R43, R0, R183 ;  /* 0x000000b7002b7220 */ /* 0x000fe20000410000 */
[----:B------:R-:W-:Y:S02]  /*f100*/  MOV R183, R204 ;  /* 0x000000cc00b77202 */ /* 0x000fe40000000f00 */
[C---:B------:R-:W-:Y:S07]  /*f110*/  HMMA.16816.F32 R8, R148.reuse, R20, R8 ;  /* 0x000000149408723c */ /* 0x040fee0000001808 */
[C---:B------:R-:W-:Y:S01]  /*f120*/  FMUL.FTZ R20, R134.reuse, R160 ;  /* 0x000000a086147220 */ /* 0x040fe20000410000 */
[-C--:B------:R-:W-:Y:S01]  /*f130*/  HMMA.16816.F32 R12, R148, R22.reuse, R12 ;  /* 0x00000016940c723c */ /* 0x080fe2000000180c */
[----:B------:R1:W-:Y:S03]  /*f140*/  MUFU.EX2 R160, R138 ;  /* 0x0000008a00a07308 */ /* 0x0003e60000000800 */
[----:B------:R-:W-:Y:S01]  /*f150*/  FMUL.FTZ R21, R134, R161 ;  /* 0x000000a186157220 */ /* 0x000fe20000410000 */
[----:B------:R-:W-:Y:S01]  /*f160*/  MOV R161, R30 ;  /* 0x0000001e00a17202 */ /* 0x000fe20000000f00 */
[----:B------:R-:W-:Y:S02]  /*f170*/  FMUL.FTZ R30, R0, R170 ;  /* 0x000000aa001e7220 */ /* 0x000fe40000410000 */
[C---:B------:R-:W-:Y:S07]  /*f180*/  HMMA.16816.F32 R16, R144.reuse, R22, R16 ;  /* 0x000000169010723c */ /* 0x040fee0000001810 */
[C---:B------:R-:W-:Y:S01]  /*f190*/  FMUL.FTZ R23, R133.reuse, R163 ;  /* 0x000000a385177220 */ /* 0x040fe20000410000 */
[----:B------:R-:W-:Y:S01]  /*f1a0*/  MOV R163, R24 ;  /* 0x0000001800a37202 */ /* 0x000fe20000000f00 */
[----:B------:R-:W-:Y:S03]  /*f1b0*/  FMUL.FTZ R24, R132, R164 ;  /* 0x000000a484187220 */ /* 0x000fe60000410000 */
[----:B------:R-:W-:Y:S01]  /*f1c0*/  MOV R164, R32 ;  /* 0x0000002000a47202 */ /* 0x000fe20000000f00 */
[----:B------:R-:W-:Y:S02]  /*f1d0*/  FMUL.FTZ R32, R134, R172 ;  /* 0x000000ac86207220 */ /* 0x000fe40000410000 */
[C---:B------:R-:W-:Y:S01]  /*f1e0*/  FMUL.FTZ R22, R133.reuse, R162 ;  /* 0x000000a285167220 */ /* 0x040fe20000410000 */
[----:B------:R-:W-:Y:S01]  /*f1f0*/  MOV R162, R31 ;  /* 0x0000001f00a27202 */ /* 0x000fe20000000f00 */
[--C-:B-1----:R-:W-:Y:S02]  /*f200*/  FFMA.FTZ R138, R208, c[0x0][0x2d0], -R196.reuse ;  /* 0x0000b400d08a7a23 */ /* 0x102fe400000108c4 */
[----:B------:R-:W-:Y:S02]  /*f210*/  FMUL.FTZ R31, R0, R171 ;  /* 0x000000ab001f7220 */ /* 0x000fe40000410000 */
[----:B------:R1:W-:Y:S01]  /*f220*/  MUFU.EX2 R170, R138 ;  /* 0x0000008a00aa7308 */ /* 0x0003e20000000800 */
[-C--:B------:R-:W-:Y:S08]  /*f230*/  HMMA.16816.F32 R20, R144, R36.reuse, R20 ;  /* 0x000000249014723c */ /* 0x080ff00000001814 */
[C---:B------:R-:W-:Y:S07]  /*f240*/  HMMA.16816.F32 R24, R148.reuse, R36, R24 ;  /* 0x000000249418723c */ /* 0x040fee0000001818 */
[C---:B------:R-:W-:Y:S01]  /*f250*/  FMUL.FTZ R36, R134.reuse, R176 ;  /* 0x000000b086247220 */ /* 0x040fe20000410000 */
[-C--:B------:R-:W-:Y:S04]  /*f260*/  HMMA.16816.F32 R28, R148, R38.reuse, R28 ;  /* 0x00000026941c723c */ /* 0x080fe8000000181c */
[----:B------:R-:W-:Y:S01]  /*f270*/  MOV R176, R164 ;  /* 0x000000a400b07202 */ /* 0x000fe20000000f00 */
[----:B------:R-:W-:Y:S01]  /*f280*/  FMUL.FTZ R37, R134, R177 ;  /* 0x000000b186257220 */ /* 0x000fe20000410000 */
[----:B------:R-:W-:Y:S01]  /*f290*/  MOV R177, R206 ;  /* 0x000000ce00b17202 */ /* 0x000fe20000000f00 */
[----:B-1----:R-:W-:Y:S01]  /*f2a0*/  FFMA.FTZ R138, R210, c[0x0][0x2d0], -R196 ;  /* 0x0000b400d28a7a23 */ /* 0x002fe200000108c4 */
[C---:B------:R-:W-:Y:S01]  /*f2b0*/  HMMA.16816.F32 R32, R144.reuse, R38, R32 ;  /* 0x000000269020723c */ /* 0x040fe20000001820 */
[----:B------:R1:W-:Y:S06]  /*f2c0*/  MUFU.EX2 R206, R139 ;  /* 0x0000008b00ce7308 */ /* 0x0003ec0000000800 */
[C---:B------:R-:W-:Y:S01]  /*f2d0*/  FMUL.FTZ R38, R133.reuse, R178 ;  /* 0x000000b285267220 */ /* 0x040fe20000410000 */
[----:B------:R-:W-:Y:S01]  /*f2e0*/  MOV R178, R200 ;  /* 0x000000c800b27202 */ /* 0x000fe20000000f00 */
[----:B------:R-:W-:Y:S02]  /*f2f0*/  FMUL.FTZ R39, R133, R179 ;  /* 0x000000b385277220 */ /* 0x000fe40000410000 */
[----:B------:R2:W-:Y:S01]  /*f300*/  MUFU.EX2 R172, R138 ;  /* 0x0000008a00ac7308 */ /* 0x0005e20000000800 */
[----:B------:R-:W-:Y:S04]  /*f310*/  MOV R179, R201 ;  /* 0x000000c900b37202 */ /* 0x000fe80000000f00 */
[-C--:B---3--:R-:W-:Y:S08]  /*f320*/  HMMA.16816.F32 R36, R144, R152.reuse, R36 ;  /* 0x000000989024723c */ /* 0x088ff00000001824 */
[C---:B------:R-:W-:Y:S04]  /*f330*/  HMMA.16816.F32 R40, R148.reuse, R152, R40 ;  /* 0x000000989428723c */ /* 0x040fe80000001828 */
[--C-:B-1----:R-:W-:Y:S01]  /*f340*/  FFMA.FTZ R139, R216, c[0x0][0x2d0], -R142.reuse ;  /* 0x0000b400d88b7a23 */ /* 0x102fe2000001088e */
[----:B------:R-:W-:Y:S03]  /*f350*/  MOV R216, R180 ;  /* 0x000000b400d87202 */ /* 0x000fe60000000f00 */
[-C--:B------:R-:W-:Y:S04]  /*f360*/  HMMA.16816.F32 R44, R148, R154.reuse, R44 ;  /* 0x0000009a942c723c */ /* 0x080fe8000000182c */
[--C-:B--2---:R-:W-:Y:S04]  /*f370*/  FFMA.FTZ R138, R212, c[0x0][0x2d0], -R142.reuse ;  /* 0x0000b400d48a7a23 */ /* 0x104fe8000001088e */
[C---:B------:R-:W-:Y:S01]  /*f380*/  HMMA.16816.F32 R48, R144.reuse, R154, R48 ;  /* 0x0000009a9030723c */ /* 0x040fe20000001830 */
[----:B------:R1:W-:Y:S01]  /*f390*/  MUFU.EX2 R171, R138 ;  /* 0x0000008a00ab7308 */ /* 0x0003e20000000800 */
[----:B------:R-:W2:Y:S06]  /*f3a0*/  LDSM.16.MT88.4 R152, [R225+0x3880] ;  /* 0x00388000e198783b */ /* 0x000eac0000004200 */
[-C--:B------:R-:W-:Y:S08]  /*f3b0*/  HMMA.16816.F32 R52, R144, R156.reuse, R52 ;  /* 0x0000009c9034723c */ /* 0x080ff00000001834 */
[C---:B------:R-:W-:Y:S08]  /*f3c0*/  HMMA.16816.F32 R56, R148.reuse, R156, R56 ;  /* 0x0000009c9438723c */ /* 0x040ff00000001838 */
[-C--:B------:R-:W-:Y:S04]  /*f3d0*/  HMMA.16816.F32 R60, R148, R158.reuse, R60 ;  /* 0x0000009e943c723c */ /* 0x080fe8000000183c */
[----:B-1----:R-:W-:Y:S04]  /*f3e0*/  FFMA.FTZ R138, R214, c[0x0][0x2d0], -R142 ;  /* 0x0000b400d68a7a23 */ /* 0x002fe8000001088e */
[C---:B------:R-:W-:Y:S01]  /*f3f0*/  HMMA.16816.F32 R64, R144.reuse, R158, R64 ;  /* 0x0000009e9040723c */ /* 0x040fe20000001840 */
[----:B------:R1:W3:Y:S01]  /*f400*/  MUFU.EX2 R174, R138 ;  /* 0x0000008a00ae7308 */ /* 0x0002e20000000800 */
[----:B------:R-:W4:Y:S06]  /*f410*/  LDSM.16.MT88.4 R156, [R226+0x3880] ;  /* 0x00388000e29c783b */ /* 0x000f2c0000004200 */
[-C--:B--2---:R-:W-:Y:S08]  /*f420*/  HMMA.16816.F32 R68, R144, R152.reuse, R68 ;  /* 0x000000989044723c */ /* 0x084ff00000001844 */
[C---:B------:R-:W-:Y:S04]  /*f430*/  HMMA.16816.F32 R72, R148.reuse, R152, R72 ;  /* 0x000000989448723c */ /* 0x040fe80000001848 */
[--C-:B-1----:R-:W-:Y:S04]  /*f440*/  FFMA.FTZ R138, R220, c[0x0][0x2d0], -R143.reuse ;  /* 0x0000b400dc8a7a23 */ /* 0x102fe8000001088f */
[-C--:B------:R-:W-:Y:S01]  /*f450*/  HMMA.16816.F32 R76, R148, R154.reuse, R76 ;  /* 0x0000009a944c723c */ /* 0x080fe2000000184c */
[----:B------:R1:W-:Y:S07]  /*f460*/  MUFU.EX2 R182, R138 ;  /* 0x0000008a00b67308 */ /* 0x0003ee0000000800 */
[C---:B------:R-:W-:Y:S01]  /*f470*/  HMMA.16816.F32 R80, R144.reuse, R154, R80 ;  /* 0x0000009a9050723c */ /* 0x040fe20000001850 */
[----:B------:R-:W2:Y:S07]  /*f480*/  LDSM.16.MT88.4 R152, [R228+0x3880] ;  /* 0x00388000e498783b */ /* 0x000eae0000004200 */
[-C--:B----4-:R-:W-:Y:S08]  /*f490*/  HMMA.16816.F32 R84, R144, R156.reuse, R84 ;  /* 0x0000009c9054723c */ /* 0x090ff00000001854 */
[C---:B------:R-:W-:Y:S04]  /*f4a0*/  HMMA.16816.F32 R88, R148.reuse, R156, R88 ;  /* 0x0000009c9458723c */ /* 0x040fe80000001858 */
[--C-:B-1----:R-:W-:Y:S04]  /*f4b0*/  FFMA.FTZ R138, R215, c[0x0][0x2d0], -R143.reuse ;  /* 0x0000b400d78a7a23 */ /* 0x102fe8000001088f */
[-C--:B------:R-:W-:Y:S01]  /*f4c0*/  HMMA.16816.F32 R92, R148, R158.reuse, R92 ;  /* 0x0000009e945c723c */ /* 0x080fe2000000185c */
[----:B------:R1:W4:Y:S07]  /*f4d0*/  MUFU.EX2 R220, R138 ;  /* 0x0000008a00dc7308 */ /* 0x00032e0000000800 */
[C---:B------:R-:W-:Y:S01]  /*f4e0*/  HMMA.16816.F32 R96, R144.reuse, R158, R96 ;  /* 0x0000009e9060723c */ /* 0x040fe20000001860 */
[----:B------:R-:W4:Y:S07]  /*f4f0*/  LDSM.16.MT88.4 R156, [R227+0x3880] ;  /* 0x00388000e39c783b */ /* 0x000f2e0000004200 */
[-C--:B--2---:R-:W-:Y:S08]  /*f500*/  HMMA.16816.F32 R100, R144, R152.reuse, R100 ;  /* 0x000000989064723c */ /* 0x084ff00000001864 */
[C---:B------:R-:W-:Y:S04]  /*f510*/  HMMA.16816.F32 R104, R148.reuse, R152, R104 ;  /* 0x000000989468723c */ /* 0x040fe80000001868 */
[--C-:B-1----:R-:W-:Y:S01]  /*f520*/  FFMA.FTZ R138, R221, c[0x0][0x2d0], -R2.reuse ;  /* 0x0000b400dd8a7a23 */ /* 0x102fe20000010802 */
[----:B---3--:R-:W-:Y:S03]  /*f530*/  MOV R221, R174 ;  /* 0x000000ae00dd7202 */ /* 0x008fe60000000f00 */
[-C--:B------:R-:W-:Y:S01]  /*f540*/  HMMA.16816.F32 R108, R148, R154.reuse, R108 ;  /* 0x0000009a946c723c */ /* 0x080fe2000000186c */
[----:B------:R1:W-:Y:S07]  /*f550*/  MUFU.EX2 R215, R138 ;  /* 0x0000008a00d77308 */ /* 0x0003ee0000000800 */
[C---:B------:R-:W-:Y:S01]  /*f560*/  HMMA.16816.F32 R112, R144.reuse, R154, R112 ;  /* 0x0000009a9070723c */ /* 0x040fe20000001870 */
[----:B------:R-:W2:Y:S07]  /*f570*/  LDSM.16.MT88.4 R152, [R225+0x2880] ;  /* 0x00288000e198783b */ /* 0x000eae0000004200 */
[-C--:B----4-:R-:W-:Y:S08]  /*f580*/  HMMA.16816.F32 R116, R144, R156.reuse, R116 ;  /* 0x0000009c9074723c */ /* 0x090ff00000001874 */
[C---:B------:R-:W-:Y:S04]  /*f590*/  HMMA.16816.F32 R120, R148.reuse, R156, R120 ;  /* 0x0000009c9478723c */ /* 0x040fe80000001878 */
[--C-:B-1----:R-:W-:Y:S01]  /*f5a0*/  FFMA.FTZ R138, R222, c[0x0][0x2d0], -R2.reuse ;  /* 0x0000b400de8a7a23 */ /* 0x102fe20000010802 */
[----:B------:R-:W-:Y:S02]  /*f5b0*/  MOV R222, R172 ;  /* 0x000000ac00de7202 */ /* 0x000fe40000000f00 */
[----:B------:R-:W-:Y:S01]  /*f5c0*/  MOV R172, R169 ;  /* 0x000000a900ac7202 */ /* 0x000fe20000000f00 */
[-C--:B------:R-:W-:Y:S01]  /*f5d0*/  HMMA.16816.F32 R124, R148, R158.reuse, R124 ;  /* 0x0000009e947c723c */ /* 0x080fe2000000187c */
[----:B------:R1:W3:Y:S03]  /*f5e0*/  MUFU.EX2 R214, R138 ;  /* 0x0000008a00d67308 */ /* 0x0002e60000000800 */
[----:B------:R-:W-:Y:S02]  /*f5f0*/  MOV R169, R163 ;  /* 0x000000a300a97202 */ /* 0x000fe40000000f00 */
[----:B------:R-:W-:Y:S02]  /*f600*/  MOV R175, R172 ;  /* 0x000000ac00af7202 */ /* 0x000fe40000000f00 */
[----:B------:R-:W-:Y:S01]  /*f610*/  HMMA.16816.F32 R128, R144, R158, R128 ;  /* 0x0000009e9080723c */ /* 0x000fe20000001880 */
[----:B------:R-:W-:Y:S03]  /*f620*/  LDSM.16.MT88.4 R156, [R227+0x2880] ;  /* 0x00288000e39c783b */ /* 0x000fe60000004200 */
[----:B------:R-:W-:Y:S02]  /*f630*/  F2FP.PACK_AB R148, R220, R182 ;  /* 0x000000b6dc94723e */ /* 0x000fe400000000ff */
[----:B------:R-:W-:Y:S01]  /*f640*/  MOV R172, R165 ;  /* 0x000000a500ac7202 */ /* 0x000fe20000000f00 */
[--C-:B-1----:R-:W-:Y:S01]  /*f650*/  FFMA.FTZ R138, R244, c[0x0][0x2d0], -R143.reuse ;  /* 0x0000b400f48a7a23 */ /* 0x102fe2000001088f */
[----:B------:R-:W-:Y:S04]  /*f660*/  MOV R244, R171 ;  /* 0x000000ab00f47202 */ /* 0x000fe80000000f00 */
[----:B------:R-:W-:Y:S01]  /*f670*/  MOV R171, R168 ;  /* 0x000000a800ab7202 */ /* 0x000fe20000000f00 */
[----:B------:R1:W-:Y:S01]  /*f680*/  MUFU.EX2 R213, R138 ;  /* 0x0000008a00d57308 */ /* 0x0003e20000000800 */
[----:B------:R-:W-:Y:S02]  /*f690*/  MOV R168, R162 ;  /* 0x000000a200a87202 */ /* 0x000fe40000000f00 */
[----:B------:R-:W-:Y:S02]  /*f6a0*/  F2FP.PACK_AB R147, R221, R244 ;  /* 0x000000f4dd93723e */ /* 0x000fe400000000ff */
[----:B---3--:R-:W-:Y:S02]  /*f6b0*/  F2FP.PACK_AB R149, R214, R215 ;  /* 0x000000d7d695723e */ /* 0x008fe400000000ff */
[----:B------:R-:W-:Y:S01]  /*f6c0*/  MOV R174, R171 ;  /* 0x000000ab00ae7202 */ /* 0x000fe20000000f00 */
[--C-:B-1----:R-:W-:Y:S01]  /*f6d0*/  FFMA.FTZ R138, R223, c[0x0][0x2d0], -R143.reuse ;  /* 0x0000b400df8a7a23 */ /* 0x102fe2000001088f */
[----:B------:R-:W-:Y:S02]  /*f6e0*/  MOV R223, R170 ;  /* 0x000000aa00df7202 */ /* 0x000fe40000000f00 */
[----:B------:R-:W-:Y:S01]  /*f6f0*/  MOV R170, R167 ;  /* 0x000000a700aa7202 */ /* 0x000fe20000000f00 */
[----:B------:R1:W3:Y:S01]  /*f700*/  MUFU.EX2 R212, R138 ;  /* 0x0000008a00d47308 */ /* 0x0002e20000000800 */
[----:B------:R-:W-:Y:S02]  /*f710*/  MOV R167, R161 ;  /* 0x000000a100a77202 */ /* 0x000fe40000000f00 */
[----:B------:R-:W-:Y:S02]  /*f720*/  F2FP.PACK_AB R146, R222, R223 ;  /* 0x000000dfde92723e */ /* 0x000fe400000000ff */
[----:B------:R-:W-:Y:S02]  /*f730*/  MOV R171, R170 ;  /* 0x000000aa00ab7202 */ /* 0x000fe40000000f00 */
[----:B------:R-:W-:Y:S02]  /*f740*/  MOV R170, R169 ;  /* 0x000000a900aa7202 */ /* 0x000fe40000000f00 */
[----:B------:R-:W-:Y:S02]  /*f750*/  MOV R169, R168 ;  /* 0x000000a800a97202 */ /* 0x000fe40000000f00 */
[----:B------:R-:W-:Y:S01]  /*f760*/  MOV R168, R167 ;  /* 0x000000a700a87202 */ /* 0x000fe20000000f00 */
[--C-:B-1----:R-:W-:Y:S01]  /*f770*/  FFMA.FTZ R138, R245, c[0x0][0x2d0], -R2.reuse ;  /* 0x0000b400f58a7a23 */ /* 0x102fe20000010802 */
[----:B------:R-:W-:Y:S02]  /*f780*/  MOV R245, R160 ;  /* 0x000000a000f57202 */ /* 0x000fe40000000f00 */
[----:B------:R-:W1:Y:S01]  /*f790*/  LDSM.16.MT88.4 R160, [R226+0x2880] ;  /* 0x00288000e2a0783b */ /* 0x000e620000004200 */
[----:B------:R4:W-:Y:S01]  /*f7a0*/  MUFU.EX2 R211, R138 ;  /* 0x0000008a00d37308 */ /* 0x0009e20000000800 */
[----:B------:R-:W-:Y:S02]  /*f7b0*/  F2FP.PACK_AB R145, R245, R181 ;  /* 0x000000b5f591723e */ /* 0x000fe400000000ff */
[----:B---3--:R-:W-:Y:S01]  /*f7c0*/  F2FP.PACK_AB R150, R212, R213 ;  /* 0x000000d5d496723e */ /* 0x008fe200000000ff */
[----:B----4-:R-:W-:Y:S01]  /*f7d0*/  FFMA.FTZ R138, R246, c[0x0][0x2d0], -R2 ;  /* 0x0000b400f68a7a23 */ /* 0x010fe20000010802 */
[----:B------:R-:W-:Y:S02]  /*f7e0*/  MOV R246, R173 ;  /* 0x000000ad00f67202 */ /* 0x000fe40000000f00 */
[----:B------:R-:W-:Y:S03]  /*f7f0*/  MOV R173, R166 ;  /* 0x000000a600ad7202 */ /* 0x000fe60000000f00 */
[----:B------:R3:W4:Y:S01]  /*f800*/  MUFU.EX2 R210, R138 ;  /* 0x0000008a00d27308 */ /* 0x0007220000000800 */
[----:B------:R-:W-:Y:S01]  /*f810*/  F2FP.PACK_AB R144, R246, R180 ;  /* 0x000000b4f690723e */ /* 0x000fe200000000ff */
[----:B------:R-:W1:Y:S01]  /*f820*/  LDSM.16.MT88.4 R164, [R228+0x2880] ;  /* 0x00288000e4a4783b */ /* 0x000e620000004200 */
[----:B------:R-:W-:Y:S05]  /*f830*/  MOV R180, R175 ;  /* 0x000000af00b47202 */ /* 0x000fea0000000f00 */
[-C--:B--2---:R-:W-:Y:S03]  /*f840*/  HMMA.16816.F32 R4, R144, R152.reuse, R4 ;  /* 0x000000989004723c */ /* 0x084fe60000001804 */
[--C-:B---3--:R-:W-:Y:S01]  /*f850*/  FFMA.FTZ R138, R176, c[0x0][0x2d0], -R196.reuse ;  /* 0x0000b400b08a7a23 */ /* 0x108fe200000108c4 */
[----:B----4-:R-:W-:Y:S02]  /*f860*/  F2FP.PACK_AB R151, R210, R211 ;  /* 0x000000d3d297723e */ /* 0x010fe400000000ff */
[----:B------:R-:W-:Y:S01]  /*f870*/  MOV R176, R202 ;  /* 0x000000ca00b07202 */ /* 0x000fe20000000f00 */
[----:B------:R2:W-:Y:S04]  /*f880*/  MUFU.EX2 R209, R138 ;  /* 0x0000008a00d17308 */ /* 0x0005e80000000800 */
[C---:B------:R-:W-:Y:S06]  /*f890*/  HMMA.16816.F32 R8, R148.reuse, R152, R8 ;  /* 0x000000989408723c */ /* 0x040fec0000001808 */
[----:B------:R-:W-:Y:S02]  /*f8a0*/  MUFU.EX2 R202, R139 ;  /* 0x0000008b00ca7308 */ /* 0x000fe40000000800 */
[-C--:B------:R-:W-:Y:S08]  /*f8b0*/  HMMA.16816.F32 R12, R148, R154.reuse, R12 ;  /* 0x0000009a940c723c */ /* 0x080ff0000000180c */
[C---:B------:R-:W-:Y:S01]  /*f8c0*/  HMMA.16816.F32 R16, R144.reuse, R154, R16 ;  /* 0x0000009a9010723c */ /* 0x040fe20000001810 */
[----:B------:R-:W3:Y:S01]  /*f8d0*/  LDSM.16.MT88.4 R152, [R225+0x4080] ;  /* 0x00408000e198783b */ /* 0x000ee20000004200 */
[----:B------:R-:W-:Y:S02]  /*f8e0*/  MUFU.EX2 R139, R140 ;  /* 0x0000008c008b7308 */ /* 0x000fe40000000800 */
[----:B--2---:R-:W-:Y:S01]  /*f8f0*/  FFMA.FTZ R138, R251, c[0x0][0x2d0], -R196 ;  /* 0x0000b400fb8a7a23 */ /* 0x004fe200000108c4 */
[----:B------:R-:W-:Y:S02]  /*f900*/  MOV R251, R182 ;  /* 0x000000b600fb7202 */ /* 0x000fe40000000f00 */
[----:B------:R-:W-:Y:S01]  /*f910*/  MOV R182, R193 ;  /* 0x000000c100b67202 */ /* 0x000fe20000000f00 */
[-C--:B-1----:R-:W-:Y:S04]  /*f920*/  HMMA.16816.F32 R20, R144, R160.reuse, R20 ;  /* 0x000000a09014723c */ /* 0x082fe80000001814 */
[----:B------:R1:W2:Y:S04]  /*f930*/  MUFU.EX2 R208, R138 ;  /* 0x0000008a00d07308 */ /* 0x0002a80000000800 */
[C---:B------:R-:W-:Y:S08]  /*f940*/  HMMA.16816.F32 R24, R148.reuse, R160, R24 ;  /* 0x000000a09418723c */ /* 0x040ff00000001818 */
[-C--:B------:R-:W-:Y:S08]  /*f950*/  HMMA.16816.F32 R28, R148, R162.reuse, R28 ;  /* 0x000000a2941c723c */ /* 0x080ff0000000181c */
[C---:B------:R-:W-:Y:S01]  /*f960*/  HMMA.16816.F32 R32, R144.reuse, R162, R32 ;  /* 0x000000a29020723c */ /* 0x040fe20000001820 */
[----:B------:R-:W4:Y:S03]  /*f970*/  LDSM.16.MT88.4 R160, [R226+0x4080] ;  /* 0x00408000e2a0783b */ /* 0x000f260000004200 */
[----:B-1----:R-:W-:Y:S01]  /*f980*/  FFMA.FTZ R138, R252, c[0x0][0x2d0], -R142 ;  /* 0x0000b400fc8a7a23 */ /* 0x002fe2000001088e */
[----:B------:R-:W-:Y:S02]  /*f990*/  MOV R252, R181 ;  /* 0x000000b500fc7202 */ /* 0x000fe40000000f00 */
[----:B------:R-:W-:Y:S01]  /*f9a0*/  MOV R181, R174 ;  /* 0x000000ae00b57202 */ /* 0x000fe20000000f00 */
[-C--:B------:R-:W-:Y:S01]  /*f9b0*/  HMMA.16816.F32 R36, R144, R164.reuse, R36 ;  /* 0x000000a49024723c */ /* 0x080fe20000001824 */
[----:B------:R1:W-:Y:S03]  /*f9c0*/  MUFU.EX2 R207, R138 ;  /* 0x0000008a00cf7308 */ /* 0x0003e60000000800 */
[----:B--2---:R-:W-:Y:S04]  /*f9d0*/  F2FP.PACK_AB R140, R208, R209 ;  /* 0x000000d1d08c723e */ /* 0x004fe800000000ff */
[C---:B------:R-:W-:Y:S08]  /*f9e0*/  HMMA.16816.F32 R40, R148.reuse, R164, R40 ;  /* 0x000000a49428723c */ /* 0x040ff00000001828 */
[-C--:B------:R-:W-:Y:S08]  /*f9f0*/  HMMA.16816.F32 R44, R148, R166.reuse, R44 ;  /* 0x000000a6942c723c */ /* 0x080ff0000000182c */
[C---:B------:R-:W-:Y:S04]  /*fa00*/  HMMA.16816.F32 R48, R144.reuse, R166, R48 ;  /* 0x000000a69030723c */ /* 0x040fe80000001830 */
[--C-:B-1----:R-:W-:Y:S04]  /*fa10*/  FFMA.FTZ R138, R197, c[0x0][0x2d0], -R196.reuse ;  /* 0x0000b400c58a7a23 */ /* 0x102fe800000108c4 */
[-C--:B------:R-:W-:Y:S01]  /*fa20*/  HMMA.16816.F32 R52, R144, R156.reuse, R52 ;  /* 0x0000009c9034723c */ /* 0x080fe20000001834 */
[----:B------:R1:W-:Y:S07]  /*fa30*/  MUFU.EX2 R205, R138 ;  /* 0x0000008a00cd7308 */ /* 0x0003ee0000000800 */
[C---:B------:R-:W-:Y:S08]  /*fa40*/  HMMA.16816.F32 R56, R148.reuse, R156, R56 ;  /* 0x0000009c9438723c */ /* 0x040ff00000001838 */
[-C--:B------:R-:W-:Y:S08]  /*fa50*/  HMMA.16816.F32 R60, R148, R158.reuse, R60 ;  /* 0x0000009e943c723c */ /* 0x080ff0000000183c */
[C---:B------:R-:W-:Y:S01]  /*fa60*/  HMMA.16816.F32 R64, R144.reuse, R158, R64 ;  /* 0x0000009e9040723c */ /* 0x040fe20000001840 */
[----:B------:R-:W2:Y:S03]  /*fa70*/  LDSM.16.MT88.4 R156, [R228+0x4080] ;  /* 0x00408000e49c783b */ /* 0x000ea60000004200 */
[----:B-1----:R-:W-:Y:S04]  /*fa80*/  FFMA.FTZ R138, R198, c[0x0][0x2d0], -R196 ;  /* 0x0000b400c68a7a23 */ /* 0x002fe800000108c4 */
[-C--:B---3--:R-:W-:Y:S01]  /*fa90*/  HMMA.16816.F32 R68, R144, R152.reuse, R68 ;  /* 0x000000989044723c */ /* 0x088fe20000001844 */
[----:B------:R1:W3:Y:S07]  /*faa0*/  MUFU.EX2 R204, R138 ;  /* 0x0000008a00cc7308 */ /* 0x0002ee0000000800 */
[C---:B------:R-:W-:Y:S08]  /*fab0*/  HMMA.16816.F32 R72, R148.reuse, R152, R72 ;  /* 0x000000989448723c */ /* 0x040ff00000001848 */
[-C--:B------:R-:W-:Y:S08]  /*fac0*/  HMMA.16816.F32 R76, R148, R154.reuse, R76 ;  /* 0x0000009a944c723c */ /* 0x080ff0000000184c */
[C---:B------:R-:W-:Y:S01]  /*fad0*/  HMMA.16816.F32 R80, R144.reuse, R154, R80 ;  /* 0x0000009a9050723c */ /* 0x040fe20000001850 */
[----:B------:R-:W2:Y:S03]  /*fae0*/  LDSM.16.MT88.4 R152, [R227+0x4080] ;  /* 0x00408000e398783b */ /* 0x000ea60000004200 */
[----:B-1----:R-:W-:Y:S01]  /*faf0*/  FFMA.FTZ R138, R199, c[0x0][0x2d0], -R142 ;  /* 0x0000b400c78a7a23 */ /* 0x002fe2000001088e */
[----:B---3--:R-:W-:Y:S03]  /*fb00*/  F2FP.PACK_AB R142, R204, R205 ;  /* 0x000000cdcc8e723e */ /* 0x008fe600000000ff */
[-C--:B----4-:R-:W-:Y:S01]  /*fb10*/  HMMA.16816.F32 R84, R144, R160.reuse, R84 ;  /* 0x000000a09054723c */ /* 0x090fe20000001854 */
[----:B------:R1:W-:Y:S07]  /*fb20*/  MUFU.EX2 R203, R138 ;  /* 0x0000008a00cb7308 */ /* 0x0003ee0000000800 */
[C---:B------:R-:W-:Y:S08]  /*fb30*/  HMMA.16816.F32 R88, R148.reuse, R160, R88 ;  /* 0x000000a09458723c */ /* 0x040ff00000001858 */
[-C--:B------:R-:W-:Y:S08]  /*fb40*/  HMMA.16816.F32 R92, R148, R162.reuse, R92 ;  /* 0x000000a2945c723c */ /* 0x080ff0000000185c */
[C---:B------:R-:W-:Y:S01]  /*fb50*/  HMMA.16816.F32 R96, R144.reuse, R162, R96 ;  /* 0x000000a29060723c */ /* 0x040fe20000001860 */
[----:B------:R-:W3:Y:S03]  /*fb60*/  LDSM.16.MT88.4 R160, [R225+0x3080] ;  /* 0x00308000e1a0783b */ /* 0x000ee60000004200 */
[--C-:B-1----:R-:W-:Y:S01]  /*fb70*/  FFMA.FTZ R138, R217, c[0x0][0x2d0], -R143.reuse ;  /* 0x0000b400d98a7a23 */ /* 0x102fe2000001088f */
[----:B------:R-:W-:Y:S02]  /*fb80*/  MOV R217, R179 ;  /* 0x000000b300d97202 */ /* 0x000fe40000000f00 */
[----:B------:R-:W-:Y:S01]  /*fb90*/  MOV R179, R194 ;  /* 0x000000c200b37202 */ /* 0x000fe20000000f00 */
[-C--:B--2---:R-:W-:Y:S01]  /*fba0*/  HMMA.16816.F32 R100, R144, R156.reuse, R100 ;  /* 0x0000009c9064723c */ /* 0x084fe20000001864 */
[----:B------:R1:W-:Y:S07]  /*fbb0*/  MUFU.EX2 R201, R138 ;  /* 0x0000008a00c97308 */ /* 0x0003ee0000000800 */
[C---:B------:R-:W-:Y:S08]  /*fbc0*/  HMMA.16816.F32 R104, R148.reuse, R156, R104 ;  /* 0x0000009c9468723c */ /* 0x040ff00000001868 */
[-C--:B------:R-:W-:Y:S08]  /*fbd0*/  HMMA.16816.F32 R108, R148, R158.reuse, R108 ;  /* 0x0000009e946c723c */ /* 0x080ff0000000186c */
[C---:B------:R-:W-:Y:S04]  /*fbe0*/  HMMA.16816.F32 R112, R144.reuse, R158, R112 ;  /* 0x0000009e9070723c */ /* 0x040fe80000001870 */
[--C-:B-1----:R-:W-:Y:S01]  /*fbf0*/  FFMA.FTZ R138, R218, c[0x0][0x2d0], -R143.reuse ;  /* 0x0000b400da8a7a23 */ /* 0x102fe2000001088f */
[----:B------:R-:W-:Y:S02]  /*fc00*/  MOV R218, R178 ;  /* 0x000000b200da7202 */ /* 0x000fe40000000f00 */
[----:B------:R-:W-:Y:S01]  /*fc10*/  MOV R178, R192 ;  /* 0x000000c000b27202 */ /* 0x000fe20000000f00 */
[-C--:B------:R-:W-:Y:S01]  /*fc20*/  HMMA.16816.F32 R116, R144, R152.reuse, R116 ;  /* 0x000000989074723c */ /* 0x080fe20000001874 */
[----:B------:R1:W2:Y:S07]  /*fc30*/  MUFU.EX2 R200, R138 ;  /* 0x0000008a00c87308 */ /* 0x0002ae0000000800 */
[C---:B------:R-:W-:Y:S08]  /*fc40*/  HMMA.16816.F32 R120, R148.reuse, R152, R120 ;  /* 0x000000989478723c */ /* 0x040ff00000001878 */
[-C--:B------:R-:W-:Y:S08]  /*fc50*/  HMMA.16816.F32 R124, R148, R154.reuse, R124 ;  /* 0x0000009a947c723c */ /* 0x080ff0000000187c */
[----:B------:R-:W-:Y:S04]  /*fc60*/  HMMA.16816.F32 R128, R144, R154, R128 ;  /* 0x0000009a9080723c */ /* 0x000fe80000001880 */
[--C-:B-1----:R-:W-:Y:S01]  /*fc70*/  FFMA.FTZ R138, R219, c[0x0][0x2d0], -R2.reuse ;  /* 0x0000b400db8a7a23 */ /* 0x102fe20000010802 */
[----:B--2---:R-:W-:Y:S02]  /*fc80*/  F2FP.PACK_AB R192, R200, R201 ;  /* 0x000000c9c8c0723e */ /* 0x004fe400000000ff */
[----:B------:R-:W-:Y:S01]  /*fc90*/  MOV R219, R177 ;  /* 0x000000b100db7202 */ /* 0x000fe20000000f00 */
[----:B------:R1:W-:Y:S01]  /*fca0*/  MUFU.EX2 R198, R138 ;  /* 0x0000008a00c67308 */ /* 0x0003e20000000800 */
[----:B------:R-:W-:Y:S03]  /*fcb0*/  MOV R177, R195 ;  /* 0x000000c300b17202 */ /* 0x000fe60000000f00 */
[--C-:B-1----:R-:W-:Y:S02]  /*fcc0*/  FFMA.FTZ R138, R185, c[0x0][0x2d0], -R2.reuse ;  /* 0x0000b400b98a7a23 */ /* 0x102fe40000010802 */
[----:B------:R-:W-:Y:S01]  /*fcd0*/  FFMA.FTZ R2, R141, c[0x0][0x2d0], -R2 ;  /* 0x0000b4008d027a23 */ /* 0x000fe20000010802 */
[----:B------:R-:W-:Y:S03]  /*fce0*/  F2FP.PACK_AB R141, R206, R207 ;  /* 0x000000cfce8d723e */ /* 0x000fe600000000ff */
[----:B------:R1:W2:Y:S02]  /*fcf0*/  MUFU.EX2 R199, R138 ;  /* 0x0000008a00c77308 */ /* 0x0002a40000000800 */
[--C-:B-1----:R-:W-:Y:S01]  /*fd00*/  FFMA.FTZ R138, R184, c[0x0][0x2d0], -R143.reuse ;  /* 0x0000b400b88a7a23 */ /* 0x102fe2000001088f */
[----:B--2---:R-:W-:Y:S07]  /*fd10*/  F2FP.PACK_AB R193, R199, R198 ;  /* 0x000000c6c7c1723e */ /* 0x004fee00000000ff */
[----:B------:R1:W-:Y:S02]  /*fd20*/  MUFU.EX2 R197, R138 ;  /* 0x0000008a00c57308 */ /* 0x0003e40000000800 */
[----:B-1----:R-:W-:Y:S01]  /*fd30*/  FFMA.FTZ R138, R183, c[0x0][0x2d0], -R143 ;  /* 0x0000b400b78a7a23 */ /* 0x002fe2000001088f */
[----:B------:R-:W-:Y:S02]  /*fd40*/  MOV R183, R172 ;  /* 0x000000ac00b77202 */ /* 0x000fe40000000f00 */
[----:B------:R-:W-:Y:S05]  /*fd50*/  F2FP.PACK_AB R143, R202, R203 ;  /* 0x000000cbca8f723e */ /* 0x000fea00000000ff */
[----:B------:R-:W1:Y:S02]  /*fd60*/  MUFU.EX2 R196, R138 ;  /* 0x0000008a00c47308 */ /* 0x000e640000000800 */
[-C--:B---3--:R-:W-:Y:S01]  /*fd70*/  HMMA.16816.F32 R144, R140, R160.reuse, R4 ;  /* 0x000000a08c90723c */ /* 0x088fe20000001804 */
[----:B------:R-:W-:Y:S07]  /*fd80*/  LDSM.16.MT88.4 R4, [R227+0x3080] ;  /* 0x00308000e304783b */ /* 0x000fee0000004200 */
[----:B------:R2:W3:Y:S01]  /*fd90*/  MUFU.EX2 R138, R2 ;  /* 0x00000002008a7308 */ /* 0x0004e20000000800 */
[----:B-1----:R-:W-:Y:S03]  /*fda0*/  F2FP.PACK_AB R194, R196, R197 ;  /* 0x000000c5c4c2723e */ /* 0x002fe600000000ff */
[----:B--2---:R-:W-:Y:S02]  /*fdb0*/  MOV R2, R176 ;  /* 0x000000b000027202 */ /* 0x004fe40000000f00 */
[----:B------:R-:W-:Y:S02]  /*fdc0*/  MOV R176, R173 ;  /* 0x000000ad00b07202 */ /* 0x000fe40000000f00 */
[----:B------:R-:W1:Y:S01]  /*fdd0*/  LDSM.16.MT88.4 R172, [R226+0x3080] ;  /* 0x00308000e2ac783b */ /* 0x000e620000004200 */
[----:B---3--:R-:W-:Y:S07]  /*fde0*/  F2FP.PACK_AB R195, R138, R139 ;  /* 0x0000008b8ac3723e */ /* 0x008fee00000000ff */
[C---:B------:R-:W-:Y:S01]  /*fdf0*/  HMMA.16816.F32 R148, R192.reuse, R160, R8 ;  /* 0x000000a0c094723c */ /* 0x040fe20000001808 */
[----:B------:R-:W2:Y:S07]  /*fe00*/  LDSM.16.MT88.4 R8, [R225+0x4880] ;  /* 0x00488000e108783b */ /* 0x000eae0000004200 */
[-C--:B------:R-:W-:Y:S01]  /*fe10*/  HMMA.16816.F32 R152, R192, R162.reuse, R12 ;  /* 0x000000a2c098723c */ /* 0x080fe2000000180c */
[----:B------:R-:W3:Y:S07]  /*fe20*/  LDSM.16.MT88.4 R12, [R226+0x4880] ;  /* 0x00488000e20c783b */ /* 0x000eee0000004200 */
[C---:B------:R-:W-:Y:S01]  /*fe30*/  HMMA.16816.F32 R156, R140.reuse, R162, R16 ;  /* 0x000000a28c9c723c */ /* 0x040fe20000001810 */
[----:B------:R-:W2:Y:S07]  /*fe40*/  LDSM.16.MT88.4 R16, [R228+0x4880] ;  /* 0x00488000e410783b */ /* 0x000eae0000004200 */
[-C--:B-1----:R-:W-:Y:S01]  /*fe50*/  HMMA.16816.F32 R160, R140, R172.reuse, R20 ;  /* 0x000000ac8ca0723c */ /* 0x082fe20000001814 */
[----:B------:R-:W1:Y:S07]  /*fe60*/  LDSM.16.MT88.4 R20, [R227+0x4880] ;  /* 0x00488000e314783b */ /* 0x000e6e0000004200 */
[C---:B------:R-:W-:Y:S07]  /*fe70*/  HMMA.16816.F32 R164, R192.reuse, R172, R24 ;  /* 0x000000acc0a4723c */ /* 0x040fee0000001818 */
[----:B------:R-:W-:Y:S02]  /*fe80*/  MOV R27, R171 ;  /* 0x000000ab001b7202 */ /* 0x000fe40000000f00 */
[----:B------:R-:W-:Y:S03]  /*fe90*/  MOV R26, R170 ;  /* 0x000000aa001a7202 */ /* 0x000fe60000000f00 */
[----:B------:R-:W-:Y:S02]  /*fea0*/  MOV R25, R169 ;  /* 0x000000a900197202 */ /* 0x000fe40000000f00 */
[----:B------:R-:W-:Y:S02]  /*feb0*/  MOV R24, R168 ;  /* 0x000000a800187202 */ /* 0x000fe40000000f00 */
[-C--:B------:R-:W-:Y:S07]  /*fec0*/  HMMA.16816.F32 R168, R192, R174.reuse, R28 ;  /* 0x000000aec0a8723c */ /* 0x080fee000000181c */
[----:B------:R-:W-:Y:S01]  /*fed0*/  MOV R29, R179 ;  /* 0x000000b3001d7202 */ /* 0x000fe20000000f00 */
[C---:B------:R-:W-:Y:S01]  /*fee0*/  HMMA.16816.F32 R172, R140.reuse, R174, R32 ;  /* 0x000000ae8cac723c */ /* 0x040fe20000001820 */
[----:B------:R-:W4:Y:S03]  /*fef0*/  LDL.LU R32, [R1+0x28] ;  /* 0x0000280001207983 */ /* 0x000f260000300800 */
[----:B------:R-:W-:Y:S01]  /*ff00*/  MOV R30, R178 ;  /* 0x000000b2001e7202 */ /* 0x000fe20000000f00 */
[----:B------:R-:W4:Y:S01]  /*ff10*/  LDL.LU R35, [R1+0x2c] ;  /* 0x00002c0001237983 */ /* 0x000f220000300800 */
[----:B------:R-:W-:Y:S02]  /*ff20*/  MOV R31, R183 ;  /* 0x000000b7001f7202 */ /* 0x000fe40000000f00 */
[----:B------:R-:W-:Y:S04]  /*ff30*/  MOV R33, R177 ;  /* 0x000000b100217202 */ /* 0x000fe80000000f00 */
[----:B------:R-:W-:Y:S02]  /*ff40*/  MOV R34, R176 ;  /* 0x000000b000227202 */ /* 0x000fe40000000f00 */
[-C--:B------:R-:W-:Y:S01]  /*ff50*/  HMMA.16816.F32 R176, R140, R188.reuse, R36 ;  /* 0x000000bc8cb0723c */ /* 0x080fe20000001824 */
[----:B------:R-:W4:Y:S02]  /*ff60*/  LDL.LU R37, [R1+0x20] ;  /* 0x0000200001257983 */ /* 0x000f240000300800 */
[----:B------:R-:W-:Y:S02]  /*ff70*/  MOV R28, R182 ;  /* 0x000000b6001c7202 */ /* 0x000fe40000000f00 */
[----:B------:R-:W4:Y:S02]  /*ff80*/  LDL.LU R39, [R1+0x24] ;  /* 0x0000240001277983 */ /* 0x000f240000300800 */
[----:B------:R-:W-:Y:S02]  /*ff90*/  MOV R36, R181 ;  /* 0x000000b500247202 */ /* 0x000fe40000000f00 */
[----:B------:R-:W-:Y:S02]  /*ffa0*/  MOV R38, R180 ;  /* 0x000000b400267202 */ /* 0x000fe40000000f00 */
[C---:B------:R-:W-:Y:S08]  /*ffb0*/  HMMA.16816.F32 R180, R192.reuse, R188, R40 ;  /* 0x000000bcc0b4723c */ /* 0x040ff00000001828 */
[-C--:B------:R-:W-:Y:S08]  /*ffc0*/  HMMA.16816.F32 R184, R192, R190.reuse, R44 ;  /* 0x000000bec0b8723c */ /* 0x080ff0000000182c */
[C---:B------:R-:W-:Y:S08]  /*ffd0*/  HMMA.16816.F32 R188, R140.reuse, R190, R48 ;  /* 0x000000be8cbc723c */ /* 0x040ff00000001830 */
[-C--:B------:R-:W-:Y:S08]  /*ffe0*/  HMMA.16816.F32 R52, R140, R4.reuse, R52 ;  /* 0x000000048c34723c */ /* 0x080ff00000001834 */
[C---:B------:R-:W-:Y:S08]  /*fff0*/  HMMA.16816.F32 R56, R192.reuse, R4, R56 ;  /* 0x00000004c038723c */ /* 0x040ff00000001838 */
[-C--:B------:R-:W-:Y:S08]  /*10000*/  HMMA.16816.F32 R60, R192, R6.reuse, R60 ;  /* 0x00000006c03c723c */ /* 0x080ff0000000183c */
[C---:B------:R-:W-:Y:S08]  /*10010*/  HMMA.16816.F32 R64, R140.reuse, R6, R64 ;  /* 0x000000068c40723c */ /* 0x040ff00000001840 */
[-C--:B--2---:R-:W-:Y:S08]  /*10020*/  HMMA.16816.F32 R68, R140, R8.reuse, R68 ;  /* 0x000000088c44723c */ /* 0x084ff00000001844 */
[C---:B------:R-:W-:Y:S08]  /*10030*/  HMMA.16816.F32 R72, R192.reuse, R8, R72 ;  /* 0x00000008c048723c */ /* 0x040ff00000001848 */
[-C--:B------:R-:W-:Y:S08]  /*10040*/  HMMA.16816.F32 R76, R192, R10.reuse, R76 ;  /* 0x0000000ac04c723c */ /* 0x080ff0000000184c */
[C---:B------:R-:W-:Y:S08]  /*10050*/  HMMA.16816.F32 R80, R140.reuse, R10, R80 ;  /* 0x0000000a8c50723c */ /* 0x040ff00000001850 */
[-C--:B---3--:R-:W-:Y:S08]  /*10060*/  HMMA.16816.F32 R84, R140, R12.reuse, R84 ;  /* 0x0000000c8c54723c */ /* 0x088ff00000001854 */
        /* <DEDUP_REMOVED lines=10> */
[----:B------:R-:W-:Y:S04]  /*10110*/  HMMA.16816.F32 R128, R140, R22, R128 ;  /* 0x000000168c80723c */ /* 0x000fe80000001880 */
[----:B----4-:R-:W-:Y:S02]  /*10120*/  FFMA.FTZ R132, R132, R32, R33 ;  /* 0x0000002084847223 */ /* 0x010fe40000010021 */
[----:B------:R-:W-:Y:S02]  /*10130*/  FFMA.FTZ R0, R0, R35, R34 ;  /* 0x0000002300007223 */ /* 0x000fe40000010022 */
[----:B------:R-:W-:Y:S01]  /*10140*/  FADD.FTZ R4, R30, R132 ;  /* 0x000000841e047221 */ /* 0x000fe20000010000 */
[----:B------:R-:W-:Y:S03]  /*10150*/  MOV R132, R136 ;  /* 0x0000008800847202 */ /* 0x000fe60000000f00 */
[----:B------:R-:W-:Y:S02]  /*10160*/  FADD.FTZ R0, R31, R0 ;  /* 0x000000001f007221 */ /* 0x000fe40000010000 */
[----:B------:R-:W-:Y:S02]  /*10170*/  FADD.FTZ R4, R26, R4 ;  /* 0x000000041a047221 */ /* 0x000fe40000010000 */
        /* <DEDUP_REMOVED lines=40> */
[----:B------:R-:W-:Y:S01]  /*10400*/  FADD.FTZ R0, R199, R6 ;  /* 0x00000006c7007221 */ /* 0x000fe20000010000 */
[----:B------:R-:W-:Y:S01]  /*10410*/  STL [R1+0x24], R4 ;  /* 0x0000240401007387 */ /* 0x000fe20000100800 */
[----:B------:R-:W-:Y:S02]  /*10420*/  FADD.FTZ R2, R196, R2 ;  /* 0x00000002c4027221 */ /* 0x000fe40000010000 */
[----:B------:R-:W-:Y:S01]  /*10430*/  FADD.FTZ R0, R139, R0 ;  /* 0x000000008b007221 */ /* 0x000fe20000010000 */
[----:B------:R-:W-:Y:S02]  /*10440*/  MOV R139, R3 ;  /* 0x00000003008b7202 */ /* 0x000fe40000000f00 */
[----:B------:R1:W-:Y:S01]  /*10450*/  STL [R1+0x28], R2 ;  /* 0x0000280201007387 */ /* 0x0003e20000100800 */
[----:B------:R-:W-:Y:S01]  /*10460*/  FADD.FTZ R0, R138, R0 ;  /* 0x000000008a007221 */ /* 0x000fe20000010000 */
[----:B------:R-:W-:Y:S04]  /*10470*/  MOV R138, R135 ;  /* 0x00000087008a7202 */ /* 0x000fe80000000f00 */
[----:B------:R2:W-:Y:S01]  /*10480*/  STL [R1+0x2c], R0 ;  /* 0x00002c0001007387 */ /* 0x0005e20000100800 */
[----:B-1----:R-:W-:Y:S01]  /*10490*/  MOV R2, R137 ;  /* 0x0000008900027202 */ /* 0x002fe20000000f00 */
[----:B------:R-:W-:-:S05]  /*104a0*/  @P0 BRA `(.L_x_996) ;  /* 0xffffc61000000947 */ /* 0x000fca000383ffff */
.L_x_993:
[----:B------:R-:W-:-:S06]  /*104b0*/  UISETP.GE.AND UP0, UPT, UR23, UR7, UPT ;  /* 0x000000071700728c */ /* 0x000fcc000bf06270 */
[----:B------:R-:W-:-:S13]  /*104c0*/  PLOP3.LUT P0, PT, PT, PT, UP0, 0x80, 0x0 ;  /* 0x000000000000781c */ /* 0x000fda0003f0f008 */
[----:B------:R-:W-:Y:S05]  /*104d0*/  @!P0 BRA `(.L_x_997) ;  /* 0x000052a000008947 */ /* 0x000fea0003800000 */
[----:B-1----:R-:W3:Y:S01]  /*104e0*/  LDL.LU R4, [R1+0x10] ;  /* 0x0000100001047983 */ /* 0x002ee20000300800 */
[----:B------:R-:W-:Y:S01]  /*104f0*/  IMAD.MOV.U32 R134, RZ, RZ, R136 ;  /* 0x000000ffff867224 */ /* 0x000fe200078e0088 */
[----:B------:R-:W-:Y:S01]  /*10500*/  MOV R139, R3 ;  /* 0x00000003008b7202 */ /* 0x000fe20000000f00 */
[----:B------:R-:W-:Y:S02]  /*10510*/  IMAD.MOV.U32 R132, RZ, RZ, R137 ;  /* 0x000000ffff847224 */ /* 0x000fe400078e0089 */
[----:B------:R-:W-:Y:S01]  /*10520*/  IMAD.MOV.U32 R138, RZ, RZ, R135 ;  /* 0x000000ffff8a7224 */ /* 0x000fe200078e0087 */
[----:B--23--:R-:W-:-:S04]  /*10530*/  SHF.R.S32.HI R0, RZ, 0x1f, R4 ;  /* 0x0000001fff007819 */ /* 0x00cfc80000011404 */
[C---:B------:R-:W-:Y:S02]  /*10540*/  SHF.L.U64.HI R2, R4.reuse, 0x1, R0 ;  /* 0x0000000104027819 */ /* 0x040fe40000010200 */
[----:B------:R-:W-:-:S05]  /*10550*/  SHF.L.U32 R0, R4, 0x1, RZ ;  /* 0x0000000104007819 */ /* 0x000fca00000006ff */
[----:B------:R1:W-:Y:S04]  /*10560*/  STL [R1+0x8], R0 ;  /* 0x0000080001007387 */ /* 0x0003e80000100800 */
[----:B------:R2:W-:Y:S04]  /*10570*/  STL [R1+0xc], R2 ;  /* 0x00000c0201007387 */ /* 0x0005e80000100800 */
[----:B------:R-:W2:Y:S04]  /*10580*/  LDL.LU R5, [R1+0x3c] ;  /* 0x00003c0001057983 */ /* 0x000ea80000300800 */
[----:B------:R-:W1:Y:S02]  /*10590*/  LDL.LU R4, [R1+0x38] ;  /* 0x0000380001047983 */ /* 0x000e640000300800 */
[C---:B-1----:R-:W-:Y:S01]  /*105a0*/  IMAD.SHL.U32 R0, R4.reuse, 0x2, RZ ;  /* 0x0000000204007824 */ /* 0x042fe200078e00ff */
[----:B--2---:R-:W-:-:S04]  /*105b0*/  SHF.L.U64.HI R2, R4, 0x1, R5 ;  /* 0x0000000104027819 */ /* 0x004fc80000010205 */
[----:B------:R1:W-:Y:S04]  /*105c0*/  STL [R1], R0 ;  /* 0x0000000001007387 */ /* 0x0003e80000100800 */
[----:B------:R1:W-:Y:S02]  /*105d0*/  STL [R1+0x4], R2 ;  /* 0x0000040201007387 */ /* 0x0003e40000100800 */
.L_x_1015:
[----:B------:R-:W2:Y:S01]  /*105e0*/  LDL R249, [R1+0x8] ;  /* 0x0000080001f97983 */ /* 0x000ea20000100800 */
[----:B-1----:R-:W-:Y:S01]  /*105f0*/  SHF.R.S32.HI R0, RZ, 0x1f, R243 ;  /* 0x0000001fff007819 */ /* 0x002fe200000114f3 */
[----:B------:R-:W-:Y:S04]  /*10600*/  DEPBAR.LE SB0, 0x0 ;  /* 0x000080000000791a */ /* 0x000fe80000000000 */
[----:B------:R-:W3:Y:S01]  /*10610*/  LDL R246, [R1+0xc] ;  /* 0x00000c0001f67983 */ /* 0x000ee20000100800 */
[----:B------:R-:W-:Y:S01]  /*10620*/  IMAD R0, R0, c[0x0][0x208], RZ ;  /* 0x0000820000007a24 */ /* 0x000fe200078e02ff */
[----:B------:R-:W-:Y:S01]  /*10630*/  IADD3 R38, R247, 0x2080, RZ ;  /* 0x00002080f7267810 */ /* 0x000fe20007ffe0ff */
[C---:B------:R-:W-:Y:S01]  /*10640*/  IMAD.WIDE.U32 R2, R243.reuse, c[0x0][0x208], RZ ;  /* 0x00008200f3027a25 */ /* 0x040fe200078e00ff */
[----:B------:R-:W4:Y:S01]  /*10650*/  LDL R248, [R1] ;  /* 0x0000000001f87983 */ /* 0x000f220000100800 */
[----:B------:R-:W-:Y:S02]  /*10660*/  UISETP.GT.AND UP0, UPT, UR23, UR7, UPT ;  /* 0x000000071700728c */ /* 0x000fe4000bf04270 */
[----:B------:R-:W-:Y:S01]  /*10670*/  IMAD R0, R243, c[0x0][0x20c], R0 ;  /* 0x00008300f3007a24 */ /* 0x000fe200078e0200 */
[----:B------:R-:W4:Y:S04]  /*10680*/  LDL R245, [R1+0x4] ;  /* 0x0000040001f57983 */ /* 0x000f280000100800 */
[----:B------:R-:W-:Y:S01]  /*10690*/  BAR.SYNC.DEFER_BLOCKING 0x0 ;  /* 0x0000000000007b1d */ /* 0x000fe20000010000 */
[----:B------:R-:W-:Y:S02]  /*106a0*/  IADD3 R3, R3, R0, RZ ;  /* 0x0000000003037210 */ /* 0x000fe40007ffe0ff */
[----:B------:R-:W-:Y:S03]  /*106b0*/  SHF.R.S32.HI R0, RZ, 0x1f, R242 ;  /* 0x0000001fff007819 */ /* 0x000fe600000114f2 */
[----:B------:R-:W-:Y:S04]  /*106c0*/  IMAD.WIDE.U32 R2, R242, c[0x0][0x218], R2 ;  /* 0x00008600f2027a25 */ /* 0x000fe800078e0002 */
[----:B------:R-:W-:Y:S01]  /*106d0*/  IMAD R0, R0, c[0x0][0x218], RZ ;  /* 0x0000860000007a24 */ /* 0x000fe200078e02ff */
[----:B------:R-:W-:Y:S03]  /*106e0*/  IADD3 R2, P0, R2, UR24, RZ ;  /* 0x0000001802027c10 */ /* 0x000fe6000ff1e0ff */
[----:B------:R-:W-:Y:S05]  /*106f0*/  IMAD R0, R242, c[0x0][0x21c], R0 ;  /* 0x00008700f2007a24 */ /* 0x000fea00078e0200 */
[----:B------:R-:W-:Y:S02]  /*10700*/  IADD3.X R3, R3, UR18, R0, P0, !PT ;  /* 0x0000001203037c10 */ /* 0x000fe400087fe400 */
[C---:B------:R-:W-:Y:S01]  /*10710*/  LEA R0, P0, R2.reuse, c[0x0][0x1f8], 0x1 ;  /* 0x00007e0002007a11 */ /* 0x040fe200078008ff */
[----:B-----5:R-:W-:Y:S03]  /*10720*/  LDSM.16.M88.4 R48, [R231+0x8080] ;  /* 0x00808000e730783b */ /* 0x020fe60000000200 */
[----:B------:R-:W-:Y:S05]  /*10730*/  LEA.HI.X R2, R2, c[0x0][0x1fc], R3, 0x1, P0 ;  /* 0x00007f0002027a11 */ /* 0x000fea00000f0c03 */
[----:B------:R-:W1:Y:S08]  /*10740*/  LDSM.16.M88.4 R16, [R224+0x5080] ;  /* 0x00508000e010783b */ /* 0x000e700000000200 */
[----:B------:R-:W-:Y:S08]  /*10750*/  SHFL.IDX PT, R3, R0, RZ, 0x181f ;  /* 0x00181fff00037589 */ /* 0x000ff000000e0000 */
[----:B------:R-:W-:Y:S08]  /*10760*/  SHFL.IDX PT, R20, R2, RZ, 0x181f ;  /* 0x00181fff02147589 */ /* 0x000ff000000e0000 */
[----:B------:R-:W1:Y:S08]  /*10770*/  LDSM.16.M88.4 R44, [R231+0xa080] ;  /* 0x00a08000e72c783b */ /* 0x000e700000000200 */
[----:B------:R-:W-:Y:S01]  /*10780*/  SHFL.IDX PT, R31, R2, 0x1, 0x181f ;  /* 0x00381f00021f7f89 */ /* 0x000fe200000e0000 */
[-C--:B-1----:R-:W-:Y:S07]  /*10790*/  HMMA.16816.F32 R4, R48, R16.reuse, RZ ;  /* 0x000000103004723c */ /* 0x082fee00000018ff */
[----:B------:R-:W-:Y:S08]  /*107a0*/  SHFL.IDX PT, R30, R2, 0x2, 0x181f ;  /* 0x00581f00021e7f89 */ /* 0x000ff000000e0000 */
[----:B------:R-:W-:Y:S08]  /*107b0*/  LDSM.16.M88.4 R32, [R224+0x5880] ;  /* 0x00588000e020783b */ /* 0x000ff00000000200 */
[----:B------:R-:W-:Y:S01]  /*107c0*/  LDSM.16.M88.4 R140, [R224+0x6080] ;  /* 0x00608000e08c783b */ /* 0x000fe20000000200 */
[C---:B------:R-:W-:Y:S07]  /*107d0*/  HMMA.16816.F32 R8, R44.reuse, R16, RZ ;  /* 0x000000102c08723c */ /* 0x040fee00000018ff */
[----:B------:R-:W-:Y:S01]  /*107e0*/  LDSM.16.M88.4 R192, [R233+0x8080] ;  /* 0x00808000e9c0783b */ /* 0x000fe20000000200 */
[-C--:B------:R-:W-:Y:S07]  /*107f0*/  HMMA.16816.F32 R12, R44, R18.reuse, RZ ;  /* 0x000000122c0c723c */ /* 0x080fee00000018ff */
[----:B------:R-:W-:Y:S01]  /*10800*/  LDSM.16.M88.4 R196, [R235] ;  /* 0x00000000ebc4783b */ /* 0x000fe20000000200 */
[C---:B------:R-:W-:Y:S07]  /*10810*/  HMMA.16816.F32 R16, R48.reuse, R18, RZ ;  /* 0x000000123010723c */ /* 0x040fee00000018ff */
[----:B------:R-:W-:Y:S08]  /*10820*/  LDSM.16.M88.4 R200, [R233+0xa080] ;  /* 0x00a08000e9c8783b */ /* 0x000ff00000000200 */
[----:B------:R-:W-:Y:S08]  /*10830*/  LDSM.16.M88.4 R204, [R241] ;  /* 0x00000000f1cc783b */ /* 0x000ff00000000200 */
[----:B------:R-:W-:Y:S08]  /*10840*/  LDSM.16.M88.4 R208, [R240] ;  /* 0x00000000f0d0783b */ /* 0x000ff00000000200 */
[----:B------:R-:W-:Y:S08]  /*10850*/  SHFL.IDX PT, R26, R0, 0x1, 0x181f ;  /* 0x00381f00001a7f89 */ /* 0x000ff000000e0000 */
[----:B------:R-:W1:Y:S01]  /*10860*/  SHFL.IDX PT, R0, R0, 0x2, 0x181f ;  /* 0x00581f0000007f89 */ /* 0x000e6200000e0000 */
[CC--:B--2---:R-:W-:Y:S04]  /*10870*/  IADD3 R24, P1, R3.reuse, R249.reuse, RZ ;  /* 0x000000f903187210 */ /* 0x0c4fe80007f3e0ff */
[----:B---3--:R-:W-:Y:S02]  /*10880*/  IADD3.X R25, R20, R246, RZ, P1, !PT ;  /* 0x000000f614197210 */ /* 0x008fe40000ffe4ff */
[----:B-1----:R-:W-:Y:S02]  /*10890*/  IADD3 R36, P1, R0, R249, RZ ;  /* 0x000000f900247210 */ /* 0x002fe40007f3e0ff */
[----:B----4-:R-:W-:Y:S01]  /*108a0*/  IADD3 R2, P0, R3, R248, RZ ;  /* 0x000000f803027210 */ /* 0x010fe20007f1e0ff */
[----:B------:R-:W-:Y:S01]  /*108b0*/  @!PT LDS RZ, [RZ] ;  /* 0x00000000fffff984 */ /* 0x000fe20000000800 */
[----:B------:R1:W-:Y:S01]  /*108c0*/  LDGSTS.E.BYPASS.LTC128B.128 [R38], [R24.64], !P5 ;  /* 0x0000000018267fae */ /* 0x0003e2000e901d54 */
[-C--:B------:R-:W-:Y:S02]  /*108d0*/  IADD3.X R37, R30, R246.reuse, RZ, P1, !PT ;  /* 0x000000f61e257210 */ /* 0x080fe40000ffe4ff */
[----:B------:R-:W-:Y:S02]  /*108e0*/  IADD3.X R3, R20, R245, RZ, P0, !PT ;  /* 0x000000f514037210 */ /* 0x000fe400007fe4ff */
[-C--:B------:R-:W-:Y:S01]  /*108f0*/  HMMA.16816.F32 R20, R48, R32.reuse, RZ ;  /* 0x000000203014723c */ /* 0x080fe200000018ff */
[C---:B------:R-:W-:Y:S02]  /*10900*/  IADD3 R28, P0, R26.reuse, R249, RZ ;  /* 0x000000f91a1c7210 */ /* 0x040fe40007f1e0ff */
[----:B------:R2:W-:Y:S02]  /*10910*/  LDGSTS.E.BYPASS.LTC128B.128 [R38+0x1800], [R2.64], !P4 ;  /* 0x0180000002267fae */ /* 0x0005e4000e101d54 */
[C---:B------:R-:W-:Y:S06]  /*10920*/  IADD3.X R29, R31.reuse, R246, RZ, P0, !PT ;  /* 0x000000f61f1d7210 */ /* 0x040fec00007fe4ff */
[----:B------:R3:W-:Y:S01]  /*10930*/  LDGSTS.E.BYPASS.LTC128B.128 [R38+0x800], [R28.64], !P5 ;  /* 0x008000001c267fae */ /* 0x0007e2000e901d54 */
[-C--:B--2---:R-:W-:Y:S02]  /*10940*/  IADD3 R2, P2, R26, R248.reuse, RZ ;  /* 0x000000f81a027210 */ /* 0x084fe40007f5e0ff */
[C---:B-1----:R-:W-:Y:S02]  /*10950*/  HMMA.16816.F32 R24, R44.reuse, R32, RZ ;  /* 0x000000202c18723c */ /* 0x042fe400000018ff */
[-C--:B------:R-:W-:Y:S05]  /*10960*/  IADD3.X R3, R31, R245.reuse, RZ, P2, !PT ;  /* 0x000000f51f037210 */ /* 0x080fea00017fe4ff */
[----:B------:R1:W-:Y:S01]  /*10970*/  LDGSTS.E.BYPASS.LTC128B.128 [R38+0x2000], [R2.64], !P4 ;  /* 0x0200000002267fae */ /* 0x0003e2000e101d54 */
[----:B------:R-:W-:Y:S04]  /*10980*/  IADD3 R32, P0, R0, R248, RZ ;  /* 0x000000f800207210 */ /* 0x000fe80007f1e0ff */
[----:B------:R-:W-:Y:S02]  /*10990*/  IADD3.X R33, R30, R245, RZ, P0, !PT ;  /* 0x000000f51e217210 */ /* 0x000fe400007fe4ff */
[-C--:B---3--:R-:W-:Y:S01]  /*109a0*/  HMMA.16816.F32 R28, R44, R34.reuse, RZ ;  /* 0x000000222c1c723c */ /* 0x088fe200000018ff */
[----:B------:R1:W-:Y:S01]  /*109b0*/  LDGSTS.E.BYPASS.LTC128B.128 [R38+0x1000], [R36.64], !P5 ;  /* 0x0100000024267fae */ /* 0x0003e2000e901d54 */
[----:B------:R-:W-:Y:S07]  /*109c0*/  PLOP3.LUT P0, PT, PT, PT, UP0, 0x80, 0x0 ;  /* 0x000000000000781c */ /* 0x000fee0003f0f008 */
[----:B------:R2:W-:Y:S08]  /*109d0*/  LDGSTS.E.BYPASS.LTC128B.128 [R38+0x2800], [R32.64], !P4 ;  /* 0x0280000020267fae */ /* 0x0005f0000e101d54 */
[----:B------:R-:W-:Y:S08]  /*109e0*/  LDSM.16.M88.4 R212, [R232+0x8080] ;  /* 0x00808000e8d4783b */ /* 0x000ff00000000200 */
[----:B------:R-:W0:Y:S08]  /*109f0*/  LDGDEPBAR ;  /* 0x00000000000079af */ /* 0x000e300000000000 */
[----:B------:R-:W3:Y:S01]  /*10a00*/  LDSM.16.M88.4 R216, [R230+0x5080] ;  /* 0x00508000e6d8783b */ /* 0x000ee20000000200 */
[C---:B--2---:R-:W-:Y:S07]  /*10a10*/  HMMA.16816.F32 R32, R48.reuse, R34, RZ ;  /* 0x000000223020723c */ /* 0x044fee00000018ff */
[----:B------:R-:W2:Y:S01]  /*10a20*/  LDSM.16.M88.4 R220, [R232+0xa080] ;  /* 0x00a08000e8dc783b */ /* 0x000ea20000000200 */
[-C--:B-1----:R-:W-:Y:S08]  /*10a30*/  HMMA.16816.F32 R36, R48, R140.reuse, RZ ;  /* 0x0000008c3024723c */ /* 0x082ff000000018ff */
        /* <DEDUP_REMOVED lines=8> */
[----:B------:R-:W4:Y:S07]  /*10ac0*/  LDSM.16.M88.4 R196, [R230+0x6080] ;  /* 0x00608000e6c4783b */ /* 0x000f2e0000000200 */
        /* <DEDUP_REMOVED lines=8> */
[----:B------:R-:W-:Y:S07]  /*10b50*/  LDSM.16.M88.4 R200, [R229] ;  /* 0x00000000e5c8783b */ /* 0x000fee0000000200 */
[----:B------:R-:W-:Y:S01]  /*10b60*/  HMMA.16816.F32 R48, R192, R210, R48 ;  /* 0x000000d2c030723c */ /* 0x000fe20000001830 */
[----:B------:R-:W4:Y:S07]  /*10b70*/  LDSM.16.M88.4 R192, [R234+0x8080] ;  /* 0x00808000eac0783b */ /* 0x000f2e0000000200 */
[-C--:B---3--:R-:W-:Y:S01]  /*10b80*/  HMMA.16816.F32 R4, R212, R216.reuse, R4 ;  /* 0x000000d8d404723c */ /* 0x088fe20000001804 */
[----:B------:R-:W3:Y:S07]  /*10b90*/  LDSM.16.M88.4 R208, [R229+0x800] ;  /* 0x00080000e5d0783b */ /* 0x000eee0000000200 */
[C---:B--2---:R-:W-:Y:S08]  /*10ba0*/  HMMA.16816.F32 R8, R220.reuse, R216, R8 ;  /* 0x000000d8dc08723c */ /* 0x044ff00000001808 */
[-C--:B------:R-:W-:Y:S08]  /*10bb0*/  HMMA.16816.F32 R12, R220, R218.reuse, R12 ;  /* 0x000000dadc0c723c */ /* 0x080ff0000000180c */
[C---:B------:R-:W-:Y:S01]  /*10bc0*/  HMMA.16816.F32 R16, R212.reuse, R218, R16 ;  /* 0x000000dad410723c */ /* 0x040fe20000001810 */
[----:B------:R-:W2:Y:S07]  /*10bd0*/  LDSM.16.M88.4 R216, [R229+0x1000] ;  /* 0x00100000e5d8783b */ /* 0x000eae0000000200 */
[-C--:B-1----:R-:W-:Y:S08]  /*10be0*/  HMMA.16816.F32 R20, R212, R140.reuse, R20 ;  /* 0x0000008cd414723c */ /* 0x082ff00000001814 */
[C---:B------:R-:W-:Y:S08]  /*10bf0*/  HMMA.16816.F32 R24, R220.reuse, R140, R24 ;  /* 0x0000008cdc18723c */ /* 0x040ff00000001818 */
[-C--:B------:R-:W-:Y:S08]  /*10c00*/  HMMA.16816.F32 R28, R220, R142.reuse, R28 ;  /* 0x0000008edc1c723c */ /* 0x080ff0000000181c */
[C---:B------:R-:W-:Y:S01]  /*10c10*/  HMMA.16816.F32 R32, R212.reuse, R142, R32 ;  /* 0x0000008ed420723c */ /* 0x040fe20000001820 */
[----:B------:R-:W-:Y:S07]  /*10c20*/  LDSM.16.M88.4 R140, [R231+0xc080] ;  /* 0x00c08000e78c783b */ /* 0x000fee0000000200 */
[-C--:B----4-:R-:W-:Y:S08]  /*10c30*/  HMMA.16816.F32 R36, R212, R196.reuse, R36 ;  /* 0x000000c4d424723c */ /* 0x090ff00000001824 */
[C---:B------:R-:W-:Y:S08]  /*10c40*/  HMMA.16816.F32 R40, R220.reuse, R196, R40 ;  /* 0x000000c4dc28723c */ /* 0x040ff00000001828 */
[-C--:B------:R-:W-:Y:S01]  /*10c50*/  HMMA.16816.F32 R44, R220, R198.reuse, R44 ;  /* 0x000000c6dc2c723c */ /* 0x080fe2000000182c */
[----:B------:R-:W-:Y:S07]  /*10c60*/  LDSM.16.M88.4 R220, [R238] ;  /* 0x00000000eedc783b */ /* 0x000fee0000000200 */
[----:B------:R-:W-:Y:S01]  /*10c70*/  HMMA.16816.F32 R48, R212, R198, R48 ;  /* 0x000000c6d430723c */ /* 0x000fe20000001830 */
[----:B------:R-:W1:Y:S07]  /*10c80*/  LDSM.16.M88.4 R196, [R224+0x6880] ;  /* 0x00688000e0c4783b */ /* 0x000e6e0000000200 */
[-C--:B------:R-:W-:Y:S01]  /*10c90*/  HMMA.16816.F32 R4, R192, R200.reuse, R4 ;  /* 0x000000c8c004723c */ /* 0x080fe20000001804 */
[----:B------:R-:W4:Y:S07]  /*10ca0*/  LDSM.16.M88.4 R212, [R231+0xe080] ;  /* 0x00e08000e7d4783b */ /* 0x000f2e0000000200 */
[C---:B------:R-:W-:Y:S08]  /*10cb0*/  HMMA.16816.F32 R8, R204.reuse, R200, R8 ;  /* 0x000000c8cc08723c */ /* 0x040ff00000001808 */
[-C--:B------:R-:W-:Y:S08]  /*10cc0*/  HMMA.16816.F32 R12, R204, R202.reuse, R12 ;  /* 0x000000cacc0c723c */ /* 0x080ff0000000180c */
[C---:B------:R-:W-:Y:S01]  /*10cd0*/  HMMA.16816.F32 R16, R192.reuse, R202, R16 ;  /* 0x000000cac010723c */ /* 0x040fe20000001810 */
[----:B------:R-:W1:Y:S07]  /*10ce0*/  LDSM.16.M88.4 R200, [R224+0x7080] ;  /* 0x00708000e0c8783b */ /* 0x000e6e0000000200 */
[-C--:B---3--:R-:W-:Y:S08]  /*10cf0*/  HMMA.16816.F32 R20, R192, R208.reuse, R20 ;  /* 0x000000d0c014723c */ /* 0x088ff00000001814 */
[C---:B------:R-:W-:Y:S08]  /*10d00*/  HMMA.16816.F32 R24, R204.reuse, R208, R24 ;  /* 0x000000d0cc18723c */ /* 0x040ff00000001818 */
[-C--:B------:R-:W-:Y:S08]  /*10d10*/  HMMA.16816.F32 R28, R204, R210.reuse, R28 ;  /* 0x000000d2cc1c723c */ /* 0x080ff0000000181c */
[C---:B------:R-:W-:Y:S01]  /*10d20*/  HMMA.16816.F32 R32, R192.reuse, R210, R32 ;  /* 0x000000d2c020723c */ /* 0x040fe20000001820 */
[----:B------:R-:W-:Y:S07]  /*10d30*/  LDSM.16.M88.4 R208, [R239] ;  /* 0x00000000efd0783b */ /* 0x000fee0000000200 */
[-C--:B--2---:R-:W-:Y:S08]  /*10d40*/  HMMA.16816.F32 R36, R192, R216.reuse, R36 ;  /* 0x000000d8c024723c */ /* 0x084ff00000001824 */
[C---:B------:R-:W-:Y:S08]  /*10d50*/  HMMA.16816.F32 R40, R204.reuse, R216, R40 ;  /* 0x000000d8cc28723c */ /* 0x040ff00000001828 */
[-C--:B------:R-:W-:Y:S01]  /*10d60*/  HMMA.16816.F32 R44, R204, R218.reuse, R44 ;  /* 0x000000dacc2c723c */ /* 0x080fe2000000182c */
[----:B------:R-:W2:Y:S07]  /*10d70*/  LDSM.16.M88.4 R204, [R224+0x7880] ;  /* 0x00788000e0cc783b */ /* 0x000eae0000000200 */
[----:B------:R-:W-:Y:S01]  /*10d80*/  HMMA.16816.F32 R48, R192, R218, R48 ;  /* 0x000000dac030723c */ /* 0x000fe20000001830 */
[----:B------:R-:W3:Y:S07]  /*10d90*/  LDSM.16.M88.4 R192, [R233+0xc080] ;  /* 0x00c08000e9c0783b */ /* 0x000eee0000000200 */
[-C--:B-1----:R-:W-:Y:S01]  /*10da0*/  HMMA.16816.F32 R4, R140, R196.reuse, R4 ;  /* 0x000000c48c04723c */ /* 0x082fe20000001804 */
[----:B------:R-:W1:Y:S07]  /*10db0*/  LDSM.16.M88.4 R216, [R233+0xe080] ;  /* 0x00e08000e9d8783b */ /* 0x000e6e0000000200 */
[C---:B----4-:R-:W-:Y:S08]  /*10dc0*/  HMMA.16816.F32 R8, R212.reuse, R196, R8 ;  /* 0x000000c4d408723c */ /* 0x050ff00000001808 */
[-C--:B------:R-:W-:Y:S08]  /*10dd0*/  HMMA.16816.F32 R12, R212, R198.reuse, R12 ;  /* 0x000000c6d40c723c */ /* 0x080ff0000000180c */
[C---:B------:R-:W-:Y:S01]  /*10de0*/  HMMA.16816.F32 R16, R140.reuse, R198, R16 ;  /* 0x000000c68c10723c */ /* 0x040fe20000001810 */
[----:B------:R-:W4:Y:S07]  /*10df0*/  LDSM.16.M88.4 R196, [R237] ;  /* 0x00000000edc4783b */ /* 0x000f2e0000000200 */
[-C--:B------:R-:W-:Y:S08]  /*10e00*/  HMMA.16816.F32 R20, R140, R200.reuse, R20 ;  /* 0x000000c88c14723c */ /* 0x080ff00000001814 */
[C---:B------:R-:W-:Y:S08]  /*10e10*/  HMMA.16816.F32 R24, R212.reuse, R200, R24 ;  /* 0x000000c8d418723c */ /* 0x040ff00000001818 */
[-C--:B------:R-:W-:Y:S08]  /*10e20*/  HMMA.16816.F32 R28, R212, R202.reuse, R28 ;  /* 0x000000cad41c723c */ /* 0x080ff0000000181c */
[C---:B------:R-:W-:Y:S01]  /*10e30*/  HMMA.16816.F32 R32, R140.reuse, R202, R32 ;  /* 0x000000ca8c20723c */ /* 0x040fe20000001820 */
[----:B------:R-:W-:Y:S07]  /*10e40*/  LDSM.16.M88.4 R200, [R230+0x6880] ;  /* 0x00688000e6c8783b */ /* 0x000fee0000000200 */
[-C--:B--2---:R-:W-:Y:S08]  /*10e50*/  HMMA.16816.F32 R36, R140, R204.reuse, R36 ;  /* 0x000000cc8c24723c */ /* 0x084ff00000001824 */
[C---:B------:R-:W-:Y:S08]  /*10e60*/  HMMA.16816.F32 R40, R212.reuse, R204, R40 ;  /* 0x000000ccd428723c */ /* 0x040ff00000001828 */
[-C--:B------:R-:W-:Y:S01]  /*10e70*/  HMMA.16816.F32 R44, R212, R206.reuse, R44 ;  /* 0x000000ced42c723c */ /* 0x080fe2000000182c */
[----:B------:R-:W-:Y:S07]  /*10e80*/  LDSM.16.M88.4 R212, [R230+0x7880] ;  /* 0x00788000e6d4783b */ /* 0x000fee0000000200 */
[----:B------:R-:W-:Y:S01]  /*10e90*/  HMMA.16816.F32 R48, R140, R206, R48 ;  /* 0x000000ce8c30723c */ /* 0x000fe20000001830 */
[----:B------:R-:W2:Y:S07]  /*10ea0*/  LDSM.16.M88.4 R140, [R232+0xc080] ;  /* 0x00c08000e88c783b */ /* 0x000eae0000000200 */
[-C--:B---3--:R-:W-:Y:S01]  /*10eb0*/  HMMA.16816.F32 R4, R192, R208.reuse, R4 ;  /* 0x000000d0c004723c */ /* 0x088fe20000001804 */
[----:B------:R-:W3:Y:S07]  /*10ec0*/  LDSM.16.M88.4 R204, [R232+0xe080] ;  /* 0x00e08000e8cc783b */ /* 0x000eee0000000200 */
[C---:B-1----:R-:W-:Y:S08]  /*10ed0*/  HMMA.16816.F32 R8, R216.reuse, R208, R8 ;  /* 0x000000d0d808723c */ /* 0x042ff00000001808 */
[-C--:B------:R-:W-:Y:S08]  /*10ee0*/  HMMA.16816.F32 R12, R216, R210.reuse, R12 ;  /* 0x000000d2d80c723c */ /* 0x080ff0000000180c */
[C---:B------:R-:W-:Y:S01]  /*10ef0*/  HMMA.16816.F32 R16, R192.reuse, R210, R16 ;  /* 0x000000d2c010723c */ /* 0x040fe20000001810 */
[----:B------:R-:W1:Y:S07]  /*10f00*/  LDSM.16.M88.4 R208, [R230+0x7080] ;  /* 0x00708000e6d0783b */ /* 0x000e6e0000000200 */
[-C--:B------:R-:W-:Y:S08]  /*10f10*/  HMMA.16816.F32 R20, R192, R220.reuse, R20 ;  /* 0x000000dcc014723c */ /* 0x080ff00000001814 */
[C---:B------:R-:W-:Y:S08]  /*10f20*/  HMMA.16816.F32 R24, R216.reuse, R220, R24 ;  /* 0x000000dcd818723c */ /* 0x040ff00000001818 */
[-C--:B------:R-:W-:Y:S08]  /*10f30*/  HMMA.16816.F32 R28, R216, R222.reuse, R28 ;  /* 0x000000ded81c723c */ /* 0x080ff0000000181c */
[C---:B------:R-:W-:Y:S01]  /*10f40*/  HMMA.16816.F32 R32, R192.reuse, R222, R32 ;  /* 0x000000dec020723c */ /* 0x040fe20000001820 */
[----:B------:R-:W-:Y:S07]  /*10f50*/  LDSM.16.M88.4 R220, [R229+0x1800] ;  /* 0x00180000e5dc783b */ /* 0x000fee0000000200 */
[-C--:B----4-:R-:W-:Y:S08]  /*10f60*/  HMMA.16816.F32 R36, R192, R196.reuse, R36 ;  /* 0x000000c4c024723c */ /* 0x090ff00000001824 */
[C---:B------:R-:W-:Y:S08]  /*10f70*/  HMMA.16816.F32 R40, R216.reuse, R196, R40 ;  /* 0x000000c4d828723c */ /* 0x040ff00000001828 */
[-C--:B------:R-:W-:Y:S01]  /*10f80*/  HMMA.16816.F32 R44, R216, R198.reuse, R44 ;  /* 0x000000c6d82c723c */ /* 0x080fe2000000182c */
[----:B------:R-:W4:Y:S07]  /*10f90*/  LDSM.16.M88.4 R216, [R234+0xc080] ;  /* 0x00c08000ead8783b */ /* 0x000f2e0000000200 */
[----:B------:R-:W-:Y:S01]  /*10fa0*/  HMMA.16816.F32 R48, R192, R198, R48 ;  /* 0x000000c6c030723c */ /* 0x000fe20000001830 */
[----:B------:R-:W4:Y:S07]  /*10fb0*/  LDSM.16.M88.4 R192, [R236+0xe080] ;  /* 0x00e08000ecc0783b */ /* 0x000f2e0000000200 */
[-C--:B--2---:R-:W-:Y:S08]  /*10fc0*/  HMMA.16816.F32 R4, R140, R200.reuse, R4 ;  /* 0x000000c88c04723c */ /* 0x084ff00000001804 */
        /* <DEDUP_REMOVED lines=11> */
[-C--:B----4-:R-:W-:Y:S08]  /*11080*/  HMMA.16816.F32 R4, R216, R220.reuse, R4 ;  /* 0x000000dcd804723c */ /* 0x090ff00000001804 */
        /* <DEDUP_REMOVED lines=29> */
[----:B------:R-:W2:Y:S01]  /*11260*/  MUFU.TANH R214, R14 ;  /* 0x0000000e00d67308 */ /* 0x000ea20000002400 */
[----:B-1----:R-:W1:Y:S01]  /*11270*/  LDSM.16.M88.4 R8, [R229+0x2800] ;  /* 0x00280000e508783b */ /* 0x002e620000000200 */
[----:B------:R-:W-:Y:S04]  /*11280*/  DEPBAR.LE SB0, 0x0 ;  /* 0x000080000000791a */ /* 0x000fe80000000000 */
[-C--:B----4-:R-:W-:Y:S04]  /*11290*/  HMMA.16816.F32 R20, R216, R4.reuse, R20 ;  /* 0x00000004d814723c */ /* 0x090fe80000001814 */
[----:B------:R-:W4:Y:S01]  /*112a0*/  MUFU.TANH R213, R15 ;  /* 0x0000000f00d57308 */ /* 0x000f220000002400 */
[----:B------:R-:W-:Y:S03]  /*112b0*/  BAR.SYNC.DEFER_BLOCKING 0x0 ;  /* 0x0000000000007b1d */ /* 0x000fe60000010000 */
[C---:B------:R-:W-:Y:S06]  /*112c0*/  HMMA.16816.F32 R24, R192.reuse, R4, R24 ;  /* 0x00000004c018723c */ /* 0x040fec0000001818 */
[----:B------:R1:W1:Y:S02]  /*112d0*/  MUFU.TANH R143, R18 ;  /* 0x00000012008f7308 */ /* 0x0002640000002400 */
        /* <DEDUP_REMOVED lines=25> */
[----:B------:R2:W2:Y:S01]  /*11470*/  MUFU.TANH R199, R23 ;  /* 0x0000001700c77308 */ /* 0x0004a20000002400 */
[----:B------:R-:W-:Y:S02]  /*11480*/  FMUL.FTZ R42, R42, c[0x0][0x320] ;  /* 0x0000c8002a2a7a20 */ /* 0x000fe40000410000 */
[----:B------:R-:W-:Y:S02]  /*11490*/  FMUL.FTZ R43, R43, c[0x0][0x320] ;  /* 0x0000c8002b2b7a20 */ /* 0x000fe40000410000 */
[----:B------:R-:W-:Y:S02]  /*114a0*/  FMUL.FTZ R46, R46, c[0x0][0x320] ;  /* 0x0000c8002e2e7a20 */ /* 0x000fe40000410000 */
[----:B------:R-:W-:Y:S03]  /*114b0*/  FMUL.FTZ R47, R47, c[0x0][0x320] ;  /* 0x0000c8002f2f7a20 */ /* 0x000fe60000410000 */
[----:B------:R3:W3:Y:S03]  /*114c0*/  MUFU.TANH R205, R24 ;  /* 0x0000001800cd7308 */ /* 0x0006e60000002400 */
[----:B------:R-:W-:Y:S02]  /*114d0*/  FMUL.FTZ R14, R48, c[0x0][0x320] ;  /* 0x0000c800300e7a20 */ /* 0x000fe40000410000 */
[----:B-1----:R-:W-:Y:S02]  /*114e0*/  FMUL.FTZ R22, R45, c[0x0][0x320] ;  /* 0x0000c8002d167a20 */ /* 0x002fe40000410000 */
[----:B------:R-:W-:Y:S02]  /*114f0*/  FMUL.FTZ R13, R49, c[0x0][0x320] ;  /* 0x0000c800310d7a20 */ /* 0x000fe40000410000 */
[----:B------:R-:W-:Y:S01]  /*11500*/  FMUL.FTZ R21, R50, c[0x0][0x320] ;  /* 0x0000c80032157a20 */ /* 0x000fe20000410000 */
[----:B------:R1:W1:Y:S01]  /*11510*/  MUFU.TANH R208, R25 ;  /* 0x0000001900d07308 */ /* 0x0002620000002400 */
[----:B------:R-:W-:Y:S02]  /*11520*/  FMUL.FTZ R20, R51, c[0x0][0x320] ;  /* 0x0000c80033147a20 */ /* 0x000fe40000410000 */
[----:B--2---:R-:W-:Y:S07]  /*11530*/  FMUL.FTZ R23, R33, c[0x0][0x320] ;  /* 0x0000c80021177a20 */ /* 0x004fee0000410000 */
[----:B------:R2:W2:Y:S01]  /*11540*/  MUFU.TANH R220, R26 ;  /* 0x0000001a00dc7308 */ /* 0x0004a20000002400 */
[----:B---3--:R-:W-:Y:S09]  /*11550*/  FMUL.FTZ R24, R39, c[0x0][0x320] ;  /* 0x0000c80027187a20 */ /* 0x008ff20000410000 */
[----:B------:R3:W3:Y:S01]  /*11560*/  MUFU.TANH R215, R27 ;  /* 0x0000001b00d77308 */ /* 0x0006e20000002400 */
[----:B-1----:R-:W-:Y:S09]  /*11570*/  FMUL.FTZ R25, R32, c[0x0][0x320] ;  /* 0x0000c80020197a20 */ /* 0x002ff20000410000 */
[----:B------:R1:W1:Y:S01]  /*11580*/  MUFU.TANH R141, R28 ;  /* 0x0000001c008d7308 */ /* 0x0002620000002400 */
[----:B--2---:R-:W-:Y:S09]  /*11590*/  FMUL.FTZ R26, R38, c[0x0][0x320] ;  /* 0x0000c800261a7a20 */ /* 0x004ff20000410000 */
        /* <DEDUP_REMOVED lines=8> */
[----:B------:R3:W2:Y:S01]  /*11620*/  MUFU.TANH R142, R19 ;  /* 0x00000013008e7308 */ /* 0x0006a20000002400 */
        /* <DEDUP_REMOVED lines=24> */
[----:B------:R-:W-:Y:S05]  /*117b0*/  IMAD.MOV.U32 R242, RZ, RZ, RZ ;  /* 0x000000fffff27224 */ /* 0x000fea00078e00ff */
        /* <DEDUP_REMOVED lines=26> */
[----:B------:R-:W-:Y:S04]  /*11960*/  SHFL.IDX PT, R6, R2, 0x1, 0x181f ;  /* 0x00381f0002067f89 */ /* 0x000fe800000e0000 */
[----:B------:R3:W-:Y:S04]  /*11970*/  SHFL.IDX PT, R7, R2, 0x2, 0x181f ;  /* 0x00581f0002077f89 */ /* 0x0007e800000e0000 */
[----:B------:R-:W4:Y:S04]  /*11980*/  SHFL.IDX PT, R5, R0, RZ, 0x181f ;  /* 0x00181fff00057589 */ /* 0x000f2800000e0000 */
[----:B------:R-:W5:Y:S04]  /*11990*/  SHFL.IDX PT, R12, R0, 0x1, 0x181f ;  /* 0x00381f00000c7f89 */ /* 0x000f6800000e0000 */
[----:B------:R-:W1:Y:S01]  /*119a0*/  SHFL.IDX PT, R0, R0, 0x2, 0x181f ;  /* 0x00581f0000007f89 */ /* 0x000e6200000e0000 */
[C---:B--2---:R-:W-:Y:S02]  /*119b0*/  IADD3 R10, P1, R4.reuse, R248, RZ ;  /* 0x000000f8040a7210 */ /* 0x044fe40007f3e0ff */
[-C--:B---3--:R-:W-:Y:S04]  /*119c0*/  IADD3 R2, P0, R4, R249.reuse, RZ ;  /* 0x000000f904027210 */ /* 0x088fe80007f1e0ff */
[C---:B----4-:R-:W-:Y:S01]  /*119d0*/  IADD3.X R3, R5.reuse, R246, RZ, P0, !PT ;  /* 0x000000f605037210 */ /* 0x050fe200007fe4ff */
[--C-:B------:R-:W-:Y:S01]  /*119e0*/  IMAD.X R11, R5, 0x1, R245.reuse, P1 ;  /* 0x00000001050b7824 */ /* 0x100fe200008e06f5 */
[CC--:B------:R-:W-:Y:S02]  /*119f0*/  IADD3 R8, P0, R6.reuse, R249.reuse, RZ ;  /* 0x000000f906087210 */ /* 0x0c0fe40007f1e0ff */
[----:B------:R-:W-:Y:S01]  /*11a00*/  IADD3 R6, P2, R6, R248, RZ ;  /* 0x000000f806067210 */ /* 0x000fe20007f5e0ff */
[----:B------:R2:W-:Y:S01]  /*11a10*/  LDGSTS.E.BYPASS.LTC128B.128 [R247+0x5080], [R2.64], !P5 ;  /* 0x0508000002f77fae */ /* 0x0005e2000e901d54 */
[C---:B------:R-:W-:Y:S01]  /*11a20*/  IADD3 R4, P1, R7.reuse, R249, RZ ;  /* 0x000000f907047210 */ /* 0x040fe20007f3e0ff */
[----:B-----5:R-:W-:Y:S02]  /*11a30*/  IMAD.X R9, R12, 0x1, R246, P0 ;  /* 0x000000010c097824 */ /* 0x020fe400000e06f6 */
[----:B------:R3:W-:Y:S01]  /*11a40*/  LDGSTS.E.BYPASS.LTC128B.128 [R247+0x6880], [R10.64], !P4 ;  /* 0x068800000af77fae */ /* 0x0007e2000e101d54 */
[----:B-1----:R-:W-:Y:S03]  /*11a50*/  IADD3.X R5, R0, R246, RZ, P1, !PT ;  /* 0x000000f600057210 */ /* 0x002fe60000ffe4ff */
[----:B------:R3:W-:Y:S01]  /*11a60*/  LDGSTS.E.BYPASS.LTC128B.128 [R247+0x5880], [R8.64], !P5 ;  /* 0x0588000008f77fae */ /* 0x0007e2000e901d54 */
[----:B--2---:R-:W-:Y:S01]  /*11a70*/  IADD3 R2, P0, R7, R248, RZ ;  /* 0x000000f807027210 */ /* 0x004fe20007f1e0ff */
[--C-:B------:R-:W-:Y:S04]  /*11a80*/  IMAD.X R7, R12, 0x1, R245.reuse, P2 ;  /* 0x000000010c077824 */ /* 0x100fe800010e06f5 */
[----:B------:R-:W-:Y:S01]  /*11a90*/  IMAD.X R3, R0, 0x1, R245, P0 ;  /* 0x0000000100037824 */ /* 0x000fe200000e06f5 */
[----:B------:R3:W-:Y:S04]  /*11aa0*/  LDGSTS.E.BYPASS.LTC128B.128 [R247+0x7080], [R6.64], !P4 ;  /* 0x0708000006f77fae */ /* 0x0007e8000e101d54 */
[----:B------:R3:W-:Y:S04]  /*11ab0*/  LDGSTS.E.BYPASS.LTC128B.128 [R247+0x6080], [R4.64], !P5 ;  /* 0x0608000004f77fae */ /* 0x0007e8000e901d54 */
[----:B------:R3:W-:Y:S02]  /*11ac0*/  LDGSTS.E.BYPASS.LTC128B.128 [R247+0x7880], [R2.64], !P4 ;  /* 0x0788000002f77fae */ /* 0x0007e4000e101d54 */
.L_x_998:
[----:B--234-:R-:W2:Y:S01]  /*11ad0*/  LDL R3, [R1+0x30] ;  /* 0x0000300001037983 */ /* 0x01cea20000100800 */
[----:B------:R-:W-:Y:S01]  /*11ae0*/  UISETP.NE.AND UP1, UPT, UR13, URZ, UPT ;  /* 0x0000003f0d00728c */ /* 0x000fe2000bf25270 */
[----:B------:R-:W-:Y:S01]  /*11af0*/  IMAD.U32 R6, RZ, RZ, UR9 ;  /* 0x00000009ff067e24 */ /* 0x000fe2000f8e00ff */
[----:B------:R-:W-:Y:S01]  /*11b00*/  UIMAD UR28, UR23, -0x30, URZ ;  /* 0xffffffd0171c78a4 */ /* 0x000fe2000f8e023f */
[----:B------:R-:W3:Y:S01]  /*11b10*/  LDL R2, [R1+0x1c] ;  /* 0x00001c0001027983 */ /* 0x000ee20000100800 */
[----:B------:R-:W-:Y:S02]  /*11b20*/  UISETP.NE.AND UP0, UPT, UR12, URZ, UPT ;  /* 0x0000003f0c00728c */ /* 0x000fe4000bf05270 */
[----:B------:R-:W-:Y:S01]  /*11b30*/  PLOP3.LUT P1, PT, PT, PT, UP1, 0x80, 0x0 ;  /* 0x000000000000781c */ /* 0x000fe20003f2f018 */
[----:B------:R-:W0:Y:S01]  /*11b40*/  LDGDEPBAR ;  /* 0x00000000000079af */ /* 0x000e220000000000 */
[----:B------:R-:W-:Y:S02]  /*11b50*/  PLOP3.LUT P0, PT, PT, PT, UP1, 0x80, 0x0 ;  /* 0x000000000000781c */ /* 0x000fe40003f0f018 */
[C---:B---3--:R-:W-:Y:S09]  /*11b60*/  IADD3 R7, -R2.reuse, UR28, RZ ;  /* 0x0000001c02077c10 */ /* 0x048ff2000fffe1ff */
[----:B--2---:R-:W-:Y:S04]  /*11b70*/  @P1 IMAD.HI.U32 R0, R3, c[0x0][0x2c8], RZ ;  /* 0x0000b20003001a27 */ /* 0x004fe800078e00ff */
[----:B------:R-:W-:Y:S01]  /*11b80*/  IMAD.MOV.U32 R4, RZ, RZ, R3 ;  /* 0x000000ffff047224 */ /* 0x000fe200078e0003 */
[----:B------:R-:W-:Y:S01]  /*11b90*/  @P0 SHF.R.U32.HI R4, RZ, c[0x0][0x2cc], R0 ;  /* 0x0000b300ff040a19 */ /* 0x000fe20000011600 */
[----:B------:R-:W-:Y:S01]  /*11ba0*/  IMAD.U32 R0, RZ, RZ, UR28 ;  /* 0x0000001cff007e24 */ /* 0x000fe2000f8e00ff */
[----:B------:R-:W-:Y:S03]  /*11bb0*/  PLOP3.LUT P0, PT, PT, PT, UP0, 0x40, 0x0 ;  /* 0x000000000000781c */ /* 0x000fe60003f0e808 */
[----:B------:R-:W2:Y:S01]  /*11bc0*/  SHFL.IDX PT, R3, R4, RZ, 0x1c1f ;  /* 0x001c1fff04037589 */ /* 0x000ea200000e0000 */
[----:B------:R-:W-:Y:S04]  /*11bd0*/  IADD3 R0, -R2, 0x1, R0 ;  /* 0x0000000102007810 */ /* 0x000fe80007ffe100 */
[----:B------:R-:W-:Y:S04]  /*11be0*/  IADD3 R6, R0, -c[0x0][0x168], R6 ;  /* 0x80005a0000067a10 */ /* 0x000fe80007ffe006 */
[C---:B------:R-:W-:Y:S02]  /*11bf0*/  IADD3 R5, R6.reuse, c[0x0][0x328], RZ ;  /* 0x0000ca0006057a10 */ /* 0x040fe40007ffe0ff */
[----:B------:R-:W-:Y:S03]  /*11c00*/  IADD3 R6, R6, UR19, RZ ;  /* 0x0000001306067c10 */ /* 0x000fe6000fffe0ff */
[--C-:B--2---:R-:W-:Y:S02]  /*11c10*/  IMAD.IADD R2, R5, 0x1, R3.reuse ;  /* 0x0000000105027824 */ /* 0x104fe400078e0203 */
[----:B------:R-:W-:Y:S01]  /*11c20*/  IMAD.IADD R0, R6, 0x1, R3 ;  /* 0x0000000106007824 */ /* 0x000fe200078e0203 */
        /* <DEDUP_REMOVED lines=16> */
.L_x_1001:
[----:B------:R-:W-:Y:S04]  /*11d30*/  MOV R8, c[0x0][0x32c] ;  /* 0x0000cb0000087a02 */ /* 0x000fe80000000f00 */
[----:B------:R-:W-:Y:S11]  /*11d40*/  ISETP.NE.AND P0, PT, R8, 0x1, PT ;  /* 0x000000010800780c */ /* 0x000ff60003f05270 */
[----:B------:R-:W-:Y:S02]  /*11d50*/  @!UPT UIADD3 URZ, URZ, URZ, URZ ;  /* 0x0000003f3f3ff290 */ /* 0x000fe4000fffe03f */
[----:B------:R-:W-:Y:S05]  /*11d60*/  @P0 IMAD.HI.U32 R8, R3, c[0x0][0x330], RZ ;  /* 0x0000cc0003080a27 */ /* 0x000fea00078e00ff */
[----:B------:R-:W-:Y:S02]  /*11d70*/  @P0 SHF.R.U32.HI R3, RZ, c[0x0][0x334], R8 ;  /* 0x0000cd00ff030a19 */ /* 0x000fe40000011608 */
.L_x_1002:
[----:B------:R-:W-:Y:S05]  /*11d80*/  BSYNC B0 ;  /* 0x0000000000007941 */ /* 0x000fea0003800000 */
.L_x_1000:
[----:B------:R-:W-:Y:S05]  /*11d90*/  IMAD R3, R3, c[0x0][0x32c], R7 ;  /* 0x0000cb0003037a24 */ /* 0x000fea00078e0207 */
[----:B------:R-:W-:Y:S02]  /*11da0*/  IADD3 R8, R3, c[0x0][0x32c], RZ ;  /* 0x0000cb0003087a10 */ /* 0x000fe40007ffe0ff */
[----:B------:R-:W-:Y:S02]  /*11db0*/  IMNMX R0, R0, R3, !PT ;  /* 0x0000000300007217 */ /* 0x000fe40007800200 */
[----:B------:R-:W-:Y:S02]  /*11dc0*/  IMNMX R2, R2, R8, PT ;  /* 0x0000000802027217 */ /* 0x000fe40003800200 */
.L_x_999:
[----:B------:R-:W-:Y:S01]  /*11dd0*/  UISETP.GE.AND UP2, UPT, UR28, 0x1, UPT ;  /* 0x000000011c00788c */ /* 0x000fe2000bf46270 */
[----:B------:R-:W2:Y:S01]  /*11de0*/  SHFL.IDX PT, R3, R4, 0x1, 0x1c1f ;  /* 0x003c1f0004037f89 */ /* 0x000ea200000e0000 */
        /* <DEDUP_REMOVED lines=43> */
[----:B-1----:R-:W-:Y:S02]  /*120a0*/  FSEL R201, R25, -INF , !P0 ;  /* 0xff80000019c97808 */ /* 0x002fe40004000000 */
        /* <DEDUP_REMOVED lines=20> */
[--C-:B--2---:R-:W-:Y:S01]  /*121f0*/  IMAD.IADD R0, R6, 0x1, R3.reuse ;  /* 0x0000000106007824 */ /* 0x104fe200078e0203 */
[C---:B------:R-:W-:Y:S02]  /*12200*/  ISETP.LT.OR P2, PT, R2.reuse, 0x29, P2 ;  /* 0x000000290200780c */ /* 0x040fe40001741670 */
[----:B------:R-:W-:Y:S01]  /*12210*/  ISETP.LT.OR P1, PT, R2, 0x2a, P1 ;  /* 0x0000002a0200780c */ /* 0x000fe20000f21670 */
[----:B------:R-:W-:Y:S01]  /*12220*/  IMAD.IADD R2, R5, 0x1, R3 ;  /* 0x0000000105027824 */ /* 0x000fe200078e0203 */
[----:B------:R-:W-:Y:S02]  /*12230*/  FSEL R33, R14, -INF , !P2 ;  /* 0xff8000000e217808 */ /* 0x000fe40005000000 */
[----:B------:R-:W-:Y:S01]  /*12240*/  FSEL R32, R13, -INF , !P1 ;  /* 0xff8000000d207808 */ /* 0x000fe20004800000 */
        /* <DEDUP_REMOVED lines=16> */
.L_x_1005:
[----:B------:R-:W-:Y:S04]  /*12350*/  MOV R8, c[0x0][0x32c] ;  /* 0x0000cb0000087a02 */ /* 0x000fe80000000f00 */
[----:B------:R-:W-:Y:S11]  /*12360*/  ISETP.NE.AND P0, PT, R8, 0x1, PT ;  /* 0x000000010800780c */ /* 0x000ff60003f05270 */
[----:B------:R-:W-:Y:S02]  /*12370*/  @!UPT UIADD3 URZ, URZ, URZ, URZ ;  /* 0x0000003f3f3ff290 */ /* 0x000fe4000fffe03f */
[----:B------:R-:W-:Y:S05]  /*12380*/  @P0 IMAD.HI.U32 R8, R3, c[0x0][0x330], RZ ;  /* 0x0000cc0003080a27 */ /* 0x000fea00078e00ff */
[----:B------:R-:W-:Y:S02]  /*12390*/  @P0 SHF.R.U32.HI R3, RZ, c[0x0][0x334], R8 ;  /* 0x0000cd00ff030a19 */ /* 0x000fe40000011608 */
.L_x_1006:
[----:B------:R-:W-:Y:S05]  /*123a0*/  BSYNC B0 ;  /* 0x0000000000007941 */ /* 0x000fea0003800000 */
.L_x_1004:
[----:B------:R-:W-:Y:S05]  /*123b0*/  IMAD R3, R3, c[0x0][0x32c], R7 ;  /* 0x0000cb0003037a24 */ /* 0x000fea00078e0207 */
[----:B------:R-:W-:Y:S02]  /*123c0*/  IADD3 R8, R3, c[0x0][0x32c], RZ ;  /* 0x0000cb0003087a10 */ /* 0x000fe40007ffe0ff */
[----:B------:R-:W-:Y:S02]  /*123d0*/  IMNMX R0, R0, R3, !PT ;  /* 0x0000000300007217 */ /* 0x000fe40007800200 */
[----:B------:R-:W-:Y:S02]  /*123e0*/  IMNMX R2, R2, R8, PT ;  /* 0x0000000802027217 */ /* 0x000fe40003800200 */
.L_x_1003:
        /* <DEDUP_REMOVED lines=86> */
.L_x_1009:
[----:B------:R-:W-:Y:S04]  /*12950*/  MOV R8, c[0x0][0x32c] ;  /* 0x0000cb0000087a02 */ /* 0x000fe80000000f00 */
[----:B------:R-:W-:Y:S11]  /*12960*/  ISETP.NE.AND P0, PT, R8, 0x1, PT ;  /* 0x000000010800780c */ /* 0x000ff60003f05270 */
[----:B------:R-:W-:Y:S02]  /*12970*/  @!UPT UIADD3 URZ, URZ, URZ, URZ ;  /* 0x0000003f3f3ff290 */ /* 0x000fe4000fffe03f */
[----:B------:R-:W-:Y:S05]  /*12980*/  @P0 IMAD.HI.U32 R8, R3, c[0x0][0x330], RZ ;  /* 0x0000cc0003080a27 */ /* 0x000fea00078e00ff */
[----:B------:R-:W-:Y:S02]  /*12990*/  @P0 SHF.R.U32.HI R3, RZ, c[0x0][0x334], R8 ;  /* 0x0000cd00ff030a19 */ /* 0x000fe40000011608 */
.L_x_1010:
[----:B------:R-:W-:Y:S05]  /*129a0*/  BSYNC B0 ;  /* 0x0000000000007941 */ /* 0x000fea0003800000 */
.L_x_1008:
[----:B------:R-:W-:Y:S05]  /*129b0*/  IMAD R3, R3, c[0x0][0x32c], R7 ;  /* 0x0000cb0003037a24 */ /* 0x000fea00078e0207 */
[----:B------:R-:W-:Y:S02]  /*129c0*/  IADD3 R8, R3, c[0x0][0x32c], RZ ;  /* 0x0000cb0003087a10 */ /* 0x000fe40007ffe0ff */
[----:B------:R-:W-:Y:S02]  /*129d0*/  IMNMX R0, R0, R3, !PT ;  /* 0x0000000300007217 */ /* 0x000fe40007800200 */
[----:B------:R-:W-:Y:S02]  /*129e0*/  IMNMX R2, R2, R8, PT ;  /* 0x0000000802027217 */ /* 0x000fe40003800200 */
.L_x_1007:
        /* <DEDUP_REMOVED lines=86> */
.L_x_1013:
[----:B------:R-:W-:Y:S04]  /*12f50*/  MOV R4, c[0x0][0x32c] ;  /* 0x0000cb0000047a02 */ /* 0x000fe80000000f00 */
[----:B------:R-:W-:Y:S11]  /*12f60*/  ISETP.NE.AND P0, PT, R4, 0x1, PT ;  /* 0x000000010400780c */ /* 0x000ff60003f05270 */
[----:B------:R-:W-:Y:S02]  /*12f70*/  @!UPT UIADD3 URZ, URZ, URZ, URZ ;  /* 0x0000003f3f3ff290 */ /* 0x000fe4000fffe03f */
[----:B------:R-:W-:Y:S05]  /*12f80*/  @P0 IMAD.HI.U32 R4, R3, c[0x0][0x330], RZ ;  /* 0x0000cc0003040a27 */ /* 0x000fea00078e00ff */
[----:B------:R-:W-:Y:S02]  /*12f90*/  @P0 SHF.R.U32.HI R3, RZ, c[0x0][0x334], R4 ;  /* 0x0000cd00ff030a19 */ /* 0x000fe40000011604 */
.L_x_1014:
[----:B------:R-:W-:Y:S05]  /*12fa0*/  BSYNC B0 ;  /* 0x0000000000007941 */ /* 0x000fea0003800000 */
.L_x_1012:
[----:B------:R-:W-:Y:S05]  /*12fb0*/  IMAD R7, R3, c[0x0][0x32c], R7 ;  /* 0x0000cb0003077a24 */ /* 0x000fea00078e0207 */
[----:B------:R-:W-:Y:S02]  /*12fc0*/  IADD3 R3, R7, c[0x0][0x32c], RZ ;  /* 0x0000cb0007037a10 */ /* 0x000fe40007ffe0ff */
[----:B------:R-:W-:Y:S02]  /*12fd0*/  IMNMX R0, R0, R7, !PT ;  /* 0x0000000700007217 */ /* 0x000fe40007800200 */
[----:B------:R-:W-:Y:S02]  /*12fe0*/  IMNMX R2, R2, R3, PT ;  /* 0x0000000302027217 */ /* 0x000fe40003800200 */
.L_x_1011:
        /* <DEDUP_REMOVED lines=10> */
[----:B------:R-:W-:Y:S01]  /*13090*/  PLOP3.LUT P0, PT, PT, PT, UP4, 0x40, 0x0 ;  /* 0x000000000000781c */ /* 0x000fe20003f0e848 */
[----:B------:R-:W-:Y:S01]  /*130a0*/  UISETP.NE.AND UP2, UPT, UR22, URZ, UPT ;  /* 0x0000003f1600728c */ /* 0x000fe2000bf45270 */
[----:B------:R-:W-:Y:S01]  /*130b0*/  FMNMX.FTZ R137, R19, R137, !PT ;  /* 0x0000008913897209 */ /* 0x000fe20007810000 */
[----:B------:R-:W-:Y:S01]  /*130c0*/  UP2UR UR22, UPR, URZ, 0x2 ;  /* 0x000000023f167883 */ /* 0x000fe20008000000 */
[----:B------:R-:W-:Y:S01]  /*130d0*/  ISETP.GT.AND P0, PT, R0, RZ, P0 ;  /* 0x000000ff0000720c */ /* 0x000fe20000704270 */
[----:B------:R-:W-:Y:S01]  /*130e0*/  UISETP.NE.AND UP1, UPT, UR5, URZ, UPT ;  /* 0x0000003f0500728c */ /* 0x000fe2000bf25270 */
[----:B------:R-:W-:Y:S01]  /*130f0*/  FMNMX.FTZ R137, R196, R137, !PT ;  /* 0x00000089c4897209 */ /* 0x000fe20007810000 */
[----:B------:R-:W-:Y:S01]  /*13100*/  UP2UR UR5, UPR, URZ, 0x1 ;  /* 0x000000013f057883 */ /* 0x000fe20008000000 */
[----:B------:R-:W-:Y:S01]  /*13110*/  ISETP.LT.OR P0, PT, R2, 0x1, P0 ;  /* 0x000000010200780c */ /* 0x000fe20000701670 */
[----:B------:R-:W-:Y:S01]  /*13120*/  UISETP.NE.AND UP0, UPT, UR4, URZ, UPT ;  /* 0x0000003f0400728c */ /* 0x000fe2000bf05270 */
[----:B------:R-:W-:Y:S01]  /*13130*/  FMNMX.FTZ R137, R197, R137, !PT ;  /* 0x00000089c5897209 */ /* 0x000fe20007810000 */
[----:B------:R-:W-:Y:S01]  /*13140*/  UISETP.NE.AND UP4, UPT, UR28, URZ, UPT ;  /* 0x0000003f1c00728c */ /* 0x000fe2000bf85270 */
[----:B------:R-:W-:Y:S01]  /*13150*/  FSEL R5, R244, -INF , !P0 ;  /* 0xff800000f4057808 */ /* 0x000fe20004000000 */
[----:B------:R-:W-:Y:S01]  /*13160*/  LDSM.16.MT88.4 R36, [R226+0x2080] ;  /* 0x00208000e224783b */ /* 0x000fe20000004200 */
        /* <DEDUP_REMOVED lines=17> */
[----:B------:R-:W-:Y:S01]  /*13280*/  PLOP3.LUT P0, PT, PT, PT, UP1, 0x40, 0x0 ;  /* 0x000000000000781c */ /* 0x000fe20003f0e818 */
[----:B------:R-:W-:Y:S01]  /*13290*/  UISETP.NE.AND UP1, UPT, UR22, URZ, UPT ;  /* 0x0000003f1600728c */ /* 0x000fe2000bf25270 */
[----:B------:R-:W-:Y:S02]  /*132a0*/  FMNMX.FTZ R3, R222, R3, !PT ;  /* 0x00000003de037209 */ /* 0x000fe40007810000 */
[----:B------:R-:W-:Y:S02]  /*132b0*/  ISETP.GT.AND P0, PT, R0, 0x9, P0 ;  /* 0x000000090000780c */ /* 0x000fe40000704270 */
[----:B------:R-:W-:Y:S02]  /*132c0*/  FMNMX.FTZ R136, R250, R3, !PT ;  /* 0x00000003fa887209 */ /* 0x000fe40007810000 */
[----:B------:R-:W-:Y:S02]  /*132d0*/  FMNMX.FTZ R3, R11, R4, !PT ;  /* 0x000000040b037209 */ /* 0x000fe40007810000 */
[----:B------:R-:W-:Y:S01]  /*132e0*/  PLOP3.LUT P1, PT, PT, PT, UP2, 0x40, 0x0 ;  /* 0x000000000000781c */ /* 0x000fe20003f2e828 */
[----:B------:R-:W-:Y:S01]  /*132f0*/  UISETP.NE.AND UP2, UPT, UR26, URZ, UPT ;  /* 0x0000003f1a00728c */ /* 0x000fe2000bf45270 */
[----:B------:R-:W-:Y:S02]  /*13300*/  FMNMX.FTZ R3, R14, R3, !PT ;  /* 0x000000030e037209 */ /* 0x000fe40007810000 */
[----:B------:R-:W-:Y:S02]  /*13310*/  ISETP.LT.OR P0, PT, R2, 0xa, P0 ;  /* 0x0000000a0200780c */ /* 0x000fe40000701670 */
[----:B------:R-:W-:Y:S02]  /*13320*/  FMNMX.FTZ R3, R205, R3, !PT ;  /* 0x00000003cd037209 */ /* 0x000fe40007810000 */
[----:B-1----:R-:W-:Y:S02]  /*13330*/  FMNMX.FTZ R137, R137, R7, !PT ;  /* 0x0000000789897209 */ /* 0x002fe40007810000 */
[----:B------:R-:W-:Y:S02]  /*13340*/  ISETP.GT.AND P1, PT, R0, 0x8, P1 ;  /* 0x000000080000780c */ /* 0x000fe40000f24270 */
[----:B------:R-:W-:Y:S01]  /*13350*/  PLOP3.LUT P2, PT, PT, PT, UP3, 0x40, 0x0 ;  /* 0x000000000000781c */ /* 0x000fe20003f4e838 */
[----:B------:R-:W1:Y:S01]  /*13360*/  SHFL.BFLY PT, R4, R137, 0x1, 0x1f ;  /* 0x0c201f0089047f89 */ /* 0x000e6200000e0000 */
[----:B------:R-:W-:Y:S01]  /*13370*/  FMNMX.FTZ R3, R208, R3, !PT ;  /* 0x00000003d0037209 */ /* 0x000fe20007810000 */
[----:B------:R-:W-:Y:S01]  /*13380*/  UISETP.NE.AND UP3, UPT, UR27, URZ, UPT ;  /* 0x0000003f1b00728c */ /* 0x000fe2000bf65270 */
[----:B------:R-:W-:Y:S02]  /*13390*/  FSEL R25, R213, -INF , !P0 ;  /* 0xff800000d5197808 */ /* 0x000fe40004000000 */
[----:B------:R-:W-:Y:S02]  /*133a0*/  ISETP.LT.OR P1, PT, R2, 0x9, P1 ;  /* 0x000000090200780c */ /* 0x000fe40000f21670 */
[----:B------:R-:W-:Y:S02]  /*133b0*/  ISETP.GT.AND P2, PT, R0, 0x1, P2 ;  /* 0x000000010000780c */ /* 0x000fe40001744270 */
[----:B------:R-:W-:Y:S02]  /*133c0*/  PLOP3.LUT P0, PT, PT, PT, UP5, 0x40, 0x0 ;  /* 0x000000000000781c */ /* 0x000fe40003f0e858 */
[----:B------:R-:W-:Y:S02]  /*133d0*/  FMNMX.FTZ R3, R210, R3, !PT ;  /* 0x00000003d2037209 */ /* 0x000fe40007810000 */
[----:B------:R-:W-:Y:S02]  /*133e0*/  FSEL R24, R214, -INF , !P1 ;  /* 0xff800000d6187808 */ /* 0x000fe40004800000 */
[----:B------:R-:W-:Y:S02]  /*133f0*/  ISETP.LT.OR P2, PT, R2, 0x2, P2 ;  /* 0x000000020200780c */ /* 0x000fe40001741670 */
[C---:B------:R-:W-:Y:S02]  /*13400*/  ISETP.GT.AND P0, PT, R0.reuse, 0x18, P0 ;  /* 0x000000180000780c */ /* 0x040fe40000704270 */
[----:B------:R-:W-:Y:S02]  /*13410*/  PLOP3.LUT P1, PT, PT, PT, UP6, 0x40, 0x0 ;  /* 0x000000000000781c */ /* 0x000fe40003f2e868 */
[----:B------:R-:W-:Y:S02]  /*13420*/  FMNMX.FTZ R3, R211, R3, !PT ;  /* 0x00000003d3037209 */ /* 0x000fe40007810000 */
        /* <DEDUP_REMOVED lines=10> */
[----:B------:R-:W-:Y:S02]  /*134d0*/  FSEL R207, R212, -INF , !P0 ;  /* 0xff800000d4cf7808 */ /* 0x000fe40004000000 */
[----:B------:R-:W-:Y:S02]  /*134e0*/  ISETP.GT.AND P2, PT, R0, 0x10, P2 ;  /* 0x000000100000780c */ /* 0x000fe40001744270 */
[----:B------:R-:W-:Y:S02]  /*134f0*/  ISETP.LT.OR P1, PT, R2, 0x12, P1 ;  /* 0x000000120200780c */ /* 0x000fe40000f21670 */
[----:B------:R-:W-:Y:S02]  /*13500*/  PLOP3.LUT P0, PT, PT, PT, UP3, 0x40, 0x0 ;  /* 0x000000000000781c */ /* 0x000fe40003f0e838 */
[----:B------:R-:W-:Y:S02]  /*13510*/  FMNMX.FTZ R3, R248, R3, !PT ;  /* 0x00000003f8037209 */ /* 0x000fe40007810000 */
[----:B------:R-:W-:Y:S02]  /*13520*/  FMNMX.FTZ R4, R24, R4, !PT ;  /* 0x0000000418047209 */ /* 0x000fe40007810000 */
[----:B------:R-:W-:Y:S02]  /*13530*/  ISETP.LT.OR P2, PT, R2, 0x11, P2 ;  /* 0x000000110200780c */ /* 0x000fe40001741670 */
[----:B------:R-:W-:Y:S02]  /*13540*/  FSEL R202, R215, -INF , !P1 ;  /* 0xff800000d7ca7808 */ /* 0x000fe40004800000 */
[----:B------:R-:W-:Y:S02]  /*13550*/  ISETP.GT.AND P0, PT, R0, 0x20, P0 ;  /* 0x000000200000780c */ /* 0x000fe40000704270 */
[----:B------:R-:W-:Y:S02]  /*13560*/  PLOP3.LUT P1, PT, PT, PT, UP4, 0x40, 0x0 ;  /* 0x000000000000781c */ /* 0x000fe40003f2e848 */
[----:B------:R-:W-:Y:S02]  /*13570*/  FMNMX.FTZ R3, R249, R3, !PT ;  /* 0x00000003f9037209 */ /* 0x000fe40007810000 */
[----:B------:R-:W-:Y:S02]  /*13580*/  FMNMX.FTZ R4, R25, R4, !PT ;  /* 0x0000000419047209 */ /* 0x000fe40007810000 */
[----:B------:R-:W-:Y:S02]  /*13590*/  FSEL R200, R220, -INF , !P2 ;  /* 0xff800000dcc87808 */ /* 0x000fe40005000000 */
[----:B------:R-:W-:Y:S02]  /*135a0*/  ISETP.LT.OR P0, PT, R2, 0x21, P0 ;  /* 0x000000210200780c */ /* 0x000fe40000701670 */
[----:B------:R-:W-:Y:S02]  /*135b0*/  ISETP.GT.AND P1, PT, R0, 0x19, P1 ;  /* 0x000000190000780c */ /* 0x000fe40000f24270 */
[----:B------:R-:W-:Y:S02]  /*135c0*/  FMNMX.FTZ R3, R251, R3, !PT ;  /* 0x00000003fb037209 */ /* 0x000fe40007810000 */
[----:B------:R-:W-:Y:S02]  /*135d0*/  FSEL R212, R42, -INF , !P0 ;  /* 0xff8000002ad47808 */ /* 0x000fe40004000000 */
[----:B------:R-:W-:Y:S01]  /*135e0*/  ISETP.LT.OR P1, PT, R2, 0x1a, P1 ;  /* 0x0000001a0200780c */ /* 0x000fe20000f21670 */
[----:B------:R-:W1:Y:S01]  /*135f0*/  SHFL.BFLY PT, R20, R3, 0x2, 0x1f ;  /* 0x0c401f0003147f89 */ /* 0x000e6200000e0000 */
        /* <DEDUP_REMOVED lines=14> */
[----:B------:R-:W-:Y:S01]  /*136e0*/  FSEL R214, R43, -INF , !P1 ;  /* 0xff8000002bd67808 */ /* 0x000fe20004800000 */
[----:B------:R-:W-:Y:S01]  /*136f0*/  UIADD3 UR23, UR23, -0x1, URZ ;  /* 0xffffffff17177890 */ /* 0x000fe2000fffe03f */
[----:B------:R-:W-:Y:S02]  /*13700*/  ISETP.GT.AND P0, PT, R0, 0x29, P0 ;  /* 0x000000290000780c */ /* 0x000fe40000704270 */
[----:B------:R-:W-:Y:S02]  /*13710*/  FMNMX.FTZ R0, R212, R4, !PT ;  /* 0x00000004d4007209 */ /* 0x000fe40007810000 */
[----:B------:R-:W-:Y:S02]  /*13720*/  ISETP.LT.OR P0, PT, R2, 0x2a, P0 ;  /* 0x0000002a0200780c */ /* 0x000fe40000701670 */
[----:B------:R-:W-:Y:S02]  /*13730*/  FMNMX.FTZ R0, R214, R0, !PT ;  /* 0x00000000d6007209 */ /* 0x000fe40007810000 */
[----:B------:R-:W-:Y:S02]  /*13740*/  FSEL R140, R47, -INF , !P0 ;  /* 0xff8000002f8c7808 */ /* 0x000fe40004000000 */
[----:B------:R-:W-:Y:S02]  /*13750*/  FMNMX.FTZ R0, R213, R0, !PT ;  /* 0x00000000d5007209 */ /* 0x000fe40007810000 */
[----:B------:R-:W-:Y:S02]  /*13760*/  FMNMX.FTZ R136, R252, R136, !PT ;  /* 0x00000088fc887209 */ /* 0x000fe40007810000 */
[----:B-1----:R-:W-:Y:S02]  /*13770*/  FMNMX.FTZ R3, R3, R20, !PT ;  /* 0x0000001403037209 */ /* 0x002fe40007810000 */
[----:B------:R-:W-:Y:S01]  /*13780*/  FMNMX.FTZ R0, R140, R0, !PT ;  /* 0x000000008c007209 */ /* 0x000fe20007810000 */
[----:B------:R-:W1:Y:S01]  /*13790*/  SHFL.BFLY PT, R7, R136, 0x2, 0x1f ;  /* 0x0c401f0088077f89 */ /* 0x000e6200000e0000 */
[----:B------:R-:W-:Y:S04]  /*137a0*/  FSETP.NEU.FTZ.AND P2, PT, R137, -INF , PT ;  /* 0xff8000008900780b */ /* 0x000fe80003f5d000 */
[----:B------:R-:W-:Y:S03]  /*137b0*/  FSEL R141, R141, RZ, P2 ;  /* 0x000000ff8d8d7208 */ /* 0x000fe60001000000 */
[----:B------:R-:W2:Y:S02]  /*137c0*/  SHFL.BFLY PT, R135, R3, 0x1, 0x1f ;  /* 0x0c201f0003877f89 */ /* 0x000ea400000e0000 */
[--C-:B------:R-:W-:Y:S02]  /*137d0*/  FFMA.FTZ R16, R16, c[0x0][0x2d0], -R141.reuse ;  /* 0x0000b40010107a23 */ /* 0x100fe4000001088d */
[--C-:B------:R-:W-:Y:S02]  /*137e0*/  FFMA.FTZ R10, R10, c[0x0][0x2d0], -R141.reuse ;  /* 0x0000b4000a0a7a23 */ /* 0x100fe4000001088d */
[----:B------:R-:W-:Y:S01]  /*137f0*/  MUFU.EX2 R27, R16 ;  /* 0x00000010001b7308 */ /* 0x000fe20000000800 */
[--C-:B------:R-:W-:Y:S01]  /*13800*/  FFMA.FTZ R17, R17, c[0x0][0x2d0], -R141.reuse ;  /* 0x0000b40011117a23 */ /* 0x100fe2000001088d */
[----:B------:R-:W3:Y:S01]  /*13810*/  SHFL.BFLY PT, R2, R0, 0x2, 0x1f ;  /* 0x0c401f0000027f89 */ /* 0x000ee200000e0000 */
[----:B------:R-:W-:Y:S01]  /*13820*/  FFMA.FTZ R19, R19, c[0x0][0x2d0], -R141 ;  /* 0x0000b40013137a23 */ /* 0x000fe2000001088d */
[----:B-1----:R-:W-:Y:S06]  /*13830*/  FMNMX.FTZ R136, R136, R7, !PT ;  /* 0x0000000788887209 */ /* 0x002fec0007810000 */
[----:B------:R-:W-:Y:S01]  /*13840*/  LDSM.16.MT88.4 R20, [R225+0x2080] ;  /* 0x00208000e114783b */ /* 0x000fe20000004200 */
[----:B------:R-:W-:Y:S01]  /*13850*/  MUFU.EX2 R44, R10 ;  /* 0x0000000a002c7308 */ /* 0x000fe20000000800 */
[----:B--2---:R-:W-:Y:S06]  /*13860*/  FMNMX.FTZ R135, R3, R135, !PT ;  /* 0x0000008703877209 */ /* 0x004fec0007810000 */
[----:B------:R-:W1:Y:S01]  /*13870*/  SHFL.BFLY PT, R7, R136, 0x1, 0x1f ;  /* 0x0c201f0088077f89 */ /* 0x000e6200000e0000 */
[C---:B------:R-:W-:Y:S01]  /*13880*/  FSETP.NEU.FTZ.AND P0, PT, R135.reuse, -INF , PT ;  /* 0xff8000008700780b */ /* 0x040fe20003f1d000 */
[----:B------:R-:W-:Y:S01]  /*13890*/  FMUL.FTZ R143, R135, c[0x0][0x2d0] ;  /* 0x0000b400878f7a20 */ /* 0x000fe20000410000 */
[----:B------:R-:W-:Y:S01]  /*138a0*/  MUFU.EX2 R26, R17 ;  /* 0x00000011001a7308 */ /* 0x000fe20000000800 */
[----:B---3--:R-:W-:Y:S02]  /*138b0*/  FMNMX.FTZ R3, R0, R2, !PT ;  /* 0x0000000200037209 */ /* 0x008fe40007810000 */
[----:B------:R-:W-:Y:S02]  /*138c0*/  FSEL R0, R137, RZ, P2 ;  /* 0x000000ff89007208 */ /* 0x000fe40001000000 */
[----:B------:R-:W-:Y:S01]  /*138d0*/  FSEL R143, R143, RZ, P0 ;  /* 0x000000ff8f8f7208 */ /* 0x000fe20000000000 */
[----:B------:R-:W2:Y:S02]  /*138e0*/  SHFL.BFLY PT, R4, R3, 0x1, 0x1f ;  /* 0x0c201f0003047f89 */ /* 0x000ea400000e0000 */
[----:B------:R-:W-:Y:S02]  /*138f0*/  FADD.FTZ R0, -R0, R132 ;  /* 0x0000008400007221 */ /* 0x000fe40000010100 */
[----:B------:R-:W3:Y:S01]  /*13900*/  MUFU.EX2 R48, R19 ;  /* 0x0000001300307308 */ /* 0x000ee20000000800 */
[--C-:B------:R-:W-:Y:S02]  /*13910*/  FFMA.FTZ R8, R8, c[0x0][0x2d0], -R143.reuse ;  /* 0x0000b40008087a23 */ /* 0x100fe4000001088f */
[----:B------:R-:W-:Y:S02]  /*13920*/  FMUL.FTZ R0, R0, c[0x0][0x2d0] ;  /* 0x0000b40000007a20 */ /* 0x000fe40000410000 */
[--C-:B------:R-:W-:Y:S02]  /*13930*/  FFMA.FTZ R12, R12, c[0x0][0x2d0], -R143.reuse ;  /* 0x0000b4000c0c7a23 */ /* 0x100fe4000001088f */
[--C-:B------:R-:W-:Y:S01]  /*13940*/  FFMA.FTZ R11, R11, c[0x0][0x2d0], -R143.reuse ;  /* 0x0000b4000b0b7a23 */ /* 0x100fe2000001088f */
[----:B-1----:R-:W-:Y:S02]  /*13950*/  FMNMX.FTZ R136, R136, R7, !PT ;  /* 0x0000000788887209 */ /* 0x002fe40007810000 */
[----:B------:R1:W4:Y:S01]  /*13960*/  MUFU.EX2 R133, R0 ;  /* 0x0000000000857308 */ /* 0x0003220000000800 */
[----:B------:R-:W-:Y:S01]  /*13970*/  FFMA.FTZ R14, R14, c[0x0][0x2d0], -R143 ;  /* 0x0000b4000e0e7a23 */ /* 0x000fe2000001088f */
[C---:B------:R-:W-:Y:S01]  /*13980*/  FSETP.NEU.FTZ.AND P1, PT, R136.reuse, -INF , PT ;  /* 0xff8000008800780b */ /* 0x040fe20003f3d000 */
[C---:B------:R-:W-:Y:S03]  /*13990*/  FMUL.FTZ R142, R136.reuse, c[0x0][0x2d0] ;  /* 0x0000b400888e7a20 */ /* 0x040fe60000410000 */
[----:B------:R-:W-:Y:S02]  /*139a0*/  FSEL R2, R136, RZ, P1 ;  /* 0x000000ff88027208 */ /* 0x000fe40000800000 */
[----:B------:R-:W-:Y:S02]  /*139b0*/  FSEL R142, R142, RZ, P1 ;  /* 0x000000ff8e8e7208 */ /* 0x000fe40000800000 */
[----:B------:R-:W-:Y:S01]  /*139c0*/  MUFU.EX2 R50, R8 ;  /* 0x0000000800327308 */ /* 0x000fe20000000800 */
[----:B--2---:R-:W-:Y:S01]  /*139d0*/  FMNMX.FTZ R3, R3, R4, !PT ;  /* 0x0000000403037209 */ /* 0x004fe20007810000 */
[----:B------:R-:W-:Y:S02]  /*139e0*/  FADD.FTZ R2, -R2, R134 ;  /* 0x0000008602027221 */ /* 0x000fe40000010100 */
[--C-:B------:R-:W-:Y:S01]  /*139f0*/  FFMA.FTZ R9, R9, c[0x0][0x2d0], -R142.reuse ;  /* 0x0000b40009097a23 */ /* 0x100fe2000001088e */
[----:B---3--:R-:W-:Y:S01]  /*13a00*/  F2FP.PACK_AB R194, R48, R26 ;  /* 0x0000001a30c2723e */ /* 0x008fe200000000ff */
[----:B------:R-:W-:Y:S02]  /*13a10*/  FMUL.FTZ R2, R2, c[0x0][0x2d0] ;  /* 0x0000b40002027a20 */ /* 0x000fe40000410000 */
[----:B------:R-:W-:Y:S02]  /*13a20*/  FMUL.FTZ R134, R3, c[0x0][0x2d0] ;  /* 0x0000b40003867a20 */ /* 0x000fe40000410000 */
[----:B------:R-:W2:Y:S01]  /*13a30*/  MUFU.EX2 R132, R2 ;  /* 0x0000000200847308 */ /* 0x000ea20000000800 */
[--C-:B------:R-:W-:Y:S02]  /*13a40*/  FFMA.FTZ R13, R13, c[0x0][0x2d0], -R142.reuse ;  /* 0x0000b4000d0d7a23 */ /* 0x100fe4000001088e */
[--C-:B------:R-:W-:Y:S01]  /*13a50*/  FFMA.FTZ R15, R15, c[0x0][0x2d0], -R142.reuse ;  /* 0x0000b4000f0f7a23 */ /* 0x100fe2000001088e */
[----:B-1----:R-:W-:Y:S01]  /*13a60*/  FSEL R0, R135, RZ, P0 ;  /* 0x000000ff87007208 */ /* 0x002fe20000000000 */
[----:B------:R-:W-:Y:S01]  /*13a70*/  FFMA.FTZ R18, R18, c[0x0][0x2d0], -R142 ;  /* 0x0000b40012127a23 */ /* 0x000fe2000001088e */
[----:B------:R-:W-:Y:S01]  /*13a80*/  FSETP.NEU.FTZ.AND P0, PT, R3, -INF , PT ;  /* 0xff8000000300780b */ /* 0x000fe20003f1d000 */
[C---:B----4-:R-:W-:Y:S02]  /*13a90*/  FMUL.FTZ R17, R133.reuse, R157 ;  /* 0x0000009d85117220 */ /* 0x050fe40000410000 */
[----:B------:R-:W-:Y:S01]  /*13aa0*/  FADD.FTZ R0, -R0, R138 ;  /* 0x0000008a00007221 */ /* 0x000fe20000010100 */
[----:B------:R-:W-:Y:S01]  /*13ab0*/  FSEL R134, R134, RZ, P0 ;  /* 0x000000ff86867208 */ /* 0x000fe20000000000 */
[----:B------:R-:W-:Y:S01]  /*13ac0*/  MUFU.EX2 R51, R9 ;  /* 0x0000000900337308 */ /* 0x000fe20000000800 */
[----:B------:R-:W-:Y:S01]  /*13ad0*/  FMUL.FTZ R16, R133, R156 ;  /* 0x0000009c85107220 */ /* 0x000fe20000410000 */
[----:B------:R-:W-:Y:S01]  /*13ae0*/  MOV R156, R26 ;  /* 0x0000001a009c7202 */ /* 0x000fe20000000f00 */
[----:B------:R-:W-:Y:S01]  /*13af0*/  FMUL.FTZ R0, R0, c[0x0][0x2d0] ;  /* 0x0000b40000007a20 */ /* 0x000fe20000410000 */
[----:B------:R-:W-:Y:S01]  /*13b00*/  MOV R138, R32 ;  /* 0x00000020008a7202 */ /* 0x000fe20000000f00 */
[--C-:B------:R-:W-:Y:S02]  /*13b10*/  FFMA.FTZ R4, R25, c[0x0][0x2d0], -R134.reuse ;  /* 0x0000b40019047a23 */ /* 0x100fe40000010886 */
[--C-:B------:R-:W-:Y:S02]  /*13b20*/  FFMA.FTZ R5, R5, c[0x0][0x2d0], -R134.reuse ;  /* 0x0000b40005057a23 */ /* 0x100fe40000010886 */
[C---:B------:R-:W-:Y:S01]  /*13b30*/  FMUL.FTZ R32, R133.reuse, R172 ;  /* 0x000000ac85207220 */ /* 0x040fe20000410000 */
[----:B------:R1:W3:Y:S01]  /*13b40*/  MUFU.EX2 R2, R0 ;  /* 0x0000000000027308 */ /* 0x0002e20000000800 */
[C---:B------:R-:W-:Y:S02]  /*13b50*/  FMUL.FTZ R33, R133.reuse, R173 ;  /* 0x000000ad85217220 */ /* 0x040fe40000410000 */
[C---:B--2---:R-:W-:Y:S02]  /*13b60*/  FMUL.FTZ R7, R132.reuse, R147 ;  /* 0x0000009384077220 */ /* 0x044fe40000410000 */
[C---:B------:R-:W-:Y:S02]  /*13b70*/  FMUL.FTZ R19, R132.reuse, R159 ;  /* 0x0000009f84137220 */ /* 0x040fe40000410000 */
[C---:B------:R-:W-:Y:S02]  /*13b80*/  FMUL.FTZ R34, R132.reuse, R174 ;  /* 0x000000ae84227220 */ /* 0x040fe40000410000 */
[C---:B------:R-:W-:Y:S01]  /*13b90*/  FMUL.FTZ R35, R132.reuse, R175 ;  /* 0x000000af84237220 */ /* 0x040fe20000410000 */
[----:B------:R-:W2:Y:S01]  /*13ba0*/  MUFU.EX2 R47, R13 ;  /* 0x0000000d002f7308 */ /* 0x000ea20000000800 */
[----:B------:R-:W-:Y:S01]  /*13bb0*/  MOV R175, R48 ;  /* 0x0000003000af7202 */ /* 0x000fe20000000f00 */
[C---:B------:R-:W-:Y:S02]  /*13bc0*/  FMUL.FTZ R48, R133.reuse, R188 ;  /* 0x000000bc85307220 */ /* 0x040fe40000410000 */
[C---:B------:R-:W-:Y:S02]  /*13bd0*/  FMUL.FTZ R52, R133.reuse, R52 ;  /* 0x0000003485347220 */ /* 0x040fe40000410000 */
[C---:B------:R-:W-:Y:S02]  /*13be0*/  FMUL.FTZ R53, R133.reuse, R53 ;  /* 0x0000003585357220 */ /* 0x040fe40000410000 */
[C---:B------:R-:W-:Y:S02]  /*13bf0*/  FMUL.FTZ R54, R132.reuse, R54 ;  /* 0x0000003684367220 */ /* 0x040fe40000410000 */
[----:B------:R-:W-:Y:S01]  /*13c00*/  MUFU.EX2 R45, R15 ;  /* 0x0000000f002d7308 */ /* 0x000fe20000000800 */
[----:B------:R-:W-:Y:S02]  /*13c10*/  FMUL.FTZ R55, R132, R55 ;  /* 0x0000003784377220 */ /* 0x000fe40000410000 */
[----:B------:R-:W-:Y:S02]  /*13c20*/  FMUL.FTZ R64, R133, R64 ;  /* 0x0000004085407220 */ /* 0x000fe40000410000 */
[--C-:B-1----:R-:W-:Y:S02]  /*13c30*/  FFMA.FTZ R0, R6, c[0x0][0x2d0], -R134.reuse ;  /* 0x0000b40006007a23 */ /* 0x102fe40000010886 */
[----:B------:R-:W-:Y:S02]  /*13c40*/  FMUL.FTZ R6, R132, R146 ;  /* 0x0000009284067220 */ /* 0x000fe40000410000 */
[C---:B---3--:R-:W-:Y:S01]  /*13c50*/  FMUL.FTZ R8, R2.reuse, R148 ;  /* 0x0000009402087220 */ /* 0x048fe20000410000 */
[----:B------:R1:W-:Y:S01]  /*13c60*/  MUFU.EX2 R216, R0 ;  /* 0x0000000000d87308 */ /* 0x0003e20000000800 */
[C---:B------:R-:W-:Y:S02]  /*13c70*/  FMUL.FTZ R9, R2.reuse, R149 ;  /* 0x0000009502097220 */ /* 0x040fe40000410000 */
[C---:B------:R-:W-:Y:S01]  /*13c80*/  FMUL.FTZ R25, R2.reuse, R165 ;  /* 0x000000a502197220 */ /* 0x040fe20000410000 */
[----:B--2---:R-:W-:Y:S01]  /*13c90*/  F2FP.PACK_AB R193, R47, R51 ;  /* 0x000000332fc1723e */ /* 0x004fe200000000ff */
[C---:B------:R-:W-:Y:S02]  /*13ca0*/  FMUL.FTZ R13, R2.reuse, R153 ;  /* 0x00000099020d7220 */ /* 0x040fe40000410000 */
[C---:B------:R-:W-:Y:S02]  /*13cb0*/  FMUL.FTZ R41, R2.reuse, R181 ;  /* 0x000000b502297220 */ /* 0x040fe40000410000 */
[C---:B------:R-:W-:Y:S01]  /*13cc0*/  FMUL.FTZ R28, R2.reuse, R168 ;  /* 0x000000a8021c7220 */ /* 0x040fe20000410000 */
[----:B------:R-:W2:Y:S01]  /*13cd0*/  MUFU.EX2 R221, R18 ;  /* 0x0000001200dd7308 */ /* 0x000ea20000000800 */
[C---:B------:R-:W-:Y:S02]  /*13ce0*/  FMUL.FTZ R29, R2.reuse, R169 ;  /* 0x000000a9021d7220 */ /* 0x040fe40000410000 */
[C---:B------:R-:W-:Y:S01]  /*13cf0*/  FMUL.FTZ R40, R2.reuse, R180 ;  /* 0x000000b402287220 */ /* 0x040fe20000410000 */
[----:B------:R-:W-:Y:S01]  /*13d00*/  MOV R180, R44 ;  /* 0x0000002c00b47202 */ /* 0x000fe20000000f00 */
[C---:B------:R-:W-:Y:S02]  /*13d10*/  FMUL.FTZ R56, R2.reuse, R56 ;  /* 0x0000003802387220 */ /* 0x040fe40000410000 */
[C---:B------:R-:W-:Y:S02]  /*13d20*/  FMUL.FTZ R57, R2.reuse, R57 ;  /* 0x0000003902397220 */ /* 0x040fe40000410000 */
[C---:B------:R-:W-:Y:S01]  /*13d30*/  FMUL.FTZ R60, R2.reuse, R60 ;  /* 0x0000003c023c7220 */ /* 0x040fe20000410000 */
[----:B------:R3:W4:Y:S01]  /*13d40*/  MUFU.EX2 R215, R5 ;  /* 0x0000000500d77308 */ /* 0x0007220000000800 */
[----:B------:R-:W-:Y:S02]  /*13d50*/  FMUL.FTZ R61, R2, R61 ;  /* 0x0000003d023d7220 */ /* 0x000fe40000410000 */
[C---:B------:R-:W-:Y:S02]  /*13d60*/  FMUL.FTZ R65, R133.reuse, R65 ;  /* 0x0000004185417220 */ /* 0x040fe40000410000 */
[----:B-1----:R-:W-:Y:S02]  /*13d70*/  FFMA.FTZ R0, R24, c[0x0][0x2d0], -R134 ;  /* 0x0000b40018007a23 */ /* 0x002fe40000010886 */
[----:B------:R-:W-:Y:S02]  /*13d80*/  FMUL.FTZ R24, R2, R164 ;  /* 0x000000a402187220 */ /* 0x000fe40000410000 */
[C---:B------:R-:W-:Y:S01]  /*13d90*/  FMUL.FTZ R66, R132.reuse, R66 ;  /* 0x0000004284427220 */ /* 0x040fe20000410000 */
[----:B------:R1:W-:Y:S01]  /*13da0*/  MUFU.EX2 R217, R0 ;  /* 0x0000000000d97308 */ /* 0x0003e20000000800 */
[C---:B------:R-:W-:Y:S02]  /*13db0*/  FMUL.FTZ R67, R132.reuse, R67 ;  /* 0x0000004384437220 */ /* 0x040fe40000410000 */
[----:B------:R-:W-:Y:S01]  /*13dc0*/  FMUL.FTZ R68, R133, R68 ;  /* 0x0000004485447220 */ /* 0x000fe20000410000 */
[----:B--2---:R-:W-:Y:S01]  /*13dd0*/  F2FP.PACK_AB R195, R221, R45 ;  /* 0x0000002dddc3723e */ /* 0x004fe200000000ff */
[C---:B------:R-:W-:Y:S01]  /*13de0*/  FMUL.FTZ R18, R132.reuse, R158 ;  /* 0x0000009e84127220 */ /* 0x040fe20000410000 */
[----:B------:R-:W-:Y:S01]  /*13df0*/  MOV R172, R221 ;  /* 0x000000dd00ac7202 */ /* 0x000fe20000000f00 */
[C---:B------:R-:W-:Y:S02]  /*13e00*/  FMUL.FTZ R69, R133.reuse, R69 ;  /* 0x0000004585457220 */ /* 0x040fe40000410000 */
[C---:B------:R-:W-:Y:S01]  /*13e10*/  FMUL.FTZ R70, R132.reuse, R70 ;  /* 0x0000004684467220 */ /* 0x040fe20000410000 */
[----:B------:R2:W5:Y:S01]  /*13e20*/  MUFU.EX2 R219, R4 ;  /* 0x0000000400db7308 */ /* 0x0005620000000800 */
[----:B------:R-:W-:Y:S02]  /*13e30*/  FMUL.FTZ R71, R132, R71 ;  /* 0x0000004784477220 */ /* 0x000fe40000410000 */
[----:B------:R-:W-:Y:S02]  /*13e40*/  FMUL.FTZ R72, R2, R72 ;  /* 0x0000004802487220 */ /* 0x000fe40000410000 */
[C---:B---3--:R-:W-:Y:S01]  /*13e50*/  FMUL.FTZ R5, R133.reuse, R145 ;  /* 0x0000009185057220 */ /* 0x048fe20000410000 */
[----:B----4-:R-:W-:Y:S01]  /*13e60*/  F2FP.PACK_AB R145, R216, R215 ;  /* 0x000000d7d891723e */ /* 0x010fe200000000ff */
[C---:B------:R-:W-:Y:S02]  /*13e70*/  FMUL.FTZ R73, R2.reuse, R73 ;  /* 0x0000004902497220 */ /* 0x040fe40000410000 */
[C---:B------:R-:W-:Y:S01]  /*13e80*/  FMUL.FTZ R76, R2.reuse, R76 ;  /* 0x0000004c024c7220 */ /* 0x040fe20000410000 */
[----:B------:R-:W3:Y:S01]  /*13e90*/  MUFU.EX2 R46, R12 ;  /* 0x0000000c002e7308 */ /* 0x000ee20000000800 */
[----:B------:R-:W-:Y:S02]  /*13ea0*/  FMUL.FTZ R77, R2, R77 ;  /* 0x0000004d024d7220 */ /* 0x000fe40000410000 */
[----:B------:R-:W-:Y:S01]  /*13eb0*/  FMUL.FTZ R80, R133, R80 ;  /* 0x0000005085507220 */ /* 0x000fe20000410000 */
[----:B-1----:R-:W-:Y:S01]  /*13ec0*/  FSEL R0, R3, RZ, P0 ;  /* 0x000000ff03007208 */ /* 0x002fe20000000000 */
[----:B------:R-:W-:Y:S01]  /*13ed0*/  FMUL.FTZ R81, R133, R81 ;  /* 0x0000005185517220 */ /* 0x000fe20000410000 */
[----:B------:R-:W-:Y:S01]  /*13ee0*/  PLOP3.LUT P0, PT, PT, PT, UP0, 0x80, 0x0 ;  /* 0x000000000000781c */ /* 0x000fe20003f0f008 */
[----:B------:R-:W-:Y:S02]  /*13ef0*/  FMUL.FTZ R82, R132, R82 ;  /* 0x0000005284527220 */ /* 0x000fe40000410000 */
[----:B------:R-:W-:Y:S01]  /*13f00*/  FADD.FTZ R0, -R0, R139 ;  /* 0x0000008b00007221 */ /* 0x000fe20000010100 */
[----:B------:R-:W1:Y:S01]  /*13f10*/  MUFU.EX2 R49, R11 ;  /* 0x0000000b00317308 */ /* 0x000e620000000800 */
[----:B------:R-:W-:Y:S01]  /*13f20*/  MOV R139, R27 ;  /* 0x0000001b008b7202 */ /* 0x000fe20000000f00 */
[----:B------:R-:W-:Y:S02]  /*13f30*/  FMUL.FTZ R83, R132, R83 ;  /* 0x0000005384537220 */ /* 0x000fe40000410000 */
[----:B------:R-:W-:Y:S01]  /*13f40*/  FMUL.FTZ R0, R0, c[0x0][0x2d0] ;  /* 0x0000b40000007a20 */ /* 0x000fe20000410000 */
[----:B------:R-:W-:Y:S01]  /*13f50*/  F2FP.PACK_AB R192, R139, R44 ;  /* 0x0000002c8bc0723e */ /* 0x000fe200000000ff */
[----:B--2---:R-:W-:Y:S01]  /*13f60*/  FMUL.FTZ R4, R133, R144 ;  /* 0x0000009085047220 */ /* 0x004fe20000410000 */
[----:B-----5:R-:W-:Y:S01]  /*13f70*/  F2FP.PACK_AB R147, R219, R217 ;  /* 0x000000d9db93723e */ /* 0x020fe200000000ff */
[----:B------:R-:W-:Y:S01]  /*13f80*/  FMUL.FTZ R44, R2, R184 ;  /* 0x000000b8022c7220 */ /* 0x000fe20000410000 */
[----:B------:R-:W-:Y:S01]  /*13f90*/  MOV R181, R139 ;  /* 0x0000008b00b57202 */ /* 0x000fe20000000f00 */
[----:B------:R-:W2:Y:S01]  /*13fa0*/  MUFU.EX2 R220, R14 ;  /* 0x0000000e00dc7308 */ /* 0x000ea20000000800 */
[C---:B------:R-:W-:Y:S01]  /*13fb0*/  FMUL.FTZ R84, R133.reuse, R84 ;  /* 0x0000005485547220 */ /* 0x040fe20000410000 */
[----:B------:R-:W-:Y:S01]  /*13fc0*/  MOV R184, R45 ;  /* 0x0000002d00b87202 */ /* 0x000fe20000000f00 */
[-C--:B------:R-:W-:Y:S05]  /*13fd0*/  HMMA.16816.F32 R4, R192, R20.reuse, R4 ;  /* 0x00000014c004723c */ /* 0x080fea0000001804 */
[----:B---3--:R-:W-:Y:S01]  /*13fe0*/  F2FP.PACK_AB R144, R46, R50 ;  /* 0x000000322e90723e */ /* 0x008fe200000000ff */
[C---:B------:R-:W-:Y:S01]  /*13ff0*/  FMUL.FTZ R12, R2.reuse, R152 ;  /* 0x00000098020c7220 */ /* 0x040fe20000410000 */
[----:B------:R-:W3:Y:S01]  /*14000*/  MUFU.EX2 R0, R0 ;  /* 0x0000000000007308 */ /* 0x000ee20000000800 */
[----:B------:R-:W-:Y:S01]  /*14010*/  FMUL.FTZ R45, R2, R185 ;  /* 0x000000b9022d7220 */ /* 0x000fe20000410000 */
[----:B-1----:R-:W-:Y:S03]  /*14020*/  MOV R185, R49 ;  /* 0x0000003100b97202 */ /* 0x002fe60000000f00 */
[C---:B------:R-:W-:Y:S02]  /*14030*/  FMUL.FTZ R85, R133.reuse, R85 ;  /* 0x0000005585557220 */ /* 0x040fe40000410000 */
[C---:B------:R-:W-:Y:S02]  /*14040*/  FMUL.FTZ R86, R132.reuse, R86 ;  /* 0x0000005684567220 */ /* 0x040fe40000410000 */
[----:B------:R-:W-:Y:S02]  /*14050*/  FMUL.FTZ R87, R132, R87 ;  /* 0x0000005784577220 */ /* 0x000fe40000410000 */
[----:B------:R-:W-:Y:S01]  /*14060*/  FMUL.FTZ R88, R2, R88 ;  /* 0x0000005802587220 */ /* 0x000fe20000410000 */
[----:B--2---:R-:W-:Y:S01]  /*14070*/  F2FP.PACK_AB R146, R220, R49 ;  /* 0x00000031dc92723e */ /* 0x004fe200000000ff */
[C---:B------:R-:W-:Y:S01]  /*14080*/  FMUL.FTZ R49, R133.reuse, R189 ;  /* 0x000000bd85317220 */ /* 0x040fe20000410000 */
[----:B------:R-:W-:Y:S01]  /*14090*/  MOV R173, R220 ;  /* 0x000000dc00ad7202 */ /* 0x000fe20000000f00 */
[C---:B------:R-:W-:Y:S02]  /*140a0*/  FMUL.FTZ R89, R2.reuse, R89 ;  /* 0x0000005902597220 */ /* 0x040fe40000410000 */
[C---:B------:R-:W-:Y:S02]  /*140b0*/  FMUL.FTZ R92, R2.reuse, R92 ;  /* 0x0000005c025c7220 */ /* 0x040fe40000410000 */
[----:B------:R-:W-:Y:S02]  /*140c0*/  FMUL.FTZ R93, R2, R93 ;  /* 0x0000005d025d7220 */ /* 0x000fe40000410000 */
[C---:B------:R-:W-:Y:S02]  /*140d0*/  FMUL.FTZ R96, R133.reuse, R96 ;  /* 0x0000006085607220 */ /* 0x040fe40000410000 */
[C---:B---3--:R-:W-:Y:S02]  /*140e0*/  FMUL.FTZ R10, R0.reuse, R150 ;  /* 0x00000096000a7220 */ /* 0x048fe40000410000 */
[C---:B------:R-:W-:Y:S02]  /*140f0*/  FMUL.FTZ R11, R0.reuse, R151 ;  /* 0x00000097000b7220 */ /* 0x040fe40000410000 */
[----:B------:R-:W1:Y:S01]  /*14100*/  LDSM.16.MT88.4 R148, [R228+0x2080] ;  /* 0x00208000e494783b */ /* 0x000e620000004200 */
[C---:B------:R-:W-:Y:S02]  /*14110*/  FMUL.FTZ R14, R0.reuse, R154 ;  /* 0x0000009a000e7220 */ /* 0x040fe40000410000 */
[C---:B------:R-:W-:Y:S02]  /*14120*/  FMUL.FTZ R15, R0.reuse, R155 ;  /* 0x0000009b000f7220 */ /* 0x040fe40000410000 */
[C---:B------:R-:W-:Y:S03]  /*14130*/  HMMA.16816.F32 R8, R144.reuse, R20, R8 ;  /* 0x000000149008723c */ /* 0x040fe60000001808 */
[----:B------:R-:W2:Y:S01]  /*14140*/  LDSM.16.MT88.4 R152, [R227+0x2080] ;  /* 0x00208000e398783b */ /* 0x000ea20000004200 */
[C---:B------:R-:W-:Y:S02]  /*14150*/  FMUL.FTZ R26, R0.reuse, R166 ;  /* 0x000000a6001a7220 */ /* 0x040fe40000410000 */
[C---:B------:R-:W-:Y:S02]  /*14160*/  FMUL.FTZ R27, R0.reuse, R167 ;  /* 0x000000a7001b7220 */ /* 0x040fe40000410000 */
[-C--:B------:R-:W-:Y:S03]  /*14170*/  HMMA.16816.F32 R12, R144, R22.reuse, R12 ;  /* 0x00000016900c723c */ /* 0x080fe6000000180c */
[----:B------:R-:W-:Y:S01]  /*14180*/  LDSM.16.MT88.4 R164, [R227+0x2880] ;  /* 0x00288000e3a4783b */ /* 0x000fe20000004200 */
[C---:B------:R-:W-:Y:S02]  /*14190*/  FMUL.FTZ R20, R133.reuse, R160 ;  /* 0x000000a085147220 */ /* 0x040fe40000410000 */
[C---:B------:R-:W-:Y:S02]  /*141a0*/  FMUL.FTZ R21, R133.reuse, R161 ;  /* 0x000000a185157220 */ /* 0x040fe40000410000 */
[C---:B------:R-:W-:Y:S04]  /*141b0*/  HMMA.16816.F32 R16, R192.reuse, R22, R16 ;  /* 0x00000016c010723c */ /* 0x040fe80000001810 */
[C---:B------:R-:W-:Y:S02]  /*141c0*/  FMUL.FTZ R30, R0.reuse, R170 ;  /* 0x000000aa001e7220 */ /* 0x040fe40000410000 */
[----:B------:R-:W-:Y:S02]  /*141d0*/  FMUL.FTZ R31, R0, R171 ;  /* 0x000000ab001f7220 */ /* 0x000fe40000410000 */
[C---:B------:R-:W-:Y:S04]  /*141e0*/  FMUL.FTZ R22, R132.reuse, R162 ;  /* 0x000000a284167220 */ /* 0x040fe80000410000 */
[----:B------:R-:W-:Y:S02]  /*141f0*/  FMUL.FTZ R23, R132, R163 ;  /* 0x000000a384177220 */ /* 0x000fe40000410000 */
[----:B------:R-:W-:Y:S01]  /*14200*/  LDSM.16.MT88.4 R160, [R228+0x2880] ;  /* 0x00288000e4a0783b */ /* 0x000fe20000004200 */
[C---:B------:R-:W-:Y:S02]  /*14210*/  FMUL.FTZ R42, R0.reuse, R182 ;  /* 0x000000b6002a7220 */ /* 0x040fe40000410000 */
[C---:B------:R-:W-:Y:S01]  /*14220*/  FMUL.FTZ R43, R0.reuse, R183 ;  /* 0x000000b7002b7220 */ /* 0x040fe20000410000 */
[----:B------:R-:W-:Y:S01]  /*14230*/  MOV R183, R156 ;  /* 0x0000009c00b77202 */ /* 0x000fe20000000f00 */
[-C--:B------:R-:W-:Y:S03]  /*14240*/  HMMA.16816.F32 R20, R192, R36.reuse, R20 ;  /* 0x00000024c014723c */ /* 0x080fe60000001814 */
[----:B------:R-:W-:Y:S01]  /*14250*/  LDSM.16.MT88.4 R156, [R226+0x2880] ;  /* 0x00288000e29c783b */ /* 0x000fe20000004200 */
[C---:B------:R-:W-:Y:S02]  /*14260*/  FMUL.FTZ R58, R0.reuse, R58 ;  /* 0x0000003a003a7220 */ /* 0x040fe40000410000 */
[C---:B------:R-:W-:Y:S02]  /*14270*/  FMUL.FTZ R59, R0.reuse, R59 ;  /* 0x0000003b003b7220 */ /* 0x040fe40000410000 */
[C---:B------:R-:W-:Y:S04]  /*14280*/  HMMA.16816.F32 R24, R144.reuse, R36, R24 ;  /* 0x000000249018723c */ /* 0x040fe80000001818 */
[C---:B------:R-:W-:Y:S02]  /*14290*/  FMUL.FTZ R62, R0.reuse, R62 ;  /* 0x0000003e003e7220 */ /* 0x040fe40000410000 */
[----:B------:R-:W-:Y:S02]  /*142a0*/  FMUL.FTZ R63, R0, R63 ;  /* 0x0000003f003f7220 */ /* 0x000fe40000410000 */
[-C--:B------:R-:W-:Y:S04]  /*142b0*/  HMMA.16816.F32 R28, R144, R38.reuse, R28 ;  /* 0x00000026901c723c */ /* 0x080fe8000000181c */
[C---:B------:R-:W-:Y:S01]  /*142c0*/  FMUL.FTZ R37, R133.reuse, R177 ;  /* 0x000000b185257220 */ /* 0x040fe20000410000 */
[----:B------:R-:W-:Y:S01]  /*142d0*/  MOV R177, R51 ;  /* 0x0000003300b17202 */ /* 0x000fe20000000f00 */
[----:B------:R-:W-:Y:S01]  /*142e0*/  FMUL.FTZ R51, R132, R191 ;  /* 0x000000bf84337220 */ /* 0x000fe20000410000 */
[----:B------:R-:W-:Y:S01]  /*142f0*/  MOV R191, R138 ;  /* 0x0000008a00bf7202 */ /* 0x000fe20000000f00 */
[C---:B------:R-:W-:Y:S04]  /*14300*/  HMMA.16816.F32 R32, R192.reuse, R38, R32 ;  /* 0x00000026c020723c */ /* 0x040fe80000001820 */
[--C-:B------:R-:W-:Y:S01]  /*14310*/  FFMA.FTZ R138, R196, c[0x0][0x2d0], -R141.reuse ;  /* 0x0000b400c48a7a23 */ /* 0x100fe2000001088d */
[----:B------:R-:W-:Y:S01]  /*14320*/  MOV R196, R244 ;  /* 0x000000f400c47202 */ /* 0x000fe20000000f00 */
[----:B------:R-:W-:Y:S01]  /*14330*/  FMUL.FTZ R36, R133, R176 ;  /* 0x000000b085247220 */ /* 0x000fe20000410000 */
[----:B------:R-:W-:Y:S01]  /*14340*/  MOV R176, R50 ;  /* 0x0000003200b07202 */ /* 0x000fe20000000f00 */
[----:B------:R3:W-:Y:S01]  /*14350*/  MUFU.EX2 R174, R138 ;  /* 0x0000008a00ae7308 */ /* 0x0007e20000000800 */
[----:B------:R-:W-:Y:S03]  /*14360*/  FMUL.FTZ R38, R132, R178 ;  /* 0x000000b284267220 */ /* 0x000fe60000410000 */
[----:B------:R-:W-:Y:S01]  /*14370*/  MOV R178, R46 ;  /* 0x0000002e00b27202 */ /* 0x000fe20000000f00 */
[----:B------:R-:W-:Y:S02]  /*14380*/  FMUL.FTZ R46, R0, R186 ;  /* 0x000000ba002e7220 */ /* 0x000fe40000410000 */
[C---:B------:R-:W-:Y:S02]  /*14390*/  FMUL.FTZ R50, R132.reuse, R190 ;  /* 0x000000be84327220 */ /* 0x040fe40000410000 */
[----:B------:R-:W-:Y:S01]  /*143a0*/  FMUL.FTZ R39, R132, R179 ;  /* 0x000000b384277220 */ /* 0x000fe20000410000 */
[----:B------:R-:W-:Y:S01]  /*143b0*/  MOV R179, R47 ;  /* 0x0000002f00b37202 */ /* 0x000fe20000000f00 */
[C---:B------:R-:W-:Y:S02]  /*143c0*/  FMUL.FTZ R47, R0.reuse, R187 ;  /* 0x000000bb002f7220 */ /* 0x040fe40000410000 */
[C---:B------:R-:W-:Y:S02]  /*143d0*/  FMUL.FTZ R74, R0.reuse, R74 ;  /* 0x0000004a004a7220 */ /* 0x040fe40000410000 */
[C---:B------:R-:W-:Y:S01]  /*143e0*/  FMUL.FTZ R75, R0.reuse, R75 ;  /* 0x0000004b004b7220 */ /* 0x040fe20000410000 */
[-C--:B-1----:R-:W-:Y:S03]  /*143f0*/  HMMA.16816.F32 R36, R192, R148.reuse, R36 ;  /* 0x00000094c024723c */ /* 0x082fe60000001824 */
[C---:B------:R-:W-:Y:S02]  /*14400*/  FMUL.FTZ R78, R0.reuse, R78 ;  /* 0x0000004e004e7220 */ /* 0x040fe40000410000 */
[C---:B------:R-:W-:Y:S02]  /*14410*/  FMUL.FTZ R79, R0.reuse, R79 ;  /* 0x0000004f004f7220 */ /* 0x040fe40000410000 */
[C---:B------:R-:W-:Y:S01]  /*14420*/  FMUL.FTZ R90, R0.reuse, R90 ;  /* 0x0000005a005a7220 */ /* 0x040fe20000410000 */
[C---:B------:R-:W-:Y:S04]  /*14430*/  HMMA.16816.F32 R40, R144.reuse, R148, R40 ;  /* 0x000000949028723c */ /* 0x040fe80000001828 */
[--C-:B---3--:R-:W-:Y:S02]  /*14440*/  FFMA.FTZ R138, R197, c[0x0][0x2d0], -R141.reuse ;  /* 0x0000b400c58a7a23 */ /* 0x108fe4000001088d */
[C---:B------:R-:W-:Y:S02]  /*14450*/  FMUL.FTZ R91, R0.reuse, R91 ;  /* 0x0000005b005b7220 */ /* 0x040fe40000410000 */
[-C--:B------:R-:W-:Y:S01]  /*14460*/  HMMA.16816.F32 R44, R144, R150.reuse, R44 ;  /* 0x00000096902c723c */ /* 0x080fe2000000182c */
[----:B------:R1:W3:Y:S03]  /*14470*/  MUFU.EX2 R139, R138 ;  /* 0x0000008a008b7308 */ /* 0x0002e60000000800 */
[C---:B------:R-:W-:Y:S02]  /*14480*/  FMUL.FTZ R94, R0.reuse, R94 ;  /* 0x0000005e005e7220 */ /* 0x040fe40000410000 */
[----:B------:R-:W-:Y:S02]  /*14490*/  FMUL.FTZ R95, R0, R95 ;  /* 0x0000005f005f7220 */ /* 0x000fe40000410000 */
[C---:B------:R-:W-:Y:S01]  /*144a0*/  HMMA.16816.F32 R48, R192.reuse, R150, R48 ;  /* 0x00000096c030723c */ /* 0x040fe20000001830 */
[----:B------:R-:W4:Y:S03]  /*144b0*/  LDSM.16.MT88.4 R148, [R225+0x3880] ;  /* 0x00388000e194783b */ /* 0x000f260000004200 */
[C---:B------:R-:W-:Y:S02]  /*144c0*/  FMUL.FTZ R97, R133.reuse, R97 ;  /* 0x0000006185617220 */ /* 0x040fe40000410000 */
[C---:B------:R-:W-:Y:S02]  /*144d0*/  FMUL.FTZ R98, R132.reuse, R98 ;  /* 0x0000006284627220 */ /* 0x040fe40000410000 */
[-C--:B--2---:R-:W-:Y:S04]  /*144e0*/  HMMA.16816.F32 R52, R192, R152.reuse, R52 ;  /* 0x00000098c034723c */ /* 0x084fe80000001834 */
[----:B------:R-:W-:Y:S02]  /*144f0*/  FMUL.FTZ R99, R132, R99 ;  /* 0x0000006384637220 */ /* 0x000fe40000410000 */
[C---:B------:R-:W-:Y:S02]  /*14500*/  FMUL.FTZ R100, R133.reuse, R100 ;  /* 0x0000006485647220 */ /* 0x040fe40000410000 */
[C---:B------:R-:W-:Y:S04]  /*14510*/  HMMA.16816.F32 R56, R144.reuse, R152, R56 ;  /* 0x000000989038723c */ /* 0x040fe80000001838 */
[--C-:B-1----:R-:W-:Y:S02]  /*14520*/  FFMA.FTZ R138, R198, c[0x0][0x2d0], -R142.reuse ;  /* 0x0000b400c68a7a23 */ /* 0x102fe4000001088e */
[----:B------:R-:W-:Y:S02]  /*14530*/  FMUL.FTZ R101, R133, R101 ;  /* 0x0000006585657220 */ /* 0x000fe40000410000 */
[-C--:B------:R-:W-:Y:S01]  /*14540*/  HMMA.16816.F32 R60, R144, R154.reuse, R60 ;  /* 0x0000009a903c723c */ /* 0x080fe2000000183c */
[----:B------:R1:W-:Y:S03]  /*14550*/  MUFU.EX2 R186, R138 ;  /* 0x0000008a00ba7308 */ /* 0x0003e60000000800 */
[C---:B------:R-:W-:Y:S02]  /*14560*/  FMUL.FTZ R102, R132.reuse, R102 ;  /* 0x0000006684667220 */ /* 0x040fe40000410000 */
[----:B------:R-:W-:Y:S02]  /*14570*/  FMUL.FTZ R103, R132, R103 ;  /* 0x0000006784677220 */ /* 0x000fe40000410000 */
[C---:B------:R-:W-:Y:S01]  /*14580*/  HMMA.16816.F32 R64, R192.reuse, R154, R64 ;  /* 0x0000009ac040723c */ /* 0x040fe20000001840 */
[----:B------:R-:W2:Y:S03]  /*14590*/  LDSM.16.MT88.4 R152, [R226+0x3880] ;  /* 0x00388000e298783b */ /* 0x000ea60000004200 */
[C---:B------:R-:W-:Y:S02]  /*145a0*/  FMUL.FTZ R104, R2.reuse, R104 ;  /* 0x0000006802687220 */ /* 0x040fe40000410000 */
[----:B------:R-:W-:Y:S02]  /*145b0*/  FMUL.FTZ R105, R2, R105 ;  /* 0x0000006902697220 */ /* 0x000fe40000410000 */
[C---:B------:R-:W-:Y:S01]  /*145c0*/  FMUL.FTZ R106, R0.reuse, R106 ;  /* 0x0000006a006a7220 */ /* 0x040fe20000410000 */
[-C--:B----4-:R-:W-:Y:S03]  /*145d0*/  HMMA.16816.F32 R68, R192, R148.reuse, R68 ;  /* 0x00000094c044723c */ /* 0x090fe60000001844 */
[----:B------:R-:W-:Y:S02]  /*145e0*/  FMUL.FTZ R107, R0, R107 ;  /* 0x0000006b006b7220 */ /* 0x000fe40000410000 */
[C---:B------:R-:W-:Y:S02]  /*145f0*/  FMUL.FTZ R108, R2.reuse, R108 ;  /* 0x0000006c026c7220 */ /* 0x040fe40000410000 */
[----:B------:R-:W-:Y:S01]  /*14600*/  FMUL.FTZ R109, R2, R109 ;  /* 0x0000006d026d7220 */ /* 0x000fe20000410000 */
[C---:B------:R-:W-:Y:S04]  /*14610*/  HMMA.16816.F32 R72, R144.reuse, R148, R72 ;  /* 0x000000949048723c */ /* 0x040fe80000001848 */
[--C-:B-1----:R-:W-:Y:S02]  /*14620*/  FFMA.FTZ R138, R199, c[0x0][0x2d0], -R142.reuse ;  /* 0x0000b400c78a7a23 */ /* 0x102fe4000001088e */
[C---:B------:R-:W-:Y:S02]  /*14630*/  FMUL.FTZ R110, R0.reuse, R110 ;  /* 0x0000006e006e7220 */ /* 0x040fe40000410000 */
[-C--:B------:R-:W-:Y:S01]  /*14640*/  HMMA.16816.F32 R76, R144, R150.reuse, R76 ;  /* 0x00000096904c723c */ /* 0x080fe2000000184c */
[----:B------:R1:W4:Y:S03]  /*14650*/  MUFU.EX2 R188, R138 ;  /* 0x0000008a00bc7308 */ /* 0x0003260000000800 */
[----:B------:R-:W-:Y:S02]  /*14660*/  FMUL.FTZ R111, R0, R111 ;  /* 0x0000006f006f7220 */ /* 0x000fe40000410000 */
[C---:B------:R-:W-:Y:S02]  /*14670*/  FMUL.FTZ R112, R133.reuse, R112 ;  /* 0x0000007085707220 */ /* 0x040fe40000410000 */
[C---:B------:R-:W-:Y:S01]  /*14680*/  HMMA.16816.F32 R80, R192.reuse, R150, R80 ;  /* 0x00000096c050723c */ /* 0x040fe20000001850 */
[----:B------:R-:W5:Y:S03]  /*14690*/  LDSM.16.MT88.4 R148, [R228+0x3880] ;  /* 0x00388000e494783b */ /* 0x000f660000004200 */
[C---:B------:R-:W-:Y:S02]  /*146a0*/  FMUL.FTZ R113, R133.reuse, R113 ;  /* 0x0000007185717220 */ /* 0x040fe40000410000 */
[C---:B------:R-:W-:Y:S02]  /*146b0*/  FMUL.FTZ R114, R132.reuse, R114 ;  /* 0x0000007284727220 */ /* 0x040fe40000410000 */
[-C--:B--2---:R-:W-:Y:S04]  /*146c0*/  HMMA.16816.F32 R84, R192, R152.reuse, R84 ;  /* 0x00000098c054723c */ /* 0x084fe80000001854 */
[C---:B------:R-:W-:Y:S02]  /*146d0*/  FMUL.FTZ R115, R132.reuse, R115 ;  /* 0x0000007384737220 */ /* 0x040fe40000410000 */
[----:B------:R-:W-:Y:S02]  /*146e0*/  FMUL.FTZ R116, R133, R116 ;  /* 0x0000007485747220 */ /* 0x000fe40000410000 */
[C---:B------:R-:W-:Y:S04]  /*146f0*/  HMMA.16816.F32 R88, R144.reuse, R152, R88 ;  /* 0x000000989058723c */ /* 0x040fe80000001858 */
[--C-:B-1----:R-:W-:Y:S02]  /*14700*/  FFMA.FTZ R138, R201, c[0x0][0x2d0], -R141.reuse ;  /* 0x0000b400c98a7a23 */ /* 0x102fe4000001088d */
[C---:B------:R-:W-:Y:S02]  /*14710*/  FMUL.FTZ R117, R133.reuse, R117 ;  /* 0x0000007585757220 */ /* 0x040fe40000410000 */
        /* <DEDUP_REMOVED lines=9> */
[-C--:B-----5:R-:W-:Y:S03]  /*147b0*/  HMMA.16816.F32 R100, R192, R148.reuse, R100 ;  /* 0x00000094c064723c */ /* 0x0a0fe60000001864 */
[----:B------:R-:W-:Y:S02]  /*147c0*/  FMUL.FTZ R123, R0, R123 ;  /* 0x0000007b007b7220 */ /* 0x000fe40000410000 */
[C---:B------:R-:W-:Y:S02]  /*147d0*/  FMUL.FTZ R124, R2.reuse, R124 ;  /* 0x0000007c027c7220 */ /* 0x040fe40000410000 */
[----:B------:R-:W-:Y:S01]  /*147e0*/  FMUL.FTZ R125, R2, R125 ;  /* 0x0000007d027d7220 */ /* 0x000fe20000410000 */
[C---:B------:R-:W-:Y:S04]  /*147f0*/  HMMA.16816.F32 R104, R144.reuse, R148, R104 ;  /* 0x000000949068723c */ /* 0x040fe80000001868 */
[----:B-1----:R-:W-:Y:S02]  /*14800*/  FFMA.FTZ R138, R204, c[0x0][0x2d0], -R141 ;  /* 0x0000b400cc8a7a23 */ /* 0x002fe4000001088d */
[C---:B------:R-:W-:Y:S02]  /*14810*/  FMUL.FTZ R126, R0.reuse, R126 ;  /* 0x0000007e007e7220 */ /* 0x040fe40000410000 */
[-C--:B------:R-:W-:Y:S01]  /*14820*/  HMMA.16816.F32 R108, R144, R150.reuse, R108 ;  /* 0x00000096906c723c */ /* 0x080fe2000000186c */
[----:B------:R1:W5:Y:S03]  /*14830*/  MUFU.EX2 R170, R138 ;  /* 0x0000008a00aa7308 */ /* 0x0003660000000800 */
[----:B------:R-:W-:Y:S02]  /*14840*/  FMUL.FTZ R127, R0, R127 ;  /* 0x0000007f007f7220 */ /* 0x000fe40000410000 */
[C---:B------:R-:W-:Y:S02]  /*14850*/  FMUL.FTZ R128, R133.reuse, R128 ;  /* 0x0000008085807220 */ /* 0x040fe40000410000 */
[C---:B------:R-:W-:Y:S01]  /*14860*/  HMMA.16816.F32 R112, R192.reuse, R150, R112 ;  /* 0x00000096c070723c */ /* 0x040fe20000001870 */
[----:B------:R-:W5:Y:S03]  /*14870*/  LDSM.16.MT88.4 R148, [R225+0x2880] ;  /* 0x00288000e194783b */ /* 0x000f660000004200 */
[----:B------:R-:W-:Y:S02]  /*14880*/  FMUL.FTZ R129, R133, R129 ;  /* 0x0000008185817220 */ /* 0x000fe40000410000 */
[C---:B------:R-:W-:Y:S02]  /*14890*/  FMUL.FTZ R130, R132.reuse, R130 ;  /* 0x0000008284827220 */ /* 0x040fe40000410000 */
[-C--:B--2---:R-:W-:Y:S04]  /*148a0*/  HMMA.16816.F32 R116, R192, R152.reuse, R116 ;  /* 0x00000098c074723c */ /* 0x084fe80000001874 */
[----:B------:R-:W-:Y:S04]  /*148b0*/  FMUL.FTZ R131, R132, R131 ;  /* 0x0000008384837220 */ /* 0x000fe80000410000 */
[C---:B------:R-:W-:Y:S04]  /*148c0*/  HMMA.16816.F32 R120, R144.reuse, R152, R120 ;  /* 0x000000989078723c */ /* 0x040fe80000001878 */
[--C-:B-1----:R-:W-:Y:S04]  /*148d0*/  FFMA.FTZ R138, R203, c[0x0][0x2d0], -R142.reuse ;  /* 0x0000b400cb8a7a23 */ /* 0x102fe8000001088e */
[-C--:B------:R-:W-:Y:S01]  /*148e0*/  HMMA.16816.F32 R124, R144, R154.reuse, R124 ;  /* 0x0000009a907c723c */ /* 0x080fe2000000187c */
[----:B------:R1:W-:Y:S06]  /*148f0*/  MUFU.EX2 R168, R138 ;  /* 0x0000008a00a87308 */ /* 0x0003ec0000000800 */
[----:B---3--:R-:W-:Y:S01]  /*14900*/  F2FP.PACK_AB R144, R139, R174 ;  /* 0x000000ae8b90723e */ /* 0x008fe200000000ff */
[----:B------:R-:W-:Y:S04]  /*14910*/  HMMA.16816.F32 R128, R192, R154, R128 ;  /* 0x0000009ac080723c */ /* 0x000fe80000001880 */
[----:B----4-:R-:W-:Y:S02]  /*14920*/  F2FP.PACK_AB R145, R188, R186 ;  /* 0x000000babc91723e */ /* 0x010fe400000000ff */
[----:B-----5:R-:W-:Y:S01]  /*14930*/  F2FP.PACK_AB R146, R170, R190 ;  /* 0x000000beaa92723e */ /* 0x020fe200000000ff */
[----:B-1----:R-:W-:Y:S04]  /*14940*/  FFMA.FTZ R138, R206, c[0x0][0x2d0], -R142 ;  /* 0x0000b400ce8a7a23 */ /* 0x002fe8000001088e */
[----:B------:R1:W2:Y:S02]  /*14950*/  MUFU.EX2 R171, R138 ;  /* 0x0000008a00ab7308 */ /* 0x0002a40000000800 */
[--C-:B-1----:R-:W-:Y:S01]  /*14960*/  FFMA.FTZ R138, R205, c[0x0][0x2d0], -R143.reuse ;  /* 0x0000b400cd8a7a23 */ /* 0x102fe2000001088f */
[----:B--2---:R-:W-:Y:S07]  /*14970*/  F2FP.PACK_AB R147, R171, R168 ;  /* 0x000000a8ab93723e */ /* 0x004fee00000000ff */
[----:B------:R1:W-:Y:S01]  /*14980*/  MUFU.EX2 R187, R138 ;  /* 0x0000008a00bb7308 */ /* 0x0003e20000000800 */
[-C--:B------:R-:W-:Y:S05]  /*14990*/  HMMA.16816.F32 R4, R144, R148.reuse, R4 ;  /* 0x000000949004723c */ /* 0x080fea0000001804 */
[--C-:B-1----:R-:W-:Y:S04]  /*149a0*/  FFMA.FTZ R138, R208, c[0x0][0x2d0], -R143.reuse ;  /* 0x0000b400d08a7a23 */ /* 0x102fe8000001088f */
[----:B------:R1:W2:Y:S03]  /*149b0*/  MUFU.EX2 R189, R138 ;  /* 0x0000008a00bd7308 */ /* 0x0002a60000000800 */
[--C-:B-1----:R-:W-:Y:S01]  /*149c0*/  FFMA.FTZ R138, R210, c[0x0][0x2d0], -R143.reuse ;  /* 0x0000b400d28a7a23 */ /* 0x102fe2000001088f */
[----:B--2---:R-:W-:Y:S06]  /*149d0*/  F2FP.PACK_AB R152, R189, R187 ;  /* 0x000000bbbd98723e */ /* 0x004fec00000000ff */
        /* <DEDUP_REMOVED lines=27> */
[----:B------:R-:W3:Y:S03]  /*14b90*/  LDSM.16.MT88.4 R156, [R226+0x4080] ;  /* 0x00408000e29c783b */ /* 0x000ee60000004200 */
[--C-:B-1----:R-:W-:Y:S04]  /*14ba0*/  FFMA.FTZ R138, R218, c[0x0][0x2d0], -R142.reuse ;  /* 0x0000b400da8a7a23 */ /* 0x102fe8000001088e */
[-C--:B------:R-:W-:Y:S01]  /*14bb0*/  HMMA.16816.F32 R36, R144, R160.reuse, R36 ;  /* 0x000000a09024723c */ /* 0x080fe20000001824 */
[----:B------:R1:W-:Y:S07]  /*14bc0*/  MUFU.EX2 R221, R138 ;  /* 0x0000008a00dd7308 */ /* 0x0003ee0000000800 */
[C---:B------:R-:W-:Y:S08]  /*14bd0*/  HMMA.16816.F32 R40, R152.reuse, R160, R40 ;  /* 0x000000a09828723c */ /* 0x040ff00000001828 */
[-C--:B------:R-:W-:Y:S08]  /*14be0*/  HMMA.16816.F32 R44, R152, R162.reuse, R44 ;  /* 0x000000a2982c723c */ /* 0x080ff0000000182c */
[C---:B------:R-:W-:Y:S01]  /*14bf0*/  HMMA.16816.F32 R48, R144.reuse, R162, R48 ;  /* 0x000000a29030723c */ /* 0x040fe20000001830 */
[----:B------:R-:W4:Y:S03]  /*14c00*/  LDSM.16.MT88.4 R160, [R228+0x4080] ;  /* 0x00408000e4a0783b */ /* 0x000f260000004200 */
[--C-:B-1----:R-:W-:Y:S01]  /*14c10*/  FFMA.FTZ R138, R222, c[0x0][0x2d0], -R142.reuse ;  /* 0x0000b400de8a7a23 */ /* 0x102fe2000001088e */
[----:B------:R-:W-:Y:S03]  /*14c20*/  MOV R222, R171 ;  /* 0x000000ab00de7202 */ /* 0x000fe60000000f00 */
[-C--:B------:R-:W-:Y:S01]  /*14c30*/  HMMA.16816.F32 R52, R144, R164.reuse, R52 ;  /* 0x000000a49034723c */ /* 0x080fe20000001834 */
[----:B------:R1:W5:Y:S07]  /*14c40*/  MUFU.EX2 R220, R138 ;  /* 0x0000008a00dc7308 */ /* 0x00036e0000000800 */
[C---:B------:R-:W-:Y:S07]  /*14c50*/  HMMA.16816.F32 R56, R152.reuse, R164, R56 ;  /* 0x000000a49838723c */ /* 0x040fee0000001838 */
[----:B------:R-:W-:Y:S01]  /*14c60*/  MOV R165, R174 ;  /* 0x000000ae00a57202 */ /* 0x000fe20000000f00 */
[-C--:B------:R-:W-:Y:S08]  /*14c70*/  HMMA.16816.F32 R60, R152, R166.reuse, R60 ;  /* 0x000000a6983c723c */ /* 0x080ff0000000183c */
[C---:B------:R-:W-:Y:S04]  /*14c80*/  HMMA.16816.F32 R64, R144.reuse, R166, R64 ;  /* 0x000000a69040723c */ /* 0x040fe80000001840 */
[--C-:B-1----:R-:W-:Y:S02]  /*14c90*/  FFMA.FTZ R138, R196, c[0x0][0x2d0], -R141.reuse ;  /* 0x0000b400c48a7a23 */ /* 0x102fe4000001088d */
[----:B------:R-:W-:Y:S01]  /*14ca0*/  LDSM.16.MT88.4 R196, [R227+0x3080] ;  /* 0x00308000e3c4783b */ /* 0x000fe20000004200 */
[----:B------:R-:W-:Y:S01]  /*14cb0*/  FFMA.FTZ R141, R191, c[0x0][0x2d0], -R141 ;  /* 0x0000b400bf8d7a23 */ /* 0x000fe2000001088d */
[-C--:B--2---:R-:W-:Y:S01]  /*14cc0*/  HMMA.16816.F32 R68, R144, R148.reuse, R68 ;  /* 0x000000949044723c */ /* 0x084fe20000001844 */
[----:B------:R1:W-:Y:S07]  /*14cd0*/  MUFU.EX2 R218, R138 ;  /* 0x0000008a00da7308 */ /* 0x0003ee0000000800 */
[C---:B------:R-:W-:Y:S03]  /*14ce0*/  HMMA.16816.F32 R72, R152.reuse, R148, R72 ;  /* 0x000000949848723c */ /* 0x040fe60000001848 */
[----:B------:R5:W2:Y:S05]  /*14cf0*/  MUFU.EX2 R211, R141 ;  /* 0x0000008d00d37308 */ /* 0x000aaa0000000800 */
[-C--:B------:R-:W-:Y:S08]  /*14d00*/  HMMA.16816.F32 R76, R152, R150.reuse, R76 ;  /* 0x00000096984c723c */ /* 0x080ff0000000184c */
[C---:B------:R-:W-:Y:S01]  /*14d10*/  HMMA.16816.F32 R80, R144.reuse, R150, R80 ;  /* 0x000000969050723c */ /* 0x040fe20000001850 */
[----:B------:R-:W2:Y:S03]  /*14d20*/  LDSM.16.MT88.4 R148, [R227+0x4080] ;  /* 0x00408000e394783b */ /* 0x000ea60000004200 */
[--C-:B-1----:R-:W-:Y:S01]  /*14d30*/  FFMA.FTZ R138, R250, c[0x0][0x2d0], -R142.reuse ;  /* 0x0000b400fa8a7a23 */ /* 0x102fe2000001088e */
[----:B------:R-:W-:Y:S01]  /*14d40*/  MOV R250, R170 ;  /* 0x000000aa00fa7202 */ /* 0x000fe20000000f00 */
[----:B------:R-:W-:Y:S01]  /*14d50*/  FFMA.FTZ R142, R252, c[0x0][0x2d0], -R142 ;  /* 0x0000b400fc8e7a23 */ /* 0x000fe2000001088e */
[----:B------:R-:W-:Y:S01]  /*14d60*/  MOV R252, R169 ;  /* 0x000000a900fc7202 */ /* 0x000fe20000000f00 */
[-C--:B---3--:R-:W-:Y:S01]  /*14d70*/  HMMA.16816.F32 R84, R144, R156.reuse, R84 ;  /* 0x0000009c9054723c */ /* 0x088fe20000001854 */
[----:B------:R1:W-:Y:S03]  /*14d80*/  MUFU.EX2 R210, R138 ;  /* 0x0000008a00d27308 */ /* 0x0003e60000000800 */
[----:B-----5:R-:W-:Y:S04]  /*14d90*/  F2FP.PACK_AB R141, R220, R221 ;  /* 0x000000dddc8d723e */ /* 0x020fe800000000ff */
[C---:B------:R-:W-:Y:S03]  /*14da0*/  HMMA.16816.F32 R88, R152.reuse, R156, R88 ;  /* 0x0000009c9858723c */ /* 0x040fe60000001858 */
[----:B------:R2:W-:Y:S05]  /*14db0*/  MUFU.EX2 R209, R142 ;  /* 0x0000008e00d17308 */ /* 0x0005ea0000000800 */
[-C--:B------:R-:W-:Y:S08]  /*14dc0*/  HMMA.16816.F32 R92, R152, R158.reuse, R92 ;  /* 0x0000009e985c723c */ /* 0x080ff0000000185c */
[C---:B------:R-:W-:Y:S01]  /*14dd0*/  HMMA.16816.F32 R96, R144.reuse, R158, R96 ;  /* 0x0000009e9060723c */ /* 0x040fe20000001860 */
[----:B------:R-:W3:Y:S03]  /*14de0*/  LDSM.16.MT88.4 R156, [R225+0x3080] ;  /* 0x00308000e19c783b */ /* 0x000ee60000004200 */
[--C-:B-1----:R-:W-:Y:S01]  /*14df0*/  FFMA.FTZ R138, R246, c[0x0][0x2d0], -R143.reuse ;  /* 0x0000b400f68a7a23 */ /* 0x102fe2000001088f */
[----:B------:R-:W-:Y:S03]  /*14e00*/  MOV R246, R168 ;  /* 0x000000a800f67202 */ /* 0x000fe60000000f00 */
[-C--:B----4-:R-:W-:Y:S01]  /*14e10*/  HMMA.16816.F32 R100, R144, R160.reuse, R100 ;  /* 0x000000a09064723c */ /* 0x090fe20000001864 */
[----:B------:R1:W-:Y:S03]  /*14e20*/  MUFU.EX2 R208, R138 ;  /* 0x0000008a00d07308 */ /* 0x0003e60000000800 */
[----:B--2---:R-:W-:Y:S04]  /*14e30*/  F2FP.PACK_AB R142, R211, R218 ;  /* 0x000000dad38e723e */ /* 0x004fe800000000ff */
[C---:B------:R-:W-:Y:S08]  /*14e40*/  HMMA.16816.F32 R104, R152.reuse, R160, R104 ;  /* 0x000000a09868723c */ /* 0x040ff00000001868 */
[-C--:B------:R-:W-:Y:S08]  /*14e50*/  HMMA.16816.F32 R108, R152, R162.reuse, R108 ;  /* 0x000000a2986c723c */ /* 0x080ff0000000186c */
[C---:B------:R-:W-:Y:S04]  /*14e60*/  HMMA.16816.F32 R112, R144.reuse, R162, R112 ;  /* 0x000000a29070723c */ /* 0x040fe80000001870 */
[--C-:B-1----:R-:W-:Y:S01]  /*14e70*/  FFMA.FTZ R138, R248, c[0x0][0x2d0], -R143.reuse ;  /* 0x0000b400f88a7a23 */ /* 0x102fe2000001088f */
[----:B------:R-:W-:Y:S03]  /*14e80*/  MOV R248, R190 ;  /* 0x000000be00f87202 */ /* 0x000fe60000000f00 */
[-C--:B------:R-:W-:Y:S01]  /*14e90*/  HMMA.16816.F32 R116, R144, R148.reuse, R116 ;  /* 0x000000949074723c */ /* 0x080fe20000001874 */
[----:B------:R1:W2:Y:S07]  /*14ea0*/  MUFU.EX2 R207, R138 ;  /* 0x0000008a00cf7308 */ /* 0x0002ae0000000800 */
[C---:B------:R-:W-:Y:S08]  /*14eb0*/  HMMA.16816.F32 R120, R152.reuse, R148, R120 ;  /* 0x000000949878723c */ /* 0x040ff00000001878 */
[-C--:B------:R-:W-:Y:S08]  /*14ec0*/  HMMA.16816.F32 R124, R152, R150.reuse, R124 ;  /* 0x00000096987c723c */ /* 0x080ff0000000187c */
[----:B------:R-:W-:Y:S04]  /*14ed0*/  HMMA.16816.F32 R128, R144, R150, R128 ;  /* 0x000000969080723c */ /* 0x000fe80000001880 */
[--C-:B-1----:R-:W-:Y:S01]  /*14ee0*/  FFMA.FTZ R138, R249, c[0x0][0x2d0], -R143.reuse ;  /* 0x0000b400f98a7a23 */ /* 0x102fe2000001088f */
[----:B--2---:R-:W-:Y:S01]  /*14ef0*/  F2FP.PACK_AB R192, R207, R208 ;  /* 0x000000d0cfc0723e */ /* 0x004fe200000000ff */
[----:B------:R-:W-:Y:S01]  /*14f00*/  FFMA.FTZ R143, R251, c[0x0][0x2d0], -R143 ;  /* 0x0000b400fb8f7a23 */ /* 0x000fe2000001088f */
[----:B------:R-:W-:Y:S01]  /*14f10*/  MOV R249, R189 ;  /* 0x000000bd00f97202 */ /* 0x000fe20000000f00 */
[----:B------:R1:W-:Y:S01]  /*14f20*/  MUFU.EX2 R206, R138 ;  /* 0x0000008a00ce7308 */ /* 0x0003e20000000800 */
[----:B------:R-:W-:Y:S02]  /*14f30*/  MOV R251, R188 ;  /* 0x000000bc00fb7202 */ /* 0x000fe40000000f00 */
[----:B------:R-:W-:Y:S07]  /*14f40*/  LDSM.16.MT88.4 R188, [R228+0x3080] ;  /* 0x00308000e4bc783b */ /* 0x000fee0000004200 */
[----:B------:R2:W4:Y:S01]  /*14f50*/  MUFU.EX2 R205, R143 ;  /* 0x0000008f00cd7308 */ /* 0x0005220000000800 */
[--C-:B-1----:R-:W-:Y:S01]  /*14f60*/  FFMA.FTZ R138, R212, c[0x0][0x2d0], -R134.reuse ;  /* 0x0000b400d48a7a23 */ /* 0x102fe20000010886 */
[----:B------:R-:W-:Y:S08]  /*14f70*/  MOV R212, R139 ;  /* 0x0000008b00d47202 */ /* 0x000ff00000000f00 */
[----:B------:R1:W-:Y:S01]  /*14f80*/  MUFU.EX2 R139, R138 ;  /* 0x0000008a008b7308 */ /* 0x0003e20000000800 */
[----:B--2---:R-:W-:Y:S02]  /*14f90*/  F2FP.PACK_AB R143, R209, R210 ;  /* 0x000000d2d18f723e */ /* 0x004fe400000000ff */
[----:B----4-:R-:W-:Y:S01]  /*14fa0*/  F2FP.PACK_AB R194, R205, R206 ;  /* 0x000000cecdc2723e */ /* 0x010fe200000000ff */
[--C-:B-1----:R-:W-:Y:S01]  /*14fb0*/  FFMA.FTZ R138, R214, c[0x0][0x2d0], -R134.reuse ;  /* 0x0000b400d68a7a23 */ /* 0x102fe20000010886 */
[----:B------:R-:W-:Y:S02]  /*14fc0*/  MOV R214, R187 ;  /* 0x000000bb00d67202 */ /* 0x000fe40000000f00 */
[----:B------:R-:W-:Y:S03]  /*14fd0*/  MOV R187, R172 ;  /* 0x000000ac00bb7202 */ /* 0x000fe60000000f00 */
[----:B------:R1:W2:Y:S02]  /*14fe0*/  MUFU.EX2 R200, R138 ;  /* 0x0000008a00c87308 */ /* 0x0002a40000000800 */
[--C-:B-1----:R-:W-:Y:S01]  /*14ff0*/  FFMA.FTZ R138, R213, c[0x0][0x2d0], -R134.reuse ;  /* 0x0000b400d58a7a23 */ /* 0x102fe20000010886 */
[----:B------:R-:W-:Y:S01]  /*15000*/  MOV R213, R186 ;  /* 0x000000ba00d57202 */ /* 0x000fe20000000f00 */
[----:B------:R-:W-:Y:S01]  /*15010*/  FFMA.FTZ R134, R140, c[0x0][0x2d0], -R134 ;  /* 0x0000b4008c867a23 */ /* 0x000fe20000010886 */
[----:B------:R-:W-:Y:S02]  /*15020*/  MOV R186, R175 ;  /* 0x000000af00ba7202 */ /* 0x000fe40000000f00 */
[----:B------:R-:W1:Y:S03]  /*15030*/  LDSM.16.MT88.4 R172, [R226+0x3080] ;  /* 0x00308000e2ac783b */ /* 0x000e660000004200 */
[----:B------:R-:W-:Y:S01]  /*15040*/  MUFU.EX2 R138, R138 ;  /* 0x0000008a008a7308 */ /* 0x000fe20000000800 */
[----:B------:R-:W-:Y:S02]  /*15050*/  F2FP.PACK_AB R140, R244, R223 ;  /* 0x000000dff48c723e */ /* 0x000fe400000000ff */
[----:B--2---:R-:W-:Y:S05]  /*15060*/  F2FP.PACK_AB R193, R200, R139 ;  /* 0x0000008bc8c1723e */ /* 0x004fea00000000ff */
[-C--:B---3--:R-:W-:Y:S01]  /*15070*/  HMMA.16816.F32 R144, R140, R156.reuse, R4 ;  /* 0x0000009c8c90723c */ /* 0x088fe20000001804 */
[----:B------:R-:W2:Y:S01]  /*15080*/  LDSM.16.MT88.4 R4, [R225+0x4880] ;  /* 0x00488000e104783b */ /* 0x000ea20000004200 */
[----:B------:R-:W3:Y:S03]  /*15090*/  MUFU.EX2 R134, R134 ;  /* 0x0000008600867308 */ /* 0x000ee60000000800 */
[----:B---3--:R-:W-:Y:S07]  /*150a0*/  F2FP.PACK_AB R195, R134, R138 ;  /* 0x0000008a86c3723e */ /* 0x008fee00000000ff */
[C---:B------:R-:W-:Y:S01]  /*150b0*/  HMMA.16816.F32 R148, R192.reuse, R156, R8 ;  /* 0x0000009cc094723c */ /* 0x040fe20000001808 */
[----:B------:R-:W3:Y:S07]  /*150c0*/  LDSM.16.MT88.4 R8, [R226+0x4880] ;  /* 0x00488000e208783b */ /* 0x000eee0000004200 */
[-C--:B------:R-:W-:Y:S01]  /*150d0*/  HMMA.16816.F32 R152, R192, R158.reuse, R12 ;  /* 0x0000009ec098723c */ /* 0x080fe2000000180c */
[----:B------:R-:W4:Y:S07]  /*150e0*/  LDSM.16.MT88.4 R12, [R228+0x4880] ;  /* 0x00488000e40c783b */ /* 0x000f2e0000004200 */
[C---:B------:R-:W-:Y:S01]  /*150f0*/  HMMA.16816.F32 R156, R140.reuse, R158, R16 ;  /* 0x0000009e8c9c723c */ /* 0x040fe20000001810 */
[----:B------:R-:W2:Y:S07]  /*15100*/  LDSM.16.MT88.4 R16, [R227+0x4880] ;  /* 0x00488000e310783b */ /* 0x000eae0000004200 */
[-C--:B-1----:R-:W-:Y:S07]  /*15110*/  HMMA.16816.F32 R160, R140, R172.reuse, R20 ;  /* 0x000000ac8ca0723c */ /* 0x082fee0000001814 */
[----:B------:R-:W-:Y:S02]  /*15120*/  MOV R23, R165 ;  /* 0x000000a500177202 */ /* 0x000fe40000000f00 */
[C---:B------:R-:W-:Y:S01]  /*15130*/  HMMA.16816.F32 R164, R192.reuse, R172, R24 ;  /* 0x000000acc0a4723c */ /* 0x040fe20000001818 */
[----:B------:R-:W5:Y:S03]  /*15140*/  LDL.LU R27, [R1+0x2c] ;  /* 0x00002c00011b7983 */ /* 0x000f660000300800 */
[----:B------:R-:W-:Y:S02]  /*15150*/  MOV R22, R245 ;  /* 0x000000f500167202 */ /* 0x000fe40000000f00 */
[----:B------:R-:W-:Y:S02]  /*15160*/  MOV R245, R182 ;  /* 0x000000b600f57202 */ /* 0x000fe40000000f00 */
[-C--:B------:R-:W-:Y:S01]  /*15170*/  HMMA.16816.F32 R168, R192, R174.reuse, R28 ;  /* 0x000000aec0a8723c */ /* 0x080fe2000000181c */
[----:B------:R-:W5:Y:S03]  /*15180*/  LDL.LU R28, [R1+0x28] ;  /* 0x00002800011c7983 */ /* 0x000f660000300800 */
[----:B------:R-:W-:Y:S02]  /*15190*/  MOV R21, R187 ;  /* 0x000000bb00157202 */ /* 0x000fe40000000f00 */
[----:B------:R-:W-:Y:S02]  /*151a0*/  MOV R20, R186 ;  /* 0x000000ba00147202 */ /* 0x000fe40000000f00 */
[C---:B------:R-:W-:Y:S01]  /*151b0*/  HMMA.16816.F32 R172, R140.reuse, R174, R32 ;  /* 0x000000ae8cac723c */ /* 0x040fe20000001820 */
[----:B------:R-:W5:Y:S03]  /*151c0*/  LDL.LU R33, [R1+0x20] ;  /* 0x0000200001217983 */ /* 0x000f660000300800 */
[----:B------:R-:W-:Y:S01]  /*151d0*/  MOV R31, R178 ;  /* 0x000000b2001f7202 */ /* 0x000fe20000000f00 */
[----:B------:R-:W5:Y:S01]  /*151e0*/  LDL.LU R32, [R1+0x24] ;  /* 0x0000240001207983 */ /* 0x000f620000300800 */
[----:B------:R-:W-:Y:S02]  /*151f0*/  MOV R30, R179 ;  /* 0x000000b3001e7202 */ /* 0x000fe40000000f00 */
[----:B------:R-:W-:Y:S04]  /*15200*/  MOV R35, R176 ;  /* 0x000000b000237202 */ /* 0x000fe80000000f00 */
[----:B------:R-:W-:Y:S02]  /*15210*/  MOV R34, R177 ;  /* 0x000000b100227202 */ /* 0x000fe40000000f00 */
[-C--:B------:R-:W-:Y:S03]  /*15220*/  HMMA.16816.F32 R176, R140, R188.reuse, R36 ;  /* 0x000000bc8cb0723c */ /* 0x080fe60000001824 */
[----:B------:R-:W-:Y:S02]  /*15230*/  MOV R24, R183 ;  /* 0x000000b700187202 */ /* 0x000fe40000000f00 */
[----:B------:R-:W-:Y:S02]  /*15240*/  MOV R29, R181 ;  /* 0x000000b5001d7202 */ /* 0x000fe40000000f00 */
[----:B------:R-:W-:Y:S02]  /*15250*/  MOV R39, R180 ;  /* 0x000000b400277202 */ /* 0x000fe40000000f00 */
[C---:B------:R-:W-:Y:S04]  /*15260*/  HMMA.16816.F32 R180, R192.reuse, R188, R40 ;  /* 0x000000bcc0b4723c */ /* 0x040fe80000001828 */
[----:B------:R-:W-:Y:S02]  /*15270*/  MOV R26, R185 ;  /* 0x000000b9001a7202 */ /* 0x000fe40000000f00 */
[----:B------:R-:W-:Y:S02]  /*15280*/  MOV R25, R184 ;  /* 0x000000b800197202 */ /* 0x000fe40000000f00 */
        /* <DEDUP_REMOVED lines=21> */
[----:B------:R-:W-:Y:S04]  /*153e0*/  HMMA.16816.F32 R128, R140, R18, R128 ;  /* 0x000000128c80723c */ /* 0x000fe80000001880 */
[----:B-----5:R-:W-:Y:S04]  /*153f0*/  FFMA.FTZ R4, R2, R28, R35 ;  /* 0x0000001c02047223 */ /* 0x020fe80000010023 */
[----:B------:R-:W-:Y:S04]  /*15400*/  FADD.FTZ R4, R31, R4 ;  /* 0x000000041f047221 */ /* 0x000fe80000010000 */
[----:B------:R-:W-:Y:S02]  /*15410*/  FFMA.FTZ R133, R133, R33, R39 ;  /* 0x0000002185857223 */ /* 0x000fe40000010027 */
[----:B------:R-:W-:Y:S02]  /*15420*/  FADD.FTZ R5, R26, R4 ;  /* 0x000000041a057221 */ /* 0x000fe40000010000 */
[----:B------:R-:W-:Y:S02]  /*15430*/  FFMA.FTZ R132, R132, R32, R34 ;  /* 0x0000002084847223 */ /* 0x000fe40000010022 */
[----:B------:R-:W-:Y:S02]  /*15440*/  FADD.FTZ R2, R29, R133 ;  /* 0x000000851d027221 */ /* 0x000fe40000010000 */
[----:B------:R-:W-:Y:S02]  /*15450*/  FADD.FTZ R132, R30, R132 ;  /* 0x000000841e847221 */ /* 0x000fe40000010000 */
[----:B------:R-:W-:Y:S02]  /*15460*/  FADD.FTZ R2, R24, R2 ;  /* 0x0000000218027221 */ /* 0x000fe40000010000 */
[----:B------:R-:W-:Y:S02]  /*15470*/  FFMA.FTZ R4, R0, R27, R215 ;  /* 0x0000001b00047223 */ /* 0x000fe400000100d7 */
        /* <DEDUP_REMOVED lines=48> */
.L_x_997:
[----:B-12---:R-:W2:Y:S04]  /*15780*/  LDL.LU R0, [R1+0x20] ;  /* 0x0000200001007983 */ /* 0x006ea80000300800 */
        /* <DEDUP_REMOVED lines=26> */
[----:B------:R-:W-:Y:S01]  /*15930*/  FSETP.NE.FTZ.AND P2, PT, R9, RZ, PT ;  /* 0x000000ff0900720b */ /* 0x000fe20003f55000 */
[----:B----4-:R-:W-:-:S03]  /*15940*/  FADD.FTZ R8, R2, R8 ;  /* 0x0000000802087221 */ /* 0x010fc60000010000 */
[----:B------:R-:W-:Y:S02]  /*15950*/  FSETP.NE.FTZ.AND P1, PT, R6, RZ, PT ;  /* 0x000000ff0600720b */ /* 0x000fe40003f35000 */
[----:B------:R-:W-:-:S03]  /*15960*/  MOV R2, RZ ;  /* 0x000000ff00027202 */ /* 0x000fc60000000f00 */
[----:B------:R-:W1:Y:S01]  /*15970*/  @P3 MUFU.RCP R0, R5 ;  /* 0x0000000500003308 */ /* 0x000e620000001000 */
[----:B------:R-:W-:-:S07]  /*15980*/  FSETP.NE.FTZ.AND P0, PT, R8, RZ, PT ;  /* 0x000000ff0800720b */ /* 0x000fce0003f15000 */
[----:B------:R-:W-:Y:S01]  /*15990*/  @P2 MUFU.RCP R4, R9 ;  /* 0x0000000900042308 */ /* 0x000fe20000001000 */
[----:B-1----:R-:W-:-:S07]  /*159a0*/  FMUL.FTZ R144, R0, R144 ;  /* 0x0000009000907220 */ /* 0x002fce0000410000 */
        /* <DEDUP_REMOVED lines=19> */
[C---:B------:R-:W-:Y:S01]  /*15ae0*/  FMUL.FTZ R68, R0.reuse, R68 ;  /* 0x0000004400447220 */ /* 0x040fe20000410000 */
[----:B------:R-:W-:Y:S01]  /*15af0*/  @P0 MUFU.LG2 R6, R8 ;  /* 0x0000000800060308 */ /* 0x000fe20000000c00 */
        /* <DEDUP_REMOVED lines=16> */
[----:B-1----:R-:W-:-:S02]  /*15c00*/  FMUL.FTZ R148, R2, R148 ;  /* 0x0000009402947220 */ /* 0x002fc40000410000 */
[C---:B------:R-:W-:Y:S02]  /*15c10*/  FMUL.FTZ R149, R2.reuse, R149 ;  /* 0x0000009502957220 */ /* 0x040fe40000410000 */
[C---:B------:R-:W-:Y:S01]  /*15c20*/  FMUL.FTZ R152, R2.reuse, R152 ;  /* 0x0000009802987220 */ /* 0x040fe20000410000 */
[----:B------:R1:W2:Y:S01]  /*15c30*/  @P0 MUFU.RCP R0, R8 ;  /* 0x0000000800000308 */ /* 0x0002a20000001000 */
[C---:B------:R-:W-:Y:S02]  /*15c40*/  FMUL.FTZ R153, R2.reuse, R153 ;  /* 0x0000009902997220 */ /* 0x040fe40000410000 */
[C---:B------:R-:W-:Y:S02]  /*15c50*/  FMUL.FTZ R164, R2.reuse, R164 ;  /* 0x000000a402a47220 */ /* 0x040fe40000410000 */
[C---:B------:R-:W-:Y:S02]  /*15c60*/  FMUL.FTZ R165, R2.reuse, R165 ;  /* 0x000000a502a57220 */ /* 0x040fe40000410000 */
[----:B------:R-:W-:-:S02]  /*15c70*/  FMUL.FTZ R168, R2, R168 ;  /* 0x000000a802a87220 */ /* 0x000fc40000410000 */
[C---:B------:R-:W-:Y:S02]  /*15c80*/  FMUL.FTZ R169, R2.reuse, R169 ;  /* 0x000000a902a97220 */ /* 0x040fe40000410000 */
[C---:B------:R-:W-:Y:S02]  /*15c90*/  FMUL.FTZ R180, R2.reuse, R180 ;  /* 0x000000b402b47220 */ /* 0x040fe40000410000 */
[C---:B------:R-:W-:Y:S02]  /*15ca0*/  FMUL.FTZ R181, R2.reuse, R181 ;  /* 0x000000b502b57220 */ /* 0x040fe40000410000 */
[C---:B------:R-:W-:Y:S01]  /*15cb0*/  FMUL.FTZ R184, R2.reuse, R184 ;  /* 0x000000b802b87220 */ /* 0x040fe20000410000 */
[----:B-1----:R-:W-:Y:S01]  /*15cc0*/  @P0 MOV R8, 0x3f317218 ;  /* 0x3f31721800080802 */ /* 0x002fe20000000f00 */
        /* <DEDUP_REMOVED lines=55> */
[C---:B--2---:R-:W-:Y:S02]  /*16040*/  FMUL.FTZ R150, R0.reuse, R150 ;  /* 0x0000009600967220 */ /* 0x044fe40000410000 */
        /* <DEDUP_REMOVED lines=30> */
[----:B------:R-:W-:Y:S01]  /*16230*/  FMUL.FTZ R127, R0, R127 ;  /* 0x0000007f007f7220 */ /* 0x000fe20000410000 */
[----:B------:R-:W-:Y:S01]  /*16240*/  @P1 MOV R0, 0x3f317218 ;  /* 0x3f31721800001802 */ /* 0x000fe20000000f00 */
[----:B------:R-:W-:-:S02]  /*16250*/  @P2 FMUL.FTZ R5, R2, c[0x0][0x2d0] ;  /* 0x0000b40002052a20 */ /* 0x000fc40000410000 */
[----:B------:R-:W-:Y:S02]  /*16260*/  @P3 FMUL.FTZ R10, R4, c[0x0][0x2d0] ;  /* 0x0000b400040a3a20 */ /* 0x000fe40000410000 */
[----:B------:R-:W-:Y:S02]  /*16270*/  @P1 FMUL.FTZ R2, R0, c[0x0][0x2d0] ;  /* 0x0000b40000021a20 */ /* 0x000fe40000410000 */
[----:B------:R-:W-:Y:S02]  /*16280*/  @P3 FMUL.FTZ R11, R11, 0.69314718246459960938 ;  /* 0x3f3172180b0b3820 */ /* 0x000fe40000410000 */
[----:B------:R-:W-:Y:S02]  /*16290*/  @P2 FMUL.FTZ R9, R9, 0.69314718246459960938 ;  /* 0x3f31721809092820 */ /* 0x000fe40000410000 */
[----:B------:R-:W-:Y:S02]  /*162a0*/  @P1 FMUL.FTZ R7, R7, 0.69314718246459960938 ;  /* 0x3f31721807071820 */ /* 0x000fe40000410000 */
[----:B------:R-:W-:-:S02]  /*162b0*/  @P0 FMUL.FTZ R4, R6, 0.69314718246459960938 ;  /* 0x3f31721806040820 */ /* 0x000fc40000410000 */
[----:B------:R-:W-:Y:S02]  /*162c0*/  @P0 FMUL.FTZ R0, R8, c[0x0][0x2d0] ;  /* 0x0000b40008000a20 */ /* 0x000fe40000410000 */
[----:B------:R-:W-:Y:S02]  /*162d0*/  @P3 FFMA.FTZ R37, R10, R137, R11 ;  /* 0x000000890a253223 */ /* 0x000fe4000001000b */
[----:B------:R-:W-:Y:S02]  /*162e0*/  @P2 FFMA.FTZ R38, R5, R136, R9 ;  /* 0x0000008805262223 */ /* 0x000fe40000010009 */
[----:B------:R-:W-:Y:S02]  /*162f0*/  @P1 FFMA.FTZ R39, R2, R135, R7 ;  /* 0x0000008702271223 */ /* 0x000fe40000010007 */
[----:B------:R-:W-:Y:S02]  /*16300*/  @P0 FFMA.FTZ R40, R0, R3, R4 ;  /* 0x0000000300280223 */ /* 0x000fe40000010004 */
.L_x_949:
[----:B------:R-:W-:Y:S01]  /*16310*/  USHF.R.S32.HI UR6, URZ, 0x1f, UR10 ;  /* 0x0000001f3f067899 */ /* 0x000fe2000801140a */
[----:B------:R-:W-:Y:S05]  /*16320*/  @P4 BRA `(.L_x_1016) ;  /* 0x00001b4000004947 */ /* 0x000fea0003800000 */
[----:B------:R-:W3:Y:S01]  /*16330*/  S2R R12, SR_TID.X ;  /* 0x00000000000c7919 */ /* 0x000ee20000002100 */
[----:B------:R-:W-:Y:S01]  /*16340*/  ULDC.64 UR4, c[0x0][0x490] ;  /* 0x0001240000047ab9 */ /* 0x000fe20000000a00 */
[----:B------:R-:W-:Y:S01]  /*16350*/  F2FP.PACK_AB R42, R42, R52 ;  /* 0x000000342a2a723e */ /* 0x000fe200000000ff */
[----:B------:R-:W-:Y:S01]  /*16360*/  UIMAD UR7, UR6, UR4, URZ ;  /* 0x00000004060772a4 */ /* 0x000fe2000f8e023f */
[----:B------:R-:W4:Y:S01]  /*16370*/  S2R R14, SR_CTAID.Z ;  /* 0x00000000000e7919 */ /* 0x000f220000002700 */
[----:B------:R-:W-:Y:S01]  /*16380*/  UIMAD.WIDE.U32 UR8, UR10, UR4, URZ ;  /* 0x000000040a0872a5 */ /* 0x000fe2000f8e003f */
[----:B------:R-:W-:Y:S01]  /*16390*/  F2FP.PACK_AB R35, R35, R80 ;  /* 0x000000502323723e */ /* 0x000fe200000000ff */
[----:B------:R-:W-:Y:S01]  /*163a0*/  UIMAD UR7, UR10, UR5, UR7 ;  /* 0x000000050a0772a4 */ /* 0x000fe2000f8e0207 */
[----:B------:R-:W1:Y:S01]  /*163b0*/  S2R R80, SR_CTAID.X ;  /* 0x0000000000507919 */ /* 0x000e620000002500 */
[----:B------:R-:W-:Y:S01]  /*163c0*/  F2FP.PACK_AB R54, R55, R54 ;  /* 0x000000363736723e */ /* 0x000fe200000000ff */
[----:B------:R-:W-:Y:S01]  /*163d0*/  ULDC.64 UR4, c[0x0][0x3e8] ;  /* 0x0000fa0000047ab9 */ /* 0x000fe20000000a00 */
[----:B------:R-:W-:Y:S01]  /*163e0*/  IMAD.U32 R3, RZ, RZ, UR9 ;  /* 0x00000009ff037e24 */ /* 0x000fe2000f8e00ff */
[----:B------:R-:W-:Y:S01]  /*163f0*/  UIMAD.WIDE.U32 UR12, UR10, UR4, URZ ;  /* 0x000000040a0c72a5 */ /* 0x000fe2000f8e003f */
[----:B-1----:R-:W-:Y:S01]  /*16400*/  IMAD.U32 R2, RZ, RZ, UR8 ;  /* 0x00000008ff027e24 */ /* 0x002fe2000f8e00ff */
[----:B------:R-:W-:Y:S01]  /*16410*/  UIMAD UR6, UR6, UR4, URZ ;  /* 0x00000004060672a4 */ /* 0x000fe2000f8e023f */
[----:B------:R-:W-:Y:S01]  /*16420*/  IMAD.MOV.U32 R55, RZ, RZ, c[0x0][0x4e8] ;  /* 0x00013a00ff377624 */ /* 0x000fe200078e00ff */
[----:B------:R-:W-:Y:S01]  /*16430*/  UIADD3 UR7, UR9, UR7, URZ ;  /* 0x0000000709077290 */ /* 0x000fe2000fffe03f */
[----:B------:R-:W-:Y:S01]  /*16440*/  F2FP.PACK_AB R46, R46, R144 ;  /* 0x000000902e2e723e */ /* 0x000fe200000000ff */
[----:B------:R-:W-:Y:S01]  /*16450*/  IMAD.U32 R7, RZ, RZ, UR13 ;  /* 0x0000000dff077e24 */ /* 0x000fe2000f8e00ff */
[----:B------:R-:W-:Y:S01]  /*16460*/  UIMAD UR5, UR10, UR5, UR6 ;  /* 0x000000050a0572a4 */ /* 0x000fe2000f8e0206 */
[----:B------:R-:W-:Y:S01]  /*16470*/  IMAD.U32 R6, RZ, RZ, UR12 ;  /* 0x0000000cff067e24 */ /* 0x000fe2000f8e00ff */
[C---:B------:R-:W-:Y:S01]  /*16480*/  ISETP.NE.AND P0, PT, R55.reuse, 0x1, PT ;  /* 0x000000013700780c */ /* 0x040fe20003f05270 */
[----:B------:R-:W-:Y:S01]  /*16490*/  IMAD.U32 R5, RZ, RZ, UR7 ;  /* 0x00000007ff057e24 */ /* 0x000fe2000f8e00ff */
[----:B------:R-:W-:Y:S01]  /*164a0*/  UIADD3 UR5, UR13, UR5, URZ ;  /* 0x000000050d057290 */ /* 0x000fe2000fffe03f */
[----:B---3--:R-:W-:Y:S01]  /*164b0*/  SHF.R.S32.HI R18, RZ, 0x1f, R12 ;  /* 0x0000001fff127819 */ /* 0x008fe2000001140c */
[----:B------:R-:W-:Y:S01]  /*164c0*/  IMAD R55, R55, c[0x0][0x388], RZ ;  /* 0x0000e20037377a24 */ /* 0x000fe200078e02ff */
[----:B------:R-:W-:Y:S01]  /*164d0*/  F2FP.PACK_AB R146, R147, R146 ;  /* 0x000000929392723e */ /* 0x000fe200000000ff */
[----:B------:R-:W-:Y:S01]  /*164e0*/  BSSY B0, `(.L_x_1017) ;  /* 0x0000121000007945 */ /* 0x000fe20003800000 */
[----:B------:R-:W-:-:S02]  /*164f0*/  LEA.HI R4, R18, R12, RZ, 0x2 ;  /* 0x0000000c12047211 */ /* 0x000fc400078f10ff */
[-C--:B------:R-:W-:Y:S02]  /*16500*/  LEA.HI R8, R18, R12.reuse, RZ, 0x5 ;  /* 0x0000000c12087211 */ /* 0x080fe400078f28ff */
[--C-:B------:R-:W-:Y:S02]  /*16510*/  SHF.R.S32.HI R7, RZ, 0x2, R4.reuse ;  /* 0x00000002ff077819 */ /* 0x100fe40000011404 */
[----:B------:R-:W-:Y:S02]  /*16520*/  SHF.R.S32.HI R0, RZ, 0x1f, R4 ;  /* 0x0000001fff007819 */ /* 0x000fe40000011404 */
[----:B------:R-:W-:Y:S02]  /*16530*/  LOP3.LUT R3, R4, 0xfffffffc, RZ, 0xc0, !PT ;  /* 0xfffffffc04037812 */ /* 0x000fe400078ec0ff */
[----:B------:R-:W-:Y:S02]  /*16540*/  LOP3.LUT R4, R8, 0xffffffe0, RZ, 0xc0, !PT ;  /* 0xffffffe008047812 */ /* 0x000fe400078ec0ff */
[-C--:B------:R-:W-:Y:S01]  /*16550*/  LEA.HI R11, R18, R12.reuse, RZ, 0x3 ;  /* 0x0000000c120b7211 */ /* 0x080fe200078f18ff */
[----:B------:R-:W-:Y:S01]  /*16560*/  IMAD.IADD R10, R12, 0x1, -R3 ;  /* 0x000000010c0a7824 */ /* 0x000fe200078e0a03 */
[----:B------:R-:W-:Y:S01]  /*16570*/  LEA.HI R9, R0, R7, RZ, 0x3 ;  /* 0x0000000700097211 */ /* 0x000fe200078f18ff */
[----:B------:R-:W-:Y:S01]  /*16580*/  IMAD.IADD R0, R12, 0x1, -R4 ;  /* 0x000000010c007824 */ /* 0x000fe200078e0a04 */
[----:B------:R-:W-:Y:S01]  /*16590*/  LOP3.LUT R13, R11, 0xfffffff8, RZ, 0xc0, !PT ;  /* 0xfffffff80b0d7812 */ /* 0x000fe200078ec0ff */
[----:B------:R-:W-:Y:S01]  /*165a0*/  IMAD.MOV.U32 R4, RZ, RZ, R2 ;  /* 0x000000ffff047224 */ /* 0x000fe200078e0002 */
[----:B------:R-:W-:Y:S01]  /*165b0*/  LEA.HI R18, R18, R12, RZ, 0x6 ;  /* 0x0000000c12127211 */ /* 0x000fe200078f30ff */
[----:B------:R-:W-:Y:S01]  /*165c0*/  IMAD.MOV.U32 R2, RZ, RZ, R6 ;  /* 0x000000ffff027224 */ /* 0x000fe200078e0006 */
[----:B------:R-:W-:Y:S01]  /*165d0*/  SHF.R.S32.HI R6, RZ, 0x1f, R0 ;  /* 0x0000001fff067819 */ /* 0x000fe20000011400 */
[----:B------:R-:W-:Y:S01]  /*165e0*/  IMAD.IADD R13, R12, 0x1, -R13 ;  /* 0x000000010c0d7824 */ /* 0x000fe200078e0a0d */
[----:B----4-:R-:W-:Y:S01]  /*165f0*/  SHF.R.S32.HI R12, RZ, 0x1f, R14 ;  /* 0x0000001fff0c7819 */ /* 0x010fe2000001140e */
[----:B------:R-:W-:Y:S01]  /*16600*/  IMAD.U32 R3, RZ, RZ, UR5 ;  /* 0x00000005ff037e24 */ /* 0x000fe2000f8e00ff */
[----:B------:R-:W-:Y:S01]  /*16610*/  LOP3.LUT P3, RZ, R0, 0x3, RZ, 0xc0, !PT ;  /* 0x0000000300ff7812 */ /* 0x000fe2000786c0ff */
[----:B------:R-:W-:Y:S01]  /*16620*/  IMAD.WIDE.U32 R20, R14, c[0x0][0x498], R4 ;  /* 0x000126000e147a25 */ /* 0x000fe200078e0004 */
[----:B------:R-:W-:-:S02]  /*16630*/  LEA.HI R16, R6, R0, RZ, 0x2 ;  /* 0x0000000006107211 */ /* 0x000fc400078f10ff */
[--C-:B------:R-:W-:Y:S01]  /*16640*/  SHF.R.S32.HI R6, RZ, 0x5, R8.reuse ;  /* 0x00000005ff067819 */ /* 0x100fe20000011408 */
[C---:B------:R-:W-:Y:S01]  /*16650*/  IMAD R19, R12.reuse, c[0x0][0x498], RZ ;  /* 0x000126000c137a24 */ /* 0x040fe200078e02ff */
[----:B------:R-:W-:Y:S01]  /*16660*/  SHF.R.S32.HI R0, RZ, 0x1f, R8 ;  /* 0x0000001fff007819 */ /* 0x000fe20000011408 */
[----:B------:R-:W-:Y:S01]  /*16670*/  IMAD R12, R12, c[0x0][0x3f0], RZ ;  /* 0x0000fc000c0c7a24 */ /* 0x000fe200078e02ff */
[----:B------:R-:W-:Y:S01]  /*16680*/  SHF.R.S32.HI R52, RZ, 0x3, R11 ;  /* 0x00000003ff347819 */ /* 0x000fe2000001140b */
[----:B------:R-:W-:Y:S01]  /*16690*/  IMAD R19, R14, c[0x0][0x49c], R19 ;  /* 0x000127000e137a24 */ /* 0x000fe200078e0213 */
[----:B------:R-:W-:Y:S01]  /*166a0*/  LEA.HI R0, R0, R6, RZ, 0x2 ;  /* 0x0000000600007211 */ /* 0x000fe200078f10ff */
[----:B------:R-:W-:Y:S01]  /*166b0*/  IMAD R8, R14, c[0x0][0x3f4], R12 ;  /* 0x0000fd000e087a24 */ /* 0x000fe200078e020c */
[----:B------:R-:W-:Y:S01]  /*166c0*/  LOP3.LUT R9, R9, 0xfffffff8, RZ, 0xc0, !PT ;  /* 0xfffffff809097812 */ /* 0x000fe200078ec0ff */
[----:B------:R-:W-:Y:S01]  /*166d0*/  IMAD.SHL.U32 R4, R52, 0x40, RZ ;  /* 0x0000004034047824 */ /* 0x000fe200078e00ff */
[----:B------:R-:W-:Y:S01]  /*166e0*/  F2FP.PACK_AB R44, R44, R156 ;  /* 0x0000009c2c2c723e */ /* 0x000fe200000000ff */
[----:B------:R-:W-:Y:S01]  /*166f0*/  IMAD.WIDE.U32 R14, R14, c[0x0][0x3f0], R2 ;  /* 0x0000fc000e0e7a25 */ /* 0x000fe200078e0002 */
[----:B------:R-:W-:-:S02]  /*16700*/  LOP3.LUT R3, R0, 0xffffffc, RZ, 0xc0, !PT ;  /* 0x0ffffffc00037812 */ /* 0x000fc400078ec0ff */
[----:B------:R-:W-:Y:S01]  /*16710*/  LEA.HI R2, R10, R10, RZ, 0x1 ;  /* 0x0000000a0a027211 */ /* 0x000fe200078f08ff */
[----:B------:R-:W-:Y:S01]  /*16720*/  IMAD.SHL.U32 R12, R13, 0x8, RZ ;  /* 0x000000080d0c7824 */ /* 0x000fe200078e00ff */
[----:B------:R-:W-:Y:S01]  /*16730*/  LOP3.LUT R0, R4, 0x1c0, RZ, 0xc0, !PT ;  /* 0x000001c004007812 */ /* 0x000fe200078ec0ff */
[----:B------:R-:W-:Y:S01]  /*16740*/  IMAD.IADD R9, R7, 0x1, -R9 ;  /* 0x0000000107097824 */ /* 0x000fe200078e0a09 */
[----:B------:R-:W-:Y:S01]  /*16750*/  LOP3.LUT R4, R2, 0x1ffffffe, RZ, 0xc0, !PT ;  /* 0x1ffffffe02047812 */ /* 0x000fe200078ec0ff */
[C---:B------:R-:W-:Y:S01]  /*16760*/  IMAD.IADD R7, R6.reuse, 0x1, -R3 ;  /* 0x0000000106077824 */ /* 0x040fe200078e0a03 */
[----:B------:R-:W-:Y:S01]  /*16770*/  SHF.R.U32.HI R5, RZ, 0x3, R0 ;  /* 0x00000003ff057819 */ /* 0x000fe20000011600 */
[----:B------:R-:W-:Y:S01]  /*16780*/  IMAD R17, R6, 0x200, R10 ;  /* 0x0000020006117824 */ /* 0x000fe200078e020a */
[----:B------:R-:W-:Y:S01]  /*16790*/  LOP3.LUT R3, R0, 0x38, R12, 0xf8, !PT ;  /* 0x0000003800037812 */ /* 0x000fe200078ef80c */
[----:B------:R-:W-:Y:S01]  /*167a0*/  IMAD.SHL.U32 R0, R2, 0x20, RZ ;  /* 0x0000002002007824 */ /* 0x000fe200078e00ff */
[----:B------:R-:W-:Y:S01]  /*167b0*/  F2FP.PACK_AB R158, R159, R158 ;  /* 0x0000009e9f9e723e */ /* 0x000fe200000000ff */
[----:B------:R-:W-:Y:S01]  /*167c0*/  IMAD.IADD R6, R10, 0x1, -R4 ;  /* 0x000000010a067824 */ /* 0x000fe200078e0a04 */
[----:B------:R-:W-:-:S02]  /*167d0*/  LOP3.LUT R4, R9, 0x1, RZ, 0xc0, !PT ;  /* 0x0000000109047812 */ /* 0x000fc400078ec0ff */
[----:B------:R-:W-:Y:S01]  /*167e0*/  LOP3.LUT R2, R0, 0xffffffc0, RZ, 0xc0, !PT ;  /* 0xffffffc000027812 */ /* 0x000fe200078ec0ff */
[----:B------:R-:W-:Y:S01]  /*167f0*/  IMAD R0, R13, 0x10, R52 ;  /* 0x000000100d007824 */ /* 0x000fe200078e0234 */
[----:B------:R-:W-:Y:S02]  /*16800*/  LOP3.LUT R11, R3, R5, RZ, 0x3c, !PT ;  /* 0x00000005030b7212 */ /* 0x000fe400078e3cff */
[----:B------:R-:W-:Y:S01]  /*16810*/  SHF.R.S32.HI R3, RZ, 0x2, R16 ;  /* 0x00000002ff037819 */ /* 0x000fe20000011410 */
[----:B------:R-:W-:Y:S01]  /*16820*/  IMAD R10, R6, 0x8, R2 ;  /* 0x00000008060a7824 */ /* 0x000fe200078e0202 */
[----:B------:R-:W-:Y:S01]  /*16830*/  ISETP.NE.U32.AND P4, PT, R4, 0x1, PT ;  /* 0x000000010400780c */ /* 0x000fe20003f85070 */
[----:B------:R-:W-:Y:S01]  /*16840*/  IMAD R4, R80, 0x80, R0 ;  /* 0x0000008050047824 */ /* 0x000fe200078e0200 */
[----:B------:R-:W-:Y:S01]  /*16850*/  F2FP.PACK_AB R148, R149, R148 ;  /* 0x000000949594723e */ /* 0x000fe200000000ff */
[----:B------:R-:W-:Y:S01]  /*16860*/  IMAD R5, R7, 0x10, R3 ;  /* 0x0000001007057824 */ /* 0x000fe200078e0203 */
[----:B------:R-:W-:Y:S01]  /*16870*/  R2P PR, R9, 0x6 ;  /* 0x0000000609007804 */ /* 0x000fe20000000000 */
[----:B------:R-:W-:Y:S01]  /*16880*/  IMAD.IADD R3, R15, 0x1, R8 ;  /* 0x000000010f037824 */ /* 0x000fe200078e0208 */
[----:B------:R-:W-:Y:S01]  /*16890*/  F2FP.PACK_AB R150, R151, R150 ;  /* 0x000000969796723e */ /* 0x000fe200000000ff */
[----:B------:R-:W-:Y:S01]  /*168a0*/  @P0 IMAD.HI.U32 R8, R4, c[0x0][0x4ec], RZ ;  /* 0x00013b0004080a27 */ /* 0x000fe200078e00ff */
[----:B------:R-:W-:-:S02]  /*168b0*/  F2FP.PACK_AB R152, R153, R152 ;  /* 0x000000989998723e */ /* 0x000fc400000000ff */
[----:B------:R-:W-:Y:S01]  /*168c0*/  F2FP.PACK_AB R154, R155, R154 ;  /* 0x0000009a9b9a723e */ /* 0x000fe200000000ff */
[----:B------:R-:W-:Y:S01]  /*168d0*/  IMAD.SHL.U32 R6, R9, 0x40, RZ ;  /* 0x0000004009067824 */ /* 0x000fe200078e00ff */
[----:B------:R-:W-:Y:S01]  /*168e0*/  F2FP.PACK_AB R48, R48, R160 ;  /* 0x000000a03030723e */ /* 0x000fe200000000ff */
[----:B------:R-:W-:Y:S01]  /*168f0*/  IMAD.SHL.U32 R7, R18, 0x8, RZ ;  /* 0x0000000812077824 */ /* 0x000fe200078e00ff */
[----:B------:R-:W-:Y:S01]  /*16900*/  F2FP.PACK_AB R162, R163, R162 ;  /* 0x000000a2a3a2723e */ /* 0x000fe200000000ff */
[----:B------:R-:W-:Y:S01]  /*16910*/  IMAD.MOV.U32 R0, RZ, RZ, R4 ;  /* 0x000000ffff007224 */ /* 0x000fe200078e0004 */
[----:B------:R-:W-:Y:S01]  /*16920*/  @P0 SHF.R.U32.HI R0, RZ, c[0x0][0x4f0], R8 ;  /* 0x00013c00ff000a19 */ /* 0x000fe20000011608 */
[----:B------:R-:W-:Y:S01]  /*16930*/  IMAD.MOV.U32 R2, RZ, RZ, R14 ;  /* 0x000000ffff027224 */ /* 0x000fe200078e000e */
[----:B------:R-:W-:Y:S02]  /*16940*/  LOP3.LUT R6, R6, 0x1c0, RZ, 0xc0, !PT ;  /* 0x000001c006067812 */ /* 0x000fe400078ec0ff */
[----:B------:R-:W-:Y:S01]  /*16950*/  LOP3.LUT R13, R11, 0x7ffffe00, R7, 0xf8, !PT ;  /* 0x7ffffe000b0d7812 */ /* 0x000fe200078ef807 */
[----:B------:R-:W-:Y:S01]  /*16960*/  IMAD.IADD R11, R5, 0x1, R10 ;  /* 0x00000001050b7824 */ /* 0x000fe200078e020a */
[--C-:B------:R-:W-:Y:S01]  /*16970*/  SHF.R.S32.HI R7, RZ, 0x1f, R0.reuse ;  /* 0x0000001fff077819 */ /* 0x100fe20000011400 */
[----:B------:R-:W-:Y:S01]  /*16980*/  IMAD R5, R80, 0x80, R5 ;  /* 0x0000008050057824 */ /* 0x000fe200078e0205 */
[----:B------:R-:W-:Y:S01]  /*16990*/  LEA.HI R9, R6, R6, RZ, 0x1d ;  /* 0x0000000606097211 */ /* 0x000fe200078fe8ff */
[----:B------:R-:W-:Y:S01]  /*169a0*/  IMAD.MOV R6, RZ, RZ, -R0 ;  /* 0x000000ffff067224 */ /* 0x000fe200078e0a00 */
[----:B------:R-:W-:Y:S01]  /*169b0*/  F2FP.PACK_AB R47, R47, R172 ;  /* 0x000000ac2f2f723e */ /* 0x000fe200000000ff */
[----:B------:R-:W-:Y:S01]  /*169c0*/  IMAD R7, R7, c[0x0][0x3e0], RZ ;  /* 0x0000f80007077a24 */ /* 0x000fe200078e02ff */
[----:B------:R-:W-:Y:S01]  /*169d0*/  IADD3 R8, R5, 0x8, RZ ;  /* 0x0000000805087810 */ /* 0x000fe20007ffe0ff */
[----:B------:R-:W-:Y:S01]  /*169e0*/  IMAD.U32 R10, R17, 0x2, R9 ;  /* 0x00000002110a7824 */ /* 0x000fe200078e0009 */
[-C--:B------:R-:W-:Y:S01]  /*169f0*/  ISETP.GE.OR P6, PT, R5, R55.reuse, P3 ;  /* 0x000000370500720c */ /* 0x080fe20001fc6670 */
[----:B------:R-:W-:Y:S01]  /*16a00*/  IMAD R7, R0, c[0x0][0x3e4], R7 ;  /* 0x0000f90000077a24 */ /* 0x000fe200078e0207 */
[----:B------:R-:W-:Y:S01]  /*16a10*/  ISETP.GE.OR P5, PT, R8, R55, P3 ;  /* 0x000000370800720c */ /* 0x000fe20001fa6670 */
[----:B------:R-:W-:Y:S01]  /*16a20*/  IMAD.WIDE.U32 R8, R0, c[0x0][0x3e0], R2 ;  /* 0x0000f80000087a25 */ /* 0x000fe200078e0002 */
[----:B------:R-:W-:-:S02]  /*16a30*/  F2FP.PACK_AB R174, R175, R174 ;  /* 0x000000aeafae723e */ /* 0x000fc400000000ff */
[----:B------:R-:W-:Y:S01]  /*16a40*/  F2FP.PACK_AB R164, R165, R164 ;  /* 0x000000a4a5a4723e */ /* 0x000fe200000000ff */
[----:B------:R-:W-:Y:S01]  /*16a50*/  IMAD R18, R6, c[0x0][0x4e8], R4 ;  /* 0x00013a0006127a24 */ /* 0x000fe200078e0204 */
[----:B------:R-:W-:Y:S01]  /*16a60*/  F2FP.PACK_AB R166, R167, R166 ;  /* 0x000000a6a7a6723e */ /* 0x000fe200000000ff */
[----:B------:R-:W-:Y:S01]  /*16a70*/  IMAD.SHL.U32 R0, R10, 0x2, RZ ;  /* 0x000000020a007824 */ /* 0x000fe200078e00ff */
[C---:B------:R-:W-:Y:S01]  /*16a80*/  IADD3 R10, R5.reuse, 0x40, RZ ;  /* 0x00000040050a7810 */ /* 0x040fe20007ffe0ff */
[----:B------:R-:W-:Y:S01]  /*16a90*/  IMAD R6, R80, 0x80, R11 ;  /* 0x0000008050067824 */ /* 0x000fe200078e020b */
[----:B------:R-:W-:Y:S01]  /*16aa0*/  IADD3 R5, R5, 0x48, RZ ;  /* 0x0000004805057810 */ /* 0x000fe20007ffe0ff */
[----:B------:R-:W-:Y:S01]  /*16ab0*/  BAR.SYNC.DEFER_BLOCKING 0x1, 0x80 ;  /* 0x0042000000007b1d */ /* 0x000fe20000010000 */
[----:B------:R-:W-:Y:S01]  /*16ac0*/  IADD3 R11, R0, 0x80, RZ ;  /* 0x00000080000b7810 */ /* 0x000fe20007ffe0ff */
[----:B------:R-:W-:Y:S01]  /*16ad0*/  @P0 IMAD.HI.U32 R4, R6, c[0x0][0x4ec], RZ ;  /* 0x00013b0006040a27 */ /* 0x000fe200078e00ff */
[----:B------:R-:W-:-:S02]  /*16ae0*/  IADD3 R2, R0, 0x70, RZ ;  /* 0x0000007000027810 */ /* 0x000fc40007ffe0ff */
[----:B------:R-:W-:Y:S01]  /*16af0*/  @P4 IADD3 R2, R11, 0x10, RZ ;  /* 0x000000100b024810 */ /* 0x000fe20007ffe0ff */
[----:B------:R-:W-:Y:S01]  /*16b00*/  IMAD.MOV.U32 R3, RZ, RZ, R6 ;  /* 0x000000ffff037224 */ /* 0x000fe200078e0006 */
[-C--:B------:R-:W-:Y:S02]  /*16b10*/  ISETP.GE.OR P4, PT, R10, R55.reuse, P3 ;  /* 0x000000370a00720c */ /* 0x080fe40001f86670 */
[----:B------:R-:W-:Y:S01]  /*16b20*/  @P0 SHF.R.U32.HI R3, RZ, c[0x0][0x4f0], R4 ;  /* 0x00013c00ff030a19 */ /* 0x000fe20000011604 */
[----:B------:R-:W-:Y:S01]  /*16b30*/  IMAD.MOV.U32 R4, RZ, RZ, R8 ;  /* 0x000000ffff047224 */ /* 0x000fe200078e0008 */
[----:B------:R-:W-:Y:S01]  /*16b40*/  ISETP.GE.OR P3, PT, R5, R55, P3 ;  /* 0x000000370500720c */ /* 0x000fe20001f66670 */
[----:B------:R-:W-:Y:S01]  /*16b50*/  IMAD.IADD R5, R9, 0x1, R7 ;  /* 0x0000000109057824 */ /* 0x000fe200078e0207 */
[----:B------:R-:W-:Y:S01]  /*16b60*/  SHF.R.S32.HI R7, RZ, 0x1f, R18 ;  /* 0x0000001fff077819 */ /* 0x000fe20000011412 */
[--C-:B------:R-:W-:Y:S01]  /*16b70*/  IMAD.MOV R8, RZ, RZ, -R3.reuse ;  /* 0x000000ffff087224 */ /* 0x100fe200078e0a03 */
[----:B------:R-:W-:-:S02]  /*16b80*/  SHF.R.S32.HI R9, RZ, 0x1f, R3 ;  /* 0x0000001fff097819 */ /* 0x000fc40000011403 */
[----:B------:R-:W-:Y:S01]  /*16b90*/  IADD3 R10, P0, R3, R20, RZ ;  /* 0x00000014030a7210 */ /* 0x000fe20007f1e0ff */
[----:B------:R-:W-:Y:S01]  /*16ba0*/  IMAD R7, R7, c[0x0][0x3d8], RZ ;  /* 0x0000f60007077a24 */ /* 0x000fe200078e02ff */
[----:B------:R-:W-:Y:S01]  /*16bb0*/  F2FP.PACK_AB R168, R169, R168 ;  /* 0x000000a8a9a8723e */ /* 0x000fe200000000ff */
[----:B------:R-:W-:Y:S01]  /*16bc0*/  IMAD R8, R8, c[0x0][0x4e8], R6 ;  /* 0x00013a0008087a24 */ /* 0x000fe200078e0206 */
[----:B------:R-:W-:Y:S01]  /*16bd0*/  IADD3.X R11, R9, R21, R19, P0, !PT ;  /* 0x00000015090b7210 */ /* 0x000fe200007fe413 */
[C---:B------:R-:W-:Y:S01]  /*16be0*/  IMAD R53, R18.reuse, c[0x0][0x3dc], R7 ;  /* 0x0000f70012357a24 */ /* 0x040fe200078e0207 */
[----:B------:R-:W-:Y:S01]  /*16bf0*/  F2FP.PACK_AB R170, R171, R170 ;  /* 0x000000aaabaa723e */ /* 0x000fe200000000ff */
[----:B------:R-:W-:Y:S01]  /*16c00*/  IMAD.WIDE.U32 R18, R18, c[0x0][0x3d8], R4 ;  /* 0x0000f60012127a25 */ /* 0x000fe200078e0004 */
[----:B------:R-:W-:Y:S01]  /*16c10*/  SHF.R.S32.HI R4, RZ, 0x1f, R8 ;  /* 0x0000001fff047819 */ /* 0x000fe20000011408 */
[----:B------:R-:W-:Y:S01]  /*16c20*/  STS [R0+0x80], R46 ;  /* 0x0000802e00007388 */ /* 0x000fe20000000800 */
[----:B------:R-:W-:Y:S01]  /*16c30*/  F2FP.PACK_AB R45, R45, R176 ;  /* 0x000000b02d2d723e */ /* 0x000fe200000000ff */
[----:B------:R-:W-:Y:S01]  /*16c40*/  IMAD.MOV.U32 R9, RZ, RZ, 0x20 ;  /* 0x00000020ff097424 */ /* 0x000fe200078e00ff */
[----:B------:R-:W-:Y:S01]  /*16c50*/  F2FP.PACK_AB R178, R179, R178 ;  /* 0x000000b2b3b2723e */ /* 0x000fe200000000ff */
[----:B------:R-:W-:Y:S01]  /*16c60*/  IMAD R4, R4, c[0x0][0x488], RZ ;  /* 0x0001220004047a24 */ /* 0x000fe200078e02ff */
[----:B------:R-:W-:Y:S01]  /*16c70*/  STS [R0+0x480], R146 ;  /* 0x0004809200007388 */ /* 0x000fe20000000800 */
[----:B------:R-:W-:Y:S01]  /*16c80*/  IMAD.WIDE.U32 R6, R8, c[0x0][0x488], R10 ;  /* 0x0001220008067a25 */ /* 0x000fe200078e000a */
[----:B------:R-:W-:-:S02]  /*16c90*/  SEL R9, R9, 0xffffffe0, !P1 ;  /* 0xffffffe009097807 */ /* 0x000fc40004800000 */
[----:B------:R-:W-:Y:S01]  /*16ca0*/  STS [R2], R44 ;  /* 0x0000002c02007388 */ /* 0x000fe20000000800 */
[----:B------:R-:W-:Y:S01]  /*16cb0*/  IMAD R8, R8, c[0x0][0x48c], R4 ;  /* 0x0001230008087a24 */ /* 0x000fe200078e0204 */
[----:B------:R-:W-:Y:S01]  /*16cc0*/  LEA R10, P0, R6, c[0x0][0x450], 0x2 ;  /* 0x00011400060a7a11 */ /* 0x000fe200078010ff */
[----:B------:R-:W-:Y:S01]  /*16cd0*/  IMAD.MOV.U32 R5, RZ, RZ, 0x40 ;  /* 0x00000040ff057424 */ /* 0x000fe200078e00ff */
[----:B------:R-:W-:Y:S01]  /*16ce0*/  STS [R2+0x400], R158 ;  /* 0x0004009e02007388 */ /* 0x000fe20000000800 */
[----:B------:R-:W-:Y:S01]  /*16cf0*/  IMAD.IADD R8, R7, 0x1, R8 ;  /* 0x0000000107087824 */ /* 0x000fe200078e0208 */
[----:B------:R-:W-:Y:S01]  /*16d00*/  F2FP.PACK_AB R43, R43, R188 ;  /* 0x000000bc2b2b723e */ /* 0x000fe200000000ff */
[----:B------:R-:W-:Y:S01]  /*16d10*/  IMAD.IADD R3, R0, 0x1, R9 ;  /* 0x0000000100037824 */ /* 0x000fe200078e0209 */
[----:B------:R-:W-:Y:S01]  /*16d20*/  SEL R7, R5, 0xffffffc0, !P2 ;  /* 0xffffffc005077807 */ /* 0x000fe20005000000 */
[----:B------:R-:W-:Y:S01]  /*16d30*/  IMAD.IADD R4, R9, 0x1, R2 ;  /* 0x0000000109047824 */ /* 0x000fe200078e0202 */
[----:B------:R-:W-:Y:S01]  /*16d40*/  STS [R0+0x2080], R148 ;  /* 0x0020809400007388 */ /* 0x000fe20000000800 */
[----:B------:R-:W-:-:S02]  /*16d50*/  LEA.HI.X R9, R6, c[0x0][0x454], R8, 0x2, P0 ;  /* 0x0001150006097a11 */ /* 0x000fc400000f1408 */
[----:B------:R-:W-:Y:S01]  /*16d60*/  IMAD.IADD R6, R0, 0x1, R7 ;  /* 0x0000000100067824 */ /* 0x000fe200078e0207 */
[----:B------:R-:W-:Y:S01]  /*16d70*/  STS [R0+0x2480], R150 ;  /* 0x0024809600007388 */ /* 0x000fe20000000800 */
[----:B------:R-:W-:Y:S01]  /*16d80*/  F2FP.PACK_AB R190, R191, R190 ;  /* 0x000000bebfbe723e */ /* 0x000fe200000000ff */
[----:B------:R-:W-:Y:S01]  /*16d90*/  IMAD.IADD R8, R7, 0x1, R2 ;  /* 0x0000000107087824 */ /* 0x000fe200078e0202 */
[----:B------:R-:W-:Y:S01]  /*16da0*/  F2FP.PACK_AB R180, R181, R180 ;  /* 0x000000b4b5b4723e */ /* 0x000fe200000000ff */
        /* <DEDUP_REMOVED lines=79> */
[----:B------:R-:W-:Y:S01]  /*172a0*/  STS [R4+0x4400], R29 ;  /* 0x0044001d04007388 */ /* 0x000fe20000000800 */
[----:B-1----:R-:W-:Y:S01]  /*172b0*/  IMAD.SHL.U32 R0, R13, 0x2, RZ ;  /* 0x000000020d007824 */ /* 0x002fe200078e00ff */
[----:B------:R-:W-:-:S02]  /*172c0*/  LEA R13, P0, R18, c[0x0][0x380], 0x1 ;  /* 0x0000e000120d7a11 */ /* 0x000fc400078008ff */
        /* <DEDUP_REMOVED lines=16> */
[----:B-1----:R-:W-:-:S03]  /*173d0*/  IMAD R6, R80, 0x80, R52 ;  /* 0x0000008050067824 */ /* 0x002fc600078e0234 */
[----:B------:R-:W-:Y:S04]  /*173e0*/  STS [R5+0x6080], R120 ;  /* 0x0060807805007388 */ /* 0x000fe80000000800 */
[----:B------:R-:W-:Y:S04]  /*173f0*/  STS [R5+0x6480], R122 ;  /* 0x0064807a05007388 */ /* 0x000fe80000000800 */
[----:B------:R-:W-:Y:S04]  /*17400*/  STS [R7+0x6000], R124 ;  /* 0x0060007c07007388 */ /* 0x000fe80000000800 */
[----:B------:R-:W-:Y:S04]  /*17410*/  STS [R7+0x6400], R126 ;  /* 0x0064007e07007388 */ /* 0x000fe80000000800 */
[----:B------:R-:W-:Y:S04]  /*17420*/  SHFL.IDX PT, R16, R10, RZ, 0x1c1f ;  /* 0x001c1fff0a107589 */ /* 0x000fe800000e0000 */
[----:B------:R-:W1:Y:S04]  /*17430*/  SHFL.IDX PT, R17, R9, RZ, 0x1c1f ;  /* 0x001c1fff09117589 */ /* 0x000e6800000e0000 */
[----:B------:R-:W-:Y:S06]  /*17440*/  BAR.SYNC.DEFER_BLOCKING 0x1, 0x80 ;  /* 0x0042000000007b1d */ /* 0x000fec0000010000 */
[----:B------:R-:W-:Y:S04]  /*17450*/  SHFL.IDX PT, R2, R10, 0x1, 0x1c1f ;  /* 0x003c1f000a027f89 */ /* 0x000fe800000e0000 */
[----:B------:R-:W3:Y:S04]  /*17460*/  SHFL.IDX PT, R3, R9, 0x1, 0x1c1f ;  /* 0x003c1f0009037f89 */ /* 0x000ee800000e0000 */
[----:B------:R-:W-:Y:S04]  /*17470*/  SHFL.IDX PT, R14, R10, 0x2, 0x1c1f ;  /* 0x005c1f000a0e7f89 */ /* 0x000fe800000e0000 */
[----:B------:R-:W4:Y:S04]  /*17480*/  SHFL.IDX PT, R15, R9, 0x2, 0x1c1f ;  /* 0x005c1f00090f7f89 */ /* 0x000f2800000e0000 */
[----:B------:R-:W-:Y:S04]  /*17490*/  SHFL.IDX PT, R10, R10, 0x3, 0x1c1f ;  /* 0x007c1f000a0a7f89 */ /* 0x000fe800000e0000 */
[----:B------:R-:W2:Y:S04]  /*174a0*/  SHFL.IDX PT, R11, R9, 0x3, 0x1c1f ;  /* 0x007c1f00090b7f89 */ /* 0x000ea800000e0000 */
[----:B-1----:R-:W-:Y:S04]  /*174b0*/  @!P6 ST.E [R16.64], R37 ;  /* 0x000000251000e985 */ /* 0x002fe8000c101914 */
[----:B---3--:R1:W-:Y:S04]  /*174c0*/  @!P5 ST.E [R2.64], R38 ;  /* 0x000000260200d985 */ /* 0x0083e8000c101914 */
[----:B----4-:R3:W-:Y:S04]  /*174d0*/  @!P4 ST.E [R14.64], R39 ;  /* 0x000000270e00c985 */ /* 0x0107e8000c101914 */
[----:B--2---:R3:W-:Y:S04]  /*174e0*/  @!P3 ST.E [R10.64], R40 ;  /* 0x000000280a00b985 */ /* 0x0047e8000c101914 */
[----:B------:R3:W2:Y:S04]  /*174f0*/  LDS.128 R24, [R0+0x880] ;  /* 0x0008800000187984 */ /* 0x0006a80000000c00 */
[----:B------:R3:W4:Y:S01]  /*17500*/  LDS.128 R32, [R0+0x1080] ;  /* 0x0010800000207984 */ /* 0x0007220000000c00 */
[----:B-1----:R-:W-:-:S03]  /*17510*/  IMAD.IADD R2, R19, 0x1, R53 ;  /* 0x0000000113027824 */ /* 0x002fc600078e0235 */
[----:B------:R3:W1:Y:S04]  /*17520*/  LDS.128 R40, [R0+0x1880] ;  /* 0x0018800000287984 */ /* 0x0006680000000c00 */
[----:B------:R3:W1:Y:S01]  /*17530*/  LDS.128 R48, [R0+0x2080] ;  /* 0x0020800000307984 */ /* 0x0006620000000c00 */
[----:B------:R-:W-:Y:S02]  /*17540*/  LEA.HI.X R7, R18, c[0x0][0x384], R2, 0x1, P0 ;  /* 0x0000e10012077a11 */ /* 0x000fe400000f0c02 */
[----:B------:R-:W-:Y:S01]  /*17550*/  ISETP.GE.AND P0, PT, R6, R55, PT ;  /* 0x000000370600720c */ /* 0x000fe20003f06270 */
        /* <DEDUP_REMOVED lines=13> */
[----:B--2-4-:R-:W2:Y:S01]  /*17630*/  LDS.128 R16, [R0+0x80] ;  /* 0x0000800000107984 */ /* 0x014ea20000000c00 */
[----:B------:R-:W-:-:S02]  /*17640*/  IADD3 R4, R12, 0x40, RZ ;  /* 0x000000400c047810 */ /* 0x000fc40007ffe0ff */
[----:B------:R-:W-:Y:S01]  /*17650*/  ISETP.GE.AND P1, PT, R12, c[0x0][0x3c8], PT ;  /* 0x0000f2000c007a0c */ /* 0x000fe20003f26270 */
[----:B---3--:R3:W4:Y:S01]  /*17660*/  LDS.128 R8, [R0+0x4080] ;  /* 0x0040800000087984 */ /* 0x0087220000000c00 */
[----:B------:R-:W-:-:S13]  /*17670*/  ISETP.GE.AND P0, PT, R4, c[0x0][0x3c8], PT ;  /* 0x0000f20004007a0c */ /* 0x000fda0003f06270 */
[----:B---3--:R-:W-:-:S04]  /*17680*/  @!P0 SHF.R.S32.HI R0, RZ, 0x1f, R4 ;  /* 0x0000001fff008819 */ /* 0x008fc80000011404 */
[----:B------:R-:W-:Y:S01]  /*17690*/  @!P0 LEA.HI R0, R0, R4, RZ, 0x3 ;  /* 0x0000000400008211 */ /* 0x000fe200078f18ff */
[----:B-1----:R-:W-:-:S03]  /*176a0*/  @!P1 IMAD.WIDE R4, R12, 0x2, R2 ;  /* 0x000000020c049825 */ /* 0x002fc600078e0202 */
[----:B------:R-:W-:-:S05]  /*176b0*/  @!P0 LOP3.LUT R0, R0, 0xfffffff8, RZ, 0xc0, !PT ;  /* 0xfffffff800008812 */ /* 0x000fca00078ec0ff */
[----:B------:R-:W-:Y:S01]  /*176c0*/  @!P0 IMAD.WIDE R2, R0, 0x2, R2 ;  /* 0x0000000200028825 */ /* 0x000fe200078e0202 */
[----:B--2---:R1:W-:Y:S04]  /*176d0*/  @!P1 ST.E.128 [R4.64], R16 ;  /* 0x0000001004009985 */ /* 0x0043e8000c101d14 */
[----:B----4-:R1:W-:Y:S02]  /*176e0*/  @!P0 ST.E.128 [R2.64], R8 ;  /* 0x0000000802008985 */ /* 0x0103e4000c101d14 */
.L_x_1018:
[----:B--2-4-:R-:W-:Y:S05]  /*176f0*/  BSYNC B0 ;  /* 0x0000000000007941 */ /* 0x014fea0003800000 */
.L_x_1017:
[----:B---3--:R-:W-:Y:S01]  /*17700*/  IADD3 R0, R6, 0x10, RZ ;  /* 0x0000001006007810 */ /* 0x008fe20007ffe0ff */
[----:B-1----:R1:W2:Y:S01]  /*17710*/  SHFL.IDX PT, R3, R7, 0x1, 0x181f ;  /* 0x00381f0007037f89 */ /* 0x0022a200000e0000 */
        /* <DEDUP_REMOVED lines=14> */
.L_x_1020:
[----:B------:R-:W-:Y:S05]  /*17800*/  BSYNC B0 ;  /* 0x0000000000007941 */ /* 0x000fea0003800000 */
.L_x_1019:
        /* <DEDUP_REMOVED lines=16> */
.L_x_1022:
[----:B------:R-:W-:Y:S05]  /*17910*/  BSYNC B0 ;  /* 0x0000000000007941 */ /* 0x000fea0003800000 */
.L_x_1021:
        /* <DEDUP_REMOVED lines=16> */
.L_x_1024:
[----:B------:R-:W-:Y:S05]  /*17a20*/  BSYNC B0 ;  /* 0x0000000000007941 */ /* 0x000fea0003800000 */
.L_x_1023:
        /* <DEDUP_REMOVED lines=16> */
.L_x_1026:
[----:B------:R-:W-:Y:S05]  /*17b30*/  BSYNC B0 ;  /* 0x0000000000007941 */ /* 0x000fea0003800000 */
.L_x_1025:
        /* <DEDUP_REMOVED lines=16> */
.L_x_1028:
[----:B------:R-:W-:Y:S05]  /*17c40*/  BSYNC B0 ;  /* 0x0000000000007941 */ /* 0x000fea0003800000 */
.L_x_1027:
        /* <DEDUP_REMOVED lines=16> */
.L_x_1030:
[----:B------:R-:W-:Y:S05]  /*17d50*/  BSYNC B0 ;  /* 0x0000000000007941 */ /* 0x000fea0003800000 */
.L_x_1029:
        /* <DEDUP_REMOVED lines=17> */
.L_x_1016:
[----:B------:R-:W3:Y:S01]  /*17e70*/  S2R R11, SR_TID.X ;  /* 0x00000000000b7919 */ /* 0x000ee20000002100 */
[----:B------:R-:W-:Y:S03]  /*17e80*/  BSSY B0, `(.L_x_1031) ;  /* 0x0000028000007945 */ /* 0x000fe60003800000 */
[----:B------:R-:W4:Y:S01]  /*17e90*/  S2R R9, SR_CTAID.Z ;  /* 0x0000000000097919 */ /* 0x000f220000002700 */
[----:B---3--:R-:W-:Y:S02]  /*17ea0*/  ISETP.GT.AND P0, PT, R11, 0x7f, PT ;  /* 0x0000007f0b00780c */ /* 0x008fe40003f04270 */
[----:B----4-:R-:W-:-:S11]  /*17eb0*/  SHF.R.S32.HI R10, RZ, 0x1f, R9 ;  /* 0x0000001fff0a7819 */ /* 0x010fd60000011409 */
[----:B------:R-:W-:Y:S05]  /*17ec0*/  @P0 BRA `(.L_x_1032) ;  /* 0x0000023000000947 */ /* 0x000fea0003800000 */
[----:B------:R-:W3:Y:S01]  /*17ed0*/  S2R R5, SR_CTAID.X ;  /* 0x0000000000057919 */ /* 0x000ee20000002500 */
[----:B-1----:R-:W-:-:S05]  /*17ee0*/  MOV R2, c[0x0][0x4e8] ;  /* 0x00013a0000027a02 */ /* 0x002fca0000000f00 */
[----:B------:R-:W-:Y:S01]  /*17ef0*/  IMAD R0, R2, c[0x0][0x388], RZ ;  /* 0x0000e20002007a24 */ /* 0x000fe200078e02ff */
[----:B---3--:R-:W-:-:S04]  /*17f00*/  LEA R5, R5, R11, 0x7 ;  /* 0x0000000b05057211 */ /* 0x008fc800078e38ff */
[----:B------:R-:W-:-:S13]  /*17f10*/  ISETP.GE.AND P0, PT, R5, R0, PT ;  /* 0x000000000500720c */ /* 0x000fda0003f06270 */
[----:B------:R-:W-:Y:S05]  /*17f20*/  @P0 BRA `(.L_x_1032) ;  /* 0x000001d000000947 */ /* 0x000fea0003800000 */
[----:B------:R-:W-:Y:S01]  /*17f30*/  ISETP.NE.AND P0, PT, R2, 0x1, PT ;  /* 0x000000010200780c */ /* 0x000fe20003f05270 */
[----:B------:R-:W-:Y:S01]  /*17f40*/  ULDC.64 UR4, c[0x0][0x490] ;  /* 0x0001240000047ab9 */ /* 0x000fe20000000a00 */
[----:B------:R-:W-:Y:S01]  /*17f50*/  MOV R0, R5 ;  /* 0x0000000500007202 */ /* 0x000fe20000000f00 */
[----:B------:R-:W-:Y:S01]  /*17f60*/  UIMAD UR7, UR6, UR4, URZ ;  /* 0x00000004060772a4 */ /* 0x000fe2000f8e023f */
[----:B------:R-:W-:Y:S01]  /*17f70*/  IMAD R6, R10, c[0x0][0x498], RZ ;  /* 0x000126000a067a24 */ /* 0x000fe200078e02ff */
[----:B------:R-:W-:Y:S02]  /*17f80*/  UIMAD.WIDE.U32 UR8, UR10, UR4, URZ ;  /* 0x000000040a0872a5 */ /* 0x000fe4000f8e003f */
[----:B------:R-:W-:Y:S01]  /*17f90*/  UIMAD UR4, UR10, UR5, UR7 ;  /* 0x000000050a0472a4 */ /* 0x000fe2000f8e0207 */
[----:B------:R-:W-:-:S03]  /*17fa0*/  IMAD R6, R9, c[0x0][0x49c], R6 ;  /* 0x0001270009067a24 */ /* 0x000fc600078e0206 */
[----:B------:R-:W-:Y:S01]  /*17fb0*/  UIADD3 UR4, UR9, UR4, URZ ;  /* 0x0000000409047290 */ /* 0x000fe2000fffe03f */
[----:B------:R-:W-:Y:S01]  /*17fc0*/  MOV R3, UR9 ;  /* 0x0000000900037c02 */ /* 0x000fe20008000f00 */
[----:B------:R-:W-:-:S04]  /*17fd0*/  @P0 IMAD.HI.U32 R2, R5, c[0x0][0x4ec], RZ ;  /* 0x00013b0005020a27 */ /* 0x000fc800078e00ff */
[----:B------:R-:W-:Y:S01]  /*17fe0*/  IMAD.U32 R3, RZ, RZ, UR4 ;  /* 0x00000004ff037e24 */ /* 0x000fe2000f8e00ff */
[----:B------:R-:W-:Y:S01]  /*17ff0*/  @P0 SHF.R.U32.HI R0, RZ, c[0x0][0x4f0], R2 ;  /* 0x00013c00ff000a19 */ /* 0x000fe20000011602 */
[----:B------:R-:W-:-:S03]  /*18000*/  IMAD.U32 R2, RZ, RZ, UR8 ;  /* 0x00000008ff027e24 */ /* 0x000fc6000f8e00ff */
[----:B------:R-:W-:Y:S01]  /*18010*/  IADD3 R4, -R0, RZ, RZ ;  /* 0x000000ff00047210 */ /* 0x000fe20007ffe1ff */
[----:B------:R-:W-:Y:S01]  /*18020*/  IMAD.WIDE.U32 R2, R9, c[0x0][0x498], R2 ;  /* 0x0001260009027a25 */ /* 0x000fe200078e0002 */
[----:B------:R-:W-:-:S03]  /*18030*/  SHF.R.S32.HI R7, RZ, 0x1f, R0 ;  /* 0x0000001fff077819 */ /* 0x000fc60000011400 */
[----:B------:R-:W-:Y:S01]  /*18040*/  IMAD R4, R4, c[0x0][0x4e8], R5 ;  /* 0x00013a0004047a24 */ /* 0x000fe200078e0205 */
[----:B------:R-:W-:-:S04]  /*18050*/  IADD3 R2, P0, R0, R2, RZ ;  /* 0x0000000200027210 */ /* 0x000fc80007f1e0ff */
[----:B------:R-:W-:Y:S02]  /*18060*/  SHF.R.S32.HI R5, RZ, 0x1f, R4 ;  /* 0x0000001fff057819 */ /* 0x000fe40000011404 */
[----:B------:R-:W-:-:S03]  /*18070*/  IADD3.X R3, R7, R3, R6, P0, !PT ;  /* 0x0000000307037210 */ /* 0x000fc600007fe406 */
        /* <DEDUP_REMOVED lines=8> */
.L_x_1032:
[----:B------:R-:W-:Y:S05]  /*18100*/  BSYNC B0 ;  /* 0x0000000000007941 */ /* 0x000fea0003800000 */
.L_x_1031:
[----:B------:R-:W3:Y:S01]  /*18110*/  S2R R13, SR_CTAID.X ;  /* 0x00000000000d7919 */ /* 0x000ee20000002500 */
[----:B-1----:R-:W-:Y:S01]  /*18120*/  SHF.R.S32.HI R0, RZ, 0x1f, R11 ;  /* 0x0000001fff007819 */ /* 0x002fe2000001140b */
[----:B------:R-:W-:Y:S01]  /*18130*/  IMAD.MOV.U32 R12, RZ, RZ, c[0x0][0x4e8] ;  /* 0x00013a00ff0c7624 */ /* 0x000fe200078e00ff */
[----:B------:R-:W-:Y:S01]  /*18140*/  ULDC.64 UR4, c[0x0][0x3e8] ;  /* 0x0000fa0000047ab9 */ /* 0x000fe20000000a00 */
[----:B------:R-:W-:Y:S01]  /*18150*/  IMAD R7, R10, c[0x0][0x3f0], RZ ;  /* 0x0000fc000a077a24 */ /* 0x000fe200078e02ff */
[----:B------:R-:W-:Y:S01]  /*18160*/  LEA.HI R0, R0, R11, RZ, 0x3 ;  /* 0x0000000b00007211 */ /* 0x000fe200078f18ff */
[----:B------:R-:W-:Y:S01]  /*18170*/  UIMAD UR6, UR6, UR4, URZ ;  /* 0x00000004060672a4 */ /* 0x000fe2000f8e023f */
[----:B------:R-:W-:Y:S01]  /*18180*/  ISETP.NE.AND P0, PT, R12, 0x1, PT ;  /* 0x000000010c00780c */ /* 0x000fe20003f05270 */
[----:B------:R-:W-:Y:S01]  /*18190*/  UIMAD.WIDE.U32 UR8, UR10, UR4, URZ ;  /* 0x000000040a0872a5 */ /* 0x000fe2000f8e003f */
[----:B------:R-:W-:Y:S01]  /*181a0*/  LOP3.LUT R2, R0, 0xfffffff8, RZ, 0xc0, !PT ;  /* 0xfffffff800027812 */ /* 0x000fe200078ec0ff */
[----:B------:R-:W-:Y:S01]  /*181b0*/  UIMAD UR4, UR10, UR5, UR6 ;  /* 0x000000050a0472a4 */ /* 0x000fe2000f8e0206 */
[----:B------:R-:W-:Y:S01]  /*181c0*/  SHF.R.S32.HI R8, RZ, 0x3, R0 ;  /* 0x00000003ff087819 */ /* 0x000fe20000011400 */
[----:B------:R-:W-:Y:S01]  /*181d0*/  IMAD R7, R9, c[0x0][0x3f4], R7 ;  /* 0x0000fd0009077a24 */ /* 0x000fe200078e0207 */
[----:B------:R-:W-:Y:S01]  /*181e0*/  BSSY B0, `(.L_x_1033) ;  /* 0x000002c000007945 */ /* 0x000fe20003800000 */
[----:B------:R-:W-:Y:S01]  /*181f0*/  IMAD.IADD R11, R11, 0x1, -R2 ;  /* 0x000000010b0b7824 */ /* 0x000fe200078e0a02 */
[----:B------:R-:W-:Y:S01]  /*18200*/  UIADD3 UR4, UR9, UR4, URZ ;  /* 0x0000000409047290 */ /* 0x000fe2000fffe03f */
[----:B------:R-:W-:Y:S01]  /*18210*/  IMAD.U32 R3, RZ, RZ, UR9 ;  /* 0x00000009ff037e24 */ /* 0x000fe2000f8e00ff */
[----:B------:R-:W-:Y:S01]  /*18220*/  MOV R2, UR8 ;  /* 0x0000000800027c02 */ /* 0x000fe20008000f00 */
[----:B------:R-:W-:Y:S01]  /*18230*/  IMAD R12, R12, c[0x0][0x388], RZ ;  /* 0x0000e2000c0c7a24 */ /* 0x000fe200078e02ff */
[----:B------:R-:W-:-:S02]  /*18240*/  LEA R0, R11, R8, 0x4 ;  /* 0x000000080b007211 */ /* 0x000fc400078e20ff */
[----:B------:R-:W-:-:S03]  /*18250*/  MOV R3, UR4 ;  /* 0x0000000400037c02 */ /* 0x000fc60008000f00 */
[C---:B---3--:R-:W-:Y:S01]  /*18260*/  IMAD R4, R13.reuse, 0x80, R0 ;  /* 0x000000800d047824 */ /* 0x048fe200078e0200 */
        /* <DEDUP_REMOVED lines=10> */
[----:B------:R-:W-:Y:S02]  /*18310*/  IMAD R5, R5, c[0x0][0x4e8], R4 ;  /* 0x00013a0005057a24 */ /* 0x000fe400078e0204 */
[----:B------:R-:W-:Y:S01]  /*18320*/  IMAD R0, R0, c[0x0][0x3e4], R6 ;  /* 0x0000f90000007a24 */ /* 0x000fe200078e0206 */
[----:B------:R-:W-:Y:S02]  /*18330*/  SHF.L.U32 R6, R11, 0x3, RZ ;  /* 0x000000030b067819 */ /* 0x000fe400000006ff */
[----:B------:R-:W-:Y:S02]  /*18340*/  SHF.R.S32.HI R4, RZ, 0x1f, R5 ;  /* 0x0000001fff047819 */ /* 0x000fe40000011405 */
[----:B------:R-:W-:Y:S02]  /*18350*/  IADD3 R3, R3, R0, RZ ;  /* 0x0000000003037210 */ /* 0x000fe40007ffe0ff */
[----:B------:R-:W-:Y:S01]  /*18360*/  IADD3 R7, R6, 0x40, RZ ;  /* 0x0000004006077810 */ /* 0x000fe20007ffe0ff */
[----:B------:R-:W-:-:S02]  /*18370*/  IMAD R0, R4, c[0x0][0x3d8], RZ ;  /* 0x0000f60004007a24 */ /* 0x000fc400078e02ff */
[----:B------:R-:W-:-:S04]  /*18380*/  IMAD.WIDE.U32 R2, R5, c[0x0][0x3d8], R2 ;  /* 0x0000f60005027a25 */ /* 0x000fc800078e0002 */
[----:B------:R-:W-:Y:S01]  /*18390*/  IMAD R0, R5, c[0x0][0x3dc], R0 ;  /* 0x0000f70005007a24 */ /* 0x000fe200078e0200 */
[----:B------:R-:W-:-:S03]  /*183a0*/  LEA R10, P0, R2, c[0x0][0x380], 0x1 ;  /* 0x0000e000020a7a11 */ /* 0x000fc600078008ff */
[----:B------:R-:W-:-:S05]  /*183b0*/  IMAD.IADD R0, R3, 0x1, R0 ;  /* 0x0000000103007824 */ /* 0x000fca00078e0200 */
[----:B------:R-:W-:Y:S02]  /*183c0*/  LEA.HI.X R9, R2, c[0x0][0x384], R0, 0x1, P0 ;  /* 0x0000e10002097a11 */ /* 0x000fe400000f0c00 */
[----:B------:R-:W-:Y:S01]  /*183d0*/  ISETP.GE.AND P0, PT, R8, R12, PT ;  /* 0x0000000c0800720c */ /* 0x000fe20003f06270 */
[----:B------:R1:W3:Y:S04]  /*183e0*/  SHFL.IDX PT, R2, R10, RZ, 0x181f ;  /* 0x00181fff0a027589 */ /* 0x0002e800000e0000 */
[----:B------:R1:W4:Y:S08]  /*183f0*/  SHFL.IDX PT, R3, R9, RZ, 0x181f ;  /* 0x00181fff09037589 */ /* 0x00033000000e0000 */
        /* <DEDUP_REMOVED lines=10> */
.L_x_1034:
[----:B------:R-:W-:Y:S05]  /*184a0*/  BSYNC B0 ;  /* 0x0000000000007941 */ /* 0x000fea0003800000 */
.L_x_1033:
[----:B------:R-:W-:Y:S01]  /*184b0*/  IADD3 R0, R8, 0x10, RZ ;  /* 0x0000001008007810 */ /* 0x000fe20007ffe0ff */
[----:B---34-:R3:W4:Y:S01]  /*184c0*/  SHFL.IDX PT, R3, R9, 0x1, 0x181f ;  /* 0x00381f0009037f89 */ /* 0x01872200000e0000 */
        /* <DEDUP_REMOVED lines=13> */
.L_x_1036:
[----:B------:R-:W-:Y:S05]  /*185a0*/  BSYNC B0 ;  /* 0x0000000000007941 */ /* 0x000fea0003800000 */
.L_x_1035:
[----:B------:R-:W-:Y:S01]  /*185b0*/  IADD3 R0, R8, 0x20, RZ ;  /* 0x0000002008007810 */ /* 0x000fe20007ffe0ff */
[----:B-1--4-:R1:W4:Y:S01]  /*185c0*/  SHFL.IDX PT, R3, R9, 0x2, 0x181f ;  /* 0x00581f0009037f89 */ /* 0x01232200000e0000 */
        /* <DEDUP_REMOVED lines=13> */
.L_x_1038:
[----:B------:R-:W-:Y:S05]  /*186a0*/  BSYNC B0 ;  /* 0x0000000000007941 */ /* 0x000fea0003800000 */
.L_x_1037:
        /* <DEDUP_REMOVED lines=15> */
.L_x_1040:
[----:B------:R-:W-:Y:S05]  /*187a0*/  BSYNC B0 ;  /* 0x0000000000007941 */ /* 0x000fea0003800000 */
.L_x_1039:
        /* <DEDUP_REMOVED lines=15> */
.L_x_1042:
[----:B------:R-:W-:Y:S05]  /*188a0*/  BSYNC B0 ;  /* 0x0000000000007941 */ /* 0x000fea0003800000 */
.L_x_1041:
        /* <DEDUP_REMOVED lines=15> */
.L_x_1044:
[----:B------:R-:W-:Y:S05]  /*189a0*/  BSYNC B0 ;  /* 0x0000000000007941 */ /* 0x000fea0003800000 */
.L_x_1043:
        /* <DEDUP_REMOVED lines=15> */
.L_x_1046:
[----:B------:R-:W-:Y:S05]  /*18aa0*/  BSYNC B0 ;  /* 0x0000000000007941 */ /* 0x000fea0003800000 */
.L_x_1045:
[----:B------:R-:W-:Y:S01]  /*18ab0*/  IADD3 R0, R8, 0x70, RZ ;  /* 0x0000007008007810 */ /* 0x000fe20007ffe0ff */
[----:B---34-:R3:W4:Y:S03]  /*18ac0*/  SHFL.IDX PT, R3, R9, 0x7, 0x181f ;  /* 0x00f81f0009037f89 */ /* 0x01872600000e0000 */
[----:B------:R-:W-:Y:S01]  /*18ad0*/  ISETP.GE.AND P0, PT, R0, R12, PT ;  /* 0x0000000c0000720c */ /* 0x000fe20003f06270 */
[----:B------:R3:W1:-:S12]  /*18ae0*/  SHFL.IDX PT, R2, R10, 0x7, 0x181f ;  /* 0x00f81f000a027f89 */ /* 0x00065800000e0000 */
[----:B------:R-:W-:Y:S05]  /*18af0*/  @P0 EXIT ;  /* 0x000000000000094d */ /* 0x000fea0003800000 */
[----:B------:R-:W-:-:S13]  /*18b00*/  ISETP.GE.AND P0, PT, R6, c[0x0][0x3c8], PT ;  /* 0x0000f20006007a0c */ /* 0x000fda0003f06270 */
[----:B-1--4-:R-:W-:-:S05]  /*18b10*/  @!P0 IMAD.WIDE R4, R6, 0x2, R2 ;  /* 0x0000000206048825 */ /* 0x012fca00078e0202 */
        /* <DEDUP_REMOVED lines=9> */
.L_x_1047:
        /* <DEDUP_REMOVED lines=13> */
.L_x_4344:


//--------------------- .text._ZN7cutlass13device_kernelIN5flash19enable_sm80_to_sm89INS1_16FlashAttnFwdSm80INS1_25CollectiveMainloopFwdSm80ILi4ELi1ELb0EN4cute5tupleIJNS5_1CILi128EEENS7_ILi48EEES8_EEELi128ENS_6half_tEfNS_4arch4Sm80ELb0ELb1ELb1ELb1ELb1ELb0ELb1ELb0EEENS1_21CollectiveEpilogueFwdINS6_IJS8_S8_S9_EEENS6_IJNS7_ILi1EEESH_SH_EEESB_SD_Li128ELb1ELb1ELb0ELb0EEENS1_19SingleTileSchedulerILb1ELb0ELb1ELi128EEEEEEEEEvNT_6ParamsE --------------------------
	.section	.text._ZN7cutlass13device_kernelIN5flash19enable_sm80_to_sm89INS1_16FlashAttnFwdSm80INS1_25CollectiveMainloopFwdSm80ILi4ELi1ELb0EN4cute5tupleIJNS5_1CILi128EEENS7_ILi48EEES8_EEELi128ENS_6half_tEfNS_4arch4Sm80ELb0ELb1ELb1ELb1ELb1ELb0ELb1ELb0EEENS1_21CollectiveEpilogueFwdINS6_IJS8_S8_S9_EEENS6_IJNS7_ILi1EEESH_SH_EEESB_SD_Li128ELb1ELb1ELb0ELb0EEENS1_19SingleTileSchedulerILb1ELb0ELb1ELi128EEEEEEEEEvNT_6ParamsE,"ax",@progbits
	.sectioninfo	@"SHI_REGISTERS=255"
	.align	128
.text._ZN7cutlass13device_kernelIN5flash19enable_sm80_to_sm89INS1_16FlashAttnFwdSm80INS1_25CollectiveMainloopFwdSm80ILi4ELi1ELb0EN4cute5tupleIJNS5_1CILi128EEENS7_ILi48EEES8_EEELi128ENS_6half_tEfNS_4arch4Sm80ELb0ELb1ELb1ELb1ELb1ELb0ELb1ELb0EEENS1_21CollectiveEpilogueFwdINS6_IJS8_S8_S9_EEENS6_IJNS7_ILi1EEESH_SH_EEESB_SD_Li128ELb1ELb1ELb0ELb0EEENS1_19SingleTileSchedulerILb1ELb0ELb1ELi128EEEEEEEEEvNT_6ParamsE:
        .type           _ZN7cutlass13device_kernelIN5flash19enable_sm80_to_sm89INS1_16FlashAttnFwdSm80INS1_25CollectiveMainloopFwdSm80ILi4ELi1ELb0EN4cute5tupleIJNS5_1CILi128EEENS7_ILi48EEES8_EEELi128ENS_6half_tEfNS_4arch4Sm80ELb0ELb1ELb1ELb1ELb1ELb0ELb1ELb0EEENS1_21CollectiveEpilogueFwdINS6_IJS8_S8_S9_EEENS6_IJNS7_ILi1EEESH_SH_EEESB_SD_Li128ELb1ELb1ELb0ELb0EEENS1_19SingleTileSchedulerILb1ELb0ELb1ELi128EEEEEEEEEvNT_6ParamsE,@function
        .size           _ZN7cutlass13device_kernelIN5flash19enable_sm80_to_sm89INS1_16FlashAttnFwdSm80INS1_25CollectiveMainloopFwdSm80ILi4ELi1ELb0EN4cute5tupleIJNS5_1CILi128EEENS7_ILi48EEES8_EEELi128ENS_6half_tEfNS_4arch4Sm80ELb0ELb1ELb1ELb1ELb1ELb0ELb1ELb0EEENS1_21CollectiveEpilogueFwdINS6_IJS8_S8_S9_EEENS6_IJNS7_ILi1EEESH_SH_EEESB_SD_Li128ELb1ELb1ELb0ELb0EEENS1_19SingleTileSchedulerILb1ELb0ELb1ELi128EEEEEEEEEvNT_6ParamsE,(.L_x_4345 - _ZN7cutlass13device_kernelIN5flash19enable_sm80_to_sm89INS1_16FlashAttnFwdSm80INS1_25CollectiveMainloopFwdSm80ILi4ELi1ELb0EN4cute5tupleIJNS5_1CILi128EEENS7_ILi48EEES8_EEELi128ENS_6half_tEfNS_4arch4Sm80ELb0ELb1ELb1ELb1ELb1ELb0ELb1ELb0EEENS1_21CollectiveEpilogueFwdINS6_IJS8_S8_S9_EEENS6_IJNS7_ILi1EEESH_SH_EEESB_SD_Li128ELb1ELb1ELb0ELb0EEENS1_19SingleTileSchedulerILb1ELb0ELb1ELi128EEEEEEEEEvNT_6ParamsE)
        .other          _ZN7cutlass13device_kernelIN5flash19enable_sm80_to_sm89INS1_16FlashAttnFwdSm80INS1_25CollectiveMainloopFwdSm80ILi4ELi1ELb0EN4cute5tupleIJNS5_1CILi128EEENS7_ILi48EEES8_EEELi128ENS_6half_tEfNS_4arch4Sm80ELb0ELb1ELb1ELb1ELb1ELb0ELb1ELb0EEENS1_21CollectiveEpilogueFwdINS6_IJS8_S8_S9_EEENS6_IJNS7_ILi1EEESH_SH_EEESB_SD_Li128ELb1ELb1ELb0ELb0EEENS1_19SingleTileSchedulerILb1ELb0ELb1ELi128EEEEEEEEEvNT_6ParamsE,@"STO_CUDA_ENTRY STV_DEFAULT"
_ZN7cutlass13device_kernelIN5flash19enable_sm80_to_sm89INS1_16FlashAttnFwdSm80INS1_25CollectiveMainloopFwdSm80ILi4ELi1ELb0EN4cute5tupleIJNS5_1CILi128EEENS7_ILi48EEES8_EEELi128ENS_6half_tEfNS_4arch4Sm80ELb0ELb1ELb1ELb1ELb1ELb0ELb1ELb0EEENS1_21CollectiveEpilogueFwdINS6_IJS8_S8_S9_EEENS6_IJNS7_ILi1EEESH_SH_EEESB_SD_Li128ELb1ELb1ELb0ELb0EEENS1_19SingleTileSchedulerILb1ELb0ELb1ELi128EEEEEEEEEvNT_6ParamsE:
        /* <DEDUP_REMOVED lines=21> */
.L_x_1049:
        /* <DEDUP_REMOVED lines=13> */
.L_x_1051:
[----:B------:R-:W-:Y:S02]  /*0220*/  ULDC UR5, c[0x0][0x54c] ;  /* 0x0001530000057ab9 */ /* 0x000fe40000000800 */
.L_x_1050:
[----:B------:R-:W-:Y:S02]  /*0230*/  ULDC UR4, c[0x0][0x548] ;  /* 0x0001520000047ab9 */ /* 0x000fe40000000800 */
[----:B------:R-:W-:-:S02]  /*0240*/  USHF.L.U32 UR28, UR28, 0x7, URZ ;  /* 0x000000071c1c7899 */ /* 0x000fc4000800063f */
[----:B------:R-:W-:-:S04]  /*0250*/  UIMAD UR4, UR5, UR4, URZ ;  /* 0x00000004050472a4 */ /* 0x000fc8000f8e023f */
[----:B------:R-:W-:-:S04]  /*0260*/  UISETP.GE.AND UP0, UPT, UR28, UR4, UPT ;  /* 0x000000041c00728c */ /* 0x000fc8000bf06270 */
[----:B------:R-:W-:Y:S01]  /*0270*/  USEL UR13, UR13, 0xffffffff, !UP0 ;  /* 0xffffffff0d0d7887 */ /* 0x000fe2000c000000 */
[----:B------:R-:W-:Y:S05]  /*0280*/  BRA `(.L_x_1052) ;  /* 0x000001b000007947 */ /* 0x000fea0003800000 */
.L_x_1048:
        /* <DEDUP_REMOVED lines=8> */
.L_x_1053:
        /* <DEDUP_REMOVED lines=13> */
.L_x_1055:
[----:B------:R-:W-:Y:S02]  /*03e0*/  ULDC UR5, c[0x0][0x54c] ;  /* 0x0001530000057ab9 */ /* 0x000fe40000000800 */
.L_x_1054:
[----:B------:R-:W-:Y:S02]  /*03f0*/  ULDC UR4, c[0x0][0x548] ;  /* 0x0001520000047ab9 */ /* 0x000fe40000000800 */
[----:B------:R-:W-:-:S02]  /*0400*/  USHF.L.U32 UR28, UR28, 0x7, URZ ;  /* 0x000000071c1c7899 */ /* 0x000fc4000800063f */
[----:B------:R-:W-:-:S04]  /*0410*/  UIMAD UR4, UR5, UR4, URZ ;  /* 0x00000004050472a4 */ /* 0x000fc8000f8e023f */
[----:B------:R-:W-:-:S04]  /*0420*/  UISETP.GE.AND UP0, UPT, UR28, UR4, UPT ;  /* 0x000000041c00728c */ /* 0x000fc8000bf06270 */
[----:B------:R-:W-:-:S06]  /*0430*/  USEL UR13, UR13, 0xffffffff, !UP0 ;  /* 0xffffffff0d0d7887 */ /* 0x000fcc000c000000 */
.L_x_1052:
[----:B------:R-:W-:-:S13]  /*0440*/  ISETP.LE.AND P0, PT, RZ, UR13, PT ;  /* 0x0000000dff007c0c */ /* 0x000fda000bf03270 */
[----:B------:R-:W-:Y:S05]  /*0450*/  @!P0 EXIT ;  /* 0x000000000000894d */ /* 0x000fea0003800000 */
[----:B------:R-:W-:Y:S02]  /*0460*/  ULDC.64 UR8, c[0x0][0x370] ;  /* 0x0000dc0000087ab9 */ /* 0x000fe40000000a00 */
[----:B------:R-:W-:Y:S02]  /*0470*/  UISETP.NE.U32.AND UP2, UPT, URZ, UR8, UPT ;  /* 0x000000083f00728c */ /* 0x000fe4000bf45070 */
[----:B------:R-:W-:Y:S02]  /*0480*/  ULDC.64 UR4, c[0x0][0x360] ;  /* 0x0000d80000047ab9 */ /* 0x000fe40000000a00 */
[----:B------:R-:W-:Y:S02]  /*0490*/  UISETP.NE.U32.AND UP0, UPT, URZ, UR4, UPT ;  /* 0x000000043f00728c */ /* 0x000fe4000bf05070 */
[----:B------:R-:W-:Y:S02]  /*04a0*/  ULDC.64 UR6, c[0x0][0x348] ;  /* 0x0000d20000067ab9 */ /* 0x000fe40000000a00 */
[----:B------:R-:W-:-:S02]  /*04b0*/  UISETP.NE.AND.EX UP2, UPT, URZ, UR9, UPT, UP2 ;  /* 0x000000093f00728c */ /* 0x000fc4000bf45320 */
[----:B------:R-:W-:Y:S02]  /*04c0*/  UISETP.NE.U32.AND UP1, UPT, URZ, UR6, UPT ;  /* 0x000000063f00728c */ /* 0x000fe4000bf25070 */
[----:B------:R-:W-:Y:S02]  /*04d0*/  UISETP.NE.AND.EX UP0, UPT, URZ, UR5, UPT, UP0 ;  /* 0x000000053f00728c */ /* 0x000fe4000bf05300 */
[----:B------:R-:W-:Y:S01]  /*04e0*/  UISETP.NE.AND.EX UP1, UPT, URZ, UR7, UPT, UP1 ;  /* 0x000000073f00728c */ /* 0x000fe2000bf25310 */
[----:B------:R-:W-:Y:S01]  /*04f0*/  PLOP3.LUT P2, PT, PT, PT, UP2, 0x80, 0x0 ;  /* 0x000000000000781c */ /* 0x000fe20003f4f028 */
[----:B------:R-:W-:Y:S02]  /*0500*/  ULDC.64 UR8, c[0x0][0x370] ;  /* 0x0000dc0000087ab9 */ /* 0x000fe40000000a00 */
        /* <DEDUP_REMOVED lines=13> */
[----:B------:R1:W2:Y:S04]  /*05e0*/  @P2 LDG.E R3, [R2.64] ;  /* 0x0000001602032981 */ /* 0x0002a8000c1e1900 */
[----:B------:R-:W3:Y:S04]  /*05f0*/  @P0 LDG.E R0, [R4.64] ;  /* 0x0000001604000981 */ /* 0x000ee8000c1e1900 */
[----:B-1----:R-:W4:Y:S01]  /*0600*/  @P1 LDG.E R2, [R6.64] ;  /* 0x0000001606021981 */ /* 0x002f22000c1e1900 */
        /* <DEDUP_REMOVED lines=11> */
[----:B-1--4-:R-:W-:Y:S05]  /*06c0*/  @P0 BRA `(.L_x_1056) ;  /* 0x0000006000000947 */ /* 0x012fea0003800000 */
[----:B--2---:R-:W-:Y:S05]  /*06d0*/  @!P1 BRA `(.L_x_1056) ;  /* 0x0000005000009947 */ /* 0x004fea0003800000 */
[----:B------:R-:W2:Y:S04]  /*06e0*/  LDG.E R2, [R6.64] ;  /* 0x0000001606027981 */ /* 0x000ea8000c1e1900 */
[----:B------:R-:W4:Y:S01]  /*06f0*/  LDG.E R0, [R6.64+0x4] ;  /* 0x0000041606007981 */ /* 0x000f22000c1e1900 */
[----:B--23--:R-:W1:Y:S08]  /*0700*/  R2UR UR12, R2 ;  /* 0x00000000020c73c2 */ /* 0x00ce7000000e0000 */
[----:B----4-:R-:W1:Y:S02]  /*0710*/  R2UR UR4, R0 ;  /* 0x00000000000473c2 */ /* 0x010e6400000e0000 */
[----:B-1----:R-:W-:-:S06]  /*0720*/  UIADD3 UR12, -UR12, UR4, URZ ;  /* 0x000000040c0c7290 */ /* 0x002fcc000fffe13f */
.L_x_1056:
[----:B--2---:R-:W-:-:S04]  /*0730*/  ISETP.NE.U32.AND P0, PT, RZ, c[0x0][0x368], PT ;  /* 0x0000da00ff007a0c */ /* 0x004fc80003f05070 */
        /* <DEDUP_REMOVED lines=9> */
.L_x_1057:
        /* <DEDUP_REMOVED lines=8> */
[----:B------:R-:W4:Y:S01]  /*0850*/  LDG.E R0, [R2.64+0x4] ;  /* 0x0000041602007981 */ /* 0x000f22000c1e1900 */
[----:B--2---:R-:W1:Y:S08]  /*0860*/  R2UR UR4, R4 ;  /* 0x00000000040473c2 */ /* 0x004e7000000e0000 */
[----:B----4-:R-:W1:Y:S02]  /*0870*/  R2UR UR8, R0 ;  /* 0x00000000000873c2 */ /* 0x010e6400000e0000 */
[----:B-1----:R-:W-:-:S06]  /*0880*/  UIADD3 UR8, -UR4, UR8, URZ ;  /* 0x0000000804087290 */ /* 0x002fcc000fffe13f */
.L_x_1058:
[----:B------:R-:W-:Y:S02]  /*0890*/  ULDC UR4, c[0x0][0x2c4] ;  /* 0x0000b10000047ab9 */ /* 0x000fe40000000800 */
[----:B------:R-:W-:-:S02]  /*08a0*/  UISETP.NE.AND UP0, UPT, UR4, 0x1, UPT ;  /* 0x000000010400788c */ /* 0x000fc4000bf05270 */
[----:B------:R-:W-:Y:S02]  /*08b0*/  ULDC.64 UR6, c[0x0][0x2c8] ;  /* 0x0000b20000067ab9 */ /* 0x000fe40000000a00 */
[----:B------:R-:W-:Y:S02]  /*08c0*/  UIADD3 UR14, UR28, 0x7f, URZ ;  /* 0x0000007f1c0e7890 */ /* 0x000fe4000fffe03f */
[----:B------:R-:W-:Y:S02]  /*08d0*/  ULDC.64 UR4, c[0x0][0x328] ;  /* 0x0000ca0000047ab9 */ /* 0x000fe40000000a00 */
[----:B------:R-:W-:Y:S02]  /*08e0*/  UP2UR UR15, UPR, URZ, 0x1 ;  /* 0x000000013f0f7883 */ /* 0x000fe40008000000 */
[----:B------:R-:W-:Y:S02]  /*08f0*/  UIADD3 UR8, -UR11, UR8, URZ ;  /* 0x000000080b087290 */ /* 0x000fe4000fffe13f */
[----:B------:R-:W-:-:S04]  /*0900*/  @UP0 UIADD3 UR18, UR28, 0x7f, URZ ;  /* 0x0000007f1c120890 */ /* 0x000fc8000fffe03f */
[----:B------:R-:W-:Y:S02]  /*0910*/  UIMAD.WIDE.U32 UR18, UR18, UR6, URZ ;  /* 0x00000006121272a5 */ /* 0x000fe4000f8e003f */
[----:B---3--:R-:W-:Y:S02]  /*0920*/  UIADD3 UR6, UR8, 0x1, -UR12 ;  /* 0x0000000108067890 */ /* 0x008fe4000fffe80c */
[----:B------:R-:W-:Y:S02]  /*0930*/  @UP0 USHF.R.U32.HI UR14, URZ, UR7, UR19 ;  /* 0x000000073f0e0299 */ /* 0x000fe40008011613 */
[----:B------:R-:W-:Y:S02]  /*0940*/  UISETP.GE.AND UP0, UPT, UR5, 0x1, UPT ;  /* 0x000000010500788c */ /* 0x000fe4000bf06270 */
[----:B------:R-:W-:Y:S02]  /*0950*/  UIADD3 UR6, UR6, UR14, URZ ;  /* 0x0000000e06067290 */ /* 0x000fe4000fffe03f */
[----:B------:R-:W-:-:S02]  /*0960*/  UP2UR UR14, UPR, URZ, 0x1 ;  /* 0x000000013f0e7883 */ /* 0x000fc40008000000 */
[----:B------:R-:W-:Y:S01]  /*0970*/  PLOP3.LUT P0, PT, PT, PT, UP0, 0x40, 0x0 ;  /* 0x000000000000781c */ /* 0x000fe20003f0e808 */
[----:B------:R-:W-:-:S12]  /*0980*/  UIADD3 UR4, UR6, UR4, URZ ;  /* 0x0000000406047290 */ /* 0x000fd8000fffe03f */
[----:B------:R-:W-:Y:S05]  /*0990*/  @P0 BRA `(.L_x_1059) ;  /* 0x0000012000000947 */ /* 0x000fea0003800000 */
[----:B------:R-:W-:Y:S01]  /*09a0*/  ISETP.LT.AND P0, PT, RZ, UR6, PT ;  /* 0x00000006ff007c0c */ /* 0x000fe2000bf01270 */
[----:B------:R-:W-:-:S12]  /*09b0*/  UIADD3 UR17, UR6, -0x1, URZ ;  /* 0xffffffff06117890 */ /* 0x000fd8000fffe03f */
[----:B------:R-:W-:Y:S05]  /*09c0*/  @P0 BRA `(.L_x_1060) ;  /* 0x0000007000000947 */ /* 0x000fea0003800000 */
[----:B------:R-:W-:Y:S02]  /*09d0*/  UISETP.NE.AND UP0, UPT, UR5, 0x1, UPT ;  /* 0x000000010500788c */ /* 0x000fe4000bf05270 */
[----:B------:R-:W-:-:S03]  /*09e0*/  UIADD3 UR17, -UR6, URZ, URZ ;  /* 0x0000003f06117290 */ /* 0x000fc6000fffe13f */
[----:B------:R-:W-:Y:S02]  /*09f0*/  ULDC.64 UR6, c[0x0][0x330] ;  /* 0x0000cc0000067ab9 */ /* 0x000fe40000000a00 */
[----:B------:R-:W-:-:S04]  /*0a00*/  UIMAD.WIDE.U32 UR18, UR17, UR6, URZ ;  /* 0x00000006111272a5 */ /* 0x000fc8000f8e003f */
[----:B------:R-:W-:-:S04]  /*0a10*/  @UP0 USHF.R.U32.HI UR17, URZ, UR7, UR19 ;  /* 0x000000073f110299 */ /* 0x000fc80008011613 */
[----:B------:R-:W-:Y:S01]  /*0a20*/  ULOP3.LUT UR17, URZ, UR17, URZ, 0x33, !UPT ;  /* 0x000000113f117292 */ /* 0x000fe2000f8e333f */
[----:B------:R-:W-:Y:S05]  /*0a30*/  BRA `(.L_x_1061) ;  /* 0x0000004000007947 */ /* 0x000fea0003800000 */
.L_x_1060:
[----:B------:R-:W-:Y:S02]  /*0a40*/  UISETP.NE.AND UP0, UPT, UR5, 0x1, UPT ;  /* 0x000000010500788c */ /* 0x000fe4000bf05270 */
[----:B------:R-:W-:Y:S02]  /*0a50*/  ULDC.64 UR6, c[0x0][0x330] ;  /* 0x0000cc0000067ab9 */ /* 0x000fe40000000a00 */
[----:B------:R-:W-:-:S07]  /*0a60*/  UIMAD.WIDE.U32 UR18, UR17, UR6, URZ ;  /* 0x00000006111272a5 */ /* 0x000fce000f8e003f */
[----:B------:R-:W-:Y:S02]  /*0a70*/  @UP0 USHF.R.U32.HI UR17, URZ, UR7, UR19 ;  /* 0x000000073f110299 */ /* 0x000fe40008011613 */
.L_x_1061:
[----:B------:R-:W-:Y:S02]  /*0a80*/  ULDC UR6, c[0x0][0x32c] ;  /* 0x0000cb0000067ab9 */ /* 0x000fe40000000800 */
[----:B------:R-:W-:-:S04]  /*0a90*/  UIMAD UR6, UR17, UR5, UR6 ;  /* 0x00000005110672a4 */ /* 0x000fc8000f8e0206 */
[----:B------:R-:W-:-:S04]  /*0aa0*/  UISETP.LT.AND UP0, UPT, UR4, UR6, UPT ;  /* 0x000000060400728c */ /* 0x000fc8000bf01270 */
[----:B------:R-:W-:Y:S02]  /*0ab0*/  USEL UR4, UR4, UR6, UP0 ;  /* 0x0000000604047287 */ /* 0x000fe40008000000 */
.L_x_1059:
[----:B------:R-:W-:Y:S02]  /*0ac0*/  UISETP.NE.AND UP0, UPT, UR15, URZ, UPT ;  /* 0x0000003f0f00728c */ /* 0x000fe4000bf05270 */
[----:B------:R-:W-:Y:S02]  /*0ad0*/  ULDC.64 UR6, c[0x0][0x2c8] ;  /* 0x0000b20000067ab9 */ /* 0x000fe40000000a00 */
[----:B------:R-:W-:Y:S02]  /*0ae0*/  UIADD3 UR24, UR4, 0x2f, URZ ;  /* 0x0000002f04187890 */ /* 0x000fe4000fffe03f */
[----:B------:R-:W-:Y:S02]  /*0af0*/  UIMAD.WIDE.U32 UR26, UR28, UR6, URZ ;  /* 0x000000061c1a72a5 */ /* 0x000fe4000f8e003f */
[----:B------:R-:W-:Y:S02]  /*0b00*/  UIMAD.WIDE UR24, UR24, 0x2aaaaaab, URZ ;  /* 0x2aaaaaab181878a5 */ /* 0x000fe4000f8e023f */
[----:B------:R-:W-:-:S02]  /*0b10*/  UIADD3 UR18, UR8, 0x2f, URZ ;  /* 0x0000002f08127890 */ /* 0x000fc4000fffe03f */
[----:B------:R-:W-:Y:S02]  /*0b20*/  UISETP.GE.AND UP2, UPT, UR5, 0x1, UPT ;  /* 0x000000010500788c */ /* 0x000fe4000bf46270 */
[----:B------:R-:W-:Y:S02]  /*0b30*/  @UP0 UMOV UR17, UR27 ;  /* 0x0000001b00110c82 */ /* 0x000fe40008000000 */
[----:B------:R-:W-:Y:S02]  /*0b40*/  UMOV UR4, UR28 ;  /* 0x0000001c00047c82 */ /* 0x000fe40008000000 */
[----:B------:R-:W-:Y:S01]  /*0b50*/  UIMAD.WIDE UR18, UR18, 0x2aaaaaab, URZ ;  /* 0x2aaaaaab121278a5 */ /* 0x000fe2000f8e023f */
[----:B------:R-:W-:Y:S01]  /*0b60*/  PLOP3.LUT P0, PT, PT, PT, UP2, 0x40, 0x0 ;  /* 0x000000000000781c */ /* 0x000fe20003f0e828 */
[----:B------:R-:W-:Y:S02]  /*0b70*/  @UP0 USHF.R.U32.HI UR4, URZ, UR7, UR17 ;  /* 0x000000073f040299 */ /* 0x000fe40008011611 */
[----:B------:R-:W-:-:S02]  /*0b80*/  USHF.R.U32.HI UR7, URZ, 0x1f, UR19 ;  /* 0x0000001f3f077899 */ /* 0x000fc40008011613 */
[----:B------:R-:W-:Y:S02]  /*0b90*/  UMOV UR17, UR25 ;  /* 0x0000001900117c82 */ /* 0x000fe40008000000 */
[----:B------:R-:W-:Y:S02]  /*0ba0*/  USHF.R.U32.HI UR26, URZ, 0x1f, UR17 ;  /* 0x0000001f3f1a7899 */ /* 0x000fe40008011611 */
[----:B------:R-:W-:Y:S02]  /*0bb0*/  UIADD3 UR27, UR8, -UR12, URZ ;  /* 0x8000000c081b7290 */ /* 0x000fe4000fffe03f */
[----:B------:R-:W-:Y:S02]  /*0bc0*/  ULEA.HI.SX32 UR7, UR19, UR7, 0x1d ;  /* 0x0000000713077291 */ /* 0x000fe4000f8fea3f */
[----:B------:R-:W-:Y:S02]  /*0bd0*/  ULEA.HI.SX32 UR26, UR17, UR26, 0x1d ;  /* 0x0000001a111a7291 */ /* 0x000fe4000f8fea3f */
[----:B------:R-:W-:-:S02]  /*0be0*/  UIADD3 UR4, UR27, UR4, URZ ;  /* 0x000000041b047290 */ /* 0x000fc4000fffe03f */
        /* <DEDUP_REMOVED lines=17> */
.L_x_1063:
[----:B------:R-:W-:-:S03]  /*0d00*/  UISETP.NE.AND UP0, UPT, UR5, 0x1, UPT ;  /* 0x000000010500788c */ /* 0x000fc6000bf05270 */
[----:B------:R-:W-:Y:S02]  /*0d10*/  ULDC.64 UR4, c[0x0][0x330] ;  /* 0x0000cc0000047ab9 */ /* 0x000fe40000000a00 */
[----:B------:R-:W-:-:S07]  /*0d20*/  UIMAD.WIDE.U32 UR18, UR7, UR4, URZ ;  /* 0x00000004071272a5 */ /* 0x000fce000f8e003f */
[----:B------:R-:W-:Y:S02]  /*0d30*/  @UP0 UMOV UR17, UR19 ;  /* 0x0000001300110c82 */ /* 0x000fe40008000000 */
[----:B------:R-:W-:Y:S02]  /*0d40*/  @UP0 USHF.R.U32.HI UR7, URZ, UR5, UR17 ;  /* 0x000000053f070299 */ /* 0x000fe40008011611 */
.L_x_1064:
[----:B------:R-:W-:Y:S02]  /*0d50*/  ULDC UR4, c[0x0][0x32c] ;  /* 0x0000cb0000047ab9 */ /* 0x000fe40000000800 */
[----:B------:R-:W-:-:S04]  /*0d60*/  UIMAD UR4, UR7, UR4, URZ ;  /* 0x00000004070472a4 */ /* 0x000fc8000f8e023f */
[----:B------:R-:W-:-:S04]  /*0d70*/  UISETP.LT.AND UP0, UPT, UR6, UR4, UPT ;  /* 0x000000040600728c */ /* 0x000fc8000bf01270 */
[----:B------:R-:W-:-:S04]  /*0d80*/  USEL UR6, UR6, UR4, !UP0 ;  /* 0x0000000406067287 */ /* 0x000fc8000c000000 */
.L_x_1062:
[----:B------:R-:W-:Y:S01]  /*0d90*/  UIMAD.WIDE UR4, UR6, 0x2aaaaaab, URZ ;  /* 0x2aaaaaab060478a5 */ /* 0x000fe2000f8e023f */
[----:B------:R-:W-:Y:S01]  /*0da0*/  PLOP3.LUT P4, PT, PT, PT, PT, 0x80, 0x0 ;  /* 0x000000000000781c */ /* 0x000fe20003f8f070 */
[----:B------:R-:W-:Y:S01]  /*0db0*/  CS2R R14, SRZ ;  /* 0x00000000000e7805 */ /* 0x000fe2000001ff00 */
[----:B------:R-:W-:Y:S01]  /*0dc0*/  IMAD.MOV.U32 R126, RZ, RZ, RZ ;  /* 0x000000ffff7e7224 */ /* 0x000fe200078e00ff */
[----:B------:R-:W-:Y:S01]  /*0dd0*/  USHF.R.U32.HI UR4, URZ, 0x1f, UR5 ;  /* 0x0000001f3f047899 */ /* 0x000fe20008011605 */
[----:B------:R-:W-:Y:S01]  /*0de0*/  CS2R R124, SRZ ;  /* 0x00000000007c7805 */ /* 0x000fe2000001ff00 */
[----:B------:R-:W-:Y:S01]  /*0df0*/  CS2R R130, SRZ ;  /* 0x0000000000827805 */ /* 0x000fe2000001ff00 */
[----:B------:R-:W-:Y:S01]  /*0e00*/  CS2R R128, SRZ ;  /* 0x0000000000807805 */ /* 0x000fe2000001ff00 */
[----:B------:R-:W-:Y:S01]  /*0e10*/  ULEA.HI.SX32 UR4, UR5, UR4, 0x1d ;  /* 0x0000000405047291 */ /* 0x000fe2000f8fea3f */
[----:B------:R-:W-:Y:S01]  /*0e20*/  CS2R R16, SRZ ;  /* 0x0000000000107805 */ /* 0x000fe2000001ff00 */
[----:B------:R-:W-:Y:S01]  /*0e30*/  IMAD.MOV.U32 R122, RZ, RZ, RZ ;  /* 0x000000ffff7a7224 */ /* 0x000fe200078e00ff */
[----:B------:R-:W-:Y:S01]  /*0e40*/  CS2R R120, SRZ ;  /* 0x0000000000787805 */ /* 0x000fe2000001ff00 */
[----:B------:R-:W-:Y:S01]  /*0e50*/  UISETP.LT.AND UP0, UPT, URZ, UR4, UPT ;  /* 0x000000043f00728c */ /* 0x000fe2000bf01270 */
[----:B------:R-:W-:Y:S01]  /*0e60*/  CS2R R118, SRZ ;  /* 0x0000000000767805 */ /* 0x000fe2000001ff00 */
[----:B------:R-:W-:Y:S01]  /*0e70*/  CS2R R116, SRZ ;  /* 0x0000000000747805 */ /* 0x000fe2000001ff00 */
[----:B------:R-:W-:Y:S01]  /*0e80*/  MOV R110, RZ ;  /* 0x000000ff006e7202 */ /* 0x000fe20000000f00 */
[----:B------:R-:W-:Y:S01]  /*0e90*/  USEL UR7, URZ, UR4, !UP0 ;  /* 0x000000043f077287 */ /* 0x000fe2000c000000 */
[----:B------:R-:W-:Y:S01]  /*0ea0*/  CS2R R18, SRZ ;  /* 0x0000000000127805 */ /* 0x000fe2000001ff00 */
[----:B------:R-:W-:Y:S01]  /*0eb0*/  IMAD.MOV.U32 R108, RZ, RZ, RZ ;  /* 0x000000ffff6c7224 */ /* 0x000fe200078e00ff */
[----:B------:R-:W-:Y:S01]  /*0ec0*/  CS2R R114, SRZ ;  /* 0x0000000000727805 */ /* 0x000fe2000001ff00 */
[----:B------:R-:W-:Y:S01]  /*0ed0*/  UISETP.GT.AND UP0, UPT, UR26, UR7, UPT ;  /* 0x000000071a00728c */ /* 0x000fe2000bf04270 */
[----:B------:R-:W-:Y:S01]  /*0ee0*/  CS2R R112, SRZ ;  /* 0x0000000000707805 */ /* 0x000fe2000001ff00 */
[----:B------:R-:W-:Y:S01]  /*0ef0*/  CS2R R20, SRZ ;  /* 0x0000000000147805 */ /* 0x000fe2000001ff00 */
[----:B------:R-:W-:Y:S01]  /*0f00*/  MOV R106, RZ ;  /* 0x000000ff006a7202 */ /* 0x000fe20000000f00 */
[----:B------:R-:W-:Y:S01]  /*0f10*/  CS2R R22, SRZ ;  /* 0x0000000000167805 */ /* 0x000fe2000001ff00 */
[----:B------:R-:W-:Y:S01]  /*0f20*/  IMAD.MOV.U32 R104, RZ, RZ, RZ ;  /* 0x000000ffff687224 */ /* 0x000fe200078e00ff */
[----:B------:R-:W-:Y:S01]  /*0f30*/  PLOP3.LUT P0, PT, PT, PT, UP0, 0x80, 0x0 ;  /* 0x000000000000781c */ /* 0x000fe20003f0f008 */
[----:B------:R-:W-:Y:S01]  /*0f40*/  CS2R R100, SRZ ;  /* 0x0000000000647805 */ /* 0x000fe2000001ff00 */
[----:B------:R-:W-:Y:S01]  /*0f50*/  MOV R102, RZ ;  /* 0x000000ff00667202 */ /* 0x000fe20000000f00 */
[----:B------:R-:W-:Y:S01]  /*0f60*/  CS2R R24, SRZ ;  /* 0x0000000000187805 */ /* 0x000fe2000001ff00 */
        /* <DEDUP_REMOVED lines=62> */
[----:B------:R-:W-:-:S02]  /*1350*/  UISETP.NE.U32.AND UP0, UPT, URZ, UR4, UPT ;  /* 0x000000043f00728c */ /* 0x000fc4000bf05070 */
[----:B------:R-:W-:Y:S02]  /*1360*/  UISETP.NE.AND UP2, UPT, UR15, URZ, UPT ;  /* 0x0000003f0f00728c */ /* 0x000fe4000bf45270 */
[----:B------:R-:W-:-:S03]  /*1370*/  UISETP.NE.AND.EX UP0, UPT, URZ, UR5, UPT, UP0 ;  /* 0x000000053f00728c */ /* 0x000fc6000bf05300 */
[----:B------:R-:W-:-:S03]  /*1380*/  ULDC.64 UR4, c[0x0][0x340] ;  /* 0x0000d00000047ab9 */ /* 0x000fc60000000a00 */
[----:B------:R-:W-:-:S05]  /*1390*/  PLOP3.LUT P2, PT, PT, PT, UP0, 0x80, 0x0 ;  /* 0x000000000000781c */ /* 0x000fca0003f4f008 */
[----:B------:R-:W-:-:S06]  /*13a0*/  @UP0 UIMAD.WIDE UR4, UR13, UR16, UR4 ;  /* 0x000000100d0402a5 */ /* 0x000fcc000f8e0204 */
[----:B------:R-:W-:Y:S02]  /*13b0*/  IMAD.U32 R2, RZ, RZ, UR4 ;  /* 0x00000004ff027e24 */ /* 0x000fe4000f8e00ff */
[----:B------:R-:W-:Y:S01]  /*13c0*/  IMAD.U32 R3, RZ, RZ, UR5 ;  /* 0x00000005ff037e24 */ /* 0x000fe2000f8e00ff */
[----:B------:R-:W-:Y:S01]  /*13d0*/  SHF.R.S32.HI R124, RZ, 0x1f, R127 ;  /* 0x0000001fff7c7819 */ /* 0x000fe2000001147f */
[----:B------:R-:W-:Y:S02]  /*13e0*/  USHF.R.S32.HI UR6, URZ, 0x1f, UR9 ;  /* 0x0000001f3f067899 */ /* 0x000fe40008011409 */
[----:B------:R-:W-:Y:S01]  /*13f0*/  ULDC.64 UR4, c[0x0][0x178] ;  /* 0x00005e0000047ab9 */ /* 0x000fe20000000a00 */
[----:B------:R1:W2:Y:S01]  /*1400*/  @P2 LDG.E R7, [R2.64] ;  /* 0x0000001602072981 */ /* 0x0002a2000c1e1900 */
[----:B------:R-:W-:Y:S01]  /*1410*/  UIMAD UR6, UR6, UR4, URZ ;  /* 0x00000004060672a4 */ /* 0x000fe2000f8e023f */
[----:B------:R-:W-:Y:S01]  /*1420*/  PLOP3.LUT P1, PT, PT, PT, UP2, 0x80, 0x0 ;  /* 0x000000000000781c */ /* 0x000fe20003f2f028 */
[----:B------:R-:W-:Y:S01]  /*1430*/  UIMAD.WIDE.U32 UR16, UR9, UR4, URZ ;  /* 0x00000004091072a5 */ /* 0x000fe2000f8e003f */
[----:B------:R-:W-:Y:S01]  /*1440*/  PLOP3.LUT P0, PT, PT, PT, UP2, 0x80, 0x0 ;  /* 0x000000000000781c */ /* 0x000fe20003f0f028 */
[----:B------:R-:W-:Y:S01]  /*1450*/  UIMAD UR6, UR9, UR5, UR6 ;  /* 0x00000005090672a4 */ /* 0x000fe2000f8e0206 */
[----:B------:R-:W-:Y:S01]  /*1460*/  LEA.HI R13, R124, R127, RZ, 0x4 ;  /* 0x0000007f7c0d7211 */ /* 0x000fe200078f20ff */
[----:B------:R-:W-:Y:S01]  /*1470*/  USHF.R.S32.HI UR9, URZ, 0x1f, UR13 ;  /* 0x0000001f3f097899 */ /* 0x000fe2000801140d */
[----:B------:R-:W-:Y:S01]  /*1480*/  BSSY B0, `(.L_x_1066) ;  /* 0x0000053000007945 */ /* 0x000fe20003800000 */
[----:B------:R-:W-:-:S02]  /*1490*/  ULDC.64 UR4, c[0x0][0x1b8] ;  /* 0x00006e0000047ab9 */ /* 0x000fc40000000a00 */
[----:B------:R-:W-:Y:S02]  /*14a0*/  UIADD3 UR17, UR17, UR6, URZ ;  /* 0x0000000611117290 */ /* 0x000fe4000fffe03f */
[----:B------:R-:W-:Y:S02]  /*14b0*/  UIMAD UR6, UR20, UR4, URZ ;  /* 0x00000004140672a4 */ /* 0x000fe4000f8e023f */
[----:B------:R-:W-:Y:S02]  /*14c0*/  USEL UR9, UR9, URZ, !UP1 ;  /* 0x0000003f09097287 */ /* 0x000fe4000c800000 */
[----:B------:R-:W-:Y:S02]  /*14d0*/  UIMAD UR6, UR10, UR5, UR6 ;  /* 0x000000050a0672a4 */ /* 0x000fe4000f8e0206 */
[----:B------:R-:W-:Y:S02]  /*14e0*/  UIMAD.WIDE.U32 UR18, UR10, UR4, UR16 ;  /* 0x000000040a1272a5 */ /* 0x000fe4000f8e0010 */
[----:B------:R-:W-:-:S02]  /*14f0*/  USEL UR16, UR13, URZ, !UP1 ;  /* 0x0000003f0d107287 */ /* 0x000fc4000c800000 */
[----:B------:R-:W-:Y:S01]  /*1500*/  ULDC.64 UR4, c[0x0][0x1c0] ;  /* 0x0000700000047ab9 */ /* 0x000fe20000000a00 */
[----:B-1----:R-:W-:Y:S01]  /*1510*/  LEA.HI R2, R124, R127, RZ, 0x3 ;  /* 0x0000007f7c027211 */ /* 0x002fe200078f18ff */
[----:B------:R-:W-:Y:S02]  /*1520*/  UIMAD UR9, UR9, UR4, URZ ;  /* 0x00000004090972a4 */ /* 0x000fe4000f8e023f */
[----:B------:R-:W-:Y:S01]  /*1530*/  UIADD3 UR19, UR19, UR6, URZ ;  /* 0x0000000613137290 */ /* 0x000fe2000fffe03f */
[----:B------:R-:W-:Y:S01]  /*1540*/  LOP3.LUT R0, R2, 0xfffffff8, RZ, 0xc0, !PT ;  /* 0xfffffff802007812 */ /* 0x000fe200078ec0ff */
[----:B------:R-:W-:Y:S01]  /*1550*/  UIMAD UR5, UR16, UR5, UR9 ;  /* 0x00000005100572a4 */ /* 0x000fe2000f8e0209 */
[----:B------:R-:W-:Y:S01]  /*1560*/  SHF.R.S32.HI R15, RZ, 0x3, R2 ;  /* 0x00000003ff0f7819 */ /* 0x000fe20000011402 */
[----:B------:R-:W-:Y:S02]  /*1570*/  UIMAD.WIDE.U32 UR16, UR16, UR4, UR18 ;  /* 0x00000004101072a5 */ /* 0x000fe4000f8e0012 */
[----:B------:R-:W-:Y:S01]  /*1580*/  IMAD.IADD R36, R127, 0x1, -R0 ;  /* 0x000000017f247824 */ /* 0x000fe200078e0a00 */
[----:B------:R-:W-:Y:S01]  /*1590*/  ULDC UR6, c[0x0][0x2c4] ;  /* 0x0000b10000067ab9 */ /* 0x000fe20000000800 */
[----:B------:R-:W-:Y:S01]  /*15a0*/  IADD3 R9, R15, UR28, RZ ;  /* 0x0000001c0f097c10 */ /* 0x000fe2000fffe0ff */
[----:B------:R-:W-:Y:S01]  /*15b0*/  UIADD3 UR5, UR17, UR5, URZ ;  /* 0x0000000511057290 */ /* 0x000fe2000fffe03f */
[----:B------:R-:W-:Y:S01]  /*15c0*/  IMAD R131, R36, 0x10, R15 ;  /* 0x0000001024837824 */ /* 0x000fe200078e020f */
[----:B------:R-:W-:Y:S01]  /*15d0*/  UIMAD UR6, UR12, UR6, URZ ;  /* 0x000000060c0672a4 */ /* 0x000fe2000f8e023f */
[----:B------:R-:W-:-:S02]  /*15e0*/  IMAD.U32 R3, RZ, RZ, UR17 ;  /* 0x00000011ff037e24 */ /* 0x000fc4000f8e00ff */
[----:B------:R-:W-:Y:S01]  /*15f0*/  IMAD.SHL.U32 R129, R36, 0x8, RZ ;  /* 0x0000000824817824 */ /* 0x000fe200078e00ff */
[----:B------:R-:W-:Y:S01]  /*1600*/  IADD3 R4, R131, UR28, RZ ;  /* 0x0000001c83047c10 */ /* 0x000fe2000fffe0ff */
[----:B------:R-:W-:Y:S01]  /*1610*/  IMAD.U32 R3, RZ, RZ, UR5 ;  /* 0x00000005ff037e24 */ /* 0x000fe2000f8e00ff */
[----:B------:R1:W-:Y:S01]  /*1620*/  STL [R1+0x1c], R131 ;  /* 0x00001c8301007387 */ /* 0x0003e20000100800 */
[----:B------:R-:W-:Y:S02]  /*1630*/  ISETP.GE.AND P4, PT, R9, UR6, PT ;  /* 0x0000000609007c0c */ /* 0x000fe4000bf86270 */
[----:B------:R-:W-:Y:S01]  /*1640*/  @P1 IMAD.HI.U32 R2, R4, c[0x0][0x2c8], RZ ;  /* 0x0000b20004021a27 */ /* 0x000fe200078e00ff */
[----:B------:R1:W-:Y:S01]  /*1650*/  STL [R1+0x14], R129 ;  /* 0x0000148101007387 */ /* 0x0003e20000100800 */
[C---:B------:R-:W-:Y:S02]  /*1660*/  IADD3 R23, R129.reuse, 0x40, RZ ;  /* 0x0000004081177810 */ /* 0x040fe40007ffe0ff */
[----:B------:R-:W-:Y:S01]  /*1670*/  IMAD.MOV.U32 R0, RZ, RZ, R4 ;  /* 0x000000ffff007224 */ /* 0x000fe200078e0004 */
[----:B------:R-:W-:Y:S01]  /*1680*/  @P0 SHF.R.U32.HI R0, RZ, c[0x0][0x2cc], R2 ;  /* 0x0000b300ff000a19 */ /* 0x000fe20000011602 */
[----:B------:R-:W-:Y:S01]  /*1690*/  IMAD.U32 R2, RZ, RZ, UR16 ;  /* 0x00000010ff027e24 */ /* 0x000fe2000f8e00ff */
[----:B------:R-:W-:-:S02]  /*16a0*/  ISETP.GE.AND P3, PT, R129, c[0x0][0x198], PT ;  /* 0x0000660081007a0c */ /* 0x000fc40003f66270 */
[--C-:B------:R-:W-:Y:S01]  /*16b0*/  SHF.R.S32.HI R6, RZ, 0x1f, R0.reuse ;  /* 0x0000001fff067819 */ /* 0x100fe20000011400 */
[----:B------:R-:W-:Y:S02]  /*16c0*/  IMAD.MOV R5, RZ, RZ, -R0 ;  /* 0x000000ffff057224 */ /* 0x000fe400078e0a00 */
[----:B------:R-:W-:-:S04]  /*16d0*/  IMAD.WIDE.U32 R2, R0, c[0x0][0x1b0], R2 ;  /* 0x00006c0000027a25 */ /* 0x000fc800078e0002 */
[----:B------:R-:W-:Y:S02]  /*16e0*/  IMAD R4, R5, c[0x0][0x2c4], R4 ;  /* 0x0000b10005047a24 */ /* 0x000fe400078e0204 */
[----:B------:R-:W-:-:S04]  /*16f0*/  IMAD R5, R6, c[0x0][0x1b0], RZ ;  /* 0x00006c0006057a24 */ /* 0x000fc800078e02ff */
[----:B------:R-:W-:Y:S01]  /*1700*/  IMAD R6, R0, c[0x0][0x1b4], R5 ;  /* 0x00006d0000067a24 */ /* 0x000fe200078e0205 */
[----:B------:R-:W-:-:S03]  /*1710*/  SHF.R.S32.HI R5, RZ, 0x1f, R4 ;  /* 0x0000001fff057819 */ /* 0x000fc60000011404 */
[----:B------:R-:W-:Y:S02]  /*1720*/  IMAD.IADD R3, R3, 0x1, R6 ;  /* 0x0000000103037824 */ /* 0x000fe400078e0206 */
[----:B------:R-:W-:Y:S02]  /*1730*/  IMAD R0, R5, c[0x0][0x1a8], RZ ;  /* 0x00006a0005007a24 */ /* 0x000fe400078e02ff */
[----:B------:R-:W-:-:S04]  /*1740*/  IMAD.WIDE.U32 R2, R4, c[0x0][0x1a8], R2 ;  /* 0x00006a0004027a25 */ /* 0x000fc800078e0002 */
[----:B------:R-:W-:Y:S01]  /*1750*/  IMAD R0, R4, c[0x0][0x1ac], R0 ;  /* 0x00006b0004007a24 */ /* 0x000fe200078e0200 */
[----:B------:R-:W-:Y:S01]  /*1760*/  LEA R12, P0, R2, c[0x0][0x160], 0x1 ;  /* 0x00005800020c7a11 */ /* 0x000fe200078008ff */
[----:B------:R-:W-:Y:S02]  /*1770*/  IMAD.SHL.U32 R4, R15, 0x40, RZ ;  /* 0x000000400f047824 */ /* 0x000fe400078e00ff */
[----:B------:R-:W-:Y:S01]  /*1780*/  IMAD.IADD R0, R3, 0x1, R0 ;  /* 0x0000000103007824 */ /* 0x000fe200078e0200 */
[----:B------:R-:W-:-:S04]  /*1790*/  LOP3.LUT R3, R13, 0xfffffff0, RZ, 0xc0, !PT ;  /* 0xfffffff00d037812 */ /* 0x000fc800078ec0ff */
[----:B------:R-:W-:Y:S01]  /*17a0*/  LEA.HI.X R11, R2, c[0x0][0x164], R0, 0x1, P0 ;  /* 0x00005900020b7a11 */ /* 0x000fe200000f0c00 */
[----:B------:R-:W-:Y:S01]  /*17b0*/  IMAD.IADD R0, R127, 0x1, -R3 ;  /* 0x000000017f007824 */ /* 0x000fe200078e0a03 */
[----:B------:R-:W-:Y:S02]  /*17c0*/  LOP3.LUT R2, R4, 0x1c0, RZ, 0xc0, !PT ;  /* 0x000001c004027812 */ /* 0x000fe400078ec0ff */
[----:B------:R-:W-:Y:S01]  /*17d0*/  ISETP.GE.AND P0, PT, R23, c[0x0][0x198], PT ;  /* 0x0000660017007a0c */ /* 0x000fe20003f06270 */
[----:B------:R1:W3:Y:S01]  /*17e0*/  SHFL.IDX PT, R4, R12, RZ, 0x181f ;  /* 0x00181fff0c047589 */ /* 0x0002e200000e0000 */
[----:B------:R-:W-:Y:S02]  /*17f0*/  SHF.R.S32.HI R6, RZ, 0x1f, R0 ;  /* 0x0000001fff067819 */ /* 0x000fe40000011400 */
[----:B------:R-:W-:Y:S01]  /*1800*/  SHF.R.U32.HI R3, RZ, 0x3, R2 ;  /* 0x00000003ff037819 */ /* 0x000fe20000011602 */
[----:B------:R1:W4:Y:S01]  /*1810*/  SHFL.IDX PT, R5, R11, RZ, 0x181f ;  /* 0x00181fff0b057589 */ /* 0x00032200000e0000 */
[----:B------:R-:W-:-:S02]  /*1820*/  LOP3.LUT R2, R2, 0x38, R129, 0xf8, !PT ;  /* 0x0000003802027812 */ /* 0x000fc400078ef881 */
[----:B------:R-:W-:Y:S02]  /*1830*/  LEA.HI R19, R6, R0, RZ, 0x3 ;  /* 0x0000000006137211 */ /* 0x000fe400078f18ff */
[----:B------:R-:W-:Y:S02]  /*1840*/  LOP3.LUT R3, R2, R3, RZ, 0x3c, !PT ;  /* 0x0000000302037212 */ /* 0x000fe400078e3cff */
[----:B------:R-:W-:Y:S02]  /*1850*/  LOP3.LUT R2, R19, 0xfffffff8, RZ, 0xc0, !PT ;  /* 0xfffffff813027812 */ /* 0x000fe400078ec0ff */
[----:B------:R-:W-:-:S03]  /*1860*/  LEA.HI R6, R124, R127, RZ, 0x6 ;  /* 0x0000007f7c067211 */ /* 0x000fc600078f30ff */
[----:B------:R-:W-:Y:S02]  /*1870*/  IMAD.IADD R18, R0, 0x1, -R2 ;  /* 0x0000000100127824 */ /* 0x000fe400078e0a02 */
[----:B------:R-:W-:Y:S02]  /*1880*/  IMAD.SHL.U32 R0, R6, 0x8, RZ ;  /* 0x0000000806007824 */ /* 0x000fe400078e00ff */
[----:B------:R-:W-:Y:S02]  /*1890*/  IMAD.MOV.U32 R2, RZ, RZ, 0x10 ;  /* 0x00000010ff027424 */ /* 0x000fe400078e00ff */
[----:B------:R-:W-:Y:S01]  /*18a0*/  IMAD.MOV.U32 R6, RZ, RZ, 0x20 ;  /* 0x00000020ff067424 */ /* 0x000fe200078e00ff */
[----:B------:R-:W-:Y:S01]  /*18b0*/  LOP3.LUT R10, R3, 0xfffffe00, R0, 0xf8, !PT ;  /* 0xfffffe00030a7812 */ /* 0x000fe200078ef800 */
[----:B--2---:R1:W2:Y:S01]  /*18c0*/  @P2 R2UR UR18, R7 ;  /* 0x00000000071223c2 */ /* 0x0042a200000e0000 */
[----:B------:R-:W-:Y:S01]  /*18d0*/  R2P PR, R18, 0x6 ;  /* 0x0000000612007804 */ /* 0x000fe20000000000 */
[----:B--2---:R-:W-:-:S04]  /*18e0*/  @!UP0 UMOV UR18, UR13 ;  /* 0x0000000d00128c82 */ /* 0x004fc80008000000 */
[----:B------:R-:W-:Y:S02]  /*18f0*/  SEL R3, R2, 0xfffffff0, !P1 ;  /* 0xfffffff002037807 */ /* 0x000fe40004800000 */
[----:B------:R-:W-:Y:S01]  /*1900*/  SEL R2, R6, 0xffffffe0, !P2 ;  /* 0xffffffe006027807 */ /* 0x000fe20005000000 */
[----:B------:R-:W-:Y:S05]  /*1910*/  @P4 BRA `(.L_x_1067) ;  /* 0x0000009000004947 */ /* 0x000fea0003800000 */
[----:B---34-:R-:W-:Y:S01]  /*1920*/  SHF.R.S32.HI R0, RZ, 0x1f, R23 ;  /* 0x0000001fff007819 */ /* 0x018fe20000011417 */
        /* <DEDUP_REMOVED lines=8> */
.L_x_1067:
[----:B---34-:R-:W-:Y:S05]  /*19b0*/  BSYNC B0 ;  /* 0x0000000000007941 */ /* 0x018fea0003800000 */
.L_x_1066:
[----:B-1----:R-:W-:Y:S01]  /*19c0*/  IADD3 R0, R9, 0x10, RZ ;  /* 0x0000001009007810 */ /* 0x002fe20007ffe0ff */
[----:B------:R1:W2:Y:S01]  /*19d0*/  SHFL.IDX PT, R5, R11, 0x1, 0x181f ;  /* 0x00381f000b057f89 */ /* 0x0002a200000e0000 */
[----:B------:R-:W-:Y:S02]  /*19e0*/  BSSY B0, `(.L_x_1068) ;  /* 0x000000d000007945 */ /* 0x000fe40003800000 */
[----:B------:R-:W-:Y:S01]  /*19f0*/  ISETP.GE.AND P1, PT, R0, UR6, PT ;  /* 0x0000000600007c0c */ /* 0x000fe2000bf26270 */
        /* <DEDUP_REMOVED lines=11> */
.L_x_1069:
[----:B------:R-:W-:Y:S05]  /*1ab0*/  BSYNC B0 ;  /* 0x0000000000007941 */ /* 0x000fea0003800000 */
.L_x_1068:
[----:B--2---:R-:W-:Y:S01]  /*1ac0*/  IADD3 R0, R9, 0x20, RZ ;  /* 0x0000002009007810 */ /* 0x004fe20007ffe0ff */
[----:B------:R2:W4:Y:S01]  /*1ad0*/  SHFL.IDX PT, R5, R11, 0x2, 0x181f ;  /* 0x00581f000b057f89 */ /* 0x00052200000e0000 */
[----:B------:R-:W-:Y:S02]  /*1ae0*/  BSSY B0, `(.L_x_1070) ;  /* 0x000000d000007945 */ /* 0x000fe40003800000 */
[----:B------:R-:W-:Y:S01]  /*1af0*/  ISETP.GE.AND P1, PT, R0, UR6, PT ;  /* 0x0000000600007c0c */ /* 0x000fe2000bf26270 */
        /* <DEDUP_REMOVED lines=11> */
.L_x_1071:
[----:B------:R-:W-:Y:S05]  /*1bb0*/  BSYNC B0 ;  /* 0x0000000000007941 */ /* 0x000fea0003800000 */
.L_x_1070:
[----:B---3--:R-:W-:Y:S01]  /*1bc0*/  IADD3 R0, R9, 0x30, RZ ;  /* 0x0000003009007810 */ /* 0x008fe20007ffe0ff */
[----:B----4-:R3:W4:Y:S01]  /*1bd0*/  SHFL.IDX PT, R5, R11, 0x3, 0x181f ;  /* 0x00781f000b057f89 */ /* 0x01072200000e0000 */
[----:B------:R-:W-:Y:S02]  /*1be0*/  BSSY B0, `(.L_x_1072) ;  /* 0x000000d000007945 */ /* 0x000fe40003800000 */
[----:B------:R-:W-:Y:S01]  /*1bf0*/  ISETP.GE.AND P1, PT, R0, UR6, PT ;  /* 0x0000000600007c0c */ /* 0x000fe2000bf26270 */
        /* <DEDUP_REMOVED lines=11> */
.L_x_1073:
[----:B------:R-:W-:Y:S05]  /*1cb0*/  BSYNC B0 ;  /* 0x0000000000007941 */ /* 0x000fea0003800000 */
.L_x_1072:
[----:B-1----:R-:W-:Y:S01]  /*1cc0*/  IADD3 R0, R9, 0x40, RZ ;  /* 0x0000004009007810 */ /* 0x002fe20007ffe0ff */
[----:B----4-:R1:W4:Y:S01]  /*1cd0*/  SHFL.IDX PT, R5, R11, 0x4, 0x181f ;  /* 0x00981f000b057f89 */ /* 0x01032200000e0000 */
[----:B------:R-:W-:Y:S02]  /*1ce0*/  BSSY B0, `(.L_x_1074) ;  /* 0x000000d000007945 */ /* 0x000fe40003800000 */
[----:B------:R-:W-:Y:S01]  /*1cf0*/  ISETP.GE.AND P1, PT, R0, UR6, PT ;  /* 0x0000000600007c0c */ /* 0x000fe2000bf26270 */
        /* <DEDUP_REMOVED lines=11> */
.L_x_1075:
[----:B------:R-:W-:Y:S05]  /*1db0*/  BSYNC B0 ;  /* 0x0000000000007941 */ /* 0x000fea0003800000 */
.L_x_1074:
[----:B--2---:R-:W-:Y:S01]  /*1dc0*/  IADD3 R0, R9, 0x50, RZ ;  /* 0x0000005009007810 */ /* 0x004fe20007ffe0ff */
        /* <DEDUP_REMOVED lines=14> */
.L_x_1077:
[----:B------:R-:W-:Y:S05]  /*1eb0*/  BSYNC B0 ;  /* 0x0000000000007941 */ /* 0x000fea0003800000 */
.L_x_1076:
        /* <DEDUP_REMOVED lines=15> */
.L_x_1079:
[----:B------:R-:W-:Y:S05]  /*1fb0*/  BSYNC B0 ;  /* 0x0000000000007941 */ /* 0x000fea0003800000 */
.L_x_1078:
[----:B--2---:R-:W-:Y:S01]  /*1fc0*/  IMAD.MOV.U32 R0, RZ, RZ, c[0x0][0x2b8] ;  /* 0x0000ae00ff007624 */ /* 0x004fe200078e00ff */
[----:B------:R-:W-:Y:S01]  /*1fd0*/  UMOV UR32, 0x30 ;  /* 0x0000003000207882 */ /* 0x000fe20000000000 */
[----:B------:R-:W-:Y:S01]  /*1fe0*/  SHFL.IDX PT, R4, R12, 0x7, 0x181f ;  /* 0x00f81f000c047f89 */ /* 0x000fe200000e0000 */
[----:B------:R-:W-:Y:S01]  /*1ff0*/  UIMAD UR21, UR26, UR32, -0x30 ;  /* 0xffffffd01a1574a4 */ /* 0x000fe2000f8e0220 */
[----:B------:R-:W-:Y:S01]  /*2000*/  IADD3 R6, R9, 0x70, RZ ;  /* 0x0000007009067810 */ /* 0x000fe20007ffe0ff */
[----:B------:R-:W-:Y:S01]  /*2010*/  IMAD.SHL.U32 R125, R10, 0x2, RZ ;  /* 0x000000020a7d7824 */ /* 0x000fe200078e00ff */
[----:B------:R-:W-:Y:S01]  /*2020*/  ISETP.NE.AND P4, PT, R0, 0x1, PT ;  /* 0x000000010000780c */ /* 0x000fe20003f85270 */
[----:B----4-:R-:W2:Y:S01]  /*2030*/  SHFL.IDX PT, R5, R11, 0x7, 0x181f ;  /* 0x00f81f000b057f89 */ /* 0x010ea200000e0000 */
[----:B------:R-:W-:Y:S01]  /*2040*/  ISETP.GE.AND P2, PT, R6, UR6, PT ;  /* 0x0000000606007c0c */ /* 0x000fe2000bf46270 */
[----:B------:R-:W-:Y:S01]  /*2050*/  USHF.R.S32.HI UR9, URZ, 0x1f, UR18 ;  /* 0x0000001f3f097899 */ /* 0x000fe20008011412 */
[C---:B------:R-:W-:Y:S01]  /*2060*/  IADD3 R0, R131.reuse, UR21, RZ ;  /* 0x0000001583007c10 */ /* 0x040fe2000fffe0ff */
[----:B------:R-:W-:Y:S01]  /*2070*/  ULDC.64 UR4, c[0x0][0x2b0] ;  /* 0x0000ac0000047ab9 */ /* 0x000fe20000000a00 */
[----:B------:R-:W-:Y:S01]  /*2080*/  SHF.R.S32.HI R7, RZ, 0x1f, R23 ;  /* 0x0000001fff077819 */ /* 0x000fe20000011417 */
[----:B------:R-:W-:Y:S01]  /*2090*/  UIMAD UR9, UR9, UR4, URZ ;  /* 0x00000004090972a4 */ /* 0x000fe2000f8e023f */
[C---:B------:R-:W-:Y:S01]  /*20a0*/  IADD3 R8, R0.reuse, UR11, RZ ;  /* 0x0000000b00087c10 */ /* 0x040fe2000fffe0ff */
[----:B------:R-:W-:Y:S01]  /*20b0*/  UIMAD.WIDE.U32 UR16, UR18, UR4, URZ ;  /* 0x00000004121072a5 */ /* 0x000fe2000f8e003f */
[----:B------:R-:W-:Y:S01]  /*20c0*/  ISETP.GE.AND P5, PT, R0, UR8, PT ;  /* 0x0000000800007c0c */ /* 0x000fe2000bfa6270 */
[----:B------:R-:W-:Y:S01]  /*20d0*/  UIMAD UR5, UR18, UR5, UR9 ;  /* 0x00000005120572a4 */ /* 0x000fe2000f8e0209 */
[----:B------:R-:W-:Y:S01]  /*20e0*/  IMAD.MOV.U32 R242, RZ, RZ, RZ ;  /* 0x000000fffff27224 */ /* 0x000fe200078e00ff */
[----:B------:R-:W-:Y:S01]  /*20f0*/  UIMAD UR32, UR26, -0x30, UR32 ;  /* 0xffffffd01a2078a4 */ /* 0x000fe2000f8e0220 */
[----:B------:R-:W-:Y:S01]  /*2100*/  @P4 IMAD.HI.U32 R6, R8, c[0x0][0x2bc], RZ ;  /* 0x0000af0008064a27 */ /* 0x000fe200078e00ff */
[----:B------:R-:W-:Y:S01]  /*2110*/  ISETP.GT.OR P5, PT, R131, 0x2f, P5 ;  /* 0x0000002f8300780c */ /* 0x000fe20002fa4670 */
[----:B------:R-:W-:Y:S01]  /*2120*/  UIADD3 UR6, UR17, UR5, URZ ;  /* 0x0000000511067290 */ /* 0x000fe2000fffe03f */
[----:B------:R-:W-:Y:S01]  /*2130*/  ISETP.GE.AND P6, PT, R129, c[0x0][0x1d4], PT ;  /* 0x0000750081007a0c */ /* 0x000fe20003fc6270 */
[----:B------:R-:W-:Y:S01]  /*2140*/  IMAD.MOV.U32 R0, RZ, RZ, R8 ;  /* 0x000000ffff007224 */ /* 0x000fe200078e0008 */
[----:B------:R-:W-:Y:S01]  /*2150*/  @P4 SHF.R.U32.HI R0, RZ, c[0x0][0x2c0], R6 ;  /* 0x0000b000ff004a19 */ /* 0x000fe20000011606 */
[----:B------:R-:W-:Y:S01]  /*2160*/  ULDC.64 UR4, c[0x0][0x1e8] ;  /* 0x00007a0000047ab9 */ /* 0x000fe20000000a00 */
[----:B------:R-:W-:Y:S01]  /*2170*/  LEA.HI R6, R7, R23, RZ, 0x3 ;  /* 0x0000001707067211 */ /* 0x000fe200078f18ff */
[----:B------:R-:W-:Y:S03]  /*2180*/  STL [R1], R125 ;  /* 0x0000007d01007387 */ /* 0x000fe60000100800 */
[----:B------:R-:W-:Y:S01]  /*2190*/  LOP3.LUT R128, R6, 0xfffffff8, RZ, 0xc0, !PT ;  /* 0xfffffff806807812 */ /* 0x000fe200078ec0ff */
[----:B-123--:R-:W-:-:S02]  /*21a0*/  @!P2 IMAD.WIDE R10, R129, 0x2, R4 ;  /* 0x00000002810aa825 */ /* 0x00efc400078e0204 */
[----:B------:R-:W-:Y:S02]  /*21b0*/  @!P5 IADD3 R7, P1, R0, UR16, RZ ;  /* 0x000000100007dc10 */ /* 0x000fe4000ff3e0ff */
[----:B------:R-:W-:Y:S01]  /*21c0*/  @!P2 IMAD.WIDE R4, R128, 0x2, R4 ;  /* 0x000000028004a825 */ /* 0x000fe200078e0204 */
[----:B------:R-:W-:Y:S01]  /*21d0*/  @!PT LDS RZ, [RZ] ;  /* 0x00000000fffff984 */ /* 0x000fe20000000800 */
[----:B------:R1:W-:Y:S01]  /*21e0*/  @!P2 LDGSTS.E.BYPASS.LTC128B.128 [R125+0xb880], [R10.64], !P3 ;  /* 0x0b8800000a7dafae */ /* 0x0003e2000d901d56 */
[----:B------:R-:W-:Y:S02]  /*21f0*/  @!P5 LEA.HI.X.SX32 R9, R0, UR6, 0x1, P1 ;  /* 0x000000060009dc11 */ /* 0x000fe400088f0eff */
[C---:B------:R-:W-:Y:S01]  /*2200*/  @!P5 LEA R6, P1, R7.reuse, c[0x0][0x2a0], 0x2 ;  /* 0x0000a8000706da11 */ /* 0x040fe200078210ff */
[----:B------:R2:W-:Y:S03]  /*2210*/  @!P2 LDGSTS.E.BYPASS.LTC128B.128 [R125+0xf880], [R4.64], !P0 ;  /* 0x0f880000047dafae */ /* 0x0005e6000c101d56 */
[----:B------:R-:W-:Y:S01]  /*2220*/  @!P5 LEA.HI.X R7, R7, c[0x0][0x2a4], R9, 0x2, P1 ;  /* 0x0000a9000707da11 */ /* 0x000fe200008f1409 */
[----:B------:R-:W0:Y:S04]  /*2230*/  LDGDEPBAR ;  /* 0x00000000000079af */ /* 0x000e280000000000 */
[----:B------:R-:W-:Y:S01]  /*2240*/  BAR.SYNC.DEFER_BLOCKING 0x0 ;  /* 0x0000000000007b1d */ /* 0x000fe20000010000 */
[----:B------:R-:W-:-:S04]  /*2250*/  UIMAD UR9, UR20, UR4, URZ ;  /* 0x00000004140972a4 */ /* 0x000fc8000f8e023f */
[----:B------:R-:W-:Y:S01]  /*2260*/  UIMAD UR9, UR10, UR5, UR9 ;  /* 0x000000050a0972a4 */ /* 0x000fe2000f8e0209 */
[----:B------:R-:W-:Y:S01]  /*2270*/  SHF.R.S32.HI R12, RZ, 0x4, R13 ;  /* 0x00000004ff0c7819 */ /* 0x000fe2000001140d */
[----:B------:R-:W-:Y:S01]  /*2280*/  UIMAD.WIDE.U32 UR18, UR10, UR4, URZ ;  /* 0x000000040a1272a5 */ /* 0x000fe2000f8e003f */
[----:B------:R-:W-:Y:S01]  /*2290*/  LEA.HI R123, R124, R127, RZ, 0x5 ;  /* 0x0000007f7c7b7211 */ /* 0x000fe200078f28ff */
[----:B------:R-:W-:Y:S01]  /*22a0*/  UIADD3 UR29, UR8, UR32, URZ ;  /* 0x00000020081d7290 */ /* 0x000fe2000fffe03f */
[----:B------:R-:W-:Y:S01]  /*22b0*/  SHF.R.S32.HI R130, RZ, 0x1f, R129 ;  /* 0x0000001fff827819 */ /* 0x000fe20000011481 */
[----:B------:R-:W-:Y:S01]  /*22c0*/  UIADD3 UR9, UR19, UR9, URZ ;  /* 0x0000000913097290 */ /* 0x000fe2000fffe03f */
[----:B------:R-:W-:Y:S01]  /*22d0*/  STL [R1+0x3c], R128 ;  /* 0x00003c8001007387 */ /* 0x000fe20000100800 */
[----:B------:R-:W-:Y:S02]  /*22e0*/  ULDC.64 UR4, c[0x0][0x210] ;  /* 0x0000840000047ab9 */ /* 0x000fe40000000a00 */
[----:B------:R-:W-:-:S04]  /*22f0*/  IADD3 R37, -R15, UR29, RZ ;  /* 0x0000001d0f257c10 */ /* 0x000fc8000fffe1ff */
[C---:B------:R-:W-:Y:S02]  /*2300*/  ISETP.GE.AND P2, PT, R37.reuse, 0x1, PT ;  /* 0x000000012500780c */ /* 0x040fe40003f46270 */
[----:B------:R-:W-:Y:S02]  /*2310*/  ISETP.GE.AND P1, PT, R37, 0x11, PT ;  /* 0x000000112500780c */ /* 0x000fe40003f26270 */
[----:B------:R-:W-:Y:S01]  /*2320*/  SHF.R.S32.HI R122, RZ, 0x5, R123 ;  /* 0x00000005ff7a7819 */ /* 0x000fe2000001147b */
[----:B------:R-:W-:Y:S01]  /*2330*/  UIMAD UR20, UR20, UR4, URZ ;  /* 0x00000004141472a4 */ /* 0x000fe2000f8e023f */
[----:B------:R3:W4:Y:S01]  /*2340*/  @!P5 LDG.E R242, [R6.64] ;  /* 0x0000001606f2d981 */ /* 0x000722000c1e1900 */
[----:B------:R-:W-:Y:S01]  /*2350*/  IMAD.MOV R0, RZ, RZ, -R0 ;  /* 0x000000ffff007224 */ /* 0x000fe200078e0a00 */
[----:B------:R-:W-:Y:S01]  /*2360*/  ISETP.GE.AND P5, PT, R23, c[0x0][0x1d4], PT ;  /* 0x0000750017007a0c */ /* 0x000fe20003fa6270 */
[----:B------:R-:W-:Y:S01]  /*2370*/  UIMAD.WIDE.U32 UR24, UR10, UR4, URZ ;  /* 0x000000040a1872a5 */ /* 0x000fe2000f8e003f */
[----:B------:R-:W-:Y:S01]  /*2380*/  STL [R1+0x48], R130 ;  /* 0x0000488201007387 */ /* 0x000fe20000100800 */
[----:B------:R-:W-:Y:S01]  /*2390*/  IMAD R243, R0, c[0x0][0x2b8], R8 ;  /* 0x0000ae0000f37a24 */ /* 0x000fe200078e0208 */
[----:B------:R-:W-:Y:S01]  /*23a0*/  UIMAD UR20, UR10, UR5, UR20 ;  /* 0x000000050a1472a4 */ /* 0x000fe2000f8e0214 */
[----:B------:R-:W-:Y:S01]  /*23b0*/  SEL R126, RZ, 0x10, P5 ;  /* 0x00000010ff7e7807 */ /* 0x000fe20002800000 */
[----:B------:R-:W-:Y:S01]  /*23c0*/  UIADD3 UR4, UR26, -0x1, URZ ;  /* 0xffffffff1a047890 */ /* 0x000fe2000fffe03f */
[----:B--2---:R-:W-:Y:S01]  /*23d0*/  IMAD.WIDE.U32 R4, R243, c[0x0][0x1e0], RZ ;  /* 0x00007800f3047a25 */ /* 0x004fe200078e00ff */
[----:B------:R-:W-:Y:S01]  /*23e0*/  SHF.R.S32.HI R16, RZ, 0x1f, R243 ;  /* 0x0000001fff107819 */ /* 0x000fe200000114f3 */
[----:B------:R-:W-:-:S02]  /*23f0*/  UIADD3 UR20, UR25, UR20, URZ ;  /* 0x0000001419147290 */ /* 0x000fc4000fffe03f */
[----:B------:R-:W-:Y:S02]  /*2400*/  UISETP.GT.AND UP0, UPT, UR4, UR7, UPT ;  /* 0x000000070400728c */ /* 0x000fe4000bf04270 */
[----:B------:R-:W-:-:S04]  /*2410*/  IMAD R0, R16, c[0x0][0x1e0], RZ ;  /* 0x0000780010007a24 */ /* 0x000fc800078e02ff */
[----:B------:R-:W-:-:S04]  /*2420*/  IMAD R0, R243, c[0x0][0x1e4], R0 ;  /* 0x00007900f3007a24 */ /* 0x000fc800078e0200 */
[----:B------:R-:W-:Y:S02]  /*2430*/  IMAD.IADD R5, R5, 0x1, R0 ;  /* 0x0000000105057824 */ /* 0x000fe400078e0200 */
[----:B---3--:R-:W-:Y:S01]  /*2440*/  IMAD R7, R243, c[0x0][0x1e0], RZ ;  /* 0x00007800f3077a24 */ /* 0x008fe200078e02ff */
[----:B----4-:R-:W-:Y:S01]  /*2450*/  SHF.R.S32.HI R17, RZ, 0x1f, R242 ;  /* 0x0000001fff117819 */ /* 0x010fe200000114f2 */
[----:B------:R-:W-:-:S04]  /*2460*/  IMAD.WIDE.U32 R4, R242, c[0x0][0x1f0], R4 ;  /* 0x00007c00f2047a25 */ /* 0x000fc800078e0004 */
[----:B------:R-:W-:Y:S01]  /*2470*/  IMAD R6, R17, c[0x0][0x1f0], RZ ;  /* 0x00007c0011067a24 */ /* 0x000fe200078e02ff */
[----:B------:R-:W-:-:S03]  /*2480*/  IADD3 R0, P0, R4, UR18, RZ ;  /* 0x0000001204007c10 */ /* 0x000fc6000ff1e0ff */
[----:B------:R-:W-:-:S05]  /*2490*/  IMAD R6, R242, c[0x0][0x1f4], R6 ;  /* 0x00007d00f2067a24 */ /* 0x000fca00078e0206 */
[----:B------:R-:W-:Y:S01]  /*24a0*/  IADD3.X R4, R5, UR9, R6, P0, !PT ;  /* 0x0000000905047c10 */ /* 0x000fe200087fe406 */
[----:B------:R-:W-:Y:S01]  /*24b0*/  IMAD.U32 R6, RZ, RZ, UR10 ;  /* 0x0000000aff067e24 */ /* 0x000fe2000f8e00ff */
[----:B------:R-:W-:Y:S01]  /*24c0*/  LEA R8, P0, R0, c[0x0][0x1c8], 0x1 ;  /* 0x0000720000087a11 */ /* 0x000fe200078008ff */
[----:B------:R-:W-:-:S03]  /*24d0*/  IMAD R5, R242, c[0x0][0x1f0], R7 ;  /* 0x00007c00f2057a24 */ /* 0x000fc600078e0207 */
[----:B------:R-:W-:Y:S01]  /*24e0*/  LEA.HI.X R0, R0, c[0x0][0x1cc], R4, 0x1, P0 ;  /* 0x0000730000007a11 */ /* 0x000fe200000f0c04 */
[----:B------:R-:W-:Y:S01]  /*24f0*/  IMAD R6, R6, c[0x0][0x1e8], R5 ;  /* 0x00007a0006067a24 */ /* 0x000fe200078e0205 */
[----:B------:R-:W-:Y:S01]  /*2500*/  SHFL.IDX PT, R4, R8, RZ, 0x181f ;  /* 0x00181fff08047589 */ /* 0x000fe200000e0000 */
[----:B------:R-:W-:-:S03]  /*2510*/  ISETP.GT.AND P0, PT, R37, 0x20, PT ;  /* 0x000000202500780c */ /* 0x000fc60003f04270 */
[----:B------:R-:W1:Y:S01]  /*2520*/  SHFL.IDX PT, R5, R0, RZ, 0x181f ;  /* 0x00181fff00057589 */ /* 0x000e6200000e0000 */
[----:B------:R-:W-:-:S03]  /*2530*/  LEA R6, R6, c[0x0][0x1c8], 0x1 ;  /* 0x0000720006067a11 */ /* 0x000fc600078e08ff */
[----:B------:R-:W-:Y:S04]  /*2540*/  SHFL.IDX PT, R8, R8, 0x1, 0x181f ;  /* 0x00381f0008087f89 */ /* 0x000fe800000e0000 */
[----:B------:R-:W2:Y:S04]  /*2550*/  SHFL.IDX PT, R9, R0, 0x1, 0x181f ;  /* 0x00381f0000097f89 */ /* 0x000ea800000e0000 */
[----:B------:R-:W-:Y:S04]  /*2560*/  SHFL.IDX PT, R6, R6, 0x2, 0x181f ;  /* 0x00581f0006067f89 */ /* 0x000fe800000e0000 */
[----:B------:R3:W4:Y:S01]  /*2570*/  SHFL.IDX PT, R7, R0, 0x2, 0x181f ;  /* 0x00581f0000077f89 */ /* 0x00072200000e0000 */
[----:B-1----:R-:W-:-:S05]  /*2580*/  @P2 IMAD.WIDE R10, R129, 0x2, R4 ;  /* 0x00000002810a2825 */ /* 0x002fca00078e0204 */
[----:B------:R1:W-:Y:S01]  /*2590*/  @P2 LDGSTS.E.BYPASS.LTC128B.128 [R125+0x5080], [R10.64], !P6 ;  /* 0x050800000a7d2fae */ /* 0x0003e2000f101d56 */
[----:B---3--:R-:W-:-:S04]  /*25a0*/  LEA.HI R0, R13, R12, RZ, 0x1 ;  /* 0x0000000c0d007211 */ /* 0x008fc800078f08ff */
[----:B------:R-:W-:-:S05]  /*25b0*/  LOP3.LUT R0, R0, 0xfffffffe, RZ, 0xc0, !PT ;  /* 0xfffffffe00007812 */ /* 0x000fca00078ec0ff */
[----:B------:R-:W-:Y:S02]  /*25c0*/  IMAD.IADD R14, R12, 0x1, -R0 ;  /* 0x000000010c0e7824 */ /* 0x000fe400078e0a00 */
[----:B--2---:R-:W-:-:S04]  /*25d0*/  @P1 IMAD.WIDE R12, R129, 0x2, R8 ;  /* 0x00000002810c1825 */ /* 0x004fc800078e0208 */
[----:B------:R-:W-:-:S04]  /*25e0*/  @P1 IMAD.WIDE R8, R128, 0x2, R8 ;  /* 0x0000000280081825 */ /* 0x000fc800078e0208 */
[----:B-1----:R-:W-:-:S04]  /*25f0*/  @P2 IMAD.WIDE R10, R128, 0x2, R4 ;  /* 0x00000002800a2825 */ /* 0x002fc800078e0204 */
[--C-:B----4-:R-:W-:Y:S01]  /*2600*/  @P0 IMAD.WIDE R4, R129, 0x2, R6.reuse ;  /* 0x0000000281040825 */ /* 0x110fe200078e0206 */
[----:B------:R1:W-:Y:S01]  /*2610*/  @P2 LDGSTS.E.BYPASS.LTC128B.128 [R125+0x6880], [R10.64], !P5 ;  /* 0x068800000a7d2fae */ /* 0x0003e2000e901d56 */
[----:B------:R-:W-:Y:S02]  /*2620*/  ISETP.GE.AND P2, PT, R23, c[0x0][0x1d4], PT ;  /* 0x0000750017007a0c */ /* 0x000fe40003f46270 */
[----:B------:R-:W-:Y:S01]  /*2630*/  @P0 IMAD.WIDE R6, R128, 0x2, R6 ;  /* 0x0000000280060825 */ /* 0x000fe200078e0206 */
[----:B------:R2:W-:Y:S03]  /*2640*/  @P1 LDGSTS.E.BYPASS.LTC128B.128 [R125+0x5880], [R12.64], !P6 ;  /* 0x058800000c7d1fae */ /* 0x0005e6000f101d56 */
[C---:B------:R-:W-:Y:S01]  /*2650*/  IMAD.SHL.U32 R0, R36.reuse, 0x40, RZ ;  /* 0x0000004024007824 */ /* 0x040fe200078e00ff */
[----:B------:R1:W-:Y:S01]  /*2660*/  @P1 LDGSTS.E.BYPASS.LTC128B.128 [R125+0x7080], [R8.64], !P5 ;  /* 0x07080000087d1fae */ /* 0x0003e2000e901d56 */
[----:B------:R-:W-:-:S03]  /*2670*/  LOP3.LUT P1, RZ, R36, 0x2, RZ, 0xc0, !PT ;  /* 0x0000000224ff7812 */ /* 0x000fc6000782c0ff */
[----:B------:R3:W-:Y:S01]  /*2680*/  @P0 LDGSTS.E.BYPASS.LTC128B.128 [R125+0x6080], [R4.64], !P6 ;  /* 0x06080000047d0fae */ /* 0x0007e2000f101d56 */
[----:B------:R-:W-:-:S03]  /*2690*/  LOP3.LUT R0, R0, 0x1c0, RZ, 0xc0, !PT ;  /* 0x000001c000007812 */ /* 0x000fc600078ec0ff */
[----:B------:R4:W-:Y:S04]  /*26a0*/  @P0 LDGSTS.E.BYPASS.LTC128B.128 [R125+0x7880], [R6.64], !P5 ;  /* 0x07880000067d0fae */ /* 0x0009e8000e901d56 */
[----:B------:R-:W0:Y:S01]  /*26b0*/  LDGDEPBAR ;  /* 0x00000000000079af */ /* 0x000e220000000000 */
[----:B---3--:R-:W-:Y:S02]  /*26c0*/  IMAD.SHL.U32 R4, R18, 0x40, RZ ;  /* 0x0000004012047824 */ /* 0x008fe400078e00ff */
[----:B------:R-:W-:Y:S02]  /*26d0*/  IMAD.SHL.U32 R5, R19, 0x40, RZ ;  /* 0x0000004013057824 */ /* 0x000fe400078e00ff */
[----:B----4-:R-:W-:Y:S01]  /*26e0*/  IMAD.SHL.U32 R7, R15, 0x8, RZ ;  /* 0x000000080f077824 */ /* 0x010fe200078e00ff */
[----:B------:R-:W-:-:S04]  /*26f0*/  DEPBAR.LE SB0, 0x1 ;  /* 0x000080400000791a */ /* 0x000fc80000000000 */
[----:B------:R-:W-:-:S04]  /*2700*/  DEPBAR.LE SB0, 0x0 ;  /* 0x000080000000791a */ /* 0x000fc80000000000 */
[----:B------:R-:W-:Y:S01]  /*2710*/  IMAD.SHL.U32 R6, R14, 0x8, RZ ;  /* 0x000000080e067824 */ /* 0x000fe200078e00ff */
[----:B------:R-:W-:Y:S02]  /*2720*/  LOP3.LUT R4, R4, 0x1c0, RZ, 0xc0, !PT ;  /* 0x000001c004047812 */ /* 0x000fe400078ec0ff */
[----:B------:R-:W-:Y:S02]  /*2730*/  LOP3.LUT R121, R5, 0xfffffe00, RZ, 0xc0, !PT ;  /* 0xfffffe0005797812 */ /* 0x000fe400078ec0ff */
[----:B------:R-:W-:Y:S02]  /*2740*/  LOP3.LUT R7, R0, 0x8, R7, 0xf8, !PT ;  /* 0x0000000800077812 */ /* 0x000fe400078ef807 */
[----:B------:R-:W-:Y:S02]  /*2750*/  LOP3.LUT R5, R4, 0x8, R6, 0xf8, !PT ;  /* 0x0000000804057812 */ /* 0x000fe400078ef806 */
[----:B------:R-:W-:Y:S02]  /*2760*/  SHF.R.U32.HI R0, RZ, 0x3, R0 ;  /* 0x00000003ff007819 */ /* 0x000fe40000011600 */
[----:B------:R-:W-:-:S02]  /*2770*/  SHF.R.U32.HI R4, RZ, 0x3, R4 ;  /* 0x00000003ff047819 */ /* 0x000fc40000011604 */
[----:B------:R-:W-:Y:S02]  /*2780*/  LOP3.LUT R0, R7, R0, RZ, 0x3c, !PT ;  /* 0x0000000007007212 */ /* 0x000fe400078e3cff */
[----:B------:R-:W-:Y:S01]  /*2790*/  LOP3.LUT R120, R5, R4, RZ, 0x3c, !PT ;  /* 0x0000000405787212 */ /* 0x000fe200078e3cff */
[----:B------:R-:W-:Y:S02]  /*27a0*/  IMAD R4, R122, 0x400, R121 ;  /* 0x000004007a047824 */ /* 0x000fe400078e0279 */
[----:B------:R-:W-:Y:S02]  /*27b0*/  IMAD R0, R14, 0x200, R0 ;  /* 0x000002000e007824 */ /* 0x000fe400078e0200 */
[----:B------:R-:W-:Y:S02]  /*27c0*/  IMAD.IADD R4, R120, 0x1, R4 ;  /* 0x0000000178047824 */ /* 0x000fe400078e0204 */
[----:B------:R-:W-:Y:S01]  /*27d0*/  IMAD.SHL.U32 R224, R0, 0x2, RZ ;  /* 0x0000000200e07824 */ /* 0x000fe200078e00ff */
[----:B------:R-:W-:Y:S01]  /*27e0*/  BAR.SYNC.DEFER_BLOCKING 0x0 ;  /* 0x0000000000007b1d */ /* 0x000fe20000010000 */
[----:B------:R-:W-:-:S02]  /*27f0*/  IMAD.SHL.U32 R231, R4, 0x2, RZ ;  /* 0x0000000204e77824 */ /* 0x000fc400078e00ff */
[----:B------:R-:W-:Y:S01]  /*2800*/  IMAD R0, R16, c[0x0][0x208], RZ ;  /* 0x0000820010007a24 */ /* 0x000fe200078e02ff */
[----:B------:R-:W-:Y:S01]  /*2810*/  IADD3 R235, R224, 0x50a0, RZ ;  /* 0x000050a0e0eb7810 */ /* 0x000fe20007ffe0ff */
[--C-:B------:R-:W-:Y:S02]  /*2820*/  IMAD R233, R3, 0x2, R231.reuse ;  /* 0x0000000203e97824 */ /* 0x100fe400078e02e7 */
[----:B------:R-:W-:Y:S02]  /*2830*/  IMAD R0, R243, c[0x0][0x20c], R0 ;  /* 0x00008300f3007a24 */ /* 0x000fe400078e0200 */
[C---:B------:R-:W-:Y:S02]  /*2840*/  IMAD R232, R2.reuse, 0x2, R231 ;  /* 0x0000000202e87824 */ /* 0x040fe400078e02e7 */
[----:B------:R-:W-:Y:S02]  /*2850*/  IMAD R234, R2, 0x2, R233 ;  /* 0x0000000202ea7824 */ /* 0x000fe400078e02e9 */
[----:B------:R-:W-:Y:S01]  /*2860*/  IMAD R236, R3, 0x2, R232 ;  /* 0x0000000203ec7824 */ /* 0x000fe200078e02e8 */
[----:B------:R-:W-:Y:S04]  /*2870*/  LDSM.16.M88.4 R4, [R224+0x5080] ;  /* 0x00508000e004783b */ /* 0x000fe80000000200 */
[----:B--2---:R-:W2:Y:S04]  /*2880*/  LDSM.16.M88.4 R12, [R231+0x8080] ;  /* 0x00808000e70c783b */ /* 0x004ea80000000200 */
[----:B-1----:R-:W1:Y:S04]  /*2890*/  LDSM.16.M88.4 R8, [R231+0xa080] ;  /* 0x00a08000e708783b */ /* 0x002e680000000200 */
[----:B------:R-:W3:Y:S04]  /*28a0*/  LDSM.16.M88.4 R24, [R224+0x5880] ;  /* 0x00588000e018783b */ /* 0x000ee80000000200 */
[----:B------:R-:W4:Y:S01]  /*28b0*/  LDSM.16.M88.4 R32, [R224+0x6080] ;  /* 0x00608000e020783b */ /* 0x000f220000000200 */
[-C--:B--2---:R-:W-:Y:S08]  /*28c0*/  HMMA.16816.F32 R112, R12, R4.reuse, RZ ;  /* 0x000000040c70723c */ /* 0x084ff000000018ff */
[C---:B-1----:R-:W-:Y:S07]  /*28d0*/  HMMA.16816.F32 R68, R8.reuse, R4, RZ ;  /* 0x000000040844723c */ /* 0x042fee00000018ff */
[----:B------:R-:W-:Y:S01]  /*28e0*/  IMAD.WIDE.U32 R4, R243, c[0x0][0x208], RZ ;  /* 0x00008200f3047a25 */ /* 0x000fe200078e00ff */
[----:B------:R-:W-:Y:S03]  /*28f0*/  HMMA.16816.F32 R72, R8, R6, RZ ;  /* 0x000000060848723c */ /* 0x000fe600000018ff */
[----:B------:R-:W-:-:S02]  /*2900*/  IMAD.IADD R5, R5, 0x1, R0 ;  /* 0x0000000105057824 */ /* 0x000fc400078e0200 */
[----:B------:R-:W-:Y:S02]  /*2910*/  IMAD R0, R17, c[0x0][0x218], RZ ;  /* 0x0000860011007a24 */ /* 0x000fe400078e02ff */
[C---:B------:R-:W-:Y:S01]  /*2920*/  IMAD.WIDE.U32 R4, R242.reuse, c[0x0][0x218], R4 ;  /* 0x00008600f2047a25 */ /* 0x040fe200078e0004 */
[C---:B------:R-:W-:Y:S01]  /*2930*/  HMMA.16816.F32 R116, R12.reuse, R6, RZ ;  /* 0x000000060c74723c */ /* 0x040fe200000018ff */
[----:B------:R-:W-:Y:S06]  /*2940*/  LDSM.16.M88.4 R16, [R233+0xa080] ;  /* 0x00a08000e910783b */ /* 0x000fec0000000200 */
[----:B------:R-:W-:Y:S01]  /*2950*/  IMAD R6, R242, c[0x0][0x21c], R0 ;  /* 0x00008700f2067a24 */ /* 0x000fe200078e0200 */
[----:B------:R-:W-:Y:S01]  /*2960*/  IADD3 R0, P0, R4, UR24, RZ ;  /* 0x0000001804007c10 */ /* 0x000fe2000ff1e0ff */
[----:B---3--:R-:W-:Y:S01]  /*2970*/  HMMA.16816.F32 R92, R12, R24, RZ ;  /* 0x000000180c5c723c */ /* 0x008fe200000018ff */
[----:B------:R-:W-:-:S02]  /*2980*/  IADD3 R7, R224, 0x5080, RZ ;  /* 0x00005080e0077810 */ /* 0x000fc40007ffe0ff */
[----:B------:R-:W-:Y:S02]  /*2990*/  IADD3.X R5, R5, UR20, R6, P0, !PT ;  /* 0x0000001405057c10 */ /* 0x000fe400087fe406 */
[C---:B------:R-:W-:Y:S02]  /*29a0*/  LEA R4, P0, R0.reuse, c[0x0][0x1f8], 0x1 ;  /* 0x00007e0000047a11 */ /* 0x040fe400078008ff */
[----:B------:R-:W-:Y:S01]  /*29b0*/  @P1 IADD3 R235, R7, -0x20, RZ ;  /* 0xffffffe007eb1810 */ /* 0x000fe20007ffe0ff */
[C---:B------:R-:W-:Y:S01]  /*29c0*/  HMMA.16816.F32 R60, R8.reuse, R24, RZ ;  /* 0x00000018083c723c */ /* 0x040fe200000018ff */
[----:B------:R-:W-:Y:S01]  /*29d0*/  LEA.HI.X R0, R0, c[0x0][0x1fc], R5, 0x1, P0 ;  /* 0x00007f0000007a11 */ /* 0x000fe200000f0c05 */
[----:B------:R-:W1:Y:S01]  /*29e0*/  SHFL.IDX PT, R20, R4, 0x2, 0x181f ;  /* 0x00581f0004147f89 */ /* 0x000e6200000e0000 */
[C---:B------:R-:W-:Y:S02]  /*29f0*/  IADD3 R241, R235.reuse, 0x800, RZ ;  /* 0x00000800ebf17810 */ /* 0x040fe40007ffe0ff */
[----:B------:R-:W-:Y:S01]  /*2a00*/  IADD3 R240, R235, 0x1000, RZ ;  /* 0x00001000ebf07810 */ /* 0x000fe20007ffe0ff */
[----:B------:R-:W2:Y:S01]  /*2a10*/  SHFL.IDX PT, R7, R4, 0x1, 0x181f ;  /* 0x00381f0004077f89 */ /* 0x000ea200000e0000 */
[----:B------:R-:W-:Y:S01]  /*2a20*/  IMAD.WIDE R24, R129, 0x2, RZ ;  /* 0x0000000281187825 */ /* 0x000fe200078e02ff */
[----:B------:R-:W-:Y:S01]  /*2a30*/  HMMA.16816.F32 R56, R8, R26, RZ ;  /* 0x0000001a0838723c */ /* 0x000fe200000018ff */
[C---:B------:R-:W-:Y:S01]  /*2a40*/  IADD3 R239, R235.reuse, 0x1800, RZ ;  /* 0x00001800ebef7810 */ /* 0x040fe20007ffe0ff */
[----:B------:R3:W5:Y:S01]  /*2a50*/  SHFL.IDX PT, R6, R4, RZ, 0x181f ;  /* 0x00181fff04067589 */ /* 0x00076200000e0000 */
[----:B------:R-:W-:-:S02]  /*2a60*/  IADD3 R238, R235, 0x2000, RZ ;  /* 0x00002000ebee7810 */ /* 0x000fc40007ffe0ff */
[----:B------:R-:W-:Y:S01]  /*2a70*/  IADD3 R237, R235, 0x2800, RZ ;  /* 0x00002800ebed7810 */ /* 0x000fe20007ffe0ff */
[----:B------:R-:W5:Y:S02]  /*2a80*/  SHFL.IDX PT, R21, R0, RZ, 0x181f ;  /* 0x00181fff00157589 */ /* 0x000f6400000e0000 */
[----:B------:R-:W-:Y:S02]  /*2a90*/  HMMA.16816.F32 R104, R12, R26, RZ ;  /* 0x0000001a0c68723c */ /* 0x000fe400000018ff */
[----:B------:R-:W5:Y:S04]  /*2aa0*/  SHFL.IDX PT, R22, R0, 0x1, 0x181f ;  /* 0x00381f0000167f89 */ /* 0x000f6800000e0000 */
[----:B------:R-:W5:Y:S02]  /*2ab0*/  SHFL.IDX PT, R0, R0, 0x2, 0x181f ;  /* 0x00581f0000007f89 */ /* 0x000f6400000e0000 */
[----:B----4-:R-:W-:Y:S01]  /*2ac0*/  HMMA.16816.F32 R48, R8, R32, RZ ;  /* 0x000000200830723c */ /* 0x010fe200000018ff */
[C---:B-1----:R-:W-:Y:S01]  /*2ad0*/  IADD3 R30, P0, R24.reuse, R20, RZ ;  /* 0x00000014181e7210 */ /* 0x042fe20007f1e0ff */
[----:B------:R-:W1:Y:S01]  /*2ae0*/  LDSM.16.M88.4 R44, [R235] ;  /* 0x00000000eb2c783b */ /* 0x000e620000000200 */
[----:B--2---:R-:W-:-:S03]  /*2af0*/  IADD3 R26, P1, R24, R7, RZ ;  /* 0x00000007181a7210 */ /* 0x004fc60007f3e0ff */
[----:B------:R-:W2:Y:S02]  /*2b00*/  LDSM.16.M88.4 R40, [R235+0x800] ;  /* 0x00080000eb28783b */ /* 0x000ea40000000200 */
[----:B------:R-:W-:Y:S01]  /*2b10*/  HMMA.16816.F32 R64, R8, R34, RZ ;  /* 0x000000220840723c */ /* 0x000fe200000018ff */
[----:B---3--:R-:W-:Y:S01]  /*2b20*/  IMAD.WIDE R4, R128, 0x2, RZ ;  /* 0x0000000280047825 */ /* 0x008fe200078e02ff */
[----:B-----5:R-:W-:Y:S01]  /*2b30*/  IADD3 R28, P3, R6, R24, RZ ;  /* 0x00000018061c7210 */ /* 0x020fe20007f7e0ff */
[----:B------:R-:W3:Y:S04]  /*2b40*/  LDSM.16.M88.4 R52, [R235+0x1000] ;  /* 0x00100000eb34783b */ /* 0x000ee80000000200 */
[----:B------:R-:W-:Y:S01]  /*2b50*/  IMAD.X R29, R21, 0x1, R25, P3 ;  /* 0x00000001151d7824 */ /* 0x000fe200018e0619 */
[----:B------:R-:W-:Y:S01]  /*2b60*/  ISETP.GE.AND P3, PT, R129, c[0x0][0x1d4], PT ;  /* 0x0000750081007a0c */ /* 0x000fe20003f66270 */
[----:B------:R-:W-:Y:S01]  /*2b70*/  HMMA.16816.F32 R84, R12, R32, RZ ;  /* 0x000000200c54723c */ /* 0x000fe200000018ff */
[----:B------:R-:W-:-:S02]  /*2b80*/  IMAD.X R27, R25, 0x1, R22, P1 ;  /* 0x00000001191b7824 */ /* 0x000fc400008e0616 */
[----:B------:R-:W-:Y:S01]  /*2b90*/  IMAD.X R31, R25, 0x1, R0, P0 ;  /* 0x00000001191f7824 */ /* 0x000fe200000e0600 */
[----:B------:R-:W-:Y:S02]  /*2ba0*/  IADD3 R24, P0, R6, R4, RZ ;  /* 0x0000000406187210 */ /* 0x000fe40007f1e0ff */
[C---:B------:R-:W-:Y:S02]  /*2bb0*/  IADD3 R6, P1, R4.reuse, R7, RZ ;  /* 0x0000000704067210 */ /* 0x040fe40007f3e0ff */
[----:B------:R-:W-:Y:S01]  /*2bc0*/  HMMA.16816.F32 R100, R12, R34, RZ ;  /* 0x000000220c64723c */ /* 0x000fe200000018ff */
[----:B------:R-:W-:Y:S01]  /*2bd0*/  IMAD.X R25, R21, 0x1, R5, P0 ;  /* 0x0000000115197824 */ /* 0x000fe200000e0605 */
[----:B------:R-:W-:Y:S01]  /*2be0*/  IADD3 R4, P0, R4, R20, RZ ;  /* 0x0000001404047210 */ /* 0x000fe20007f1e0ff */
[----:B------:R-:W-:Y:S01]  /*2bf0*/  IMAD.X R7, R5, 0x1, R22, P1 ;  /* 0x0000000105077824 */ /* 0x000fe200008e0616 */
[----:B------:R-:W-:Y:S01]  /*2c00*/  ISETP.LT.OR P1, PT, R37, 0x1, P3 ;  /* 0x000000012500780c */ /* 0x000fe20001f21670 */
[----:B------:R-:W4:Y:S02]  /*2c10*/  LDSM.16.M88.4 R20, [R233+0x8080] ;  /* 0x00808000e914783b */ /* 0x000f240000000200 */
[----:B------:R-:W-:Y:S01]  /*2c20*/  IMAD.X R5, R5, 0x1, R0, P0 ;  /* 0x0000000105057824 */ /* 0x000fe200000e0600 */
[C---:B------:R-:W-:Y:S01]  /*2c30*/  ISETP.LT.OR P0, PT, R37.reuse, 0x1, P2 ;  /* 0x000000012500780c */ /* 0x040fe20001701670 */
[----:B------:R-:W-:Y:S01]  /*2c40*/  IMAD.MOV.U32 R0, RZ, RZ, 0x40 ;  /* 0x00000040ff007424 */ /* 0x000fe200078e00ff */
[----:B-1----:R-:W-:Y:S07]  /*2c50*/  HMMA.16816.F32 R80, R16, R46, R72 ;  /* 0x0000002e1050723c */ /* 0x002fee0000001848 */
[----:B------:R-:W-:Y:S01]  /*2c60*/  @!PT LDS RZ, [RZ] ;  /* 0x00000000fffff984 */ /* 0x000fe20000000800 */
[----:B------:R-:W-:Y:S01]  /*2c70*/  @!PT LDS RZ, [RZ] ;  /* 0x00000000fffff984 */ /* 0x000fe20000000800 */
[----:B------:R-:W-:Y:S01]  /*2c80*/  @!PT LDS RZ, [RZ] ;  /* 0x00000000fffff984 */ /* 0x000fe20000000800 */
[----:B------:R1:W-:Y:S01]  /*2c90*/  LDGSTS.E.BYPASS.LTC128B.128 [R125+0x2080], [R28.64], !P1 ;  /* 0x020800001c7d7fae */ /* 0x0003e2000c901d56 */
[----:B------:R-:W-:-:S02]  /*2ca0*/  ISETP.LT.OR P1, PT, R37, 0x11, P3 ;  /* 0x000000112500780c */ /* 0x000fc40001f21670 */
[C---:B------:R-:W-:Y:S01]  /*2cb0*/  ISETP.LT.OR P3, PT, R37.reuse, 0x21, P3 ;  /* 0x000000212500780c */ /* 0x040fe20001f61670 */
[----:B------:R5:W-:Y:S01]  /*2cc0*/  LDGSTS.E.BYPASS.LTC128B.128 [R125+0x3880], [R24.64], !P0 ;  /* 0x03880000187d7fae */ /* 0x000be2000c101d56 */
[C---:B------:R-:W-:Y:S02]  /*2cd0*/  ISETP.LT.OR P0, PT, R37.reuse, 0x11, P2 ;  /* 0x000000112500780c */ /* 0x040fe40001701670 */
[----:B------:R-:W-:Y:S01]  /*2ce0*/  ISETP.LT.OR P2, PT, R37, 0x21, P2 ;  /* 0x000000212500780c */ /* 0x000fe20001741670 */
[C---:B--2---:R-:W-:Y:S06]  /*2cf0*/  HMMA.16816.F32 R76, R16.reuse, R42, R56 ;  /* 0x0000002a104c723c */ /* 0x044fec0000001838 */
[----:B------:R5:W-:Y:S01]  /*2d00*/  LDGSTS.E.BYPASS.LTC128B.128 [R125+0x2880], [R26.64], !P1 ;  /* 0x028800001a7d7fae */ /* 0x000be2000c901d56 */
[----:B------:R-:W-:Y:S01]  /*2d10*/  LOP3.LUT P1, RZ, R36, 0x4, RZ, 0xc0, !PT ;  /* 0x0000000424ff7812 */ /* 0x000fe2000782c0ff */
[----:B------:R-:W-:Y:S02]  /*2d20*/  HMMA.16816.F32 R108, R16, R44, R68 ;  /* 0x0000002c106c723c */ /* 0x000fe40000001844 */
[----:B------:R2:W-:Y:S01]  /*2d30*/  LDGSTS.E.BYPASS.LTC128B.128 [R125+0x4080], [R6.64], !P0 ;  /* 0x04080000067d7fae */ /* 0x0005e2000c101d56 */
[----:B------:R-:W-:-:S02]  /*2d40*/  SEL R0, R0, 0xffffffc0, !P1 ;  /* 0xffffffc000007807 */ /* 0x000fc40004800000 */
[----:B------:R-:W-:Y:S01]  /*2d50*/  PLOP3.LUT P0, PT, PT, PT, UP0, 0x80, 0x0 ;  /* 0x000000000000781c */ /* 0x000fe20003f0f008 */
[----:B------:R1:W-:Y:S01]  /*2d60*/  LDGSTS.E.BYPASS.LTC128B.128 [R125+0x3080], [R30.64], !P3 ;  /* 0x030800001e7d7fae */ /* 0x0003e2000d901d56 */
[----:B------:R-:W-:Y:S01]  /*2d70*/  ISETP.GT.AND P3, PT, R131, 0x2f, PT ;  /* 0x0000002f8300780c */ /* 0x000fe20003f64270 */
[----:B------:R-:W-:Y:S01]  /*2d80*/  IMAD.IADD R230, R224, 0x1, R0 ;  /* 0x00000001e0e67824 */ /* 0x000fe200078e0200 */
[C---:B------:R-:W-:Y:S01]  /*2d90*/  HMMA.16816.F32 R96, R16.reuse, R40, R60 ;  /* 0x000000281060723c */ /* 0x040fe2000000183c */
[----:B------:R2:W-:Y:S01]  /*2da0*/  LDGSTS.E.BYPASS.LTC128B.128 [R125+0x4880], [R4.64], !P2 ;  /* 0x04880000047d7fae */ /* 0x0005e2000d101d56 */
[----:B------:R-:W-:Y:S01]  /*2db0*/  IMAD.IADD R229, R0, 0x1, R235 ;  /* 0x0000000100e57824 */ /* 0x000fe200078e02eb */
[----:B------:R-:W-:Y:S02]  /*2dc0*/  LOP3.LUT R0, R120, R121, RZ, 0xfc, !PT ;  /* 0x0000007978007212 */ /* 0x000fe400078efcff */
[----:B------:R-:W-:Y:S03]  /*2dd0*/  LDSM.16.M88.4 R8, [R232+0xa080] ;  /* 0x00a08000e808783b */ /* 0x000fe60000000200 */
[C---:B---3--:R-:W-:Y:S01]  /*2de0*/  HMMA.16816.F32 R88, R16.reuse, R52, R48 ;  /* 0x000000341058723c */ /* 0x048fe20000001830 */
[----:B------:R-:W-:Y:S04]  /*2df0*/  LDSM.16.M88.4 R32, [R230+0x6080] ;  /* 0x00608000e620783b */ /* 0x000fe80000000200 */
[----:B------:R-:W-:Y:S03]  /*2e00*/  LDSM.16.M88.4 R12, [R232+0x8080] ;  /* 0x00808000e80c783b */ /* 0x000fe60000000200 */
[----:B------:R-:W-:Y:S01]  /*2e10*/  HMMA.16816.F32 R72, R16, R54, R64 ;  /* 0x000000361048723c */ /* 0x000fe20000001840 */
[----:B-----5:R-:W3:Y:S04]  /*2e20*/  LDSM.16.M88.4 R24, [R230+0x5880] ;  /* 0x00588000e618783b */ /* 0x020ee80000000200 */
[----:B------:R-:W-:Y:S03]  /*2e30*/  LDSM.16.M88.4 R36, [R229] ;  /* 0x00000000e524783b */ /* 0x000fe60000000200 */
[C---:B----4-:R-:W-:Y:S01]  /*2e40*/  HMMA.16816.F32 R68, R20.reuse, R44, R112 ;  /* 0x0000002c1444723c */ /* 0x050fe20000001870 */
[----:B-1----:R-:W1:Y:S04]  /*2e50*/  LDSM.16.M88.4 R28, [R230+0x5080] ;  /* 0x00508000e61c783b */ /* 0x002e680000000200 */
[----:B--2---:R-:W2:Y:S03]  /*2e60*/  LDSM.16.M88.4 R4, [R234+0xa080] ;  /* 0x00a08000ea04783b */ /* 0x004ea60000000200 */
[C---:B------:R-:W-:Y:S01]  /*2e70*/  HMMA.16816.F32 R56, R20.reuse, R40, R92 ;  /* 0x000000281438723c */ /* 0x040fe2000000185c */
[----:B------:R-:W4:Y:S04]  /*2e80*/  LDSM.16.M88.4 R60, [R229+0x800] ;  /* 0x00080000e53c783b */ /* 0x000f280000000200 */
[----:B------:R-:W5:Y:S03]  /*2e90*/  LDSM.16.M88.4 R64, [R229+0x1000] ;  /* 0x00100000e540783b */ /* 0x000f660000000200 */
[C---:B------:R-:W-:Y:S01]  /*2ea0*/  HMMA.16816.F32 R48, R20.reuse, R52, R84 ;  /* 0x000000341430723c */ /* 0x040fe20000001854 */
[----:B------:R-:W0:Y:S07]  /*2eb0*/  LDGDEPBAR ;  /* 0x00000000000079af */ /* 0x000e2e0000000000 */
[C---:B------:R-:W-:Y:S08]  /*2ec0*/  HMMA.16816.F32 R44, R20.reuse, R46, R116 ;  /* 0x0000002e142c723c */ /* 0x040ff00000001874 */
[C---:B------:R-:W-:Y:S08]  /*2ed0*/  HMMA.16816.F32 R16, R20.reuse, R42, R104 ;  /* 0x0000002a1410723c */ /* 0x040ff00000001868 */
[----:B------:R-:W-:Y:S01]  /*2ee0*/  HMMA.16816.F32 R52, R20, R54, R100 ;  /* 0x000000361434723c */ /* 0x000fe20000001864 */
[----:B------:R-:W2:Y:S07]  /*2ef0*/  LDSM.16.M88.4 R20, [R234+0x8080] ;  /* 0x00808000ea14783b */ /* 0x000eae0000000200 */
[C---:B---3--:R-:W-:Y:S08]  /*2f00*/  HMMA.16816.F32 R84, R8.reuse, R26, R76 ;  /* 0x0000001a0854723c */ /* 0x048ff0000000184c */
[C---:B-1----:R-:W-:Y:S08]  /*2f10*/  HMMA.16816.F32 R40, R8.reuse, R28, R108 ;  /* 0x0000001c0828723c */ /* 0x042ff0000000186c */
[C---:B------:R-:W-:Y:S08]  /*2f20*/  HMMA.16816.F32 R92, R8.reuse, R24, R96 ;  /* 0x00000018085c723c */ /* 0x040ff00000001860 */
[C---:B------:R-:W-:Y:S08]  /*2f30*/  HMMA.16816.F32 R88, R8.reuse, R32, R88 ;  /* 0x000000200858723c */ /* 0x040ff00000001858 */
[C---:B------:R-:W-:Y:S08]  /*2f40*/  HMMA.16816.F32 R80, R8.reuse, R30, R80 ;  /* 0x0000001e0850723c */ /* 0x040ff00000001850 */
[----:B------:R-:W-:Y:S08]  /*2f50*/  HMMA.16816.F32 R76, R8, R34, R72 ;  /* 0x00000022084c723c */ /* 0x000ff00000001848 */
[C---:B------:R-:W-:Y:S08]  /*2f60*/  HMMA.16816.F32 R8, R12.reuse, R28, R68 ;  /* 0x0000001c0c08723c */ /* 0x040ff00000001844 */
[C---:B------:R-:W-:Y:S01]  /*2f70*/  HMMA.16816.F32 R44, R12.reuse, R30, R44 ;  /* 0x0000001e0c2c723c */ /* 0x040fe2000000182c */
[----:B------:R-:W-:Y:S07]  /*2f80*/  LDSM.16.M88.4 R28, [R224+0x6880] ;  /* 0x00688000e01c783b */ /* 0x000fee0000000200 */
[C---:B------:R-:W-:Y:S08]  /*2f90*/  HMMA.16816.F32 R56, R12.reuse, R24, R56 ;  /* 0x000000180c38723c */ /* 0x040ff00000001838 */
[C---:B------:R-:W-:Y:S01]  /*2fa0*/  HMMA.16816.F32 R104, R12.reuse, R26, R16 ;  /* 0x0000001a0c68723c */ /* 0x040fe20000001810 */
[----:B------:R-:W1:Y:S04]  /*2fb0*/  LDSM.16.M88.4 R16, [R231+0xe080] ;  /* 0x00e08000e710783b */ /* 0x000e680000000200 */
[----:B------:R-:W3:Y:S03]  /*2fc0*/  LDSM.16.M88.4 R24, [R224+0x7080] ;  /* 0x00708000e018783b */ /* 0x000ee60000000200 */
[C---:B------:R-:W-:Y:S01]  /*2fd0*/  HMMA.16816.F32 R108, R12.reuse, R32, R48 ;  /* 0x000000200c6c723c */ /* 0x040fe20000001830 */
[----:B------:R-:W-:Y:S07]  /*2fe0*/  LDSM.16.M88.4 R48, [R235+0x1800] ;  /* 0x00180000eb30783b */ /* 0x000fee0000000200 */
[----:B------:R-:W-:Y:S01]  /*2ff0*/  HMMA.16816.F32 R52, R12, R34, R52 ;  /* 0x000000220c34723c */ /* 0x000fe20000001834 */
[----:B------:R-:W1:Y:S07]  /*3000*/  LDSM.16.M88.4 R12, [R224+0x7880] ;  /* 0x00788000e00c783b */ /* 0x000e6e0000000200 */
[C---:B--2---:R-:W-:Y:S08]  /*3010*/  HMMA.16816.F32 R40, R4.reuse, R36, R40 ;  /* 0x000000240428723c */ /* 0x044ff00000001828 */
[C---:B------:R-:W-:Y:S08]  /*3020*/  HMMA.16816.F32 R32, R4.reuse, R38, R80 ;  /* 0x000000260420723c */ /* 0x040ff00000001850 */
[C---:B----4-:R-:W-:Y:S08]  /*3030*/  HMMA.16816.F32 R68, R4.reuse, R60, R92 ;  /* 0x0000003c0444723c */ /* 0x050ff0000000185c */
[C---:B------:R-:W-:Y:S08]  /*3040*/  HMMA.16816.F32 R72, R4.reuse, R62, R84 ;  /* 0x0000003e0448723c */ /* 0x040ff00000001854 */
[----:B-----5:R-:W-:Y:S08]  /*3050*/  HMMA.16816.F32 R100, R4, R64, R88 ;  /* 0x000000400464723c */ /* 0x020ff00000001858 */
[----:B------:R-:W-:Y:S01]  /*3060*/  HMMA.16816.F32 R92, R20, R36, R8 ;  /* 0x00000024145c723c */ /* 0x000fe20000001808 */
[----:B------:R-:W2:Y:S07]  /*3070*/  LDSM.16.M88.4 R8, [R231+0xc080] ;  /* 0x00c08000e708783b */ /* 0x000eae0000000200 */
[----:B------:R-:W-:Y:S01]  /*3080*/  HMMA.16816.F32 R96, R4, R66, R76 ;  /* 0x000000420460723c */ /* 0x000fe2000000184c */
[----:B------:R-:W-:Y:S07]  /*3090*/  LDSM.16.M88.4 R4, [R233+0xe080] ;  /* 0x00e08000e904783b */ /* 0x000fee0000000200 */
[C---:B------:R-:W-:Y:S01]  /*30a0*/  HMMA.16816.F32 R84, R20.reuse, R38, R44 ;  /* 0x000000261454723c */ /* 0x040fe2000000182c */
[----:B------:R-:W4:Y:S07]  /*30b0*/  LDSM.16.M88.4 R44, [R235+0x2000] ;  /* 0x00200000eb2c783b */ /* 0x000f2e0000000200 */
[C---:B------:R-:W-:Y:S01]  /*30c0*/  HMMA.16816.F32 R88, R20.reuse, R60, R56 ;  /* 0x0000003c1458723c */ /* 0x040fe20000001838 */
[----:B------:R-:W5:Y:S07]  /*30d0*/  LDSM.16.M88.4 R56, [R235+0x2800] ;  /* 0x00280000eb38783b */ /* 0x000f6e0000000200 */
[C---:B------:R-:W-:Y:S08]  /*30e0*/  HMMA.16816.F32 R104, R20.reuse, R62, R104 ;  /* 0x0000003e1468723c */ /* 0x040ff00000001868 */
[C---:B------:R-:W-:Y:S08]  /*30f0*/  HMMA.16816.F32 R108, R20.reuse, R64, R108 ;  /* 0x00000040146c723c */ /* 0x040ff0000000186c */
[----:B------:R-:W-:Y:S01]  /*3100*/  HMMA.16816.F32 R80, R20, R66, R52 ;  /* 0x000000421450723c */ /* 0x000fe20000001834 */
[----:B------:R-:W2:Y:S07]  /*3110*/  LDSM.16.M88.4 R20, [R233+0xc080] ;  /* 0x00c08000e914783b */ /* 0x000eae0000000200 */
[C---:B-1----:R-:W-:Y:S08]  /*3120*/  HMMA.16816.F32 R76, R16.reuse, R28, R40 ;  /* 0x0000001c104c723c */ /* 0x042ff00000001828 */
[C---:B------:R-:W-:Y:S08]  /*3130*/  HMMA.16816.F32 R52, R16.reuse, R30, R32 ;  /* 0x0000001e1034723c */ /* 0x040ff00000001820 */
[C---:B---3--:R-:W-:Y:S08]  /*3140*/  HMMA.16816.F32 R36, R16.reuse, R26, R72 ;  /* 0x0000001a1024723c */ /* 0x048ff00000001848 */
[C---:B------:R-:W-:Y:S08]  /*3150*/  HMMA.16816.F32 R40, R16.reuse, R24, R68 ;  /* 0x000000181028723c */ /* 0x040ff00000001844 */
[C---:B------:R-:W-:Y:S08]  /*3160*/  HMMA.16816.F32 R32, R16.reuse, R12, R100 ;  /* 0x0000000c1020723c */ /* 0x040ff00000001864 */
[----:B------:R-:W-:Y:S01]  /*3170*/  HMMA.16816.F32 R64, R16, R14, R96 ;  /* 0x0000000e1040723c */ /* 0x000fe20000001860 */
[----:B------:R-:W-:Y:S07]  /*3180*/  LDSM.16.M88.4 R16, [R232+0xe080] ;  /* 0x00e08000e810783b */ /* 0x000fee0000000200 */
[C---:B--2---:R-:W-:Y:S08]  /*3190*/  HMMA.16816.F32 R72, R8.reuse, R28, R92 ;  /* 0x0000001c0848723c */ /* 0x044ff0000000185c */
[C---:B------:R-:W-:Y:S08]  /*31a0*/  HMMA.16816.F32 R68, R8.reuse, R30, R84 ;  /* 0x0000001e0844723c */ /* 0x040ff00000001854 */
[C---:B------:R-:W-:Y:S08]  /*31b0*/  HMMA.16816.F32 R60, R8.reuse, R24, R88 ;  /* 0x00000018083c723c */ /* 0x040ff00000001858 */
[C---:B------:R-:W-:Y:S08]  /*31c0*/  HMMA.16816.F32 R28, R8.reuse, R26, R104 ;  /* 0x0000001a081c723c */ /* 0x040ff00000001868 */
[C---:B------:R-:W-:Y:S08]  /*31d0*/  HMMA.16816.F32 R24, R8.reuse, R12, R108 ;  /* 0x0000000c0818723c */ /* 0x040ff0000000186c */
[----:B------:R-:W-:Y:S01]  /*31e0*/  HMMA.16816.F32 R80, R8, R14, R80 ;  /* 0x0000000e0850723c */ /* 0x000fe20000001850 */
[----:B------:R-:W-:Y:S04]  /*31f0*/  LDSM.16.M88.4 R12, [R232+0xc080] ;  /* 0x00c08000e80c783b */ /* 0x000fe80000000200 */
[----:B------:R-:W-:Y:S03]  /*3200*/  LDSM.16.M88.4 R8, [R234+0xc080] ;  /* 0x00c08000ea08783b */ /* 0x000fe60000000200 */
[C---:B----4-:R-:W-:Y:S01]  /*3210*/  HMMA.16816.F32 R104, R4.reuse, R46, R36 ;  /* 0x0000002e0468723c */ /* 0x050fe20000001824 */
[----:B------:R-:W1:Y:S07]  /*3220*/  LDSM.16.M88.4 R36, [R230+0x7080] ;  /* 0x00708000e624783b */ /* 0x000e6e0000000200 */
[C---:B------:R-:W-:Y:S01]  /*3230*/  HMMA.16816.F32 R108, R4.reuse, R44, R40 ;  /* 0x0000002c046c723c */ /* 0x040fe20000001828 */
[----:B------:R-:W2:Y:S07]  /*3240*/  LDSM.16.M88.4 R40, [R230+0x6880] ;  /* 0x00688000e628783b */ /* 0x000eae0000000200 */
[C---:B-----5:R-:W-:Y:S01]  /*3250*/  HMMA.16816.F32 R100, R4.reuse, R56, R32 ;  /* 0x000000380464723c */ /* 0x060fe20000001820 */
[----:B------:R-:W3:Y:S07]  /*3260*/  LDSM.16.M88.4 R32, [R230+0x7880] ;  /* 0x00788000e620783b */ /* 0x000eee0000000200 */
[C---:B------:R-:W-:Y:S08]  /*3270*/  HMMA.16816.F32 R112, R4.reuse, R48, R76 ;  /* 0x000000300470723c */ /* 0x040ff0000000184c */
[C---:B------:R-:W-:Y:S08]  /*3280*/  HMMA.16816.F32 R76, R4.reuse, R50, R52 ;  /* 0x00000032044c723c */ /* 0x040ff00000001834 */
[----:B------:R-:W-:Y:S01]  /*3290*/  HMMA.16816.F32 R52, R4, R58, R64 ;  /* 0x0000003a0434723c */ /* 0x000fe20000001840 */
[----:B------:R-:W-:Y:S07]  /*32a0*/  LDSM.16.M88.4 R4, [R236+0xe080] ;  /* 0x00e08000ec04783b */ /* 0x000fee0000000200 */
[C---:B------:R-:W-:Y:S08]  /*32b0*/  HMMA.16816.F32 R96, R20.reuse, R48, R72 ;  /* 0x000000301460723c */ /* 0x040ff00000001848 */
[C---:B------:R-:W-:Y:S08]  /*32c0*/  HMMA.16816.F32 R92, R20.reuse, R50, R68 ;  /* 0x00000032145c723c */ /* 0x040ff00000001844 */
[C---:B------:R-:W-:Y:S08]  /*32d0*/  HMMA.16816.F32 R88, R20.reuse, R44, R60 ;  /* 0x0000002c1458723c */ /* 0x040ff0000000183c */
[C---:B------:R-:W-:Y:S01]  /*32e0*/  HMMA.16816.F32 R84, R20.reuse, R46, R28 ;  /* 0x0000002e1454723c */ /* 0x040fe2000000181c */
[----:B------:R-:W-:Y:S07]  /*32f0*/  LDSM.16.M88.4 R28, [R229+0x1800] ;  /* 0x00180000e51c783b */ /* 0x000fee0000000200 */
[C---:B------:R-:W-:Y:S01]  /*3300*/  HMMA.16816.F32 R60, R20.reuse, R56, R24 ;  /* 0x00000038143c723c */ /* 0x040fe20000001818 */
[----:B------:R-:W4:Y:S07]  /*3310*/  LDSM.16.M88.4 R24, [R229+0x2000] ;  /* 0x00200000e518783b */ /* 0x000f2e0000000200 */
[----:B------:R-:W-:Y:S01]  /*3320*/  HMMA.16816.F32 R56, R20, R58, R80 ;  /* 0x0000003a1438723c */ /* 0x000fe20000001850 */
[----:B------:R-:W5:Y:S01]  /*3330*/  LDSM.16.M88.4 R20, [R229+0x2800] ;  /* 0x00280000e514783b */ /* 0x000f620000000200 */
[----:B------:R-:W-:-:S06]  /*3340*/  DEPBAR.LE SB0, 0x0 ;  /* 0x000080000000791a */ /* 0x000fcc0000000000 */
[C---:B-1----:R-:W-:Y:S08]  /*3350*/  HMMA.16816.F32 R72, R16.reuse, R36, R108 ;  /* 0x000000241048723c */ /* 0x042ff0000000186c */
[C---:B--2---:R-:W-:Y:S08]  /*3360*/  HMMA.16816.F32 R80, R16.reuse, R40, R112 ;  /* 0x000000281050723c */ /* 0x044ff00000001870 */
[C---:B------:R-:W-:Y:S08]  /*3370*/  HMMA.16816.F32 R76, R16.reuse, R42, R76 ;  /* 0x0000002a104c723c */ /* 0x040ff0000000184c */
[----:B---3--:R-:W-:Y:S08]  /*3380*/  HMMA.16816.F32 R52, R16, R34, R52 ;  /* 0x000000221034723c */ /* 0x008ff00000001834 */
[C---:B------:R-:W-:Y:S08]  /*3390*/  HMMA.16816.F32 R48, R12.reuse, R40, R96 ;  /* 0x000000280c30723c */ /* 0x040ff00000001860 */
[----:B------:R-:W-:Y:S08]  /*33a0*/  HMMA.16816.F32 R44, R12, R42, R92 ;  /* 0x0000002a0c2c723c */ /* 0x000ff0000000185c */
[C---:B------:R-:W-:Y:S08]  /*33b0*/  HMMA.16816.F32 R68, R16.reuse, R38, R104 ;  /* 0x000000261044723c */ /* 0x040ff00000001868 */
[----:B------:R-:W-:Y:S08]  /*33c0*/  HMMA.16816.F32 R64, R16, R32, R100 ;  /* 0x000000201040723c */ /* 0x000ff00000001864 */
[C---:B------:R-:W-:Y:S08]  /*33d0*/  HMMA.16816.F32 R40, R12.reuse, R36, R88 ;  /* 0x000000240c28723c */ /* 0x040ff00000001858 */
[C---:B------:R-:W-:Y:S08]  /*33e0*/  HMMA.16816.F32 R36, R12.reuse, R38, R84 ;  /* 0x000000260c24723c */ /* 0x040ff00000001854 */
[C---:B------:R-:W-:Y:S08]  /*33f0*/  HMMA.16816.F32 R16, R12.reuse, R32, R60 ;  /* 0x000000200c10723c */ /* 0x040ff0000000183c */
[----:B------:R-:W-:Y:S08]  /*3400*/  HMMA.16816.F32 R12, R12, R34, R56 ;  /* 0x000000220c0c723c */ /* 0x000ff00000001838 */
[C---:B----4-:R-:W-:Y:S08]  /*3410*/  HMMA.16816.F32 R92, R4.reuse, R24, R72 ;  /* 0x00000018045c723c */ /* 0x050ff00000001848 */
[C---:B-----5:R-:W-:Y:S08]  /*3420*/  HMMA.16816.F32 R72, R4.reuse, R22, R52 ;  /* 0x000000160448723c */ /* 0x060ff00000001834 */
[C---:B------:R-:W-:Y:S08]  /*3430*/  HMMA.16816.F32 R84, R4.reuse, R28, R80 ;  /* 0x0000001c0454723c */ /* 0x040ff00000001850 */
[-C--:B------:R-:W-:Y:S08]  /*3440*/  HMMA.16816.F32 R88, R4, R30.reuse, R76 ;  /* 0x0000001e0458723c */ /* 0x080ff0000000184c */
[----:B------:R-:W-:Y:S08]  /*3450*/  HMMA.16816.F32 R52, R8, R30, R44 ;  /* 0x0000001e0834723c */ /* 0x000ff0000000182c */
[C---:B------:R-:W-:Y:S08]  /*3460*/  HMMA.16816.F32 R80, R4.reuse, R26, R68 ;  /* 0x0000001a0450723c */ /* 0x040ff00000001844 */
[----:B------:R-:W-:Y:S07]  /*3470*/  HMMA.16816.F32 R76, R4, R20, R64 ;  /* 0x00000014044c723c */ /* 0x000fee0000001840 */
[----:B------:R-:W-:Y:S01]  /*3480*/  IADD3 R4, R125, 0x2080, RZ ;  /* 0x000020807d047810 */ /* 0x000fe20007ffe0ff */
[C---:B------:R-:W-:Y:S04]  /*3490*/  HMMA.16816.F32 R44, R8.reuse, R24, R40 ;  /* 0x00000018082c723c */ /* 0x040fe80000001828 */
[----:B------:R1:W-:Y:S04]  /*34a0*/  STL [R1+0x8], R4 ;  /* 0x0000080401007387 */ /* 0x0003e80000100800 */
[C---:B------:R-:W-:Y:S07]  /*34b0*/  HMMA.16816.F32 R40, R8.reuse, R22, R12 ;  /* 0x000000160828723c */ /* 0x040fee000000180c */
[----:B------:R-:W-:Y:S01]  /*34c0*/  SHF.R.S32.HI R12, RZ, 0x1f, R128 ;  /* 0x0000001fff0c7819 */ /* 0x000fe20000011480 */
[C---:B------:R-:W-:Y:S04]  /*34d0*/  HMMA.16816.F32 R56, R8.reuse, R28, R48 ;  /* 0x0000001c0838723c */ /* 0x040fe80000001830 */
[----:B------:R1:W-:Y:S04]  /*34e0*/  STL [R1+0x44], R12 ;  /* 0x0000440c01007387 */ /* 0x0003e80000100800 */
[C---:B------:R-:W-:Y:S08]  /*34f0*/  HMMA.16816.F32 R48, R8.reuse, R26, R36 ;  /* 0x0000001a0830723c */ /* 0x040ff00000001824 */
[----:B------:R-:W-:Y:S01]  /*3500*/  HMMA.16816.F32 R32, R8, R20, R16 ;  /* 0x000000140820723c */ /* 0x000fe20000001810 */
[----:B------:R-:W-:Y:S06]  /*3510*/  BAR.SYNC.DEFER_BLOCKING 0x0 ;  /* 0x0000000000007b1d */ /* 0x000fec0000010000 */
[----:B------:R-:W-:Y:S05]  /*3520*/  @!P0 BRA `(.L_x_1080) ;  /* 0x000003e000008947 */ /* 0x000fea0003800000 */
[----:B-1----:R-:W-:Y:S02]  /*3530*/  IMAD.U32 R4, RZ, RZ, UR21 ;  /* 0x00000015ff047e24 */ /* 0x002fe4000f8e00ff */
        /* <DEDUP_REMOVED lines=30> */
[----:B------:R-:W-:-:S03]  /*3720*/  SHF.L.U64.HI R6, R129, 0x1, R130 ;  /* 0x0000000181067819 */ /* 0x000fc60000010282 */
[----:B------:R-:W-:Y:S04]  /*3730*/  SHFL.IDX PT, R9, R4, 0x2, 0x181f ;  /* 0x00581f0004097f89 */ /* 0x000fe800000e0000 */
[----:B------:R-:W1:Y:S04]  /*3740*/  SHFL.IDX PT, R10, R5, RZ, 0x181f ;  /* 0x00181fff050a7589 */ /* 0x000e6800000e0000 */
[----:B------:R2:W3:Y:S04]  /*3750*/  SHFL.IDX PT, R11, R5, 0x1, 0x181f ;  /* 0x00381f00050b7f89 */ /* 0x0004e800000e0000 */
[----:B------:R-:W4:Y:S04]  /*3760*/  SHFL.IDX PT, R13, R4, RZ, 0x181f ;  /* 0x00181fff040d7589 */ /* 0x000f2800000e0000 */
[----:B------:R5:W3:Y:S01]  /*3770*/  SHFL.IDX PT, R18, R4, 0x1, 0x181f ;  /* 0x00381f0004127f89 */ /* 0x000ae200000e0000 */
[----:B-1----:R-:W-:-:S02]  /*3780*/  IADD3 R14, P2, R10, R15, RZ ;  /* 0x0000000f0a0e7210 */ /* 0x002fc40007f5e0ff */
[----:B--2---:R-:W-:-:S04]  /*3790*/  IADD3 R5, -R19, 0x10, RZ ;  /* 0x0000001013057810 */ /* 0x004fc80007ffe1ff */
[----:B------:R-:W-:Y:S01]  /*37a0*/  LOP3.LUT R5, R5, 0xf, RZ, 0xc0, !PT ;  /* 0x0000000f05057812 */ /* 0x000fe200078ec0ff */
[----:B-----5:R-:W-:-:S03]  /*37b0*/  IMAD.SHL.U32 R4, R128, 0x2, RZ ;  /* 0x0000000280047824 */ /* 0x020fc600078e00ff */
[----:B------:R-:W-:Y:S02]  /*37c0*/  IADD3 R16, P1, P0, R5, R7, R15 ;  /* 0x0000000705107210 */ /* 0x000fe4000783e00f */
[----:B------:R-:W-:Y:S02]  /*37d0*/  LOP3.LUT R5, R8, 0xf, RZ, 0xc0, !PT ;  /* 0x0000000f08057812 */ /* 0x000fe400078ec0ff */
[----:B------:R-:W-:Y:S02]  /*37e0*/  IADD3.X R17, RZ, R9, R6, P1, P0 ;  /* 0x00000009ff117210 */ /* 0x000fe40000fe0406 */
[----:B------:R-:W-:Y:S02]  /*37f0*/  IADD3 R8, P1, P0, R5, R7, R4 ;  /* 0x0000000705087210 */ /* 0x000fe4000783e004 */
        /* <DEDUP_REMOVED lines=8> */
[----:B------:R-:W-:Y:S01]  /*3880*/  IMAD.X R11, R18, 0x1, R6, P0 ;  /* 0x00000001120b7824 */ /* 0x000fe200000e0606 */
        /* <DEDUP_REMOVED lines=8> */
.L_x_1080:
[----:B-1----:R-:W-:Y:S01]  /*3910*/  FMUL.FTZ R4, R52, c[0x0][0x320] ;  /* 0x0000c80034047a20 */ /* 0x002fe20000410000 */
[----:B------:R-:W-:Y:S01]  /*3920*/  SHF.R.S32.HI R7, RZ, 0x1f, R122 ;  /* 0x0000001fff077819 */ /* 0x000fe2000001147a */
        /* <DEDUP_REMOVED lines=13> */
[----:B------:R-:W-:Y:S01]  /*3a00*/  ULOP3.LUT UR21, URZ, UR21, URZ, 0x33, !UPT ;  /* 0x000000153f157292 */ /* 0x000fe2000f8e333f */
[----:B------:R-:W-:Y:S01]  /*3a10*/  PLOP3.LUT P0, PT, PT, PT, UP1, 0x80, 0x0 ;  /* 0x000000000000781c */ /* 0x000fe20003f0f018 */
[----:B-1----:R-:W-:-:S03]  /*3a20*/  FMUL.FTZ R4, R53, c[0x0][0x320] ;  /* 0x0000c80035047a20 */ /* 0x002fc60000410000 */
        /* <DEDUP_REMOVED lines=18> */
[C---:B------:R-:W-:Y:S02]  /*3b50*/  SHF.L.U32 R8, R5.reuse, 0x5, RZ ;  /* 0x0000000505087819 */ /* 0x040fe400000006ff */
[----:B------:R-:W-:Y:S02]  /*3b60*/  LOP3.LUT R9, R5, 0x1ffffffe, RZ, 0xc0, !PT ;  /* 0x1ffffffe05097812 */ /* 0x000fe400078ec0ff */
[----:B------:R-:W-:Y:S02]  /*3b70*/  LOP3.LUT R5, R8, 0xffffffc0, RZ, 0xc0, !PT ;  /* 0xffffffc008057812 */ /* 0x000fe400078ec0ff */
[----:B------:R-:W-:Y:S01]  /*3b80*/  IADD3 R7, R4, -R7, RZ ;  /* 0x8000000704077210 */ /* 0x000fe20007ffe0ff */
[----:B------:R-:W-:Y:S02]  /*3b90*/  IMAD.IADD R6, R6, 0x1, -R9 ;  /* 0x0000000106067824 */ /* 0x000fe400078e0a09 */
[----:B------:R-:W-:-:S02]  /*3ba0*/  IMAD.IADD R5, R5, 0x1, R11 ;  /* 0x0000000105057824 */ /* 0x000fc400078e020b */
[----:B------:R-:W-:Y:S02]  /*3bb0*/  IMAD.SHL.U32 R8, R7, 0x2, RZ ;  /* 0x0000000207087824 */ /* 0x000fe400078e00ff */
[----:B------:R-:W-:Y:S02]  /*3bc0*/  IMAD R12, R6, 0x8, R5 ;  /* 0x00000008060c7824 */ /* 0x000fe400078e0205 */
[----:B------:R-:W-:Y:S01]  /*3bd0*/  FMUL.FTZ R5, R33, c[0x0][0x320] ;  /* 0x0000c80021057a20 */ /* 0x000fe20000410000 */
[----:B------:R-:W-:Y:S01]  /*3be0*/  IADD3 R16, -R8, UR32, RZ ;  /* 0x0000002008107c10 */ /* 0x000fe2000fffe1ff */
[----:B------:R-:W-:Y:S01]  /*3bf0*/  @P1 IMAD.HI.U32 R6, R12, c[0x0][0x2c8], RZ ;  /* 0x0000b2000c061a27 */ /* 0x000fe200078e00ff */
[----:B------:R3:W-:Y:S01]  /*3c00*/  STL [R1+0x38], R12 ;  /* 0x0000380c01007387 */ /* 0x0007e20000100800 */
[----:B------:R5:W1:Y:S02]  /*3c10*/  MUFU.TANH R24, R5 ;  /* 0x0000000500187308 */ /* 0x000a640000002400 */
[----:B------:R-:W-:Y:S01]  /*3c20*/  IMAD.U32 R4, RZ, RZ, UR29 ;  /* 0x0000001dff047e24 */ /* 0x000fe2000f8e00ff */
[----:B------:R-:W-:Y:S01]  /*3c30*/  STL [R1+0x24], R8 ;  /* 0x0000240801007387 */ /* 0x000fe20000100800 */
[----:B------:R-:W-:-:S03]  /*3c40*/  FMUL.FTZ R7, R57, c[0x0][0x320] ;  /* 0x0000c80039077a20 */ /* 0x000fc60000410000 */
[----:B------:R-:W-:Y:S01]  /*3c50*/  IADD3 R4, -R8, 0x1, R4 ;  /* 0x0000000108047810 */ /* 0x000fe20007ffe104 */
[----:B------:R-:W1:Y:S03]  /*3c60*/  MUFU.TANH R17, R7 ;  /* 0x0000000700117308 */ /* 0x000e660000002400 */
[----:B------:R-:W-:-:S04]  /*3c70*/  IADD3 R4, R4, -UR12, RZ ;  /* 0x8000000c04047c10 */ /* 0x000fc8000fffe0ff */
[----:B------:R-:W-:Y:S01]  /*3c80*/  IADD3 R13, R4, c[0x0][0x328], RZ ;  /* 0x0000ca00040d7a10 */ /* 0x000fe20007ffe0ff */
[----:B-----5:R-:W-:Y:S01]  /*3c90*/  FMUL.FTZ R5, R40, c[0x0][0x320] ;  /* 0x0000c80028057a20 */ /* 0x020fe20000410000 */
[----:B------:R-:W-:-:S03]  /*3ca0*/  IADD3 R15, R4, UR21, RZ ;  /* 0x00000015040f7c10 */ /* 0x000fc6000fffe0ff */
        /* <DEDUP_REMOVED lines=9> */
[----:B---3--:R-:W-:-:S05]  /*3d40*/  IMAD.U32 R5, RZ, RZ, UR32 ;  /* 0x00000020ff057e24 */ /* 0x008fca000f8e00ff */
[----:B------:R-:W-:Y:S02]  /*3d50*/  IADD3 R14, -R8, UR8, R5 ;  /* 0x00000008080e7c10 */ /* 0x000fe4000fffe105 */
[----:B------:R-:W-:-:S04]  /*3d60*/  IADD3 R5, R13, R6, RZ ;  /* 0x000000060d057210 */ /* 0x000fc80007ffe0ff */
[----:B------:R-:W-:Y:S01]  /*3d70*/  IMNMX R5, R5, R14, PT ;  /* 0x0000000e05057217 */ /* 0x000fe20003800200 */
[----:B------:R-:W-:Y:S05]  /*3d80*/  @P0 BRA `(.L_x_1081) ;  /* 0x0000015000000947 */ /* 0x000fea0003800000 */
[----:B-12-4-:R-:W-:Y:S01]  /*3d90*/  IMAD.U32 R7, RZ, RZ, UR12 ;  /* 0x0000000cff077e24 */ /* 0x016fe2000f8e00ff */
[----:B------:R-:W-:Y:S04]  /*3da0*/  BSSY B0, `(.L_x_1082) ;  /* 0x000000f000007945 */ /* 0x000fe80003800000 */
[----:B------:R-:W-:-:S04]  /*3db0*/  IADD3 R6, -R7, UR8, R6 ;  /* 0x0000000807067c10 */ /* 0x000fc8000fffe106 */
        /* <DEDUP_REMOVED lines=9> */
.L_x_1083:
[----:B------:R-:W-:-:S04]  /*3e50*/  MOV R7, c[0x0][0x32c] ;  /* 0x0000cb0000077a02 */ /* 0x000fc80000000f00 */
[----:B------:R-:W-:-:S13]  /*3e60*/  ISETP.NE.AND P0, PT, R7, 0x1, PT ;  /* 0x000000010700780c */ /* 0x000fda0003f05270 */
[----:B------:R-:W-:-:S05]  /*3e70*/  @P0 IMAD.HI.U32 R7, R6, c[0x0][0x330], RZ ;  /* 0x0000cc0006070a27 */ /* 0x000fca00078e00ff */
[----:B------:R-:W-:Y:S02]  /*3e80*/  @P0 SHF.R.U32.HI R6, RZ, c[0x0][0x334], R7 ;  /* 0x0000cd00ff060a19 */ /* 0x000fe40000011607 */
.L_x_1084:
[----:B------:R-:W-:Y:S05]  /*3e90*/  BSYNC B0 ;  /* 0x0000000000007941 */ /* 0x000fea0003800000 */
.L_x_1082:
[----:B------:R-:W-:-:S05]  /*3ea0*/  IMAD R6, R6, c[0x0][0x32c], R16 ;  /* 0x0000cb0006067a24 */ /* 0x000fca00078e0210 */
[----:B------:R-:W-:Y:S02]  /*3eb0*/  IADD3 R7, R6, c[0x0][0x32c], RZ ;  /* 0x0000cb0006077a10 */ /* 0x000fe40007ffe0ff */
[----:B------:R-:W-:Y:S02]  /*3ec0*/  IMNMX R4, R4, R6, !PT ;  /* 0x0000000604047217 */ /* 0x000fe40007800200 */
[----:B------:R-:W-:Y:S02]  /*3ed0*/  IMNMX R5, R5, R7, PT ;  /* 0x0000000705057217 */ /* 0x000fe40003800200 */
.L_x_1081:
        /* <DEDUP_REMOVED lines=10> */
[----:B------:R-:W-:Y:S01]  /*3f80*/  ISETP.GT.AND P0, PT, R4, RZ, P0 ;  /* 0x000000ff0400720c */ /* 0x000fe20000704270 */
[----:B------:R-:W-:Y:S01]  /*3f90*/  UISETP.GE.AND UP5, UPT, UR32, 0x19, UPT ;  /* 0x000000192000788c */ /* 0x000fe2000bfa6270 */
[----:B------:R-:W-:Y:S01]  /*3fa0*/  PLOP3.LUT P2, PT, PT, PT, UP3, 0x40, 0x0 ;  /* 0x000000000000781c */ /* 0x000fe20003f4e838 */
[----:B------:R-:W-:Y:S01]  /*3fb0*/  UISETP.GE.AND UP0, UPT, UR32, 0x11, UPT ;  /* 0x000000112000788c */ /* 0x000fe2000bf06270 */
[C---:B------:R-:W-:Y:S01]  /*3fc0*/  ISETP.LT.OR P0, PT, R5.reuse, 0x1, P0 ;  /* 0x000000010500780c */ /* 0x040fe20000701670 */
        /* <DEDUP_REMOVED lines=24> */
[----:B------:R-:W-:Y:S01]  /*4150*/  FMUL.FTZ R8, R46, c[0x0][0x320] ;  /* 0x0000c8002e087a20 */ /* 0x000fe20000410000 */
[----:B------:R-:W-:Y:S01]  /*4160*/  PLOP3.LUT P2, PT, PT, PT, UP0, 0x40, 0x0 ;  /* 0x000000000000781c */ /* 0x000fe20003f4e808 */
[----:B-1----:R-:W-:Y:S01]  /*4170*/  FMUL.FTZ R6, R35, c[0x0][0x320] ;  /* 0x0000c80023067a20 */ /* 0x002fe20000410000 */
[C---:B------:R-:W-:Y:S01]  /*4180*/  ISETP.GT.AND P0, PT, R4.reuse, 0x18, P0 ;  /* 0x000000180400780c */ /* 0x040fe20000704270 */
[----:B------:R-:W-:Y:S01]  /*4190*/  UISETP.GE.AND UP0, UPT, UR32, 0x2a, UPT ;  /* 0x0000002a2000788c */ /* 0x000fe2000bf06270 */
[----:B------:R-:W-:Y:S01]  /*41a0*/  ISETP.GT.AND P2, PT, R4, 0x10, P2 ;  /* 0x000000100400780c */ /* 0x000fe20001744270 */
[----:B------:R1:W4:Y:S01]  /*41b0*/  MUFU.TANH R35, R6 ;  /* 0x0000000600237308 */ /* 0x0003220000002400 */
[----:B------:R-:W-:Y:S01]  /*41c0*/  ISETP.LT.OR P0, PT, R5, 0x19, P0 ;  /* 0x000000190500780c */ /* 0x000fe20000701670 */
[----:B------:R-:W-:Y:S01]  /*41d0*/  FMUL.FTZ R7, R59, c[0x0][0x320] ;  /* 0x0000c8003b077a20 */ /* 0x000fe20000410000 */
[----:B------:R-:W-:Y:S01]  /*41e0*/  ISETP.LT.OR P2, PT, R5, 0x11, P2 ;  /* 0x000000110500780c */ /* 0x000fe20001741670 */
[----:B------:R-:W-:Y:S01]  /*41f0*/  FMUL.FTZ R11, R50, c[0x0][0x320] ;  /* 0x0000c800320b7a20 */ /* 0x000fe20000410000 */
[----:B------:R-:W-:-:S02]  /*4200*/  FSEL R69, R28, -INF , !P0 ;  /* 0xff8000001c457808 */ /* 0x000fc40004000000 */
[----:B------:R-:W-:Y:S01]  /*4210*/  FSEL R64, R30, -INF , !P2 ;  /* 0xff8000001e407808 */ /* 0x000fe20005000000 */
[----:B------:R-:W2:Y:S01]  /*4220*/  MUFU.TANH R33, R10 ;  /* 0x0000000a00217308 */ /* 0x000ea20000002400 */
[----:B------:R-:W-:Y:S02]  /*4230*/  PLOP3.LUT P0, PT, PT, PT, UP2, 0x40, 0x0 ;  /* 0x000000000000781c */ /* 0x000fe40003f0e828 */
[----:B------:R-:W-:Y:S02]  /*4240*/  PLOP3.LUT P2, PT, PT, PT, UP4, 0x40, 0x0 ;  /* 0x000000000000781c */ /* 0x000fe40003f4e848 */
[C---:B------:R-:W-:Y:S02]  /*4250*/  ISETP.GT.AND P0, PT, R4.reuse, 0x21, P0 ;  /* 0x000000210400780c */ /* 0x040fe40000704270 */
[----:B------:R-:W-:Y:S01]  /*4260*/  ISETP.GT.AND P2, PT, R4, 0x19, P2 ;  /* 0x000000190400780c */ /* 0x000fe20001744270 */
[----:B-1----:R-:W-:Y:S01]  /*4270*/  FMUL.FTZ R6, R54, c[0x0][0x320] ;  /* 0x0000c80036067a20 */ /* 0x002fe20000410000 */
[C---:B------:R-:W-:Y:S01]  /*4280*/  ISETP.LT.OR P0, PT, R5.reuse, 0x22, P0 ;  /* 0x000000220500780c */ /* 0x040fe20000701670 */
[----:B------:R-:W1:Y:S01]  /*4290*/  MUFU.TANH R18, R8 ;  /* 0x0000000800127308 */ /* 0x000e620000002400 */
[----:B------:R-:W-:-:S02]  /*42a0*/  ISETP.LT.OR P2, PT, R5, 0x1a, P2 ;  /* 0x0000001a0500780c */ /* 0x000fc40001741670 */
[----:B------:R-:W-:Y:S02]  /*42b0*/  FSEL R252, R24, -INF , !P0 ;  /* 0xff80000018fc7808 */ /* 0x000fe40004000000 */
[----:B------:R-:W-:Y:S02]  /*42c0*/  FSEL R71, R27, -INF , !P2 ;  /* 0xff8000001b477808 */ /* 0x000fe40005000000 */
[----:B------:R-:W-:Y:S01]  /*42d0*/  PLOP3.LUT P2, PT, PT, PT, UP1, 0x40, 0x0 ;  /* 0x000000000000781c */ /* 0x000fe20003f4e818 */
[----:B------:R5:W1:Y:S03]  /*42e0*/  MUFU.TANH R22, R6 ;  /* 0x0000000600167308 */ /* 0x000a660000002400 */
[----:B------:R-:W-:-:S04]  /*42f0*/  ISETP.GT.AND P2, PT, R4, 0x28, P2 ;  /* 0x000000280400780c */ /* 0x000fc80001744270 */
[----:B------:R-:W-:Y:S01]  /*4300*/  ISETP.LT.OR P2, PT, R5, 0x29, P2 ;  /* 0x000000290500780c */ /* 0x000fe20001741670 */
[----:B------:R-:W1:Y:S03]  /*4310*/  MUFU.TANH R17, R7 ;  /* 0x0000000700117308 */ /* 0x000e660000002400 */
[----:B------:R-:W-:Y:S01]  /*4320*/  FSEL R207, R26, -INF , !P2 ;  /* 0xff8000001acf7808 */ /* 0x000fe20005000000 */
[----:B-----5:R-:W-:-:S04]  /*4330*/  FMUL.FTZ R6, R55, c[0x0][0x320] ;  /* 0x0000c80037067a20 */ /* 0x020fc80000410000 */
[----:B------:R-:W1:Y:S08]  /*4340*/  MUFU.TANH R23, R11 ;  /* 0x0000000b00177308 */ /* 0x000e700000002400 */
[----:B------:R5:W1:Y:S02]  /*4350*/  MUFU.TANH R19, R6 ;  /* 0x0000000600137308 */ /* 0x000a640000002400 */
[----:B-----5:R-:W-:Y:S01]  /*4360*/  FMUL.FTZ R6, R42, c[0x0][0x320] ;  /* 0x0000c8002a067a20 */ /* 0x020fe20000410000 */
[----:B------:R-:W-:-:S02]  /*4370*/  FSEL R42, R20, -INF , !P1 ;  /* 0xff800000142a7808 */ /* 0x000fc40004800000 */
[----:B------:R-:W-:-:S03]  /*4380*/  PLOP3.LUT P1, PT, PT, PT, UP6, 0x40, 0x0 ;  /* 0x000000000000781c */ /* 0x000fc60003f2e868 */
[----:B------:R5:W1:Y:S01]  /*4390*/  MUFU.TANH R34, R6 ;  /* 0x0000000600227308 */ /* 0x000a620000002400 */
[----:B------:R-:W-:Y:S01]  /*43a0*/  UISETP.NE.AND UP6, UPT, UR14, URZ, UPT ;  /* 0x0000003f0e00728c */ /* 0x000fe2000bfc5270 */
[----:B------:R-:W-:-:S04]  /*43b0*/  ISETP.GT.AND P1, PT, R4, 0x11, P1 ;  /* 0x000000110400780c */ /* 0x000fc80000f24270 */
[----:B------:R-:W-:Y:S02]  /*43c0*/  ISETP.LT.OR P1, PT, R5, 0x12, P1 ;  /* 0x000000120500780c */ /* 0x000fe40000f21670 */
[----:B------:R-:W1:Y:S01]  /*43d0*/  MUFU.TANH R20, R9 ;  /* 0x0000000900147308 */ /* 0x000e620000002400 */
[----:B------:R-:W-:Y:S01]  /*43e0*/  PLOP3.LUT P0, PT, PT, PT, UP6, 0x40, 0x0 ;  /* 0x000000000000781c */ /* 0x000fe20003f0e868 */
[----:B------:R-:W-:Y:S01]  /*43f0*/  UISETP.NE.AND UP6, UPT, UR33, URZ, UPT ;  /* 0x0000003f2100728c */ /* 0x000fe2000bfc5270 */
[----:B------:R-:W-:Y:S02]  /*4400*/  FSEL R70, R29, -INF , !P1 ;  /* 0xff8000001d467808 */ /* 0x000fe40004800000 */
[----:B------:R-:W-:Y:S01]  /*4410*/  PLOP3.LUT P1, PT, PT, PT, UP3, 0x40, 0x0 ;  /* 0x000000000000781c */ /* 0x000fe20003f2e838 */
[----:B-----5:R-:W5:Y:S03]  /*4420*/  SHFL.IDX PT, R6, R12, 0x1, 0x1c1f ;  /* 0x003c1f000c067f89 */ /* 0x020f6600000e0000 */
[----:B------:R-:W-:-:S04]  /*4430*/  ISETP.GT.AND P1, PT, R4, 0x20, P1 ;  /* 0x000000200400780c */ /* 0x000fc80000f24270 */
[----:B------:R-:W-:-:S04]  /*4440*/  ISETP.LT.OR P1, PT, R5, 0x21, P1 ;  /* 0x000000210500780c */ /* 0x000fc80000f21670 */
[----:B------:R-:W-:Y:S02]  /*4450*/  FSEL R192, R25, -INF , !P1 ;  /* 0xff80000019c07808 */ /* 0x000fe40004800000 */
[----:B------:R-:W-:-:S04]  /*4460*/  PLOP3.LUT P1, PT, PT, PT, UP0, 0x40, 0x0 ;  /* 0x000000000000781c */ /* 0x000fc80003f2e808 */
[----:B------:R-:W-:Y:S01]  /*4470*/  ISETP.GT.AND P1, PT, R4, 0x29, P1 ;  /* 0x000000290400780c */ /* 0x000fe20000f24270 */
[----:B------:R-:W-:-:S03]  /*4480*/  FMUL.FTZ R4, R58, c[0x0][0x320] ;  /* 0x0000c8003a047a20 */ /* 0x000fc60000410000 */
[----:B------:R-:W-:Y:S01]  /*4490*/  ISETP.LT.OR P1, PT, R5, 0x2a, P1 ;  /* 0x0000002a0500780c */ /* 0x000fe20000f21670 */
[----:B------:R1:W1:Y:S03]  /*44a0*/  MUFU.TANH R11, R4 ;  /* 0x00000004000b7308 */ /* 0x0002660000002400 */
[----:B------:R-:W-:Y:S01]  /*44b0*/  FSEL R191, R21, -INF , !P1 ;  /* 0xff80000015bf7808 */ /* 0x000fe20004800000 */
[----:B-----5:R-:W-:-:S05]  /*44c0*/  IMAD.IADD R5, R13, 0x1, R6 ;  /* 0x000000010d057824 */ /* 0x020fca00078e0206 */
[----:B------:R-:W-:Y:S01]  /*44d0*/  IMNMX R5, R5, R14, PT ;  /* 0x0000000e05057217 */ /* 0x000fe20003800200 */
[----:B-1----:R-:W-:Y:S01]  /*44e0*/  IMAD.IADD R4, R15, 0x1, R6 ;  /* 0x000000010f047824 */ /* 0x002fe200078e0206 */
[----:B------:R-:W-:Y:S05]  /*44f0*/  @P0 BRA `(.L_x_1085) ;  /* 0x0000015000000947 */ /* 0x000fea0003800000 */
[----:B--234-:R-:W-:Y:S01]  /*4500*/  IMAD.U32 R7, RZ, RZ, UR12 ;  /* 0x0000000cff077e24 */ /* 0x01cfe2000f8e00ff */
        /* <DEDUP_REMOVED lines=11> */
.L_x_1087:
[----:B------:R-:W-:-:S04]  /*45c0*/  MOV R7, c[0x0][0x32c] ;  /* 0x0000cb0000077a02 */ /* 0x000fc80000000f00 */
[----:B------:R-:W-:-:S13]  /*45d0*/  ISETP.NE.AND P0, PT, R7, 0x1, PT ;  /* 0x000000010700780c */ /* 0x000fda0003f05270 */
[----:B------:R-:W-:-:S05]  /*45e0*/  @P0 IMAD.HI.U32 R7, R6, c[0x0][0x330], RZ ;  /* 0x0000cc0006070a27 */ /* 0x000fca00078e00ff */
[----:B------:R-:W-:Y:S02]  /*45f0*/  @P0 SHF.R.U32.HI R6, RZ, c[0x0][0x334], R7 ;  /* 0x0000cd00ff060a19 */ /* 0x000fe40000011607 */
.L_x_1088:
[----:B------:R-:W-:Y:S05]  /*4600*/  BSYNC B0 ;  /* 0x0000000000007941 */ /* 0x000fea0003800000 */
.L_x_1086:
[----:B------:R-:W-:-:S05]  /*4610*/  IMAD R6, R6, c[0x0][0x32c], R16 ;  /* 0x0000cb0006067a24 */ /* 0x000fca00078e0210 */
[----:B------:R-:W-:Y:S02]  /*4620*/  IADD3 R7, R6, c[0x0][0x32c], RZ ;  /* 0x0000cb0006077a10 */ /* 0x000fe40007ffe0ff */
[----:B------:R-:W-:Y:S02]  /*4630*/  IMNMX R4, R4, R6, !PT ;  /* 0x0000000604047217 */ /* 0x000fe40007800200 */
[----:B------:R-:W-:Y:S02]  /*4640*/  IMNMX R5, R5, R7, PT ;  /* 0x0000000705057217 */ /* 0x000fe40003800200 */
.L_x_1085:
[----:B--234-:R-:W-:Y:S01]  /*4650*/  UP2UR UR32, UPR, URZ, 0x1 ;  /* 0x000000013f207883 */ /* 0x01cfe20008000000 */
        /* <DEDUP_REMOVED lines=34> */
[----:B------:R-:W-:Y:S01]  /*4880*/  ISETP.LT.OR P1, PT, R5, 0x9, P1 ;  /* 0x000000090500780c */ /* 0x000fe20000f21670 */
[----:B------:R-:W3:Y:S01]  /*4890*/  MUFU.TANH R24, R7 ;  /* 0x0000000700187308 */ /* 0x000ee20000002400 */
[----:B------:R-:W-:-:S02]  /*48a0*/  FSEL R41, R19, -INF , !P0 ;  /* 0xff80000013297808 */ /* 0x000fc40004000000 */
        /* <DEDUP_REMOVED lines=8> */
[C---:B------:R-:W-:Y:S01]  /*4930*/  ISETP.GT.AND P0, PT, R4.reuse, 0x18, P0 ;  /* 0x000000180400780c */ /* 0x040fe20000704270 */
[----:B------:R-:W-:Y:S01]  /*4940*/  UP2UR UR32, UPR, URZ, 0x40 ;  /* 0x000000403f207883 */ /* 0x000fe20008000000 */
[C---:B------:R-:W-:Y:S01]  /*4950*/  ISETP.GT.AND P2, PT, R4.reuse, 0x10, P2 ;  /* 0x000000100400780c */ /* 0x040fe20001744270 */
[----:B------:R-:W-:Y:S01]  /*4960*/  UISETP.NE.AND UP6, UPT, UR14, URZ, UPT ;  /* 0x0000003f0e00728c */ /* 0x000fe2000bfc5270 */
[----:B------:R-:W-:-:S02]  /*4970*/  ISETP.GT.AND P1, PT, R4, 0x11, P1 ;  /* 0x000000110400780c */ /* 0x000fc40000f24270 */
[C---:B------:R-:W-:Y:S01]  /*4980*/  ISETP.LT.OR P0, PT, R5.reuse, 0x19, P0 ;  /* 0x000000190500780c */ /* 0x040fe20000701670 */
[----:B------:R-:W1:Y:S01]  /*4990*/  MUFU.TANH R19, R9 ;  /* 0x0000000900137308 */ /* 0x000e620000002400 */
[C---:B------:R-:W-:Y:S02]  /*49a0*/  ISETP.LT.OR P2, PT, R5.reuse, 0x11, P2 ;  /* 0x000000110500780c */ /* 0x040fe40001741670 */
[----:B------:R-:W-:Y:S02]  /*49b0*/  ISETP.LT.OR P1, PT, R5, 0x12, P1 ;  /* 0x000000120500780c */ /* 0x000fe40000f21670 */
[----:B------:R-:W-:Y:S02]  /*49c0*/  FSEL R62, R23, -INF , !P0 ;  /* 0xff800000173e7808 */ /* 0x000fe40004000000 */
[----:B------:R-:W-:Y:S01]  /*49d0*/  FSEL R61, R18, -INF , !P2 ;  /* 0xff800000123d7808 */ /* 0x000fe20005000000 */
[----:B-----5:R-:W-:Y:S01]  /*49e0*/  FMUL.FTZ R6, R76, c[0x0][0x320] ;  /* 0x0000c8004c067a20 */ /* 0x020fe20000410000 */
[----:B------:R-:W-:Y:S01]  /*49f0*/  FSEL R63, R31, -INF , !P1 ;  /* 0xff8000001f3f7808 */ /* 0x000fe20004800000 */
[----:B------:R-:W1:Y:S01]  /*4a00*/  MUFU.TANH R18, R8 ;  /* 0x0000000800127308 */ /* 0x000e620000002400 */
[----:B------:R-:W-:-:S02]  /*4a10*/  PLOP3.LUT P0, PT, PT, PT, UP2, 0x40, 0x0 ;  /* 0x000000000000781c */ /* 0x000fc40003f0e828 */
[----:B------:R-:W-:Y:S02]  /*4a20*/  PLOP3.LUT P2, PT, PT, PT, UP4, 0x40, 0x0 ;  /* 0x000000000000781c */ /* 0x000fe40003f4e848 */
[----:B------:R-:W-:Y:S02]  /*4a30*/  PLOP3.LUT P1, PT, PT, PT, UP3, 0x40, 0x0 ;  /* 0x000000000000781c */ /* 0x000fe40003f2e838 */
[C---:B------:R-:W-:Y:S01]  /*4a40*/  ISETP.GT.AND P0, PT, R4.reuse, 0x21, P0 ;  /* 0x000000210400780c */ /* 0x040fe20000704270 */
[----:B------:R5:W1:Y:S01]  /*4a50*/  MUFU.TANH R26, R6 ;  /* 0x00000006001a7308 */ /* 0x000a620000002400 */
[C---:B------:R-:W-:Y:S02]  /*4a60*/  ISETP.GT.AND P2, PT, R4.reuse, 0x19, P2 ;  /* 0x000000190400780c */ /* 0x040fe40001744270 */
[----:B------:R-:W-:Y:S02]  /*4a70*/  ISETP.GT.AND P1, PT, R4, 0x20, P1 ;  /* 0x000000200400780c */ /* 0x000fe40000f24270 */
[----:B------:R-:W-:-:S02]  /*4a80*/  ISETP.LT.OR P0, PT, R5, 0x22, P0 ;  /* 0x000000220500780c */ /* 0x000fc40000701670 */
[C---:B------:R-:W-:Y:S02]  /*4a90*/  ISETP.LT.OR P2, PT, R5.reuse, 0x1a, P2 ;  /* 0x0000001a0500780c */ /* 0x040fe40001741670 */
[----:B------:R-:W-:Y:S02]  /*4aa0*/  ISETP.LT.OR P1, PT, R5, 0x21, P1 ;  /* 0x000000210500780c */ /* 0x000fe40000f21670 */
[----:B------:R-:W-:Y:S02]  /*4ab0*/  FSEL R189, R35, -INF , !P0 ;  /* 0xff80000023bd7808 */ /* 0x000fe40004000000 */
[----:B------:R-:W-:Y:S02]  /*4ac0*/  FSEL R68, R20, -INF , !P2 ;  /* 0xff80000014447808 */ /* 0x000fe40005000000 */
[----:B------:R-:W-:Y:S01]  /*4ad0*/  FSEL R190, R32, -INF , !P1 ;  /* 0xff80000020be7808 */ /* 0x000fe20004800000 */
[----:B-----5:R-:W-:Y:S01]  /*4ae0*/  FMUL.FTZ R6, R77, c[0x0][0x320] ;  /* 0x0000c8004d067a20 */ /* 0x020fe20000410000 */
[----:B------:R-:W-:Y:S01]  /*4af0*/  PLOP3.LUT P0, PT, PT, PT, UP6, 0x40, 0x0 ;  /* 0x000000000000781c */ /* 0x000fe20003f0e868 */
[----:B------:R-:W-:Y:S01]  /*4b00*/  UISETP.NE.AND UP6, UPT, UR32, URZ, UPT ;  /* 0x0000003f2000728c */ /* 0x000fe2000bfc5270 */
[----:B------:R-:W-:Y:S01]  /*4b10*/  PLOP3.LUT P2, PT, PT, PT, UP1, 0x40, 0x0 ;  /* 0x000000000000781c */ /* 0x000fe20003f4e818 */
[----:B------:R5:W1:Y:S01]  /*4b20*/  MUFU.TANH R29, R6 ;  /* 0x00000006001d7308 */ /* 0x000a620000002400 */
[----:B------:R-:W-:-:S02]  /*4b30*/  PLOP3.LUT P1, PT, PT, PT, UP0, 0x40, 0x0 ;  /* 0x000000000000781c */ /* 0x000fc40003f2e808 */
[C---:B------:R-:W-:Y:S02]  /*4b40*/  ISETP.GT.AND P2, PT, R4.reuse, 0x28, P2 ;  /* 0x000000280400780c */ /* 0x040fe40001744270 */
        /* <DEDUP_REMOVED lines=26> */
.L_x_1091:
[----:B------:R-:W-:-:S04]  /*4cf0*/  MOV R7, c[0x0][0x32c] ;  /* 0x0000cb0000077a02 */ /* 0x000fc80000000f00 */
[----:B------:R-:W-:-:S13]  /*4d00*/  ISETP.NE.AND P0, PT, R7, 0x1, PT ;  /* 0x000000010700780c */ /* 0x000fda0003f05270 */
[----:B------:R-:W-:-:S05]  /*4d10*/  @P0 IMAD.HI.U32 R7, R6, c[0x0][0x330], RZ ;  /* 0x0000cc0006070a27 */ /* 0x000fca00078e00ff */
[----:B------:R-:W-:Y:S02]  /*4d20*/  @P0 SHF.R.U32.HI R6, RZ, c[0x0][0x334], R7 ;  /* 0x0000cd00ff060a19 */ /* 0x000fe40000011607 */
.L_x_1092:
[----:B------:R-:W-:Y:S05]  /*4d30*/  BSYNC B0 ;  /* 0x0000000000007941 */ /* 0x000fea0003800000 */
.L_x_1090:
[----:B------:R-:W-:-:S05]  /*4d40*/  IMAD R6, R6, c[0x0][0x32c], R16 ;  /* 0x0000cb0006067a24 */ /* 0x000fca00078e0210 */
[----:B------:R-:W-:Y:S02]  /*4d50*/  IADD3 R7, R6, c[0x0][0x32c], RZ ;  /* 0x0000cb0006077a10 */ /* 0x000fe40007ffe0ff */
[----:B------:R-:W-:Y:S02]  /*4d60*/  IMNMX R4, R4, R6, !PT ;  /* 0x0000000604047217 */ /* 0x000fe40007800200 */
[----:B------:R-:W-:Y:S02]  /*4d70*/  IMNMX R5, R5, R7, PT ;  /* 0x0000000705057217 */ /* 0x000fe40003800200 */
.L_x_1089:
        /* <DEDUP_REMOVED lines=21> */
[----:B------:R-:W-:Y:S01]  /*4ed0*/  FSEL R55, R28, -INF , !P0 ;  /* 0xff8000001c377808 */ /* 0x000fe20004000000 */
[----:B-1----:R-:W-:Y:S01]  /*4ee0*/  FMUL.FTZ R6, R83, c[0x0][0x320] ;  /* 0x0000c80053067a20 */ /* 0x002fe20000410000 */
[----:B------:R-:W-:Y:S01]  /*4ef0*/  PLOP3.LUT P0, PT, PT, PT, UP1, 0x40, 0x0 ;  /* 0x000000000000781c */ /* 0x000fe20003f0e818 */
[----:B------:R-:W-:Y:S01]  /*4f00*/  UISETP.NE.AND UP1, UPT, UR33, URZ, UPT ;  /* 0x0000003f2100728c */ /* 0x000fe2000bf25270 */
[----:B------:R-:W-:Y:S01]  /*4f10*/  PLOP3.LUT P1, PT, PT, PT, UP2, 0x40, 0x0 ;  /* 0x000000000000781c */ /* 0x000fe20003f2e828 */
[----:B------:R1:W1:Y:S01]  /*4f20*/  MUFU.TANH R53, R6 ;  /* 0x0000000600357308 */ /* 0x0002620000002400 */
[C---:B------:R-:W-:Y:S01]  /*4f30*/  ISETP.GT.AND P0, PT, R4.reuse, 0x9, P0 ;  /* 0x000000090400780c */ /* 0x040fe20000704270 */
[----:B------:R-:W-:Y:S01]  /*4f40*/  UISETP.NE.AND UP2, UPT, UR34, URZ, UPT ;  /* 0x0000003f2200728c */ /* 0x000fe2000bf45270 */
[----:B------:R-:W-:Y:S01]  /*4f50*/  ISETP.GT.AND P2, PT, R4, 0x1, P2 ;  /* 0x000000010400780c */ /* 0x000fe20001744270 */
[----:B---3--:R-:W-:Y:S01]  /*4f60*/  FMUL.FTZ R7, R82, c[0x0][0x320] ;  /* 0x0000c80052077a20 */ /* 0x008fe20000410000 */
[----:B------:R-:W-:Y:S01]  /*4f70*/  ISETP.GT.AND P1, PT, R4, 0x8, P1 ;  /* 0x000000080400780c */ /* 0x000fe20000f24270 */
[----:B------:R-:W-:Y:S01]  /*4f80*/  FMUL.FTZ R9, R75, c[0x0][0x320] ;  /* 0x0000c8004b097a20 */ /* 0x000fe20000410000 */
[C---:B------:R-:W-:Y:S01]  /*4f90*/  ISETP.LT.OR P0, PT, R5.reuse, 0xa, P0 ;  /* 0x0000000a0500780c */ /* 0x040fe20000701670 */
[----:B------:R-:W3:Y:S01]  /*4fa0*/  MUFU.TANH R28, R11 ;  /* 0x0000000b001c7308 */ /* 0x000ee20000002400 */
[----:B------:R-:W-:-:S02]  /*4fb0*/  ISETP.LT.OR P2, PT, R5, 0x2, P2 ;  /* 0x000000020500780c */ /* 0x000fc40001741670 */
[----:B------:R-:W-:Y:S02]  /*4fc0*/  ISETP.LT.OR P1, PT, R5, 0x9, P1 ;  /* 0x000000090500780c */ /* 0x000fe40000f21670 */
[----:B------:R-:W-:Y:S02]  /*4fd0*/  FSEL R56, R19, -INF , !P0 ;  /* 0xff80000013387808 */ /* 0x000fe40004000000 */
[----:B------:R-:W-:Y:S01]  /*4fe0*/  FSEL R54, R27, -INF , !P2 ;  /* 0xff8000001b367808 */ /* 0x000fe20005000000 */
[----:B-1----:R-:W-:Y:S01]  /*4ff0*/  FMUL.FTZ R6, R86, c[0x0][0x320] ;  /* 0x0000c80056067a20 */ /* 0x002fe20000410000 */
[----:B------:R-:W-:Y:S01]  /*5000*/  FSEL R57, R21, -INF , !P1 ;  /* 0xff80000015397808 */ /* 0x000fe20004800000 */
[----:B------:R-:W1:Y:S01]  /*5010*/  MUFU.TANH R48, R8 ;  /* 0x0000000800307308 */ /* 0x000e620000002400 */
[----:B------:R-:W-:Y:S02]  /*5020*/  PLOP3.LUT P0, PT, PT, PT, UP5, 0x40, 0x0 ;  /* 0x000000000000781c */ /* 0x000fe40003f0e858 */
        /* <DEDUP_REMOVED lines=63> */
.L_x_1095:
[----:B------:R-:W-:-:S04]  /*5420*/  MOV R7, c[0x0][0x32c] ;  /* 0x0000cb0000077a02 */ /* 0x000fc80000000f00 */
[----:B------:R-:W-:-:S13]  /*5430*/  ISETP.NE.AND P0, PT, R7, 0x1, PT ;  /* 0x000000010700780c */ /* 0x000fda0003f05270 */
[----:B------:R-:W-:-:S05]  /*5440*/  @P0 IMAD.HI.U32 R7, R6, c[0x0][0x330], RZ ;  /* 0x0000cc0006070a27 */ /* 0x000fca00078e00ff */
[----:B------:R-:W-:Y:S02]  /*5450*/  @P0 SHF.R.U32.HI R6, RZ, c[0x0][0x334], R7 ;  /* 0x0000cd00ff060a19 */ /* 0x000fe40000011607 */
.L_x_1096:
[----:B------:R-:W-:Y:S05]  /*5460*/  BSYNC B0 ;  /* 0x0000000000007941 */ /* 0x000fea0003800000 */
.L_x_1094:
[----:B------:R-:W-:-:S05]  /*5470*/  IMAD R6, R6, c[0x0][0x32c], R16 ;  /* 0x0000cb0006067a24 */ /* 0x000fca00078e0210 */
[----:B------:R-:W-:Y:S02]  /*5480*/  IADD3 R7, R6, c[0x0][0x32c], RZ ;  /* 0x0000cb0006077a10 */ /* 0x000fe40007ffe0ff */
[----:B------:R-:W-:Y:S02]  /*5490*/  IMNMX R4, R4, R6, !PT ;  /* 0x0000000604047217 */ /* 0x000fe40007800200 */
[----:B------:R-:W-:Y:S02]  /*54a0*/  IMNMX R5, R5, R7, PT ;  /* 0x0000000705057217 */ /* 0x000fe40003800200 */
.L_x_1093:
        /* <DEDUP_REMOVED lines=61> */
[C---:B------:R-:W-:Y:S01]  /*5880*/  ISETP.LT.OR P2, PT, R5.reuse, 0xa, P2 ;  /* 0x0000000a0500780c */ /* 0x040fe20001741670 */
[----:B------:R-:W-:Y:S01]  /*5890*/  STL [R1+0x50], R229 ;  /* 0x000050e501007387 */ /* 0x000fe20000100800 */
[----:B------:R-:W-:-:S02]  /*58a0*/  ISETP.LT.OR P1, PT, R5, 0x11, P1 ;  /* 0x000000110500780c */ /* 0x000fc40000f21670 */
[----:B-1----:R-:W-:Y:S01]  /*58b0*/  FMNMX.FTZ R137, R137, R7, !PT ;  /* 0x0000000789897209 */ /* 0x002fe20007810000 */
[----:B------:R-:W-:Y:S01]  /*58c0*/  STL [R1+0x4c], R224 ;  /* 0x00004ce001007387 */ /* 0x000fe20000100800 */
[----:B------:R-:W-:Y:S02]  /*58d0*/  FSEL R49, R49, -INF , !P2 ;  /* 0xff80000031317808 */ /* 0x000fe40005000000 */
[----:B--2---:R-:W-:Y:S01]  /*58e0*/  FMNMX.FTZ R6, R6, R8, !PT ;  /* 0x0000000806067209 */ /* 0x004fe20007810000 */
[----:B------:R-:W1:Y:S01]  /*58f0*/  SHFL.BFLY PT, R7, R137, 0x1, 0x1f ;  /* 0x0c201f0089077f89 */ /* 0x000e6200000e0000 */
[----:B------:R-:W-:Y:S02]  /*5900*/  FMNMX.FTZ R8, R14, R15, !PT ;  /* 0x0000000f0e087209 */ /* 0x000fe40007810000 */
        /* <DEDUP_REMOVED lines=14> */
[----:B------:R-:W-:Y:S01]  /*59f0*/  ISETP.GT.AND P1, PT, R4, 0x28, P1 ;  /* 0x000000280400780c */ /* 0x000fe20000f24270 */
        /* <DEDUP_REMOVED lines=29> */
[----:B------:R1:W2:Y:S01]  /*5bd0*/  MUFU.EX2 R223, R7 ;  /* 0x0000000700df7308 */ /* 0x0002a20000000800 */
[----:B------:R-:W-:Y:S02]  /*5be0*/  FMNMX.FTZ R8, R48, R8, !PT ;  /* 0x0000000830087209 */ /* 0x000fe40007810000 */
[----:B------:R-:W-:Y:S02]  /*5bf0*/  FSEL R51, R51, -INF , !P0 ;  /* 0xff80000033337808 */ /* 0x000fe40004000000 */
[----:B------:R-:W-:Y:S02]  /*5c00*/  PLOP3.LUT P0, PT, PT, PT, UP3, 0x40, 0x0 ;  /* 0x000000000000781c */ /* 0x000fe40003f0e838 */
[----:B------:R-:W-:Y:S02]  /*5c10*/  FMNMX.FTZ R6, R134, R6, !PT ;  /* 0x0000000686067209 */ /* 0x000fe40007810000 */
[----:B------:R-:W-:-:S02]  /*5c20*/  ISETP.GT.AND P0, PT, R4, 0x20, P0 ;  /* 0x000000200400780c */ /* 0x000fc40000704270 */
[----:B------:R-:W-:Y:S02]  /*5c30*/  FMNMX.FTZ R8, R49, R8, !PT ;  /* 0x0000000831087209 */ /* 0x000fe40007810000 */
[----:B------:R-:W-:Y:S02]  /*5c40*/  FMNMX.FTZ R6, R132, R6, !PT ;  /* 0x0000000684067209 */ /* 0x000fe40007810000 */
[----:B------:R-:W-:Y:S01]  /*5c50*/  ISETP.LT.OR P0, PT, R5, 0x21, P0 ;  /* 0x000000210500780c */ /* 0x000fe20000701670 */
[----:B-1----:R-:W-:Y:S01]  /*5c60*/  FFMA.FTZ R7, R42, c[0x0][0x2d0], -R13 ;  /* 0x0000b4002a077a23 */ /* 0x002fe2000001080d */
[----:B------:R-:W-:Y:S02]  /*5c70*/  FMNMX.FTZ R8, R52, R8, !PT ;  /* 0x0000000834087209 */ /* 0x000fe40007810000 */
[----:B------:R-:W-:Y:S01]  /*5c80*/  FMNMX.FTZ R6, R133, R6, !PT ;  /* 0x0000000685067209 */ /* 0x000fe20007810000 */
[----:B------:R1:W-:Y:S01]  /*5c90*/  MUFU.EX2 R222, R7 ;  /* 0x0000000700de7308 */ /* 0x0003e20000000800 */
[----:B------:R-:W-:-:S02]  /*5ca0*/  FSEL R87, R23, -INF , !P0 ;  /* 0xff80000017577808 */ /* 0x000fc40004000000 */
[----:B------:R-:W-:Y:S01]  /*5cb0*/  PLOP3.LUT P2, PT, PT, PT, UP2, 0x40, 0x0 ;  /* 0x000000000000781c */ /* 0x000fe20003f4e828 */
[----:B------:R-:W-:Y:S01]  /*5cc0*/  LDSM.16.MT88.4 R20, [R227+0x2080] ;  /* 0x00208000e314783b */ /* 0x000fe20000004200 */
[----:B------:R-:W-:Y:S02]  /*5cd0*/  PLOP3.LUT P0, PT, PT, PT, UP0, 0x40, 0x0 ;  /* 0x000000000000781c */ /* 0x000fe40003f0e808 */
[----:B------:R-:W-:Y:S02]  /*5ce0*/  FMNMX.FTZ R8, R51, R8, !PT ;  /* 0x0000000833087209 */ /* 0x000fe40007810000 */
[----:B------:R-:W-:Y:S02]  /*5cf0*/  FMNMX.FTZ R6, R138, R6, !PT ;  /* 0x000000068a067209 */ /* 0x000fe40007810000 */
        /* <DEDUP_REMOVED lines=9> */
[----:B------:R-:W3:Y:S01]  /*5d90*/  MUFU.EX2 R220, R7 ;  /* 0x0000000700dc7308 */ /* 0x000ee20000000800 */
[----:B------:R-:W-:Y:S02]  /*5da0*/  FSEL R86, R28, -INF , !P2 ;  /* 0xff8000001c567808 */ /* 0x000fe40005000000 */
[----:B------:R-:W-:-:S02]  /*5db0*/  FMNMX.FTZ R4, R87, R4, !PT ;  /* 0x0000000457047209 */ /* 0x000fc40007810000 */
[----:B------:R-:W-:Y:S01]  /*5dc0*/  ISETP.LT.OR P0, PT, R5, 0x2a, P0 ;  /* 0x0000002a0500780c */ /* 0x000fe20000701670 */
[--C-:B------:R-:W-:Y:S01]  /*5dd0*/  FFMA.FTZ R5, R36, c[0x0][0x2d0], -R12.reuse ;  /* 0x0000b40024057a23 */ /* 0x100fe2000001080c */
[----:B------:R-:W-:Y:S02]  /*5de0*/  FSEL R85, R31, -INF , !P1 ;  /* 0xff8000001f557808 */ /* 0x000fe40004800000 */
[----:B------:R-:W-:Y:S01]  /*5df0*/  FMNMX.FTZ R4, R86, R4, !PT ;  /* 0x0000000456047209 */ /* 0x000fe20007810000 */
[----:B------:R4:W-:Y:S01]  /*5e00*/  MUFU.EX2 R216, R5 ;  /* 0x0000000500d87308 */ /* 0x0009e20000000800 */
[----:B------:R-:W-:Y:S01]  /*5e10*/  FSEL R84, R32, -INF , !P0 ;  /* 0xff80000020547808 */ /* 0x000fe20004000000 */
[----:B------:R-:W-:Y:S01]  /*5e20*/  LDSM.16.MT88.4 R28, [R226+0x2080] ;  /* 0x00208000e21c783b */ /* 0x000fe20000004200 */
[----:B------:R-:W-:Y:S01]  /*5e30*/  FMNMX.FTZ R0, R85, R4, !PT ;  /* 0x0000000455007209 */ /* 0x000fe20007810000 */
[----:B------:R-:W-:Y:S02]  /*5e40*/  FFMA.FTZ R4, R37, c[0x0][0x2d0], -R12 ;  /* 0x0000b40025047a23 */ /* 0x000fe4000001080c */
[----:B------:R-:W-:Y:S01]  /*5e50*/  LDSM.16.MT88.4 R32, [R225+0x2080] ;  /* 0x00208000e120783b */ /* 0x000fe20000004200 */
[----:B------:R-:W-:Y:S01]  /*5e60*/  FMNMX.FTZ R0, R84, R0, !PT ;  /* 0x0000000054007209 */ /* 0x000fe20007810000 */
[----:B------:R4:W4:Y:S01]  /*5e70*/  MUFU.EX2 R219, R4 ;  /* 0x0000000400db7308 */ /* 0x0009220000000800 */
[----:B-1----:R-:W-:-:S02]  /*5e80*/  FMNMX.FTZ R3, R6, R8, !PT ;  /* 0x0000000806037209 */ /* 0x002fc40007810000 */
[----:B--2---:R-:W-:Y:S02]  /*5e90*/  F2FP.PACK_AB R8, R223, R221 ;  /* 0x000000dddf08723e */ /* 0x004fe400000000ff */
[----:B---3--:R-:W-:Y:S01]  /*5ea0*/  F2FP.PACK_AB R10, R220, R222 ;  /* 0x000000dedc0a723e */ /* 0x008fe200000000ff */
[----:B------:R-:W1:Y:S04]  /*5eb0*/  SHFL.BFLY PT, R135, R3, 0x1, 0x1f ;  /* 0x0c201f0003877f89 */ /* 0x000e6800000e0000 */
[----:B----4-:R-:W2:Y:S01]  /*5ec0*/  SHFL.BFLY PT, R5, R0, 0x2, 0x1f ;  /* 0x0c401f0000057f89 */ /* 0x010ea200000e0000 */
[----:B------:R-:W-:Y:S01]  /*5ed0*/  FFMA.FTZ R4, R39, c[0x0][0x2d0], -R12 ;  /* 0x0000b40027047a23 */ /* 0x000fe2000001080c */
[----:B------:R-:W-:Y:S02]  /*5ee0*/  F2FP.PACK_AB R9, R219, R216 ;  /* 0x000000d8db09723e */ /* 0x000fe400000000ff */
[----:B------:R-:W-:Y:S01]  /*5ef0*/  LDSM.16.MT88.4 R36, [R226+0x3880] ;  /* 0x00388000e224783b */ /* 0x000fe20000004200 */
[----:B------:R-:W3:Y:S01]  /*5f00*/  MUFU.EX2 R210, R4 ;  /* 0x0000000400d27308 */ /* 0x000ee20000000800 */
[----:B-1----:R-:W-:-:S02]  /*5f10*/  FMNMX.FTZ R135, R3, R135, !PT ;  /* 0x0000008703877209 */ /* 0x002fc40007810000 */
[----:B--2---:R-:W-:-:S03]  /*5f20*/  FMNMX.FTZ R0, R0, R5, !PT ;  /* 0x0000000500007209 */ /* 0x004fc60007810000 */
[C---:B------:R-:W-:Y:S01]  /*5f30*/  FMUL.FTZ R2, R135.reuse, c[0x0][0x2d0] ;  /* 0x0000b40087027a20 */ /* 0x040fe20000410000 */
[----:B------:R-:W-:Y:S02]  /*5f40*/  FSETP.NEU.FTZ.AND P0, PT, R135, -INF , PT ;  /* 0xff8000008700780b */ /* 0x000fe40003f1d000 */
[----:B---3--:R-:W-:Y:S01]  /*5f50*/  F2FP.PACK_AB R11, R238, R210 ;  /* 0x000000d2ee0b723e */ /* 0x008fe200000000ff */
        /* <DEDUP_REMOVED lines=11> */
[----:B-1----:R-:W-:-:S07]  /*6010*/  FMNMX.FTZ R3, R4, R0, !PT ;  /* 0x0000000004037209 */ /* 0x002fce0007810000 */
[C---:B------:R-:W-:Y:S01]  /*6020*/  HMMA.16816.F32 R168, R8.reuse, R36, RZ ;  /* 0x0000002408a8723c */ /* 0x040fe200000018ff */
[--C-:B------:R-:W-:Y:S01]  /*6030*/  FFMA.FTZ R0, R57, c[0x0][0x2d0], -R2.reuse ;  /* 0x0000b40039007a23 */ /* 0x100fe20000010802 */
[C---:B------:R-:W-:Y:S01]  /*6040*/  FSETP.NEU.FTZ.AND P0, PT, R3.reuse, -INF , PT ;  /* 0xff8000000300780b */ /* 0x040fe20003f1d000 */
[----:B------:R-:W-:Y:S02]  /*6050*/  FFMA.FTZ R4, R56, c[0x0][0x2d0], -R2 ;  /* 0x0000b40038047a23 */ /* 0x000fe40000010802 */
[----:B------:R1:W-:Y:S03]  /*6060*/  MUFU.EX2 R196, R0 ;  /* 0x0000000000c47308 */ /* 0x0003e60000000800 */
[C---:B------:R-:W-:Y:S05]  /*6070*/  HMMA.16816.F32 R164, R8.reuse, R40, RZ ;  /* 0x0000002808a4723c */ /* 0x040fea00000018ff */
[----:B------:R-:W2:Y:S03]  /*6080*/  MUFU.EX2 R237, R4 ;  /* 0x0000000400ed7308 */ /* 0x000ea60000000800 */
[----:B------:R-:W-:Y:S01]  /*6090*/  HMMA.16816.F32 R160, R8, R44, RZ ;  /* 0x0000002c08a0723c */ /* 0x000fe200000018ff */
[----:B-1----:R-:W-:-:S07]  /*60a0*/  FMUL.FTZ R0, R3, c[0x0][0x2d0] ;  /* 0x0000b40003007a20 */ /* 0x002fce0000410000 */
[----:B------:R-:W-:Y:S01]  /*60b0*/  HMMA.16816.F32 R156, R8, R34, RZ ;  /* 0x00000022089c723c */ /* 0x000fe200000018ff */
[----:B------:R-:W-:Y:S02]  /*60c0*/  FSEL R0, R0, RZ, P0 ;  /* 0x000000ff00007208 */ /* 0x000fe40000000000 */
[----:B--2---:R-:W-:-:S03]  /*60d0*/  F2FP.PACK_AB R6, R237, R196 ;  /* 0x000000c4ed06723e */ /* 0x004fc600000000ff */
[--C-:B------:R-:W-:Y:S02]  /*60e0*/  FFMA.FTZ R4, R14, c[0x0][0x2d0], -R0.reuse ;  /* 0x0000b4000e047a23 */ /* 0x100fe40000010800 */
[C---:B------:R-:W-:Y:S01]  /*60f0*/  HMMA.16816.F32 R152, R8.reuse, R30, RZ ;  /* 0x0000001e0898723c */ /* 0x040fe200000018ff */
[----:B------:R-:W-:Y:S01]  /*6100*/  IMAD.MOV.U32 R14, RZ, RZ, R65 ;  /* 0x000000ffff0e7224 */ /* 0x000fe200078e0041 */
[----:B------:R1:W-:Y:S06]  /*6110*/  MUFU.EX2 R234, R4 ;  /* 0x0000000400ea7308 */ /* 0x0003ec0000000800 */
[C---:B------:R-:W-:Y:S08]  /*6120*/  HMMA.16816.F32 R148, R8.reuse, R26, RZ ;  /* 0x0000001a0894723c */ /* 0x040ff000000018ff */
[----:B------:R-:W-:Y:S01]  /*6130*/  HMMA.16816.F32 R140, R8, R22, RZ ;  /* 0x00000016088c723c */ /* 0x000fe200000018ff */
[----:B-1----:R-:W-:-:S04]  /*6140*/  FFMA.FTZ R4, R15, c[0x0][0x2d0], -R0 ;  /* 0x0000b4000f047a23 */ /* 0x002fc80000010800 */
[----:B------:R1:W2:Y:S03]  /*6150*/  MUFU.EX2 R231, R4 ;  /* 0x0000000400e77308 */ /* 0x0002a60000000800 */
[C---:B------:R-:W-:Y:S08]  /*6160*/  HMMA.16816.F32 R128, R8.reuse, R18, RZ ;  /* 0x000000120880723c */ /* 0x040ff000000018ff */
[----:B------:R-:W-:Y:S01]  /*6170*/  HMMA.16816.F32 R124, R8, R38, RZ ;  /* 0x00000026087c723c */ /* 0x000fe200000018ff */
[----:B-1----:R-:W-:-:S07]  /*6180*/  FFMA.FTZ R4, R48, c[0x0][0x2d0], -R0 ;  /* 0x0000b40030047a23 */ /* 0x002fce0000010800 */
[C---:B------:R-:W-:Y:S01]  /*6190*/  HMMA.16816.F32 R120, R8.reuse, R42, RZ ;  /* 0x0000002a0878723c */ /* 0x040fe200000018ff */
[----:B--2---:R-:W-:Y:S01]  /*61a0*/  F2FP.PACK_AB R5, R231, R234 ;  /* 0x000000eae705723e */ /* 0x004fe200000000ff */
[----:B------:R1:W-:Y:S06]  /*61b0*/  MUFU.EX2 R218, R4 ;  /* 0x0000000400da7308 */ /* 0x0003ec0000000800 */
[----:B------:R-:W-:Y:S07]  /*61c0*/  HMMA.16816.F32 R112, R8, R46, RZ ;  /* 0x0000002e0870723c */ /* 0x000fee00000018ff */
[----:B------:R-:W-:-:S04]  /*61d0*/  FFMA.FTZ R8, R64, c[0x0][0x2d0], -R13 ;  /* 0x0000b40040087a23 */ /* 0x000fc8000001080d */
[----:B------:R2:W-:Y:S01]  /*61e0*/  MUFU.EX2 R236, R8 ;  /* 0x0000000800ec7308 */ /* 0x0005e20000000800 */
[----:B-1----:R-:W-:-:S07]  /*61f0*/  FFMA.FTZ R4, R49, c[0x0][0x2d0], -R0 ;  /* 0x0000b40031047a23 */ /* 0x002fce0000010800 */
[----:B------:R1:W3:Y:S01]  /*6200*/  MUFU.EX2 R198, R4 ;  /* 0x0000000400c67308 */ /* 0x0002e20000000800 */
[----:B--2---:R-:W-:-:S07]  /*6210*/  FFMA.FTZ R8, R70, c[0x0][0x2d0], -R13 ;  /* 0x0000b40046087a23 */ /* 0x004fce000001080d */
[----:B------:R2:W-:Y:S01]  /*6220*/  MUFU.EX2 R232, R8 ;  /* 0x0000000800e87308 */ /* 0x0005e20000000800 */
[----:B-1----:R-:W-:Y:S02]  /*6230*/  F2FP.PACK_AB R4, R14, R217 ;  /* 0x000000d90e04723e */ /* 0x002fe400000000ff */
[----:B---3--:R-:W-:-:S07]  /*6240*/  F2FP.PACK_AB R7, R198, R218 ;  /* 0x000000dac607723e */ /* 0x008fce00000000ff */
[----:B------:R-:W-:Y:S01]  /*6250*/  HMMA.16816.F32 R64, R4, R32, RZ ;  /* 0x000000200440723c */ /* 0x000fe200000018ff */
[----:B--2---:R-:W-:-:S04]  /*6260*/  FFMA.FTZ R8, R69, c[0x0][0x2d0], -R13 ;  /* 0x0000b40045087a23 */ /* 0x004fc8000001080d */
[----:B------:R1:W-:Y:S03]  /*6270*/  MUFU.EX2 R224, R8 ;  /* 0x0000000800e07308 */ /* 0x0003e60000000800 */
[C---:B------:R-:W-:Y:S01]  /*6280*/  HMMA.16816.F32 R116, R4.reuse, R34, RZ ;  /* 0x000000220474723c */ /* 0x040fe200000018ff */
[----:B------:R-:W2:Y:S07]  /*6290*/  LDSM.16.MT88.4 R32, [R225+0x2880] ;  /* 0x00288000e120783b */ /* 0x000eae0000004200 */
[----:B------:R-:W-:Y:S01]  /*62a0*/  HMMA.16816.F32 R92, R4, R24, RZ ;  /* 0x00000018045c723c */ /* 0x000fe200000018ff */
[----:B-1----:R-:W-:-:S07]  /*62b0*/  FFMA.FTZ R8, R71, c[0x0][0x2d0], -R13 ;  /* 0x0000b40047087a23 */ /* 0x002fce000001080d */
[C---:B------:R-:W-:Y:S01]  /*62c0*/  HMMA.16816.F32 R100, R4.reuse, R26, RZ ;  /* 0x0000001a0464723c */ /* 0x040fe200000018ff */
[----:B------:R-:W-:Y:S01]  /*62d0*/  LDSM.16.MT88.4 R24, [R226+0x2880] ;  /* 0x00288000e218783b */ /* 0x000fe20000004200 */
[----:B------:R1:W3:Y:S06]  /*62e0*/  MUFU.EX2 R197, R8 ;  /* 0x0000000800c57308 */ /* 0x0002ec0000000800 */
[C---:B------:R-:W-:Y:S08]  /*62f0*/  HMMA.16816.F32 R88, R4.reuse, R18, RZ ;  /* 0x000000120458723c */ /* 0x040ff000000018ff */
[----:B------:R-:W-:Y:S01]  /*6300*/  HMMA.16816.F32 R80, R4, R20, RZ ;  /* 0x000000140450723c */ /* 0x000fe200000018ff */
[----:B-1----:R-:W-:Y:S01]  /*6310*/  FFMA.FTZ R8, R61, c[0x0][0x2d0], -R12 ;  /* 0x0000b4003d087a23 */ /* 0x002fe2000001080c */
[----:B---3--:R-:W-:-:S03]  /*6320*/  F2FP.PACK_AB R10, R197, R224 ;  /* 0x000000e0c50a723e */ /* 0x008fc600000000ff */
[----:B------:R1:W-:Y:S03]  /*6330*/  MUFU.EX2 R235, R8 ;  /* 0x0000000800eb7308 */ /* 0x0003e60000000800 */
[C---:B------:R-:W-:Y:S08]  /*6340*/  HMMA.16816.F32 R104, R4.reuse, R28, RZ ;  /* 0x0000001c0468723c */ /* 0x040ff000000018ff */
[----:B------:R-:W-:Y:S01]  /*6350*/  HMMA.16816.F32 R108, R4, R30, RZ ;  /* 0x0000001e046c723c */ /* 0x000fe200000018ff */
[----:B------:R-:W-:Y:S01]  /*6360*/  LDSM.16.MT88.4 R28, [R225+0x4080] ;  /* 0x00408000e11c783b */ /* 0x000fe20000004200 */
[----:B-1----:R-:W-:-:S06]  /*6370*/  FFMA.FTZ R8, R63, c[0x0][0x2d0], -R12 ;  /* 0x0000b4003f087a23 */ /* 0x002fcc000001080c */
[C---:B------:R-:W-:Y:S01]  /*6380*/  HMMA.16816.F32 R76, R4.reuse, R38, RZ ;  /* 0x00000026044c723c */ /* 0x040fe200000018ff */
[----:B------:R1:W3:Y:S07]  /*6390*/  MUFU.EX2 R230, R8 ;  /* 0x0000000800e67308 */ /* 0x0002ee0000000800 */
[----:B------:R-:W-:Y:S01]  /*63a0*/  HMMA.16816.F32 R96, R4, R22, RZ ;  /* 0x000000160460723c */ /* 0x000fe200000018ff */
[----:B------:R-:W-:Y:S01]  /*63b0*/  LDSM.16.MT88.4 R20, [R228+0x2880] ;  /* 0x00288000e414783b */ /* 0x000fe20000004200 */
[----:B-1----:R-:W-:Y:S01]  /*63c0*/  FFMA.FTZ R8, R62, c[0x0][0x2d0], -R12 ;  /* 0x0000b4003e087a23 */ /* 0x002fe2000001080c */
[----:B---3--:R-:W-:-:S03]  /*63d0*/  F2FP.PACK_AB R9, R230, R235 ;  /* 0x000000ebe609723e */ /* 0x008fc600000000ff */
[----:B------:R1:W-:Y:S02]  /*63e0*/  MUFU.EX2 R208, R8 ;  /* 0x0000000800d07308 */ /* 0x0003e40000000800 */
[----:B-1----:R-:W-:Y:S02]  /*63f0*/  FFMA.FTZ R8, R68, c[0x0][0x2d0], -R12 ;  /* 0x0000b40044087a23 */ /* 0x002fe4000001080c */
[----:B------:R-:W-:Y:S01]  /*6400*/  HMMA.16816.F32 R68, R4, R16, RZ ;  /* 0x000000100444723c */ /* 0x000fe200000018ff */
[----:B------:R-:W1:Y:S03]  /*6410*/  LDSM.16.MT88.4 R16, [R227+0x2880] ;  /* 0x00288000e310783b */ /* 0x000e660000004200 */
[----:B------:R3:W4:Y:S02]  /*6420*/  MUFU.EX2 R209, R8 ;  /* 0x0000000800d17308 */ /* 0x0007240000000800 */
[----:B---3--:R-:W-:Y:S01]  /*6430*/  FFMA.FTZ R8, R58, c[0x0][0x2d0], -R2 ;  /* 0x0000b4003a087a23 */ /* 0x008fe20000010802 */
[----:B----4-:R-:W-:-:S05]  /*6440*/  F2FP.PACK_AB R11, R209, R208 ;  /* 0x000000d0d10b723e */ /* 0x010fca00000000ff */
[----:B------:R3:W-:Y:S02]  /*6450*/  MUFU.EX2 R233, R8 ;  /* 0x0000000800e97308 */ /* 0x0007e40000000800 */
[--C-:B---3--:R-:W-:Y:S02]  /*6460*/  FFMA.FTZ R8, R60, c[0x0][0x2d0], -R2.reuse ;  /* 0x0000b4003c087a23 */ /* 0x108fe40000010802 */
[----:B------:R-:W-:Y:S01]  /*6470*/  HMMA.16816.F32 R60, R4, R36, RZ ;  /* 0x00000024043c723c */ /* 0x000fe200000018ff */
[----:B------:R-:W3:Y:S03]  /*6480*/  LDSM.16.MT88.4 R36, [R226+0x4080] ;  /* 0x00408000e224783b */ /* 0x000ee60000004200 */
[----:B------:R4:W1:Y:S02]  /*6490*/  MUFU.EX2 R229, R8 ;  /* 0x0000000800e57308 */ /* 0x0008640000000800 */
[----:B----4-:R-:W-:-:S02]  /*64a0*/  FFMA.FTZ R8, R59, c[0x0][0x2d0], -R2 ;  /* 0x0000b4003b087a23 */ /* 0x010fc40000010802 */
[C---:B------:R-:W-:Y:S04]  /*64b0*/  HMMA.16816.F32 R56, R4.reuse, R40, RZ ;  /* 0x000000280438723c */ /* 0x040fe800000018ff */
[----:B------:R4:W-:Y:S02]  /*64c0*/  MUFU.EX2 R199, R8 ;  /* 0x0000000800c77308 */ /* 0x0009e40000000800 */
[----:B----4-:R-:W-:Y:S02]  /*64d0*/  FFMA.FTZ R8, R72, c[0x0][0x2d0], -R2 ;  /* 0x0000b40048087a23 */ /* 0x010fe40000010802 */
[----:B------:R-:W-:Y:S01]  /*64e0*/  HMMA.16816.F32 R72, R4, R42, RZ ;  /* 0x0000002a0448723c */ /* 0x000fe200000018ff */
[----:B------:R-:W4:Y:S03]  /*64f0*/  LDSM.16.MT88.4 R40, [R228+0x4080] ;  /* 0x00408000e428783b */ /* 0x000f260000004200 */
        /* <DEDUP_REMOVED lines=12> */
[----:B------:R-:W-:Y:S02]  /*65c0*/  F2FP.PACK_AB R4, R229, R233 ;  /* 0x000000e9e504723e */ /* 0x000fe400000000ff */
[----:B------:R-:W-:Y:S02]  /*65d0*/  F2FP.PACK_AB R6, R211, R199 ;  /* 0x000000c7d306723e */ /* 0x000fe400000000ff */
[----:B------:R-:W-:-:S02]  /*65e0*/  F2FP.PACK_AB R5, R206, R15 ;  /* 0x0000000fce05723e */ /* 0x000fc400000000ff */
[----:B--2---:R-:W-:Y:S02]  /*65f0*/  F2FP.PACK_AB R8, R232, R236 ;  /* 0x000000ece808723e */ /* 0x004fe400000000ff */
[----:B------:R-:W-:-:S05]  /*6600*/  F2FP.PACK_AB R7, R204, R205 ;  /* 0x000000cdcc07723e */ /* 0x000fca00000000ff */
[-C--:B------:R-:W-:Y:S08]  /*6610*/  HMMA.16816.F32 R144, R8, R32.reuse, R144 ;  /* 0x000000200890723c */ /* 0x080ff00000001890 */
[C---:B------:R-:W-:Y:S07]  /*6620*/  HMMA.16816.F32 R64, R4.reuse, R32, R64 ;  /* 0x000000200440723c */ /* 0x040fee0000001840 */
[----:B------:R-:W-:Y:S01]  /*6630*/  MOV R33, R192 ;  /* 0x000000c000217202 */ /* 0x000fe20000000f00 */
[----:B------:R-:W-:Y:S01]  /*6640*/  HMMA.16816.F32 R80, R4, R16, R80 ;  /* 0x000000100450723c */ /* 0x000fe20000001850 */
[----:B------:R-:W-:-:S07]  /*6650*/  IMAD.MOV.U32 R32, RZ, RZ, R219 ;  /* 0x000000ffff207224 */ /* 0x000fce00078e00db */
[C---:B------:R-:W-:Y:S08]  /*6660*/  HMMA.16816.F32 R192, R8.reuse, R24, R184 ;  /* 0x0000001808c0723c */ /* 0x040ff000000018b8 */
[C---:B------:R-:W-:Y:S07]  /*6670*/  HMMA.16816.F32 R212, R8.reuse, R16, R176 ;  /* 0x0000001008d4723c */ /* 0x040fee00000018b0 */
[----:B------:R-:W-:Y:S01]  /*6680*/  IMAD.MOV.U32 R179, RZ, RZ, R211 ;  /* 0x000000ffffb37224 */ /* 0x000fe200078e00d3 */
[----:B------:R-:W-:Y:S01]  /*6690*/  HMMA.16816.F32 R200, R8, R28, R172 ;  /* 0x0000001c08c8723c */ /* 0x000fe200000018ac */
[----:B------:R-:W-:Y:S01]  /*66a0*/  IMAD.MOV.U32 R176, RZ, RZ, R218 ;  /* 0x000000ffffb07224 */ /* 0x000fe200078e00da */
[----:B------:R-:W-:Y:S01]  /*66b0*/  MOV R177, R217 ;  /* 0x000000d900b17202 */ /* 0x000fe20000000f00 */
[----:B------:R-:W-:-:S05]  /*66c0*/  IMAD.MOV.U32 R178, RZ, RZ, R216 ;  /* 0x000000ffffb27224 */ /* 0x000fca00078e00d8 */
[----:B------:R-:W-:Y:S01]  /*66d0*/  IMAD.MOV.U32 R187, RZ, RZ, R192 ;  /* 0x000000ffffbb7224 */ /* 0x000fe200078e00c0 */
[----:B------:R-:W-:Y:S01]  /*66e0*/  MOV R185, R194 ;  /* 0x000000c200b97202 */ /* 0x000fe20000000f00 */
[----:B------:R-:W-:Y:S01]  /*66f0*/  IMAD.MOV.U32 R186, RZ, RZ, R193 ;  /* 0x000000ffffba7224 */ /* 0x000fe200078e00c1 */
[----:B------:R-:W-:Y:S01]  /*6700*/  HMMA.16816.F32 R248, R8, R26, R152 ;  /* 0x0000001a08f8723c */ /* 0x000fe20000001898 */
[----:B------:R-:W-:-:S06]  /*6710*/  IMAD.MOV.U32 R184, RZ, RZ, R195 ;  /* 0x000000ffffb87224 */ /* 0x000fcc00078e00c3 */
[----:B------:R-:W-:Y:S01]  /*6720*/  IMAD.MOV.U32 R154, RZ, RZ, R209 ;  /* 0x000000ffff9a7224 */ /* 0x000fe200078e00d1 */
[C---:B---3--:R-:W-:Y:S01]  /*6730*/  HMMA.16816.F32 R192, R8.reuse, R36, R168 ;  /* 0x0000002408c0723c */ /* 0x048fe200000018a8 */
[----:B------:R-:W-:Y:S02]  /*6740*/  IMAD.MOV.U32 R155, RZ, RZ, R208 ;  /* 0x000000ffff9b7224 */ /* 0x000fe400078e00d0 */
[----:B------:R-:W-:Y:S01]  /*6750*/  IMAD.MOV.U32 R153, RZ, RZ, R33 ;  /* 0x000000ffff997224 */ /* 0x000fe200078e0021 */
[----:B------:R-:W-:Y:S02]  /*6760*/  MOV R33, R220 ;  /* 0x000000dc00217202 */ /* 0x000fe40000000f00 */
[----:B------:R-:W-:Y:S01]  /*6770*/  MOV R152, R155 ;  /* 0x0000009b00987202 */ /* 0x000fe20000000f00 */
[----:B------:R-:W-:Y:S01]  /*6780*/  IMAD.MOV.U32 R169, RZ, RZ, R222 ;  /* 0x000000ffffa97224 */ /* 0x000fe200078e00de */
[----:B----4-:R-:W-:Y:S01]  /*6790*/  HMMA.16816.F32 R172, R8, R40, R164 ;  /* 0x0000002808ac723c */ /* 0x010fe200000018a4 */
[----:B------:R-:W-:Y:S01]  /*67a0*/  MOV R171, R210 ;  /* 0x000000d200ab7202 */ /* 0x000fe20000000f00 */
[----:B------:R-:W-:Y:S01]  /*67b0*/  IMAD.MOV.U32 R168, RZ, RZ, R221 ;  /* 0x000000ffffa87224 */ /* 0x000fe200078e00dd */
[----:B------:R-:W-:-:S05]  /*67c0*/  MOV R170, R223 ;  /* 0x000000df00aa7202 */ /* 0x000fca0000000f00 */
[C---:B-1----:R-:W-:Y:S07]  /*67d0*/  HMMA.16816.F32 R164, R8.reuse, R44, R160 ;  /* 0x0000002c08a4723c */ /* 0x042fee00000018a0 */
[----:B------:R-:W-:Y:S01]  /*67e0*/  MOV R160, R199 ;  /* 0x000000c700a07202 */ /* 0x000fe20000000f00 */
[----:B------:R-:W-:Y:S01]  /*67f0*/  HMMA.16816.F32 R208, R8, R18, R140 ;  /* 0x0000001208d0723c */ /* 0x000fe2000000188c */
[----:B------:R-:W-:Y:S01]  /*6800*/  IMAD.MOV.U32 R161, RZ, RZ, R198 ;  /* 0x000000ffffa17224 */ /* 0x000fe200078e00c6 */
[----:B------:R-:W-:Y:S01]  /*6810*/  MOV R163, R196 ;  /* 0x000000c400a37202 */ /* 0x000fe20000000f00 */
[----:B------:R-:W-:-:S05]  /*6820*/  IMAD.MOV.U32 R162, RZ, RZ, R197 ;  /* 0x000000ffffa27224 */ /* 0x000fca00078e00c5 */
[----:B------:R-:W-:Y:S01]  /*6830*/  HMMA.16816.F32 R244, R8, R20, R180 ;  /* 0x0000001408f4723c */ /* 0x000fe200000018b4 */
[----:B------:R-:W-:Y:S02]  /*6840*/  MOV R155, R162 ;  /* 0x000000a2009b7202 */ /* 0x000fe40000000f00 */
[----:B------:R-:W-:Y:S02]  /*6850*/  MOV R162, R169 ;  /* 0x000000a900a27202 */ /* 0x000fe40000000f00 */
[----:B------:R-:W-:-:S03]  /*6860*/  MOV R169, R33 ;  /* 0x0000002100a97202 */ /* 0x000fc60000000f00 */
[C---:B------:R-:W-:Y:S08]  /*6870*/  HMMA.16816.F32 R140, R8.reuse, R42, R120 ;  /* 0x0000002a088c723c */ /* 0x040ff00000001878 */
[C---:B------:R-:W-:Y:S08]  /*6880*/  HMMA.16816.F32 R156, R8.reuse, R34, R156 ;  /* 0x00000022089c723c */ /* 0x040ff0000000189c */
[C---:B------:R-:W-:Y:S07]  /*6890*/  HMMA.16816.F32 R216, R8.reuse, R22, R148 ;  /* 0x0000001608d8723c */ /* 0x040fee0000001894 */
[----:B------:R-:W-:Y:S01]  /*68a0*/  IMAD.MOV.U32 R151, RZ, RZ, R154 ;  /* 0x000000ffff977224 */ /* 0x000fe200078e009a */
[----:B------:R-:W-:Y:S01]  /*68b0*/  HMMA.16816.F32 R196, R8, R30, R128 ;  /* 0x0000001e08c4723c */ /* 0x000fe20000001880 */
[----:B------:R-:W-:-:S02]  /*68c0*/  IMAD.MOV.U32 R154, RZ, RZ, R161 ;  /* 0x000000ffff9a7224 */ /* 0x000fc400078e00a1 */
[----:B------:R-:W-:Y:S02]  /*68d0*/  IMAD.MOV.U32 R161, RZ, RZ, R168 ;  /* 0x000000ffffa17224 */ /* 0x000fe400078e00a8 */
[----:B------:R-:W-:Y:S01]  /*68e0*/  IMAD.MOV.U32 R168, RZ, RZ, R32 ;  /* 0x000000ffffa87224 */ /* 0x000fe200078e0020 */
[----:B------:R-:W-:Y:S01]  /*68f0*/  MOV R150, R154 ;  /* 0x0000009a00967202 */ /* 0x000fe20000000f00 */
[----:B------:R-:W-:Y:S01]  /*6900*/  IMAD.MOV.U32 R148, RZ, RZ, R152 ;  /* 0x000000ffff947224 */ /* 0x000fe200078e0098 */
[----:B------:R-:W-:Y:S01]  /*6910*/  HMMA.16816.F32 R180, R8, R38, R124 ;  /* 0x0000002608b4723c */ /* 0x000fe2000000187c */
[----:B------:R-:W-:Y:S01]  /*6920*/  MOV R131, R151 ;  /* 0x0000009700837202 */ /* 0x000fe20000000f00 */
[----:B------:R-:W-:-:S06]  /*6930*/  IMAD.MOV.U32 R151, RZ, RZ, R155 ;  /* 0x000000ffff977224 */ /* 0x000fcc00078e009b */
[----:B------:R-:W-:Y:S07]  /*6940*/  HMMA.16816.F32 R120, R8, R46, R112 ;  /* 0x0000002e0878723c */ /* 0x000fee0000001870 */
[----:B------:R-:W-:Y:S01]  /*6950*/  IMAD.MOV.U32 R9, RZ, RZ, R80 ;  /* 0x000000ffff097224 */ /* 0x000fe200078e0050 */
[----:B------:R-:W-:Y:S01]  /*6960*/  HMMA.16816.F32 R220, R4, R20, R92 ;  /* 0x0000001404dc723c */ /* 0x000fe2000000185c */
[----:B------:R-:W-:Y:S01]  /*6970*/  MOV R11, R82 ;  /* 0x00000052000b7202 */ /* 0x000fe20000000f00 */
[----:B------:R-:W-:Y:S01]  /*6980*/  IMAD.MOV.U32 R10, RZ, RZ, R83 ;  /* 0x000000ffff0a7224 */ /* 0x000fe200078e0053 */
[----:B------:R-:W-:Y:S01]  /*6990*/  MOV R115, R162 ;  /* 0x000000a200737202 */ /* 0x000fe20000000f00 */
[----:B------:R-:W-:-:S02]  /*69a0*/  FFMA.FTZ R8, R153, c[0x0][0x2d0], -R13 ;  /* 0x0000b40099087a23 */ /* 0x000fc4000001080d */
[----:B------:R-:W-:Y:S02]  /*69b0*/  IMAD.MOV.U32 R153, RZ, RZ, R160 ;  /* 0x000000ffff997224 */ /* 0x000fe400078e00a0 */
[----:B------:R-:W-:Y:S01]  /*69c0*/  IMAD.MOV.U32 R92, RZ, RZ, R81 ;  /* 0x000000ffff5c7224 */ /* 0x000fe200078e0051 */
[C---:B------:R-:W-:Y:S01]  /*69d0*/  HMMA.16816.F32 R60, R4.reuse, R36, R60 ;  /* 0x00000024043c723c */ /* 0x040fe2000000183c */
[----:B------:R1:W-:Y:S01]  /*69e0*/  MUFU.EX2 R16, R8 ;  /* 0x0000000800107308 */ /* 0x0003e20000000800 */
[----:B------:R-:W-:Y:S02]  /*69f0*/  IMAD.MOV.U32 R160, RZ, RZ, R163 ;  /* 0x000000ffffa07224 */ /* 0x000fe400078e00a3 */
[----:B------:R-:W-:Y:S02]  /*6a00*/  IMAD.MOV.U32 R163, RZ, RZ, R170 ;  /* 0x000000ffffa37224 */ /* 0x000fe400078e00aa */
[----:B------:R-:W-:Y:S02]  /*6a10*/  IMAD.MOV.U32 R170, RZ, RZ, R14 ;  /* 0x000000ffffaa7224 */ /* 0x000fe400078e000e */
[----:B------:R-:W-:Y:S01]  /*6a20*/  HMMA.16816.F32 R80, R4, R28, R68 ;  /* 0x0000001c0450723c */ /* 0x000fe20000001844 */
[----:B------:R-:W-:-:S02]  /*6a30*/  IMAD.MOV.U32 R162, RZ, RZ, R185 ;  /* 0x000000ffffa27224 */ /* 0x000fc400078e00b9 */
[----:B------:R-:W-:Y:S02]  /*6a40*/  IMAD.MOV.U32 R149, RZ, RZ, R153 ;  /* 0x000000ffff957224 */ /* 0x000fe400078e0099 */
[----:B------:R-:W-:Y:S01]  /*6a50*/  LDSM.16.MT88.4 R152, [R225+0x3080] ;  /* 0x00308000e198783b */ /* 0x000fe20000004200 */
[----:B------:R-:W-:Y:S01]  /*6a60*/  IMAD.MOV.U32 R114, RZ, RZ, R170 ;  /* 0x000000ffff727224 */ /* 0x000fe200078e00aa */
[----:B------:R-:W-:Y:S01]  /*6a70*/  MOV R71, R92 ;  /* 0x0000005c00477202 */ /* 0x000fe20000000f00 */
[----:B------:R-:W-:Y:S01]  /*6a80*/  HMMA.16816.F32 R56, R4, R40, R56 ;  /* 0x000000280438723c */ /* 0x000fe20000001838 */
[----:B-1----:R-:W-:Y:S01]  /*6a90*/  FFMA.FTZ R8, R252, c[0x0][0x2d0], -R13 ;  /* 0x0000b400fc087a23 */ /* 0x002fe2000001080d */
[----:B------:R-:W-:Y:S01]  /*6aa0*/  LDSM.16.MT88.4 R92, [R226+0x4880] ;  /* 0x00488000e25c783b */ /* 0x000fe20000004200 */
[----:B------:R-:W-:-:S05]  /*6ab0*/  IMAD.MOV.U32 R113, RZ, RZ, R171 ;  /* 0x000000ffff717224 */ /* 0x000fca00078e00ab */
[C---:B------:R-:W-:Y:S07]  /*6ac0*/  HMMA.16816.F32 R32, R4.reuse, R34, R116 ;  /* 0x000000220420723c */ /* 0x040fee0000001874 */
[----:B------:R-:W-:Y:S01]  /*6ad0*/  IMAD.MOV.U32 R119, RZ, RZ, R168 ;  /* 0x000000ffff777224 */ /* 0x000fe200078e00a8 */
[----:B------:R-:W-:Y:S01]  /*6ae0*/  MOV R69, R81 ;  /* 0x0000005100457202 */ /* 0x000fe20000000f00 */
[----:B------:R-:W-:Y:S01]  /*6af0*/  IMAD.MOV.U32 R70, RZ, RZ, R80 ;  /* 0x000000ffff467224 */ /* 0x000fe200078e0050 */
[----:B------:R-:W-:Y:S01]  /*6b00*/  MOV R80, R61 ;  /* 0x0000003d00507202 */ /* 0x000fe20000000f00 */
[----:B------:R-:W-:Y:S01]  /*6b10*/  IMAD.MOV.U32 R81, RZ, RZ, R60 ;  /* 0x000000ffff517224 */ /* 0x000fe200078e003c */
[----:B------:R1:W2:Y:S01]  /*6b20*/  MUFU.EX2 R61, R8 ;  /* 0x00000008003d7308 */ /* 0x0002a20000000800 */
        /* <DEDUP_REMOVED lines=14> */
[----:B-1----:R-:W-:Y:S01]  /*6c10*/  FFMA.FTZ R8, R207, c[0x0][0x2d0], -R13 ;  /* 0x0000b400cf087a23 */ /* 0x002fe2000001080d */
[C---:B------:R-:W-:Y:S01]  /*6c20*/  HMMA.16816.F32 R36, R4.reuse, R38, R76 ;  /* 0x000000260424723c */ /* 0x040fe2000000184c */
[----:B------:R-:W1:Y:S01]  /*6c30*/  LDSM.16.MT88.4 R76, [R225+0x4880] ;  /* 0x00488000e14c783b */ /* 0x000e620000004200 */
[----:B--2---:R-:W-:Y:S01]  /*6c40*/  IMAD.MOV.U32 R30, RZ, RZ, R61 ;  /* 0x000000ffff1e7224 */ /* 0x004fe200078e003d */
[----:B------:R2:W3:Y:S05]  /*6c50*/  MUFU.EX2 R60, R8 ;  /* 0x00000008003c7308 */ /* 0x0004ea0000000800 */
[C---:B------:R-:W-:Y:S01]  /*6c60*/  HMMA.16816.F32 R24, R4.reuse, R26, R108 ;  /* 0x0000001a0418723c */ /* 0x040fe2000000186c */
[----:B------:R-:W-:Y:S07]  /*6c70*/  LDSM.16.MT88.4 R108, [R228+0x4880] ;  /* 0x00488000e46c783b */ /* 0x000fee0000004200 */
[----:B------:R-:W-:Y:S01]  /*6c80*/  HMMA.16816.F32 R20, R4, R22, R100 ;  /* 0x000000160414723c */ /* 0x000fe20000001864 */
[----:B--2---:R-:W-:-:S02]  /*6c90*/  FFMA.FTZ R8, R191, c[0x0][0x2d0], -R13 ;  /* 0x0000b400bf087a23 */ /* 0x004fc4000001080d */
[----:B---3--:R-:W-:Y:S02]  /*6ca0*/  IMAD.MOV.U32 R31, RZ, RZ, R60 ;  /* 0x000000ffff1f7224 */ /* 0x008fe400078e003c */
[----:B------:R2:W-:Y:S01]  /*6cb0*/  MUFU.EX2 R17, R8 ;  /* 0x0000000800117308 */ /* 0x0005e20000000800 */
[----:B------:R-:W3:Y:S01]  /*6cc0*/  LDSM.16.MT88.4 R60, [R227+0x3080] ;  /* 0x00308000e33c783b */ /* 0x000ee20000004200 */
[----:B------:R-:W-:Y:S01]  /*6cd0*/  IMAD.MOV.U32 R191, RZ, RZ, R9 ;  /* 0x000000ffffbf7224 */ /* 0x000fe200078e0009 */
[----:B------:R-:W-:Y:S01]  /*6ce0*/  MOV R9, R169 ;  /* 0x000000a900097202 */ /* 0x000fe20000000f00 */
[----:B------:R-:W-:Y:S01]  /*6cf0*/  IMAD.MOV.U32 R13, RZ, RZ, R56 ;  /* 0x000000ffff0d7224 */ /* 0x000fe200078e0038 */
[----:B------:R-:W-:Y:S01]  /*6d00*/  LDSM.16.MT88.4 R168, [R226+0x3080] ;  /* 0x00308000e2a8783b */ /* 0x000fe20000004200 */
[----:B------:R-:W-:Y:S01]  /*6d10*/  IMAD.MOV.U32 R101, RZ, RZ, R16 ;  /* 0x000000ffff657224 */ /* 0x000fe200078e0010 */
[----:B------:R-:W-:Y:S01]  /*6d20*/  HMMA.16816.F32 R48, R4, R44, R48 ;  /* 0x0000002c0430723c */ /* 0x000fe20000001830 */
[----:B------:R-:W-:-:S02]  /*6d30*/  IMAD.MOV.U32 R118, RZ, RZ, R13 ;  /* 0x000000ffff767224 */ /* 0x000fc400078e000d */
[----:B------:R-:W-:Y:S01]  /*6d40*/  IMAD.MOV.U32 R56, RZ, RZ, R150 ;  /* 0x000000ffff387224 */ /* 0x000fe200078e0096 */
[----:B------:R-:W-:-:S03]  /*6d50*/  F2FP.PACK_AB R128, R30, R101 ;  /* 0x000000651e80723e */ /* 0x000fc600000000ff */
[----:B------:R-:W-:Y:S01]  /*6d60*/  IMAD.MOV.U32 R103, RZ, RZ, R56 ;  /* 0x000000ffff677224 */ /* 0x000fe200078e0038 */
[----:B------:R-:W-:Y:S01]  /*6d70*/  HMMA.16816.F32 R44, R4, R46, R52 ;  /* 0x0000002e042c723c */ /* 0x000fe20000001834 */
[----:B--2---:R-:W-:Y:S01]  /*6d80*/  FFMA.FTZ R8, R190, c[0x0][0x2d0], -R12 ;  /* 0x0000b400be087a23 */ /* 0x004fe2000001080c */
[----:B------:R-:W-:Y:S02]  /*6d90*/  MOV R190, R151 ;  /* 0x0000009700be7202 */ /* 0x000fe40000000f00 */
[----:B------:R-:W-:Y:S01]  /*6da0*/  MOV R56, R191 ;  /* 0x000000bf00387202 */ /* 0x000fe20000000f00 */
[----:B------:R2:W-:Y:S01]  /*6db0*/  MUFU.EX2 R207, R8 ;  /* 0x0000000800cf7308 */ /* 0x0005e20000000800 */
[----:B------:R-:W-:Y:S01]  /*6dc0*/  MOV R191, R68 ;  /* 0x0000004400bf7202 */ /* 0x000fe20000000f00 */
[----:B------:R-:W-:Y:S02]  /*6dd0*/  IMAD.MOV.U32 R102, RZ, RZ, R190 ;  /* 0x000000ffff667224 */ /* 0x000fe400078e00be */
[----:B------:R-:W-:-:S02]  /*6de0*/  IMAD.MOV.U32 R190, RZ, RZ, R69 ;  /* 0x000000ffffbe7224 */ /* 0x000fc400078e0045 */
[----:B--2---:R-:W-:Y:S02]  /*6df0*/  FFMA.FTZ R8, R189, c[0x0][0x2d0], -R12 ;  /* 0x0000b400bd087a23 */ /* 0x004fe4000001080c */
[----:B------:R-:W-:Y:S01]  /*6e00*/  IMAD.MOV.U32 R189, RZ, RZ, R160 ;  /* 0x000000ffffbd7224 */ /* 0x000fe200078e00a0 */
[----:B------:R-:W-:Y:S01]  /*6e10*/  MOV R160, R187 ;  /* 0x000000bb00a07202 */ /* 0x000fe20000000f00 */
[----:B------:R2:W4:Y:S02]  /*6e20*/  MUFU.EX2 R252, R8 ;  /* 0x0000000800fc7308 */ /* 0x0005240000000800 */
[----:B--2---:R-:W-:Y:S01]  /*6e30*/  FFMA.FTZ R8, R188, c[0x0][0x2d0], -R12 ;  /* 0x0000b400bc087a23 */ /* 0x004fe2000001080c */
[----:B----4-:R-:W-:Y:S01]  /*6e40*/  F2FP.PACK_AB R129, R252, R207 ;  /* 0x000000cffc81723e */ /* 0x010fe200000000ff */
[----:B------:R-:W-:-:S04]  /*6e50*/  IMAD.MOV.U32 R188, RZ, RZ, R161 ;  /* 0x000000ffffbc7224 */ /* 0x000fc800078e00a1 */
[----:B------:R2:W-:Y:S01]  /*6e60*/  MUFU.EX2 R14, R8 ;  /* 0x00000008000e7308 */ /* 0x0005e20000000800 */
[----:B------:R-:W-:Y:S02]  /*6e70*/  IMAD.MOV.U32 R161, RZ, RZ, R186 ;  /* 0x000000ffffa17224 */ /* 0x000fe400078e00ba */
[----:B--2---:R-:W-:Y:S02]  /*6e80*/  FFMA.FTZ R8, R139, c[0x0][0x2d0], -R12 ;  /* 0x0000b4008b087a23 */ /* 0x004fe4000001080c */
[----:B------:R-:W-:Y:S01]  /*6e90*/  IMAD.MOV.U32 R12, RZ, RZ, R163 ;  /* 0x000000ffff0c7224 */ /* 0x000fe200078e00a3 */
[----:B------:R-:W-:Y:S02]  /*6ea0*/  MOV R163, R184 ;  /* 0x000000b800a37202 */ /* 0x000fe40000000f00 */
[----:B------:R2:W-:Y:S01]  /*6eb0*/  MUFU.EX2 R139, R8 ;  /* 0x00000008008b7308 */ /* 0x0005e20000000800 */
[----:B------:R-:W4:Y:S01]  /*6ec0*/  LDSM.16.MT88.4 R184, [R228+0x3080] ;  /* 0x00308000e4b8783b */ /* 0x000f220000004200 */
[----:B------:R-:W-:Y:S01]  /*6ed0*/  IMAD.MOV.U32 R100, RZ, RZ, R12 ;  /* 0x000000ffff647224 */ /* 0x000fe200078e000c */
[----:B------:R-:W-:-:S02]  /*6ee0*/  MOV R12, R189 ;  /* 0x000000bd000c7202 */ /* 0x000fc40000000f00 */
[----:B------:R-:W-:Y:S01]  /*6ef0*/  MOV R189, R70 ;  /* 0x0000004600bd7202 */ /* 0x000fe20000000f00 */
[----:B--2---:R-:W-:-:S04]  /*6f00*/  FFMA.FTZ R8, R134, c[0x0][0x2d0], -R2 ;  /* 0x0000b40086087a23 */ /* 0x004fc80000010802 */
[----:B------:R2:W-:Y:S02]  /*6f10*/  MUFU.EX2 R134, R8 ;  /* 0x0000000800867308 */ /* 0x0005e40000000800 */
[----:B--2---:R-:W-:-:S06]  /*6f20*/  FFMA.FTZ R8, R132, c[0x0][0x2d0], -R2 ;  /* 0x0000b40084087a23 */ /* 0x004fcc0000010802 */
[----:B------:R2:W1:Y:S02]  /*6f30*/  MUFU.EX2 R132, R8 ;  /* 0x0000000800847308 */ /* 0x0004640000000800 */
[--C-:B--2---:R-:W-:Y:S01]  /*6f40*/  FFMA.FTZ R8, R133, c[0x0][0x2d0], -R2.reuse ;  /* 0x0000b40085087a23 */ /* 0x104fe20000010802 */
[----:B-1----:R-:W-:Y:S01]  /*6f50*/  F2FP.PACK_AB R124, R132, R134 ;  /* 0x00000086847c723e */ /* 0x002fe200000000ff */
[----:B------:R-:W-:Y:S01]  /*6f60*/  FFMA.FTZ R2, R138, c[0x0][0x2d0], -R2 ;  /* 0x0000b4008a027a23 */ /* 0x000fe20000010802 */
[----:B------:R-:W-:-:S03]  /*6f70*/  MOV R138, R14 ;  /* 0x0000000e008a7202 */ /* 0x000fc60000000f00 */
[----:B------:R1:W-:Y:S01]  /*6f80*/  MUFU.EX2 R29, R8 ;  /* 0x00000008001d7308 */ /* 0x0003e20000000800 */
[----:B------:R-:W-:Y:S02]  /*6f90*/  IMAD.MOV.U32 R133, RZ, RZ, R17 ;  /* 0x000000ffff857224 */ /* 0x000fe400078e0011 */
[----:B------:R-:W-:Y:S01]  /*6fa0*/  HMMA.16816.F32 R16, R4, R18, R96 ;  /* 0x000000120410723c */ /* 0x000fe20000001860 */
[----:B------:R-:W-:Y:S02]  /*6fb0*/  F2FP.PACK_AB R131, R139, R138 ;  /* 0x0000008a8b83723e */ /* 0x000fe400000000ff */
[----:B------:R-:W-:Y:S02]  /*6fc0*/  F2FP.PACK_AB R130, R133, R31 ;  /* 0x0000001f8582723e */ /* 0x000fe400000000ff */
[----:B------:R-:W2:Y:S02]  /*6fd0*/  MUFU.EX2 R28, R2 ;  /* 0x00000002001c7308 */ /* 0x000ea40000000800 */
[----:B------:R-:W-:Y:S01]  /*6fe0*/  MOV R96, R116 ;  /* 0x0000007400607202 */ /* 0x000fe20000000f00 */
[----:B------:R-:W-:Y:S01]  /*6ff0*/  IMAD.MOV.U32 R97, RZ, RZ, R117 ;  /* 0x000000ffff617224 */ /* 0x000fe200078e0075 */
[----:B------:R-:W-:Y:S01]  /*7000*/  MOV R116, R57 ;  /* 0x0000003900747202 */ /* 0x000fe20000000f00 */
[----:B------:R-:W-:Y:S01]  /*7010*/  IMAD.MOV.U32 R98, RZ, RZ, R118 ;  /* 0x000000ffff627224 */ /* 0x000fe200078e0076 */
[----:B------:R-:W-:Y:S01]  /*7020*/  MOV R99, R119 ;  /* 0x0000007700637202 */ /* 0x000fe20000000f00 */
[----:B------:R-:W-:Y:S01]  /*7030*/  IMAD.MOV.U32 R57, RZ, RZ, R71 ;  /* 0x000000ffff397224 */ /* 0x000fe200078e0047 */
[----:B------:R-:W-:Y:S01]  /*7040*/  MOV R119, R176 ;  /* 0x000000b000777202 */ /* 0x000fe20000000f00 */
[----:B-1----:R-:W-:Y:S01]  /*7050*/  IMAD.MOV.U32 R8, RZ, RZ, R40 ;  /* 0x000000ffff087224 */ /* 0x002fe200078e0028 */
[----:B------:R-:W-:Y:S01]  /*7060*/  HMMA.16816.F32 R68, R128, R76, R200 ;  /* 0x0000004c8044723c */ /* 0x000fe200000018c8 */
[----:B------:R-:W-:Y:S01]  /*7070*/  IMAD.MOV.U32 R117, RZ, RZ, R58 ;  /* 0x000000ffff757224 */ /* 0x000fe200078e003a */
[----:B------:R-:W-:Y:S01]  /*7080*/  MOV R58, R11 ;  /* 0x0000000b003a7202 */ /* 0x000fe20000000f00 */
[----:B------:R-:W-:-:S02]  /*7090*/  IMAD.MOV.U32 R118, RZ, RZ, R59 ;  /* 0x000000ffff767224 */ /* 0x000fc400078e003b */
[----:B------:R-:W-:Y:S01]  /*70a0*/  IMAD.MOV.U32 R59, RZ, RZ, R10 ;  /* 0x000000ffff3b7224 */ /* 0x000fe200078e000a */
[----:B--2---:R-:W-:Y:S01]  /*70b0*/  F2FP.PACK_AB R126, R28, R29 ;  /* 0x0000001d1c7e723e */ /* 0x004fe200000000ff */
[----:B------:R-:W-:Y:S01]  /*70c0*/  FFMA.FTZ R2, R87, c[0x0][0x2d0], -R0 ;  /* 0x0000b40057027a23 */ /* 0x000fe20000010800 */
[----:B------:R-:W-:Y:S01]  /*70d0*/  HMMA.16816.F32 R40, R4, R42, R72 ;  /* 0x0000002a0428723c */ /* 0x000fe20000001848 */
[----:B------:R-:W1:Y:S01]  /*70e0*/  LDSM.16.MT88.4 R4, [R227+0x4880] ;  /* 0x00488000e304783b */ /* 0x000e620000004200 */
[----:B------:R-:W-:Y:S01]  /*70f0*/  IMAD.MOV.U32 R87, RZ, RZ, R8 ;  /* 0x000000ffff577224 */ /* 0x000fe200078e0008 */
[----:B------:R2:W-:Y:S01]  /*7100*/  MUFU.EX2 R14, R2 ;  /* 0x00000002000e7308 */ /* 0x0005e20000000800 */
[----:B------:R-:W-:Y:S01]  /*7110*/  IMAD.MOV.U32 R8, RZ, RZ, R188 ;  /* 0x000000ffff087224 */ /* 0x000fe200078e00bc */
[----:B------:R-:W-:Y:S01]  /*7120*/  MOV R10, R178 ;  /* 0x000000b2000a7202 */ /* 0x000fe20000000f00 */
[----:B------:R-:W-:Y:S01]  /*7130*/  IMAD.MOV.U32 R188, RZ, RZ, R179 ;  /* 0x000000ffffbc7224 */ /* 0x000fe200078e00b3 */
[----:B------:R-:W-:Y:S01]  /*7140*/  MOV R73, R190 ;  /* 0x000000be00497202 */ /* 0x000fe20000000f00 */
[----:B------:R-:W-:Y:S01]  /*7150*/  IMAD.MOV.U32 R201, RZ, RZ, R87 ;  /* 0x000000ffffc97224 */ /* 0x000fe200078e0057 */
[C---:B---3--:R-:W-:Y:S01]  /*7160*/  HMMA.16816.F32 R52, R128.reuse, R60, R212 ;  /* 0x0000003c8034723c */ /* 0x048fe200000018d4 */
[----:B------:R-:W-:Y:S01]  /*7170*/  IMAD.MOV.U32 R11, RZ, RZ, R177 ;  /* 0x000000ffff0b7224 */ /* 0x000fe200078e00b1 */
[----:B------:R-:W-:Y:S01]  /*7180*/  MOV R200, R98 ;  /* 0x0000006200c87202 */ /* 0x000fe20000000f00 */
        /* <DEDUP_REMOVED lines=8> */
[----:B--2---:R-:W-:-:S02]  /*7210*/  FFMA.FTZ R2, R86, c[0x0][0x2d0], -R0 ;  /* 0x0000b40056027a23 */ /* 0x004fc40000010800 */
[----:B------:R-:W-:Y:S02]  /*7220*/  IMAD.MOV.U32 R212, RZ, RZ, R119 ;  /* 0x000000ffffd47224 */ /* 0x000fe400078e0077 */
[----:B------:R2:W3:Y:S01]  /*7230*/  MUFU.EX2 R13, R2 ;  /* 0x00000002000d7308 */ /* 0x0004e20000000800 */
[----:B------:R-:W-:Y:S01]  /*7240*/  MOV R246, R188 ;  /* 0x000000bc00f67202 */ /* 0x000fe20000000f00 */
[----:B------:R-:W-:Y:S01]  /*7250*/  IMAD.MOV.U32 R247, RZ, RZ, R101 ;  /* 0x000000fffff77224 */ /* 0x000fe200078e0065 */
[----:B------:R-:W-:Y:S01]  /*7260*/  HMMA.16816.F32 R188, R128, R186, R216 ;  /* 0x000000ba80bc723c */ /* 0x000fe200000018d8 */
[----:B------:R-:W-:Y:S01]  /*7270*/  MOV R244, R102 ;  /* 0x0000006600f47202 */ /* 0x000fe20000000f00 */
[----:B------:R-:W-:Y:S01]  /*7280*/  IMAD.MOV.U32 R213, RZ, RZ, R117 ;  /* 0x000000ffffd57224 */ /* 0x000fe200078e0075 */
[----:B------:R-:W-:-:S04]  /*7290*/  MOV R245, R118 ;  /* 0x0000007600f57202 */ /* 0x000fc80000000f00 */
[----:B------:R-:W-:Y:S01]  /*72a0*/  IMAD.MOV.U32 R219, RZ, RZ, R115 ;  /* 0x000000ffffdb7224 */ /* 0x000fe200078e0073 */
[----:B------:R-:W-:Y:S01]  /*72b0*/  MOV R216, R200 ;  /* 0x000000c800d87202 */ /* 0x000fe20000000f00 */
[----:B------:R-:W-:Y:S01]  /*72c0*/  IMAD.MOV.U32 R217, RZ, RZ, R201 ;  /* 0x000000ffffd97224 */ /* 0x000fe200078e00c9 */
[----:B------:R-:W-:Y:S01]  /*72d0*/  HMMA.16816.F32 R144, R128, R152, R144 ;  /* 0x000000988090723c */ /* 0x000fe20000001890 */
[--C-:B--2---:R-:W-:Y:S01]  /*72e0*/  FFMA.FTZ R2, R85, c[0x0][0x2d0], -R0.reuse ;  /* 0x0000b40055027a23 */ /* 0x104fe20000010800 */
[----:B---3--:R-:W-:Y:S01]  /*72f0*/  F2FP.PACK_AB R125, R13, R14 ;  /* 0x0000000e0d7d723e */ /* 0x008fe200000000ff */
[----:B------:R-:W-:Y:S01]  /*7300*/  FFMA.FTZ R0, R84, c[0x0][0x2d0], -R0 ;  /* 0x0000b40054007a23 */ /* 0x000fe20000010800 */
[----:B------:R-:W-:-:S04]  /*7310*/  MOV R218, R202 ;  /* 0x000000ca00da7202 */ /* 0x000fc80000000f00 */
[C---:B------:R-:W-:Y:S01]  /*7320*/  HMMA.16816.F32 R84, R128.reuse, R92, R192 ;  /* 0x0000005c8054723c */ /* 0x040fe200000018c0 */
[----:B------:R-:W-:Y:S06]  /*7330*/  MUFU.EX2 R2, R2 ;  /* 0x0000000200027308 */ /* 0x000fec0000000800 */
[----:B------:R-:W-:Y:S01]  /*7340*/  MOV R194, R100 ;  /* 0x0000006400c27202 */ /* 0x000fe20000000f00 */
[----:B------:R-:W-:Y:S01]  /*7350*/  IMAD.MOV.U32 R195, RZ, RZ, R99 ;  /* 0x000000ffffc37224 */ /* 0x000fe200078e0063 */
[----:B------:R-:W2:Y:S01]  /*7360*/  MUFU.EX2 R0, R0 ;  /* 0x0000000000007308 */ /* 0x000ea20000000800 */
[----:B------:R-:W-:Y:S01]  /*7370*/  HMMA.16816.F32 R100, R128, R108, R172 ;  /* 0x0000006c8064723c */ /* 0x000fe200000018ac */
[----:B------:R-:W-:Y:S01]  /*7380*/  IMAD.MOV.U32 R192, RZ, RZ, R83 ;  /* 0x000000ffffc07224 */ /* 0x000fe200078e0053 */
[----:B------:R-:W-:-:S06]  /*7390*/  MOV R193, R82 ;  /* 0x0000005200c17202 */ /* 0x000fcc0000000f00 */
[----:B------:R-:W-:Y:S01]  /*73a0*/  HMMA.16816.F32 R172, R128, R170, R248 ;  /* 0x000000aa80ac723c */ /* 0x000fe200000018f8 */
[----:B--2---:R-:W-:-:S06]  /*73b0*/  F2FP.PACK_AB R127, R0, R2 ;  /* 0x00000002007f723e */ /* 0x004fcc00000000ff */
[----:B------:R-:W-:Y:S01]  /*73c0*/  IMAD.MOV.U32 R250, RZ, RZ, R81 ;  /* 0x000000fffffa7224 */ /* 0x000fe200078e0051 */
[----:B------:R-:W-:Y:S01]  /*73d0*/  MOV R249, R114 ;  /* 0x0000007200f97202 */ /* 0x000fe20000000f00 */
[----:B------:R-:W-:Y:S01]  /*73e0*/  IMAD.MOV.U32 R248, RZ, RZ, R113 ;  /* 0x000000fffff87224 */ /* 0x000fe200078e0071 */
[----:B------:R-:W-:Y:S01]  /*73f0*/  MOV R251, R80 ;  /* 0x0000005000fb7202 */ /* 0x000fe20000000f00 */
[----:B------:R-:W-:Y:S08]  /*7400*/  HMMA.16816.F32 R160, R128, R168, R160 ;  /* 0x000000a880a0723c */ /* 0x000ff000000018a0 */
[----:B------:R-:W-:Y:S08]  /*7410*/  HMMA.16816.F32 R148, R124, R152, R64 ;  /* 0x000000987c94723c */ /* 0x000ff00000001840 */
[C---:B------:R-:W-:Y:S07]  /*7420*/  HMMA.16816.F32 R64, R128.reuse, R62, R208 ;  /* 0x0000003e8040723c */ /* 0x040fee00000018d0 */
[----:B------:R-:W-:Y:S01]  /*7430*/  MOV R208, R194 ;  /* 0x000000c200d07202 */ /* 0x000fe20000000f00 */
[----:B------:R-:W-:Y:S01]  /*7440*/  IMAD.MOV.U32 R209, RZ, RZ, R195 ;  /* 0x000000ffffd17224 */ /* 0x000fe200078e00c3 */
[----:B------:R-:W-:Y:S01]  /*7450*/  MOV R211, R219 ;  /* 0x000000db00d37202 */ /* 0x000fe20000000f00 */
[----:B------:R-:W-:Y:S01]  /*7460*/  HMMA.16816.F32 R80, R128, R78, R196 ;  /* 0x0000004e8050723c */ /* 0x000fe200000018c4 */
[----:B------:R-:W-:Y:S01]  /*7470*/  IMAD.MOV.U32 R210, RZ, RZ, R249 ;  /* 0x000000ffffd27224 */ /* 0x000fe200078e00f9 */
[----:B------:R-:W-:Y:S01]  /*7480*/  MOV R249, R12 ;  /* 0x0000000c00f97202 */ /* 0x000fe20000000f00 */
[----:B------:R-:W-:-:S02]  /*7490*/  FADD.FTZ R8, R8, R208 ;  /* 0x000000d008087221 */ /* 0x000fc40000010000 */
[----:B------:R-:W-:Y:S02]  /*74a0*/  FADD.FTZ R10, R10, R209 ;  /* 0x000000d10a0a7221 */ /* 0x000fe40000010000 */
[----:B------:R-:W-:Y:S01]  /*74b0*/  MOV R196, R250 ;  /* 0x000000fa00c47202 */ /* 0x000fe20000000f00 */
[----:B------:R-:W-:Y:S01]  /*74c0*/  IMAD.MOV.U32 R250, RZ, RZ, R9 ;  /* 0x000000fffffa7224 */ /* 0x000fe200078e0009 */
[----:B------:R-:W-:Y:S01]  /*74d0*/  MOV R198, R192 ;  /* 0x000000c000c67202 */ /* 0x000fe20000000f00 */
[----:B------:R-:W-:Y:S01]  /*74e0*/  FADD.FTZ R8, R211, R8 ;  /* 0x00000008d3087221 */ /* 0x000fe20000010000 */
[----:B------:R-:W-:Y:S01]  /*74f0*/  MOV R200, R232 ;  /* 0x000000e800c87202 */ /* 0x000fe20000000f00 */
[----:B------:R-:W-:Y:S01]  /*7500*/  IMAD.MOV.U32 R197, RZ, RZ, R251 ;  /* 0x000000ffffc57224 */ /* 0x000fe200078e00fb */
[----:B------:R-:W-:Y:S01]  /*7510*/  MOV R251, R238 ;  /* 0x000000ee00fb7202 */ /* 0x000fe20000000f00 */
[----:B------:R-:W-:Y:S01]  /*7520*/  IMAD.MOV.U32 R199, RZ, RZ, R193 ;  /* 0x000000ffffc77224 */ /* 0x000fe200078e00c1 */
[----:B------:R-:W-:Y:S01]  /*7530*/  MOV R193, R236 ;  /* 0x000000ec00c17202 */ /* 0x000fe20000000f00 */
[----:B------:R-:W-:Y:S01]  /*7540*/  FADD.FTZ R11, R11, R210 ;  /* 0x000000d20b0b7221 */ /* 0x000fe20000010000 */
[----:B-1----:R-:W-:Y:S01]  /*7550*/  HMMA.16816.F32 R116, R128, R4, R164 ;  /* 0x000000048074723c */ /* 0x002fe200000018a4 */
[----:B------:R-:W-:Y:S01]  /*7560*/  FADD.FTZ R10, R248, R10 ;  /* 0x0000000af80a7221 */ /* 0x000fe20000010000 */
[----:B------:R-:W-:Y:S01]  /*7570*/  MOV R9, R234 ;  /* 0x000000ea00097202 */ /* 0x000fe20000000f00 */
[----:B------:R-:W-:-:S02]  /*7580*/  FADD.FTZ R8, R250, R8 ;  /* 0x00000008fa087221 */ /* 0x000fc40000010000 */
[----:B------:R-:W-:Y:S02]  /*7590*/  IMAD.MOV.U32 R194, RZ, RZ, R235 ;  /* 0x000000ffffc27224 */ /* 0x000fe400078e00eb */
[----:B------:R-:W-:Y:S01]  /*75a0*/  IMAD.MOV.U32 R201, RZ, RZ, R231 ;  /* 0x000000ffffc97224 */ /* 0x000fe200078e00e7 */
[----:B------:R-:W-:Y:S01]  /*75b0*/  MOV R202, R230 ;  /* 0x000000e600ca7202 */ /* 0x000fe20000000f00 */
[----:B------:R-:W-:Y:S01]  /*75c0*/  IMAD.MOV.U32 R192, RZ, RZ, R237 ;  /* 0x000000ffffc07224 */ /* 0x000fe200078e00ed */
[----:B------:R-:W-:Y:S01]  /*75d0*/  MOV R12, R224 ;  /* 0x000000e0000c7202 */ /* 0x000fe20000000f00 */
[----:B------:R-:W-:Y:S01]  /*75e0*/  FADD.FTZ R11, R249, R11 ;  /* 0x0000000bf90b7221 */ /* 0x000fe20000010000 */
[----:B------:R-:W-:Y:S01]  /*75f0*/  HMMA.16816.F32 R156, R128, R154, R156 ;  /* 0x0000009a809c723c */ /* 0x000fe2000000189c */
[----:B------:R-:W-:Y:S01]  /*7600*/  FADD.FTZ R10, R251, R10 ;  /* 0x0000000afb0a7221 */ /* 0x000fe20000010000 */
[----:B------:R1:W5:Y:S01]  /*7610*/  LDL.LU R238, [R1+0x74] ;  /* 0x0000740001ee7983 */ /* 0x0003620000300800 */
[----:B------:R-:W-:-:S02]  /*7620*/  FADD.FTZ R8, R193, R8 ;  /* 0x00000008c1087221 */ /* 0x000fc40000010000 */
[----:B------:R-:W-:Y:S01]  /*7630*/  IMAD.MOV.U32 R195, RZ, RZ, R233 ;  /* 0x000000ffffc37224 */ /* 0x000fe200078e00e9 */
[----:B------:R1:W5:Y:S01]  /*7640*/  LDL.LU R237, [R1+0x70] ;  /* 0x0000700001ed7983 */ /* 0x0003620000300800 */
[----:B------:R-:W-:Y:S01]  /*7650*/  FADD.FTZ R11, R192, R11 ;  /* 0x0000000bc00b7221 */ /* 0x000fe20000010000 */
[C---:B------:R-:W-:Y:S01]  /*7660*/  HMMA.16816.F32 R96, R128.reuse, R94, R180 ;  /* 0x0000005e8060723c */ /* 0x040fe200000018b4 */
[----:B------:R-:W-:Y:S01]  /*7670*/  FADD.FTZ R10, R194, R10 ;  /* 0x0000000ac20a7221 */ /* 0x000fe20000010000 */
[----:B------:R1:W5:Y:S01]  /*7680*/  LDL.LU R236, [R1+0x6c] ;  /* 0x00006c0001ec7983 */ /* 0x0003620000300800 */
[----:B------:R-:W-:Y:S02]  /*7690*/  FADD.FTZ R8, R200, R8 ;  /* 0x00000008c8087221 */ /* 0x000fe40000010000 */
[----:B------:R-:W-:Y:S01]  /*76a0*/  FADD.FTZ R9, R9, R201 ;  /* 0x000000c909097221 */ /* 0x000fe20000010000 */
[----:B------:R1:W5:Y:S01]  /*76b0*/  LDL.LU R235, [R1+0x68] ;  /* 0x0000680001eb7983 */ /* 0x0003620000300800 */
[----:B------:R-:W-:Y:S01]  /*76c0*/  IMAD.MOV.U32 R219, RZ, RZ, R203 ;  /* 0x000000ffffdb7224 */ /* 0x000fe200078e00cb */
[----:B------:R-:W-:Y:S01]  /*76d0*/  HMMA.16816.F32 R112, R128, R110, R140 ;  /* 0x0000006e8070723c */ /* 0x000fe2000000188c */
[----:B------:R-:W-:Y:S01]  /*76e0*/  IMAD.MOV.U32 R203, RZ, RZ, R229 ;  /* 0x000000ffffcb7224 */ /* 0x000fe200078e00e5 */
[----:B------:R1:W5:Y:S01]  /*76f0*/  LDL.LU R234, [R1+0x64] ;  /* 0x0000640001ea7983 */ /* 0x0003620000300800 */
[----:B------:R-:W-:-:S02]  /*7700*/  FADD.FTZ R11, R195, R11 ;  /* 0x0000000bc30b7221 */ /* 0x000fc40000010000 */
[----:B------:R-:W-:Y:S01]  /*7710*/  FADD.FTZ R10, R202, R10 ;  /* 0x0000000aca0a7221 */ /* 0x000fe20000010000 */
[----:B------:R1:W5:Y:S01]  /*7720*/  LDL.LU R233, [R1+0x60] ;  /* 0x0000600001e97983 */ /* 0x0003620000300800 */
[----:B------:R-:W-:Y:S01]  /*7730*/  FADD.FTZ R12, R12, R8 ;  /* 0x000000080c0c7221 */ /* 0x000fe20000010000 */
[----:B------:R-:W-:Y:S01]  /*7740*/  HMMA.16816.F32 R128, R128, R6, R120 ;  /* 0x000000068080723c */ /* 0x000fe20000001878 */
[----:B------:R-:W-:Y:S01]  /*7750*/  FADD.FTZ R8, R212, R9 ;  /* 0x00000009d4087221 */ /* 0x000fe20000010000 */
[----:B------:R1:W5:Y:S01]  /*7760*/  LDL.LU R232, [R1+0x5c] ;  /* 0x00005c0001e87983 */ /* 0x0003620000300800 */
[----:B------:R-:W-:Y:S02]  /*7770*/  FADD.FTZ R11, R203, R11 ;  /* 0x0000000bcb0b7221 */ /* 0x000fe40000010000 */
[----:B------:R-:W-:Y:S01]  /*7780*/  FADD.FTZ R8, R215, R8 ;  /* 0x00000008d7087221 */ /* 0x000fe20000010000 */
[----:B------:R1:W5:Y:S02]  /*7790*/  LDL.LU R231, [R1+0x58] ;  /* 0x0000580001e77983 */ /* 0x0003640000300800 */
[C---:B------:R-:W-:Y:S02]  /*77a0*/  HMMA.16816.F32 R120, R124.reuse, R4, R48 ;  /* 0x000000047c78723c */ /* 0x040fe40000001830 */
[----:B------:R1:W5:Y:S04]  /*77b0*/  LDL.LU R230, [R1+0x54] ;  /* 0x0000540001e67983 */ /* 0x0003680000300800 */
[----:B------:R1:W5:Y:S01]  /*77c0*/  LDL.LU R229, [R1+0x50] ;  /* 0x0000500001e57983 */ /* 0x0003620000300800 */
[----:B------:R-:W-:Y:S01]  /*77d0*/  FADD.FTZ R5, R213, R10 ;  /* 0x0000000ad5057221 */ /* 0x000fe20000010000 */
[----:B------:R-:W-:Y:S01]  /*77e0*/  HMMA.16816.F32 R72, R124, R76, R72 ;  /* 0x0000004c7c48723c */ /* 0x000fe20000001848 */
[----:B------:R-:W-:Y:S01]  /*77f0*/  FADD.FTZ R4, R214, R11 ;  /* 0x0000000bd6047221 */ /* 0x000fe20000010000 */
[----:B------:R1:W5:Y:S01]  /*7800*/  LDL.LU R224, [R1+0x4c] ;  /* 0x00004c0001e07983 */ /* 0x0003620000300800 */
[----:B------:R-:W-:-:S02]  /*7810*/  FADD.FTZ R10, R244, R12 ;  /* 0x0000000cf40a7221 */ /* 0x000fc40000010000 */
[----:B------:R-:W-:Y:S02]  /*7820*/  FADD.FTZ R9, R245, R5 ;  /* 0x00000005f5097221 */ /* 0x000fe40000010000 */
[----:B------:R-:W-:Y:S01]  /*7830*/  FADD.FTZ R5, R15, R8 ;  /* 0x000000080f057221 */ /* 0x000fe20000010000 */
[----:B------:R-:W-:Y:S01]  /*7840*/  HMMA.16816.F32 R164, R124, R168, R104 ;  /* 0x000000a87ca4723c */ /* 0x000fe20000001868 */
[----:B------:R-:W-:Y:S02]  /*7850*/  FADD.FTZ R11, R246, R4 ;  /* 0x00000004f60b7221 */ /* 0x000fe40000010000 */
[----:B------:R-:W-:Y:S02]  /*7860*/  FADD.FTZ R4, R247, R10 ;  /* 0x0000000af7047221 */ /* 0x000fe40000010000 */
[----:B------:R-:W-:-:S03]  /*7870*/  FADD.FTZ R5, R206, R5 ;  /* 0x00000005ce057221 */ /* 0x000fc60000010000 */
        /* <DEDUP_REMOVED lines=29> */
[----:B------:R1:W-:Y:S01]  /*7a50*/  STL [R1+0x28], R7 ;  /* 0x0000280701007387 */ /* 0x0003e20000100800 */
[----:B------:R-:W-:-:S03]  /*7a60*/  UIMAD.WIDE.U32 UR30, UR28, UR4, URZ ;  /* 0x000000041c1e72a5 */ /* 0x000fc6000f8e003f */
[----:B------:R1:W-:Y:S04]  /*7a70*/  STL [R1+0x2c], R5 ;  /* 0x00002c0501007387 */ /* 0x0003e80000100800 */
[----:B------:R1:W-:Y:S04]  /*7a80*/  STL [R1+0x34], R0 ;  /* 0x0000340001007387 */ /* 0x0003e80000100800 */
[----:B------:R1:W-:Y:S01]  /*7a90*/  STL [R1+0x30], R2 ;  /* 0x0000300201007387 */ /* 0x0003e20000100800 */
[----:B------:R-:W-:Y:S01]  /*7aa0*/  PLOP3.LUT P0, PT, PT, PT, UP6, 0x40, 0x0 ;  /* 0x000000000000781c */ /* 0x000fe20003f0e868 */
[----:B------:R-:W-:-:S02]  /*7ab0*/  @UP5 UMOV UR29, UR31 ;  /* 0x0000001f001d5c82 */ /* 0x000fc40008000000 */
[----:B------:R-:W-:-:S04]  /*7ac0*/  @UP5 USHF.R.U32.HI UR28, URZ, UR5, UR29 ;  /* 0x000000053f1c5299 */ /* 0x000fc8000801161d */
[----:B------:R-:W-:-:S03]  /*7ad0*/  UIADD3 UR4, UR27, UR28, URZ ;  /* 0x0000001c1b047290 */ /* 0x000fc6000fffe03f */
[----:B------:R-:W-:Y:S02]  /*7ae0*/  ULDC UR27, c[0x0][0x328] ;  /* 0x0000ca00001b7ab9 */ /* 0x000fe40000000800 */
[----:B------:R-:W-:Y:S02]  /*7af0*/  UIADD3 UR26, UR26, -0x2, URZ ;  /* 0xfffffffe1a1a7890 */ /* 0x000fe4000fffe03f */
[----:B------:R-:W-:Y:S01]  /*7b00*/  UIADD3 UR27, UR4, UR27, URZ ;  /* 0x0000001b041b7290 */ /* 0x000fe2000fffe03f */
[----:B------:R-:W-:Y:S05]  /*7b10*/  @P0 BRA `(.L_x_1097) ;  /* 0x0000018000000947 */ /* 0x000fea0003800000 */
[----:B------:R-:W-:Y:S01]  /*7b20*/  ISETP.LT.AND P0, PT, RZ, UR4, PT ;  /* 0x00000004ff007c0c */ /* 0x000fe2000bf01270 */
[----:B------:R-:W-:-:S12]  /*7b30*/  UIADD3 UR28, UR4, -0x1, URZ ;  /* 0xffffffff041c7890 */ /* 0x000fd8000fffe03f */
[----:B------:R-:W-:Y:S05]  /*7b40*/  @P0 BRA `(.L_x_1098) ;  /* 0x000000a000000947 */ /* 0x000fea0003800000 */
[----:B------:R-:W-:Y:S02]  /*7b50*/  UMOV UR28, 0x1 ;  /* 0x00000001001c7882 */ /* 0x000fe40000000000 */
        /* <DEDUP_REMOVED lines=9> */
.L_x_1098:
[----:B------:R-:W-:Y:S02]  /*7bf0*/  UMOV UR5, 0x1 ;  /* 0x0000000100057882 */ /* 0x000fe40000000000 */
[----:B------:R-:W-:Y:S02]  /*7c00*/  ULDC UR4, c[0x0][0x32c] ;  /* 0x0000cb0000047ab9 */ /* 0x000fe40000000800 */
[----:B------:R-:W-:-:S03]  /*7c10*/  UISETP.NE.AND UP0, UPT, UR5, UR4, UPT ;  /* 0x000000040500728c */ /* 0x000fc6000bf05270 */
[----:B------:R-:W-:Y:S02]  /*7c20*/  ULDC.64 UR4, c[0x0][0x330] ;  /* 0x0000cc0000047ab9 */ /* 0x000fe40000000a00 */
[----:B------:R-:W-:-:S07]  /*7c30*/  UIMAD.WIDE.U32 UR30, UR28, UR4, URZ ;  /* 0x000000041c1e72a5 */ /* 0x000fce000f8e003f */
[----:B------:R-:W-:Y:S02]  /*7c40*/  @UP0 UMOV UR29, UR31 ;  /* 0x0000001f001d0c82 */ /* 0x000fe40008000000 */
[----:B------:R-:W-:Y:S02]  /*7c50*/  @UP0 USHF.R.U32.HI UR28, URZ, UR5, UR29 ;  /* 0x000000053f1c0299 */ /* 0x000fe4000801161d */
.L_x_1099:
[----:B------:R-:W-:Y:S02]  /*7c60*/  ULDC UR4, c[0x0][0x32c] ;  /* 0x0000cb0000047ab9 */ /* 0x000fe40000000800 */
[----:B------:R-:W-:-:S04]  /*7c70*/  UIMAD UR4, UR28, UR4, UR4 ;  /* 0x000000041c0472a4 */ /* 0x000fc8000f8e0204 */
[----:B------:R-:W-:-:S04]  /*7c80*/  UISETP.LT.AND UP0, UPT, UR27, UR4, UPT ;  /* 0x000000041b00728c */ /* 0x000fc8000bf01270 */
[----:B------:R-:W-:-:S04]  /*7c90*/  USEL UR27, UR27, UR4, UP0 ;  /* 0x000000041b1b7287 */ /* 0x000fc80008000000 */
.L_x_1097:
        /* <DEDUP_REMOVED lines=23> */
[----:B------:R1:W-:Y:S02]  /*7e10*/  STL [R1+0x4], R0 ;  /* 0x0000040001007387 */ /* 0x0003e40000100800 */
.L_x_1119:
[----:B-----5:R2:W5:Y:S01]  /*7e20*/  LDL R247, [R1+0x20] ;  /* 0x0000200001f77983 */ /* 0x0205620000100800 */
[----:B------:R-:W-:Y:S04]  /*7e30*/  DEPBAR.LE SB0, 0x0 ;  /* 0x000080000000791a */ /* 0x000fe80000000000 */
[----:B------:R-:W-:Y:S01]  /*7e40*/  BAR.SYNC.DEFER_BLOCKING 0x0 ;  /* 0x0000000000007b1d */ /* 0x000fe20000010000 */
[----:B------:R-:W-:Y:S01]  /*7e50*/  UISETP.GT.AND UP0, UPT, UR7, UR26, UPT ;  /* 0x0000001a0700728c */ /* 0x000fe2000bf04270 */
[----:B------:R-:W-:Y:S04]  /*7e60*/  SEL R244, RZ, 0x10, P5 ;  /* 0x00000010fff47807 */ /* 0x000fe80002800000 */
[----:B------:R2:W5:Y:S01]  /*7e70*/  LDL R246, [R1+0x4] ;  /* 0x0000040001f67983 */ /* 0x0005620000100800 */
        /* <DEDUP_REMOVED lines=14> */
[----:B--2---:R-:W2:Y:S01]  /*7f60*/  LDL R15, [R1+0x8] ;  /* 0x00000800010f7983 */ /* 0x004ea20000100800 */
[----:B-1----:R-:W-:Y:S01]  /*7f70*/  SHF.R.S32.HI R0, RZ, 0x1f, R243 ;  /* 0x0000001fff007819 */ /* 0x002fe200000114f3 */
[C---:B------:R-:W-:Y:S01]  /*7f80*/  IMAD.WIDE.U32 R2, R243.reuse, c[0x0][0x208], RZ ;  /* 0x00008200f3027a25 */ /* 0x040fe200078e00ff */
[----:B------:R-:W-:Y:S02]  /*7f90*/  SHF.R.S32.HI R4, RZ, 0x1f, R242 ;  /* 0x0000001fff047819 */ /* 0x000fe400000114f2 */
[----:B------:R-:W-:Y:S01]  /*7fa0*/  IADD3 R14, -R244, 0x10, RZ ;  /* 0x00000010f40e7810 */ /* 0x000fe20007ffe1ff */
[----:B------:R-:W-:Y:S02]  /*7fb0*/  IMAD R0, R0, c[0x0][0x208], RZ ;  /* 0x0000820000007a24 */ /* 0x000fe400078e02ff */
[----:B------:R-:W-:Y:S01]  /*7fc0*/  IMAD R4, R4, c[0x0][0x218], RZ ;  /* 0x0000860004047a24 */ /* 0x000fe200078e02ff */
[----:B------:R-:W-:Y:S01]  /*7fd0*/  LOP3.LUT R14, R14, 0xf, RZ, 0xc0, !PT ;  /* 0x0000000f0e0e7812 */ /* 0x000fe200078ec0ff */
[----:B------:R-:W-:Y:S02]  /*7fe0*/  IMAD R0, R243, c[0x0][0x20c], R0 ;  /* 0x00008300f3007a24 */ /* 0x000fe400078e0200 */
        /* <DEDUP_REMOVED lines=8> */
[----:B------:R-:W4:Y:S04]  /*8070*/  SHFL.IDX PT, R3, R2, RZ, 0x181f ;  /* 0x00181fff02037589 */ /* 0x000f2800000e0000 */
[----:B------:R-:W3:Y:S04]  /*8080*/  SHFL.IDX PT, R4, R0, RZ, 0x181f ;  /* 0x00181fff00047589 */ /* 0x000ee800000e0000 */
[----:B------:R-:W3:Y:S04]  /*8090*/  SHFL.IDX PT, R2, R2, 0x2, 0x181f ;  /* 0x00581f0002027f89 */ /* 0x000ee800000e0000 */
[----:B------:R-:W3:Y:S04]  /*80a0*/  SHFL.IDX PT, R5, R0, 0x1, 0x181f ;  /* 0x00381f0000057f89 */ /* 0x000ee800000e0000 */
[----:B------:R-:W3:Y:S01]  /*80b0*/  SHFL.IDX PT, R0, R0, 0x2, 0x181f ;  /* 0x00581f0000007f89 */ /* 0x000ee200000e0000 */
[-C--:B-1---5:R-:W-:Y:S02]  /*80c0*/  IADD3 R8, P1, R6, R247.reuse, RZ ;  /* 0x000000f706087210 */ /* 0x0a2fe40007f3e0ff */
[CC--:B----4-:R-:W-:Y:S02]  /*80d0*/  IADD3 R12, P0, R3.reuse, R247.reuse, RZ ;  /* 0x000000f7030c7210 */ /* 0x0d0fe40007f1e0ff */
[-C--:B------:R-:W-:Y:S03]  /*80e0*/  IADD3 R10, P2, R3, R246.reuse, RZ ;  /* 0x000000f6030a7210 */ /* 0x080fe60007f5e0ff */
[----:B---3--:R-:W-:Y:S01]  /*80f0*/  IMAD.X R13, R4, 0x1, R245, P0 ;  /* 0x00000001040d7824 */ /* 0x008fe200000e06f5 */
[----:B------:R-:W-:Y:S01]  /*8100*/  IADD3 R6, P0, R6, R246, RZ ;  /* 0x000000f606067210 */ /* 0x000fe20007f1e0ff */
[----:B------:R-:W-:Y:S01]  /*8110*/  IMAD.X R11, R4, 0x1, R223, P2 ;  /* 0x00000001040b7824 */ /* 0x000fe200010e06df */
[----:B------:R-:W-:Y:S01]  /*8120*/  IADD3 R4, P2, R2, R247, RZ ;  /* 0x000000f702047210 */ /* 0x000fe20007f5e0ff */
[C---:B------:R-:W-:Y:S02]  /*8130*/  IMAD.X R9, R5.reuse, 0x1, R245, P1 ;  /* 0x0000000105097824 */ /* 0x040fe400008e06f5 */
[----:B------:R-:W-:Y:S01]  /*8140*/  IMAD.X R7, R5, 0x1, R223, P0 ;  /* 0x0000000105077824 */ /* 0x000fe200000e06df */
[----:B------:R-:W-:Y:S01]  /*8150*/  IADD3 R2, P1, P0, R14, R2, R246 ;  /* 0x000000020e027210 */ /* 0x000fe2000783e0f6 */
[----:B------:R-:W-:Y:S01]  /*8160*/  IMAD.X R5, R0, 0x1, R245, P2 ;  /* 0x0000000100057824 */ /* 0x000fe200010e06f5 */
[----:B------:R-:W-:Y:S02]  /*8170*/  ISETP.NE.U32.AND P2, PT, R244, RZ, PT ;  /* 0x000000fff400720c */ /* 0x000fe40003f45070 */
[----:B------:R-:W-:Y:S01]  /*8180*/  IADD3.X R3, RZ, R0, R223, P1, P0 ;  /* 0x00000000ff037210 */ /* 0x000fe20000fe04df */
[----:B--2---:R1:W-:Y:S04]  /*8190*/  LDGSTS.E.BYPASS.LTC128B.128 [R15], [R12.64], !P6 ;  /* 0x000000000c0f7fae */ /* 0x0043e8000f101d56 */
[----:B------:R1:W-:Y:S04]  /*81a0*/  LDGSTS.E.BYPASS.LTC128B.128 [R15+0x1800], [R10.64], !P5 ;  /* 0x018000000a0f7fae */ /* 0x0003e8000e901d56 */
[----:B------:R1:W-:Y:S04]  /*81b0*/  LDGSTS.E.BYPASS.LTC128B.128 [R15+0x800], [R8.64], !P6 ;  /* 0x00800000080f7fae */ /* 0x0003e8000f101d56 */
[----:B------:R1:W-:Y:S04]  /*81c0*/  LDGSTS.E.BYPASS.LTC128B.128 [R15+0x2000], [R6.64], !P5 ;  /* 0x02000000060f7fae */ /* 0x0003e8000e901d56 */
[----:B------:R1:W-:Y:S04]  /*81d0*/  LDGSTS.E.BYPASS.LTC128B.128 [R15+0x1000], [R4.64], !P6 ;  /* 0x01000000040f7fae */ /* 0x0003e8000f101d56 */
[----:B------:R1:W-:Y:S02]  /*81e0*/  LDGSTS.E.BYPASS.LTC128B.128.ZFILL [R15+0x2800], [R2.64], P2 ;  /* 0x02800000020f7fae */ /* 0x0003e40009141d56 */
.L_x_1101:
        /* <DEDUP_REMOVED lines=176> */
[----:B--2---:R-:W-:Y:S02]  /*8cf0*/  FMUL.FTZ R19, R37, c[0x0][0x320] ;  /* 0x0000c80025137a20 */ /* 0x004fe40000410000 */
[----:B------:R-:W-:Y:S03]  /*8d00*/  FMUL.FTZ R42, R42, c[0x0][0x320] ;  /* 0x0000c8002a2a7a20 */ /* 0x000fe60000410000 */
[----:B------:R2:W2:Y:S01]  /*8d10*/  MUFU.TANH R137, R23 ;  /* 0x0000001700897308 */ /* 0x0004a20000002400 */
[----:B------:R-:W-:Y:S04]  /*8d20*/  FMUL.FTZ R43, R43, c[0x0][0x320] ;  /* 0x0000c8002b2b7a20 */ /* 0x000fe80000410000 */
        /* <DEDUP_REMOVED lines=13> */
[----:B-1----:R-:W-:Y:S02]  /*8e00*/  FMUL.FTZ R25, R32, c[0x0][0x320] ;  /* 0x0000c80020197a20 */ /* 0x002fe40000410000 */
[----:B------:R-:W-:Y:S07]  /*8e10*/  FMUL.FTZ R32, R34, c[0x0][0x320] ;  /* 0x0000c80022207a20 */ /* 0x000fee0000410000 */
        /* <DEDUP_REMOVED lines=36> */
[----:B------:R-:W-:Y:S01]  /*9060*/  IADD3 R14, -R244, 0x10, RZ ;  /* 0x00000010f40e7810 */ /* 0x000fe20007ffe1ff */
[----:B------:R-:W3:Y:S03]  /*9070*/  LDL R33, [R1] ;  /* 0x0000000001217983 */ /* 0x000ee60000100800 */
        /* <DEDUP_REMOVED lines=27> */
[----:B------:R-:W4:Y:S04]  /*9230*/  SHFL.IDX PT, R3, R2, RZ, 0x181f ;  /* 0x00181fff02037589 */ /* 0x000f2800000e0000 */
[----:B------:R-:W1:Y:S04]  /*9240*/  SHFL.IDX PT, R4, R0, RZ, 0x181f ;  /* 0x00181fff00047589 */ /* 0x000e6800000e0000 */
[----:B------:R-:W3:Y:S04]  /*9250*/  SHFL.IDX PT, R2, R2, 0x2, 0x181f ;  /* 0x00581f0002027f89 */ /* 0x000ee800000e0000 */
[----:B------:R-:W3:Y:S04]  /*9260*/  SHFL.IDX PT, R5, R0, 0x1, 0x181f ;  /* 0x00381f0000057f89 */ /* 0x000ee800000e0000 */
[----:B------:R-:W3:Y:S01]  /*9270*/  SHFL.IDX PT, R0, R0, 0x2, 0x181f ;  /* 0x00581f0000007f89 */ /* 0x000ee200000e0000 */
[-C--:B--2--5:R-:W-:Y:S02]  /*9280*/  IADD3 R8, P1, R6, R247.reuse, RZ ;  /* 0x000000f706087210 */ /* 0x0a4fe40007f3e0ff */
[CC--:B----4-:R-:W-:Y:S02]  /*9290*/  IADD3 R12, P0, R3.reuse, R247.reuse, RZ ;  /* 0x000000f7030c7210 */ /* 0x0d0fe40007f1e0ff */
[-C--:B------:R-:W-:Y:S03]  /*92a0*/  IADD3 R10, P2, R3, R246.reuse, RZ ;  /* 0x000000f6030a7210 */ /* 0x080fe60007f5e0ff */
[----:B-1----:R-:W-:Y:S01]  /*92b0*/  IMAD.X R13, R4, 0x1, R245, P0 ;  /* 0x00000001040d7824 */ /* 0x002fe200000e06f5 */
[----:B------:R-:W-:Y:S01]  /*92c0*/  IADD3 R6, P0, R6, R246, RZ ;  /* 0x000000f606067210 */ /* 0x000fe20007f1e0ff */
[----:B------:R-:W-:Y:S01]  /*92d0*/  IMAD.X R11, R4, 0x1, R223, P2 ;  /* 0x00000001040b7824 */ /* 0x000fe200010e06df */
[----:B---3--:R-:W-:Y:S02]  /*92e0*/  IADD3 R4, P2, R2, R247, RZ ;  /* 0x000000f702047210 */ /* 0x008fe40007f5e0ff */
        /* <DEDUP_REMOVED lines=12> */
.L_x_1102:
[----:B-1234-:R-:W2:Y:S01]  /*93b0*/  LDL R2, [R1+0x38] ;  /* 0x0000380001027983 */ /* 0x01eea20000100800 */
[----:B------:R-:W-:Y:S01]  /*93c0*/  UISETP.NE.AND UP1, UPT, UR15, URZ, UPT ;  /* 0x0000003f0f00728c */ /* 0x000fe2000bf25270 */
[----:B------:R-:W-:Y:S01]  /*93d0*/  IMAD.U32 R6, RZ, RZ, UR12 ;  /* 0x0000000cff067e24 */ /* 0x000fe2000f8e00ff */
        /* <DEDUP_REMOVED lines=10> */
[----:B------:R-:W-:Y:S03]  /*9480*/  PLOP3.LUT P0, PT, PT, PT, UP0, 0x40, 0x0 ;  /* 0x000000000000781c */ /* 0x000fe60003f0e808 */
[----:B------:R-:W1:Y:S01]  /*9490*/  SHFL.IDX PT, R3, R4, RZ, 0x1c1f ;  /* 0x001c1fff04037589 */ /* 0x000e6200000e0000 */
[----:B---3--:R-:W-:Y:S04]  /*94a0*/  IADD3 R0, -R33, 0x1, R0 ;  /* 0x0000000121007810 */ /* 0x008fe80007ffe100 */
[----:B------:R-:W-:Y:S04]  /*94b0*/  IADD3 R6, -R6, UR8, R0 ;  /* 0x0000000806067c10 */ /* 0x000fe8000fffe100 */
[C---:B------:R-:W-:Y:S02]  /*94c0*/  IADD3 R5, R6.reuse, c[0x0][0x328], RZ ;  /* 0x0000ca0006057a10 */ /* 0x040fe40007ffe0ff */
[----:B------:R-:W-:Y:S03]  /*94d0*/  IADD3 R6, R6, UR21, RZ ;  /* 0x0000001506067c10 */ /* 0x000fe6000fffe0ff */
[--C-:B-1----:R-:W-:Y:S02]  /*94e0*/  IMAD.IADD R2, R5, 0x1, R3.reuse ;  /* 0x0000000105027824 */ /* 0x102fe400078e0203 */
[----:B------:R-:W-:Y:S01]  /*94f0*/  IMAD.IADD R0, R6, 0x1, R3 ;  /* 0x0000000106007824 */ /* 0x000fe200078e0203 */
[----:B------:R-:W-:-:S05]  /*9500*/  @P0 BRA `(.L_x_1103) ;  /* 0x0000019000000947 */ /* 0x000fca0003800000 */
[----:B------:R-:W-:Y:S01]  /*9510*/  IMAD.U32 R7, RZ, RZ, UR12 ;  /* 0x0000000cff077e24 */ /* 0x000fe2000f8e00ff */
[----:B------:R-:W-:Y:S04]  /*9520*/  BSSY B0, `(.L_x_1104) ;  /* 0x0000012000007945 */ /* 0x000fe80003800000 */
[----:B------:R-:W-:Y:S04]  /*9530*/  IADD3 R3, -R7, UR8, R3 ;  /* 0x0000000807037c10 */ /* 0x000fe8000fffe103 */
        /* <DEDUP_REMOVED lines=11> */
.L_x_1105:
[----:B------:R-:W-:Y:S04]  /*95f0*/  MOV R7, c[0x0][0x32c] ;  /* 0x0000cb0000077a02 */ /* 0x000fe80000000f00 */
[----:B------:R-:W-:Y:S11]  /*9600*/  ISETP.NE.AND P0, PT, R7, 0x1, PT ;  /* 0x000000010700780c */ /* 0x000ff60003f05270 */
[----:B------:R-:W-:Y:S02]  /*9610*/  @!UPT UIADD3 URZ, URZ, URZ, URZ ;  /* 0x0000003f3f3ff290 */ /* 0x000fe4000fffe03f */
[----:B------:R-:W-:Y:S05]  /*9620*/  @P0 IMAD.HI.U32 R7, R3, c[0x0][0x330], RZ ;  /* 0x0000cc0003070a27 */ /* 0x000fea00078e00ff */
[----:B------:R-:W-:Y:S02]  /*9630*/  @P0 SHF.R.U32.HI R3, RZ, c[0x0][0x334], R7 ;  /* 0x0000cd00ff030a19 */ /* 0x000fe40000011607 */
.L_x_1106:
[----:B------:R-:W-:Y:S05]  /*9640*/  BSYNC B0 ;  /* 0x0000000000007941 */ /* 0x000fea0003800000 */
.L_x_1104:
[----:B------:R-:W-:Y:S05]  /*9650*/  IADD3 R7, -R33, UR4, RZ ;  /* 0x0000000421077c10 */ /* 0x000fea000fffe1ff */
[----:B------:R-:W-:Y:S05]  /*9660*/  IMAD R3, R3, c[0x0][0x32c], R7 ;  /* 0x0000cb0003037a24 */ /* 0x000fea00078e0207 */
[----:B------:R-:W-:Y:S02]  /*9670*/  IADD3 R7, R3, c[0x0][0x32c], RZ ;  /* 0x0000cb0003077a10 */ /* 0x000fe40007ffe0ff */
[----:B------:R-:W-:Y:S02]  /*9680*/  IMNMX R0, R0, R3, !PT ;  /* 0x0000000300007217 */ /* 0x000fe40007800200 */
[----:B------:R-:W-:Y:S02]  /*9690*/  IMNMX R2, R2, R7, PT ;  /* 0x0000000702027217 */ /* 0x000fe40003800200 */
.L_x_1103:
        /* <DEDUP_REMOVED lines=87> */
.L_x_1109:
[----:B------:R-:W-:Y:S04]  /*9c10*/  MOV R7, c[0x0][0x32c] ;  /* 0x0000cb0000077a02 */ /* 0x000fe80000000f00 */
[----:B------:R-:W-:Y:S11]  /*9c20*/  ISETP.NE.AND P0, PT, R7, 0x1, PT ;  /* 0x000000010700780c */ /* 0x000ff60003f05270 */
[----:B------:R-:W-:Y:S02]  /*9c30*/  @!UPT UIADD3 URZ, URZ, URZ, URZ ;  /* 0x0000003f3f3ff290 */ /* 0x000fe4000fffe03f */
[----:B------:R-:W-:Y:S05]  /*9c40*/  @P0 IMAD.HI.U32 R7, R3, c[0x0][0x330], RZ ;  /* 0x0000cc0003070a27 */ /* 0x000fea00078e00ff */
[----:B------:R-:W-:Y:S02]  /*9c50*/  @P0 SHF.R.U32.HI R3, RZ, c[0x0][0x334], R7 ;  /* 0x0000cd00ff030a19 */ /* 0x000fe40000011607 */
.L_x_1110:
[----:B------:R-:W-:Y:S05]  /*9c60*/  BSYNC B0 ;  /* 0x0000000000007941 */ /* 0x000fea0003800000 */
.L_x_1108:
[----:B------:R-:W-:Y:S05]  /*9c70*/  IADD3 R7, -R33, UR4, RZ ;  /* 0x0000000421077c10 */ /* 0x000fea000fffe1ff */
[----:B------:R-:W-:Y:S05]  /*9c80*/  IMAD R3, R3, c[0x0][0x32c], R7 ;  /* 0x0000cb0003037a24 */ /* 0x000fea00078e0207 */
[----:B------:R-:W-:Y:S02]  /*9c90*/  IADD3 R7, R3, c[0x0][0x32c], RZ ;  /* 0x0000cb0003077a10 */ /* 0x000fe40007ffe0ff */
[----:B------:R-:W-:Y:S02]  /*9ca0*/  IMNMX R0, R0, R3, !PT ;  /* 0x0000000300007217 */ /* 0x000fe40007800200 */
[----:B------:R-:W-:Y:S02]  /*9cb0*/  IMNMX R2, R2, R7, PT ;  /* 0x0000000702027217 */ /* 0x000fe40003800200 */
.L_x_1107:
        /* <DEDUP_REMOVED lines=85> */
.L_x_1113:
[----:B------:R-:W-:Y:S04]  /*a210*/  MOV R7, c[0x0][0x32c] ;  /* 0x0000cb0000077a02 */ /* 0x000fe80000000f00 */
[----:B------:R-:W-:Y:S11]  /*a220*/  ISETP.NE.AND P0, PT, R7, 0x1, PT ;  /* 0x000000010700780c */ /* 0x000ff60003f05270 */
[----:B------:R-:W-:Y:S02]  /*a230*/  @!UPT UIADD3 URZ, URZ, URZ, URZ ;  /* 0x0000003f3f3ff290 */ /* 0x000fe4000fffe03f */
[----:B------:R-:W-:Y:S05]  /*a240*/  @P0 IMAD.HI.U32 R7, R3, c[0x0][0x330], RZ ;  /* 0x0000cc0003070a27 */ /* 0x000fea00078e00ff */
[----:B------:R-:W-:Y:S02]  /*a250*/  @P0 SHF.R.U32.HI R3, RZ, c[0x0][0x334], R7 ;  /* 0x0000cd00ff030a19 */ /* 0x000fe40000011607 */
.L_x_1114:
[----:B------:R-:W-:Y:S05]  /*a260*/  BSYNC B0 ;  /* 0x0000000000007941 */ /* 0x000fea0003800000 */
.L_x_1112:
[----:B------:R-:W-:Y:S05]  /*a270*/  IADD3 R7, -R33, UR4, RZ ;  /* 0x0000000421077c10 */ /* 0x000fea000fffe1ff */
[----:B------:R-:W-:Y:S05]  /*a280*/  IMAD R3, R3, c[0x0][0x32c], R7 ;  /* 0x0000cb0003037a24 */ /* 0x000fea00078e0207 */
[----:B------:R-:W-:Y:S02]  /*a290*/  IADD3 R7, R3, c[0x0][0x32c], RZ ;  /* 0x0000cb0003077a10 */ /* 0x000fe40007ffe0ff */
[----:B------:R-:W-:Y:S02]  /*a2a0*/  IMNMX R0, R0, R3, !PT ;  /* 0x0000000300007217 */ /* 0x000fe40007800200 */
[----:B------:R-:W-:Y:S02]  /*a2b0*/  IMNMX R2, R2, R7, PT ;  /* 0x0000000702027217 */ /* 0x000fe40003800200 */
.L_x_1111:
        /* <DEDUP_REMOVED lines=85> */
.L_x_1117:
[----:B------:R-:W-:Y:S04]  /*a810*/  MOV R4, c[0x0][0x32c] ;  /* 0x0000cb0000047a02 */ /* 0x000fe80000000f00 */
[----:B------:R-:W-:Y:S11]  /*a820*/  ISETP.NE.AND P0, PT, R4, 0x1, PT ;  /* 0x000000010400780c */ /* 0x000ff60003f05270 */
[----:B------:R-:W-:Y:S02]  /*a830*/  @!UPT UIADD3 URZ, URZ, URZ, URZ ;  /* 0x0000003f3f3ff290 */ /* 0x000fe4000fffe03f */
[----:B------:R-:W-:Y:S05]  /*a840*/  @P0 IMAD.HI.U32 R4, R3, c[0x0][0x330], RZ ;  /* 0x0000cc0003040a27 */ /* 0x000fea00078e00ff */
[----:B------:R-:W-:Y:S02]  /*a850*/  @P0 SHF.R.U32.HI R3, RZ, c[0x0][0x334], R4 ;  /* 0x0000cd00ff030a19 */ /* 0x000fe40000011604 */
.L_x_1118:
[----:B------:R-:W-:Y:S05]  /*a860*/  BSYNC B0 ;  /* 0x0000000000007941 */ /* 0x000fea0003800000 */
.L_x_1116:
[----:B------:R-:W-:Y:S05]  /*a870*/  IADD3 R4, -R33, UR4, RZ ;  /* 0x0000000421047c10 */ /* 0x000fea000fffe1ff */
[----:B------:R-:W-:Y:S05]  /*a880*/  IMAD R3, R3, c[0x0][0x32c], R4 ;  /* 0x0000cb0003037a24 */ /* 0x000fea00078e0204 */
[----:B------:R-:W-:Y:S02]  /*a890*/  IADD3 R4, R3, c[0x0][0x32c], RZ ;  /* 0x0000cb0003047a10 */ /* 0x000fe40007ffe0ff */
[----:B------:R-:W-:Y:S02]  /*a8a0*/  IMNMX R0, R0, R3, !PT ;  /* 0x0000000300007217 */ /* 0x000fe40007800200 */
[----:B------:R-:W-:Y:S02]  /*a8b0*/  IMNMX R2, R2, R4, PT ;  /* 0x0000000402027217 */ /* 0x000fe40003800200 */
.L_x_1115:
        /* <DEDUP_REMOVED lines=37> */
[----:B------:R-:W-:Y:S01]  /*ab10*/  PLOP3.LUT P0, PT, PT, PT, UP4, 0x40, 0x0 ;  /* 0x000000000000781c */ /* 0x000fe20003f0e848 */
[----:B------:R-:W-:Y:S01]  /*ab20*/  UISETP.NE.AND UP4, UPT, UR4, URZ, UPT ;  /* 0x0000003f0400728c */ /* 0x000fe2000bf85270 */
[----:B------:R-:W-:Y:S02]  /*ab30*/  FMNMX.FTZ R4, R11, R4, !PT ;  /* 0x000000040b047209 */ /* 0x000fe40007810000 */
[----:B------:R-:W-:Y:S02]  /*ab40*/  ISETP.GT.AND P0, PT, R0, RZ, P0 ;  /* 0x000000ff0000720c */ /* 0x000fe40000704270 */
[----:B------:R-:W-:Y:S01]  /*ab50*/  FMNMX.FTZ R4, R10, R4, !PT ;  /* 0x000000040a047209 */ /* 0x000fe20007810000 */
[----:B------:R-:W2:Y:S01]  /*ab60*/  SHFL.BFLY PT, R20, R3, 0x2, 0x1f ;  /* 0x0c401f0003147f89 */ /* 0x000ea200000e0000 */
[----:B------:R-:W-:Y:S02]  /*ab70*/  ISETP.LT.OR P0, PT, R2, 0x1, P0 ;  /* 0x000000010200780c */ /* 0x000fe40000701670 */
[----:B------:R-:W-:Y:S02]  /*ab80*/  FMNMX.FTZ R4, R17, R4, !PT ;  /* 0x0000000411047209 */ /* 0x000fe40007810000 */
[----:B------:R-:W-:Y:S02]  /*ab90*/  FSEL R5, R222, -INF , !P0 ;  /* 0xff800000de057808 */ /* 0x000fe40004000000 */
[----:B------:R-:W-:Y:S02]  /*aba0*/  FMNMX.FTZ R4, R205, R4, !PT ;  /* 0x00000004cd047209 */ /* 0x000fe40007810000 */
[----:B------:R-:W-:Y:S01]  /*abb0*/  PLOP3.LUT P0, PT, PT, PT, UP1, 0x40, 0x0 ;  /* 0x000000000000781c */ /* 0x000fe20003f0e818 */
[----:B------:R-:W-:Y:S01]  /*abc0*/  UISETP.NE.AND UP1, UPT, UR29, URZ, UPT ;  /* 0x0000003f1d00728c */ /* 0x000fe2000bf25270 */
[----:B------:R-:W-:Y:S02]  /*abd0*/  FMNMX.FTZ R4, R208, R4, !PT ;  /* 0x00000004d0047209 */ /* 0x000fe40007810000 */
[----:B------:R-:W-:Y:S02]  /*abe0*/  ISETP.GT.AND P0, PT, R0, 0x9, P0 ;  /* 0x000000090000780c */ /* 0x000fe40000704270 */
[----:B------:R-:W-:Y:S01]  /*abf0*/  PLOP3.LUT P1, PT, PT, PT, UP2, 0x40, 0x0 ;  /* 0x000000000000781c */ /* 0x000fe20003f2e828 */
[----:B------:R-:W-:Y:S01]  /*ac00*/  UISETP.NE.AND UP2, UPT, UR30, URZ, UPT ;  /* 0x0000003f1e00728c */ /* 0x000fe2000bf45270 */
[----:B------:R-:W-:Y:S02]  /*ac10*/  FMNMX.FTZ R4, R210, R4, !PT ;  /* 0x00000004d2047209 */ /* 0x000fe40007810000 */
[----:B------:R-:W-:Y:S02]  /*ac20*/  ISETP.LT.OR P0, PT, R2, 0xa, P0 ;  /* 0x0000000a0200780c */ /* 0x000fe40000701670 */
[----:B------:R-:W-:Y:S02]  /*ac30*/  ISETP.GT.AND P1, PT, R0, 0x8, P1 ;  /* 0x000000080000780c */ /* 0x000fe40000f24270 */
[----:B------:R-:W-:Y:S01]  /*ac40*/  PLOP3.LUT P2, PT, PT, PT, UP3, 0x40, 0x0 ;  /* 0x000000000000781c */ /* 0x000fe20003f4e838 */
[----:B------:R-:W-:Y:S01]  /*ac50*/  UISETP.NE.AND UP3, UPT, UR31, URZ, UPT ;  /* 0x0000003f1f00728c */ /* 0x000fe2000bf65270 */
[----:B-1----:R-:W-:Y:S02]  /*ac60*/  FMNMX.FTZ R137, R137, R6, !PT ;  /* 0x0000000689897209 */ /* 0x002fe40007810000 */
[----:B--2---:R-:W-:Y:S02]  /*ac70*/  FMNMX.FTZ R3, R3, R20, !PT ;  /* 0x0000001403037209 */ /* 0x004fe40007810000 */
[----:B------:R-:W-:Y:S01]  /*ac80*/  FMNMX.FTZ R4, R211, R4, !PT ;  /* 0x00000004d3047209 */ /* 0x000fe20007810000 */
[----:B------:R-:W1:Y:S01]  /*ac90*/  SHFL.BFLY PT, R6, R137, 0x1, 0x1f ;  /* 0x0c201f0089067f89 */ /* 0x000e6200000e0000 */
[----:B------:R-:W-:Y:S02]  /*aca0*/  FSEL R25, R213, -INF , !P0 ;  /* 0xff800000d5197808 */ /* 0x000fe40004000000 */
[----:B------:R-:W-:Y:S02]  /*acb0*/  ISETP.LT.OR P1, PT, R2, 0x9, P1 ;  /* 0x000000090200780c */ /* 0x000fe40000f21670 */
[----:B------:R-:W-:Y:S02]  /*acc0*/  ISETP.GT.AND P2, PT, R0, 0x1, P2 ;  /* 0x000000010000780c */ /* 0x000fe40001744270 */
[----:B------:R-:W-:Y:S01]  /*acd0*/  PLOP3.LUT P0, PT, PT, PT, UP5, 0x40, 0x0 ;  /* 0x000000000000781c */ /* 0x000fe20003f0e858 */
[----:B------:R-:W2:Y:S01]  /*ace0*/  SHFL.BFLY PT, R136, R3, 0x1, 0x1f ;  /* 0x0c201f0003887f89 */ /* 0x000ea200000e0000 */
[----:B------:R-:W-:Y:S02]  /*acf0*/  FMNMX.FTZ R4, R245, R4, !PT ;  /* 0x00000004f5047209 */ /* 0x000fe40007810000 */
[----:B------:R-:W-:Y:S02]  /*ad00*/  FSEL R24, R214, -INF , !P1 ;  /* 0xff800000d6187808 */ /* 0x000fe40004800000 */
[----:B------:R-:W-:Y:S02]  /*ad10*/  ISETP.LT.OR P2, PT, R2, 0x2, P2 ;  /* 0x000000020200780c */ /* 0x000fe40001741670 */
[C---:B------:R-:W-:Y:S02]  /*ad20*/  ISETP.GT.AND P0, PT, R0.reuse, 0x18, P0 ;  /* 0x000000180000780c */ /* 0x040fe40000704270 */
[----:B------:R-:W-:Y:S02]  /*ad30*/  PLOP3.LUT P1, PT, PT, PT, UP6, 0x40, 0x0 ;  /* 0x000000000000781c */ /* 0x000fe40003f2e868 */
[----:B------:R-:W-:Y:S02]  /*ad40*/  FMNMX.FTZ R4, R247, R4, !PT ;  /* 0x00000004f7047209 */ /* 0x000fe40007810000 */
[----:B------:R-:W-:Y:S02]  /*ad50*/  FSEL R18, R221, -INF , !P2 ;  /* 0xff800000dd127808 */ /* 0x000fe40005000000 */
[----:B------:R-:W-:Y:S02]  /*ad60*/  ISETP.GT.AND P1, PT, R0, 0x11, P1 ;  /* 0x000000110000780c */ /* 0x000fe40000f24270 */
[----:B-1----:R-:W-:Y:S02]  /*ad70*/  FMNMX.FTZ R137, R137, R6, !PT ;  /* 0x0000000689897209 */ /* 0x002fe40007810000 */
[----:B------:R-:W-:Y:S02]  /*ad80*/  FMNMX.FTZ R6, R5, R139, !PT ;  /* 0x0000008b05067209 */ /* 0x000fe40007810000 */
[----:B------:R-:W-:Y:S01]  /*ad90*/  ISETP.LT.OR P0, PT, R2, 0x19, P0 ;  /* 0x000000190200780c */ /* 0x000fe20000701670 */
[----:B------:R-:W-:Y:S01]  /*ada0*/  FMUL.FTZ R141, R137, c[0x0][0x2d0] ;  /* 0x0000b400898d7a20 */ /* 0x000fe20000410000 */
[----:B------:R-:W-:Y:S01]  /*adb0*/  PLOP3.LUT P2, PT, PT, PT, UP0, 0x40, 0x0 ;  /* 0x000000000000781c */ /* 0x000fe20003f4e808 */
[----:B------:R-:W-:Y:S01]  /*adc0*/  UISETP.NE.AND UP0, UPT, UR28, URZ, UPT ;  /* 0x0000003f1c00728c */ /* 0x000fe2000bf05270 */
[----:B------:R-:W-:Y:S02]  /*add0*/  FMNMX.FTZ R4, R248, R4, !PT ;  /* 0x00000004f8047209 */ /* 0x000fe40007810000 */
[----:B------:R-:W-:Y:S02]  /*ade0*/  FMNMX.FTZ R6, R18, R6, !PT ;  /* 0x0000000612067209 */ /* 0x000fe40007810000 */
[----:B------:R-:W-:Y:S02]  /*adf0*/  ISETP.GT.AND P2, PT, R0, 0x10, P2 ;  /* 0x000000100000780c */ /* 0x000fe40001744270 */
[----:B------:R-:W-:Y:S02]  /*ae00*/  ISETP.LT.OR P1, PT, R2, 0x12, P1 ;  /* 0x000000120200780c */ /* 0x000fe40000f21670 */
[----:B------:R-:W-:Y:S02]  /*ae10*/  FSEL R206, R212, -INF , !P0 ;  /* 0xff800000d4ce7808 */ /* 0x000fe40004000000 */
[----:B------:R-:W-:Y:S02]  /*ae20*/  PLOP3.LUT P0, PT, PT, PT, UP3, 0x40, 0x0 ;  /* 0x000000000000781c */ /* 0x000fe40003f0e838 */
[----:B------:R-:W-:Y:S02]  /*ae30*/  FMNMX.FTZ R4, R250, R4, !PT ;  /* 0x00000004fa047209 */ /* 0x000fe40007810000 */
[----:B------:R-:W-:Y:S02]  /*ae40*/  FSEL R201, R215, -INF , !P1 ;  /* 0xff800000d7c97808 */ /* 0x000fe40004800000 */
[----:B--2---:R-:W-:Y:S01]  /*ae50*/  FMNMX.FTZ R136, R3, R136, !PT ;  /* 0x0000008803887209 */ /* 0x004fe20007810000 */
[----:B------:R-:W1:Y:S01]  /*ae60*/  SHFL.BFLY PT, R20, R4, 0x2, 0x1f ;  /* 0x0c401f0004147f89 */ /* 0x000e6200000e0000 */
[----:B------:R-:W-:Y:S02]  /*ae70*/  FMNMX.FTZ R3, R24, R6, !PT ;  /* 0x0000000618037209 */ /* 0x000fe40007810000 */
[----:B------:R-:W-:Y:S01]  /*ae80*/  ISETP.LT.OR P2, PT, R2, 0x11, P2 ;  /* 0x000000110200780c */ /* 0x000fe20001741670 */
[----:B------:R-:W-:Y:S01]  /*ae90*/  FMUL.FTZ R142, R136, c[0x0][0x2d0] ;  /* 0x0000b400888e7a20 */ /* 0x000fe20000410000 */
[----:B------:R-:W-:Y:S02]  /*aea0*/  ISETP.GT.AND P0, PT, R0, 0x20, P0 ;  /* 0x000000200000780c */ /* 0x000fe40000704270 */
[----:B------:R-:W-:Y:S02]  /*aeb0*/  PLOP3.LUT P1, PT, PT, PT, UP4, 0x40, 0x0 ;  /* 0x000000000000781c */ /* 0x000fe40003f2e848 */
[----:B------:R-:W-:Y:S02]  /*aec0*/  FMNMX.FTZ R3, R25, R3, !PT ;  /* 0x0000000319037209 */ /* 0x000fe40007810000 */
[----:B------:R-:W-:Y:S02]  /*aed0*/  FSEL R200, R220, -INF , !P2 ;  /* 0xff800000dcc87808 */ /* 0x000fe40005000000 */
[----:B------:R-:W-:Y:S02]  /*aee0*/  ISETP.GT.AND P1, PT, R0, 0x19, P1 ;  /* 0x000000190000780c */ /* 0x000fe40000f24270 */
[C---:B------:R-:W-:Y:S02]  /*aef0*/  ISETP.LT.OR P0, PT, R2.reuse, 0x21, P0 ;  /* 0x000000210200780c */ /* 0x040fe40000701670 */
[----:B------:R-:W-:Y:S02]  /*af00*/  ISETP.LT.OR P1, PT, R2, 0x1a, P1 ;  /* 0x0000001a0200780c */ /* 0x000fe40000f21670 */
[----:B------:R-:W-:Y:S02]  /*af10*/  FSEL R212, R42, -INF , !P0 ;  /* 0xff8000002ad47808 */ /* 0x000fe40004000000 */
[----:B------:R-:W-:Y:S02]  /*af20*/  PLOP3.LUT P0, PT, PT, PT, UP1, 0x40, 0x0 ;  /* 0x000000000000781c */ /* 0x000fe40003f0e818 */
[----:B------:R-:W-:Y:S02]  /*af30*/  FMNMX.FTZ R3, R200, R3, !PT ;  /* 0x00000003c8037209 */ /* 0x000fe40007810000 */
[----:B------:R-:W-:Y:S02]  /*af40*/  ISETP.GT.AND P0, PT, R0, 0x28, P0 ;  /* 0x000000280000780c */ /* 0x000fe40000704270 */
[----:B------:R-:W-:Y:S02]  /*af50*/  FMNMX.FTZ R3, R201, R3, !PT ;  /* 0x00000003c9037209 */ /* 0x000fe40007810000 */
[----:B------:R-:W-:Y:S02]  /*af60*/  FSEL R209, R209, -INF , !P1 ;  /* 0xff800000d1d17808 */ /* 0x000fe40004800000 */
[----:B------:R-:W-:Y:S02]  /*af70*/  PLOP3.LUT P1, PT, PT, PT, UP2, 0x40, 0x0 ;  /* 0x000000000000781c */ /* 0x000fe40003f2e828 */
[----:B------:R-:W-:Y:S02]  /*af80*/  ISETP.LT.OR P0, PT, R2, 0x29, P0 ;  /* 0x000000290200780c */ /* 0x000fe40000701670 */
[----:B------:R-:W-:Y:S02]  /*af90*/  ISETP.GT.AND P1, PT, R0, 0x21, P1 ;  /* 0x000000210000780c */ /* 0x000fe40000f24270 */
[----:B------:R-:W-:Y:S02]  /*afa0*/  FMNMX.FTZ R3, R206, R3, !PT ;  /* 0x00000003ce037209 */ /* 0x000fe40007810000 */
        /* <DEDUP_REMOVED lines=9> */
[----:B-1----:R-:W-:Y:S02]  /*b040*/  FMNMX.FTZ R4, R4, R20, !PT ;  /* 0x0000001404047209 */ /* 0x002fe40007810000 */
[----:B------:R-:W-:Y:S01]  /*b050*/  FMNMX.FTZ R0, R214, R0, !PT ;  /* 0x00000000d6007209 */ /* 0x000fe20007810000 */
[----:B------:R-:W-:Y:S01]  /*b060*/  LDSM.16.MT88.4 R20, [R225+0x2080] ;  /* 0x00208000e114783b */ /* 0x000fe20000004200 */
[----:B------:R-:W-:Y:S02]  /*b070*/  FSETP.NEU.FTZ.AND P1, PT, R136, -INF , PT ;  /* 0xff8000008800780b */ /* 0x000fe40003f3d000 */
[----:B------:R-:W-:Y:S02]  /*b080*/  ISETP.LT.OR P0, PT, R2, 0x2a, P0 ;  /* 0x0000002a0200780c */ /* 0x000fe40000701670 */
[----:B------:R-:W-:Y:S02]  /*b090*/  FMNMX.FTZ R0, R213, R0, !PT ;  /* 0x00000000d5007209 */ /* 0x000fe40007810000 */
[----:B------:R-:W-:Y:S01]  /*b0a0*/  FSEL R142, R142, RZ, P1 ;  /* 0x000000ff8e8e7208 */ /* 0x000fe20000800000 */
[----:B------:R-:W1:Y:S01]  /*b0b0*/  SHFL.BFLY PT, R135, R4, 0x1, 0x1f ;  /* 0x0c201f0004877f89 */ /* 0x000e6200000e0000 */
[----:B------:R-:W-:Y:S02]  /*b0c0*/  FSEL R140, R47, -INF , !P0 ;  /* 0xff8000002f8c7808 */ /* 0x000fe40004000000 */
[----:B------:R-:W-:Y:S01]  /*b0d0*/  FSETP.NEU.FTZ.AND P2, PT, R137, -INF , PT ;  /* 0xff8000008900780b */ /* 0x000fe20003f5d000 */
[--C-:B------:R-:W-:Y:S01]  /*b0e0*/  FFMA.FTZ R3, R19, c[0x0][0x2d0], -R142.reuse ;  /* 0x0000b40013037a23 */ /* 0x100fe2000001088e */
[----:B------:R-:W-:Y:S01]  /*b0f0*/  FMNMX.FTZ R0, R140, R0, !PT ;  /* 0x000000008c007209 */ /* 0x000fe20007810000 */
[--C-:B------:R-:W-:Y:S01]  /*b100*/  FFMA.FTZ R8, R8, c[0x0][0x2d0], -R142.reuse ;  /* 0x0000b40008087a23 */ /* 0x100fe2000001088e */
[----:B------:R-:W-:Y:S01]  /*b110*/  FSEL R141, R141, RZ, P2 ;  /* 0x000000ff8d8d7208 */ /* 0x000fe20001000000 */
[----:B------:R2:W-:Y:S01]  /*b120*/  MUFU.EX2 R26, R3 ;  /* 0x00000003001a7308 */ /* 0x0005e20000000800 */
[--C-:B------:R-:W-:Y:S01]  /*b130*/  FFMA.FTZ R12, R12, c[0x0][0x2d0], -R142.reuse ;  /* 0x0000b4000c0c7a23 */ /* 0x100fe2000001088e */
[----:B------:R-:W2:Y:S01]  /*b140*/  SHFL.BFLY PT, R2, R0, 0x2, 0x1f ;  /* 0x0c401f0000027f89 */ /* 0x000ea200000e0000 */
[----:B------:R-:W-:Y:S02]  /*b150*/  FFMA.FTZ R13, R13, c[0x0][0x2d0], -R142 ;  /* 0x0000b4000d0d7a23 */ /* 0x000fe4000001088e */
[--C-:B------:R-:W-:Y:S02]  /*b160*/  FFMA.FTZ R9, R9, c[0x0][0x2d0], -R141.reuse ;  /* 0x0000b40009097a23 */ /* 0x100fe4000001088d */
[--C-:B------:R-:W-:Y:S02]  /*b170*/  FFMA.FTZ R14, R14, c[0x0][0x2d0], -R141.reuse ;  /* 0x0000b4000e0e7a23 */ /* 0x100fe4000001088d */
[--C-:B------:R-:W-:Y:S01]  /*b180*/  FFMA.FTZ R15, R15, c[0x0][0x2d0], -R141.reuse ;  /* 0x0000b4000f0f7a23 */ /* 0x100fe2000001088d */
[----:B------:R-:W-:Y:S01]  /*b190*/  MUFU.EX2 R45, R9 ;  /* 0x00000009002d7308 */ /* 0x000fe20000000800 */
[----:B------:R-:W-:Y:S01]  /*b1a0*/  FFMA.FTZ R16, R16, c[0x0][0x2d0], -R141 ;  /* 0x0000b40010107a23 */ /* 0x000fe2000001088d */
[----:B-1----:R-:W-:Y:S04]  /*b1b0*/  FMNMX.FTZ R135, R4, R135, !PT ;  /* 0x0000008704877209 */ /* 0x002fe80007810000 */
[C---:B------:R-:W-:Y:S01]  /*b1c0*/  FSETP.NEU.FTZ.AND P0, PT, R135.reuse, -INF , PT ;  /* 0xff8000008700780b */ /* 0x040fe20003f1d000 */
[----:B------:R-:W-:Y:S03]  /*b1d0*/  FMUL.FTZ R143, R135, c[0x0][0x2d0] ;  /* 0x0000b400878f7a20 */ /* 0x000fe60000410000 */
[----:B------:R-:W1:Y:S01]  /*b1e0*/  MUFU.EX2 R51, R14 ;  /* 0x0000000e00337308 */ /* 0x000e620000000800 */
[----:B--2---:R-:W-:Y:S02]  /*b1f0*/  FMNMX.FTZ R3, R0, R2, !PT ;  /* 0x0000000200037209 */ /* 0x004fe40007810000 */
[----:B------:R-:W-:Y:S02]  /*b200*/  FSEL R0, R137, RZ, P2 ;  /* 0x000000ff89007208 */ /* 0x000fe40001000000 */
[----:B------:R-:W-:Y:S01]  /*b210*/  FSEL R143, R143, RZ, P0 ;  /* 0x000000ff8f8f7208 */ /* 0x000fe20000000000 */
[----:B------:R-:W2:Y:S04]  /*b220*/  SHFL.BFLY PT, R4, R3, 0x1, 0x1f ;  /* 0x0c201f0003047f89 */ /* 0x000ea800000e0000 */
[----:B------:R-:W-:Y:S01]  /*b230*/  MUFU.EX2 R35, R15 ;  /* 0x0000000f00237308 */ /* 0x000fe20000000800 */
[----:B------:R-:W-:Y:S02]  /*b240*/  FADD.FTZ R0, -R0, R132 ;  /* 0x0000008400007221 */ /* 0x000fe40000010100 */
[--C-:B------:R-:W-:Y:S02]  /*b250*/  FFMA.FTZ R2, R17, c[0x0][0x2d0], -R143.reuse ;  /* 0x0000b40011027a23 */ /* 0x100fe4000001088f */
[----:B------:R-:W-:Y:S02]  /*b260*/  FMUL.FTZ R0, R0, c[0x0][0x2d0] ;  /* 0x0000b40000007a20 */ /* 0x000fe40000410000 */
[--C-:B------:R-:W-:Y:S02]  /*b270*/  FFMA.FTZ R7, R7, c[0x0][0x2d0], -R143.reuse ;  /* 0x0000b40007077a23 */ /* 0x100fe4000001088f */
[--C-:B------:R-:W-:Y:S01]  /*b280*/  FFMA.FTZ R11, R11, c[0x0][0x2d0], -R143.reuse ;  /* 0x0000b4000b0b7a23 */ /* 0x100fe2000001088f */
[----:B------:R3:W-:Y:S01]  /*b290*/  MUFU.EX2 R41, R2 ;  /* 0x0000000200297308 */ /* 0x0007e20000000800 */
[----:B------:R-:W-:Y:S01]  /*b2a0*/  FFMA.FTZ R10, R10, c[0x0][0x2d0], -R143 ;  /* 0x0000b4000a0a7a23 */ /* 0x000fe2000001088f */
[----:B-1----:R-:W-:Y:S08]  /*b2b0*/  F2FP.PACK_AB R192, R51, R45 ;  /* 0x0000002d33c0723e */ /* 0x002ff000000000ff */
[----:B------:R1:W4:Y:S01]  /*b2c0*/  MUFU.EX2 R133, R0 ;  /* 0x0000000000857308 */ /* 0x0003220000000800 */
[----:B--2---:R-:W-:Y:S09]  /*b2d0*/  FMNMX.FTZ R3, R4, R3, !PT ;  /* 0x0000000304037209 */ /* 0x004ff20007810000 */
[----:B------:R-:W2:Y:S01]  /*b2e0*/  MUFU.EX2 R40, R16 ;  /* 0x0000001000287308 */ /* 0x000ea20000000800 */
[----:B---3--:R-:W-:Y:S05]  /*b2f0*/  FSEL R2, R136, RZ, P1 ;  /* 0x000000ff88027208 */ /* 0x008fea0000800000 */
[----:B------:R-:W-:Y:S04]  /*b300*/  FADD.FTZ R2, -R2, R134 ;  /* 0x0000008602027221 */ /* 0x000fe80000010100 */
[----:B------:R-:W-:Y:S01]  /*b310*/  MUFU.EX2 R44, R8 ;  /* 0x00000008002c7308 */ /* 0x000fe20000000800 */
[----:B------:R-:W-:Y:S02]  /*b320*/  FMUL.FTZ R134, R3, c[0x0][0x2d0] ;  /* 0x0000b40003867a20 */ /* 0x000fe40000410000 */
[----:B------:R-:W-:Y:S01]  /*b330*/  FMUL.FTZ R2, R2, c[0x0][0x2d0] ;  /* 0x0000b40002027a20 */ /* 0x000fe20000410000 */
[----:B-1----:R-:W-:Y:S01]  /*b340*/  FSEL R0, R135, RZ, P0 ;  /* 0x000000ff87007208 */ /* 0x002fe20000000000 */
[----:B----4-:R-:W-:Y:S01]  /*b350*/  FMUL.FTZ R17, R133, R157 ;  /* 0x0000009d85117220 */ /* 0x010fe20000410000 */
[----:B------:R-:W-:Y:S01]  /*b360*/  FSETP.NEU.FTZ.AND P0, PT, R3, -INF , PT ;  /* 0xff8000000300780b */ /* 0x000fe20003f1d000 */
[----:B------:R-:W-:Y:S02]  /*b370*/  FMUL.FTZ R32, R133, R172 ;  /* 0x000000ac85207220 */ /* 0x000fe40000410000 */
[----:B------:R-:W-:Y:S01]  /*b380*/  FADD.FTZ R0, -R0, R138 ;  /* 0x0000008a00007221 */ /* 0x000fe20000010100 */
[----:B------:R-:W1:Y:S01]  /*b390*/  MUFU.EX2 R132, R2 ;  /* 0x0000000200847308 */ /* 0x000e620000000800 */
[----:B------:R-:W-:Y:S01]  /*b3a0*/  FSEL R134, R134, RZ, P0 ;  /* 0x000000ff86867208 */ /* 0x000fe20000000000 */
[----:B------:R-:W-:Y:S02]  /*b3b0*/  FFMA.FTZ R138, R196, c[0x0][0x2d0], -R141 ;  /* 0x0000b400c48a7a23 */ /* 0x000fe4000001088d */
[----:B------:R-:W-:Y:S01]  /*b3c0*/  FMUL.FTZ R0, R0, c[0x0][0x2d0] ;  /* 0x0000b40000007a20 */ /* 0x000fe20000410000 */
[----:B--2---:R-:W-:Y:S01]  /*b3d0*/  F2FP.PACK_AB R194, R40, R35 ;  /* 0x0000002328c2723e */ /* 0x004fe200000000ff */
[--C-:B------:R-:W-:Y:S02]  /*b3e0*/  FFMA.FTZ R4, R25, c[0x0][0x2d0], -R134.reuse ;  /* 0x0000b40019047a23 */ /* 0x100fe40000010886 */
[--C-:B------:R-:W-:Y:S02]  /*b3f0*/  FFMA.FTZ R5, R5, c[0x0][0x2d0], -R134.reuse ;  /* 0x0000b40005057a23 */ /* 0x100fe40000010886 */
[----:B------:R2:W3:Y:S01]  /*b400*/  MUFU.EX2 R2, R0 ;  /* 0x0000000000027308 */ /* 0x0004e20000000800 */
[C---:B------:R-:W-:Y:S02]  /*b410*/  FMUL.FTZ R16, R133.reuse, R156 ;  /* 0x0000009c85107220 */ /* 0x040fe40000410000 */
[C---:B------:R-:W-:Y:S02]  /*b420*/  FMUL.FTZ R52, R133.reuse, R52 ;  /* 0x0000003485347220 */ /* 0x040fe40000410000 */
[C---:B------:R-:W-:Y:S02]  /*b430*/  FMUL.FTZ R53, R133.reuse, R53 ;  /* 0x0000003585357220 */ /* 0x040fe40000410000 */
[C---:B------:R-:W-:Y:S02]  /*b440*/  FMUL.FTZ R64, R133.reuse, R64 ;  /* 0x0000004085407220 */ /* 0x040fe40000410000 */
[C---:B------:R-:W-:Y:S01]  /*b450*/  FMUL.FTZ R65, R133.reuse, R65 ;  /* 0x0000004185417220 */ /* 0x040fe20000410000 */
[----:B------:R-:W4:Y:S01]  /*b460*/  MUFU.EX2 R48, R12 ;  /* 0x0000000c00307308 */ /* 0x000f220000000800 */
[C---:B------:R-:W-:Y:S02]  /*b470*/  FMUL.FTZ R68, R133.reuse, R68 ;  /* 0x0000004485447220 */ /* 0x040fe40000410000 */
[C---:B------:R-:W-:Y:S02]  /*b480*/  FMUL.FTZ R69, R133.reuse, R69 ;  /* 0x0000004585457220 */ /* 0x040fe40000410000 */
[C---:B-1----:R-:W-:Y:S02]  /*b490*/  FMUL.FTZ R6, R132.reuse, R146 ;  /* 0x0000009284067220 */ /* 0x042fe40000410000 */
[C---:B------:R-:W-:Y:S02]  /*b4a0*/  FMUL.FTZ R19, R132.reuse, R159 ;  /* 0x0000009f84137220 */ /* 0x040fe40000410000 */
[C---:B------:R-:W-:Y:S01]  /*b4b0*/  FMUL.FTZ R54, R132.reuse, R54 ;  /* 0x0000003684367220 */ /* 0x040fe20000410000 */
[----:B------:R-:W1:Y:S01]  /*b4c0*/  MUFU.EX2 R33, R13 ;  /* 0x0000000d00217308 */ /* 0x000e620000000800 */
[C---:B------:R-:W-:Y:S02]  /*b4d0*/  FMUL.FTZ R55, R132.reuse, R55 ;  /* 0x0000003784377220 */ /* 0x040fe40000410000 */
[----:B------:R-:W-:Y:S02]  /*b4e0*/  FMUL.FTZ R66, R132, R66 ;  /* 0x0000004284427220 */ /* 0x000fe40000410000 */
[--C-:B--2---:R-:W-:Y:S02]  /*b4f0*/  FFMA.FTZ R0, R18, c[0x0][0x2d0], -R134.reuse ;  /* 0x0000b40012007a23 */ /* 0x104fe40000010886 */
[C---:B---3--:R-:W-:Y:S02]  /*b500*/  FMUL.FTZ R8, R2.reuse, R148 ;  /* 0x0000009402087220 */ /* 0x048fe40000410000 */
[----:B------:R-:W-:Y:S01]  /*b510*/  FMUL.FTZ R9, R2, R149 ;  /* 0x0000009502097220 */ /* 0x000fe20000410000 */
[----:B------:R2:W-:Y:S01]  /*b520*/  MUFU.EX2 R216, R0 ;  /* 0x0000000000d87308 */ /* 0x0005e20000000800 */
[----:B------:R-:W-:Y:S02]  /*b530*/  FMUL.FTZ R18, R132, R158 ;  /* 0x0000009e84127220 */ /* 0x000fe40000410000 */
[----:B------:R-:W-:Y:S01]  /*b540*/  FMUL.FTZ R25, R2, R165 ;  /* 0x000000a502197220 */ /* 0x000fe20000410000 */
[----:B----4-:R-:W-:Y:S01]  /*b550*/  F2FP.PACK_AB R193, R48, R44 ;  /* 0x0000002c30c1723e */ /* 0x010fe200000000ff */
[C---:B------:R-:W-:Y:S01]  /*b560*/  FMUL.FTZ R12, R2.reuse, R152 ;  /* 0x00000098020c7220 */ /* 0x040fe20000410000 */
[----:B------:R-:W-:Y:S01]  /*b570*/  LDSM.16.MT88.4 R156, [R226+0x2880] ;  /* 0x00288000e29c783b */ /* 0x000fe20000004200 */
[C---:B------:R-:W-:Y:S01]  /*b580*/  FMUL.FTZ R28, R2.reuse, R168 ;  /* 0x000000a8021c7220 */ /* 0x040fe20000410000 */
[----:B------:R-:W-:Y:S01]  /*b590*/  MOV R168, R48 ;  /* 0x0000003000a87202 */ /* 0x000fe20000000f00 */
[C---:B------:R-:W-:Y:S01]  /*b5a0*/  FMUL.FTZ R29, R2.reuse, R169 ;  /* 0x000000a9021d7220 */ /* 0x040fe20000410000 */
[----:B------:R-:W3:Y:S01]  /*b5b0*/  MUFU.EX2 R49, R7 ;  /* 0x0000000700317308 */ /* 0x000ee20000000800 */
[C---:B------:R-:W-:Y:S02]  /*b5c0*/  FMUL.FTZ R48, R133.reuse, R188 ;  /* 0x000000bc85307220 */ /* 0x040fe40000410000 */
[C---:B------:R-:W-:Y:S01]  /*b5d0*/  FMUL.FTZ R56, R2.reuse, R56 ;  /* 0x0000003802387220 */ /* 0x040fe20000410000 */
[----:B-1----:R-:W-:Y:S01]  /*b5e0*/  MOV R172, R33 ;  /* 0x0000002100ac7202 */ /* 0x002fe20000000f00 */
[C---:B------:R-:W-:Y:S02]  /*b5f0*/  FMUL.FTZ R13, R2.reuse, R153 ;  /* 0x00000099020d7220 */ /* 0x040fe40000410000 */
[C---:B------:R-:W-:Y:S02]  /*b600*/  FMUL.FTZ R57, R2.reuse, R57 ;  /* 0x0000003902397220 */ /* 0x040fe40000410000 */
[C---:B------:R-:W-:Y:S01]  /*b610*/  FMUL.FTZ R60, R2.reuse, R60 ;  /* 0x0000003c023c7220 */ /* 0x040fe20000410000 */
[----:B------:R1:W4:Y:S01]  /*b620*/  MUFU.EX2 R215, R5 ;  /* 0x0000000500d77308 */ /* 0x0003220000000800 */
[----:B------:R-:W-:Y:S02]  /*b630*/  FMUL.FTZ R61, R2, R61 ;  /* 0x0000003d023d7220 */ /* 0x000fe40000410000 */
[----:B------:R-:W-:Y:S02]  /*b640*/  FMUL.FTZ R67, R132, R67 ;  /* 0x0000004384437220 */ /* 0x000fe40000410000 */
[----:B--2---:R-:W-:Y:S02]  /*b650*/  FFMA.FTZ R0, R24, c[0x0][0x2d0], -R134 ;  /* 0x0000b40018007a23 */ /* 0x004fe40000010886 */
[----:B------:R-:W-:Y:S02]  /*b660*/  FMUL.FTZ R24, R2, R164 ;  /* 0x000000a402187220 */ /* 0x000fe40000410000 */
[C---:B------:R-:W-:Y:S01]  /*b670*/  FMUL.FTZ R70, R132.reuse, R70 ;  /* 0x0000004684467220 */ /* 0x040fe20000410000 */
[----:B------:R2:W-:Y:S01]  /*b680*/  MUFU.EX2 R217, R0 ;  /* 0x0000000000d97308 */ /* 0x0005e20000000800 */
[----:B------:R-:W-:Y:S02]  /*b690*/  FMUL.FTZ R71, R132, R71 ;  /* 0x0000004784477220 */ /* 0x000fe40000410000 */
[----:B------:R-:W-:Y:S01]  /*b6a0*/  FMUL.FTZ R72, R2, R72 ;  /* 0x0000004802487220 */ /* 0x000fe20000410000 */
[----:B---3--:R-:W-:Y:S01]  /*b6b0*/  MOV R169, R49 ;  /* 0x0000003100a97202 */ /* 0x008fe20000000f00 */
[----:B------:R-:W-:Y:S02]  /*b6c0*/  FMUL.FTZ R7, R132, R147 ;  /* 0x0000009384077220 */ /* 0x000fe40000410000 */
[C---:B------:R-:W-:Y:S02]  /*b6d0*/  FMUL.FTZ R73, R2.reuse, R73 ;  /* 0x0000004902497220 */ /* 0x040fe40000410000 */
[C---:B------:R-:W-:Y:S01]  /*b6e0*/  FMUL.FTZ R76, R2.reuse, R76 ;  /* 0x0000004c024c7220 */ /* 0x040fe20000410000 */
[----:B------:R3:W5:Y:S01]  /*b6f0*/  MUFU.EX2 R218, R4 ;  /* 0x0000000400da7308 */ /* 0x0007620000000800 */
[----:B------:R-:W-:Y:S02]  /*b700*/  FMUL.FTZ R77, R2, R77 ;  /* 0x0000004d024d7220 */ /* 0x000fe40000410000 */
[C---:B------:R-:W-:Y:S02]  /*b710*/  FMUL.FTZ R80, R133.reuse, R80 ;  /* 0x0000005085507220 */ /* 0x040fe40000410000 */
[C---:B-1----:R-:W-:Y:S01]  /*b720*/  FMUL.FTZ R5, R133.reuse, R145 ;  /* 0x0000009185057220 */ /* 0x042fe20000410000 */
[----:B----4-:R-:W-:Y:S01]  /*b730*/  F2FP.PACK_AB R145, R216, R215 ;  /* 0x000000d7d891723e */ /* 0x010fe200000000ff */
[C---:B------:R-:W-:Y:S02]  /*b740*/  FMUL.FTZ R81, R133.reuse, R81 ;  /* 0x0000005185517220 */ /* 0x040fe40000410000 */
[C---:B------:R-:W-:Y:S01]  /*b750*/  FMUL.FTZ R82, R132.reuse, R82 ;  /* 0x0000005284527220 */ /* 0x040fe20000410000 */
[----:B------:R-:W1:Y:S01]  /*b760*/  MUFU.EX2 R222, R11 ;  /* 0x0000000b00de7308 */ /* 0x000e620000000800 */
[C---:B------:R-:W-:Y:S02]  /*b770*/  FMUL.FTZ R83, R132.reuse, R83 ;  /* 0x0000005384537220 */ /* 0x040fe40000410000 */
[----:B------:R-:W-:Y:S01]  /*b780*/  FMUL.FTZ R84, R133, R84 ;  /* 0x0000005485547220 */ /* 0x000fe20000410000 */
[----:B--2---:R-:W-:Y:S01]  /*b790*/  FSEL R0, R3, RZ, P0 ;  /* 0x000000ff03007208 */ /* 0x004fe20000000000 */
[----:B------:R-:W-:Y:S01]  /*b7a0*/  FMUL.FTZ R85, R133, R85 ;  /* 0x0000005585557220 */ /* 0x000fe20000410000 */
[----:B------:R-:W-:Y:S01]  /*b7b0*/  PLOP3.LUT P0, PT, PT, PT, UP0, 0x80, 0x0 ;  /* 0x000000000000781c */ /* 0x000fe20003f0f008 */
[----:B------:R-:W-:Y:S02]  /*b7c0*/  FMUL.FTZ R86, R132, R86 ;  /* 0x0000005684567220 */ /* 0x000fe40000410000 */
[----:B------:R-:W-:Y:S01]  /*b7d0*/  FADD.FTZ R0, -R0, R139 ;  /* 0x0000008b00007221 */ /* 0x000fe20000010100 */
[----:B------:R-:W2:Y:S01]  /*b7e0*/  MUFU.EX2 R34, R10 ;  /* 0x0000000a00227308 */ /* 0x000ea20000000800 */
[----:B------:R-:W-:Y:S01]  /*b7f0*/  MOV R139, R26 ;  /* 0x0000001a008b7202 */ /* 0x000fe20000000f00 */
[----:B------:R-:W-:Y:S02]  /*b800*/  FMUL.FTZ R87, R132, R87 ;  /* 0x0000005784577220 */ /* 0x000fe40000410000 */
[----:B------:R-:W-:Y:S01]  /*b810*/  FMUL.FTZ R0, R0, c[0x0][0x2d0] ;  /* 0x0000b40000007a20 */ /* 0x000fe20000410000 */
[----:B------:R-:W-:Y:S01]  /*b820*/  F2FP.PACK_AB R195, R139, R33 ;  /* 0x000000218bc3723e */ /* 0x000fe200000000ff */
[C---:B---3--:R-:W-:Y:S01]  /*b830*/  FMUL.FTZ R4, R133.reuse, R144 ;  /* 0x0000009085047220 */ /* 0x048fe20000410000 */
[----:B-----5:R-:W-:Y:S01]  /*b840*/  F2FP.PACK_AB R147, R218, R217 ;  /* 0x000000d9da93723e */ /* 0x020fe200000000ff */
[C---:B------:R-:W-:Y:S02]  /*b850*/  FMUL.FTZ R33, R133.reuse, R173 ;  /* 0x000000ad85217220 */ /* 0x040fe40000410000 */
[----:B------:R-:W3:Y:S01]  /*b860*/  MUFU.EX2 R0, R0 ;  /* 0x0000000000007308 */ /* 0x000ee20000000800 */
[----:B------:R-:W-:Y:S02]  /*b870*/  FMUL.FTZ R88, R2, R88 ;  /* 0x0000005802587220 */ /* 0x000fe40000410000 */
[-C--:B------:R-:W-:Y:S05]  /*b880*/  HMMA.16816.F32 R4, R192, R20.reuse, R4 ;  /* 0x00000014c004723c */ /* 0x080fea0000001804 */
[----:B-1----:R-:W-:Y:S01]  /*b890*/  F2FP.PACK_AB R144, R222, R49 ;  /* 0x00000031de90723e */ /* 0x002fe200000000ff */
[----:B------:R-:W-:Y:S01]  /*b8a0*/  FMUL.FTZ R49, R133, R189 ;  /* 0x000000bd85317220 */ /* 0x000fe20000410000 */
[----:B------:R-:W-:Y:S01]  /*b8b0*/  MOV R189, R50 ;  /* 0x0000003200bd7202 */ /* 0x000fe20000000f00 */
[----:B------:R-:W-:Y:S01]  /*b8c0*/  FMUL.FTZ R50, R132, R190 ;  /* 0x000000be84327220 */ /* 0x000fe20000410000 */
[-C--:B--2---:R-:W-:Y:S03]  /*b8d0*/  F2FP.PACK_AB R146, R41, R34.reuse ;  /* 0x000000222992723e */ /* 0x084fe600000000ff */
[----:B------:R-:W-:Y:S01]  /*b8e0*/  FMUL.FTZ R89, R2, R89 ;  /* 0x0000005902597220 */ /* 0x000fe20000410000 */
[----:B------:R-:W-:Y:S01]  /*b8f0*/  MOV R173, R34 ;  /* 0x0000002200ad7202 */ /* 0x000fe20000000f00 */
[C---:B------:R-:W-:Y:S01]  /*b900*/  FMUL.FTZ R34, R132.reuse, R174 ;  /* 0x000000ae84227220 */ /* 0x040fe20000410000 */
[----:B------:R-:W-:Y:S01]  /*b910*/  MOV R174, R35 ;  /* 0x0000002300ae7202 */ /* 0x000fe20000000f00 */
[----:B------:R-:W-:Y:S01]  /*b920*/  FMUL.FTZ R35, R132, R175 ;  /* 0x000000af84237220 */ /* 0x000fe20000410000 */
[----:B------:R-:W-:Y:S01]  /*b930*/  MOV R175, R222 ;  /* 0x000000de00af7202 */ /* 0x000fe20000000f00 */
[----:B------:R-:W-:Y:S02]  /*b940*/  FMUL.FTZ R92, R2, R92 ;  /* 0x0000005c025c7220 */ /* 0x000fe40000410000 */
        /* <DEDUP_REMOVED lines=20> */
[C---:B------:R-:W-:Y:S02]  /*ba90*/  FMUL.FTZ R47, R0.reuse, R187 ;  /* 0x000000bb002f7220 */ /* 0x040fe40000410000 */
[-C--:B------:R-:W-:Y:S03]  /*baa0*/  HMMA.16816.F32 R20, R192, R36.reuse, R20 ;  /* 0x00000024c014723c */ /* 0x080fe60000001814 */
[C---:B------:R-:W-:Y:S02]  /*bab0*/  FMUL.FTZ R43, R0.reuse, R183 ;  /* 0x000000b7002b7220 */ /* 0x040fe40000410000 */
[C---:B------:R-:W-:Y:S02]  /*bac0*/  FMUL.FTZ R46, R0.reuse, R186 ;  /* 0x000000ba002e7220 */ /* 0x040fe40000410000 */
[C---:B------:R-:W-:Y:S01]  /*bad0*/  FMUL.FTZ R58, R0.reuse, R58 ;  /* 0x0000003a003a7220 */ /* 0x040fe20000410000 */
[C---:B------:R-:W-:Y:S04]  /*bae0*/  HMMA.16816.F32 R24, R144.reuse, R36, R24 ;  /* 0x000000249018723c */ /* 0x040fe80000001818 */
[C---:B------:R-:W-:Y:S02]  /*baf0*/  FMUL.FTZ R59, R0.reuse, R59 ;  /* 0x0000003b003b7220 */ /* 0x040fe40000410000 */
[----:B------:R-:W-:Y:S02]  /*bb00*/  FMUL.FTZ R62, R0, R62 ;  /* 0x0000003e003e7220 */ /* 0x000fe40000410000 */
[-C--:B------:R-:W-:Y:S04]  /*bb10*/  HMMA.16816.F32 R28, R144, R38.reuse, R28 ;  /* 0x00000026901c723c */ /* 0x080fe8000000181c */
[C---:B------:R-:W-:Y:S01]  /*bb20*/  FMUL.FTZ R36, R133.reuse, R176 ;  /* 0x000000b085247220 */ /* 0x040fe20000410000 */
[----:B------:R-:W-:Y:S01]  /*bb30*/  MOV R176, R44 ;  /* 0x0000002c00b07202 */ /* 0x000fe20000000f00 */
[C---:B------:R-:W-:Y:S02]  /*bb40*/  FMUL.FTZ R44, R2.reuse, R184 ;  /* 0x000000b8022c7220 */ /* 0x040fe40000410000 */
[C---:B------:R-:W-:Y:S04]  /*bb50*/  HMMA.16816.F32 R32, R192.reuse, R38, R32 ;  /* 0x00000026c020723c */ /* 0x040fe80000001820 */
[C---:B------:R-:W-:Y:S01]  /*bb60*/  FMUL.FTZ R37, R133.reuse, R177 ;  /* 0x000000b185257220 */ /* 0x040fe20000410000 */
[----:B------:R-:W-:Y:S01]  /*bb70*/  MOV R177, R45 ;  /* 0x0000002d00b17202 */ /* 0x000fe20000000f00 */
[----:B------:R-:W-:Y:S02]  /*bb80*/  FMUL.FTZ R45, R2, R185 ;  /* 0x000000b9022d7220 */ /* 0x000fe40000410000 */
[----:B------:R-:W-:Y:S01]  /*bb90*/  FMUL.FTZ R39, R132, R179 ;  /* 0x000000b384277220 */ /* 0x000fe20000410000 */
[----:B------:R-:W-:Y:S03]  /*bba0*/  MOV R179, R40 ;  /* 0x0000002800b37202 */ /* 0x000fe60000000f00 */
[C---:B------:R-:W-:Y:S01]  /*bbb0*/  FMUL.FTZ R40, R2.reuse, R180 ;  /* 0x000000b402287220 */ /* 0x040fe20000410000 */
[----:B------:R-:W-:Y:S01]  /*bbc0*/  MOV R180, R41 ;  /* 0x0000002900b47202 */ /* 0x000fe20000000f00 */
[----:B------:R-:W-:Y:S02]  /*bbd0*/  FMUL.FTZ R41, R2, R181 ;  /* 0x000000b502297220 */ /* 0x000fe40000410000 */
[----:B------:R3:W-:Y:S01]  /*bbe0*/  MUFU.EX2 R181, R138 ;  /* 0x0000008a00b57308 */ /* 0x0007e20000000800 */
[C---:B------:R-:W-:Y:S01]  /*bbf0*/  FMUL.FTZ R38, R132.reuse, R178 ;  /* 0x000000b284267220 */ /* 0x040fe20000410000 */
[----:B------:R-:W-:Y:S01]  /*bc00*/  MOV R178, R51 ;  /* 0x0000003300b27202 */ /* 0x000fe20000000f00 */
[----:B------:R-:W-:Y:S02]  /*bc10*/  FMUL.FTZ R51, R132, R191 ;  /* 0x000000bf84337220 */ /* 0x000fe40000410000 */
[C---:B------:R-:W-:Y:S02]  /*bc20*/  FMUL.FTZ R63, R0.reuse, R63 ;  /* 0x0000003f003f7220 */ /* 0x040fe40000410000 */
[C---:B------:R-:W-:Y:S01]  /*bc30*/  FMUL.FTZ R74, R0.reuse, R74 ;  /* 0x0000004a004a7220 */ /* 0x040fe20000410000 */
[-C--:B-1----:R-:W-:Y:S03]  /*bc40*/  HMMA.16816.F32 R36, R192, R148.reuse, R36 ;  /* 0x00000094c024723c */ /* 0x082fe60000001824 */
[C---:B------:R-:W-:Y:S02]  /*bc50*/  FMUL.FTZ R75, R0.reuse, R75 ;  /* 0x0000004b004b7220 */ /* 0x040fe40000410000 */
[C---:B------:R-:W-:Y:S02]  /*bc60*/  FMUL.FTZ R78, R0.reuse, R78 ;  /* 0x0000004e004e7220 */ /* 0x040fe40000410000 */
[C---:B------:R-:W-:Y:S01]  /*bc70*/  FMUL.FTZ R79, R0.reuse, R79 ;  /* 0x0000004f004f7220 */ /* 0x040fe20000410000 */
[C---:B------:R-:W-:Y:S04]  /*bc80*/  HMMA.16816.F32 R40, R144.reuse, R148, R40 ;  /* 0x000000949028723c */ /* 0x040fe80000001828 */
[C---:B------:R-:W-:Y:S02]  /*bc90*/  FMUL.FTZ R90, R0.reuse, R90 ;  /* 0x0000005a005a7220 */ /* 0x040fe40000410000 */
[----:B------:R-:W-:Y:S02]  /*bca0*/  FMUL.FTZ R91, R0, R91 ;  /* 0x0000005b005b7220 */ /* 0x000fe40000410000 */
[-C--:B------:R-:W-:Y:S04]  /*bcb0*/  HMMA.16816.F32 R44, R144, R150.reuse, R44 ;  /* 0x00000096902c723c */ /* 0x080fe8000000182c */
[--C-:B---3--:R-:W-:Y:S02]  /*bcc0*/  FFMA.FTZ R138, R198, c[0x0][0x2d0], -R141.reuse ;  /* 0x0000b400c68a7a23 */ /* 0x108fe4000001088d */
[----:B------:R-:W-:Y:S02]  /*bcd0*/  FMUL.FTZ R93, R2, R93 ;  /* 0x0000005d025d7220 */ /* 0x000fe40000410000 */
[C---:B------:R-:W-:Y:S01]  /*bce0*/  HMMA.16816.F32 R48, R192.reuse, R150, R48 ;  /* 0x00000096c030723c */ /* 0x040fe20000001830 */
[----:B------:R1:W3:Y:S01]  /*bcf0*/  MUFU.EX2 R184, R138 ;  /* 0x0000008a00b87308 */ /* 0x0002e20000000800 */
[----:B------:R-:W4:Y:S02]  /*bd00*/  LDSM.16.MT88.4 R148, [R225+0x3880] ;  /* 0x00388000e194783b */ /* 0x000f240000004200 */
[C---:B------:R-:W-:Y:S02]  /*bd10*/  FMUL.FTZ R94, R0.reuse, R94 ;  /* 0x0000005e005e7220 */ /* 0x040fe40000410000 */
[----:B------:R-:W-:Y:S02]  /*bd20*/  FMUL.FTZ R95, R0, R95 ;  /* 0x0000005f005f7220 */ /* 0x000fe40000410000 */
[-C--:B--2---:R-:W-:Y:S04]  /*bd30*/  HMMA.16816.F32 R52, R192, R152.reuse, R52 ;  /* 0x00000098c034723c */ /* 0x084fe80000001834 */
[C---:B------:R-:W-:Y:S02]  /*bd40*/  FMUL.FTZ R96, R133.reuse, R96 ;  /* 0x0000006085607220 */ /* 0x040fe40000410000 */
[----:B------:R-:W-:Y:S02]  /*bd50*/  FMUL.FTZ R97, R133, R97 ;  /* 0x0000006185617220 */ /* 0x000fe40000410000 */
[C---:B------:R-:W-:Y:S04]  /*bd60*/  HMMA.16816.F32 R56, R144.reuse, R152, R56 ;  /* 0x000000989038723c */ /* 0x040fe80000001838 */
[C---:B------:R-:W-:Y:S02]  /*bd70*/  FMUL.FTZ R98, R132.reuse, R98 ;  /* 0x0000006284627220 */ /* 0x040fe40000410000 */
[C---:B------:R-:W-:Y:S02]  /*bd80*/  FMUL.FTZ R99, R132.reuse, R99 ;  /* 0x0000006384637220 */ /* 0x040fe40000410000 */
[-C--:B------:R-:W-:Y:S04]  /*bd90*/  HMMA.16816.F32 R60, R144, R154.reuse, R60 ;  /* 0x0000009a903c723c */ /* 0x080fe8000000183c */
[--C-:B-1----:R-:W-:Y:S02]  /*bda0*/  FFMA.FTZ R138, R197, c[0x0][0x2d0], -R142.reuse ;  /* 0x0000b400c58a7a23 */ /* 0x102fe4000001088e */
[C---:B------:R-:W-:Y:S02]  /*bdb0*/  FMUL.FTZ R100, R133.reuse, R100 ;  /* 0x0000006485647220 */ /* 0x040fe40000410000 */
[C---:B------:R-:W-:Y:S01]  /*bdc0*/  HMMA.16816.F32 R64, R192.reuse, R154, R64 ;  /* 0x0000009ac040723c */ /* 0x040fe20000001840 */
[----:B------:R1:W-:Y:S01]  /*bdd0*/  MUFU.EX2 R182, R138 ;  /* 0x0000008a00b67308 */ /* 0x0003e20000000800 */
[----:B------:R-:W2:Y:S02]  /*bde0*/  LDSM.16.MT88.4 R152, [R226+0x3880] ;  /* 0x00388000e298783b */ /* 0x000ea40000004200 */
[----:B------:R-:W-:Y:S02]  /*bdf0*/  FMUL.FTZ R101, R133, R101 ;  /* 0x0000006585657220 */ /* 0x000fe40000410000 */
[C---:B------:R-:W-:Y:S02]  /*be00*/  FMUL.FTZ R102, R132.reuse, R102 ;  /* 0x0000006684667220 */ /* 0x040fe40000410000 */
[----:B------:R-:W-:Y:S01]  /*be10*/  FMUL.FTZ R103, R132, R103 ;  /* 0x0000006784677220 */ /* 0x000fe20000410000 */
[-C--:B----4-:R-:W-:Y:S03]  /*be20*/  HMMA.16816.F32 R68, R192, R148.reuse, R68 ;  /* 0x00000094c044723c */ /* 0x090fe60000001844 */
[C---:B------:R-:W-:Y:S02]  /*be30*/  FMUL.FTZ R104, R2.reuse, R104 ;  /* 0x0000006802687220 */ /* 0x040fe40000410000 */
[----:B------:R-:W-:Y:S02]  /*be40*/  FMUL.FTZ R105, R2, R105 ;  /* 0x0000006902697220 */ /* 0x000fe40000410000 */
[C---:B------:R-:W-:Y:S01]  /*be50*/  FMUL.FTZ R106, R0.reuse, R106 ;  /* 0x0000006a006a7220 */ /* 0x040fe20000410000 */
[C---:B------:R-:W-:Y:S04]  /*be60*/  HMMA.16816.F32 R72, R144.reuse, R148, R72 ;  /* 0x000000949048723c */ /* 0x040fe80000001848 */
[----:B------:R-:W-:Y:S02]  /*be70*/  FMUL.FTZ R107, R0, R107 ;  /* 0x0000006b006b7220 */ /* 0x000fe40000410000 */
[C---:B------:R-:W-:Y:S02]  /*be80*/  FMUL.FTZ R108, R2.reuse, R108 ;  /* 0x0000006c026c7220 */ /* 0x040fe40000410000 */
[-C--:B------:R-:W-:Y:S04]  /*be90*/  HMMA.16816.F32 R76, R144, R150.reuse, R76 ;  /* 0x00000096904c723c */ /* 0x080fe8000000184c */
[--C-:B-1----:R-:W-:Y:S02]  /*bea0*/  FFMA.FTZ R138, R199, c[0x0][0x2d0], -R142.reuse ;  /* 0x0000b400c78a7a23 */ /* 0x102fe4000001088e */
[----:B------:R-:W-:Y:S02]  /*beb0*/  FMUL.FTZ R109, R2, R109 ;  /* 0x0000006d026d7220 */ /* 0x000fe40000410000 */
[C---:B------:R-:W-:Y:S01]  /*bec0*/  HMMA.16816.F32 R80, R192.reuse, R150, R80 ;  /* 0x00000096c050723c */ /* 0x040fe20000001850 */
[----:B------:R1:W4:Y:S01]  /*bed0*/  MUFU.EX2 R185, R138 ;  /* 0x0000008a00b97308 */ /* 0x0003220000000800 */
[----:B------:R-:W5:Y:S02]  /*bee0*/  LDSM.16.MT88.4 R148, [R228+0x3880] ;  /* 0x00388000e494783b */ /* 0x000f640000004200 */
[C---:B------:R-:W-:Y:S02]  /*bef0*/  FMUL.FTZ R110, R0.reuse, R110 ;  /* 0x0000006e006e7220 */ /* 0x040fe40000410000 */
[----:B------:R-:W-:Y:S02]  /*bf00*/  FMUL.FTZ R111, R0, R111 ;  /* 0x0000006f006f7220 */ /* 0x000fe40000410000 */
[-C--:B--2---:R-:W-:Y:S04]  /*bf10*/  HMMA.16816.F32 R84, R192, R152.reuse, R84 ;  /* 0x00000098c054723c */ /* 0x084fe80000001854 */
[C---:B------:R-:W-:Y:S02]  /*bf20*/  FMUL.FTZ R112, R133.reuse, R112 ;  /* 0x0000007085707220 */ /* 0x040fe40000410000 */
[C---:B------:R-:W-:Y:S02]  /*bf30*/  FMUL.FTZ R113, R133.reuse, R113 ;  /* 0x0000007185717220 */ /* 0x040fe40000410000 */
[C---:B------:R-:W-:Y:S04]  /*bf40*/  HMMA.16816.F32 R88, R144.reuse, R152, R88 ;  /* 0x000000989058723c */ /* 0x040fe80000001858 */
[C---:B------:R-:W-:Y:S02]  /*bf50*/  FMUL.FTZ R114, R132.reuse, R114 ;  /* 0x0000007284727220 */ /* 0x040fe40000410000 */
[----:B------:R-:W-:Y:S02]  /*bf60*/  FMUL.FTZ R115, R132, R115 ;  /* 0x0000007384737220 */ /* 0x000fe40000410000 */
        /* <DEDUP_REMOVED lines=9> */
[-C--:B-----5:R-:W-:Y:S03]  /*c000*/  HMMA.16816.F32 R100, R192, R148.reuse, R100 ;  /* 0x00000094c064723c */ /* 0x0a0fe60000001864 */
[C---:B------:R-:W-:Y:S02]  /*c010*/  FMUL.FTZ R124, R2.reuse, R124 ;  /* 0x0000007c027c7220 */ /* 0x040fe40000410000 */
[----:B------:R-:W-:Y:S02]  /*c020*/  FMUL.FTZ R125, R2, R125 ;  /* 0x0000007d027d7220 */ /* 0x000fe40000410000 */
[C---:B------:R-:W-:Y:S01]  /*c030*/  FMUL.FTZ R126, R0.reuse, R126 ;  /* 0x0000007e007e7220 */ /* 0x040fe20000410000 */
[C---:B------:R-:W-:Y:S04]  /*c040*/  HMMA.16816.F32 R104, R144.reuse, R148, R104 ;  /* 0x000000949068723c */ /* 0x040fe80000001868 */
[----:B------:R-:W-:Y:S02]  /*c050*/  FMUL.FTZ R127, R0, R127 ;  /* 0x0000007f007f7220 */ /* 0x000fe40000410000 */
[C---:B------:R-:W-:Y:S02]  /*c060*/  FMUL.FTZ R128, R133.reuse, R128 ;  /* 0x0000008085807220 */ /* 0x040fe40000410000 */
[-C--:B------:R-:W-:Y:S04]  /*c070*/  HMMA.16816.F32 R108, R144, R150.reuse, R108 ;  /* 0x00000096906c723c */ /* 0x080fe8000000186c */
[----:B-1----:R-:W-:Y:S02]  /*c080*/  FFMA.FTZ R138, R204, c[0x0][0x2d0], -R141 ;  /* 0x0000b400cc8a7a23 */ /* 0x002fe4000001088d */
[C---:B------:R-:W-:Y:S02]  /*c090*/  FMUL.FTZ R129, R133.reuse, R129 ;  /* 0x0000008185817220 */ /* 0x040fe40000410000 */
[C---:B------:R-:W-:Y:S01]  /*c0a0*/  HMMA.16816.F32 R112, R192.reuse, R150, R112 ;  /* 0x00000096c070723c */ /* 0x040fe20000001870 */
[----:B------:R1:W5:Y:S01]  /*c0b0*/  MUFU.EX2 R171, R138 ;  /* 0x0000008a00ab7308 */ /* 0x0003620000000800 */
[----:B------:R-:W3:Y:S02]  /*c0c0*/  LDSM.16.MT88.4 R148, [R225+0x2880] ;  /* 0x00288000e194783b */ /* 0x000ee40000004200 */
[C---:B------:R-:W-:Y:S02]  /*c0d0*/  FMUL.FTZ R116, R133.reuse, R116 ;  /* 0x0000007485747220 */ /* 0x040fe40000410000 */
[----:B------:R-:W-:Y:S02]  /*c0e0*/  FMUL.FTZ R117, R133, R117 ;  /* 0x0000007585757220 */ /* 0x000fe40000410000 */
[C---:B------:R-:W-:Y:S04]  /*c0f0*/  FMUL.FTZ R118, R132.reuse, R118 ;  /* 0x0000007684767220 */ /* 0x040fe80000410000 */
[C---:B------:R-:W-:Y:S02]  /*c100*/  FMUL.FTZ R119, R132.reuse, R119 ;  /* 0x0000007784777220 */ /* 0x040fe40000410000 */
[C---:B------:R-:W-:Y:S02]  /*c110*/  FMUL.FTZ R130, R132.reuse, R130 ;  /* 0x0000008284827220 */ /* 0x040fe40000410000 */
[----:B------:R-:W-:Y:S03]  /*c120*/  FMUL.FTZ R131, R132, R131 ;  /* 0x0000008384837220 */ /* 0x000fe60000410000 */
[-C--:B--2---:R-:W-:Y:S03]  /*c130*/  HMMA.16816.F32 R116, R192, R152.reuse, R116 ;  /* 0x00000098c074723c */ /* 0x084fe60000001874 */
[--C-:B-1----:R-:W-:Y:S05]  /*c140*/  FFMA.FTZ R138, R203, c[0x0][0x2d0], -R142.reuse ;  /* 0x0000b400cb8a7a23 */ /* 0x102fea000001088e */
[C---:B------:R-:W-:Y:S01]  /*c150*/  HMMA.16816.F32 R120, R144.reuse, R152, R120 ;  /* 0x000000989078723c */ /* 0x040fe20000001878 */
[----:B------:R1:W-:Y:S07]  /*c160*/  MUFU.EX2 R188, R138 ;  /* 0x0000008a00bc7308 */ /* 0x0003ee0000000800 */
[-C--:B------:R-:W-:Y:S07]  /*c170*/  HMMA.16816.F32 R124, R144, R154.reuse, R124 ;  /* 0x0000009a907c723c */ /* 0x080fee000000187c */
        /* <DEDUP_REMOVED lines=43> */
[--C-:B-1----:R-:W-:Y:S01]  /*c430*/  FFMA.FTZ R138, R219, c[0x0][0x2d0], -R142.reuse ;  /* 0x0000b400db8a7a23 */ /* 0x102fe2000001088e */
[----:B------:R-:W-:Y:S03]  /*c440*/  MOV R219, R188 ;  /* 0x000000bc00db7202 */ /* 0x000fe60000000f00 */
        /* <DEDUP_REMOVED lines=10> */
[C---:B------:R-:W-:Y:S08]  /*c4f0*/  HMMA.16816.F32 R56, R152.reuse, R164, R56 ;  /* 0x000000a49838723c */ /* 0x040ff00000001838 */
[-C--:B------:R-:W-:Y:S08]  /*c500*/  HMMA.16816.F32 R60, R152, R166.reuse, R60 ;  /* 0x000000a6983c723c */ /* 0x080ff0000000183c */
[C---:B------:R-:W-:Y:S04]  /*c510*/  HMMA.16816.F32 R64, R144.reuse, R166, R64 ;  /* 0x000000a69040723c */ /* 0x040fe80000001840 */
[--C-:B-1----:R-:W-:Y:S01]  /*c520*/  FFMA.FTZ R138, R252, c[0x0][0x2d0], -R141.reuse ;  /* 0x0000b400fc8a7a23 */ /* 0x102fe2000001088d */
[----:B------:R-:W-:Y:S01]  /*c530*/  MOV R252, R186 ;  /* 0x000000ba00fc7202 */ /* 0x000fe20000000f00 */
[----:B------:R-:W-:Y:S02]  /*c540*/  FFMA.FTZ R141, R189, c[0x0][0x2d0], -R141 ;  /* 0x0000b400bd8d7a23 */ /* 0x000fe4000001088d */
[-C--:B--2---:R-:W-:Y:S01]  /*c550*/  HMMA.16816.F32 R68, R144, R148.reuse, R68 ;  /* 0x000000949044723c */ /* 0x084fe20000001844 */
[----:B------:R1:W-:Y:S01]  /*c560*/  MUFU.EX2 R208, R138 ;  /* 0x0000008a00d07308 */ /* 0x0003e20000000800 */
[----:B------:R-:W-:Y:S06]  /*c570*/  LDSM.16.MT88.4 R188, [R228+0x3080] ;  /* 0x00308000e4bc783b */ /* 0x000fec0000004200 */
        /* <DEDUP_REMOVED lines=34> */
[----:B------:R-:W-:Y:S01]  /*c7a0*/  MOV R248, R181 ;  /* 0x000000b500f87202 */ /* 0x000fe20000000f00 */
[----:B------:R-:W-:Y:S01]  /*c7b0*/  FFMA.FTZ R143, R250, c[0x0][0x2d0], -R143 ;  /* 0x0000b400fa8f7a23 */ /* 0x000fe2000001088f */
[----:B------:R-:W-:Y:S01]  /*c7c0*/  MOV R181, R172 ;  /* 0x000000ac00b57202 */ /* 0x000fe20000000f00 */
[----:B------:R1:W-:Y:S01]  /*c7d0*/  MUFU.EX2 R202, R138 ;  /* 0x0000008a00ca7308 */ /* 0x0003e20000000800 */
[----:B------:R-:W-:Y:S03]  /*c7e0*/  MOV R250, R180 ;  /* 0x000000b400fa7202 */ /* 0x000fe60000000f00 */
[----:B------:R-:W-:Y:S02]  /*c7f0*/  MOV R180, R174 ;  /* 0x000000ae00b47202 */ /* 0x000fe40000000f00 */
[----:B--2---:R-:W-:Y:S04]  /*c800*/  F2FP.PACK_AB R192, R203, R204 ;  /* 0x000000cccbc0723e */ /* 0x004fe800000000ff */
        /* <DEDUP_REMOVED lines=9> */
[----:B------:R1:W2:Y:S01]  /*c8a0*/  MUFU.EX2 R196, R138 ;  /* 0x0000008a00c47308 */ /* 0x0002a20000000800 */
[----:B------:R-:W4:Y:S01]  /*c8b0*/  LDSM.16.MT88.4 R172, [R226+0x3080] ;  /* 0x00308000e2ac783b */ /* 0x000f220000004200 */
[--C-:B-1----:R-:W-:Y:S01]  /*c8c0*/  FFMA.FTZ R138, R213, c[0x0][0x2d0], -R134.reuse ;  /* 0x0000b400d58a7a23 */ /* 0x102fe20000010886 */
[----:B--2---:R-:W-:Y:S01]  /*c8d0*/  F2FP.PACK_AB R193, R196, R139 ;  /* 0x0000008bc4c1723e */ /* 0x004fe200000000ff */
[----:B------:R-:W-:Y:S01]  /*c8e0*/  FFMA.FTZ R134, R140, c[0x0][0x2d0], -R134 ;  /* 0x0000b4008c867a23 */ /* 0x000fe20000010886 */
[----:B------:R-:W-:Y:S04]  /*c8f0*/  F2FP.PACK_AB R140, R220, R211 ;  /* 0x000000d3dc8c723e */ /* 0x000fe800000000ff */
[----:B------:R-:W2:Y:S01]  /*c900*/  LDL.LU R213, [R1+0x34] ;  /* 0x0000340001d57983 */ /* 0x000ea20000300800 */
[----:B------:R-:W-:Y:S02]  /*c910*/  MUFU.EX2 R138, R138 ;  /* 0x0000008a008a7308 */ /* 0x000fe40000000800 */
[-C--:B---3--:R-:W-:Y:S01]  /*c920*/  HMMA.16816.F32 R144, R140, R156.reuse, R4 ;  /* 0x0000009c8c90723c */ /* 0x088fe20000001804 */
[----:B------:R-:W1:Y:S07]  /*c930*/  LDSM.16.MT88.4 R4, [R227+0x3080] ;  /* 0x00308000e304783b */ /* 0x000e6e0000004200 */
[----:B------:R-:W3:Y:S04]  /*c940*/  MUFU.EX2 R134, R134 ;  /* 0x0000008600867308 */ /* 0x000ee80000000800 */
[----:B---3--:R-:W-:Y:S07]  /*c950*/  F2FP.PACK_AB R195, R134, R138 ;  /* 0x0000008a86c3723e */ /* 0x008fee00000000ff */
[C---:B------:R-:W-:Y:S01]  /*c960*/  HMMA.16816.F32 R148, R192.reuse, R156, R8 ;  /* 0x0000009cc094723c */ /* 0x040fe20000001808 */
[----:B------:R-:W3:Y:S07]  /*c970*/  LDSM.16.MT88.4 R8, [R225+0x4880] ;  /* 0x00488000e108783b */ /* 0x000eee0000004200 */
[-C--:B------:R-:W-:Y:S01]  /*c980*/  HMMA.16816.F32 R152, R192, R158.reuse, R12 ;  /* 0x0000009ec098723c */ /* 0x080fe2000000180c */
[----:B------:R-:W5:Y:S07]  /*c990*/  LDSM.16.MT88.4 R12, [R226+0x4880] ;  /* 0x00488000e20c783b */ /* 0x000f6e0000004200 */
[C---:B------:R-:W-:Y:S01]  /*c9a0*/  HMMA.16816.F32 R156, R140.reuse, R158, R16 ;  /* 0x0000009e8c9c723c */ /* 0x040fe20000001810 */
[----:B------:R-:W1:Y:S07]  /*c9b0*/  LDSM.16.MT88.4 R16, [R228+0x4880] ;  /* 0x00488000e410783b */ /* 0x000e6e0000004200 */
[-C--:B----4-:R-:W-:Y:S07]  /*c9c0*/  HMMA.16816.F32 R160, R140, R172.reuse, R20 ;  /* 0x000000ac8ca0723c */ /* 0x090fee0000001814 */
[----:B------:R-:W-:Y:S01]  /*c9d0*/  MOV R20, R179 ;  /* 0x000000b300147202 */ /* 0x000fe20000000f00 */
[C---:B------:R-:W-:Y:S01]  /*c9e0*/  HMMA.16816.F32 R164, R192.reuse, R172, R24 ;  /* 0x000000acc0a4723c */ /* 0x040fe20000001818 */
[----:B------:R-:W4:Y:S03]  /*c9f0*/  LDL.LU R24, [R1+0x30] ;  /* 0x0000300001187983 */ /* 0x000f260000300800 */
[----:B------:R-:W-:Y:S02]  /*ca00*/  MOV R23, R182 ;  /* 0x000000b600177202 */ /* 0x000fe40000000f00 */
[----:B------:R-:W-:Y:S02]  /*ca10*/  MOV R22, R181 ;  /* 0x000000b500167202 */ /* 0x000fe40000000f00 */
[----:B------:R-:W-:Y:S04]  /*ca20*/  MOV R25, R169 ;  /* 0x000000a900197202 */ /* 0x000fe80000000f00 */
[----:B------:R-:W-:Y:S02]  /*ca30*/  MOV R27, R168 ;  /* 0x000000a8001b7202 */ /* 0x000fe40000000f00 */
[-C--:B------:R-:W-:Y:S01]  /*ca40*/  HMMA.16816.F32 R168, R192, R174.reuse, R28 ;  /* 0x000000aec0a8723c */ /* 0x080fe2000000181c */
[----:B------:R-:W2:Y:S02]  /*ca50*/  LDL.LU R29, [R1+0x28] ;  /* 0x00002800011d7983 */ /* 0x000ea40000300800 */
[----:B------:R-:W-:Y:S02]  /*ca60*/  MOV R26, R178 ;  /* 0x000000b2001a7202 */ /* 0x000fe40000000f00 */
[----:B------:R-:W2:Y:S01]  /*ca70*/  LDL.LU R31, [R1+0x2c] ;  /* 0x00002c00011f7983 */ /* 0x000ea20000300800 */
        /* <DEDUP_REMOVED lines=8> */
[-C--:B-1----:R-:W-:Y:S08]  /*cb00*/  HMMA.16816.F32 R52, R140, R4.reuse, R52 ;  /* 0x000000048c34723c */ /* 0x082ff00000001834 */
        /* <DEDUP_REMOVED lines=8> */
[-C--:B-----5:R-:W-:Y:S08]  /*cb90*/  HMMA.16816.F32 R84, R140, R12.reuse, R84 ;  /* 0x0000000c8c54723c */ /* 0x0a0ff00000001854 */
        /* <DEDUP_REMOVED lines=11> */
[----:B----4-:R-:W-:Y:S04]  /*cc50*/  FFMA.FTZ R8, R2, R24, R25 ;  /* 0x0000001802087223 */ /* 0x010fe80000010019 */
[----:B------:R-:W-:Y:S04]  /*cc60*/  FADD.FTZ R8, R20, R8 ;  /* 0x0000000814087221 */ /* 0x000fe80000010000 */
[----:B------:R-:W-:Y:S02]  /*cc70*/  FADD.FTZ R9, R23, R8 ;  /* 0x0000000817097221 */ /* 0x000fe40000010000 */
[----:B--2---:R-:W-:Y:S02]  /*cc80*/  FFMA.FTZ R8, R0, R213, R215 ;  /* 0x000000d500087223 */ /* 0x004fe400000100d7 */
        /* <DEDUP_REMOVED lines=53> */
.L_x_1100:
[----:B------:R-:W2:Y:S01]  /*cfe0*/  S2UR UR27, SR_CTAID.X ;  /* 0x00000000001b79c3 */ /* 0x000ea20000002500 */
[----:B------:R-:W-:-:S02]  /*cff0*/  UISETP.NE.AND UP1, UPT, UR15, URZ, UPT ;  /* 0x0000003f0f00728c */ /* 0x000fc4000bf25270 */
[----:B------:R-:W-:Y:S02]  /*d000*/  ULDC.64 UR4, c[0x0][0x2c8] ;  /* 0x0000b20000047ab9 */ /* 0x000fe40000000a00 */
[----:B------:R-:W-:-:S06]  /*d010*/  UISETP.NE.AND UP0, UPT, UR14, URZ, UPT ;  /* 0x0000003f0e00728c */ /* 0x000fcc000bf05270 */
[----:B------:R-:W-:Y:S01]  /*d020*/  PLOP3.LUT P0, PT, PT, PT, UP0, 0x40, 0x0 ;  /* 0x000000000000781c */ /* 0x000fe20003f0e808 */
[----:B--2---:R-:W-:-:S04]  /*d030*/  ULEA UR27, UR27, 0x7f, 0x7 ;  /* 0x0000007f1b1b7891 */ /* 0x004fc8000f8e383f */
[----:B------:R-:W-:Y:S02]  /*d040*/  UIMAD.WIDE.U32 UR30, UR27, UR4, URZ ;  /* 0x000000041b1e72a5 */ /* 0x000fe4000f8e003f */
[----:B------:R-:W-:Y:S02]  /*d050*/  UIADD3 UR4, UR8, 0x1, -UR12 ;  /* 0x0000000108047890 */ /* 0x000fe4000fffe80c */
[----:B------:R-:W-:-:S03]  /*d060*/  UMOV UR28, UR27 ;  /* 0x0000001b001c7c82 */ /* 0x000fc60008000000 */
[----:B------:R-:W-:Y:S02]  /*d070*/  @UP1 UMOV UR27, UR31 ;  /* 0x0000001f001b1c82 */ /* 0x000fe40008000000 */
[----:B------:R-:W-:-:S03]  /*d080*/  @UP1 USHF.R.U32.HI UR28, URZ, UR5, UR27 ;  /* 0x000000053f1c1299 */ /* 0x000fc6000801161b */
[----:B------:R-:W-:Y:S02]  /*d090*/  ULDC UR27, c[0x0][0x324] ;  /* 0x0000c900001b7ab9 */ /* 0x000fe40000000800 */
[----:B------:R-:W-:-:S04]  /*d0a0*/  UIADD3 UR28, UR4, UR28, URZ ;  /* 0x0000001c041c7290 */ /* 0x000fc8000fffe03f */
[----:B------:R-:W-:Y:S01]  /*d0b0*/  UIADD3 UR27, UR28, -UR27, URZ ;  /* 0x8000001b1c1b7290 */ /* 0x000fe2000fffe03f */
[----:B------:R-:W-:Y:S05]  /*d0c0*/  @P0 BRA `(.L_x_1120) ;  /* 0x0000018000000947 */ /* 0x000fea0003800000 */
[----:B------:R-:W-:-:S06]  /*d0d0*/  UISETP.GT.AND UP0, UPT, UR28, -0x1, UPT ;  /* 0xffffffff1c00788c */ /* 0x000fcc000bf04270 */
[----:B------:R-:W-:-:S13]  /*d0e0*/  PLOP3.LUT P0, PT, PT, PT, UP0, 0x80, 0x0 ;  /* 0x000000000000781c */ /* 0x000fda0003f0f008 */
[----:B------:R-:W-:Y:S05]  /*d0f0*/  @P0 BRA `(.L_x_1121) ;  /* 0x000000a000000947 */ /* 0x000fea0003800000 */
[----:B------:R-:W-:Y:S02]  /*d100*/  UMOV UR5, 0x1 ;  /* 0x0000000100057882 */ /* 0x000fe40000000000 */
[----:B------:R-:W-:Y:S02]  /*d110*/  ULDC UR4, c[0x0][0x32c] ;  /* 0x0000cb0000047ab9 */ /* 0x000fe40000000800 */
[----:B------:R-:W-:Y:S02]  /*d120*/  UISETP.NE.AND UP0, UPT, UR5, UR4, UPT ;  /* 0x000000040500728c */ /* 0x000fe4000bf05270 */
[----:B------:R-:W-:Y:S02]  /*d130*/  ULOP3.LUT UR28, URZ, UR28, URZ, 0x33, !UPT ;  /* 0x0000001c3f1c7292 */ /* 0x000fe4000f8e333f */
[----:B------:R-:W-:Y:S02]  /*d140*/  ULDC.64 UR4, c[0x0][0x330] ;  /* 0x0000cc0000047ab9 */ /* 0x000fe40000000a00 */
[----:B------:R-:W-:-:S07]  /*d150*/  UIMAD.WIDE.U32 UR30, UR28, UR4, URZ ;  /* 0x000000041c1e72a5 */ /* 0x000fce000f8e003f */
[----:B------:R-:W-:Y:S02]  /*d160*/  @UP0 UMOV UR29, UR31 ;  /* 0x0000001f001d0c82 */ /* 0x000fe40008000000 */
[----:B------:R-:W-:-:S04]  /*d170*/  @UP0 USHF.R.U32.HI UR28, URZ, UR5, UR29 ;  /* 0x000000053f1c0299 */ /* 0x000fc8000801161d */
[----:B------:R-:W-:Y:S01]  /*d180*/  ULOP3.LUT UR28, URZ, UR28, URZ, 0x33, !UPT ;  /* 0x0000001c3f1c7292 */ /* 0x000fe2000f8e333f */
[----:B------:R-:W-:Y:S05]  /*d190*/  BRA `(.L_x_1122) ;  /* 0x0000007000007947 */ /* 0x000fea0003800000 */
.L_x_1121:
[----:B------:R-:W-:Y:S02]  /*d1a0*/  UMOV UR5, 0x1 ;  /* 0x0000000100057882 */ /* 0x000fe40000000000 */
[----:B------:R-:W-:Y:S02]  /*d1b0*/  ULDC UR4, c[0x0][0x32c] ;  /* 0x0000cb0000047ab9 */ /* 0x000fe40000000800 */
[----:B------:R-:W-:-:S03]  /*d1c0*/  UISETP.NE.AND UP0, UPT, UR5, UR4, UPT ;  /* 0x000000040500728c */ /* 0x000fc6000bf05270 */
[----:B------:R-:W-:Y:S02]  /*d1d0*/  ULDC.64 UR4, c[0x0][0x330] ;  /* 0x0000cc0000047ab9 */ /* 0x000fe40000000a00 */
[----:B------:R-:W-:-:S07]  /*d1e0*/  UIMAD.WIDE.U32 UR30, UR28, UR4, URZ ;  /* 0x000000041c1e72a5 */ /* 0x000fce000f8e003f */
[----:B------:R-:W-:Y:S02]  /*d1f0*/  @UP0 UMOV UR29, UR31 ;  /* 0x0000001f001d0c82 */ /* 0x000fe40008000000 */
[----:B------:R-:W-:Y:S02]  /*d200*/  @UP0 USHF.R.U32.HI UR28, URZ, UR5, UR29 ;  /* 0x000000053f1c0299 */ /* 0x000fe4000801161d */
.L_x_1122:
[----:B------:R-:W-:Y:S02]  /*d210*/  ULDC UR4, c[0x0][0x32c] ;  /* 0x0000cb0000047ab9 */ /* 0x000fe40000000800 */
[----:B------:R-:W-:-:S04]  /*d220*/  UIMAD UR4, UR28, UR4, URZ ;  /* 0x000000041c0472a4 */ /* 0x000fc8000f8e023f */
[----:B------:R-:W-:-:S04]  /*d230*/  UISETP.LT.AND UP0, UPT, UR27, UR4, UPT ;  /* 0x000000041b00728c */ /* 0x000fc8000bf01270 */
[----:B------:R-:W-:-:S04]  /*d240*/  USEL UR27, UR27, UR4, !UP0 ;  /* 0x000000041b1b7287 */ /* 0x000fc8000c000000 */
.L_x_1120:
        /* <DEDUP_REMOVED lines=22> */
.L_x_1126:
        /* <DEDUP_REMOVED lines=18> */
[----:B------:R-:W-:Y:S01]  /*d4d0*/  SHF.R.S32.HI R0, RZ, 0x1f, R243 ;  /* 0x0000001fff007819 */ /* 0x000fe200000114f3 */
[----:B------:R-:W-:Y:S01]  /*d4e0*/  IMAD.WIDE.U32 R4, R243, c[0x0][0x208], RZ ;  /* 0x00008200f3047a25 */ /* 0x000fe200078e00ff */
[----:B-1----:R-:W-:Y:S02]  /*d4f0*/  SHF.R.S32.HI R3, RZ, 0x1f, R242 ;  /* 0x0000001fff037819 */ /* 0x002fe400000114f2 */
        /* <DEDUP_REMOVED lines=21> */
[C-C-:B---3--:R-:W-:Y:S01]  /*d650*/  IMAD.X R15, R5.reuse, 0x1, R249.reuse, P0 ;  /* 0x00000001050f7824 */ /* 0x148fe200000e06f9 */
[----:B------:R-:W-:Y:S01]  /*d660*/  IADD3 R8, P0, R8, R247, RZ ;  /* 0x000000f708087210 */ /* 0x000fe20007f1e0ff */
[--C-:B------:R-:W-:Y:S01]  /*d670*/  IMAD.X R13, R5, 0x1, R248.reuse, P2 ;  /* 0x00000001050d7824 */ /* 0x100fe200010e06f8 */
[----:B------:R-:W-:Y:S01]  /*d680*/  IADD3 R6, P2, R3, R134, RZ ;  /* 0x0000008603067210 */ /* 0x000fe20007f5e0ff */
[C---:B------:R-:W-:Y:S02]  /*d690*/  IMAD.X R11, R7.reuse, 0x1, R249, P1 ;  /* 0x00000001070b7824 */ /* 0x040fe400008e06f9 */
[--C-:B------:R-:W-:Y:S01]  /*d6a0*/  IMAD.X R9, R7, 0x1, R248.reuse, P0 ;  /* 0x0000000107097824 */ /* 0x100fe200000e06f8 */
        /* <DEDUP_REMOVED lines=10> */
.L_x_1124:
        /* <DEDUP_REMOVED lines=231> */
[----:B----4-:R-:W-:Y:S01]  /*e5c0*/  IADD3 R16, -R133, 0x10, RZ ;  /* 0x0000001085107810 */ /* 0x010fe20007ffe1ff */
[----:B------:R-:W3:Y:S03]  /*e5d0*/  LDL R20, [R1] ;  /* 0x0000000001147983 */ /* 0x000ee60000100800 */
        /* <DEDUP_REMOVED lines=13> */
[----:B------:R2:W4:Y:S04]  /*e6b0*/  @!P3 LDG.E R242, [R4.64] ;  /* 0x0000001604f2b981 */ /* 0x000528000c1e1900 */
[----:B------:R-:W-:Y:S04]  /*e6c0*/  IMAD R0, R0, c[0x0][0x1e0], RZ ;  /* 0x0000780000007a24 */ /* 0x000fe800078e02ff */
[C---:B------:R-:W-:Y:S02]  /*e6d0*/  IMAD R0, R243.reuse, c[0x0][0x1e4], R0 ;  /* 0x00007900f3007a24 */ /* 0x040fe400078e0200 */
[----:B--2---:R-:W-:Y:S04]  /*e6e0*/  IMAD.WIDE.U32 R4, R243, c[0x0][0x1e0], RZ ;  /* 0x00007800f3047a25 */ /* 0x004fe800078e00ff */
[----:B------:R-:W-:Y:S01]  /*e6f0*/  IMAD.IADD R5, R5, 0x1, R0 ;  /* 0x0000000105057824 */ /* 0x000fe200078e0200 */
[----:B----4-:R-:W-:Y:S03]  /*e700*/  SHF.R.S32.HI R3, RZ, 0x1f, R242 ;  /* 0x0000001fff037819 */ /* 0x010fe600000114f2 */
        /* <DEDUP_REMOVED lines=16> */
[C-C-:B-1----:R-:W-:Y:S01]  /*e810*/  IMAD.X R15, R5.reuse, 0x1, R249.reuse, P0 ;  /* 0x00000001050f7824 */ /* 0x142fe200000e06f9 */
[----:B------:R-:W-:Y:S01]  /*e820*/  IADD3 R8, P0, R8, R247, RZ ;  /* 0x000000f708087210 */ /* 0x000fe20007f1e0ff */
[--C-:B------:R-:W-:Y:S01]  /*e830*/  IMAD.X R13, R5, 0x1, R248.reuse, P2 ;  /* 0x00000001050d7824 */ /* 0x100fe200010e06f8 */
[----:B---3--:R-:W-:Y:S02]  /*e840*/  IADD3 R6, P2, R3, R134, RZ ;  /* 0x0000008603067210 */ /* 0x008fe40007f5e0ff */
        /* <DEDUP_REMOVED lines=12> */
.L_x_1125:
[----:B--23--:R-:W-:Y:S01]  /*e910*/  FMNMX.FTZ R137, R143, R2, !PT ;  /* 0x000000028f897209 */ /* 0x00cfe20007810000 */
[----:B-1--4-:R-:W-:Y:S01]  /*e920*/  LDSM.16.MT88.4 R20, [R225+0x2080] ;  /* 0x00208000e114783b */ /* 0x012fe20000004200 */
[----:B------:R-:W-:Y:S01]  /*e930*/  FMNMX.FTZ R0, R201, R138, !PT ;  /* 0x0000008ac9007209 */ /* 0x000fe20007810000 */
[----:B------:R-:W-:Y:S01]  /*e940*/  UISETP.GT.AND UP0, UPT, UR26, UR4, UPT ;  /* 0x000000041a00728c */ /* 0x000fe2000bf04270 */
[----:B------:R-:W-:Y:S01]  /*e950*/  FMNMX.FTZ R137, R195, R137, !PT ;  /* 0x00000089c3897209 */ /* 0x000fe20007810000 */
[----:B------:R-:W-:Y:S01]  /*e960*/  UIADD3 UR26, UR26, -0x1, URZ ;  /* 0xffffffff1a1a7890 */ /* 0x000fe2000fffe03f */
        /* <DEDUP_REMOVED lines=24> */
[----:B------:R-:W-:Y:S01]  /*eaf0*/  SHFL.BFLY PT, R4, R137, 0x2, 0x1f ;  /* 0x0c401f0089047f89 */ /* 0x000fe200000e0000 */
        /* <DEDUP_REMOVED lines=11> */
[----:B------:R-:W-:Y:S01]  /*ebb0*/  SHFL.BFLY PT, R135, R0, 0x2, 0x1f ;  /* 0x0c401f0000877f89 */ /* 0x000fe200000e0000 */
[----:B------:R-:W-:Y:S07]  /*ebc0*/  FMNMX.FTZ R3, R216, R3, !PT ;  /* 0x00000003d8037209 */ /* 0x000fee0007810000 */
[----:B------:R-:W1:Y:S02]  /*ebd0*/  SHFL.BFLY PT, R5, R3, 0x2, 0x1f ;  /* 0x0c401f0003057f89 */ /* 0x000e6400000e0000 */
[----:B-1----:R-:W-:Y:S02]  /*ebe0*/  FMNMX.FTZ R3, R3, R5, !PT ;  /* 0x0000000503037209 */ /* 0x002fe40007810000 */
[----:B------:R-:W-:Y:S02]  /*ebf0*/  FMNMX.FTZ R137, R137, R4, !PT ;  /* 0x0000000489897209 */ /* 0x000fe40007810000 */
[----:B------:R-:W-:Y:S02]  /*ec00*/  FMNMX.FTZ R4, R200, R139, !PT ;  /* 0x0000008bc8047209 */ /* 0x000fe40007810000 */
[----:B------:R-:W1:Y:S01]  /*ec10*/  SHFL.BFLY PT, R136, R3, 0x1, 0x1f ;  /* 0x0c201f0003887f89 */ /* 0x000e6200000e0000 */
[----:B------:R-:W-:Y:S02]  /*ec20*/  FMNMX.FTZ R135, R0, R135, !PT ;  /* 0x0000008700877209 */ /* 0x000fe40007810000 */
[----:B------:R-:W-:Y:S04]  /*ec30*/  FMNMX.FTZ R4, R206, R4, !PT ;  /* 0x00000004ce047209 */ /* 0x000fe80007810000 */
[----:B------:R-:W-:Y:S01]  /*ec40*/  FMNMX.FTZ R4, R203, R4, !PT ;  /* 0x00000004cb047209 */ /* 0x000fe20007810000 */
[----:B------:R-:W2:Y:S03]  /*ec50*/  SHFL.BFLY PT, R6, R137, 0x1, 0x1f ;  /* 0x0c201f0089067f89 */ /* 0x000ea600000e0000 */
[----:B------:R-:W-:Y:S04]  /*ec60*/  FMNMX.FTZ R4, R202, R4, !PT ;  /* 0x00000004ca047209 */ /* 0x000fe80007810000 */
[----:B------:R-:W-:Y:S01]  /*ec70*/  FMNMX.FTZ R4, R221, R4, !PT ;  /* 0x00000004dd047209 */ /* 0x000fe20007810000 */
[----:B------:R-:W3:Y:S03]  /*ec80*/  SHFL.BFLY PT, R5, R135, 0x1, 0x1f ;  /* 0x0c201f0087057f89 */ /* 0x000ee600000e0000 */
[----:B------:R-:W-:Y:S04]  /*ec90*/  FMNMX.FTZ R0, R222, R4, !PT ;  /* 0x00000004de007209 */ /* 0x000fe80007810000 */
[----:B------:R-:W-:Y:S02]  /*eca0*/  FMNMX.FTZ R0, R245, R0, !PT ;  /* 0x00000000f5007209 */ /* 0x000fe40007810000 */
[----:B-1----:R-:W-:Y:S02]  /*ecb0*/  FMNMX.FTZ R136, R3, R136, !PT ;  /* 0x0000008803887209 */ /* 0x002fe40007810000 */
[----:B------:R-:W-:Y:S04]  /*ecc0*/  FMNMX.FTZ R4, R246, R0, !PT ;  /* 0x00000000f6047209 */ /* 0x000fe80007810000 */
[----:B------:R-:W-:Y:S02]  /*ecd0*/  FMNMX.FTZ R4, R219, R4, !PT ;  /* 0x00000004db047209 */ /* 0x000fe40007810000 */
[----:B--2---:R-:W-:Y:S05]  /*ece0*/  FMNMX.FTZ R137, R137, R6, !PT ;  /* 0x0000000689897209 */ /* 0x004fea0007810000 */
[----:B------:R-:W-:Y:S01]  /*ecf0*/  FADD.FTZ R0, -R137, R2 ;  /* 0x0000000289007221 */ /* 0x000fe20000010100 */
[----:B---3--:R-:W-:Y:S01]  /*ed00*/  FMNMX.FTZ R135, R135, R5, !PT ;  /* 0x0000000587877209 */ /* 0x008fe20007810000 */
[----:B------:R-:W-:Y:S02]  /*ed10*/  FMUL.FTZ R196, R137, c[0x0][0x2d0] ;  /* 0x0000b40089c47a20 */ /* 0x000fe40000410000 */
[----:B------:R-:W-:Y:S01]  /*ed20*/  FMUL.FTZ R2, R0, c[0x0][0x2d0] ;  /* 0x0000b40000027a20 */ /* 0x000fe20000410000 */
[----:B------:R-:W-:Y:S01]  /*ed30*/  FMNMX.FTZ R0, R35, R4, !PT ;  /* 0x0000000423007209 */ /* 0x000fe20007810000 */
[----:B------:R-:W-:Y:S02]  /*ed40*/  FFMA.FTZ R4, R143, c[0x0][0x2d0], -R196 ;  /* 0x0000b4008f047a23 */ /* 0x000fe400000108c4 */
[----:B-----5:R1:W2:Y:S01]  /*ed50*/  MUFU.EX2 R134, R2 ;  /* 0x0000000200867308 */ /* 0x0202a20000000800 */
[----:B------:R-:W-:Y:S01]  /*ed60*/  FMNMX.FTZ R0, R140, R0, !PT ;  /* 0x000000008c007209 */ /* 0x000fe20007810000 */
[----:B------:R-:W-:Y:S03]  /*ed70*/  FMUL.FTZ R143, R135, c[0x0][0x2d0] ;  /* 0x0000b400878f7a20 */ /* 0x000fe60000410000 */
[----:B------:R-:W-:Y:S05]  /*ed80*/  FMNMX.FTZ R0, R141, R0, !PT ;  /* 0x000000008d007209 */ /* 0x000fea0007810000 */
[----:B------:R-:W3:Y:S01]  /*ed90*/  SHFL.BFLY PT, R3, R0, 0x2, 0x1f ;  /* 0x0c401f0000037f89 */ /* 0x000ee200000e0000 */
[----:B------:R-:W-:Y:S01]  /*eda0*/  MUFU.EX2 R32, R4 ;  /* 0x0000000400207308 */ /* 0x000fe20000000800 */
[----:B-1----:R-:W-:Y:S02]  /*edb0*/  FADD.FTZ R2, -R136, R132 ;  /* 0x0000008488027221 */ /* 0x002fe40000010100 */
[----:B--2---:R-:W-:Y:S02]  /*edc0*/  FMUL.FTZ R16, R134, R156 ;  /* 0x0000009c86107220 */ /* 0x004fe40000410000 */
[----:B------:R-:W-:Y:S02]  /*edd0*/  FMUL.FTZ R2, R2, c[0x0][0x2d0] ;  /* 0x0000b40002027a20 */ /* 0x000fe40000410000 */
[C---:B------:R-:W-:Y:S03]  /*ede0*/  FMUL.FTZ R48, R134.reuse, R188 ;  /* 0x000000bc86307220 */ /* 0x040fe60000410000 */
[----:B------:R1:W2:Y:S01]  /*edf0*/  MUFU.EX2 R133, R2 ;  /* 0x0000000200857308 */ /* 0x0002a20000000800 */
[----:B------:R-:W-:Y:S01]  /*ee00*/  FMUL.FTZ R49, R134, R189 ;  /* 0x000000bd86317220 */ /* 0x000fe20000410000 */
[----:B---3--:R-:W-:Y:S01]  /*ee10*/  FMNMX.FTZ R0, R0, R3, !PT ;  /* 0x0000000300007209 */ /* 0x008fe20007810000 */
[----:B------:R-:W-:Y:S02]  /*ee20*/  FFMA.FTZ R3, R17, c[0x0][0x2d0], -R196 ;  /* 0x0000b40011037a23 */ /* 0x000fe400000108c4 */
        /* <DEDUP_REMOVED lines=12> */
[----:B--2---:R-:W-:Y:S02]  /*eef0*/  FMUL.FTZ R6, R133, R146 ;  /* 0x0000009285067220 */ /* 0x004fe40000410000 */
[----:B------:R-:W-:Y:S02]  /*ef00*/  FMUL.FTZ R2, R2, c[0x0][0x2d0] ;  /* 0x0000b40002027a20 */ /* 0x000fe40000410000 */
[--C-:B------:R-:W-:Y:S02]  /*ef10*/  FFMA.FTZ R138, R207, c[0x0][0x2d0], -R196.reuse ;  /* 0x0000b400cf8a7a23 */ /* 0x100fe400000108c4 */
[----:B------:R1:W2:Y:S01]  /*ef20*/  MUFU.EX2 R132, R2 ;  /* 0x0000000200847308 */ /* 0x0002a20000000800 */
[C---:B------:R-:W-:Y:S02]  /*ef30*/  FMUL.FTZ R50, R133.reuse, R190 ;  /* 0x000000be85327220 */ /* 0x040fe40000410000 */
[C---:B------:R-:W-:Y:S02]  /*ef40*/  FMUL.FTZ R51, R133.reuse, R191 ;  /* 0x000000bf85337220 */ /* 0x040fe40000410000 */
[C---:B------:R-:W-:Y:S01]  /*ef50*/  FMUL.FTZ R54, R133.reuse, R54 ;  /* 0x0000003685367220 */ /* 0x040fe20000410000 */
[----:B------:R-:W-:Y:S01]  /*ef60*/  LDSM.16.MT88.4 R188, [R228+0x3080] ;  /* 0x00308000e4bc783b */ /* 0x000fe20000004200 */
        /* <DEDUP_REMOVED lines=10> */
[C---:B--2---:R-:W-:Y:S02]  /*f010*/  FMUL.FTZ R12, R132.reuse, R152 ;  /* 0x00000098840c7220 */ /* 0x044fe40000410000 */
        /* <DEDUP_REMOVED lines=18> */
[C---:B------:R-:W-:Y:S02]  /*f140*/  FMUL.FTZ R88, R132.reuse, R88 ;  /* 0x0000005884587220 */ /* 0x040fe40000410000 */
[C---:B------:R-:W-:Y:S02]  /*f150*/  FMUL.FTZ R89, R132.reuse, R89 ;  /* 0x0000005984597220 */ /* 0x040fe40000410000 */
[C---:B------:R-:W-:Y:S01]  /*f160*/  FMUL.FTZ R92, R132.reuse, R92 ;  /* 0x0000005c845c7220 */ /* 0x040fe20000410000 */
[----:B------:R2:W-:Y:S01]  /*f170*/  MUFU.EX2 R28, R3 ;  /* 0x00000003001c7308 */ /* 0x0005e20000000800 */
[----:B------:R-:W-:Y:S02]  /*f180*/  FMUL.FTZ R93, R132, R93 ;  /* 0x0000005d845d7220 */ /* 0x000fe40000410000 */
[C---:B------:R-:W-:Y:S02]  /*f190*/  FMUL.FTZ R96, R134.reuse, R96 ;  /* 0x0000006086607220 */ /* 0x040fe40000410000 */
[C---:B------:R-:W-:Y:S02]  /*f1a0*/  FMUL.FTZ R97, R134.reuse, R97 ;  /* 0x0000006186617220 */ /* 0x040fe40000410000 */
[C---:B------:R-:W-:Y:S02]  /*f1b0*/  FMUL.FTZ R98, R133.reuse, R98 ;  /* 0x0000006285627220 */ /* 0x040fe40000410000 */
[C---:B------:R-:W-:Y:S02]  /*f1c0*/  FMUL.FTZ R99, R133.reuse, R99 ;  /* 0x0000006385637220 */ /* 0x040fe40000410000 */
[C---:B------:R-:W-:Y:S02]  /*f1d0*/  FMUL.FTZ R100, R134.reuse, R100 ;  /* 0x0000006486647220 */ /* 0x040fe40000410000 */
[----:B------:R-:W-:Y:S01]  /*f1e0*/  FMUL.FTZ R101, R134, R101 ;  /* 0x0000006586657220 */ /* 0x000fe20000410000 */
[----:B-1----:R-:W1:Y:S01]  /*f1f0*/  SHFL.BFLY PT, R2, R0, 0x1, 0x1f ;  /* 0x0c201f0000027f89 */ /* 0x002e6200000e0000 */
[C---:B------:R-:W-:Y:S02]  /*f200*/  FMUL.FTZ R102, R133.reuse, R102 ;  /* 0x0000006685667220 */ /* 0x040fe40000410000 */
[C---:B------:R-:W-:Y:S02]  /*f210*/  FMUL.FTZ R103, R133.reuse, R103 ;  /* 0x0000006785677220 */ /* 0x040fe40000410000 */
[C---:B------:R-:W-:Y:S02]  /*f220*/  FMUL.FTZ R104, R132.reuse, R104 ;  /* 0x0000006884687220 */ /* 0x040fe40000410000 */
[C---:B------:R-:W-:Y:S02]  /*f230*/  FMUL.FTZ R105, R132.reuse, R105 ;  /* 0x0000006984697220 */ /* 0x040fe40000410000 */
[----:B------:R-:W-:Y:S02]  /*f240*/  FMUL.FTZ R108, R132, R108 ;  /* 0x0000006c846c7220 */ /* 0x000fe40000410000 */
[--C-:B--2---:R-:W-:Y:S01]  /*f250*/  FFMA.FTZ R3, R204, c[0x0][0x2d0], -R142.reuse ;  /* 0x0000b400cc037a23 */ /* 0x104fe2000001088e */
[----:B------:R-:W-:Y:S01]  /*f260*/  MOV R204, R33 ;  /* 0x0000002100cc7202 */ /* 0x000fe20000000f00 */
[----:B------:R-:W-:Y:S02]  /*f270*/  FMUL.FTZ R33, R134, R173 ;  /* 0x000000ad86217220 */ /* 0x000fe40000410000 */
[----:B------:R2:W-:Y:S01]  /*f280*/  MUFU.EX2 R9, R3 ;  /* 0x0000000300097308 */ /* 0x0005e20000000800 */
[----:B------:R-:W-:Y:S02]  /*f290*/  FMUL.FTZ R109, R132, R109 ;  /* 0x0000006d846d7220 */ /* 0x000fe40000410000 */
[C---:B------:R-:W-:Y:S02]  /*f2a0*/  FMUL.FTZ R112, R134.reuse, R112 ;  /* 0x0000007086707220 */ /* 0x040fe40000410000 */
[C---:B------:R-:W-:Y:S02]  /*f2b0*/  FMUL.FTZ R113, R134.reuse, R113 ;  /* 0x0000007186717220 */ /* 0x040fe40000410000 */
[C---:B------:R-:W-:Y:S02]  /*f2c0*/  FMUL.FTZ R114, R133.reuse, R114 ;  /* 0x0000007285727220 */ /* 0x040fe40000410000 */
[C---:B------:R-:W-:Y:S02]  /*f2d0*/  FMUL.FTZ R115, R133.reuse, R115 ;  /* 0x0000007385737220 */ /* 0x040fe40000410000 */
[C---:B------:R-:W-:Y:S02]  /*f2e0*/  FMUL.FTZ R116, R134.reuse, R116 ;  /* 0x0000007486747220 */ /* 0x040fe40000410000 */
[----:B------:R-:W-:Y:S02]  /*f2f0*/  FMUL.FTZ R117, R134, R117 ;  /* 0x0000007586757220 */ /* 0x000fe40000410000 */
[C---:B------:R-:W-:Y:S02]  /*f300*/  FMUL.FTZ R118, R133.reuse, R118 ;  /* 0x0000007685767220 */ /* 0x040fe40000410000 */
[C---:B------:R-:W-:Y:S02]  /*f310*/  FMUL.FTZ R119, R133.reuse, R119 ;  /* 0x0000007785777220 */ /* 0x040fe40000410000 */
[C---:B------:R-:W-:Y:S02]  /*f320*/  FMUL.FTZ R120, R132.reuse, R120 ;  /* 0x0000007884787220 */ /* 0x040fe40000410000 */
[C---:B------:R-:W-:Y:S02]  /*f330*/  FMUL.FTZ R121, R132.reuse, R121 ;  /* 0x0000007984797220 */ /* 0x040fe40000410000 */
[----:B------:R-:W-:Y:S02]  /*f340*/  FMUL.FTZ R124, R132, R124 ;  /* 0x0000007c847c7220 */ /* 0x000fe40000410000 */
[--C-:B--2---:R-:W-:Y:S02]  /*f350*/  FFMA.FTZ R3, R18, c[0x0][0x2d0], -R142.reuse ;  /* 0x0000b40012037a23 */ /* 0x104fe4000001088e */
[C---:B------:R-:W-:Y:S02]  /*f360*/  FMUL.FTZ R18, R133.reuse, R158 ;  /* 0x0000009e85127220 */ /* 0x040fe40000410000 */
[----:B------:R1:W-:Y:S01]  /*f370*/  MUFU.EX2 R24, R3 ;  /* 0x0000000300187308 */ /* 0x0003e20000000800 */
        /* <DEDUP_REMOVED lines=15> */
[----:B------:R1:W3:Y:S01]  /*f470*/  MUFU.EX2 R10, R2 ;  /* 0x00000002000a7308 */ /* 0x0002e20000000800 */
[----:B------:R-:W-:Y:S01]  /*f480*/  MOV R184, R205 ;  /* 0x000000cd00b87202 */ /* 0x000fe20000000f00 */
[----:B--2---:R-:W-:Y:S01]  /*f490*/  FADD.FTZ R0, -R3, R139 ;  /* 0x0000008b03007221 */ /* 0x004fe20000010100 */
[----:B------:R-:W-:Y:S03]  /*f4a0*/  MOV R139, R30 ;  /* 0x0000001e008b7202 */ /* 0x000fe60000000f00 */
[----:B------:R-:W-:Y:S02]  /*f4b0*/  FMUL.FTZ R0, R0, c[0x0][0x2d0] ;  /* 0x0000b40000007a20 */ /* 0x000fe40000410000 */
[----:B------:R-:W-:Y:S04]  /*f4c0*/  FFMA.FTZ R139, R139, c[0x0][0x2d0], -R142 ;  /* 0x0000b4008b8b7a23 */ /* 0x000fe8000001088e */
[----:B------:R-:W2:Y:S01]  /*f4d0*/  MUFU.EX2 R0, R0 ;  /* 0x0000000000007308 */ /* 0x000ea20000000800 */
[--C-:B-1----:R-:W-:Y:S01]  /*f4e0*/  FFMA.FTZ R2, R194, c[0x0][0x2d0], -R143.reuse ;  /* 0x0000b400c2027a23 */ /* 0x102fe2000001088f */
[----:B---3--:R-:W-:Y:S08]  /*f4f0*/  MOV R194, R10 ;  /* 0x0000000a00c27202 */ /* 0x008ff00000000f00 */
[----:B------:R1:W3:Y:S01]  /*f500*/  MUFU.EX2 R27, R2 ;  /* 0x00000002001b7308 */ /* 0x0002e20000000800 */
[C---:B--2---:R-:W-:Y:S02]  /*f510*/  FMUL.FTZ R10, R0.reuse, R150 ;  /* 0x00000096000a7220 */ /* 0x044fe40000410000 */
[C---:B------:R-:W-:Y:S02]  /*f520*/  FMUL.FTZ R11, R0.reuse, R151 ;  /* 0x00000097000b7220 */ /* 0x040fe40000410000 */
[C---:B------:R-:W-:Y:S02]  /*f530*/  FMUL.FTZ R26, R0.reuse, R166 ;  /* 0x000000a6001a7220 */ /* 0x040fe40000410000 */
[C---:B------:R-:W-:Y:S02]  /*f540*/  FMUL.FTZ R14, R0.reuse, R154 ;  /* 0x0000009a000e7220 */ /* 0x040fe40000410000 */
[C---:B------:R-:W-:Y:S02]  /*f550*/  FMUL.FTZ R15, R0.reuse, R155 ;  /* 0x0000009b000f7220 */ /* 0x040fe40000410000 */
[----:B------:R-:W-:Y:S01]  /*f560*/  FMUL.FTZ R30, R0, R170 ;  /* 0x000000aa001e7220 */ /* 0x000fe20000410000 */
[----:B------:R-:W2:Y:S01]  /*f570*/  LDSM.16.MT88.4 R152, [R228+0x2080] ;  /* 0x00208000e498783b */ /* 0x000ea20000004200 */
[--C-:B-1----:R-:W-:Y:S01]  /*f580*/  FFMA.FTZ R2, R193, c[0x0][0x2d0], -R143.reuse ;  /* 0x0000b400c1027a23 */ /* 0x102fe2000001088f */
[----:B------:R-:W-:Y:S01]  /*f590*/  MOV R193, R9 ;  /* 0x0000000900c17202 */ /* 0x000fe20000000f00 */
[----:B------:R-:W-:Y:S01]  /*f5a0*/  FMUL.FTZ R9, R132, R149 ;  /* 0x0000009584097220 */ /* 0x000fe20000410000 */
[----:B---3--:R-:W-:Y:S01]  /*f5b0*/  MOV R166, R27 ;  /* 0x0000001b00a67202 */ /* 0x008fe20000000f00 */
[----:B------:R1:W3:Y:S01]  /*f5c0*/  MUFU.EX2 R5, R2 ;  /* 0x0000000200057308 */ /* 0x0002e20000000800 */
[C---:B------:R-:W-:Y:S02]  /*f5d0*/  FMUL.FTZ R42, R0.reuse, R182 ;  /* 0x000000b6002a7220 */ /* 0x040fe40000410000 */
[C---:B------:R-:W-:Y:S01]  /*f5e0*/  FMUL.FTZ R43, R0.reuse, R183 ;  /* 0x000000b7002b7220 */ /* 0x040fe20000410000 */
[----:B------:R-:W-:Y:S01]  /*f5f0*/  MOV R183, R204 ;  /* 0x000000cc00b77202 */ /* 0x000fe20000000f00 */
        /* <DEDUP_REMOVED lines=13> */
[----:B---3--:R-:W-:Y:S01]  /*f6d0*/  MOV R200, R5 ;  /* 0x0000000500c87202 */ /* 0x008fe20000000f00 */
[----:B------:R-:W-:Y:S01]  /*f6e0*/  FMUL.FTZ R5, R134, R145 ;  /* 0x0000009186057220 */ /* 0x000fe20000410000 */
[-C--:B------:R-:W-:Y:S01]  /*f6f0*/  F2FP.PACK_AB R145, R193, R28.reuse ;  /* 0x0000001cc191723e */ /* 0x080fe200000000ff */
[----:B------:R1:W-:Y:S01]  /*f700*/  MUFU.EX2 R192, R4 ;  /* 0x0000000400c07308 */ /* 0x0003e20000000800 */
[----:B------:R-:W-:Y:S01]  /*f710*/  F2FP.PACK_AB R150, R200, R27 ;  /* 0x0000001bc896723e */ /* 0x000fe200000000ff */
[----:B------:R-:W-:Y:S01]  /*f720*/  FMUL.FTZ R27, R0, R167 ;  /* 0x000000a7001b7220 */ /* 0x000fe20000410000 */
[----:B------:R-:W-:Y:S01]  /*f730*/  MOV R167, R28 ;  /* 0x0000001c00a77202 */ /* 0x000fe20000000f00 */
[----:B------:R-:W-:Y:S02]  /*f740*/  FMUL.FTZ R28, R132, R168 ;  /* 0x000000a8841c7220 */ /* 0x000fe40000410000 */
        /* <DEDUP_REMOVED lines=9> */
[--C-:B-1----:R-:W-:Y:S01]  /*f7e0*/  FFMA.FTZ R4, R206, c[0x0][0x2d0], -R2.reuse ;  /* 0x0000b400ce047a23 */ /* 0x102fe20000010802 */
[----:B------:R-:W-:Y:S01]  /*f7f0*/  MOV R206, R8 ;  /* 0x0000000800ce7202 */ /* 0x000fe20000000f00 */
[----:B------:R-:W-:Y:S01]  /*f800*/  FMUL.FTZ R8, R132, R148 ;  /* 0x0000009484087220 */ /* 0x000fe20000410000 */
[----:B------:R-:W-:Y:S01]  /*f810*/  F2FP.PACK_AB R148, R194, R195 ;  /* 0x000000c3c294723e */ /* 0x000fe200000000ff */
[----:B------:R1:W3:Y:S01]  /*f820*/  MUFU.EX2 R29, R4 ;  /* 0x00000004001d7308 */ /* 0x0002e20000000800 */
[C---:B------:R-:W-:Y:S02]  /*f830*/  FMUL.FTZ R126, R0.reuse, R126 ;  /* 0x0000007e007e7220 */ /* 0x040fe40000410000 */
[----:B------:R-:W-:Y:S02]  /*f840*/  FMUL.FTZ R127, R0, R127 ;  /* 0x0000007f007f7220 */ /* 0x000fe40000410000 */
[--C-:B------:R-:W-:Y:S02]  /*f850*/  FFMA.FTZ R140, R140, c[0x0][0x2d0], -R2.reuse ;  /* 0x0000b4008c8c7a23 */ /* 0x100fe40000010802 */
[--C-:B-1----:R-:W-:Y:S01]  /*f860*/  FFMA.FTZ R4, R203, c[0x0][0x2d0], -R2.reuse ;  /* 0x0000b400cb047a23 */ /* 0x102fe20000010802 */
[----:B---3--:R-:W-:Y:S02]  /*f870*/  F2FP.PACK_AB R149, R29, R192 ;  /* 0x000000c01d95723e */ /* 0x008fe400000000ff */
[----:B------:R-:W-:Y:S01]  /*f880*/  MOV R203, R35 ;  /* 0x0000002300cb7202 */ /* 0x000fe20000000f00 */
[----:B------:R1:W3:Y:S01]  /*f890*/  MUFU.EX2 R40, R4 ;  /* 0x0000000400287308 */ /* 0x0002e20000000800 */
[C---:B------:R-:W-:Y:S02]  /*f8a0*/  FMUL.FTZ R35, R133.reuse, R175 ;  /* 0x000000af85237220 */ /* 0x040fe40000410000 */
[----:B------:R-:W-:Y:S01]  /*f8b0*/  MOV R185, R203 ;  /* 0x000000cb00b97202 */ /* 0x000fe20000000f00 */
[----:B-1----:R-:W-:Y:S01]  /*f8c0*/  FFMA.FTZ R4, R202, c[0x0][0x2d0], -R2 ;  /* 0x0000b400ca047a23 */ /* 0x002fe20000010802 */
[----:B------:R-:W-:Y:S01]  /*f8d0*/  MOV R202, R7 ;  /* 0x0000000700ca7202 */ /* 0x000fe20000000f00 */
[----:B------:R-:W-:Y:S01]  /*f8e0*/  FMUL.FTZ R7, R133, R147 ;  /* 0x0000009385077220 */ /* 0x000fe20000410000 */
[----:B------:R-:W-:Y:S03]  /*f8f0*/  F2FP.PACK_AB R147, R206, R24 ;  /* 0x00000018ce93723e */ /* 0x000fe600000000ff */
[----:B------:R1:W4:Y:S01]  /*f900*/  MUFU.EX2 R201, R4 ;  /* 0x0000000400c97308 */ /* 0x0003220000000800 */
[----:B------:R-:W-:Y:S02]  /*f910*/  F2FP.PACK_AB R146, R202, R25 ;  /* 0x00000019ca92723e */ /* 0x000fe400000000ff */
[----:B---3--:R-:W-:Y:S01]  /*f920*/  MOV R168, R40 ;  /* 0x0000002800a87202 */ /* 0x008fe20000000f00 */
[----:B-1----:R-:W-:Y:S01]  /*f930*/  FMUL.FTZ R4, R134, R144 ;  /* 0x0000009086047220 */ /* 0x002fe20000410000 */
[----:B------:R-:W-:Y:S02]  /*f940*/  F2FP.PACK_AB R144, R31, R32 ;  /* 0x000000201f90723e */ /* 0x000fe400000000ff */
[----:B----4-:R-:W-:Y:S01]  /*f950*/  F2FP.PACK_AB R151, R201, R40 ;  /* 0x00000028c997723e */ /* 0x010fe200000000ff */
[----:B------:R-:W-:Y:S02]  /*f960*/  FMUL.FTZ R40, R132, R180 ;  /* 0x000000b484287220 */ /* 0x000fe40000410000 */
[----:B------:R1:W-:Y:S02]  /*f970*/  MUFU.EX2 R180, R138 ;  /* 0x0000008a00b47308 */ /* 0x0003e40000000800 */
[-C--:B------:R-:W-:Y:S08]  /*f980*/  HMMA.16816.F32 R4, R144, R20.reuse, R4 ;  /* 0x000000149004723c */ /* 0x080ff00000001804 */
[C---:B------:R-:W-:Y:S07]  /*f990*/  HMMA.16816.F32 R8, R148.reuse, R20, R8 ;  /* 0x000000149408723c */ /* 0x040fee0000001808 */
[C---:B------:R-:W-:Y:S01]  /*f9a0*/  FMUL.FTZ R20, R134.reuse, R160 ;  /* 0x000000a086147220 */ /* 0x040fe20000410000 */
[-C--:B------:R-:W-:Y:S04]  /*f9b0*/  HMMA.16816.F32 R12, R148, R22.reuse, R12 ;  /* 0x00000016940c723c */ /* 0x080fe8000000180c */
[----:B------:R-:W-:Y:S01]  /*f9c0*/  FMUL.FTZ R21, R134, R161 ;  /* 0x000000a186157220 */ /* 0x000fe20000410000 */
[----:B------:R-:W-:Y:S01]  /*f9d0*/  MOV R161, R29 ;  /* 0x0000001d00a17202 */ /* 0x000fe20000000f00 */
[----:B-1----:R-:W-:Y:S02]  /*f9e0*/  FFMA.FTZ R138, R209, c[0x0][0x2d0], -R196 ;  /* 0x0000b400d18a7a23 */ /* 0x002fe400000108c4 */
[C---:B------:R-:W-:Y:S04]  /*f9f0*/  HMMA.16816.F32 R16, R144.reuse, R22, R16 ;  /* 0x000000169010723c */ /* 0x040fe80000001810 */
[C---:B------:R-:W-:Y:S03]  /*fa00*/  FMUL.FTZ R29, R132.reuse, R169 ;  /* 0x000000a9841d7220 */ /* 0x040fe60000410000 */
[C---:B------:R-:W-:Y:S01]  /*fa10*/  FMUL.FTZ R22, R133.reuse, R162 ;  /* 0x000000a285167220 */ /* 0x040fe20000410000 */
[----:B------:R-:W-:Y:S01]  /*fa20*/  MOV R162, R25 ;  /* 0x0000001900a27202 */ /* 0x000fe20000000f00 */
[----:B------:R-:W-:Y:S03]  /*fa30*/  FMUL.FTZ R25, R132, R165 ;  /* 0x000000a584197220 */ /* 0x000fe60000410000 */
[----:B------:R-:W-:Y:S01]  /*fa40*/  MOV R165, R32 ;  /* 0x0000002000a57202 */ /* 0x000fe20000000f00 */
[----:B------:R-:W-:Y:S02]  /*fa50*/  FMUL.FTZ R32, R134, R172 ;  /* 0x000000ac86207220 */ /* 0x000fe40000410000 */
[----:B------:R1:W-:Y:S01]  /*fa60*/  MUFU.EX2 R172, R138 ;  /* 0x0000008a00ac7308 */ /* 0x0003e20000000800 */
[----:B------:R-:W-:Y:S01]  /*fa70*/  FMUL.FTZ R23, R133, R163 ;  /* 0x000000a385177220 */ /* 0x000fe20000410000 */
[----:B------:R-:W-:Y:S01]  /*fa80*/  MOV R163, R24 ;  /* 0x0000001800a37202 */ /* 0x000fe20000000f00 */
[----:B------:R-:W-:Y:S01]  /*fa90*/  FMUL.FTZ R24, R132, R164 ;  /* 0x000000a484187220 */ /* 0x000fe20000410000 */
[----:B------:R-:W-:Y:S01]  /*faa0*/  MOV R164, R31 ;  /* 0x0000001f00a47202 */ /* 0x000fe20000000f00 */
[----:B------:R-:W-:Y:S03]  /*fab0*/  FMUL.FTZ R31, R0, R171 ;  /* 0x000000ab001f7220 */ /* 0x000fe60000410000 */
[-C--:B------:R-:W-:Y:S08]  /*fac0*/  HMMA.16816.F32 R20, R144, R36.reuse, R20 ;  /* 0x000000249014723c */ /* 0x080ff00000001814 */
[C---:B------:R-:W-:Y:S07]  /*fad0*/  HMMA.16816.F32 R24, R148.reuse, R36, R24 ;  /* 0x000000249418723c */ /* 0x040fee0000001818 */
[C---:B------:R-:W-:Y:S01]  /*fae0*/  FMUL.FTZ R36, R134.reuse, R176 ;  /* 0x000000b086247220 */ /* 0x040fe20000410000 */
[-C--:B------:R-:W-:Y:S04]  /*faf0*/  HMMA.16816.F32 R28, R148, R38.reuse, R28 ;  /* 0x00000026941c723c */ /* 0x080fe8000000181c */
[--C-:B-1----:R-:W-:Y:S01]  /*fb00*/  FFMA.FTZ R138, R211, c[0x0][0x2d0], -R142.reuse ;  /* 0x0000b400d38a7a23 */ /* 0x102fe2000001088e */
[----:B------:R-:W-:Y:S01]  /*fb10*/  MOV R176, R202 ;  /* 0x000000ca00b07202 */ /* 0x000fe20000000f00 */
[----:B------:R-:W-:Y:S01]  /*fb20*/  FMUL.FTZ R37, R134, R177 ;  /* 0x000000b186257220 */ /* 0x000fe20000410000 */
[----:B------:R-:W-:Y:S01]  /*fb30*/  MOV R177, R206 ;  /* 0x000000ce00b17202 */ /* 0x000fe20000000f00 */
[C---:B------:R-:W-:Y:S01]  /*fb40*/  HMMA.16816.F32 R32, R144.reuse, R38, R32 ;  /* 0x000000269020723c */ /* 0x040fe20000001820 */
[----:B------:R1:W-:Y:S06]  /*fb50*/  MUFU.EX2 R181, R138 ;  /* 0x0000008a00b57308 */ /* 0x0003ec0000000800 */
[C---:B------:R-:W-:Y:S01]  /*fb60*/  FMUL.FTZ R38, R133.reuse, R178 ;  /* 0x000000b285267220 */ /* 0x040fe20000410000 */
[----:B------:R-:W-:Y:S01]  /*fb70*/  MOV R178, R200 ;  /* 0x000000c800b27202 */ /* 0x000fe20000000f00 */
[----:B------:R-:W-:Y:S02]  /*fb80*/  FMUL.FTZ R39, R133, R179 ;  /* 0x000000b385277220 */ /* 0x000fe40000410000 */
[----:B------:R3:W-:Y:S01]  /*fb90*/  MUFU.EX2 R206, R139 ;  /* 0x0000008b00ce7308 */ /* 0x0007e20000000800 */
[----:B------:R-:W-:Y:S04]  /*fba0*/  MOV R179, R201 ;  /* 0x000000c900b37202 */ /* 0x000fe80000000f00 */
[-C--:B--2---:R-:W-:Y:S08]  /*fbb0*/  HMMA.16816.F32 R36, R144, R152.reuse, R36 ;  /* 0x000000989024723c */ /* 0x084ff00000001824 */
[C---:B------:R-:W-:Y:S04]  /*fbc0*/  HMMA.16816.F32 R40, R148.reuse, R152, R40 ;  /* 0x000000989428723c */ /* 0x040fe80000001828 */
[--C-:B-1----:R-:W-:Y:S04]  /*fbd0*/  FFMA.FTZ R138, R213, c[0x0][0x2d0], -R142.reuse ;  /* 0x0000b400d58a7a23 */ /* 0x102fe8000001088e */
[-C--:B------:R-:W-:Y:S01]  /*fbe0*/  HMMA.16816.F32 R44, R148, R154.reuse, R44 ;  /* 0x0000009a942c723c */ /* 0x080fe2000000182c */
[----:B------:R1:W-:Y:S03]  /*fbf0*/  MUFU.EX2 R160, R138 ;  /* 0x0000008a00a07308 */ /* 0x0003e60000000800 */
[----:B---3--:R-:W-:Y:S01]  /*fc00*/  FFMA.FTZ R139, R216, c[0x0][0x2d0], -R142 ;  /* 0x0000b400d88b7a23 */ /* 0x008fe2000001088e */
[----:B------:R-:W-:Y:S02]  /*fc10*/  MOV R216, R179 ;  /* 0x000000b300d87202 */ /* 0x000fe40000000f00 */
[----:B------:R-:W-:Y:S01]  /*fc20*/  MOV R179, R193 ;  /* 0x000000c100b37202 */ /* 0x000fe20000000f00 */
[C---:B------:R-:W-:Y:S01]  /*fc30*/  HMMA.16816.F32 R48, R144.reuse, R154, R48 ;  /* 0x0000009a9030723c */ /* 0x040fe20000001830 */
[----:B------:R-:W2:Y:S02]  /*fc40*/  LDSM.16.MT88.4 R152, [R225+0x3880] ;  /* 0x00388000e198783b */ /* 0x000ea40000004200 */
[----:B------:R-:W-:Y:S05]  /*fc50*/  MUFU.EX2 R202, R139 ;  /* 0x0000008b00ca7308 */ /* 0x000fea0000000800 */
[-C--:B------:R-:W-:Y:S05]  /*fc60*/  HMMA.16816.F32 R52, R144, R156.reuse, R52 ;  /* 0x0000009c9034723c */ /* 0x080fea0000001834 */
[----:B------:R-:W-:Y:S03]  /*fc70*/  MUFU.EX2 R139, R140 ;  /* 0x0000008c008b7308 */ /* 0x000fe60000000800 */
[C---:B------:R-:W-:Y:S04]  /*fc80*/  HMMA.16816.F32 R56, R148.reuse, R156, R56 ;  /* 0x0000009c9438723c */ /* 0x040fe80000001838 */
[--C-:B-1----:R-:W-:Y:S04]  /*fc90*/  FFMA.FTZ R138, R208, c[0x0][0x2d0], -R196.reuse ;  /* 0x0000b400d08a7a23 */ /* 0x102fe800000108c4 */
[-C--:B------:R-:W-:Y:S01]  /*fca0*/  HMMA.16816.F32 R60, R148, R158.reuse, R60 ;  /* 0x0000009e943c723c */ /* 0x080fe2000000183c */
[----:B------:R1:W-:Y:S07]  /*fcb0*/  MUFU.EX2 R169, R138 ;  /* 0x0000008a00a97308 */ /* 0x0003ee0000000800 */
[C---:B------:R-:W-:Y:S01]  /*fcc0*/  HMMA.16816.F32 R64, R144.reuse, R158, R64 ;  /* 0x0000009e9040723c */ /* 0x040fe20000001840 */
[----:B------:R-:W3:Y:S07]  /*fcd0*/  LDSM.16.MT88.4 R156, [R226+0x3880] ;  /* 0x00388000e29c783b */ /* 0x000eee0000004200 */
[-C--:B--2---:R-:W-:Y:S08]  /*fce0*/  HMMA.16816.F32 R68, R144, R152.reuse, R68 ;  /* 0x000000989044723c */ /* 0x084ff00000001844 */
[C---:B------:R-:W-:Y:S04]  /*fcf0*/  HMMA.16816.F32 R72, R148.reuse, R152, R72 ;  /* 0x000000989448723c */ /* 0x040fe80000001848 */
[----:B-1----:R-:W-:Y:S04]  /*fd00*/  FFMA.FTZ R138, R210, c[0x0][0x2d0], -R196 ;  /* 0x0000b400d28a7a23 */ /* 0x002fe800000108c4 */
[-C--:B------:R-:W-:Y:S01]  /*fd10*/  HMMA.16816.F32 R76, R148, R154.reuse, R76 ;  /* 0x0000009a944c723c */ /* 0x080fe2000000184c */
[----:B------:R1:W-:Y:S07]  /*fd20*/  MUFU.EX2 R171, R138 ;  /* 0x0000008a00ab7308 */ /* 0x0003ee0000000800 */
[C---:B------:R-:W-:Y:S01]  /*fd30*/  HMMA.16816.F32 R80, R144.reuse, R154, R80 ;  /* 0x0000009a9050723c */ /* 0x040fe20000001850 */
[----:B------:R-:W2:Y:S07]  /*fd40*/  LDSM.16.MT88.4 R152, [R228+0x3880] ;  /* 0x00388000e498783b */ /* 0x000eae0000004200 */
[-C--:B---3--:R-:W-:Y:S08]  /*fd50*/  HMMA.16816.F32 R84, R144, R156.reuse, R84 ;  /* 0x0000009c9054723c */ /* 0x088ff00000001854 */
        /* <DEDUP_REMOVED lines=10> */
[----:B------:R1:W2:Y:S07]  /*fe00*/  MUFU.EX2 R173, R138 ;  /* 0x0000008a00ad7308 */ /* 0x0002ae0000000800 */
[C---:B------:R-:W-:Y:S01]  /*fe10*/  HMMA.16816.F32 R112, R144.reuse, R154, R112 ;  /* 0x0000009a9070723c */ /* 0x040fe20000001870 */
[----:B------:R-:W4:Y:S07]  /*fe20*/  LDSM.16.MT88.4 R152, [R225+0x2880] ;  /* 0x00288000e198783b */ /* 0x000f2e0000004200 */
[-C--:B---3--:R-:W-:Y:S08]  /*fe30*/  HMMA.16816.F32 R116, R144, R156.reuse, R116 ;  /* 0x0000009c9074723c */ /* 0x088ff00000001874 */
[C---:B------:R-:W-:Y:S04]  /*fe40*/  HMMA.16816.F32 R120, R148.reuse, R156, R120 ;  /* 0x0000009c9478723c */ /* 0x040fe80000001878 */
[--C-:B-1----:R-:W-:Y:S04]  /*fe50*/  FFMA.FTZ R138, R220, c[0x0][0x2d0], -R143.reuse ;  /* 0x0000b400dc8a7a23 */ /* 0x102fe8000001088f */
[-C--:B------:R-:W-:Y:S01]  /*fe60*/  HMMA.16816.F32 R124, R148, R158.reuse, R124 ;  /* 0x0000009e947c723c */ /* 0x080fe2000000187c */
[----:B------:R1:W-:Y:S07]  /*fe70*/  MUFU.EX2 R182, R138 ;  /* 0x0000008a00b67308 */ /* 0x0003ee0000000800 */
[----:B------:R-:W-:Y:S01]  /*fe80*/  HMMA.16816.F32 R128, R144, R158, R128 ;  /* 0x0000009e9080723c */ /* 0x000fe20000001880 */
[----:B------:R-:W-:Y:S03]  /*fe90*/  LDSM.16.MT88.4 R156, [R227+0x2880] ;  /* 0x00288000e39c783b */ /* 0x000fe60000004200 */
[--C-:B-1----:R-:W-:Y:S04]  /*fea0*/  FFMA.FTZ R138, R215, c[0x0][0x2d0], -R143.reuse ;  /* 0x0000b400d78a7a23 */ /* 0x102fe8000001088f */
[----:B------:R1:W3:Y:S04]  /*feb0*/  MUFU.EX2 R220, R138 ;  /* 0x0000008a00dc7308 */ /* 0x0002e80000000800 */
[--C-:B-1----:R-:W-:Y:S01]  /*fec0*/  FFMA.FTZ R138, R221, c[0x0][0x2d0], -R2.reuse ;  /* 0x0000b400dd8a7a23 */ /* 0x102fe20000010802 */
[----:B--2---:R-:W-:Y:S02]  /*fed0*/  MOV R221, R173 ;  /* 0x000000ad00dd7202 */ /* 0x004fe40000000f00 */
[----:B---3--:R-:W-:Y:S03]  /*fee0*/  F2FP.PACK_AB R148, R220, R182 ;  /* 0x000000b6dc94723e */ /* 0x008fe600000000ff */
[----:B------:R1:W-:Y:S01]  /*fef0*/  MUFU.EX2 R215, R138 ;  /* 0x0000008a00d77308 */ /* 0x0003e20000000800 */
[----:B------:R-:W-:Y:S01]  /*ff00*/  MOV R173, R165 ;  /* 0x000000a500ad7202 */ /* 0x000fe20000000f00 */
[--C-:B-1----:R-:W-:Y:S01]  /*ff10*/  FFMA.FTZ R138, R222, c[0x0][0x2d0], -R2.reuse ;  /* 0x0000b400de8a7a23 */ /* 0x102fe20000010802 */
[----:B------:R-:W-:Y:S02]  /*ff20*/  MOV R222, R171 ;  /* 0x000000ab00de7202 */ /* 0x000fe40000000f00 */
[----:B------:R-:W-:Y:S05]  /*ff30*/  MOV R171, R168 ;  /* 0x000000a800ab7202 */ /* 0x000fea0000000f00 */
[----:B------:R1:W2:Y:S01]  /*ff40*/  MUFU.EX2 R214, R138 ;  /* 0x0000008a00d67308 */ /* 0x0002a20000000800 */
[----:B------:R-:W-:Y:S02]  /*ff50*/  MOV R168, R163 ;  /* 0x000000a300a87202 */ /* 0x000fe40000000f00 */
[----:B------:R-:W-:Y:S01]  /*ff60*/  MOV R175, R171 ;  /* 0x000000ab00af7202 */ /* 0x000fe20000000f00 */
[--C-:B-1----:R-:W-:Y:S01]  /*ff70*/  FFMA.FTZ R138, R244, c[0x0][0x2d0], -R143.reuse ;  /* 0x0000b400f48a7a23 */ /* 0x102fe2000001088f */
[----:B------:R-:W-:Y:S02]  /*ff80*/  MOV R244, R170 ;  /* 0x000000aa00f47202 */ /* 0x000fe40000000f00 */
[----:B------:R-:W-:Y:S03]  /*ff90*/  MOV R170, R167 ;  /* 0x000000a700aa7202 */ /* 0x000fe60000000f00 */
[----:B------:R1:W-:Y:S01]  /*ffa0*/  MUFU.EX2 R213, R138 ;  /* 0x0000008a00d57308 */ /* 0x0003e20000000800 */
[----:B------:R-:W-:Y:S02]  /*ffb0*/  MOV R167, R162 ;  /* 0x000000a200a77202 */ /* 0x000fe40000000f00 */
[----:B------:R-:W-:Y:S02]  /*ffc0*/  F2FP.PACK_AB R147, R221, R244 ;  /* 0x000000f4dd93723e */ /* 0x000fe400000000ff */
[----:B--2---:R-:W-:Y:S02]  /*ffd0*/  F2FP.PACK_AB R149, R214, R215 ;  /* 0x000000d7d695723e */ /* 0x004fe400000000ff */
[----:B------:R-:W-:Y:S02]  /*ffe0*/  MOV R174, R170 ;  /* 0x000000aa00ae7202 */ /* 0x000fe40000000f00 */
[----:B------:R-:W-:Y:S01]  /*fff0*/  MOV R170, R168 ;  /* 0x000000a800aa7202 */ /* 0x000fe20000000f00 */
[--C-:B-1----:R-:W-:Y:S01]  /*10000*/  FFMA.FTZ R138, R223, c[0x0][0x2d0], -R143.reuse ;  /* 0x0000b400df8a7a23 */ /* 0x102fe2000001088f */
[----:B------:R-:W-:Y:S02]  /*10010*/  MOV R223, R169 ;  /* 0x000000a900df7202 */ /* 0x000fe40000000f00 */
[----:B------:R-:W-:Y:S01]  /*10020*/  MOV R169, R166 ;  /* 0x000000a600a97202 */ /* 0x000fe20000000f00 */
[----:B------:R1:W2:Y:S01]  /*10030*/  MUFU.EX2 R212, R138 ;  /* 0x0000008a00d47308 */ /* 0x0002a20000000800 */
[----:B------:R-:W-:Y:S02]  /*10040*/  MOV R166, R161 ;  /* 0x000000a100a67202 */ /* 0x000fe40000000f00 */
[----:B------:R-:W-:Y:S02]  /*10050*/  F2FP.PACK_AB R146, R222, R223 ;  /* 0x000000dfde92723e */ /* 0x000fe400000000ff */
        /* <DEDUP_REMOVED lines=8> */
[----:B--2---:R-:W-:Y:S01]  /*100e0*/  F2FP.PACK_AB R150, R212, R213 ;  /* 0x000000d5d496723e */ /* 0x004fe200000000ff */
[----:B---3--:R-:W-:Y:S01]  /*100f0*/  FFMA.FTZ R138, R246, c[0x0][0x2d0], -R2 ;  /* 0x0000b400f68a7a23 */ /* 0x008fe20000010802 */
[----:B------:R-:W-:Y:S02]  /*10100*/  MOV R246, R172 ;  /* 0x000000ac00f67202 */ /* 0x000fe40000000f00 */
[----:B------:R-:W-:Y:S03]  /*10110*/  MOV R172, R164 ;  /* 0x000000a400ac7202 */ /* 0x000fe60000000f00 */
[----:B------:R2:W3:Y:S01]  /*10120*/  MUFU.EX2 R210, R138 ;  /* 0x0000008a00d27308 */ /* 0x0004e20000000800 */
[----:B------:R-:W-:Y:S01]  /*10130*/  F2FP.PACK_AB R144, R246, R180 ;  /* 0x000000b4f690723e */ /* 0x000fe200000000ff */
[----:B------:R-:W1:Y:S06]  /*10140*/  LDSM.16.MT88.4 R164, [R228+0x2880] ;  /* 0x00288000e4a4783b */ /* 0x000e6c0000004200 */
[-C--:B----4-:R-:W-:Y:S03]  /*10150*/  HMMA.16816.F32 R4, R144, R152.reuse, R4 ;  /* 0x000000989004723c */ /* 0x090fe60000001804 */
[--C-:B--2---:R-:W-:Y:S01]  /*10160*/  FFMA.FTZ R138, R252, c[0x0][0x2d0], -R196.reuse ;  /* 0x0000b400fc8a7a23 */ /* 0x104fe200000108c4 */
[----:B---3--:R-:W-:Y:S02]  /*10170*/  F2FP.PACK_AB R151, R210, R211 ;  /* 0x000000d3d297723e */ /* 0x008fe400000000ff */
[----:B------:R-:W-:Y:S01]  /*10180*/  MOV R252, R182 ;  /* 0x000000b600fc7202 */ /* 0x000fe20000000f00 */
[----:B------:R2:W-:Y:S01]  /*10190*/  MUFU.EX2 R209, R138 ;  /* 0x0000008a00d17308 */ /* 0x0005e20000000800 */
[----:B------:R-:W-:Y:S03]  /*101a0*/  MOV R182, R172 ;  /* 0x000000ac00b67202 */ /* 0x000fe60000000f00 */
[C---:B------:R-:W-:Y:S08]  /*101b0*/  HMMA.16816.F32 R8, R148.reuse, R152, R8 ;  /* 0x000000989408723c */ /* 0x040ff00000001808 */
[-C--:B------:R-:W-:Y:S08]  /*101c0*/  HMMA.16816.F32 R12, R148, R154.reuse, R12 ;  /* 0x0000009a940c723c */ /* 0x080ff0000000180c */
[C---:B------:R-:W-:Y:S01]  /*101d0*/  HMMA.16816.F32 R16, R144.reuse, R154, R16 ;  /* 0x0000009a9010723c */ /* 0x040fe20000001810 */
[----:B------:R-:W3:Y:S03]  /*101e0*/  LDSM.16.MT88.4 R152, [R225+0x4080] ;  /* 0x00408000e198783b */ /* 0x000ee60000004200 */
[----:B--2---:R-:W-:Y:S01]  /*101f0*/  FFMA.FTZ R138, R250, c[0x0][0x2d0], -R196 ;  /* 0x0000b400fa8a7a23 */ /* 0x004fe200000108c4 */
[----:B------:R-:W-:Y:S02]  /*10200*/  MOV R250, R181 ;  /* 0x000000b500fa7202 */ /* 0x000fe40000000f00 */
[----:B------:R-:W-:Y:S01]  /*10210*/  MOV R181, R173 ;  /* 0x000000ad00b57202 */ /* 0x000fe20000000f00 */
[-C--:B-1----:R-:W-:Y:S01]  /*10220*/  HMMA.16816.F32 R20, R144, R160.reuse, R20 ;  /* 0x000000a09014723c */ /* 0x082fe20000001814 */
[----:B------:R1:W2:Y:S07]  /*10230*/  MUFU.EX2 R208, R138 ;  /* 0x0000008a00d07308 */ /* 0x0002ae0000000800 */
        /* <DEDUP_REMOVED lines=52> */
[----:B------:R-:W-:Y:S02]  /*10580*/  MOV R219, R176 ;  /* 0x000000b000db7202 */ /* 0x000fe40000000f00 */
[----:B------:R-:W-:Y:S01]  /*10590*/  MOV R176, R192 ;  /* 0x000000c000b07202 */ /* 0x000fe20000000f00 */
[----:B------:R1:W-:Y:S01]  /*105a0*/  MUFU.EX2 R198, R138 ;  /* 0x0000008a00c67308 */ /* 0x0003e20000000800 */
[----:B--2---:R-:W-:Y:S03]  /*105b0*/  F2FP.PACK_AB R192, R200, R201 ;  /* 0x000000c9c8c0723e */ /* 0x004fe600000000ff */
        /* <DEDUP_REMOVED lines=8> */
[----:B------:R-:W-:Y:S07]  /*10640*/  F2FP.PACK_AB R143, R202, R203 ;  /* 0x000000cbca8f723e */ /* 0x000fee00000000ff */
[----:B------:R-:W1:Y:S01]  /*10650*/  MUFU.EX2 R196, R138 ;  /* 0x0000008a00c47308 */ /* 0x000e620000000800 */
[-C--:B---3--:R-:W-:Y:S01]  /*10660*/  HMMA.16816.F32 R144, R140, R160.reuse, R4 ;  /* 0x000000a08c90723c */ /* 0x088fe20000001804 */
[----:B------:R-:W-:Y:S08]  /*10670*/  LDSM.16.MT88.4 R4, [R227+0x3080] ;  /* 0x00308000e304783b */ /* 0x000ff00000004200 */
[----:B------:R2:W3:Y:S03]  /*10680*/  MUFU.EX2 R138, R2 ;  /* 0x00000002008a7308 */ /* 0x0004e60000000800 */
[----:B-1----:R-:W-:Y:S02]  /*10690*/  F2FP.PACK_AB R194, R196, R197 ;  /* 0x000000c5c4c2723e */ /* 0x002fe400000000ff */
[----:B--2---:R-:W-:Y:S02]  /*106a0*/  MOV R2, R175 ;  /* 0x000000af00027202 */ /* 0x004fe40000000f00 */
        /* <DEDUP_REMOVED lines=15> */
[-C--:B------:R-:W-:Y:S01]  /*107a0*/  HMMA.16816.F32 R168, R192, R174.reuse, R28 ;  /* 0x000000aec0a8723c */ /* 0x080fe2000000181c */
[----:B------:R-:W4:Y:S06]  /*107b0*/  LDL.LU R28, [R1+0x34] ;  /* 0x00003400011c7983 */ /* 0x000f2c0000300800 */
        /* <DEDUP_REMOVED lines=9> */
[----:B------:R-:W4:Y:S06]  /*10850*/  LDL.LU R38, [R1+0x28] ;  /* 0x0000280001267983 */ /* 0x000f2c0000300800 */
        /* <DEDUP_REMOVED lines=27> */
[----:B------:R-:W-:Y:S02]  /*10a10*/  FFMA.FTZ R133, R133, R33, R39 ;  /* 0x0000002185857223 */ /* 0x000fe40000010027 */
[----:B------:R-:W-:Y:S02]  /*10a20*/  FADD.FTZ R0, R2, R0 ;  /* 0x0000000002007221 */ /* 0x000fe40000010000 */
[----:B------:R-:W-:Y:S02]  /*10a30*/  FFMA.FTZ R132, R132, R32, R34 ;  /* 0x0000002084847223 */ /* 0x000fe40000010022 */
[----:B------:R-:W-:Y:S02]  /*10a40*/  FADD.FTZ R6, R30, R133 ;  /* 0x000000851e067221 */ /* 0x000fe40000010000 */
[----:B------:R-:W-:Y:S01]  /*10a50*/  FADD.FTZ R4, R31, R132 ;  /* 0x000000841f047221 */ /* 0x000fe20000010000 */
[----:B------:R-:W-:Y:S01]  /*10a60*/  MOV R132, R136 ;  /* 0x0000008800847202 */ /* 0x000fe20000000f00 */
[----:B------:R-:W-:Y:S02]  /*10a70*/  FADD.FTZ R6, R26, R6 ;  /* 0x000000061a067221 */ /* 0x000fe40000010000 */
        /* <DEDUP_REMOVED lines=48> */
.L_x_1123:
        /* <DEDUP_REMOVED lines=17> */
[----:B------:R1:W-:Y:S04]  /*10e90*/  STL [R1+0xc], R0 ;  /* 0x00000c0001007387 */ /* 0x0003e80000100800 */
[----:B------:R1:W-:Y:S02]  /*10ea0*/  STL [R1+0x10], R2 ;  /* 0x0000100201007387 */ /* 0x0003e40000100800 */
.L_x_1145:
[----:B------:R-:W2:Y:S01]  /*10eb0*/  LDL R249, [R1+0x14] ;  /* 0x0000140001f97983 */ /* 0x000ea20000100800 */
[----:B-1----:R-:W-:Y:S01]  /*10ec0*/  SHF.R.S32.HI R0, RZ, 0x1f, R243 ;  /* 0x0000001fff007819 */ /* 0x002fe200000114f3 */
[----:B------:R-:W-:Y:S04]  /*10ed0*/  DEPBAR.LE SB0, 0x0 ;  /* 0x000080000000791a */ /* 0x000fe80000000000 */
[----:B------:R-:W3:Y:S01]  /*10ee0*/  LDL R247, [R1+0x18] ;  /* 0x0000180001f77983 */ /* 0x000ee20000100800 */
[----:B------:R-:W-:Y:S01]  /*10ef0*/  IMAD R0, R0, c[0x0][0x208], RZ ;  /* 0x0000820000007a24 */ /* 0x000fe200078e02ff */
[----:B------:R-:W-:Y:S01]  /*10f00*/  UISETP.GT.AND UP0, UPT, UR26, UR7, UPT ;  /* 0x000000071a00728c */ /* 0x000fe2000bf04270 */
[C---:B------:R-:W-:Y:S01]  /*10f10*/  IMAD.WIDE.U32 R2, R243.reuse, c[0x0][0x208], RZ ;  /* 0x00008200f3027a25 */ /* 0x040fe200078e00ff */
[----:B------:R-:W4:Y:S03]  /*10f20*/  LDL R248, [R1+0xc] ;  /* 0x00000c0001f87983 */ /* 0x000f260000100800 */
[----:B------:R-:W-:Y:S01]  /*10f30*/  IMAD R0, R243, c[0x0][0x20c], R0 ;  /* 0x00008300f3007a24 */ /* 0x000fe200078e0200 */
[----:B------:R-:W4:Y:S04]  /*10f40*/  LDL R38, [R1+0x8] ;  /* 0x0000080001267983 */ /* 0x000f280000100800 */
[----:B------:R-:W4:Y:S01]  /*10f50*/  LDL R246, [R1+0x10] ;  /* 0x0000100001f67983 */ /* 0x000f220000100800 */
[----:B------:R-:W-:Y:S02]  /*10f60*/  IADD3 R3, R3, R0, RZ ;  /* 0x0000000003037210 */ /* 0x000fe40007ffe0ff */
[----:B------:R-:W-:Y:S01]  /*10f70*/  SHF.R.S32.HI R0, RZ, 0x1f, R242 ;  /* 0x0000001fff007819 */ /* 0x000fe200000114f2 */
[----:B------:R-:W-:Y:S02]  /*10f80*/  BAR.SYNC.DEFER_BLOCKING 0x0 ;  /* 0x0000000000007b1d */ /* 0x000fe40000010000 */
[----:B------:R-:W-:Y:S04]  /*10f90*/  IMAD.WIDE.U32 R2, R242, c[0x0][0x218], R2 ;  /* 0x00008600f2027a25 */ /* 0x000fe800078e0002 */
[----:B------:R-:W-:Y:S01]  /*10fa0*/  IMAD R0, R0, c[0x0][0x218], RZ ;  /* 0x0000860000007a24 */ /* 0x000fe200078e02ff */
[----:B------:R-:W-:Y:S03]  /*10fb0*/  IADD3 R2, P0, R2, UR24, RZ ;  /* 0x0000001802027c10 */ /* 0x000fe6000ff1e0ff */
[----:B------:R-:W-:Y:S05]  /*10fc0*/  IMAD R0, R242, c[0x0][0x21c], R0 ;  /* 0x00008700f2007a24 */ /* 0x000fea00078e0200 */
[----:B------:R-:W-:Y:S02]  /*10fd0*/  IADD3.X R3, R3, UR20, R0, P0, !PT ;  /* 0x0000001403037c10 */ /* 0x000fe400087fe400 */
[C---:B------:R-:W-:Y:S04]  /*10fe0*/  LEA R0, P0, R2.reuse, c[0x0][0x1f8], 0x1 ;  /* 0x00007e0002007a11 */ /* 0x040fe800078008ff */
[----:B------:R-:W-:Y:S01]  /*10ff0*/  LEA.HI.X R2, R2, c[0x0][0x1fc], R3, 0x1, P0 ;  /* 0x00007f0002027a11 */ /* 0x000fe200000f0c03 */
[----:B-----5:R-:W-:Y:S08]  /*11000*/  LDSM.16.M88.4 R48, [R231+0x8080] ;  /* 0x00808000e730783b */ /* 0x020ff00000000200 */
        /* <DEDUP_REMOVED lines=19> */
[C---:B--2---:R-:W-:Y:S04]  /*11140*/  IADD3 R24, P1, R3.reuse, R249, RZ ;  /* 0x000000f903187210 */ /* 0x044fe80007f3e0ff */
[----:B---3--:R-:W-:Y:S02]  /*11150*/  IADD3.X R25, R20, R247, RZ, P1, !PT ;  /* 0x000000f714197210 */ /* 0x008fe40000ffe4ff */
[----:B-1----:R-:W-:Y:S02]  /*11160*/  IADD3 R36, P1, R0, R249, RZ ;  /* 0x000000f900247210 */ /* 0x002fe40007f3e0ff */
[----:B----4-:R-:W-:Y:S02]  /*11170*/  IADD3 R2, P0, R3, R248, RZ ;  /* 0x000000f803027210 */ /* 0x010fe40007f1e0ff */
[----:B------:R-:W-:Y:S01]  /*11180*/  IADD3.X R37, R30, R247, RZ, P1, !PT ;  /* 0x000000f71e257210 */ /* 0x000fe20000ffe4ff */
[----:B------:R-:W-:Y:S01]  /*11190*/  @!PT LDS RZ, [RZ] ;  /* 0x00000000fffff984 */ /* 0x000fe20000000800 */
[----:B------:R1:W-:Y:S01]  /*111a0*/  LDGSTS.E.BYPASS.LTC128B.128 [R38], [R24.64], !P6 ;  /* 0x0000000018267fae */ /* 0x0003e2000f101d56 */
[----:B------:R-:W-:Y:S02]  /*111b0*/  IADD3.X R3, R20, R246, RZ, P0, !PT ;  /* 0x000000f614037210 */ /* 0x000fe400007fe4ff */
[-C--:B------:R-:W-:Y:S01]  /*111c0*/  HMMA.16816.F32 R20, R48, R32.reuse, RZ ;  /* 0x000000203014723c */ /* 0x080fe200000018ff */
[C---:B------:R-:W-:Y:S04]  /*111d0*/  IADD3 R28, P0, R26.reuse, R249, RZ ;  /* 0x000000f91a1c7210 */ /* 0x040fe80007f1e0ff */
[----:B------:R2:W-:Y:S01]  /*111e0*/  LDGSTS.E.BYPASS.LTC128B.128 [R38+0x1800], [R2.64], !P5 ;  /* 0x0180000002267fae */ /* 0x0005e2000e901d56 */
[C---:B------:R-:W-:Y:S07]  /*111f0*/  IADD3.X R29, R31.reuse, R247, RZ, P0, !PT ;  /* 0x000000f71f1d7210 */ /* 0x040fee00007fe4ff */
[----:B------:R3:W-:Y:S01]  /*11200*/  LDGSTS.E.BYPASS.LTC128B.128 [R38+0x800], [R28.64], !P6 ;  /* 0x008000001c267fae */ /* 0x0007e2000f101d56 */
[----:B--2---:R-:W-:Y:S02]  /*11210*/  IADD3 R2, P2, R26, R248, RZ ;  /* 0x000000f81a027210 */ /* 0x004fe40007f5e0ff */
[C---:B-1----:R-:W-:Y:S02]  /*11220*/  HMMA.16816.F32 R24, R44.reuse, R32, RZ ;  /* 0x000000202c18723c */ /* 0x042fe400000018ff */
[----:B------:R-:W-:Y:S05]  /*11230*/  IADD3.X R3, R31, R246, RZ, P2, !PT ;  /* 0x000000f61f037210 */ /* 0x000fea00017fe4ff */
        /* <DEDUP_REMOVED lines=166> */
[----:B------:R1:W1:Y:S01]  /*11ca0*/  MUFU.TANH R133, R21 ;  /* 0x0000001500857308 */ /* 0x0002620000002400 */
[-C--:B------:R-:W-:Y:S03]  /*11cb0*/  HMMA.16816.F32 R44, R192, R10.reuse, R44 ;  /* 0x0000000ac02c723c */ /* 0x080fe6000000182c */
[----:B------:R-:W-:Y:S02]  /*11cc0*/  FMUL.FTZ R28, R28, c[0x0][0x320] ;  /* 0x0000c8001c1c7a20 */ /* 0x000fe40000410000 */
[----:B------:R-:W-:Y:S02]  /*11cd0*/  FMUL.FTZ R29, R29, c[0x0][0x320] ;  /* 0x0000c8001d1d7a20 */ /* 0x000fe40000410000 */
[----:B------:R-:W-:Y:S01]  /*11ce0*/  FMUL.FTZ R30, R30, c[0x0][0x320] ;  /* 0x0000c8001e1e7a20 */ /* 0x000fe20000410000 */
[----:B------:R-:W-:Y:S01]  /*11cf0*/  HMMA.16816.F32 R48, R216, R10, R48 ;  /* 0x0000000ad830723c */ /* 0x000fe20000001830 */
[----:B------:R2:W2:Y:S03]  /*11d00*/  MUFU.TANH R198, R22 ;  /* 0x0000001600c67308 */ /* 0x0004a60000002400 */
[----:B------:R-:W-:Y:S02]  /*11d10*/  FMUL.FTZ R31, R31, c[0x0][0x320] ;  /* 0x0000c8001f1f7a20 */ /* 0x000fe40000410000 */
[----:B------:R-:W-:Y:S02]  /*11d20*/  FMUL.FTZ R19, R37, c[0x0][0x320] ;  /* 0x0000c80025137a20 */ /* 0x000fe40000410000 */
[----:B------:R-:W-:Y:S03]  /*11d30*/  FMUL.FTZ R42, R42, c[0x0][0x320] ;  /* 0x0000c8002a2a7a20 */ /* 0x000fe60000410000 */
[----:B------:R3:W3:Y:S01]  /*11d40*/  MUFU.TANH R199, R23 ;  /* 0x0000001700c77308 */ /* 0x0006e20000002400 */
[----:B------:R-:W-:Y:S04]  /*11d50*/  FMUL.FTZ R43, R43, c[0x0][0x320] ;  /* 0x0000c8002b2b7a20 */ /* 0x000fe80000410000 */
[----:B-1----:R-:W-:Y:S02]  /*11d60*/  FMUL.FTZ R21, R45, c[0x0][0x320] ;  /* 0x0000c8002d157a20 */ /* 0x002fe40000410000 */
[----:B------:R-:W-:Y:S02]  /*11d70*/  FMUL.FTZ R46, R46, c[0x0][0x320] ;  /* 0x0000c8002e2e7a20 */ /* 0x000fe40000410000 */
[----:B------:R-:W-:Y:S01]  /*11d80*/  FMUL.FTZ R47, R47, c[0x0][0x320] ;  /* 0x0000c8002f2f7a20 */ /* 0x000fe20000410000 */
[----:B------:R1:W1:Y:S03]  /*11d90*/  MUFU.TANH R205, R24 ;  /* 0x0000001800cd7308 */ /* 0x0002660000002400 */
[----:B------:R-:W-:Y:S02]  /*11da0*/  FMUL.FTZ R14, R48, c[0x0][0x320] ;  /* 0x0000c800300e7a20 */ /* 0x000fe40000410000 */
[----:B--2---:R-:W-:Y:S02]  /*11db0*/  FMUL.FTZ R22, R36, c[0x0][0x320] ;  /* 0x0000c80024167a20 */ /* 0x004fe40000410000 */
[----:B------:R-:W-:Y:S02]  /*11dc0*/  FMUL.FTZ R13, R49, c[0x0][0x320] ;  /* 0x0000c800310d7a20 */ /* 0x000fe40000410000 */
[----:B------:R-:W-:Y:S01]  /*11dd0*/  FMUL.FTZ R20, R50, c[0x0][0x320] ;  /* 0x0000c80032147a20 */ /* 0x000fe20000410000 */
[----:B------:R2:W2:Y:S01]  /*11de0*/  MUFU.TANH R208, R25 ;  /* 0x0000001900d07308 */ /* 0x0004a20000002400 */
[----:B------:R-:W-:Y:S02]  /*11df0*/  FMUL.FTZ R18, R51, c[0x0][0x320] ;  /* 0x0000c80033127a20 */ /* 0x000fe40000410000 */
[----:B---3--:R-:W-:Y:S07]  /*11e00*/  FMUL.FTZ R23, R33, c[0x0][0x320] ;  /* 0x0000c80021177a20 */ /* 0x008fee0000410000 */
        /* <DEDUP_REMOVED lines=12> */
[----:B------:R-:W3:Y:S01]  /*11ed0*/  MUFU.TANH R16, R16 ;  /* 0x0000001000107308 */ /* 0x000ee20000002400 */
[----:B-1----:R-:W-:Y:S09]  /*11ee0*/  FMUL.FTZ R30, R35, c[0x0][0x320] ;  /* 0x0000c800231e7a20 */ /* 0x002ff20000410000 */
[----:B------:R-:W1:Y:S01]  /*11ef0*/  MUFU.TANH R17, R17 ;  /* 0x0000001100117308 */ /* 0x000e620000002400 */
[----:B--2---:R-:W-:Y:S09]  /*11f00*/  FMUL.FTZ R31, R34, c[0x0][0x320] ;  /* 0x0000c800221f7a20 */ /* 0x004ff20000410000 */
[----:B------:R-:W2:Y:S10]  /*11f10*/  MUFU.TANH R24, R24 ;  /* 0x0000001800187308 */ /* 0x000eb40000002400 */
        /* <DEDUP_REMOVED lines=52> */
[----:B------:R-:W5:Y:S04]  /*12260*/  SHFL.IDX PT, R5, R0, RZ, 0x181f ;  /* 0x00181fff00057589 */ /* 0x000f6800000e0000 */
[----:B------:R-:W1:Y:S04]  /*12270*/  SHFL.IDX PT, R12, R0, 0x1, 0x181f ;  /* 0x00381f00000c7f89 */ /* 0x000e6800000e0000 */
[----:B------:R-:W1:Y:S01]  /*12280*/  SHFL.IDX PT, R0, R0, 0x2, 0x181f ;  /* 0x00581f0000007f89 */ /* 0x000e6200000e0000 */
[CC--:B--2---:R-:W-:Y:S02]  /*12290*/  IADD3 R10, P1, R4.reuse, R248.reuse, RZ ;  /* 0x000000f8040a7210 */ /* 0x0c4fe40007f3e0ff */
[----:B----4-:R-:W-:Y:S04]  /*122a0*/  IADD3 R2, P0, R4, R249, RZ ;  /* 0x000000f904027210 */ /* 0x010fe80007f1e0ff */
[C---:B-----5:R-:W-:Y:S01]  /*122b0*/  IADD3.X R3, R5.reuse, R247, RZ, P0, !PT ;  /* 0x000000f705037210 */ /* 0x060fe200007fe4ff */
[--C-:B------:R-:W-:Y:S01]  /*122c0*/  IMAD.X R11, R5, 0x1, R246.reuse, P1 ;  /* 0x00000001050b7824 */ /* 0x100fe200008e06f6 */
[CC--:B------:R-:W-:Y:S02]  /*122d0*/  IADD3 R8, P0, R6.reuse, R249.reuse, RZ ;  /* 0x000000f906087210 */ /* 0x0c0fe40007f1e0ff */
[-C--:B------:R-:W-:Y:S01]  /*122e0*/  IADD3 R6, P2, R6, R248.reuse, RZ ;  /* 0x000000f806067210 */ /* 0x080fe20007f5e0ff */
[----:B---3--:R2:W-:Y:S01]  /*122f0*/  LDGSTS.E.BYPASS.LTC128B.128 [R15+0x5080], [R2.64], !P6 ;  /* 0x05080000020f7fae */ /* 0x0085e2000f101d56 */
[C---:B------:R-:W-:Y:S01]  /*12300*/  IADD3 R4, P1, R7.reuse, R249, RZ ;  /* 0x000000f907047210 */ /* 0x040fe20007f3e0ff */
[----:B-1----:R-:W-:Y:S02]  /*12310*/  IMAD.X R9, R12, 0x1, R247, P0 ;  /* 0x000000010c097824 */ /* 0x002fe400000e06f7 */
[----:B------:R1:W-:Y:S01]  /*12320*/  LDGSTS.E.BYPASS.LTC128B.128 [R15+0x6880], [R10.64], !P5 ;  /* 0x068800000a0f7fae */ /* 0x0003e2000e901d56 */
[----:B------:R-:W-:Y:S03]  /*12330*/  IADD3.X R5, R0, R247, RZ, P1, !PT ;  /* 0x000000f700057210 */ /* 0x000fe60000ffe4ff */
[----:B------:R1:W-:Y:S01]  /*12340*/  LDGSTS.E.BYPASS.LTC128B.128 [R15+0x5880], [R8.64], !P6 ;  /* 0x05880000080f7fae */ /* 0x0003e2000f101d56 */
[----:B--2---:R-:W-:Y:S01]  /*12350*/  IADD3 R2, P0, R7, R248, RZ ;  /* 0x000000f807027210 */ /* 0x004fe20007f1e0ff */
[--C-:B------:R-:W-:Y:S04]  /*12360*/  IMAD.X R7, R12, 0x1, R246.reuse, P2 ;  /* 0x000000010c077824 */ /* 0x100fe800010e06f6 */
[----:B------:R-:W-:Y:S01]  /*12370*/  IMAD.X R3, R0, 0x1, R246, P0 ;  /* 0x0000000100037824 */ /* 0x000fe200000e06f6 */
[----:B------:R1:W-:Y:S04]  /*12380*/  LDGSTS.E.BYPASS.LTC128B.128 [R15+0x7080], [R6.64], !P5 ;  /* 0x07080000060f7fae */ /* 0x0003e8000e901d56 */
[----:B------:R1:W-:Y:S04]  /*12390*/  LDGSTS.E.BYPASS.LTC128B.128 [R15+0x6080], [R4.64], !P6 ;  /* 0x06080000040f7fae */ /* 0x0003e8000f101d56 */
[----:B------:R1:W-:Y:S02]  /*123a0*/  LDGSTS.E.BYPASS.LTC128B.128 [R15+0x7880], [R2.64], !P5 ;  /* 0x07880000020f7fae */ /* 0x0003e4000e901d56 */
.L_x_1128:
        /* <DEDUP_REMOVED lines=15> */
[----:B------:R-:W1:Y:S01]  /*124a0*/  SHFL.IDX PT, R3, R4, RZ, 0x1c1f ;  /* 0x001c1fff04037589 */ /* 0x000e6200000e0000 */
[----:B------:R-:W-:Y:S04]  /*124b0*/  IADD3 R0, -R2, 0x1, R0 ;  /* 0x0000000102007810 */ /* 0x000fe80007ffe100 */
        /* <DEDUP_REMOVED lines=20> */
.L_x_1131:
[----:B------:R-:W-:Y:S04]  /*12600*/  MOV R8, c[0x0][0x32c] ;  /* 0x0000cb0000087a02 */ /* 0x000fe80000000f00 */
[----:B------:R-:W-:Y:S11]  /*12610*/  ISETP.NE.AND P0, PT, R8, 0x1, PT ;  /* 0x000000010800780c */ /* 0x000ff60003f05270 */
[----:B------:R-:W-:Y:S02]  /*12620*/  @!UPT UIADD3 URZ, URZ, URZ, URZ ;  /* 0x0000003f3f3ff290 */ /* 0x000fe4000fffe03f */
[----:B------:R-:W-:Y:S05]  /*12630*/  @P0 IMAD.HI.U32 R8, R3, c[0x0][0x330], RZ ;  /* 0x0000cc0003080a27 */ /* 0x000fea00078e00ff */
[----:B------:R-:W-:Y:S02]  /*12640*/  @P0 SHF.R.U32.HI R3, RZ, c[0x0][0x334], R8 ;  /* 0x0000cd00ff030a19 */ /* 0x000fe40000011608 */
.L_x_1132:
[----:B------:R-:W-:Y:S05]  /*12650*/  BSYNC B0 ;  /* 0x0000000000007941 */ /* 0x000fea0003800000 */
.L_x_1130:
[----:B------:R-:W-:Y:S05]  /*12660*/  IMAD R3, R3, c[0x0][0x32c], R7 ;  /* 0x0000cb0003037a24 */ /* 0x000fea00078e0207 */
[----:B------:R-:W-:Y:S02]  /*12670*/  IADD3 R8, R3, c[0x0][0x32c], RZ ;  /* 0x0000cb0003087a10 */ /* 0x000fe40007ffe0ff */
[----:B------:R-:W-:Y:S02]  /*12680*/  IMNMX R0, R0, R3, !PT ;  /* 0x0000000300007217 */ /* 0x000fe40007800200 */
[----:B------:R-:W-:Y:S02]  /*12690*/  IMNMX R2, R2, R8, PT ;  /* 0x0000000802027217 */ /* 0x000fe40003800200 */
.L_x_1129:
        /* <DEDUP_REMOVED lines=87> */
.L_x_1135:
[----:B------:R-:W-:Y:S04]  /*12c10*/  MOV R8, c[0x0][0x32c] ;  /* 0x0000cb0000087a02 */ /* 0x000fe80000000f00 */
[----:B------:R-:W-:Y:S11]  /*12c20*/  ISETP.NE.AND P0, PT, R8, 0x1, PT ;  /* 0x000000010800780c */ /* 0x000ff60003f05270 */
[----:B------:R-:W-:Y:S02]  /*12c30*/  @!UPT UIADD3 URZ, URZ, URZ, URZ ;  /* 0x0000003f3f3ff290 */ /* 0x000fe4000fffe03f */
[----:B------:R-:W-:Y:S05]  /*12c40*/  @P0 IMAD.HI.U32 R8, R3, c[0x0][0x330], RZ ;  /* 0x0000cc0003080a27 */ /* 0x000fea00078e00ff */
[----:B------:R-:W-:Y:S02]  /*12c50*/  @P0 SHF.R.U32.HI R3, RZ, c[0x0][0x334], R8 ;  /* 0x0000cd00ff030a19 */ /* 0x000fe40000011608 */
.L_x_1136:
[----:B------:R-:W-:Y:S05]  /*12c60*/  BSYNC B0 ;  /* 0x0000000000007941 */ /* 0x000fea0003800000 */
.L_x_1134:
[----:B------:R-:W-:Y:S05]  /*12c70*/  IMAD R3, R3, c[0x0][0x32c], R7 ;  /* 0x0000cb0003037a24 */ /* 0x000fea00078e0207 */
[----:B------:R-:W-:Y:S02]  /*12c80*/  IADD3 R8, R3, c[0x0][0x32c], RZ ;  /* 0x0000cb0003087a10 */ /* 0x000fe40007ffe0ff */
[----:B------:R-:W-:Y:S02]  /*12c90*/  IMNMX R0, R0, R3, !PT ;  /* 0x0000000300007217 */ /* 0x000fe40007800200 */
[----:B------:R-:W-:Y:S02]  /*12ca0*/  IMNMX R2, R2, R8, PT ;  /* 0x0000000802027217 */ /* 0x000fe40003800200 */
.L_x_1133:
        /* <DEDUP_REMOVED lines=85> */
.L_x_1139:
[----:B------:R-:W-:Y:S04]  /*13200*/  MOV R8, c[0x0][0x32c] ;  /* 0x0000cb0000087a02 */ /* 0x000fe80000000f00 */
[----:B------:R-:W-:Y:S11]  /*13210*/  ISETP.NE.AND P0, PT, R8, 0x1, PT ;  /* 0x000000010800780c */ /* 0x000ff60003f05270 */
[----:B------:R-:W-:Y:S02]  /*13220*/  @!UPT UIADD3 URZ, URZ, URZ, URZ ;  /* 0x0000003f3f3ff290 */ /* 0x000fe4000fffe03f */
[----:B------:R-:W-:Y:S05]  /*13230*/  @P0 IMAD.HI.U32 R8, R3, c[0x0][0x330], RZ ;  /* 0x0000cc0003080a27 */ /* 0x000fea00078e00ff */
[----:B------:R-:W-:Y:S02]  /*13240*/  @P0 SHF.R.U32.HI R3, RZ, c[0x0][0x334], R8 ;  /* 0x0000cd00ff030a19 */ /* 0x000fe40000011608 */
.L_x_1140:
[----:B------:R-:W-:Y:S05]  /*13250*/  BSYNC B0 ;  /* 0x0000000000007941 */ /* 0x000fea0003800000 */
.L_x_1138:
[----:B------:R-:W-:Y:S05]  /*13260*/  IMAD R3, R3, c[0x0][0x32c], R7 ;  /* 0x0000cb0003037a24 */ /* 0x000fea00078e0207 */
[----:B------:R-:W-:Y:S02]  /*13270*/  IADD3 R8, R3, c[0x0][0x32c], RZ ;  /* 0x0000cb0003087a10 */ /* 0x000fe40007ffe0ff */
[----:B------:R-:W-:Y:S02]  /*13280*/  IMNMX R0, R0, R3, !PT ;  /* 0x0000000300007217 */ /* 0x000fe40007800200 */
[----:B------:R-:W-:Y:S02]  /*13290*/  IMNMX R2, R2, R8, PT ;  /* 0x0000000802027217 */ /* 0x000fe40003800200 */
.L_x_1137:
        /* <DEDUP_REMOVED lines=85> */
.L_x_1143:
[----:B------:R-:W-:Y:S04]  /*137f0*/  MOV R4, c[0x0][0x32c] ;  /* 0x0000cb0000047a02 */ /* 0x000fe80000000f00 */
[----:B------:R-:W-:Y:S11]  /*13800*/  ISETP.NE.AND P0, PT, R4, 0x1, PT ;  /* 0x000000010400780c */ /* 0x000ff60003f05270 */
[----:B------:R-:W-:Y:S02]  /*13810*/  @!UPT UIADD3 URZ, URZ, URZ, URZ ;  /* 0x0000003f3f3ff290 */ /* 0x000fe4000fffe03f */
[----:B------:R-:W-:Y:S05]  /*13820*/  @P0 IMAD.HI.U32 R4, R3, c[0x0][0x330], RZ ;  /* 0x0000cc0003040a27 */ /* 0x000fea00078e00ff */
[----:B------:R-:W-:Y:S02]  /*13830*/  @P0 SHF.R.U32.HI R3, RZ, c[0x0][0x334], R4 ;  /* 0x0000cd00ff030a19 */ /* 0x000fe40000011604 */
.L_x_1144:
[----:B------:R-:W-:Y:S05]  /*13840*/  BSYNC B0 ;  /* 0x0000000000007941 */ /* 0x000fea0003800000 */
.L_x_1142:
[----:B------:R-:W-:Y:S05]  /*13850*/  IMAD R7, R3, c[0x0][0x32c], R7 ;  /* 0x0000cb0003077a24 */ /* 0x000fea00078e0207 */
[----:B------:R-:W-:Y:S02]  /*13860*/  IADD3 R3, R7, c[0x0][0x32c], RZ ;  /* 0x0000cb0007037a10 */ /* 0x000fe40007ffe0ff */
[----:B------:R-:W-:Y:S02]  /*13870*/  IMNMX R0, R0, R7, !PT ;  /* 0x0000000700007217 */ /* 0x000fe40007800200 */
[----:B------:R-:W-:Y:S02]  /*13880*/  IMNMX R2, R2, R3, PT ;  /* 0x0000000302027217 */ /* 0x000fe40003800200 */
.L_x_1141:
        /* <DEDUP_REMOVED lines=22> */
[----:B------:R-:W-:Y:S01]  /*139f0*/  PLOP3.LUT P0, PT, PT, PT, UP4, 0x40, 0x0 ;  /* 0x000000000000781c */ /* 0x000fe20003f0e848 */
[----:B------:R-:W-:Y:S01]  /*13a00*/  UISETP.NE.AND UP4, UPT, UR30, URZ, UPT ;  /* 0x0000003f1e00728c */ /* 0x000fe2000bf85270 */
[----:B------:R-:W-:Y:S02]  /*13a10*/  FMNMX.FTZ R137, R201, R137, !PT ;  /* 0x00000089c9897209 */ /* 0x000fe40007810000 */
[----:B------:R-:W-:Y:S02]  /*13a20*/  FMNMX.FTZ R3, R199, R3, !PT ;  /* 0x00000003c7037209 */ /* 0x000fe40007810000 */
[----:B------:R-:W-:Y:S02]  /*13a30*/  FMNMX.FTZ R137, R204, R137, !PT ;  /* 0x00000089cc897209 */ /* 0x000fe40007810000 */
[----:B------:R-:W-:Y:S02]  /*13a40*/  ISETP.GT.AND P0, PT, R0, RZ, P0 ;  /* 0x000000ff0000720c */ /* 0x000fe40000704270 */
[----:B------:R-:W-:Y:S02]  /*13a50*/  FMNMX.FTZ R137, R223, R137, !PT ;  /* 0x00000089df897209 */ /* 0x000fe40007810000 */
[----:B------:R-:W-:Y:S02]  /*13a60*/  ISETP.LT.OR P0, PT, R2, 0x1, P0 ;  /* 0x000000010200780c */ /* 0x000fe40000701670 */
[----:B------:R-:W-:Y:S02]  /*13a70*/  FMNMX.FTZ R3, R203, R3, !PT ;  /* 0x00000003cb037209 */ /* 0x000fe40007810000 */
[----:B------:R-:W-:Y:S02]  /*13a80*/  FSEL R5, R245, -INF , !P0 ;  /* 0xff800000f5057808 */ /* 0x000fe40004000000 */
[----:B------:R-:W-:Y:S02]  /*13a90*/  MOV R245, R33 ;  /* 0x0000002100f57202 */ /* 0x000fe40000000f00 */
        /* <DEDUP_REMOVED lines=12> */
[----:B------:R-:W-:Y:S01]  /*13b60*/  PLOP3.LUT P1, PT, PT, PT, UP2, 0x40, 0x0 ;  /* 0x000000000000781c */ /* 0x000fe20003f2e828 */
[----:B------:R-:W2:Y:S01]  /*13b70*/  SHFL.BFLY PT, R20, R3, 0x2, 0x1f ;  /* 0x0c401f0003147f89 */ /* 0x000ea200000e0000 */
[----:B------:R-:W-:Y:S01]  /*13b80*/  FMNMX.FTZ R4, R18, R4, !PT ;  /* 0x0000000412047209 */ /* 0x000fe20007810000 */
[----:B------:R-:W-:Y:S01]  /*13b90*/  UISETP.NE.AND UP2, UPT, UR28, URZ, UPT ;  /* 0x0000003f1c00728c */ /* 0x000fe2000bf45270 */
[----:B------:R-:W-:Y:S01]  /*13ba0*/  PLOP3.LUT P0, PT, PT, PT, UP1, 0x40, 0x0 ;  /* 0x000000000000781c */ /* 0x000fe20003f0e818 */
[----:B------:R-:W-:Y:S01]  /*13bb0*/  UISETP.NE.AND UP1, UPT, UR27, URZ, UPT ;  /* 0x0000003f1b00728c */ /* 0x000fe2000bf25270 */
[----:B------:R-:W-:Y:S02]  /*13bc0*/  FMNMX.FTZ R4, R205, R4, !PT ;  /* 0x00000004cd047209 */ /* 0x000fe40007810000 */
[----:B------:R-:W-:Y:S02]  /*13bd0*/  ISETP.GT.AND P1, PT, R0, 0x8, P1 ;  /* 0x000000080000780c */ /* 0x000fe40000f24270 */
[----:B------:R-:W-:Y:S02]  /*13be0*/  FMNMX.FTZ R4, R208, R4, !PT ;  /* 0x00000004d0047209 */ /* 0x000fe40007810000 */
[----:B------:R-:W-:Y:S02]  /*13bf0*/  ISETP.GT.AND P0, PT, R0, 0x9, P0 ;  /* 0x000000090000780c */ /* 0x000fe40000704270 */
[----:B------:R-:W-:Y:S02]  /*13c00*/  FMNMX.FTZ R4, R210, R4, !PT ;  /* 0x00000004d2047209 */ /* 0x000fe40007810000 */
[C---:B------:R-:W-:Y:S02]  /*13c10*/  ISETP.LT.OR P1, PT, R2.reuse, 0x9, P1 ;  /* 0x000000090200780c */ /* 0x040fe40000f21670 */
[----:B------:R-:W-:Y:S02]  /*13c20*/  ISETP.LT.OR P0, PT, R2, 0xa, P0 ;  /* 0x0000000a0200780c */ /* 0x000fe40000701670 */
[----:B------:R-:W-:Y:S01]  /*13c30*/  PLOP3.LUT P2, PT, PT, PT, UP3, 0x40, 0x0 ;  /* 0x000000000000781c */ /* 0x000fe20003f4e838 */
[----:B------:R-:W-:Y:S01]  /*13c40*/  UISETP.NE.AND UP3, UPT, UR29, URZ, UPT ;  /* 0x0000003f1d00728c */ /* 0x000fe2000bf65270 */
[----:B------:R-:W-:Y:S02]  /*13c50*/  FMNMX.FTZ R4, R211, R4, !PT ;  /* 0x00000004d3047209 */ /* 0x000fe40007810000 */
[----:B------:R-:W-:Y:S02]  /*13c60*/  FSEL R24, R215, -INF , !P1 ;  /* 0xff800000d7187808 */ /* 0x000fe40004800000 */
[----:B-1----:R-:W-:Y:S02]  /*13c70*/  FMNMX.FTZ R137, R137, R6, !PT ;  /* 0x0000000689897209 */ /* 0x002fe40007810000 */
[----:B--2---:R-:W-:Y:S02]  /*13c80*/  FMNMX.FTZ R3, R3, R20, !PT ;  /* 0x0000001403037209 */ /* 0x004fe40007810000 */
[----:B------:R-:W-:Y:S01]  /*13c90*/  FSEL R25, R214, -INF , !P0 ;  /* 0xff800000d6197808 */ /* 0x000fe20004000000 */
[----:B------:R-:W1:Y:S01]  /*13ca0*/  SHFL.BFLY PT, R6, R137, 0x1, 0x1f ;  /* 0x0c201f0089067f89 */ /* 0x000e6200000e0000 */
[----:B------:R-:W-:Y:S02]  /*13cb0*/  ISETP.GT.AND P2, PT, R0, 0x1, P2 ;  /* 0x000000010000780c */ /* 0x000fe40001744270 */
[----:B------:R-:W-:Y:S02]  /*13cc0*/  PLOP3.LUT P1, PT, PT, PT, UP6, 0x40, 0x0 ;  /* 0x000000000000781c */ /* 0x000fe40003f2e868 */
[----:B------:R-:W-:Y:S02]  /*13cd0*/  PLOP3.LUT P0, PT, PT, PT, UP5, 0x40, 0x0 ;  /* 0x000000000000781c */ /* 0x000fe40003f0e858 */
[----:B------:R-:W-:Y:S01]  /*13ce0*/  FMNMX.FTZ R4, R247, R4, !PT ;  /* 0x00000004f7047209 */ /* 0x000fe20007810000 */
[----:B------:R-:W2:Y:S01]  /*13cf0*/  SHFL.BFLY PT, R136, R3, 0x1, 0x1f ;  /* 0x0c201f0003887f89 */ /* 0x000ea200000e0000 */
[----:B------:R-:W-:Y:S02]  /*13d00*/  ISETP.LT.OR P2, PT, R2, 0x2, P2 ;  /* 0x000000020200780c */ /* 0x000fe40001741670 */
[C---:B------:R-:W-:Y:S02]  /*13d10*/  ISETP.GT.AND P1, PT, R0.reuse, 0x11, P1 ;  /* 0x000000110000780c */ /* 0x040fe40000f24270 */
[----:B------:R-:W-:Y:S02]  /*13d20*/  ISETP.GT.AND P0, PT, R0, 0x18, P0 ;  /* 0x000000180000780c */ /* 0x000fe40000704270 */
[----:B------:R-:W-:Y:S02]  /*13d30*/  FMNMX.FTZ R4, R248, R4, !PT ;  /* 0x00000004f8047209 */ /* 0x000fe40007810000 */
[----:B------:R-:W-:Y:S02]  /*13d40*/  FSEL R7, R244, -INF , !P2 ;  /* 0xff800000f4077808 */ /* 0x000fe40005000000 */
[C---:B------:R-:W-:Y:S02]  /*13d50*/  ISETP.LT.OR P1, PT, R2.reuse, 0x12, P1 ;  /* 0x000000120200780c */ /* 0x040fe40000f21670 */
[----:B------:R-:W-:Y:S02]  /*13d60*/  ISETP.LT.OR P0, PT, R2, 0x19, P0 ;  /* 0x000000190200780c */ /* 0x000fe40000701670 */
[----:B------:R-:W-:Y:S01]  /*13d70*/  PLOP3.LUT P2, PT, PT, PT, UP0, 0x40, 0x0 ;  /* 0x000000000000781c */ /* 0x000fe20003f4e808 */
[----:B------:R-:W-:Y:S01]  /*13d80*/  UISETP.NE.AND UP0, UPT, UR5, URZ, UPT ;  /* 0x0000003f0500728c */ /* 0x000fe2000bf05270 */
[----:B-1----:R-:W-:Y:S02]  /*13d90*/  FMNMX.FTZ R137, R137, R6, !PT ;  /* 0x0000000689897209 */ /* 0x002fe40007810000 */
[----:B------:R-:W-:Y:S02]  /*13da0*/  FMNMX.FTZ R6, R5, R139, !PT ;  /* 0x0000008b05067209 */ /* 0x000fe40007810000 */
[----:B------:R-:W-:Y:S01]  /*13db0*/  FMNMX.FTZ R4, R249, R4, !PT ;  /* 0x00000004f9047209 */ /* 0x000fe20007810000 */
[----:B------:R-:W-:Y:S01]  /*13dc0*/  FMUL.FTZ R141, R137, c[0x0][0x2d0] ;  /* 0x0000b400898d7a20 */ /* 0x000fe20000410000 */
[----:B------:R-:W-:Y:S02]  /*13dd0*/  FSEL R202, R220, -INF , !P1 ;  /* 0xff800000dcca7808 */ /* 0x000fe40004800000 */
[----:B------:R-:W-:Y:S02]  /*13de0*/  FMNMX.FTZ R6, R7, R6, !PT ;  /* 0x0000000607067209 */ /* 0x000fe40007810000 */
[----:B------:R-:W-:Y:S02]  /*13df0*/  FSEL R206, R213, -INF , !P0 ;  /* 0xff800000d5ce7808 */ /* 0x000fe40004000000 */
[----:B------:R-:W-:Y:S02]  /*13e00*/  ISETP.GT.AND P2, PT, R0, 0x10, P2 ;  /* 0x000000100000780c */ /* 0x000fe40001744270 */
[----:B------:R-:W-:Y:S02]  /*13e10*/  PLOP3.LUT P1, PT, PT, PT, UP4, 0x40, 0x0 ;  /* 0x000000000000781c */ /* 0x000fe40003f2e848 */
[----:B------:R-:W-:Y:S02]  /*13e20*/  PLOP3.LUT P0, PT, PT, PT, UP3, 0x40, 0x0 ;  /* 0x000000000000781c */ /* 0x000fe40003f0e838 */
[----:B------:R-:W-:Y:S02]  /*13e30*/  FMNMX.FTZ R4, R251, R4, !PT ;  /* 0x00000004fb047209 */ /* 0x000fe40007810000 */
[----:B--2---:R-:W-:Y:S02]  /*13e40*/  FMNMX.FTZ R136, R3, R136, !PT ;  /* 0x0000008803887209 */ /* 0x004fe40007810000 */
[----:B------:R-:W-:Y:S01]  /*13e50*/  FMNMX.FTZ R3, R24, R6, !PT ;  /* 0x0000000618037209 */ /* 0x000fe20007810000 */
[----:B------:R-:W1:Y:S01]  /*13e60*/  SHFL.BFLY PT, R20, R4, 0x2, 0x1f ;  /* 0x0c401f0004147f89 */ /* 0x000e6200000e0000 */
[----:B------:R-:W-:Y:S01]  /*13e70*/  ISETP.LT.OR P2, PT, R2, 0x11, P2 ;  /* 0x000000110200780c */ /* 0x000fe20001741670 */
[----:B------:R-:W-:Y:S01]  /*13e80*/  FMUL.FTZ R142, R136, c[0x0][0x2d0] ;  /* 0x0000b400888e7a20 */ /* 0x000fe20000410000 */
[C---:B------:R-:W-:Y:S02]  /*13e90*/  ISETP.GT.AND P1, PT, R0.reuse, 0x19, P1 ;  /* 0x000000190000780c */ /* 0x040fe40000f24270 */
[----:B------:R-:W-:Y:S02]  /*13ea0*/  ISETP.GT.AND P0, PT, R0, 0x20, P0 ;  /* 0x000000200000780c */ /* 0x000fe40000704270 */
[----:B------:R-:W-:Y:S02]  /*13eb0*/  FMNMX.FTZ R3, R25, R3, !PT ;  /* 0x0000000319037209 */ /* 0x000fe40007810000 */
[----:B------:R-:W-:Y:S02]  /*13ec0*/  FSEL R200, R221, -INF , !P2 ;  /* 0xff800000ddc87808 */ /* 0x000fe40005000000 */
[C---:B------:R-:W-:Y:S02]  /*13ed0*/  ISETP.LT.OR P1, PT, R2.reuse, 0x1a, P1 ;  /* 0x0000001a0200780c */ /* 0x040fe40000f21670 */
[----:B------:R-:W-:Y:S02]  /*13ee0*/  ISETP.LT.OR P0, PT, R2, 0x21, P0 ;  /* 0x000000210200780c */ /* 0x000fe40000701670 */
[----:B------:R-:W-:Y:S02]  /*13ef0*/  FSEL R209, R212, -INF , !P1 ;  /* 0xff800000d4d17808 */ /* 0x000fe40004800000 */
[----:B------:R-:W-:Y:S02]  /*13f00*/  FSEL R212, R42, -INF , !P0 ;  /* 0xff8000002ad47808 */ /* 0x000fe40004000000 */
[----:B------:R-:W-:Y:S02]  /*13f10*/  FMNMX.FTZ R3, R200, R3, !PT ;  /* 0x00000003c8037209 */ /* 0x000fe40007810000 */
[----:B------:R-:W-:Y:S02]  /*13f20*/  PLOP3.LUT P0, PT, PT, PT, UP1, 0x40, 0x0 ;  /* 0x000000000000781c */ /* 0x000fe40003f0e818 */
        /* <DEDUP_REMOVED lines=16> */
[----:B------:R-:W-:Y:S02]  /*14030*/  FSETP.NEU.FTZ.AND P1, PT, R136, -INF , PT ;  /* 0xff8000008800780b */ /* 0x000fe40003f3d000 */
[----:B------:R-:W-:Y:S01]  /*14040*/  FMNMX.FTZ R0, R214, R0, !PT ;  /* 0x00000000d6007209 */ /* 0x000fe20007810000 */
[----:B------:R-:W1:Y:S01]  /*14050*/  SHFL.BFLY PT, R135, R4, 0x1, 0x1f ;  /* 0x0c201f0004877f89 */ /* 0x000e6200000e0000 */
[----:B------:R-:W-:Y:S02]  /*14060*/  ISETP.LT.OR P0, PT, R2, 0x2a, P0 ;  /* 0x0000002a0200780c */ /* 0x000fe40000701670 */
[----:B------:R-:W-:Y:S02]  /*14070*/  FSEL R142, R142, RZ, P1 ;  /* 0x000000ff8e8e7208 */ /* 0x000fe40000800000 */
[----:B------:R-:W-:Y:S02]  /*14080*/  FSEL R140, R47, -INF , !P0 ;  /* 0xff8000002f8c7808 */ /* 0x000fe40004000000 */
[----:B------:R-:W-:Y:S01]  /*14090*/  FMNMX.FTZ R0, R213, R0, !PT ;  /* 0x00000000d5007209 */ /* 0x000fe20007810000 */
[--C-:B------:R-:W-:Y:S01]  /*140a0*/  FFMA.FTZ R3, R19, c[0x0][0x2d0], -R142.reuse ;  /* 0x0000b40013037a23 */ /* 0x100fe2000001088e */
[----:B------:R-:W-:Y:S01]  /*140b0*/  FSETP.NEU.FTZ.AND P2, PT, R137, -INF , PT ;  /* 0xff8000008900780b */ /* 0x000fe20003f5d000 */
[--C-:B------:R-:W-:Y:S01]  /*140c0*/  FFMA.FTZ R13, R13, c[0x0][0x2d0], -R142.reuse ;  /* 0x0000b4000d0d7a23 */ /* 0x100fe2000001088e */
[----:B------:R-:W-:Y:S01]  /*140d0*/  FMNMX.FTZ R0, R140, R0, !PT ;  /* 0x000000008c007209 */ /* 0x000fe20007810000 */
[----:B------:R2:W-:Y:S01]  /*140e0*/  MUFU.EX2 R244, R3 ;  /* 0x0000000300f47308 */ /* 0x0005e20000000800 */
[----:B------:R-:W-:Y:S01]  /*140f0*/  FSEL R141, R141, RZ, P2 ;  /* 0x000000ff8d8d7208 */ /* 0x000fe20001000000 */
[--C-:B------:R-:W-:Y:S02]  /*14100*/  FFMA.FTZ R9, R9, c[0x0][0x2d0], -R142.reuse ;  /* 0x0000b40009097a23 */ /* 0x100fe4000001088e */
[----:B------:R-:W2:Y:S01]  /*14110*/  SHFL.BFLY PT, R2, R0, 0x2, 0x1f ;  /* 0x0c401f0000027f89 */ /* 0x000ea200000e0000 */
[----:B------:R-:W-:Y:S02]  /*14120*/  FFMA.FTZ R14, R14, c[0x0][0x2d0], -R142 ;  /* 0x0000b4000e0e7a23 */ /* 0x000fe4000001088e */
[--C-:B------:R-:W-:Y:S02]  /*14130*/  FFMA.FTZ R10, R10, c[0x0][0x2d0], -R141.reuse ;  /* 0x0000b4000a0a7a23 */ /* 0x100fe4000001088d */
[--C-:B------:R-:W-:Y:S01]  /*14140*/  FFMA.FTZ R15, R15, c[0x0][0x2d0], -R141.reuse ;  /* 0x0000b4000f0f7a23 */ /* 0x100fe2000001088d */
[----:B------:R-:W-:Y:S01]  /*14150*/  MUFU.EX2 R33, R13 ;  /* 0x0000000d00217308 */ /* 0x000fe20000000800 */
[--C-:B------:R-:W-:Y:S01]  /*14160*/  FFMA.FTZ R16, R16, c[0x0][0x2d0], -R141.reuse ;  /* 0x0000b40010107a23 */ /* 0x100fe2000001088d */
[----:B-1----:R-:W-:Y:S01]  /*14170*/  FMNMX.FTZ R135, R4, R135, !PT ;  /* 0x0000008704877209 */ /* 0x002fe20007810000 */
[----:B------:R-:W-:Y:S03]  /*14180*/  FFMA.FTZ R17, R17, c[0x0][0x2d0], -R141 ;  /* 0x0000b40011117a23 */ /* 0x000fe6000001088d */
[C---:B------:R-:W-:Y:S01]  /*14190*/  FSETP.NEU.FTZ.AND P0, PT, R135.reuse, -INF , PT ;  /* 0xff8000008700780b */ /* 0x040fe20003f1d000 */
[----:B------:R-:W-:Y:S03]  /*141a0*/  FMUL.FTZ R143, R135, c[0x0][0x2d0] ;  /* 0x0000b400878f7a20 */ /* 0x000fe60000410000 */
[----:B------:R-:W-:Y:S02]  /*141b0*/  MUFU.EX2 R21, R10 ;  /* 0x0000000a00157308 */ /* 0x000fe40000000800 */
[----:B------:R-:W-:Y:S05]  /*141c0*/  FSEL R143, R143, RZ, P0 ;  /* 0x000000ff8f8f7208 */ /* 0x000fea0000000000 */
[--C-:B------:R-:W-:Y:S01]  /*141d0*/  FFMA.FTZ R8, R8, c[0x0][0x2d0], -R143.reuse ;  /* 0x0000b40008087a23 */ /* 0x100fe2000001088f */
[----:B--2---:R-:W-:Y:S01]  /*141e0*/  FMNMX.FTZ R3, R0, R2, !PT ;  /* 0x0000000200037209 */ /* 0x004fe20007810000 */
[--C-:B------:R-:W-:Y:S01]  /*141f0*/  FFMA.FTZ R2, R18, c[0x0][0x2d0], -R143.reuse ;  /* 0x0000b40012027a23 */ /* 0x100fe2000001088f */
[----:B------:R-:W-:Y:S01]  /*14200*/  FSEL R0, R137, RZ, P2 ;  /* 0x000000ff89007208 */ /* 0x000fe20001000000 */
[----:B------:R-:W-:Y:S01]  /*14210*/  MUFU.EX2 R31, R15 ;  /* 0x0000000f001f7308 */ /* 0x000fe20000000800 */
[--C-:B------:R-:W-:Y:S01]  /*14220*/  FFMA.FTZ R12, R12, c[0x0][0x2d0], -R143.reuse ;  /* 0x0000b4000c0c7a23 */ /* 0x100fe2000001088f */
[----:B------:R-:W1:Y:S01]  /*14230*/  SHFL.BFLY PT, R4, R3, 0x1, 0x1f ;  /* 0x0c201f0003047f89 */ /* 0x000e6200000e0000 */
[----:B------:R-:W-:Y:S02]  /*14240*/  FFMA.FTZ R11, R11, c[0x0][0x2d0], -R143 ;  /* 0x0000b4000b0b7a23 */ /* 0x000fe4000001088f */
[----:B------:R-:W-:Y:S04]  /*14250*/  FADD.FTZ R0, -R0, R132 ;  /* 0x0000008400007221 */ /* 0x000fe80000010100 */
[----:B------:R-:W-:Y:S01]  /*14260*/  FMUL.FTZ R0, R0, c[0x0][0x2d0] ;  /* 0x0000b40000007a20 */ /* 0x000fe20000410000 */
[----:B------:R2:W-:Y:S10]  /*14270*/  MUFU.EX2 R221, R2 ;  /* 0x0000000200dd7308 */ /* 0x0005f40000000800 */
[----:B------:R3:W4:Y:S01]  /*14280*/  MUFU.EX2 R133, R0 ;  /* 0x0000000000857308 */ /* 0x0007220000000800 */
[----:B-1----:R-:W-:Y:S09]  /*14290*/  FMNMX.FTZ R3, R4, R3, !PT ;  /* 0x0000000304037209 */ /* 0x002ff20007810000 */
[----:B------:R1:W-:Y:S01]  /*142a0*/  MUFU.EX2 R28, R16 ;  /* 0x00000010001c7308 */ /* 0x0003e20000000800 */
[----:B--2---:R-:W-:Y:S05]  /*142b0*/  FSEL R2, R136, RZ, P1 ;  /* 0x000000ff88027208 */ /* 0x004fea0000800000 */
[----:B------:R-:W-:Y:S04]  /*142c0*/  FADD.FTZ R2, -R2, R134 ;  /* 0x0000008602027221 */ /* 0x000fe80000010100 */
[----:B------:R-:W2:Y:S01]  /*142d0*/  MUFU.EX2 R51, R17 ;  /* 0x0000001100337308 */ /* 0x000ea20000000800 */
[----:B------:R-:W-:Y:S02]  /*142e0*/  FMUL.FTZ R134, R3, c[0x0][0x2d0] ;  /* 0x0000b40003867a20 */ /* 0x000fe40000410000 */
[----:B------:R-:W-:Y:S01]  /*142f0*/  FMUL.FTZ R2, R2, c[0x0][0x2d0] ;  /* 0x0000b40002027a20 */ /* 0x000fe20000410000 */
[----:B---3--:R-:W-:Y:S01]  /*14300*/  FSEL R0, R135, RZ, P0 ;  /* 0x000000ff87007208 */ /* 0x008fe20000000000 */
[----:B----4-:R-:W-:Y:S01]  /*14310*/  FMUL.FTZ R48, R133, R188 ;  /* 0x000000bc85307220 */ /* 0x010fe20000410000 */
[----:B------:R-:W-:Y:S01]  /*14320*/  FSETP.NEU.FTZ.AND P0, PT, R3, -INF , PT ;  /* 0xff8000000300780b */ /* 0x000fe20003f1d000 */
[C---:B------:R-:W-:Y:S02]  /*14330*/  FMUL.FTZ R49, R133.reuse, R189 ;  /* 0x000000bd85317220 */ /* 0x040fe40000410000 */
[----:B------:R-:W-:Y:S01]  /*14340*/  FADD.FTZ R0, -R0, R138 ;  /* 0x0000008a00007221 */ /* 0x000fe20000010100 */
[----:B------:R-:W3:Y:S01]  /*14350*/  MUFU.EX2 R132, R2 ;  /* 0x0000000200847308 */ /* 0x000ee20000000800 */
[----:B------:R-:W-:Y:S01]  /*14360*/  FSEL R134, R134, RZ, P0 ;  /* 0x000000ff86867208 */ /* 0x000fe20000000000 */
[----:B------:R-:W-:Y:S01]  /*14370*/  FMUL.FTZ R52, R133, R52 ;  /* 0x0000003485347220 */ /* 0x000fe20000410000 */
[----:B------:R-:W-:Y:S01]  /*14380*/  MOV R138, R21 ;  /* 0x00000015008a7202 */ /* 0x000fe20000000f00 */
[----:B------:R-:W-:Y:S01]  /*14390*/  FMUL.FTZ R0, R0, c[0x0][0x2d0] ;  /* 0x0000b40000007a20 */ /* 0x000fe20000410000 */
[----:B------:R-:W4:Y:S01]  /*143a0*/  LDSM.16.MT88.4 R20, [R225+0x2080] ;  /* 0x00208000e114783b */ /* 0x000f220000004200 */
[--C-:B------:R-:W-:Y:S01]  /*143b0*/  FFMA.FTZ R4, R25, c[0x0][0x2d0], -R134.reuse ;  /* 0x0000b40019047a23 */ /* 0x100fe20000010886 */
[----:B------:R-:W-:Y:S01]  /*143c0*/  F2FP.PACK_AB R192, R31, R138 ;  /* 0x0000008a1fc0723e */ /* 0x000fe200000000ff */
[--C-:B------:R-:W-:Y:S02]  /*143d0*/  FFMA.FTZ R5, R5, c[0x0][0x2d0], -R134.reuse ;  /* 0x0000b40005057a23 */ /* 0x100fe40000010886 */
[----:B------:R5:W5:Y:S01]  /*143e0*/  MUFU.EX2 R2, R0 ;  /* 0x0000000000027308 */ /* 0x000b620000000800 */
[C---:B-1----:R-:W-:Y:S01]  /*143f0*/  FMUL.FTZ R16, R133.reuse, R156 ;  /* 0x0000009c85107220 */ /* 0x042fe20000410000 */
[----:B------:R-:W-:Y:S01]  /*14400*/  MOV R156, R31 ;  /* 0x0000001f009c7202 */ /* 0x000fe20000000f00 */
        /* <DEDUP_REMOVED lines=11> */
[----:B------:R-:W2:Y:S01]  /*144c0*/  MUFU.EX2 R27, R14 ;  /* 0x0000000e001b7308 */ /* 0x000ea20000000800 */
[----:B------:R-:W-:Y:S01]  /*144d0*/  MOV R159, R28 ;  /* 0x0000001c009f7202 */ /* 0x000fe20000000f00 */
[C---:B------:R-:W-:Y:S01]  /*144e0*/  FMUL.FTZ R34, R132.reuse, R174 ;  /* 0x000000ae84227220 */ /* 0x040fe20000410000 */
[----:B------:R-:W-:Y:S01]  /*144f0*/  MOV R174, R221 ;  /* 0x000000dd00ae7202 */ /* 0x000fe20000000f00 */
[--C-:B-----5:R-:W-:Y:S02]  /*14500*/  FFMA.FTZ R0, R7, c[0x0][0x2d0], -R134.reuse ;  /* 0x0000b40007007a23 */ /* 0x120fe40000010886 */
[----:B------:R-:W-:Y:S02]  /*14510*/  FMUL.FTZ R7, R132, R147 ;  /* 0x0000009384077220 */ /* 0x000fe40000410000 */
[C---:B------:R-:W-:Y:S02]  /*14520*/  FMUL.FTZ R13, R2.reuse, R153 ;  /* 0x00000099020d7220 */ /* 0x040fe40000410000 */
[----:B------:R3:W-:Y:S01]  /*14530*/  MUFU.EX2 R216, R0 ;  /* 0x0000000000d87308 */ /* 0x0007e20000000800 */
[C---:B------:R-:W-:Y:S02]  /*14540*/  FMUL.FTZ R25, R2.reuse, R165 ;  /* 0x000000a502197220 */ /* 0x040fe40000410000 */
[C---:B------:R-:W-:Y:S02]  /*14550*/  FMUL.FTZ R45, R2.reuse, R185 ;  /* 0x000000b9022d7220 */ /* 0x040fe40000410000 */
[C---:B-1----:R-:W-:Y:S02]  /*14560*/  FMUL.FTZ R9, R2.reuse, R149 ;  /* 0x0000009502097220 */ /* 0x042fe40000410000 */
[C---:B------:R-:W-:Y:S02]  /*14570*/  FMUL.FTZ R44, R2.reuse, R184 ;  /* 0x000000b8022c7220 */ /* 0x040fe40000410000 */
[----:B------:R-:W-:Y:S01]  /*14580*/  FMUL.FTZ R28, R2, R168 ;  /* 0x000000a8021c7220 */ /* 0x000fe20000410000 */
[----:B------:R1:W5:Y:S01]  /*14590*/  MUFU.EX2 R215, R5 ;  /* 0x0000000500d77308 */ /* 0x0003620000000800 */
[----:B------:R-:W-:Y:S02]  /*145a0*/  FMUL.FTZ R35, R132, R175 ;  /* 0x000000af84237220 */ /* 0x000fe40000410000 */
[----:B------:R-:W-:Y:S01]  /*145b0*/  FMUL.FTZ R40, R2, R180 ;  /* 0x000000b402287220 */ /* 0x000fe20000410000 */
[----:B--2---:R-:W-:Y:S01]  /*145c0*/  F2FP.PACK_AB R195, R244, R27 ;  /* 0x0000001bf4c3723e */ /* 0x004fe200000000ff */
[----:B------:R-:W-:Y:S01]  /*145d0*/  FMUL.FTZ R41, R2, R181 ;  /* 0x000000b502297220 */ /* 0x000fe20000410000 */
[----:B------:R-:W-:Y:S01]  /*145e0*/  MOV R181, R159 ;  /* 0x0000009f00b57202 */ /* 0x000fe20000000f00 */
[C---:B------:R-:W-:Y:S02]  /*145f0*/  FMUL.FTZ R50, R132.reuse, R190 ;  /* 0x000000be84327220 */ /* 0x040fe40000410000 */
[C---:B------:R-:W-:Y:S01]  /*14600*/  FMUL.FTZ R54, R132.reuse, R54 ;  /* 0x0000003684367220 */ /* 0x040fe20000410000 */
[----:B------:R2:W-:Y:S01]  /*14610*/  MUFU.EX2 R219, R4 ;  /* 0x0000000400db7308 */ /* 0x0005e20000000800 */
[----:B------:R-:W-:Y:S02]  /*14620*/  FMUL.FTZ R55, R132, R55 ;  /* 0x0000003784377220 */ /* 0x000fe40000410000 */
[----:B------:R-:W-:Y:S02]  /*14630*/  FMUL.FTZ R56, R2, R56 ;  /* 0x0000003802387220 */ /* 0x000fe40000410000 */
[----:B---3--:R-:W-:Y:S02]  /*14640*/  FFMA.FTZ R0, R24, c[0x0][0x2d0], -R134 ;  /* 0x0000b40018007a23 */ /* 0x008fe40000010886 */
[C---:B------:R-:W-:Y:S02]  /*14650*/  FMUL.FTZ R24, R2.reuse, R164 ;  /* 0x000000a402187220 */ /* 0x040fe40000410000 */
[C---:B------:R-:W-:Y:S01]  /*14660*/  FMUL.FTZ R57, R2.reuse, R57 ;  /* 0x0000003902397220 */ /* 0x040fe20000410000 */
[----:B------:R3:W3:Y:S01]  /*14670*/  MUFU.EX2 R217, R0 ;  /* 0x0000000000d97308 */ /* 0x0006e20000000800 */
[C---:B------:R-:W-:Y:S02]  /*14680*/  FMUL.FTZ R60, R2.reuse, R60 ;  /* 0x0000003c023c7220 */ /* 0x040fe40000410000 */
[----:B------:R-:W-:Y:S02]  /*14690*/  FMUL.FTZ R61, R2, R61 ;  /* 0x0000003d023d7220 */ /* 0x000fe40000410000 */
[C---:B-1----:R-:W-:Y:S01]  /*146a0*/  FMUL.FTZ R5, R133.reuse, R145 ;  /* 0x0000009185057220 */ /* 0x042fe20000410000 */
[----:B-----5:R-:W-:Y:S01]  /*146b0*/  F2FP.PACK_AB R145, R216, R215 ;  /* 0x000000d7d891723e */ /* 0x020fe200000000ff */
[C---:B------:R-:W-:Y:S02]  /*146c0*/  FMUL.FTZ R66, R132.reuse, R66 ;  /* 0x0000004284427220 */ /* 0x040fe40000410000 */
[C---:B------:R-:W-:Y:S01]  /*146d0*/  FMUL.FTZ R67, R132.reuse, R67 ;  /* 0x0000004384437220 */ /* 0x040fe20000410000 */
[----:B------:R1:W5:Y:S01]  /*146e0*/  MUFU.EX2 R30, R8 ;  /* 0x00000008001e7308 */ /* 0x0003620000000800 */
[C---:B------:R-:W-:Y:S02]  /*146f0*/  FMUL.FTZ R70, R132.reuse, R70 ;  /* 0x0000004684467220 */ /* 0x040fe40000410000 */
[----:B------:R-:W-:Y:S02]  /*14700*/  FMUL.FTZ R71, R132, R71 ;  /* 0x0000004784477220 */ /* 0x000fe40000410000 */
[----:B--2---:R-:W-:Y:S02]  /*14710*/  FMUL.FTZ R4, R133, R144 ;  /* 0x0000009085047220 */ /* 0x004fe40000410000 */
[C---:B------:R-:W-:Y:S02]  /*14720*/  FMUL.FTZ R72, R2.reuse, R72 ;  /* 0x0000004802487220 */ /* 0x040fe40000410000 */
[C---:B------:R-:W-:Y:S01]  /*14730*/  FMUL.FTZ R73, R2.reuse, R73 ;  /* 0x0000004902497220 */ /* 0x040fe20000410000 */
[----:B------:R-:W2:Y:S01]  /*14740*/  MUFU.EX2 R29, R12 ;  /* 0x0000000c001d7308 */ /* 0x000ea20000000800 */
[C---:B------:R-:W-:Y:S02]  /*14750*/  FMUL.FTZ R76, R2.reuse, R76 ;  /* 0x0000004c024c7220 */ /* 0x040fe40000410000 */
[----:B------:R-:W-:Y:S01]  /*14760*/  FMUL.FTZ R77, R2, R77 ;  /* 0x0000004d024d7220 */ /* 0x000fe20000410000 */
[----:B---3--:R-:W-:Y:S01]  /*14770*/  FSEL R0, R3, RZ, P0 ;  /* 0x000000ff03007208 */ /* 0x008fe20000000000 */
[----:B------:R-:W-:Y:S01]  /*14780*/  FMUL.FTZ R80, R133, R80 ;  /* 0x0000005085507220 */ /* 0x000fe20000410000 */
[----:B------:R-:W-:Y:S01]  /*14790*/  F2FP.PACK_AB R147, R219, R217 ;  /* 0x000000d9db93723e */ /* 0x000fe200000000ff */
[C---:B------:R-:W-:Y:S01]  /*147a0*/  FMUL.FTZ R81, R133.reuse, R81 ;  /* 0x0000005185517220 */ /* 0x040fe20000410000 */
[----:B------:R-:W-:Y:S01]  /*147b0*/  PLOP3.LUT P0, PT, PT, PT, UP0, 0x80, 0x0 ;  /* 0x000000000000781c */ /* 0x000fe20003f0f008 */
[----:B------:R-:W-:Y:S01]  /*147c0*/  FADD.FTZ R0, -R0, R139 ;  /* 0x0000008b00007221 */ /* 0x000fe20000010100 */
[----:B------:R-:W3:Y:S01]  /*147d0*/  MUFU.EX2 R26, R11 ;  /* 0x0000000b001a7308 */ /* 0x000ee20000000800 */
[----:B------:R-:W-:Y:S01]  /*147e0*/  MOV R139, R33 ;  /* 0x00000021008b7202 */ /* 0x000fe20000000f00 */
[----:B------:R-:W-:Y:S01]  /*147f0*/  FMUL.FTZ R33, R133, R173 ;  /* 0x000000ad85217220 */ /* 0x000fe20000410000 */
[----:B------:R-:W-:Y:S01]  /*14800*/  MOV R173, R244 ;  /* 0x000000f400ad7202 */ /* 0x000fe20000000f00 */
[----:B------:R-:W-:Y:S01]  /*14810*/  FMUL.FTZ R0, R0, c[0x0][0x2d0] ;  /* 0x0000b40000007a20 */ /* 0x000fe20000410000 */
[----:B------:R-:W-:Y:S01]  /*14820*/  F2FP.PACK_AB R193, R139, R220 ;  /* 0x000000dc8bc1723e */ /* 0x000fe200000000ff */
[----:B-1----:R-:W-:Y:S01]  /*14830*/  FMUL.FTZ R8, R2, R148 ;  /* 0x0000009402087220 */ /* 0x002fe20000410000 */
[----:B-----5:R-:W-:Y:S01]  /*14840*/  MOV R157, R30 ;  /* 0x0000001e009d7202 */ /* 0x020fe20000000f00 */
[C---:B------:R-:W-:Y:S02]  /*14850*/  FMUL.FTZ R82, R132.reuse, R82 ;  /* 0x0000005284527220 */ /* 0x040fe40000410000 */
[----:B------:R-:W1:Y:S01]  /*14860*/  MUFU.EX2 R0, R0 ;  /* 0x0000000000007308 */ /* 0x000e620000000800 */
[----:B------:R-:W-:Y:S01]  /*14870*/  MOV R180, R157 ;  /* 0x0000009d00b47202 */ /* 0x000fe20000000f00 */
[-C--:B----4-:R-:W-:Y:S01]  /*14880*/  HMMA.16816.F32 R4, R192, R20.reuse, R4 ;  /* 0x00000014c004723c */ /* 0x090fe20000001804 */
[----:B------:R-:W-:Y:S01]  /*14890*/  FMUL.FTZ R83, R132, R83 ;  /* 0x0000005384537220 */ /* 0x000fe20000410000 */
[----:B--2---:R-:W-:Y:S01]  /*148a0*/  F2FP.PACK_AB R144, R29, R30 ;  /* 0x0000001e1d90723e */ /* 0x004fe200000000ff */
[C---:B------:R-:W-:Y:S01]  /*148b0*/  FMUL.FTZ R12, R2.reuse, R152 ;  /* 0x00000098020c7220 */ /* 0x040fe20000410000 */
[----:B------:R-:W-:Y:S01]  /*148c0*/  MOV R158, R29 ;  /* 0x0000001d009e7202 */ /* 0x000fe20000000f00 */
[----:B------:R-:W-:Y:S02]  /*148d0*/  FMUL.FTZ R29, R2, R169 ;  /* 0x000000a9021d7220 */ /* 0x000fe40000410000 */
[C---:B------:R-:W-:Y:S01]  /*148e0*/  FMUL.FTZ R84, R133.reuse, R84 ;  /* 0x0000005485547220 */ /* 0x040fe20000410000 */
[----:B------:R-:W-:Y:S01]  /*148f0*/  MOV R168, R158 ;  /* 0x0000009e00a87202 */ /* 0x000fe20000000f00 */
[----:B------:R-:W-:Y:S03]  /*14900*/  FMUL.FTZ R85, R133, R85 ;  /* 0x0000005585557220 */ /* 0x000fe60000410000 */
[----:B---3--:R-:W-:Y:S01]  /*14910*/  F2FP.PACK_AB R146, R221, R26 ;  /* 0x0000001add92723e */ /* 0x008fe200000000ff */
[C---:B------:R-:W-:Y:S02]  /*14920*/  FMUL.FTZ R86, R132.reuse, R86 ;  /* 0x0000005684567220 */ /* 0x040fe40000410000 */
[----:B------:R-:W-:Y:S02]  /*14930*/  FMUL.FTZ R87, R132, R87 ;  /* 0x0000005784577220 */ /* 0x000fe40000410000 */
[C---:B------:R-:W-:Y:S02]  /*14940*/  FMUL.FTZ R88, R2.reuse, R88 ;  /* 0x0000005802587220 */ /* 0x040fe40000410000 */
[C---:B------:R-:W-:Y:S02]  /*14950*/  FMUL.FTZ R89, R2.reuse, R89 ;  /* 0x0000005902597220 */ /* 0x040fe40000410000 */
[----:B------:R-:W-:Y:S02]  /*14960*/  FMUL.FTZ R92, R2, R92 ;  /* 0x0000005c025c7220 */ /* 0x000fe40000410000 */
[C---:B-1----:R-:W-:Y:S02]  /*14970*/  FMUL.FTZ R10, R0.reuse, R150 ;  /* 0x00000096000a7220 */ /* 0x042fe40000410000 */
        /* <DEDUP_REMOVED lines=13> */
[C---:B------:R-:W-:Y:S01]  /*14a50*/  FMUL.FTZ R21, R133.reuse, R161 ;  /* 0x000000a185157220 */ /* 0x040fe20000410000 */
[C---:B------:R-:W-:Y:S01]  /*14a60*/  HMMA.16816.F32 R16, R192.reuse, R22, R16 ;  /* 0x00000016c010723c */ /* 0x040fe20000001810 */
[----:B------:R-:W-:Y:S03]  /*14a70*/  MOV R161, R26 ;  /* 0x0000001a00a17202 */ /* 0x000fe60000000f00 */
[C---:B------:R-:W-:Y:S01]  /*14a80*/  FMUL.FTZ R26, R0.reuse, R166 ;  /* 0x000000a6001a7220 */ /* 0x040fe20000410000 */
[----:B------:R-:W-:Y:S01]  /*14a90*/  MOV R175, R161 ;  /* 0x000000a100af7202 */ /* 0x000fe20000000f00 */
[----:B------:R-:W-:Y:S01]  /*14aa0*/  FMUL.FTZ R31, R0, R171 ;  /* 0x000000ab001f7220 */ /* 0x000fe20000410000 */
[----:B------:R-:W-:Y:S01]  /*14ab0*/  LDSM.16.MT88.4 R164, [R227+0x2880] ;  /* 0x00288000e3a4783b */ /* 0x000fe20000004200 */
[C---:B------:R-:W-:Y:S04]  /*14ac0*/  FMUL.FTZ R23, R132.reuse, R163 ;  /* 0x000000a384177220 */ /* 0x040fe80000410000 */
[C---:B------:R-:W-:Y:S01]  /*14ad0*/  FMUL.FTZ R22, R132.reuse, R162 ;  /* 0x000000a284167220 */ /* 0x040fe20000410000 */
[----:B------:R-:W-:Y:S01]  /*14ae0*/  MOV R162, R32 ;  /* 0x0000002000a27202 */ /* 0x000fe20000000f00 */
[C---:B------:R-:W-:Y:S01]  /*14af0*/  FMUL.FTZ R32, R133.reuse, R172 ;  /* 0x000000ac85207220 */ /* 0x040fe20000410000 */
[----:B------:R-:W-:Y:S01]  /*14b00*/  MOV R172, R51 ;  /* 0x0000003300ac7202 */ /* 0x000fe20000000f00 */
[----:B------:R-:W-:Y:S01]  /*14b10*/  FMUL.FTZ R51, R132, R191 ;  /* 0x000000bf84337220 */ /* 0x000fe20000410000 */
[----:B------:R-:W-:Y:S01]  /*14b20*/  MOV R191, R245 ;  /* 0x000000f500bf7202 */ /* 0x000fe20000000f00 */
[C---:B------:R-:W-:Y:S01]  /*14b30*/  FMUL.FTZ R42, R0.reuse, R182 ;  /* 0x000000b6002a7220 */ /* 0x040fe20000410000 */
[-C--:B------:R-:W-:Y:S01]  /*14b40*/  HMMA.16816.F32 R20, R192, R36.reuse, R20 ;  /* 0x00000024c014723c */ /* 0x080fe20000001814 */
[----:B------:R-:W-:Y:S01]  /*14b50*/  MOV R190, R162 ;  /* 0x000000a200be7202 */ /* 0x000fe20000000f00 */
[C---:B------:R-:W-:Y:S01]  /*14b60*/  FMUL.FTZ R58, R0.reuse, R58 ;  /* 0x0000003a003a7220 */ /* 0x040fe20000410000 */
[----:B------:R-:W-:Y:S01]  /*14b70*/  MOV R182, R160 ;  /* 0x000000a000b67202 */ /* 0x000fe20000000f00 */
[C---:B------:R-:W-:Y:S01]  /*14b80*/  FMUL.FTZ R59, R0.reuse, R59 ;  /* 0x0000003b003b7220 */ /* 0x040fe20000410000 */
[----:B------:R-:W-:Y:S01]  /*14b90*/  LDSM.16.MT88.4 R160, [R228+0x2880] ;  /* 0x00288000e4a0783b */ /* 0x000fe20000004200 */
[C---:B------:R-:W-:Y:S02]  /*14ba0*/  FMUL.FTZ R62, R0.reuse, R62 ;  /* 0x0000003e003e7220 */ /* 0x040fe40000410000 */
[C---:B------:R-:W-:Y:S01]  /*14bb0*/  HMMA.16816.F32 R24, R144.reuse, R36, R24 ;  /* 0x000000249018723c */ /* 0x040fe20000001818 */
[C---:B------:R-:W-:Y:S03]  /*14bc0*/  FMUL.FTZ R30, R0.reuse, R170 ;  /* 0x000000aa001e7220 */ /* 0x040fe60000410000 */
[C---:B------:R-:W-:Y:S02]  /*14bd0*/  FMUL.FTZ R63, R0.reuse, R63 ;  /* 0x0000003f003f7220 */ /* 0x040fe40000410000 */
[----:B------:R-:W-:Y:S02]  /*14be0*/  FMUL.FTZ R74, R0, R74 ;  /* 0x0000004a004a7220 */ /* 0x000fe40000410000 */
[-C--:B------:R-:W-:Y:S01]  /*14bf0*/  HMMA.16816.F32 R28, R144, R38.reuse, R28 ;  /* 0x00000026901c723c */ /* 0x080fe2000000181c */
[C---:B------:R-:W-:Y:S03]  /*14c00*/  FMUL.FTZ R37, R133.reuse, R177 ;  /* 0x000000b185257220 */ /* 0x040fe60000410000 */
[----:B------:R-:W-:Y:S01]  /*14c10*/  MOV R177, R138 ;  /* 0x0000008a00b17202 */ /* 0x000fe20000000f00 */
[--C-:B------:R-:W-:Y:S02]  /*14c20*/  FFMA.FTZ R138, R196, c[0x0][0x2d0], -R141.reuse ;  /* 0x0000b400c48a7a23 */ /* 0x100fe4000001088d */
[----:B------:R-:W-:Y:S01]  /*14c30*/  FMUL.FTZ R36, R133, R176 ;  /* 0x000000b085247220 */ /* 0x000fe20000410000 */
[C---:B------:R-:W-:Y:S01]  /*14c40*/  HMMA.16816.F32 R32, R192.reuse, R38, R32 ;  /* 0x00000026c020723c */ /* 0x040fe20000001820 */
[----:B------:R3:W-:Y:S03]  /*14c50*/  MUFU.EX2 R183, R138 ;  /* 0x0000008a00b77308 */ /* 0x0007e60000000800 */
[C---:B------:R-:W-:Y:S01]  /*14c60*/  FMUL.FTZ R75, R0.reuse, R75 ;  /* 0x0000004b004b7220 */ /* 0x040fe20000410000 */
[----:B------:R-:W-:Y:S01]  /*14c70*/  MOV R176, R220 ;  /* 0x000000dc00b07202 */ /* 0x000fe20000000f00 */
        /* <DEDUP_REMOVED lines=8> */
[----:B------:R-:W-:Y:S01]  /*14d00*/  FMUL.FTZ R91, R0, R91 ;  /* 0x0000005b005b7220 */ /* 0x000fe20000410000 */
[-C--:B-1----:R-:W-:Y:S01]  /*14d10*/  HMMA.16816.F32 R36, R192, R148.reuse, R36 ;  /* 0x00000094c024723c */ /* 0x082fe20000001824 */
[----:B------:R-:W-:Y:S02]  /*14d20*/  FMUL.FTZ R93, R2, R93 ;  /* 0x0000005d025d7220 */ /* 0x000fe40000410000 */
[C---:B------:R-:W-:Y:S02]  /*14d30*/  FMUL.FTZ R94, R0.reuse, R94 ;  /* 0x0000005e005e7220 */ /* 0x040fe40000410000 */
[----:B------:R-:W-:Y:S02]  /*14d40*/  FMUL.FTZ R95, R0, R95 ;  /* 0x0000005f005f7220 */ /* 0x000fe40000410000 */
[--C-:B---3--:R-:W-:Y:S01]  /*14d50*/  FFMA.FTZ R138, R197, c[0x0][0x2d0], -R141.reuse ;  /* 0x0000b400c58a7a23 */ /* 0x108fe2000001088d */
[C---:B------:R-:W-:Y:S01]  /*14d60*/  HMMA.16816.F32 R40, R144.reuse, R148, R40 ;  /* 0x000000949028723c */ /* 0x040fe20000001828 */
[C---:B------:R-:W-:Y:S02]  /*14d70*/  FMUL.FTZ R96, R133.reuse, R96 ;  /* 0x0000006085607220 */ /* 0x040fe40000410000 */
[----:B------:R1:W-:Y:S01]  /*14d80*/  MUFU.EX2 R185, R138 ;  /* 0x0000008a00b97308 */ /* 0x0003e20000000800 */
[C---:B------:R-:W-:Y:S02]  /*14d90*/  FMUL.FTZ R97, R133.reuse, R97 ;  /* 0x0000006185617220 */ /* 0x040fe40000410000 */
[C---:B------:R-:W-:Y:S02]  /*14da0*/  FMUL.FTZ R98, R132.reuse, R98 ;  /* 0x0000006284627220 */ /* 0x040fe40000410000 */
[-C--:B------:R-:W-:Y:S01]  /*14db0*/  HMMA.16816.F32 R44, R144, R150.reuse, R44 ;  /* 0x00000096902c723c */ /* 0x080fe2000000182c */
[C---:B------:R-:W-:Y:S03]  /*14dc0*/  FMUL.FTZ R99, R132.reuse, R99 ;  /* 0x0000006384637220 */ /* 0x040fe60000410000 */
[C---:B------:R-:W-:Y:S02]  /*14dd0*/  FMUL.FTZ R100, R133.reuse, R100 ;  /* 0x0000006485647220 */ /* 0x040fe40000410000 */
[C---:B------:R-:W-:Y:S02]  /*14de0*/  FMUL.FTZ R101, R133.reuse, R101 ;  /* 0x0000006585657220 */ /* 0x040fe40000410000 */
[C---:B------:R-:W-:Y:S01]  /*14df0*/  HMMA.16816.F32 R48, R192.reuse, R150, R48 ;  /* 0x00000096c030723c */ /* 0x040fe20000001830 */
[----:B------:R-:W3:Y:S03]  /*14e00*/  LDSM.16.MT88.4 R148, [R225+0x3880] ;  /* 0x00388000e194783b */ /* 0x000ee60000004200 */
[C---:B------:R-:W-:Y:S02]  /*14e10*/  FMUL.FTZ R102, R132.reuse, R102 ;  /* 0x0000006684667220 */ /* 0x040fe40000410000 */
[----:B------:R-:W-:Y:S02]  /*14e20*/  FMUL.FTZ R103, R132, R103 ;  /* 0x0000006784677220 */ /* 0x000fe40000410000 */
[-C--:B--2---:R-:W-:Y:S01]  /*14e30*/  HMMA.16816.F32 R52, R192, R152.reuse, R52 ;  /* 0x00000098c034723c */ /* 0x084fe20000001834 */
[----:B------:R-:W-:Y:S03]  /*14e40*/  FMUL.FTZ R104, R2, R104 ;  /* 0x0000006802687220 */ /* 0x000fe60000410000 */
        /* <DEDUP_REMOVED lines=15> */
[-C--:B---3--:R-:W-:Y:S03]  /*14f40*/  HMMA.16816.F32 R68, R192, R148.reuse, R68 ;  /* 0x00000094c044723c */ /* 0x088fe60000001844 */
[--C-:B-1----:R-:W-:Y:S02]  /*14f50*/  FFMA.FTZ R138, R199, c[0x0][0x2d0], -R142.reuse ;  /* 0x0000b400c78a7a23 */ /* 0x102fe4000001088e */
[----:B------:R-:W-:Y:S01]  /*14f60*/  LDSM.16.MT88.4 R196, [R227+0x3080] ;  /* 0x00308000e3c4783b */ /* 0x000fe20000004200 */
[C---:B------:R-:W-:Y:S01]  /*14f70*/  FMUL.FTZ R114, R132.reuse, R114 ;  /* 0x0000007284727220 */ /* 0x040fe20000410000 */
[----:B------:R1:W-:Y:S01]  /*14f80*/  MUFU.EX2 R186, R138 ;  /* 0x0000008a00ba7308 */ /* 0x0003e20000000800 */
[C---:B------:R-:W-:Y:S01]  /*14f90*/  HMMA.16816.F32 R72, R144.reuse, R148, R72 ;  /* 0x000000949048723c */ /* 0x040fe20000001848 */
[----:B------:R-:W-:Y:S03]  /*14fa0*/  FMUL.FTZ R115, R132, R115 ;  /* 0x0000007384737220 */ /* 0x000fe60000410000 */
[C---:B------:R-:W-:Y:S02]  /*14fb0*/  FMUL.FTZ R120, R2.reuse, R120 ;  /* 0x0000007802787220 */ /* 0x040fe40000410000 */
[----:B------:R-:W-:Y:S02]  /*14fc0*/  FMUL.FTZ R121, R2, R121 ;  /* 0x0000007902797220 */ /* 0x000fe40000410000 */
[-C--:B------:R-:W-:Y:S01]  /*14fd0*/  HMMA.16816.F32 R76, R144, R150.reuse, R76 ;  /* 0x00000096904c723c */ /* 0x080fe2000000184c */
[C---:B------:R-:W-:Y:S03]  /*14fe0*/  FMUL.FTZ R122, R0.reuse, R122 ;  /* 0x0000007a007a7220 */ /* 0x040fe60000410000 */
[----:B------:R-:W-:Y:S02]  /*14ff0*/  FMUL.FTZ R123, R0, R123 ;  /* 0x0000007b007b7220 */ /* 0x000fe40000410000 */
[C---:B------:R-:W-:Y:S02]  /*15000*/  FMUL.FTZ R124, R2.reuse, R124 ;  /* 0x0000007c027c7220 */ /* 0x040fe40000410000 */
[C---:B------:R-:W-:Y:S01]  /*15010*/  HMMA.16816.F32 R80, R192.reuse, R150, R80 ;  /* 0x00000096c050723c */ /* 0x040fe20000001850 */
[----:B------:R-:W3:Y:S03]  /*15020*/  LDSM.16.MT88.4 R148, [R228+0x3880] ;  /* 0x00388000e494783b */ /* 0x000ee60000004200 */
        /* <DEDUP_REMOVED lines=8> */
[C---:B------:R-:W-:Y:S03]  /*150b0*/  FMUL.FTZ R129, R133.reuse, R129 ;  /* 0x0000008185817220 */ /* 0x040fe60000410000 */
[C---:B------:R-:W-:Y:S02]  /*150c0*/  FMUL.FTZ R130, R132.reuse, R130 ;  /* 0x0000008284827220 */ /* 0x040fe40000410000 */
[C---:B------:R-:W-:Y:S02]  /*150d0*/  FMUL.FTZ R131, R132.reuse, R131 ;  /* 0x0000008384837220 */ /* 0x040fe40000410000 */
[-C--:B------:R-:W-:Y:S01]  /*150e0*/  HMMA.16816.F32 R92, R144, R154.reuse, R92 ;  /* 0x0000009a905c723c */ /* 0x080fe2000000185c */
[C---:B------:R-:W-:Y:S03]  /*150f0*/  FMUL.FTZ R116, R133.reuse, R116 ;  /* 0x0000007485747220 */ /* 0x040fe60000410000 */
[----:B------:R-:W-:Y:S02]  /*15100*/  FMUL.FTZ R117, R133, R117 ;  /* 0x0000007585757220 */ /* 0x000fe40000410000 */
[C---:B------:R-:W-:Y:S02]  /*15110*/  FMUL.FTZ R118, R132.reuse, R118 ;  /* 0x0000007684767220 */ /* 0x040fe40000410000 */
[C---:B------:R-:W-:Y:S01]  /*15120*/  HMMA.16816.F32 R96, R192.reuse, R154, R96 ;  /* 0x0000009ac060723c */ /* 0x040fe20000001860 */
[----:B------:R-:W2:Y:S03]  /*15130*/  LDSM.16.MT88.4 R152, [R227+0x3880] ;  /* 0x00388000e398783b */ /* 0x000ea60000004200 */
[----:B------:R-:W-:Y:S02]  /*15140*/  FMUL.FTZ R119, R132, R119 ;  /* 0x0000007784777220 */ /* 0x000fe40000410000 */
[----:B-1----:R-:W-:Y:S02]  /*15150*/  FFMA.FTZ R138, R204, c[0x0][0x2d0], -R141 ;  /* 0x0000b400cc8a7a23 */ /* 0x002fe4000001088d */
[-C--:B---3--:R-:W-:Y:S02]  /*15160*/  HMMA.16816.F32 R100, R192, R148.reuse, R100 ;  /* 0x00000094c064723c */ /* 0x088fe40000001864 */
[----:B------:R1:W3:Y:S06]  /*15170*/  MUFU.EX2 R171, R138 ;  /* 0x0000008a00ab7308 */ /* 0x0002ec0000000800 */
        /* <DEDUP_REMOVED lines=9> */
[----:B----4-:R-:W-:Y:S06]  /*15210*/  FFMA.FTZ R138, R207, c[0x0][0x2d0], -R142 ;  /* 0x0000b400cf8a7a23 */ /* 0x010fec000001088e */
[----:B---3--:R-:W-:Y:S01]  /*15220*/  F2FP.PACK_AB R146, R171, R188 ;  /* 0x000000bcab92723e */ /* 0x008fe200000000ff */
[----:B------:R-:W-:Y:S01]  /*15230*/  HMMA.16816.F32 R128, R192, R154, R128 ;  /* 0x0000009ac080723c */ /* 0x000fe20000001880 */
[----:B------:R2:W3:Y:S03]  /*15240*/  MUFU.EX2 R169, R138 ;  /* 0x0000008a00a97308 */ /* 0x0004e60000000800 */
[----:B------:R-:W-:Y:S02]  /*15250*/  F2FP.PACK_AB R144, R185, R183 ;  /* 0x000000b7b990723e */ /* 0x000fe400000000ff */
[----:B------:R-:W-:Y:S01]  /*15260*/  F2FP.PACK_AB R145, R186, R184 ;  /* 0x000000b8ba91723e */ /* 0x000fe200000000ff */
        /* <DEDUP_REMOVED lines=36> */
[----:B------:R-:W1:Y:S03]  /*154b0*/  LDSM.16.MT88.4 R156, [R226+0x4080] ;  /* 0x00408000e29c783b */ /* 0x000e660000004200 */
        /* <DEDUP_REMOVED lines=14> */
[----:B------:R3:W-:Y:S03]  /*155a0*/  MUFU.EX2 R218, R138 ;  /* 0x0000008a00da7308 */ /* 0x0007e60000000800 */
        /* <DEDUP_REMOVED lines=18> */
[----:B------:R1:W-:Y:S01]  /*156d0*/  MUFU.EX2 R208, R138 ;  /* 0x0000008a00d07308 */ /* 0x0003e20000000800 */
[----:B------:R-:W-:Y:S02]  /*156e0*/  LDSM.16.MT88.4 R188, [R228+0x3080] ;  /* 0x00308000e4bc783b */ /* 0x000fe40000004200 */
        /* <DEDUP_REMOVED lines=55> */
[----:B------:R-:W-:Y:S03]  /*15a60*/  MOV R22, R185 ;  /* 0x000000b900167202 */ /* 0x000fe60000000f00 */
[----:B------:R-:W-:Y:S03]  /*15a70*/  MOV R21, R184 ;  /* 0x000000b800157202 */ /* 0x000fe60000000f00 */
[----:B------:R-:W-:Y:S02]  /*15a80*/  MOV R24, R168 ;  /* 0x000000a800187202 */ /* 0x000fe40000000f00 */
[-C--:B------:R-:W-:Y:S01]  /*15a90*/  HMMA.16816.F32 R168, R192, R174.reuse, R28 ;  /* 0x000000aec0a8723c */ /* 0x080fe2000000181c */
[----:B------:R-:W5:Y:S02]  /*15aa0*/  LDL.LU R28, [R1+0x30] ;  /* 0x00003000011c7983 */ /* 0x000f640000300800 */
[----:B------:R-:W-:Y:S02]  /*15ab0*/  MOV R27, R183 ;  /* 0x000000b7001b7202 */ /* 0x000fe40000000f00 */
[----:B------:R-:W-:Y:S02]  /*15ac0*/  MOV R26, R182 ;  /* 0x000000b6001a7202 */ /* 0x000fe40000000f00 */
[----:B------:R-:W-:Y:S01]  /*15ad0*/  MOV R25, R181 ;  /* 0x000000b500197202 */ /* 0x000fe20000000f00 */
[C---:B------:R-:W-:Y:S01]  /*15ae0*/  HMMA.16816.F32 R172, R140.reuse, R174, R32 ;  /* 0x000000ae8cac723c */ /* 0x040fe20000001820 */
[----:B------:R-:W5:Y:S03]  /*15af0*/  LDL.LU R33, [R1+0x28] ;  /* 0x0000280001217983 */ /* 0x000f660000300800 */
[----:B------:R-:W-:Y:S01]  /*15b00*/  MOV R30, R179 ;  /* 0x000000b3001e7202 */ /* 0x000fe20000000f00 */
[----:B------:R-:W5:Y:S01]  /*15b10*/  LDL.LU R35, [R1+0x2c] ;  /* 0x00002c0001237983 */ /* 0x000f620000300800 */
[----:B------:R-:W-:Y:S02]  /*15b20*/  MOV R31, R178 ;  /* 0x000000b2001f7202 */ /* 0x000fe40000000f00 */
[----:B------:R-:W-:Y:S04]  /*15b30*/  MOV R32, R177 ;  /* 0x000000b100207202 */ /* 0x000fe80000000f00 */
[----:B------:R-:W-:Y:S02]  /*15b40*/  MOV R34, R176 ;  /* 0x000000b000227202 */ /* 0x000fe40000000f00 */
[-C--:B------:R-:W-:Y:S01]  /*15b50*/  HMMA.16816.F32 R176, R140, R188.reuse, R36 ;  /* 0x000000bc8cb0723c */ /* 0x080fe20000001824 */
[----:B------:R-:W-:Y:S07]  /*15b60*/  MOV R29, R180 ;  /* 0x000000b4001d7202 */ /* 0x000fee0000000f00 */
        /* <DEDUP_REMOVED lines=22> */
[----:B------:R-:W-:Y:S01]  /*15cd0*/  HMMA.16816.F32 R128, R140, R18, R128 ;  /* 0x000000128c80723c */ /* 0x000fe20000001880 */
[----:B-----5:R-:W-:Y:S04]  /*15ce0*/  FFMA.FTZ R4, R2, R28, R29 ;  /* 0x0000001c02047223 */ /* 0x020fe8000001001d */
[----:B------:R-:W-:Y:S02]  /*15cf0*/  FADD.FTZ R4, R24, R4 ;  /* 0x0000000418047221 */ /* 0x000fe40000010000 */
[----:B------:R-:W-:Y:S02]  /*15d00*/  FFMA.FTZ R133, R133, R33, R32 ;  /* 0x0000002185857223 */ /* 0x000fe40000010020 */
[----:B------:R-:W-:Y:S03]  /*15d10*/  FADD.FTZ R5, R27, R4 ;  /* 0x000000041b057221 */ /* 0x000fe60000010000 */
        /* <DEDUP_REMOVED lines=53> */
.L_x_1127:
[----:B-12---:R-:W2:Y:S04]  /*16070*/  LDL.LU R0, [R1+0x28] ;  /* 0x0000280001007983 */ /* 0x006ea80000300800 */
[----:B------:R-:W3:Y:S04]  /*16080*/  LDL.LU R4, [R1+0x2c] ;  /* 0x00002c0001047983 */ /* 0x000ee80000300800 */
[----:B------:R-:W4:Y:S04]  /*16090*/  LDL.LU R5, [R1+0x30] ;  /* 0x0000300001057983 */ /* 0x000f280000300800 */
[----:B------:R-:W4:Y:S01]  /*160a0*/  LDL.LU R2, [R1+0x34] ;  /* 0x0000340001027983 */ /* 0x000f220000300800 */
[----:B------:R-:W-:-:S03]  /*160b0*/  PLOP3.LUT P4, PT, PT, PT, PT, 0x8, 0x0 ;  /* 0x000000000000781c */ /* 0x000fc60003f8e170 */
        /* <DEDUP_REMOVED lines=21> */
[----:B------:R-:W-:-:S05]  /*16210*/  FSETP.NE.FTZ.AND P1, PT, R7, RZ, PT ;  /* 0x000000ff0700720b */ /* 0x000fca0003f35000 */
[----:B------:R-:W1:Y:S01]  /*16220*/  @P3 MUFU.RCP R0, R11 ;  /* 0x0000000b00003308 */ /* 0x000e620000001000 */
[----:B------:R-:W-:-:S07]  /*16230*/  FSETP.NE.FTZ.AND P0, PT, R6, RZ, PT ;  /* 0x000000ff0600720b */ /* 0x000fce0003f15000 */
[----:B------:R-:W2:Y:S06]  /*16240*/  @P2 MUFU.RCP R4, R9 ;  /* 0x0000000900042308 */ /* 0x000eac0000001000 */
[----:B------:R-:W-:Y:S01]  /*16250*/  @P0 MOV R8, 0x3f317218 ;  /* 0x3f31721800080802 */ /* 0x000fe20000000f00 */
[C---:B-1----:R-:W-:Y:S01]  /*16260*/  FMUL.FTZ R144, R0.reuse, R144 ;  /* 0x0000009000907220 */ /* 0x042fe20000410000 */
[----:B------:R-:W1:Y:S01]  /*16270*/  @P1 MUFU.RCP R2, R7 ;  /* 0x0000000700021308 */ /* 0x000e620000001000 */
        /* <DEDUP_REMOVED lines=16> */
[C---:B------:R-:W-:Y:S01]  /*16380*/  FMUL.FTZ R24, R0.reuse, R64 ;  /* 0x0000004000187220 */ /* 0x040fe20000410000 */
[----:B------:R-:W-:Y:S01]  /*16390*/  MOV R64, 0xff800000 ;  /* 0xff80000000407802 */ /* 0x000fe20000000f00 */
[C---:B------:R-:W-:Y:S01]  /*163a0*/  FMUL.FTZ R41, R0.reuse, R65 ;  /* 0x0000004100297220 */ /* 0x040fe20000410000 */
[----:B------:R-:W-:Y:S01]  /*163b0*/  MOV R65, 0xff800000 ;  /* 0xff80000000417802 */ /* 0x000fe20000000f00 */
        /* <DEDUP_REMOVED lines=16> */
[----:B------:R-:W-:Y:S01]  /*164c0*/  MOV R0, RZ ;  /* 0x000000ff00007202 */ /* 0x000fe20000000f00 */
[C---:B--2---:R-:W-:Y:S02]  /*164d0*/  FMUL.FTZ R15, R4.reuse, R54 ;  /* 0x00000036040f7220 */ /* 0x044fe40000410000 */
[----:B------:R-:W-:Y:S02]  /*164e0*/  FMUL.FTZ R43, R4, R55 ;  /* 0x00000037042b7220 */ /* 0x000fe40000410000 */
[C---:B-1----:R-:W-:Y:S01]  /*164f0*/  FMUL.FTZ R148, R2.reuse, R148 ;  /* 0x0000009402947220 */ /* 0x042fe20000410000 */
[----:B------:R-:W1:Y:S01]  /*16500*/  @P0 MUFU.RCP R0, R6 ;  /* 0x0000000600000308 */ /* 0x000e620000001000 */
[----:B------:R-:W-:-:S02]  /*16510*/  FMUL.FTZ R149, R2, R149 ;  /* 0x0000009502957220 */ /* 0x000fc40000410000 */
[C---:B------:R-:W-:Y:S02]  /*16520*/  FMUL.FTZ R152, R2.reuse, R152 ;  /* 0x0000009802987220 */ /* 0x040fe40000410000 */
[C---:B------:R-:W-:Y:S02]  /*16530*/  FMUL.FTZ R55, R2.reuse, R153 ;  /* 0x0000009902377220 */ /* 0x040fe40000410000 */
[C---:B------:R-:W-:Y:S01]  /*16540*/  FMUL.FTZ R164, R2.reuse, R164 ;  /* 0x000000a402a47220 */ /* 0x040fe20000410000 */
[----:B------:R-:W2:Y:S01]  /*16550*/  @P0 MUFU.LG2 R6, R6 ;  /* 0x0000000600060308 */ /* 0x000ea20000000c00 */
        /* <DEDUP_REMOVED lines=61> */
[C---:B-1----:R-:W-:Y:S02]  /*16930*/  FMUL.FTZ R150, R0.reuse, R150 ;  /* 0x0000009600967220 */ /* 0x042fe40000410000 */
        /* <DEDUP_REMOVED lines=38> */
[----:B--2---:R-:W-:-:S02]  /*16ba0*/  @P0 FMUL.FTZ R4, R6, 0.69314718246459960938 ;  /* 0x3f31721806040820 */ /* 0x004fc40000410000 */
[----:B------:R-:W-:Y:S02]  /*16bb0*/  @P0 FMUL.FTZ R0, R8, c[0x0][0x2d0] ;  /* 0x0000b40008000a20 */ /* 0x000fe40000410000 */
[----:B------:R-:W-:Y:S02]  /*16bc0*/  @P3 FFMA.FTZ R64, R10, R137, R11 ;  /* 0x000000890a403223 */ /* 0x000fe4000001000b */
[----:B------:R-:W-:Y:S02]  /*16bd0*/  @P2 FFMA.FTZ R65, R5, R136, R9 ;  /* 0x0000008805412223 */ /* 0x000fe40000010009 */
[----:B------:R-:W-:Y:S02]  /*16be0*/  @P1 FFMA.FTZ R66, R2, R135, R7 ;  /* 0x0000008702421223 */ /* 0x000fe40000010007 */
[----:B------:R-:W-:Y:S02]  /*16bf0*/  @P0 FFMA.FTZ R67, R0, R3, R4 ;  /* 0x0000000300430223 */ /* 0x000fe40000010004 */
.L_x_1065:
        /* <DEDUP_REMOVED lines=197> */
.L_x_1147:
[----:B---3--:R-:W-:Y:S01]  /*17850*/  LOP3.LUT R0, R61, 0xffffffe0, RZ, 0xc0, !PT ;  /* 0xffffffe03d007812 */ /* 0x008fe200078ec0ff */
[----:B------:R-:W-:Y:S01]  /*17860*/  IMAD.MOV.U32 R3, RZ, RZ, c[0x0][0x4e8] ;  /* 0x00013a00ff037624 */ /* 0x000fe200078e00ff */
[----:B------:R-:W-:Y:S01]  /*17870*/  SHF.R.S32.HI R2, RZ, 0x1f, R59 ;  /* 0x0000001fff027819 */ /* 0x000fe2000001143b */
[----:B------:R-:W1:Y:S01]  /*17880*/  S2R R76, SR_CTAID.X ;  /* 0x00000000004c7919 */ /* 0x000e620000002500 */
[----:B------:R-:W-:Y:S01]  /*17890*/  ULDC.64 UR4, c[0x0][0x490] ;  /* 0x0001240000047ab9 */ /* 0x000fe20000000a00 */
[----:B------:R-:W-:Y:S01]  /*178a0*/  IMAD.IADD R5, R69, 0x1, -R0 ;  /* 0x0000000145057824 */ /* 0x000fe200078e0a00 */
[----:B------:R-:W-:Y:S01]  /*178b0*/  LEA.HI R0, R29, R29, RZ, 0x1 ;  /* 0x0000001d1d007211 */ /* 0x000fe200078f08ff */
[----:B------:R-:W-:Y:S01]  /*178c0*/  UIMAD UR6, UR8, UR4, URZ ;  /* 0x00000004080672a4 */ /* 0x000fe2000f8e023f */
[----:B------:R-:W-:Y:S01]  /*178d0*/  LEA.HI R2, R2, R59, RZ, 0x2 ;  /* 0x0000003b02027211 */ /* 0x000fe200078f10ff */
[----:B------:R-:W-:Y:S01]  /*178e0*/  USHF.R.S32.HI UR9, URZ, 0x1f, UR13 ;  /* 0x0000001f3f097899 */ /* 0x000fe2000801140d */
[----:B------:R-:W-:Y:S01]  /*178f0*/  SHF.R.S32.HI R6, RZ, 0x1f, R5 ;  /* 0x0000001fff067819 */ /* 0x000fe20000011405 */
[----:B------:R-:W-:Y:S01]  /*17900*/  UMOV UR16, UR14 ;  /* 0x0000000e00107c82 */ /* 0x000fe20008000000 */
[----:B------:R-:W-:Y:S01]  /*17910*/  ISETP.NE.AND P2, PT, R3, 0x1, PT ;  /* 0x000000010300780c */ /* 0x000fe20003f45270 */
[----:B------:R-:W-:Y:S01]  /*17920*/  UMOV UR17, UR15 ;  /* 0x0000000f00117c82 */ /* 0x000fe20008000000 */
[C---:B------:R-:W-:Y:S01]  /*17930*/  LOP3.LUT R3, R0.reuse, 0x1ffffffe, RZ, 0xc0, !PT ;  /* 0x1ffffffe00037812 */ /* 0x040fe200078ec0ff */
[----:B------:R-:W-:Y:S01]  /*17940*/  IMAD.SHL.U32 R0, R0, 0x20, RZ ;  /* 0x0000002000007824 */ /* 0x000fe200078e00ff */
[----:B------:R-:W-:Y:S01]  /*17950*/  LOP3.LUT R2, R2, 0xffffffc, RZ, 0xc0, !PT ;  /* 0x0ffffffc02027812 */ /* 0x000fe200078ec0ff */
[----:B------:R-:W-:Y:S01]  /*17960*/  UIMAD.WIDE.U32 UR16, UR10, UR4, UR16 ;  /* 0x000000040a1072a5 */ /* 0x000fe2000f8e0010 */
[----:B------:R-:W-:Y:S01]  /*17970*/  LEA.HI R6, R6, R5, RZ, 0x2 ;  /* 0x0000000506067211 */ /* 0x000fe200078f10ff */
[----:B------:R-:W-:Y:S01]  /*17980*/  IMAD.IADD R4, R29, 0x1, -R3 ;  /* 0x000000011d047824 */ /* 0x000fe200078e0a03 */
[----:B------:R-:W-:Y:S01]  /*17990*/  LOP3.LUT R0, R0, 0xffffffc0, RZ, 0xc0, !PT ;  /* 0xffffffc000007812 */ /* 0x000fe200078ec0ff */
[----:B------:R-:W-:Y:S01]  /*179a0*/  IMAD.IADD R2, R59, 0x1, -R2 ;  /* 0x000000013b027824 */ /* 0x000fe200078e0a02 */
[----:B------:R-:W-:Y:S01]  /*179b0*/  SHF.R.S32.HI R3, RZ, 0x2, R6 ;  /* 0x00000002ff037819 */ /* 0x000fe20000011406 */
[----:B------:R-:W-:Y:S01]  /*179c0*/  UIMAD UR6, UR10, UR5, UR6 ;  /* 0x000000050a0672a4 */ /* 0x000fe2000f8e0206 */
[-C--:B------:R-:W-:Y:S01]  /*179d0*/  LEA.HI R7, R63, R69.reuse, RZ, 0x3 ;  /* 0x000000453f077211 */ /* 0x080fe200078f18ff */
[----:B------:R-:W-:Y:S01]  /*179e0*/  IMAD R0, R4, 0x8, R0 ;  /* 0x0000000804007824 */ /* 0x000fe200078e0200 */
[----:B------:R-:W-:Y:S01]  /*179f0*/  USEL UR9, UR9, URZ, !UP1 ;  /* 0x0000003f09097287 */ /* 0x000fe2000c800000 */
[----:B------:R-:W-:Y:S01]  /*17a00*/  IMAD R15, R2, 0x10, R3 ;  /* 0x00000010020f7824 */ /* 0x000fe200078e0203 */
[----:B------:R-:W-:Y:S01]  /*17a10*/  ULDC.64 UR4, c[0x0][0x498] ;  /* 0x0001260000047ab9 */ /* 0x000fe20000000a00 */
[----:B------:R-:W-:Y:S01]  /*17a20*/  LOP3.LUT R6, R7, 0xfffffff8, RZ, 0xc0, !PT ;  /* 0xfffffff807067812 */ /* 0x000fe200078ec0ff */
[----:B------:R-:W-:Y:S01]  /*17a30*/  USEL UR13, UR13, URZ, !UP1 ;  /* 0x0000003f0d0d7287 */ /* 0x000fe2000c800000 */
[----:B------:R-:W-:Y:S01]  /*17a40*/  IMAD.IADD R2, R15, 0x1, R0 ;  /* 0x000000010f027824 */ /* 0x000fe200078e0200 */
[----:B------:R-:W-:Y:S01]  /*17a50*/  UIMAD UR11, UR9, UR4, URZ ;  /* 0x00000004090b72a4 */ /* 0x000fe2000f8e023f */
[----:B------:R-:W-:Y:S01]  /*17a60*/  SHF.R.S32.HI R19, RZ, 0x3, R7 ;  /* 0x00000003ff137819 */ /* 0x000fe20000011407 */
[----:B------:R-:W-:Y:S01]  /*17a70*/  UIADD3 UR7, UR17, UR6, URZ ;  /* 0x0000000611077290 */ /* 0x000fe2000fffe03f */
[----:B-1----:R-:W-:Y:S01]  /*17a80*/  IMAD R2, R76, 0x80, R2 ;  /* 0x000000804c027824 */ /* 0x002fe200078e0202 */
[----:B------:R-:W-:Y:S01]  /*17a90*/  UIMAD UR11, UR13, UR5, UR11 ;  /* 0x000000050d0b72a4 */ /* 0x000fe2000f8e020b */
[----:B------:R-:W-:Y:S01]  /*17aa0*/  IMAD.IADD R6, R69, 0x1, -R6 ;  /* 0x0000000145067824 */ /* 0x000fe200078e0a06 */
[----:B------:R-:W-:Y:S01]  /*17ab0*/  UMOV UR6, UR16 ;  /* 0x0000001000067c82 */ /* 0x000fe20008000000 */
[----:B------:R-:W-:Y:S01]  /*17ac0*/  @P2 IMAD.HI.U32 R3, R2, c[0x0][0x4ec], RZ ;  /* 0x00013b0002032a27 */ /* 0x000fe200078e00ff */
[----:B------:R-:W-:Y:S01]  /*17ad0*/  UIMAD.WIDE.U32 UR18, UR13, UR4, UR6 ;  /* 0x000000040d1272a5 */ /* 0x000fe2000f8e0006 */
[----:B------:R-:W-:Y:S01]  /*17ae0*/  LOP3.LUT P0, RZ, R5, 0x3, RZ, 0xc0, !PT ;  /* 0x0000000305ff7812 */ /* 0x000fe2000780c0ff */
[----:B------:R-:W-:Y:S01]  /*17af0*/  BSSY B0, `(.L_x_1148) ;  /* 0x0000074000007945 */ /* 0x000fe20003800000 */
[----:B------:R-:W-:Y:S01]  /*17b00*/  IMAD.MOV.U32 R0, RZ, RZ, R2 ;  /* 0x000000ffff007224 */ /* 0x000fe200078e0002 */
[----:B------:R-:W-:Y:S01]  /*17b10*/  @P2 SHF.R.U32.HI R0, RZ, c[0x0][0x4f0], R3 ;  /* 0x00013c00ff002a19 */ /* 0x000fe20000011603 */
[----:B------:R-:W-:Y:S01]  /*17b20*/  ULDC.64 UR6, c[0x0][0x3a0] ;  /* 0x0000e80000067ab9 */ /* 0x000fe20000000a00 */
[----:B------:R-:W-:Y:S01]  /*17b30*/  IMAD R15, R76, 0x80, R15 ;  /* 0x000000804c0f7824 */ /* 0x000fe200078e020f */
[----:B------:R-:W-:Y:S01]  /*17b40*/  UIMAD.WIDE.U32 UR16, UR14, UR6, URZ ;  /* 0x000000060e1072a5 */ /* 0x000fe2000f8e003f */
[----:B------:R-:W-:Y:S01]  /*17b50*/  IADD3 R8, P1, R0, UR18, RZ ;  /* 0x0000001200087c10 */ /* 0x000fe2000ff3e0ff */
[----:B------:R-:W-:Y:S01]  /*17b60*/  IMAD.MOV R3, RZ, RZ, -R0 ;  /* 0x000000ffff037224 */ /* 0x000fe200078e0a00 */
[----:B------:R-:W-:Y:S01]  /*17b70*/  UIMAD UR6, UR15, UR6, URZ ;  /* 0x000000060f0672a4 */ /* 0x000fe2000f8e023f */
[----:B-----5:R-:W-:Y:S01]  /*17b80*/  IMAD R17, R17, c[0x0][0x4e8], RZ ;  /* 0x00013a0011117a24 */ /* 0x020fe200078e02ff */
[----:B------:R-:W-:Y:S01]  /*17b90*/  ULDC.64 UR4, c[0x0][0x3e8] ;  /* 0x0000fa0000047ab9 */ /* 0x000fe20000000a00 */
[----:B------:R-:W-:Y:S01]  /*17ba0*/  IMAD R4, R3, c[0x0][0x4e8], R2 ;  /* 0x00013a0003047a24 */ /* 0x000fe200078e0202 */
[----:B------:R-:W-:Y:S01]  /*17bb0*/  SHF.R.S32.HI R3, RZ, 0x1f, R0 ;  /* 0x0000001fff037819 */ /* 0x000fe20000011400 */
[----:B------:R-:W-:Y:S01]  /*17bc0*/  IMAD.U32 R2, RZ, RZ, UR11 ;  /* 0x0000000bff027e24 */ /* 0x000fe2000f8e00ff */
[----:B------:R-:W-:Y:S01]  /*17bd0*/  UIMAD UR6, UR14, UR7, UR6 ;  /* 0x000000070e0672a4 */ /* 0x000fe2000f8e0206 */
[----:B------:R-:W-:Y:S01]  /*17be0*/  IMAD.SHL.U32 R0, R19, 0x40, RZ ;  /* 0x0000004013007824 */ /* 0x000fe200078e00ff */
[----:B------:R-:W-:Y:S01]  /*17bf0*/  UIMAD UR8, UR8, UR4, URZ ;  /* 0x00000004080872a4 */ /* 0x000fe2000f8e023f */
[----:B------:R-:W-:Y:S01]  /*17c00*/  LEA.HI R21, R63, R69, RZ, 0x6 ;  /* 0x000000453f157211 */ /* 0x000fe200078f30ff */
[----:B------:R-:W-:Y:S01]  /*17c10*/  UIADD3 UR7, UR17, UR6, URZ ;  /* 0x0000000611077290 */ /* 0x000fe2000fffe03f */
[----:B------:R-:W-:Y:S01]  /*17c20*/  IADD3.X R9, R3, UR19, R2, P1, !PT ;  /* 0x0000001303097c10 */ /* 0x000fe20008ffe402 */
[----:B------:R-:W-:Y:S01]  /*17c30*/  UIMAD UR5, UR10, UR5, UR8 ;  /* 0x000000050a0572a4 */ /* 0x000fe2000f8e0208 */
[C---:B------:R-:W-:Y:S01]  /*17c40*/  LEA R2, R6.reuse, R19, 0x4 ;  /* 0x0000001306027211 */ /* 0x040fe200078e20ff */
[----:B------:R-:W-:Y:S01]  /*17c50*/  IMAD.SHL.U32 R6, R6, 0x8, RZ ;  /* 0x0000000806067824 */ /* 0x000fe200078e00ff */
[----:B------:R-:W-:Y:S01]  /*17c60*/  LOP3.LUT R0, R0, 0x1c0, RZ, 0xc0, !PT ;  /* 0x000001c000007812 */ /* 0x000fe200078ec0ff */
[----:B------:R-:W-:Y:S01]  /*17c70*/  UMOV UR6, UR16 ;  /* 0x0000001000067c82 */ /* 0x000fe20008000000 */
[----:B------:R-:W-:Y:S01]  /*17c80*/  ISETP.GE.OR P3, PT, R15, R17, P0 ;  /* 0x000000110f00720c */ /* 0x000fe20000766670 */
[----:B------:R-:W-:Y:S01]  /*17c90*/  IMAD R5, R76, 0x80, R2 ;  /* 0x000000804c057824 */ /* 0x000fe200078e0202 */
[----:B------:R-:W-:Y:S01]  /*17ca0*/  SHF.R.U32.HI R7, RZ, 0x3, R0 ;  /* 0x00000003ff077819 */ /* 0x000fe20000011600 */
[----:B------:R-:W-:Y:S01]  /*17cb0*/  UIMAD.WIDE.U32 UR10, UR10, UR4, UR6 ;  /* 0x000000040a0a72a5 */ /* 0x000fe2000f8e0006 */
[----:B------:R-:W-:Y:S01]  /*17cc0*/  LOP3.LUT R0, R0, 0x38, R6, 0xf8, !PT ;  /* 0x0000003800007812 */ /* 0x000fe200078ef806 */
[----:B------:R-:W-:Y:S01]  /*17cd0*/  @P2 IMAD.HI.U32 R3, R5, c[0x0][0x4ec], RZ ;  /* 0x00013b0005032a27 */ /* 0x000fe200078e00ff */
[----:B------:R-:W-:Y:S01]  /*17ce0*/  SHF.R.S32.HI R2, RZ, 0x1f, R4 ;  /* 0x0000001fff027819 */ /* 0x000fe20000011404 */
[----:B------:R-:W-:Y:S01]  /*17cf0*/  UIADD3 UR11, UR11, UR5, URZ ;  /* 0x000000050b0b7290 */ /* 0x000fe2000fffe03f */
[----:B------:R-:W-:Y:S01]  /*17d00*/  LOP3.LUT R20, R0, R7, RZ, 0x3c, !PT ;  /* 0x0000000700147212 */ /* 0x000fe200078e3cff */
[----:B------:R-:W-:Y:S01]  /*17d10*/  IMAD.MOV.U32 R14, RZ, RZ, R5 ;  /* 0x000000ffff0e7224 */ /* 0x000fe200078e0005 */
[----:B------:R-:W-:Y:S01]  /*17d20*/  @P2 SHF.R.U32.HI R14, RZ, c[0x0][0x4f0], R3 ;  /* 0x00013c00ff0e2a19 */ /* 0x000fe20000011603 */
[----:B------:R-:W-:Y:S01]  /*17d30*/  IMAD R0, R2, c[0x0][0x488], RZ ;  /* 0x0001220002007a24 */ /* 0x000fe200078e02ff */
[----:B------:R-:W-:Y:S01]  /*17d40*/  ULDC.64 UR4, c[0x0][0x3f0] ;  /* 0x0000fc0000047ab9 */ /* 0x000fe20000000a00 */
[C---:B------:R-:W-:Y:S01]  /*17d50*/  IMAD.WIDE.U32 R2, R4.reuse, c[0x0][0x488], R8 ;  /* 0x0001220004027a25 */ /* 0x040fe200078e0008 */
[----:B------:R-:W-:Y:S01]  /*17d60*/  UIMAD UR9, UR9, UR4, URZ ;  /* 0x00000004090972a4 */ /* 0x000fe2000f8e023f */
[----:B------:R-:W-:Y:S01]  /*17d70*/  IADD3 R8, R15, 0x8, RZ ;  /* 0x000000080f087810 */ /* 0x000fe20007ffe0ff */
[----:B------:R-:W-:Y:S01]  /*17d80*/  UIMAD.WIDE.U32 UR10, UR13, UR4, UR10 ;  /* 0x000000040d0a72a5 */ /* 0x000fe2000f8e000a */
[----:B------:R-:W-:Y:S01]  /*17d90*/  IMAD R0, R4, c[0x0][0x48c], R0 ;  /* 0x0001230004007a24 */ /* 0x000fe200078e0200 */
[----:B------:R-:W-:Y:S01]  /*17da0*/  LEA R4, P1, R2, c[0x0][0x450], 0x2 ;  /* 0x0001140002047a11 */ /* 0x000fe200078210ff */
[----:B------:R-:W-:Y:S01]  /*17db0*/  UIMAD UR5, UR13, UR5, UR9 ;  /* 0x000000050d0572a4 */ /* 0x000fe2000f8e0209 */
[----:B------:R-:W-:Y:S01]  /*17dc0*/  SHF.R.S32.HI R9, RZ, 0x1f, R14 ;  /* 0x0000001fff097819 */ /* 0x000fe2000001140e */
[----:B------:R-:W-:Y:S01]  /*17dd0*/  IMAD.IADD R0, R3, 0x1, R0 ;  /* 0x0000000103007824 */ /* 0x000fe200078e0200 */
[----:B------:R-:W-:Y:S01]  /*17de0*/  ISETP.GE.OR P2, PT, R8, R17, P0 ;  /* 0x000000110800720c */ /* 0x000fe20000746670 */
[----:B------:R-:W-:Y:S01]  /*17df0*/  IMAD.MOV R7, RZ, RZ, -R14 ;  /* 0x000000ffff077224 */ /* 0x000fe200078e0a0e */
[----:B------:R-:W-:Y:S01]  /*17e00*/  UIADD3 UR5, UR11, UR5, URZ ;  /* 0x000000050b057290 */ /* 0x000fe2000fffe03f */
[----:B------:R-:W-:Y:S01]  /*17e10*/  IMAD R16, R9, c[0x0][0x3e0], RZ ;  /* 0x0000f80009107a24 */ /* 0x000fe200078e02ff */
[----:B------:R-:W-:Y:S01]  /*17e20*/  LEA.HI.X R0, R2, c[0x0][0x454], R0, 0x2, P1 ;  /* 0x0001150002007a11 */ /* 0x000fe200008f1400 */
        /* <DEDUP_REMOVED lines=64> */
.L_x_1149:
[----:B--234-:R-:W-:Y:S05]  /*18230*/  BSYNC B0 ;  /* 0x0000000000007941 */ /* 0x01cfea0003800000 */
.L_x_1148:
        /* <DEDUP_REMOVED lines=16> */
.L_x_1151:
[----:B------:R-:W-:Y:S05]  /*18340*/  BSYNC B0 ;  /* 0x0000000000007941 */ /* 0x000fea0003800000 */
.L_x_1150:
        /* <DEDUP_REMOVED lines=16> */
.L_x_1153:
[----:B------:R-:W-:Y:S05]  /*18450*/  BSYNC B0 ;  /* 0x0000000000007941 */ /* 0x000fea0003800000 */
.L_x_1152:
        /* <DEDUP_REMOVED lines=16> */
.L_x_1155:
[----:B------:R-:W-:Y:S05]  /*18560*/  BSYNC B0 ;  /* 0x0000000000007941 */ /* 0x000fea0003800000 */
.L_x_1154:
        /* <DEDUP_REMOVED lines=16> */
.L_x_1157:
[----:B------:R-:W-:Y:S05]  /*18670*/  BSYNC B0 ;  /* 0x0000000000007941 */ /* 0x000fea0003800000 */
.L_x_1156:
        /* <DEDUP_REMOVED lines=16> */
.L_x_1159:
[----:B------:R-:W-:Y:S05]  /*18780*/  BSYNC B0 ;  /* 0x0000000000007941 */ /* 0x000fea0003800000 */
.L_x_1158:
        /* <DEDUP_REMOVED lines=16> */
.L_x_1161:
[----:B------:R-:W-:Y:S05]  /*18890*/  BSYNC B0 ;  /* 0x0000000000007941 */ /* 0x000fea0003800000 */
.L_x_1160:
        /* <DEDUP_REMOVED lines=17> */
.L_x_1146:
        /* <DEDUP_REMOVED lines=31> */
.L_x_1162:
        /* <DEDUP_REMOVED lines=43> */
.L_x_1164:
[----:B------:R-:W-:Y:S05]  /*18e50*/  BSYNC B0 ;  /* 0x0000000000007941 */ /* 0x000fea0003800000 */
.L_x_1163:
        /* <DEDUP_REMOVED lines=63> */
.L_x_1166:
[----:B------:R-:W-:Y:S05]  /*19250*/  BSYNC B0 ;  /* 0x0000000000007941 */ /* 0x000fea0003800000 */
.L_x_1165:
        /* <DEDUP_REMOVED lines=15> */
.L_x_1168:
[----:B------:R-:W-:Y:S05]  /*19350*/  BSYNC B0 ;  /* 0x0000000000007941 */ /* 0x000fea0003800000 */
.L_x_1167:
        /* <DEDUP_REMOVED lines=15> */
.L_x_1170:
[----:B------:R-:W-:Y:S05]  /*19450*/  BSYNC B0 ;  /* 0x0000000000007941 */ /* 0x000fea0003800000 */
.L_x_1169:
        /* <DEDUP_REMOVED lines=15> */
.L_x_1172:
[----:B------:R-:W-:Y:S05]  /*19550*/  BSYNC B0 ;  /* 0x0000000000007941 */ /* 0x000fea0003800000 */
.L_x_1171:
        /* <DEDUP_REMOVED lines=15> */
.L_x_1174:
[----:B------:R-:W-:Y:S05]  /*19650*/  BSYNC B0 ;  /* 0x0000000000007941 */ /* 0x000fea0003800000 */
.L_x_1173:
        /* <DEDUP_REMOVED lines=15> */
.L_x_1176:
[----:B------:R-:W-:Y:S05]  /*19750*/  BSYNC B0 ;  /* 0x0000000000007941 */ /* 0x000fea0003800000 */
.L_x_1175:
        /* <DEDUP_REMOVED lines=15> */
.L_x_1178:
[----:B------:R-:W-:Y:S05]  /*19850*/  BSYNC B0 ;  /* 0x0000000000007941 */ /* 0x000fea0003800000 */
.L_x_1177:
        /* <DEDUP_REMOVED lines=16> */
.L_x_1179:
        /* <DEDUP_REMOVED lines=10> */
.L_x_4345:


//--------------------- .text._ZN7cutlass13device_kernelIN5flash19enable_sm80_to_sm89INS1_16FlashAttnFwdSm80INS1_25CollectiveMainloopFwdSm80ILi4ELi1ELb0EN4cute5tupleIJNS5_1CILi128EEENS7_ILi48EEES8_EEELi128ENS_6half_tEfNS_4arch4Sm80ELb0ELb1ELb1ELb1ELb1ELb1ELb1ELb0EEENS1_21CollectiveEpilogueFwdINS6_IJS8_S8_S9_EEENS6_IJNS7_ILi1EEESH_SH_EEESB_SD_Li128ELb1ELb1ELb0ELb0EEENS1_19SingleTileSchedulerILb1ELb0ELb1ELi128EEEEEEEEEvNT_6ParamsE --------------------------
	.section	.text._ZN7cutlass13device_kernelIN5flash19enable_sm80_to_sm89INS1_16FlashAttnFwdSm80INS1_25CollectiveMainloopFwdSm80ILi4ELi1ELb0EN4cute5tupleIJNS5_1CILi128EEENS7_ILi48EEES8_EEELi128ENS_6half_tEfNS_4arch4Sm80ELb0ELb1ELb1ELb1ELb1ELb1ELb1ELb0EEENS1_21CollectiveEpilogueFwdINS6_IJS8_S8_S9_EEENS6_IJNS7_ILi1EEESH_SH_EEESB_SD_Li128ELb1ELb1ELb0ELb0EEENS1_19SingleTileSchedulerILb1ELb0ELb1ELi128EEEEEEEEEvNT_6ParamsE,"ax",@progbits
	.sectioninfo	@"SHI_REGISTERS=255"
	.align	128
.text._ZN7cutlass13device_kernelIN5flash19enable_sm80_to_sm89INS1_16FlashAttnFwdSm80INS1_25CollectiveMainloopFwdSm80ILi4ELi1ELb0EN4cute5tupleIJNS5_1CILi128EEENS7_ILi48EEES8_EEELi128ENS_6half_tEfNS_4arch4Sm80ELb0ELb1ELb1ELb1ELb1ELb1ELb1ELb0EEENS1_21CollectiveEpilogueFwdINS6_IJS8_S8_S9_EEENS6_IJNS7_ILi1EEESH_SH_EEESB_SD_Li128ELb1ELb1ELb0ELb0EEENS1_19SingleTileSchedulerILb1ELb0ELb1ELi128EEEEEEEEEvNT_6ParamsE:
        .type           _ZN7cutlass13device_kernelIN5flash19enable_sm80_to_sm89INS1_16FlashAttnFwdSm80INS1_25CollectiveMainloopFwdSm80ILi4ELi1ELb0EN4cute5tupleIJNS5_1CILi128EEENS7_ILi48EEES8_EEELi128ENS_6half_tEfNS_4arch4Sm80ELb0ELb1ELb1ELb1ELb1ELb1ELb1ELb0EEENS1_21CollectiveEpilogueFwdINS6_IJS8_S8_S9_EEENS6_IJNS7_ILi1EEESH_SH_EEESB_SD_Li128ELb1ELb1ELb0ELb0EEENS1_19SingleTileSchedulerILb1ELb0ELb1ELi128EEEEEEEEEvNT_6ParamsE,@function
        .size           _ZN7cutlass13device_kernelIN5flash19enable_sm80_to_sm89INS1_16FlashAttnFwdSm80INS1_25CollectiveMainloopFwdSm80ILi4ELi1ELb0EN4cute5tupleIJNS5_1CILi128EEENS7_ILi48EEES8_EEELi128ENS_6half_tEfNS_4arch4Sm80ELb0ELb1ELb1ELb1ELb1ELb1ELb1ELb0EEENS1_21CollectiveEpilogueFwdINS6_IJS8_S8_S9_EEENS6_IJNS7_ILi1EEESH_SH_EEESB_SD_Li128ELb1ELb1ELb0ELb0EEENS1_19SingleTileSchedulerILb1ELb0ELb1ELi128EEEEEEEEEvNT_6ParamsE,(.L_x_4346 - _ZN7cutlass13device_kernelIN5flash19enable_sm80_to_sm89INS1_16FlashAttnFwdSm80INS1_25CollectiveMainloopFwdSm80ILi4ELi1ELb0EN4cute5tupleIJNS5_1CILi128EEENS7_ILi48EEES8_EEELi128ENS_6half_tEfNS_4arch4Sm80ELb0ELb1ELb1ELb1ELb1ELb1ELb1ELb0EEENS1_21CollectiveEpilogueFwdINS6_IJS8_S8_S9_EEENS6_IJNS7_ILi1EEESH_SH_EEESB_SD_Li128ELb1ELb1ELb0ELb0EEENS1_19SingleTileSchedulerILb1ELb0ELb1ELi128EEEEEEEEEvNT_6ParamsE)
        .other          _ZN7cutlass13device_kernelIN5flash19enable_sm80_to_sm89INS1_16FlashAttnFwdSm80INS1_25CollectiveMainloopFwdSm80ILi4ELi1ELb0EN4cute5tupleIJNS5_1CILi128EEENS7_ILi48EEES8_EEELi128ENS_6half_tEfNS_4arch4Sm80ELb0ELb1ELb1ELb1ELb1ELb1ELb1ELb0EEENS1_21CollectiveEpilogueFwdINS6_IJS8_S8_S9_EEENS6_IJNS7_ILi1EEESH_SH_EEESB_SD_Li128ELb1ELb1ELb0ELb0EEENS1_19SingleTileSchedulerILb1ELb0ELb1ELi128EEEEEEEEEvNT_6ParamsE,@"STO_CUDA_ENTRY STV_DEFAULT"
_ZN7cutlass13device_kernelIN5flash19enable_sm80_to_sm89INS1_16FlashAttnFwdSm80INS1_25CollectiveMainloopFwdSm80ILi4ELi1ELb0EN4cute5tupleIJNS5_1CILi128EEENS7_ILi48EEES8_EEELi128ENS_6half_tEfNS_4arch4Sm80ELb0ELb1ELb1ELb1ELb1ELb1ELb1ELb0EEENS1_21CollectiveEpilogueFwdINS6_IJS8_S8_S9_EEENS6_IJNS7_ILi1EEESH_SH_EEESB_SD_Li128ELb1ELb1ELb0ELb0EEENS1_19SingleTileSchedulerILb1ELb0ELb1ELi128EEEEEEEEEvNT_6ParamsE:
[----:B------:R-:W-:Y:S02]  /*0000*/  MOV R1, c[0x0][0x28] ;  /* 0x00000a0000017a02 */ /* 0x000fe40000000f00 */
[----:B------:R-:W1:Y:S01]  /*0010*/  S2R R168, SR_TID.X ;  /* 0x0000000000a87919 */ /* 0x000e620000002100 */
[----:B------:R-:W-:Y:S01]  /*0020*/  IMAD.MOV.U32 R29, RZ, RZ, 0x4 ;  /* 0x00000004ff1d7424 */ /* 0x000fe200078e00ff */
[----:B------:R-:W-:Y:S01]  /*0030*/  ULDC.64 UR6, c[0x0][0x118] ;  /* 0x0000460000067ab9 */ /* 0x000fe20000000a00 */
[----:B------:R-:W-:Y:S01]  /*0040*/  IADD3 R1, R1, -0x108, RZ ;  /* 0xfffffef801017810 */ /* 0x000fe20007ffe0ff */
[----:B------:R-:W2:Y:S04]  /*0050*/  S2R R5, SR_CTAID.Z ;  /* 0x0000000000057919 */ /* 0x000ea80000002700 */
[----:B------:R-:W3:Y:S01]  /*0060*/  S2R R169, SR_CTAID.X ;  /* 0x0000000000a97919 */ /* 0x000ee20000002500 */
[----:B-1----:R-:W-:Y:S01]  /*0070*/  SHF.R.U32.HI R0, RZ, 0x5, R168 ;  /* 0x00000005ff007819 */ /* 0x002fe200000116a8 */
[----:B--2---:R-:W-:-:S05]  /*0080*/  IMAD.WIDE R2, R5, R29, c[0x0][0x568] ;  /* 0x00015a0005027625 */ /* 0x004fca00078e021d */
[----:B------:R-:W1:Y:S02]  /*0090*/  SHFL.IDX PT, R0, R0, RZ, 0x1f ;  /* 0x00001fff00007589 */ /* 0x000e6400000e0000 */
[----:B-1----:R-:W-:-:S13]  /*00a0*/  ISETP.NE.AND P0, PT, R0, RZ, PT ;  /* 0x000000ff0000720c */ /* 0x002fda0003f05270 */
[----:B------:R-:W-:Y:S05]  /*00b0*/  @!P0 BRA `(.L_x_1180) ;  /* 0x0000014000008947 */ /* 0x000fea0003800000 */
[----:B---3--:R-:W-:-:S04]  /*00c0*/  ISETP.NE.U32.AND P0, PT, RZ, c[0x0][0x568], PT ;  /* 0x00015a00ff007a0c */ /* 0x008fc80003f05070 */
[----:B------:R-:W-:-:S13]  /*00d0*/  ISETP.NE.AND.EX P0, PT, RZ, c[0x0][0x56c], PT, P0 ;  /* 0x00015b00ff007a0c */ /* 0x000fda0003f05300 */
[----:B------:R-:W-:Y:S05]  /*00e0*/  @!P0 BRA `(.L_x_1181) ;  /* 0x0000002000008947 */ /* 0x000fea0003800000 */
[----:B------:R1:W5:Y:S01]  /*00f0*/  LDG.E R0, [R2.64] ;  /* 0x0000000602007981 */ /* 0x000362000c1e1900 */
[----:B------:R-:W-:Y:S05]  /*0100*/  BRA `(.L_x_1182) ;  /* 0x0000009000007947 */ /* 0x000fea0003800000 */
.L_x_1181:
        /* <DEDUP_REMOVED lines=8> */
.L_x_1183:
[----:B------:R-:W-:-:S05]  /*0190*/  MOV R0, c[0x0][0x54c] ;  /* 0x0001530000007a02 */ /* 0x000fca0000000f00 */
.L_x_1182:
[----:B-----5:R-:W-:Y:S01]  /*01a0*/  IMAD R0, R0, c[0x0][0x548], RZ ;  /* 0x0001520000007a24 */ /* 0x020fe200078e02ff */
[----:B------:R-:W-:-:S04]  /*01b0*/  SHF.L.U32 R136, R169, 0x7, RZ ;  /* 0x00000007a9887819 */ /* 0x000fc800000006ff */
[----:B------:R-:W-:-:S04]  /*01c0*/  ISETP.GE.AND P0, PT, R136, R0, PT ;  /* 0x000000008800720c */ /* 0x000fc80003f06270 */
[----:B------:R-:W-:-:S05]  /*01d0*/  SEL R0, R5, 0xffffffff, !P0 ;  /* 0xffffffff05007807 */ /* 0x000fca0004000000 */
[----:B------:R2:W-:Y:S01]  /*01e0*/  STL [R1+0xec], R0 ;  /* 0x0000ec0001007387 */ /* 0x0005e20000100800 */
[----:B------:R-:W-:Y:S05]  /*01f0*/  BRA `(.L_x_1184) ;  /* 0x0000013000007947 */ /* 0x000fea0003800000 */
.L_x_1180:
[----:B---3--:R-:W-:-:S04]  /*0200*/  ISETP.NE.U32.AND P0, PT, RZ, c[0x0][0x568], PT ;  /* 0x00015a00ff007a0c */ /* 0x008fc80003f05070 */
[----:B------:R-:W-:-:S13]  /*0210*/  ISETP.NE.AND.EX P0, PT, RZ, c[0x0][0x56c], PT, P0 ;  /* 0x00015b00ff007a0c */ /* 0x000fda0003f05300 */
[----:B------:R-:W-:Y:S05]  /*0220*/  @!P0 BRA `(.L_x_1185) ;  /* 0x0000002000008947 */ /* 0x000fea0003800000 */
[----:B------:R1:W5:Y:S01]  /*0230*/  LDG.E R0, [R2.64] ;  /* 0x0000000602007981 */ /* 0x000362000c1e1900 */
[----:B------:R-:W-:Y:S05]  /*0240*/  BRA `(.L_x_1186) ;  /* 0x0000009000007947 */ /* 0x000fea0003800000 */
.L_x_1185:
        /* <DEDUP_REMOVED lines=8> */
.L_x_1187:
[----:B------:R-:W-:-:S05]  /*02d0*/  MOV R0, c[0x0][0x54c] ;  /* 0x0001530000007a02 */ /* 0x000fca0000000f00 */
.L_x_1186:
[----:B-----5:R-:W-:Y:S01]  /*02e0*/  IMAD R0, R0, c[0x0][0x548], RZ ;  /* 0x0001520000007a24 */ /* 0x020fe200078e02ff */
[----:B------:R-:W-:-:S04]  /*02f0*/  SHF.L.U32 R136, R169, 0x7, RZ ;  /* 0x00000007a9887819 */ /* 0x000fc800000006ff */
[----:B------:R-:W-:-:S04]  /*0300*/  ISETP.GE.AND P0, PT, R136, R0, PT ;  /* 0x000000008800720c */ /* 0x000fc80003f06270 */
[----:B------:R-:W-:-:S05]  /*0310*/  SEL R0, R5, 0xffffffff, !P0 ;  /* 0xffffffff05007807 */ /* 0x000fca0004000000 */
[----:B------:R2:W-:Y:S04]  /*0320*/  STL [R1+0xec], R0 ;  /* 0x0000ec0001007387 */ /* 0x0005e80000100800 */
.L_x_1184:
[----:B------:R-:W3:Y:S02]  /*0330*/  LDL R36, [R1+0xec] ;  /* 0x0000ec0001247983 */ /* 0x000ee40000100800 */
[----:B---3--:R-:W-:-:S13]  /*0340*/  ISETP.GE.AND P0, PT, R36, RZ, PT ;  /* 0x000000ff2400720c */ /* 0x008fda0003f06270 */
[----:B------:R-:W-:Y:S05]  /*0350*/  @!P0 EXIT ;  /* 0x000000000000894d */ /* 0x000fea0003800000 */
[----:B------:R-:W-:Y:S01]  /*0360*/  ISETP.NE.U32.AND P0, PT, RZ, c[0x0][0x370], PT ;  /* 0x0000dc00ff007a0c */ /* 0x000fe20003f05070 */
[----:B------:R-:W-:Y:S01]  /*0370*/  IMAD.MOV.U32 R10, RZ, RZ, RZ ;  /* 0x000000ffff0a7224 */ /* 0x000fe200078e00ff */
[----:B------:R-:W-:Y:S01]  /*0380*/  ISETP.NE.U32.AND P1, PT, RZ, c[0x0][0x348], PT ;  /* 0x0000d200ff007a0c */ /* 0x000fe20003f25070 */
[----:B------:R-:W-:Y:S01]  /*0390*/  IMAD.MOV.U32 R12, RZ, RZ, RZ ;  /* 0x000000ffff0c7224 */ /* 0x000fe200078e00ff */
[----:B------:R-:W-:Y:S01]  /*03a0*/  ISETP.NE.AND.EX P0, PT, RZ, c[0x0][0x374], PT, P0 ;  /* 0x0000dd00ff007a0c */ /* 0x000fe20003f05300 */
[----:B------:R-:W-:Y:S01]  /*03b0*/  IMAD.WIDE R6, R36, R29, c[0x0][0x350] ;  /* 0x0000d40024067625 */ /* 0x000fe200078e021d */
[----:B------:R-:W-:Y:S02]  /*03c0*/  ISETP.NE.U32.AND P5, PT, RZ, c[0x0][0x358], PT ;  /* 0x0000d600ff007a0c */ /* 0x000fe40003fa5070 */
[----:B------:R-:W-:Y:S02]  /*03d0*/  ISETP.NE.AND.EX P1, PT, RZ, c[0x0][0x34c], PT, P1 ;  /* 0x0000d300ff007a0c */ /* 0x000fe40003f25310 */
[----:B------:R-:W-:Y:S01]  /*03e0*/  ISETP.NE.AND.EX P5, PT, RZ, c[0x0][0x35c], PT, P5 ;  /* 0x0000d700ff007a0c */ /* 0x000fe20003fa5350 */
[----:B------:R-:W-:Y:S01]  /*03f0*/  IMAD.MOV.U32 R14, RZ, RZ, RZ ;  /* 0x000000ffff0e7224 */ /* 0x000fe200078e00ff */
[----:B--2---:R-:W-:-:S02]  /*0400*/  MOV R0, RZ ;  /* 0x000000ff00007202 */ /* 0x004fc40000000f00 */
[----:B------:R-:W-:-:S03]  /*0410*/  ISETP.NE.U32.AND P2, PT, RZ, c[0x0][0x350], PT ;  /* 0x0000d400ff007a0c */ /* 0x000fc60003f45070 */
[----:B-1----:R-:W-:Y:S01]  /*0420*/  @P0 IMAD.WIDE R2, R36, R29, c[0x0][0x370] ;  /* 0x0000dc0024020625 */ /* 0x002fe200078e021d */
[----:B------:R-:W-:-:S03]  /*0430*/  ISETP.NE.AND.EX P2, PT, RZ, c[0x0][0x354], PT, P2 ;  /* 0x0000d500ff007a0c */ /* 0x000fc60003f45320 */
[CC--:B------:R-:W-:Y:S01]  /*0440*/  IMAD.WIDE R8, R36.reuse, R29.reuse, c[0x0][0x348] ;  /* 0x0000d20024087625 */ /* 0x0c0fe200078e021d */
[----:B------:R1:W2:Y:S04]  /*0450*/  @P0 LDG.E R10, [R2.64] ;  /* 0x00000006020a0981 */ /* 0x0002a8000c1e1900 */
[----:B------:R-:W3:Y:S05]  /*0460*/  @P1 LDG.E R0, [R8.64] ;  /* 0x0000000608001981 */ /* 0x000eea000c1e1900 */
[----:B------:R-:W4:Y:S01]  /*0470*/  @P2 LDG.E R12, [R6.64] ;  /* 0x00000006060c2981 */ /* 0x000f22000c1e1900 */
[----:B-1----:R-:W-:-:S05]  /*0480*/  IMAD.WIDE R2, R36, R29, c[0x0][0x358] ;  /* 0x0000d60024027625 */ /* 0x002fca00078e021d */
[----:B------:R-:W4:Y:S01]  /*0490*/  @P5 LDG.E R14, [R2.64] ;  /* 0x00000006020e5981 */ /* 0x000f22000c1e1900 */
[----:B------:R-:W-:-:S03]  /*04a0*/  ISETP.NE.U32.AND P0, PT, RZ, c[0x0][0x360], PT ;  /* 0x0000d800ff007a0c */ /* 0x000fc60003f05070 */
[----:B------:R-:W1:Y:S01]  /*04b0*/  S2R R34, SR_CTAID.Y ;  /* 0x0000000000227919 */ /* 0x000e620000002600 */
[----:B------:R-:W-:Y:S01]  /*04c0*/  ISETP.NE.AND.EX P0, PT, RZ, c[0x0][0x364], PT, P0 ;  /* 0x0000d900ff007a0c */ /* 0x000fe20003f05300 */
[----:B------:R-:W-:Y:S02]  /*04d0*/  IMAD.MOV.U32 R13, RZ, RZ, c[0x0][0x168] ;  /* 0x00005a00ff0d7624 */ /* 0x000fe400078e00ff */
[----:B------:R-:W-:-:S10]  /*04e0*/  IMAD.MOV.U32 R11, RZ, RZ, c[0x0][0x2ac] ;  /* 0x0000ab00ff0b7624 */ /* 0x000fd400078e00ff */
[----:B------:R-:W-:-:S05]  /*04f0*/  @P0 IMAD.WIDE R4, R36, R29, c[0x0][0x360] ;  /* 0x0000d80024040625 */ /* 0x000fca00078e021d */
[----:B------:R4:W5:Y:S01]  /*0500*/  @P0 LDG.E R13, [R4.64] ;  /* 0x00000006040d0981 */ /* 0x000962000c1e1900 */
[----:B------:R-:W-:Y:S01]  /*0510*/  IMAD R11, R11, c[0x0][0x1d0], RZ ;  /* 0x000074000b0b7a24 */ /* 0x000fe200078e02ff */
[----:B-1----:R-:W-:Y:S02]  /*0520*/  SHF.R.S32.HI R35, RZ, 0x1f, R34 ;  /* 0x0000001fff237819 */ /* 0x002fe40000011422 */
[----:B--2---:R-:W-:Y:S04]  /*0530*/  STL [R1+0x48], R10 ;  /* 0x0000480a01007387 */ /* 0x004fe80000100800 */
[----:B---3--:R-:W-:Y:S01]  /*0540*/  STL [R1+0x4c], R0 ;  /* 0x00004c0001007387 */ /* 0x008fe20000100800 */
[----:B----4-:R-:W-:-:S03]  /*0550*/  IADD3 R4, R12, R10, RZ ;  /* 0x0000000a0c047210 */ /* 0x010fc60007ffe0ff */
[----:B------:R-:W-:Y:S04]  /*0560*/  STL [R1+0x54], R14 ;  /* 0x0000540e01007387 */ /* 0x000fe80000100800 */
[----:B------:R1:W-:Y:S02]  /*0570*/  STL [R1+0x50], R4 ;  /* 0x0000500401007387 */ /* 0x0003e40000100800 */
[----:B-1----:R-:W-:Y:S01]  /*0580*/  MOV R4, c[0x0][0x228] ;  /* 0x00008a0000047a02 */ /* 0x002fe20000000f00 */
[----:B------:R-:W-:Y:S05]  /*0590*/  @P0 BRA `(.L_x_1188) ;  /* 0x0000004000000947 */ /* 0x000fea0003800000 */
[----:B------:R-:W-:Y:S05]  /*05a0*/  @!P1 BRA `(.L_x_1188) ;  /* 0x0000003000009947 */ /* 0x000fea0003800000 */
[----:B------:R1:W2:Y:S04]  /*05b0*/  LDG.E R0, [R8.64] ;  /* 0x0000000608007981 */ /* 0x0002a8000c1e1900 */
[----:B-1----:R-:W2:Y:S02]  /*05c0*/  LDG.E R8, [R8.64+0x4] ;  /* 0x0000040608087981 */ /* 0x002ea4000c1e1900 */
[----:B--2--5:R-:W-:-:S05]  /*05d0*/  IADD3 R13, -R0, R8, RZ ;  /* 0x00000008000d7210 */ /* 0x024fca0007ffe1ff */
.L_x_1188:
[----:B-----5:R1:W-:Y:S01]  /*05e0*/  STL [R1+0x58], R13 ;  /* 0x0000580d01007387 */ /* 0x0203e20000100800 */
[----:B------:R-:W-:-:S04]  /*05f0*/  ISETP.NE.U32.AND P0, PT, RZ, c[0x0][0x368], PT ;  /* 0x0000da00ff007a0c */ /* 0x000fc80003f05070 */
[----:B------:R-:W-:-:S13]  /*0600*/  ISETP.NE.AND.EX P0, PT, RZ, c[0x0][0x36c], PT, P0 ;  /* 0x0000db00ff007a0c */ /* 0x000fda0003f05300 */
[----:B------:R-:W-:Y:S05]  /*0610*/  @!P0 BRA `(.L_x_1189) ;  /* 0x0000003000008947 */ /* 0x000fea0003800000 */
[----:B------:R-:W-:-:S05]  /*0620*/  IMAD.WIDE R6, R36, R29, c[0x0][0x368] ;  /* 0x0000da0024067625 */ /* 0x000fca00078e021d */
[----:B------:R2:W5:Y:S01]  /*0630*/  LDG.E R11, [R6.64] ;  /* 0x00000006060b7981 */ /* 0x000562000c1e1900 */
[----:B------:R-:W-:Y:S05]  /*0640*/  BRA `(.L_x_1190) ;  /* 0x0000004000007947 */ /* 0x000fea0003800000 */
.L_x_1189:
[----:B------:R-:W-:Y:S05]  /*0650*/  @!P2 BRA `(.L_x_1190) ;  /* 0x000000300000a947 */ /* 0x000fea0003800000 */
[----:B------:R2:W3:Y:S04]  /*0660*/  LDG.E R0, [R6.64] ;  /* 0x0000000606007981 */ /* 0x0004e8000c1e1900 */
[----:B--2---:R-:W3:Y:S02]  /*0670*/  LDG.E R6, [R6.64+0x4] ;  /* 0x0000040606067981 */ /* 0x004ee4000c1e1900 */
[----:B---3--:R-:W-:Y:S02]  /*0680*/  IADD3 R11, -R0, R6, RZ ;  /* 0x00000006000b7210 */ /* 0x008fe40007ffe1ff */
.L_x_1190:
[----:B------:R-:W-:Y:S01]  /*0690*/  ISETP.NE.U32.AND P0, PT, RZ, c[0x0][0x378], PT ;  /* 0x0000de00ff007a0c */ /* 0x000fe20003f05070 */
[----:B------:R3:W4:Y:S03]  /*06a0*/  @P5 LDG.E R5, [R2.64] ;  /* 0x0000000602055981 */ /* 0x000726000c1e1900 */
[----:B------:R-:W-:Y:S01]  /*06b0*/  ISETP.NE.AND.EX P0, PT, RZ, c[0x0][0x37c], PT, P0 ;  /* 0x0000df00ff007a0c */ /* 0x000fe20003f05300 */
[----:B------:R3:W4:Y:S01]  /*06c0*/  @P5 LDG.E R0, [R2.64+0x4] ;  /* 0x0000040602005981 */ /* 0x000722000c1e1900 */
[----:B-----5:R-:W-:-:S11]  /*06d0*/  IMAD.MOV.U32 R22, RZ, RZ, R11 ;  /* 0x000000ffff167224 */ /* 0x020fd600078e000b */
[----:B---3--:R-:W-:-:S05]  /*06e0*/  @P0 IMAD.WIDE R2, R36, R29, c[0x0][0x378] ;  /* 0x0000de0024020625 */ /* 0x008fca00078e021d */
[----:B--2---:R3:W2:Y:S01]  /*06f0*/  @P0 LDG.E R22, [R2.64] ;  /* 0x0000000602160981 */ /* 0x0046a2000c1e1900 */
[----:B------:R-:W-:Y:S02]  /*0700*/  IMAD.IADD R10, R11, 0x1, -R10 ;  /* 0x000000010b0a7824 */ /* 0x000fe400078e0a0a */
[----:B------:R-:W-:-:S03]  /*0710*/  IMAD.MOV.U32 R8, RZ, RZ, c[0x0][0x32c] ;  /* 0x0000cb00ff087624 */ /* 0x000fc600078e00ff */
[----:B------:R1:W-:Y:S01]  /*0720*/  STL [R1+0x5c], R10 ;  /* 0x00005c0a01007387 */ /* 0x0003e20000100800 */
[----:B---3--:R-:W-:-:S05]  /*0730*/  IMAD.MOV.U32 R2, RZ, RZ, c[0x0][0x2c4] ;  /* 0x0000b100ff027624 */ /* 0x008fca00078e00ff */
[----:B------:R-:W-:Y:S02]  /*0740*/  ISETP.NE.AND P1, PT, R2, 0x1, PT ;  /* 0x000000010200780c */ /* 0x000fe40003f25270 */
[----:B------:R-:W-:Y:S01]  /*0750*/  ISETP.GE.AND P2, PT, R8, 0x1, PT ;  /* 0x000000010800780c */ /* 0x000fe20003f46270 */
[----:B----4-:R-:W-:Y:S01]  /*0760*/  @P5 IMAD.IADD R4, R0, 0x1, -R5 ;  /* 0x0000000100045824 */ /* 0x010fe200078e0a05 */
[----:B------:R-:W-:-:S03]  /*0770*/  IADD3 R0, R136, 0x7f, RZ ;  /* 0x0000007f88007810 */ /* 0x000fc60007ffe0ff */
[----:B------:R-:W-:-:S06]  /*0780*/  IMAD.IADD R5, R10, 0x1, R4 ;  /* 0x000000010a057824 */ /* 0x000fcc00078e0204 */
[----:B------:R-:W-:Y:S01]  /*0790*/  @P1 IMAD.HI.U32 R2, R0, c[0x0][0x2c8], RZ ;  /* 0x0000b20000021a27 */ /* 0x000fe200078e00ff */
[----:B------:R1:W-:Y:S01]  /*07a0*/  STL.64 [R1+0x60], R4 ;  /* 0x0000600401007387 */ /* 0x0003e20000100a00 */
[----:B------:R-:W-:-:S03]  /*07b0*/  IADD3 R3, R5, 0x2f, RZ ;  /* 0x0000002f05037810 */ /* 0x000fc60007ffe0ff */
[----:B------:R-:W-:Y:S02]  /*07c0*/  @P1 SHF.R.U32.HI R0, RZ, c[0x0][0x2cc], R2 ;  /* 0x0000b300ff001a19 */ /* 0x000fe40000011602 */
[----:B------:R-:W-:Y:S02]  /*07d0*/  IMAD.HI R3, R3, 0x2aaaaaab, RZ ;  /* 0x2aaaaaab03037827 */ /* 0x000fe400078e02ff */
[----:B------:R-:W-:Y:S01]  /*07e0*/  IADD3 R0, R0, 0x1, R5 ;  /* 0x0000000100007810 */ /* 0x000fe20007ffe005 */
[----:B--2---:R1:W-:Y:S02]  /*07f0*/  STL [R1+0x68], R22 ;  /* 0x0000681601007387 */ /* 0x0043e40000100800 */
[----:B------:R-:W-:Y:S02]  /*0800*/  SHF.R.U32.HI R6, RZ, 0x1f, R3 ;  /* 0x0000001fff067819 */ /* 0x000fe40000011603 */
[----:B------:R-:W-:Y:S02]  /*0810*/  IMAD.IADD R2, R0, 0x1, -R13 ;  /* 0x0000000100027824 */ /* 0x000fe400078e0a0d */
[----:B------:R-:W-:-:S03]  /*0820*/  LEA.HI.SX32 R7, R3, R6, 0x1d ;  /* 0x0000000603077211 */ /* 0x000fc600078feaff */
        /* <DEDUP_REMOVED lines=11> */
.L_x_1192:
[----:B------:R-:W-:-:S13]  /*08e0*/  ISETP.NE.AND P0, PT, R8, 0x1, PT ;  /* 0x000000010800780c */ /* 0x000fda0003f05270 */
[----:B------:R-:W-:-:S05]  /*08f0*/  @P0 IMAD.HI.U32 R2, R0, c[0x0][0x330], RZ ;  /* 0x0000cc0000020a27 */ /* 0x000fca00078e00ff */
[----:B------:R-:W-:-:S05]  /*0900*/  @P0 SHF.R.U32.HI R0, RZ, c[0x0][0x334], R2 ;  /* 0x0000cd00ff000a19 */ /* 0x000fca0000011602 */
.L_x_1193:
[----:B------:R-:W-:-:S05]  /*0910*/  IMAD R0, R0, R8, c[0x0][0x32c] ;  /* 0x0000cb0000007624 */ /* 0x000fca00078e0208 */
[----:B------:R-:W-:Y:S02]  /*0920*/  IMNMX R6, R6, R0, PT ;  /* 0x0000000006067217 */ /* 0x000fe40003800200 */
.L_x_1191:
[----:B------:R-:W-:-:S04]  /*0930*/  @P1 IMAD.HI.U32 R2, R136, c[0x0][0x2c8], RZ ;  /* 0x0000b20088021a27 */ /* 0x000fc800078e00ff */
[----:B------:R-:W-:Y:S01]  /*0940*/  IMAD.MOV.U32 R0, RZ, RZ, R136 ;  /* 0x000000ffff007224 */ /* 0x000fe200078e0088 */
[----:B------:R-:W-:-:S04]  /*0950*/  @P1 SHF.R.U32.HI R0, RZ, c[0x0][0x2cc], R2 ;  /* 0x0000b300ff001a19 */ /* 0x000fc80000011602 */
[----:B------:R-:W-:-:S04]  /*0960*/  IADD3 R0, R0, R5, -R13 ;  /* 0x0000000500007210 */ /* 0x000fc80007ffe80d */
        /* <DEDUP_REMOVED lines=10> */
.L_x_1195:
[----:B------:R-:W-:-:S13]  /*0a10*/  ISETP.NE.AND P0, PT, R8, 0x1, PT ;  /* 0x000000010800780c */ /* 0x000fda0003f05270 */
[----:B------:R-:W-:-:S05]  /*0a20*/  @P0 IMAD.HI.U32 R2, R0, c[0x0][0x330], RZ ;  /* 0x0000cc0000020a27 */ /* 0x000fca00078e00ff */
[----:B------:R-:W-:-:S05]  /*0a30*/  @P0 SHF.R.U32.HI R0, RZ, c[0x0][0x334], R2 ;  /* 0x0000cd00ff000a19 */ /* 0x000fca0000011602 */
.L_x_1196:
[----:B------:R-:W-:-:S05]  /*0a40*/  IMAD R0, R0, c[0x0][0x32c], RZ ;  /* 0x0000cb0000007a24 */ /* 0x000fca00078e02ff */
[----:B------:R-:W-:-:S04]  /*0a50*/  IMNMX R3, R3, R0, !PT ;  /* 0x0000000003037217 */ /* 0x000fc80007800200 */
.L_x_1194:
        /* <DEDUP_REMOVED lines=12> */
[----:B------:R-:W-:-:S04]  /*0b20*/  IMNMX R0, R0, R4, PT ;  /* 0x0000000400007217 */ /* 0x000fc80003800200 */
[----:B------:R-:W-:Y:S01]  /*0b30*/  ISETP.GT.AND P0, PT, R0, R2, PT ;  /* 0x000000020000720c */ /* 0x000fe20003f04270 */
[----:B------:R-:W-:-:S05]  /*0b40*/  IMAD.WIDE.U32 R2, R2, -0x55555555, RZ ;  /* 0xaaaaaaab02027825 */ /* 0x000fca00078e00ff */
[----:B------:R-:W-:-:S07]  /*0b50*/  SHF.R.U32.HI R122, RZ, 0x5, R3 ;  /* 0x00000005ff7a7819 */ /* 0x000fce0000011603 */
[----:B------:R-:W-:Y:S01]  /*0b60*/  @P0 IADD3 R2, R0, 0x2f, RZ ;  /* 0x0000002f00020810 */ /* 0x000fe20007ffe0ff */
[----:B------:R-:W-:-:S04]  /*0b70*/  IMAD.MOV.U32 R0, RZ, RZ, R122 ;  /* 0x000000ffff007224 */ /* 0x000fc800078e007a */
[----:B------:R-:W-:-:S05]  /*0b80*/  @P0 IMAD.HI R2, R2, 0x2aaaaaab, RZ ;  /* 0x2aaaaaab02020827 */ /* 0x000fca00078e02ff */
[----:B------:R-:W-:-:S04]  /*0b90*/  @P0 SHF.R.U32.HI R3, RZ, 0x1f, R2 ;  /* 0x0000001fff030819 */ /* 0x000fc80000011602 */
[----:B------:R-:W-:-:S04]  /*0ba0*/  @P0 LEA.HI.SX32 R0, R2, R3, 0x1d ;  /* 0x0000000302000211 */ /* 0x000fc800078feaff */
[----:B------:R-:W-:-:S13]  /*0bb0*/  ISETP.GT.AND P0, PT, R0, R122, PT ;  /* 0x0000007a0000720c */ /* 0x000fda0003f04270 */
[----:B------:R-:W-:Y:S05]  /*0bc0*/  @!P0 BRA `(.L_x_1197) ;  /* 0x0000571000008947 */ /* 0x000fea0003800000 */
[----:B------:R-:W-:-:S04]  /*0bd0*/  ISETP.NE.U32.AND P0, PT, RZ, c[0x0][0x340], PT ;  /* 0x0000d000ff007a0c */ /* 0x000fc80003f05070 */
[----:B------:R-:W-:-:S13]  /*0be0*/  ISETP.NE.AND.EX P4, PT, RZ, c[0x0][0x344], PT, P0 ;  /* 0x0000d100ff007a0c */ /* 0x000fda0003f85300 */
[----:B------:R-:W-:-:S05]  /*0bf0*/  @P4 IMAD.WIDE R2, R36, R29, c[0x0][0x340] ;  /* 0x0000d00024024625 */ /* 0x000fca00078e021d */
[----:B------:R2:W3:Y:S01]  /*0c00*/  @P4 LDG.E R28, [R2.64] ;  /* 0x00000006021c4981 */ /* 0x0004e2000c1e1900 */
[----:B-1----:R-:W-:Y:S01]  /*0c10*/  SHF.R.S32.HI R13, RZ, 0x1f, R168 ;  /* 0x0000001fff0d7819 */ /* 0x002fe200000114a8 */
[----:B------:R-:W-:Y:S01]  /*0c20*/  IMAD.MOV.U32 R140, RZ, RZ, 0x30 ;  /* 0x00000030ff8c7424 */ /* 0x000fe200078e00ff */
[----:B------:R-:W-:Y:S01]  /*0c30*/  IADD3 R41, R0, -0x1, RZ ;  /* 0xffffffff00297810 */ /* 0x000fe20007ffe0ff */
[----:B------:R-:W-:Y:S01]  /*0c40*/  IMAD R7, R35, c[0x0][0x240], RZ ;  /* 0x0000900023077a24 */ /* 0x000fe200078e02ff */
[----:B------:R-:W-:Y:S01]  /*0c50*/  LEA.HI R37, R13, R168, RZ, 0x3 ;  /* 0x000000a80d257211 */ /* 0x000fe200078f18ff */
[----:B------:R-:W-:Y:S01]  /*0c60*/  IMAD.WIDE.U32 R142, R140, c[0x0][0x238], RZ ;  /* 0x00008e008c8e7a25 */ /* 0x000fe200078e00ff */
[----:B------:R-:W-:Y:S01]  /*0c70*/  SHF.R.S32.HI R25, RZ, 0x1f, R36 ;  /* 0x0000001fff197819 */ /* 0x000fe20000011424 */
[----:B------:R-:W-:Y:S01]  /*0c80*/  ULDC.U8 UR4, c[0x0][0x298] ;  /* 0x0000a60000047ab9 */ /* 0x000fe20000000000 */
[----:B------:R-:W-:Y:S01]  /*0c90*/  SEL R94, R36, RZ, !P5 ;  /* 0x000000ff245e7207 */ /* 0x000fe20006800000 */
[----:B------:R-:W-:Y:S01]  /*0ca0*/  IMAD R7, R34, c[0x0][0x244], R7 ;  /* 0x0000910022077a24 */ /* 0x000fe200078e0207 */
[----:B------:R-:W-:Y:S01]  /*0cb0*/  SEL R24, R25, RZ, !P5 ;  /* 0x000000ff19187207 */ /* 0x000fe20006800000 */
[----:B------:R-:W-:Y:S01]  /*0cc0*/  IMAD.IADD R134, R12, 0x1, R11 ;  /* 0x000000010c867824 */ /* 0x000fe200078e020b */
[----:B------:R-:W-:Y:S01]  /*0cd0*/  SHF.R.S32.HI R8, RZ, 0x1f, R41 ;  /* 0x0000001fff087819 */ /* 0x000fe20000011429 */
[----:B------:R-:W-:Y:S01]  /*0ce0*/  IMAD R20, R35, c[0x0][0x260], RZ ;  /* 0x0000980023147a24 */ /* 0x000fe200078e02ff */
[----:B------:R-:W-:Y:S01]  /*0cf0*/  MOV R138, c[0x0][0x290] ;  /* 0x0000a400008a7a02 */ /* 0x000fe20000000f00 */
[----:B------:R-:W-:Y:S01]  /*0d00*/  IMAD.MOV.U32 R147, RZ, RZ, c[0x0][0x238] ;  /* 0x00008e00ff937624 */ /* 0x000fe200078e00ff */
[----:B------:R-:W-:Y:S01]  /*0d10*/  MOV R165, c[0x0][0x2b8] ;  /* 0x0000ae0000a57a02 */ /* 0x000fe20000000f00 */
[----:B------:R-:W-:Y:S01]  /*0d20*/  IMAD R20, R34, c[0x0][0x264], R20 ;  /* 0x0000990022147a24 */ /* 0x000fe200078e0214 */
[C---:B------:R-:W-:Y:S01]  /*0d30*/  SHF.L.U64.HI R137, R138.reuse, R29, c[0x0][0x294] ;  /* 0x0000a5008a897619 */ /* 0x040fe2000001021d */
[----:B------:R-:W-:Y:S01]  /*0d40*/  IMAD.MOV.U32 R135, RZ, RZ, c[0x0][0x23c] ;  /* 0x00008f00ff877624 */ /* 0x000fe200078e00ff */
[----:B------:R-:W-:Y:S01]  /*0d50*/  SHF.L.U32 R157, R138, 0x4, RZ ;  /* 0x000000048a9d7819 */ /* 0x000fe200000006ff */
[----:B------:R-:W-:Y:S01]  /*0d60*/  IMAD.WIDE.U32 R30, R147, 0x20, RZ ;  /* 0x00000020931e7825 */ /* 0x000fe200078e00ff */
[----:B--2---:R-:W-:-:S03]  /*0d70*/  LOP3.LUT R2, R37, 0xfffffff8, RZ, 0xc0, !PT ;  /* 0xfffffff825027812 */ /* 0x004fc600078ec0ff */
[----:B------:R-:W-:Y:S01]  /*0d80*/  IMAD R3, R140, c[0x0][0x23c], RZ ;  /* 0x00008f008c037a24 */ /* 0x000fe200078e02ff */
[----:B------:R-:W-:Y:S01]  /*0d90*/  SHF.R.S32.HI R37, RZ, 0x3, R37 ;  /* 0x00000003ff257819 */ /* 0x000fe20000011425 */
[----:B------:R-:W-:-:S03]  /*0da0*/  IMAD.WIDE.U32 R160, R34, c[0x0][0x1e8], RZ ;  /* 0x00007a0022a07a25 */ /* 0x000fc600078e00ff */
[--C-:B------:R-:W-:Y:S01]  /*0db0*/  SHF.R.S32.HI R11, RZ, 0x1f, R37.reuse ;  /* 0x0000001fff0b7819 */ /* 0x100fe20000011425 */
[----:B------:R-:W-:Y:S01]  /*0dc0*/  IMAD.IADD R0, R168, 0x1, -R2 ;  /* 0x00000001a8007824 */ /* 0x000fe200078e0a02 */
[----:B------:R-:W-:Y:S01]  /*0dd0*/  IADD3 R112, P2, R37, R14, RZ ;  /* 0x0000000e25707210 */ /* 0x000fe20007f5e0ff */
[----:B------:R-:W-:Y:S01]  /*0de0*/  IMAD R5, R41, -0x30, -R37 ;  /* 0xffffffd029057824 */ /* 0x000fe200078e0a25 */
[----:B------:R-:W-:Y:S01]  /*0df0*/  IADD3 R149, R37, 0x10, RZ ;  /* 0x0000001025957810 */ /* 0x000fe20007ffe0ff */
[----:B------:R-:W-:Y:S01]  /*0e00*/  IMAD.IADD R154, R143, 0x1, R3 ;  /* 0x000000018f9a7824 */ /* 0x000fe200078e0203 */
[----:B------:R-:W-:Y:S01]  /*0e10*/  SHF.L.U32 R26, R0, 0x3, RZ ;  /* 0x00000003001a7819 */ /* 0x000fe200000006ff */
[----:B------:R-:W-:Y:S01]  /*0e20*/  IMAD.IADD R5, R5, 0x1, R4 ;  /* 0x0000000105057824 */ /* 0x000fe200078e0204 */
[----:B------:R-:W-:Y:S01]  /*0e30*/  LEA.HI.X.SX32 R113, R14, R11, 0x1, P2 ;  /* 0x0000000b0e717211 */ /* 0x000fe200010f0eff */
[----:B------:R-:W-:Y:S01]  /*0e40*/  IMAD R6, R154, R41, RZ ;  /* 0x000000299a067224 */ /* 0x000fe200078e02ff */
[----:B------:R-:W-:Y:S01]  /*0e50*/  SHF.R.S32.HI R27, RZ, 0x1f, R26 ;  /* 0x0000001fff1b7819 */ /* 0x000fe2000001141a */
[----:B------:R-:W-:Y:S01]  /*0e60*/  IMAD.MOV.U32 R144, RZ, RZ, c[0x0][0x280] ;  /* 0x0000a000ff907624 */ /* 0x000fe200078e00ff */
[C---:B------:R-:W-:Y:S01]  /*0e70*/  ISETP.GE.AND P3, PT, R5.reuse, 0x1, PT ;  /* 0x000000010500780c */ /* 0x040fe20003f66270 */
[----:B------:R-:W-:Y:S01]  /*0e80*/  IMAD R10, R8, R142, R6 ;  /* 0x0000008e080a7224 */ /* 0x000fe200078e0206 */
[C---:B------:R-:W-:Y:S01]  /*0e90*/  ISETP.GE.AND P1, PT, R5.reuse, 0x11, PT ;  /* 0x000000110500780c */ /* 0x040fe20003f26270 */
[----:B------:R-:W-:Y:S01]  /*0ea0*/  IMAD.WIDE.U32 R2, R34, c[0x0][0x240], R26 ;  /* 0x0000900022027a25 */ /* 0x000fe200078e001a */
[----:B------:R-:W-:-:S02]  /*0eb0*/  ISETP.GT.AND P0, PT, R5, 0x20, PT ;  /* 0x000000200500780c */ /* 0x000fc40003f04270 */
[----:B------:R-:W-:Y:S01]  /*0ec0*/  SHF.L.U32 R32, R0, 0x2, RZ ;  /* 0x0000000200207819 */ /* 0x000fe200000006ff */
[----:B------:R-:W-:Y:S01]  /*0ed0*/  IMAD.IADD R3, R3, 0x1, R7 ;  /* 0x0000000103037824 */ /* 0x000fe200078e0207 */
[----:B------:R-:W-:Y:S01]  /*0ee0*/  IADD3 R88, R26, 0x40, RZ ;  /* 0x000000401a587810 */ /* 0x000fe20007ffe0ff */
[----:B------:R-:W-:Y:S01]  /*0ef0*/  IMAD R5, R24, c[0x0][0x248], RZ ;  /* 0x0000920018057a24 */ /* 0x000fe200078e02ff */
[----:B------:R-:W-:Y:S01]  /*0f00*/  ISETP.GE.AND P5, PT, R26, c[0x0][0x1d4], PT ;  /* 0x000075001a007a0c */ /* 0x000fe20003fa6270 */
[----:B------:R-:W-:Y:S01]  /*0f10*/  IMAD.WIDE.U32 R2, R94, c[0x0][0x248], R2 ;  /* 0x000092005e027a25 */ /* 0x000fe200078e0002 */
[----:B------:R-:W-:Y:S02]  /*0f20*/  SHF.R.S32.HI R33, RZ, 0x1f, R32 ;  /* 0x0000001fff217819 */ /* 0x000fe40000011420 */
[----:B------:R-:W-:Y:S01]  /*0f30*/  ISETP.GE.AND P6, PT, R88, c[0x0][0x1d4], PT ;  /* 0x0000750058007a0c */ /* 0x000fe20003fc6270 */
[----:B------:R-:W-:Y:S01]  /*0f40*/  IMAD R5, R94, c[0x0][0x24c], R5 ;  /* 0x000093005e057a24 */ /* 0x000fe200078e0205 */
[----:B------:R-:W-:Y:S01]  /*0f50*/  IADD3 R148, R37, 0x20, RZ ;  /* 0x0000002025947810 */ /* 0x000fe20007ffe0ff */
[----:B------:R-:W-:Y:S01]  /*0f60*/  IMAD.WIDE.U32 R6, R34, c[0x0][0x260], R26 ;  /* 0x0000980022067a25 */ /* 0x000fe200078e001a */
[----:B------:R-:W-:-:S02]  /*0f70*/  SHF.R.S32.HI R83, RZ, 0x1f, R88 ;  /* 0x0000001fff537819 */ /* 0x000fc40000011458 */
[C---:B------:R-:W-:Y:S01]  /*0f80*/  SHF.L.U32 R158, R144.reuse, 0x5, RZ ;  /* 0x00000005909e7819 */ /* 0x040fe200000006ff */
[----:B------:R-:W-:Y:S01]  /*0f90*/  IMAD.IADD R3, R3, 0x1, R5 ;  /* 0x0000000103037824 */ /* 0x000fe200078e0205 */
[----:B------:R-:W-:Y:S01]  /*0fa0*/  LEA.HI R83, R83, R88, RZ, 0x3 ;  /* 0x0000005853537211 */ /* 0x000fe200078f18ff */
[----:B------:R-:W-:Y:S01]  /*0fb0*/  IMAD R5, R113, c[0x0][0x238], RZ ;  /* 0x00008e0071057a24 */ /* 0x000fe200078e02ff */
[----:B------:R-:W-:Y:S01]  /*0fc0*/  SHF.L.U64.HI R146, R144, R29, c[0x0][0x284] ;  /* 0x0000a10090927619 */ /* 0x000fe2000001021d */
[----:B------:R-:W-:Y:S01]  /*0fd0*/  IMAD.IADD R21, R7, 0x1, R20 ;  /* 0x0000000107157824 */ /* 0x000fe200078e0214 */
[----:B------:R-:W-:Y:S01]  /*0fe0*/  LEA.HI R7, R13, R168, RZ, 0x6 ;  /* 0x000000a80d077211 */ /* 0x000fe200078f30ff */
[C---:B------:R-:W-:Y:S01]  /*0ff0*/  IMAD R5, R112.reuse, c[0x0][0x23c], R5 ;  /* 0x00008f0070057a24 */ /* 0x040fe200078e0205 */
[----:B------:R-:W-:Y:S01]  /*1000*/  LOP3.LUT R83, R83, 0xfffffff8, RZ, 0xc0, !PT ;  /* 0xfffffff853537812 */ /* 0x000fe200078ec0ff */
[----:B------:R-:W-:Y:S01]  /*1010*/  IMAD.WIDE.U32 R118, R112, c[0x0][0x238], R2 ;  /* 0x00008e0070767a25 */ /* 0x000fe200078e0002 */
[----:B------:R-:W-:-:S02]  /*1020*/  SHF.L.U32 R2, R37, 0x6, RZ ;  /* 0x0000000625027819 */ /* 0x000fc400000006ff */
[----:B------:R-:W-:Y:S01]  /*1030*/  P2R R133, PR, RZ, 0x20 ;  /* 0x00000020ff857803 */ /* 0x000fe20000000000 */
[----:B------:R-:W-:Y:S01]  /*1040*/  IMAD.SHL.U32 R7, R7, 0x8, RZ ;  /* 0x0000000807077824 */ /* 0x000fe200078e00ff */
[----:B------:R-:W-:Y:S01]  /*1050*/  LOP3.LUT R115, R2, 0x1c0, RZ, 0xc0, !PT ;  /* 0x000001c002737812 */ /* 0x000fe200078ec0ff */
[----:B------:R-:W-:Y:S01]  /*1060*/  IMAD.IADD R117, R119, 0x1, R5 ;  /* 0x0000000177757824 */ /* 0x000fe200078e0205 */
[----:B------:R-:W-:Y:S01]  /*1070*/  P2R R132, PR, RZ, 0x40 ;  /* 0x00000040ff847803 */ /* 0x000fe20000000000 */
[----:B------:R-:W-:Y:S01]  /*1080*/  IMAD.MOV.U32 R116, RZ, RZ, R118 ;  /* 0x000000ffff747224 */ /* 0x000fe200078e0076 */
[----:B------:R-:W-:Y:S01]  /*1090*/  LOP3.LUT R7, R7, 0xfffffe00, RZ, 0xc0, !PT ;  /* 0xfffffe0007077812 */ /* 0x000fe200078ec0ff */
[----:B------:R-:W-:Y:S01]  /*10a0*/  IMAD R8, R11, c[0x0][0x280], RZ ;  /* 0x0000a0000b087a24 */ /* 0x000fe200078e02ff */
[----:B------:R-:W-:Y:S01]  /*10b0*/  LOP3.LUT R74, R115, 0x38, R26, 0xf8, !PT ;  /* 0x00000038734a7812 */ /* 0x000fe200078ef81a */
[----:B------:R-:W-:Y:S01]  /*10c0*/  IMAD.WIDE.U32 R16, R41, R142, R116 ;  /* 0x0000008e29107225 */ /* 0x000fe200078e0074 */
[----:B------:R-:W-:-:S02]  /*10d0*/  SHF.R.U32.HI R155, RZ, 0x3, R115 ;  /* 0x00000003ff9b7819 */ /* 0x000fc40000011673 */
[----:B------:R-:W-:Y:S01]  /*10e0*/  SHF.R.S32.HI R89, RZ, 0x1f, R83 ;  /* 0x0000001fff597819 */ /* 0x000fe20000011453 */
[----:B------:R-:W-:Y:S01]  /*10f0*/  IMAD.MOV.U32 R20, RZ, RZ, R6 ;  /* 0x000000ffff147224 */ /* 0x000fe200078e0006 */
[----:B------:R-:W-:Y:S01]  /*1100*/  @P3 LEA R2, P2, R16, c[0x0][0x220], 0x1 ;  /* 0x0000880010023a11 */ /* 0x000fe200078408ff */
[----:B------:R-:W-:Y:S01]  /*1110*/  IMAD R3, R11, c[0x0][0x290], RZ ;  /* 0x0000a4000b037a24 */ /* 0x000fe200078e02ff */
[----:B------:R-:W-:Y:S01]  /*1120*/  LOP3.LUT R74, R7, R74, R155, 0xf6, !PT ;  /* 0x0000004a074a7212 */ /* 0x000fe200078ef69b */
[----:B------:R-:W-:Y:S02]  /*1130*/  IMAD.IADD R6, R17, 0x1, R10 ;  /* 0x0000000111067824 */ /* 0x000fe400078e020a */
[C---:B------:R-:W-:Y:S01]  /*1140*/  IMAD R14, R37.reuse, c[0x0][0x284], R8 ;  /* 0x0000a100250e7a24 */ /* 0x040fe200078e0208 */
[----:B------:R-:W-:Y:S01]  /*1150*/  SHF.L.U32 R74, R74, 0x1, RZ ;  /* 0x000000014a4a7819 */ /* 0x000fe200000006ff */
[----:B------:R-:W-:-:S04]  /*1160*/  IMAD.WIDE.U32 R8, R37, c[0x0][0x280], R32 ;  /* 0x0000a00025087a25 */ /* 0x000fc800078e0020 */
[----:B------:R-:W-:Y:S01]  /*1170*/  IMAD R5, R37, c[0x0][0x294], R3 ;  /* 0x0000a50025057a24 */ /* 0x000fe200078e0203 */
[----:B------:R-:W-:Y:S01]  /*1180*/  @P3 LEA.HI.X R3, R16, c[0x0][0x224], R6, 0x1, P2 ;  /* 0x0000890010033a11 */ /* 0x000fe200010f0c06 */
[----:B------:R-:W-:Y:S01]  /*1190*/  IMAD.MOV.U32 R18, RZ, RZ, R8 ;  /* 0x000000ffff127224 */ /* 0x000fe200078e0008 */
[----:B------:R-:W-:Y:S01]  /*11a0*/  IADD3 R19, R9, R14, RZ ;  /* 0x0000000e09137210 */ /* 0x000fe20007ffe0ff */
[C---:B------:R-:W-:Y:S01]  /*11b0*/  IMAD.WIDE.U32 R8, R37.reuse, c[0x0][0x280], R26 ;  /* 0x0000a00025087a25 */ /* 0x040fe200078e001a */
[----:B------:R-:W-:Y:S01]  /*11c0*/  ISETP.GE.AND P2, PT, R26, c[0x0][0x27c], PT ;  /* 0x00009f001a007a0c */ /* 0x000fe20003f46270 */
[----:B------:R-:W-:Y:S01]  /*11d0*/  @!PT LDS RZ, [RZ] ;  /* 0x00000000fffff984 */ /* 0x000fe20000000800 */
[----:B------:R-:W-:Y:S01]  /*11e0*/  @!PT LDS RZ, [RZ] ;  /* 0x00000000fffff984 */ /* 0x000fe20000000800 */
[----:B------:R-:W-:Y:S01]  /*11f0*/  @!PT LDS RZ, [RZ] ;  /* 0x00000000fffff984 */ /* 0x000fe20000000800 */
[----:B------:R1:W-:Y:S02]  /*1200*/  @P3 LDGSTS.E.BYPASS.LTC128B.128 [R74+0x5080], [R2.64], !P5 ;  /* 0x05080000024a3fae */ /* 0x0003e4000e901d46 */
[----:B------:R-:W-:Y:S01]  /*1210*/  IMAD.WIDE.U32 R10, R37, c[0x0][0x290], R32 ;  /* 0x0000a400250a7a25 */ /* 0x000fe200078e0020 */
[----:B------:R-:W-:Y:S01]  /*1220*/  IADD3 R15, R14, R9, RZ ;  /* 0x000000090e0f7210 */ /* 0x000fe20007ffe0ff */
[----:B------:R1:W-:Y:S01]  /*1230*/  @P3 LDGSTS.E.BYPASS.LTC128B.128 [R74+0x6880], [R2.64+0x80], !P6 ;  /* 0x06880080024a3fae */ /* 0x0003e2000f101d46 */
[----:B------:R-:W-:Y:S01]  /*1240*/  @P1 LEA R13, P3, R147, R16, 0x4 ;  /* 0x00000010930d1211 */ /* 0x000fe200078620ff */
[----:B------:R-:W-:-:S02]  /*1250*/  IMAD.MOV.U32 R14, RZ, RZ, R8 ;  /* 0x000000ffff0e7224 */ /* 0x000fc400078e0008 */
[----:B------:R-:W-:Y:S01]  /*1260*/  IMAD.WIDE.U32 R8, R37, c[0x0][0x290], R26 ;  /* 0x0000a40025087a25 */ /* 0x000fe200078e001a */
[----:B------:R-:W-:Y:S02]  /*1270*/  @P1 LEA.HI.X R23, R147, R6, R135, 0x4, P3 ;  /* 0x0000000693171211 */ /* 0x000fe400018f2487 */
[----:B------:R-:W-:Y:S01]  /*1280*/  @P1 LEA R12, P3, R13, c[0x0][0x220], 0x1 ;  /* 0x000088000d0c1a11 */ /* 0x000fe200078608ff */
[----:B------:R-:W-:Y:S01]  /*1290*/  IMAD.IADD R11, R11, 0x1, R5 ;  /* 0x000000010b0b7824 */ /* 0x000fe200078e0205 */
[----:B------:R-:W-:Y:S01]  /*12a0*/  IADD3 R9, R5, R9, RZ ;  /* 0x0000000905097210 */ /* 0x000fe20007ffe0ff */
[----:B------:R-:W-:Y:S01]  /*12b0*/  IMAD R17, R24, c[0x0][0x268], RZ ;  /* 0x00009a0018117a24 */ /* 0x000fe200078e02ff */
[----:B------:R-:W-:Y:S01]  /*12c0*/  @P1 LEA.HI.X R13, R13, c[0x0][0x224], R23, 0x1, P3 ;  /* 0x000089000d0d1a11 */ /* 0x000fe200018f0c17 */
[----:B------:R-:W-:Y:S01]  /*12d0*/  IMAD.WIDE.U32 R100, R22, c[0x0][0x290], R10 ;  /* 0x0000a40016647a25 */ /* 0x000fe200078e000a */
[----:B------:R-:W-:-:S03]  /*12e0*/  IADD3 R131, P3, R30, 0x80, RZ ;  /* 0x000000801e837810 */ /* 0x000fc60007f7e0ff */
[C---:B------:R-:W-:Y:S01]  /*12f0*/  IMAD R105, R94.reuse, c[0x0][0x26c], R17 ;  /* 0x00009b005e697a24 */ /* 0x040fe200078e0211 */
[----:B------:R2:W-:Y:S01]  /*1300*/  @P1 LDGSTS.E.BYPASS.LTC128B.128 [R74+0x5880], [R12.64], !P5 ;  /* 0x058800000c4a1fae */ /* 0x0005e2000e901d46 */
[----:B------:R-:W-:Y:S01]  /*1310*/  IMAD.WIDE.U32 R94, R94, c[0x0][0x268], R20 ;  /* 0x00009a005e5e7a25 */ /* 0x000fe200078e0014 */
[----:B------:R-:W-:Y:S02]  /*1320*/  SHF.L.U32 R20, R135, 0x5, RZ ;  /* 0x0000000587147819 */ /* 0x000fe400000006ff */
[----:B------:R2:W-:Y:S01]  /*1330*/  @P1 LDGSTS.E.BYPASS.LTC128B.128 [R74+0x7080], [R12.64+0x80], !P6 ;  /* 0x070800800c4a1fae */ /* 0x0005e2000f101d46 */
[----:B------:R-:W-:Y:S01]  /*1340*/  @P0 IADD3 R17, P1, R16, R30, RZ ;  /* 0x0000001e10110210 */ /* 0x000fe20007f3e0ff */
[----:B------:R-:W-:Y:S01]  /*1350*/  IMAD.WIDE.U32 R96, R22, c[0x0][0x290], R8 ;  /* 0x0000a40016607a25 */ /* 0x000fe200078e0008 */
[----:B------:R-:W-:Y:S02]  /*1360*/  SHF.L.U64.HI R135, R147, 0x5, R135 ;  /* 0x0000000593877819 */ /* 0x000fe40000010287 */
[----:B-1----:R-:W-:Y:S01]  /*1370*/  SEL R3, RZ, c[0x0][0x27c], !P2 ;  /* 0x00009f00ff037a07 */ /* 0x002fe20005000000 */
[----:B------:R-:W-:-:S02]  /*1380*/  IMAD.IADD R20, R31, 0x1, R20 ;  /* 0x000000011f147824 */ /* 0x000fc400078e0214 */
[----:B------:R-:W-:Y:S02]  /*1390*/  IMAD.MOV.U32 R145, RZ, RZ, 0x5 ;  /* 0x00000005ff917424 */ /* 0x000fe400078e00ff */
[----:B------:R-:W-:Y:S01]  /*13a0*/  IMAD.IADD R3, R26, 0x1, R3 ;  /* 0x000000011a037824 */ /* 0x000fe200078e0203 */
[----:B------:R-:W-:Y:S01]  /*13b0*/  IADD3.X R128, RZ, R20, RZ, P3, !PT ;  /* 0x00000014ff807210 */ /* 0x000fe20001ffe4ff */
[----:B------:R-:W-:Y:S01]  /*13c0*/  @P0 IMAD.X R6, R20, 0x1, R6, P1 ;  /* 0x0000000114060824 */ /* 0x000fe200008e0606 */
[C---:B------:R-:W-:Y:S01]  /*13d0*/  @P0 LEA R16, P1, R17.reuse, c[0x0][0x220], 0x1 ;  /* 0x0000880011100a11 */ /* 0x040fe200078208ff */
[----:B------:R-:W-:Y:S01]  /*13e0*/  IMAD.SHL.U32 R159, R144, 0x10, RZ ;  /* 0x00000010909f7824 */ /* 0x000fe200078e00ff */
[----:B------:R-:W-:Y:S01]  /*13f0*/  SHF.R.S32.HI R5, RZ, 0x1f, R3 ;  /* 0x0000001fff057819 */ /* 0x000fe20000011403 */
[C---:B------:R-:W-:Y:S01]  /*1400*/  IMAD.WIDE.U32 R102, R22.reuse, c[0x0][0x280], R18 ;  /* 0x0000a00016667a25 */ /* 0x040fe200078e0012 */
[----:B------:R-:W-:Y:S02]  /*1410*/  @P0 LEA.HI.X R17, R17, c[0x0][0x224], R6, 0x1, P1 ;  /* 0x0000890011110a11 */ /* 0x000fe400008f0c06 */
[CC--:B------:R-:W-:Y:S01]  /*1420*/  LEA.HI R2, R5.reuse, R3.reuse, RZ, 0x3 ;  /* 0x0000000305027211 */ /* 0x0c0fe200078f18ff */
[----:B------:R-:W-:Y:S01]  /*1430*/  IMAD.WIDE.U32 R98, R22, c[0x0][0x280], R14 ;  /* 0x0000a00016627a25 */ /* 0x000fe200078e000e */
[----:B------:R-:W-:Y:S01]  /*1440*/  LEA.HI R24, R5, R3, RZ, 0x6 ;  /* 0x0000000305187211 */ /* 0x000fe200078f30ff */
[----:B------:R1:W-:Y:S01]  /*1450*/  @P0 LDGSTS.E.BYPASS.LTC128B.128 [R74+0x6080], [R16.64], !P5 ;  /* 0x06080000104a0fae */ /* 0x0003e2000e901d46 */
[----:B------:R-:W-:Y:S01]  /*1460*/  SHF.R.S32.HI R3, RZ, 0x1f, R22 ;  /* 0x0000001fff037819 */ /* 0x000fe20000011416 */
[----:B------:R-:W-:Y:S01]  /*1470*/  IMAD R150, R140, c[0x0][0x284], RZ ;  /* 0x0000a1008c967a24 */ /* 0x000fe200078e02ff */
[----:B------:R-:W-:Y:S01]  /*1480*/  LOP3.LUT R6, R115, 0x38, R2, 0xf8, !PT ;  /* 0x0000003873067812 */ /* 0x000fe200078ef802 */
[----:B------:R1:W-:Y:S01]  /*1490*/  @P0 LDGSTS.E.BYPASS.LTC128B.128 [R74+0x7880], [R16.64+0x80], !P6 ;  /* 0x07880080104a0fae */ /* 0x0003e2000f101d46 */
[----:B--2---:R-:W-:Y:S01]  /*14a0*/  SHF.R.S32.HI R12, RZ, 0x1f, R149 ;  /* 0x0000001fff0c7819 */ /* 0x004fe20000011495 */
[C---:B------:R-:W-:Y:S01]  /*14b0*/  IMAD R5, R3.reuse, c[0x0][0x280], RZ ;  /* 0x0000a00003057a24 */ /* 0x040fe200078e02ff */
[----:B------:R-:W-:Y:S01]  /*14c0*/  SHF.R.S32.HI R13, RZ, 0x1f, R148 ;  /* 0x0000001fff0d7819 */ /* 0x000fe20000011494 */
[----:B------:R-:W-:Y:S01]  /*14d0*/  IMAD R3, R3, c[0x0][0x290], RZ ;  /* 0x0000a40003037a24 */ /* 0x000fe200078e02ff */
[----:B------:R-:W-:Y:S01]  /*14e0*/  LEA.HI R12, R12, R149, RZ, 0x3 ;  /* 0x000000950c0c7211 */ /* 0x000fe200078f18ff */
[C---:B------:R-:W-:Y:S01]  /*14f0*/  IMAD R107, R22.reuse, c[0x0][0x284], R5 ;  /* 0x0000a100166b7a24 */ /* 0x040fe200078e0205 */
[----:B------:R-:W-:Y:S01]  /*1500*/  LEA.HI R13, R13, R148, RZ, 0x3 ;  /* 0x000000940d0d7211 */ /* 0x000fe200078f18ff */
[----:B------:R-:W-:Y:S01]  /*1510*/  IMAD R106, R22, c[0x0][0x294], R3 ;  /* 0x0000a500166a7a24 */ /* 0x000fe200078e0203 */
[----:B------:R-:W-:Y:S01]  /*1520*/  SHF.L.U32 R5, R149, 0x6, RZ ;  /* 0x0000000695057819 */ /* 0x000fe200000006ff */
[----:B------:R-:W-:Y:S01]  /*1530*/  IMAD.SHL.U32 R3, R148, 0x40, RZ ;  /* 0x0000004094037824 */ /* 0x000fe200078e00ff */
[----:B------:R-:W-:Y:S01]  /*1540*/  SHF.L.U32 R13, R13, 0x6, RZ ;  /* 0x000000060d0d7819 */ /* 0x000fe200000006ff */
[----:B------:R-:W-:Y:S01]  /*1550*/  IMAD.SHL.U32 R12, R12, 0x40, RZ ;  /* 0x000000400c0c7824 */ /* 0x000fe200078e00ff */
[----:B------:R-:W-:Y:S01]  /*1560*/  LOP3.LUT R114, R5, 0x1c0, RZ, 0xc0, !PT ;  /* 0x000001c005727812 */ /* 0x000fe200078ec0ff */
[----:B------:R-:W0:Y:S01]  /*1570*/  LDGDEPBAR ;  /* 0x00000000000079af */ /* 0x000e220000000000 */
[----:B------:R-:W-:Y:S01]  /*1580*/  LOP3.LUT R111, R3, 0x1c0, RZ, 0xc0, !PT ;  /* 0x000001c0036f7812 */ /* 0x000fe200078ec0ff */
[----:B------:R-:W-:Y:S01]  /*1590*/  IMAD R151, R140, c[0x0][0x294], RZ ;  /* 0x0000a5008c977a24 */ /* 0x000fe200078e02ff */
[----:B------:R-:W-:Y:S01]  /*15a0*/  LOP3.LUT R12, R12, 0xfffffe00, RZ, 0xc0, !PT ;  /* 0xfffffe000c0c7812 */ /* 0x000fe200078ec0ff */
[----:B------:R-:W-:Y:S01]  /*15b0*/  IMAD.SHL.U32 R156, R138, 0x20, RZ ;  /* 0x000000208a9c7824 */ /* 0x000fe200078e00ff */
[----:B------:R-:W-:Y:S01]  /*15c0*/  SHF.R.S32.HI R3, RZ, 0x6, R24 ;  /* 0x00000006ff037819 */ /* 0x000fe20000011418 */
[----:B------:R-:W-:Y:S01]  /*15d0*/  IMAD.MOV.U32 R164, RZ, RZ, c[0x0][0x27c] ;  /* 0x00009f00ffa47624 */ /* 0x000fe200078e00ff */
[----:B------:R-:W-:Y:S01]  /*15e0*/  LOP3.LUT R13, R13, 0xfffffe00, RZ, 0xc0, !PT ;  /* 0xfffffe000d0d7812 */ /* 0x000fe200078ec0ff */
[----:B------:R-:W-:Y:S01]  /*15f0*/  IMAD.MOV.U32 R71, RZ, RZ, c[0x0][0x27c] ;  /* 0x00009f00ff477624 */ /* 0x000fe200078e00ff */
[----:B------:R-:W-:Y:S01]  /*1600*/  SHF.R.U32.HI R152, RZ, 0x3, R111 ;  /* 0x00000003ff987819 */ /* 0x000fe2000001166f */
[----:B------:R-:W-:Y:S01]  /*1610*/  IMAD R11, R3, 0xc00, R7 ;  /* 0x00000c00030b7824 */ /* 0x000fe200078e0207 */
[----:B------:R-:W-:Y:S01]  /*1620*/  LOP3.LUT R8, R111, 0x38, R2, 0xf8, !PT ;  /* 0x000000386f087812 */ /* 0x000fe200078ef802 */
[C---:B------:R-:W-:Y:S01]  /*1630*/  IMAD R9, R3.reuse, 0xc00, R12 ;  /* 0x00000c0003097824 */ /* 0x040fe200078e020c */
[----:B------:R-:W-:Y:S01]  /*1640*/  LOP3.LUT R10, R6, R155, RZ, 0x3c, !PT ;  /* 0x0000009b060a7212 */ /* 0x000fe200078e3cff */
[----:B------:R-:W-:Y:S01]  /*1650*/  IMAD R6, R3, 0xc00, R13 ;  /* 0x00000c0003067824 */ /* 0x000fe200078e020d */
[----:B------:R-:W-:Y:S01]  /*1660*/  SHF.R.U32.HI R153, RZ, 0x3, R114 ;  /* 0x00000003ff997819 */ /* 0x000fe20000011672 */
[----:B------:R-:W-:Y:S01]  /*1670*/  IMAD.WIDE.U32 R162, R34, c[0x0][0x210], RZ ;  /* 0x0000840022a27a25 */ /* 0x000fe200078e00ff */
[----:B------:R-:W-:-:S02]  /*1680*/  LOP3.LUT R5, R114, 0x38, R2, 0xf8, !PT ;  /* 0x0000003872057812 */ /* 0x000fc400078ef802 */
[----:B------:R-:W-:Y:S01]  /*1690*/  LOP3.LUT R3, R8, R152, RZ, 0x3c, !PT ;  /* 0x0000009808037212 */ /* 0x000fe200078e3cff */
[----:B------:R-:W-:Y:S01]  /*16a0*/  IMAD.IADD R11, R11, 0x1, R10 ;  /* 0x000000010b0b7824 */ /* 0x000fe200078e020a */
[----:B------:R-:W-:Y:S01]  /*16b0*/  LOP3.LUT R5, R5, R153, RZ, 0x3c, !PT ;  /* 0x0000009905057212 */ /* 0x000fe200078e3cff */
[----:B------:R-:W-:Y:S01]  /*16c0*/  IMAD.WIDE.U32 R140, R140, c[0x0][0x280], RZ ;  /* 0x0000a0008c8c7a25 */ /* 0x000fe200078e00ff */
[----:B------:R-:W-:Y:S02]  /*16d0*/  IADD3 R6, R6, R3, RZ ;  /* 0x0000000306067210 */ /* 0x000fe40007ffe0ff */
[-C--:B------:R-:W-:Y:S01]  /*16e0*/  SHF.L.U64.HI R144, R144, R145.reuse, c[0x0][0x284] ;  /* 0x0000a10090907619 */ /* 0x080fe20000010291 */
[----:B------:R-:W-:Y:S01]  /*16f0*/  IMAD R3, R35, c[0x0][0x1e8], RZ ;  /* 0x00007a0023037a24 */ /* 0x000fe200078e02ff */
[----:B------:R-:W-:Y:S01]  /*1700*/  SHF.L.U64.HI R145, R138, R145, c[0x0][0x294] ;  /* 0x0000a5008a917619 */ /* 0x000fe20000010291 */
[----:B------:R-:W-:Y:S01]  /*1710*/  IMAD.IADD R10, R9, 0x1, R5 ;  /* 0x00000001090a7824 */ /* 0x000fe200078e0205 */
[----:B------:R-:W-:Y:S01]  /*1720*/  LOP3.LUT R92, R2, 0xfffffff8, RZ, 0xc0, !PT ;  /* 0xfffffff8025c7812 */ /* 0x000fe200078ec0ff */
[----:B------:R-:W-:Y:S01]  /*1730*/  IMAD R3, R34, c[0x0][0x1ec], R3 ;  /* 0x00007b0022037a24 */ /* 0x000fe200078e0203 */
[----:B------:R-:W-:Y:S01]  /*1740*/  ISETP.GE.AND P5, PT, R26, c[0x0][0x1d4], PT ;  /* 0x000075001a007a0c */ /* 0x000fe20003fa6270 */
[----:B------:R-:W-:Y:S01]  /*1750*/  IMAD R5, R35, c[0x0][0x210], RZ ;  /* 0x0000840023057a24 */ /* 0x000fe200078e02ff */
[----:B------:R-:W-:Y:S01]  /*1760*/  IADD3 R35, R32, 0x20, RZ ;  /* 0x0000002020237810 */ /* 0x000fe20007ffe0ff */
[----:B------:R-:W-:Y:S01]  /*1770*/  IMAD.WIDE.U32 R138, R138, 0x30, RZ ;  /* 0x000000308a8a7825 */ /* 0x000fe200078e00ff */
[----:B------:R-:W-:-:S02]  /*1780*/  IADD3 R129, R161, R3, RZ ;  /* 0x00000003a1817210 */ /* 0x000fc40007ffe0ff */
[----:B------:R-:W-:Y:S01]  /*1790*/  SHF.R.S32.HI R69, RZ, 0x3, R2 ;  /* 0x00000003ff457819 */ /* 0x000fe20000011402 */
[----:B------:R-:W-:Y:S01]  /*17a0*/  IMAD R5, R34, c[0x0][0x214], R5 ;  /* 0x0000850022057a24 */ /* 0x000fe200078e0205 */
[----:B------:R-:W-:Y:S01]  /*17b0*/  SHF.R.S32.HI R110, RZ, 0x1f, R92 ;  /* 0x0000001fff6e7819 */ /* 0x000fe2000001145c */
[----:B------:R-:W-:Y:S01]  /*17c0*/  IMAD.IADD R109, R103, 0x1, R107 ;  /* 0x00000001676d7824 */ /* 0x000fe200078e026b */
[----:B------:R-:W-:Y:S01]  /*17d0*/  IADD3 R107, R107, R99, RZ ;  /* 0x000000636b6b7210 */ /* 0x000fe20007ffe0ff */
[----:B------:R-:W-:Y:S01]  /*17e0*/  IMAD.IADD R108, R101, 0x1, R106 ;  /* 0x00000001656c7824 */ /* 0x000fe200078e026a */
[----:B------:R-:W-:Y:S01]  /*17f0*/  SHF.L.U32 R125, R11, 0x1, RZ ;  /* 0x000000010b7d7819 */ /* 0x000fe200000006ff */
[----:B------:R-:W-:Y:S01]  /*1800*/  IMAD.SHL.U32 R147, R147, 0x20, RZ ;  /* 0x0000002093937824 */ /* 0x000fe200078e00ff */
[----:B------:R-:W-:Y:S01]  /*1810*/  ISETP.NE.AND P1, PT, R165, 0x1, PT ;  /* 0x00000001a500780c */ /* 0x000fe20003f25270 */
[----:B------:R-:W-:Y:S01]  /*1820*/  IMAD.SHL.U32 R71, R71, 0x2, RZ ;  /* 0x0000000247477824 */ /* 0x000fe200078e00ff */
[----:B------:R-:W-:Y:S01]  /*1830*/  ISETP.GE.AND P0, PT, R164, 0x1, PT ;  /* 0x00000001a400780c */ /* 0x000fe20003f06270 */
[----:B------:R-:W-:-:S02]  /*1840*/  IMAD.IADD R130, R163, 0x1, R5 ;  /* 0x00000001a3827824 */ /* 0x000fc400078e0205 */
[----:B------:R-:W-:Y:S02]  /*1850*/  IMAD.IADD R150, R141, 0x1, R150 ;  /* 0x000000018d967824 */ /* 0x000fe400078e0296 */
[----:B------:R-:W-:Y:S02]  /*1860*/  IMAD.IADD R151, R139, 0x1, R151 ;  /* 0x000000018b977824 */ /* 0x000fe400078e0297 */
[--C-:B------:R-:W-:Y:S02]  /*1870*/  IMAD.IADD R127, R4, 0x1, -R37.reuse ;  /* 0x00000001047f7824 */ /* 0x100fe400078e0a25 */
[----:B------:R-:W-:Y:S02]  /*1880*/  IMAD R0, R0, 0x10, R37 ;  /* 0x0000001000007824 */ /* 0x000fe400078e0225 */
[----:B------:R-:W-:Y:S02]  /*1890*/  IMAD.IADD R105, R95, 0x1, R105 ;  /* 0x000000015f697824 */ /* 0x000fe400078e0269 */
[----:B------:R-:W-:-:S02]  /*18a0*/  IMAD.IADD R106, R106, 0x1, R97 ;  /* 0x000000016a6a7824 */ /* 0x000fc400078e0261 */
[----:B------:R-:W-:Y:S02]  /*18b0*/  IMAD.SHL.U32 R124, R10, 0x2, RZ ;  /* 0x000000020a7c7824 */ /* 0x000fe400078e00ff */
[----:B------:R-:W-:Y:S01]  /*18c0*/  IMAD.SHL.U32 R123, R6, 0x2, RZ ;  /* 0x00000002067b7824 */ /* 0x000fe200078e00ff */
[--C-:B---3--:R-:W-:Y:S01]  /*18d0*/  @P4 SHF.R.S32.HI R9, RZ, 0x1f, R28.reuse ;  /* 0x0000001fff094819 */ /* 0x108fe2000001141c */
[----:B------:R-:W-:Y:S01]  /*18e0*/  @P4 IMAD.MOV.U32 R8, RZ, RZ, R28 ;  /* 0x000000ffff084224 */ /* 0x000fe200078e001c */
[----:B------:R-:W-:Y:S01]  /*18f0*/  @!P4 MOV R9, R25 ;  /* 0x000000190009c202 */ /* 0x000fe20000000f00 */
[----:B------:R-:W-:-:S04]  /*1900*/  @!P4 IMAD.MOV.U32 R8, RZ, RZ, R36 ;  /* 0x000000ffff08c224 */ /* 0x000fc800078e0024 */
[----:B------:R-:W-:Y:S02]  /*1910*/  IMAD R3, R9, c[0x0][0x2b0], RZ ;  /* 0x0000ac0009037a24 */ /* 0x000fe400078e02ff */
[----:B------:R-:W-:-:S04]  /*1920*/  IMAD.WIDE.U32 R120, R8, c[0x0][0x2b0], RZ ;  /* 0x0000ac0008787a25 */ /* 0x000fc800078e00ff */
[----:B------:R-:W-:-:S05]  /*1930*/  IMAD R3, R8, c[0x0][0x2b4], R3 ;  /* 0x0000ad0008037a24 */ /* 0x000fca00078e0203 */
[----:B------:R-:W-:Y:S01]  /*1940*/  IADD3 R126, R121, R3, RZ ;  /* 0x00000003797e7210 */ /* 0x000fe20007ffe0ff */
[----:B-1----:R-:W-:Y:S06]  /*1950*/  BAR.SYNC.DEFER_BLOCKING 0x0 ;  /* 0x0000000000007b1d */ /* 0x002fec0000010000 */
.L_x_1232:
[----:B---3--:R-:W-:Y:S01]  /*1960*/  IMAD R2, R41, 0x30, R0 ;  /* 0x0000003029027824 */ /* 0x008fe200078e0200 */
[----:B------:R-:W-:Y:S01]  /*1970*/  ISETP.NE.AND P1, PT, R165, 0x1, PT ;  /* 0x00000001a500780c */ /* 0x000fe20003f25270 */
[----:B------:R-:W-:Y:S01]  /*1980*/  IMAD.MOV.U32 R90, RZ, RZ, RZ ;  /* 0x000000ffff5a7224 */ /* 0x000fe200078e00ff */
[----:B------:R-:W-:Y:S04]  /*1990*/  DEPBAR.LE SB0, 0x0 ;  /* 0x000080000000791a */ /* 0x000fe80000000000 */
[----:B------:R-:W-:Y:S01]  /*19a0*/  ISETP.GE.AND P0, PT, R2, R4, PT ;  /* 0x000000040200720c */ /* 0x000fe20003f06270 */
[----:B------:R-:W-:Y:S01]  /*19b0*/  IMAD.IADD R2, R134, 0x1, R2 ;  /* 0x0000000186027824 */ /* 0x000fe200078e0202 */
[----:B------:R-:W-:Y:S01]  /*19c0*/  ISETP.GE.AND P3, PT, R164, 0x1, PT ;  /* 0x00000001a400780c */ /* 0x000fe20003f66270 */
[----:B------:R-:W-:Y:S01]  /*19d0*/  BSSY B2, `(.L_x_1198) ;  /* 0x00003fa000027945 */ /* 0x000fe20003800000 */
[----:B------:R-:W-:Y:S01]  /*19e0*/  ISETP.GT.OR P0, PT, R0, 0x2f, P0 ;  /* 0x0000002f0000780c */ /* 0x000fe20000704670 */
[----:B------:R-:W-:Y:S02]  /*19f0*/  IMAD.MOV.U32 R5, RZ, RZ, R2 ;  /* 0x000000ffff057224 */ /* 0x000fe400078e0002 */
[----:B------:R-:W-:Y:S05]  /*1a00*/  @P1 IMAD.HI.U32 R3, R2, c[0x0][0x2bc], RZ ;  /* 0x0000af0002031a27 */ /* 0x000fea00078e00ff */
[----:B------:R-:W-:Y:S05]  /*1a10*/  @P1 SHF.R.U32.HI R5, RZ, c[0x0][0x2c0], R3 ;  /* 0x0000b000ff051a19 */ /* 0x000fea0000011603 */
[C---:B------:R-:W-:Y:S04]  /*1a20*/  @!P0 IADD3 R3, P1, R5.reuse, R120, RZ ;  /* 0x0000007805038210 */ /* 0x040fe80007f3e0ff */
[----:B------:R-:W-:Y:S02]  /*1a30*/  @!P0 LEA.HI.X.SX32 R6, R5, R126, 0x1, P1 ;  /* 0x0000007e05068211 */ /* 0x000fe400008f0eff */
[C---:B------:R-:W-:Y:S04]  /*1a40*/  @!P0 LEA R8, P1, R3.reuse, c[0x0][0x2a0], 0x2 ;  /* 0x0000a80003088a11 */ /* 0x040fe800078210ff */
[----:B------:R-:W-:Y:S01]  /*1a50*/  @!P0 LEA.HI.X R9, R3, c[0x0][0x2a4], R6, 0x2, P1 ;  /* 0x0000a90003098a11 */ /* 0x000fe200008f1406 */
[----:B------:R-:W-:Y:S04]  /*1a60*/  IMAD.MOV R3, RZ, RZ, -R5 ;  /* 0x000000ffff037224 */ /* 0x000fe800078e0a05 */
[----:B------:R-:W-:Y:S01]  /*1a70*/  IMAD R91, R3, c[0x0][0x2b8], R2 ;  /* 0x0000ae00035b7a24 */ /* 0x000fe200078e0202 */
[----:B------:R-:W2:Y:S03]  /*1a80*/  @!P0 LDG.E R90, [R8.64] ;  /* 0x00000006085a8981 */ /* 0x000ea6000c1e1900 */
[----:B------:R-:W-:Y:S01]  /*1a90*/  IMAD.WIDE.U32 R2, R91, c[0x0][0x1e0], RZ ;  /* 0x000078005b027a25 */ /* 0x000fe200078e00ff */
[----:B------:R-:W-:Y:S01]  /*1aa0*/  SHF.R.S32.HI R93, RZ, 0x1f, R91 ;  /* 0x0000001fff5d7819 */ /* 0x000fe2000001145b */
[----:B------:R-:W-:Y:S04]  /*1ab0*/  BAR.SYNC.DEFER_BLOCKING 0x0 ;  /* 0x0000000000007b1d */ /* 0x000fe80000010000 */
[----:B------:R-:W-:Y:S04]  /*1ac0*/  IMAD R5, R93, c[0x0][0x1e0], RZ ;  /* 0x000078005d057a24 */ /* 0x000fe800078e02ff */
        /* <DEDUP_REMOVED lines=17> */
[----:B------:R-:W-:Y:S02]  /*1be0*/  IMAD R3, R2, R138, R3 ;  /* 0x0000008a02037224 */ /* 0x000fe400078e0203 */
[----:B------:R-:W-:Y:S01]  /*1bf0*/  IMAD R2, R41, -0x30, R4 ;  /* 0xffffffd029027824 */ /* 0x000fe200078e0204 */
[----:B------:R-:W-:Y:S01]  /*1c00*/  IADD3 R34, R65, R5, RZ ;  /* 0x0000000541227210 */ /* 0x000fe20007ffe0ff */
[----:B------:R-:W-:Y:S03]  /*1c10*/  IMAD.WIDE.U32 R66, R138, R41, RZ ;  /* 0x000000298a427225 */ /* 0x000fe600078e00ff */
        /* <DEDUP_REMOVED lines=31> */
.L_x_1202:
[----:B------:R-:W-:Y:S05]  /*1e10*/  BSYNC B0 ;  /* 0x0000000000007941 */ /* 0x000fea0003800000 */
.L_x_1201:
        /* <DEDUP_REMOVED lines=39> */
.L_x_1204:
[----:B------:R-:W-:Y:S05]  /*2090*/  BSYNC B0 ;  /* 0x0000000000007941 */ /* 0x000fea0003800000 */
.L_x_1203:
        /* <DEDUP_REMOVED lines=19> */
[----:B------:R-:W-:Y:S01]  /*21d0*/  IADD3 R64, P1, P0, R102, R158, R64 ;  /* 0x0000009e66407210 */ /* 0x000fe2000783e040 */
[----:B------:R-:W-:Y:S01]  /*21e0*/  CS2R R54, SRZ ;  /* 0x0000000000367805 */ /* 0x000fe2000001ff00 */
[----:B------:R-:W-:Y:S02]  /*21f0*/  CS2R R24, SRZ ;  /* 0x0000000000187805 */ /* 0x000fe4000001ff00 */
[----:B------:R-:W-:Y:S02]  /*2200*/  IADD3.X R34, R109, R144, R34, P1, P0 ;  /* 0x000000906d227210 */ /* 0x000fe40000fe0422 */
        /* <DEDUP_REMOVED lines=14> */
.L_x_1206:
[----:B------:R-:W-:Y:S05]  /*22f0*/  BSYNC B0 ;  /* 0x0000000000007941 */ /* 0x000fea0003800000 */
.L_x_1205:
        /* <DEDUP_REMOVED lines=23> */
[----:B------:R-:W-:Y:S01]  /*2470*/  @!P0 SHF.R.U64 R10, R2, 0x10, R3 ;  /* 0x00000010020a8819 */ /* 0x000fe20000001203 */
[----:B------:R-:W-:Y:S01]  /*2480*/  @!P0 HADD2.F32 R2, -RZ, R28.H0_H0 ;  /* 0x2000001cff028230 */ /* 0x000fe20000004100 */
[----:B------:R-:W-:Y:S02]  /*2490*/  @!P0 SHF.R.U64 R42, R38, 0x10, R39 ;  /* 0x00000010262a8819 */ /* 0x000fe40000001227 */
[----:B------:R-:W-:Y:S02]  /*24a0*/  @!P0 SHF.R.U32.HI R11, RZ, 0x10, R3 ;  /* 0x00000010ff0b8819 */ /* 0x000fe40000011603 */
        /* <DEDUP_REMOVED lines=45> */
.L_x_1210:
[----:B------:R-:W-:Y:S05]  /*2780*/  BSYNC B0 ;  /* 0x0000000000007941 */ /* 0x000fea0003800000 */
.L_x_1209:
        /* <DEDUP_REMOVED lines=57> */
.L_x_1208:
[----:B------:R-:W-:Y:S05]  /*2b20*/  BSYNC B1 ;  /* 0x0000000000017941 */ /* 0x000fea0003800000 */
.L_x_1207:
        /* <DEDUP_REMOVED lines=45> */
[----:B------:R-:W-:Y:S01]  /*2e00*/  @!P0 FMUL.FTZ R6, R19, R5 ;  /* 0x0000000513068220 */ /* 0x000fe20000410000 */
        /* <DEDUP_REMOVED lines=14> */
.L_x_1214:
[----:B------:R-:W-:Y:S05]  /*2ef0*/  BSYNC B0 ;  /* 0x0000000000007941 */ /* 0x000fea0003800000 */
.L_x_1213:
        /* <DEDUP_REMOVED lines=57> */
.L_x_1212:
[----:B------:R-:W-:Y:S05]  /*3290*/  BSYNC B1 ;  /* 0x0000000000017941 */ /* 0x000fea0003800000 */
.L_x_1211:
        /* <DEDUP_REMOVED lines=59> */
.L_x_1217:
[----:B------:R-:W-:Y:S05]  /*3650*/  BSYNC B0 ;  /* 0x0000000000007941 */ /* 0x000fea0003800000 */
.L_x_1216:
        /* <DEDUP_REMOVED lines=58> */
.L_x_1200:
        /* <DEDUP_REMOVED lines=14> */
[----:B------:R-:W-:Y:S02]  /*3ae0*/  @!P1 IADD3 R2, P3, P0, R98, R64, R159 ;  /* 0x0000004062029210 */ /* 0x000fe4000787e09f */
[----:B------:R1:W3:Y:S02]  /*3af0*/  SHFL.IDX PT, R72, R87, RZ, 0x181f ;  /* 0x00181fff57487589 */ /* 0x0002e400000e0000 */
        /* <DEDUP_REMOVED lines=22> */
[CC--:B------:R-:W-:Y:S04]  /*3c60*/  ISETP.GE.AND P0, PT, R37.reuse, R75.reuse, PT ;  /* 0x0000004b2500720c */ /* 0x0c0fe80003f06270 */
        /* <DEDUP_REMOVED lines=17> */
[----:B------:R-:W-:Y:S02]  /*3d80*/  IMAD.MOV.U32 R5, RZ, RZ, R59 ;  /* 0x000000ffff057224 */ /* 0x000fe400078e003b */
[----:B----4-:R-:W-:Y:S02]  /*3d90*/  IMAD.MOV.U32 R3, RZ, RZ, R56 ;  /* 0x000000ffff037224 */ /* 0x010fe400078e0038 */
        /* <DEDUP_REMOVED lines=29> */
[----:B------:R-:W-:Y:S02]  /*3f70*/  LEA.HI.X R81, R92, R73, R110, 0x1, P0 ;  /* 0x000000495c517211 */ /* 0x000fe400000f0c6e */
[----:B------:R-:W-:Y:S02]  /*3f80*/  LEA.HI R2, R3, R2, RZ, 0x4 ;  /* 0x0000000203027211 */ /* 0x000fe400078f20ff */
[----:B------:R-:W-:Y:S02]  /*3f90*/  @!P1 SHF.R.U64 R6, R8, 0x10, R9 ;  /* 0x0000001008069819 */ /* 0x000fe40000001209 */
[----:B------:R-:W-:Y:S02]  /*3fa0*/  LEA.HI.SX32 R2, R2, R69, 0x1c ;  /* 0x0000004502027211 */ /* 0x000fe400078fe2ff */
[----:B------:R-:W-:Y:S02]  /*3fb0*/  @!P1 SHF.R.U64 R24, R10, 0x10, R11 ;  /* 0x000000100a189819 */ /* 0x000fe4000000120b */
[----:B------:R-:W-:Y:S02]  /*3fc0*/  SHF.R.S32.HI R3, RZ, 0x1f, R2 ;  /* 0x0000001fff037819 */ /* 0x000fe40000011402 */
[----:B------:R-:W-:Y:S02]  /*3fd0*/  SHF.L.U32 R5, R2, 0x3, RZ ;  /* 0x0000000302057819 */ /* 0x000fe400000006ff */
        /* <DEDUP_REMOVED lines=9> */
[----:B------:R-:W-:Y:S01]  /*4070*/  @!P1 SHF.R.U32.HI R64, RZ, 0x10, R47 ;  /* 0x00000010ff409819 */ /* 0x000fe2000001162f */
[----:B------:R-:W-:Y:S01]  /*4080*/  IMAD.IADD R2, R2, 0x1, R3 ;  /* 0x0000000102027824 */ /* 0x000fe200078e0203 */
[----:B------:R-:W-:Y:S01]  /*4090*/  @!P1 SHF.R.U64 R44, R44, 0x10, R45 ;  /* 0x000000102c2c9819 */ /* 0x000fe2000000122d */
[----:B------:R-:W-:Y:S01]  /*40a0*/  IMAD.MOV.U32 R3, RZ, RZ, R8 ;  /* 0x000000ffff037224 */ /* 0x000fe200078e0008 */
[----:B------:R-:W-:Y:S01]  /*40b0*/  MOV R14, R9 ;  /* 0x00000009000e7202 */ /* 0x000fe20000000f00 */
[----:B------:R-:W-:Y:S01]  /*40c0*/  @!P0 IMAD.WIDE R72, R5, 0x2, R72 ;  /* 0x0000000205488825 */ /* 0x000fe200078e0248 */
[----:B------:R-:W-:Y:S01]  /*40d0*/  SHF.L.U32 R52, R2, 0x1, RZ ;  /* 0x0000000102347819 */ /* 0x000fe200000006ff */
[----:B------:R-:W-:Y:S01]  /*40e0*/  @!P1 HADD2.F32 R43, -RZ, R44.H0_H0 ;  /* 0x2000002cff2b9230 */ /* 0x000fe20000004100 */
[----:B-1----:R-:W-:Y:S01]  /*40f0*/  @!P1 MOV R2, R20 ;  /* 0x0000001400029202 */ /* 0x002fe20000000f00 */
[----:B------:R-:W-:Y:S01]  /*4100*/  @!P1 HADD2.F32 R5, -RZ, R3.H0_H0 ;  /* 0x20000003ff059230 */ /* 0x000fe20000004100 */
[----:B------:R-:W-:Y:S01]  /*4110*/  @!P1 SHF.R.U32.HI R9, RZ, 0x10, R9 ;  /* 0x00000010ff099819 */ /* 0x000fe20000011609 */
[----:B------:R-:W-:Y:S01]  /*4120*/  @!P1 HADD2.F32 R3, -RZ, R6.H0_H0 ;  /* 0x20000006ff039230 */ /* 0x000fe20000004100 */
[----:B------:R-:W1:Y:S01]  /*4130*/  LDS.128 R52, [R52+0x5080] ;  /* 0x0050800034347984 */ /* 0x000e620000000c00 */
[--C-:B------:R-:W-:Y:S01]  /*4140*/  @!P1 HADD2.F32 R6, -RZ, R2.reuse.H1_H1 ;  /* 0x30000002ff069230 */ /* 0x100fe20000004100 */
[----:B------:R-:W-:Y:S01]  /*4150*/  MOV R48, R45 ;  /* 0x0000002d00307202 */ /* 0x000fe20000000f00 */
[----:B------:R-:W-:Y:S01]  /*4160*/  @!P1 HADD2.F32 R8, -RZ, R2.H0_H0 ;  /* 0x20000002ff089230 */ /* 0x000fe20000004100 */
[----:B------:R-:W-:Y:S02]  /*4170*/  @!P1 SHF.R.U32.HI R45, RZ, 0x10, R45 ;  /* 0x00000010ff2d9819 */ /* 0x000fe4000001162d */
[----:B------:R-:W-:Y:S02]  /*4180*/  @!P1 SHF.R.U64 R50, R46, 0x10, R47 ;  /* 0x000000102e329819 */ /* 0x000fe4000000122f */
[----:B------:R-:W-:Y:S01]  /*4190*/  @!P1 FMUL.FTZ R2, R8, R5 ;  /* 0x0000000508029220 */ /* 0x000fe20000410000 */
[----:B------:R-:W-:Y:S01]  /*41a0*/  @!P1 HADD2.F32 R45, -RZ, R45.H0_H0 ;  /* 0x2000002dff2d9230 */ /* 0x000fe20000004100 */
[----:B------:R-:W-:Y:S01]  /*41b0*/  MOV R51, R47 ;  /* 0x0000002f00337202 */ /* 0x000fe20000000f00 */
[----:B------:R-:W-:Y:S02]  /*41c0*/  @!P1 HADD2.F32 R47, -RZ, R49.H0_H0 ;  /* 0x20000031ff2f9230 */ /* 0x000fe40000004100 */
[----:B------:R-:W-:Y:S01]  /*41d0*/  @!P1 HADD2.F32 R49, -RZ, R50.H0_H0 ;  /* 0x20000032ff319230 */ /* 0x000fe20000004100 */
[----:B-1----:R-:W-:Y:S05]  /*41e0*/  @!P1 IMAD.MOV.U32 R42, RZ, RZ, R52 ;  /* 0x000000ffff2a9224 */ /* 0x002fea00078e0034 */
[--C-:B------:R-:W-:Y:S02]  /*41f0*/  @!P1 HADD2.F32 R10, -RZ, R42.reuse.H0_H0 ;  /* 0x2000002aff0a9230 */ /* 0x100fe40000004100 */
[----:B------:R-:W-:Y:S03]  /*4200*/  @!P1 HADD2.F32 R42, -RZ, R42.H1_H1 ;  /* 0x3000002aff2a9230 */ /* 0x000fe60000004100 */
[----:B------:R-:W-:Y:S02]  /*4210*/  @!P1 FMUL.FTZ R44, R10, R5 ;  /* 0x000000050a2c9220 */ /* 0x000fe40000410000 */
[----:B------:R-:W-:Y:S02]  /*4220*/  @!P1 FMUL.FTZ R5, R42, R3 ;  /* 0x000000032a059220 */ /* 0x000fe40000410000 */
        /* <DEDUP_REMOVED lines=9> */
[----:B------:R-:W-:Y:S01]  /*42c0*/  @!P1 HADD2.F32 R44, -RZ, R11.H1_H1 ;  /* 0x3000000bff2c9230 */ /* 0x000fe20000004100 */
[----:B------:R-:W-:Y:S01]  /*42d0*/  @!P1 IMAD.MOV.U32 R11, RZ, RZ, R54 ;  /* 0x000000ffff0b9224 */ /* 0x000fe200078e0036 */
[----:B------:R-:W-:Y:S01]  /*42e0*/  @!P1 HADD2.F32 R5, -RZ, R14.H0_H0 ;  /* 0x2000000eff059230 */ /* 0x000fe20000004100 */
[----:B------:R-:W-:Y:S01]  /*42f0*/  @!P1 F2FP.PACK_AB R2, R3, R2 ;  /* 0x000000020302923e */ /* 0x000fe200000000ff */
[----:B------:R-:W-:Y:S01]  /*4300*/  @!P1 HADD2.F32 R9, -RZ, R6.H1_H1 ;  /* 0x30000006ff099230 */ /* 0x000fe20000004100 */
[----:B------:R-:W-:Y:S01]  /*4310*/  @!P1 FMUL.FTZ R14, R44, R8 ;  /* 0x000000082c0e9220 */ /* 0x000fe20000410000 */
[----:B------:R-:W-:Y:S01]  /*4320*/  @!P1 HADD2.F32 R43, -RZ, R48.H0_H0 ;  /* 0x20000030ff2b9230 */ /* 0x000fe20000004100 */
[----:B------:R-:W-:Y:S01]  /*4330*/  @!P1 MOV R52, R2 ;  /* 0x0000000200349202 */ /* 0x000fe20000000f00 */
[----:B------:R-:W-:Y:S01]  /*4340*/  @!P1 HADD2.F32 R10, -RZ, R6.H0_H0 ;  /* 0x20000006ff0a9230 */ /* 0x000fe20000004100 */
[----:B------:R-:W-:Y:S01]  /*4350*/  @!P1 FMUL.FTZ R6, R42, R5 ;  /* 0x000000052a069220 */ /* 0x000fe20000410000 */
[--C-:B------:R-:W-:Y:S01]  /*4360*/  @!P1 HADD2.F32 R46, -RZ, R11.reuse.H0_H0 ;  /* 0x2000000bff2e9230 */ /* 0x100fe20000004100 */
[C---:B------:R-:W-:Y:S01]  /*4370*/  @!P1 FFMA.FTZ R79, R9.reuse, R45, -R14 ;  /* 0x0000002d094f9223 */ /* 0x040fe2000001080e */
[----:B------:R-:W-:Y:S01]  /*4380*/  @!P1 HADD2.F32 R48, -RZ, R11.H1_H1 ;  /* 0x3000000bff309230 */ /* 0x000fe20000004100 */
[C---:B------:R-:W-:Y:S02]  /*4390*/  @!P1 FFMA.FTZ R82, R10.reuse, R43, -R6 ;  /* 0x0000002b0a529223 */ /* 0x040fe40000010806 */
[----:B------:R-:W-:Y:S01]  /*43a0*/  @!P1 FMUL.FTZ R6, R9, R8 ;  /* 0x0000000809069220 */ /* 0x000fe20000410000 */
[----:B------:R-:W-:Y:S01]  /*43b0*/  @!P1 MOV R9, R22 ;  /* 0x0000001600099202 */ /* 0x000fe20000000f00 */
[----:B------:R-:W-:Y:S01]  /*43c0*/  @!P1 FMUL.FTZ R5, R10, R5 ;  /* 0x000000050a059220 */ /* 0x000fe20000410000 */
[----:B------:R-:W-:Y:S01]  /*43d0*/  @!P1 HADD2.F32 R8, -RZ, R15.H0_H0 ;  /* 0x2000000fff089230 */ /* 0x000fe20000004100 */
[----:B------:R-:W-:Y:S01]  /*43e0*/  @!P1 MOV R15, R55 ;  /* 0x00000037000f9202 */ /* 0x000fe20000000f00 */
[----:B------:R-:W-:Y:S01]  /*43f0*/  @!P1 HADD2.F32 R10, -RZ, R24.H0_H0 ;  /* 0x20000018ff0a9230 */ /* 0x000fe20000004100 */
[----:B------:R-:W-:Y:S01]  /*4400*/  @!P1 FFMA.FTZ R5, R42, R43, R5 ;  /* 0x0000002b2a059223 */ /* 0x000fe20000010005 */
[--C-:B------:R-:W-:Y:S01]  /*4410*/  @!P1 HADD2.F32 R11, -RZ, R9.reuse.H1_H1 ;  /* 0x30000009ff0b9230 */ /* 0x100fe20000004100 */
[----:B------:R-:W-:Y:S01]  /*4420*/  @!P1 FFMA.FTZ R6, R44, R45, R6 ;  /* 0x0000002d2c069223 */ /* 0x000fe20000010006 */
[----:B------:R-:W-:Y:S01]  /*4430*/  @!P1 HADD2.F32 R14, -RZ, R9.H0_H0 ;  /* 0x20000009ff0e9230 */ /* 0x000fe20000004100 */
[----:B------:R-:W-:Y:S01]  /*4440*/  @!P1 FMUL.FTZ R9, R46, R8 ;  /* 0x000000082e099220 */ /* 0x000fe20000410000 */
[----:B------:R-:W-:Y:S01]  /*4450*/  @!P1 HADD2.F32 R50, -RZ, R15.H1_H1 ;  /* 0x3000000fff329230 */ /* 0x000fe20000004100 */
[-C--:B------:R-:W-:Y:S01]  /*4460*/  @!P1 FMUL.FTZ R24, R48, R10.reuse ;  /* 0x0000000a30189220 */ /* 0x080fe20000410000 */
[----:B------:R-:W-:Y:S01]  /*4470*/  @!P1 F2FP.PACK_AB R5, R6, R5 ;  /* 0x000000050605923e */ /* 0x000fe200000000ff */
[C---:B------:R-:W-:Y:S02]  /*4480*/  @!P1 FFMA.FTZ R78, R14.reuse, R47, -R9 ;  /* 0x0000002f0e4e9223 */ /* 0x040fe40000010809 */
[C---:B------:R-:W-:Y:S01]  /*4490*/  @!P1 FMUL.FTZ R9, R11.reuse, R10 ;  /* 0x0000000a0b099220 */ /* 0x040fe20000410000 */
[----:B------:R-:W-:Y:S01]  /*44a0*/  @!P1 HADD2.F32 R10, -RZ, R25.H0_H0 ;  /* 0x20000019ff0a9230 */ /* 0x000fe20000004100 */
[----:B------:R-:W-:Y:S01]  /*44b0*/  @!P1 FFMA.FTZ R77, R11, R49, -R24 ;  /* 0x000000310b4d9223 */ /* 0x000fe20000010818 */
[----:B------:R-:W-:Y:S01]  /*44c0*/  @!P1 HADD2.F32 R25, -RZ, R15.H0_H0 ;  /* 0x2000000fff199230 */ /* 0x000fe20000004100 */
[----:B------:R-:W-:Y:S02]  /*44d0*/  @!P1 IMAD.MOV.U32 R11, RZ, RZ, R23 ;  /* 0x000000ffff0b9224 */ /* 0x000fe400078e0017 */
[----:B------:R-:W-:Y:S01]  /*44e0*/  @!P1 FMUL.FTZ R8, R14, R8 ;  /* 0x000000080e089220 */ /* 0x000fe20000410000 */
[----:B------:R-:W-:Y:S01]  /*44f0*/  @!P1 HADD2.F32 R14, -RZ, R34.H0_H0 ;  /* 0x20000022ff0e9230 */ /* 0x000fe20000004100 */
[----:B------:R-:W-:Y:S01]  /*4500*/  @!P1 IMAD.MOV.U32 R53, RZ, RZ, R5 ;  /* 0x000000ffff359224 */ /* 0x000fe200078e0005 */
[--C-:B------:R-:W-:Y:S01]  /*4510*/  @!P1 HADD2.F32 R24, -RZ, R11.reuse.H0_H0 ;  /* 0x2000000bff189230 */ /* 0x100fe20000004100 */
[----:B------:R-:W-:Y:S01]  /*4520*/  @!P1 FFMA.FTZ R8, R46, R47, R8 ;  /* 0x0000002f2e089223 */ /* 0x000fe20000010008 */
[----:B------:R-:W-:Y:S01]  /*4530*/  @!P1 HADD2.F32 R15, -RZ, R11.H1_H1 ;  /* 0x3000000bff0f9230 */ /* 0x000fe20000004100 */
[-C--:B------:R-:W-:Y:S01]  /*4540*/  @!P1 FMUL.FTZ R11, R25, R10.reuse ;  /* 0x0000000a190b9220 */ /* 0x080fe20000410000 */
        /* <DEDUP_REMOVED lines=16> */
[----:B------:R-:W-:Y:S02]  /*4650*/  @!P1 MOV R21, R15 ;  /* 0x0000000f00159202 */ /* 0x000fe40000000f00 */
[----:B------:R-:W-:Y:S02]  /*4660*/  @!P1 MOV R23, R42 ;  /* 0x0000002a00179202 */ /* 0x000fe40000000f00 */
[----:B------:R-:W-:Y:S02]  /*4670*/  @!P1 F2FP.PACK_AB R8, R9, R8 ;  /* 0x000000080908923e */ /* 0x000fe400000000ff */
[----:B------:R-:W-:Y:S01]  /*4680*/  @!P1 F2FP.PACK_AB R10, R11, R10 ;  /* 0x0000000a0b0a923e */ /* 0x000fe200000000ff */
[----:B------:R1:W-:Y:S01]  /*4690*/  ST.E.128 [R80.64], R20 ;  /* 0x0000001450007985 */ /* 0x0003e2000c101d06 */
[----:B------:R-:W-:Y:S02]  /*46a0*/  @!P1 MOV R54, R8 ;  /* 0x0000000800369202 */ /* 0x000fe40000000f00 */
[----:B------:R-:W-:Y:S05]  /*46b0*/  @!P1 MOV R55, R10 ;  /* 0x0000000a00379202 */ /* 0x000fea0000000f00 */
[----:B------:R1:W-:Y:S02]  /*46c0*/  @!P0 ST.E.128 [R72.64], R52 ;  /* 0x0000003448008985 */ /* 0x0003e4000c101d06 */
.L_x_1219:
[----:B-1----:R-:W-:Y:S05]  /*46d0*/  BSYNC B0 ;  /* 0x0000000000007941 */ /* 0x002fea0003800000 */
.L_x_1218:
        /* <DEDUP_REMOVED lines=10> */
[----:B------:R-:W-:Y:S01]  /*4780*/  @!P1 HADD2.F32 R34, -RZ, R66.H1_H1 ;  /* 0x30000042ff229230 */ /* 0x000fe20000004100 */
        /* <DEDUP_REMOVED lines=57> */
[-C--:B------:R-:W-:Y:S01]  /*4b20*/  @!P1 FMUL.FTZ R6, R17, R5.reuse ;  /* 0x0000000511069220 */ /* 0x080fe20000410000 */
        /* <DEDUP_REMOVED lines=53> */
.L_x_1221:
[----:B------:R-:W-:Y:S05]  /*4e80*/  BSYNC B0 ;  /* 0x0000000000007941 */ /* 0x000fea0003800000 */
.L_x_1220:
[----:B-----5:R4:W1:Y:S01]  /*4e90*/  SHFL.IDX PT, R47, R86, 0x2, 0x181f ;  /* 0x00581f00562f7f89 */ /* 0x02086200000e0000 */
[----:B------:R-:W-:Y:S03]  /*4ea0*/  ISETP.GE.OR P0, PT, R148, R75, P5 ;  /* 0x0000004b9400720c */ /* 0x000fe60002f06670 */
[----:B------:R4:W3:Y:S10]  /*4eb0*/  SHFL.IDX PT, R46, R87, 0x2, 0x181f ;  /* 0x00581f00572e7f89 */ /* 0x0008f400000e0000 */
[----:B------:R-:W-:-:S05]  /*4ec0*/  @P0 BRA `(.L_x_1215) ;  /* 0x00000aa000000947 */ /* 0x000fca0003800000 */
[----:B------:R-:W-:Y:S01]  /*4ed0*/  SEL R2, R71, R70, !P2 ;  /* 0x0000004647027207 */ /* 0x000fe20005000000 */
[----:B------:R-:W5:Y:S01]  /*4ee0*/  LDS.128 R16, [R123+0x5080] ;  /* 0x005080007b107984 */ /* 0x000f620000000c00 */
[C---:B---3--:R-:W-:Y:S01]  /*4ef0*/  LEA R58, P0, R92.reuse, R46, 0x1 ;  /* 0x0000002e5c3a7211 */ /* 0x048fe200078008ff */
[----:B--2---:R-:W-:Y:S01]  /*4f00*/  @!P1 HADD2.F32 R23, -RZ, R67.H1_H1 ;  /* 0x30000043ff179230 */ /* 0x004fe20000004100 */
[----:B------:R-:W-:Y:S01]  /*4f10*/  SHF.R.S32.HI R3, RZ, 0x1f, R2 ;  /* 0x0000001fff037819 */ /* 0x000fe20000011402 */
[--C-:B------:R-:W-:Y:S01]  /*4f20*/  @!P1 HADD2.F32 R43, -RZ, R68.reuse.H0_H0 ;  /* 0x20000044ff2b9230 */ /* 0x100fe20000004100 */
[----:B-1----:R-:W-:Y:S01]  /*4f30*/  LEA.HI.X R59, R92, R47, R110, 0x1, P0 ;  /* 0x0000002f5c3b7211 */ /* 0x002fe200000f0c6e */
[----:B------:R-:W-:Y:S01]  /*4f40*/  @!P1 HADD2.F32 R36, -RZ, R68.H1_H1 ;  /* 0x30000044ff249230 */ /* 0x000fe20000004100 */
[----:B------:R-:W-:Y:S02]  /*4f50*/  LEA.HI R2, R3, R2, RZ, 0x4 ;  /* 0x0000000203027211 */ /* 0x000fe400078f20ff */
[----:B------:R-:W-:Y:S02]  /*4f60*/  @!P1 SHF.R.U64 R14, R28, 0x10, R29 ;  /* 0x000000101c0e9819 */ /* 0x000fe4000000121d */
[----:B------:R-:W-:Y:S02]  /*4f70*/  LEA.HI.SX32 R2, R2, R69, 0x1c ;  /* 0x0000004502027211 */ /* 0x000fe400078fe2ff */
[--C-:B------:R-:W-:Y:S02]  /*4f80*/  @!P1 SHF.R.U32.HI R10, RZ, 0x10, R61.reuse ;  /* 0x00000010ff0a9819 */ /* 0x100fe4000001163d */
[----:B------:R-:W-:Y:S02]  /*4f90*/  SHF.R.S32.HI R3, RZ, 0x1f, R2 ;  /* 0x0000001fff037819 */ /* 0x000fe40000011402 */
[----:B------:R-:W-:Y:S02]  /*4fa0*/  SHF.L.U32 R52, R2, 0x3, RZ ;  /* 0x0000000302347819 */ /* 0x000fe400000006ff */
[----:B------:R-:W-:Y:S02]  /*4fb0*/  LEA.HI R3, R3, R2, RZ, 0x3 ;  /* 0x0000000203037211 */ /* 0x000fe400078f18ff */
[----:B------:R-:W-:Y:S02]  /*4fc0*/  @!P1 SHF.R.U64 R25, R60, 0x10, R61 ;  /* 0x000000103c199819 */ /* 0x000fe4000000123d */
[----:B------:R-:W-:Y:S02]  /*4fd0*/  SHF.R.S32.HI R2, RZ, 0x3, R3 ;  /* 0x00000003ff027819 */ /* 0x000fe40000011403 */
[----:B------:R-:W-:Y:S01]  /*4fe0*/  LOP3.LUT R3, R111, 0x38, R52, 0xf8, !PT ;  /* 0x000000386f037812 */ /* 0x000fe200078ef834 */
[----:B------:R-:W-:Y:S01]  /*4ff0*/  @!P1 HADD2.F32 R25, -RZ, R25.H0_H0 ;  /* 0x20000019ff199230 */ /* 0x000fe20000004100 */
[----:B------:R-:W-:Y:S01]  /*5000*/  @!P1 SHF.R.U64 R15, R30, 0x10, R31 ;  /* 0x000000101e0f9819 */ /* 0x000fe2000000121f */
[----:B------:R-:W-:Y:S01]  /*5010*/  IMAD R2, R2, 0xc00, R13 ;  /* 0x00000c0002027824 */ /* 0x000fe200078e020d */
[----:B------:R-:W-:Y:S02]  /*5020*/  LOP3.LUT R3, R3, R152, RZ, 0x3c, !PT ;  /* 0x0000009803037212 */ /* 0x000fe400078e3cff */
[----:B------:R-:W-:Y:S01]  /*5030*/  @!P1 SHF.R.U32.HI R21, RZ, 0x10, R31 ;  /* 0x00000010ff159819 */ /* 0x000fe2000001161f */
[----:B------:R-:W-:Y:S01]  /*5040*/  @!P1 HADD2.F32 R31, -RZ, R10.H0_H0 ;  /* 0x2000000aff1f9230 */ /* 0x000fe20000004100 */
[----:B------:R-:W-:Y:S01]  /*5050*/  @!P1 SHF.R.U32.HI R8, RZ, 0x10, R29 ;  /* 0x00000010ff089819 */ /* 0x000fe2000001161d */
[----:B------:R-:W-:Y:S01]  /*5060*/  IMAD.IADD R2, R2, 0x1, R3 ;  /* 0x0000000102027824 */ /* 0x000fe200078e0203 */
[----:B------:R-:W-:Y:S01]  /*5070*/  @!P1 HADD2.F32 R29, -RZ, R67.H0_H0 ;  /* 0x20000043ff1d9230 */ /* 0x000fe20000004100 */
[--C-:B------:R-:W-:Y:S01]  /*5080*/  @!P1 SHF.R.U64 R34, R62, 0x10, R63.reuse ;  /* 0x000000103e229819 */ /* 0x100fe2000000123f */
[----:B------:R-:W-:Y:S01]  /*5090*/  @!P1 HADD2.F32 R21, -RZ, R21.H0_H0 ;  /* 0x20000015ff159230 */ /* 0x000fe20000004100 */
[----:B------:R-:W-:Y:S02]  /*50a0*/  @!P1 SHF.R.U32.HI R44, RZ, 0x10, R63 ;  /* 0x00000010ff2c9819 */ /* 0x000fe4000001163f */
[----:B------:R-:W-:Y:S01]  /*50b0*/  SHF.L.U32 R48, R2, 0x1, RZ ;  /* 0x0000000102307819 */ /* 0x000fe200000006ff */
[----:B------:R-:W-:Y:S01]  /*50c0*/  @!P1 HADD2.F32 R2, -RZ, R39.H0_H0 ;  /* 0x20000027ff029230 */ /* 0x000fe20000004100 */
[----:B-----5:R-:W-:Y:S01]  /*50d0*/  @!P1 MOV R6, R17 ;  /* 0x0000001100069202 */ /* 0x020fe20000000f00 */
[----:B------:R-:W-:Y:S01]  /*50e0*/  @!P1 HADD2.F32 R44, -RZ, R44.H0_H0 ;  /* 0x2000002cff2c9230 */ /* 0x000fe20000004100 */
[----:B------:R-:W-:Y:S02]  /*50f0*/  ISETP.GE.AND P0, PT, R52, c[0x0][0x1d4], PT ;  /* 0x0000750034007a0c */ /* 0x000fe40003f06270 */
[----:B------:R-:W1:Y:S01]  /*5100*/  LDS.128 R48, [R48+0x5080] ;  /* 0x0050800030307984 */ /* 0x000e620000000c00 */
[----:B------:R-:W-:Y:S05]  /*5110*/  @!P1 HADD2.F32 R3, -RZ, R6.H0_H0 ;  /* 0x20000006ff039230 */ /* 0x000fea0000004100 */
[CC--:B------:R-:W-:Y:S02]  /*5120*/  @!P1 FMUL.FTZ R5, R3.reuse, R2.reuse ;  /* 0x0000000203059220 */ /* 0x0c0fe40000410000 */
[----:B-1----:R-:W-:Y:S02]  /*5130*/  @!P1 IMAD.MOV.U32 R9, RZ, RZ, R49 ;  /* 0x000000ffff099224 */ /* 0x002fe400078e0031 */
[----:B------:R-:W-:Y:S02]  /*5140*/  @!P1 IMAD.MOV.U32 R20, RZ, RZ, R48 ;  /* 0x000000ffff149224 */ /* 0x000fe400078e0030 */
[----:B------:R-:W-:Y:S01]  /*5150*/  @!P1 IMAD.MOV.U32 R45, RZ, RZ, R51 ;  /* 0x000000ffff2d9224 */ /* 0x000fe200078e0033 */
[--C-:B------:R-:W-:Y:S01]  /*5160*/  @!P1 HADD2.F32 R28, -RZ, R9.reuse.H0_H0 ;  /* 0x20000009ff1c9230 */ /* 0x100fe20000004100 */
[----:B------:R-:W-:Y:S01]  /*5170*/  @!P1 IMAD.MOV.U32 R38, RZ, RZ, R50 ;  /* 0x000000ffff269224 */ /* 0x000fe200078e0032 */
[----:B------:R-:W-:Y:S02]  /*5180*/  @!P1 HADD2.F32 R30, -RZ, R9.H1_H1 ;  /* 0x30000009ff1e9230 */ /* 0x000fe40000004100 */
[----:B------:R-:W-:Y:S01]  /*5190*/  @!P1 HADD2.F32 R42, -RZ, R45.H0_H0 ;  /* 0x2000002dff2a9230 */ /* 0x000fe20000004100 */
[----:B------:R-:W-:Y:S01]  /*51a0*/  @!P1 FMUL.FTZ R11, R28, R2 ;  /* 0x000000021c0b9220 */ /* 0x000fe20000410000 */
[----:B------:R-:W-:Y:S02]  /*51b0*/  @!P1 HADD2.F32 R2, -RZ, R8.H0_H0 ;  /* 0x20000008ff029230 */ /* 0x000fe40000004100 */
[----:B------:R-:W-:Y:S01]  /*51c0*/  @!P1 HADD2.F32 R8, -RZ, R6.H1_H1 ;  /* 0x30000006ff089230 */ /* 0x000fe20000004100 */
[----:B------:R-:W-:Y:S01]  /*51d0*/  @!P1 FFMA.FTZ R61, R3, R29, -R11 ;  /* 0x0000001d033d9223 */ /* 0x000fe2000001080b */
[----:B------:R-:W-:Y:S01]  /*51e0*/  @!P1 MOV R11, R16 ;  /* 0x00000010000b9202 */ /* 0x000fe20000000f00 */
[-C--:B------:R-:W-:Y:S01]  /*51f0*/  @!P1 FMUL.FTZ R10, R30, R2.reuse ;  /* 0x000000021e0a9220 */ /* 0x080fe20000410000 */
[----:B------:R-:W-:Y:S01]  /*5200*/  @!P1 HADD2.F32 R3, -RZ, R39.H1_H1 ;  /* 0x30000027ff039230 */ /* 0x000fe20000004100 */
[C---:B------:R-:W-:Y:S01]  /*5210*/  @!P1 FMUL.FTZ R6, R8.reuse, R2 ;  /* 0x0000000208069220 */ /* 0x040fe20000410000 */
[----:B------:R-:W-:Y:S01]  /*5220*/  @!P1 HADD2.F32 R22, -RZ, R20.H0_H0 ;  /* 0x20000014ff169230 */ /* 0x000fe20000004100 */
[----:B------:R-:W-:Y:S01]  /*5230*/  @!P1 FFMA.FTZ R60, R8, R31, -R10 ;  /* 0x0000001f083c9223 */ /* 0x000fe2000001080a */
[--C-:B------:R-:W-:Y:S02]  /*5240*/  @!P1 HADD2.F32 R9, -RZ, R11.reuse.H0_H0 ;  /* 0x2000000bff099230 */ /* 0x100fe40000004100 */
[----:B------:R-:W-:Y:S01]  /*5250*/  @!P1 HADD2.F32 R10, -RZ, R40.H0_H0 ;  /* 0x20000028ff0a9230 */ /* 0x000fe20000004100 */
[-C--:B------:R-:W-:Y:S01]  /*5260*/  @!P1 FMUL.FTZ R24, R22, R3.reuse ;  /* 0x0000000316189220 */ /* 0x080fe20000410000 */
[----:B------:R-:W-:Y:S01]  /*5270*/  @!P1 HADD2.F32 R8, -RZ, R11.H1_H1 ;  /* 0x3000000bff089230 */ /* 0x000fe20000004100 */
[C---:B------:R-:W-:Y:S01]  /*5280*/  @!P1 FMUL.FTZ R2, R9.reuse, R3 ;  /* 0x0000000309029220 */ /* 0x040fe20000410000 */
[----:B------:R-:W-:Y:S01]  /*5290*/  @!P1 HADD2.F32 R3, -RZ, R14.H0_H0 ;  /* 0x2000000eff039230 */ /* 0x000fe20000004100 */
[----:B------:R-:W-:Y:S01]  /*52a0*/  @!P1 FFMA.FTZ R57, R9, R23, -R24 ;  /* 0x0000001709399223 */ /* 0x000fe20000010818 */
[----:B------:R-:W-:Y:S01]  /*52b0*/  @!P1 MOV R14, R19 ;  /* 0x00000013000e9202 */ /* 0x000fe20000000f00 */
[-C--:B------:R-:W-:Y:S01]  /*52c0*/  @!P1 FMUL.FTZ R11, R42, R10.reuse ;  /* 0x0000000a2a0b9220 */ /* 0x080fe20000410000 */
[----:B------:R-:W-:Y:S01]  /*52d0*/  @!P1 HADD2.F32 R24, -RZ, R20.H1_H1 ;  /* 0x30000014ff189230 */ /* 0x000fe20000004100 */
[----:B------:R-:W-:Y:S01]  /*52e0*/  @!P1 FFMA.FTZ R2, R22, R23, R2 ;  /* 0x0000001716029223 */ /* 0x000fe20000010002 */
[----:B------:R-:W-:Y:S02]  /*52f0*/  @!P1 HADD2.F32 R39, -RZ, R34.H0_H0 ;  /* 0x20000022ff279230 */ /* 0x000fe40000004100 */
[--C-:B------:R-:W-:Y:S01]  /*5300*/  @!P1 HADD2.F32 R9, -RZ, R14.reuse.H0_H0 ;  /* 0x2000000eff099230 */ /* 0x100fe20000004100 */
[-C--:B------:R-:W-:Y:S01]  /*5310*/  @!P1 FMUL.FTZ R20, R24, R3.reuse ;  /* 0x0000000318149220 */ /* 0x080fe20000410000 */
[----:B------:R-:W-:Y:S01]  /*5320*/  @!P1 HADD2.F32 R14, -RZ, R14.H1_H1 ;  /* 0x3000000eff0e9230 */ /* 0x000fe20000004100 */
[C---:B------:R-:W-:Y:S01]  /*5330*/  @!P1 FMUL.FTZ R3, R8.reuse, R3 ;  /* 0x0000000308039220 */ /* 0x040fe20000410000 */
[--C-:B------:R-:W-:Y:S01]  /*5340*/  @!P1 HADD2.F32 R34, -RZ, R38.reuse.H0_H0 ;  /* 0x20000026ff229230 */ /* 0x100fe20000004100 */
[C---:B------:R-:W-:Y:S01]  /*5350*/  @!P1 FMUL.FTZ R10, R9.reuse, R10 ;  /* 0x0000000a090a9220 */ /* 0x040fe20000410000 */
[----:B------:R-:W-:Y:S01]  /*5360*/  @!P1 HADD2.F32 R38, -RZ, R38.H1_H1 ;  /* 0x30000026ff269230 */ /* 0x000fe20000004100 */
[----:B------:R-:W-:Y:S01]  /*5370*/  @!P1 FFMA.FTZ R55, R9, R43, -R11 ;  /* 0x0000002b09379223 */ /* 0x000fe2000001080b */
[----:B------:R-:W-:Y:S01]  /*5380*/  @!P1 MOV R9, R18 ;  /* 0x0000001200099202 */ /* 0x000fe20000000f00 */
[-C--:B------:R-:W-:Y:S01]  /*5390*/  @!P1 FFMA.FTZ R56, R8, R25.reuse, -R20 ;  /* 0x0000001908389223 */ /* 0x080fe20000010814 */
[----:B------:R-:W-:Y:S01]  /*53a0*/  @!P1 HADD2.F32 R8, -RZ, R40.H1_H1 ;  /* 0x30000028ff089230 */ /* 0x000fe20000004100 */
[----:B------:R-:W-:Y:S01]  /*53b0*/  @!P1 FFMA.FTZ R3, R24, R25, R3 ;  /* 0x0000001918039223 */ /* 0x000fe20000010003 */
[----:B------:R-:W-:Y:S01]  /*53c0*/  @!P1 HADD2.F32 R11, -RZ, R15.H0_H0 ;  /* 0x2000000fff0b9230 */ /* 0x000fe20000004100 */
[----:B------:R-:W-:Y:S01]  /*53d0*/  @!P1 FFMA.FTZ R5, R28, R29, R5 ;  /* 0x0000001d1c059223 */ /* 0x000fe20000010005 */
[----:B------:R-:W-:Y:S01]  /*53e0*/  @!P1 HADD2.F32 R40, -RZ, R45.H1_H1 ;  /* 0x3000002dff289230 */ /* 0x000fe20000004100 */
[----:B------:R-:W-:Y:S01]  /*53f0*/  @!P1 FFMA.FTZ R6, R30, R31, R6 ;  /* 0x0000001f1e069223 */ /* 0x000fe20000010006 */
[--C-:B------:R-:W-:Y:S01]  /*5400*/  @!P1 HADD2.F32 R20, -RZ, R9.reuse.H0_H0 ;  /* 0x20000009ff149230 */ /* 0x100fe20000004100 */
[----:B------:R-:W-:Y:S01]  /*5410*/  @!P1 FMUL.FTZ R53, R38, R11 ;  /* 0x0000000b26359220 */ /* 0x000fe20000410000 */
[----:B------:R-:W-:Y:S01]  /*5420*/  @!P1 F2FP.PACK_AB R2, R3, R2 ;  /* 0x000000020302923e */ /* 0x000fe200000000ff */
[----:B------:R-:W-:Y:S01]  /*5430*/  @!P1 FMUL.FTZ R45, R40, R21 ;  /* 0x00000015282d9220 */ /* 0x000fe20000410000 */
[----:B------:R-:W-:Y:S01]  /*5440*/  @!P1 F2FP.PACK_AB R5, R6, R5 ;  /* 0x000000050605923e */ /* 0x000fe200000000ff */
[----:B------:R-:W-:Y:S01]  /*5450*/  @!P1 HADD2.F32 R15, -RZ, R9.H1_H1 ;  /* 0x30000009ff0f9230 */ /* 0x000fe20000004100 */
[----:B------:R-:W-:Y:S01]  /*5460*/  @!P1 FMUL.FTZ R9, R34, R8 ;  /* 0x0000000822099220 */ /* 0x000fe20000410000 */
[----:B------:R-:W-:Y:S01]  /*5470*/  @!P1 MOV R48, R2 ;  /* 0x0000000200309202 */ /* 0x000fe20000000f00 */
[----:B------:R-:W-:Y:S02]  /*5480*/  @!P1 FFMA.FTZ R45, R14, R44, -R45 ;  /* 0x0000002c0e2d9223 */ /* 0x000fe4000001082d */
[----:B------:R-:W-:Y:S02]  /*5490*/  @!P1 FFMA.FTZ R54, R20, R36, -R9 ;  /* 0x0000002414369223 */ /* 0x000fe40000010809 */
[C---:B------:R-:W-:Y:S02]  /*54a0*/  @!P1 FFMA.FTZ R53, R15.reuse, R39, -R53 ;  /* 0x000000270f359223 */ /* 0x040fe40000010835 */
        /* <DEDUP_REMOVED lines=8> */
[----:B------:R-:W-:Y:S01]  /*5530*/  @!P1 IMAD.MOV.U32 R18, RZ, RZ, R14 ;  /* 0x000000ffff129224 */ /* 0x000fe200078e000e */
[----:B------:R-:W-:Y:S01]  /*5540*/  @!P1 MOV R17, R21 ;  /* 0x0000001500119202 */ /* 0x000fe20000000f00 */
[----:B------:R-:W-:Y:S01]  /*5550*/  @!P1 FFMA.FTZ R8, R34, R36, R8 ;  /* 0x0000002422089223 */ /* 0x000fe20000010008 */
[----:B------:R-:W-:Y:S01]  /*5560*/  @!P1 MOV R16, R20 ;  /* 0x0000001400109202 */ /* 0x000fe20000000f00 */
[----:B------:R-:W-:Y:S01]  /*5570*/  @!P1 FFMA.FTZ R9, R38, R39, R9 ;  /* 0x0000002726099223 */ /* 0x000fe20000010009 */
[----:B------:R-:W-:Y:S01]  /*5580*/  @!P1 MOV R19, R15 ;  /* 0x0000000f00139202 */ /* 0x000fe20000000f00 */
[----:B------:R-:W-:Y:S02]  /*5590*/  @!P1 FFMA.FTZ R10, R42, R43, R10 ;  /* 0x0000002b2a0a9223 */ /* 0x000fe4000001000a */
[----:B------:R-:W-:Y:S01]  /*55a0*/  @!P1 FFMA.FTZ R11, R40, R44, R11 ;  /* 0x0000002c280b9223 */ /* 0x000fe2000001000b */
[----:B------:R-:W-:Y:S01]  /*55b0*/  @!P1 F2FP.PACK_AB R8, R9, R8 ;  /* 0x000000080908923e */ /* 0x000fe200000000ff */
[----:B------:R1:W-:Y:S03]  /*55c0*/  ST.E.128 [R58.64], R16 ;  /* 0x000000103a007985 */ /* 0x0003e6000c101d06 */
[----:B------:R-:W-:Y:S02]  /*55d0*/  @!P1 F2FP.PACK_AB R10, R11, R10 ;  /* 0x0000000a0b0a923e */ /* 0x000fe400000000ff */
[----:B------:R-:W-:Y:S02]  /*55e0*/  @!P1 MOV R50, R8 ;  /* 0x0000000800329202 */ /* 0x000fe40000000f00 */
[----:B------:R-:W-:Y:S01]  /*55f0*/  @!P1 MOV R51, R10 ;  /* 0x0000000a00339202 */ /* 0x000fe20000000f00 */
[----:B------:R-:W-:-:S05]  /*5600*/  @P0 BRA `(.L_x_1215) ;  /* 0x0000036000000947 */ /* 0x000fca0003800000 */
[C---:B------:R-:W-:Y:S04]  /*5610*/  LEA R2, P0, R52.reuse, R46, 0x1 ;  /* 0x0000002e34027211 */ /* 0x040fe800078008ff */
[----:B------:R-:W-:Y:S05]  /*5620*/  LEA.HI.X.SX32 R3, R52, R47, 0x1, P0 ;  /* 0x0000002f34037211 */ /* 0x000fea00000f0eff */
[----:B------:R2:W-:Y:S01]  /*5630*/  ST.E.128 [R2.64], R48 ;  /* 0x0000003002007985 */ /* 0x0005e2000c101d06 */
[----:B------:R-:W-:-:S05]  /*5640*/  BRA `(.L_x_1215) ;  /* 0x0000032000007947 */ /* 0x000fca0003800000 */
.L_x_1199:
        /* <DEDUP_REMOVED lines=10> */
[C---:B---3--:R-:W-:Y:S04]  /*56f0*/  @!P5 LEA R8, P0, R26.reuse, R3, 0x1 ;  /* 0x000000031a08d211 */ /* 0x048fe800078008ff */
[----:B------:R-:W-:Y:S02]  /*5700*/  @!P5 LEA.HI.X R9, R26, R5, R27, 0x1, P0 ;  /* 0x000000051a09d211 */ /* 0x000fe400000f0c1b */
[----:B------:R-:W-:Y:S11]  /*5710*/  ISETP.GE.AND P0, PT, R88, c[0x0][0x1d4], PT ;  /* 0x0000750058007a0c */ /* 0x000ff60003f06270 */
[----:B------:R-:W-:Y:S02]  /*5720*/  @!UPT UIADD3 URZ, URZ, URZ, URZ ;  /* 0x0000003f3f3ff290 */ /* 0x000fe4000fffe03f */
[C---:B------:R-:W-:Y:S04]  /*5730*/  @!P0 LEA R2, P1, R83.reuse, R3, 0x1 ;  /* 0x0000000353028211 */ /* 0x040fe800078208ff */
[----:B------:R-:W-:Y:S01]  /*5740*/  @!P0 LEA.HI.X R3, R83, R5, R89, 0x1, P1 ;  /* 0x0000000553038211 */ /* 0x000fe200008f0c59 */
[----:B-1----:R-:W-:Y:S04]  /*5750*/  @!P5 ST.E.128 [R8.64], R16 ;  /* 0x000000100800d985 */ /* 0x002fe8000c101d06 */
[----:B------:R-:W1:Y:S04]  /*5760*/  @!P0 LDS.128 R8, [R74+0x6880] ;  /* 0x006880004a088984 */ /* 0x000e680000000c00 */
[----:B-1----:R1:W-:Y:S02]  /*5770*/  @!P0 ST.E.128 [R2.64], R8 ;  /* 0x0000000802008985 */ /* 0x0023e4000c101d06 */
.L_x_1223:
[----:B-12---:R-:W-:Y:S05]  /*5780*/  BSYNC B0 ;  /* 0x0000000000007941 */ /* 0x006fea0003800000 */
.L_x_1222:
[----:B---3--:R1:W2:Y:S01]  /*5790*/  SHFL.IDX PT, R3, R86, 0x1, 0x181f ;  /* 0x00381f0056037f89 */ /* 0x0082a200000e0000 */
        /* <DEDUP_REMOVED lines=14> */
.L_x_1225:
[----:B------:R-:W-:Y:S05]  /*5880*/  BSYNC B0 ;  /* 0x0000000000007941 */ /* 0x000fea0003800000 */
.L_x_1224:
        /* <DEDUP_REMOVED lines=14> */
.L_x_1215:
[----:B------:R-:W-:Y:S05]  /*5970*/  BSYNC B2 ;  /* 0x0000000000027941 */ /* 0x000fea0003800000 */
.L_x_1198:
[C---:B-1----:R-:W-:Y:S01]  /*5980*/  IMAD R17, R41.reuse, -0x30, RZ ;  /* 0xffffffd029117824 */ /* 0x042fe200078e02ff */
[----:B------:R-:W-:Y:S01]  /*5990*/  ISETP.NE.AND P6, PT, R132, RZ, PT ;  /* 0x000000ff8400720c */ /* 0x000fe20003fc5270 */
[----:B--23--:R-:W-:Y:S01]  /*59a0*/  IMAD.WIDE R8, R41, 0x30, R112 ;  /* 0x0000003029087825 */ /* 0x00cfe200078e0270 */
[----:B------:R-:W-:Y:S03]  /*59b0*/  BSSY B0, `(.L_x_1226) ;  /* 0x000004d000007945 */ /* 0x000fe60003800000 */
[----:B------:R-:W-:Y:S05]  /*59c0*/  IMAD.IADD R2, R127, 0x1, R17 ;  /* 0x000000017f027824 */ /* 0x000fea00078e0211 */
[----:B------:R-:W-:Y:S11]  /*59d0*/  ISETP.GE.AND P1, PT, R2, 0x11, PT ;  /* 0x000000110200780c */ /* 0x000ff60003f26270 */
[----:B------:R-:W-:Y:S02]  /*59e0*/  @!UPT UIADD3 URZ, URZ, URZ, URZ ;  /* 0x0000003f3f3ff290 */ /* 0x000fe4000fffe03f */
        /* <DEDUP_REMOVED lines=9> */
[----:B------:R-:W-:Y:S01]  /*5a80*/  @P3 MOV R2, R94 ;  /* 0x0000005e00023202 */ /* 0x000fe20000000f00 */
[----:B----4-:R-:W-:Y:S04]  /*5a90*/  @P3 IMAD.MOV.U32 R3, RZ, RZ, R105 ;  /* 0x000000ffff033224 */ /* 0x010fe800078e0069 */
[C---:B------:R-:W-:Y:S04]  /*5aa0*/  @P3 IMAD.WIDE.U32 R2, R8.reuse, c[0x0][0x258], R2 ;  /* 0x0000960008023a25 */ /* 0x040fe800078e0002 */
[----:B------:R-:W-:Y:S01]  /*5ab0*/  @P3 IMAD R8, R8, c[0x0][0x25c], R5 ;  /* 0x0000970008083a24 */ /* 0x000fe200078e0205 */
[----:B------:R-:W-:Y:S01]  /*5ac0*/  @P3 LEA R14, P4, R2, c[0x0][0x250], 0x1 ;  /* 0x00009400020e3a11 */ /* 0x000fe200078808ff */
[----:B------:R-:W-:Y:S03]  /*5ad0*/  @P1 IMAD R5, R10, c[0x0][0x258], RZ ;  /* 0x000096000a051a24 */ /* 0x000fe600078e02ff */
[----:B------:R-:W-:Y:S01]  /*5ae0*/  @P3 IADD3 R8, R3, R8, RZ ;  /* 0x0000000803083210 */ /* 0x000fe20007ffe0ff */
[----:B------:R-:W-:Y:S01]  /*5af0*/  @P1 IMAD R5, R6, c[0x0][0x25c], R5 ;  /* 0x0000970006051a24 */ /* 0x000fe200078e0205 */
[----:B------:R-:W-:Y:S02]  /*5b00*/  @P1 MOV R3, R105 ;  /* 0x0000006900031202 */ /* 0x000fe40000000f00 */
[----:B------:R-:W-:Y:S01]  /*5b10*/  @P3 LEA.HI.X R15, R2, c[0x0][0x254], R8, 0x1, P4 ;  /* 0x00009500020f3a11 */ /* 0x000fe200020f0c08 */
[----:B------:R-:W-:Y:S04]  /*5b20*/  @P1 IMAD.MOV.U32 R2, RZ, RZ, R94 ;  /* 0x000000ffff021224 */ /* 0x000fe800078e005e */
[----:B------:R-:W-:Y:S04]  /*5b30*/  @P1 IMAD.WIDE.U32 R2, R6, c[0x0][0x258], R2 ;  /* 0x0000960006021a25 */ /* 0x000fe800078e0002 */
[----:B------:R-:W-:Y:S01]  /*5b40*/  @P1 IMAD.IADD R5, R3, 0x1, R5 ;  /* 0x0000000103051824 */ /* 0x000fe200078e0205 */
[C---:B------:R-:W-:Y:S01]  /*5b50*/  @P1 LEA R10, P4, R2.reuse, c[0x0][0x250], 0x1 ;  /* 0x00009400020a1a11 */ /* 0x040fe200078808ff */
[----:B------:R-:W-:Y:S03]  /*5b60*/  @P0 IMAD.MOV.U32 R3, RZ, RZ, R105 ;  /* 0x000000ffff030224 */ /* 0x000fe600078e0069 */
[----:B------:R-:W-:Y:S01]  /*5b70*/  @P1 LEA.HI.X R11, R2, c[0x0][0x254], R5, 0x1, P4 ;  /* 0x00009500020b1a11 */ /* 0x000fe200020f0c05 */
[----:B------:R-:W-:Y:S01]  /*5b80*/  @P0 IMAD R5, R18, c[0x0][0x258], RZ ;  /* 0x0000960012050a24 */ /* 0x000fe200078e02ff */
[----:B------:R-:W-:Y:S03]  /*5b90*/  @P0 MOV R2, R94 ;  /* 0x0000005e00020202 */ /* 0x000fe60000000f00 */
[C---:B------:R-:W-:Y:S02]  /*5ba0*/  @P0 IMAD R5, R16.reuse, c[0x0][0x25c], R5 ;  /* 0x0000970010050a24 */ /* 0x040fe400078e0205 */
[----:B------:R-:W-:Y:S05]  /*5bb0*/  @P0 IMAD.WIDE.U32 R2, R16, c[0x0][0x258], R2 ;  /* 0x0000960010020a25 */ /* 0x000fea00078e0002 */
[C---:B------:R-:W-:Y:S02]  /*5bc0*/  @P0 LEA R8, P4, R2.reuse, c[0x0][0x250], 0x1 ;  /* 0x0000940002080a11 */ /* 0x040fe400078808ff */
[----:B------:R-:W-:Y:S04]  /*5bd0*/  @P0 IADD3 R5, R3, R5, RZ ;  /* 0x0000000503050210 */ /* 0x000fe80007ffe0ff */
[----:B------:R-:W-:Y:S01]  /*5be0*/  @P0 LEA.HI.X R9, R2, c[0x0][0x254], R5, 0x1, P4 ;  /* 0x0000950002090a11 */ /* 0x000fe200020f0c05 */
[----:B------:R-:W-:Y:S01]  /*5bf0*/  IMAD R2, R93, c[0x0][0x208], RZ ;  /* 0x000082005d027a24 */ /* 0x000fe200078e02ff */
[----:B------:R-:W-:Y:S03]  /*5c00*/  ISETP.NE.AND P4, PT, R133, RZ, PT ;  /* 0x000000ff8500720c */ /* 0x000fe60003f85270 */
[C---:B------:R-:W-:Y:S02]  /*5c10*/  IMAD R5, R91.reuse, c[0x0][0x20c], R2 ;  /* 0x000083005b057a24 */ /* 0x040fe400078e0202 */
[----:B------:R-:W-:Y:S04]  /*5c20*/  IMAD.WIDE.U32 R2, R91, c[0x0][0x208], RZ ;  /* 0x000082005b027a25 */ /* 0x000fe800078e00ff */
[----:B------:R-:W-:Y:S02]  /*5c30*/  IMAD.IADD R3, R3, 0x1, R5 ;  /* 0x0000000103037824 */ /* 0x000fe400078e0205 */
[----:B------:R-:W-:Y:S02]  /*5c40*/  IMAD R5, R104, c[0x0][0x218], RZ ;  /* 0x0000860068057a24 */ /* 0x000fe400078e02ff */
[----:B------:R-:W-:Y:S01]  /*5c50*/  @!PT LDS RZ, [RZ] ;  /* 0x00000000fffff984 */ /* 0x000fe20000000800 */
[----:B------:R-:W-:Y:S01]  /*5c60*/  @!PT LDS RZ, [RZ] ;  /* 0x00000000fffff984 */ /* 0x000fe20000000800 */
[----:B------:R-:W-:Y:S01]  /*5c70*/  @!PT LDS RZ, [RZ] ;  /* 0x00000000fffff984 */ /* 0x000fe20000000800 */
[----:B------:R1:W-:Y:S01]  /*5c80*/  @P3 LDGSTS.E.BYPASS.LTC128B.128 [R74+0x2080], [R14.64], !P4 ;  /* 0x020800000e4a3fae */ /* 0x0003e2000e101d46 */
[C---:B------:R-:W-:Y:S04]  /*5c90*/  IMAD.WIDE.U32 R2, R90.reuse, c[0x0][0x218], R2 ;  /* 0x000086005a027a25 */ /* 0x040fe800078e0002 */
[----:B------:R1:W-:Y:S01]  /*5ca0*/  @P3 LDGSTS.E.BYPASS.LTC128B.128 [R74+0x3880], [R14.64+0x80], !P6 ;  /* 0x038800800e4a3fae */ /* 0x0003e2000f101d46 */
[----:B------:R-:W-:Y:S04]  /*5cb0*/  IMAD R5, R90, c[0x0][0x21c], R5 ;  /* 0x000087005a057a24 */ /* 0x000fe800078e0205 */
[----:B------:R2:W-:Y:S05]  /*5cc0*/  @P1 LDGSTS.E.BYPASS.LTC128B.128 [R74+0x2880], [R10.64], !P4 ;  /* 0x028800000a4a1fae */ /* 0x0005ea000e101d46 */
[----:B------:R2:W-:Y:S05]  /*5cd0*/  @P1 LDGSTS.E.BYPASS.LTC128B.128 [R74+0x4080], [R10.64+0x80], !P6 ;  /* 0x040800800a4a1fae */ /* 0x0005ea000f101d46 */
[----:B------:R2:W-:Y:S05]  /*5ce0*/  @P0 LDGSTS.E.BYPASS.LTC128B.128 [R74+0x3080], [R8.64], !P4 ;  /* 0x03080000084a0fae */ /* 0x0005ea000e101d46 */
[----:B------:R2:W-:Y:S01]  /*5cf0*/  @P0 LDGSTS.E.BYPASS.LTC128B.128 [R74+0x4880], [R8.64+0x80], !P6 ;  /* 0x04880080084a0fae */ /* 0x0005e2000f101d46 */
[----:B------:R-:W-:Y:S04]  /*5d00*/  IADD3 R2, P0, R162, R2, RZ ;  /* 0x00000002a2027210 */ /* 0x000fe80007f1e0ff */
[----:B------:R-:W0:Y:S01]  /*5d10*/  LDGDEPBAR ;  /* 0x00000000000079af */ /* 0x000e220000000000 */
[----:B------:R-:W-:Y:S02]  /*5d20*/  IADD3.X R3, R130, R3, R5, P0, !PT ;  /* 0x0000000382037210 */ /* 0x000fe400007fe405 */
[C---:B-1----:R-:W-:Y:S02]  /*5d30*/  LEA R14, P0, R2.reuse, c[0x0][0x1f8], 0x1 ;  /* 0x00007e00020e7a11 */ /* 0x042fe400078008ff */
[----:B------:R-:W-:Y:S02]  /*5d40*/  IADD3 R5, R17, R4, RZ ;  /* 0x0000000411057210 */ /* 0x000fe40007ffe0ff */
[----:B------:R-:W-:Y:S02]  /*5d50*/  LEA.HI.X R6, R2, c[0x0][0x1fc], R3, 0x1, P0 ;  /* 0x00007f0002067a11 */ /* 0x000fe400000f0c03 */
[----:B------:R2:W1:Y:S01]  /*5d60*/  SHFL.IDX PT, R2, R14, RZ, 0x181f ;  /* 0x00181fff0e027589 */ /* 0x00046200000e0000 */
[----:B------:R-:W-:Y:S04]  /*5d70*/  IMNMX R5, R5, 0x30, PT ;  /* 0x0000003005057817 */ /* 0x000fe80003800200 */
[----:B------:R2:W3:Y:S01]  /*5d80*/  SHFL.IDX PT, R3, R6, RZ, 0x181f ;  /* 0x00181fff06037589 */ /* 0x0004e200000e0000 */
[----:B------:R-:W-:Y:S05]  /*5d90*/  IMAD.IADD R5, R5, 0x1, -R37 ;  /* 0x0000000105057824 */ /* 0x000fea00078e0a25 */
[----:B------:R-:W-:Y:S01]  /*5da0*/  ISETP.GE.AND P0, PT, R5, 0x1, PT ;  /* 0x000000010500780c */ /* 0x000fe20003f06270 */
[----:B------:R-:W-:Y:S04]  /*5db0*/  DEPBAR.LE SB0, 0x0 ;  /* 0x000080000000791a */ /* 0x000fe80000000000 */
[----:B------:R-:W-:Y:S08]  /*5dc0*/  BAR.SYNC.DEFER_BLOCKING 0x0 ;  /* 0x0000000000007b1d */ /* 0x000ff00000010000 */
[----:B------:R-:W-:-:S05]  /*5dd0*/  @!P0 BRA `(.L_x_1227) ;  /* 0x000000a000008947 */ /* 0x000fca0003800000 */
[----:B-1----:R-:W1:Y:S01]  /*5de0*/  @!P5 LDS.128 R16, [R74+0x2080] ;  /* 0x002080004a10d984 */ /* 0x002e620000000c00 */
[CC--:B--2---:R-:W-:Y:S04]  /*5df0*/  @!P5 LEA R8, P0, R26.reuse, R2.reuse, 0x1 ;  /* 0x000000021a08d211 */ /* 0x0c4fe800078008ff */
[-C--:B---3--:R-:W-:Y:S02]  /*5e00*/  @!P5 LEA.HI.X R9, R26, R3.reuse, R27, 0x1, P0 ;  /* 0x000000031a09d211 */ /* 0x088fe400000f0c1b */
[----:B------:R-:W-:Y:S11]  /*5e10*/  ISETP.GE.AND P0, PT, R88, c[0x0][0x1d4], PT ;  /* 0x0000750058007a0c */ /* 0x000ff60003f06270 */
[----:B------:R-:W-:Y:S02]  /*5e20*/  @!UPT UIADD3 URZ, URZ, URZ, URZ ;  /* 0x0000003f3f3ff290 */ /* 0x000fe4000fffe03f */
[C---:B------:R-:W-:Y:S04]  /*5e30*/  @!P0 LEA R2, P1, R83.reuse, R2, 0x1 ;  /* 0x0000000253028211 */ /* 0x040fe800078208ff */
[----:B------:R-:W-:Y:S01]  /*5e40*/  @!P0 LEA.HI.X R3, R83, R3, R89, 0x1, P1 ;  /* 0x0000000353038211 */ /* 0x000fe200008f0c59 */
[----:B-1----:R-:W-:Y:S04]  /*5e50*/  @!P5 ST.E.128 [R8.64], R16 ;  /* 0x000000100800d985 */ /* 0x002fe8000c101d06 */
[----:B------:R-:W1:Y:S04]  /*5e60*/  @!P0 LDS.128 R8, [R74+0x3880] ;  /* 0x003880004a088984 */ /* 0x000e680000000c00 */
[----:B-1----:R1:W-:Y:S02]  /*5e70*/  @!P0 ST.E.128 [R2.64], R8 ;  /* 0x0000000802008985 */ /* 0x0023e4000c101d06 */
.L_x_1227:
[----:B-1----:R-:W-:Y:S05]  /*5e80*/  BSYNC B0 ;  /* 0x0000000000007941 */ /* 0x002fea0003800000 */
.L_x_1226:
[----:B---3--:R1:W3:Y:S01]  /*5e90*/  SHFL.IDX PT, R3, R6, 0x1, 0x181f ;  /* 0x00381f0006037f89 */ /* 0x0082e200000e0000 */
[----:B------:R-:W-:Y:S01]  /*5ea0*/  ISETP.GE.AND P0, PT, R5, 0x11, PT ;  /* 0x000000110500780c */ /* 0x000fe20003f06270 */
[----:B------:R-:W-:Y:S02]  /*5eb0*/  BSSY B0, `(.L_x_1228) ;  /* 0x000000d000007945 */ /* 0x000fe40003800000 */
[----:B------:R1:W4:Y:S10]  /*5ec0*/  SHFL.IDX PT, R2, R14, 0x1, 0x181f ;  /* 0x00381f000e027f89 */ /* 0x00033400000e0000 */
[----:B------:R-:W-:-:S05]  /*5ed0*/  @!P0 BRA `(.L_x_1229) ;  /* 0x000000a000008947 */ /* 0x000fca0003800000 */
[----:B------:R-:W5:Y:S01]  /*5ee0*/  @!P5 LDS.128 R16, [R74+0x2880] ;  /* 0x002880004a10d984 */ /* 0x000f620000000c00 */
[CC--:B--2-4-:R-:W-:Y:S04]  /*5ef0*/  @!P5 LEA R8, P0, R26.reuse, R2.reuse, 0x1 ;  /* 0x000000021a08d211 */ /* 0x0d4fe800078008ff */
[-C--:B---3--:R-:W-:Y:S02]  /*5f00*/  @!P5 LEA.HI.X R9, R26, R3.reuse, R27, 0x1, P0 ;  /* 0x000000031a09d211 */ /* 0x088fe400000f0c1b */
[----:B------:R-:W-:Y:S11]  /*5f10*/  ISETP.GE.AND P0, PT, R88, c[0x0][0x1d4], PT ;  /* 0x0000750058007a0c */ /* 0x000ff60003f06270 */
[----:B------:R-:W-:Y:S02]  /*5f20*/  @!UPT UIADD3 URZ, URZ, URZ, URZ ;  /* 0x0000003f3f3ff290 */ /* 0x000fe4000fffe03f */
[C---:B------:R-:W-:Y:S04]  /*5f30*/  @!P0 LEA R2, P1, R83.reuse, R2, 0x1 ;  /* 0x0000000253028211 */ /* 0x040fe800078208ff */
[----:B------:R-:W-:Y:S01]  /*5f40*/  @!P0 LEA.HI.X R3, R83, R3, R89, 0x1, P1 ;  /* 0x0000000353038211 */ /* 0x000fe200008f0c59 */
[----:B-----5:R-:W-:Y:S04]  /*5f50*/  @!P5 ST.E.128 [R8.64], R16 ;  /* 0x000000100800d985 */ /* 0x020fe8000c101d06 */
[----:B------:R-:W2:Y:S04]  /*5f60*/  @!P0 LDS.128 R8, [R74+0x4080] ;  /* 0x004080004a088984 */ /* 0x000ea80000000c00 */
[----:B--2---:R2:W-:Y:S02]  /*5f70*/  @!P0 ST.E.128 [R2.64], R8 ;  /* 0x0000000802008985 */ /* 0x0045e4000c101d06 */
.L_x_1229:
[----:B------:R-:W-:Y:S05]  /*5f80*/  BSYNC B0 ;  /* 0x0000000000007941 */ /* 0x000fea0003800000 */
.L_x_1228:
[----:B--23--:R2:W3:Y:S01]  /*5f90*/  SHFL.IDX PT, R3, R6, 0x2, 0x181f ;  /* 0x00581f0006037f89 */ /* 0x00c4e200000e0000 */
[----:B------:R-:W-:Y:S01]  /*5fa0*/  ISETP.GE.AND P0, PT, R5, 0x21, PT ;  /* 0x000000210500780c */ /* 0x000fe20003f06270 */
[----:B------:R-:W-:Y:S02]  /*5fb0*/  BSSY B0, `(.L_x_1230) ;  /* 0x000000d000007945 */ /* 0x000fe40003800000 */
[----:B----4-:R2:W4:Y:S10]  /*5fc0*/  SHFL.IDX PT, R2, R14, 0x2, 0x181f ;  /* 0x00581f000e027f89 */ /* 0x01053400000e0000 */
[----:B------:R-:W-:-:S05]  /*5fd0*/  @!P0 BRA `(.L_x_1231) ;  /* 0x000000a000008947 */ /* 0x000fca0003800000 */
[----:B------:R-:W5:Y:S01]  /*5fe0*/  @!P5 LDS.128 R16, [R74+0x3080] ;  /* 0x003080004a10d984 */ /* 0x000f620000000c00 */
[CC--:B----4-:R-:W-:Y:S04]  /*5ff0*/  @!P5 LEA R8, P0, R26.reuse, R2.reuse, 0x1 ;  /* 0x000000021a08d211 */ /* 0x0d0fe800078008ff */
[-C--:B---3--:R-:W-:Y:S02]  /*6000*/  @!P5 LEA.HI.X R9, R26, R3.reuse, R27, 0x1, P0 ;  /* 0x000000031a09d211 */ /* 0x088fe400000f0c1b */
[----:B------:R-:W-:Y:S11]  /*6010*/  ISETP.GE.AND P0, PT, R88, c[0x0][0x1d4], PT ;  /* 0x0000750058007a0c */ /* 0x000ff60003f06270 */
[----:B------:R-:W-:Y:S02]  /*6020*/  @!UPT UIADD3 URZ, URZ, URZ, URZ ;  /* 0x0000003f3f3ff290 */ /* 0x000fe4000fffe03f */
[C---:B------:R-:W-:Y:S04]  /*6030*/  @!P0 LEA R2, P1, R83.reuse, R2, 0x1 ;  /* 0x0000000253028211 */ /* 0x040fe800078208ff */
[----:B------:R-:W-:Y:S01]  /*6040*/  @!P0 LEA.HI.X R3, R83, R3, R89, 0x1, P1 ;  /* 0x0000000353038211 */ /* 0x000fe200008f0c59 */
[----:B-----5:R-:W-:Y:S04]  /*6050*/  @!P5 ST.E.128 [R8.64], R16 ;  /* 0x000000100800d985 */ /* 0x020fe8000c101d06 */
[----:B------:R-:W3:Y:S04]  /*6060*/  @!P0 LDS.128 R8, [R74+0x4880] ;  /* 0x004880004a088984 */ /* 0x000ee80000000c00 */
[----:B---3--:R3:W-:Y:S02]  /*6070*/  @!P0 ST.E.128 [R2.64], R8 ;  /* 0x0000000802008985 */ /* 0x0087e4000c101d06 */
.L_x_1231:
[----:B------:R-:W-:Y:S05]  /*6080*/  BSYNC B0 ;  /* 0x0000000000007941 */ /* 0x000fea0003800000 */
.L_x_1230:
        /* <DEDUP_REMOVED lines=20> */
[C---:B-12---:R-:W-:Y:S04]  /*61d0*/  @P0 IADD3 R14, P1, R8.reuse, R147, RZ ;  /* 0x00000093080e0210 */ /* 0x046fe80007f3e0ff */
        /* <DEDUP_REMOVED lines=9> */
[----:B------:R-:W2:Y:S04]  /*6270*/  LDL R5, [R1+0x64] ;  /* 0x0000640001057983 */ /* 0x000ea80000100800 */
[----:B------:R1:W5:Y:S04]  /*6280*/  LDL R13, [R1+0x58] ;  /* 0x00005800010d7983 */ /* 0x0003680000100800 */
[----:B------:R-:W-:Y:S01]  /*6290*/  BAR.SYNC.DEFER_BLOCKING 0x0 ;  /* 0x0000000000007b1d */ /* 0x000fe20000010000 */
[----:B--2---:R-:W-:-:S05]  /*62a0*/  IADD3 R0, R5, 0x2f, RZ ;  /* 0x0000002f05007810 */ /* 0x004fca0007ffe0ff */
[----:B------:R-:W-:-:S05]  /*62b0*/  IMAD.HI R0, R0, 0x2aaaaaab, RZ ;  /* 0x2aaaaaab00007827 */ /* 0x000fca00078e02ff */
[----:B---3--:R-:W-:-:S04]  /*62c0*/  SHF.R.U32.HI R2, RZ, 0x1f, R0 ;  /* 0x0000001fff027819 */ /* 0x008fc80000011600 */
[----:B------:R-:W-:Y:S02]  /*62d0*/  LEA.HI.SX32 R7, R0, R2, 0x1d ;  /* 0x0000000200077211 */ /* 0x000fe400078feaff */
.L_x_1197:
[----:B-1----:R-:W-:Y:S01]  /*62e0*/  IMAD.MOV.U32 R0, RZ, RZ, c[0x0][0x2c4] ;  /* 0x0000b100ff007624 */ /* 0x002fe200078e00ff */
[----:B------:R1:W-:Y:S01]  /*62f0*/  STL.64 [R1], R168 ;  /* 0x000000a801007387 */ /* 0x0003e20000100a00 */
[----:B------:R-:W-:-:S03]  /*6300*/  IMAD.MOV.U32 R4, RZ, RZ, c[0x0][0x32c] ;  /* 0x0000cb00ff047624 */ /* 0x000fc600078e00ff */
[----:B------:R-:W-:Y:S02]  /*6310*/  ISETP.NE.AND P2, PT, R0, 0x1, PT ;  /* 0x000000010000780c */ /* 0x000fe40003f45270 */
[----:B------:R-:W-:Y:S02]  /*6320*/  IADD3 R0, R136, 0x7f, RZ ;  /* 0x0000007f88007810 */ /* 0x000fe40007ffe0ff */
[----:B------:R-:W-:-:S09]  /*6330*/  ISETP.GE.AND P1, PT, R4, 0x1, PT ;  /* 0x000000010400780c */ /* 0x000fd20003f26270 */
[----:B------:R-:W-:-:S05]  /*6340*/  @P2 IMAD.HI.U32 R2, R0, c[0x0][0x2c8], RZ ;  /* 0x0000b20000022a27 */ /* 0x000fca00078e00ff */
[----:B------:R-:W-:-:S04]  /*6350*/  @P2 SHF.R.U32.HI R0, RZ, c[0x0][0x2cc], R2 ;  /* 0x0000b300ff002a19 */ /* 0x000fc80000011602 */
[----:B------:R-:W-:-:S05]  /*6360*/  IADD3 R0, R0, 0x1, R5 ;  /* 0x0000000100007810 */ /* 0x000fca0007ffe005 */
[----:B-----5:R-:W-:-:S05]  /*6370*/  IMAD.IADD R2, R0, 0x1, -R13 ;  /* 0x0000000100027824 */ /* 0x020fca00078e0a0d */
[----:B------:R-:W-:Y:S01]  /*6380*/  IADD3 R3, R2, c[0x0][0x328], RZ ;  /* 0x0000ca0002037a10 */ /* 0x000fe20007ffe0ff */
[----:B------:R-:W-:Y:S05]  /*6390*/  @!P1 BRA `(.L_x_1233) ;  /* 0x0000010000009947 */ /* 0x000fea0003800000 */
[C---:B-1----:R-:W-:Y:S01]  /*63a0*/  ISETP.GT.AND P0, PT, R2.reuse, RZ, PT ;  /* 0x000000ff0200720c */ /* 0x042fe20003f04270 */
[----:B------:R-:W-:Y:S01]  /*63b0*/  BSSY B0, `(.L_x_1234) ;  /* 0x000000c000007945 */ /* 0x000fe20003800000 */
        /* <DEDUP_REMOVED lines=8> */
.L_x_1235:
[----:B------:R-:W-:-:S13]  /*6440*/  ISETP.NE.AND P0, PT, R4, 0x1, PT ;  /* 0x000000010400780c */ /* 0x000fda0003f05270 */
[----:B------:R-:W-:-:S05]  /*6450*/  @P0 IMAD.HI.U32 R2, R0, c[0x0][0x330], RZ ;  /* 0x0000cc0000020a27 */ /* 0x000fca00078e00ff */
[----:B------:R-:W-:Y:S02]  /*6460*/  @P0 SHF.R.U32.HI R0, RZ, c[0x0][0x334], R2 ;  /* 0x0000cd00ff000a19 */ /* 0x000fe40000011602 */
.L_x_1236:
[----:B------:R-:W-:Y:S05]  /*6470*/  BSYNC B0 ;  /* 0x0000000000007941 */ /* 0x000fea0003800000 */
.L_x_1234:
[----:B------:R-:W-:-:S05]  /*6480*/  IMAD R0, R0, R4, c[0x0][0x32c] ;  /* 0x0000cb0000007624 */ /* 0x000fca00078e0204 */
[----:B------:R-:W-:-:S04]  /*6490*/  IMNMX R3, R3, R0, PT ;  /* 0x0000000003037217 */ /* 0x000fc80003800200 */
.L_x_1233:
[----:B-1----:R-:W-:Y:S01]  /*64a0*/  IADD3 R3, R3, 0x2f, RZ ;  /* 0x0000002f03037810 */ /* 0x002fe20007ffe0ff */
[----:B------:R-:W-:-:S04]  /*64b0*/  @P2 IMAD.HI.U32 R2, R136, c[0x0][0x2c8], RZ ;  /* 0x0000b20088022a27 */ /* 0x000fc800078e00ff */
[----:B------:R-:W-:-:S04]  /*64c0*/  IMAD.HI R3, R3, 0x2aaaaaab, RZ ;  /* 0x2aaaaaab03037827 */ /* 0x000fc800078e02ff */
[----:B------:R-:W-:Y:S01]  /*64d0*/  IMAD.MOV.U32 R0, RZ, RZ, R136 ;  /* 0x000000ffff007224 */ /* 0x000fe200078e0088 */
[----:B------:R-:W-:Y:S02]  /*64e0*/  @P2 SHF.R.U32.HI R0, RZ, c[0x0][0x2cc], R2 ;  /* 0x0000b300ff002a19 */ /* 0x000fe40000011602 */
[----:B------:R-:W-:Y:S02]  /*64f0*/  SHF.R.U32.HI R2, RZ, 0x1f, R3 ;  /* 0x0000001fff027819 */ /* 0x000fe40000011603 */
[----:B------:R-:W-:Y:S02]  /*6500*/  IADD3 R0, R0, R5, -R13 ;  /* 0x0000000500007210 */ /* 0x000fe40007ffe80d */
[----:B------:R-:W-:Y:S02]  /*6510*/  LEA.HI.SX32 R2, R3, R2, 0x1d ;  /* 0x0000000203027211 */ /* 0x000fe400078feaff */
[----:B------:R-:W-:Y:S02]  /*6520*/  IADD3 R3, R0, -c[0x0][0x324], RZ ;  /* 0x8000c90000037a10 */ /* 0x000fe40007ffe0ff */
[----:B------:R-:W-:Y:S01]  /*6530*/  IMNMX R230, R2, R7, PT ;  /* 0x0000000702e67217 */ /* 0x000fe20003800200 */
[----:B------:R-:W-:Y:S05]  /*6540*/  @!P1 BRA `(.L_x_1237) ;  /* 0x000000f000009947 */ /* 0x000fea0003800000 */
[----:B------:R-:W-:Y:S01]  /*6550*/  ISETP.GT.AND P0, PT, R0, -0x1, PT ;  /* 0xffffffff0000780c */ /* 0x000fe20003f04270 */
[----:B------:R-:W-:-:S12]  /*6560*/  BSSY B0, `(.L_x_1238) ;  /* 0x000000b000007945 */ /* 0x000fd80003800000 */
[----:B------:R-:W-:Y:S05]  /*6570*/  @P0 BRA `(.L_x_1239) ;  /* 0x0000006000000947 */ /* 0x000fea0003800000 */
[----:B------:R-:W-:Y:S02]  /*6580*/  ISETP.NE.AND P0, PT, R4, 0x1, PT ;  /* 0x000000010400780c */ /* 0x000fe40003f05270 */
[----:B------:R-:W-:-:S11]  /*6590*/  LOP3.LUT R0, RZ, R0, RZ, 0x33, !PT ;  /* 0x00000000ff007212 */ /* 0x000fd600078e33ff */
[----:B------:R-:W-:-:S05]  /*65a0*/  @P0 IMAD.HI.U32 R2, R0, c[0x0][0x330], RZ ;  /* 0x0000cc0000020a27 */ /* 0x000fca00078e00ff */
[----:B------:R-:W-:-:S04]  /*65b0*/  @P0 SHF.R.U32.HI R0, RZ, c[0x0][0x334], R2 ;  /* 0x0000cd00ff000a19 */ /* 0x000fc80000011602 */
[----:B------:R-:W-:Y:S01]  /*65c0*/  LOP3.LUT R0, RZ, R0, RZ, 0x33, !PT ;  /* 0x00000000ff007212 */ /* 0x000fe200078e33ff */
[----:B------:R-:W-:Y:S05]  /*65d0*/  BRA `(.L_x_1240) ;  /* 0x0000003000007947 */ /* 0x000fea0003800000 */
.L_x_1239:
[----:B------:R-:W-:-:S13]  /*65e0*/  ISETP.NE.AND P0, PT, R4, 0x1, PT ;  /* 0x000000010400780c */ /* 0x000fda0003f05270 */
[----:B------:R-:W-:-:S05]  /*65f0*/  @P0 IMAD.HI.U32 R2, R0, c[0x0][0x330], RZ ;  /* 0x0000cc0000020a27 */ /* 0x000fca00078e00ff */
[----:B------:R-:W-:Y:S02]  /*6600*/  @P0 SHF.R.U32.HI R0, RZ, c[0x0][0x334], R2 ;  /* 0x0000cd00ff000a19 */ /* 0x000fe40000011602 */
.L_x_1240:
[----:B------:R-:W-:Y:S05]  /*6610*/  BSYNC B0 ;  /* 0x0000000000007941 */ /* 0x000fea0003800000 */
.L_x_1238:
[----:B------:R-:W-:-:S05]  /*6620*/  IMAD R0, R0, c[0x0][0x32c], RZ ;  /* 0x0000cb0000007a24 */ /* 0x000fca00078e02ff */
[----:B------:R-:W-:-:S05]  /*6630*/  IMNMX R3, R3, R0, !PT ;  /* 0x0000000003037217 */ /* 0x000fca0007800200 */
.L_x_1237:
[----:B------:R-:W-:Y:S01]  /*6640*/  IMAD.HI R0, R3, 0x2aaaaaab, RZ ;  /* 0x2aaaaaab03007827 */ /* 0x000fe200078e02ff */
[----:B------:R-:W-:Y:S01]  /*6650*/  PLOP3.LUT P0, PT, PT, PT, PT, 0x80, 0x0 ;  /* 0x000000000000781c */ /* 0x000fe20003f0f070 */
[----:B------:R-:W-:Y:S01]  /*6660*/  CS2R R14, SRZ ;  /* 0x00000000000e7805 */ /* 0x000fe2000001ff00 */
[----:B------:R-:W-:Y:S01]  /*6670*/  CS2R R134, SRZ ;  /* 0x0000000000867805 */ /* 0x000fe2000001ff00 */
[----:B------:R-:W-:Y:S01]  /*6680*/  IMAD.MOV.U32 R131, RZ, RZ, RZ ;  /* 0x000000ffff837224 */ /* 0x000fe200078e00ff */
[----:B------:R-:W-:Y:S01]  /*6690*/  SHF.R.U32.HI R2, RZ, 0x1f, R0 ;  /* 0x0000001fff027819 */ /* 0x000fe20000011600 */
[----:B------:R-:W-:Y:S01]  /*66a0*/  IMAD.MOV.U32 R128, RZ, RZ, RZ ;  /* 0x000000ffff807224 */ /* 0x000fe200078e00ff */
[----:B------:R-:W-:Y:S01]  /*66b0*/  CS2R R132, SRZ ;  /* 0x0000000000847805 */ /* 0x000fe2000001ff00 */
[----:B------:R-:W-:Y:S01]  /*66c0*/  CS2R R16, SRZ ;  /* 0x0000000000107805 */ /* 0x000fe2000001ff00 */
[----:B------:R-:W-:Y:S01]  /*66d0*/  LEA.HI.SX32 R0, R0, R2, 0x1d ;  /* 0x0000000200007211 */ /* 0x000fe200078feaff */
[----:B------:R-:W-:Y:S01]  /*66e0*/  IMAD.MOV.U32 R11, RZ, RZ, RZ ;  /* 0x000000ffff0b7224 */ /* 0x000fe200078e00ff */
[----:B------:R-:W-:Y:S01]  /*66f0*/  MOV R126, RZ ;  /* 0x000000ff007e7202 */ /* 0x000fe20000000f00 */
[----:B------:R-:W-:Y:S01]  /*6700*/  IMAD.MOV.U32 R124, RZ, RZ, RZ ;  /* 0x000000ffff7c7224 */ /* 0x000fe200078e00ff */
[----:B------:R-:W-:Y:S01]  /*6710*/  IMNMX R4, RZ, R0, !PT ;  /* 0x00000000ff047217 */ /* 0x000fe20007800200 */
[----:B------:R-:W-:Y:S01]  /*6720*/  IMAD.MOV.U32 R122, RZ, RZ, RZ ;  /* 0x000000ffff7a7224 */ /* 0x000fe200078e00ff */
[----:B------:R-:W-:Y:S01]  /*6730*/  MOV R12, RZ ;  /* 0x000000ff000c7202 */ /* 0x000fe20000000f00 */
[----:B------:R-:W-:Y:S01]  /*6740*/  CS2R R120, SRZ ;  /* 0x0000000000787805 */ /* 0x000fe2000001ff00 */
[----:B------:R-:W-:Y:S01]  /*6750*/  ISETP.GT.AND P1, PT, R230, R4, PT ;  /* 0x00000004e600720c */ /* 0x000fe20003f24270 */
[----:B------:R1:W-:Y:S01]  /*6760*/  STL [R1+0xb4], R4 ;  /* 0x0000b40401007387 */ /* 0x0003e20000100800 */
[----:B------:R-:W-:Y:S01]  /*6770*/  MOV R114, RZ ;  /* 0x000000ff00727202 */ /* 0x000fe20000000f00 */
        /* <DEDUP_REMOVED lines=42> */
[----:B------:R-:W-:Y:S01]  /*6a20*/  IMAD.MOV.U32 R20, RZ, RZ, RZ ;  /* 0x000000ffff147224 */ /* 0x000fe200078e00ff */
[----:B------:R-:W-:Y:S01]  /*6a30*/  CS2R R190, SRZ ;  /* 0x0000000000be7805 */ /* 0x000fe2000001ff00 */
[----:B------:R-:W-:Y:S01]  /*6a40*/  CS2R R44, SRZ ;  /* 0x00000000002c7805 */ /* 0x000fe2000001ff00 */
        /* <DEDUP_REMOVED lines=28> */
[----:B------:R-:W-:Y:S01]  /*6c10*/  MOV R164, RZ ;  /* 0x000000ff00a47202 */ /* 0x000fe20000000f00 */
[----:B------:R-:W-:Y:S05]  /*6c20*/  @!P1 BRA `(.L_x_1241) ;  /* 0x0001505000009947 */ /* 0x000fea0003800000 */
[----:B-1----:R-:W2:Y:S04]  /*6c30*/  LDL R57, [R1+0xec] ;  /* 0x0000ec0001397983 */ /* 0x002ea80000100800 */
[----:B------:R-:W3:Y:S01]  /*6c40*/  LDL R0, [R1+0x4c] ;  /* 0x00004c0001007983 */ /* 0x000ee20000100800 */
[----:B------:R-:W-:Y:S01]  /*6c50*/  ISETP.NE.U32.AND P5, PT, RZ, c[0x0][0x340], PT ;  /* 0x0000d000ff007a0c */ /* 0x000fe20003fa5070 */
[----:B------:R-:W-:-:S03]  /*6c60*/  ULDC.64 UR4, c[0x0][0x18] ;  /* 0x0000060000047ab9 */ /* 0x000fc60000000a00 */
[----:B------:R-:W-:-:S13]  /*6c70*/  ISETP.NE.AND.EX P5, PT, RZ, c[0x0][0x344], PT, P5 ;  /* 0x0000d100ff007a0c */ /* 0x000fda0003fa5350 */
[----:B------:R-:W-:Y:S01]  /*6c80*/  @P5 IMAD.MOV.U32 R2, RZ, RZ, 0x4 ;  /* 0x00000004ff025424 */ /* 0x000fe200078e00ff */
[----:B------:R-:W1:Y:S01]  /*6c90*/  S2R R7, SR_CTAID.Y ;  /* 0x0000000000077919 */ /* 0x000e620000002600 */
[----:B------:R-:W-:-:S04]  /*6ca0*/  SHF.R.S32.HI R27, RZ, 0x1f, R168 ;  /* 0x0000001fff1b7819 */ /* 0x000fc800000114a8 */
[----:B------:R-:W-:Y:S02]  /*6cb0*/  LEA.HI R6, R27, R168, RZ, 0x3 ;  /* 0x000000a81b067211 */ /* 0x000fe400078f18ff */
[----:B-1----:R-:W-:Y:S02]  /*6cc0*/  SHF.R.S32.HI R7, RZ, 0x1f, R7 ;  /* 0x0000001fff077819 */ /* 0x002fe40000011407 */
[----:B------:R-:W-:Y:S02]  /*6cd0*/  SHF.R.S32.HI R25, RZ, 0x3, R6 ;  /* 0x00000003ff197819 */ /* 0x000fe40000011406 */
[----:B------:R-:W-:Y:S01]  /*6ce0*/  ISETP.NE.U32.AND P0, PT, RZ, c[0x0][0x348], PT ;  /* 0x0000d200ff007a0c */ /* 0x000fe20003f05070 */
[----:B--2---:R-:W-:-:S05]  /*6cf0*/  @P5 IMAD.WIDE R2, R57, R2, c[0x0][0x340] ;  /* 0x0000d00039025625 */ /* 0x004fca00078e0202 */
[----:B------:R3:W5:Y:S01]  /*6d00*/  @P5 LDG.E R19, [R2.64] ;  /* 0x0000000602135981 */ /* 0x000762000c1e1900 */
[----:B------:R-:W-:Y:S01]  /*6d10*/  ISETP.NE.AND.EX P0, PT, RZ, c[0x0][0x34c], PT, P0 ;  /* 0x0000d300ff007a0c */ /* 0x000fe20003f05300 */
[----:B------:R-:W-:Y:S01]  /*6d20*/  UIADD3 UR4, UP0, UR4, 0x8080, URZ ;  /* 0x0000808004047890 */ /* 0x000fe2000ff1e03f */
[----:B------:R-:W-:Y:S01]  /*6d30*/  LEA.HI R22, R27, R168, RZ, 0x4 ;  /* 0x000000a81b167211 */ /* 0x000fe200078f20ff */
[----:B------:R-:W-:Y:S01]  /*6d40*/  STL [R1+0x10], R13 ;  /* 0x0000100d01007387 */ /* 0x000fe20000100800 */
[----:B------:R-:W-:Y:S01]  /*6d50*/  IADD3 R143, R230, -0x1, RZ ;  /* 0xffffffffe68f7810 */ /* 0x000fe20007ffe0ff */
[----:B------:R-:W-:Y:S01]  /*6d60*/  UIADD3.X UR5, URZ, UR5, URZ, UP0, !UPT ;  /* 0x000000053f057290 */ /* 0x000fe200087fe43f */
[----:B---3--:R-:W-:-:S05]  /*6d70*/  SHF.R.S32.HI R2, RZ, 0x1f, R0 ;  /* 0x0000001fff027819 */ /* 0x008fca0000011400 */
[----:B------:R-:W-:-:S04]  /*6d80*/  IMAD R2, R2, c[0x0][0x178], RZ ;  /* 0x00005e0002027a24 */ /* 0x000fc800078e02ff */
[C---:B------:R-:W-:Y:S02]  /*6d90*/  IMAD R4, R0.reuse, c[0x0][0x17c], R2 ;  /* 0x00005f0000047a24 */ /* 0x040fe400078e0202 */
[----:B------:R-:W-:Y:S01]  /*6da0*/  IMAD.WIDE.U32 R2, R0, c[0x0][0x178], RZ ;  /* 0x00005e0000027a25 */ /* 0x000fe200078e00ff */
[----:B------:R-:W-:-:S03]  /*6db0*/  LOP3.LUT R0, R6, 0xfffffff8, RZ, 0xc0, !PT ;  /* 0xfffffff806007812 */ /* 0x000fc600078ec0ff */
[----:B------:R-:W-:Y:S02]  /*6dc0*/  IMAD.IADD R3, R3, 0x1, R4 ;  /* 0x0000000103037824 */ /* 0x000fe400078e0204 */
[----:B------:R-:W-:Y:S02]  /*6dd0*/  IMAD R4, R7, c[0x0][0x1b8], RZ ;  /* 0x00006e0007047a24 */ /* 0x000fe400078e02ff */
[----:B------:R-:W1:Y:S01]  /*6de0*/  S2R R7, SR_CTAID.Y ;  /* 0x0000000000077919 */ /* 0x000e620000002600 */
[----:B------:R-:W-:Y:S01]  /*6df0*/  IMAD.IADD R21, R168, 0x1, -R0 ;  /* 0x00000001a8157824 */ /* 0x000fe200078e0a00 */
[----:B------:R-:W-:-:S03]  /*6e00*/  SHF.R.S32.HI R0, RZ, 0x1f, R57 ;  /* 0x0000001fff007819 */ /* 0x000fc60000011439 */
[C---:B------:R-:W-:Y:S01]  /*6e10*/  IMAD R9, R21.reuse, 0x10, R25 ;  /* 0x0000001015097824 */ /* 0x040fe200078e0219 */
[----:B------:R-:W-:Y:S01]  /*6e20*/  SEL R0, R0, RZ, !P0 ;  /* 0x000000ff00007207 */ /* 0x000fe20004000000 */
[----:B------:R-:W-:Y:S02]  /*6e30*/  IMAD.SHL.U32 R11, R21, 0x8, RZ ;  /* 0x00000008150b7824 */ /* 0x000fe400078e00ff */
[----:B------:R-:W-:Y:S02]  /*6e40*/  IMAD.IADD R9, R136, 0x1, R9 ;  /* 0x0000000188097824 */ /* 0x000fe400078e0209 */
[----:B------:R-:W-:Y:S01]  /*6e50*/  IMAD R6, R0, c[0x0][0x1c0], RZ ;  /* 0x0000700000067a24 */ /* 0x000fe200078e02ff */
[C---:B------:R-:W-:Y:S01]  /*6e60*/  IADD3 R16, R11.reuse, 0x40, RZ ;  /* 0x000000400b107810 */ /* 0x040fe20007ffe0ff */
[----:B------:R-:W-:Y:S01]  /*6e70*/  IMAD.MOV.U32 R0, RZ, RZ, R9 ;  /* 0x000000ffff007224 */ /* 0x000fe200078e0009 */
[----:B------:R-:W-:Y:S02]  /*6e80*/  ISETP.GE.AND P3, PT, R11, c[0x0][0x198], PT ;  /* 0x000066000b007a0c */ /* 0x000fe40003f66270 */
[----:B------:R-:W-:Y:S01]  /*6e90*/  ISETP.GE.AND P4, PT, R16, c[0x0][0x198], PT ;  /* 0x0000660010007a0c */ /* 0x000fe20003f86270 */
[----:B-1----:R-:W-:-:S02]  /*6ea0*/  IMAD R4, R7, c[0x0][0x1bc], R4 ;  /* 0x00006f0007047a24 */ /* 0x002fc400078e0204 */
[----:B------:R-:W-:-:S04]  /*6eb0*/  IMAD.WIDE.U32 R2, R7, c[0x0][0x1b8], R2 ;  /* 0x00006e0007027a25 */ /* 0x000fc800078e0002 */
[----:B------:R-:W-:-:S04]  /*6ec0*/  @P2 IMAD.HI.U32 R7, R9, c[0x0][0x2c8], RZ ;  /* 0x0000b20009072a27 */ /* 0x000fc800078e00ff */
[----:B------:R-:W-:Y:S01]  /*6ed0*/  IMAD.IADD R3, R3, 0x1, R4 ;  /* 0x0000000103037824 */ /* 0x000fe200078e0204 */
[----:B------:R-:W-:Y:S02]  /*6ee0*/  SEL R4, R57, RZ, !P0 ;  /* 0x000000ff39047207 */ /* 0x000fe40004000000 */
[----:B------:R-:W-:Y:S01]  /*6ef0*/  @P2 SHF.R.U32.HI R0, RZ, c[0x0][0x2cc], R7 ;  /* 0x0000b300ff002a19 */ /* 0x000fe20000011607 */
[----:B------:R-:W-:Y:S02]  /*6f00*/  IMAD.U32 R7, RZ, RZ, UR5 ;  /* 0x00000005ff077e24 */ /* 0x000fe4000f8e00ff */
[C---:B------:R-:W-:Y:S02]  /*6f10*/  IMAD R6, R4.reuse, c[0x0][0x1c4], R6 ;  /* 0x0000710004067a24 */ /* 0x040fe400078e0206 */
[----:B------:R-:W-:Y:S01]  /*6f20*/  IMAD.WIDE.U32 R2, R4, c[0x0][0x1c0], R2 ;  /* 0x0000700004027a25 */ /* 0x000fe200078e0002 */
[----:B------:R-:W-:-:S03]  /*6f30*/  SHF.R.S32.HI R4, RZ, 0x1f, R0 ;  /* 0x0000001fff047819 */ /* 0x000fc60000011400 */
[----:B------:R-:W-:Y:S01]  /*6f40*/  IMAD.MOV R8, RZ, RZ, -R0 ;  /* 0x000000ffff087224 */ /* 0x000fe200078e0a00 */
[----:B------:R-:W-:Y:S01]  /*6f50*/  IADD3 R3, R3, R6, RZ ;  /* 0x0000000603037210 */ /* 0x000fe20007ffe0ff */
[----:B------:R-:W-:Y:S02]  /*6f60*/  IMAD R4, R4, c[0x0][0x1b0], RZ ;  /* 0x00006c0004047a24 */ /* 0x000fe400078e02ff */
[----:B------:R-:W-:Y:S02]  /*6f70*/  IMAD.U32 R6, RZ, RZ, UR4 ;  /* 0x00000004ff067e24 */ /* 0x000fe4000f8e00ff */
[C---:B------:R-:W-:Y:S02]  /*6f80*/  IMAD R4, R0.reuse, c[0x0][0x1b4], R4 ;  /* 0x00006d0000047a24 */ /* 0x040fe400078e0204 */
[----:B------:R-:W-:Y:S01]  /*6f90*/  IMAD.WIDE.U32 R2, R0, c[0x0][0x1b0], R2 ;  /* 0x00006c0000027a25 */ /* 0x000fe200078e0002 */
[----:B------:R-:W-:Y:S01]  /*6fa0*/  LOP3.LUT R0, R22, 0xfffffff0, RZ, 0xc0, !PT ;  /* 0xfffffff016007812 */ /* 0x000fe200078ec0ff */
[----:B------:R1:W-:Y:S02]  /*6fb0*/  STL.64 [R1+0x8], R6 ;  /* 0x0000080601007387 */ /* 0x0003e40000100a00 */
[----:B------:R-:W-:-:S02]  /*6fc0*/  IMAD R8, R8, c[0x0][0x2c4], R9 ;  /* 0x0000b10008087a24 */ /* 0x000fc400078e0209 */
[----:B------:R-:W-:Y:S01]  /*6fd0*/  IMAD.IADD R3, R3, 0x1, R4 ;  /* 0x0000000103037824 */ /* 0x000fe200078e0204 */
[----:B------:R-:W-:Y:S01]  /*6fe0*/  SHF.L.U32 R4, R25, 0x6, RZ ;  /* 0x0000000619047819 */ /* 0x000fe200000006ff */
[----:B------:R-:W-:Y:S02]  /*6ff0*/  IMAD.IADD R0, R168, 0x1, -R0 ;  /* 0x00000001a8007824 */ /* 0x000fe400078e0a00 */
[----:B------:R-:W-:Y:S01]  /*7000*/  IMAD.WIDE.U32 R2, R8, c[0x0][0x1a8], R2 ;  /* 0x00006a0008027a25 */ /* 0x000fe200078e0002 */
[----:B------:R-:W-:Y:S02]  /*7010*/  LOP3.LUT R4, R4, 0x1c0, RZ, 0xc0, !PT ;  /* 0x000001c004047812 */ /* 0x000fe400078ec0ff */
[----:B------:R-:W-:Y:S02]  /*7020*/  SHF.R.S32.HI R10, RZ, 0x1f, R0 ;  /* 0x0000001fff0a7819 */ /* 0x000fe40000011400 */
[----:B------:R-:W-:Y:S02]  /*7030*/  LEA R14, P0, R2, c[0x0][0x160], 0x1 ;  /* 0x00005800020e7a11 */ /* 0x000fe400078008ff */
[----:B------:R-:W-:-:S02]  /*7040*/  LEA.HI R26, R10, R0, RZ, 0x3 ;  /* 0x000000000a1a7211 */ /* 0x000fc400078f18ff */
[----:B-1----:R-:W-:Y:S02]  /*7050*/  SHF.R.S32.HI R6, RZ, 0x1f, R8 ;  /* 0x0000001fff067819 */ /* 0x002fe40000011408 */
[----:B------:R-:W-:Y:S02]  /*7060*/  SHF.R.U32.HI R7, RZ, 0x3, R4 ;  /* 0x00000003ff077819 */ /* 0x000fe40000011604 */
[----:B------:R-:W-:Y:S01]  /*7070*/  LOP3.LUT R4, R4, 0x38, R11, 0xf8, !PT ;  /* 0x0000003804047812 */ /* 0x000fe200078ef80b */
[----:B------:R-:W-:-:S04]  /*7080*/  IMAD R6, R6, c[0x0][0x1a8], RZ ;  /* 0x00006a0006067a24 */ /* 0x000fc800078e02ff */
[----:B------:R-:W-:Y:S01]  /*7090*/  IMAD R9, R8, c[0x0][0x1ac], R6 ;  /* 0x00006b0008097a24 */ /* 0x000fe200078e0206 */
[----:B------:R-:W-:Y:S02]  /*70a0*/  LOP3.LUT R6, R4, R7, RZ, 0x3c, !PT ;  /* 0x0000000704067212 */ /* 0x000fe400078e3cff */
[----:B------:R-:W-:Y:S01]  /*70b0*/  LOP3.LUT R7, R26, 0xfffffff8, RZ, 0xc0, !PT ;  /* 0xfffffff81a077812 */ /* 0x000fe200078ec0ff */
[----:B------:R-:W-:Y:S01]  /*70c0*/  IMAD.IADD R3, R3, 0x1, R9 ;  /* 0x0000000103037824 */ /* 0x000fe200078e0209 */
[----:B------:R-:W-:Y:S01]  /*70d0*/  LEA.HI R8, R27, R168, RZ, 0x6 ;  /* 0x000000a81b087211 */ /* 0x000fe200078f30ff */
[----:B------:R-:W-:Y:S01]  /*70e0*/  IMAD.MOV.U32 R9, RZ, RZ, 0x10 ;  /* 0x00000010ff097424 */ /* 0x000fe200078e00ff */
[----:B------:R-:W-:Y:S02]  /*70f0*/  IADD3 R20, R0, -R7, RZ ;  /* 0x8000000700147210 */ /* 0x000fe40007ffe0ff */
[----:B------:R-:W-:Y:S01]  /*7100*/  LEA.HI.X R12, R2, c[0x0][0x164], R3, 0x1, P0 ;  /* 0x00005900020c7a11 */ /* 0x000fe200000f0c03 */
[----:B------:R-:W-:Y:S01]  /*7110*/  IMAD.SHL.U32 R4, R8, 0x8, RZ ;  /* 0x0000000808047824 */ /* 0x000fe200078e00ff */
[----:B------:R-:W-:Y:S01]  /*7120*/  R2P PR, R20, 0x6 ;  /* 0x0000000614007804 */ /* 0x000fe20000000000 */
[----:B------:R-:W-:-:S03]  /*7130*/  IMAD.MOV.U32 R8, RZ, RZ, 0x20 ;  /* 0x00000020ff087424 */ /* 0x000fc600078e00ff */
[----:B------:R-:W-:Y:S02]  /*7140*/  LOP3.LUT R17, R6, 0xfffffe00, R4, 0xf8, !PT ;  /* 0xfffffe0006117812 */ /* 0x000fe400078ef804 */
[----:B------:R-:W-:Y:S02]  /*7150*/  SEL R9, R9, 0xfffffff0, !P1 ;  /* 0xfffffff009097807 */ /* 0x000fe40004800000 */
[----:B------:R-:W-:Y:S01]  /*7160*/  SEL R8, R8, 0xffffffe0, !P2 ;  /* 0xffffffe008087807 */ /* 0x000fe20005000000 */
[----:B------:R-:W-:Y:S01]  /*7170*/  @!P5 IMAD.MOV.U32 R19, RZ, RZ, R57 ;  /* 0x000000ffff13d224 */ /* 0x000fe200078e0039 */
[----:B------:R-:W-:Y:S05]  /*7180*/  BRA.DIV ~URZ, `(.L_x_1242) ;  /* 0x000177327f007947 */ /* 0x000fea000b800000 */
[----:B------:R1:W2:Y:S02]  /*7190*/  SHFL.IDX PT, R0, R12, RZ, 0x181f ;  /* 0x00181fff0c007589 */ /* 0x0002a400000e0000 */
.L_x_1424:
[----:B------:R-:W-:Y:S05]  /*71a0*/  BRA.DIV ~URZ, `(.L_x_1243) ;  /* 0x000177927f007947 */ /* 0x000fea000b800000 */
[----:B------:R3:W4:Y:S02]  /*71b0*/  SHFL.IDX PT, R2, R14, RZ, 0x181f ;  /* 0x00181fff0e027589 */ /* 0x00072400000e0000 */
.L_x_1425:
[----:B------:R-:W-:Y:S01]  /*71c0*/  IMAD R13, R13, c[0x0][0x2c4], RZ ;  /* 0x0000b1000d0d7a24 */ /* 0x000fe200078e02ff */
[----:B------:R-:W-:Y:S01]  /*71d0*/  IADD3 R10, R136, R25, RZ ;  /* 0x00000019880a7210 */ /* 0x000fe20007ffe0ff */
[----:B------:R-:W-:Y:S01]  /*71e0*/  BSSY B0, `(.L_x_1244) ;  /* 0x000000f000007945 */ /* 0x000fe20003800000 */
[----:B--2---:R-:W-:Y:S02]  /*71f0*/  MOV R3, R0 ;  /* 0x0000000000037202 */ /* 0x004fe40000000f00 */
[----:B------:R-:W-:-:S13]  /*7200*/  ISETP.GE.AND P0, PT, R10, R13, PT ;  /* 0x0000000d0a00720c */ /* 0x000fda0003f06270 */
[----:B------:R-:W-:Y:S05]  /*7210*/  @P0 BRA `(.L_x_1245) ;  /* 0x000000b000000947 */ /* 0x000fea0003800000 */
[----:B------:R-:W-:Y:S01]  /*7220*/  SHF.R.S32.HI R0, RZ, 0x1f, R16 ;  /* 0x0000001fff007819 */ /* 0x000fe20000011410 */
[----:B----4-:R-:W-:-:S03]  /*7230*/  IMAD.WIDE R6, R11, 0x2, R2 ;  /* 0x000000020b067825 */ /* 0x010fc600078e0202 */
[----:B------:R-:W-:-:S04]  /*7240*/  LEA.HI R0, R0, R16, RZ, 0x3 ;  /* 0x0000001000007211 */ /* 0x000fc800078f18ff */
[----:B------:R-:W-:Y:S02]  /*7250*/  LOP3.LUT R4, R0, 0xfffffff8, RZ, 0xc0, !PT ;  /* 0xfffffff800047812 */ /* 0x000fe400078ec0ff */
[----:B------:R-:W-:-:S03]  /*7260*/  SHF.L.U32 R0, R17, 0x1, RZ ;  /* 0x0000000111007819 */ /* 0x000fc600000006ff */
[----:B------:R-:W-:Y:S02]  /*7270*/  IMAD.WIDE R2, R4, 0x2, R2 ;  /* 0x0000000204027825 */ /* 0x000fe400078e0202 */
[----:B------:R-:W-:Y:S01]  /*7280*/  @!PT LDS RZ, [RZ] ;  /* 0x00000000fffff984 */ /* 0x000fe20000000800 */
[----:B------:R-:W-:Y:S01]  /*7290*/  @!PT LDS RZ, [RZ] ;  /* 0x00000000fffff984 */ /* 0x000fe20000000800 */
[----:B------:R-:W-:Y:S01]  /*72a0*/  @!PT LDS RZ, [RZ] ;  /* 0x00000000fffff984 */ /* 0x000fe20000000800 */
[----:B------:R2:W-:Y:S04]  /*72b0*/  LDGSTS.E.BYPASS.LTC128B.128 [R0+0x8080], [R6.64], !P3 ;  /* 0x0808000006007fae */ /* 0x0005e8000d901d46 */
[----:B------:R2:W-:Y:S02]  /*72c0*/  LDGSTS.E.BYPASS.LTC128B.128 [R0+0xc080], [R2.64], !P4 ;  /* 0x0c08000002007fae */ /* 0x0005e4000e101d46 */
.L_x_1245:
[----:B------:R-:W-:Y:S05]  /*72d0*/  BSYNC B0 ;  /* 0x0000000000007941 */ /* 0x000fea0003800000 */
.L_x_1244:
[----:B------:R-:W-:Y:S05]  /*72e0*/  BRA.DIV ~URZ, `(.L_x_1246) ;  /* 0x000176d27f007947 */ /* 0x000fea000b800000 */
[----:B------:R1:W2:Y:S04]  /*72f0*/  SHFL.IDX PT, R4, R12, 0x1, 0x181f ;  /* 0x00381f000c047f89 */ /* 0x0002a800000e0000 */
[----:B--2-4-:R1:W2:Y:S02]  /*7300*/  SHFL.IDX PT, R2, R14, 0x1, 0x181f ;  /* 0x00381f000e027f89 */ /* 0x0142a400000e0000 */
.L_x_1426:
[----:B------:R-:W-:Y:S01]  /*7310*/  IADD3 R0, R10, 0x10, RZ ;  /* 0x000000100a007810 */ /* 0x000fe20007ffe0ff */
[----:B------:R-:W-:Y:S01]  /*7320*/  BSSY B0, `(.L_x_1247) ;  /* 0x000000f000007945 */ /* 0x000fe20003800000 */
[----:B------:R-:W-:-:S02]  /*7330*/  IMAD.MOV.U32 R3, RZ, RZ, R4 ;  /* 0x000000ffff037224 */ /* 0x000fc400078e0004 */
[----:B------:R-:W-:-:S13]  /*7340*/  ISETP.GE.AND P0, PT, R0, R13, PT ;  /* 0x0000000d0000720c */ /* 0x000fda0003f06270 */
[----:B------:R-:W-:Y:S05]  /*7350*/  @P0 BRA `(.L_x_1248) ;  /* 0x000000b000000947 */ /* 0x000fea0003800000 */
[----:B------:R-:W-:Y:S01]  /*7360*/  SHF.R.S32.HI R0, RZ, 0x1f, R16 ;  /* 0x0000001fff007819 */ /* 0x000fe20000011410 */
[----:B--2---:R-:W-:-:S03]  /*7370*/  IMAD.WIDE R6, R11, 0x2, R2 ;  /* 0x000000020b067825 */ /* 0x004fc600078e0202 */
        /* <DEDUP_REMOVED lines=9> */
.L_x_1248:
[----:B------:R-:W-:Y:S05]  /*7410*/  BSYNC B0 ;  /* 0x0000000000007941 */ /* 0x000fea0003800000 */
.L_x_1247:
[----:B------:R-:W-:Y:S05]  /*7420*/  BRA.DIV ~URZ, `(.L_x_1249) ;  /* 0x000176a27f007947 */ /* 0x000fea000b800000 */
[----:B------:R4:W1:Y:S02]  /*7430*/  SHFL.IDX PT, R4, R12, 0x2, 0x181f ;  /* 0x00581f000c047f89 */ /* 0x00086400000e0000 */
.L_x_1427:
[----:B------:R-:W-:Y:S05]  /*7440*/  BRA.DIV ~URZ, `(.L_x_1250) ;  /* 0x000177127f007947 */ /* 0x000fea000b800000 */
[----:B--2---:R2:W3:Y:S02]  /*7450*/  SHFL.IDX PT, R2, R14, 0x2, 0x181f ;  /* 0x00581f000e027f89 */ /* 0x0044e400000e0000 */
.L_x_1428:
[----:B------:R-:W-:Y:S01]  /*7460*/  IADD3 R0, R10, 0x20, RZ ;  /* 0x000000200a007810 */ /* 0x000fe20007ffe0ff */
[----:B------:R-:W-:Y:S01]  /*7470*/  BSSY B0, `(.L_x_1251) ;  /* 0x000000f000007945 */ /* 0x000fe20003800000 */
[----:B-1----:R-:W-:Y:S02]  /*7480*/  IMAD.MOV.U32 R3, RZ, RZ, R4 ;  /* 0x000000ffff037224 */ /* 0x002fe400078e0004 */
[----:B------:R-:W-:-:S13]  /*7490*/  ISETP.GE.AND P0, PT, R0, R13, PT ;  /* 0x0000000d0000720c */ /* 0x000fda0003f06270 */
[----:B------:R-:W-:Y:S05]  /*74a0*/  @P0 BRA `(.L_x_1252) ;  /* 0x000000b000000947 */ /* 0x000fea0003800000 */
[----:B------:R-:W-:Y:S01]  /*74b0*/  SHF.R.S32.HI R0, RZ, 0x1f, R16 ;  /* 0x0000001fff007819 */ /* 0x000fe20000011410 */
[----:B---3--:R-:W-:-:S03]  /*74c0*/  IMAD.WIDE R6, R11, 0x2, R2 ;  /* 0x000000020b067825 */ /* 0x008fc600078e0202 */
        /* <DEDUP_REMOVED lines=9> */
.L_x_1252:
[----:B------:R-:W-:Y:S05]  /*7560*/  BSYNC B0 ;  /* 0x0000000000007941 */ /* 0x000fea0003800000 */
.L_x_1251:
[----:B------:R-:W-:Y:S05]  /*7570*/  BRA.DIV ~URZ, `(.L_x_1253) ;  /* 0x000176727f007947 */ /* 0x000fea000b800000 */
[----:B------:R1:W2:Y:S04]  /*7580*/  SHFL.IDX PT, R4, R12, 0x3, 0x181f ;  /* 0x00781f000c047f89 */ /* 0x0002a800000e0000 */
[----:B-1-3--:R1:W3:Y:S02]  /*7590*/  SHFL.IDX PT, R2, R14, 0x3, 0x181f ;  /* 0x00781f000e027f89 */ /* 0x00a2e400000e0000 */
.L_x_1429:
[----:B------:R-:W-:Y:S01]  /*75a0*/  IADD3 R0, R10, 0x30, RZ ;  /* 0x000000300a007810 */ /* 0x000fe20007ffe0ff */
[----:B------:R-:W-:Y:S01]  /*75b0*/  BSSY B0, `(.L_x_1254) ;  /* 0x000000f000007945 */ /* 0x000fe20003800000 */
[----:B--2---:R-:W-:-:S02]  /*75c0*/  IMAD.MOV.U32 R3, RZ, RZ, R4 ;  /* 0x000000ffff037224 */ /* 0x004fc400078e0004 */
        /* <DEDUP_REMOVED lines=13> */
.L_x_1255:
[----:B------:R-:W-:Y:S05]  /*76a0*/  BSYNC B0 ;  /* 0x0000000000007941 */ /* 0x000fea0003800000 */
.L_x_1254:
[----:B------:R-:W-:Y:S05]  /*76b0*/  BRA.DIV ~URZ, `(.L_x_1256) ;  /* 0x000176427f007947 */ /* 0x000fea000b800000 */
[----:B------:R1:W2:Y:S02]  /*76c0*/  SHFL.IDX PT, R4, R12, 0x4, 0x181f ;  /* 0x00981f000c047f89 */ /* 0x0002a400000e0000 */
.L_x_1430:
[----:B------:R-:W-:Y:S05]  /*76d0*/  BRA.DIV ~URZ, `(.L_x_1257) ;  /* 0x000176b27f007947 */ /* 0x000fea000b800000 */
[----:B--23--:R2:W3:Y:S02]  /*76e0*/  SHFL.IDX PT, R2, R14, 0x4, 0x181f ;  /* 0x00981f000e027f89 */ /* 0x00c4e400000e0000 */
.L_x_1431:
[----:B------:R-:W-:Y:S01]  /*76f0*/  IADD3 R0, R10, 0x40, RZ ;  /* 0x000000400a007810 */ /* 0x000fe20007ffe0ff */
[----:B------:R-:W-:Y:S01]  /*7700*/  BSSY B0, `(.L_x_1258) ;  /* 0x000000f000007945 */ /* 0x000fe20003800000 */
[----:B------:R-:W-:Y:S02]  /*7710*/  IMAD.MOV.U32 R3, RZ, RZ, R4 ;  /* 0x000000ffff037224 */ /* 0x000fe400078e0004 */
        /* <DEDUP_REMOVED lines=13> */
.L_x_1259:
[----:B------:R-:W-:Y:S05]  /*77f0*/  BSYNC B0 ;  /* 0x0000000000007941 */ /* 0x000fea0003800000 */
.L_x_1258:
[----:B------:R-:W-:Y:S05]  /*7800*/  BRA.DIV ~URZ, `(.L_x_1260) ;  /* 0x000176127f007947 */ /* 0x000fea000b800000 */
[----:B------:R1:W2:Y:S04]  /*7810*/  SHFL.IDX PT, R4, R12, 0x5, 0x181f ;  /* 0x00b81f000c047f89 */ /* 0x0002a800000e0000 */
[----:B---3--:R1:W3:Y:S02]  /*7820*/  SHFL.IDX PT, R2, R14, 0x5, 0x181f ;  /* 0x00b81f000e027f89 */ /* 0x0082e400000e0000 */
.L_x_1432:
        /* <DEDUP_REMOVED lines=16> */
.L_x_1262:
[----:B------:R-:W-:Y:S05]  /*7930*/  BSYNC B0 ;  /* 0x0000000000007941 */ /* 0x000fea0003800000 */
.L_x_1261:
[----:B------:R-:W-:Y:S05]  /*7940*/  BRA.DIV ~URZ, `(.L_x_1263) ;  /* 0x000175e27f007947 */ /* 0x000fea000b800000 */
[----:B------:R1:W2:Y:S02]  /*7950*/  SHFL.IDX PT, R4, R12, 0x6, 0x181f ;  /* 0x00d81f000c047f89 */ /* 0x0002a400000e0000 */
.L_x_1433:
[----:B------:R-:W-:Y:S05]  /*7960*/  BRA.DIV ~URZ, `(.L_x_1264) ;  /* 0x000176527f007947 */ /* 0x000fea000b800000 */
[----:B--23--:R2:W3:Y:S02]  /*7970*/  SHFL.IDX PT, R2, R14, 0x6, 0x181f ;  /* 0x00d81f000e027f89 */ /* 0x00c4e400000e0000 */
.L_x_1434:
        /* <DEDUP_REMOVED lines=16> */
.L_x_1266:
[----:B------:R-:W-:Y:S05]  /*7a80*/  BSYNC B0 ;  /* 0x0000000000007941 */ /* 0x000fea0003800000 */
.L_x_1265:
[----:B------:R-:W-:Y:S05]  /*7a90*/  BRA.DIV ~URZ, `(.L_x_1267) ;  /* 0x000175b27f007947 */ /* 0x000fea000b800000 */
[----:B------:R1:W2:Y:S04]  /*7aa0*/  SHFL.IDX PT, R4, R12, 0x7, 0x181f ;  /* 0x00f81f000c047f89 */ /* 0x0002a800000e0000 */
[----:B---3--:R1:W3:Y:S02]  /*7ab0*/  SHFL.IDX PT, R0, R14, 0x7, 0x181f ;  /* 0x00f81f000e007f89 */ /* 0x0082e400000e0000 */
.L_x_1435:
[----:B----4-:R-:W4:Y:S04]  /*7ac0*/  LDL R18, [R1] ;  /* 0x0000000001127983 */ /* 0x010f280000100800 */
[----:B---3--:R-:W3:Y:S04]  /*7ad0*/  LDL R29, [R1+0x48] ;  /* 0x00004800011d7983 */ /* 0x008ee80000100800 */
[----:B------:R1:W5:Y:S01]  /*7ae0*/  LDL R23, [R1+0x64] ;  /* 0x0000640001177983 */ /* 0x0003620000100800 */
[----:B------:R-:W-:Y:S01]  /*7af0*/  IADD3 R2, R10, 0x70, RZ ;  /* 0x000000700a027810 */ /* 0x000fe20007ffe0ff */
[----:B-12---:R-:W-:Y:S01]  /*7b00*/  IMAD.MOV.U32 R14, RZ, RZ, R0 ;  /* 0x000000ffff0e7224 */ /* 0x006fe200078e0000 */
[----:B------:R-:W-:-:S02]  /*7b10*/  ULDC.64 UR4, c[0x0][0x40] ;  /* 0x0000100000047ab9 */ /* 0x000fc40000000a00 */
[----:B------:R-:W-:Y:S01]  /*7b20*/  ISETP.GE.AND P0, PT, R2, R13, PT ;  /* 0x0000000d0200720c */ /* 0x000fe20003f06270 */
[----:B------:R-:W-:Y:S01]  /*7b30*/  IMAD.MOV.U32 R15, RZ, RZ, R4 ;  /* 0x000000ffff0f7224 */ /* 0x000fe200078e0004 */
[----:B------:R-:W-:Y:S02]  /*7b40*/  SHF.R.S32.HI R10, RZ, 0x4, R22 ;  /* 0x00000004ff0a7819 */ /* 0x000fe40000011416 */
[----:B------:R-:W-:Y:S02]  /*7b50*/  IADD3 R2, P1, R1, c[0x0][0x20], RZ ;  /* 0x0000080001027a10 */ /* 0x000fe40007f3e0ff */
[----:B------:R-:W-:-:S04]  /*7b60*/  LEA.HI R4, R22, R10, RZ, 0x1 ;  /* 0x0000000a16047211 */ /* 0x000fc800078f08ff */
[----:B------:R-:W-:-:S03]  /*7b70*/  LOP3.LUT R4, R4, 0xfffffffe, RZ, 0xc0, !PT ;  /* 0xfffffffe04047812 */ /* 0x000fc600078ec0ff */
[----:B------:R-:W-:Y:S02]  /*7b80*/  @!P0 IMAD.SHL.U32 R17, R17, 0x2, RZ ;  /* 0x0000000211118824 */ /* 0x000fe400078e00ff */
[----:B------:R-:W-:-:S04]  /*7b90*/  @!P0 IMAD.WIDE R6, R11, 0x2, R14 ;  /* 0x000000020b068825 */ /* 0x000fc800078e020e */
[----:B------:R-:W-:Y:S01]  /*7ba0*/  IMAD.X R3, RZ, RZ, c[0x0][0x24], P1 ;  /* 0x00000900ff037624 */ /* 0x000fe200008e06ff */
[----:B------:R-:W-:Y:S01]  /*7bb0*/  @!PT LDS RZ, [RZ] ;  /* 0x00000000fffff984 */ /* 0x000fe20000000800 */
[----:B------:R-:W-:Y:S01]  /*7bc0*/  @!PT LDS RZ, [RZ] ;  /* 0x00000000fffff984 */ /* 0x000fe20000000800 */
[----:B------:R-:W-:Y:S01]  /*7bd0*/  @!PT LDS RZ, [RZ] ;  /* 0x00000000fffff984 */ /* 0x000fe20000000800 */
[----:B------:R1:W-:Y:S01]  /*7be0*/  @!P0 LDGSTS.E.BYPASS.LTC128B.128 [R17+0xb880], [R6.64], !P3 ;  /* 0x0b88000006118fae */ /* 0x0003e2000d901d46 */
[----:B------:R-:W-:Y:S01]  /*7bf0*/  IMAD.IADD R24, R10, 0x1, -R4 ;  /* 0x000000010a187824 */ /* 0x000fe200078e0a04 */
[C---:B------:R-:W-:Y:S01]  /*7c00*/  IADD3 R10, P2, R2.reuse, 0x48, RZ ;  /* 0x00000048020a7810 */ /* 0x040fe20007f5e0ff */
[----:B------:R-:W-:Y:S01]  /*7c10*/  UIADD3 UR4, UP0, UR4, 0x160, URZ ;  /* 0x0000016004047890 */ /* 0x000fe2000ff1e03f */
[----:B------:R-:W2:Y:S01]  /*7c20*/  S2R R28, SR_CTAID.Y ;  /* 0x00000000001c7919 */ /* 0x000ea20000002600 */
[----:B------:R-:W-:Y:S02]  /*7c30*/  @!P0 SHF.R.S32.HI R0, RZ, 0x1f, R16 ;  /* 0x0000001fff008819 */ /* 0x000fe40000011410 */
[----:B------:R-:W-:Y:S01]  /*7c40*/  IADD3 R12, P3, R2, 0x10, RZ ;  /* 0x00000010020c7810 */ /* 0x000fe20007f7e0ff */
[----:B------:R-:W-:Y:S01]  /*7c50*/  IMAD.X R11, RZ, RZ, R3, P2 ;  /* 0x000000ffff0b7224 */ /* 0x000fe200010e0603 */
[----:B------:R-:W-:Y:S01]  /*7c60*/  UIADD3.X UR5, URZ, UR5, URZ, UP0, !UPT ;  /* 0x000000053f057290 */ /* 0x000fe200087fe43f */
[----:B------:R-:W-:Y:S01]  /*7c70*/  @!P0 LEA.HI R16, R0, R16, RZ, 0x3 ;  /* 0x0000001000108211 */ /* 0x000fe200078f18ff */
[----:B------:R-:W-:-:S02]  /*7c80*/  IMAD.SHL.U32 R0, R20, 0x40, RZ ;  /* 0x0000004014007824 */ /* 0x000fc400078e00ff */
[----:B------:R-:W-:Y:S01]  /*7c90*/  IMAD.X R13, RZ, RZ, R3, P3 ;  /* 0x000000ffff0d7224 */ /* 0x000fe200018e0603 */
[----:B------:R2:W-:Y:S01]  /*7ca0*/  STL.64 [R1+0x30], R10 ;  /* 0x0000300a01007387 */ /* 0x0005e20000100a00 */
[----:B-1----:R-:W-:-:S05]  /*7cb0*/  IADD3 R6, P1, R2, 0x4, RZ ;  /* 0x0000000402067810 */ /* 0x002fca0007f3e0ff */
[----:B------:R-:W-:-:S05]  /*7cc0*/  IMAD.X R7, RZ, RZ, R3, P1 ;  /* 0x000000ffff077224 */ /* 0x000fca00008e0603 */
[----:B------:R1:W-:Y:S01]  /*7cd0*/  STL.64 [R1+0x38], R6 ;  /* 0x0000380601007387 */ /* 0x0003e20000100a00 */
[----:B------:R-:W-:Y:S01]  /*7ce0*/  IMAD.SHL.U32 R4, R24, 0x8, RZ ;  /* 0x0000000818047824 */ /* 0x000fe200078e00ff */
[----:B------:R-:W-:Y:S01]  /*7cf0*/  LOP3.LUT R0, R0, 0x1c0, RZ, 0xc0, !PT ;  /* 0x000001c000007812 */ /* 0x000fe200078ec0ff */
[----:B--2---:R-:W-:Y:S02]  /*7d00*/  IMAD.U32 R10, RZ, RZ, UR4 ;  /* 0x00000004ff0a7e24 */ /* 0x004fe4000f8e00ff */
[----:B------:R-:W-:Y:S01]  /*7d10*/  IMAD.U32 R11, RZ, RZ, UR5 ;  /* 0x00000005ff0b7e24 */ /* 0x000fe2000f8e00ff */
[----:B------:R-:W-:Y:S01]  /*7d20*/  STL.64 [R1+0x28], R12 ;  /* 0x0000280c01007387 */ /* 0x000fe20000100a00 */
[----:B------:R-:W-:-:S03]  /*7d30*/  LOP3.LUT R4, R0, 0x8, R4, 0xf8, !PT ;  /* 0x0000000800047812 */ /* 0x000fc600078ef804 */
[----:B------:R-:W2:Y:S01]  /*7d40*/  S2R R36, SR_CTAID.Y ;  /* 0x0000000000247919 */ /* 0x000ea20000002600 */
[----:B------:R-:W-:-:S03]  /*7d50*/  SHF.R.U32.HI R0, RZ, 0x3, R0 ;  /* 0x00000003ff007819 */ /* 0x000fc60000011600 */
[----:B------:R2:W-:Y:S01]  /*7d60*/  STL.64 [R1+0x18], R10 ;  /* 0x0000180a01007387 */ /* 0x0005e20000100a00 */
[----:B-1----:R-:W-:-:S05]  /*7d70*/  IADD3 R6, P1, R2, 0x8, RZ ;  /* 0x0000000802067810 */ /* 0x002fca0007f3e0ff */
[----:B------:R-:W-:Y:S01]  /*7d80*/  IMAD.X R7, RZ, RZ, R3, P1 ;  /* 0x000000ffff077224 */ /* 0x000fe200008e0603 */
[----:B------:R-:W-:-:S04]  /*7d90*/  LOP3.LUT R22, R4, R0, RZ, 0x3c, !PT ;  /* 0x0000000004167212 */ /* 0x000fc800078e3cff */
[----:B------:R1:W-:Y:S01]  /*7da0*/  STL.64 [R1+0x40], R6 ;  /* 0x0000400601007387 */ /* 0x0003e20000100a00 */
[----:B--2--5:R-:W-:Y:S02]  /*7db0*/  SHF.R.S32.HI R11, RZ, 0x1f, R19 ;  /* 0x0000001fff0b7819 */ /* 0x024fe40000011413 */
[----:B------:R-:W-:-:S03]  /*7dc0*/  SHF.R.S32.HI R28, RZ, 0x1f, R28 ;  /* 0x0000001fff1c7819 */ /* 0x000fc6000001141c */
[----:B------:R-:W-:-:S04]  /*7dd0*/  IMAD R0, R11, c[0x0][0x2b0], RZ ;  /* 0x0000ac000b007a24 */ /* 0x000fc800078e02ff */
[----:B------:R-:W-:Y:S01]  /*7de0*/  IMAD R11, R19, c[0x0][0x2b4], R0 ;  /* 0x0000ad00130b7a24 */ /* 0x000fe200078e0200 */
[----:B-1----:R-:W-:-:S05]  /*7df0*/  @!P0 LOP3.LUT R6, R16, 0xfffffff8, RZ, 0xc0, !PT ;  /* 0xfffffff810068812 */ /* 0x002fca00078ec0ff */
[----:B------:R-:W-:-:S05]  /*7e00*/  @!P0 IMAD.WIDE R6, R6, 0x2, R14 ;  /* 0x0000000206068825 */ /* 0x000fca00078e020e */
[----:B------:R1:W-:Y:S01]  /*7e10*/  @!P0 LDGSTS.E.BYPASS.LTC128B.128 [R17+0xf880], [R6.64], !P4 ;  /* 0x0f88000006118fae */ /* 0x0003e2000e101d46 */
[----:B------:R-:W-:-:S04]  /*7e20*/  IMAD.WIDE.U32 R30, R36, c[0x0][0x1e8], RZ ;  /* 0x00007a00241e7a25 */ /* 0x000fc800078e00ff */
[----:B------:R-:W-:-:S04]  /*7e30*/  IMAD.WIDE.U32 R34, R36, c[0x0][0x210], RZ ;  /* 0x0000840024227a25 */ /* 0x000fc800078e00ff */
[----:B------:R-:W-:-:S04]  /*7e40*/  IMAD.WIDE.U32 R32, R19, c[0x0][0x2b0], RZ ;  /* 0x0000ac0013207a25 */ /* 0x000fc800078e00ff */
[----:B-1----:R-:W-:Y:S01]  /*7e50*/  IMAD R7, R28, c[0x0][0x1e8], RZ ;  /* 0x00007a001c077a24 */ /* 0x002fe200078e02ff */
[----:B------:R1:W-:Y:S03]  /*7e60*/  STL.64 [R1+0x20], R2 ;  /* 0x0000200201007387 */ /* 0x0003e60000100a00 */
[----:B------:R-:W-:Y:S01]  /*7e70*/  IMAD R7, R36, c[0x0][0x1ec], R7 ;  /* 0x00007b0024077a24 */ /* 0x000fe200078e0207 */
[----:B------:R-:W-:Y:S01]  /*7e80*/  LOP3.LUT R229, R229, 0xffffffbf, RZ, 0xc0, !PT ;  /* 0xffffffbfe5e57812 */ /* 0x000fe200078ec0ff */
[----:B------:R-:W-:Y:S01]  /*7e90*/  IMAD.SHL.U32 R6, R26, 0x40, RZ ;  /* 0x000000401a067824 */ /* 0x000fe200078e00ff */
[----:B------:R-:W-:Y:S01]  /*7ea0*/  LOP3.LUT P0, RZ, R21, 0x4, RZ, 0xc0, !PT ;  /* 0x0000000415ff7812 */ /* 0x000fe2000780c0ff */
[----:B------:R-:W-:Y:S01]  /*7eb0*/  IMAD.IADD R15, R31, 0x1, R7 ;  /* 0x000000011f0f7824 */ /* 0x000fe200078e0207 */
[----:B------:R-:W0:Y:S01]  /*7ec0*/  LDGDEPBAR ;  /* 0x00000000000079af */ /* 0x000e220000000000 */
[----:B------:R-:W-:-:S03]  /*7ed0*/  IMAD.IADD R7, R33, 0x1, R11 ;  /* 0x0000000121077824 */ /* 0x000fc600078e020b */
[----:B------:R1:W-:Y:S04]  /*7ee0*/  STL.64 [R1+0xd0], R32 ;  /* 0x0000d02001007387 */ /* 0x0003e80000100a00 */
[----:B------:R1:W-:Y:S01]  /*7ef0*/  STL [R1+0xe4], R7 ;  /* 0x0000e40701007387 */ /* 0x0003e20000100800 */
[----:B------:R-:W-:Y:S02]  /*7f00*/  IMAD.MOV.U32 R14, RZ, RZ, 0x20 ;  /* 0x00000020ff0e7424 */ /* 0x000fe400078e00ff */
[----:B------:R-:W-:Y:S01]  /*7f10*/  IMAD.SHL.U32 R12, R21, 0x40, RZ ;  /* 0x00000040150c7824 */ /* 0x000fe200078e00ff */
[----:B------:R-:W-:Y:S01]  /*7f20*/  WARPSYNC 0xffffffff ;  /* 0xffffffff00007948 */ /* 0x000fe20003800000 */
[----:B------:R-:W-:Y:S02]  /*7f30*/  LOP3.LUT R20, R6, 0xfffffe00, RZ, 0xc0, !PT ;  /* 0xfffffe0006147812 */ /* 0x000fe400078ec0ff */
[----:B------:R-:W-:-:S02]  /*7f40*/  SEL R6, R14, 0xffffffe0, !P0 ;  /* 0xffffffe00e067807 */ /* 0x000fc40004000000 */
[----:B------:R-:W-:Y:S02]  /*7f50*/  LOP3.LUT R19, R12, 0x1c0, RZ, 0xc0, !PT ;  /* 0x000001c00c137812 */ /* 0x000fe400078ec0ff */
[----:B----4-:R-:W-:-:S04]  /*7f60*/  SHF.R.S32.HI R13, RZ, 0x1f, R18 ;  /* 0x0000001fff0d7819 */ /* 0x010fc80000011412 */
[----:B------:R-:W-:-:S04]  /*7f70*/  LEA.HI R10, R13, R18, RZ, 0x3 ;  /* 0x000000120d0a7211 */ /* 0x000fc800078f18ff */
[----:B------:R-:W-:-:S05]  /*7f80*/  LOP3.LUT R4, R10, 0xfffffff8, RZ, 0xc0, !PT ;  /* 0xfffffff80a047812 */ /* 0x000fca00078ec0ff */
[----:B------:R-:W-:Y:S02]  /*7f90*/  IMAD.IADD R0, R18, 0x1, -R4 ;  /* 0x0000000112007824 */ /* 0x000fe400078e0a04 */
[----:B------:R-:W-:Y:S02]  /*7fa0*/  IMAD R4, R28, c[0x0][0x210], RZ ;  /* 0x000084001c047a24 */ /* 0x000fe400078e02ff */
[----:B------:R-:W-:Y:S02]  /*7fb0*/  IMAD.SHL.U32 R28, R0, 0x8, RZ ;  /* 0x00000008001c7824 */ /* 0x000fe400078e00ff */
[----:B------:R-:W-:-:S03]  /*7fc0*/  IMAD R4, R36, c[0x0][0x214], R4 ;  /* 0x0000850024047a24 */ /* 0x000fc600078e0204 */
[----:B------:R-:W-:Y:S01]  /*7fd0*/  IADD3 R16, R28, 0x40, RZ ;  /* 0x000000401c107810 */ /* 0x000fe20007ffe0ff */
[----:B------:R-:W-:-:S03]  /*7fe0*/  IMAD.IADD R4, R35, 0x1, R4 ;  /* 0x0000000123047824 */ /* 0x000fc600078e0204 */
[----:B------:R-:W-:-:S04]  /*7ff0*/  ISETP.GE.AND P5, PT, R16, c[0x0][0x1d4], PT ;  /* 0x0000750010007a0c */ /* 0x000fc80003fa6270 */
[----:B------:R-:W-:Y:S01]  /*8000*/  SEL R4, RZ, 0x10, P5 ;  /* 0x00000010ff047807 */ /* 0x000fe20002800000 */
[----:B---3--:R1:W-:Y:S01]  /*8010*/  STL [R1+0xc8], R29 ;  /* 0x0000c81d01007387 */ /* 0x0083e20000100800 */
[----:B------:R-:W-:-:S03]  /*8020*/  ISETP.GE.AND P6, PT, R28, c[0x0][0x1d4], PT ;  /* 0x000075001c007a0c */ /* 0x000fc60003fc6270 */
[----:B------:R1:W-:Y:S04]  /*8030*/  STL [R1+0xa4], R28 ;  /* 0x0000a41c01007387 */ /* 0x0003e80000100800 */
[----:B------:R1:W-:Y:S04]  /*8040*/  STL [R1+0xf4], R16 ;  /* 0x0000f41001007387 */ /* 0x0003e80000100800 */
[----:B------:R1:W-:Y:S02]  /*8050*/  STL [R1+0xa0], R4 ;  /* 0x0000a00401007387 */ /* 0x0003e40000100800 */
[----:B------:R-:W-:-:S04]  /*8060*/  @P6 LOP3.LUT R229, R229, 0x40, RZ, 0xfc, !PT ;  /* 0x00000040e5e56812 */ /* 0x000fc800078efcff */
[----:B------:R-:W-:-:S04]  /*8070*/  LOP3.LUT R229, R229, 0xfffffeff, RZ, 0xc0, !PT ;  /* 0xfffffeffe5e57812 */ /* 0x000fc800078ec0ff */
[----:B------:R-:W-:Y:S02]  /*8080*/  @P5 LOP3.LUT R229, R229, 0x100, RZ, 0xfc, !PT ;  /* 0x00000100e5e55812 */ /* 0x000fe400078efcff */
[----:B------:R-:W-:Y:S01]  /*8090*/  SHF.R.S32.HI R12, RZ, 0x3, R10 ;  /* 0x00000003ff0c7819 */ /* 0x000fe2000001140a */
[----:B------:R-:W-:Y:S01]  /*80a0*/  IMAD.MOV.U32 R121, RZ, RZ, 0x30 ;  /* 0x00000030ff797424 */ /* 0x000fe200078e00ff */
[----:B------:R-:W-:Y:S01]  /*80b0*/  BAR.SYNC.DEFER_BLOCKING 0x0 ;  /* 0x0000000000007b1d */ /* 0x000fe20000010000 */
[----:B-1----:R-:W-:Y:S02]  /*80c0*/  IMAD.MOV.U32 R3, RZ, RZ, c[0x0][0x2b8] ;  /* 0x0000ae00ff037624 */ /* 0x002fe400078e00ff */
[----:B------:R-:W-:Y:S02]  /*80d0*/  IMAD R142, R230, R121, -0x30 ;  /* 0xffffffd0e68e7424 */ /* 0x000fe400078e0279 */
[----:B------:R-:W-:Y:S01]  /*80e0*/  IMAD R26, R0, 0x10, R12 ;  /* 0x00000010001a7824 */ /* 0x000fe200078e020c */
[----:B------:R-:W-:Y:S01]  /*80f0*/  ISETP.NE.AND P1, PT, R3, 0x1, PT ;  /* 0x000000010300780c */ /* 0x000fe20003f25270 */
[----:B------:R-:W-:Y:S02]  /*8100*/  IMAD.MOV.U32 R14, RZ, RZ, RZ ;  /* 0x000000ffff0e7224 */ /* 0x000fe400078e00ff */
[----:B------:R-:W-:Y:S01]  /*8110*/  IMAD.IADD R3, R26, 0x1, R142 ;  /* 0x000000011a037824 */ /* 0x000fe200078e028e */
[----:B------:R-:W-:Y:S01]  /*8120*/  LEA.HI R18, R13, R18, RZ, 0x6 ;  /* 0x000000120d127211 */ /* 0x000fe200078f30ff */
[----:B------:R-:W-:Y:S01]  /*8130*/  IMAD R121, R230, -0x30, R121 ;  /* 0xffffffd0e6797824 */ /* 0x000fe200078e0279 */
[----:B------:R-:W-:Y:S01]  /*8140*/  IADD3 R100, R2, 0x18, RZ ;  /* 0x0000001802647810 */ /* 0x000fe20007ffe0ff */
[----:B------:R-:W-:Y:S01]  /*8150*/  STL [R1+0xb8], R26 ;  /* 0x0000b81a01007387 */ /* 0x000fe20000100800 */
[----:B------:R-:W-:Y:S01]  /*8160*/  ISETP.GE.AND P0, PT, R3, R23, PT ;  /* 0x000000170300720c */ /* 0x000fe20003f06270 */
[----:B------:R-:W-:-:S03]  /*8170*/  IMAD.IADD R3, R29, 0x1, R3 ;  /* 0x000000011d037824 */ /* 0x000fc600078e0203 */
[----:B------:R-:W-:Y:S01]  /*8180*/  ISETP.GT.OR P0, PT, R26, 0x2f, P0 ;  /* 0x0000002f1a00780c */ /* 0x000fe20000704670 */
[----:B------:R-:W-:-:S04]  /*8190*/  @P1 IMAD.HI.U32 R4, R3, c[0x0][0x2bc], RZ ;  /* 0x0000af0003041a27 */ /* 0x000fc800078e00ff */
[----:B------:R-:W-:Y:S01]  /*81a0*/  IMAD.MOV.U32 R0, RZ, RZ, R3 ;  /* 0x000000ffff007224 */ /* 0x000fe200078e0003 */
[----:B------:R-:W-:-:S07]  /*81b0*/  @P1 SHF.R.U32.HI R0, RZ, c[0x0][0x2c0], R4 ;  /* 0x0000b000ff001a19 */ /* 0x000fce0000011604 */
[----:B------:R-:W-:-:S04]  /*81c0*/  @!P0 IADD3 R4, P1, R0, R32, RZ ;  /* 0x0000002000048210 */ /* 0x000fc80007f3e0ff */
[----:B------:R-:W-:Y:S02]  /*81d0*/  @!P0 LEA.HI.X.SX32 R7, R0, R7, 0x1, P1 ;  /* 0x0000000700078211 */ /* 0x000fe400008f0eff */
[----:B------:R-:W-:-:S04]  /*81e0*/  @!P0 LEA R10, P1, R4, c[0x0][0x2a0], 0x2 ;  /* 0x0000a800040a8a11 */ /* 0x000fc800078210ff */
[----:B------:R-:W-:-:S05]  /*81f0*/  @!P0 LEA.HI.X R11, R4, c[0x0][0x2a4], R7, 0x2, P1 ;  /* 0x0000a900040b8a11 */ /* 0x000fca00008f1407 */
[----:B------:R1:W2:Y:S01]  /*8200*/  @!P0 LDG.E R14, [R10.64] ;  /* 0x000000060a0e8981 */ /* 0x0002a2000c1e1900 */
[----:B------:R-:W-:Y:S01]  /*8210*/  IMAD.MOV R0, RZ, RZ, -R0 ;  /* 0x000000ffff007224 */ /* 0x000fe200078e0a00 */
[----:B------:R-:W-:Y:S01]  /*8220*/  IADD3 R116, -R12, R23, R121 ;  /* 0x000000170c747210 */ /* 0x000fe20007ffe179 */
[----:B------:R-:W-:Y:S01]  /*8230*/  BSSY B2, `(.L_x_1268) ;  /* 0x0000049000027945 */ /* 0x000fe20003800000 */
[----:B------:R-:W-:Y:S01]  /*8240*/  SHF.R.S32.HI R7, RZ, 0x1f, R16 ;  /* 0x0000001fff077819 */ /* 0x000fe20000011410 */
[----:B------:R-:W-:Y:S01]  /*8250*/  IMAD R3, R0, c[0x0][0x2b8], R3 ;  /* 0x0000ae0000037a24 */ /* 0x000fe200078e0203 */
[C---:B------:R-:W-:Y:S02]  /*8260*/  ISETP.GE.AND P2, PT, R116.reuse, 0x1, PT ;  /* 0x000000017400780c */ /* 0x040fe40003f46270 */
[----:B------:R-:W-:Y:S02]  /*8270*/  ISETP.GE.AND P1, PT, R116, 0x11, PT ;  /* 0x000000117400780c */ /* 0x000fe40003f26270 */
[----:B------:R-:W-:Y:S01]  /*8280*/  SHF.R.S32.HI R140, RZ, 0x1f, R3 ;  /* 0x0000001fff8c7819 */ /* 0x000fe20000011403 */
[----:B------:R3:W-:Y:S01]  /*8290*/  STL [R1+0x7c], R3 ;  /* 0x00007c0301007387 */ /* 0x0007e20000100800 */
[----:B------:R-:W-:-:S02]  /*82a0*/  LOP3.LUT R229, R229, 0xffffff7f, RZ, 0xc0, !PT ;  /* 0xffffff7fe5e57812 */ /* 0x000fc400078ec0ff */
[----:B------:R-:W-:Y:S01]  /*82b0*/  MOV R144, 0x86c0 ;  /* 0x000086c000907802 */ /* 0x000fe20000000f00 */
[----:B------:R-:W-:-:S04]  /*82c0*/  IMAD R0, R140, c[0x0][0x1e0], RZ ;  /* 0x000078008c007a24 */ /* 0x000fc800078e02ff */
[C---:B------:R-:W-:Y:S02]  /*82d0*/  IMAD R0, R3.reuse, c[0x0][0x1e4], R0 ;  /* 0x0000790003007a24 */ /* 0x040fe400078e0200 */
[----:B-1----:R-:W-:-:S04]  /*82e0*/  IMAD.WIDE.U32 R10, R3, c[0x0][0x1e0], RZ ;  /* 0x00007800030a7a25 */ /* 0x002fc800078e00ff */
[----:B------:R-:W-:Y:S01]  /*82f0*/  IMAD.IADD R11, R11, 0x1, R0 ;  /* 0x000000010b0b7824 */ /* 0x000fe200078e0200 */
[----:B--2---:R-:W-:-:S03]  /*8300*/  SHF.R.S32.HI R141, RZ, 0x1f, R14 ;  /* 0x0000001fff8d7819 */ /* 0x004fc6000001140e */
[----:B------:R-:W-:Y:S01]  /*8310*/  IMAD.WIDE.U32 R10, R14, c[0x0][0x1f0], R10 ;  /* 0x00007c000e0a7a25 */ /* 0x000fe200078e000a */
[----:B------:R-:W-:Y:S03]  /*8320*/  STL [R1+0x70], R14 ;  /* 0x0000700e01007387 */ /* 0x000fe60000100800 */
[----:B---3--:R-:W-:Y:S01]  /*8330*/  IMAD R3, R141, c[0x0][0x1f0], RZ ;  /* 0x00007c008d037a24 */ /* 0x008fe200078e02ff */
[----:B------:R-:W-:-:S03]  /*8340*/  IADD3 R0, P0, R30, R10, RZ ;  /* 0x0000000a1e007210 */ /* 0x000fc60007f1e0ff */
[----:B------:R-:W-:-:S05]  /*8350*/  IMAD R3, R14, c[0x0][0x1f4], R3 ;  /* 0x00007d000e037a24 */ /* 0x000fca00078e0203 */
[----:B------:R-:W-:Y:S01]  /*8360*/  IADD3.X R11, R15, R11, R3, P0, !PT ;  /* 0x0000000b0f0b7210 */ /* 0x000fe200007fe403 */
[----:B------:R-:W-:Y:S01]  /*8370*/  IMAD.SHL.U32 R3, R12, 0x40, RZ ;  /* 0x000000400c037824 */ /* 0x000fe200078e00ff */
[----:B------:R-:W-:-:S04]  /*8380*/  LEA R10, P0, R0, c[0x0][0x1c8], 0x1 ;  /* 0x00007200000a7a11 */ /* 0x000fc800078008ff */
[----:B------:R-:W-:Y:S01]  /*8390*/  LEA.HI.X R0, R0, c[0x0][0x1cc], R11, 0x1, P0 ;  /* 0x0000730000007a11 */ /* 0x000fe200000f0c0b */
[----:B------:R-:W-:Y:S01]  /*83a0*/  SHFL.IDX PT, R14, R10, RZ, 0x181f ;  /* 0x00181fff0a0e7589 */ /* 0x000fe200000e0000 */
[----:B------:R-:W-:Y:S02]  /*83b0*/  LOP3.LUT R3, R3, 0x1c0, RZ, 0xc0, !PT ;  /* 0x000001c003037812 */ /* 0x000fe400078ec0ff */
[----:B------:R-:W-:Y:S01]  /*83c0*/  ISETP.GT.AND P0, PT, R116, 0x20, PT ;  /* 0x000000207400780c */ /* 0x000fe20003f04270 */
[----:B------:R-:W1:Y:S01]  /*83d0*/  SHFL.IDX PT, R15, R0, RZ, 0x181f ;  /* 0x00181fff000f7589 */ /* 0x000e6200000e0000 */
[----:B------:R-:W-:Y:S02]  /*83e0*/  LOP3.LUT R4, R3, 0x38, R28, 0xf8, !PT ;  /* 0x0000003803047812 */ /* 0x000fe400078ef81c */
[----:B------:R-:W-:Y:S01]  /*83f0*/  SHF.R.U32.HI R3, RZ, 0x3, R3 ;  /* 0x00000003ff037819 */ /* 0x000fe20000011603 */
[----:B------:R-:W-:Y:S03]  /*8400*/  SHFL.IDX PT, R12, R10, 0x1, 0x181f ;  /* 0x00381f000a0c7f89 */ /* 0x000fe600000e0000 */
[----:B------:R-:W-:Y:S01]  /*8410*/  LOP3.LUT R4, R4, R3, RZ, 0x3c, !PT ;  /* 0x0000000304047212 */ /* 0x000fe200078e3cff */
[----:B------:R-:W2:Y:S01]  /*8420*/  SHFL.IDX PT, R13, R0, 0x1, 0x181f ;  /* 0x00381f00000d7f89 */ /* 0x000ea200000e0000 */
[----:B------:R-:W-:-:S03]  /*8430*/  IMAD.SHL.U32 R3, R18, 0x8, RZ ;  /* 0x0000000812037824 */ /* 0x000fc600078e00ff */
[----:B------:R-:W-:Y:S02]  /*8440*/  SHFL.IDX PT, R10, R10, 0x2, 0x181f ;  /* 0x00581f000a0a7f89 */ /* 0x000fe400000e0000 */
[----:B------:R-:W-:Y:S02]  /*8450*/  LOP3.LUT R137, R4, 0xfffffe00, R3, 0xf8, !PT ;  /* 0xfffffe0004897812 */ /* 0x000fe400078ef803 */
[----:B------:R3:W4:Y:S01]  /*8460*/  SHFL.IDX PT, R11, R0, 0x2, 0x181f ;  /* 0x00581f00000b7f89 */ /* 0x00072200000e0000 */
[----:B------:R-:W-:Y:S02]  /*8470*/  SHF.R.U32.HI R4, RZ, 0x3, R19 ;  /* 0x00000003ff047819 */ /* 0x000fe40000011613 */
[----:B------:R-:W-:Y:S01]  /*8480*/  @P1 IMAD.SHL.U32 R3, R137, 0x2, RZ ;  /* 0x0000000289031824 */ /* 0x000fe200078e00ff */
[----:B---3--:R-:W-:Y:S01]  /*8490*/  LEA.HI R0, R7, R16, RZ, 0x3 ;  /* 0x0000001007007211 */ /* 0x008fe200078f18ff */
[----:B-1----:R-:W-:-:S03]  /*84a0*/  @P2 IMAD.WIDE R16, R28, 0x2, R14 ;  /* 0x000000021c102825 */ /* 0x002fc600078e020e */
[----:B------:R-:W-:Y:S01]  /*84b0*/  LOP3.LUT R18, R0, 0xfffffff8, RZ, 0xc0, !PT ;  /* 0xfffffff800127812 */ /* 0x000fe200078ec0ff */
[----:B------:R-:W-:-:S03]  /*84c0*/  @P2 IMAD.SHL.U32 R0, R137, 0x2, RZ ;  /* 0x0000000289002824 */ /* 0x000fc600078e00ff */
[----:B------:R-:W-:Y:S01]  /*84d0*/  SHF.R.S32.HI R2, RZ, 0x1f, R18 ;  /* 0x0000001fff027819 */ /* 0x000fe20000011412 */
[----:B------:R-:W-:Y:S01]  /*84e0*/  @P2 IMAD.WIDE R14, R18, 0x2, R14 ;  /* 0x00000002120e2825 */ /* 0x000fe200078e020e */
[----:B------:R2:W-:Y:S04]  /*84f0*/  @P2 LDGSTS.E.BYPASS.LTC128B.128 [R0+0x5080], [R16.64], !P6 ;  /* 0x0508000010002fae */ /* 0x0005e8000f101d46 */
[----:B------:R1:W-:Y:S04]  /*8500*/  @P2 LDGSTS.E.BYPASS.LTC128B.128 [R0+0x6880], [R14.64], !P5 ;  /* 0x068800000e002fae */ /* 0x0003e8000e901d46 */
[----:B------:R3:W-:Y:S04]  /*8510*/  STL [R1+0xe8], R18 ;  /* 0x0000e81201007387 */ /* 0x0007e80000100800 */
[----:B------:R3:W-:Y:S01]  /*8520*/  STL [R1+0xf0], R2 ;  /* 0x0000f00201007387 */ /* 0x0007e20000100800 */
[----:B--2---:R-:W-:-:S04]  /*8530*/  @P1 IMAD.WIDE R16, R28, 0x2, R12 ;  /* 0x000000021c101825 */ /* 0x004fc800078e020c */
[----:B-1----:R-:W-:Y:S01]  /*8540*/  @P1 IMAD.WIDE R14, R18, 0x2, R12 ;  /* 0x00000002120e1825 */ /* 0x002fe200078e020c */
[----:B------:R1:W-:Y:S03]  /*8550*/  @P1 LDGSTS.E.BYPASS.LTC128B.128 [R3+0x5880], [R16.64], !P6 ;  /* 0x0588000010031fae */ /* 0x0003e6000f101d46 */
[----:B------:R-:W-:Y:S01]  /*8560*/  @P0 IMAD.SHL.U32 R0, R137, 0x2, RZ ;  /* 0x0000000289000824 */ /* 0x000fe200078e00ff */
[----:B------:R1:W-:Y:S01]  /*8570*/  @P1 LDGSTS.E.BYPASS.LTC128B.128 [R3+0x7080], [R14.64], !P5 ;  /* 0x070800000e031fae */ /* 0x0003e2000e901d46 */
[----:B----4-:R-:W-:Y:S01]  /*8580*/  @P0 IMAD.WIDE R12, R28, 0x2, R10 ;  /* 0x000000021c0c0825 */ /* 0x010fe200078e020a */
[----:B------:R-:W-:-:S03]  /*8590*/  ISETP.GT.AND P1, PT, R26, 0x2f, PT ;  /* 0x0000002f1a00780c */ /* 0x000fc60003f24270 */
[----:B------:R-:W-:Y:S01]  /*85a0*/  @P0 IMAD.WIDE R10, R18, 0x2, R10 ;  /* 0x00000002120a0825 */ /* 0x000fe200078e020a */
[----:B------:R2:W-:Y:S04]  /*85b0*/  @P0 LDGSTS.E.BYPASS.LTC128B.128 [R0+0x6080], [R12.64], !P6 ;  /* 0x060800000c000fae */ /* 0x0005e8000f101d46 */
[----:B------:R2:W-:Y:S01]  /*85c0*/  @P0 LDGSTS.E.BYPASS.LTC128B.128 [R0+0x7880], [R10.64], !P5 ;  /* 0x078800000a000fae */ /* 0x0005e2000e901d46 */
[----:B------:R-:W-:-:S03]  /*85d0*/  LOP3.LUT P0, RZ, R21, 0x2, RZ, 0xc0, !PT ;  /* 0x0000000215ff7812 */ /* 0x000fc6000780c0ff */
[----:B------:R-:W0:Y:S01]  /*85e0*/  LDGDEPBAR ;  /* 0x00000000000079af */ /* 0x000e220000000000 */
[----:B------:R-:W-:Y:S01]  /*85f0*/  @P1 LOP3.LUT R229, R229, 0x80, RZ, 0xfc, !PT ;  /* 0x00000080e5e51812 */ /* 0x000fe200078efcff */
[----:B-1----:R-:W-:-:S05]  /*8600*/  IMAD.SHL.U32 R3, R25, 0x8, RZ ;  /* 0x0000000819037824 */ /* 0x002fca00078e00ff */
[----:B------:R-:W-:-:S04]  /*8610*/  LOP3.LUT R3, R19, 0x8, R3, 0xf8, !PT ;  /* 0x0000000813037812 */ /* 0x000fc800078ef803 */
[----:B------:R-:W-:Y:S01]  /*8620*/  LOP3.LUT R3, R3, R4, RZ, 0x3c, !PT ;  /* 0x0000000403037212 */ /* 0x000fe200078e3cff */
[----:B------:R-:W-:Y:S01]  /*8630*/  IMAD.MOV.U32 R4, RZ, RZ, 0x10 ;  /* 0x00000010ff047424 */ /* 0x000fe200078e00ff */
[----:B--2---:R-:W-:Y:S02]  /*8640*/  LEA.HI R0, R27, R168, RZ, 0x5 ;  /* 0x000000a81b007211 */ /* 0x004fe400078f28ff */
[----:B------:R-:W-:Y:S01]  /*8650*/  LOP3.LUT R10, R22, R20, RZ, 0xfc, !PT ;  /* 0x00000014160a7212 */ /* 0x000fe200078efcff */
[----:B------:R-:W-:Y:S01]  /*8660*/  IMAD R7, R24, 0x200, R3 ;  /* 0x0000020018077824 */ /* 0x000fe200078e0203 */
[----:B------:R-:W-:Y:S01]  /*8670*/  SEL R4, R4, 0xfffffff0, !P0 ;  /* 0xfffffff004047807 */ /* 0x000fe20004000000 */
[----:B------:R-:W-:-:S05]  /*8680*/  IMAD.SHL.U32 R0, R0, 0x20, RZ ;  /* 0x0000002000007824 */ /* 0x000fca00078e00ff */
[----:B------:R-:W-:-:S04]  /*8690*/  LOP3.LUT R0, R0, 0xfffffc00, RZ, 0xc0, !PT ;  /* 0xfffffc0000007812 */ /* 0x000fc800078ec0ff */
[----:B------:R-:W-:Y:S02]  /*86a0*/  IADD3 R0, R22, R20, R0 ;  /* 0x0000001416007210 */ /* 0x000fe40007ffe000 */
[----:B---3--:R-:W-:Y:S05]  /*86b0*/  CALL.REL.NOINC `($_ZN7cutlass13device_kernelIN5flash19enable_sm80_to_sm89INS1_16FlashAttnFwdSm80INS1_25CollectiveMainloopFwdSm80ILi4ELi1ELb0EN4cute5tupleIJNS5_1CILi128EEENS7_ILi48EEES8_EEELi128ENS_6half_tEfNS_4arch4Sm80ELb0ELb1ELb1ELb1ELb1ELb1ELb1ELb0EEENS1_21CollectiveEpilogueFwdINS6_IJS8_S8_S9_EEENS6_IJNS7_ILi1EEESH_SH_EEESB_SD_Li128ELb1ELb1ELb0ELb0EEENS1_19SingleTileSchedulerILb1ELb0ELb1ELi128EEEEEEEEEvNT_6ParamsE$_ZZN5flash25CollectiveMainloopFwdSm80ILi4ELi1ELb0EN4cute5tupleIJNS1_1CILi128EEENS3_ILi48EEES4_EEELi128EN7cutlass6half_tEfNS7_4arch4Sm80ELb0ELb1ELb1ELb1ELb1ELb1ELb1ELb0EE3mmaINS_16FlashAttnFwdSm80ISB_NS_21CollectiveEpilogueFwdINS2_IJS4_S4_S5_EEENS2_IJNS3_ILi1EEESG_SG_EEES8_SA_Li128ELb1ELb1ELb0ELb0EEENS_19SingleTileSchedulerILb1ELb0ELb1ELi128EEEE13SharedStorageENS1_6TensorINS1_11ArrayEngineIfLm128EEENS1_6LayoutINS2_IJNS2_IJNS3_ILi2EEESR_EEESR_NS3_ILi16EEEEEENS2_IJNS2_IJSG_SR_EEENS3_ILi4EEENS3_ILi8EEEEEEEEEENS_7SoftmaxILi4ELi0EEEEEbRKNSB_6ParamsERT0_RT1_iRKNS_16SeqlenInfoQKNewKILb1ELb1EEENS2_IJiiiiEEERT_ENKUlvE_clEv) ;  /* 0x0001a98000007944 */ /* 0x008fea0003c00000 */
[----:B------:R-:W-:Y:S05]  /*86c0*/  BSYNC B2 ;  /* 0x0000000000027941 */ /* 0x000fea0003800000 */
.L_x_1268:
[----:B------:R-:W2:Y:S01]  /*86d0*/  LDL R28, [R1+0x7c] ;  /* 0x00007c00011c7983 */ /* 0x000ea20000100800 */
[----:B------:R-:W-:-:S04]  /*86e0*/  DEPBAR.LE SB0, 0x0 ;  /* 0x000080000000791a */ /* 0x000fc80000000000 */
[----:B-1----:R-:W3:Y:S04]  /*86f0*/  LDL R32, [R1+0x10] ;  /* 0x0000100001207983 */ /* 0x002ee80000100800 */
[----:B------:R-:W4:Y:S04]  /*8700*/  LDL R11, [R1+0x70] ;  /* 0x00007000010b7983 */ /* 0x000f280000100800 */
[----:B------:R1:W5:Y:S01]  /*8710*/  LDL R120, [R1] ;  /* 0x0000000001787983 */ /* 0x0003620000100800 */
[----:B------:R-:W-:Y:S01]  /*8720*/  WARPSYNC 0xffffffff ;  /* 0xffffffff00007948 */ /* 0x000fe20003800000 */
[----:B------:R-:W-:-:S02]  /*8730*/  SHF.L.U32 R216, R7, 0x1, RZ ;  /* 0x0000000107d87819 */ /* 0x000fc400000006ff */
[----:B------:R-:W-:Y:S01]  /*8740*/  BAR.SYNC.DEFER_BLOCKING 0x0 ;  /* 0x0000000000007b1d */ /* 0x000fe20000010000 */
[----:B------:R-:W-:Y:S02]  /*8750*/  SHF.L.U32 R224, R0, 0x1, RZ ;  /* 0x0000000100e07819 */ /* 0x000fe400000006ff */
[----:B------:R-:W-:-:S03]  /*8760*/  IMAD R0, R4, 0x2, R216 ;  /* 0x0000000204007824 */ /* 0x000fc600078e02d8 */
[----:B------:R-:W1:Y:S04]  /*8770*/  S2R R29, SR_CTAID.Y ;  /* 0x00000000001d7919 */ /* 0x000e680000002600 */
[----:B------:R-:W2:Y:S04]  /*8780*/  LDSM.16.M88.4 R72, [R0+0x5080] ;  /* 0x005080000048783b */ /* 0x000ea80000000200 */
[----:B------:R-:W2:Y:S04]  /*8790*/  LDSM.16.M88.4 R80, [R0+0x5880] ;  /* 0x005880000050783b */ /* 0x000ea80000000200 */
[----:B------:R1:W2:Y:S04]  /*87a0*/  LDSM.16.M88.4 R88, [R0+0x6080] ;  /* 0x006080000058783b */ /* 0x0002a80000000200 */
[----:B------:R2:W2:Y:S04]  /*87b0*/  LDSM.16.M88.4 R16, [R224+0x8080] ;  /* 0x00808000e010783b */ /* 0x0004a80000000200 */
[----:B------:R2:W2:Y:S04]  /*87c0*/  LDSM.16.M88.4 R12, [R224+0xa080] ;  /* 0x00a08000e00c783b */ /* 0x0004a80000000200 */
[----:B------:R2:W2:Y:S04]  /*87d0*/  LDSM.16.M88.4 R48, [R216+0x5080] ;  /* 0x00508000d830783b */ /* 0x0004a80000000200 */
[----:B------:R2:W2:Y:S04]  /*87e0*/  LDSM.16.M88.4 R44, [R216+0x5880] ;  /* 0x00588000d82c783b */ /* 0x0004a80000000200 */
[----:B------:R2:W2:Y:S01]  /*87f0*/  LDSM.16.M88.4 R40, [R216+0x6080] ;  /* 0x00608000d828783b */ /* 0x0004a20000000200 */
[----:B-1----:R-:W-:-:S02]  /*8800*/  IMAD R0, R140, c[0x0][0x208], RZ ;  /* 0x000082008c007a24 */ /* 0x002fc400078e02ff */
[----:B------:R-:W-:Y:S01]  /*8810*/  IMAD.WIDE.U32 R30, R29, c[0x0][0x210], RZ ;  /* 0x000084001d1e7a25 */ /* 0x000fe200078e00ff */
[----:B------:R-:W-:-:S05]  /*8820*/  LEA R226, R9, R224, 0x1 ;  /* 0x000000e009e27211 */ /* 0x000fca00078e08ff */
[----:B------:R1:W1:Y:S04]  /*8830*/  LDSM.16.M88.4 R24, [R226+0x8080] ;  /* 0x00808000e218783b */ /* 0x0002680000000200 */
[----:B------:R1:W1:Y:S01]  /*8840*/  LDSM.16.M88.4 R20, [R226+0xa080] ;  /* 0x00a08000e214783b */ /* 0x0002620000000200 */
[----:B--2---:R-:W-:-:S04]  /*8850*/  IMAD.WIDE.U32 R2, R28, c[0x0][0x208], RZ ;  /* 0x000082001c027a25 */ /* 0x004fc800078e00ff */
[----:B------:R-:W-:Y:S02]  /*8860*/  IMAD R0, R28, c[0x0][0x20c], R0 ;  /* 0x000083001c007a24 */ /* 0x000fe400078e0200 */
[----:B------:R-:W2:Y:S04]  /*8870*/  S2R R28, SR_CTAID.Y ;  /* 0x00000000001c7919 */ /* 0x000ea80000002600 */
[----:B---3--:R3:W-:Y:S01]  /*8880*/  STL [R1+0x8c], R32 ;  /* 0x00008c2001007387 */ /* 0x0087e20000100800 */
[----:B------:R-:W-:Y:S02]  /*8890*/  IMAD.IADD R3, R3, 0x1, R0 ;  /* 0x0000000103037824 */ /* 0x000fe400078e0200 */
[----:B------:R-:W-:Y:S02]  /*88a0*/  IMAD R0, R141, c[0x0][0x218], RZ ;  /* 0x000086008d007a24 */ /* 0x000fe400078e02ff */
[----:B----4-:R-:W-:Y:S01]  /*88b0*/  IMAD.WIDE.U32 R2, R11, c[0x0][0x218], R2 ;  /* 0x000086000b027a25 */ /* 0x010fe200078e0002 */
[----:B--2---:R-:W-:-:S05]  /*88c0*/  SHF.R.S32.HI R28, RZ, 0x1f, R28 ;  /* 0x0000001fff1c7819 */ /* 0x004fca000001141c */
[----:B------:R-:W-:-:S04]  /*88d0*/  IMAD R28, R28, c[0x0][0x210], RZ ;  /* 0x000084001c1c7a24 */ /* 0x000fc800078e02ff */
[----:B------:R-:W-:Y:S01]  /*88e0*/  IMAD R28, R29, c[0x0][0x214], R28 ;  /* 0x000085001d1c7a24 */ /* 0x000fe200078e021c */
[----:B------:R-:W-:Y:S01]  /*88f0*/  IADD3 R2, P1, R30, R2, RZ ;  /* 0x000000021e027210 */ /* 0x000fe20007f3e0ff */
[----:B------:R-:W-:-:S03]  /*8900*/  IMAD R11, R11, c[0x0][0x21c], R0 ;  /* 0x000087000b0b7a24 */ /* 0x000fc600078e0200 */
[----:B------:R-:W-:Y:S02]  /*8910*/  IADD3 R28, R31, R28, RZ ;  /* 0x0000001c1f1c7210 */ /* 0x000fe40007ffe0ff */
[----:B------:R-:W-:Y:S02]  /*8920*/  IADD3 R0, R216, 0x5080, RZ ;  /* 0x00005080d8007810 */ /* 0x000fe40007ffe0ff */
[----:B------:R-:W-:Y:S02]  /*8930*/  LEA R7, P0, R2, c[0x0][0x1f8], 0x1 ;  /* 0x00007e0002077a11 */ /* 0x000fe400078008ff */
[----:B------:R-:W-:Y:S02]  /*8940*/  IADD3.X R3, R28, R3, R11, P1, !PT ;  /* 0x000000031c037210 */ /* 0x000fe40000ffe40b */
[----:B------:R-:W-:Y:S02]  /*8950*/  LEA R223, R4, R0, 0x1 ;  /* 0x0000000004df7211 */ /* 0x000fe400078e08ff */
[----:B------:R-:W-:Y:S01]  /*8960*/  LEA.HI.X R4, R2, c[0x0][0x1fc], R3, 0x1, P0 ;  /* 0x00007f0002047a11 */ /* 0x000fe200000f0c03 */
[----:B------:R-:W-:Y:S05]  /*8970*/  BRA.DIV ~URZ, `(.L_x_1269) ;  /* 0x000167e27f007947 */ /* 0x000fea000b800000 */
[----:B-1-3--:R-:W2:Y:S04]  /*8980*/  LDL R35, [R1+0xa4] ;  /* 0x0000a40001237983 */ /* 0x00aea80000100800 */
[----:B------:R-:W3:Y:S04]  /*8990*/  LDL R30, [R1+0xf4] ;  /* 0x0000f400011e7983 */ /* 0x000ee80000100800 */
[----:B------:R-:W4:Y:S04]  /*89a0*/  LDL R2, [R1+0xe8] ;  /* 0x0000e80001027983 */ /* 0x000f280000100800 */
[----:B------:R-:W1:Y:S04]  /*89b0*/  SHFL.IDX PT, R11, R7, RZ, 0x181f ;  /* 0x00181fff070b7589 */ /* 0x000e6800000e0000 */
[----:B------:R-:W1:Y:S04]  /*89c0*/  SHFL.IDX PT, R33, R4, RZ, 0x181f ;  /* 0x00181fff04217589 */ /* 0x000e6800000e0000 */
[----:B------:R-:W1:Y:S04]  /*89d0*/  SHFL.IDX PT, R32, R7, 0x1, 0x181f ;  /* 0x00381f0007207f89 */ /* 0x000e6800000e0000 */
[----:B------:R-:W1:Y:S01]  /*89e0*/  SHFL.IDX PT, R34, R4, 0x1, 0x181f ;  /* 0x00381f0004227f89 */ /* 0x000e6200000e0000 */
[----:B------:R-:W-:-:S05]  /*89f0*/  IMAD.SHL.U32 R0, R137, 0x2, RZ ;  /* 0x0000000289007824 */ /* 0x000fca00078e00ff */
[----:B------:R1:W-:Y:S01]  /*8a00*/  STL [R1+0x74], R0 ;  /* 0x0000740001007387 */ /* 0x0003e20000100800 */
[C---:B--2---:R-:W-:Y:S01]  /*8a10*/  IMAD.WIDE R36, R35.reuse, 0x2, RZ ;  /* 0x0000000223247825 */ /* 0x044fe200078e02ff */
[----:B------:R-:W-:-:S04]  /*8a20*/  ISETP.GE.AND P1, PT, R35, c[0x0][0x1d4], PT ;  /* 0x0000750023007a0c */ /* 0x000fc80003f26270 */
[-C--:B-1----:R-:W-:Y:S02]  /*8a30*/  IADD3 R28, P0, R11, R36.reuse, RZ ;  /* 0x000000240b1c7210 */ /* 0x082fe40007f1e0ff */
[----:B------:R-:W-:Y:S02]  /*8a40*/  ISETP.LT.OR P3, PT, R116, 0x1, P1 ;  /* 0x000000017400780c */ /* 0x000fe40000f61670 */
[----:B---3--:R-:W-:Y:S01]  /*8a50*/  ISETP.GE.AND P2, PT, R30, c[0x0][0x1d4], PT ;  /* 0x000075001e007a0c */ /* 0x008fe20003f46270 */
[----:B------:R-:W-:Y:S01]  /*8a60*/  IMAD.X R29, R33, 0x1, R37, P0 ;  /* 0x00000001211d7824 */ /* 0x000fe200000e0625 */
[----:B------:R-:W-:Y:S01]  /*8a70*/  IADD3 R30, P0, R32, R36, RZ ;  /* 0x00000024201e7210 */ /* 0x000fe20007f1e0ff */
[----:B----4-:R-:W-:-:S04]  /*8a80*/  IMAD.WIDE R2, R2, 0x2, RZ ;  /* 0x0000000202027825 */ /* 0x010fc800078e02ff */
[----:B------:R-:W-:Y:S01]  /*8a90*/  IMAD.X R31, R34, 0x1, R37, P0 ;  /* 0x00000001221f7824 */ /* 0x000fe200000e0625 */
[----:B------:R-:W-:-:S03]  /*8aa0*/  ISETP.LT.OR P0, PT, R116, 0x1, P2 ;  /* 0x000000017400780c */ /* 0x000fc60001701670 */
[----:B------:R1:W-:Y:S01]  /*8ab0*/  LDGSTS.E.BYPASS.LTC128B.128 [R0+0x2080], [R28.64], !P3 ;  /* 0x020800001c007fae */ /* 0x0003e2000d901d46 */
[----:B------:R-:W-:Y:S01]  /*8ac0*/  ISETP.LT.OR P4, PT, R116, 0x11, P1 ;  /* 0x000000117400780c */ /* 0x000fe20000f81670 */
[----:B------:R-:W-:Y:S01]  /*8ad0*/  IMAD.MOV.U32 R62, RZ, RZ, R2 ;  /* 0x000000ffff3e7224 */ /* 0x000fe200078e0002 */
[--C-:B------:R-:W-:Y:S01]  /*8ae0*/  SHF.R.S32.HI R39, RZ, 0x1f, R35.reuse ;  /* 0x0000001fff277819 */ /* 0x100fe20000011423 */
[----:B------:R-:W-:Y:S01]  /*8af0*/  IMAD.MOV.U32 R38, RZ, RZ, R35 ;  /* 0x000000ffff267224 */ /* 0x000fe200078e0023 */
[----:B-1----:R-:W-:-:S05]  /*8b00*/  IADD3 R28, P3, R11, R2, RZ ;  /* 0x000000020b1c7210 */ /* 0x002fca0007f7e0ff */
[----:B------:R-:W-:Y:S01]  /*8b10*/  IMAD.X R29, R33, 0x1, R3, P3 ;  /* 0x00000001211d7824 */ /* 0x000fe200018e0603 */
[----:B------:R-:W-:-:S04]  /*8b20*/  ISETP.LT.OR P3, PT, R116, 0x11, P2 ;  /* 0x000000117400780c */ /* 0x000fc80001761670 */
[----:B------:R1:W-:Y:S04]  /*8b30*/  LDGSTS.E.BYPASS.LTC128B.128 [R0+0x3880], [R28.64], !P0 ;  /* 0x038800001c007fae */ /* 0x0003e8000c101d46 */
[----:B------:R2:W-:Y:S04]  /*8b40*/  LDGSTS.E.BYPASS.LTC128B.128 [R0+0x2880], [R30.64], !P4 ;  /* 0x028800001e007fae */ /* 0x0005e8000e101d46 */
[----:B------:R2:W3:Y:S04]  /*8b50*/  SHFL.IDX PT, R11, R4, 0x2, 0x181f ;  /* 0x00581f00040b7f89 */ /* 0x0004e800000e0000 */
[----:B------:R2:W4:Y:S04]  /*8b60*/  SHFL.IDX PT, R4, R7, 0x2, 0x181f ;  /* 0x00581f0007047f89 */ /* 0x00052800000e0000 */
[----:B------:R2:W-:Y:S01]  /*8b70*/  STL.64 [R1+0xc0], R38 ;  /* 0x0000c02601007387 */ /* 0x0005e20000100a00 */
[----:B-1----:R-:W-:-:S02]  /*8b80*/  IADD3 R28, P0, R32, R2, RZ ;  /* 0x00000002201c7210 */ /* 0x002fc40007f1e0ff */
[----:B------:R-:W-:-:S03]  /*8b90*/  IADD3 R2, R0, 0x2080, RZ ;  /* 0x0000208000027810 */ /* 0x000fc60007ffe0ff */
[----:B------:R-:W-:Y:S02]  /*8ba0*/  IMAD.X R29, R34, 0x1, R3, P0 ;  /* 0x00000001221d7824 */ /* 0x000fe400000e0603 */
[----:B------:R2:W-:Y:S04]  /*8bb0*/  STL [R1+0x78], R2 ;  /* 0x0000780201007387 */ /* 0x0005e80000100800 */
[----:B------:R2:W-:Y:S01]  /*8bc0*/  LDGSTS.E.BYPASS.LTC128B.128 [R0+0x4080], [R28.64], !P3 ;  /* 0x040800001c007fae */ /* 0x0005e2000d901d46 */
[----:B------:R-:W-:Y:S01]  /*8bd0*/  PLOP3.LUT P0, PT, P2, PT, PT, 0x80, 0x0 ;  /* 0x000000000000781c */ /* 0x000fe2000170f070 */
[----:B------:R-:W-:Y:S02]  /*8be0*/  IMAD.MOV.U32 R60, RZ, RZ, R36 ;  /* 0x000000ffff3c7224 */ /* 0x000fe400078e0024 */
[----:B------:R-:W-:-:S02]  /*8bf0*/  IMAD.MOV.U32 R63, RZ, RZ, R37 ;  /* 0x000000ffff3f7224 */ /* 0x000fc400078e0025 */
[----:B------:R-:W-:Y:S02]  /*8c00*/  IMAD.MOV.U32 R61, RZ, RZ, R3 ;  /* 0x000000ffff3d7224 */ /* 0x000fe400078e0003 */
.L_x_1436:
[----:B--234-:R-:W2:Y:S01]  /*8c10*/  LDL R0, [R1+0x74] ;  /* 0x0000740001007983 */ /* 0x01cea20000100800 */
[C---:B------:R-:W-:Y:S01]  /*8c20*/  ISETP.LT.OR P3, PT, R116.reuse, 0x21, P1 ;  /* 0x000000217400780c */ /* 0x040fe20000f61670 */
[----:B------:R-:W-:Y:S01]  /*8c30*/  HMMA.16816.F32 R36, R12, R48, RZ ;  /* 0x000000300c24723c */ /* 0x000fe200000018ff */
[----:B------:R-:W-:Y:S01]  /*8c40*/  ISETP.LT.OR P1, PT, R116, 0x21, P0 ;  /* 0x000000217400780c */ /* 0x000fe20000721670 */
[----:B------:R-:W-:Y:S01]  /*8c50*/  IMAD R225, R8, 0x2, R224 ;  /* 0x0000000208e17824 */ /* 0x000fe200078e02e0 */
[----:B------:R-:W-:Y:S02]  /*8c60*/  IADD3 R2, P2, R4, R60, RZ ;  /* 0x0000003c04027210 */ /* 0x000fe40007f5e0ff */
[----:B------:R-:W-:-:S03]  /*8c70*/  LEA R222, R6, R216, 0x1 ;  /* 0x000000d806de7211 */ /* 0x000fc600078e08ff */
[----:B------:R-:W-:Y:S01]  /*8c80*/  HMMA.16816.F32 R32, R12, R44, RZ ;  /* 0x0000002c0c20723c */ /* 0x000fe200000018ff */
[----:B------:R-:W-:-:S07]  /*8c90*/  IMAD.X R3, R11, 0x1, R63, P2 ;  /* 0x000000010b037824 */ /* 0x000fce00010e063f */
[C---:B------:R-:W-:Y:S08]  /*8ca0*/  HMMA.16816.F32 R28, R12.reuse, R40, RZ ;  /* 0x000000280c1c723c */ /* 0x040ff000000018ff */
[C---:B------:R-:W-:Y:S08]  /*8cb0*/  HMMA.16816.F32 R52, R12.reuse, R50, RZ ;  /* 0x000000320c34723c */ /* 0x040ff000000018ff */
[C---:B------:R-:W-:Y:S08]  /*8cc0*/  HMMA.16816.F32 R56, R12.reuse, R46, RZ ;  /* 0x0000002e0c38723c */ /* 0x040ff000000018ff */
[----:B------:R-:W-:Y:S07]  /*8cd0*/  HMMA.16816.F32 R64, R12, R42, RZ ;  /* 0x0000002a0c40723c */ /* 0x000fee00000018ff */
[----:B------:R-:W-:Y:S01]  /*8ce0*/  IADD3 R12, P0, R4, R62, RZ ;  /* 0x0000003e040c7210 */ /* 0x000fe20007f1e0ff */
[----:B------:R-:W-:Y:S04]  /*8cf0*/  HMMA.16816.F32 R68, R16, R48, RZ ;  /* 0x000000301044723c */ /* 0x000fe800000018ff */
[----:B------:R-:W-:-:S04]  /*8d00*/  IMAD.X R13, R11, 0x1, R61, P0 ;  /* 0x000000010b0d7824 */ /* 0x000fc800000e063d */
[C---:B------:R-:W-:Y:S08]  /*8d10*/  HMMA.16816.F32 R76, R16.reuse, R44, RZ ;  /* 0x0000002c104c723c */ /* 0x040ff000000018ff */
[C---:B------:R-:W-:Y:S08]  /*8d20*/  HMMA.16816.F32 R48, R16.reuse, R50, RZ ;  /* 0x000000321030723c */ /* 0x040ff000000018ff */
[C---:B------:R-:W-:Y:S08]  /*8d30*/  HMMA.16816.F32 R84, R16.reuse, R40, RZ ;  /* 0x000000281054723c */ /* 0x040ff000000018ff */
[C---:B------:R-:W-:Y:S08]  /*8d40*/  HMMA.16816.F32 R44, R16.reuse, R46, RZ ;  /* 0x0000002e102c723c */ /* 0x040ff000000018ff */
[----:B------:R-:W-:Y:S08]  /*8d50*/  HMMA.16816.F32 R96, R16, R42, RZ ;  /* 0x0000002a1060723c */ /* 0x000ff000000018ff */
[C---:B------:R-:W-:Y:S08]  /*8d60*/  HMMA.16816.F32 R112, R20.reuse, R72, R36 ;  /* 0x000000481470723c */ /* 0x040ff00000001824 */
[C---:B------:R-:W-:Y:S08]  /*8d70*/  HMMA.16816.F32 R108, R20.reuse, R80, R32 ;  /* 0x00000050146c723c */ /* 0x040ff00000001820 */
[C---:B------:R-:W-:Y:S08]  /*8d80*/  HMMA.16816.F32 R92, R20.reuse, R74, R52 ;  /* 0x0000004a145c723c */ /* 0x040ff00000001834 */
[C---:B------:R-:W-:Y:S08]  /*8d90*/  HMMA.16816.F32 R104, R20.reuse, R88, R28 ;  /* 0x000000581468723c */ /* 0x040ff0000000181c */
[C---:B------:R-:W-:Y:S08]  /*8da0*/  HMMA.16816.F32 R100, R20.reuse, R82, R56 ;  /* 0x000000521464723c */ /* 0x040ff00000001838 */
[----:B------:R-:W-:Y:S01]  /*8db0*/  HMMA.16816.F32 R52, R20, R90, R64 ;  /* 0x0000005a1434723c */ /* 0x000fe20000001840 */
[----:B------:R-:W-:-:S02]  /*8dc0*/  IMAD R227, R8, 0x2, R226 ;  /* 0x0000000208e37824 */ /* 0x000fc400078e02e2 */
[----:B------:R-:W-:-:S05]  /*8dd0*/  IMAD R221, R6, 0x2, R223 ;  /* 0x0000000206dd7824 */ /* 0x000fca00078e02df */
[C---:B------:R-:W-:Y:S01]  /*8de0*/  HMMA.16816.F32 R64, R24.reuse, R74, R48 ;  /* 0x0000004a1840723c */ /* 0x040fe20000001830 */
[----:B------:R-:W-:Y:S01]  /*8df0*/  @!PT LDS RZ, [RZ] ;  /* 0x00000000fffff984 */ /* 0x000fe20000000800 */
[----:B------:R-:W-:Y:S01]  /*8e00*/  @!PT LDS RZ, [RZ] ;  /* 0x00000000fffff984 */ /* 0x000fe20000000800 */
[----:B------:R-:W-:Y:S01]  /*8e10*/  @!PT LDS RZ, [RZ] ;  /* 0x00000000fffff984 */ /* 0x000fe20000000800 */
[----:B--2---:R1:W-:Y:S04]  /*8e20*/  LDGSTS.E.BYPASS.LTC128B.128 [R0+0x3080], [R2.64], !P3 ;  /* 0x0308000002007fae */ /* 0x0043e8000d901d46 */
[----:B------:R1:W-:Y:S04]  /*8e30*/  LDGSTS.E.BYPASS.LTC128B.128 [R0+0x4880], [R12.64], !P1 ;  /* 0x048800000c007fae */ /* 0x0003e8000c901d46 */
[----:B------:R-:W-:Y:S04]  /*8e40*/  LDSM.16.M88.4 R16, [R225+0xa080] ;  /* 0x00a08000e110783b */ /* 0x000fe80000000200 */
[----:B------:R-:W2:Y:S04]  /*8e50*/  LDSM.16.M88.4 R36, [R222+0x5080] ;  /* 0x00508000de24783b */ /* 0x000ea80000000200 */
[----:B------:R-:W3:Y:S04]  /*8e60*/  LDSM.16.M88.4 R32, [R222+0x5880] ;  /* 0x00588000de20783b */ /* 0x000ee80000000200 */
[----:B------:R-:W2:Y:S04]  /*8e70*/  LDSM.16.M88.4 R40, [R222+0x6080] ;  /* 0x00608000de28783b */ /* 0x000ea80000000200 */
[----:B------:R-:W2:Y:S01]  /*8e80*/  LDSM.16.M88.4 R20, [R225+0x8080] ;  /* 0x00808000e114783b */ /* 0x000ea20000000200 */
[C---:B------:R-:W-:Y:S03]  /*8e90*/  HMMA.16816.F32 R68, R24.reuse, R72, R68 ;  /* 0x000000481844723c */ /* 0x040fe60000001844 */
[----:B------:R-:W-:Y:S04]  /*8ea0*/  LDSM.16.M88.4 R72, [R221+0x800] ;  /* 0x00080000dd48783b */ /* 0x000fe80000000200 */
[----:B-1----:R-:W4:Y:S01]  /*8eb0*/  LDL R0, [R1+0xb4] ;  /* 0x0000b40001007983 */ /* 0x002f220000100800 */
[C---:B------:R-:W-:Y:S01]  /*8ec0*/  HMMA.16816.F32 R48, R24.reuse, R82, R44 ;  /* 0x000000521830723c */ /* 0x040fe2000000182c */
[----:B------:R-:W-:Y:S01]  /*8ed0*/  LEA R228, R9, R225, 0x1 ;  /* 0x000000e109e47211 */ /* 0x000fe200078e08ff */
[----:B------:R-:W-:Y:S01]  /*8ee0*/  BSSY B0, `(.L_x_1270) ;  /* 0x00000ca000007945 */ /* 0x000fe20003800000 */
[----:B------:R-:W-:Y:S04]  /*8ef0*/  LDSM.16.M88.4 R12, [R227+0xa080] ;  /* 0x00a08000e30c783b */ /* 0x000fe80000000200 */
[----:B------:R-:W1:Y:S01]  /*8f00*/  LDSM.16.M88.4 R44, [R221] ;  /* 0x00000000dd2c783b */ /* 0x000e620000000200 */
[C---:B------:R-:W-:Y:S03]  /*8f10*/  HMMA.16816.F32 R60, R24.reuse, R80, R76 ;  /* 0x00000050183c723c */ /* 0x040fe6000000184c */
[----:B------:R-:W1:Y:S04]  /*8f20*/  LDSM.16.M88.4 R76, [R221+0x1000] ;  /* 0x00100000dd4c783b */ /* 0x000e680000000200 */
[----:B------:R-:W1:Y:S01]  /*8f30*/  LDSM.16.M88.4 R28, [R227+0x8080] ;  /* 0x00808000e31c783b */ /* 0x000e620000000200 */
[C---:B------:R-:W-:Y:S03]  /*8f40*/  HMMA.16816.F32 R56, R24.reuse, R88, R84 ;  /* 0x000000581838723c */ /* 0x040fe60000001854 */
[----:B------:R-:W0:Y:S05]  /*8f50*/  LDGDEPBAR ;  /* 0x00000000000079af */ /* 0x000e2a0000000000 */
[----:B------:R-:W-:Y:S01]  /*8f60*/  HMMA.16816.F32 R80, R24, R90, R96 ;  /* 0x0000005a1850723c */ /* 0x000fe20000001860 */
[----:B------:R-:W-:Y:S07]  /*8f70*/  LDSM.16.M88.4 R24, [R224+0xe080] ;  /* 0x00e08000e018783b */ /* 0x000fee0000000200 */
[C---:B--2---:R-:W-:Y:S08]  /*8f80*/  HMMA.16816.F32 R84, R16.reuse, R36, R112 ;  /* 0x000000241054723c */ /* 0x044ff00000001870 */
[C---:B---3--:R-:W-:Y:S08]  /*8f90*/  HMMA.16816.F32 R96, R16.reuse, R32, R108 ;  /* 0x000000201060723c */ /* 0x048ff0000000186c */
[C---:B------:R-:W-:Y:S08]  /*8fa0*/  HMMA.16816.F32 R88, R16.reuse, R38, R92 ;  /* 0x000000261058723c */ /* 0x040ff0000000185c */
[C---:B------:R-:W-:Y:S08]  /*8fb0*/  HMMA.16816.F32 R100, R16.reuse, R34, R100 ;  /* 0x000000221064723c */ /* 0x040ff00000001864 */
[----:B------:R-:W-:Y:S08]  /*8fc0*/  HMMA.16816.F32 R104, R16, R40, R104 ;  /* 0x000000281068723c */ /* 0x000ff00000001868 */
[C---:B------:R-:W-:Y:S08]  /*8fd0*/  HMMA.16816.F32 R92, R20.reuse, R36, R68 ;  /* 0x00000024145c723c */ /* 0x040ff00000001844 */
[----:B------:R-:W-:Y:S01]  /*8fe0*/  HMMA.16816.F32 R64, R20, R38, R64 ;  /* 0x000000261440723c */ /* 0x000fe20000001840 */
[----:B------:R-:W2:Y:S07]  /*8ff0*/  LDSM.16.M88.4 R36, [R216+0x6880] ;  /* 0x00688000d824783b */ /* 0x000eae0000000200 */
[----:B------:R-:W-:Y:S01]  /*9000*/  HMMA.16816.F32 R52, R16, R42, R52 ;  /* 0x0000002a1034723c */ /* 0x000fe20000001834 */
[----:B------:R-:W-:Y:S07]  /*9010*/  LDSM.16.M88.4 R16, [R224+0xc080] ;  /* 0x00c08000e010783b */ /* 0x000fee0000000200 */
[C---:B------:R-:W-:Y:S08]  /*9020*/  HMMA.16816.F32 R108, R20.reuse, R32, R60 ;  /* 0x00000020146c723c */ /* 0x040ff0000000183c */
[C---:B------:R-:W-:Y:S01]  /*9030*/  HMMA.16816.F32 R112, R20.reuse, R34, R48 ;  /* 0x000000221470723c */ /* 0x040fe20000001830 */
[----:B------:R-:W3:Y:S07]  /*9040*/  LDSM.16.M88.4 R32, [R216+0x7080] ;  /* 0x00708000d820783b */ /* 0x000eee0000000200 */
[C---:B------:R-:W-:Y:S01]  /*9050*/  HMMA.16816.F32 R116, R20.reuse, R40, R56 ;  /* 0x000000281474723c */ /* 0x040fe20000001838 */
[----:B------:R-:W-:Y:S07]  /*9060*/  LDSM.16.M88.4 R56, [R223+0x1800] ;  /* 0x00180000df38783b */ /* 0x000fee0000000200 */
[----:B------:R-:W-:Y:S01]  /*9070*/  HMMA.16816.F32 R60, R20, R42, R80 ;  /* 0x0000002a143c723c */ /* 0x000fe20000001850 */
[----:B------:R-:W2:Y:S07]  /*9080*/  LDSM.16.M88.4 R20, [R216+0x7880] ;  /* 0x00788000d814783b */ /* 0x000eae0000000200 */
[C---:B-1----:R-:W-:Y:S08]  /*9090*/  HMMA.16816.F32 R48, R12.reuse, R44, R84 ;  /* 0x0000002c0c30723c */ /* 0x042ff00000001854 */
[C---:B------:R-:W-:Y:S08]  /*90a0*/  HMMA.16816.F32 R68, R12.reuse, R72, R96 ;  /* 0x000000480c44723c */ /* 0x040ff00000001860 */
[C---:B------:R-:W-:Y:S08]  /*90b0*/  HMMA.16816.F32 R40, R12.reuse, R46, R88 ;  /* 0x0000002e0c28723c */ /* 0x040ff00000001858 */
[C---:B------:R-:W-:Y:S08]  /*90c0*/  HMMA.16816.F32 R80, R12.reuse, R74, R100 ;  /* 0x0000004a0c50723c */ /* 0x040ff00000001864 */
[C---:B------:R-:W-:Y:S08]  /*90d0*/  HMMA.16816.F32 R84, R12.reuse, R76, R104 ;  /* 0x0000004c0c54723c */ /* 0x040ff00000001868 */
[----:B------:R-:W-:Y:S01]  /*90e0*/  HMMA.16816.F32 R100, R12, R78, R52 ;  /* 0x0000004e0c64723c */ /* 0x000fe20000001834 */
[----:B------:R-:W-:Y:S04]  /*90f0*/  LDSM.16.M88.4 R12, [R226+0xe080] ;  /* 0x00e08000e20c783b */ /* 0x000fe80000000200 */
[----:B------:R-:W1:Y:S03]  /*9100*/  LDSM.16.M88.4 R52, [R223+0x2000] ;  /* 0x00200000df34783b */ /* 0x000e660000000200 */
[C---:B------:R-:W-:Y:S01]  /*9110*/  HMMA.16816.F32 R104, R28.reuse, R46, R64 ;  /* 0x0000002e1c68723c */ /* 0x040fe20000001840 */
[----:B------:R-:W1:Y:S07]  /*9120*/  LDSM.16.M88.4 R64, [R223+0x2800] ;  /* 0x00280000df40783b */ /* 0x000e6e0000000200 */
[C---:B------:R-:W-:Y:S08]  /*9130*/  HMMA.16816.F32 R92, R28.reuse, R44, R92 ;  /* 0x0000002c1c5c723c */ /* 0x040ff0000000185c */
[C---:B------:R-:W-:Y:S08]  /*9140*/  HMMA.16816.F32 R108, R28.reuse, R72, R108 ;  /* 0x000000481c6c723c */ /* 0x040ff0000000186c */
[C---:B------:R-:W-:Y:S08]  /*9150*/  HMMA.16816.F32 R112, R28.reuse, R74, R112 ;  /* 0x0000004a1c70723c */ /* 0x040ff00000001870 */
[C---:B------:R-:W-:Y:S08]  /*9160*/  HMMA.16816.F32 R116, R28.reuse, R76, R116 ;  /* 0x0000004c1c74723c */ /* 0x040ff00000001874 */
[----:B------:R-:W-:Y:S01]  /*9170*/  HMMA.16816.F32 R96, R28, R78, R60 ;  /* 0x0000004e1c60723c */ /* 0x000fe2000000183c */
[----:B------:R-:W1:Y:S07]  /*9180*/  LDSM.16.M88.4 R28, [R226+0xc080] ;  /* 0x00c08000e21c783b */ /* 0x000e6e0000000200 */
[C---:B--2---:R-:W-:Y:S08]  /*9190*/  HMMA.16816.F32 R88, R24.reuse, R36, R48 ;  /* 0x000000241858723c */ /* 0x044ff00000001830 */
[C---:B---3--:R-:W-:Y:S08]  /*91a0*/  HMMA.16816.F32 R48, R24.reuse, R32, R68 ;  /* 0x000000201830723c */ /* 0x048ff00000001844 */
[C---:B------:R-:W-:Y:S08]  /*91b0*/  HMMA.16816.F32 R60, R24.reuse, R38, R40 ;  /* 0x00000026183c723c */ /* 0x040ff00000001828 */
[C---:B------:R-:W-:Y:S08]  /*91c0*/  HMMA.16816.F32 R44, R24.reuse, R34, R80 ;  /* 0x00000022182c723c */ /* 0x040ff00000001850 */
[----:B------:R-:W-:Y:S08]  /*91d0*/  HMMA.16816.F32 R40, R24, R20, R84 ;  /* 0x000000141828723c */ /* 0x000ff00000001854 */
[C---:B------:R-:W-:Y:S08]  /*91e0*/  HMMA.16816.F32 R80, R16.reuse, R36, R92 ;  /* 0x000000241050723c */ /* 0x040ff0000000185c */
[C---:B------:R-:W-:Y:S08]  /*91f0*/  HMMA.16816.F32 R76, R16.reuse, R38, R104 ;  /* 0x00000026104c723c */ /* 0x040ff00000001868 */
[----:B------:R-:W-:Y:S08]  /*9200*/  HMMA.16816.F32 R68, R16, R32, R108 ;  /* 0x000000201044723c */ /* 0x000ff0000000186c */
[----:B------:R-:W-:Y:S01]  /*9210*/  HMMA.16816.F32 R72, R24, R22, R100 ;  /* 0x000000161848723c */ /* 0x000fe20000001864 */
[----:B------:R-:W-:Y:S07]  /*9220*/  LDSM.16.M88.4 R24, [R225+0xe080] ;  /* 0x00e08000e118783b */ /* 0x000fee0000000200 */
[----:B------:R-:W-:Y:S01]  /*9230*/  HMMA.16816.F32 R36, R16, R34, R112 ;  /* 0x000000221024723c */ /* 0x000fe20000001870 */
[----:B----4-:R-:W-:-:S07]  /*9240*/  ISETP.GT.AND P0, PT, R143, R0, PT ;  /* 0x000000008f00720c */ /* 0x010fce0003f04270 */
[C---:B------:R-:W-:Y:S08]  /*9250*/  HMMA.16816.F32 R32, R16.reuse, R20, R116 ;  /* 0x000000141020723c */ /* 0x040ff00000001874 */
[----:B------:R-:W-:Y:S01]  /*9260*/  HMMA.16816.F32 R16, R16, R22, R96 ;  /* 0x000000161010723c */ /* 0x000fe20000001860 */
[----:B------:R-:W-:Y:S07]  /*9270*/  LDSM.16.M88.4 R20, [R225+0xc080] ;  /* 0x00c08000e114783b */ /* 0x000fee0000000200 */
[C---:B-1----:R-:W-:Y:S01]  /*9280*/  HMMA.16816.F32 R116, R12.reuse, R52, R48 ;  /* 0x000000340c74723c */ /* 0x042fe20000001830 */
[----:B------:R-:W1:Y:S07]  /*9290*/  LDSM.16.M88.4 R48, [R222+0x6880] ;  /* 0x00688000de30783b */ /* 0x000e6e0000000200 */
[C---:B------:R-:W-:Y:S01]  /*92a0*/  HMMA.16816.F32 R112, R12.reuse, R54, R44 ;  /* 0x000000360c70723c */ /* 0x040fe2000000182c */
[----:B------:R-:W2:Y:S07]  /*92b0*/  LDSM.16.M88.4 R44, [R222+0x7080] ;  /* 0x00708000de2c783b */ /* 0x000eae0000000200 */
[C---:B------:R-:W-:Y:S01]  /*92c0*/  HMMA.16816.F32 R108, R12.reuse, R64, R40 ;  /* 0x000000400c6c723c */ /* 0x040fe20000001828 */
[----:B------:R-:W3:Y:S07]  /*92d0*/  LDSM.16.M88.4 R40, [R222+0x7880] ;  /* 0x00788000de28783b */ /* 0x000eee0000000200 */
[C---:B------:R-:W-:Y:S08]  /*92e0*/  HMMA.16816.F32 R88, R12.reuse, R56, R88 ;  /* 0x000000380c58723c */ /* 0x040ff00000001858 */
[----:B------:R-:W-:Y:S08]  /*92f0*/  HMMA.16816.F32 R84, R12, R58, R60 ;  /* 0x0000003a0c54723c */ /* 0x000ff0000000183c */
[C---:B------:R-:W-:Y:S08]  /*9300*/  HMMA.16816.F32 R104, R28.reuse, R56, R80 ;  /* 0x000000381c68723c */ /* 0x040ff00000001850 */
[C---:B------:R-:W-:Y:S08]  /*9310*/  HMMA.16816.F32 R100, R28.reuse, R58, R76 ;  /* 0x0000003a1c64723c */ /* 0x040ff0000000184c */
[----:B------:R-:W-:Y:S08]  /*9320*/  HMMA.16816.F32 R96, R28, R52, R68 ;  /* 0x000000341c60723c */ /* 0x000ff00000001844 */
[----:B------:R-:W-:Y:S01]  /*9330*/  HMMA.16816.F32 R60, R12, R66, R72 ;  /* 0x000000420c3c723c */ /* 0x000fe20000001848 */
[----:B------:R-:W-:Y:S07]  /*9340*/  LDSM.16.M88.4 R12, [R228+0xe080] ;  /* 0x00e08000e40c783b */ /* 0x000fee0000000200 */
[C---:B------:R-:W-:Y:S01]  /*9350*/  HMMA.16816.F32 R92, R28.reuse, R54, R36 ;  /* 0x000000361c5c723c */ /* 0x040fe20000001824 */
[----:B------:R-:W4:Y:S07]  /*9360*/  LDSM.16.M88.4 R36, [R221+0x1800] ;  /* 0x00180000dd24783b */ /* 0x000f2e0000000200 */
[C---:B------:R-:W-:Y:S01]  /*9370*/  HMMA.16816.F32 R68, R28.reuse, R64, R32 ;  /* 0x000000401c44723c */ /* 0x040fe20000001820 */
[----:B------:R-:W-:Y:S07]  /*9380*/  LDSM.16.M88.4 R32, [R221+0x2000] ;  /* 0x00200000dd20783b */ /* 0x000fee0000000200 */
[----:B------:R-:W-:Y:S01]  /*9390*/  HMMA.16816.F32 R64, R28, R66, R16 ;  /* 0x000000421c40723c */ /* 0x000fe20000001810 */
[----:B------:R-:W2:Y:S04]  /*93a0*/  LDSM.16.M88.4 R16, [R227+0xc080] ;  /* 0x00c08000e310783b */ /* 0x000ea80000000200 */
[----:B------:R-:W3:Y:S01]  /*93b0*/  LDSM.16.M88.4 R28, [R221+0x2800] ;  /* 0x00280000dd1c783b */ /* 0x000ee20000000200 */
[----:B------:R-:W-:-:S04]  /*93c0*/  DEPBAR.LE SB0, 0x0 ;  /* 0x000080000000791a */ /* 0x000fc80000000000 */
[C---:B-1----:R-:W-:Y:S08]  /*93d0*/  HMMA.16816.F32 R88, R24.reuse, R48, R88 ;  /* 0x000000301858723c */ /* 0x042ff00000001858 */
[----:B------:R-:W-:Y:S08]  /*93e0*/  HMMA.16816.F32 R84, R24, R50, R84 ;  /* 0x000000321854723c */ /* 0x000ff00000001854 */
[C---:B------:R-:W-:Y:S08]  /*93f0*/  HMMA.16816.F32 R56, R20.reuse, R48, R104 ;  /* 0x000000301438723c */ /* 0x040ff00000001868 */
[----:B------:R-:W-:Y:S08]  /*9400*/  HMMA.16816.F32 R52, R20, R50, R100 ;  /* 0x000000321434723c */ /* 0x000ff00000001864 */
[C---:B--2---:R-:W-:Y:S08]  /*9410*/  HMMA.16816.F32 R80, R24.reuse, R44, R116 ;  /* 0x0000002c1850723c */ /* 0x044ff00000001874 */
[----:B------:R-:W-:Y:S08]  /*9420*/  HMMA.16816.F32 R76, R24, R46, R112 ;  /* 0x0000002e184c723c */ /* 0x000ff00000001870 */
[----:B------:R-:W-:Y:S08]  /*9430*/  HMMA.16816.F32 R48, R20, R44, R96 ;  /* 0x0000002c1430723c */ /* 0x000ff00000001860 */
[C---:B---3--:R-:W-:Y:S08]  /*9440*/  HMMA.16816.F32 R72, R24.reuse, R40, R108 ;  /* 0x000000281848723c */ /* 0x048ff0000000186c */
[----:B------:R-:W-:Y:S08]  /*9450*/  HMMA.16816.F32 R60, R24, R42, R60 ;  /* 0x0000002a183c723c */ /* 0x000ff0000000183c */
[C---:B------:R-:W-:Y:S08]  /*9460*/  HMMA.16816.F32 R44, R20.reuse, R46, R92 ;  /* 0x0000002e142c723c */ /* 0x040ff0000000185c */
[C---:B------:R-:W-:Y:S08]  /*9470*/  HMMA.16816.F32 R24, R20.reuse, R40, R68 ;  /* 0x000000281418723c */ /* 0x040ff00000001844 */
[----:B------:R-:W-:Y:S08]  /*9480*/  HMMA.16816.F32 R20, R20, R42, R64 ;  /* 0x0000002a1414723c */ /* 0x000ff00000001840 */
[C---:B----4-:R-:W-:Y:S08]  /*9490*/  HMMA.16816.F32 R88, R12.reuse, R36, R88 ;  /* 0x000000240c58723c */ /* 0x050ff00000001858 */
[----:B------:R-:W-:Y:S08]  /*94a0*/  HMMA.16816.F32 R84, R12, R38, R84 ;  /* 0x000000260c54723c */ /* 0x000ff00000001854 */
[C---:B------:R-:W-:Y:S08]  /*94b0*/  HMMA.16816.F32 R64, R16.reuse, R36, R56 ;  /* 0x000000241040723c */ /* 0x040ff00000001838 */
        /* <DEDUP_REMOVED lines=8> */
[----:B------:R-:W-:Y:S01]  /*9540*/  HMMA.16816.F32 R28, R16, R30, R20 ;  /* 0x0000001e101c723c */ /* 0x000fe20000001814 */
[----:B------:R-:W-:Y:S06]  /*9550*/  BAR.SYNC.DEFER_BLOCKING 0x0 ;  /* 0x0000000000007b1d */ /* 0x000fec0000010000 */
[----:B------:R-:W-:Y:S01]  /*9560*/  @!UPT UIADD3 URZ, URZ, URZ, URZ ;  /* 0x0000003f3f3ff290 */ /* 0x000fe2000fffe03f */
[----:B------:R-:W-:Y:S11]  /*9570*/  @!P0 BRA `(.L_x_1271) ;  /* 0x0000060000008947 */ /* 0x000ff60003800000 */
[----:B------:R-:W2:Y:S04]  /*9580*/  LDL R2, [R1+0xc8] ;  /* 0x0000c80001027983 */ /* 0x000ea80000100800 */
[----:B------:R-:W2:Y:S04]  /*9590*/  LDL R3, [R1+0xb8] ;  /* 0x0000b80001037983 */ /* 0x000ea80000100800 */
[----:B------:R-:W3:Y:S04]  /*95a0*/  LDL.64 R122, [R1+0xd0] ;  /* 0x0000d000017a7983 */ /* 0x000ee80000100a00 */
[----:B------:R-:W4:Y:S01]  /*95b0*/  LDL R4, [R1+0xe4] ;  /* 0x0000e40001047983 */ /* 0x000f220000100800 */
[----:B------:R-:W-:-:S02]  /*95c0*/  IMAD.MOV.U32 R0, RZ, RZ, 0x1 ;  /* 0x00000001ff007424 */ /* 0x000fc400078e00ff */
[----:B------:R-:W-:-:S03]  /*95d0*/  IMAD.MOV.U32 R12, RZ, RZ, RZ ;  /* 0x000000ffff0c7224 */ /* 0x000fc600078e00ff */
[----:B------:R-:W-:Y:S02]  /*95e0*/  ISETP.NE.AND P0, PT, R0, c[0x0][0x2b8], PT ;  /* 0x0000ae0000007a0c */ /* 0x000fe40003f05270 */
[C---:B--2---:R-:W-:Y:S02]  /*95f0*/  IADD3 R2, R3.reuse, R142, R2 ;  /* 0x0000008e03027210 */ /* 0x044fe40007ffe002 */
[----:B------:R-:W-:Y:S02]  /*9600*/  ISETP.GT.AND P4, PT, R3, 0x2f, PT ;  /* 0x0000002f0300780c */ /* 0x000fe40003f84270 */
[----:B------:R-:W-:-:S07]  /*9610*/  IADD3 R2, R2, -0x30, RZ ;  /* 0xffffffd002027810 */ /* 0x000fce0007ffe0ff */
[----:B------:R-:W-:-:S04]  /*9620*/  @P0 IMAD.HI.U32 R3, R2, c[0x0][0x2bc], RZ ;  /* 0x0000af0002030a27 */ /* 0x000fc800078e00ff */
[----:B------:R-:W-:Y:S01]  /*9630*/  IMAD.MOV.U32 R0, RZ, RZ, R2 ;  /* 0x000000ffff007224 */ /* 0x000fe200078e0002 */
[----:B------:R-:W-:-:S04]  /*9640*/  @P0 SHF.R.U32.HI R0, RZ, c[0x0][0x2c0], R3 ;  /* 0x0000b000ff000a19 */ /* 0x000fc80000011603 */
[----:B---3--:R-:W-:-:S04]  /*9650*/  @!P4 IADD3 R3, P0, R0, R122, RZ ;  /* 0x0000007a0003c210 */ /* 0x008fc80007f1e0ff */
[----:B----4-:R-:W-:Y:S02]  /*9660*/  @!P4 LEA.HI.X.SX32 R4, R0, R4, 0x1, P0 ;  /* 0x000000040004c211 */ /* 0x010fe400000f0eff */
[----:B------:R-:W-:-:S04]  /*9670*/  @!P4 LEA R6, P0, R3, c[0x0][0x2a0], 0x2 ;  /* 0x0000a8000306ca11 */ /* 0x000fc800078010ff */
[----:B------:R-:W-:-:S05]  /*9680*/  @!P4 LEA.HI.X R7, R3, c[0x0][0x2a4], R4, 0x2, P0 ;  /* 0x0000a9000307ca11 */ /* 0x000fca00000f1404 */
[----:B------:R-:W2:Y:S01]  /*9690*/  @!P4 LDG.E R12, [R6.64] ;  /* 0x00000006060cc981 */ /* 0x000ea2000c1e1900 */
[----:B------:R-:W-:-:S03]  /*96a0*/  IADD3 R0, -R0, RZ, RZ ;  /* 0x000000ff00007210 */ /* 0x000fc60007ffe1ff */
[----:B------:R-:W1:Y:S02]  /*96b0*/  S2R R122, SR_CTAID.Y ;  /* 0x00000000007a7919 */ /* 0x000e640000002600 */
[----:B------:R-:W-:Y:S02]  /*96c0*/  IMAD R11, R0, c[0x0][0x2b8], R2 ;  /* 0x0000ae00000b7a24 */ /* 0x000fe400078e0202 */
[----:B------:R-:W3:Y:S02]  /*96d0*/  S2R R124, SR_CTAID.Y ;  /* 0x00000000007c7919 */ /* 0x000ee40000002600 */
[----:B------:R-:W-:Y:S01]  /*96e0*/  IMAD.WIDE.U32 R2, R11, c[0x0][0x1e0], RZ ;  /* 0x000078000b027a25 */ /* 0x000fe200078e00ff */
[----:B------:R-:W-:Y:S01]  /*96f0*/  SHF.R.S32.HI R0, RZ, 0x1f, R11 ;  /* 0x0000001fff007819 */ /* 0x000fe2000001140b */
[----:B------:R1:W-:Y:S04]  /*9700*/  STL [R1+0x7c], R11 ;  /* 0x00007c0b01007387 */ /* 0x0003e80000100800 */
[----:B------:R-:W-:-:S04]  /*9710*/  IMAD R0, R0, c[0x0][0x1e0], RZ ;  /* 0x0000780000007a24 */ /* 0x000fc800078e02ff */
[----:B------:R-:W-:-:S04]  /*9720*/  IMAD R0, R11, c[0x0][0x1e4], R0 ;  /* 0x000079000b007a24 */ /* 0x000fc800078e0200 */
[----:B------:R-:W-:Y:S01]  /*9730*/  IMAD.IADD R3, R3, 0x1, R0 ;  /* 0x0000000103037824 */ /* 0x000fe200078e0200 */
[----:B-1----:R-:W-:Y:S01]  /*9740*/  SHF.R.S32.HI R11, RZ, 0x1f, R122 ;  /* 0x0000001fff0b7819 */ /* 0x002fe2000001147a */
[----:B---3--:R-:W-:-:S04]  /*9750*/  IMAD.WIDE.U32 R122, R124, c[0x0][0x1e8], RZ ;  /* 0x00007a007c7a7a25 */ /* 0x008fc800078e00ff */
[----:B------:R-:W-:-:S04]  /*9760*/  IMAD R11, R11, c[0x0][0x1e8], RZ ;  /* 0x00007a000b0b7a24 */ /* 0x000fc800078e02ff */
[----:B------:R-:W-:-:S05]  /*9770*/  IMAD R11, R124, c[0x0][0x1ec], R11 ;  /* 0x00007b007c0b7a24 */ /* 0x000fca00078e020b */
[----:B------:R-:W-:Y:S01]  /*9780*/  IADD3 R11, R123, R11, RZ ;  /* 0x0000000b7b0b7210 */ /* 0x000fe20007ffe0ff */
[----:B--2---:R1:W-:Y:S01]  /*9790*/  STL [R1+0x70], R12 ;  /* 0x0000700c01007387 */ /* 0x0043e20000100800 */
[----:B------:R-:W-:Y:S01]  /*97a0*/  SHF.R.S32.HI R0, RZ, 0x1f, R12 ;  /* 0x0000001fff007819 */ /* 0x000fe2000001140c */
        /* <DEDUP_REMOVED lines=8> */
[----:B------:R2:W3:Y:S02]  /*9830*/  SHFL.IDX PT, R13, R4, RZ, 0x181f ;  /* 0x00181fff040d7589 */ /* 0x0004e400000e0000 */
.L_x_1437:
[----:B------:R-:W-:Y:S05]  /*9840*/  BRA.DIV ~URZ, `(.L_x_1273) ;  /* 0x00015f127f007947 */ /* 0x000fea000b800000 */
[----:B------:R-:W4:Y:S04]  /*9850*/  LDL.64 R24, [R1+0xc0] ;  /* 0x0000c00001187983 */ /* 0x000f280000100a00 */
[----:B--2---:R-:W2:Y:S04]  /*9860*/  LDL R2, [R1+0xe8] ;  /* 0x0000e80001027983 */ /* 0x004ea80000100800 */
[----:B---3--:R-:W3:Y:S04]  /*9870*/  LDL R22, [R1+0xa4] ;  /* 0x0000a40001167983 */ /* 0x008ee80000100800 */
[----:B------:R-:W3:Y:S04]  /*9880*/  LDL R21, [R1+0xf4] ;  /* 0x0000f40001157983 */ /* 0x000ee80000100800 */
[----:B------:R-:W3:Y:S04]  /*9890*/  LDL R23, [R1+0xf0] ;  /* 0x0000f00001177983 */ /* 0x000ee80000100800 */
[----:B------:R-:W3:Y:S04]  /*98a0*/  LDL R20, [R1+0x74] ;  /* 0x0000740001147983 */ /* 0x000ee80000100800 */
[----:B------:R-:W1:Y:S04]  /*98b0*/  SHFL.IDX PT, R6, R18, RZ, 0x181f ;  /* 0x00181fff12067589 */ /* 0x000e6800000e0000 */
[----:B------:R-:W1:Y:S04]  /*98c0*/  SHFL.IDX PT, R7, R18, 0x1, 0x181f ;  /* 0x00381f0012077f89 */ /* 0x000e6800000e0000 */
[----:B------:R-:W1:Y:S01]  /*98d0*/  SHFL.IDX PT, R11, R4, 0x1, 0x181f ;  /* 0x00381f00040b7f89 */ /* 0x000e6200000e0000 */
[----:B----4-:R-:W-:-:S02]  /*98e0*/  IMAD.SHL.U32 R19, R24, 0x2, RZ ;  /* 0x0000000218137824 */ /* 0x010fc400078e00ff */
[----:B--2---:R-:W-:Y:S01]  /*98f0*/  IMAD.SHL.U32 R0, R2, 0x2, RZ ;  /* 0x0000000202007824 */ /* 0x004fe200078e00ff */
[----:B------:R-:W-:Y:S02]  /*9900*/  SHF.L.U64.HI R3, R24, 0x1, R25 ;  /* 0x0000000118037819 */ /* 0x000fe40000010219 */
[----:B---3--:R-:W-:Y:S02]  /*9910*/  ISETP.GE.AND P3, PT, R22, c[0x0][0x1d4], PT ;  /* 0x0000750016007a0c */ /* 0x008fe40003f66270 */
[C---:B-1----:R-:W-:Y:S02]  /*9920*/  IADD3 R16, P0, R6.reuse, R19, RZ ;  /* 0x0000001306107210 */ /* 0x042fe40007f1e0ff */
[----:B------:R-:W-:Y:S02]  /*9930*/  ISETP.GE.AND P4, PT, R21, c[0x0][0x1d4], PT ;  /* 0x0000750015007a0c */ /* 0x000fe40003f86270 */
[----:B------:R-:W-:Y:S02]  /*9940*/  IADD3 R12, P2, R6, R0, RZ ;  /* 0x00000000060c7210 */ /* 0x000fe40007f5e0ff */
[----:B------:R-:W-:-:S02]  /*9950*/  SHF.L.U64.HI R2, R2, 0x1, R23 ;  /* 0x0000000102027819 */ /* 0x000fc40000010217 */
[----:B------:R-:W-:Y:S01]  /*9960*/  IADD3 R6, P1, R7, R19, RZ ;  /* 0x0000001307067210 */ /* 0x000fe20007f3e0ff */
[--C-:B------:R-:W-:Y:S01]  /*9970*/  IMAD.X R17, R13, 0x1, R3.reuse, P0 ;  /* 0x000000010d117824 */ /* 0x100fe200000e0603 */
[----:B------:R-:W-:Y:S01]  /*9980*/  IADD3 R14, P0, R7, R0, RZ ;  /* 0x00000000070e7210 */ /* 0x000fe20007f1e0ff */
[--C-:B------:R-:W-:Y:S02]  /*9990*/  IMAD.X R13, R13, 0x1, R2.reuse, P2 ;  /* 0x000000010d0d7824 */ /* 0x100fe400010e0602 */
[C---:B------:R-:W-:Y:S01]  /*99a0*/  IMAD.X R7, R11.reuse, 0x1, R3, P1 ;  /* 0x000000010b077824 */ /* 0x040fe200008e0603 */
[----:B------:R1:W-:Y:S04]  /*99b0*/  LDGSTS.E.BYPASS.LTC128B.128 [R20+0x5080], [R16.64], !P3 ;  /* 0x0508000010147fae */ /* 0x0003e8000d901d46 */
[----:B------:R2:W-:Y:S04]  /*99c0*/  LDGSTS.E.BYPASS.LTC128B.128 [R20+0x6880], [R12.64], !P4 ;  /* 0x068800000c147fae */ /* 0x0005e8000e101d46 */
[----:B------:R3:W-:Y:S04]  /*99d0*/  LDGSTS.E.BYPASS.LTC128B.128 [R20+0x5880], [R6.64], !P3 ;  /* 0x0588000006147fae */ /* 0x0007e8000d901d46 */
[----:B---3--:R3:W5:Y:S04]  /*99e0*/  LDL R7, [R1+0xa0] ;  /* 0x0000a00001077983 */ /* 0x0087680000100800 */
[----:B--2---:R3:W2:Y:S04]  /*99f0*/  SHFL.IDX PT, R12, R4, 0x2, 0x181f ;  /* 0x00581f00040c7f89 */ /* 0x0046a800000e0000 */
[----:B------:R3:W4:Y:S01]  /*9a00*/  SHFL.IDX PT, R4, R18, 0x2, 0x181f ;  /* 0x00581f0012047f89 */ /* 0x00072200000e0000 */
[----:B------:R-:W-:Y:S01]  /*9a10*/  IADD3.X R15, R11, R2, RZ, P0, !PT ;  /* 0x000000020b0f7210 */ /* 0x000fe200007fe4ff */
[----:B------:R-:W-:Y:S01]  /*9a20*/  IMAD.MOV.U32 R6, RZ, RZ, R19 ;  /* 0x000000ffff067224 */ /* 0x000fe200078e0013 */
[----:B------:R-:W-:Y:S01]  /*9a30*/  SEL R11, RZ, 0x10, P3 ;  /* 0x00000010ff0b7807 */ /* 0x000fe20001800000 */
[----:B-1----:R-:W-:-:S02]  /*9a40*/  IMAD.MOV.U32 R16, RZ, RZ, R2 ;  /* 0x000000ffff107224 */ /* 0x002fc400078e0002 */
[----:B------:R1:W-:Y:S02]  /*9a50*/  LDGSTS.E.BYPASS.LTC128B.128 [R20+0x7080], [R14.64], !P4 ;  /* 0x070800000e147fae */ /* 0x0003e4000e101d46 */
[----:B-1----:R-:W-:Y:S01]  /*9a60*/  IMAD.MOV.U32 R15, RZ, RZ, R3 ;  /* 0x000000ffff0f7224 */ /* 0x002fe200078e0003 */
[----:B------:R-:W-:Y:S02]  /*9a70*/  MOV R14, R0 ;  /* 0x00000000000e7202 */ /* 0x000fe40000000f00 */
.L_x_1438:
[----:B--234-:R-:W2:Y:S01]  /*9a80*/  LDL R13, [R1+0x74] ;  /* 0x00007400010d7983 */ /* 0x01cea20000100800 */
[----:B------:R-:W-:Y:S02]  /*9a90*/  IADD3 R0, -R11, 0x10, RZ ;  /* 0x000000100b007810 */ /* 0x000fe40007ffe1ff */
[----:B-----5:R-:W-:Y:S02]  /*9aa0*/  IADD3 R2, -R7, 0x10, RZ ;  /* 0x0000001007027810 */ /* 0x020fe40007ffe1ff */
[----:B------:R-:W-:Y:S02]  /*9ab0*/  LOP3.LUT R0, R0, 0xf, RZ, 0xc0, !PT ;  /* 0x0000000f00007812 */ /* 0x000fe400078ec0ff */
[----:B------:R-:W-:-:S02]  /*9ac0*/  ISETP.NE.U32.AND P3, PT, R11, RZ, PT ;  /* 0x000000ff0b00720c */ /* 0x000fc40003f65070 */
[----:B------:R-:W-:Y:S02]  /*9ad0*/  IADD3 R6, P1, P0, R0, R4, R6 ;  /* 0x0000000400067210 */ /* 0x000fe4000783e006 */
[----:B------:R-:W-:Y:S02]  /*9ae0*/  LOP3.LUT R2, R2, 0xf, RZ, 0xc0, !PT ;  /* 0x0000000f02027812 */ /* 0x000fe400078ec0ff */
[----:B------:R-:W-:Y:S02]  /*9af0*/  ISETP.NE.U32.AND P2, PT, R7, RZ, PT ;  /* 0x000000ff0700720c */ /* 0x000fe40003f45070 */
[----:B------:R-:W-:Y:S02]  /*9b00*/  IADD3.X R7, RZ, R12, R15, P1, P0 ;  /* 0x0000000cff077210 */ /* 0x000fe40000fe040f */
[----:B------:R-:W-:-:S04]  /*9b10*/  IADD3 R2, P1, P0, R2, R4, R14 ;  /* 0x0000000402027210 */ /* 0x000fc8000783e00e */
[----:B------:R-:W-:Y:S01]  /*9b20*/  IADD3.X R3, RZ, R12, R16, P1, P0 ;  /* 0x0000000cff037210 */ /* 0x000fe20000fe0410 */
[----:B------:R-:W-:Y:S01]  /*9b30*/  @!PT LDS RZ, [RZ] ;  /* 0x00000000fffff984 */ /* 0x000fe20000000800 */
[----:B------:R-:W-:Y:S01]  /*9b40*/  @!PT LDS RZ, [RZ] ;  /* 0x00000000fffff984 */ /* 0x000fe20000000800 */
[----:B------:R-:W-:Y:S01]  /*9b50*/  @!PT LDS RZ, [RZ] ;  /* 0x00000000fffff984 */ /* 0x000fe20000000800 */
[----:B--2---:R1:W-:Y:S04]  /*9b60*/  LDGSTS.E.BYPASS.LTC128B.128.ZFILL [R13+0x6080], [R6.64], P3 ;  /* 0x06080000060d7fae */ /* 0x0043e80009941d46 */
[----:B------:R1:W-:Y:S04]  /*9b70*/  LDGSTS.E.BYPASS.LTC128B.128.ZFILL [R13+0x7880], [R2.64], P2 ;  /* 0x07880000020d7fae */ /* 0x0003e80009141d46 */
.L_x_1271:
[----:B------:R-:W-:Y:S05]  /*9b80*/  BSYNC B0 ;  /* 0x0000000000007941 */ /* 0x000fea0003800000 */
.L_x_1270:
[----:B------:R-:W2:Y:S04]  /*9b90*/  LDL R12, [R1+0x4] ;  /* 0x00000400010c7983 */ /* 0x000ea80000100800 */
[----:B------:R-:W3:Y:S01]  /*9ba0*/  LDL R15, [R1+0x8c] ;  /* 0x00008c00010f7983 */ /* 0x000ee20000100800 */
[----:B-----5:R-:W-:Y:S01]  /*9bb0*/  SHF.R.S32.HI R0, RZ, 0x1f, R120 ;  /* 0x0000001fff007819 */ /* 0x020fe20000011478 */
[----:B------:R-:W-:-:S02]  /*9bc0*/  IMAD.MOV.U32 R14, RZ, RZ, 0x1 ;  /* 0x00000001ff0e7424 */ /* 0x000fc400078e00ff */
[----:B------:R-:W0:Y:S01]  /*9bd0*/  LDGDEPBAR ;  /* 0x00000000000079af */ /* 0x000e220000000000 */
[CC--:B-1----:R-:W-:Y:S02]  /*9be0*/  LEA.HI R2, R0.reuse, R120.reuse, RZ, 0x2 ;  /* 0x0000007800027211 */ /* 0x0c2fe400078f10ff */
[----:B------:R-:W-:Y:S02]  /*9bf0*/  LEA.HI R0, R0, R120, RZ, 0x5 ;  /* 0x0000007800007211 */ /* 0x000fe400078f28ff */
[----:B------:R-:W-:Y:S02]  /*9c00*/  LOP3.LUT R2, R2, 0xfffffffc, RZ, 0xc0, !PT ;  /* 0xfffffffc02027812 */ /* 0x000fe400078ec0ff */
[----:B------:R-:W-:Y:S02]  /*9c10*/  LOP3.LUT R4, R0, 0xffffffe0, RZ, 0xc0, !PT ;  /* 0xffffffe000047812 */ /* 0x000fe400078ec0ff */
[----:B------:R-:W-:Y:S01]  /*9c20*/  SHF.R.S32.HI R6, RZ, 0x5, R0 ;  /* 0x00000005ff067819 */ /* 0x000fe20000011400 */
[C---:B------:R-:W-:Y:S01]  /*9c30*/  IMAD.IADD R3, R120.reuse, 0x1, -R2 ;  /* 0x0000000178037824 */ /* 0x040fe200078e0a02 */
[----:B------:R-:W-:Y:S01]  /*9c40*/  SHF.R.S32.HI R7, RZ, 0x1f, R0 ;  /* 0x0000001fff077819 */ /* 0x000fe20000011400 */
[----:B------:R-:W-:-:S03]  /*9c50*/  IMAD.IADD R0, R120, 0x1, -R4 ;  /* 0x0000000178007824 */ /* 0x000fc600078e0a04 */
[----:B------:R-:W-:Y:S02]  /*9c60*/  LEA.HI R4, R7, R6, RZ, 0x2 ;  /* 0x0000000607047211 */ /* 0x000fe400078f10ff */
[----:B------:R-:W-:Y:S02]  /*9c70*/  LEA.HI R2, R3, R3, RZ, 0x1 ;  /* 0x0000000303027211 */ /* 0x000fe400078f08ff */
[----:B------:R-:W-:Y:S02]  /*9c80*/  SHF.R.S32.HI R13, RZ, 0x1f, R0 ;  /* 0x0000001fff0d7819 */ /* 0x000fe40000011400 */
[----:B------:R-:W-:Y:S02]  /*9c90*/  LOP3.LUT R7, R4, 0xffffffc, RZ, 0xc0, !PT ;  /* 0x0ffffffc04077812 */ /* 0x000fe400078ec0ff */
[----:B------:R-:W-:Y:S02]  /*9ca0*/  LOP3.LUT R11, R2, 0x1ffffffe, RZ, 0xc0, !PT ;  /* 0x1ffffffe020b7812 */ /* 0x000fe400078ec0ff */
[----:B------:R-:W-:Y:S01]  /*9cb0*/  LEA.HI R4, R13, R0, RZ, 0x2 ;  /* 0x000000000d047211 */ /* 0x000fe200078f10ff */
[----:B------:R-:W-:-:S02]  /*9cc0*/  IMAD.IADD R6, R6, 0x1, -R7 ;  /* 0x0000000106067824 */ /* 0x000fc400078e0a07 */
[----:B------:R-:W-:Y:S01]  /*9cd0*/  IMAD.IADD R7, R3, 0x1, -R11 ;  /* 0x0000000103077824 */ /* 0x000fe200078e0a0b */
[----:B------:R-:W-:Y:S01]  /*9ce0*/  LOP3.LUT R3, R4, 0x7ffffffc, RZ, 0xc0, !PT ;  /* 0x7ffffffc04037812 */ /* 0x000fe200078ec0ff */
[----:B------:R-:W-:Y:S01]  /*9cf0*/  IMAD.SHL.U32 R2, R2, 0x20, RZ ;  /* 0x0000002002027824 */ /* 0x000fe200078e00ff */
[----:B------:R-:W-:-:S03]  /*9d00*/  SHF.R.S32.HI R17, RZ, 0x2, R4 ;  /* 0x00000002ff117819 */ /* 0x000fc60000011404 */
[----:B------:R-:W-:Y:S01]  /*9d10*/  IMAD.IADD R3, R0, 0x1, -R3 ;  /* 0x0000000100037824 */ /* 0x000fe200078e0a03 */
[----:B------:R-:W-:Y:S01]  /*9d20*/  LOP3.LUT R11, R2, 0xffffffc0, RZ, 0xc0, !PT ;  /* 0xffffffc0020b7812 */ /* 0x000fe200078ec0ff */
[----:B------:R-:W-:Y:S02]  /*9d30*/  IMAD.SHL.U32 R4, R7, 0x8, RZ ;  /* 0x0000000807047824 */ /* 0x000fe400078e00ff */
[----:B------:R-:W-:Y:S02]  /*9d40*/  IMAD.SHL.U32 R16, R6, 0x10, RZ ;  /* 0x0000001006107824 */ /* 0x000fe400078e00ff */
[----:B------:R-:W-:Y:S01]  /*9d50*/  IMAD.SHL.U32 R7, R3, 0x2, RZ ;  /* 0x0000000203077824 */ /* 0x000fe200078e00ff */
[----:B------:R-:W-:Y:S01]  /*9d60*/  STL [R1+0xe0], R17 ;  /* 0x0000e01101007387 */ /* 0x000fe20000100800 */
[----:B------:R-:W-:-:S03]  /*9d70*/  ISETP.NE.AND P0, PT, R14, c[0x0][0x2c4], PT ;  /* 0x0000b1000e007a0c */ /* 0x000fc60003f05270 */
[----:B------:R-:W-:Y:S04]  /*9d80*/  STL [R1+0xdc], R16 ;  /* 0x0000dc1001007387 */ /* 0x000fe80000100800 */
[----:B------:R-:W-:Y:S04]  /*9d90*/  STL [R1+0xd8], R11 ;  /* 0x0000d80b01007387 */ /* 0x000fe80000100800 */
[----:B------:R-:W-:Y:S01]  /*9da0*/  STL [R1+0xb0], R7 ;  /* 0x0000b00701007387 */ /* 0x000fe20000100800 */
[----:B------:R-:W-:-:S03]  /*9db0*/  IMAD.IADD R0, R121, 0x1, R5 ;  /* 0x0000000179007824 */ /* 0x000fc600078e0205 */
[----:B------:R1:W-:Y:S01]  /*9dc0*/  STL [R1+0xcc], R4 ;  /* 0x0000cc0401007387 */ /* 0x0003e20000100800 */
[--C-:B------:R-:W-:Y:S02]  /*9dd0*/  IMAD.IADD R24, R0, 0x1, -R7.reuse ;  /* 0x0000000100187824 */ /* 0x100fe400078e0a07 */
[----:B------:R-:W-:Y:S02]  /*9de0*/  IMAD.IADD R25, R121, 0x1, -R7 ;  /* 0x0000000179197824 */ /* 0x000fe400078e0a07 */
[----:B--2---:R-:W-:-:S05]  /*9df0*/  IMAD R2, R12, 0x80, R17 ;  /* 0x000000800c027824 */ /* 0x004fca00078e0211 */
[----:B------:R-:W-:-:S05]  /*9e00*/  IADD3 R2, R11, R2, R16 ;  /* 0x000000020b027210 */ /* 0x000fca0007ffe010 */
[----:B------:R-:W-:Y:S01]  /*9e10*/  IMAD.IADD R6, R4, 0x1, R2 ;  /* 0x0000000104067824 */ /* 0x000fe200078e0202 */
[----:B------:R-:W-:Y:S02]  /*9e20*/  IADD3 R2, -R7, 0x1, R0 ;  /* 0x0000000107027810 */ /* 0x000fe40007ffe100 */
[----:B-1----:R-:W-:Y:S01]  /*9e30*/  LOP3.LUT R4, RZ, c[0x0][0x324], RZ, 0x33, !PT ;  /* 0x0000c900ff047a12 */ /* 0x002fe200078e33ff */
[----:B------:R-:W-:-:S04]  /*9e40*/  @P0 IMAD.HI.U32 R3, R6, c[0x0][0x2c8], RZ ;  /* 0x0000b20006030a27 */ /* 0x000fc800078e00ff */
[----:B---3--:R-:W-:Y:S01]  /*9e50*/  IMAD.IADD R2, R2, 0x1, -R15 ;  /* 0x0000000102027824 */ /* 0x008fe200078e0a0f */
[----:B------:R-:W-:-:S03]  /*9e60*/  @P0 SHF.R.U32.HI R6, RZ, c[0x0][0x2cc], R3 ;  /* 0x0000b300ff060a19 */ /* 0x000fc60000011603 */
[C---:B------:R-:W-:Y:S01]  /*9e70*/  IMAD.IADD R23, R2.reuse, 0x1, R4 ;  /* 0x0000000102177824 */ /* 0x040fe200078e0204 */
[----:B------:R-:W-:Y:S01]  /*9e80*/  IADD3 R22, R2, c[0x0][0x328], RZ ;  /* 0x0000ca0002167a10 */ /* 0x000fe20007ffe0ff */
[----:B------:R-:W-:Y:S05]  /*9e90*/  BRA.DIV ~URZ, `(.L_x_1274) ;  /* 0x00015db27f007947 */ /* 0x000fea000b800000 */
[----:B------:R1:W2:Y:S02]  /*9ea0*/  SHFL.IDX PT, R3, R6, RZ, 0x1c1f ;  /* 0x001c1fff06037589 */ /* 0x0002a400000e0000 */
.L_x_1439:
[----:B------:R-:W-:Y:S01]  /*9eb0*/  FMUL.FTZ R0, R41, c[0x0][0x320] ;  /* 0x0000c80029007a20 */ /* 0x000fe20000410000 */
[----:B------:R-:W-:Y:S02]  /*9ec0*/  MOV R51, 0x1 ;  /* 0x0000000100337802 */ /* 0x000fe40000000f00 */
[----:B--2---:R-:W-:Y:S01]  /*9ed0*/  IADD3 R2, R22, R3, RZ ;  /* 0x0000000316027210 */ /* 0x004fe20007ffe0ff */
[----:B------:R2:W3:Y:S01]  /*9ee0*/  MUFU.TANH R21, R0 ;  /* 0x0000000000157308 */ /* 0x0004e20000002400 */
[----:B------:R-:W-:Y:S02]  /*9ef0*/  ISETP.LE.AND P0, PT, R51, c[0x0][0x32c], PT ;  /* 0x0000cb0033007a0c */ /* 0x000fe40003f03270 */
[----:B------:R-:W-:Y:S02]  /*9f00*/  LOP3.LUT R229, R229, 0xfffffdff, RZ, 0xc0, !PT ;  /* 0xfffffdffe5e57812 */ /* 0x000fe400078ec0ff */
[----:B------:R-:W-:-:S09]  /*9f10*/  IMNMX R2, R24, R2, PT ;  /* 0x0000000218027217 */ /* 0x000fd20003800200 */
[----:B------:R-:W-:Y:S01]  /*9f20*/  @P0 LOP3.LUT R229, R229, 0x200, RZ, 0xfc, !PT ;  /* 0x00000200e5e50812 */ /* 0x000fe200078efcff */
[----:B--2---:R-:W-:-:S04]  /*9f30*/  FMUL.FTZ R0, R36, c[0x0][0x320] ;  /* 0x0000c80024007a20 */ /* 0x004fc80000410000 */
[----:B------:R2:W4:Y:S02]  /*9f40*/  MUFU.TANH R20, R0 ;  /* 0x0000000000147308 */ /* 0x0005240000002400 */
[----:B--2---:R-:W-:-:S06]  /*9f50*/  FMUL.FTZ R0, R37, c[0x0][0x320] ;  /* 0x0000c80025007a20 */ /* 0x004fcc0000410000 */
[----:B------:R2:W1:Y:S02]  /*9f60*/  MUFU.TANH R19, R0 ;  /* 0x0000000000137308 */ /* 0x0004640000002400 */
        /* <DEDUP_REMOVED lines=18> */
[----:B--2---:R-:W-:Y:S01]  /*a090*/  IADD3 R0, R23, R3, RZ ;  /* 0x0000000317007210 */ /* 0x004fe20007ffe0ff */
[----:B------:R-:W-:Y:S05]  /*a0a0*/  @!P0 BRA `(.L_x_1275) ;  /* 0x0000013000008947 */ /* 0x000fea0003800000 */
[----:B-1-34-:R-:W2:Y:S01]  /*a0b0*/  LDL R4, [R1+0x8c] ;  /* 0x00008c0001047983 */ /* 0x01aea20000100800 */
[----:B------:R-:W-:Y:S01]  /*a0c0*/  BSSY B0, `(.L_x_1276) ;  /* 0x000000d000007945 */ /* 0x000fe20003800000 */
[----:B--2---:R-:W-:-:S04]  /*a0d0*/  IADD3 R3, -R4, R5, R3 ;  /* 0x0000000504037210 */ /* 0x004fc80007ffe103 */
[----:B------:R-:W-:-:S13]  /*a0e0*/  ISETP.GT.AND P0, PT, R3, -0x1, PT ;  /* 0xffffffff0300780c */ /* 0x000fda0003f04270 */
[----:B------:R-:W-:Y:S05]  /*a0f0*/  @P0 BRA `(.L_x_1277) ;  /* 0x0000006000000947 */ /* 0x000fea0003800000 */
[----:B------:R-:W-:Y:S02]  /*a100*/  ISETP.NE.AND P0, PT, R51, c[0x0][0x32c], PT ;  /* 0x0000cb0033007a0c */ /* 0x000fe40003f05270 */
[----:B------:R-:W-:-:S11]  /*a110*/  LOP3.LUT R3, RZ, R3, RZ, 0x33, !PT ;  /* 0x00000003ff037212 */ /* 0x000fd600078e33ff */
[----:B------:R-:W-:-:S05]  /*a120*/  @P0 IMAD.HI.U32 R4, R3, c[0x0][0x330], RZ ;  /* 0x0000cc0003040a27 */ /* 0x000fca00078e00ff */
[----:B------:R-:W-:-:S04]  /*a130*/  @P0 SHF.R.U32.HI R3, RZ, c[0x0][0x334], R4 ;  /* 0x0000cd00ff030a19 */ /* 0x000fc80000011604 */
[----:B------:R-:W-:Y:S01]  /*a140*/  LOP3.LUT R3, RZ, R3, RZ, 0x33, !PT ;  /* 0x00000003ff037212 */ /* 0x000fe200078e33ff */
[----:B------:R-:W-:Y:S05]  /*a150*/  BRA `(.L_x_1278) ;  /* 0x0000003000007947 */ /* 0x000fea0003800000 */
.L_x_1277:
[----:B------:R-:W-:-:S13]  /*a160*/  ISETP.NE.AND P0, PT, R51, c[0x0][0x32c], PT ;  /* 0x0000cb0033007a0c */ /* 0x000fda0003f05270 */
[----:B------:R-:W-:-:S05]  /*a170*/  @P0 IMAD.HI.U32 R4, R3, c[0x0][0x330], RZ ;  /* 0x0000cc0003040a27 */ /* 0x000fca00078e00ff */
[----:B------:R-:W-:Y:S02]  /*a180*/  @P0 SHF.R.U32.HI R3, RZ, c[0x0][0x334], R4 ;  /* 0x0000cd00ff030a19 */ /* 0x000fe40000011604 */
.L_x_1278:
[----:B------:R-:W-:Y:S05]  /*a190*/  BSYNC B0 ;  /* 0x0000000000007941 */ /* 0x000fea0003800000 */
.L_x_1276:
[----:B------:R-:W-:-:S05]  /*a1a0*/  IMAD R3, R3, c[0x0][0x32c], R25 ;  /* 0x0000cb0003037a24 */ /* 0x000fca00078e0219 */
[----:B------:R-:W-:Y:S02]  /*a1b0*/  IADD3 R4, R3, c[0x0][0x32c], RZ ;  /* 0x0000cb0003047a10 */ /* 0x000fe40007ffe0ff */
[----:B------:R-:W-:Y:S02]  /*a1c0*/  IMNMX R0, R0, R3, !PT ;  /* 0x0000000300007217 */ /* 0x000fe40007800200 */
[----:B------:R-:W-:Y:S02]  /*a1d0*/  IMNMX R2, R2, R4, PT ;  /* 0x0000000402027217 */ /* 0x000fe40003800200 */
.L_x_1275:
[----:B-1-34-:R-:W-:Y:S02]  /*a1e0*/  ISETP.GE.AND P0, PT, R121, 0x2, PT ;  /* 0x000000027900780c */ /* 0x01afe40003f06270 */
[----:B------:R-:W-:Y:S02]  /*a1f0*/  LOP3.LUT R229, R229, 0xfffffff7, RZ, 0xc0, !PT ;  /* 0xfffffff7e5e57812 */ /* 0x000fe400078ec0ff */
[C---:B------:R-:W-:Y:S02]  /*a200*/  ISETP.GE.AND P1, PT, R121.reuse, 0x9, PT ;  /* 0x000000097900780c */ /* 0x040fe40003f26270 */
[----:B------:R-:W-:-:S02]  /*a210*/  ISETP.GE.AND P6, PT, R121, 0x19, PT ;  /* 0x000000197900780c */ /* 0x000fc40003fc6270 */
[C---:B------:R-:W-:Y:S02]  /*a220*/  ISETP.GE.AND P5, PT, R121.reuse, 0x1a, PT ;  /* 0x0000001a7900780c */ /* 0x040fe40003fa6270 */
[C---:B------:R-:W-:Y:S02]  /*a230*/  ISETP.GE.AND P4, PT, R121.reuse, 0x21, PT ;  /* 0x000000217900780c */ /* 0x040fe40003f86270 */
[----:B------:R-:W-:Y:S02]  /*a240*/  ISETP.GE.AND P3, PT, R121, 0x29, PT ;  /* 0x000000297900780c */ /* 0x000fe40003f66270 */
[----:B------:R-:W-:Y:S02]  /*a250*/  @P0 LOP3.LUT R229, R229, 0x8, RZ, 0xfc, !PT ;  /* 0x00000008e5e50812 */ /* 0x000fe400078efcff */
[----:B------:R-:W-:Y:S02]  /*a260*/  ISETP.GT.AND P0, PT, R0, 0x1, !P0 ;  /* 0x000000010000780c */ /* 0x000fe40004704270 */
[----:B------:R-:W-:-:S02]  /*a270*/  LOP3.LUT R229, R229, 0xffffffef, RZ, 0xc0, !PT ;  /* 0xffffffefe5e57812 */ /* 0x000fc400078ec0ff */
[----:B------:R-:W-:Y:S02]  /*a280*/  ISETP.LT.OR P0, PT, R2, 0x2, P0 ;  /* 0x000000020200780c */ /* 0x000fe40000701670 */
[----:B------:R-:W-:Y:S02]  /*a290*/  @P1 LOP3.LUT R229, R229, 0x10, RZ, 0xfc, !PT ;  /* 0x00000010e5e51812 */ /* 0x000fe400078efcff */
[----:B------:R-:W-:Y:S02]  /*a2a0*/  FSEL R52, R11, -INF , !P0 ;  /* 0xff8000000b347808 */ /* 0x000fe40004000000 */
[----:B------:R-:W-:Y:S02]  /*a2b0*/  ISETP.GT.AND P0, PT, R0, 0x8, !P1 ;  /* 0x000000080000780c */ /* 0x000fe40004f04270 */
[----:B------:R-:W-:Y:S02]  /*a2c0*/  ISETP.GE.AND P1, PT, R121, 0xa, PT ;  /* 0x0000000a7900780c */ /* 0x000fe40003f26270 */
[----:B------:R-:W-:-:S02]  /*a2d0*/  ISETP.LT.OR P0, PT, R2, 0x9, P0 ;  /* 0x000000090200780c */ /* 0x000fc40000701670 */
[----:B------:R-:W-:Y:S02]  /*a2e0*/  LOP3.LUT R229, R229, 0xfffffffb, RZ, 0xc0, !PT ;  /* 0xfffffffbe5e57812 */ /* 0x000fe400078ec0ff */
[----:B------:R-:W-:Y:S02]  /*a2f0*/  FSEL R62, R7, -INF , !P0 ;  /* 0xff800000073e7808 */ /* 0x000fe40004000000 */
[----:B------:R-:W-:Y:S02]  /*a300*/  ISETP.GT.AND P0, PT, R0, 0x9, !P1 ;  /* 0x000000090000780c */ /* 0x000fe40004f04270 */
[----:B------:R-:W-:Y:S02]  /*a310*/  ISETP.GE.AND P2, PT, R121, 0x1, PT ;  /* 0x000000017900780c */ /* 0x000fe40003f46270 */
[----:B------:R-:W-:Y:S02]  /*a320*/  ISETP.LT.OR P0, PT, R2, 0xa, P0 ;  /* 0x0000000a0200780c */ /* 0x000fe40000701670 */
[----:B------:R-:W-:-:S02]  /*a330*/  @P1 LOP3.LUT R229, R229, 0x4, RZ, 0xfc, !PT ;  /* 0x00000004e5e51812 */ /* 0x000fc400078efcff */
[----:B------:R-:W-:Y:S02]  /*a340*/  ISETP.GE.AND P1, PT, R121, 0x11, PT ;  /* 0x000000117900780c */ /* 0x000fe40003f26270 */
[----:B------:R-:W-:Y:S02]  /*a350*/  FSEL R61, R21, -INF , !P0 ;  /* 0xff800000153d7808 */ /* 0x000fe40004000000 */
[----:B------:R-:W-:Y:S02]  /*a360*/  LOP3.LUT R229, R229, 0xfffffffd, RZ, 0xc0, !PT ;  /* 0xfffffffde5e57812 */ /* 0x000fe400078ec0ff */
[----:B------:R-:W-:-:S04]  /*a370*/  ISETP.GT.AND P0, PT, R0, 0x10, !P1 ;  /* 0x000000100000780c */ /* 0x000fc80004f04270 */
[----:B------:R-:W-:-:S03]  /*a380*/  ISETP.LT.OR P0, PT, R2, 0x11, P0 ;  /* 0x000000110200780c */ /* 0x000fc60000701670 */
[----:B------:R-:W-:Y:S02]  /*a390*/  @P1 LOP3.LUT R229, R229, 0x2, RZ, 0xfc, !PT ;  /* 0x00000002e5e51812 */ /* 0x000fe400078efcff */
[----:B------:R-:W-:Y:S02]  /*a3a0*/  ISETP.GE.AND P1, PT, R121, 0x12, PT ;  /* 0x000000127900780c */ /* 0x000fe40003f26270 */
[----:B------:R-:W-:Y:S02]  /*a3b0*/  FSEL R60, R20, -INF , !P0 ;  /* 0xff800000143c7808 */ /* 0x000fe40004000000 */
[----:B------:R-:W-:Y:S02]  /*a3c0*/  ISETP.GT.AND P0, PT, R0, 0x11, !P1 ;  /* 0x000000110000780c */ /* 0x000fe40004f04270 */
[----:B------:R-:W-:Y:S02]  /*a3d0*/  LOP3.LUT R229, R229, 0xfffffffe, RZ, 0xc0, !PT ;  /* 0xfffffffee5e57812 */ /* 0x000fe400078ec0ff */
[----:B------:R-:W-:-:S04]  /*a3e0*/  ISETP.LT.OR P0, PT, R2, 0x12, P0 ;  /* 0x000000120200780c */ /* 0x000fc80000701670 */
[----:B------:R-:W-:Y:S02]  /*a3f0*/  FSEL R59, R19, -INF , !P0 ;  /* 0xff800000133b7808 */ /* 0x000fe40004000000 */
[----:B------:R-:W-:Y:S02]  /*a400*/  ISETP.GT.AND P0, PT, R0, 0x18, !P6 ;  /* 0x000000180000780c */ /* 0x000fe40007704270 */
[----:B------:R-:W-:Y:S02]  /*a410*/  @P1 LOP3.LUT R229, R229, 0x1, RZ, 0xfc, !PT ;  /* 0x00000001e5e51812 */ /* 0x000fe400078efcff */
[----:B------:R-:W-:Y:S02]  /*a420*/  ISETP.LT.OR P0, PT, R2, 0x19, P0 ;  /* 0x000000190200780c */ /* 0x000fe40000701670 */
[----:B------:R-:W-:Y:S02]  /*a430*/  ISETP.GE.AND P1, PT, R121, 0x22, PT ;  /* 0x000000227900780c */ /* 0x000fe40003f26270 */
[----:B------:R-:W-:-:S02]  /*a440*/  FSEL R58, R18, -INF , !P0 ;  /* 0xff800000123a7808 */ /* 0x000fc40004000000 */
[----:B------:R-:W-:Y:S02]  /*a450*/  ISETP.GT.AND P0, PT, R0, 0x19, !P5 ;  /* 0x000000190000780c */ /* 0x000fe40006f04270 */
[----:B------:R-:W-:Y:S02]  /*a460*/  LOP3.LUT R229, R229, 0xffffffdf, RZ, 0xc0, !PT ;  /* 0xffffffdfe5e57812 */ /* 0x000fe400078ec0ff */
        /* <DEDUP_REMOVED lines=11> */
[----:B------:R-:W-:-:S04]  /*a520*/  ISETP.GT.AND P0, PT, R0, RZ, !P2 ;  /* 0x000000ff0000720c */ /* 0x000fc80005704270 */
[----:B------:R-:W-:-:S04]  /*a530*/  ISETP.LT.OR P0, PT, R2, 0x1, P0 ;  /* 0x000000010200780c */ /* 0x000fc80000701670 */
[----:B------:R-:W-:Y:S02]  /*a540*/  FSEL R50, R12, -INF , !P0 ;  /* 0xff8000000c327808 */ /* 0x000fe40004000000 */
[----:B------:R-:W-:-:S13]  /*a550*/  ISETP.GE.AND P0, PT, R121, 0x2a, PT ;  /* 0x0000002a7900780c */ /* 0x000fda0003f06270 */
[----:B------:R-:W-:Y:S02]  /*a560*/  @P0 LOP3.LUT R229, R229, 0x20, RZ, 0xfc, !PT ;  /* 0x00000020e5e50812 */ /* 0x000fe400078efcff */
[----:B------:R-:W-:-:S04]  /*a570*/  ISETP.GT.AND P0, PT, R0, 0x29, !P0 ;  /* 0x000000290000780c */ /* 0x000fc80004704270 */
[----:B------:R-:W-:-:S04]  /*a580*/  ISETP.LT.OR P0, PT, R2, 0x2a, P0 ;  /* 0x0000002a0200780c */ /* 0x000fc80000701670 */
[----:B------:R-:W-:Y:S01]  /*a590*/  FSEL R53, R13, -INF , !P0 ;  /* 0xff8000000d357808 */ /* 0x000fe20004000000 */
[----:B------:R-:W-:Y:S06]  /*a5a0*/  BRA.DIV ~URZ, `(.L_x_1279) ;  /* 0x000157227f007947 */ /* 0x000fec000b800000 */
[----:B------:R1:W2:Y:S02]  /*a5b0*/  SHFL.IDX PT, R3, R6, 0x1, 0x1c1f ;  /* 0x003c1f0006037f89 */ /* 0x0002a400000e0000 */
.L_x_1440:
[----:B------:R-:W-:Y:S01]  /*a5c0*/  FMUL.FTZ R0, R47, c[0x0][0x320] ;  /* 0x0000c8002f007a20 */ /* 0x000fe20000410000 */
[----:B------:R-:W-:Y:S02]  /*a5d0*/  ISETP.LE.AND P0, PT, R51, c[0x0][0x32c], PT ;  /* 0x0000cb0033007a0c */ /* 0x000fe40003f03270 */
[----:B--2---:R-:W-:Y:S01]  /*a5e0*/  IADD3 R2, R22, R3, RZ ;  /* 0x0000000316027210 */ /* 0x004fe20007ffe0ff */
[----:B------:R2:W3:Y:S03]  /*a5f0*/  MUFU.TANH R21, R0 ;  /* 0x0000000000157308 */ /* 0x0004e60000002400 */
[----:B------:R-:W-:Y:S01]  /*a600*/  IMNMX R2, R24, R2, PT ;  /* 0x0000000218027217 */ /* 0x000fe20003800200 */
        /* <DEDUP_REMOVED lines=36> */
.L_x_1282:
[----:B------:R-:W-:-:S04]  /*a850*/  MOV R4, 0x1 ;  /* 0x0000000100047802 */ /* 0x000fc80000000f00 */
[----:B------:R-:W-:-:S13]  /*a860*/  ISETP.NE.AND P0, PT, R4, c[0x0][0x32c], PT ;  /* 0x0000cb0004007a0c */ /* 0x000fda0003f05270 */
[----:B------:R-:W-:-:S05]  /*a870*/  @P0 IMAD.HI.U32 R4, R3, c[0x0][0x330], RZ ;  /* 0x0000cc0003040a27 */ /* 0x000fca00078e00ff */
[----:B------:R-:W-:Y:S02]  /*a880*/  @P0 SHF.R.U32.HI R3, RZ, c[0x0][0x334], R4 ;  /* 0x0000cd00ff030a19 */ /* 0x000fe40000011604 */
.L_x_1283:
[----:B------:R-:W-:Y:S05]  /*a890*/  BSYNC B0 ;  /* 0x0000000000007941 */ /* 0x000fea0003800000 */
.L_x_1281:
[----:B------:R-:W-:-:S05]  /*a8a0*/  IMAD R3, R3, c[0x0][0x32c], R25 ;  /* 0x0000cb0003037a24 */ /* 0x000fca00078e0219 */
[----:B------:R-:W-:Y:S02]  /*a8b0*/  IADD3 R4, R3, c[0x0][0x32c], RZ ;  /* 0x0000cb0003047a10 */ /* 0x000fe40007ffe0ff */
[----:B------:R-:W-:Y:S02]  /*a8c0*/  IMNMX R0, R0, R3, !PT ;  /* 0x0000000300007217 */ /* 0x000fe40007800200 */
[----:B------:R-:W-:Y:S02]  /*a8d0*/  IMNMX R2, R2, R4, PT ;  /* 0x0000000402027217 */ /* 0x000fe40003800200 */
.L_x_1280:
[----:B-1-34-:R-:W-:-:S04]  /*a8e0*/  LOP3.LUT P0, RZ, R229, 0x8, RZ, 0xc0, !PT ;  /* 0x00000008e5ff7812 */ /* 0x01afc8000780c0ff */
[----:B------:R-:W-:-:S04]  /*a8f0*/  ISETP.GT.AND P0, PT, R0, 0x1, !P0 ;  /* 0x000000010000780c */ /* 0x000fc80004704270 */
[----:B------:R-:W-:-:S04]  /*a900*/  ISETP.LT.OR P0, PT, R2, 0x2, P0 ;  /* 0x000000020200780c */ /* 0x000fc80000701670 */
[----:B------:R-:W-:Y:S02]  /*a910*/  FSEL R39, R14, -INF , !P0 ;  /* 0xff8000000e277808 */ /* 0x000fe40004000000 */
[----:B------:R-:W-:-:S04]  /*a920*/  LOP3.LUT P0, RZ, R229, 0x10, RZ, 0xc0, !PT ;  /* 0x00000010e5ff7812 */ /* 0x000fc8000780c0ff */
        /* <DEDUP_REMOVED lines=33> */
[----:B------:R-:W-:-:S04]  /*ab40*/  LOP3.LUT P0, RZ, R229, 0x20, RZ, 0xc0, !PT ;  /* 0x00000020e5ff7812 */ /* 0x000fc8000780c0ff */
[----:B------:R-:W-:-:S04]  /*ab50*/  ISETP.GT.AND P0, PT, R0, 0x29, !P0 ;  /* 0x000000290000780c */ /* 0x000fc80004704270 */
[----:B------:R-:W-:-:S04]  /*ab60*/  ISETP.LT.OR P0, PT, R2, 0x2a, P0 ;  /* 0x0000002a0200780c */ /* 0x000fc80000701670 */
[----:B------:R-:W-:Y:S01]  /*ab70*/  FSEL R40, R18, -INF , !P0 ;  /* 0xff80000012287808 */ /* 0x000fe20004000000 */
[----:B------:R-:W-:Y:S06]  /*ab80*/  BRA.DIV ~URZ, `(.L_x_1284) ;  /* 0x000151d27f007947 */ /* 0x000fec000b800000 */
[----:B------:R1:W2:Y:S02]  /*ab90*/  SHFL.IDX PT, R3, R6, 0x2, 0x1c1f ;  /* 0x005c1f0006037f89 */ /* 0x0002a400000e0000 */
.L_x_1441:
        /* <DEDUP_REMOVED lines=41> */
.L_x_1287:
[----:B------:R-:W-:-:S04]  /*ae30*/  MOV R4, 0x1 ;  /* 0x0000000100047802 */ /* 0x000fc80000000f00 */
[----:B------:R-:W-:-:S13]  /*ae40*/  ISETP.NE.AND P0, PT, R4, c[0x0][0x32c], PT ;  /* 0x0000cb0004007a0c */ /* 0x000fda0003f05270 */
[----:B------:R-:W-:-:S05]  /*ae50*/  @P0 IMAD.HI.U32 R4, R3, c[0x0][0x330], RZ ;  /* 0x0000cc0003040a27 */ /* 0x000fca00078e00ff */
[----:B------:R-:W-:Y:S02]  /*ae60*/  @P0 SHF.R.U32.HI R3, RZ, c[0x0][0x334], R4 ;  /* 0x0000cd00ff030a19 */ /* 0x000fe40000011604 */
.L_x_1288:
[----:B------:R-:W-:Y:S05]  /*ae70*/  BSYNC B0 ;  /* 0x0000000000007941 */ /* 0x000fea0003800000 */
.L_x_1286:
[----:B------:R-:W-:-:S05]  /*ae80*/  IMAD R3, R3, c[0x0][0x32c], R25 ;  /* 0x0000cb0003037a24 */ /* 0x000fca00078e0219 */
[----:B------:R-:W-:Y:S02]  /*ae90*/  IADD3 R4, R3, c[0x0][0x32c], RZ ;  /* 0x0000cb0003047a10 */ /* 0x000fe40007ffe0ff */
[----:B------:R-:W-:Y:S02]  /*aea0*/  IMNMX R0, R0, R3, !PT ;  /* 0x0000000300007217 */ /* 0x000fe40007800200 */
[----:B------:R-:W-:Y:S02]  /*aeb0*/  IMNMX R2, R2, R4, PT ;  /* 0x0000000402027217 */ /* 0x000fe40003800200 */
.L_x_1285:
        /* <DEDUP_REMOVED lines=44> */
.L_x_1442:
        /* <DEDUP_REMOVED lines=26> */
[----:B-1----:R1:W2:Y:S02]  /*b320*/  MUFU.TANH R6, R0 ;  /* 0x0000000000067308 */ /* 0x0022a40000002400 */
[----:B-1----:R-:W-:Y:S01]  /*b330*/  IADD3 R0, R23, R3, RZ ;  /* 0x0000000317007210 */ /* 0x002fe20007ffe0ff */
[----:B------:R-:W-:Y:S05]  /*b340*/  @!P0 BRA `(.L_x_1290) ;  /* 0x0000015000008947 */ /* 0x000fea0003800000 */
[----:B--234-:R-:W2:Y:S01]  /*b350*/  LDL R4, [R1+0x8c] ;  /* 0x00008c0001047983 */ /* 0x01cea20000100800 */
        /* <DEDUP_REMOVED lines=11> */
.L_x_1292:
[----:B------:R-:W-:-:S04]  /*b410*/  MOV R4, 0x1 ;  /* 0x0000000100047802 */ /* 0x000fc80000000f00 */
[----:B------:R-:W-:-:S13]  /*b420*/  ISETP.NE.AND P0, PT, R4, c[0x0][0x32c], PT ;  /* 0x0000cb0004007a0c */ /* 0x000fda0003f05270 */
[----:B------:R-:W-:-:S05]  /*b430*/  @P0 IMAD.HI.U32 R4, R3, c[0x0][0x330], RZ ;  /* 0x0000cc0003040a27 */ /* 0x000fca00078e00ff */
[----:B------:R-:W-:Y:S02]  /*b440*/  @P0 SHF.R.U32.HI R3, RZ, c[0x0][0x334], R4 ;  /* 0x0000cd00ff030a19 */ /* 0x000fe40000011604 */
.L_x_1293:
[----:B------:R-:W-:Y:S05]  /*b450*/  BSYNC B0 ;  /* 0x0000000000007941 */ /* 0x000fea0003800000 */
.L_x_1291:
[----:B------:R-:W-:-:S05]  /*b460*/  IMAD R3, R3, c[0x0][0x32c], R25 ;  /* 0x0000cb0003037a24 */ /* 0x000fca00078e0219 */
[----:B------:R-:W-:Y:S02]  /*b470*/  IADD3 R4, R3, c[0x0][0x32c], RZ ;  /* 0x0000cb0003047a10 */ /* 0x000fe40007ffe0ff */
[----:B------:R-:W-:Y:S02]  /*b480*/  IMNMX R0, R0, R3, !PT ;  /* 0x0000000300007217 */ /* 0x000fe40007800200 */
[----:B------:R-:W-:Y:S02]  /*b490*/  IMNMX R2, R2, R4, PT ;  /* 0x0000000402027217 */ /* 0x000fe40003800200 */
.L_x_1290:
[----:B--234-:R-:W-:Y:S02]  /*b4a0*/  LOP3.LUT P0, RZ, R229, 0x8, RZ, 0xc0, !PT ;  /* 0x00000008e5ff7812 */ /* 0x01cfe4000780c0ff */
[C---:B------:R-:W-:Y:S02]  /*b4b0*/  ISETP.GT.AND P1, PT, R0.reuse, 0x21, !P1 ;  /* 0x000000210000780c */ /* 0x040fe40004f24270 */
[C---:B------:R-:W-:Y:S02]  /*b4c0*/  ISETP.GT.AND P0, PT, R0.reuse, 0x1, !P0 ;  /* 0x000000010000780c */ /* 0x040fe40004704270 */
[----:B------:R-:W-:-:S02]  /*b4d0*/  ISETP.GT.AND P2, PT, R0, RZ, !P2 ;  /* 0x000000ff0000720c */ /* 0x000fc40005744270 */
[C---:B------:R-:W-:Y:S02]  /*b4e0*/  ISETP.LT.OR P0, PT, R2.reuse, 0x2, P0 ;  /* 0x000000020200780c */ /* 0x040fe40000701670 */
[----:B------:R-:W-:Y:S02]  /*b4f0*/  ISETP.LT.OR P2, PT, R2, 0x1, P2 ;  /* 0x000000010200780c */ /* 0x000fe40001741670 */
[----:B------:R-:W-:Y:S02]  /*b500*/  FSEL R13, R13, -INF , !P0 ;  /* 0xff8000000d0d7808 */ /* 0x000fe40004000000 */
[----:B------:R-:W-:Y:S02]  /*b510*/  LOP3.LUT P0, RZ, R229, 0x10, RZ, 0xc0, !PT ;  /* 0x00000010e5ff7812 */ /* 0x000fe4000780c0ff */
[----:B------:R-:W-:Y:S02]  /*b520*/  FMNMX.FTZ R3, R50, R52, !PT ;  /* 0x0000003432037209 */ /* 0x000fe40007810000 */
[----:B------:R-:W-:-:S02]  /*b530*/  ISETP.GT.AND P0, PT, R0, 0x8, !P0 ;  /* 0x000000080000780c */ /* 0x000fc40004704270 */
[----:B------:R-:W-:Y:S02]  /*b540*/  FSEL R12, R12, -INF , !P2 ;  /* 0xff8000000c0c7808 */ /* 0x000fe40005000000 */
[----:B------:R-:W-:Y:S02]  /*b550*/  ISETP.LT.OR P0, PT, R2, 0x9, P0 ;  /* 0x000000090200780c */ /* 0x000fe40000701670 */
[----:B------:R-:W-:Y:S02]  /*b560*/  FMNMX.FTZ R4, R62, R3, !PT ;  /* 0x000000033e047209 */ /* 0x000fe40007810000 */
[----:B------:R-:W-:Y:S02]  /*b570*/  FSEL R21, R11, -INF , !P0 ;  /* 0xff8000000b157808 */ /* 0x000fe40004000000 */
[----:B------:R-:W-:Y:S02]  /*b580*/  LOP3.LUT P0, RZ, R229, 0x4, RZ, 0xc0, !PT ;  /* 0x00000004e5ff7812 */ /* 0x000fe4000780c0ff */
[----:B------:R-:W-:-:S02]  /*b590*/  FMNMX.FTZ R4, R61, R4, !PT ;  /* 0x000000043d047209 */ /* 0x000fc40007810000 */
[----:B------:R-:W-:Y:S02]  /*b5a0*/  ISETP.GT.AND P0, PT, R0, 0x9, !P0 ;  /* 0x000000090000780c */ /* 0x000fe40004704270 */
[----:B------:R-:W-:Y:S02]  /*b5b0*/  FMNMX.FTZ R4, R60, R4, !PT ;  /* 0x000000043c047209 */ /* 0x000fe40007810000 */
[----:B------:R-:W-:Y:S02]  /*b5c0*/  ISETP.LT.OR P0, PT, R2, 0xa, P0 ;  /* 0x0000000a0200780c */ /* 0x000fe40000701670 */
[----:B------:R-:W-:Y:S02]  /*b5d0*/  FMNMX.FTZ R4, R59, R4, !PT ;  /* 0x000000043b047209 */ /* 0x000fe40007810000 */
[----:B------:R-:W-:Y:S02]  /*b5e0*/  FSEL R11, R7, -INF , !P0 ;  /* 0xff800000070b7808 */ /* 0x000fe40004000000 */
[----:B------:R-:W-:-:S02]  /*b5f0*/  LOP3.LUT P0, RZ, R229, 0x2, RZ, 0xc0, !PT ;  /* 0x00000002e5ff7812 */ /* 0x000fc4000780c0ff */
[----:B------:R-:W-:Y:S02]  /*b600*/  FMNMX.FTZ R4, R58, R4, !PT ;  /* 0x000000043a047209 */ /* 0x000fe40007810000 */
[----:B------:R-:W-:Y:S02]  /*b610*/  ISETP.GT.AND P0, PT, R0, 0x10, !P0 ;  /* 0x000000100000780c */ /* 0x000fe40004704270 */
[----:B------:R-:W-:Y:S02]  /*b620*/  FMNMX.FTZ R4, R57, R4, !PT ;  /* 0x0000000439047209 */ /* 0x000fe40007810000 */
[----:B------:R-:W-:Y:S02]  /*b630*/  ISETP.LT.OR P0, PT, R2, 0x11, P0 ;  /* 0x000000110200780c */ /* 0x000fe40000701670 */
[----:B------:R-:W-:Y:S02]  /*b640*/  FMNMX.FTZ R4, R56, R4, !PT ;  /* 0x0000000438047209 */ /* 0x000fe40007810000 */
[----:B------:R-:W-:-:S02]  /*b650*/  FSEL R17, R17, -INF , !P0 ;  /* 0xff80000011117808 */ /* 0x000fc40004000000 */
[----:B------:R-:W-:Y:S02]  /*b660*/  LOP3.LUT P0, RZ, R229, 0x1, RZ, 0xc0, !PT ;  /* 0x00000001e5ff7812 */ /* 0x000fe4000780c0ff */
[----:B------:R-:W-:Y:S02]  /*b670*/  FMNMX.FTZ R4, R55, R4, !PT ;  /* 0x0000000437047209 */ /* 0x000fe40007810000 */
[----:B------:R-:W-:Y:S02]  /*b680*/  ISETP.GT.AND P0, PT, R0, 0x11, !P0 ;  /* 0x000000110000780c */ /* 0x000fe40004704270 */
[----:B------:R-:W-:Y:S02]  /*b690*/  FMNMX.FTZ R4, R54, R4, !PT ;  /* 0x0000000436047209 */ /* 0x000fe40007810000 */
[----:B------:R-:W-:-:S04]  /*b6a0*/  ISETP.LT.OR P0, PT, R2, 0x12, P0 ;  /* 0x000000120200780c */ /* 0x000fc80000701670 */
[----:B------:R-:W-:Y:S02]  /*b6b0*/  FSEL R14, R14, -INF , !P0 ;  /* 0xff8000000e0e7808 */ /* 0x000fe40004000000 */
[----:B------:R-:W-:Y:S02]  /*b6c0*/  ISETP.GT.AND P0, PT, R0, 0x18, !P6 ;  /* 0x000000180000780c */ /* 0x000fe40007704270 */
[----:B------:R-:W-:Y:S02]  /*b6d0*/  LOP3.LUT P6, RZ, R229, 0x20, RZ, 0xc0, !PT ;  /* 0x00000020e5ff7812 */ /* 0x000fe400078cc0ff */
[----:B------:R-:W-:-:S04]  /*b6e0*/  ISETP.LT.OR P0, PT, R2, 0x19, P0 ;  /* 0x000000190200780c */ /* 0x000fc80000701670 */
[----:B------:R-:W-:Y:S02]  /*b6f0*/  FSEL R22, R6, -INF , !P0 ;  /* 0xff80000006167808 */ /* 0x000fe40004000000 */
[----:B------:R-:W-:-:S04]  /*b700*/  ISETP.GT.AND P0, PT, R0, 0x19, !P5 ;  /* 0x000000190000780c */ /* 0x000fc80006f04270 */
[----:B------:R-:W-:-:S04]  /*b710*/  ISETP.LT.OR P0, PT, R2, 0x1a, P0 ;  /* 0x0000001a0200780c */ /* 0x000fc80000701670 */
[----:B------:R-:W-:Y:S02]  /*b720*/  FSEL R15, R15, -INF , !P0 ;  /* 0xff8000000f0f7808 */ /* 0x000fe40004000000 */
[----:B------:R-:W-:Y:S02]  /*b730*/  ISETP.GT.AND P0, PT, R0, 0x20, !P4 ;  /* 0x000000200000780c */ /* 0x000fe40006704270 */
[C---:B------:R-:W-:Y:S02]  /*b740*/  ISETP.LT.OR P4, PT, R2.reuse, 0x22, P1 ;  /* 0x000000220200780c */ /* 0x040fe40000f81670 */
[----:B------:R-:W-:Y:S02]  /*b750*/  ISETP.LT.OR P0, PT, R2, 0x21, P0 ;  /* 0x000000210200780c */ /* 0x000fe40000701670 */
[----:B------:R-:W-:Y:S02]  /*b760*/  FSEL R18, R18, -INF , !P4 ;  /* 0xff80000012127808 */ /* 0x000fe40006000000 */
[----:B------:R-:W-:-:S02]  /*b770*/  FSEL R16, R16, -INF , !P0 ;  /* 0xff80000010107808 */ /* 0x000fc40004000000 */
[C---:B------:R-:W-:Y:S02]  /*b780*/  ISETP.GT.AND P0, PT, R0.reuse, 0x28, !P3 ;  /* 0x000000280000780c */ /* 0x040fe40005f04270 */
[----:B------:R-:W-:Y:S02]  /*b790*/  ISETP.GT.AND P3, PT, R0, 0x29, !P6 ;  /* 0x000000290000780c */ /* 0x000fe40007764270 */
[C---:B------:R-:W-:Y:S02]  /*b7a0*/  ISETP.LT.OR P1, PT, R2.reuse, 0x29, P0 ;  /* 0x000000290200780c */ /* 0x040fe40000721670 */
[----:B------:R-:W-:Y:S02]  /*b7b0*/  ISETP.LT.OR P0, PT, R2, 0x2a, P3 ;  /* 0x0000002a0200780c */ /* 0x000fe40001f01670 */
        /* <DEDUP_REMOVED lines=25> */
[----:B------:R-:W-:-:S02]  /*b950*/  FSEL R20, R20, -INF , !P1 ;  /* 0xff80000014147808 */ /* 0x000fc40004800000 */
[----:B------:R-:W-:Y:S02]  /*b960*/  FMNMX.FTZ R3, R42, R3, !PT ;  /* 0x000000032a037209 */ /* 0x000fe40007810000 */
[----:B------:R-:W-:Y:S02]  /*b970*/  FMNMX.FTZ R0, R18, R0, !PT ;  /* 0x0000000012007209 */ /* 0x000fe40007810000 */
[----:B------:R-:W-:Y:S02]  /*b980*/  FMNMX.FTZ R141, R37, R2, !PT ;  /* 0x00000002258d7209 */ /* 0x000fe40007810000 */
[----:B------:R-:W-:Y:S02]  /*b990*/  FSEL R19, R19, -INF , !P0 ;  /* 0xff80000013137808 */ /* 0x000fe40004000000 */
[----:B------:R-:W-:Y:S02]  /*b9a0*/  FMNMX.FTZ R3, R41, R3, !PT ;  /* 0x0000000329037209 */ /* 0x000fe40007810000 */
[----:B------:R-:W-:-:S02]  /*b9b0*/  FMNMX.FTZ R2, R20, R0, !PT ;  /* 0x0000000014027209 */ /* 0x000fc40007810000 */
[----:B------:R-:W-:Y:S02]  /*b9c0*/  FMNMX.FTZ R0, R53, R4, !PT ;  /* 0x0000000435007209 */ /* 0x000fe40007810000 */
[----:B------:R-:W-:Y:S02]  /*b9d0*/  FMNMX.FTZ R140, R40, R3, !PT ;  /* 0x00000003288c7209 */ /* 0x000fe40007810000 */
[----:B------:R-:W-:Y:S02]  /*b9e0*/  FMNMX.FTZ R141, R28, R141, !PT ;  /* 0x0000008d1c8d7209 */ /* 0x000fe40007810000 */
[----:B------:R-:W-:Y:S01]  /*b9f0*/  FMNMX.FTZ R6, R19, R2, !PT ;  /* 0x0000000213067209 */ /* 0x000fe20007810000 */
[----:B------:R-:W-:Y:S05]  /*ba00*/  BRA.DIV ~URZ, `(.L_x_1294) ;  /* 0x000144727f007947 */ /* 0x000fea000b800000 */
[----:B------:R1:W2:Y:S02]  /*ba10*/  SHFL.BFLY PT, R139, R0, 0x2, 0x1f ;  /* 0x0c401f00008b7f89 */ /* 0x0002a400000e0000 */
.L_x_1443:
[----:B--2---:R-:W-:Y:S01]  /*ba20*/  FMNMX.FTZ R139, R0, R139, !PT ;  /* 0x0000008b008b7209 */ /* 0x004fe20007810000 */
[----:B------:R-:W-:Y:S05]  /*ba30*/  BRA.DIV ~URZ, `(.L_x_1295) ;  /* 0x000144a27f007947 */ /* 0x000fea000b800000 */
[----:B-1----:R-:W1:Y:S04]  /*ba40*/  SHFL.BFLY PT, R0, R140, 0x2, 0x1f ;  /* 0x0c401f008c007f89 */ /* 0x002e6800000e0000 */
[----:B------:R-:W2:Y:S04]  /*ba50*/  SHFL.BFLY PT, R2, R141, 0x2, 0x1f ;  /* 0x0c401f008d027f89 */ /* 0x000ea800000e0000 */
[----:B------:R-:W3:Y:S01]  /*ba60*/  SHFL.BFLY PT, R4, R6, 0x2, 0x1f ;  /* 0x0c401f0006047f89 */ /* 0x000ee200000e0000 */
[----:B-1----:R-:W-:-:S03]  /*ba70*/  FMNMX.FTZ R140, R140, R0, !PT ;  /* 0x000000008c8c7209 */ /* 0x002fc60007810000 */
[----:B------:R-:W1:Y:S01]  /*ba80*/  SHFL.BFLY PT, R0, R139, 0x1, 0x1f ;  /* 0x0c201f008b007f89 */ /* 0x000e6200000e0000 */
[----:B--2---:R-:W-:-:S03]  /*ba90*/  FMNMX.FTZ R141, R141, R2, !PT ;  /* 0x000000028d8d7209 */ /* 0x004fc60007810000 */
[----:B------:R-:W2:Y:S01]  /*baa0*/  SHFL.BFLY PT, R2, R140, 0x1, 0x1f ;  /* 0x0c201f008c027f89 */ /* 0x000ea200000e0000 */
[----:B---3--:R-:W-:-:S03]  /*bab0*/  FMNMX.FTZ R6, R6, R4, !PT ;  /* 0x0000000406067209 */ /* 0x008fc60007810000 */
[----:B------:R-:W3:Y:S04]  /*bac0*/  SHFL.BFLY PT, R3, R141, 0x1, 0x1f ;  /* 0x0c201f008d037f89 */ /* 0x000ee800000e0000 */
[----:B------:R4:W4:Y:S01]  /*bad0*/  SHFL.BFLY PT, R7, R6, 0x1, 0x1f ;  /* 0x0c201f0006077f89 */ /* 0x00092200000e0000 */
[----:B-1----:R-:W-:Y:S02]  /*bae0*/  FMNMX.FTZ R139, R139, R0, !PT ;  /* 0x000000008b8b7209 */ /* 0x002fe40007810000 */
[----:B--2---:R-:W-:Y:S02]  /*baf0*/  FMNMX.FTZ R140, R140, R2, !PT ;  /* 0x000000028c8c7209 */ /* 0x004fe40007810000 */
[----:B---3--:R-:W-:Y:S02]  /*bb00*/  FMNMX.FTZ R141, R141, R3, !PT ;  /* 0x000000038d8d7209 */ /* 0x008fe40007810000 */
.L_x_1444:
[C---:B------:R-:W-:Y:S01]  /*bb10*/  FMUL.FTZ R0, R139.reuse, c[0x0][0x2d0] ;  /* 0x0000b4008b007a20 */ /* 0x040fe20000410000 */
[----:B------:R-:W-:Y:S01]  /*bb20*/  FSETP.NEU.FTZ.AND P0, PT, R139, -INF , PT ;  /* 0xff8000008b00780b */ /* 0x000fe20003f1d000 */
[----:B------:R-:W-:Y:S01]  /*bb30*/  FMUL.FTZ R3, R140, c[0x0][0x2d0] ;  /* 0x0000b4008c037a20 */ /* 0x000fe20000410000 */
[----:B----4-:R-:W-:Y:S01]  /*bb40*/  FMNMX.FTZ R7, R7, R6, !PT ;  /* 0x0000000607077209 */ /* 0x010fe20007810000 */
[----:B------:R-:W-:Y:S01]  /*bb50*/  WARPSYNC 0xffffffff ;  /* 0xffffffff00007948 */ /* 0x000fe20003800000 */
[----:B------:R-:W-:-:S02]  /*bb60*/  FSEL R0, R0, RZ, P0 ;  /* 0x000000ff00007208 */ /* 0x000fc40000000000 */
[----:B------:R-:W-:Y:S02]  /*bb70*/  FSETP.NEU.FTZ.AND P0, PT, R140, -INF , PT ;  /* 0xff8000008c00780b */ /* 0x000fe40003f1d000 */
[----:B------:R-:W-:Y:S01]  /*bb80*/  SHF.L.U32 R217, R10, 0x1, RZ ;  /* 0x000000010ad97819 */ /* 0x000fe200000006ff */
[----:B------:R-:W-:-:S04]  /*bb90*/  FFMA.FTZ R2, R50, c[0x0][0x2d0], -R0 ;  /* 0x0000b40032027a23 */ /* 0x000fc80000010800 */
[----:B------:R1:W-:Y:S02]  /*bba0*/  MUFU.EX2 R64, R2 ;  /* 0x0000000200407308 */ /* 0x0003e40000000800 */
[----:B-1----:R-:W-:-:S06]  /*bbb0*/  FFMA.FTZ R2, R52, c[0x0][0x2d0], -R0 ;  /* 0x0000b40034027a23 */ /* 0x002fcc0000010800 */
[----:B------:R1:W2:Y:S02]  /*bbc0*/  MUFU.EX2 R63, R2 ;  /* 0x00000002003f7308 */ /* 0x0002a40000000800 */
[----:B-1----:R-:W-:Y:S02]  /*bbd0*/  FFMA.FTZ R2, R62, c[0x0][0x2d0], -R0 ;  /* 0x0000b4003e027a23 */ /* 0x002fe40000010800 */
[----:B--2---:R-:W-:-:S04]  /*bbe0*/  FADD.FTZ R4, R64, R63 ;  /* 0x0000003f40047221 */ /* 0x004fc80000010000 */
[----:B------:R1:W2:Y:S02]  /*bbf0*/  MUFU.EX2 R62, R2 ;  /* 0x00000002003e7308 */ /* 0x0002a40000000800 */
[----:B-1----:R-:W-:Y:S02]  /*bc00*/  FFMA.FTZ R2, R61, c[0x0][0x2d0], -R0 ;  /* 0x0000b4003d027a23 */ /* 0x002fe40000010800 */
[----:B--2---:R-:W-:-:S04]  /*bc10*/  FADD.FTZ R4, R62, R4 ;  /* 0x000000043e047221 */ /* 0x004fc80000010000 */
[----:B------:R1:W-:Y:S02]  /*bc20*/  MUFU.EX2 R61, R2 ;  /* 0x00000002003d7308 */ /* 0x0003e40000000800 */
[----:B-1----:R-:W-:-:S06]  /*bc30*/  FFMA.FTZ R2, R60, c[0x0][0x2d0], -R0 ;  /* 0x0000b4003c027a23 */ /* 0x002fcc0000010800 */
[----:B------:R1:W-:Y:S02]  /*bc40*/  MUFU.EX2 R60, R2 ;  /* 0x00000002003c7308 */ /* 0x0003e40000000800 */
[----:B-1----:R-:W-:-:S06]  /*bc50*/  FFMA.FTZ R2, R59, c[0x0][0x2d0], -R0 ;  /* 0x0000b4003b027a23 */ /* 0x002fcc0000010800 */
[----:B------:R1:W-:Y:S02]  /*bc60*/  MUFU.EX2 R24, R2 ;  /* 0x0000000200187308 */ /* 0x0003e40000000800 */
[----:B-1----:R-:W-:-:S06]  /*bc70*/  FFMA.FTZ R2, R58, c[0x0][0x2d0], -R0 ;  /* 0x0000b4003a027a23 */ /* 0x002fcc0000010800 */
[----:B------:R1:W-:Y:S02]  /*bc80*/  MUFU.EX2 R58, R2 ;  /* 0x00000002003a7308 */ /* 0x0003e40000000800 */
[----:B-1----:R-:W-:-:S06]  /*bc90*/  FFMA.FTZ R2, R57, c[0x0][0x2d0], -R0 ;  /* 0x0000b40039027a23 */ /* 0x002fcc0000010800 */
[----:B------:R1:W2:Y:S02]  /*bca0*/  MUFU.EX2 R57, R2 ;  /* 0x0000000200397308 */ /* 0x0002a40000000800 */
[----:B-1----:R-:W-:-:S06]  /*bcb0*/  FFMA.FTZ R2, R56, c[0x0][0x2d0], -R0 ;  /* 0x0000b40038027a23 */ /* 0x002fcc0000010800 */
[----:B------:R1:W-:Y:S02]  /*bcc0*/  MUFU.EX2 R56, R2 ;  /* 0x0000000200387308 */ /* 0x0003e40000000800 */
[----:B-1----:R-:W-:-:S06]  /*bcd0*/  FFMA.FTZ R2, R55, c[0x0][0x2d0], -R0 ;  /* 0x0000b40037027a23 */ /* 0x002fcc0000010800 */
[----:B------:R1:W-:Y:S02]  /*bce0*/  MUFU.EX2 R132, R2 ;  /* 0x0000000200847308 */ /* 0x0003e40000000800 */
[----:B-1----:R-:W-:-:S06]  /*bcf0*/  FFMA.FTZ R2, R54, c[0x0][0x2d0], -R0 ;  /* 0x0000b40036027a23 */ /* 0x002fcc0000010800 */
[----:B------:R1:W-:Y:S02]  /*bd00*/  MUFU.EX2 R55, R2 ;  /* 0x0000000200377308 */ /* 0x0003e40000000800 */
[----:B-1----:R-:W-:Y:S01]  /*bd10*/  FFMA.FTZ R2, R53, c[0x0][0x2d0], -R0 ;  /* 0x0000b40035027a23 */ /* 0x002fe20000010800 */
[----:B------:R-:W-:Y:S01]  /*bd20*/  FSEL R0, R3, RZ, P0 ;  /* 0x000000ff03007208 */ /* 0x000fe20000000000 */
[C---:B------:R-:W-:Y:S01]  /*bd30*/  FMUL.FTZ R3, R141.reuse, c[0x0][0x2d0] ;  /* 0x0000b4008d037a20 */ /* 0x040fe20000410000 */
[----:B------:R-:W-:-:S03]  /*bd40*/  FSETP.NEU.FTZ.AND P0, PT, R141, -INF , PT ;  /* 0xff8000008d00780b */ /* 0x000fc60003f1d000 */
        /* <DEDUP_REMOVED lines=16> */
[----:B------:R1:W3:Y:S02]  /*be50*/  MUFU.EX2 R45, R2 ;  /* 0x00000002002d7308 */ /* 0x0002e40000000800 */
        /* <DEDUP_REMOVED lines=11> */
[----:B-1----:R-:W-:Y:S01]  /*bf10*/  FFMA.FTZ R2, R26, c[0x0][0x2d0], -R0 ;  /* 0x0000b4001a027a23 */ /* 0x002fe20000010800 */
[----:B--2---:R-:W-:-:S05]  /*bf20*/  F2FP.PACK_AB R26, R57, R58 ;  /* 0x0000003a391a723e */ /* 0x004fca00000000ff */
[----:B------:R1:W-:Y:S02]  /*bf30*/  MUFU.EX2 R40, R2 ;  /* 0x0000000200287308 */ /* 0x0003e40000000800 */
[----:B-1----:R-:W-:Y:S01]  /*bf40*/  FFMA.FTZ R2, R27, c[0x0][0x2d0], -R0 ;  /* 0x0000b4001b027a23 */ /* 0x002fe20000010800 */
[----:B---3--:R-:W-:-:S05]  /*bf50*/  F2FP.PACK_AB R27, R45, R48 ;  /* 0x000000302d1b723e */ /* 0x008fca00000000ff */
        /* <DEDUP_REMOVED lines=20> */
[----:B------:R-:W-:-:S05]  /*c0a0*/  FSEL R0, R3, RZ, P0 ;  /* 0x000000ff03007208 */ /* 0x000fca0000000000 */
[----:B------:R1:W-:Y:S01]  /*c0b0*/  MUFU.EX2 R130, R2 ;  /* 0x0000000200827308 */ /* 0x0003e20000000800 */
[--C-:B------:R-:W-:Y:S01]  /*c0c0*/  FFMA.FTZ R3, R17, c[0x0][0x2d0], -R0.reuse ;  /* 0x0000b40011037a23 */ /* 0x100fe20000010800 */
[----:B------:R-:W-:Y:S01]  /*c0d0*/  F2FP.PACK_AB R17, R50, R51 ;  /* 0x000000333211723e */ /* 0x000fe200000000ff */
[--C-:B------:R-:W-:Y:S02]  /*c0e0*/  FFMA.FTZ R6, R15, c[0x0][0x2d0], -R0.reuse ;  /* 0x0000b4000f067a23 */ /* 0x100fe40000010800 */
[--C-:B------:R-:W-:Y:S01]  /*c0f0*/  FFMA.FTZ R15, R20, c[0x0][0x2d0], -R0.reuse ;  /* 0x0000b400140f7a23 */ /* 0x100fe20000010800 */
[----:B--2---:R-:W-:Y:S02]  /*c100*/  F2FP.PACK_AB R20, R34, R35 ;  /* 0x000000232214723e */ /* 0x004fe400000000ff */
[----:B------:R2:W-:Y:S01]  /*c110*/  MUFU.EX2 R37, R3 ;  /* 0x0000000300257308 */ /* 0x0005e20000000800 */
[----:B-1----:R-:W-:-:S07]  /*c120*/  FFMA.FTZ R2, R12, c[0x0][0x2d0], -R0 ;  /* 0x0000b4000c027a23 */ /* 0x002fce0000010800 */
[----:B------:R-:W-:Y:S01]  /*c130*/  MUFU.EX2 R28, R15 ;  /* 0x0000000f001c7308 */ /* 0x000fe20000000800 */
[----:B------:R-:W-:Y:S01]  /*c140*/  F2FP.PACK_AB R12, R38, R40 ;  /* 0x00000028260c723e */ /* 0x000fe200000000ff */
[----:B--2---:R-:W-:-:S06]  /*c150*/  FFMA.FTZ R3, R22, c[0x0][0x2d0], -R0 ;  /* 0x0000b40016037a23 */ /* 0x004fcc0000010800 */
[----:B------:R1:W-:Y:S01]  /*c160*/  MUFU.EX2 R44, R2 ;  /* 0x00000002002c7308 */ /* 0x0003e20000000800 */
[----:B---3--:R-:W-:-:S07]  /*c170*/  F2FP.PACK_AB R22, R32, R33 ;  /* 0x000000212016723e */ /* 0x008fce00000000ff */
[----:B------:R2:W-:Y:S01]  /*c180*/  MUFU.EX2 R30, R3 ;  /* 0x00000003001e7308 */ /* 0x0005e20000000800 */
[--C-:B-1----:R-:W-:Y:S02]  /*c190*/  FFMA.FTZ R2, R13, c[0x0][0x2d0], -R0.reuse ;  /* 0x0000b4000d027a23 */ /* 0x102fe40000010800 */
[----:B------:R-:W-:Y:S01]  /*c1a0*/  FFMA.FTZ R13, R18, c[0x0][0x2d0], -R0 ;  /* 0x0000b400120d7a23 */ /* 0x000fe20000010800 */
[----:B------:R-:W-:-:S04]  /*c1b0*/  F2FP.PACK_AB R18, R61, R62 ;  /* 0x0000003e3d12723e */ /* 0x000fc800000000ff */
[----:B------:R1:W3:Y:S01]  /*c1c0*/  MUFU.EX2 R43, R2 ;  /* 0x00000002002b7308 */ /* 0x0002e20000000800 */
[----:B--2---:R-:W-:-:S04]  /*c1d0*/  FADD.FTZ R3, R40, R38 ;  /* 0x0000002628037221 */ /* 0x004fc80000010000 */
[----:B------:R-:W-:-:S03]  /*c1e0*/  FADD.FTZ R3, R39, R3 ;  /* 0x0000000327037221 */ /* 0x000fc60000010000 */
[----:B------:R3:W-:Y:S01]  /*c1f0*/  MUFU.EX2 R129, R13 ;  /* 0x0000000d00817308 */ /* 0x0007e20000000800 */
[----:B------:R-:W-:Y:S02]  /*c200*/  FADD.FTZ R3, R36, R3 ;  /* 0x0000000324037221 */ /* 0x000fe40000010000 */
[--C-:B-1----:R-:W-:Y:S02]  /*c210*/  FFMA.FTZ R2, R21, c[0x0][0x2d0], -R0.reuse ;  /* 0x0000b40015027a23 */ /* 0x102fe40000010800 */
[----:B------:R-:W-:Y:S01]  /*c220*/  FFMA.FTZ R21, R19, c[0x0][0x2d0], -R0 ;  /* 0x0000b40013157a23 */ /* 0x000fe20000010800 */
[----:B------:R-:W-:Y:S02]  /*c230*/  F2FP.PACK_AB R19, R23, R49 ;  /* 0x000000311713723e */ /* 0x000fe400000000ff */
[----:B------:R1:W-:Y:S01]  /*c240*/  MUFU.EX2 R42, R2 ;  /* 0x00000002002a7308 */ /* 0x0003e20000000800 */
[----:B---3--:R-:W-:-:S07]  /*c250*/  F2FP.PACK_AB R13, R43, R44 ;  /* 0x0000002c2b0d723e */ /* 0x008fce00000000ff */
[----:B------:R-:W-:Y:S01]  /*c260*/  MUFU.EX2 R131, R21 ;  /* 0x0000001500837308 */ /* 0x000fe20000000800 */
[--C-:B-1----:R-:W-:Y:S02]  /*c270*/  FFMA.FTZ R2, R11, c[0x0][0x2d0], -R0.reuse ;  /* 0x0000b4000b027a23 */ /* 0x102fe40000010800 */
[----:B------:R-:W-:Y:S01]  /*c280*/  FFMA.FTZ R11, R16, c[0x0][0x2d0], -R0 ;  /* 0x0000b400100b7a23 */ /* 0x000fe20000010800 */
[----:B------:R-:W-:-:S04]  /*c290*/  F2FP.PACK_AB R16, R63, R64 ;  /* 0x000000403f10723e */ /* 0x000fc800000000ff */
[----:B------:R1:W2:Y:S08]  /*c2a0*/  MUFU.EX2 R41, R2 ;  /* 0x0000000200297308 */ /* 0x0002b00000000800 */
[----:B------:R-:W-:Y:S01]  /*c2b0*/  MUFU.EX2 R29, R11 ;  /* 0x0000000b001d7308 */ /* 0x000fe20000000800 */
[----:B-1----:R-:W-:Y:S01]  /*c2c0*/  FFMA.FTZ R2, R14, c[0x0][0x2d0], -R0 ;  /* 0x0000b4000e027a23 */ /* 0x002fe20000010800 */
[----:B------:R-:W-:-:S02]  /*c2d0*/  F2FP.PACK_AB R14, R36, R39 ;  /* 0x00000027240e723e */ /* 0x000fc400000000ff */
[----:B--2---:R-:W-:-:S04]  /*c2e0*/  F2FP.PACK_AB R15, R41, R42 ;  /* 0x0000002a290f723e */ /* 0x004fc800000000ff */
[----:B------:R1:W2:Y:S02]  /*c2f0*/  MUFU.EX2 R31, R2 ;  /* 0x00000002001f7308 */ /* 0x0002a40000000800 */
[----:B-1----:R-:W-:Y:S01]  /*c300*/  FADD.FTZ R2, R61, R4 ;  /* 0x000000043d027221 */ /* 0x002fe20000010000 */
[----:B--2---:R-:W-:Y:S01]  /*c310*/  F2FP.PACK_AB R21, R31, R37 ;  /* 0x000000251f15723e */ /* 0x004fe200000000ff */
[----:B------:R-:W-:Y:S02]  /*c320*/  FADD.FTZ R4, R51, R50 ;  /* 0x0000003233047221 */ /* 0x000fe40000010000 */
[----:B------:R-:W-:Y:S02]  /*c330*/  FADD.FTZ R0, R60, R2 ;  /* 0x000000023c007221 */ /* 0x000fe40000010000 */
[----:B------:R-:W-:Y:S02]  /*c340*/  FADD.FTZ R2, R49, R4 ;  /* 0x0000000431027221 */ /* 0x000fe40000010000 */
[C---:B------:R-:W-:Y:S01]  /*c350*/  FADD.FTZ R0, R24.reuse, R0 ;  /* 0x0000000018007221 */ /* 0x040fe20000010000 */
[----:B------:R-:W-:Y:S01]  /*c360*/  F2FP.PACK_AB R24, R24, R60 ;  /* 0x0000003c1818723e */ /* 0x000fe200000000ff */
[----:B------:R-:W-:-:S02]  /*c370*/  FADD.FTZ R2, R23, R2 ;  /* 0x0000000217027221 */ /* 0x000fc40000010000 */
[----:B------:R-:W-:Y:S01]  /*c380*/  FADD.FTZ R0, R58, R0 ;  /* 0x000000003a007221 */ /* 0x000fe20000010000 */
[----:B------:R1:W2:Y:S01]  /*c390*/  MUFU.EX2 R23, R6 ;  /* 0x0000000600177308 */ /* 0x0002a20000000800 */
[----:B------:R-:W-:-:S04]  /*c3a0*/  FADD.FTZ R2, R47, R2 ;  /* 0x000000022f027221 */ /* 0x000fc80000010000 */
[C---:B------:R-:W-:Y:S01]  /*c3b0*/  FADD.FTZ R2, R25.reuse, R2 ;  /* 0x0000000219027221 */ /* 0x040fe20000010000 */
[----:B------:R-:W-:Y:S01]  /*c3c0*/  F2FP.PACK_AB R25, R25, R47 ;  /* 0x0000002f1919723e */ /* 0x000fe200000000ff */
[----:B-1----:R-:W-:Y:S02]  /*c3d0*/  FADD.FTZ R6, R57, R0 ;  /* 0x0000000039067221 */ /* 0x002fe40000010000 */
        /* <DEDUP_REMOVED lines=13> */
[C---:B------:R-:W-:Y:S01]  /*c4b0*/  FADD.FTZ R4, R132.reuse, R0 ;  /* 0x0000000084047221 */ /* 0x040fe20000010000 */
[----:B------:R-:W-:Y:S01]  /*c4c0*/  F2FP.PACK_AB R132, R132, R56 ;  /* 0x000000388484723e */ /* 0x000fe200000000ff */
[C---:B------:R-:W-:Y:S01]  /*c4d0*/  FADD.FTZ R6, R133.reuse, R2 ;  /* 0x0000000285067221 */ /* 0x040fe20000010000 */
[----:B------:R-:W-:Y:S01]  /*c4e0*/  F2FP.PACK_AB R133, R133, R53 ;  /* 0x000000358585723e */ /* 0x000fe200000000ff */
[----:B------:R-:W-:-:S02]  /*c4f0*/  FADD.FTZ R2, R30, R3 ;  /* 0x000000031e027221 */ /* 0x000fc40000010000 */
[----:B------:R-:W-:Y:S02]  /*c500*/  FADD.FTZ R0, R52, R11 ;  /* 0x0000000b34007221 */ /* 0x000fe40000010000 */
[----:B------:R-:W-:Y:S02]  /*c510*/  FADD.FTZ R3, R55, R4 ;  /* 0x0000000437037221 */ /* 0x000fe40000010000 */
[C---:B--2---:R-:W-:Y:S01]  /*c520*/  FADD.FTZ R4, R23.reuse, R2 ;  /* 0x0000000217047221 */ /* 0x044fe20000010000 */
[----:B------:R-:W-:Y:S01]  /*c530*/  F2FP.PACK_AB R23, R23, R30 ;  /* 0x0000001e1717723e */ /* 0x000fe200000000ff */
[C---:B------:R-:W-:Y:S01]  /*c540*/  FADD.FTZ R2, R128.reuse, R0 ;  /* 0x0000000080027221 */ /* 0x040fe20000010000 */
[----:B------:R-:W-:Y:S01]  /*c550*/  F2FP.PACK_AB R128, R128, R52 ;  /* 0x000000348080723e */ /* 0x000fe200000000ff */
[----:B------:R-:W-:Y:S02]  /*c560*/  FADD.FTZ R0, R54, R6 ;  /* 0x0000000636007221 */ /* 0x000fe40000010000 */
[----:B------:R-:W-:-:S02]  /*c570*/  FADD.FTZ R4, R29, R4 ;  /* 0x000000041d047221 */ /* 0x000fc40000010000 */
[C---:B------:R-:W-:Y:S01]  /*c580*/  FADD.FTZ R0, R135.reuse, R0 ;  /* 0x0000000087007221 */ /* 0x040fe20000010000 */
[----:B------:R-:W-:Y:S01]  /*c590*/  F2FP.PACK_AB R135, R135, R54 ;  /* 0x000000368787723e */ /* 0x000fe200000000ff */
[----:B------:R-:W-:Y:S02]  /*c5a0*/  FADD.FTZ R2, R46, R2 ;  /* 0x000000022e027221 */ /* 0x000fe40000010000 */
[C---:B------:R-:W-:Y:S01]  /*c5b0*/  FADD.FTZ R4, R129.reuse, R4 ;  /* 0x0000000481047221 */ /* 0x040fe20000010000 */
[----:B------:R1:W-:Y:S01]  /*c5c0*/  STL [R1+0x94], R0 ;  /* 0x0000940001007387 */ /* 0x0003e20000100800 */
[C---:B------:R-:W-:Y:S01]  /*c5d0*/  FADD.FTZ R3, R134.reuse, R3 ;  /* 0x0000000386037221 */ /* 0x040fe20000010000 */
[----:B------:R-:W-:Y:S01]  /*c5e0*/  F2FP.PACK_AB R134, R134, R55 ;  /* 0x000000378686723e */ /* 0x000fe200000000ff */
[----:B------:R-:W-:Y:S01]  /*c5f0*/  FADD.FTZ R4, R28, R4 ;  /* 0x000000041c047221 */ /* 0x000fe20000010000 */
[----:B------:R-:W-:Y:S02]  /*c600*/  F2FP.PACK_AB R129, R129, R29 ;  /* 0x0000001d8181723e */ /* 0x000fe400000000ff */
[----:B------:R-:W-:Y:S01]  /*c610*/  STL [R1+0x90], R3 ;  /* 0x0000900301007387 */ /* 0x000fe20000100800 */
[C---:B-1----:R-:W-:Y:S01]  /*c620*/  FADD.FTZ R0, R130.reuse, R2 ;  /* 0x0000000282007221 */ /* 0x042fe20000010000 */
[----:B------:R-:W-:-:S04]  /*c630*/  F2FP.PACK_AB R130, R130, R46 ;  /* 0x0000002e8282723e */ /* 0x000fc800000000ff */
[----:B------:R1:W-:Y:S02]  /*c640*/  STL [R1+0xac], R0 ;  /* 0x0000ac0001007387 */ /* 0x0003e40000100800 */
[C---:B-1----:R-:W-:Y:S01]  /*c650*/  FADD.FTZ R0, R131.reuse, R4 ;  /* 0x0000000483007221 */ /* 0x042fe20000010000 */
[----:B------:R-:W-:-:S04]  /*c660*/  F2FP.PACK_AB R131, R131, R28 ;  /* 0x0000001c8383723e */ /* 0x000fc800000000ff */
[----:B------:R1:W-:Y:S03]  /*c670*/  STL [R1+0xa8], R0 ;  /* 0x0000a80001007387 */ /* 0x0003e60000100800 */
[----:B------:R-:W2:Y:S04]  /*c680*/  LDL R3, [R1+0x4] ;  /* 0x0000040001037983 */ /* 0x000ea80000100800 */
[----:B------:R-:W3:Y:S04]  /*c690*/  LDL R6, [R1+0x64] ;  /* 0x0000640001067983 */ /* 0x000ee80000100800 */
[----:B------:R-:W3:Y:S01]  /*c6a0*/  LDL R4, [R1+0x58] ;  /* 0x0000580001047983 */ /* 0x000ee20000100800 */
[--C-:B------:R-:W-:Y:S01]  /*c6b0*/  IMAD R220, R8, 0x2, R217.reuse ;  /* 0x0000000208dc7824 */ /* 0x100fe200078e02d9 */
[----:B------:R-:W-:Y:S01]  /*c6c0*/  LOP3.LUT R229, R229, 0xfffffbff, RZ, 0xc0, !PT ;  /* 0xfffffbffe5e57812 */ /* 0x000fe200078ec0ff */
[----:B------:R-:W-:Y:S01]  /*c6d0*/  IMAD R218, R9, 0x2, R217 ;  /* 0x0000000209da7824 */ /* 0x000fe200078e02d9 */
[----:B------:R-:W4:Y:S01]  /*c6e0*/  LDSM.16.MT88.4 R28, [R217+0x2080] ;  /* 0x00208000d91c783b */ /* 0x000f220000004200 */
[----:B------:R-:W-:Y:S01]  /*c6f0*/  IMAD.MOV.U32 R136, RZ, RZ, 0x1 ;  /* 0x00000001ff887424 */ /* 0x000fe200078e00ff */
[----:B------:R-:W-:Y:S01]  /*c700*/  IADD3 R230, R230, -0x2, RZ ;  /* 0xfffffffee6e67810 */ /* 0x000fe20007ffe0ff */
[----:B------:R-:W-:Y:S01]  /*c710*/  IMAD R219, R8, 0x2, R218 ;  /* 0x0000000208db7824 */ /* 0x000fe200078e02da */
[----:B------:R-:W5:Y:S02]  /*c720*/  LDSM.16.MT88.4 R52, [R217+0x3880] ;  /* 0x00388000d934783b */ /* 0x000f640000004200 */
[----:B------:R-:W-:-:S02]  /*c730*/  ISETP.NE.AND P0, PT, R136, c[0x0][0x2c4], PT ;  /* 0x0000b10088007a0c */ /* 0x000fc40003f05270 */
[----:B------:R-:W1:Y:S04]  /*c740*/  LDSM.16.MT88.4 R68, [R220+0x3880] ;  /* 0x00388000dc44783b */ /* 0x000e680000004200 */
[----:B------:R-:W-:Y:S04]  /*c750*/  LDSM.16.MT88.4 R48, [R218+0x2080] ;  /* 0x00208000da30783b */ /* 0x000fe80000004200 */
[----:B------:R-:W-:Y:S03]  /*c760*/  LDSM.16.MT88.4 R56, [R220+0x4080] ;  /* 0x00408000dc38783b */ /* 0x000fe60000004200 */
[----:B------:R-:W-:Y:S01]  /*c770*/  @P0 LOP3.LUT R229, R229, 0x400, RZ, 0xfc, !PT ;  /* 0x00000400e5e50812 */ /* 0x000fe200078efcff */
[----:B------:R-:W-:Y:S03]  /*c780*/  LDSM.16.MT88.4 R44, [R220+0x2080] ;  /* 0x00208000dc2c783b */ /* 0x000fe60000004200 */
[----:B------:R-:W-:Y:S01]  /*c790*/  LOP3.LUT R229, R229, 0xfffffdff, RZ, 0xc0, !PT ;  /* 0xfffffdffe5e57812 */ /* 0x000fe200078ec0ff */
[----:B------:R-:W-:Y:S04]  /*c7a0*/  LDSM.16.MT88.4 R32, [R217+0x2880] ;  /* 0x00288000d920783b */ /* 0x000fe80000004200 */
[----:B------:R-:W-:Y:S04]  /*c7b0*/  LDSM.16.MT88.4 R40, [R218+0x3880] ;  /* 0x00388000da28783b */ /* 0x000fe80000004200 */
[----:B------:R-:W-:Y:S04]  /*c7c0*/  LDSM.16.MT88.4 R36, [R218+0x2880] ;  /* 0x00288000da24783b */ /* 0x000fe80000004200 */
[----:B------:R-:W-:Y:S01]  /*c7d0*/  LDSM.16.MT88.4 R64, [R220+0x2880] ;  /* 0x00288000dc40783b */ /* 0x000fe20000004200 */
[-C--:B----4-:R-:W-:Y:S03]  /*c7e0*/  HMMA.16816.F32 R144, R16, R28.reuse, RZ ;  /* 0x0000001c1090723c */ /* 0x090fe600000018ff */
[----:B------:R-:W-:Y:S04]  /*c7f0*/  LDSM.16.MT88.4 R60, [R218+0x4080] ;  /* 0x00408000da3c783b */ /* 0x000fe80000004200 */
[----:B------:R-:W-:Y:S01]  /*c800*/  LDSM.16.MT88.4 R8, [R219+0x3880] ;  /* 0x00388000db08783b */ /* 0x000fe20000004200 */
[C---:B------:R-:W-:Y:S03]  /*c810*/  HMMA.16816.F32 R124, R12.reuse, R28, RZ ;  /* 0x0000001c0c7c723c */ /* 0x040fe600000018ff */
[----:B------:R-:W-:Y:S04]  /*c820*/  LDSM.16.MT88.4 R156, [R217+0x3080] ;  /* 0x00308000d99c783b */ /* 0x000fe80000004200 */
[----:B------:R-:W-:Y:S01]  /*c830*/  LDSM.16.MT88.4 R148, [R218+0x3080] ;  /* 0x00308000da94783b */ /* 0x000fe20000004200 */
[-C--:B------:R-:W-:Y:S08]  /*c840*/  HMMA.16816.F32 R120, R12, R30.reuse, RZ ;  /* 0x0000001e0c78723c */ /* 0x080ff000000018ff */
[C---:B------:R-:W-:Y:S01]  /*c850*/  HMMA.16816.F32 R116, R16.reuse, R30, RZ ;  /* 0x0000001e1074723c */ /* 0x040fe200000018ff */
[----:B------:R-:W4:Y:S07]  /*c860*/  LDSM.16.MT88.4 R28, [R217+0x4080] ;  /* 0x00408000d91c783b */ /* 0x000f2e0000004200 */
[-C--:B-----5:R-:W-:Y:S08]  /*c870*/  HMMA.16816.F32 R112, R16, R52.reuse, RZ ;  /* 0x000000341070723c */ /* 0x0a0ff000000018ff */
[C---:B------:R-:W-:Y:S08]  /*c880*/  HMMA.16816.F32 R108, R12.reuse, R52, RZ ;  /* 0x000000340c6c723c */ /* 0x040ff000000018ff */
[-C--:B------:R-:W-:Y:S08]  /*c890*/  HMMA.16816.F32 R104, R12, R54.reuse, RZ ;  /* 0x000000360c68723c */ /* 0x080ff000000018ff */
[----:B------:R-:W-:Y:S08]  /*c8a0*/  HMMA.16816.F32 R96, R16, R54, RZ ;  /* 0x000000361060723c */ /* 0x000ff000000018ff */
[----:B-1----:R-:W-:Y:S08]  /*c8b0*/  HMMA.16816.F32 R52, R12, R68, RZ ;  /* 0x000000440c34723c */ /* 0x002ff000000018ff */
[-C--:B----4-:R-:W-:Y:S08]  /*c8c0*/  HMMA.16816.F32 R184, R24, R28.reuse, R112 ;  /* 0x0000001c18b8723c */ /* 0x090ff00000001870 */
[C---:B------:R-:W-:Y:S08]  /*c8d0*/  HMMA.16816.F32 R176, R20.reuse, R28, R108 ;  /* 0x0000001c14b0723c */ /* 0x040ff0000000186c */
[-C--:B------:R-:W-:Y:S08]  /*c8e0*/  HMMA.16816.F32 R160, R20, R30.reuse, R104 ;  /* 0x0000001e14a0723c */ /* 0x080ff00000001868 */
[----:B------:R-:W-:Y:S08]  /*c8f0*/  HMMA.16816.F32 R152, R24, R30, R96 ;  /* 0x0000001e1898723c */ /* 0x000ff00000001860 */
[----:B------:R-:W-:Y:S08]  /*c900*/  HMMA.16816.F32 R28, R12, R50, RZ ;  /* 0x000000320c1c723c */ /* 0x000ff000000018ff */
[----:B------:R-:W-:Y:S08]  /*c910*/  HMMA.16816.F32 R232, R20, R56, R52 ;  /* 0x0000003814e8723c */ /* 0x000ff00000001834 */
[-C--:B------:R-:W-:Y:S08]  /*c920*/  HMMA.16816.F32 R88, R16, R44.reuse, RZ ;  /* 0x0000002c1058723c */ /* 0x080ff000000018ff */
[----:B------:R-:W-:Y:S08]  /*c930*/  HMMA.16816.F32 R84, R12, R44, RZ ;  /* 0x0000002c0c54723c */ /* 0x000ff000000018ff */
[-C--:B------:R-:W-:Y:S08]  /*c940*/  HMMA.16816.F32 R144, R24, R32.reuse, R144 ;  /* 0x000000201890723c */ /* 0x080ff00000001890 */
[C---:B------:R-:W-:Y:S08]  /*c950*/  HMMA.16816.F32 R124, R20.reuse, R32, R124 ;  /* 0x00000020147c723c */ /* 0x040ff0000000187c */
[-C--:B------:R-:W-:Y:S08]  /*c960*/  HMMA.16816.F32 R120, R20, R34.reuse, R120 ;  /* 0x000000221478723c */ /* 0x080ff00000001878 */
[----:B------:R-:W-:Y:S08]  /*c970*/  HMMA.16816.F32 R116, R24, R34, R116 ;  /* 0x000000221874723c */ /* 0x000ff00000001874 */
[----:B------:R-:W-:Y:S08]  /*c980*/  HMMA.16816.F32 R52, R12, R46, RZ ;  /* 0x0000002e0c34723c */ /* 0x000ff000000018ff */
[-C--:B------:R-:W-:Y:S08]  /*c990*/  HMMA.16816.F32 R80, R16, R40.reuse, RZ ;  /* 0x000000281050723c */ /* 0x080ff000000018ff */
[----:B------:R-:W-:Y:S08]  /*c9a0*/  HMMA.16816.F32 R76, R12, R40, RZ ;  /* 0x000000280c4c723c */ /* 0x000ff000000018ff */
[----:B------:R-:W-:Y:S08]  /*c9b0*/  HMMA.16816.F32 R44, R16, R46, RZ ;  /* 0x0000002e102c723c */ /* 0x000ff000000018ff */
[----:B------:R-:W-:Y:S08]  /*c9c0*/  HMMA.16816.F32 R32, R12, R42, RZ ;  /* 0x0000002a0c20723c */ /* 0x000ff000000018ff */
[----:B------:R-:W-:Y:S01]  /*c9d0*/  HMMA.16816.F32 R180, R20, R38, R28 ;  /* 0x0000002614b4723c */ /* 0x000fe2000000181c */
[----:B------:R-:W1:Y:S07]  /*c9e0*/  LDSM.16.MT88.4 R28, [R219+0x2080] ;  /* 0x00208000db1c783b */ /* 0x000e6e0000004200 */
[C---:B------:R-:W-:Y:S08]  /*c9f0*/  HMMA.16816.F32 R40, R16.reuse, R42, RZ ;  /* 0x0000002a1028723c */ /* 0x040ff000000018ff */
[-C--:B------:R-:W-:Y:S08]  /*ca00*/  HMMA.16816.F32 R100, R16, R48.reuse, RZ ;  /* 0x000000301064723c */ /* 0x080ff000000018ff */
[----:B------:R-:W-:Y:S08]  /*ca10*/  HMMA.16816.F32 R92, R12, R48, RZ ;  /* 0x000000300c5c723c */ /* 0x000ff000000018ff */
[----:B------:R-:W-:Y:S08]  /*ca20*/  HMMA.16816.F32 R48, R16, R50, RZ ;  /* 0x000000321030723c */ /* 0x000ff000000018ff */
[----:B------:R-:W-:Y:S01]  /*ca30*/  HMMA.16816.F32 R96, R24, R66, R44 ;  /* 0x000000421860723c */ /* 0x000fe2000000182c */
[----:B------:R-:W4:Y:S01]  /*ca40*/  LDSM.16.MT88.4 R44, [R219+0x2880] ;  /* 0x00288000db2c783b */ /* 0x000f220000004200 */
[----:B--2---:R-:W-:-:S04]  /*ca50*/  IMAD.SHL.U32 R3, R3, 0x80, RZ ;  /* 0x0000008003037824 */ /* 0x004fc800078e00ff */
[----:B------:R-:W-:Y:S02]  /*ca60*/  @P0 IMAD.HI.U32 R2, R3, c[0x0][0x2c8], RZ ;  /* 0x0000b20003020a27 */ /* 0x000fe400078e00ff */
[----:B------:R-:W-:Y:S01]  /*ca70*/  HMMA.16816.F32 R104, R24, R62, R40 ;  /* 0x0000003e1868723c */ /* 0x000fe20000001828 */
[----:B------:R-:W2:Y:S01]  /*ca80*/  LDSM.16.MT88.4 R40, [R219+0x4080] ;  /* 0x00408000db28783b */ /* 0x000ea20000004200 */
[----:B------:R-:W-:Y:S01]  /*ca90*/  IMAD.MOV.U32 R0, RZ, RZ, R3 ;  /* 0x000000ffff007224 */ /* 0x000fe200078e0003 */
[----:B------:R-:W-:Y:S02]  /*caa0*/  @P0 SHF.R.U32.HI R0, RZ, c[0x0][0x2cc], R2 ;  /* 0x0000b300ff000a19 */ /* 0x000fe40000011602 */
[----:B------:R-:W-:Y:S02]  /*cab0*/  ISETP.LE.AND P0, PT, R136, c[0x0][0x32c], PT ;  /* 0x0000cb0088007a0c */ /* 0x000fe40003f03270 */
[----:B---3--:R-:W-:Y:S01]  /*cac0*/  IADD3 R0, -R4, R6, R0 ;  /* 0x0000000604007210 */ /* 0x008fe20007ffe100 */
[----:B------:R-:W-:Y:S03]  /*cad0*/  HMMA.16816.F32 R192, R20, R36, R92 ;  /* 0x0000002414c0723c */ /* 0x000fe6000000185c */
[----:B------:R-:W-:-:S05]  /*cae0*/  IADD3 R4, R0, c[0x0][0x328], RZ ;  /* 0x0000ca0000047a10 */ /* 0x000fca0007ffe0ff */
[----:B------:R-:W-:Y:S01]  /*caf0*/  HMMA.16816.F32 R196, R24, R36, R100 ;  /* 0x0000002418c4723c */ /* 0x000fe20000001864 */
[----:B------:R-:W-:Y:S01]  /*cb00*/  LDSM.16.MT88.4 R100, [R218+0x4880] ;  /* 0x00488000da64783b */ /* 0x000fe20000004200 */
[----:B------:R-:W-:-:S06]  /*cb10*/  @P0 LOP3.LUT R229, R229, 0x200, RZ, 0xfc, !PT ;  /* 0x00000200e5e50812 */ /* 0x000fcc00078efcff */
[----:B------:R-:W-:Y:S08]  /*cb20*/  HMMA.16816.F32 R92, R24, R38, R48 ;  /* 0x00000026185c723c */ /* 0x000ff00000001830 */
[----:B------:R-:W-:Y:S08]  /*cb30*/  HMMA.16816.F32 R108, R20, R62, R32 ;  /* 0x0000003e146c723c */ /* 0x000ff00000001820 */
[----:B------:R-:W-:Y:S08]  /*cb40*/  HMMA.16816.F32 R36, R12, R70, RZ ;  /* 0x000000460c24723c */ /* 0x000ff000000018ff */
[----:B------:R-:W-:Y:S08]  /*cb50*/  HMMA.16816.F32 R72, R16, R68, RZ ;  /* 0x000000441048723c */ /* 0x000ff000000018ff */
[-C--:B------:R-:W-:Y:S08]  /*cb60*/  HMMA.16816.F32 R204, R24, R64.reuse, R88 ;  /* 0x0000004018cc723c */ /* 0x080ff00000001858 */
[----:B------:R-:W-:Y:S01]  /*cb70*/  HMMA.16816.F32 R200, R20, R64, R84 ;  /* 0x0000004014c8723c */ /* 0x000fe20000001854 */
[----:B------:R-:W3:Y:S07]  /*cb80*/  LDSM.16.MT88.4 R84, [R217+0x4880] ;  /* 0x00488000d954783b */ /* 0x000eee0000004200 */
[-C--:B------:R-:W-:Y:S08]  /*cb90*/  HMMA.16816.F32 R212, R24, R60.reuse, R80 ;  /* 0x0000003c18d4723c */ /* 0x080ff00000001850 */
[C---:B------:R-:W-:Y:S08]  /*cba0*/  HMMA.16816.F32 R208, R20.reuse, R60, R76 ;  /* 0x0000003c14d0723c */ /* 0x040ff0000000184c */
[----:B------:R-:W-:Y:S08]  /*cbb0*/  HMMA.16816.F32 R188, R20, R66, R52 ;  /* 0x0000004214bc723c */ /* 0x000ff00000001834 */
[----:B------:R-:W-:Y:S01]  /*cbc0*/  HMMA.16816.F32 R32, R16, R70, RZ ;  /* 0x000000461020723c */ /* 0x000fe200000018ff */
[----:B------:R-:W-:Y:S07]  /*cbd0*/  LDSM.16.MT88.4 R68, [R219+0x3080] ;  /* 0x00308000db44783b */ /* 0x000fee0000004200 */
[C---:B-1----:R-:W-:Y:S08]  /*cbe0*/  HMMA.16816.F32 R48, R12.reuse, R28, RZ ;  /* 0x0000001c0c30723c */ /* 0x042ff000000018ff */
[----:B------:R-:W-:Y:S08]  /*cbf0*/  HMMA.16816.F32 R60, R12, R30, RZ ;  /* 0x0000001e0c3c723c */ /* 0x000ff000000018ff */
[C---:B------:R-:W-:Y:S08]  /*cc00*/  HMMA.16816.F32 R88, R16.reuse, R28, RZ ;  /* 0x0000001c1058723c */ /* 0x040ff000000018ff */
[----:B------:R-:W-:Y:S08]  /*cc10*/  HMMA.16816.F32 R64, R16, R30, RZ ;  /* 0x0000001e1040723c */ /* 0x000ff000000018ff */
[-C--:B------:R-:W-:Y:S08]  /*cc20*/  HMMA.16816.F32 R52, R12, R8.reuse, RZ ;  /* 0x000000080c34723c */ /* 0x080ff000000018ff */
[----:B------:R-:W-:Y:S08]  /*cc30*/  HMMA.16816.F32 R28, R16, R8, RZ ;  /* 0x00000008101c723c */ /* 0x000ff000000018ff */
[-C--:B------:R-:W-:Y:S08]  /*cc40*/  HMMA.16816.F32 R12, R12, R10.reuse, RZ ;  /* 0x0000000a0c0c723c */ /* 0x080ff000000018ff */
[----:B------:R-:W-:Y:S01]  /*cc50*/  HMMA.16816.F32 R16, R16, R10, RZ ;  /* 0x0000000a1010723c */ /* 0x000fe200000018ff */
[----:B------:R-:W-:Y:S07]  /*cc60*/  LDSM.16.MT88.4 R8, [R219+0x4880] ;  /* 0x00488000db08783b */ /* 0x000fee0000004200 */
[-C--:B------:R-:W-:Y:S01]  /*cc70*/  HMMA.16816.F32 R164, R132, R156.reuse, R144 ;  /* 0x0000009c84a4723c */ /* 0x080fe20000001890 */
[----:B------:R-:W1:Y:S07]  /*cc80*/  LDSM.16.MT88.4 R144, [R220+0x3080] ;  /* 0x00308000dc90783b */ /* 0x000e6e0000004200 */
[C---:B------:R-:W-:Y:S08]  /*cc90*/  HMMA.16816.F32 R168, R128.reuse, R156, R124 ;  /* 0x0000009c80a8723c */ /* 0x040ff0000000187c */
[-C--:B------:R-:W-:Y:S08]  /*cca0*/  HMMA.16816.F32 R172, R128, R158.reuse, R120 ;  /* 0x0000009e80ac723c */ /* 0x080ff00000001878 */
[----:B------:R-:W-:Y:S01]  /*ccb0*/  HMMA.16816.F32 R156, R132, R158, R116 ;  /* 0x0000009e849c723c */ /* 0x000fe20000001874 */
[----:B------:R-:W5:Y:S07]  /*ccc0*/  LDSM.16.MT88.4 R116, [R220+0x4880] ;  /* 0x00488000dc74783b */ /* 0x000f6e0000004200 */
[----:B------:R-:W-:Y:S08]  /*ccd0*/  HMMA.16816.F32 R112, R20, R58, R36 ;  /* 0x0000003a1470723c */ /* 0x000ff00000001824 */
[C---:B------:R-:W-:Y:S08]  /*cce0*/  HMMA.16816.F32 R236, R24.reuse, R56, R72 ;  /* 0x0000003818ec723c */ /* 0x040ff00000001848 */
[----:B------:R-:W-:Y:S08]  /*ccf0*/  HMMA.16816.F32 R36, R24, R58, R32 ;  /* 0x0000003a1824723c */ /* 0x000ff00000001820 */
[C---:B----4-:R-:W-:Y:S08]  /*cd00*/  HMMA.16816.F32 R48, R20.reuse, R44, R48 ;  /* 0x0000002c1430723c */ /* 0x050ff00000001830 */
[----:B------:R-:W-:Y:S08]  /*cd10*/  HMMA.16816.F32 R32, R20, R46, R60 ;  /* 0x0000002e1420723c */ /* 0x000ff0000000183c */
[----:B------:R-:W-:Y:S08]  /*cd20*/  HMMA.16816.F32 R56, R24, R44, R88 ;  /* 0x0000002c1838723c */ /* 0x000ff00000001858 */
[-C--:B--2---:R-:W-:Y:S08]  /*cd30*/  HMMA.16816.F32 R52, R20, R40.reuse, R52 ;  /* 0x000000281434723c */ /* 0x084ff00000001834 */
[C---:B------:R-:W-:Y:S08]  /*cd40*/  HMMA.16816.F32 R28, R24.reuse, R40, R28 ;  /* 0x00000028181c723c */ /* 0x040ff0000000181c */
[----:B------:R-:W-:Y:S08]  /*cd50*/  HMMA.16816.F32 R44, R24, R46, R64 ;  /* 0x0000002e182c723c */ /* 0x000ff00000001840 */
[-C--:B------:R-:W-:Y:S08]  /*cd60*/  HMMA.16816.F32 R12, R20, R42.reuse, R12 ;  /* 0x0000002a140c723c */ /* 0x080ff0000000180c */
[----:B------:R-:W-:Y:S08]  /*cd70*/  HMMA.16816.F32 R16, R24, R42, R16 ;  /* 0x0000002a1810723c */ /* 0x000ff00000001810 */
[-C--:B---3--:R-:W-:Y:S08]  /*cd80*/  HMMA.16816.F32 R72, R132, R84.reuse, R184 ;  /* 0x000000548448723c */ /* 0x088ff000000018b8 */
[C---:B------:R-:W-:Y:S08]  /*cd90*/  HMMA.16816.F32 R76, R128.reuse, R84, R176 ;  /* 0x00000054804c723c */ /* 0x040ff000000018b0 */
[-C--:B------:R-:W-:Y:S08]  /*cda0*/  HMMA.16816.F32 R80, R128, R86.reuse, R160 ;  /* 0x000000568050723c */ /* 0x080ff000000018a0 */
[C---:B------:R-:W-:Y:S08]  /*cdb0*/  HMMA.16816.F32 R84, R132.reuse, R86, R152 ;  /* 0x000000568454723c */ /* 0x040ff00000001898 */
[-C--:B------:R-:W-:Y:S08]  /*cdc0*/  HMMA.16816.F32 R160, R132, R148.reuse, R196 ;  /* 0x0000009484a0723c */ /* 0x080ff000000018c4 */
[C---:B------:R-:W-:Y:S08]  /*cdd0*/  HMMA.16816.F32 R176, R128.reuse, R148, R192 ;  /* 0x0000009480b0723c */ /* 0x040ff000000018c0 */
[----:B------:R-:W-:Y:S08]  /*cde0*/  HMMA.16816.F32 R180, R128, R150, R180 ;  /* 0x0000009680b4723c */ /* 0x000ff000000018b4 */
[-C--:B-1----:R-:W-:Y:S08]  /*cdf0*/  HMMA.16816.F32 R152, R132, R144.reuse, R204 ;  /* 0x000000908498723c */ /* 0x082ff000000018cc */
[C---:B------:R-:W-:Y:S08]  /*ce00*/  HMMA.16816.F32 R184, R128.reuse, R144, R200 ;  /* 0x0000009080b8723c */ /* 0x040ff000000018c8 */
[----:B------:R-:W-:Y:S08]  /*ce10*/  HMMA.16816.F32 R188, R128, R146, R188 ;  /* 0x0000009280bc723c */ /* 0x000ff000000018bc */
[C---:B------:R-:W-:Y:S08]  /*ce20*/  HMMA.16816.F32 R148, R132.reuse, R150, R92 ;  /* 0x000000968494723c */ /* 0x040ff0000000185c */
[C---:B------:R-:W-:Y:S08]  /*ce30*/  HMMA.16816.F32 R144, R132.reuse, R146, R96 ;  /* 0x000000928490723c */ /* 0x040ff00000001860 */
[-C--:B------:R-:W-:Y:S08]  /*ce40*/  HMMA.16816.F32 R88, R132, R100.reuse, R212 ;  /* 0x000000648458723c */ /* 0x080ff000000018d4 */
[C---:B------:R-:W-:Y:S08]  /*ce50*/  HMMA.16816.F32 R92, R128.reuse, R100, R208 ;  /* 0x00000064805c723c */ /* 0x040ff000000018d0 */
[-C--:B------:R-:W-:Y:S08]  /*ce60*/  HMMA.16816.F32 R96, R128, R102.reuse, R108 ;  /* 0x000000668060723c */ /* 0x080ff0000000186c */
[C---:B------:R-:W-:Y:S08]  /*ce70*/  HMMA.16816.F32 R100, R132.reuse, R102, R104 ;  /* 0x000000668464723c */ /* 0x040ff00000001868 */
[-C--:B-----5:R-:W-:Y:S08]  /*ce80*/  HMMA.16816.F32 R104, R132, R116.reuse, R236 ;  /* 0x000000748468723c */ /* 0x0a0ff000000018ec */
[C---:B------:R-:W-:Y:S08]  /*ce90*/  HMMA.16816.F32 R108, R128.reuse, R116, R232 ;  /* 0x00000074806c723c */ /* 0x040ff000000018e8 */
[C---:B------:R-:W-:Y:S08]  /*cea0*/  HMMA.16816.F32 R112, R128.reuse, R118, R112 ;  /* 0x000000768070723c */ /* 0x040ff00000001870 */
[C---:B------:R-:W-:Y:S08]  /*ceb0*/  HMMA.16816.F32 R60, R128.reuse, R68, R48 ;  /* 0x00000044803c723c */ /* 0x040ff00000001830 */
[----:B------:R-:W-:Y:S08]  /*cec0*/  HMMA.16816.F32 R64, R128, R70, R32 ;  /* 0x000000468040723c */ /* 0x000ff00000001820 */
[C---:B------:R-:W-:Y:S08]  /*ced0*/  HMMA.16816.F32 R56, R132.reuse, R68, R56 ;  /* 0x000000448438723c */ /* 0x040ff00000001838 */
[----:B------:R-:W-:Y:S08]  /*cee0*/  HMMA.16816.F32 R116, R132, R118, R36 ;  /* 0x000000768474723c */ /* 0x000ff00000001824 */
[----:B------:R-:W-:Y:S08]  /*cef0*/  HMMA.16816.F32 R124, R128, R8, R52 ;  /* 0x00000008807c723c */ /* 0x000ff00000001834 */
[C---:B------:R-:W-:Y:S08]  /*cf00*/  HMMA.16816.F32 R68, R132.reuse, R70, R44 ;  /* 0x000000468444723c */ /* 0x040ff0000000182c */
[----:B------:R-:W-:Y:S08]  /*cf10*/  HMMA.16816.F32 R120, R132, R8, R28 ;  /* 0x000000088478723c */ /* 0x000ff0000000181c */
[-C--:B------:R-:W-:Y:S08]  /*cf20*/  HMMA.16816.F32 R128, R128, R10.reuse, R12 ;  /* 0x0000000a8080723c */ /* 0x080ff0000000180c */
[----:B------:R-:W-:Y:S01]  /*cf30*/  HMMA.16816.F32 R132, R132, R10, R16 ;  /* 0x0000000a8484723c */ /* 0x000fe20000001810 */
[----:B------:R-:W-:Y:S07]  /*cf40*/  @!P0 BRA `(.L_x_1296) ;  /* 0x0000011000008947 */ /* 0x000fee0003800000 */
[C---:B------:R-:W-:Y:S01]  /*cf50*/  ISETP.GT.AND P0, PT, R0.reuse, RZ, PT ;  /* 0x000000ff0000720c */ /* 0x040fe20003f04270 */
[----:B------:R-:W-:Y:S01]  /*cf60*/  BSSY B0, `(.L_x_1297) ;  /* 0x000000c000007945 */ /* 0x000fe20003800000 */
[----:B------:R-:W-:-:S11]  /*cf70*/  IADD3 R2, R0, -0x1, RZ ;  /* 0xffffffff00027810 */ /* 0x000fd60007ffe0ff */
[----:B------:R-:W-:Y:S05]  /*cf80*/  @P0 BRA `(.L_x_1298) ;  /* 0x0000006000000947 */ /* 0x000fea0003800000 */
[----:B------:R-:W-:Y:S01]  /*cf90*/  ISETP.NE.AND P0, PT, R136, c[0x0][0x32c], PT ;  /* 0x0000cb0088007a0c */ /* 0x000fe20003f05270 */
[----:B------:R-:W-:-:S12]  /*cfa0*/  IMAD.MOV R0, RZ, RZ, -R0 ;  /* 0x000000ffff007224 */ /* 0x000fd800078e0a00 */
[----:B------:R-:W-:-:S05]  /*cfb0*/  @P0 IMAD.HI.U32 R2, R0, c[0x0][0x330], RZ ;  /* 0x0000cc0000020a27 */ /* 0x000fca00078e00ff */
[----:B------:R-:W-:-:S04]  /*cfc0*/  @P0 SHF.R.U32.HI R0, RZ, c[0x0][0x334], R2 ;  /* 0x0000cd00ff000a19 */ /* 0x000fc80000011602 */
[----:B------:R-:W-:Y:S01]  /*cfd0*/  LOP3.LUT R2, RZ, R0, RZ, 0x33, !PT ;  /* 0x00000000ff027212 */ /* 0x000fe200078e33ff */
[----:B------:R-:W-:Y:S05]  /*cfe0*/  BRA `(.L_x_1299) ;  /* 0x0000003000007947 */ /* 0x000fea0003800000 */
.L_x_1298:
[----:B------:R-:W-:-:S13]  /*cff0*/  ISETP.NE.AND P0, PT, R136, c[0x0][0x32c], PT ;  /* 0x0000cb0088007a0c */ /* 0x000fda0003f05270 */
[----:B------:R-:W-:-:S05]  /*d000*/  @P0 IMAD.HI.U32 R0, R2, c[0x0][0x330], RZ ;  /* 0x0000cc0002000a27 */ /* 0x000fca00078e00ff */
[----:B------:R-:W-:Y:S02]  /*d010*/  @P0 SHF.R.U32.HI R2, RZ, c[0x0][0x334], R0 ;  /* 0x0000cd00ff020a19 */ /* 0x000fe40000011600 */
.L_x_1299:
[----:B------:R-:W-:Y:S05]  /*d020*/  BSYNC B0 ;  /* 0x0000000000007941 */ /* 0x000fea0003800000 */
.L_x_1297:
[----:B------:R-:W-:-:S05]  /*d030*/  MOV R0, c[0x0][0x32c] ;  /* 0x0000cb0000007a02 */ /* 0x000fca0000000f00 */
[----:B------:R-:W-:-:S05]  /*d040*/  IMAD R2, R2, R0, c[0x0][0x32c] ;  /* 0x0000cb0002027624 */ /* 0x000fca00078e0200 */
[----:B------:R-:W-:-:S04]  /*d050*/  IMNMX R4, R4, R2, PT ;  /* 0x0000000204047217 */ /* 0x000fc80003800200 */
.L_x_1296:
[----:B------:R-:W2:Y:S01]  /*d060*/  LDL R2, [R1+0xb4] ;  /* 0x0000b40001027983 */ /* 0x000ea20000100800 */
[----:B------:R-:W-:-:S05]  /*d070*/  IMAD.HI R4, R4, 0x2aaaaaab, RZ ;  /* 0x2aaaaaab04047827 */ /* 0x000fca00078e02ff */
[----:B------:R-:W-:-:S04]  /*d080*/  SHF.R.U32.HI R0, RZ, 0x1f, R4 ;  /* 0x0000001fff007819 */ /* 0x000fc80000011604 */
[----:B------:R-:W-:-:S04]  /*d090*/  LEA.HI.SX32 R4, R4, R0, 0x1d ;  /* 0x0000000004047211 */ /* 0x000fc800078feaff */
[----:B--2---:R-:W-:-:S04]  /*d0a0*/  IMNMX R2, R2, R4, !PT ;  /* 0x0000000402027217 */ /* 0x004fc80007800200 */
[----:B------:R-:W-:Y:S01]  /*d0b0*/  ISETP.GE.AND P0, PT, R230, R2, PT ;  /* 0x00000002e600720c */ /* 0x000fe20003f06270 */
[----:B------:R1:W-:-:S12]  /*d0c0*/  STL [R1+0x98], R2 ;  /* 0x0000980201007387 */ /* 0x0003d80000100800 */
[----:B------:R-:W-:Y:S05]  /*d0d0*/  @!P0 BRA `(.L_x_1300) ;  /* 0x0000513000008947 */ /* 0x000fea0003800000 */
[----:B------:R-:W2:Y:S04]  /*d0e0*/  LDL.64 R8, [R1+0xc0] ;  /* 0x0000c00001087983 */ /* 0x000ea80000100a00 */
[----:B------:R-:W3:Y:S04]  /*d0f0*/  LDL R6, [R1+0xf0] ;  /* 0x0000f00001067983 */ /* 0x000ee80000100800 */
[----:B-1----:R-:W3:Y:S01]  /*d100*/  LDL R2, [R1+0xe8] ;  /* 0x0000e80001027983 */ /* 0x002ee20000100800 */
[C---:B--2---:R-:W-:Y:S01]  /*d110*/  SHF.L.U64.HI R239, R8.reuse, 0x1, R9 ;  /* 0x0000000108ef7819 */ /* 0x044fe20000010209 */
[----:B------:R-:W-:Y:S01]  /*d120*/  IMAD.SHL.U32 R238, R8, 0x2, RZ ;  /* 0x0000000208ee7824 */ /* 0x000fe200078e00ff */
[C---:B---3--:R-:W-:Y:S01]  /*d130*/  SHF.L.U64.HI R237, R2.reuse, 0x1, R6 ;  /* 0x0000000102ed7819 */ /* 0x048fe20000010206 */
[----:B------:R-:W-:-:S02]  /*d140*/  IMAD.SHL.U32 R236, R2, 0x2, RZ ;  /* 0x0000000202ec7824 */ /* 0x000fc400078e00ff */
.L_x_1331:
[----:B------:R-:W2:Y:S01]  /*d150*/  LDL R0, [R1+0xb4] ;  /* 0x0000b40001007983 */ /* 0x000ea20000100800 */
[----:B------:R-:W-:Y:S04]  /*d160*/  DEPBAR.LE SB0, 0x0 ;  /* 0x000080000000791a */ /* 0x000fe80000000000 */
[----:B------:R-:W-:Y:S01]  /*d170*/  WARPSYNC 0xffffffff ;  /* 0xffffffff00007948 */ /* 0x000fe20003800000 */
[----:B------:R-:W-:Y:S06]  /*d180*/  BAR.SYNC.DEFER_BLOCKING 0x0 ;  /* 0x0000000000007b1d */ /* 0x000fec0000010000 */
[----:B------:R1:W3:Y:S01]  /*d190*/  LDSM.16.M88.4 R52, [R224+0x8080] ;  /* 0x00808000e034783b */ /* 0x0002e20000000200 */
[----:B------:R-:W-:Y:S03]  /*d1a0*/  BSSY B0, `(.L_x_1301) ;  /* 0x000004d000007945 */ /* 0x000fe60003800000 */
[----:B------:R1:W4:Y:S04]  /*d1b0*/  LDSM.16.M88.4 R48, [R224+0xa080] ;  /* 0x00a08000e030783b */ /* 0x0003280000000200 */
[----:B------:R1:W1:Y:S04]  /*d1c0*/  LDSM.16.M88.4 R20, [R216+0x5080] ;  /* 0x00508000d814783b */ /* 0x0002680000000200 */
[----:B------:R1:W1:Y:S04]  /*d1d0*/  LDSM.16.M88.4 R36, [R216+0x5880] ;  /* 0x00588000d824783b */ /* 0x0002680000000200 */
[----:B------:R1:W1:Y:S04]  /*d1e0*/  LDSM.16.M88.4 R192, [R216+0x6080] ;  /* 0x00608000d8c0783b */ /* 0x0002680000000200 */
[----:B------:R1:W1:Y:S04]  /*d1f0*/  LDSM.16.M88.4 R196, [R226+0x8080] ;  /* 0x00808000e2c4783b */ /* 0x0002680000000200 */
[----:B------:R1:W1:Y:S04]  /*d200*/  LDSM.16.M88.4 R204, [R226+0xa080] ;  /* 0x00a08000e2cc783b */ /* 0x0002680000000200 */
[----:B------:R1:W1:Y:S04]  /*d210*/  LDSM.16.M88.4 R200, [R223] ;  /* 0x00000000dfc8783b */ /* 0x0002680000000200 */
[----:B------:R1:W1:Y:S04]  /*d220*/  LDSM.16.M88.4 R208, [R223+0x800] ;  /* 0x00080000dfd0783b */ /* 0x0002680000000200 */
[----:B------:R1:W1:Y:S01]  /*d230*/  LDSM.16.M88.4 R212, [R223+0x1000] ;  /* 0x00100000dfd4783b */ /* 0x0002620000000200 */
[----:B--2---:R-:W-:Y:S11]  /*d240*/  ISETP.GT.AND P0, PT, R0, R230, PT ;  /* 0x000000e60000720c */ /* 0x004ff60003f04270 */
[----:B------:R-:W-:Y:S02]  /*d250*/  @!UPT UIADD3 URZ, URZ, URZ, URZ ;  /* 0x0000003f3f3ff290 */ /* 0x000fe4000fffe03f */
[----:B------:R-:W-:-:S05]  /*d260*/  @P0 BRA `(.L_x_1302) ;  /* 0x0000040000000947 */ /* 0x000fca0003800000 */
[----:B-1-34-:R-:W2:Y:S04]  /*d270*/  LDL R4, [R1+0x7c] ;  /* 0x00007c0001047983 */ /* 0x01aea80000100800 */
[----:B------:R-:W3:Y:S04]  /*d280*/  LDL R8, [R1+0x70] ;  /* 0x0000700001087983 */ /* 0x000ee80000100800 */
[----:B------:R-:W1:Y:S04]  /*d290*/  S2R R6, SR_CTAID.Y ;  /* 0x0000000000067919 */ /* 0x000e680000002600 */
[----:B------:R-:W4:Y:S02]  /*d2a0*/  S2R R9, SR_CTAID.Y ;  /* 0x0000000000097919 */ /* 0x000f240000002600 */
[C---:B----4-:R-:W-:Y:S01]  /*d2b0*/  IMAD.WIDE.U32 R10, R9.reuse, c[0x0][0x210], RZ ;  /* 0x00008400090a7a25 */ /* 0x050fe200078e00ff */
[----:B-1----:R-:W-:Y:S05]  /*d2c0*/  SHF.R.S32.HI R6, RZ, 0x1f, R6 ;  /* 0x0000001fff067819 */ /* 0x002fea0000011406 */
[----:B------:R-:W-:Y:S04]  /*d2d0*/  IMAD R6, R6, c[0x0][0x210], RZ ;  /* 0x0000840006067a24 */ /* 0x000fe800078e02ff */
[----:B------:R-:W-:Y:S05]  /*d2e0*/  IMAD R6, R9, c[0x0][0x214], R6 ;  /* 0x0000850009067a24 */ /* 0x000fea00078e0206 */
[----:B------:R-:W-:Y:S01]  /*d2f0*/  IADD3 R6, R11, R6, RZ ;  /* 0x000000060b067210 */ /* 0x000fe20007ffe0ff */
[----:B--2---:R-:W-:Y:S01]  /*d300*/  IMAD.WIDE.U32 R2, R4, c[0x0][0x208], RZ ;  /* 0x0000820004027a25 */ /* 0x004fe200078e00ff */
[----:B------:R-:W-:Y:S05]  /*d310*/  SHF.R.S32.HI R0, RZ, 0x1f, R4 ;  /* 0x0000001fff007819 */ /* 0x000fea0000011404 */
[----:B------:R-:W-:Y:S04]  /*d320*/  IMAD R0, R0, c[0x0][0x208], RZ ;  /* 0x0000820000007a24 */ /* 0x000fe800078e02ff */
[----:B------:R-:W-:Y:S01]  /*d330*/  IMAD R0, R4, c[0x0][0x20c], R0 ;  /* 0x0000830004007a24 */ /* 0x000fe200078e0200 */
[----:B---3--:R-:W-:Y:S04]  /*d340*/  SHF.R.S32.HI R4, RZ, 0x1f, R8 ;  /* 0x0000001fff047819 */ /* 0x008fe80000011408 */
[----:B------:R-:W-:Y:S01]  /*d350*/  IADD3 R3, R3, R0, RZ ;  /* 0x0000000003037210 */ /* 0x000fe20007ffe0ff */
[----:B------:R-:W-:Y:S04]  /*d360*/  IMAD R4, R4, c[0x0][0x218], RZ ;  /* 0x0000860004047a24 */ /* 0x000fe800078e02ff */
[----:B------:R-:W-:Y:S05]  /*d370*/  IMAD.WIDE.U32 R2, R8, c[0x0][0x218], R2 ;  /* 0x0000860008027a25 */ /* 0x000fea00078e0002 */
[----:B------:R-:W-:Y:S01]  /*d380*/  IADD3 R0, P1, R10, R2, RZ ;  /* 0x000000020a007210 */ /* 0x000fe20007f3e0ff */
[----:B------:R-:W-:Y:S03]  /*d390*/  IMAD R2, R8, c[0x0][0x21c], R4 ;  /* 0x0000870008027a24 */ /* 0x000fe600078e0204 */
[----:B------:R-:W-:Y:S02]  /*d3a0*/  LEA R4, P0, R0, c[0x0][0x1f8], 0x1 ;  /* 0x00007e0000047a11 */ /* 0x000fe400078008ff */
[----:B------:R-:W-:Y:S04]  /*d3b0*/  IADD3.X R2, R6, R3, R2, P1, !PT ;  /* 0x0000000306027210 */ /* 0x000fe80000ffe402 */
[----:B------:R-:W-:Y:S01]  /*d3c0*/  LEA.HI.X R0, R0, c[0x0][0x1fc], R2, 0x1, P0 ;  /* 0x00007f0000007a11 */ /* 0x000fe200000f0c02 */
[----:B------:R-:W-:-:S05]  /*d3d0*/  BRA.DIV ~URZ, `(.L_x_1303) ;  /* 0x00012d427f007947 */ /* 0x000fca000b800000 */
[----:B------:R1:W2:Y:S02]  /*d3e0*/  SHFL.IDX PT, R6, R0, RZ, 0x181f ;  /* 0x00181fff00067589 */ /* 0x0002a400000e0000 */
.L_x_1445:
[----:B------:R-:W-:-:S05]  /*d3f0*/  BRA.DIV ~URZ, `(.L_x_1304) ;  /* 0x00012da27f007947 */ /* 0x000fca000b800000 */
[----:B------:R-:W3:Y:S04]  /*d400*/  LDL R16, [R1+0xa4] ;  /* 0x0000a40001107983 */ /* 0x000ee80000100800 */
[----:B------:R-:W4:Y:S04]  /*d410*/  LDL R15, [R1+0xf4] ;  /* 0x0000f400010f7983 */ /* 0x000f280000100800 */
[----:B--2---:R-:W2:Y:S04]  /*d420*/  LDL R14, [R1+0x78] ;  /* 0x00007800010e7983 */ /* 0x004ea80000100800 */
[----:B------:R-:W1:Y:S04]  /*d430*/  SHFL.IDX PT, R2, R4, RZ, 0x181f ;  /* 0x00181fff04027589 */ /* 0x000e6800000e0000 */
[----:B------:R-:W1:Y:S04]  /*d440*/  SHFL.IDX PT, R10, R4, 0x1, 0x181f ;  /* 0x00381f00040a7f89 */ /* 0x000e6800000e0000 */
[----:B------:R-:W1:Y:S04]  /*d450*/  SHFL.IDX PT, R11, R0, 0x1, 0x181f ;  /* 0x00381f00000b7f89 */ /* 0x000e6800000e0000 */
[----:B-1----:R-:W1:Y:S01]  /*d460*/  SHFL.IDX PT, R0, R0, 0x2, 0x181f ;  /* 0x00581f0000007f89 */ /* 0x002e6200000e0000 */
[C---:B------:R-:W-:Y:S02]  /*d470*/  IADD3 R12, P0, R2.reuse, R238, RZ ;  /* 0x000000ee020c7210 */ /* 0x040fe40007f1e0ff */
[----:B------:R-:W-:Y:S02]  /*d480*/  IADD3 R8, P2, R2, R236, RZ ;  /* 0x000000ec02087210 */ /* 0x000fe40007f5e0ff */
[----:B------:R-:W-:Y:S01]  /*d490*/  IADD3 R2, P1, R10, R238, RZ ;  /* 0x000000ee0a027210 */ /* 0x000fe20007f3e0ff */
[----:B------:R-:W-:Y:S01]  /*d4a0*/  IMAD.X R13, R6, 0x1, R239, P0 ;  /* 0x00000001060d7824 */ /* 0x000fe200000e06ef */
[----:B------:R-:W-:Y:S01]  /*d4b0*/  IADD3 R10, P0, R10, R236, RZ ;  /* 0x000000ec0a0a7210 */ /* 0x000fe20007f1e0ff */
[----:B------:R-:W-:Y:S02]  /*d4c0*/  IMAD.X R9, R6, 0x1, R237, P2 ;  /* 0x0000000106097824 */ /* 0x000fe400010e06ed */
[----:B------:R1:W5:Y:S01]  /*d4d0*/  LDL R6, [R1+0xa0] ;  /* 0x0000a00001067983 */ /* 0x0003620000100800 */
[C---:B------:R-:W-:Y:S02]  /*d4e0*/  IMAD.X R3, R11.reuse, 0x1, R239, P1 ;  /* 0x000000010b037824 */ /* 0x040fe400008e06ef */
[----:B------:R-:W-:Y:S01]  /*d4f0*/  IMAD.X R11, R11, 0x1, R237, P0 ;  /* 0x000000010b0b7824 */ /* 0x000fe200000e06ed */
[----:B---3--:R-:W-:Y:S02]  /*d500*/  ISETP.GE.AND P4, PT, R16, c[0x0][0x1d4], PT ;  /* 0x0000750010007a0c */ /* 0x008fe40003f86270 */
[----:B----4-:R-:W-:Y:S11]  /*d510*/  ISETP.GE.AND P3, PT, R15, c[0x0][0x1d4], PT ;  /* 0x000075000f007a0c */ /* 0x010ff60003f66270 */
[----:B--2---:R2:W-:Y:S04]  /*d520*/  LDGSTS.E.BYPASS.LTC128B.128 [R14], [R12.64], !P4 ;  /* 0x000000000c0e7fae */ /* 0x0045e8000e101d46 */
[----:B------:R2:W-:Y:S04]  /*d530*/  LDGSTS.E.BYPASS.LTC128B.128 [R14+0x1800], [R8.64], !P3 ;  /* 0x01800000080e7fae */ /* 0x0005e8000d901d46 */
[----:B------:R3:W-:Y:S04]  /*d540*/  LDGSTS.E.BYPASS.LTC128B.128 [R14+0x800], [R2.64], !P4 ;  /* 0x00800000020e7fae */ /* 0x0007e8000e101d46 */
[----:B------:R2:W-:Y:S04]  /*d550*/  LDGSTS.E.BYPASS.LTC128B.128 [R14+0x2000], [R10.64], !P3 ;  /* 0x020000000a0e7fae */ /* 0x0005e8000d901d46 */
[----:B---3--:R2:W3:Y:S02]  /*d560*/  SHFL.IDX PT, R2, R4, 0x2, 0x181f ;  /* 0x00581f0004027f89 */ /* 0x0084e400000e0000 */
.L_x_1446:
[----:B-1----:R-:W4:Y:S01]  /*d570*/  LDL R3, [R1+0xa4] ;  /* 0x0000a40001037983 */ /* 0x002f220000100800 */
[----:B--2--5:R-:W-:Y:S03]  /*d580*/  IADD3 R8, -R6, 0x10, RZ ;  /* 0x0000001006087810 */ /* 0x024fe60007ffe1ff */
[----:B------:R-:W2:Y:S01]  /*d590*/  LDL R4, [R1+0x78] ;  /* 0x0000780001047983 */ /* 0x000ea20000100800 */
[----:B------:R-:W-:Y:S04]  /*d5a0*/  LOP3.LUT R8, R8, 0xf, RZ, 0xc0, !PT ;  /* 0x0000000f08087812 */ /* 0x000fe800078ec0ff */
[----:B---3--:R-:W-:Y:S04]  /*d5b0*/  IADD3 R8, P1, P0, R8, R2, R236 ;  /* 0x0000000208087210 */ /* 0x008fe8000783e0ec */
[----:B------:R-:W-:Y:S02]  /*d5c0*/  IADD3.X R9, RZ, R0, R237, P1, P0 ;  /* 0x00000000ff097210 */ /* 0x000fe40000fe04ed */
[----:B------:R-:W-:Y:S02]  /*d5d0*/  IADD3 R2, P0, R2, R238, RZ ;  /* 0x000000ee02027210 */ /* 0x000fe40007f1e0ff */
[----:B------:R-:W-:Y:S02]  /*d5e0*/  ISETP.NE.U32.AND P1, PT, R6, RZ, PT ;  /* 0x000000ff0600720c */ /* 0x000fe40003f25070 */
[----:B----4-:R-:W-:Y:S01]  /*d5f0*/  ISETP.GE.AND P2, PT, R3, c[0x0][0x1d4], PT ;  /* 0x0000750003007a0c */ /* 0x010fe20003f46270 */
[----:B------:R-:W-:Y:S11]  /*d600*/  IMAD.X R3, R0, 0x1, R239, P0 ;  /* 0x0000000100037824 */ /* 0x000ff600000e06ef */
[----:B------:R-:W-:Y:S01]  /*d610*/  @!UPT UIADD3 URZ, URZ, URZ, URZ ;  /* 0x0000003f3f3ff290 */ /* 0x000fe2000fffe03f */
[----:B------:R-:W-:Y:S01]  /*d620*/  @!PT LDS RZ, [RZ] ;  /* 0x00000000fffff984 */ /* 0x000fe20000000800 */
[----:B------:R-:W-:Y:S01]  /*d630*/  @!PT LDS RZ, [RZ] ;  /* 0x00000000fffff984 */ /* 0x000fe20000000800 */
[----:B------:R-:W-:Y:S01]  /*d640*/  @!PT LDS RZ, [RZ] ;  /* 0x00000000fffff984 */ /* 0x000fe20000000800 */
[----:B--2---:R1:W-:Y:S04]  /*d650*/  LDGSTS.E.BYPASS.LTC128B.128 [R4+0x1000], [R2.64], !P2 ;  /* 0x0100000002047fae */ /* 0x0043e8000d101d46 */
[----:B------:R1:W-:Y:S02]  /*d660*/  LDGSTS.E.BYPASS.LTC128B.128.ZFILL [R4+0x2800], [R8.64], P1 ;  /* 0x0280000008047fae */ /* 0x0003e40008941d46 */
.L_x_1302:
[----:B-1-34-:R-:W-:Y:S05]  /*d670*/  BSYNC B0 ;  /* 0x0000000000007941 */ /* 0x01afea0003800000 */
.L_x_1301:
[----:B------:R-:W0:Y:S01]  /*d680*/  LDGDEPBAR ;  /* 0x00000000000079af */ /* 0x000e220000000000 */
[----:B------:R-:W-:Y:S01]  /*d690*/  WARPSYNC 0xffffffff ;  /* 0xffffffff00007948 */ /* 0x000fe20003800000 */
[-C--:B------:R-:W-:Y:S01]  /*d6a0*/  HMMA.16816.F32 R8, R52, R20.reuse, RZ ;  /* 0x000000143408723c */ /* 0x080fe200000018ff */
[----:B------:R-:W-:Y:S05]  /*d6b0*/  BSSY B0, `(.L_x_1305) ;  /* 0x0000138000007945 */ /* 0x000fea0003800000 */
[----:B------:R-:W2:Y:S02]  /*d6c0*/  LDL R0, [R1+0xb4] ;  /* 0x0000b40001007983 */ /* 0x000ea40000100800 */
        /* <DEDUP_REMOVED lines=25> */
[----:B------:R-:W3:Y:S07]  /*d860*/  LDSM.16.M88.4 R204, [R225+0xa080] ;  /* 0x00a08000e1cc783b */ /* 0x000eee0000000200 */
[----:B------:R-:W-:Y:S01]  /*d870*/  HMMA.16816.F32 R52, R196, R214, R52 ;  /* 0x000000d6c434723c */ /* 0x000fe20000001834 */
[----:B------:R-:W4:Y:S07]  /*d880*/  LDSM.16.M88.4 R196, [R222+0x5880] ;  /* 0x00588000dec4783b */ /* 0x000f2e0000000200 */
[-C--:B-1----:R-:W-:Y:S08]  /*d890*/  HMMA.16816.F32 R8, R192, R200.reuse, R8 ;  /* 0x000000c8c008723c */ /* 0x082ff00000001808 */
[C---:B---3--:R-:W-:Y:S08]  /*d8a0*/  HMMA.16816.F32 R12, R204.reuse, R200, R12 ;  /* 0x000000c8cc0c723c */ /* 0x048ff0000000180c */
[-C--:B------:R-:W-:Y:S08]  /*d8b0*/  HMMA.16816.F32 R16, R204, R202.reuse, R16 ;  /* 0x000000cacc10723c */ /* 0x080ff00000001810 */
[C---:B------:R-:W-:Y:S01]  /*d8c0*/  HMMA.16816.F32 R20, R192.reuse, R202, R20 ;  /* 0x000000cac014723c */ /* 0x040fe20000001814 */
[----:B------:R-:W-:Y:S07]  /*d8d0*/  LDSM.16.M88.4 R200, [R221] ;  /* 0x00000000ddc8783b */ /* 0x000fee0000000200 */
[-C--:B----4-:R-:W-:Y:S08]  /*d8e0*/  HMMA.16816.F32 R24, R192, R196.reuse, R24 ;  /* 0x000000c4c018723c */ /* 0x090ff00000001818 */
[C---:B------:R-:W-:Y:S08]  /*d8f0*/  HMMA.16816.F32 R28, R204.reuse, R196, R28 ;  /* 0x000000c4cc1c723c */ /* 0x040ff0000000181c */
[-C--:B------:R-:W-:Y:S08]  /*d900*/  HMMA.16816.F32 R32, R204, R198.reuse, R32 ;  /* 0x000000c6cc20723c */ /* 0x080ff00000001820 */
[C---:B------:R-:W-:Y:S01]  /*d910*/  HMMA.16816.F32 R36, R192.reuse, R198, R36 ;  /* 0x000000c6c024723c */ /* 0x040fe20000001824 */
[----:B------:R-:W1:Y:S07]  /*d920*/  LDSM.16.M88.4 R196, [R227+0x8080] ;  /* 0x00808000e3c4783b */ /* 0x000e6e0000000200 */
[-C--:B------:R-:W-:Y:S08]  /*d930*/  HMMA.16816.F32 R40, R192, R208.reuse, R40 ;  /* 0x000000d0c028723c */ /* 0x080ff00000001828 */
[C---:B------:R-:W-:Y:S08]  /*d940*/  HMMA.16816.F32 R44, R204.reuse, R208, R44 ;  /* 0x000000d0cc2c723c */ /* 0x040ff0000000182c */
[-C--:B------:R-:W-:Y:S01]  /*d950*/  HMMA.16816.F32 R48, R204, R210.reuse, R48 ;  /* 0x000000d2cc30723c */ /* 0x080fe20000001830 */
[----:B------:R-:W3:Y:S07]  /*d960*/  LDSM.16.M88.4 R204, [R227+0xa080] ;  /* 0x00a08000e3cc783b */ /* 0x000eee0000000200 */
[----:B------:R-:W-:Y:S01]  /*d970*/  HMMA.16816.F32 R52, R192, R210, R52 ;  /* 0x000000d2c034723c */ /* 0x000fe20000001834 */
[----:B------:R-:W4:Y:S07]  /*d980*/  LDSM.16.M88.4 R192, [R221+0x800] ;  /* 0x00080000ddc0783b */ /* 0x000f2e0000000200 */
[-C--:B-1----:R-:W-:Y:S01]  /*d990*/  HMMA.16816.F32 R8, R196, R200.reuse, R8 ;  /* 0x000000c8c408723c */ /* 0x082fe20000001808 */
[----:B------:R-:W1:Y:S04]  /*d9a0*/  LDSM.16.M88.4 R208, [R221+0x1000] ;  /* 0x00100000ddd0783b */ /* 0x000e680000000200 */
[----:B--2---:R-:W-:Y:S03]  /*d9b0*/  ISETP.GT.AND P0, PT, R230, R0, PT ;  /* 0x00000000e600720c */ /* 0x004fe60003f04270 */
[C---:B---3--:R-:W-:Y:S08]  /*d9c0*/  HMMA.16816.F32 R12, R204.reuse, R200, R12 ;  /* 0x000000c8cc0c723c */ /* 0x048ff0000000180c */
[-C--:B------:R-:W-:Y:S08]  /*d9d0*/  HMMA.16816.F32 R16, R204, R202.reuse, R16 ;  /* 0x000000cacc10723c */ /* 0x080ff00000001810 */
[C---:B------:R-:W-:Y:S01]  /*d9e0*/  HMMA.16816.F32 R20, R196.reuse, R202, R20 ;  /* 0x000000cac414723c */ /* 0x040fe20000001814 */
[----:B------:R-:W-:Y:S07]  /*d9f0*/  LDSM.16.M88.4 R200, [R216+0x6880] ;  /* 0x00688000d8c8783b */ /* 0x000fee0000000200 */
[-C--:B----4-:R-:W-:Y:S08]  /*da00*/  HMMA.16816.F32 R24, R196, R192.reuse, R24 ;  /* 0x000000c0c418723c */ /* 0x090ff00000001818 */
[C---:B------:R-:W-:Y:S08]  /*da10*/  HMMA.16816.F32 R28, R204.reuse, R192, R28 ;  /* 0x000000c0cc1c723c */ /* 0x040ff0000000181c */
[-C--:B------:R-:W-:Y:S08]  /*da20*/  HMMA.16816.F32 R32, R204, R194.reuse, R32 ;  /* 0x000000c2cc20723c */ /* 0x080ff00000001820 */
[C---:B------:R-:W-:Y:S01]  /*da30*/  HMMA.16816.F32 R36, R196.reuse, R194, R36 ;  /* 0x000000c2c424723c */ /* 0x040fe20000001824 */
[----:B------:R-:W2:Y:S07]  /*da40*/  LDSM.16.M88.4 R192, [R224+0xc080] ;  /* 0x00c08000e0c0783b */ /* 0x000eae0000000200 */
[-C--:B-1----:R-:W-:Y:S08]  /*da50*/  HMMA.16816.F32 R40, R196, R208.reuse, R40 ;  /* 0x000000d0c428723c */ /* 0x082ff00000001828 */
[C---:B------:R-:W-:Y:S08]  /*da60*/  HMMA.16816.F32 R44, R204.reuse, R208, R44 ;  /* 0x000000d0cc2c723c */ /* 0x040ff0000000182c */
[-C--:B------:R-:W-:Y:S01]  /*da70*/  HMMA.16816.F32 R48, R204, R210.reuse, R48 ;  /* 0x000000d2cc30723c */ /* 0x080fe20000001830 */
[----:B------:R-:W1:Y:S07]  /*da80*/  LDSM.16.M88.4 R204, [R224+0xe080] ;  /* 0x00e08000e0cc783b */ /* 0x000e6e0000000200 */
[----:B------:R-:W-:Y:S01]  /*da90*/  HMMA.16816.F32 R52, R196, R210, R52 ;  /* 0x000000d2c434723c */ /* 0x000fe20000001834 */
[----:B------:R-:W3:Y:S07]  /*daa0*/  LDSM.16.M88.4 R196, [R216+0x7080] ;  /* 0x00708000d8c4783b */ /* 0x000eee0000000200 */
[-C--:B--2---:R-:W-:Y:S01]  /*dab0*/  HMMA.16816.F32 R8, R192, R200.reuse, R8 ;  /* 0x000000c8c008723c */ /* 0x084fe20000001808 */
[----:B------:R-:W2:Y:S07]  /*dac0*/  LDSM.16.M88.4 R208, [R216+0x7880] ;  /* 0x00788000d8d0783b */ /* 0x000eae0000000200 */
[C---:B-1----:R-:W-:Y:S08]  /*dad0*/  HMMA.16816.F32 R12, R204.reuse, R200, R12 ;  /* 0x000000c8cc0c723c */ /* 0x042ff0000000180c */
[-C--:B------:R-:W-:Y:S08]  /*dae0*/  HMMA.16816.F32 R16, R204, R202.reuse, R16 ;  /* 0x000000cacc10723c */ /* 0x080ff00000001810 */
[C---:B------:R-:W-:Y:S01]  /*daf0*/  HMMA.16816.F32 R20, R192.reuse, R202, R20 ;  /* 0x000000cac014723c */ /* 0x040fe20000001814 */
[----:B------:R-:W-:Y:S07]  /*db00*/  LDSM.16.M88.4 R200, [R223+0x1800] ;  /* 0x00180000dfc8783b */ /* 0x000fee0000000200 */
[-C--:B---3--:R-:W-:Y:S08]  /*db10*/  HMMA.16816.F32 R24, R192, R196.reuse, R24 ;  /* 0x000000c4c018723c */ /* 0x088ff00000001818 */
[C---:B------:R-:W-:Y:S08]  /*db20*/  HMMA.16816.F32 R28, R204.reuse, R196, R28 ;  /* 0x000000c4cc1c723c */ /* 0x040ff0000000181c */
[-C--:B------:R-:W-:Y:S08]  /*db30*/  HMMA.16816.F32 R32, R204, R198.reuse, R32 ;  /* 0x000000c6cc20723c */ /* 0x080ff00000001820 */
[C---:B------:R-:W-:Y:S01]  /*db40*/  HMMA.16816.F32 R36, R192.reuse, R198, R36 ;  /* 0x000000c6c024723c */ /* 0x040fe20000001824 */
[----:B------:R-:W1:Y:S07]  /*db50*/  LDSM.16.M88.4 R196, [R226+0xc080] ;  /* 0x00c08000e2c4783b */ /* 0x000e6e0000000200 */
[-C--:B--2---:R-:W-:Y:S08]  /*db60*/  HMMA.16816.F32 R40, R192, R208.reuse, R40 ;  /* 0x000000d0c028723c */ /* 0x084ff00000001828 */
[C---:B------:R-:W-:Y:S08]  /*db70*/  HMMA.16816.F32 R44, R204.reuse, R208, R44 ;  /* 0x000000d0cc2c723c */ /* 0x040ff0000000182c */
[-C--:B------:R-:W-:Y:S01]  /*db80*/  HMMA.16816.F32 R48, R204, R210.reuse, R48 ;  /* 0x000000d2cc30723c */ /* 0x080fe20000001830 */
[----:B------:R-:W2:Y:S07]  /*db90*/  LDSM.16.M88.4 R204, [R226+0xe080] ;  /* 0x00e08000e2cc783b */ /* 0x000eae0000000200 */
[----:B------:R-:W-:Y:S01]  /*dba0*/  HMMA.16816.F32 R52, R192, R210, R52 ;  /* 0x000000d2c034723c */ /* 0x000fe20000001834 */
[----:B------:R-:W3:Y:S08]  /*dbb0*/  LDSM.16.M88.4 R192, [R223+0x2000] ;  /* 0x00200000dfc0783b */ /* 0x000ef00000000200 */
[----:B------:R-:W4:Y:S01]  /*dbc0*/  LDSM.16.M88.4 R208, [R223+0x2800] ;  /* 0x00280000dfd0783b */ /* 0x000f220000000200 */
[-C--:B-1----:R-:W-:Y:S08]  /*dbd0*/  HMMA.16816.F32 R8, R196, R200.reuse, R8 ;  /* 0x000000c8c408723c */ /* 0x082ff00000001808 */
        /* <DEDUP_REMOVED lines=9> */
[-C--:B----4-:R-:W-:Y:S08]  /*dc70*/  HMMA.16816.F32 R40, R196, R208.reuse, R40 ;  /* 0x000000d0c428723c */ /* 0x090ff00000001828 */
        /* <DEDUP_REMOVED lines=20> */
[----:B------:R-:W-:Y:S08]  /*ddc0*/  HMMA.16816.F32 R52, R192, R210, R52 ;  /* 0x000000d2c034723c */ /* 0x000ff00000001834 */
[-C--:B-1----:R-:W-:Y:S11]  /*ddd0*/  HMMA.16816.F32 R8, R196, R200.reuse, R8 ;  /* 0x000000c8c408723c */ /* 0x082ff60000001808 */
[----:B------:R-:W-:Y:S11]  /*dde0*/  @!UPT UIADD3 URZ, URZ, URZ, URZ ;  /* 0x0000003f3f3ff290 */ /* 0x000ff6000fffe03f */
[----:B------:R-:W-:Y:S02]  /*ddf0*/  @!UPT UIADD3 URZ, URZ, URZ, URZ ;  /* 0x0000003f3f3ff290 */ /* 0x000fe4000fffe03f */
[----:B------:R-:W-:Y:S01]  /*de00*/  FMUL.FTZ R8, R8, c[0x0][0x320] ;  /* 0x0000c80008087a20 */ /* 0x000fe20000410000 */
[C---:B--2---:R-:W-:Y:S03]  /*de10*/  HMMA.16816.F32 R12, R204.reuse, R200, R12 ;  /* 0x000000c8cc0c723c */ /* 0x044fe6000000180c */
[----:B------:R-:W1:Y:S01]  /*de20*/  MUFU.TANH R209, R8 ;  /* 0x0000000800d17308 */ /* 0x000e620000002400 */
[----:B------:R-:W-:Y:S02]  /*de30*/  FMUL.FTZ R9, R9, c[0x0][0x320] ;  /* 0x0000c80009097a20 */ /* 0x000fe40000410000 */
[----:B------:R-:W-:Y:S02]  /*de40*/  FMUL.FTZ R10, R10, c[0x0][0x320] ;  /* 0x0000c8000a0a7a20 */ /* 0x000fe40000410000 */
[----:B------:R-:W-:Y:S01]  /*de50*/  FMUL.FTZ R11, R11, c[0x0][0x320] ;  /* 0x0000c8000b0b7a20 */ /* 0x000fe20000410000 */
[-C--:B------:R-:W-:Y:S04]  /*de60*/  HMMA.16816.F32 R16, R204, R202.reuse, R16 ;  /* 0x000000cacc10723c */ /* 0x080fe80000001810 */
[----:B------:R-:W2:Y:S04]  /*de70*/  MUFU.TANH R208, R9 ;  /* 0x0000000900d07308 */ /* 0x000ea80000002400 */
[C---:B------:R-:W-:Y:S06]  /*de80*/  HMMA.16816.F32 R20, R196.reuse, R202, R20 ;  /* 0x000000cac414723c */ /* 0x040fec0000001814 */
[----:B------:R-:W3:Y:S01]  /*de90*/  MUFU.TANH R214, R10 ;  /* 0x0000000a00d67308 */ /* 0x000ee20000002400 */
[----:B------:R-:W-:Y:S02]  /*dea0*/  FMUL.FTZ R12, R12, c[0x0][0x320] ;  /* 0x0000c8000c0c7a20 */ /* 0x000fe40000410000 */
[----:B------:R-:W-:Y:S03]  /*deb0*/  FMUL.FTZ R13, R13, c[0x0][0x320] ;  /* 0x0000c8000d0d7a20 */ /* 0x000fe60000410000 */
        /* <DEDUP_REMOVED lines=11> */
[----:B------:R-:W-:Y:S05]  /*df70*/  FMUL.FTZ R23, R23, c[0x0][0x320] ;  /* 0x0000c80017177a20 */ /* 0x000fea0000410000 */
[----:B------:R-:W1:Y:S01]  /*df80*/  MUFU.TANH R215, R13 ;  /* 0x0000000d00d77308 */ /* 0x000e620000002400 */
[----:B----4-:R-:W4:Y:S09]  /*df90*/  LDSM.16.M88.4 R8, [R221+0x2000] ;  /* 0x00200000dd08783b */ /* 0x010f320000000200 */
[----:B------:R-:W1:Y:S10]  /*dfa0*/  MUFU.TANH R235, R14 ;  /* 0x0000000e00eb7308 */ /* 0x000e740000002400 */
[----:B------:R5:W1:Y:S10]  /*dfb0*/  MUFU.TANH R234, R15 ;  /* 0x0000000f00ea7308 */ /* 0x000a740000002400 */
[----:B------:R-:W1:Y:S10]  /*dfc0*/  MUFU.TANH R213, R16 ;  /* 0x0000001000d57308 */ /* 0x000e740000002400 */
[----:B------:R-:W1:Y:S01]  /*dfd0*/  MUFU.TANH R212, R17 ;  /* 0x0000001100d47308 */ /* 0x000e620000002400 */
[----:B-----5:R-:W5:Y:S01]  /*dfe0*/  LDSM.16.M88.4 R12, [R221+0x2800] ;  /* 0x00280000dd0c783b */ /* 0x020f620000000200 */
[----:B------:R-:W-:Y:S04]  /*dff0*/  DEPBAR.LE SB0, 0x0 ;  /* 0x000080000000791a */ /* 0x000fe80000000000 */
[-C--:B----4-:R-:W-:Y:S04]  /*e000*/  HMMA.16816.F32 R24, R196, R8.reuse, R24 ;  /* 0x00000008c418723c */ /* 0x090fe80000001818 */
[----:B------:R-:W4:Y:S01]  /*e010*/  MUFU.TANH R231, R19 ;  /* 0x0000001300e77308 */ /* 0x000f220000002400 */
[----:B------:R-:W-:Y:S03]  /*e020*/  BAR.SYNC.DEFER_BLOCKING 0x0 ;  /* 0x0000000000007b1d */ /* 0x000fe60000010000 */
[C---:B------:R-:W-:Y:S06]  /*e030*/  HMMA.16816.F32 R28, R204.reuse, R8, R28 ;  /* 0x00000008cc1c723c */ /* 0x040fec000000181c */
[----:B------:R1:W1:Y:S02]  /*e040*/  MUFU.TANH R192, R20 ;  /* 0x0000001400c07308 */ /* 0x0002640000002400 */
[-C--:B------:R-:W-:Y:S08]  /*e050*/  HMMA.16816.F32 R32, R204, R10.reuse, R32 ;  /* 0x0000000acc20723c */ /* 0x080ff00000001820 */
[----:B------:R-:W1:Y:S01]  /*e060*/  MUFU.TANH R232, R18 ;  /* 0x0000001200e87308 */ /* 0x000e620000002400 */
[C---:B------:R-:W-:Y:S04]  /*e070*/  HMMA.16816.F32 R36, R196.reuse, R10, R36 ;  /* 0x0000000ac424723c */ /* 0x040fe80000001824 */
[----:B------:R-:W-:Y:S02]  /*e080*/  FMUL.FTZ R27, R27, c[0x0][0x320] ;  /* 0x0000c8001b1b7a20 */ /* 0x000fe40000410000 */
[----:B------:R-:W-:Y:S03]  /*e090*/  FMUL.FTZ R24, R24, c[0x0][0x320] ;  /* 0x0000c80018187a20 */ /* 0x000fe60000410000 */
[----:B------:R-:W1:Y:S03]  /*e0a0*/  MUFU.TANH R142, R21 ;  /* 0x00000015008e7308 */ /* 0x000e660000002400 */
[----:B------:R-:W-:Y:S01]  /*e0b0*/  FMUL.FTZ R29, R29, c[0x0][0x320] ;  /* 0x0000c8001d1d7a20 */ /* 0x000fe20000410000 */
[-C--:B-----5:R-:W-:Y:S03]  /*e0c0*/  HMMA.16816.F32 R40, R196, R12.reuse, R40 ;  /* 0x0000000cc428723c */ /* 0x0a0fe60000001828 */
[----:B------:R-:W-:Y:S02]  /*e0d0*/  FMUL.FTZ R28, R28, c[0x0][0x320] ;  /* 0x0000c8001c1c7a20 */ /* 0x000fe40000410000 */
[----:B------:R-:W-:Y:S01]  /*e0e0*/  FMUL.FTZ R35, R35, c[0x0][0x320] ;  /* 0x0000c80023237a20 */ /* 0x000fe20000410000 */
[----:B------:R-:W2:Y:S01]  /*e0f0*/  MUFU.TANH R195, R29 ;  /* 0x0000001d00c37308 */ /* 0x000ea20000002400 */
[----:B------:R-:W-:Y:S01]  /*e100*/  FMUL.FTZ R30, R30, c[0x0][0x320] ;  /* 0x0000c8001e1e7a20 */ /* 0x000fe20000410000 */
[C---:B------:R-:W-:Y:S04]  /*e110*/  HMMA.16816.F32 R44, R204.reuse, R12, R44 ;  /* 0x0000000ccc2c723c */ /* 0x040fe8000000182c */
[----:B------:R-:W-:Y:S02]  /*e120*/  FMUL.FTZ R31, R31, c[0x0][0x320] ;  /* 0x0000c8001f1f7a20 */ /* 0x000fe40000410000 */
[----:B------:R-:W-:Y:S02]  /*e130*/  FMUL.FTZ R34, R34, c[0x0][0x320] ;  /* 0x0000c80022227a20 */ /* 0x000fe40000410000 */
[----:B------:R5:W2:Y:S01]  /*e140*/  MUFU.TANH R200, R35 ;  /* 0x0000002300c87308 */ /* 0x000aa20000002400 */
[-C--:B------:R-:W-:Y:S03]  /*e150*/  HMMA.16816.F32 R48, R204, R14.reuse, R48 ;  /* 0x0000000ecc30723c */ /* 0x080fe60000001830 */
[----:B-1----:R-:W-:Y:S02]  /*e160*/  FMUL.FTZ R20, R36, c[0x0][0x320] ;  /* 0x0000c80024147a20 */ /* 0x002fe40000410000 */
        /* <DEDUP_REMOVED lines=17> */
[----:B-----5:R-:W-:Y:S02]  /*e280*/  FMUL.FTZ R35, R55, c[0x0][0x320] ;  /* 0x0000c80037237a20 */ /* 0x020fe40000410000 */
[----:B------:R-:W-:Y:S01]  /*e290*/  FMUL.FTZ R32, R32, c[0x0][0x320] ;  /* 0x0000c80020207a20 */ /* 0x000fe20000410000 */
[----:B------:R2:W2:Y:S01]  /*e2a0*/  MUFU.TANH R22, R24 ;  /* 0x0000001800167308 */ /* 0x0004a20000002400 */
[----:B------:R-:W-:Y:S02]  /*e2b0*/  FMUL.FTZ R33, R33, c[0x0][0x320] ;  /* 0x0000c80021217a20 */ /* 0x000fe40000410000 */
[----:B------:R-:W-:Y:S02]  /*e2c0*/  FMUL.FTZ R45, R45, c[0x0][0x320] ;  /* 0x0000c8002d2d7a20 */ /* 0x000fe40000410000 */
[----:B------:R-:W-:Y:S02]  /*e2d0*/  FMUL.FTZ R46, R46, c[0x0][0x320] ;  /* 0x0000c8002e2e7a20 */ /* 0x000fe40000410000 */
[----:B------:R-:W-:Y:S02]  /*e2e0*/  FMUL.FTZ R47, R47, c[0x0][0x320] ;  /* 0x0000c8002f2f7a20 */ /* 0x000fe40000410000 */
[----:B------:R-:W-:Y:S01]  /*e2f0*/  FMUL.FTZ R48, R48, c[0x0][0x320] ;  /* 0x0000c80030307a20 */ /* 0x000fe20000410000 */
[----:B------:R2:W2:Y:S01]  /*e300*/  MUFU.TANH R21, R25 ;  /* 0x0000001900157308 */ /* 0x0004a20000002400 */
[----:B------:R-:W-:Y:S02]  /*e310*/  FMUL.FTZ R49, R49, c[0x0][0x320] ;  /* 0x0000c80031317a20 */ /* 0x000fe40000410000 */
[----:B------:R-:W-:Y:S02]  /*e320*/  FMUL.FTZ R50, R50, c[0x0][0x320] ;  /* 0x0000c80032327a20 */ /* 0x000fe40000410000 */
[----:B-1----:R-:W-:Y:S05]  /*e330*/  FMUL.FTZ R44, R52, c[0x0][0x320] ;  /* 0x0000c800342c7a20 */ /* 0x002fea0000410000 */
        /* <DEDUP_REMOVED lines=28> */
[----:B--234-:R-:W-:Y:S01]  /*e500*/  IMAD.MOV.U32 R0, RZ, RZ, 0x1 ;  /* 0x00000001ff007424 */ /* 0x01cfe200078e00ff */
[----:B------:R-:W2:Y:S01]  /*e510*/  LDL R2, [R1+0xc8] ;  /* 0x0000c80001027983 */ /* 0x000ea20000100800 */
[----:B------:R-:W-:Y:S03]  /*e520*/  MOV R10, RZ ;  /* 0x000000ff000a7202 */ /* 0x000fe60000000f00 */
[----:B------:R-:W3:Y:S01]  /*e530*/  LDL R3, [R1+0xb8] ;  /* 0x0000b80001037983 */ /* 0x000ee20000100800 */
[----:B------:R-:W-:Y:S03]  /*e540*/  ISETP.NE.AND P0, PT, R0, c[0x0][0x2b8], PT ;  /* 0x0000ae0000007a0c */ /* 0x000fe60003f05270 */
[----:B------:R-:W4:Y:S04]  /*e550*/  LDL.64 R240, [R1+0xd0] ;  /* 0x0000d00001f07983 */ /* 0x000f280000100a00 */
        /* <DEDUP_REMOVED lines=12> */
[C---:B------:R-:W-:Y:S03]  /*e620*/  @!P1 LEA R8, P0, R3.reuse, c[0x0][0x2a0], 0x2 ;  /* 0x0000a80003089a11 */ /* 0x040fe600078010ff */
[----:B------:R-:W-:Y:S01]  /*e630*/  IMAD R6, R0, c[0x0][0x2b8], R2 ;  /* 0x0000ae0000067a24 */ /* 0x000fe200078e0202 */
[----:B------:R-:W-:Y:S03]  /*e640*/  @!P1 LEA.HI.X R9, R3, c[0x0][0x2a4], R4, 0x2, P0 ;  /* 0x0000a90003099a11 */ /* 0x000fe600000f1404 */
[----:B------:R-:W-:Y:S01]  /*e650*/  IMAD.WIDE.U32 R2, R6, c[0x0][0x1e0], RZ ;  /* 0x0000780006027a25 */ /* 0x000fe200078e00ff */
[----:B------:R1:W-:Y:S01]  /*e660*/  STL [R1+0x7c], R6 ;  /* 0x00007c0601007387 */ /* 0x0003e20000100800 */
[----:B------:R-:W-:Y:S03]  /*e670*/  SHF.R.S32.HI R0, RZ, 0x1f, R6 ;  /* 0x0000001fff007819 */ /* 0x000fe60000011406 */
[----:B------:R-:W2:Y:S02]  /*e680*/  @!P1 LDG.E R10, [R8.64] ;  /* 0x00000006080a9981 */ /* 0x000ea4000c1e1900 */
[----:B------:R-:W-:Y:S04]  /*e690*/  IMAD R0, R0, c[0x0][0x1e0], RZ ;  /* 0x0000780000007a24 */ /* 0x000fe800078e02ff */
[----:B------:R-:W-:Y:S05]  /*e6a0*/  IMAD R0, R6, c[0x0][0x1e4], R0 ;  /* 0x0000790006007a24 */ /* 0x000fea00078e0200 */
[----:B------:R-:W-:Y:S01]  /*e6b0*/  IADD3 R3, R3, R0, RZ ;  /* 0x0000000003037210 */ /* 0x000fe20007ffe0ff */
[----:B-1----:R-:W1:Y:S02]  /*e6c0*/  S2R R6, SR_CTAID.Y ;  /* 0x0000000000067919 */ /* 0x002e640000002600 */
[----:B-1----:R-:W-:Y:S05]  /*e6d0*/  SHF.R.S32.HI R6, RZ, 0x1f, R6 ;  /* 0x0000001fff067819 */ /* 0x002fea0000011406 */
[----:B------:R-:W-:Y:S04]  /*e6e0*/  IMAD R6, R6, c[0x0][0x1e8], RZ ;  /* 0x00007a0006067a24 */ /* 0x000fe800078e02ff */
[----:B------:R-:W-:Y:S04]  /*e6f0*/  IMAD R6, R242, c[0x0][0x1ec], R6 ;  /* 0x00007b00f2067a24 */ /* 0x000fe800078e0206 */
[----:B------:R-:W-:Y:S01]  /*e700*/  IMAD.IADD R6, R241, 0x1, R6 ;  /* 0x00000001f1067824 */ /* 0x000fe200078e0206 */
[----:B--2---:R-:W-:Y:S01]  /*e710*/  SHF.R.S32.HI R4, RZ, 0x1f, R10 ;  /* 0x0000001fff047819 */ /* 0x004fe2000001140a */
[----:B------:R1:W-:Y:S01]  /*e720*/  STL [R1+0x70], R10 ;  /* 0x0000700a01007387 */ /* 0x0003e20000100800 */
[----:B------:R-:W-:Y:S04]  /*e730*/  IMAD.WIDE.U32 R2, R10, c[0x0][0x1f0], R2 ;  /* 0x00007c000a027a25 */ /* 0x000fe800078e0002 */
[----:B------:R-:W-:Y:S01]  /*e740*/  IMAD R4, R4, c[0x0][0x1f0], RZ ;  /* 0x00007c0004047a24 */ /* 0x000fe200078e02ff */
[----:B------:R-:W-:Y:S03]  /*e750*/  IADD3 R0, P1, R240, R2, RZ ;  /* 0x00000002f0007210 */ /* 0x000fe60007f3e0ff */
[----:B------:R-:W-:Y:S01]  /*e760*/  IMAD R2, R10, c[0x0][0x1f4], R4 ;  /* 0x00007d000a027a24 */ /* 0x000fe200078e0204 */
[----:B------:R-:W-:Y:S04]  /*e770*/  LEA R4, P0, R0, c[0x0][0x1c8], 0x1 ;  /* 0x0000720000047a11 */ /* 0x000fe800078008ff */
[----:B------:R-:W-:Y:S04]  /*e780*/  IADD3.X R2, R6, R3, R2, P1, !PT ;  /* 0x0000000306027210 */ /* 0x000fe80000ffe402 */
[----:B------:R-:W-:Y:S01]  /*e790*/  LEA.HI.X R0, R0, c[0x0][0x1cc], R2, 0x1, P0 ;  /* 0x0000730000007a11 */ /* 0x000fe200000f0c02 */
[----:B------:R-:W-:-:S05]  /*e7a0*/  BRA.DIV ~URZ, `(.L_x_1307) ;  /* 0x00011e527f007947 */ /* 0x000fca000b800000 */
[----:B------:R2:W3:Y:S02]  /*e7b0*/  SHFL.IDX PT, R6, R0, RZ, 0x181f ;  /* 0x00181fff00067589 */ /* 0x0004e400000e0000 */
.L_x_1447:
[----:B------:R-:W-:-:S05]  /*e7c0*/  BRA.DIV ~URZ, `(.L_x_1308) ;  /* 0x00011eb27f007947 */ /* 0x000fca000b800000 */
[----:B------:R-:W4:Y:S04]  /*e7d0*/  LDL R18, [R1+0xa4] ;  /* 0x0000a40001127983 */ /* 0x000f280000100800 */
[----:B--2---:R-:W2:Y:S04]  /*e7e0*/  LDL R15, [R1+0xf4] ;  /* 0x0000f400010f7983 */ /* 0x004ea80000100800 */
[----:B---3--:R-:W3:Y:S04]  /*e7f0*/  LDL R14, [R1+0x74] ;  /* 0x00007400010e7983 */ /* 0x008ee80000100800 */
[----:B------:R-:W1:Y:S04]  /*e800*/  SHFL.IDX PT, R2, R4, RZ, 0x181f ;  /* 0x00181fff04027589 */ /* 0x000e6800000e0000 */
[----:B-1----:R-:W1:Y:S04]  /*e810*/  SHFL.IDX PT, R10, R4, 0x1, 0x181f ;  /* 0x00381f00040a7f89 */ /* 0x002e6800000e0000 */
[----:B------:R-:W1:Y:S04]  /*e820*/  SHFL.IDX PT, R11, R0, 0x1, 0x181f ;  /* 0x00381f00000b7f89 */ /* 0x000e6800000e0000 */
[----:B------:R-:W2:Y:S04]  /*e830*/  SHFL.IDX PT, R0, R0, 0x2, 0x181f ;  /* 0x00581f0000007f89 */ /* 0x000ea800000e0000 */
[----:B------:R-:W2:Y:S01]  /*e840*/  SHFL.IDX PT, R4, R4, 0x2, 0x181f ;  /* 0x00581f0004047f89 */ /* 0x000ea200000e0000 */
[C---:B------:R-:W-:Y:S02]  /*e850*/  IADD3 R12, P0, R2.reuse, R238, RZ ;  /* 0x000000ee020c7210 */ /* 0x040fe40007f1e0ff */
[----:B------:R-:W-:Y:S02]  /*e860*/  IADD3 R8, P2, R2, R236, RZ ;  /* 0x000000ec02087210 */ /* 0x000fe40007f5e0ff */
[----:B-1----:R-:W-:Y:S01]  /*e870*/  IADD3 R2, P1, R10, R238, RZ ;  /* 0x000000ee0a027210 */ /* 0x002fe20007f3e0ff */
[----:B------:R-:W-:Y:S01]  /*e880*/  IMAD.X R13, R6, 0x1, R239, P0 ;  /* 0x00000001060d7824 */ /* 0x000fe200000e06ef */
[----:B------:R-:W-:Y:S01]  /*e890*/  IADD3 R10, P0, R10, R236, RZ ;  /* 0x000000ec0a0a7210 */ /* 0x000fe20007f1e0ff */
[----:B------:R-:W-:Y:S02]  /*e8a0*/  IMAD.X R9, R6, 0x1, R237, P2 ;  /* 0x0000000106097824 */ /* 0x000fe400010e06ed */
[----:B------:R1:W5:Y:S01]  /*e8b0*/  LDL R6, [R1+0xa0] ;  /* 0x0000a00001067983 */ /* 0x0003620000100800 */
[C---:B------:R-:W-:Y:S02]  /*e8c0*/  IMAD.X R3, R11.reuse, 0x1, R239, P1 ;  /* 0x000000010b037824 */ /* 0x040fe400008e06ef */
[----:B------:R-:W-:Y:S01]  /*e8d0*/  IMAD.X R11, R11, 0x1, R237, P0 ;  /* 0x000000010b0b7824 */ /* 0x000fe200000e06ed */
[----:B----4-:R-:W-:Y:S02]  /*e8e0*/  ISETP.GE.AND P4, PT, R18, c[0x0][0x1d4], PT ;  /* 0x0000750012007a0c */ /* 0x010fe40003f86270 */
[----:B--2---:R-:W-:Y:S11]  /*e8f0*/  ISETP.GE.AND P3, PT, R15, c[0x0][0x1d4], PT ;  /* 0x000075000f007a0c */ /* 0x004ff60003f66270 */
[----:B---3--:R1:W-:Y:S04]  /*e900*/  LDGSTS.E.BYPASS.LTC128B.128 [R14+0x5080], [R12.64], !P4 ;  /* 0x050800000c0e7fae */ /* 0x0083e8000e101d46 */
[----:B------:R1:W-:Y:S04]  /*e910*/  LDGSTS.E.BYPASS.LTC128B.128 [R14+0x6880], [R8.64], !P3 ;  /* 0x06880000080e7fae */ /* 0x0003e8000d901d46 */
[----:B------:R1:W-:Y:S04]  /*e920*/  LDGSTS.E.BYPASS.LTC128B.128 [R14+0x5880], [R2.64], !P4 ;  /* 0x05880000020e7fae */ /* 0x0003e8000e101d46 */
[----:B------:R1:W-:Y:S02]  /*e930*/  LDGSTS.E.BYPASS.LTC128B.128 [R14+0x7080], [R10.64], !P3 ;  /* 0x070800000a0e7fae */ /* 0x0003e4000d901d46 */
.L_x_1448:
[----:B-1----:R-:W2:Y:S01]  /*e940*/  LDL R2, [R1+0xa4] ;  /* 0x0000a40001027983 */ /* 0x002ea20000100800 */
[----:B-----5:R-:W-:Y:S03]  /*e950*/  IADD3 R8, -R6, 0x10, RZ ;  /* 0x0000001006087810 */ /* 0x020fe60007ffe1ff */
[----:B------:R-:W3:Y:S01]  /*e960*/  LDL R10, [R1+0x74] ;  /* 0x00007400010a7983 */ /* 0x000ee20000100800 */
[----:B------:R-:W-:Y:S04]  /*e970*/  LOP3.LUT R8, R8, 0xf, RZ, 0xc0, !PT ;  /* 0x0000000f08087812 */ /* 0x000fe800078ec0ff */
[----:B------:R-:W-:Y:S04]  /*e980*/  IADD3 R8, P1, P0, R8, R4, R236 ;  /* 0x0000000408087210 */ /* 0x000fe8000783e0ec */
[----:B------:R-:W-:Y:S02]  /*e990*/  IADD3.X R9, RZ, R0, R237, P1, P0 ;  /* 0x00000000ff097210 */ /* 0x000fe40000fe04ed */
[----:B------:R-:W-:Y:S02]  /*e9a0*/  ISETP.NE.U32.AND P1, PT, R6, RZ, PT ;  /* 0x000000ff0600720c */ /* 0x000fe40003f25070 */
[----:B--2---:R-:W-:Y:S02]  /*e9b0*/  ISETP.GE.AND P2, PT, R2, c[0x0][0x1d4], PT ;  /* 0x0000750002007a0c */ /* 0x004fe40003f46270 */
[----:B------:R-:W-:Y:S05]  /*e9c0*/  IADD3 R2, P0, R4, R238, RZ ;  /* 0x000000ee04027210 */ /* 0x000fea0007f1e0ff */
[----:B------:R-:W-:Y:S06]  /*e9d0*/  IMAD.X R3, R0, 0x1, R239, P0 ;  /* 0x0000000100037824 */ /* 0x000fec00000e06ef */
[----:B------:R-:W-:Y:S01]  /*e9e0*/  @!PT LDS RZ, [RZ] ;  /* 0x00000000fffff984 */ /* 0x000fe20000000800 */
[----:B------:R-:W-:Y:S01]  /*e9f0*/  @!PT LDS RZ, [RZ] ;  /* 0x00000000fffff984 */ /* 0x000fe20000000800 */
[----:B------:R-:W-:Y:S01]  /*ea00*/  @!PT LDS RZ, [RZ] ;  /* 0x00000000fffff984 */ /* 0x000fe20000000800 */
[----:B---3--:R1:W-:Y:S04]  /*ea10*/  LDGSTS.E.BYPASS.LTC128B.128 [R10+0x6080], [R2.64], !P2 ;  /* 0x06080000020a7fae */ /* 0x0083e8000d101d46 */
[----:B------:R1:W-:Y:S02]  /*ea20*/  LDGSTS.E.BYPASS.LTC128B.128.ZFILL [R10+0x7880], [R8.64], P1 ;  /* 0x07880000080a7fae */ /* 0x0003e40008941d46 */
.L_x_1306:
[----:B--234-:R-:W-:Y:S05]  /*ea30*/  BSYNC B0 ;  /* 0x0000000000007941 */ /* 0x01cfea0003800000 */
.L_x_1305:
[----:B-1----:R-:W2:Y:S01]  /*ea40*/  LDL R10, [R1+0xe0] ;  /* 0x0000e000010a7983 */ /* 0x002ea20000100800 */
[----:B------:R-:W-:Y:S03]  /*ea50*/  IMAD.MOV.U32 R8, RZ, RZ, 0x1 ;  /* 0x00000001ff087424 */ /* 0x000fe600078e00ff */
[----:B------:R-:W2:Y:S02]  /*ea60*/  LDL R0, [R1+0x4] ;  /* 0x0000040001007983 */ /* 0x000ea40000100800 */
[----:B------:R-:W-:Y:S02]  /*ea70*/  ISETP.NE.AND P0, PT, R8, c[0x0][0x2c4], PT ;  /* 0x0000b10008007a0c */ /* 0x000fe40003f05270 */
[----:B------:R-:W3:Y:S04]  /*ea80*/  LDL R9, [R1+0xdc] ;  /* 0x0000dc0001097983 */ /* 0x000ee80000100800 */
[----:B------:R-:W3:Y:S04]  /*ea90*/  LDL R6, [R1+0xd8] ;  /* 0x0000d80001067983 */ /* 0x000ee80000100800 */
[----:B------:R-:W4:Y:S04]  /*eaa0*/  LDL R4, [R1+0xcc] ;  /* 0x0000cc0001047983 */ /* 0x000f280000100800 */
[----:B------:R-:W5:Y:S04]  /*eab0*/  LDL R2, [R1+0xb0] ;  /* 0x0000b00001027983 */ /* 0x000f680000100800 */
[----:B------:R-:W5:Y:S04]  /*eac0*/  LDL R3, [R1+0x8c] ;  /* 0x00008c0001037983 */ /* 0x000f680000100800 */
[----:B------:R-:W0:Y:S01]  /*ead0*/  LDGDEPBAR ;  /* 0x00000000000079af */ /* 0x000e220000000000 */
[----:B--2---:R-:W-:Y:S05]  /*eae0*/  IMAD R0, R0, 0x80, R10 ;  /* 0x0000008000007824 */ /* 0x004fea00078e020a */
[----:B---3--:R-:W-:Y:S01]  /*eaf0*/  IADD3 R6, R6, R0, R9 ;  /* 0x0000000006067210 */ /* 0x008fe20007ffe009 */
[----:B------:R-:W-:Y:S04]  /*eb00*/  IMAD R0, R230, -0x30, RZ ;  /* 0xffffffd0e6007824 */ /* 0x000fe800078e02ff */
[----:B----4-:R-:W-:Y:S01]  /*eb10*/  IMAD.IADD R6, R4, 0x1, R6 ;  /* 0x0000000104067824 */ /* 0x010fe200078e0206 */
[----:B-----5:R-:W-:Y:S03]  /*eb20*/  IADD3 R9, -R2, 0x1, R0 ;  /* 0x0000000102097810 */ /* 0x020fe60007ffe100 */
[----:B------:R-:W-:Y:S01]  /*eb30*/  @P0 IMAD.HI.U32 R2, R6, c[0x0][0x2c8], RZ ;  /* 0x0000b20006020a27 */ /* 0x000fe200078e00ff */
[----:B------:R-:W-:Y:S04]  /*eb40*/  IADD3 R9, -R3, R9, R5 ;  /* 0x0000000903097210 */ /* 0x000fe80007ffe105 */
[----:B------:R-:W-:Y:S01]  /*eb50*/  @P0 SHF.R.U32.HI R6, RZ, c[0x0][0x2cc], R2 ;  /* 0x0000b300ff060a19 */ /* 0x000fe20000011602 */
[----:B------:R-:W-:-:S05]  /*eb60*/  BRA.DIV ~URZ, `(.L_x_1309) ;  /* 0x00011f727f007947 */ /* 0x000fca000b800000 */
[----:B------:R1:W2:Y:S02]  /*eb70*/  SHFL.IDX PT, R4, R6, RZ, 0x1c1f ;  /* 0x001c1fff06047589 */ /* 0x0002a400000e0000 */
.L_x_1449:
[----:B------:R-:W-:Y:S01]  /*eb80*/  LOP3.LUT R2, RZ, c[0x0][0x324], RZ, 0x33, !PT ;  /* 0x0000c900ff027a12 */ /* 0x000fe200078e33ff */
[----:B------:R-:W-:Y:S01]  /*eb90*/  IMAD.MOV.U32 R3, RZ, RZ, 0x1 ;  /* 0x00000001ff037424 */ /* 0x000fe200078e00ff */
[----:B------:R-:W-:Y:S03]  /*eba0*/  IADD3 R8, R9, c[0x0][0x328], RZ ;  /* 0x0000ca0009087a10 */ /* 0x000fe60007ffe0ff */
[----:B------:R-:W-:Y:S01]  /*ebb0*/  IMAD.IADD R9, R2, 0x1, R9 ;  /* 0x0000000102097824 */ /* 0x000fe200078e0209 */
[----:B------:R-:W-:Y:S02]  /*ebc0*/  ISETP.LE.AND P0, PT, R3, c[0x0][0x32c], PT ;  /* 0x0000cb0003007a0c */ /* 0x000fe40003f03270 */
[----:B--2---:R-:W-:Y:S01]  /*ebd0*/  IADD3 R3, R8, R4, RZ ;  /* 0x0000000408037210 */ /* 0x004fe20007ffe0ff */
[----:B------:R-:W-:Y:S10]  /*ebe0*/  IMAD.IADD R2, R9, 0x1, R4 ;  /* 0x0000000109027824 */ /* 0x000ff400078e0204 */
[----:B------:R-:W-:-:S05]  /*ebf0*/  @!P0 BRA `(.L_x_1310) ;  /* 0x000001a000008947 */ /* 0x000fca0003800000 */
[----:B------:R-:W2:Y:S01]  /*ec00*/  LDL R10, [R1+0x8c] ;  /* 0x00008c00010a7983 */ /* 0x000ea20000100800 */
[----:B------:R-:W-:Y:S01]  /*ec10*/  BSSY B0, `(.L_x_1311) ;  /* 0x0000012000007945 */ /* 0x000fe20003800000 */
[----:B--2---:R-:W-:Y:S04]  /*ec20*/  IADD3 R4, -R10, R5, R4 ;  /* 0x000000050a047210 */ /* 0x004fe80007ffe104 */
        /* <DEDUP_REMOVED lines=11> */
.L_x_1312:
[----:B------:R-:W-:Y:S04]  /*ece0*/  MOV R10, c[0x0][0x32c] ;  /* 0x0000cb00000a7a02 */ /* 0x000fe80000000f00 */
[----:B------:R-:W-:Y:S11]  /*ecf0*/  ISETP.NE.AND P0, PT, R10, 0x1, PT ;  /* 0x000000010a00780c */ /* 0x000ff60003f05270 */
[----:B------:R-:W-:Y:S02]  /*ed00*/  @!UPT UIADD3 URZ, URZ, URZ, URZ ;  /* 0x0000003f3f3ff290 */ /* 0x000fe4000fffe03f */
[----:B------:R-:W-:Y:S05]  /*ed10*/  @P0 IMAD.HI.U32 R10, R4, c[0x0][0x330], RZ ;  /* 0x0000cc00040a0a27 */ /* 0x000fea00078e00ff */
[----:B------:R-:W-:Y:S02]  /*ed20*/  @P0 SHF.R.U32.HI R4, RZ, c[0x0][0x334], R10 ;  /* 0x0000cd00ff040a19 */ /* 0x000fe4000001160a */
.L_x_1313:
[----:B------:R-:W-:Y:S05]  /*ed30*/  BSYNC B0 ;  /* 0x0000000000007941 */ /* 0x000fea0003800000 */
.L_x_1311:
[----:B------:R-:W2:Y:S02]  /*ed40*/  LDL R10, [R1+0xb0] ;  /* 0x0000b000010a7983 */ /* 0x000ea40000100800 */
[----:B--2---:R-:W-:Y:S04]  /*ed50*/  IMAD.IADD R10, R0, 0x1, -R10 ;  /* 0x00000001000a7824 */ /* 0x004fe800078e0a0a */
[----:B------:R-:W-:Y:S05]  /*ed60*/  IMAD R4, R4, c[0x0][0x32c], R10 ;  /* 0x0000cb0004047a24 */ /* 0x000fea00078e020a */
[----:B------:R-:W-:Y:S02]  /*ed70*/  IADD3 R10, R4, c[0x0][0x32c], RZ ;  /* 0x0000cb00040a7a10 */ /* 0x000fe40007ffe0ff */
[----:B------:R-:W-:Y:S02]  /*ed80*/  IMNMX R2, R2, R4, !PT ;  /* 0x0000000402027217 */ /* 0x000fe40007800200 */
[----:B------:R-:W-:Y:S02]  /*ed90*/  IMNMX R3, R3, R10, PT ;  /* 0x0000000a03037217 */ /* 0x000fe40003800200 */
.L_x_1310:
        /* <DEDUP_REMOVED lines=8> */
[C---:B------:R-:W-:Y:S02]  /*ee20*/  ISETP.GT.AND P0, PT, R2.reuse, RZ, !P0 ;  /* 0x000000ff0200720c */ /* 0x040fe40004704270 */
        /* <DEDUP_REMOVED lines=34> */
[C---:B------:R-:W-:Y:S04]  /*f050*/  ISETP.GT.AND P0, PT, R2.reuse, 0x19, !P4 ;  /* 0x000000190200780c */ /* 0x040fe80006704270 */
[----:B------:R-:W-:Y:S04]  /*f060*/  ISETP.LT.OR P0, PT, R3, 0x1a, P0 ;  /* 0x0000001a0300780c */ /* 0x000fe80000701670 */
[----:B------:R-:W-:Y:S02]  /*f070*/  FSEL R47, R19, -INF , !P0 ;  /* 0xff800000132f7808 */ /* 0x000fe40004000000 */
[C---:B------:R-:W-:Y:S04]  /*f080*/  ISETP.GT.AND P0, PT, R2.reuse, 0x20, !P3 ;  /* 0x000000200200780c */ /* 0x040fe80005f04270 */
[----:B------:R-:W-:Y:S04]  /*f090*/  ISETP.LT.OR P0, PT, R3, 0x21, P0 ;  /* 0x000000210300780c */ /* 0x000fe80000701670 */
[----:B------:R-:W-:Y:S02]  /*f0a0*/  FSEL R46, R17, -INF , !P0 ;  /* 0xff800000112e7808 */ /* 0x000fe40004000000 */
[----:B------:R-:W-:Y:S04]  /*f0b0*/  ISETP.GT.AND P0, PT, R2, 0x21, !P2 ;  /* 0x000000210200780c */ /* 0x000fe80005704270 */
[C---:B------:R-:W-:Y:S04]  /*f0c0*/  ISETP.LT.OR P0, PT, R3.reuse, 0x22, P0 ;  /* 0x000000220300780c */ /* 0x040fe80000701670 */
[----:B------:R-:W-:Y:S02]  /*f0d0*/  FSEL R45, R16, -INF , !P0 ;  /* 0xff800000102d7808 */ /* 0x000fe40004000000 */
[----:B------:R-:W-:Y:S04]  /*f0e0*/  ISETP.GT.AND P0, PT, R2, 0x28, !P1 ;  /* 0x000000280200780c */ /* 0x000fe80004f04270 */
[----:B------:R-:W-:Y:S04]  /*f0f0*/  ISETP.LT.OR P0, PT, R3, 0x29, P0 ;  /* 0x000000290300780c */ /* 0x000fe80000701670 */
[----:B------:R-:W-:Y:S02]  /*f100*/  FSEL R44, R44, -INF , !P0 ;  /* 0xff8000002c2c7808 */ /* 0x000fe40004000000 */
[----:B------:R-:W-:Y:S11]  /*f110*/  ISETP.GE.AND P0, PT, R0, 0x2a, PT ;  /* 0x0000002a0000780c */ /* 0x000ff60003f06270 */
[----:B------:R-:W-:Y:S02]  /*f120*/  @!UPT UIADD3 URZ, URZ, URZ, URZ ;  /* 0x0000003f3f3ff290 */ /* 0x000fe4000fffe03f */
[----:B------:R-:W-:Y:S02]  /*f130*/  @P0 LOP3.LUT R229, R229, 0x20, RZ, 0xfc, !PT ;  /* 0x00000020e5e50812 */ /* 0x000fe400078efcff */
[----:B------:R-:W-:Y:S04]  /*f140*/  ISETP.GT.AND P0, PT, R2, 0x29, !P0 ;  /* 0x000000290200780c */ /* 0x000fe80004704270 */
[----:B------:R-:W-:Y:S04]  /*f150*/  ISETP.LT.OR P0, PT, R3, 0x2a, P0 ;  /* 0x0000002a0300780c */ /* 0x000fe80000701670 */
[----:B------:R-:W-:Y:S01]  /*f160*/  FSEL R43, R43, -INF , !P0 ;  /* 0xff8000002b2b7808 */ /* 0x000fe20004000000 */
[----:B------:R-:W-:-:S06]  /*f170*/  BRA.DIV ~URZ, `(.L_x_1314) ;  /* 0x000119e27f007947 */ /* 0x000fcc000b800000 */
[----:B------:R2:W3:Y:S02]  /*f180*/  SHFL.IDX PT, R4, R6, 0x1, 0x1c1f ;  /* 0x003c1f0006047f89 */ /* 0x0004e400000e0000 */
.L_x_1450:
[----:B---3--:R-:W-:Y:S01]  /*f190*/  IADD3 R3, R8, R4, RZ ;  /* 0x0000000408037210 */ /* 0x008fe20007ffe0ff */
[----:B------:R-:W-:Y:S05]  /*f1a0*/  IMAD.MOV.U32 R2, RZ, RZ, 0x1 ;  /* 0x00000001ff027424 */ /* 0x000fea00078e00ff */
[----:B------:R-:W-:Y:S01]  /*f1b0*/  ISETP.LE.AND P0, PT, R2, c[0x0][0x32c], PT ;  /* 0x0000cb0002007a0c */ /* 0x000fe20003f03270 */
[----:B------:R-:W-:Y:S11]  /*f1c0*/  IMAD.IADD R2, R9, 0x1, R4 ;  /* 0x0000000109027824 */ /* 0x000ff600078e0204 */
[----:B------:R-:W-:Y:S01]  /*f1d0*/  @!UPT UIADD3 URZ, URZ, URZ, URZ ;  /* 0x0000003f3f3ff290 */ /* 0x000fe2000fffe03f */
[----:B------:R-:W-:-:S05]  /*f1e0*/  @!P0 BRA `(.L_x_1315) ;  /* 0x000001a000008947 */ /* 0x000fca0003800000 */
[----:B------:R-:W3:Y:S01]  /*f1f0*/  LDL R10, [R1+0x8c] ;  /* 0x00008c00010a7983 */ /* 0x000ee20000100800 */
[----:B------:R-:W-:Y:S01]  /*f200*/  BSSY B0, `(.L_x_1316) ;  /* 0x0000012000007945 */ /* 0x000fe20003800000 */
[----:B---3--:R-:W-:Y:S04]  /*f210*/  IADD3 R4, -R10, R5, R4 ;  /* 0x000000050a047210 */ /* 0x008fe80007ffe104 */
        /* <DEDUP_REMOVED lines=11> */
.L_x_1317:
[----:B------:R-:W-:Y:S04]  /*f2d0*/  MOV R10, c[0x0][0x32c] ;  /* 0x0000cb00000a7a02 */ /* 0x000fe80000000f00 */
[----:B------:R-:W-:Y:S11]  /*f2e0*/  ISETP.NE.AND P0, PT, R10, 0x1, PT ;  /* 0x000000010a00780c */ /* 0x000ff60003f05270 */
[----:B------:R-:W-:Y:S02]  /*f2f0*/  @!UPT UIADD3 URZ, URZ, URZ, URZ ;  /* 0x0000003f3f3ff290 */ /* 0x000fe4000fffe03f */
[----:B------:R-:W-:Y:S05]  /*f300*/  @P0 IMAD.HI.U32 R10, R4, c[0x0][0x330], RZ ;  /* 0x0000cc00040a0a27 */ /* 0x000fea00078e00ff */
[----:B------:R-:W-:Y:S02]  /*f310*/  @P0 SHF.R.U32.HI R4, RZ, c[0x0][0x334], R10 ;  /* 0x0000cd00ff040a19 */ /* 0x000fe4000001160a */
.L_x_1318:
[----:B------:R-:W-:Y:S05]  /*f320*/  BSYNC B0 ;  /* 0x0000000000007941 */ /* 0x000fea0003800000 */
.L_x_1316:
[----:B------:R-:W3:Y:S02]  /*f330*/  LDL R10, [R1+0xb0] ;  /* 0x0000b000010a7983 */ /* 0x000ee40000100800 */
[----:B---3--:R-:W-:Y:S04]  /*f340*/  IMAD.IADD R10, R0, 0x1, -R10 ;  /* 0x00000001000a7824 */ /* 0x008fe800078e0a0a */
[----:B------:R-:W-:Y:S05]  /*f350*/  IMAD R4, R4, c[0x0][0x32c], R10 ;  /* 0x0000cb0004047a24 */ /* 0x000fea00078e020a */
[----:B------:R-:W-:Y:S02]  /*f360*/  IADD3 R10, R4, c[0x0][0x32c], RZ ;  /* 0x0000cb00040a7a10 */ /* 0x000fe40007ffe0ff */
[----:B------:R-:W-:Y:S02]  /*f370*/  IMNMX R2, R2, R4, !PT ;  /* 0x0000000402027217 */ /* 0x000fe40007800200 */
[----:B------:R-:W-:Y:S02]  /*f380*/  IMNMX R3, R3, R10, PT ;  /* 0x0000000a03037217 */ /* 0x000fe40003800200 */
.L_x_1315:
[----:B------:R-:W-:Y:S04]  /*f390*/  LOP3.LUT P0, RZ, R229, 0x8, RZ, 0xc0, !PT ;  /* 0x00000008e5ff7812 */ /* 0x000fe8000780c0ff */
[C---:B------:R-:W-:Y:S04]  /*f3a0*/  ISETP.GT.AND P0, PT, R2.reuse, 0x1, !P0 ;  /* 0x000000010200780c */ /* 0x040fe80004704270 */
[----:B------:R-:W-:Y:S04]  /*f3b0*/  ISETP.LT.OR P0, PT, R3, 0x2, P0 ;  /* 0x000000020300780c */ /* 0x000fe80000701670 */
[----:B------:R-:W-:Y:S02]  /*f3c0*/  FSEL R17, R211, -INF , !P0 ;  /* 0xff800000d3117808 */ /* 0x000fe40004000000 */
[----:B------:R-:W-:Y:S04]  /*f3d0*/  LOP3.LUT P0, RZ, R229, 0x4, RZ, 0xc0, !PT ;  /* 0x00000004e5ff7812 */ /* 0x000fe8000780c0ff */
[----:B------:R-:W-:Y:S04]  /*f3e0*/  ISETP.GT.AND P0, PT, R2, 0x8, !P0 ;  /* 0x000000080200780c */ /* 0x000fe80004704270 */
[----:B------:R-:W-:Y:S04]  /*f3f0*/  ISETP.LT.OR P0, PT, R3, 0x9, P0 ;  /* 0x000000090300780c */ /* 0x000fe80000701670 */
[----:B------:R-:W-:Y:S02]  /*f400*/  FSEL R22, R194, -INF , !P0 ;  /* 0xff800000c2167808 */ /* 0x000fe40004000000 */
[----:B------:R-:W-:Y:S04]  /*f410*/  LOP3.LUT P0, RZ, R229, 0x2, RZ, 0xc0, !PT ;  /* 0x00000002e5ff7812 */ /* 0x000fe8000780c0ff */
[C---:B------:R-:W-:Y:S04]  /*f420*/  ISETP.GT.AND P0, PT, R2.reuse, 0x9, !P0 ;  /* 0x000000090200780c */ /* 0x040fe80004704270 */
[----:B------:R-:W-:Y:S04]  /*f430*/  ISETP.LT.OR P0, PT, R3, 0xa, P0 ;  /* 0x0000000a0300780c */ /* 0x000fe80000701670 */
[----:B------:R-:W-:Y:S02]  /*f440*/  FSEL R23, R23, -INF , !P0 ;  /* 0xff80000017177808 */ /* 0x000fe40004000000 */
[----:B------:R-:W-:Y:S04]  /*f450*/  LOP3.LUT P0, RZ, R229, 0x1, RZ, 0xc0, !PT ;  /* 0x00000001e5ff7812 */ /* 0x000fe8000780c0ff */
        /* <DEDUP_REMOVED lines=21> */
[----:B------:R-:W-:Y:S04]  /*f5b0*/  LOP3.LUT P0, RZ, R229, 0x10, RZ, 0xc0, !PT ;  /* 0x00000010e5ff7812 */ /* 0x000fe8000780c0ff */
[----:B------:R-:W-:Y:S04]  /*f5c0*/  ISETP.GT.AND P0, PT, R2, RZ, !P0 ;  /* 0x000000ff0200720c */ /* 0x000fe80004704270 */
[----:B------:R-:W-:Y:S04]  /*f5d0*/  ISETP.LT.OR P0, PT, R3, 0x1, P0 ;  /* 0x000000010300780c */ /* 0x000fe80000701670 */
[----:B------:R-:W-:Y:S02]  /*f5e0*/  FSEL R13, R214, -INF , !P0 ;  /* 0xff800000d60d7808 */ /* 0x000fe40004000000 */
[----:B------:R-:W-:Y:S04]  /*f5f0*/  LOP3.LUT P0, RZ, R229, 0x20, RZ, 0xc0, !PT ;  /* 0x00000020e5ff7812 */ /* 0x000fe8000780c0ff */
[----:B------:R-:W-:Y:S04]  /*f600*/  ISETP.GT.AND P0, PT, R2, 0x29, !P0 ;  /* 0x000000290200780c */ /* 0x000fe80004704270 */
[----:B------:R-:W-:Y:S04]  /*f610*/  ISETP.LT.OR P0, PT, R3, 0x2a, P0 ;  /* 0x0000002a0300780c */ /* 0x000fe80000701670 */
[----:B------:R-:W-:Y:S01]  /*f620*/  FSEL R35, R35, -INF , !P0 ;  /* 0xff80000023237808 */ /* 0x000fe20004000000 */
[----:B------:R-:W-:-:S06]  /*f630*/  BRA.DIV ~URZ, `(.L_x_1319) ;  /* 0x000115b27f007947 */ /* 0x000fcc000b800000 */
[----:B------:R3:W4:Y:S02]  /*f640*/  SHFL.IDX PT, R4, R6, 0x2, 0x1c1f ;  /* 0x005c1f0006047f89 */ /* 0x00072400000e0000 */
.L_x_1451:
[----:B----4-:R-:W-:Y:S01]  /*f650*/  IADD3 R3, R8, R4, RZ ;  /* 0x0000000408037210 */ /* 0x010fe20007ffe0ff */
[----:B------:R-:W-:Y:S05]  /*f660*/  IMAD.MOV.U32 R2, RZ, RZ, 0x1 ;  /* 0x00000001ff027424 */ /* 0x000fea00078e00ff */
[----:B------:R-:W-:Y:S01]  /*f670*/  ISETP.LE.AND P0, PT, R2, c[0x0][0x32c], PT ;  /* 0x0000cb0002007a0c */ /* 0x000fe20003f03270 */
[----:B------:R-:W-:Y:S11]  /*f680*/  IMAD.IADD R2, R9, 0x1, R4 ;  /* 0x0000000109027824 */ /* 0x000ff600078e0204 */
[----:B------:R-:W-:Y:S01]  /*f690*/  @!UPT UIADD3 URZ, URZ, URZ, URZ ;  /* 0x0000003f3f3ff290 */ /* 0x000fe2000fffe03f */
[----:B------:R-:W-:-:S05]  /*f6a0*/  @!P0 BRA `(.L_x_1320) ;  /* 0x000001a000008947 */ /* 0x000fca0003800000 */
[----:B------:R-:W4:Y:S01]  /*f6b0*/  LDL R10, [R1+0x8c] ;  /* 0x00008c00010a7983 */ /* 0x000f220000100800 */
[----:B------:R-:W-:Y:S01]  /*f6c0*/  BSSY B0, `(.L_x_1321) ;  /* 0x0000012000007945 */ /* 0x000fe20003800000 */
[----:B----4-:R-:W-:Y:S04]  /*f6d0*/  IADD3 R4, -R10, R5, R4 ;  /* 0x000000050a047210 */ /* 0x010fe80007ffe104 */
        /* <DEDUP_REMOVED lines=11> */
.L_x_1322:
[----:B------:R-:W-:Y:S04]  /*f790*/  MOV R10, c[0x0][0x32c] ;  /* 0x0000cb00000a7a02 */ /* 0x000fe80000000f00 */
[----:B------:R-:W-:Y:S11]  /*f7a0*/  ISETP.NE.AND P0, PT, R10, 0x1, PT ;  /* 0x000000010a00780c */ /* 0x000ff60003f05270 */
[----:B------:R-:W-:Y:S02]  /*f7b0*/  @!UPT UIADD3 URZ, URZ, URZ, URZ ;  /* 0x0000003f3f3ff290 */ /* 0x000fe4000fffe03f */
[----:B------:R-:W-:Y:S05]  /*f7c0*/  @P0 IMAD.HI.U32 R10, R4, c[0x0][0x330], RZ ;  /* 0x0000cc00040a0a27 */ /* 0x000fea00078e00ff */
[----:B------:R-:W-:Y:S02]  /*f7d0*/  @P0 SHF.R.U32.HI R4, RZ, c[0x0][0x334], R10 ;  /* 0x0000cd00ff040a19 */ /* 0x000fe4000001160a */
.L_x_1323:
[----:B------:R-:W-:Y:S05]  /*f7e0*/  BSYNC B0 ;  /* 0x0000000000007941 */ /* 0x000fea0003800000 */
.L_x_1321:
[----:B------:R-:W4:Y:S02]  /*f7f0*/  LDL R10, [R1+0xb0] ;  /* 0x0000b000010a7983 */ /* 0x000f240000100800 */
[----:B----4-:R-:W-:Y:S04]  /*f800*/  IMAD.IADD R10, R0, 0x1, -R10 ;  /* 0x00000001000a7824 */ /* 0x010fe800078e0a0a */
[----:B------:R-:W-:Y:S05]  /*f810*/  IMAD R4, R4, c[0x0][0x32c], R10 ;  /* 0x0000cb0004047a24 */ /* 0x000fea00078e020a */
[----:B------:R-:W-:Y:S02]  /*f820*/  IADD3 R10, R4, c[0x0][0x32c], RZ ;  /* 0x0000cb00040a7a10 */ /* 0x000fe40007ffe0ff */
[----:B------:R-:W-:Y:S02]  /*f830*/  IMNMX R2, R2, R4, !PT ;  /* 0x0000000402027217 */ /* 0x000fe40007800200 */
[----:B------:R-:W-:Y:S02]  /*f840*/  IMNMX R3, R3, R10, PT ;  /* 0x0000000a03037217 */ /* 0x000fe40003800200 */
.L_x_1320:
        /* <DEDUP_REMOVED lines=34> */
[----:B------:R-:W-:Y:S04]  /*fa70*/  LOP3.LUT P0, RZ, R229, 0x10, RZ, 0xc0, !PT ;  /* 0x00000010e5ff7812 */ /* 0x000fe8000780c0ff */
[C---:B------:R-:W-:Y:S04]  /*fa80*/  ISETP.GT.AND P0, PT, R2.reuse, RZ, !P0 ;  /* 0x000000ff0200720c */ /* 0x040fe80004704270 */
[----:B------:R-:W-:Y:S04]  /*fa90*/  ISETP.LT.OR P0, PT, R3, 0x1, P0 ;  /* 0x000000010300780c */ /* 0x000fe80000701670 */
[----:B------:R-:W-:Y:S02]  /*faa0*/  FSEL R12, R233, -INF , !P0 ;  /* 0xff800000e90c7808 */ /* 0x000fe40004000000 */
[----:B------:R-:W-:Y:S04]  /*fab0*/  LOP3.LUT P0, RZ, R229, 0x20, RZ, 0xc0, !PT ;  /* 0x00000020e5ff7812 */ /* 0x000fe8000780c0ff */
[----:B------:R-:W-:Y:S04]  /*fac0*/  ISETP.GT.AND P0, PT, R2, 0x29, !P0 ;  /* 0x000000290200780c */ /* 0x000fe80004704270 */
[----:B------:R-:W-:Y:S04]  /*fad0*/  ISETP.LT.OR P0, PT, R3, 0x2a, P0 ;  /* 0x0000002a0300780c */ /* 0x000fe80000701670 */
[----:B------:R-:W-:Y:S01]  /*fae0*/  FSEL R27, R27, -INF , !P0 ;  /* 0xff8000001b1b7808 */ /* 0x000fe20004000000 */
[----:B------:R-:W-:-:S06]  /*faf0*/  BRA.DIV ~URZ, `(.L_x_1324) ;  /* 0x000111827f007947 */ /* 0x000fcc000b800000 */
[----:B------:R4:W1:Y:S02]  /*fb00*/  SHFL.IDX PT, R4, R6, 0x3, 0x1c1f ;  /* 0x007c1f0006047f89 */ /* 0x00086400000e0000 */
.L_x_1452:
[----:B-1----:R-:W-:Y:S01]  /*fb10*/  IADD3 R3, R8, R4, RZ ;  /* 0x0000000408037210 */ /* 0x002fe20007ffe0ff */
[----:B------:R-:W-:Y:S05]  /*fb20*/  IMAD.MOV.U32 R2, RZ, RZ, 0x1 ;  /* 0x00000001ff027424 */ /* 0x000fea00078e00ff */
[----:B------:R-:W-:Y:S01]  /*fb30*/  ISETP.LE.AND P0, PT, R2, c[0x0][0x32c], PT ;  /* 0x0000cb0002007a0c */ /* 0x000fe20003f03270 */
[----:B------:R-:W-:Y:S11]  /*fb40*/  IMAD.IADD R2, R9, 0x1, R4 ;  /* 0x0000000109027824 */ /* 0x000ff600078e0204 */
[----:B------:R-:W-:Y:S01]  /*fb50*/  @!UPT UIADD3 URZ, URZ, URZ, URZ ;  /* 0x0000003f3f3ff290 */ /* 0x000fe2000fffe03f */
[----:B------:R-:W-:-:S05]  /*fb60*/  @!P0 BRA `(.L_x_1325) ;  /* 0x000001a000008947 */ /* 0x000fca0003800000 */
[----:B--234-:R-:W2:Y:S01]  /*fb70*/  LDL R6, [R1+0x8c] ;  /* 0x00008c0001067983 */ /* 0x01cea20000100800 */
        /* <DEDUP_REMOVED lines=13> */
.L_x_1327:
[----:B------:R-:W-:Y:S04]  /*fc50*/  MOV R6, c[0x0][0x32c] ;  /* 0x0000cb0000067a02 */ /* 0x000fe80000000f00 */
[----:B------:R-:W-:Y:S11]  /*fc60*/  ISETP.NE.AND P0, PT, R6, 0x1, PT ;  /* 0x000000010600780c */ /* 0x000ff60003f05270 */
[----:B------:R-:W-:Y:S02]  /*fc70*/  @!UPT UIADD3 URZ, URZ, URZ, URZ ;  /* 0x0000003f3f3ff290 */ /* 0x000fe4000fffe03f */
[----:B------:R-:W-:Y:S05]  /*fc80*/  @P0 IMAD.HI.U32 R6, R4, c[0x0][0x330], RZ ;  /* 0x0000cc0004060a27 */ /* 0x000fea00078e00ff */
[----:B------:R-:W-:Y:S02]  /*fc90*/  @P0 SHF.R.U32.HI R4, RZ, c[0x0][0x334], R6 ;  /* 0x0000cd00ff040a19 */ /* 0x000fe40000011606 */
.L_x_1328:
[----:B------:R-:W-:Y:S05]  /*fca0*/  BSYNC B0 ;  /* 0x0000000000007941 */ /* 0x000fea0003800000 */
.L_x_1326:
[----:B------:R-:W2:Y:S02]  /*fcb0*/  LDL R6, [R1+0xb0] ;  /* 0x0000b00001067983 */ /* 0x000ea40000100800 */
[----:B--2---:R-:W-:Y:S04]  /*fcc0*/  IMAD.IADD R0, R0, 0x1, -R6 ;  /* 0x0000000100007824 */ /* 0x004fe800078e0a06 */
[----:B------:R-:W-:Y:S05]  /*fcd0*/  IMAD R4, R4, c[0x0][0x32c], R0 ;  /* 0x0000cb0004047a24 */ /* 0x000fea00078e0200 */
[----:B------:R-:W-:Y:S02]  /*fce0*/  IADD3 R0, R4, c[0x0][0x32c], RZ ;  /* 0x0000cb0004007a10 */ /* 0x000fe40007ffe0ff */
[----:B------:R-:W-:Y:S02]  /*fcf0*/  IMNMX R2, R2, R4, !PT ;  /* 0x0000000402027217 */ /* 0x000fe40007800200 */
[----:B------:R-:W-:Y:S02]  /*fd00*/  IMNMX R3, R3, R0, PT ;  /* 0x0000000003037217 */ /* 0x000fe40003800200 */
.L_x_1325:
[----:B------:R-:W-:Y:S02]  /*fd10*/  LOP3.LUT P0, RZ, R229, 0x10, RZ, 0xc0, !PT ;  /* 0x00000010e5ff7812 */ /* 0x000fe4000780c0ff */
[C---:B------:R-:W-:Y:S02]  /*fd20*/  ISETP.GT.AND P1, PT, R2.reuse, 0x28, !P1 ;  /* 0x000000280200780c */ /* 0x040fe40004f24270 */
[C---:B------:R-:W-:Y:S02]  /*fd30*/  ISETP.GT.AND P0, PT, R2.reuse, RZ, !P0 ;  /* 0x000000ff0200720c */ /* 0x040fe40004704270 */
[----:B------:R-:W-:Y:S02]  /*fd40*/  FMNMX.FTZ R0, R13, R140, !PT ;  /* 0x0000008c0d007209 */ /* 0x000fe40007810000 */
[C---:B------:R-:W-:Y:S02]  /*fd50*/  ISETP.LT.OR P0, PT, R3.reuse, 0x1, P0 ;  /* 0x000000010300780c */ /* 0x040fe40000701670 */
[----:B------:R-:W-:Y:S02]  /*fd60*/  ISETP.LT.OR P1, PT, R3, 0x29, P1 ;  /* 0x000000290300780c */ /* 0x000fe40000f21670 */
[----:B------:R-:W-:Y:S02]  /*fd70*/  FSEL R11, R235, -INF , !P0 ;  /* 0xff800000eb0b7808 */ /* 0x000fe40004000000 */
[----:B------:R-:W-:Y:S02]  /*fd80*/  LOP3.LUT P0, RZ, R229, 0x8, RZ, 0xc0, !PT ;  /* 0x00000008e5ff7812 */ /* 0x000fe4000780c0ff */
[----:B------:R-:W-:Y:S02]  /*fd90*/  FMNMX.FTZ R0, R17, R0, !PT ;  /* 0x0000000011007209 */ /* 0x000fe40007810000 */
[----:B------:R-:W-:Y:S02]  /*fda0*/  ISETP.GT.AND P0, PT, R2, 0x1, !P0 ;  /* 0x000000010200780c */ /* 0x000fe40004704270 */
[----:B------:R-:W-:Y:S02]  /*fdb0*/  FSEL R193, R136, -INF , !P1 ;  /* 0xff80000088c17808 */ /* 0x000fe40004800000 */
        /* <DEDUP_REMOVED lines=14> */
[C---:B------:R-:W-:Y:S02]  /*fea0*/  ISETP.GT.AND P0, PT, R2.reuse, 0x11, !P6 ;  /* 0x000000110200780c */ /* 0x040fe40007704270 */
[----:B------:R-:W-:Y:S02]  /*feb0*/  LOP3.LUT P6, RZ, R229, 0x20, RZ, 0xc0, !PT ;  /* 0x00000020e5ff7812 */ /* 0x000fe400078cc0ff */
        /* <DEDUP_REMOVED lines=14> */
[----:B------:R-:W-:Y:S02]  /*ffa0*/  ISETP.GT.AND P0, PT, R2, 0x29, !P6 ;  /* 0x000000290200780c */ /* 0x000fe40007704270 */
[----:B------:R-:W-:Y:S02]  /*ffb0*/  FMNMX.FTZ R2, R18, R139, !PT ;  /* 0x0000008b12027209 */ /* 0x000fe40007810000 */
[----:B------:R-:W-:Y:S02]  /*ffc0*/  ISETP.LT.OR P0, PT, R3, 0x2a, P0 ;  /* 0x0000002a0300780c */ /* 0x000fe40000701670 */
        /* <DEDUP_REMOVED lines=37> */
[----:B------:R-:W-:Y:S02]  /*10220*/  FSEL R192, R51, -INF , !P0 ;  /* 0xff80000033c07808 */ /* 0x000fe40004000000 */
[----:B------:R-:W-:Y:S02]  /*10230*/  FMNMX.FTZ R4, R44, R4, !PT ;  /* 0x000000042c047209 */ /* 0x000fe40007810000 */
[----:B------:R-:W-:Y:S02]  /*10240*/  FMNMX.FTZ R137, R41, R137, !PT ;  /* 0x0000008929897209 */ /* 0x000fe40007810000 */
[----:B------:R-:W-:Y:S02]  /*10250*/  FMNMX.FTZ R2, R34, R2, !PT ;  /* 0x0000000222027209 */ /* 0x000fe40007810000 */
[----:B------:R-:W-:Y:S02]  /*10260*/  FMNMX.FTZ R0, R193, R0, !PT ;  /* 0x00000000c1007209 */ /* 0x000fe40007810000 */
[----:B------:R-:W-:Y:S02]  /*10270*/  FMNMX.FTZ R4, R43, R4, !PT ;  /* 0x000000042b047209 */ /* 0x000fe40007810000 */
[----:B------:R-:W-:Y:S02]  /*10280*/  FMNMX.FTZ R137, R35, R137, !PT ;  /* 0x0000008923897209 */ /* 0x000fe40007810000 */
[----:B------:R-:W-:Y:S02]  /*10290*/  FMNMX.FTZ R136, R27, R2, !PT ;  /* 0x000000021b887209 */ /* 0x000fe40007810000 */
[----:B--234-:R-:W-:Y:S01]  /*102a0*/  FMNMX.FTZ R6, R192, R0, !PT ;  /* 0x00000000c0067209 */ /* 0x01cfe20007810000 */
[----:B------:R-:W-:-:S05]  /*102b0*/  BRA.DIV ~URZ, `(.L_x_1329) ;  /* 0x00010a527f007947 */ /* 0x000fca000b800000 */
[----:B------:R1:W2:Y:S02]  /*102c0*/  SHFL.BFLY PT, R0, R4, 0x2, 0x1f ;  /* 0x0c401f0004007f89 */ /* 0x0002a400000e0000 */
.L_x_1453:
[----:B-12---:R-:W-:Y:S01]  /*102d0*/  FMNMX.FTZ R4, R4, R0, !PT ;  /* 0x0000000004047209 */ /* 0x006fe20007810000 */
[----:B------:R-:W-:-:S05]  /*102e0*/  BRA.DIV ~URZ, `(.L_x_1330) ;  /* 0x00010a727f007947 */ /* 0x000fca000b800000 */
[----:B------:R-:W-:Y:S04]  /*102f0*/  SHFL.BFLY PT, R0, R137, 0x2, 0x1f ;  /* 0x0c401f0089007f89 */ /* 0x000fe800000e0000 */
[----:B------:R-:W-:Y:S04]  /*10300*/  SHFL.BFLY PT, R2, R136, 0x2, 0x1f ;  /* 0x0c401f0088027f89 */ /* 0x000fe800000e0000 */
[----:B------:R-:W-:Y:S04]  /*10310*/  SHFL.BFLY PT, R3, R6, 0x2, 0x1f ;  /* 0x0c401f0006037f89 */ /* 0x000fe800000e0000 */
[----:B------:R-:W1:Y:S02]  /*10320*/  SHFL.BFLY PT, R138, R4, 0x1, 0x1f ;  /* 0x0c201f00048a7f89 */ /* 0x000e6400000e0000 */
[----:B-1----:R-:W-:Y:S02]  /*10330*/  FMNMX.FTZ R138, R4, R138, !PT ;  /* 0x0000008a048a7209 */ /* 0x002fe40007810000 */
[----:B------:R-:W-:Y:S02]  /*10340*/  FMNMX.FTZ R137, R137, R0, !PT ;  /* 0x0000000089897209 */ /* 0x000fe40007810000 */
[----:B------:R-:W-:Y:S02]  /*10350*/  FMNMX.FTZ R136, R136, R2, !PT ;  /* 0x0000000288887209 */ /* 0x000fe40007810000 */
[----:B------:R-:W-:Y:S01]  /*10360*/  FMNMX.FTZ R6, R6, R3, !PT ;  /* 0x0000000306067209 */ /* 0x000fe20007810000 */
[----:B------:R-:W1:Y:S04]  /*10370*/  SHFL.BFLY PT, R0, R137, 0x1, 0x1f ;  /* 0x0c201f0089007f89 */ /* 0x000e6800000e0000 */
[----:B------:R-:W2:Y:S04]  /*10380*/  SHFL.BFLY PT, R2, R136, 0x1, 0x1f ;  /* 0x0c201f0088027f89 */ /* 0x000ea800000e0000 */
[----:B------:R3:W4:Y:S01]  /*10390*/  SHFL.BFLY PT, R3, R6, 0x1, 0x1f ;  /* 0x0c201f0006037f89 */ /* 0x00072200000e0000 */
[----:B-1----:R-:W-:Y:S02]  /*103a0*/  FMNMX.FTZ R137, R137, R0, !PT ;  /* 0x0000000089897209 */ /* 0x002fe40007810000 */
[----:B--2---:R-:W-:Y:S02]  /*103b0*/  FMNMX.FTZ R136, R136, R2, !PT ;  /* 0x0000000288887209 */ /* 0x004fe40007810000 */
.L_x_1454:
[C---:B------:R-:W-:Y:S01]  /*103c0*/  FMUL.FTZ R8, R138.reuse, c[0x0][0x2d0] ;  /* 0x0000b4008a087a20 */ /* 0x040fe20000410000 */
[----:B------:R-:W-:Y:S01]  /*103d0*/  FSETP.NEU.FTZ.AND P0, PT, R138, -INF , PT ;  /* 0xff8000008a00780b */ /* 0x000fe20003f1d000 */
[C---:B------:R-:W-:Y:S01]  /*103e0*/  FMUL.FTZ R9, R137.reuse, c[0x0][0x2d0] ;  /* 0x0000b40089097a20 */ /* 0x040fe20000410000 */
[----:B------:R-:W-:Y:S01]  /*103f0*/  FSETP.NEU.FTZ.AND P1, PT, R137, -INF , PT ;  /* 0xff8000008900780b */ /* 0x000fe20003f3d000 */
[----:B------:R-:W2:Y:S01]  /*10400*/  LDL.LU R252, [R1+0x90] ;  /* 0x0000900001fc7983 */ /* 0x000ea20000300800 */
[----:B------:R-:W-:Y:S01]  /*10410*/  FSEL R8, R8, RZ, P0 ;  /* 0x000000ff08087208 */ /* 0x000fe20000000000 */
[----:B------:R-:W-:Y:S01]  /*10420*/  FMUL.FTZ R10, R136, c[0x0][0x2d0] ;  /* 0x0000b400880a7a20 */ /* 0x000fe20000410000 */
[----:B------:R-:W-:Y:S01]  /*10430*/  FSEL R9, R9, RZ, P1 ;  /* 0x000000ff09097208 */ /* 0x000fe20000800000 */
[----:B------:R-:W-:Y:S01]  /*10440*/  WARPSYNC 0xffffffff ;  /* 0xffffffff00007948 */ /* 0x000fe20003800000 */
[----:B---34-:R-:W-:Y:S01]  /*10450*/  FMNMX.FTZ R6, R3, R6, !PT ;  /* 0x0000000603067209 */ /* 0x018fe20007810000 */
[--C-:B------:R-:W-:Y:S02]  /*10460*/  FFMA.FTZ R0, R18, c[0x0][0x2d0], -R8.reuse ;  /* 0x0000b40012007a23 */ /* 0x100fe40000010808 */
[--C-:B------:R-:W-:Y:S02]  /*10470*/  FFMA.FTZ R2, R24, c[0x0][0x2d0], -R8.reuse ;  /* 0x0000b40018027a23 */ /* 0x100fe40000010808 */
[----:B------:R1:W-:Y:S01]  /*10480*/  MUFU.EX2 R18, R0 ;  /* 0x0000000000127308 */ /* 0x0003e20000000800 */
[--C-:B------:R-:W-:Y:S02]  /*10490*/  FFMA.FTZ R208, R47, c[0x0][0x2d0], -R8.reuse ;  /* 0x0000b4002fd07a23 */ /* 0x100fe40000010808 */
[--C-:B------:R-:W-:Y:S02]  /*104a0*/  FFMA.FTZ R242, R46, c[0x0][0x2d0], -R8.reuse ;  /* 0x0000b4002ef27a23 */ /* 0x100fe40000010808 */
[--C-:B------:R-:W-:Y:S02]  /*104b0*/  FFMA.FTZ R241, R45, c[0x0][0x2d0], -R8.reuse ;  /* 0x0000b4002df17a23 */ /* 0x100fe40000010808 */
[--C-:B------:R-:W-:Y:S02]  /*104c0*/  FFMA.FTZ R240, R44, c[0x0][0x2d0], -R8.reuse ;  /* 0x0000b4002cf07a23 */ /* 0x100fe40000010808 */
[--C-:B------:R-:W-:Y:S01]  /*104d0*/  FFMA.FTZ R210, R49, c[0x0][0x2d0], -R8.reuse ;  /* 0x0000b40031d27a23 */ /* 0x100fe20000010808 */
[----:B------:R3:W-:Y:S01]  /*104e0*/  MUFU.EX2 R248, R2 ;  /* 0x0000000200f87308 */ /* 0x0007e20000000800 */
[--C-:B------:R-:W-:Y:S01]  /*104f0*/  FFMA.FTZ R209, R48, c[0x0][0x2d0], -R8.reuse ;  /* 0x0000b40030d17a23 */ /* 0x100fe20000010808 */
[----:B------:R-:W-:Y:S01]  /*10500*/  LDSM.16.MT88.4 R44, [R218+0x2080] ;  /* 0x00208000da2c783b */ /* 0x000fe20000004200 */
[--C-:B------:R-:W-:Y:S02]  /*10510*/  FFMA.FTZ R211, R50, c[0x0][0x2d0], -R8.reuse ;  /* 0x0000b40032d37a23 */ /* 0x100fe40000010808 */
[--C-:B------:R-:W-:Y:S02]  /*10520*/  FFMA.FTZ R235, R43, c[0x0][0x2d0], -R8.reuse ;  /* 0x0000b4002beb7a23 */ /* 0x100fe40000010808 */
[--C-:B------:R-:W-:Y:S02]  /*10530*/  FFMA.FTZ R206, R39, c[0x0][0x2d0], -R9.reuse ;  /* 0x0000b40027ce7a23 */ /* 0x100fe40000010809 */
[--C-:B------:R-:W-:Y:S01]  /*10540*/  FFMA.FTZ R205, R38, c[0x0][0x2d0], -R9.reuse ;  /* 0x0000b40026cd7a23 */ /* 0x100fe20000010809 */
[----:B------:R-:W-:Y:S01]  /*10550*/  MUFU.EX2 R211, R211 ;  /* 0x000000d300d37308 */ /* 0x000fe20000000800 */
[--C-:B------:R-:W-:Y:S02]  /*10560*/  FFMA.FTZ R204, R37, c[0x0][0x2d0], -R9.reuse ;  /* 0x0000b40025cc7a23 */ /* 0x100fe40000010809 */
[--C-:B------:R-:W-:Y:S02]  /*10570*/  FFMA.FTZ R234, R36, c[0x0][0x2d0], -R9.reuse ;  /* 0x0000b40024ea7a23 */ /* 0x100fe40000010809 */
[--C-:B-1----:R-:W-:Y:S02]  /*10580*/  FFMA.FTZ R0, R13, c[0x0][0x2d0], -R9.reuse ;  /* 0x0000b4000d007a23 */ /* 0x102fe40000010809 */
[--C-:B------:R-:W-:Y:S02]  /*10590*/  FFMA.FTZ R207, R40, c[0x0][0x2d0], -R9.reuse ;  /* 0x0000b40028cf7a23 */ /* 0x100fe40000010809 */
[--C-:B------:R-:W-:Y:S01]  /*105a0*/  FFMA.FTZ R233, R42, c[0x0][0x2d0], -R9.reuse ;  /* 0x0000b4002ae97a23 */ /* 0x100fe20000010809 */
[----:B------:R1:W-:Y:S01]  /*105b0*/  MUFU.EX2 R13, R0 ;  /* 0x00000000000d7308 */ /* 0x0003e20000000800 */
[--C-:B------:R-:W-:Y:S02]  /*105c0*/  FFMA.FTZ R232, R41, c[0x0][0x2d0], -R9.reuse ;  /* 0x0000b40029e87a23 */ /* 0x100fe40000010809 */
[--C-:B------:R-:W-:Y:S02]  /*105d0*/  FFMA.FTZ R215, R35, c[0x0][0x2d0], -R9.reuse ;  /* 0x0000b40023d77a23 */ /* 0x100fe40000010809 */
[--C-:B---3--:R-:W-:Y:S05]  /*105e0*/  FFMA.FTZ R2, R23, c[0x0][0x2d0], -R9.reuse ;  /* 0x0000b40017027a23 */ /* 0x108fea0000010809 */
[----:B------:R-:W-:Y:S10]  /*105f0*/  MUFU.EX2 R143, R2 ;  /* 0x00000002008f7308 */ /* 0x000ff40000000800 */
[----:B------:R-:W-:Y:S01]  /*10600*/  MUFU.EX2 R235, R235 ;  /* 0x000000eb00eb7308 */ /* 0x000fe20000000800 */
[--C-:B-1----:R-:W-:Y:S09]  /*10610*/  FFMA.FTZ R0, R17, c[0x0][0x2d0], -R9.reuse ;  /* 0x0000b40011007a23 */ /* 0x102ff20000010809 */
[----:B------:R1:W-:Y:S10]  /*10620*/  MUFU.EX2 R247, R0 ;  /* 0x0000000000f77308 */ /* 0x0003f40000000800 */
[----:B------:R-:W-:Y:S10]  /*10630*/  MUFU.EX2 R215, R215 ;  /* 0x000000d700d77308 */ /* 0x000ff40000000800 */
[----:B------:R-:W-:Y:S01]  /*10640*/  MUFU.EX2 R242, R242 ;  /* 0x000000f200f27308 */ /* 0x000fe20000000800 */
[--C-:B-1----:R-:W-:Y:S09]  /*10650*/  FFMA.FTZ R0, R25, c[0x0][0x2d0], -R8.reuse ;  /* 0x0000b40019007a23 */ /* 0x102ff20000010808 */
[----:B------:R1:W-:Y:S10]  /*10660*/  MUFU.EX2 R249, R0 ;  /* 0x0000000000f97308 */ /* 0x0003f40000000800 */
[----:B------:R-:W-:Y:S10]  /*10670*/  MUFU.EX2 R241, R241 ;  /* 0x000000f100f17308 */ /* 0x000ff40000000800 */
[----:B------:R-:W-:Y:S01]  /*10680*/  MUFU.EX2 R234, R234 ;  /* 0x000000ea00ea7308 */ /* 0x000fe20000000800 */
[----:B-1----:R-:W-:Y:S09]  /*10690*/  FFMA.FTZ R0, R26, c[0x0][0x2d0], -R8 ;  /* 0x0000b4001a007a23 */ /* 0x002ff20000010808 */
[----:B------:R1:W-:Y:S10]  /*106a0*/  MUFU.EX2 R54, R0 ;  /* 0x0000000000367308 */ /* 0x0003f40000000800 */
[----:B------:R-:W-:Y:S10]  /*106b0*/  MUFU.EX2 R233, R233 ;  /* 0x000000e900e97308 */ /* 0x000ff40000000800 */
[----:B------:R-:W-:Y:S01]  /*106c0*/  MUFU.EX2 R240, R240 ;  /* 0x000000f000f07308 */ /* 0x000fe20000000800 */
[----:B-1----:R-:W-:Y:S09]  /*106d0*/  FFMA.FTZ R0, R22, c[0x0][0x2d0], -R9 ;  /* 0x0000b40016007a23 */ /* 0x002ff20000010809 */
[----:B------:R1:W-:Y:S10]  /*106e0*/  MUFU.EX2 R142, R0 ;  /* 0x00000000008e7308 */ /* 0x0003f40000000800 */
[----:B------:R-:W-:Y:S01]  /*106f0*/  MUFU.EX2 R232, R232 ;  /* 0x000000e800e87308 */ /* 0x000fe20000000800 */
[----:B-1----:R-:W-:Y:S02]  /*10700*/  FSEL R0, R138, RZ, P0 ;  /* 0x000000ff8a007208 */ /* 0x002fe40000000000 */
[----:B------:R-:W-:Y:S03]  /*10710*/  FSETP.NEU.FTZ.AND P0, PT, R136, -INF , PT ;  /* 0xff8000008800780b */ /* 0x000fe60003f1d000 */
[----:B------:R-:W-:Y:S01]  /*10720*/  FADD.FTZ R0, -R0, R139 ;  /* 0x0000008b00007221 */ /* 0x000fe20000010100 */
[----:B------:R-:W-:Y:S01]  /*10730*/  FSEL R10, R10, RZ, P0 ;  /* 0x000000ff0a0a7208 */ /* 0x000fe20000000000 */
[----:B------:R-:W-:Y:S01]  /*10740*/  FMUL.FTZ R139, R6, c[0x0][0x2d0] ;  /* 0x0000b400068b7a20 */ /* 0x000fe20000410000 */
[----:B------:R-:W-:Y:S01]  /*10750*/  FSEL R4, R136, RZ, P0 ;  /* 0x000000ff88047208 */ /* 0x000fe20000000000 */
[----:B------:R-:W-:Y:S01]  /*10760*/  FMUL.FTZ R0, R0, c[0x0][0x2d0] ;  /* 0x0000b40000007a20 */ /* 0x000fe20000410000 */
[----:B------:R-:W-:Y:S01]  /*10770*/  FSETP.NEU.FTZ.AND P0, PT, R6, -INF , PT ;  /* 0xff8000000600780b */ /* 0x000fe20003f1d000 */
[--C-:B------:R-:W-:Y:S02]  /*10780*/  FFMA.FTZ R2, R12, c[0x0][0x2d0], -R10.reuse ;  /* 0x0000b4000c027a23 */ /* 0x100fe4000001080a */
[--C-:B------:R-:W-:Y:S01]  /*10790*/  FFMA.FTZ R197, R31, c[0x0][0x2d0], -R10.reuse ;  /* 0x0000b4001fc57a23 */ /* 0x100fe2000001080a */
[----:B------:R-:W-:Y:S01]  /*107a0*/  FSEL R139, R139, RZ, P0 ;  /* 0x000000ff8b8b7208 */ /* 0x000fe20000000000 */
[----:B------:R1:W-:Y:S01]  /*107b0*/  MUFU.EX2 R245, R2 ;  /* 0x0000000200f57308 */ /* 0x0003e20000000800 */
[--C-:B------:R-:W-:Y:S02]  /*107c0*/  FFMA.FTZ R201, R30, c[0x0][0x2d0], -R10.reuse ;  /* 0x0000b4001ec97a23 */ /* 0x100fe4000001080a */
[--C-:B------:R-:W-:Y:S02]  /*107d0*/  FFMA.FTZ R213, R29, c[0x0][0x2d0], -R10.reuse ;  /* 0x0000b4001dd57a23 */ /* 0x100fe4000001080a */
[----:B------:R-:W-:Y:S02]  /*107e0*/  FFMA.FTZ R8, R19, c[0x0][0x2d0], -R139 ;  /* 0x0000b40013087a23 */ /* 0x000fe4000001088b */
[--C-:B------:R-:W-:Y:S02]  /*107f0*/  FFMA.FTZ R212, R28, c[0x0][0x2d0], -R10.reuse ;  /* 0x0000b4001cd47a23 */ /* 0x100fe4000001080a */
[----:B------:R-:W3:Y:S01]  /*10800*/  LDSM.16.MT88.4 R28, [R217+0x2080] ;  /* 0x00208000d91c783b */ /* 0x000ee20000004200 */
[----:B------:R-:W4:Y:S01]  /*10810*/  MUFU.EX2 R0, R0 ;  /* 0x0000000000007308 */ /* 0x000f220000000800 */
[--C-:B------:R-:W-:Y:S02]  /*10820*/  FFMA.FTZ R199, R33, c[0x0][0x2d0], -R10.reuse ;  /* 0x0000b40021c77a23 */ /* 0x100fe4000001080a */
[--C-:B------:R-:W-:Y:S02]  /*10830*/  FFMA.FTZ R198, R32, c[0x0][0x2d0], -R10.reuse ;  /* 0x0000b40020c67a23 */ /* 0x100fe4000001080a */
[--C-:B------:R-:W-:Y:S02]  /*10840*/  FFMA.FTZ R214, R34, c[0x0][0x2d0], -R10.reuse ;  /* 0x0000b40022d67a23 */ /* 0x100fe4000001080a */
[--C-:B------:R-:W-:Y:S03]  /*10850*/  FFMA.FTZ R231, R27, c[0x0][0x2d0], -R10.reuse ;  /* 0x0000b4001be77a23 */ /* 0x100fe6000001080a */
[----:B------:R-:W-:Y:S01]  /*10860*/  MUFU.EX2 R51, R8 ;  /* 0x0000000800337308 */ /* 0x000fe20000000800 */
[--C-:B-1----:R-:W-:Y:S09]  /*10870*/  FFMA.FTZ R2, R15, c[0x0][0x2d0], -R10.reuse ;  /* 0x0000b4000f027a23 */ /* 0x102ff2000001080a */
[----:B------:R1:W5:Y:S10]  /*10880*/  MUFU.EX2 R246, R2 ;  /* 0x0000000200f67308 */ /* 0x0003740000000800 */
[----:B------:R-:W-:Y:S10]  /*10890*/  MUFU.EX2 R231, R231 ;  /* 0x000000e700e77308 */ /* 0x000ff40000000800 */
[----:B------:R-:W-:Y:S01]  /*108a0*/  MUFU.EX2 R213, R213 ;  /* 0x000000d500d57308 */ /* 0x000fe20000000800 */
[--C-:B-1----:R-:W-:Y:S09]  /*108b0*/  FFMA.FTZ R2, R16, c[0x0][0x2d0], -R10.reuse ;  /* 0x0000b40010027a23 */ /* 0x102ff2000001080a */
[----:B------:R1:W-:Y:S10]  /*108c0*/  MUFU.EX2 R55, R2 ;  /* 0x0000000200377308 */ /* 0x0003f40000000800 */
[----:B------:R-:W-:Y:S10]  /*108d0*/  MUFU.EX2 R212, R212 ;  /* 0x000000d400d47308 */ /* 0x000ff40000000800 */
[----:B------:R-:W-:Y:S01]  /*108e0*/  MUFU.EX2 R214, R214 ;  /* 0x000000d600d67308 */ /* 0x000fe20000000800 */
[----:B-1----:R-:W-:Y:S09]  /*108f0*/  FFMA.FTZ R2, R20, c[0x0][0x2d0], -R10 ;  /* 0x0000b40014027a23 */ /* 0x002ff2000001080a */
[----:B------:R1:W-:Y:S02]  /*10900*/  MUFU.EX2 R250, R2 ;  /* 0x0000000200fa7308 */ /* 0x0003e40000000800 */
[----:B-1----:R-:W-:Y:S01]  /*10910*/  FSEL R2, R137, RZ, P1 ;  /* 0x000000ff89027208 */ /* 0x002fe20000800000 */
[C---:B----4-:R-:W-:Y:S02]  /*10920*/  FMUL.FTZ R36, R0.reuse, R148 ;  /* 0x0000009400247220 */ /* 0x050fe40000410000 */
[----:B------:R-:W-:Y:S02]  /*10930*/  FMUL.FTZ R37, R0, R149 ;  /* 0x0000009500257220 */ /* 0x000fe40000410000 */
[----:B------:R-:W-:Y:S01]  /*10940*/  FADD.FTZ R2, -R2, R140 ;  /* 0x0000008c02027221 */ /* 0x000fe20000010100 */
[----:B------:R-:W-:Y:S01]  /*10950*/  F2FP.PACK_AB R140, R248, R18 ;  /* 0x00000012f88c723e */ /* 0x000fe200000000ff */
[----:B------:R-:W-:Y:S02]  /*10960*/  FMUL.FTZ R8, R0, R164 ;  /* 0x000000a400087220 */ /* 0x000fe40000410000 */
[----:B------:R-:W-:Y:S01]  /*10970*/  FMUL.FTZ R2, R2, c[0x0][0x2d0] ;  /* 0x0000b40002027a20 */ /* 0x000fe20000410000 */
[----:B------:R-:W-:Y:S01]  /*10980*/  MUFU.EX2 R164, R209 ;  /* 0x000000d100a47308 */ /* 0x000fe20000000800 */
[C---:B------:R-:W-:Y:S02]  /*10990*/  FMUL.FTZ R9, R0.reuse, R165 ;  /* 0x000000a500097220 */ /* 0x040fe40000410000 */
[C---:B------:R-:W-:Y:S01]  /*109a0*/  FMUL.FTZ R20, R0.reuse, R156 ;  /* 0x0000009c00147220 */ /* 0x040fe20000410000 */
[----:B------:R-:W-:Y:S01]  /*109b0*/  MOV R156, R142 ;  /* 0x0000008e009c7202 */ /* 0x000fe20000000f00 */
[C---:B------:R-:W-:Y:S02]  /*109c0*/  FMUL.FTZ R24, R0.reuse, R160 ;  /* 0x000000a000187220 */ /* 0x040fe40000410000 */
[C---:B------:R-:W-:Y:S02]  /*109d0*/  FMUL.FTZ R25, R0.reuse, R161 ;  /* 0x000000a100197220 */ /* 0x040fe40000410000 */
[C---:B------:R-:W-:Y:S01]  /*109e0*/  FMUL.FTZ R40, R0.reuse, R152 ;  /* 0x0000009800287220 */ /* 0x040fe20000410000 */
[----:B------:R1:W4:Y:S01]  /*109f0*/  MUFU.EX2 R3, R2 ;  /* 0x0000000200037308 */ /* 0x0003220000000800 */
[C---:B--2---:R-:W-:Y:S02]  /*10a00*/  FFMA.FTZ R152, R0.reuse, R252, R18 ;  /* 0x000000fc00987223 */ /* 0x044fe40000010012 */
[C---:B------:R-:W-:Y:S01]  /*10a10*/  FMUL.FTZ R41, R0.reuse, R153 ;  /* 0x0000009900297220 */ /* 0x040fe20000410000 */
[----:B------:R-:W-:Y:S01]  /*10a20*/  MOV R153, R54 ;  /* 0x0000003600997202 */ /* 0x000fe20000000f00 */
[----:B------:R-:W-:Y:S01]  /*10a30*/  FMUL.FTZ R52, R0, R144 ;  /* 0x0000009000347220 */ /* 0x000fe20000410000 */
[----:B-----5:R-:W-:Y:S01]  /*10a40*/  F2FP.PACK_AB R144, R246, R245 ;  /* 0x000000f5f690723e */ /* 0x020fe200000000ff */
[C---:B------:R-:W-:Y:S01]  /*10a50*/  FMUL.FTZ R53, R0.reuse, R145 ;  /* 0x0000009100357220 */ /* 0x040fe20000410000 */
[----:B------:R-:W-:Y:S01]  /*10a60*/  F2FP.PACK_AB R142, R153, R249 ;  /* 0x000000f9998e723e */ /* 0x000fe200000000ff */
        /* <DEDUP_REMOVED lines=10> */
[----:B-1----:R-:W-:Y:S01]  /*10b10*/  FADD.FTZ R2, -R4, R141 ;  /* 0x0000008d04027221 */ /* 0x002fe20000010100 */
[----:B------:R-:W-:Y:S01]  /*10b20*/  F2FP.PACK_AB R141, R247, R13 ;  /* 0x0000000df78d723e */ /* 0x000fe200000000ff */
[----:B------:R-:W-:Y:S02]  /*10b30*/  FMUL.FTZ R88, R0, R88 ;  /* 0x0000005800587220 */ /* 0x000fe40000410000 */
[----:B------:R-:W-:Y:S02]  /*10b40*/  FMUL.FTZ R2, R2, c[0x0][0x2d0] ;  /* 0x0000b40002027a20 */ /* 0x000fe40000410000 */
[C---:B------:R-:W-:Y:S02]  /*10b50*/  FMUL.FTZ R89, R0.reuse, R89 ;  /* 0x0000005900597220 */ /* 0x040fe40000410000 */
[----:B------:R1:W2:Y:S01]  /*10b60*/  MUFU.EX2 R4, R2 ;  /* 0x0000000200047308 */ /* 0x0002a20000000800 */
        /* <DEDUP_REMOVED lines=10> */
[C---:B----4-:R-:W-:Y:S01]  /*10c10*/  FMUL.FTZ R10, R3.reuse, R166 ;  /* 0x000000a6030a7220 */ /* 0x050fe20000410000 */
[----:B------:R-:W-:Y:S01]  /*10c20*/  MOV R166, R250 ;  /* 0x000000fa00a67202 */ /* 0x000fe20000000f00 */
[----:B------:R-:W-:Y:S01]  /*10c30*/  FMUL.FTZ R54, R3, R146 ;  /* 0x0000009203367220 */ /* 0x000fe20000410000 */
[----:B------:R-:W-:Y:S01]  /*10c40*/  MUFU.EX2 R250, R207 ;  /* 0x000000cf00fa7308 */ /* 0x000fe20000000800 */
[--C-:B-1----:R-:W-:Y:S02]  /*10c50*/  FFMA.FTZ R2, R11, c[0x0][0x2d0], -R139.reuse ;  /* 0x0000b4000b027a23 */ /* 0x102fe4000001088b */
[----:B------:R-:W-:Y:S01]  /*10c60*/  FMUL.FTZ R11, R3, R167 ;  /* 0x000000a7030b7220 */ /* 0x000fe20000410000 */
[----:B------:R-:W-:Y:S01]  /*10c70*/  MOV R167, R143 ;  /* 0x0000008f00a77202 */ /* 0x000fe20000000f00 */
[C---:B--2---:R-:W-:Y:S01]  /*10c80*/  FMUL.FTZ R12, R4.reuse, R168 ;  /* 0x000000a8040c7220 */ /* 0x044fe20000410000 */
[----:B------:R-:W-:Y:S01]  /*10c90*/  MOV R168, R153 ;  /* 0x0000009900a87202 */ /* 0x000fe20000000f00 */
[C---:B------:R-:W-:Y:S01]  /*10ca0*/  FMUL.FTZ R16, R4.reuse, R172 ;  /* 0x000000ac04107220 */ /* 0x040fe20000410000 */
[----:B------:R-:W-:Y:S01]  /*10cb0*/  F2FP.PACK_AB R143, R167, R156 ;  /* 0x0000009ca78f723e */ /* 0x000fe200000000ff */
[C---:B------:R-:W-:Y:S01]  /*10cc0*/  FMUL.FTZ R22, R3.reuse, R158 ;  /* 0x0000009e03167220 */ /* 0x040fe20000410000 */
[----:B------:R1:W-:Y:S01]  /*10cd0*/  MUFU.EX2 R243, R2 ;  /* 0x0000000200f37308 */ /* 0x0003e20000000800 */
[----:B------:R-:W2:Y:S01]  /*10ce0*/  LDL.LU R158, [R1+0xa8] ;  /* 0x0000a800019e7983 */ /* 0x000ea20000300800 */
[C---:B------:R-:W-:Y:S02]  /*10cf0*/  FMUL.FTZ R38, R3.reuse, R150 ;  /* 0x0000009603267220 */ /* 0x040fe40000410000 */
[C---:B------:R-:W-:Y:S01]  /*10d00*/  FMUL.FTZ R39, R3.reuse, R151 ;  /* 0x0000009703277220 */ /* 0x040fe20000410000 */
[-C--:B---3--:R-:W-:Y:S01]  /*10d10*/  HMMA.16816.F32 R8, R140, R28.reuse, R8 ;  /* 0x0000001c8c08723c */ /* 0x088fe20000001808 */
[----:B------:R-:W3:Y:S04]  /*10d20*/  LDSM.16.MT88.4 R148, [R220+0x2080] ;  /* 0x00208000dc94783b */ /* 0x000ee80000004200 */
[C---:B------:R-:W-:Y:S02]  /*10d30*/  FMUL.FTZ R17, R4.reuse, R173 ;  /* 0x000000ad04117220 */ /* 0x040fe40000410000 */
[C---:B------:R-:W-:Y:S02]  /*10d40*/  FMUL.FTZ R23, R3.reuse, R159 ;  /* 0x0000009f03177220 */ /* 0x040fe40000410000 */
[C---:B------:R-:W-:Y:S01]  /*10d50*/  FMUL.FTZ R26, R3.reuse, R162 ;  /* 0x000000a2031a7220 */ /* 0x040fe20000410000 */
[----:B------:R-:W-:Y:S01]  /*10d60*/  MUFU.EX2 R159, R204 ;  /* 0x000000cc009f7308 */ /* 0x000fe20000000800 */
[----:B------:R-:W4:Y:S01]  /*10d70*/  LDL.LU R162, [R1+0xac] ;  /* 0x0000ac0001a27983 */ /* 0x000f220000300800 */
[C---:B------:R-:W-:Y:S02]  /*10d80*/  FMUL.FTZ R27, R3.reuse, R163 ;  /* 0x000000a3031b7220 */ /* 0x040fe40000410000 */
[C---:B------:R-:W-:Y:S02]  /*10d90*/  FMUL.FTZ R32, R4.reuse, R180 ;  /* 0x000000b404207220 */ /* 0x040fe40000410000 */
[----:B------:R-:W-:Y:S02]  /*10da0*/  FMUL.FTZ R33, R4, R181 ;  /* 0x000000b504217220 */ /* 0x000fe40000410000 */
[C---:B------:R-:W-:Y:S02]  /*10db0*/  FMUL.FTZ R42, R3.reuse, R154 ;  /* 0x0000009a032a7220 */ /* 0x040fe40000410000 */
[----:B-1----:R-:W-:Y:S01]  /*10dc0*/  FFMA.FTZ R2, R14, c[0x0][0x2d0], -R139 ;  /* 0x0000b4000e027a23 */ /* 0x002fe2000001088b */
[----:B------:R-:W-:Y:S01]  /*10dd0*/  MUFU.EX2 R154, R205 ;  /* 0x000000cd009a7308 */ /* 0x000fe20000000800 */
[C---:B------:R-:W-:Y:S02]  /*10de0*/  FMUL.FTZ R43, R3.reuse, R155 ;  /* 0x0000009b032b7220 */ /* 0x040fe40000410000 */
[C---:B------:R-:W-:Y:S02]  /*10df0*/  FMUL.FTZ R48, R4.reuse, R188 ;  /* 0x000000bc04307220 */ /* 0x040fe40000410000 */
[C---:B------:R-:W-:Y:S02]  /*10e00*/  FMUL.FTZ R49, R4.reuse, R189 ;  /* 0x000000bd04317220 */ /* 0x040fe40000410000 */
[C---:B------:R-:W-:Y:S02]  /*10e10*/  FMUL.FTZ R58, R3.reuse, R58 ;  /* 0x0000003a033a7220 */ /* 0x040fe40000410000 */
[C---:B------:R-:W-:Y:S01]  /*10e20*/  FMUL.FTZ R59, R3.reuse, R59 ;  /* 0x0000003b033b7220 */ /* 0x040fe20000410000 */
[----:B------:R1:W5:Y:S01]  /*10e30*/  MUFU.EX2 R244, R2 ;  /* 0x0000000200f47308 */ /* 0x0003620000000800 */
        /* <DEDUP_REMOVED lines=13> */
[----:B------:R-:W-:Y:S01]  /*10f10*/  FMUL.FTZ R81, R4, R81 ;  /* 0x0000005104517220 */ /* 0x000fe20000410000 */
[----:B-1----:R-:W-:Y:S01]  /*10f20*/  FSEL R2, R6, RZ, P0 ;  /* 0x000000ff06027208 */ /* 0x002fe20000000000 */
[C---:B------:R-:W-:Y:S01]  /*10f30*/  FMUL.FTZ R86, R3.reuse, R86 ;  /* 0x0000005603567220 */ /* 0x040fe20000410000 */
[----:B-----5:R-:W-:Y:S01]  /*10f40*/  F2FP.PACK_AB R145, R244, R243 ;  /* 0x000000f3f491723e */ /* 0x020fe200000000ff */
[----:B------:R-:W-:Y:S02]  /*10f50*/  FMUL.FTZ R87, R3, R87 ;  /* 0x0000005703577220 */ /* 0x000fe40000410000 */
[----:B------:R-:W-:Y:S01]  /*10f60*/  FADD.FTZ R2, -R2, R7 ;  /* 0x0000000702027221 */ /* 0x000fe20000010100 */
[----:B------:R-:W-:Y:S01]  /*10f70*/  MUFU.EX2 R210, R198 ;  /* 0x000000c600d27308 */ /* 0x000fe20000000800 */
[--C-:B------:R-:W-:Y:S02]  /*10f80*/  FFMA.FTZ R7, R21, c[0x0][0x2d0], -R139.reuse ;  /* 0x0000b40015077a23 */ /* 0x100fe4000001088b */
[----:B------:R-:W-:Y:S02]  /*10f90*/  FMUL.FTZ R2, R2, c[0x0][0x2d0] ;  /* 0x0000b40002027a20 */ /* 0x000fe40000410000 */
[----:B------:R-:W-:Y:S01]  /*10fa0*/  FMUL.FTZ R21, R0, R157 ;  /* 0x0000009d00157220 */ /* 0x000fe20000410000 */
[----:B------:R-:W-:Y:S01]  /*10fb0*/  MOV R157, R55 ;  /* 0x00000037009d7202 */ /* 0x000fe20000000f00 */
[C---:B------:R-:W-:Y:S02]  /*10fc0*/  FMUL.FTZ R55, R3.reuse, R147 ;  /* 0x0000009303377220 */ /* 0x040fe40000410000 */
[C---:B------:R-:W-:Y:S01]  /*10fd0*/  FMUL.FTZ R90, R3.reuse, R90 ;  /* 0x0000005a035a7220 */ /* 0x040fe20000410000 */
[----:B------:R1:W5:Y:S01]  /*10fe0*/  MUFU.EX2 R0, R2 ;  /* 0x0000000200007308 */ /* 0x0003620000000800 */
[----:B------:R-:W-:Y:S01]  /*10ff0*/  F2FP.PACK_AB R146, R166, R157 ;  /* 0x0000009da692723e */ /* 0x000fe200000000ff */
[C---:B------:R-:W-:Y:S02]  /*11000*/  FMUL.FTZ R91, R3.reuse, R91 ;  /* 0x0000005b035b7220 */ /* 0x040fe40000410000 */
[C---:B------:R-:W-:Y:S02]  /*11010*/  FMUL.FTZ R92, R4.reuse, R92 ;  /* 0x0000005c045c7220 */ /* 0x040fe40000410000 */
[C---:B------:R-:W-:Y:S02]  /*11020*/  FMUL.FTZ R93, R4.reuse, R93 ;  /* 0x0000005d045d7220 */ /* 0x040fe40000410000 */
[C---:B------:R-:W-:Y:S02]  /*11030*/  FMUL.FTZ R96, R4.reuse, R96 ;  /* 0x0000006004607220 */ /* 0x040fe40000410000 */
        /* <DEDUP_REMOVED lines=9> */
[----:B-1----:R-:W2:Y:S01]  /*110d0*/  LDL.LU R2, [R1+0x94] ;  /* 0x0000940001027983 */ /* 0x002ea20000300800 */
[C---:B-----5:R-:W-:Y:S01]  /*110e0*/  FMUL.FTZ R14, R0.reuse, R170 ;  /* 0x000000aa000e7220 */ /* 0x060fe20000410000 */
[----:B------:R-:W-:Y:S01]  /*110f0*/  MOV R170, R157 ;  /* 0x0000009d00aa7202 */ /* 0x000fe20000000f00 */
[C---:B------:R-:W-:Y:S01]  /*11100*/  FMUL.FTZ R15, R0.reuse, R171 ;  /* 0x000000ab000f7220 */ /* 0x040fe20000410000 */
[----:B------:R-:W-:Y:S01]  /*11110*/  MOV R171, R156 ;  /* 0x0000009c00ab7202 */ /* 0x000fe20000000f00 */
[C---:B------:R-:W-:Y:S02]  /*11120*/  FMUL.FTZ R18, R0.reuse, R174 ;  /* 0x000000ae00127220 */ /* 0x040fe40000410000 */
[C---:B------:R-:W-:Y:S02]  /*11130*/  FMUL.FTZ R19, R0.reuse, R175 ;  /* 0x000000af00137220 */ /* 0x040fe40000410000 */
[C---:B------:R-:W-:Y:S01]  /*11140*/  FMUL.FTZ R34, R0.reuse, R182 ;  /* 0x000000b600227220 */ /* 0x040fe20000410000 */
[----:B---3--:R-:W-:Y:S01]  /*11150*/  MOV R165, R251 ;  /* 0x000000fb00a57202 */ /* 0x008fe20000000f00 */
[C---:B------:R-:W-:Y:S01]  /*11160*/  FMUL.FTZ R35, R0.reuse, R183 ;  /* 0x000000b700237220 */ /* 0x040fe20000410000 */
        /* <DEDUP_REMOVED lines=16> */
[C---:B------:R-:W-:Y:S02]  /*11270*/  FMUL.FTZ R112, R4.reuse, R112 ;  /* 0x0000007004707220 */ /* 0x040fe40000410000 */
[----:B------:R-:W-:Y:S02]  /*11280*/  FMUL.FTZ R113, R4, R113 ;  /* 0x0000007104717220 */ /* 0x000fe40000410000 */
[C---:B------:R-:W-:Y:S02]  /*11290*/  FMUL.FTZ R114, R0.reuse, R114 ;  /* 0x0000007200727220 */ /* 0x040fe40000410000 */
        /* <DEDUP_REMOVED lines=15> */
[--C-:B------:R-:W-:Y:S02]  /*11390*/  FFMA.FTZ R160, R193, c[0x0][0x2d0], -R139.reuse ;  /* 0x0000b400c1a07a23 */ /* 0x100fe4000001088b */
[----:B------:R-:W-:Y:S02]  /*113a0*/  FFMA.FTZ R7, R195, c[0x0][0x2d0], -R139 ;  /* 0x0000b400c3077a23 */ /* 0x000fe4000001088b */
[----:B------:R-:W-:Y:S01]  /*113b0*/  MUFU.EX2 R201, R160 ;  /* 0x000000a000c97308 */ /* 0x000fe20000000800 */
[----:B--2---:R-:W-:Y:S02]  /*113c0*/  FFMA.FTZ R161, R3, R2, R13 ;  /* 0x0000000203a17223 */ /* 0x004fe4000001000d */
[----:B------:R-:W-:Y:S01]  /*113d0*/  FMUL.FTZ R13, R4, R169 ;  /* 0x000000a9040d7220 */ /* 0x000fe20000410000 */
[----:B------:R-:W-:Y:S01]  /*113e0*/  MOV R169, R51 ;  /* 0x0000003300a97202 */ /* 0x000fe20000000f00 */
[----:B------:R-:W-:Y:S02]  /*113f0*/  FMUL.FTZ R51, R0, R191 ;  /* 0x000000bf00337220 */ /* 0x000fe40000410000 */
[----:B------:R-:W-:Y:S01]  /*11400*/  FFMA.FTZ R3, R196, c[0x0][0x2d0], -R139 ;  /* 0x0000b400c4037a23 */ /* 0x000fe2000001088b */
[----:B------:R-:W-:Y:S01]  /*11410*/  F2FP.PACK_AB R147, R165, R169 ;  /* 0x000000a9a593723e */ /* 0x000fe200000000ff */
[----:B-1----:R-:W-:Y:S01]  /*11420*/  LDSM.16.MT88.4 R196, [R220+0x3080] ;  /* 0x00308000dcc4783b */ /* 0x002fe20000004200 */
[----:B------:R-:W-:Y:S01]  /*11430*/  FADD.FTZ R161, R247, R161 ;  /* 0x000000a1f7a17221 */ /* 0x000fe20000010000 */
[----:B------:R-:W-:Y:S01]  /*11440*/  MOV R247, R154 ;  /* 0x0000009a00f77202 */ /* 0x000fe20000000f00 */
[--C-:B------:R-:W-:Y:S01]  /*11450*/  FFMA.FTZ R2, R194, c[0x0][0x2d0], -R139.reuse ;  /* 0x0000b400c2027a23 */ /* 0x100fe2000001088b */
[----:B------:R-:W-:Y:S02]  /*11460*/  F2FP.PACK_AB R194, R231, R214 ;  /* 0x000000d6e7c2723e */ /* 0x000fe400000000ff */
[C---:B------:R-:W-:Y:S01]  /*11470*/  HMMA.16816.F32 R12, R144.reuse, R28, R12 ;  /* 0x0000001c900c723c */ /* 0x040fe2000000180c */
[----:B------:R1:W-:Y:S06]  /*11480*/  MUFU.EX2 R206, R2 ;  /* 0x0000000200ce7308 */ /* 0x0003ec0000000800 */
[C---:B------:R-:W-:Y:S01]  /*11490*/  FMUL.FTZ R28, R4.reuse, R176 ;  /* 0x000000b0041c7220 */ /* 0x040fe20000410000 */
[-C--:B------:R-:W-:Y:S04]  /*114a0*/  HMMA.16816.F32 R16, R144, R30.reuse, R16 ;  /* 0x0000001e9010723c */ /* 0x080fe80000001810 */
[----:B------:R-:W-:Y:S04]  /*114b0*/  FMUL.FTZ R29, R4, R177 ;  /* 0x000000b1041d7220 */ /* 0x000fe80000410000 */
[C---:B------:R-:W-:Y:S07]  /*114c0*/  HMMA.16816.F32 R20, R140.reuse, R30, R20 ;  /* 0x0000001e8c14723c */ /* 0x040fee0000001814 */
[C---:B------:R-:W-:Y:S01]  /*114d0*/  FMUL.FTZ R30, R0.reuse, R178 ;  /* 0x000000b2001e7220 */ /* 0x040fe20000410000 */
[-C--:B------:R-:W-:Y:S04]  /*114e0*/  HMMA.16816.F32 R24, R140, R44.reuse, R24 ;  /* 0x0000002c8c18723c */ /* 0x080fe80000001818 */
[----:B------:R-:W-:Y:S02]  /*114f0*/  FMUL.FTZ R31, R0, R179 ;  /* 0x000000b3001f7220 */ /* 0x000fe40000410000 */
[----:B-1----:R-:W-:Y:S02]  /*11500*/  FFMA.FTZ R2, R203, c[0x0][0x2d0], -R139 ;  /* 0x0000b400cb027a23 */ /* 0x002fe4000001088b */
[----:B------:R-:W-:Y:S03]  /*11510*/  MUFU.EX2 R203, R7 ;  /* 0x0000000700cb7308 */ /* 0x000fe60000000800 */
[C---:B------:R-:W-:Y:S07]  /*11520*/  HMMA.16816.F32 R28, R144.reuse, R44, R28 ;  /* 0x0000002c901c723c */ /* 0x040fee000000181c */
[C---:B------:R-:W-:Y:S01]  /*11530*/  FMUL.FTZ R44, R4.reuse, R184 ;  /* 0x000000b8042c7220 */ /* 0x040fe20000410000 */
[-C--:B------:R-:W-:Y:S01]  /*11540*/  HMMA.16816.F32 R32, R144, R46.reuse, R32 ;  /* 0x0000002e9020723c */ /* 0x080fe20000001820 */
[----:B------:R1:W-:Y:S03]  /*11550*/  MUFU.EX2 R204, R2 ;  /* 0x0000000200cc7308 */ /* 0x0003e60000000800 */
[C---:B------:R-:W-:Y:S02]  /*11560*/  FMUL.FTZ R45, R4.reuse, R185 ;  /* 0x000000b9042d7220 */ /* 0x040fe40000410000 */
[----:B----4-:R-:W-:Y:S01]  /*11570*/  FFMA.FTZ R4, R4, R162, R245 ;  /* 0x000000a204047223 */ /* 0x010fe200000100f5 */
[----:B------:R-:W-:Y:S01]  /*11580*/  MOV R245, R159 ;  /* 0x0000009f00f57202 */ /* 0x000fe20000000f00 */
[C---:B------:R-:W-:Y:S04]  /*11590*/  HMMA.16816.F32 R36, R140.reuse, R46, R36 ;  /* 0x0000002e8c24723c */ /* 0x040fe80000001824 */
[----:B------:R-:W-:Y:S01]  /*115a0*/  FADD.FTZ R4, R246, R4 ;  /* 0x00000004f6047221 */ /* 0x000fe20000010000 */
[----:B------:R-:W-:Y:S02]  /*115b0*/  MOV R246, R164 ;  /* 0x000000a400f67202 */ /* 0x000fe40000000f00 */
[C---:B------:R-:W-:Y:S01]  /*115c0*/  FMUL.FTZ R46, R0.reuse, R186 ;  /* 0x000000ba002e7220 */ /* 0x040fe20000410000 */
[-C--:B------:R-:W-:Y:S04]  /*115d0*/  HMMA.16816.F32 R40, R140, R148.reuse, R40 ;  /* 0x000000948c28723c */ /* 0x080fe80000001828 */
[----:B------:R-:W-:Y:S02]  /*115e0*/  FMUL.FTZ R47, R0, R187 ;  /* 0x000000bb002f7220 */ /* 0x000fe40000410000 */
[----:B-1----:R-:W-:Y:S05]  /*115f0*/  FFMA.FTZ R2, R202, c[0x0][0x2d0], -R139 ;  /* 0x0000b400ca027a23 */ /* 0x002fea000001088b */
[C---:B------:R-:W-:Y:S01]  /*11600*/  HMMA.16816.F32 R44, R144.reuse, R148, R44 ;  /* 0x00000094902c723c */ /* 0x040fe2000000182c */
[----:B------:R1:W2:Y:S07]  /*11610*/  MUFU.EX2 R202, R3 ;  /* 0x0000000300ca7308 */ /* 0x0002ae0000000800 */
[-C--:B------:R-:W-:Y:S03]  /*11620*/  HMMA.16816.F32 R48, R144, R150.reuse, R48 ;  /* 0x000000969030723c */ /* 0x080fe60000001830 */
[----:B------:R3:W-:Y:S05]  /*11630*/  MUFU.EX2 R205, R2 ;  /* 0x0000000200cd7308 */ /* 0x0007ea0000000800 */
[C---:B------:R-:W-:Y:S01]  /*11640*/  HMMA.16816.F32 R52, R140.reuse, R150, R52 ;  /* 0x000000968c34723c */ /* 0x040fe20000001834 */
[----:B------:R-:W4:Y:S03]  /*11650*/  LDSM.16.MT88.4 R148, [R219+0x2080] ;  /* 0x00208000db94783b */ /* 0x000f260000004200 */
[----:B-1----:R-:W-:Y:S01]  /*11660*/  FADD.FTZ R3, R170, R4 ;  /* 0x00000004aa037221 */ /* 0x002fe20000010000 */
[----:B--2---:R-:W-:Y:S03]  /*11670*/  F2FP.PACK_AB R193, R203, R202 ;  /* 0x000000cacbc1723e */ /* 0x004fe600000000ff */
[----:B------:R-:W-:Y:S04]  /*11680*/  FADD.FTZ R7, R166, R3 ;  /* 0x00000003a6077221 */ /* 0x000fe80000010000 */
[--C-:B---3--:R-:W-:Y:S02]  /*11690*/  FFMA.FTZ R2, R200, c[0x0][0x2d0], -R139.reuse ;  /* 0x0000b400c8027a23 */ /* 0x108fe4000001088b */
[----:B------:R-:W-:Y:S01]  /*116a0*/  FFMA.FTZ R139, R192, c[0x0][0x2d0], -R139 ;  /* 0x0000b400c08b7a23 */ /* 0x000fe2000001088b */
[----:B------:R-:W-:Y:S01]  /*116b0*/  F2FP.PACK_AB R192, R212, R213 ;  /* 0x000000d5d4c0723e */ /* 0x000fe200000000ff */
[----:B------:R1:W-:Y:S10]  /*116c0*/  MUFU.EX2 R207, R2 ;  /* 0x0000000200cf7308 */ /* 0x0003f40000000800 */
[----:B------:R-:W2:Y:S01]  /*116d0*/  MUFU.EX2 R200, R139 ;  /* 0x0000008b00c87308 */ /* 0x000ea20000000800 */
[-C--:B----4-:R-:W-:Y:S03]  /*116e0*/  HMMA.16816.F32 R56, R140, R148.reuse, R56 ;  /* 0x000000948c38723c */ /* 0x090fe60000001838 */
[----:B-1----:R-:W-:Y:S05]  /*116f0*/  FFMA.FTZ R2, R0, R158, R243 ;  /* 0x0000009e00027223 */ /* 0x002fea00000100f3 */
[C---:B------:R-:W-:Y:S01]  /*11700*/  HMMA.16816.F32 R60, R144.reuse, R148, R60 ;  /* 0x00000094903c723c */ /* 0x040fe2000000183c */
[----:B------:R-:W3:Y:S03]  /*11710*/  LDL R243, [R1+0x98] ;  /* 0x0000980001f37983 */ /* 0x000ee60000100800 */
[----:B------:R-:W-:Y:S01]  /*11720*/  FADD.FTZ R0, R248, R152 ;  /* 0x00000098f8007221 */ /* 0x000fe20000010000 */
[----:B------:R-:W-:Y:S01]  /*11730*/  LDSM.16.MT88.4 R156, [R220+0x2880] ;  /* 0x00288000dc9c783b */ /* 0x000fe20000004200 */
[----:B------:R-:W-:Y:S01]  /*11740*/  MOV R248, R155 ;  /* 0x0000009b00f87202 */ /* 0x000fe20000000f00 */
[----:B------:R-:W-:Y:S01]  /*11750*/  FADD.FTZ R162, R244, R2 ;  /* 0x00000002f4a27221 */ /* 0x000fe20000010000 */
[-C--:B------:R-:W-:Y:S04]  /*11760*/  HMMA.16816.F32 R64, R144, R150.reuse, R64 ;  /* 0x000000969040723c */ /* 0x080fe80000001840 */
[----:B------:R-:W-:Y:S01]  /*11770*/  FADD.FTZ R4, R169, R162 ;  /* 0x000000a2a9047221 */ /* 0x000fe20000010000 */
[----:B------:R-:W-:Y:S01]  /*11780*/  LDSM.16.MT88.4 R152, [R218+0x2880] ;  /* 0x00288000da98783b */ /* 0x000fe20000004200 */
[----:B--2---:R-:W-:Y:S01]  /*11790*/  F2FP.PACK_AB R195, R200, R201 ;  /* 0x000000c9c8c3723e */ /* 0x004fe200000000ff */
[----:B------:R-:W-:Y:S01]  /*117a0*/  FADD.FTZ R2, R249, R0 ;  /* 0x00000000f9027221 */ /* 0x000fe20000010000 */
[C---:B------:R-:W-:Y:S04]  /*117b0*/  HMMA.16816.F32 R68, R140.reuse, R150, R68 ;  /* 0x000000968c44723c */ /* 0x040fe80000001844 */
[----:B------:R-:W-:Y:S01]  /*117c0*/  FADD.FTZ R0, R171, R161 ;  /* 0x000000a1ab007221 */ /* 0x000fe20000010000 */
[----:B------:R-:W1:Y:S01]  /*117d0*/  LDSM.16.MT88.4 R148, [R217+0x3880] ;  /* 0x00388000d994783b */ /* 0x000e620000004200 */
[----:B------:R-:W-:Y:S01]  /*117e0*/  FADD.FTZ R2, R168, R2 ;  /* 0x00000002a8027221 */ /* 0x000fe20000010000 */
[----:B------:R-:W-:Y:S01]  /*117f0*/  MOV R244, R163 ;  /* 0x000000a300f47202 */ /* 0x000fe20000000f00 */
[----:B------:R-:W-:Y:S04]  /*11800*/  FADD.FTZ R139, R167, R0 ;  /* 0x00000000a78b7221 */ /* 0x000fe80000010000 */
[----:B------:R-:W-:Y:S02]  /*11810*/  FADD.FTZ R0, R165, R4 ;  /* 0x00000004a5007221 */ /* 0x000fe40000010000 */
[----:B------:R-:W-:Y:S02]  /*11820*/  FADD.FTZ R4, R211, R2 ;  /* 0x00000002d3047221 */ /* 0x000fe40000010000 */
[----:B------:R-:W-:Y:S01]  /*11830*/  FADD.FTZ R3, R250, R139 ;  /* 0x0000008bfa037221 */ /* 0x000fe20000010000 */
[----:B------:R-:W-:Y:S01]  /*11840*/  MOV R139, R138 ;  /* 0x0000008a008b7202 */ /* 0x000fe20000000f00 */
[----:B------:R-:W-:Y:S02]  /*11850*/  FADD.FTZ R2, R209, R7 ;  /* 0x00000007d1027221 */ /* 0x000fe40000010000 */
[----:B------:R-:W-:Y:S02]  /*11860*/  FADD.FTZ R0, R206, R0 ;  /* 0x00000000ce007221 */ /* 0x000fe40000010000 */
[C---:B------:R-:W-:Y:S01]  /*11870*/  FADD.FTZ R7, R210.reuse, R2 ;  /* 0x00000002d2077221 */ /* 0x040fe20000010000 */
[-C--:B-1----:R-:W-:Y:S08]  /*11880*/  HMMA.16816.F32 R72, R140, R148.reuse, R72 ;  /* 0x000000948c48723c */ /* 0x082ff00000001848 */
        /* <DEDUP_REMOVED lines=15> */
[C---:B------:R-:W-:Y:S07]  /*11980*/  HMMA.16816.F32 R124, R144.reuse, R148, R124 ;  /* 0x00000094907c723c */ /* 0x040fee000000187c */
[----:B------:R-:W-:Y:S01]  /*11990*/  F2FP.PACK_AB R148, R210, R209 ;  /* 0x000000d1d294723e */ /* 0x000fe200000000ff */
[-C--:B------:R-:W-:Y:S01]  /*119a0*/  HMMA.16816.F32 R128, R144, R150.reuse, R128 ;  /* 0x000000969080723c */ /* 0x080fe20000001880 */
[----:B------:R-:W1:Y:S03]  /*119b0*/  LDSM.16.MT88.4 R144, [R217+0x2880] ;  /* 0x00288000d990783b */ /* 0x000e660000004200 */
[----:B------:R-:W-:Y:S04]  /*119c0*/  F2FP.PACK_AB R149, R204, R206 ;  /* 0x000000cecc95723e */ /* 0x000fe800000000ff */
[----:B------:R-:W-:Y:S07]  /*119d0*/  HMMA.16816.F32 R132, R140, R150, R132 ;  /* 0x000000968c84723c */ /* 0x000fee0000001884 */
[----:B------:R-:W-:Y:S02]  /*119e0*/  F2FP.PACK_AB R140, R163, R211 ;  /* 0x000000d3a38c723e */ /* 0x000fe400000000ff */
[----:B------:R-:W-:Y:S03]  /*119f0*/  F2FP.PACK_AB R141, R252, R250 ;  /* 0x000000fafc8d723e */ /* 0x000fe600000000ff */
[----:B------:R-:W-:Y:S02]  /*11a00*/  F2FP.PACK_AB R142, R248, R164 ;  /* 0x000000a4f88e723e */ /* 0x000fe400000000ff */
[----:B------:R-:W-:Y:S02]  /*11a10*/  F2FP.PACK_AB R143, R245, R247 ;  /* 0x000000f7f58f723e */ /* 0x000fe400000000ff */
[----:B------:R-:W-:Y:S02]  /*11a20*/  F2FP.PACK_AB R150, R208, R251 ;  /* 0x000000fbd096723e */ /* 0x000fe400000000ff */
[----:B------:R-:W-:Y:S02]  /*11a30*/  F2FP.PACK_AB R151, R207, R205 ;  /* 0x000000cdcf97723e */ /* 0x000fe400000000ff */
[----:B---3--:R-:W-:Y:S01]  /*11a40*/  ISETP.GT.AND P0, PT, R230, R243, PT ;  /* 0x000000f3e600720c */ /* 0x008fe20003f04270 */
        /* <DEDUP_REMOVED lines=10> */
[-C--:B------:R-:W-:Y:S08]  /*11af0*/  HMMA.16816.F32 R40, R140, R156.reuse, R40 ;  /* 0x0000009c8c28723c */ /* 0x080ff00000001828 */
        /* <DEDUP_REMOVED lines=27> */
[----:B------:R-:W-:Y:S07]  /*11cb0*/  HMMA.16816.F32 R132, R140, R154, R132 ;  /* 0x0000009a8c84723c */ /* 0x000fee0000001884 */
[----:B------:R-:W-:Y:S02]  /*11cc0*/  F2FP.PACK_AB R140, R241, R242 ;  /* 0x000000f2f18c723e */ /* 0x000fe400000000ff */
[----:B------:R-:W-:Y:S03]  /*11cd0*/  F2FP.PACK_AB R141, R233, R234 ;  /* 0x000000eae98d723e */ /* 0x000fe600000000ff */
[----:B------:R-:W-:Y:S02]  /*11ce0*/  F2FP.PACK_AB R142, R235, R240 ;  /* 0x000000f0eb8e723e */ /* 0x000fe400000000ff */
[----:B------:R-:W-:Y:S07]  /*11cf0*/  F2FP.PACK_AB R143, R215, R232 ;  /* 0x000000e8d78f723e */ /* 0x000fee00000000ff */
[-C--:B---3--:R-:W-:Y:S01]  /*11d00*/  HMMA.16816.F32 R164, R140, R156.reuse, R8 ;  /* 0x0000009c8ca4723c */ /* 0x088fe20000001808 */
[----:B------:R-:W2:Y:S07]  /*11d10*/  LDSM.16.MT88.4 R8, [R219+0x3080] ;  /* 0x00308000db08783b */ /* 0x000eae0000004200 */
[C---:B------:R-:W-:Y:S01]  /*11d20*/  HMMA.16816.F32 R168, R192.reuse, R156, R12 ;  /* 0x0000009cc0a8723c */ /* 0x040fe2000000180c */
[----:B------:R-:W3:Y:S07]  /*11d30*/  LDSM.16.MT88.4 R12, [R217+0x4880] ;  /* 0x00488000d90c783b */ /* 0x000eee0000004200 */
[-C--:B------:R-:W-:Y:S01]  /*11d40*/  HMMA.16816.F32 R172, R192, R158.reuse, R16 ;  /* 0x0000009ec0ac723c */ /* 0x080fe20000001810 */
[----:B------:R-:W4:Y:S07]  /*11d50*/  LDSM.16.MT88.4 R16, [R218+0x4880] ;  /* 0x00488000da10783b */ /* 0x000f2e0000004200 */
[C---:B------:R-:W-:Y:S01]  /*11d60*/  HMMA.16816.F32 R156, R140.reuse, R158, R20 ;  /* 0x0000009e8c9c723c */ /* 0x040fe20000001814 */
[----:B------:R-:W5:Y:S07]  /*11d70*/  LDSM.16.MT88.4 R20, [R220+0x4880] ;  /* 0x00488000dc14783b */ /* 0x000f6e0000004200 */
[-C--:B-1----:R-:W-:Y:S01]  /*11d80*/  HMMA.16816.F32 R160, R140, R144.reuse, R24 ;  /* 0x000000908ca0723c */ /* 0x082fe20000001818 */
[----:B------:R-:W1:Y:S07]  /*11d90*/  LDSM.16.MT88.4 R24, [R219+0x4880] ;  /* 0x00488000db18783b */ /* 0x000e6e0000004200 */
        /* <DEDUP_REMOVED lines=8> */
[C---:B------:R-:W-:Y:S07]  /*11e20*/  HMMA.16816.F32 R60, R192.reuse, R8, R60 ;  /* 0x00000008c03c723c */ /* 0x040fee000000183c */
[----:B------:R-:W-:Y:S01]  /*11e30*/  FADD.FTZ R9, R244, R4 ;  /* 0x00000004f4097221 */ /* 0x000fe20000010000 */
[-C--:B------:R-:W-:Y:S04]  /*11e40*/  HMMA.16816.F32 R64, R192, R10.reuse, R64 ;  /* 0x0000000ac040723c */ /* 0x080fe80000001840 */
[----:B------:R-:W-:Y:S02]  /*11e50*/  FADD.FTZ R4, R204, R0 ;  /* 0x00000000cc047221 */ /* 0x000fe40000010000 */
[----:B------:R-:W-:Y:S02]  /*11e60*/  FADD.FTZ R0, R251, R7 ;  /* 0x00000007fb007221 */ /* 0x000fe40000010000 */
[C---:B------:R-:W-:Y:S04]  /*11e70*/  HMMA.16816.F32 R68, R140.reuse, R10, R68 ;  /* 0x0000000a8c44723c */ /* 0x040fe80000001844 */
[----:B------:R-:W-:Y:S02]  /*11e80*/  FADD.FTZ R8, R252, R3 ;  /* 0x00000003fc087221 */ /* 0x000fe40000010000 */
[----:B------:R-:W-:Y:S02]  /*11e90*/  FADD.FTZ R3, R246, R9 ;  /* 0x00000009f6037221 */ /* 0x000fe40000010000 */
[-C--:B---3--:R-:W-:Y:S04]  /*11ea0*/  HMMA.16816.F32 R72, R140, R12.reuse, R72 ;  /* 0x0000000c8c48723c */ /* 0x088fe80000001848 */
        /* <DEDUP_REMOVED lines=11> */
[-C--:B----4-:R-:W-:Y:S04]  /*11f60*/  HMMA.16816.F32 R88, R140, R16.reuse, R88 ;  /* 0x000000108c58723c */ /* 0x090fe80000001858 */
        /* <DEDUP_REMOVED lines=8> */
[C---:B------:R-:W-:Y:S01]  /*11ff0*/  HMMA.16816.F32 R100, R140.reuse, R18, R100 ;  /* 0x000000128c64723c */ /* 0x040fe20000001864 */
[----:B------:R2:W-:Y:S03]  /*12000*/  STL [R1+0x90], R4 ;  /* 0x0000900401007387 */ /* 0x0005e60000100800 */
[----:B------:R-:W-:Y:S02]  /*12010*/  FADD.FTZ R0, R203, R3 ;  /* 0x00000003cb007221 */ /* 0x000fe40000010000 */
[----:B------:R-:W-:Y:S02]  /*12020*/  FADD.FTZ R8, R213, R8 ;  /* 0x00000008d5087221 */ /* 0x000fe40000010000 */
[-C--:B-----5:R-:W-:Y:S04]  /*12030*/  HMMA.16816.F32 R104, R140, R20.reuse, R104 ;  /* 0x000000148c68723c */ /* 0x0a0fe80000001868 */
[----:B------:R-:W-:Y:S04]  /*12040*/  FADD.FTZ R2, R212, R8 ;  /* 0x00000008d4027221 */ /* 0x000fe80000010000 */
[C---:B------:R-:W-:Y:S04]  /*12050*/  HMMA.16816.F32 R108, R192.reuse, R20, R108 ;  /* 0x00000014c06c723c */ /* 0x040fe8000000186c */
[----:B------:R-:W-:Y:S02]  /*12060*/  FADD.FTZ R3, R214, R2 ;  /* 0x00000002d6037221 */ /* 0x000fe40000010000 */
[----:B------:R-:W-:Y:S01]  /*12070*/  FADD.FTZ R2, R201, R0 ;  /* 0x00000000c9027221 */ /* 0x000fe20000010000 */
[----:B------:R-:W-:Y:S01]  /*12080*/  IADD3 R0, R230, -0x1, RZ ;  /* 0xffffffffe6007810 */ /* 0x000fe20007ffe0ff */
[-C--:B------:R-:W-:Y:S04]  /*12090*/  HMMA.16816.F32 R112, R192, R22.reuse, R112 ;  /* 0x00000016c070723c */ /* 0x080fe80000001870 */
[----:B--2---:R-:W-:Y:S01]  /*120a0*/  FADD.FTZ R4, R215, R7 ;  /* 0x00000007d7047221 */ /* 0x004fe20000010000 */
[----:B------:R-:W-:Y:S01]  /*120b0*/  MOV R230, R0 ;  /* 0x0000000000e67202 */ /* 0x000fe20000000f00 */
[----:B------:R-:W-:Y:S01]  /*120c0*/  FADD.FTZ R3, R231, R3 ;  /* 0x00000003e7037221 */ /* 0x000fe20000010000 */
[----:B------:R-:W-:Y:S01]  /*120d0*/  MOV R7, R6 ;  /* 0x0000000600077202 */ /* 0x000fe20000000f00 */
[C---:B------:R-:W-:Y:S01]  /*120e0*/  HMMA.16816.F32 R116, R140.reuse, R22, R116 ;  /* 0x000000168c74723c */ /* 0x040fe20000001874 */
[----:B------:R2:W-:Y:S03]  /*120f0*/  STL [R1+0x94], R4 ;  /* 0x0000940401007387 */ /* 0x0005e60000100800 */
[----:B------:R-:W-:Y:S01]  /*12100*/  FADD.FTZ R2, R200, R2 ;  /* 0x00000002c8027221 */ /* 0x000fe20000010000 */
[----:B------:R2:W-:Y:S03]  /*12110*/  STL [R1+0xac], R3 ;  /* 0x0000ac0301007387 */ /* 0x0005e60000100800 */
[-C--:B-1----:R-:W-:Y:S01]  /*12120*/  HMMA.16816.F32 R120, R140, R24.reuse, R120 ;  /* 0x000000188c78723c */ /* 0x082fe20000001878 */
[----:B------:R2:W-:Y:S07]  /*12130*/  STL [R1+0xa8], R2 ;  /* 0x0000a80201007387 */ /* 0x0005ee0000100800 */
[C---:B------:R-:W-:Y:S08]  /*12140*/  HMMA.16816.F32 R124, R192.reuse, R24, R124 ;  /* 0x00000018c07c723c */ /* 0x040ff0000000187c */
[-C--:B------:R-:W-:Y:S08]  /*12150*/  HMMA.16816.F32 R128, R192, R26.reuse, R128 ;  /* 0x0000001ac080723c */ /* 0x080ff00000001880 */
[----:B------:R-:W-:Y:S07]  /*12160*/  HMMA.16816.F32 R132, R140, R26, R132 ;  /* 0x0000001a8c84723c */ /* 0x000fee0000001884 */
[----:B------:R-:W-:Y:S02]  /*12170*/  MOV R140, R137 ;  /* 0x00000089008c7202 */ /* 0x000fe40000000f00 */
[----:B------:R-:W-:Y:S01]  /*12180*/  MOV R141, R136 ;  /* 0x00000088008d7202 */ /* 0x000fe20000000f00 */
[----:B--2---:R-:W-:-:S05]  /*12190*/  @P0 BRA `(.L_x_1331) ;  /* 0xffffafb000000947 */ /* 0x004fca000383ffff */
[----:B------:R-:W2:Y:S01]  /*121a0*/  LDL R3, [R1+0x4] ;  /* 0x0000040001037983 */ /* 0x000ea20000100800 */
[----:B------:R-:W-:Y:S01]  /*121b0*/  IMAD.MOV.U32 R140, RZ, RZ, R137 ;  /* 0x000000ffff8c7224 */ /* 0x000fe200078e0089 */
[----:B------:R-:W-:Y:S01]  /*121c0*/  MOV R7, R6 ;  /* 0x0000000600077202 */ /* 0x000fe20000000f00 */
[----:B------:R-:W-:Y:S01]  /*121d0*/  IMAD.MOV.U32 R139, RZ, RZ, R138 ;  /* 0x000000ffff8b7224 */ /* 0x000fe200078e008a */
[----:B------:R-:W-:Y:S01]  /*121e0*/  MOV R230, R0 ;  /* 0x0000000000e67202 */ /* 0x000fe20000000f00 */
[----:B------:R-:W-:Y:S01]  /*121f0*/  IMAD.MOV.U32 R141, RZ, RZ, R136 ;  /* 0x000000ffff8d7224 */ /* 0x000fe200078e0088 */
[----:B--2---:R-:W-:-:S03]  /*12200*/  SHF.L.U32 R3, R3, 0x7, RZ ;  /* 0x0000000703037819 */ /* 0x004fc600000006ff */
.L_x_1300:
[----:B-1----:R-:W2:Y:S04]  /*12210*/  LDL R2, [R1+0x64] ;  /* 0x0000640001027983 */ /* 0x002ea80000100800 */
[----:B------:R-:W3:Y:S01]  /*12220*/  LDL R4, [R1+0x58] ;  /* 0x0000580001047983 */ /* 0x000ee20000100800 */
[----:B------:R-:W-:Y:S01]  /*12230*/  IMAD.MOV.U32 R6, RZ, RZ, 0x1 ;  /* 0x00000001ff067424 */ /* 0x000fe200078e00ff */
[----:B------:R-:W-:-:S02]  /*12240*/  IADD3 R3, R3, 0x7f, RZ ;  /* 0x0000007f03037810 */ /* 0x000fc40007ffe0ff */
[----:B------:R-:W-:Y:S02]  /*12250*/  LOP3.LUT R229, R229, 0xfffffbff, RZ, 0xc0, !PT ;  /* 0xfffffbffe5e57812 */ /* 0x000fe400078ec0ff */
[----:B------:R-:W-:-:S13]  /*12260*/  ISETP.NE.AND P0, PT, R6, c[0x0][0x2c4], PT ;  /* 0x0000b10006007a0c */ /* 0x000fda0003f05270 */
[----:B------:R-:W-:Y:S01]  /*12270*/  @P0 IMAD.HI.U32 R0, R3, c[0x0][0x2c8], RZ ;  /* 0x0000b20003000a27 */ /* 0x000fe200078e00ff */
[----:B------:R-:W-:-:S04]  /*12280*/  @P0 LOP3.LUT R229, R229, 0x400, RZ, 0xfc, !PT ;  /* 0x00000400e5e50812 */ /* 0x000fc800078efcff */
[----:B------:R-:W-:Y:S02]  /*12290*/  @P0 SHF.R.U32.HI R3, RZ, c[0x0][0x2cc], R0 ;  /* 0x0000b300ff030a19 */ /* 0x000fe40000011600 */
[----:B------:R-:W-:Y:S02]  /*122a0*/  ISETP.LE.AND P0, PT, R6, c[0x0][0x32c], PT ;  /* 0x0000cb0006007a0c */ /* 0x000fe40003f03270 */
[----:B------:R-:W-:-:S11]  /*122b0*/  LOP3.LUT R229, R229, 0xfffffdff, RZ, 0xc0, !PT ;  /* 0xfffffdffe5e57812 */ /* 0x000fd600078ec0ff */
[----:B------:R-:W-:Y:S02]  /*122c0*/  @P0 LOP3.LUT R229, R229, 0x200, RZ, 0xfc, !PT ;  /* 0x00000200e5e50812 */ /* 0x000fe400078efcff */
[----:B--2---:R-:W-:-:S05]  /*122d0*/  IADD3 R3, R3, 0x1, R2 ;  /* 0x0000000103037810 */ /* 0x004fca0007ffe002 */
[----:B---3--:R-:W-:-:S05]  /*122e0*/  IMAD.IADD R3, R3, 0x1, -R4 ;  /* 0x0000000103037824 */ /* 0x008fca00078e0a04 */
[----:B------:R-:W-:Y:S01]  /*122f0*/  IADD3 R2, R3, -c[0x0][0x324], RZ ;  /* 0x8000c90003027a10 */ /* 0x000fe20007ffe0ff */
[----:B------:R-:W-:Y:S05]  /*12300*/  @!P0 BRA `(.L_x_1332) ;  /* 0x0000010000008947 */ /* 0x000fea0003800000 */
[----:B------:R-:W-:Y:S01]  /*12310*/  MOV R0, R3 ;  /* 0x0000000300007202 */ /* 0x000fe20000000f00 */
[----:B------:R-:W-:Y:S03]  /*12320*/  BSSY B0, `(.L_x_1333) ;  /* 0x000000c000007945 */ /* 0x000fe60003800000 */
        /* <DEDUP_REMOVED lines=8> */
.L_x_1334:
[----:B------:R-:W-:-:S13]  /*123b0*/  ISETP.NE.AND P0, PT, R6, c[0x0][0x32c], PT ;  /* 0x0000cb0006007a0c */ /* 0x000fda0003f05270 */
[----:B------:R-:W-:-:S05]  /*123c0*/  @P0 IMAD.HI.U32 R3, R0, c[0x0][0x330], RZ ;  /* 0x0000cc0000030a27 */ /* 0x000fca00078e00ff */
[----:B------:R-:W-:Y:S02]  /*123d0*/  @P0 SHF.R.U32.HI R0, RZ, c[0x0][0x334], R3 ;  /* 0x0000cd00ff000a19 */ /* 0x000fe40000011603 */
.L_x_1335:
[----:B------:R-:W-:Y:S05]  /*123e0*/  BSYNC B0 ;  /* 0x0000000000007941 */ /* 0x000fea0003800000 */
.L_x_1333:
[----:B------:R-:W-:-:S05]  /*123f0*/  IMAD R0, R0, c[0x0][0x32c], RZ ;  /* 0x0000cb0000007a24 */ /* 0x000fca00078e02ff */
[----:B------:R-:W-:-:S03]  /*12400*/  IMNMX R2, R2, R0, !PT ;  /* 0x0000000002027217 */ /* 0x000fc60007800200 */
.L_x_1332:
[----:B------:R-:W2:Y:S01]  /*12410*/  LDL R3, [R1+0xb4] ;  /* 0x0000b40001037983 */ /* 0x000ea20000100800 */
[----:B------:R-:W-:-:S05]  /*12420*/  IADD3 R2, R2, 0x2f, RZ ;  /* 0x0000002f02027810 */ /* 0x000fca0007ffe0ff */
[----:B------:R-:W-:-:S05]  /*12430*/  IMAD.HI R2, R2, 0x2aaaaaab, RZ ;  /* 0x2aaaaaab02027827 */ /* 0x000fca00078e02ff */
[----:B------:R-:W-:-:S04]  /*12440*/  SHF.R.U32.HI R0, RZ, 0x1f, R2 ;  /* 0x0000001fff007819 */ /* 0x000fc80000011602 */
[----:B------:R-:W-:-:S04]  /*12450*/  LEA.HI.SX32 R0, R2, R0, 0x1d ;  /* 0x0000000002007211 */ /* 0x000fc800078feaff */
[----:B--2---:R-:W-:-:S04]  /*12460*/  IMNMX R3, R3, R0, !PT ;  /* 0x0000000003037217 */ /* 0x004fc80007800200 */
[----:B------:R-:W-:Y:S01]  /*12470*/  ISETP.GE.AND P0, PT, R230, R3, PT ;  /* 0x00000003e600720c */ /* 0x000fe20003f06270 */
[----:B------:R1:W-:-:S12]  /*12480*/  STL [R1+0x9c], R3 ;  /* 0x00009c0301007387 */ /* 0x0003d80000100800 */
[----:B------:R-:W-:Y:S05]  /*12490*/  @!P0 BRA `(.L_x_1336) ;  /* 0x00003ae000008947 */ /* 0x000fea0003800000 */
[----:B------:R-:W2:Y:S04]  /*124a0*/  LDL R6, [R1+0xa4] ;  /* 0x0000a40001067983 */ /* 0x000ea80000100800 */
[----:B------:R-:W3:Y:S04]  /*124b0*/  LDL.64 R8, [R1+0xc0] ;  /* 0x0000c00001087983 */ /* 0x000ee80000100a00 */
[----:B------:R-:W4:Y:S04]  /*124c0*/  LDL R4, [R1+0xf0] ;  /* 0x0000f00001047983 */ /* 0x000f280000100800 */
[----:B-1----:R-:W4:Y:S01]  /*124d0*/  LDL R3, [R1+0xe8] ;  /* 0x0000e80001037983 */ /* 0x002f220000100800 */
[----:B------:R-:W-:Y:S01]  /*124e0*/  IMAD.MOV.U32 R0, RZ, RZ, R139 ;  /* 0x000000ffff007224 */ /* 0x000fe200078e008b */
[----:B------:R-:W-:Y:S01]  /*124f0*/  MOV R137, R7 ;  /* 0x0000000700897202 */ /* 0x000fe20000000f00 */
[----:B------:R-:W-:Y:S01]  /*12500*/  IMAD.MOV.U32 R136, RZ, RZ, R141 ;  /* 0x000000ffff887224 */ /* 0x000fe200078e008d */
[----:B------:R-:W-:-:S02]  /*12510*/  MOV R237, R230 ;  /* 0x000000e600ed7202 */ /* 0x000fc40000000f00 */
[----:B--2---:R-:W-:Y:S01]  /*12520*/  ISETP.GE.AND P3, PT, R6, c[0x0][0x1d4], PT ;  /* 0x0000750006007a0c */ /* 0x004fe20003f66270 */
[----:B------:R-:W-:Y:S01]  /*12530*/  IMAD.MOV.U32 R6, RZ, RZ, R140 ;  /* 0x000000ffff067224 */ /* 0x000fe200078e008c */
[C---:B---3--:R-:W-:Y:S01]  /*12540*/  SHF.L.U64.HI R241, R8.reuse, 0x1, R9 ;  /* 0x0000000108f17819 */ /* 0x048fe20000010209 */
[----:B------:R-:W-:Y:S01]  /*12550*/  IMAD.SHL.U32 R240, R8, 0x2, RZ ;  /* 0x0000000208f07824 */ /* 0x000fe200078e00ff */
[C---:B----4-:R-:W-:Y:S02]  /*12560*/  SHF.L.U64.HI R239, R3.reuse, 0x1, R4 ;  /* 0x0000000103ef7819 */ /* 0x050fe40000010204 */
[----:B------:R-:W-:Y:S02]  /*12570*/  SHF.L.U32 R238, R3, 0x1, RZ ;  /* 0x0000000103ee7819 */ /* 0x000fe400000006ff */
.L_x_1347:
        /* <DEDUP_REMOVED lines=22> */
[----:B----4-:R-:W-:Y:S01]  /*126e0*/  IMAD.WIDE.U32 R10, R12, c[0x0][0x210], RZ ;  /* 0x000084000c0a7a25 */ /* 0x010fe200078e00ff */
[----:B-1----:R-:W-:Y:S05]  /*126f0*/  SHF.R.S32.HI R8, RZ, 0x1f, R8 ;  /* 0x0000001fff087819 */ /* 0x002fea0000011408 */
[----:B------:R-:W-:Y:S04]  /*12700*/  IMAD R8, R8, c[0x0][0x210], RZ ;  /* 0x0000840008087a24 */ /* 0x000fe800078e02ff */
[----:B------:R-:W-:Y:S05]  /*12710*/  IMAD R8, R12, c[0x0][0x214], R8 ;  /* 0x000085000c087a24 */ /* 0x000fea00078e0208 */
[----:B------:R-:W-:Y:S02]  /*12720*/  IADD3 R8, R11, R8, RZ ;  /* 0x000000080b087210 */ /* 0x000fe40007ffe0ff */
[----:B--2---:R-:W-:Y:S05]  /*12730*/  SHF.R.S32.HI R2, RZ, 0x1f, R7 ;  /* 0x0000001fff027819 */ /* 0x004fea0000011407 */
[----:B------:R-:W-:Y:S02]  /*12740*/  IMAD R4, R2, c[0x0][0x208], RZ ;  /* 0x0000820002047a24 */ /* 0x000fe400078e02ff */
[C---:B------:R-:W-:Y:S04]  /*12750*/  IMAD.WIDE.U32 R2, R7.reuse, c[0x0][0x208], RZ ;  /* 0x0000820007027a25 */ /* 0x040fe800078e00ff */
[----:B------:R-:W-:Y:S01]  /*12760*/  IMAD R4, R7, c[0x0][0x20c], R4 ;  /* 0x0000830007047a24 */ /* 0x000fe200078e0204 */
[----:B---3--:R-:W-:Y:S04]  /*12770*/  SHF.R.S32.HI R7, RZ, 0x1f, R9 ;  /* 0x0000001fff077819 */ /* 0x008fe80000011409 */
[----:B------:R-:W-:Y:S01]  /*12780*/  IADD3 R3, R3, R4, RZ ;  /* 0x0000000403037210 */ /* 0x000fe20007ffe0ff */
[----:B------:R-:W-:Y:S04]  /*12790*/  IMAD R7, R7, c[0x0][0x218], RZ ;  /* 0x0000860007077a24 */ /* 0x000fe800078e02ff */
[C---:B------:R-:W-:Y:S05]  /*127a0*/  IMAD.WIDE.U32 R2, R9.reuse, c[0x0][0x218], R2 ;  /* 0x0000860009027a25 */ /* 0x040fea00078e0002 */
[----:B------:R-:W-:Y:S01]  /*127b0*/  IADD3 R4, P1, R10, R2, RZ ;  /* 0x000000020a047210 */ /* 0x000fe20007f3e0ff */
[----:B------:R-:W-:Y:S03]  /*127c0*/  IMAD R2, R9, c[0x0][0x21c], R7 ;  /* 0x0000870009027a24 */ /* 0x000fe600078e0207 */
[----:B------:R-:W-:Y:S02]  /*127d0*/  LEA R7, P0, R4, c[0x0][0x1f8], 0x1 ;  /* 0x00007e0004077a11 */ /* 0x000fe400078008ff */
[----:B------:R-:W-:Y:S04]  /*127e0*/  IADD3.X R2, R8, R3, R2, P1, !PT ;  /* 0x0000000308027210 */ /* 0x000fe80000ffe402 */
[----:B------:R-:W-:Y:S01]  /*127f0*/  LEA.HI.X R4, R4, c[0x0][0x1fc], R2, 0x1, P0 ;  /* 0x00007f0004047a11 */ /* 0x000fe200000f0c02 */
[----:B------:R-:W-:-:S05]  /*12800*/  BRA.DIV ~URZ, `(.L_x_1339) ;  /* 0x0000e7627f007947 */ /* 0x000fca000b800000 */
[----:B------:R1:W2:Y:S02]  /*12810*/  SHFL.IDX PT, R9, R4, RZ, 0x181f ;  /* 0x00181fff04097589 */ /* 0x0002a400000e0000 */
.L_x_1455:
[----:B------:R-:W-:-:S05]  /*12820*/  BRA.DIV ~URZ, `(.L_x_1340) ;  /* 0x0000e7c27f007947 */ /* 0x000fca000b800000 */
[----:B------:R-:W3:Y:S04]  /*12830*/  LDL R15, [R1+0xf4] ;  /* 0x0000f400010f7983 */ /* 0x000ee80000100800 */
[----:B------:R-:W4:Y:S04]  /*12840*/  LDL R14, [R1+0x78] ;  /* 0x00007800010e7983 */ /* 0x000f280000100800 */
[----:B------:R-:W1:Y:S04]  /*12850*/  SHFL.IDX PT, R2, R7, RZ, 0x181f ;  /* 0x00181fff07027589 */ /* 0x000e6800000e0000 */
[----:B------:R-:W2:Y:S04]  /*12860*/  SHFL.IDX PT, R10, R7, 0x1, 0x181f ;  /* 0x00381f00070a7f89 */ /* 0x000ea800000e0000 */
[----:B------:R-:W2:Y:S04]  /*12870*/  SHFL.IDX PT, R11, R4, 0x1, 0x181f ;  /* 0x00381f00040b7f89 */ /* 0x000ea800000e0000 */
[----:B-1----:R-:W1:Y:S01]  /*12880*/  SHFL.IDX PT, R4, R4, 0x2, 0x181f ;  /* 0x00581f0004047f89 */ /* 0x002e6200000e0000 */
[C---:B------:R-:W-:Y:S02]  /*12890*/  IADD3 R12, P0, R2.reuse, R240, RZ ;  /* 0x000000f0020c7210 */ /* 0x040fe40007f1e0ff */
[----:B------:R-:W-:Y:S02]  /*128a0*/  IADD3 R8, P2, R2, R238, RZ ;  /* 0x000000ee02087210 */ /* 0x000fe40007f5e0ff */
[C---:B--2---:R-:W-:Y:S01]  /*128b0*/  IADD3 R2, P1, R10.reuse, R240, RZ ;  /* 0x000000f00a027210 */ /* 0x044fe20007f3e0ff */
[C---:B------:R-:W-:Y:S01]  /*128c0*/  IMAD.X R13, R9.reuse, 0x1, R241, P0 ;  /* 0x00000001090d7824 */ /* 0x040fe200000e06f1 */
[----:B------:R-:W-:Y:S01]  /*128d0*/  IADD3 R10, P0, R10, R238, RZ ;  /* 0x000000ee0a0a7210 */ /* 0x000fe20007f1e0ff */
[----:B------:R-:W-:Y:S02]  /*128e0*/  IMAD.X R9, R9, 0x1, R239, P2 ;  /* 0x0000000109097824 */ /* 0x000fe400010e06ef */
[C---:B------:R-:W-:Y:S02]  /*128f0*/  IMAD.X R3, R11.reuse, 0x1, R241, P1 ;  /* 0x000000010b037824 */ /* 0x040fe400008e06f1 */
[----:B------:R-:W-:Y:S01]  /*12900*/  IMAD.X R11, R11, 0x1, R239, P0 ;  /* 0x000000010b0b7824 */ /* 0x000fe200000e06ef */
[----:B---3--:R-:W-:Y:S01]  /*12910*/  ISETP.GE.AND P4, PT, R15, c[0x0][0x1d4], PT ;  /* 0x000075000f007a0c */ /* 0x008fe20003f86270 */
[----:B----4-:R2:W-:Y:S11]  /*12920*/  LDGSTS.E.BYPASS.LTC128B.128 [R14], [R12.64], !P3 ;  /* 0x000000000c0e7fae */ /* 0x0105f6000d901d46 */
[----:B------:R-:W-:Y:S01]  /*12930*/  @!UPT UIADD3 URZ, URZ, URZ, URZ ;  /* 0x0000003f3f3ff290 */ /* 0x000fe2000fffe03f */
[----:B------:R3:W-:Y:S04]  /*12940*/  LDGSTS.E.BYPASS.LTC128B.128 [R14+0x1800], [R8.64], !P4 ;  /* 0x01800000080e7fae */ /* 0x0007e8000e101d46 */
[----:B------:R4:W-:Y:S04]  /*12950*/  LDGSTS.E.BYPASS.LTC128B.128 [R14+0x800], [R2.64], !P3 ;  /* 0x00800000020e7fae */ /* 0x0009e8000d901d46 */
[----:B------:R2:W-:Y:S04]  /*12960*/  LDGSTS.E.BYPASS.LTC128B.128 [R14+0x2000], [R10.64], !P4 ;  /* 0x020000000a0e7fae */ /* 0x0005e8000e101d46 */
[----:B---3--:R2:W5:Y:S04]  /*12970*/  LDL R8, [R1+0xa0] ;  /* 0x0000a00001087983 */ /* 0x0085680000100800 */
[----:B----4-:R2:W3:Y:S02]  /*12980*/  SHFL.IDX PT, R2, R7, 0x2, 0x181f ;  /* 0x00581f0007027f89 */ /* 0x0104e400000e0000 */
.L_x_1456:
[----:B-12--5:R-:W-:Y:S01]  /*12990*/  IADD3 R10, -R8, 0x10, RZ ;  /* 0x00000010080a7810 */ /* 0x026fe20007ffe1ff */
[----:B------:R-:W2:Y:S03]  /*129a0*/  LDL R7, [R1+0x78] ;  /* 0x0000780001077983 */ /* 0x000ea60000100800 */
[----:B------:R-:W-:Y:S04]  /*129b0*/  LOP3.LUT R10, R10, 0xf, RZ, 0xc0, !PT ;  /* 0x0000000f0a0a7812 */ /* 0x000fe800078ec0ff */
[----:B---3--:R-:W-:Y:S04]  /*129c0*/  IADD3 R10, P1, P0, R10, R2, R238 ;  /* 0x000000020a0a7210 */ /* 0x008fe8000783e0ee */
[----:B------:R-:W-:Y:S02]  /*129d0*/  IADD3.X R11, RZ, R4, R239, P1, P0 ;  /* 0x00000004ff0b7210 */ /* 0x000fe40000fe04ef */
[----:B------:R-:W-:Y:S02]  /*129e0*/  IADD3 R2, P0, R2, R240, RZ ;  /* 0x000000f002027210 */ /* 0x000fe40007f1e0ff */
[----:B------:R-:W-:Y:S03]  /*129f0*/  ISETP.NE.U32.AND P1, PT, R8, RZ, PT ;  /* 0x000000ff0800720c */ /* 0x000fe60003f25070 */
[----:B------:R-:W-:Y:S05]  /*12a00*/  IMAD.X R3, R4, 0x1, R241, P0 ;  /* 0x0000000104037824 */ /* 0x000fea00000e06f1 */
[----:B------:R-:W-:Y:S01]  /*12a10*/  @!PT LDS RZ, [RZ] ;  /* 0x00000000fffff984 */ /* 0x000fe20000000800 */
[----:B------:R-:W-:Y:S01]  /*12a20*/  @!PT LDS RZ, [RZ] ;  /* 0x00000000fffff984 */ /* 0x000fe20000000800 */
[----:B------:R-:W-:Y:S01]  /*12a30*/  @!PT LDS RZ, [RZ] ;  /* 0x00000000fffff984 */ /* 0x000fe20000000800 */
[----:B--2---:R1:W-:Y:S05]  /*12a40*/  LDGSTS.E.BYPASS.LTC128B.128 [R7+0x1000], [R2.64], !P3 ;  /* 0x0100000002077fae */ /* 0x0043ea000d901d46 */
[----:B------:R1:W-:Y:S02]  /*12a50*/  LDGSTS.E.BYPASS.LTC128B.128.ZFILL [R7+0x2800], [R10.64], P1 ;  /* 0x028000000a077fae */ /* 0x0003e40008941d46 */
.L_x_1338:
[----:B-1-34-:R-:W-:Y:S05]  /*12a60*/  BSYNC B0 ;  /* 0x0000000000007941 */ /* 0x01afea0003800000 */
.L_x_1337:
        /* <DEDUP_REMOVED lines=156> */
[----:B------:R-:W1:Y:S02]  /*13430*/  MUFU.TANH R232, R19 ;  /* 0x0000001300e87308 */ /* 0x000e640000002400 */
        /* <DEDUP_REMOVED lines=10> */
[----:B------:R5:W1:Y:S01]  /*134e0*/  MUFU.TANH R143, R22 ;  /* 0x00000016008f7308 */ /* 0x000a620000002400 */
[----:B------:R-:W-:Y:S01]  /*134f0*/  FMUL.FTZ R29, R29, c[0x0][0x320] ;  /* 0x0000c8001d1d7a20 */ /* 0x000fe20000410000 */
[C---:B------:R-:W-:Y:S04]  /*13500*/  HMMA.16816.F32 R44, R200.reuse, R12, R44 ;  /* 0x0000000cc82c723c */ /* 0x040fe8000000182c */
[----:B------:R-:W-:Y:S02]  /*13510*/  FMUL.FTZ R30, R30, c[0x0][0x320] ;  /* 0x0000c8001e1e7a20 */ /* 0x000fe40000410000 */
[----:B------:R-:W-:Y:S02]  /*13520*/  FMUL.FTZ R31, R31, c[0x0][0x320] ;  /* 0x0000c8001f1f7a20 */ /* 0x000fe40000410000 */
[----:B------:R1:W1:Y:S01]  /*13530*/  MUFU.TANH R142, R23 ;  /* 0x00000017008e7308 */ /* 0x0002620000002400 */
[-C--:B------:R-:W-:Y:S03]  /*13540*/  HMMA.16816.F32 R48, R200, R14.reuse, R48 ;  /* 0x0000000ec830723c */ /* 0x080fe60000001830 */
[----:B------:R-:W-:Y:S02]  /*13550*/  FMUL.FTZ R34, R34, c[0x0][0x320] ;  /* 0x0000c80022227a20 */ /* 0x000fe40000410000 */
[----:B------:R-:W-:Y:S03]  /*13560*/  FMUL.FTZ R35, R35, c[0x0][0x320] ;  /* 0x0000c80023237a20 */ /* 0x000fe60000410000 */
[----:B------:R-:W-:Y:S01]  /*13570*/  HMMA.16816.F32 R52, R192, R14, R52 ;  /* 0x0000000ec034723c */ /* 0x000fe20000001834 */
[----:B------:R2:W2:Y:S03]  /*13580*/  MUFU.TANH R206, R24 ;  /* 0x0000001800ce7308 */ /* 0x0004a60000002400 */
[----:B-----5:R-:W-:Y:S03]  /*13590*/  FMUL.FTZ R22, R43, c[0x0][0x320] ;  /* 0x0000c8002b167a20 */ /* 0x020fe60000410000 */
[----:B------:R-:W-:Y:S02]  /*135a0*/  FMUL.FTZ R21, R44, c[0x0][0x320] ;  /* 0x0000c8002c157a20 */ /* 0x000fe40000410000 */
[----:B------:R-:W-:Y:S02]  /*135b0*/  FMUL.FTZ R20, R45, c[0x0][0x320] ;  /* 0x0000c8002d147a20 */ /* 0x000fe40000410000 */
[----:B------:R5:W3:Y:S01]  /*135c0*/  MUFU.TANH R199, R25 ;  /* 0x0000001900c77308 */ /* 0x000ae20000002400 */
[----:B------:R-:W-:Y:S02]  /*135d0*/  FMUL.FTZ R46, R46, c[0x0][0x320] ;  /* 0x0000c8002e2e7a20 */ /* 0x000fe40000410000 */
[----:B------:R-:W-:Y:S02]  /*135e0*/  FMUL.FTZ R47, R47, c[0x0][0x320] ;  /* 0x0000c8002f2f7a20 */ /* 0x000fe40000410000 */
[----:B-1----:R-:W-:Y:S02]  /*135f0*/  FMUL.FTZ R23, R42, c[0x0][0x320] ;  /* 0x0000c8002a177a20 */ /* 0x002fe40000410000 */
[----:B------:R-:W-:Y:S02]  /*13600*/  FMUL.FTZ R19, R48, c[0x0][0x320] ;  /* 0x0000c80030137a20 */ /* 0x000fe40000410000 */
[----:B------:R-:W-:Y:S01]  /*13610*/  FMUL.FTZ R18, R49, c[0x0][0x320] ;  /* 0x0000c80031127a20 */ /* 0x000fe20000410000 */
[----:B------:R1:W1:Y:S01]  /*13620*/  MUFU.TANH R205, R26 ;  /* 0x0000001a00cd7308 */ /* 0x0002620000002400 */
[----:B------:R-:W-:Y:S02]  /*13630*/  FMUL.FTZ R50, R50, c[0x0][0x320] ;  /* 0x0000c80032327a20 */ /* 0x000fe40000410000 */
[----:B------:R-:W-:Y:S02]  /*13640*/  FMUL.FTZ R17, R52, c[0x0][0x320] ;  /* 0x0000c80034117a20 */ /* 0x000fe40000410000 */
[----:B--2---:R-:W-:Y:S02]  /*13650*/  FMUL.FTZ R24, R41, c[0x0][0x320] ;  /* 0x0000c80029187a20 */ /* 0x004fe40000410000 */
[----:B------:R-:W-:Y:S02]  /*13660*/  FMUL.FTZ R16, R53, c[0x0][0x320] ;  /* 0x0000c80035107a20 */ /* 0x000fe40000410000 */
[----:B------:R-:W-:Y:S01]  /*13670*/  FMUL.FTZ R15, R54, c[0x0][0x320] ;  /* 0x0000c800360f7a20 */ /* 0x000fe20000410000 */
[----:B------:R2:W2:Y:S01]  /*13680*/  MUFU.TANH R198, R27 ;  /* 0x0000001b00c67308 */ /* 0x0004a20000002400 */
[----:B------:R-:W-:Y:S02]  /*13690*/  FMUL.FTZ R14, R55, c[0x0][0x320] ;  /* 0x0000c800370e7a20 */ /* 0x000fe40000410000 */
[----:B------:R-:W-:Y:S02]  /*136a0*/  FMUL.FTZ R51, R51, c[0x0][0x320] ;  /* 0x0000c80033337a20 */ /* 0x000fe40000410000 */
[----:B-----5:R-:W-:Y:S05]  /*136b0*/  FMUL.FTZ R25, R40, c[0x0][0x320] ;  /* 0x0000c80028197a20 */ /* 0x020fea0000410000 */
[----:B------:R5:W3:Y:S01]  /*136c0*/  MUFU.TANH R197, R28 ;  /* 0x0000001c00c57308 */ /* 0x000ae20000002400 */
[----:B-1----:R-:W-:Y:S09]  /*136d0*/  FMUL.FTZ R26, R39, c[0x0][0x320] ;  /* 0x0000c800271a7a20 */ /* 0x002ff20000410000 */
[----:B------:R1:W1:Y:S01]  /*136e0*/  MUFU.TANH R138, R29 ;  /* 0x0000001d008a7308 */ /* 0x0002620000002400 */
[----:B--2---:R-:W-:Y:S09]  /*136f0*/  FMUL.FTZ R27, R38, c[0x0][0x320] ;  /* 0x0000c800261b7a20 */ /* 0x004ff20000410000 */
[----:B------:R2:W2:Y:S01]  /*13700*/  MUFU.TANH R235, R30 ;  /* 0x0000001e00eb7308 */ /* 0x0004a20000002400 */
[----:B-----5:R-:W-:Y:S09]  /*13710*/  FMUL.FTZ R28, R37, c[0x0][0x320] ;  /* 0x0000c800251c7a20 */ /* 0x020ff20000410000 */
[----:B------:R5:W3:Y:S01]  /*13720*/  MUFU.TANH R236, R31 ;  /* 0x0000001f00ec7308 */ /* 0x000ae20000002400 */
[----:B-1----:R-:W-:Y:S09]  /*13730*/  FMUL.FTZ R29, R36, c[0x0][0x320] ;  /* 0x0000c800241d7a20 */ /* 0x002ff20000410000 */
[----:B------:R1:W1:Y:S01]  /*13740*/  MUFU.TANH R234, R34 ;  /* 0x0000002200ea7308 */ /* 0x0002620000002400 */
[----:B--2---:R-:W-:Y:S09]  /*13750*/  FMUL.FTZ R30, R33, c[0x0][0x320] ;  /* 0x0000c800211e7a20 */ /* 0x004ff20000410000 */
[----:B------:R-:W2:Y:S01]  /*13760*/  MUFU.TANH R30, R30 ;  /* 0x0000001e001e7308 */ /* 0x000ea20000002400 */
[----:B-----5:R-:W-:Y:S09]  /*13770*/  FMUL.FTZ R31, R32, c[0x0][0x320] ;  /* 0x0000c800201f7a20 */ /* 0x020ff20000410000 */
        /* <DEDUP_REMOVED lines=35> */
[--C-:B------:R-:W-:Y:S01]  /*139b0*/  IMAD.MOV.U32 R2, RZ, RZ, R3.reuse ;  /* 0x000000ffff027224 */ /* 0x100fe200078e0003 */
[----:B------:R-:W-:Y:S04]  /*139c0*/  @P0 SHF.R.U32.HI R2, RZ, c[0x0][0x2c0], R4 ;  /* 0x0000b000ff020a19 */ /* 0x000fe80000011604 */
[C---:B----4-:R-:W-:Y:S02]  /*139d0*/  @!P1 IADD3 R4, P0, R2.reuse, R242, RZ ;  /* 0x000000f202049210 */ /* 0x050fe40007f1e0ff */
[----:B------:R-:W2:Y:S02]  /*139e0*/  S2R R242, SR_CTAID.Y ;  /* 0x0000000000f27919 */ /* 0x000ea40000002600 */
[----:B-----5:R-:W-:Y:S01]  /*139f0*/  @!P1 LEA.HI.X.SX32 R7, R2, R7, 0x1, P0 ;  /* 0x0000000702079211 */ /* 0x020fe200000f0eff */
[----:B------:R-:W-:Y:S01]  /*13a00*/  IMAD.MOV R2, RZ, RZ, -R2 ;  /* 0x000000ffff027224 */ /* 0x000fe200078e0a02 */
[----:B------:R-:W-:Y:S03]  /*13a10*/  @!P1 LEA R8, P0, R4, c[0x0][0x2a0], 0x2 ;  /* 0x0000a80004089a11 */ /* 0x000fe600078010ff */
[----:B------:R-:W-:Y:S01]  /*13a20*/  IMAD R10, R2, c[0x0][0x2b8], R3 ;  /* 0x0000ae00020a7a24 */ /* 0x000fe200078e0203 */
[----:B------:R-:W-:Y:S04]  /*13a30*/  @!P1 LEA.HI.X R9, R4, c[0x0][0x2a4], R7, 0x2, P0 ;  /* 0x0000a90004099a11 */ /* 0x000fe800000f1407 */
[----:B------:R2:W-:Y:S01]  /*13a40*/  STL [R1+0x7c], R10 ;  /* 0x00007c0a01007387 */ /* 0x0005e20000100800 */
[----:B------:R-:W-:Y:S03]  /*13a50*/  SHF.R.S32.HI R2, RZ, 0x1f, R10 ;  /* 0x0000001fff027819 */ /* 0x000fe6000001140a */
[----:B------:R-:W3:Y:S02]  /*13a60*/  @!P1 LDG.E R11, [R8.64] ;  /* 0x00000006080b9981 */ /* 0x000ee4000c1e1900 */
[----:B------:R-:W-:Y:S02]  /*13a70*/  IMAD R4, R2, c[0x0][0x1e0], RZ ;  /* 0x0000780002047a24 */ /* 0x000fe400078e02ff */
[C---:B------:R-:W-:Y:S04]  /*13a80*/  IMAD.WIDE.U32 R2, R10.reuse, c[0x0][0x1e0], RZ ;  /* 0x000078000a027a25 */ /* 0x040fe800078e00ff */
[----:B------:R-:W-:Y:S05]  /*13a90*/  IMAD R4, R10, c[0x0][0x1e4], R4 ;  /* 0x000079000a047a24 */ /* 0x000fea00078e0204 */
[----:B------:R-:W-:Y:S02]  /*13aa0*/  IADD3 R3, R3, R4, RZ ;  /* 0x0000000403037210 */ /* 0x000fe40007ffe0ff */
[----:B--2---:R-:W-:Y:S01]  /*13ab0*/  SHF.R.S32.HI R10, RZ, 0x1f, R242 ;  /* 0x0000001fff0a7819 */ /* 0x004fe200000114f2 */
[C---:B-1----:R-:W-:Y:S04]  /*13ac0*/  IMAD.WIDE.U32 R242, R139.reuse, c[0x0][0x1e8], RZ ;  /* 0x00007a008bf27a25 */ /* 0x042fe800078e00ff */
[----:B------:R-:W-:Y:S04]  /*13ad0*/  IMAD R10, R10, c[0x0][0x1e8], RZ ;  /* 0x00007a000a0a7a24 */ /* 0x000fe800078e02ff */
[----:B------:R-:W-:Y:S04]  /*13ae0*/  IMAD R10, R139, c[0x0][0x1ec], R10 ;  /* 0x00007b008b0a7a24 */ /* 0x000fe800078e020a */
[----:B------:R-:W-:Y:S01]  /*13af0*/  IMAD.IADD R10, R243, 0x1, R10 ;  /* 0x00000001f30a7824 */ /* 0x000fe200078e020a */
[----:B---3--:R-:W-:Y:S01]  /*13b00*/  SHF.R.S32.HI R7, RZ, 0x1f, R11 ;  /* 0x0000001fff077819 */ /* 0x008fe2000001140b */
        /* <DEDUP_REMOVED lines=10> */
.L_x_1457:
[----:B------:R-:W-:-:S05]  /*13bb0*/  BRA.DIV ~URZ, `(.L_x_1344) ;  /* 0x0000d8d27f007947 */ /* 0x000fca000b800000 */
[----:B------:R-:W4:Y:S04]  /*13bc0*/  LDL R33, [R1+0xf4] ;  /* 0x0000f40001217983 */ /* 0x000f280000100800 */
[----:B--2---:R-:W2:Y:S04]  /*13bd0*/  LDL R32, [R1+0x74] ;  /* 0x0000740001207983 */ /* 0x004ea80000100800 */
[----:B------:R-:W1:Y:S04]  /*13be0*/  SHFL.IDX PT, R2, R7, RZ, 0x181f ;  /* 0x00181fff07027589 */ /* 0x000e6800000e0000 */
[----:B------:R-:W3:Y:S04]  /*13bf0*/  SHFL.IDX PT, R10, R7, 0x1, 0x181f ;  /* 0x00381f00070a7f89 */ /* 0x000ee800000e0000 */
[----:B-1----:R-:W1:Y:S04]  /*13c00*/  SHFL.IDX PT, R11, R4, 0x1, 0x181f ;  /* 0x00381f00040b7f89 */ /* 0x002e6800000e0000 */
[----:B------:R-:W2:Y:S04]  /*13c10*/  SHFL.IDX PT, R4, R4, 0x2, 0x181f ;  /* 0x00581f0004047f89 */ /* 0x000ea800000e0000 */
[----:B------:R-:W2:Y:S01]  /*13c20*/  SHFL.IDX PT, R7, R7, 0x2, 0x181f ;  /* 0x00581f0007077f89 */ /* 0x000ea200000e0000 */
[C---:B------:R-:W-:Y:S02]  /*13c30*/  IADD3 R12, P0, R2.reuse, R240, RZ ;  /* 0x000000f0020c7210 */ /* 0x040fe40007f1e0ff */
[----:B------:R-:W-:Y:S02]  /*13c40*/  IADD3 R8, P2, R2, R238, RZ ;  /* 0x000000ee02087210 */ /* 0x000fe40007f5e0ff */
[C---:B---3--:R-:W-:Y:S01]  /*13c50*/  IADD3 R2, P1, R10.reuse, R240, RZ ;  /* 0x000000f00a027210 */ /* 0x048fe20007f3e0ff */
[C---:B------:R-:W-:Y:S01]  /*13c60*/  IMAD.X R13, R9.reuse, 0x1, R241, P0 ;  /* 0x00000001090d7824 */ /* 0x040fe200000e06f1 */
[----:B------:R-:W-:Y:S01]  /*13c70*/  IADD3 R10, P0, R10, R238, RZ ;  /* 0x000000ee0a0a7210 */ /* 0x000fe20007f1e0ff */
[----:B------:R-:W-:Y:S02]  /*13c80*/  IMAD.X R9, R9, 0x1, R239, P2 ;  /* 0x0000000109097824 */ /* 0x000fe400010e06ef */
[C---:B-1----:R-:W-:Y:S02]  /*13c90*/  IMAD.X R3, R11.reuse, 0x1, R241, P1 ;  /* 0x000000010b037824 */ /* 0x042fe400008e06f1 */
[----:B------:R-:W-:Y:S01]  /*13ca0*/  IMAD.X R11, R11, 0x1, R239, P0 ;  /* 0x000000010b0b7824 */ /* 0x000fe200000e06ef */
[----:B----4-:R-:W-:Y:S01]  /*13cb0*/  ISETP.GE.AND P4, PT, R33, c[0x0][0x1d4], PT ;  /* 0x0000750021007a0c */ /* 0x010fe20003f86270 */
[----:B--2---:R1:W-:Y:S11]  /*13cc0*/  LDGSTS.E.BYPASS.LTC128B.128 [R32+0x5080], [R12.64], !P3 ;  /* 0x050800000c207fae */ /* 0x0043f6000d901d46 */
[----:B------:R-:W-:Y:S01]  /*13cd0*/  @!UPT UIADD3 URZ, URZ, URZ, URZ ;  /* 0x0000003f3f3ff290 */ /* 0x000fe2000fffe03f */
[----:B------:R1:W-:Y:S04]  /*13ce0*/  LDGSTS.E.BYPASS.LTC128B.128 [R32+0x6880], [R8.64], !P4 ;  /* 0x0688000008207fae */ /* 0x0003e8000e101d46 */
[----:B------:R1:W-:Y:S04]  /*13cf0*/  LDGSTS.E.BYPASS.LTC128B.128 [R32+0x5880], [R2.64], !P3 ;  /* 0x0588000002207fae */ /* 0x0003e8000d901d46 */
[----:B------:R2:W-:Y:S04]  /*13d00*/  LDGSTS.E.BYPASS.LTC128B.128 [R32+0x7080], [R10.64], !P4 ;  /* 0x070800000a207fae */ /* 0x0005e8000e101d46 */
[----:B--2---:R1:W5:Y:S02]  /*13d10*/  LDL R10, [R1+0xa0] ;  /* 0x0000a000010a7983 */ /* 0x0043640000100800 */
.L_x_1458:
[----:B-1---5:R-:W-:Y:S01]  /*13d20*/  IADD3 R8, -R10, 0x10, RZ ;  /* 0x000000100a087810 */ /* 0x022fe20007ffe1ff */
[----:B------:R-:W2:Y:S03]  /*13d30*/  LDL R11, [R1+0x74] ;  /* 0x00007400010b7983 */ /* 0x000ea60000100800 */
[----:B------:R-:W-:Y:S04]  /*13d40*/  LOP3.LUT R8, R8, 0xf, RZ, 0xc0, !PT ;  /* 0x0000000f08087812 */ /* 0x000fe800078ec0ff */
[----:B------:R-:W-:Y:S04]  /*13d50*/  IADD3 R8, P1, P0, R8, R7, R238 ;  /* 0x0000000708087210 */ /* 0x000fe8000783e0ee */
        /* <DEDUP_REMOVED lines=9> */
.L_x_1342:
[----:B--234-:R-:W-:Y:S05]  /*13df0*/  BSYNC B0 ;  /* 0x0000000000007941 */ /* 0x01cfea0003800000 */
.L_x_1341:
[----:B-1----:R-:W-:Y:S01]  /*13e00*/  FMNMX.FTZ R3, R207, R0, !PT ;  /* 0x00000000cf037209 */ /* 0x002fe20007810000 */
        /* <DEDUP_REMOVED lines=48> */
[----:B------:R-:W-:-:S05]  /*14110*/  BRA.DIV ~URZ, `(.L_x_1345) ;  /* 0x0000d7927f007947 */ /* 0x000fca000b800000 */
[----:B------:R1:W2:Y:S02]  /*14120*/  SHFL.BFLY PT, R139, R4, 0x2, 0x1f ;  /* 0x0c401f00048b7f89 */ /* 0x0002a400000e0000 */
.L_x_1459:
[----:B--2---:R-:W-:Y:S01]  /*14130*/  FMNMX.FTZ R139, R4, R139, !PT ;  /* 0x0000008b048b7209 */ /* 0x004fe20007810000 */
[----:B------:R-:W-:-:S05]  /*14140*/  BRA.DIV ~URZ, `(.L_x_1346) ;  /* 0x0000d7b27f007947 */ /* 0x000fca000b800000 */
[----:B------:R-:W-:Y:S04]  /*14150*/  SHFL.BFLY PT, R2, R140, 0x2, 0x1f ;  /* 0x0c401f008c027f89 */ /* 0x000fe800000e0000 */
[----:B------:R-:W-:Y:S04]  /*14160*/  SHFL.BFLY PT, R3, R141, 0x2, 0x1f ;  /* 0x0c401f008d037f89 */ /* 0x000fe800000e0000 */
[----:B-1----:R-:W1:Y:S02]  /*14170*/  SHFL.BFLY PT, R4, R7, 0x2, 0x1f ;  /* 0x0c401f0007047f89 */ /* 0x002e6400000e0000 */
[----:B-1----:R-:W-:Y:S02]  /*14180*/  FMNMX.FTZ R4, R7, R4, !PT ;  /* 0x0000000407047209 */ /* 0x002fe40007810000 */
[----:B------:R-:W-:Y:S02]  /*14190*/  FMNMX.FTZ R140, R140, R2, !PT ;  /* 0x000000028c8c7209 */ /* 0x000fe40007810000 */
[----:B------:R-:W-:Y:S01]  /*141a0*/  FMNMX.FTZ R141, R141, R3, !PT ;  /* 0x000000038d8d7209 */ /* 0x000fe20007810000 */
[----:B------:R-:W-:Y:S04]  /*141b0*/  SHFL.BFLY PT, R2, R4, 0x1, 0x1f ;  /* 0x0c201f0004027f89 */ /* 0x000fe800000e0000 */
[----:B------:R-:W1:Y:S04]  /*141c0*/  SHFL.BFLY PT, R3, R139, 0x1, 0x1f ;  /* 0x0c201f008b037f89 */ /* 0x000e6800000e0000 */
[----:B------:R-:W2:Y:S04]  /*141d0*/  SHFL.BFLY PT, R8, R140, 0x1, 0x1f ;  /* 0x0c201f008c087f89 */ /* 0x000ea800000e0000 */
[----:B------:R-:W3:Y:S01]  /*141e0*/  SHFL.BFLY PT, R9, R141, 0x1, 0x1f ;  /* 0x0c201f008d097f89 */ /* 0x000ee200000e0000 */
[----:B-1----:R-:W-:Y:S02]  /*141f0*/  FMNMX.FTZ R139, R139, R3, !PT ;  /* 0x000000038b8b7209 */ /* 0x002fe40007810000 */
[----:B--2---:R-:W-:Y:S02]  /*14200*/  FMNMX.FTZ R140, R140, R8, !PT ;  /* 0x000000088c8c7209 */ /* 0x004fe40007810000 */
[----:B---3--:R-:W-:Y:S02]  /*14210*/  FMNMX.FTZ R141, R141, R9, !PT ;  /* 0x000000098d8d7209 */ /* 0x008fe40007810000 */
.L_x_1460:
[C---:B------:R-:W-:Y:S01]  /*14220*/  FADD.FTZ R0, -R139.reuse, R0 ;  /* 0x000000008b007221 */ /* 0x040fe20000010100 */
[----:B------:R-:W-:Y:S01]  /*14230*/  FMNMX.FTZ R2, R2, R4, !PT ;  /* 0x0000000402027209 */ /* 0x000fe20007810000 */
[----:B------:R-:W-:Y:S01]  /*14240*/  FMUL.FTZ R10, R139, c[0x0][0x2d0] ;  /* 0x0000b4008b0a7a20 */ /* 0x000fe20000410000 */
[----:B------:R-:W2:Y:S01]  /*14250*/  LDL.LU R44, [R1+0x90] ;  /* 0x00009000012c7983 */ /* 0x000ea20000300800 */
[----:B------:R-:W-:Y:S01]  /*14260*/  FMUL.FTZ R0, R0, c[0x0][0x2d0] ;  /* 0x0000b40000007a20 */ /* 0x000fe20000410000 */
[----:B------:R-:W-:Y:S01]  /*14270*/  WARPSYNC 0xffffffff ;  /* 0xffffffff00007948 */ /* 0x000fe20003800000 */
[----:B------:R-:W-:Y:S02]  /*14280*/  FMUL.FTZ R9, R140, c[0x0][0x2d0] ;  /* 0x0000b4008c097a20 */ /* 0x000fe40000410000 */
[----:B------:R1:W-:Y:S01]  /*14290*/  MUFU.EX2 R3, R0 ;  /* 0x0000000000037308 */ /* 0x0003e20000000800 */
[--C-:B------:R-:W-:Y:S02]  /*142a0*/  FFMA.FTZ R8, R214, c[0x0][0x2d0], -R10.reuse ;  /* 0x0000b400d6087a23 */ /* 0x100fe4000001080a */
[--C-:B------:R-:W-:Y:S02]  /*142b0*/  FFMA.FTZ R7, R212, c[0x0][0x2d0], -R9.reuse ;  /* 0x0000b400d4077a23 */ /* 0x100fe40000010809 */
[--C-:B------:R-:W-:Y:S02]  /*142c0*/  FFMA.FTZ R11, R196, c[0x0][0x2d0], -R10.reuse ;  /* 0x0000b400c40b7a23 */ /* 0x100fe4000001080a */
[--C-:B------:R-:W-:Y:S02]  /*142d0*/  FFMA.FTZ R12, R204, c[0x0][0x2d0], -R10.reuse ;  /* 0x0000b400cc0c7a23 */ /* 0x100fe4000001080a */
[--C-:B------:R-:W-:Y:S01]  /*142e0*/  FFMA.FTZ R203, R199, c[0x0][0x2d0], -R10.reuse ;  /* 0x0000b400c7cb7a23 */ /* 0x100fe2000001080a */
[----:B------:R3:W-:Y:S01]  /*142f0*/  MUFU.EX2 R248, R8 ;  /* 0x0000000800f87308 */ /* 0x0007e20000000800 */
[--C-:B------:R-:W-:Y:S02]  /*14300*/  FFMA.FTZ R202, R29, c[0x0][0x2d0], -R10.reuse ;  /* 0x0000b4001dca7a23 */ /* 0x100fe4000001080a */
        /* <DEDUP_REMOVED lines=11> */
[----:B------:R-:W-:Y:S02]  /*143c0*/  FFMA.FTZ R214, R16, c[0x0][0x2d0], -R10 ;  /* 0x0000b40010d67a23 */ /* 0x000fe4000001080a */
[----:B---3--:R-:W-:Y:S04]  /*143d0*/  FMUL.FTZ R8, R141, c[0x0][0x2d0] ;  /* 0x0000b4008d087a20 */ /* 0x008fe80000410000 */
[--C-:B------:R-:W-:Y:S03]  /*143e0*/  FFMA.FTZ R195, R30, c[0x0][0x2d0], -R8.reuse ;  /* 0x0000b4001ec37a23 */ /* 0x100fe60000010808 */
[----:B------:R3:W-:Y:S01]  /*143f0*/  MUFU.EX2 R39, R11 ;  /* 0x0000000b00277308 */ /* 0x0007e20000000800 */
[--C-:B------:R-:W-:Y:S02]  /*14400*/  FFMA.FTZ R13, R211, c[0x0][0x2d0], -R8.reuse ;  /* 0x0000b400d30d7a23 */ /* 0x100fe40000010808 */
[--C-:B------:R-:W-:Y:S02]  /*14410*/  FFMA.FTZ R211, R22, c[0x0][0x2d0], -R9.reuse ;  /* 0x0000b40016d37a23 */ /* 0x100fe40000010809 */
[--C-:B------:R-:W-:Y:S02]  /*14420*/  FFMA.FTZ R197, R197, c[0x0][0x2d0], -R8.reuse ;  /* 0x0000b400c5c57a23 */ /* 0x100fe40000010808 */
[--C-:B------:R-:W-:Y:S02]  /*14430*/  FFMA.FTZ R207, R21, c[0x0][0x2d0], -R8.reuse ;  /* 0x0000b40015cf7a23 */ /* 0x100fe40000010808 */
[--C-:B------:R-:W-:Y:S01]  /*14440*/  FFMA.FTZ R204, R20, c[0x0][0x2d0], -R8.reuse ;  /* 0x0000b40014cc7a23 */ /* 0x100fe20000010808 */
[----:B------:R4:W-:Y:S01]  /*14450*/  MUFU.EX2 R249, R12 ;  /* 0x0000000c00f97308 */ /* 0x0009e20000000800 */
[----:B------:R-:W-:Y:S02]  /*14460*/  FFMA.FTZ R212, R18, c[0x0][0x2d0], -R8 ;  /* 0x0000b40012d47a23 */ /* 0x000fe40000010808 */
[----:B-1----:R-:W-:Y:S04]  /*14470*/  FADD.FTZ R0, -R140, R6 ;  /* 0x000000068c007221 */ /* 0x002fe80000010100 */
[----:B------:R-:W-:Y:S03]  /*14480*/  FMUL.FTZ R0, R0, c[0x0][0x2d0] ;  /* 0x0000b40000007a20 */ /* 0x000fe60000410000 */
[----:B------:R-:W-:Y:S01]  /*14490*/  MUFU.EX2 R245, R13 ;  /* 0x0000000d00f57308 */ /* 0x000fe20000000800 */
[--C-:B---3--:R-:W-:Y:S02]  /*144a0*/  FFMA.FTZ R11, R209, c[0x0][0x2d0], -R8.reuse ;  /* 0x0000b400d10b7a23 */ /* 0x108fe40000010808 */
[--C-:B------:R-:W-:Y:S07]  /*144b0*/  FFMA.FTZ R209, R14, c[0x0][0x2d0], -R9.reuse ;  /* 0x0000b4000ed17a23 */ /* 0x100fee0000010809 */
[----:B------:R1:W-:Y:S01]  /*144c0*/  MUFU.EX2 R6, R0 ;  /* 0x0000000000067308 */ /* 0x0003e20000000800 */
[----:B----4-:R-:W-:Y:S02]  /*144d0*/  FFMA.FTZ R12, R230, c[0x0][0x2d0], -R8 ;  /* 0x0000b400e60c7a23 */ /* 0x010fe40000010808 */
[----:B------:R-:W-:Y:S07]  /*144e0*/  FFMA.FTZ R230, R17, c[0x0][0x2d0], -R10 ;  /* 0x0000b40011e67a23 */ /* 0x000fee000001080a */
[----:B------:R-:W-:Y:S10]  /*144f0*/  MUFU.EX2 R42, R11 ;  /* 0x0000000b002a7308 */ /* 0x000ff40000000800 */
[----:B------:R-:W-:Y:S01]  /*14500*/  MUFU.EX2 R246, R12 ;  /* 0x0000000c00f67308 */ /* 0x000fe20000000800 */
[--C-:B-1----:R-:W-:Y:S02]  /*14510*/  FFMA.FTZ R0, R208, c[0x0][0x2d0], -R9.reuse ;  /* 0x0000b400d0007a23 */ /* 0x102fe40000010809 */
[--C-:B------:R-:W-:Y:S07]  /*14520*/  FFMA.FTZ R208, R19, c[0x0][0x2d0], -R8.reuse ;  /* 0x0000b40013d07a23 */ /* 0x100fee0000010808 */
[----:B------:R1:W3:Y:S10]  /*14530*/  MUFU.EX2 R32, R0 ;  /* 0x0000000000207308 */ /* 0x0002f40000000800 */
[----:B------:R-:W-:Y:S10]  /*14540*/  MUFU.EX2 R214, R214 ;  /* 0x000000d600d67308 */ /* 0x000ff40000000800 */
[----:B------:R-:W-:Y:S01]  /*14550*/  MUFU.EX2 R209, R209 ;  /* 0x000000d100d17308 */ /* 0x000fe20000000800 */
[--C-:B-1----:R-:W-:Y:S02]  /*14560*/  FFMA.FTZ R0, R143, c[0x0][0x2d0], -R9.reuse ;  /* 0x0000b4008f007a23 */ /* 0x102fe40000010809 */
[----:B------:R-:W-:Y:S07]  /*14570*/  FFMA.FTZ R143, R138, c[0x0][0x2d0], -R8 ;  /* 0x0000b4008a8f7a23 */ /* 0x000fee0000010808 */
[----:B------:R1:W-:Y:S10]  /*14580*/  MUFU.EX2 R43, R0 ;  /* 0x00000000002b7308 */ /* 0x0003f40000000800 */
[----:B------:R-:W-:Y:S10]  /*14590*/  MUFU.EX2 R212, R212 ;  /* 0x000000d400d47308 */ /* 0x000ff40000000800 */
[----:B------:R-:W-:Y:S01]  /*145a0*/  MUFU.EX2 R252, R205 ;  /* 0x000000cd00fc7308 */ /* 0x000fe20000000800 */
[--C-:B-1----:R-:W-:Y:S09]  /*145b0*/  FFMA.FTZ R0, R142, c[0x0][0x2d0], -R9.reuse ;  /* 0x0000b4008e007a23 */ /* 0x102ff20000010809 */
[----:B------:R1:W-:Y:S10]  /*145c0*/  MUFU.EX2 R38, R0 ;  /* 0x0000000000267308 */ /* 0x0003f40000000800 */
[----:B------:R-:W-:Y:S10]  /*145d0*/  MUFU.EX2 R251, R197 ;  /* 0x000000c500fb7308 */ /* 0x000ff40000000800 */
[----:B------:R-:W-:Y:S01]  /*145e0*/  MUFU.EX2 R250, R195 ;  /* 0x000000c300fa7308 */ /* 0x000fe20000000800 */
[----:B-1----:R-:W-:Y:S02]  /*145f0*/  FADD.FTZ R0, -R141, R136 ;  /* 0x000000888d007221 */ /* 0x002fe40000010100 */
[--C-:B------:R-:W-:Y:S02]  /*14600*/  FFMA.FTZ R136, R31, c[0x0][0x2d0], -R8.reuse ;  /* 0x0000b4001f887a23 */ /* 0x100fe40000010808 */
[----:B------:R-:W-:Y:S01]  /*14610*/  FMUL.FTZ R0, R0, c[0x0][0x2d0] ;  /* 0x0000b40000007a20 */ /* 0x000fe20000410000 */
[----:B------:R-:W1:Y:S04]  /*14620*/  LDSM.16.MT88.4 R28, [R217+0x2080] ;  /* 0x00208000d91c783b */ /* 0x000e680000004200 */
[----:B------:R-:W-:Y:S10]  /*14630*/  MUFU.EX2 R243, R243 ;  /* 0x000000f300f37308 */ /* 0x000ff40000000800 */
[----:B------:R4:W-:Y:S10]  /*14640*/  MUFU.EX2 R7, R0 ;  /* 0x0000000000077308 */ /* 0x0009f40000000800 */
[----:B------:R-:W-:Y:S10]  /*14650*/  MUFU.EX2 R242, R242 ;  /* 0x000000f200f27308 */ /* 0x000ff40000000800 */
[----:B------:R-:W-:Y:S01]  /*14660*/  MUFU.EX2 R211, R211 ;  /* 0x000000d300d37308 */ /* 0x000fe20000000800 */
[----:B----4-:R-:W-:Y:S02]  /*14670*/  FFMA.FTZ R0, R210, c[0x0][0x2d0], -R8 ;  /* 0x0000b400d2007a23 */ /* 0x010fe40000010808 */
[----:B------:R-:W-:Y:S07]  /*14680*/  FFMA.FTZ R210, R15, c[0x0][0x2d0], -R9 ;  /* 0x0000b4000fd27a23 */ /* 0x000fee0000010809 */
[----:B------:R4:W-:Y:S10]  /*14690*/  MUFU.EX2 R35, R0 ;  /* 0x0000000000237308 */ /* 0x0009f40000000800 */
[----:B------:R-:W-:Y:S10]  /*146a0*/  MUFU.EX2 R230, R230 ;  /* 0x000000e600e67308 */ /* 0x000ff40000000800 */
[----:B------:R-:W5:Y:S01]  /*146b0*/  MUFU.EX2 R210, R210 ;  /* 0x000000d200d27308 */ /* 0x000f620000000800 */
[C---:B----4-:R-:W-:Y:S02]  /*146c0*/  FADD.FTZ R0, -R2.reuse, R137 ;  /* 0x0000008902007221 */ /* 0x050fe40000010100 */
[----:B------:R-:W-:Y:S02]  /*146d0*/  FMUL.FTZ R137, R2, c[0x0][0x2d0] ;  /* 0x0000b40002897a20 */ /* 0x000fe40000410000 */
[----:B------:R-:W-:Y:S02]  /*146e0*/  FMUL.FTZ R0, R0, c[0x0][0x2d0] ;  /* 0x0000b40000007a20 */ /* 0x000fe40000410000 */
[----:B------:R-:W-:Y:S03]  /*146f0*/  FFMA.FTZ R4, R213, c[0x0][0x2d0], -R137 ;  /* 0x0000b400d5047a23 */ /* 0x000fe60000010889 */
[----:B------:R-:W-:Y:S01]  /*14700*/  MUFU.EX2 R207, R207 ;  /* 0x000000cf00cf7308 */ /* 0x000fe20000000800 */
[----:B------:R-:W-:Y:S09]  /*14710*/  FFMA.FTZ R213, R23, c[0x0][0x2d0], -R9 ;  /* 0x0000b40017d57a23 */ /* 0x000ff20000010809 */
[----:B------:R4:W-:Y:S10]  /*14720*/  MUFU.EX2 R244, R4 ;  /* 0x0000000400f47308 */ /* 0x0009f40000000800 */
[----:B------:R-:W-:Y:S10]  /*14730*/  MUFU.EX2 R0, R0 ;  /* 0x0000000000007308 */ /* 0x000ff40000000800 */
[----:B------:R-:W-:Y:S01]  /*14740*/  MUFU.EX2 R213, R213 ;  /* 0x000000d500d57308 */ /* 0x000fe20000000800 */
[--C-:B----4-:R-:W-:Y:S09]  /*14750*/  FFMA.FTZ R4, R231, c[0x0][0x2d0], -R137.reuse ;  /* 0x0000b400e7047a23 */ /* 0x110ff20000010889 */
[----:B------:R4:W1:Y:S10]  /*14760*/  MUFU.EX2 R231, R4 ;  /* 0x0000000400e77308 */ /* 0x0008740000000800 */
[----:B------:R-:W-:Y:S10]  /*14770*/  MUFU.EX2 R208, R208 ;  /* 0x000000d000d07308 */ /* 0x000ff40000000800 */
[----:B------:R-:W-:Y:S01]  /*14780*/  MUFU.EX2 R143, R143 ;  /* 0x0000008f008f7308 */ /* 0x000fe20000000800 */
[----:B----4-:R-:W-:Y:S09]  /*14790*/  FFMA.FTZ R4, R215, c[0x0][0x2d0], -R137 ;  /* 0x0000b400d7047a23 */ /* 0x010ff20000010889 */
[----:B------:R4:W1:Y:S02]  /*147a0*/  MUFU.EX2 R34, R4 ;  /* 0x0000000400227308 */ /* 0x0008640000000800 */
[----:B----4-:R-:W3:Y:S02]  /*147b0*/  LDL.LU R4, [R1+0x94] ;  /* 0x0000940001047983 */ /* 0x010ee40000300800 */
[----:B---3--:R-:W-:Y:S01]  /*147c0*/  FFMA.FTZ R138, R6, R4, R32 ;  /* 0x00000004068a7223 */ /* 0x008fe20000010020 */
[----:B-----5:R-:W-:Y:S01]  /*147d0*/  F2FP.PACK_AB R195, R209, R210 ;  /* 0x000000d2d1c3723e */ /* 0x020fe200000000ff */
[C---:B------:R-:W-:Y:S04]  /*147e0*/  FMUL.FTZ R40, R3.reuse, R152 ;  /* 0x0000009803287220 */ /* 0x040fe80000410000 */
[----:B------:R-:W-:Y:S01]  /*147f0*/  MUFU.EX2 R4, R199 ;  /* 0x000000c700047308 */ /* 0x000fe20000000800 */
[C---:B------:R-:W-:Y:S02]  /*14800*/  FMUL.FTZ R41, R3.reuse, R153 ;  /* 0x0000009903297220 */ /* 0x040fe40000410000 */
[C---:B--2---:R-:W-:Y:S02]  /*14810*/  FFMA.FTZ R142, R3.reuse, R44, R33 ;  /* 0x0000002c038e7223 */ /* 0x044fe40000010021 */
        /* <DEDUP_REMOVED lines=8> */
[C---:B------:R-:W-:Y:S01]  /*148a0*/  FMUL.FTZ R36, R3.reuse, R148 ;  /* 0x0000009403247220 */ /* 0x040fe20000410000 */
[----:B------:R-:W-:Y:S01]  /*148b0*/  MOV R157, R42 ;  /* 0x0000002a009d7202 */ /* 0x000fe20000000f00 */
[C---:B------:R-:W-:Y:S01]  /*148c0*/  FMUL.FTZ R37, R3.reuse, R149 ;  /* 0x0000009503257220 */ /* 0x040fe20000410000 */
[----:B------:R-:W-:Y:S01]  /*148d0*/  F2FP.PACK_AB R148, R246, R245 ;  /* 0x000000f5f694723e */ /* 0x000fe200000000ff */
[C---:B------:R-:W-:Y:S01]  /*148e0*/  FMUL.FTZ R52, R3.reuse, R144 ;  /* 0x0000009003347220 */ /* 0x040fe20000410000 */
[----:B------:R-:W-:Y:S01]  /*148f0*/  F2FP.PACK_AB R144, R248, R33 ;  /* 0x00000021f890723e */ /* 0x000fe200000000ff */
[----:B------:R-:W-:Y:S01]  /*14900*/  FMUL.FTZ R53, R3, R145 ;  /* 0x0000009103357220 */ /* 0x000fe20000410000 */
[----:B------:R-:W-:Y:S01]  /*14910*/  F2FP.PACK_AB R145, R247, R32 ;  /* 0x00000020f791723e */ /* 0x000fe200000000ff */
[----:B------:R-:W-:Y:S01]  /*14920*/  FMUL.FTZ R56, R3, R56 ;  /* 0x0000003803387220 */ /* 0x000fe20000410000 */
[----:B-1----:R-:W-:Y:S01]  /*14930*/  F2FP.PACK_AB R149, R231, R244 ;  /* 0x000000f4e795723e */ /* 0x002fe200000000ff */
        /* <DEDUP_REMOVED lines=22> */
[--C-:B------:R-:W-:Y:S01]  /*14aa0*/  FFMA.FTZ R3, R232, c[0x0][0x2d0], -R137.reuse ;  /* 0x0000b400e8037a23 */ /* 0x100fe20000010889 */
[----:B------:R-:W-:Y:S01]  /*14ab0*/  MUFU.EX2 R206, R204 ;  /* 0x000000cc00ce7308 */ /* 0x000fe20000000800 */
[C---:B------:R-:W-:Y:S02]  /*14ac0*/  FMUL.FTZ R10, R6.reuse, R166 ;  /* 0x000000a6060a7220 */ /* 0x040fe40000410000 */
[----:B------:R-:W-:Y:S01]  /*14ad0*/  FMUL.FTZ R54, R6, R146 ;  /* 0x0000009206367220 */ /* 0x000fe20000410000 */
[----:B------:R-:W-:Y:S01]  /*14ae0*/  F2FP.PACK_AB R146, R160, R249 ;  /* 0x000000f9a092723e */ /* 0x000fe200000000ff */
[C---:B------:R-:W-:Y:S01]  /*14af0*/  FMUL.FTZ R55, R6.reuse, R147 ;  /* 0x0000009306377220 */ /* 0x040fe20000410000 */
[----:B------:R-:W-:Y:S01]  /*14b00*/  F2FP.PACK_AB R147, R161, R156 ;  /* 0x0000009ca193723e */ /* 0x000fe200000000ff */
[----:B------:R-:W-:Y:S02]  /*14b10*/  FMUL.FTZ R11, R6, R167 ;  /* 0x000000a7060b7220 */ /* 0x000fe40000410000 */
[C---:B------:R-:W-:Y:S01]  /*14b20*/  FMUL.FTZ R12, R7.reuse, R168 ;  /* 0x000000a8070c7220 */ /* 0x040fe20000410000 */
[----:B------:R-:W1:Y:S01]  /*14b30*/  MUFU.EX2 R165, R3 ;  /* 0x0000000300a57308 */ /* 0x000e620000000800 */
[----:B------:R-:W-:Y:S01]  /*14b40*/  MOV R168, R35 ;  /* 0x0000002300a87202 */ /* 0x000fe20000000f00 */
[----:B------:R-:W-:Y:S01]  /*14b50*/  FMUL.FTZ R15, R0, R171 ;  /* 0x000000ab000f7220 */ /* 0x000fe20000410000 */
[----:B------:R-:W-:Y:S01]  /*14b60*/  MOV R171, R34 ;  /* 0x0000002200ab7202 */ /* 0x000fe20000000f00 */
[-C--:B------:R-:W-:Y:S05]  /*14b70*/  HMMA.16816.F32 R8, R144, R28.reuse, R8 ;  /* 0x0000001c9008723c */ /* 0x080fea0000001808 */
[C---:B------:R-:W-:Y:S01]  /*14b80*/  FMUL.FTZ R13, R7.reuse, R169 ;  /* 0x000000a9070d7220 */ /* 0x040fe20000410000 */
[----:B------:R-:W-:Y:S01]  /*14b90*/  MUFU.EX2 R166, R203 ;  /* 0x000000cb00a67308 */ /* 0x000fe20000000800 */
[----:B------:R-:W-:Y:S01]  /*14ba0*/  FMUL.FTZ R38, R6, R150 ;  /* 0x0000009606267220 */ /* 0x000fe20000410000 */
[----:B------:R-:W-:Y:S01]  /*14bb0*/  F2FP.PACK_AB R150, R168, R157 ;  /* 0x0000009da896723e */ /* 0x000fe200000000ff */
[----:B------:R-:W-:Y:S01]  /*14bc0*/  FMUL.FTZ R39, R6, R151 ;  /* 0x0000009706277220 */ /* 0x000fe20000410000 */
[----:B------:R-:W3:Y:S02]  /*14bd0*/  LDL.LU R169, [R1+0xac] ;  /* 0x0000ac0001a97983 */ /* 0x000ee40000300800 */
[C---:B------:R-:W-:Y:S01]  /*14be0*/  FMUL.FTZ R14, R0.reuse, R170 ;  /* 0x000000aa000e7220 */ /* 0x040fe20000410000 */
[----:B------:R-:W-:Y:S01]  /*14bf0*/  MOV R170, R160 ;  /* 0x000000a000aa7202 */ /* 0x000fe20000000f00 */
[C---:B------:R-:W-:Y:S01]  /*14c00*/  FMUL.FTZ R16, R7.reuse, R172 ;  /* 0x000000ac07107220 */ /* 0x040fe20000410000 */
[----:B------:R-:W-:Y:S01]  /*14c10*/  MOV R172, R157 ;  /* 0x0000009d00ac7202 */ /* 0x000fe20000000f00 */
[----:B------:R-:W-:Y:S01]  /*14c20*/  FMUL.FTZ R17, R7, R173 ;  /* 0x000000ad07117220 */ /* 0x000fe20000410000 */
[----:B------:R-:W-:Y:S01]  /*14c30*/  MOV R173, R156 ;  /* 0x0000009c00ad7202 */ /* 0x000fe20000000f00 */
[----:B------:R-:W-:Y:S01]  /*14c40*/  FMUL.FTZ R18, R0, R174 ;  /* 0x000000ae00127220 */ /* 0x000fe20000410000 */
[----:B------:R4:W-:Y:S01]  /*14c50*/  MUFU.EX2 R167, R198 ;  /* 0x000000c600a77308 */ /* 0x0009e20000000800 */
[----:B-1----:R-:W-:Y:S01]  /*14c60*/  F2FP.PACK_AB R151, R165, R171 ;  /* 0x000000aba597723e */ /* 0x002fe200000000ff */
[C---:B------:R-:W-:Y:S02]  /*14c70*/  FMUL.FTZ R42, R6.reuse, R154 ;  /* 0x0000009a062a7220 */ /* 0x040fe40000410000 */
[C---:B------:R-:W-:Y:S02]  /*14c80*/  FMUL.FTZ R43, R6.reuse, R155 ;  /* 0x0000009b062b7220 */ /* 0x040fe40000410000 */
[----:B------:R-:W1:Y:S01]  /*14c90*/  LDSM.16.MT88.4 R152, [R220+0x2080] ;  /* 0x00208000dc98783b */ /* 0x000e620000004200 */
[----:B------:R-:W-:Y:S01]  /*14ca0*/  FMUL.FTZ R26, R6, R162 ;  /* 0x000000a2061a7220 */ /* 0x000fe20000410000 */
[C---:B------:R-:W-:Y:S04]  /*14cb0*/  HMMA.16816.F32 R12, R148.reuse, R28, R12 ;  /* 0x0000001c940c723c */ /* 0x040fe8000000180c */
[----:B------:R-:W-:Y:S02]  /*14cc0*/  FMUL.FTZ R19, R0, R175 ;  /* 0x000000af00137220 */ /* 0x000fe40000410000 */
[----:B------:R-:W5:Y:S01]  /*14cd0*/  LDL.LU R162, [R1+0xa8] ;  /* 0x0000a80001a27983 */ /* 0x000f620000300800 */
[C---:B------:R-:W-:Y:S02]  /*14ce0*/  FMUL.FTZ R22, R6.reuse, R158 ;  /* 0x0000009e06167220 */ /* 0x040fe40000410000 */
[----:B------:R-:W-:Y:S02]  /*14cf0*/  MUFU.EX2 R158, R202 ;  /* 0x000000ca009e7308 */ /* 0x000fe40000000800 */
[-C--:B------:R-:W-:Y:S03]  /*14d00*/  HMMA.16816.F32 R16, R148, R30.reuse, R16 ;  /* 0x0000001e9410723c */ /* 0x080fe60000001810 */
[C---:B------:R-:W-:Y:S02]  /*14d10*/  FMUL.FTZ R23, R6.reuse, R159 ;  /* 0x0000009f06177220 */ /* 0x040fe40000410000 */
[----:B------:R-:W-:Y:S01]  /*14d20*/  FMUL.FTZ R27, R6, R163 ;  /* 0x000000a3061b7220 */ /* 0x000fe20000410000 */
[----:B----4-:R-:W-:Y:S01]  /*14d30*/  F2FP.PACK_AB R198, R212, R208 ;  /* 0x000000d0d4c6723e */ /* 0x010fe200000000ff */
[C---:B------:R-:W-:Y:S01]  /*14d40*/  FMUL.FTZ R28, R7.reuse, R176 ;  /* 0x000000b0071c7220 */ /* 0x040fe20000410000 */
[----:B------:R4:W-:Y:S01]  /*14d50*/  MUFU.EX2 R159, R196 ;  /* 0x000000c4009f7308 */ /* 0x0009e20000000800 */
[C---:B------:R-:W-:Y:S01]  /*14d60*/  FMUL.FTZ R29, R7.reuse, R177 ;  /* 0x000000b1071d7220 */ /* 0x040fe20000410000 */
[C---:B------:R-:W-:Y:S04]  /*14d70*/  HMMA.16816.F32 R20, R144.reuse, R30, R20 ;  /* 0x0000001e9014723c */ /* 0x040fe80000001814 */
[C---:B------:R-:W-:Y:S02]  /*14d80*/  FMUL.FTZ R32, R7.reuse, R180 ;  /* 0x000000b407207220 */ /* 0x040fe40000410000 */
[C---:B------:R-:W-:Y:S02]  /*14d90*/  FMUL.FTZ R33, R7.reuse, R181 ;  /* 0x000000b507217220 */ /* 0x040fe40000410000 */
[-C--:B--2---:R-:W-:Y:S01]  /*14da0*/  HMMA.16816.F32 R24, R144, R44.reuse, R24 ;  /* 0x0000002c9018723c */ /* 0x084fe20000001818 */
[----:B------:R2:W-:Y:S03]  /*14db0*/  MUFU.EX2 R163, R136 ;  /* 0x0000008800a37308 */ /* 0x0005e60000000800 */
[C---:B------:R-:W-:Y:S02]  /*14dc0*/  FMUL.FTZ R30, R0.reuse, R178 ;  /* 0x000000b2001e7220 */ /* 0x040fe40000410000 */
[C---:B------:R-:W-:Y:S02]  /*14dd0*/  FMUL.FTZ R31, R0.reuse, R179 ;  /* 0x000000b3001f7220 */ /* 0x040fe40000410000 */
[C---:B------:R-:W-:Y:S04]  /*14de0*/  FMUL.FTZ R34, R0.reuse, R182 ;  /* 0x000000b600227220 */ /* 0x040fe80000410000 */
[----:B------:R-:W-:Y:S01]  /*14df0*/  FMUL.FTZ R35, R0, R183 ;  /* 0x000000b700237220 */ /* 0x000fe20000410000 */
[C---:B------:R-:W-:Y:S04]  /*14e00*/  HMMA.16816.F32 R28, R148.reuse, R44, R28 ;  /* 0x0000002c941c723c */ /* 0x040fe8000000181c */
[C---:B------:R-:W-:Y:S01]  /*14e10*/  FMUL.FTZ R48, R7.reuse, R188 ;  /* 0x000000bc07307220 */ /* 0x040fe20000410000 */
[----:B----4-:R-:W-:Y:S01]  /*14e20*/  F2FP.PACK_AB R196, R206, R207 ;  /* 0x000000cfcec4723e */ /* 0x010fe200000000ff */
[C---:B------:R-:W-:Y:S02]  /*14e30*/  FMUL.FTZ R49, R7.reuse, R189 ;  /* 0x000000bd07317220 */ /* 0x040fe40000410000 */
[-C--:B------:R-:W-:Y:S04]  /*14e40*/  HMMA.16816.F32 R32, R148, R46.reuse, R32 ;  /* 0x0000002e9420723c */ /* 0x080fe80000001820 */
[C---:B------:R-:W-:Y:S02]  /*14e50*/  FMUL.FTZ R44, R7.reuse, R184 ;  /* 0x000000b8072c7220 */ /* 0x040fe40000410000 */
[C---:B------:R-:W-:Y:S02]  /*14e60*/  FMUL.FTZ R45, R7.reuse, R185 ;  /* 0x000000b9072d7220 */ /* 0x040fe40000410000 */
[C---:B------:R-:W-:Y:S04]  /*14e70*/  HMMA.16816.F32 R36, R144.reuse, R46, R36 ;  /* 0x0000002e9024723c */ /* 0x040fe80000001824 */
[C---:B------:R-:W-:Y:S02]  /*14e80*/  FMUL.FTZ R50, R0.reuse, R190 ;  /* 0x000000be00327220 */ /* 0x040fe40000410000 */
[C---:B------:R-:W-:Y:S02]  /*14e90*/  FMUL.FTZ R51, R0.reuse, R191 ;  /* 0x000000bf00337220 */ /* 0x040fe40000410000 */
[-C--:B-1----:R-:W-:Y:S04]  /*14ea0*/  HMMA.16816.F32 R40, R144, R152.reuse, R40 ;  /* 0x000000989028723c */ /* 0x082fe80000001828 */
[C---:B------:R-:W-:Y:S02]  /*14eb0*/  FMUL.FTZ R46, R0.reuse, R186 ;  /* 0x000000ba002e7220 */ /* 0x040fe40000410000 */
[----:B------:R-:W-:Y:S02]  /*14ec0*/  FMUL.FTZ R47, R0, R187 ;  /* 0x000000bb002f7220 */ /* 0x000fe40000410000 */
[----:B------:R-:W-:Y:S01]  /*14ed0*/  LDSM.16.MT88.4 R184, [R218+0x3080] ;  /* 0x00308000dab8783b */ /* 0x000fe20000004200 */
[C---:B------:R-:W-:Y:S03]  /*14ee0*/  FMUL.FTZ R58, R6.reuse, R58 ;  /* 0x0000003a063a7220 */ /* 0x040fe60000410000 */
[----:B------:R-:W-:Y:S01]  /*14ef0*/  FMUL.FTZ R59, R6, R59 ;  /* 0x0000003b063b7220 */ /* 0x000fe20000410000 */
[C---:B------:R-:W-:Y:S04]  /*14f00*/  HMMA.16816.F32 R44, R148.reuse, R152, R44 ;  /* 0x00000098942c723c */ /* 0x040fe8000000182c */
[C---:B------:R-:W-:Y:S02]  /*14f10*/  FMUL.FTZ R60, R7.reuse, R60 ;  /* 0x0000003c073c7220 */ /* 0x040fe40000410000 */
[C---:B------:R-:W-:Y:S02]  /*14f20*/  FMUL.FTZ R61, R7.reuse, R61 ;  /* 0x0000003d073d7220 */ /* 0x040fe40000410000 */
[-C--:B------:R-:W-:Y:S04]  /*14f30*/  HMMA.16816.F32 R48, R148, R154.reuse, R48 ;  /* 0x0000009a9430723c */ /* 0x080fe80000001830 */
[C---:B------:R-:W-:Y:S02]  /*14f40*/  FMUL.FTZ R62, R0.reuse, R62 ;  /* 0x0000003e003e7220 */ /* 0x040fe40000410000 */
[C---:B------:R-:W-:Y:S02]  /*14f50*/  FMUL.FTZ R63, R0.reuse, R63 ;  /* 0x0000003f003f7220 */ /* 0x040fe40000410000 */
[C---:B------:R-:W-:Y:S01]  /*14f60*/  HMMA.16816.F32 R52, R144.reuse, R154, R52 ;  /* 0x0000009a9034723c */ /* 0x040fe20000001834 */
[----:B------:R-:W1:Y:S03]  /*14f70*/  LDSM.16.MT88.4 R152, [R219+0x2080] ;  /* 0x00208000db98783b */ /* 0x000e660000004200 */
[C---:B------:R-:W-:Y:S02]  /*14f80*/  FMUL.FTZ R64, R7.reuse, R64 ;  /* 0x0000004007407220 */ /* 0x040fe40000410000 */
[C---:B------:R-:W-:Y:S02]  /*14f90*/  FMUL.FTZ R65, R7.reuse, R65 ;  /* 0x0000004107417220 */ /* 0x040fe40000410000 */
[C---:B------:R-:W-:Y:S04]  /*14fa0*/  FMUL.FTZ R66, R0.reuse, R66 ;  /* 0x0000004200427220 */ /* 0x040fe80000410000 */
[----:B------:R-:W-:Y:S02]  /*14fb0*/  FMUL.FTZ R67, R0, R67 ;  /* 0x0000004300437220 */ /* 0x000fe40000410000 */
        /* <DEDUP_REMOVED lines=13> */
[C---:B------:R-:W-:Y:S01]  /*15090*/  FMUL.FTZ R87, R6.reuse, R87 ;  /* 0x0000005706577220 */ /* 0x040fe20000410000 */
[-C--:B-1----:R-:W-:Y:S03]  /*150a0*/  HMMA.16816.F32 R56, R144, R152.reuse, R56 ;  /* 0x000000989038723c */ /* 0x082fe60000001838 */
[C---:B------:R-:W-:Y:S02]  /*150b0*/  FMUL.FTZ R90, R6.reuse, R90 ;  /* 0x0000005a065a7220 */ /* 0x040fe40000410000 */
[----:B------:R-:W-:Y:S02]  /*150c0*/  FMUL.FTZ R91, R6, R91 ;  /* 0x0000005b065b7220 */ /* 0x000fe40000410000 */
[C---:B------:R-:W-:Y:S01]  /*150d0*/  FMUL.FTZ R92, R7.reuse, R92 ;  /* 0x0000005c075c7220 */ /* 0x040fe20000410000 */
        /* <DEDUP_REMOVED lines=10> */
[----:B------:R-:W-:Y:S04]  /*15180*/  FMUL.FTZ R99, R0, R99 ;  /* 0x0000006300637220 */ /* 0x000fe80000410000 */
        /* <DEDUP_REMOVED lines=23> */
[C---:B------:R-:W-:Y:S02]  /*15300*/  FMUL.FTZ R130, R0.reuse, R130 ;  /* 0x0000008200827220 */ /* 0x040fe40000410000 */
[----:B------:R-:W-:Y:S02]  /*15310*/  FMUL.FTZ R131, R0, R131 ;  /* 0x0000008300837220 */ /* 0x000fe40000410000 */
[C---:B------:R-:W-:Y:S01]  /*15320*/  HMMA.16816.F32 R84, R144.reuse, R154, R84 ;  /* 0x0000009a9054723c */ /* 0x040fe20000001854 */
[----:B------:R-:W1:Y:S03]  /*15330*/  LDSM.16.MT88.4 R152, [R218+0x3880] ;  /* 0x00388000da98783b */ /* 0x000e660000004200 */
[C---:B------:R-:W-:Y:S02]  /*15340*/  FMUL.FTZ R122, R6.reuse, R122 ;  /* 0x0000007a067a7220 */ /* 0x040fe40000410000 */
[C---:B------:R-:W-:Y:S02]  /*15350*/  FMUL.FTZ R123, R6.reuse, R123 ;  /* 0x0000007b067b7220 */ /* 0x040fe40000410000 */
[C---:B------:R-:W-:Y:S04]  /*15360*/  FMUL.FTZ R134, R6.reuse, R134 ;  /* 0x0000008606867220 */ /* 0x040fe80000410000 */
[----:B------:R-:W-:Y:S02]  /*15370*/  FMUL.FTZ R135, R6, R135 ;  /* 0x0000008706877220 */ /* 0x000fe40000410000 */
[----:B------:R4:W1:Y:S01]  /*15380*/  MUFU.EX2 R6, R194 ;  /* 0x000000c200067308 */ /* 0x0008620000000800 */
[--C-:B--2---:R-:W-:Y:S01]  /*15390*/  FFMA.FTZ R136, R193, c[0x0][0x2d0], -R137.reuse ;  /* 0x0000b400c1887a23 */ /* 0x104fe20000010889 */
[----:B------:R-:W-:Y:S01]  /*153a0*/  F2FP.PACK_AB R193, R211, R213 ;  /* 0x000000d5d3c1723e */ /* 0x000fe200000000ff */
[--C-:B------:R-:W-:Y:S07]  /*153b0*/  FFMA.FTZ R3, R235, c[0x0][0x2d0], -R137.reuse ;  /* 0x0000b400eb037a23 */ /* 0x100fee0000010889 */
[----:B------:R2:W-:Y:S01]  /*153c0*/  MUFU.EX2 R235, R3 ;  /* 0x0000000300eb7308 */ /* 0x0005e20000000800 */
[----:B----4-:R-:W-:Y:S01]  /*153d0*/  F2FP.PACK_AB R194, R214, R230 ;  /* 0x000000e6d6c2723e */ /* 0x010fe200000000ff */
[-C--:B-1----:R-:W-:Y:S03]  /*153e0*/  HMMA.16816.F32 R88, R144, R152.reuse, R88 ;  /* 0x000000989058723c */ /* 0x082fe60000001858 */
[--C-:B--2---:R-:W-:Y:S05]  /*153f0*/  FFMA.FTZ R3, R236, c[0x0][0x2d0], -R137.reuse ;  /* 0x0000b400ec037a23 */ /* 0x104fea0000010889 */
[C---:B------:R-:W-:Y:S01]  /*15400*/  HMMA.16816.F32 R92, R148.reuse, R152, R92 ;  /* 0x00000098945c723c */ /* 0x040fe2000000185c */
[----:B------:R1:W-:Y:S03]  /*15410*/  MUFU.EX2 R215, R3 ;  /* 0x0000000300d77308 */ /* 0x0003e60000000800 */
[----:B------:R-:W-:Y:S01]  /*15420*/  MOV R236, R6 ;  /* 0x0000000600ec7202 */ /* 0x000fe20000000f00 */
[----:B------:R-:W-:Y:S03]  /*15430*/  FFMA.FTZ R6, R200, c[0x0][0x2d0], -R137 ;  /* 0x0000b400c8067a23 */ /* 0x000fe60000010889 */
[-C--:B------:R-:W-:Y:S04]  /*15440*/  HMMA.16816.F32 R96, R148, R154.reuse, R96 ;  /* 0x0000009a9460723c */ /* 0x080fe80000001860 */
[----:B---3--:R-:W-:Y:S01]  /*15450*/  FFMA.FTZ R7, R7, R169, R245 ;  /* 0x000000a907077223 */ /* 0x008fe200000100f5 */
[----:B------:R-:W-:Y:S01]  /*15460*/  MOV R245, R163 ;  /* 0x000000a300f57202 */ /* 0x000fe20000000f00 */
[----:B------:R-:W-:Y:S01]  /*15470*/  MUFU.EX2 R205, R6 ;  /* 0x0000000600cd7308 */ /* 0x000fe20000000800 */
[----:B------:R-:W-:Y:S01]  /*15480*/  MOV R169, R161 ;  /* 0x000000a100a97202 */ /* 0x000fe20000000f00 */
[C---:B------:R-:W-:Y:S01]  /*15490*/  HMMA.16816.F32 R100, R144.reuse, R154, R100 ;  /* 0x0000009a9064723c */ /* 0x040fe20000001864 */
[----:B------:R-:W2:Y:S03]  /*154a0*/  LDSM.16.MT88.4 R152, [R220+0x3880] ;  /* 0x00388000dc98783b */ /* 0x000ea60000004200 */
[--C-:B-1----:R-:W-:Y:S01]  /*154b0*/  FFMA.FTZ R3, R234, c[0x0][0x2d0], -R137.reuse ;  /* 0x0000b400ea037a23 */ /* 0x102fe20000010889 */
[----:B------:R-:W-:Y:S01]  /*154c0*/  MOV R234, R4 ;  /* 0x0000000400ea7202 */ /* 0x000fe20000000f00 */
[--C-:B------:R-:W-:Y:S03]  /*154d0*/  FFMA.FTZ R4, R201, c[0x0][0x2d0], -R137.reuse ;  /* 0x0000b400c9047a23 */ /* 0x100fe60000010889 */
[----:B------:R-:W-:Y:S03]  /*154e0*/  LDSM.16.MT88.4 R200, [R220+0x3080] ;  /* 0x00308000dcc8783b */ /* 0x000fe60000004200 */
[----:B-----5:R-:W-:Y:S01]  /*154f0*/  FFMA.FTZ R0, R0, R162, R244 ;  /* 0x000000a200007223 */ /* 0x020fe200000100f4 */
[----:B------:R-:W-:Y:S01]  /*15500*/  MOV R244, R159 ;  /* 0x0000009f00f47202 */ /* 0x000fe20000000f00 */
[----:B------:R1:W-:Y:S03]  /*15510*/  MUFU.EX2 R232, R3 ;  /* 0x0000000300e87308 */ /* 0x0003e60000000800 */
[----:B------:R-:W-:Y:S07]  /*15520*/  LDSM.16.MT88.4 R160, [R220+0x2880] ;  /* 0x00288000dca0783b */ /* 0x000fee0000004200 */
[----:B------:R-:W3:Y:S01]  /*15530*/  MUFU.EX2 R204, R4 ;  /* 0x0000000400cc7308 */ /* 0x000ee20000000800 */
[-C--:B--2---:R-:W-:Y:S03]  /*15540*/  HMMA.16816.F32 R104, R144, R152.reuse, R104 ;  /* 0x000000989068723c */ /* 0x084fe60000001868 */
[--C-:B-1----:R-:W-:Y:S02]  /*15550*/  FFMA.FTZ R3, R233, c[0x0][0x2d0], -R137.reuse ;  /* 0x0000b400e9037a23 */ /* 0x102fe40000010889 */
[----:B------:R-:W-:Y:S01]  /*15560*/  FFMA.FTZ R137, R192, c[0x0][0x2d0], -R137 ;  /* 0x0000b400c0897a23 */ /* 0x000fe20000010889 */
[----:B------:R-:W-:Y:S03]  /*15570*/  F2FP.PACK_AB R192, R242, R243 ;  /* 0x000000f3f2c0723e */ /* 0x000fe600000000ff */
[----:B------:R1:W-:Y:S01]  /*15580*/  MUFU.EX2 R233, R3 ;  /* 0x0000000300e97308 */ /* 0x0003e20000000800 */
[C---:B------:R-:W-:Y:S04]  /*15590*/  HMMA.16816.F32 R108, R148.reuse, R152, R108 ;  /* 0x00000098946c723c */ /* 0x040fe8000000186c */
[----:B---3--:R-:W-:Y:S04]  /*155a0*/  F2FP.PACK_AB R197, R205, R204 ;  /* 0x000000cccdc5723e */ /* 0x008fe800000000ff */
[-C--:B------:R-:W-:Y:S01]  /*155b0*/  HMMA.16816.F32 R112, R148, R154.reuse, R112 ;  /* 0x0000009a9470723c */ /* 0x080fe20000001870 */
[----:B------:R-:W-:Y:S07]  /*155c0*/  MUFU.EX2 R137, R137 ;  /* 0x0000008900897308 */ /* 0x000fee0000000800 */
[C---:B------:R-:W-:Y:S01]  /*155d0*/  HMMA.16816.F32 R116, R144.reuse, R154, R116 ;  /* 0x0000009a9074723c */ /* 0x040fe20000001874 */
[----:B------:R-:W2:Y:S03]  /*155e0*/  LDSM.16.MT88.4 R152, [R219+0x3880] ;  /* 0x00388000db98783b */ /* 0x000ea60000004200 */
[----:B-1----:R-:W-:Y:S01]  /*155f0*/  FADD.FTZ R3, R248, R142 ;  /* 0x0000008ef8037221 */ /* 0x002fe20000010000 */
[----:B------:R-:W-:Y:S01]  /*15600*/  MOV R248, R158 ;  /* 0x0000009e00f87202 */ /* 0x000fe20000000f00 */
[----:B------:R-:W-:Y:S03]  /*15610*/  FADD.FTZ R142, R247, R138 ;  /* 0x0000008af78e7221 */ /* 0x000fe60000010000 */
[----:B------:R-:W-:Y:S03]  /*15620*/  LDSM.16.MT88.4 R156, [R218+0x2880] ;  /* 0x00288000da9c783b */ /* 0x000fe60000004200 */
[----:B------:R-:W-:Y:S01]  /*15630*/  MOV R247, R143 ;  /* 0x0000008f00f77202 */ /* 0x000fe20000000f00 */
[----:B------:R-:W-:Y:S01]  /*15640*/  FADD.FTZ R138, R246, R7 ;  /* 0x00000007f68a7221 */ /* 0x000fe20000010000 */
[----:B------:R-:W-:Y:S01]  /*15650*/  MOV R246, R167 ;  /* 0x000000a700f67202 */ /* 0x000fe20000000f00 */
[----:B------:R1:W3:Y:S01]  /*15660*/  MUFU.EX2 R143, R136 ;  /* 0x00000088008f7308 */ /* 0x0002e20000000800 */
[----:B------:R-:W-:Y:S01]  /*15670*/  FADD.FTZ R7, R231, R0 ;  /* 0x00000000e7077221 */ /* 0x000fe20000010000 */
[----:B------:R-:W-:Y:S01]  /*15680*/  MOV R231, R166 ;  /* 0x000000a600e77202 */ /* 0x000fe20000000f00 */
[----:B------:R-:W-:Y:S02]  /*15690*/  FADD.FTZ R6, R172, R138 ;  /* 0x0000008aac067221 */ /* 0x000fe40000010000 */
[----:B------:R-:W-:Y:S02]  /*156a0*/  FADD.FTZ R4, R171, R7 ;  /* 0x00000007ab047221 */ /* 0x000fe40000010000 */
[----:B------:R-:W-:Y:S02]  /*156b0*/  FADD.FTZ R7, R168, R6 ;  /* 0x00000006a8077221 */ /* 0x000fe40000010000 */
[----:B------:R-:W-:Y:S02]  /*156c0*/  FADD.FTZ R0, R249, R3 ;  /* 0x00000003f9007221 */ /* 0x000fe40000010000 */
[----:B------:R-:W-:Y:S02]  /*156d0*/  FADD.FTZ R3, R173, R142 ;  /* 0x0000008ead037221 */ /* 0x000fe40000010000 */
[----:B------:R-:W-:Y:S04]  /*156e0*/  FADD.FTZ R0, R170, R0 ;  /* 0x00000000aa007221 */ /* 0x000fe80000010000 */
[----:B------:R-:W-:Y:S04]  /*156f0*/  FADD.FTZ R0, R164, R0 ;  /* 0x00000000a4007221 */ /* 0x000fe80000010000 */
[----:B------:R-:W-:Y:S02]  /*15700*/  FADD.FTZ R0, R231, R0 ;  /* 0x00000000e7007221 */ /* 0x000fe40000010000 */
[----:B-1----:R-:W-:Y:S01]  /*15710*/  FADD.FTZ R136, R169, R3 ;  /* 0x00000003a9887221 */ /* 0x002fe20000010000 */
[----:B---3--:R-:W-:Y:S01]  /*15720*/  F2FP.PACK_AB R199, R137, R143 ;  /* 0x0000008f89c7723e */ /* 0x008fe200000000ff */
[-C--:B--2---:R-:W-:Y:S03]  /*15730*/  HMMA.16816.F32 R120, R144, R152.reuse, R120 ;  /* 0x000000989078723c */ /* 0x084fe60000001878 */
[----:B------:R-:W-:Y:S02]  /*15740*/  FADD.FTZ R3, R165, R4 ;  /* 0x00000004a5037221 */ /* 0x000fe40000010000 */
[----:B------:R-:W-:Y:S01]  /*15750*/  FADD.FTZ R6, R252, R136 ;  /* 0x00000088fc067221 */ /* 0x000fe20000010000 */
[----:B------:R-:W-:Y:S01]  /*15760*/  MOV R136, R141 ;  /* 0x0000008d00887202 */ /* 0x000fe20000000f00 */
[----:B------:R-:W-:Y:S01]  /*15770*/  FADD.FTZ R4, R251, R7 ;  /* 0x00000007fb047221 */ /* 0x000fe20000010000 */
[C---:B------:R-:W-:Y:S04]  /*15780*/  HMMA.16816.F32 R124, R148.reuse, R152, R124 ;  /* 0x00000098947c723c */ /* 0x040fe8000000187c */
[----:B------:R-:W-:Y:S03]  /*15790*/  FADD.FTZ R3, R235, R3 ;  /* 0x00000003eb037221 */ /* 0x000fe60000010000 */
[----:B------:R-:W-:Y:S01]  /*157a0*/  F2FP.PACK_AB R152, R247, R251 ;  /* 0x000000fbf798723e */ /* 0x000fe200000000ff */
[-C--:B------:R-:W-:Y:S01]  /*157b0*/  HMMA.16816.F32 R128, R148, R154.reuse, R128 ;  /* 0x0000009a9480723c */ /* 0x080fe20000001880 */
[----:B------:R-:W1:Y:S03]  /*157c0*/  LDSM.16.MT88.4 R148, [R217+0x2880] ;  /* 0x00288000d994783b */ /* 0x000e660000004200 */
[C---:B------:R-:W-:Y:S01]  /*157d0*/  F2FP.PACK_AB R153, R215.reuse, R235 ;  /* 0x000000ebd799723e */ /* 0x040fe200000000ff */
[----:B------:R-:W-:Y:S03]  /*157e0*/  FADD.FTZ R7, R215, R3 ;  /* 0x00000003d7077221 */ /* 0x000fe60000010000 */
[----:B------:R-:W-:Y:S07]  /*157f0*/  HMMA.16816.F32 R132, R144, R154, R132 ;  /* 0x0000009a9084723c */ /* 0x000fee0000001884 */
[----:B------:R-:W-:Y:S02]  /*15800*/  F2FP.PACK_AB R144, R166, R164 ;  /* 0x000000a4a690723e */ /* 0x000fe400000000ff */
[----:B------:R-:W-:Y:S03]  /*15810*/  F2FP.PACK_AB R145, R167, R252 ;  /* 0x000000fca791723e */ /* 0x000fe600000000ff */
[----:B------:R-:W-:Y:S02]  /*15820*/  F2FP.PACK_AB R146, R234, R248 ;  /* 0x000000f8ea92723e */ /* 0x000fe400000000ff */
[----:B------:R-:W-:Y:S02]  /*15830*/  F2FP.PACK_AB R147, R236, R244 ;  /* 0x000000f4ec93723e */ /* 0x000fe400000000ff */
[----:B------:R-:W-:Y:S02]  /*15840*/  F2FP.PACK_AB R154, R250, R245 ;  /* 0x000000f5fa9a723e */ /* 0x000fe400000000ff */
[C---:B------:R-:W-:Y:S03]  /*15850*/  F2FP.PACK_AB R155, R233.reuse, R232 ;  /* 0x000000e8e99b723e */ /* 0x040fe600000000ff */
        /* <DEDUP_REMOVED lines=37> */
[----:B------:R-:W-:Y:S08]  /*15ab0*/  HMMA.16816.F32 R132, R144, R158, R132 ;  /* 0x0000009e9084723c */ /* 0x000ff00000001884 */
[-C--:B-1----:R-:W-:Y:S01]  /*15ac0*/  HMMA.16816.F32 R164, R192, R148.reuse, R8 ;  /* 0x00000094c0a4723c */ /* 0x082fe20000001808 */
[----:B------:R-:W1:Y:S07]  /*15ad0*/  LDSM.16.MT88.4 R8, [R219+0x3080] ;  /* 0x00308000db08783b */ /* 0x000e6e0000004200 */
[C---:B------:R-:W-:Y:S01]  /*15ae0*/  HMMA.16816.F32 R168, R196.reuse, R148, R12 ;  /* 0x00000094c4a8723c */ /* 0x040fe2000000180c */
[----:B------:R-:W2:Y:S07]  /*15af0*/  LDSM.16.MT88.4 R12, [R217+0x4880] ;  /* 0x00488000d90c783b */ /* 0x000eae0000004200 */
[-C--:B------:R-:W-:Y:S01]  /*15b00*/  HMMA.16816.F32 R172, R196, R150.reuse, R16 ;  /* 0x00000096c4ac723c */ /* 0x080fe20000001810 */
[----:B------:R-:W3:Y:S07]  /*15b10*/  LDSM.16.MT88.4 R16, [R218+0x4880] ;  /* 0x00488000da10783b */ /* 0x000eee0000004200 */
[C---:B------:R-:W-:Y:S01]  /*15b20*/  HMMA.16816.F32 R156, R192.reuse, R150, R20 ;  /* 0x00000096c09c723c */ /* 0x040fe20000001814 */
[----:B------:R-:W4:Y:S07]  /*15b30*/  LDSM.16.MT88.4 R20, [R220+0x4880] ;  /* 0x00488000dc14783b */ /* 0x000f2e0000004200 */
[-C--:B------:R-:W-:Y:S01]  /*15b40*/  HMMA.16816.F32 R160, R192, R184.reuse, R24 ;  /* 0x000000b8c0a0723c */ /* 0x080fe20000001818 */
[----:B------:R-:W2:Y:S07]  /*15b50*/  LDSM.16.MT88.4 R24, [R219+0x4880] ;  /* 0x00488000db18783b */ /* 0x000eae0000004200 */
        /* <DEDUP_REMOVED lines=8> */
[C---:B------:R-:W-:Y:S07]  /*15be0*/  HMMA.16816.F32 R60, R196.reuse, R8, R60 ;  /* 0x00000008c43c723c */ /* 0x040fee000000183c */
[----:B------:R-:W-:Y:S01]  /*15bf0*/  FADD.FTZ R9, R246, R6 ;  /* 0x00000006f6097221 */ /* 0x000fe20000010000 */
[-C--:B------:R-:W-:Y:S04]  /*15c00*/  HMMA.16816.F32 R64, R196, R10.reuse, R64 ;  /* 0x0000000ac440723c */ /* 0x080fe80000001840 */
[----:B------:R-:W-:Y:S02]  /*15c10*/  FADD.FTZ R6, R248, R0 ;  /* 0x00000000f8067221 */ /* 0x000fe40000010000 */
[----:B------:R-:W-:Y:S02]  /*15c20*/  FADD.FTZ R0, R232, R7 ;  /* 0x00000007e8007221 */ /* 0x000fe40000010000 */
[C---:B------:R-:W-:Y:S01]  /*15c30*/  HMMA.16816.F32 R68, R192.reuse, R10, R68 ;  /* 0x0000000ac044723c */ /* 0x040fe20000001844 */
[----:B------:R-:W5:Y:S03]  /*15c40*/  LDL R10, [R1+0x9c] ;  /* 0x00009c00010a7983 */ /* 0x000f660000100800 */
[----:B------:R-:W-:Y:S02]  /*15c50*/  FADD.FTZ R7, R233, R0 ;  /* 0x00000000e9077221 */ /* 0x000fe40000010000 */
[----:B------:R-:W-:Y:S02]  /*15c60*/  FADD.FTZ R8, R247, R4 ;  /* 0x00000004f7087221 */ /* 0x000fe40000010000 */
[-C--:B--2---:R-:W-:Y:S04]  /*15c70*/  HMMA.16816.F32 R72, R192, R12.reuse, R72 ;  /* 0x0000000cc048723c */ /* 0x084fe80000001848 */
        /* <DEDUP_REMOVED lines=15> */
[----:B------:R-:W-:Y:S01]  /*15d70*/  FADD.FTZ R6, R230, R6 ;  /* 0x00000006e6067221 */ /* 0x000fe20000010000 */
[----:B------:R-:W-:Y:S01]  /*15d80*/  IADD3 R230, R237, -0x1, RZ ;  /* 0xffffffffede67810 */ /* 0x000fe20007ffe0ff */
        /* <DEDUP_REMOVED lines=8> */
[-C--:B----4-:R-:W-:Y:S01]  /*15e10*/  HMMA.16816.F32 R104, R192, R20.reuse, R104 ;  /* 0x00000014c068723c */ /* 0x090fe20000001868 */
[----:B------:R-:W-:Y:S03]  /*15e20*/  STL [R1+0x94], R4 ;  /* 0x0000940401007387 */ /* 0x000fe60000100800 */
[----:B------:R-:W-:Y:S02]  /*15e30*/  FADD.FTZ R3, R208, R3 ;  /* 0x00000003d0037221 */ /* 0x000fe40000010000 */
[----:B------:R-:W-:Y:S01]  /*15e40*/  FADD.FTZ R0, R205, R7 ;  /* 0x00000007cd007221 */ /* 0x000fe20000010000 */
[----:B------:R-:W-:Y:S01]  /*15e50*/  MOV R7, R2 ;  /* 0x0000000200077202 */ /* 0x000fe20000000f00 */
[C---:B------:R-:W-:Y:S04]  /*15e60*/  HMMA.16816.F32 R108, R196.reuse, R20, R108 ;  /* 0x00000014c46c723c */ /* 0x040fe8000000186c */
[----:B------:R-:W-:Y:S02]  /*15e70*/  FADD.FTZ R3, R212, R3 ;  /* 0x00000003d4037221 */ /* 0x000fe40000010000 */
[----:B------:R-:W-:Y:S02]  /*15e80*/  FADD.FTZ R0, R143, R0 ;  /* 0x000000008f007221 */ /* 0x000fe40000010000 */
[-C--:B------:R-:W-:Y:S01]  /*15e90*/  HMMA.16816.F32 R112, R196, R22.reuse, R112 ;  /* 0x00000016c470723c */ /* 0x080fe20000001870 */
[----:B------:R-:W-:Y:S03]  /*15ea0*/  STL [R1+0xac], R3 ;  /* 0x0000ac0301007387 */ /* 0x000fe60000100800 */
[----:B------:R-:W-:Y:S01]  /*15eb0*/  FADD.FTZ R0, R137, R0 ;  /* 0x0000000089007221 */ /* 0x000fe20000010000 */
[----:B-1----:R-:W-:Y:S02]  /*15ec0*/  MOV R6, R140 ;  /* 0x0000008c00067202 */ /* 0x002fe40000000f00 */
[----:B------:R-:W-:Y:S01]  /*15ed0*/  MOV R137, R2 ;  /* 0x0000000200897202 */ /* 0x000fe20000000f00 */
[C---:B------:R-:W-:Y:S01]  /*15ee0*/  HMMA.16816.F32 R116, R192.reuse, R22, R116 ;  /* 0x00000016c074723c */ /* 0x040fe20000001874 */
[----:B------:R1:W-:Y:S07]  /*15ef0*/  STL [R1+0xa8], R0 ;  /* 0x0000a80001007387 */ /* 0x0003ee0000100800 */
[-C--:B------:R-:W-:Y:S08]  /*15f00*/  HMMA.16816.F32 R120, R192, R24.reuse, R120 ;  /* 0x00000018c078723c */ /* 0x080ff00000001878 */
[C---:B------:R-:W-:Y:S08]  /*15f10*/  HMMA.16816.F32 R124, R196.reuse, R24, R124 ;  /* 0x00000018c47c723c */ /* 0x040ff0000000187c */
[-C--:B------:R-:W-:Y:S04]  /*15f20*/  HMMA.16816.F32 R128, R196, R26.reuse, R128 ;  /* 0x0000001ac480723c */ /* 0x080fe80000001880 */
[----:B-1----:R-:W-:Y:S04]  /*15f30*/  MOV R0, R139 ;  /* 0x0000008b00007202 */ /* 0x002fe80000000f00 */
[----:B------:R-:W-:Y:S04]  /*15f40*/  HMMA.16816.F32 R132, R192, R26, R132 ;  /* 0x0000001ac084723c */ /* 0x000fe80000001884 */
[----:B-----5:R-:W-:Y:S02]  /*15f50*/  ISETP.GT.AND P0, PT, R237, R10, PT ;  /* 0x0000000aed00720c */ /* 0x020fe40003f04270 */
[----:B------:R-:W-:Y:S11]  /*15f60*/  MOV R237, R230 ;  /* 0x000000e600ed7202 */ /* 0x000ff60000000f00 */
[----:B------:R-:W-:-:S05]  /*15f70*/  @P0 BRA `(.L_x_1347) ;  /* 0xffffc60000000947 */ /* 0x000fca000383ffff */
.L_x_1336:
[----:B------:R-:W2:Y:S02]  /*15f80*/  LDL R2, [R1+0xb4] ;  /* 0x0000b40001027983 */ /* 0x000ea40000100800 */
[----:B--2---:R-:W-:-:S13]  /*15f90*/  ISETP.GE.AND P0, PT, R230, R2, PT ;  /* 0x00000002e600720c */ /* 0x004fda0003f06270 */
[----:B------:R-:W-:Y:S05]  /*15fa0*/  @!P0 BRA `(.L_x_1348) ;  /* 0x0000512000008947 */ /* 0x000fea0003800000 */
[----:B------:R-:W2:Y:S01]  /*15fb0*/  LDL R2, [R1+0xa4] ;  /* 0x0000a40001027983 */ /* 0x000ea20000100800 */
[----:B------:R-:W-:Y:S01]  /*15fc0*/  LOP3.LUT R229, R229, 0xffffffbf, RZ, 0xc0, !PT ;  /* 0xffffffbfe5e57812 */ /* 0x000fe200078ec0ff */
[----:B------:R-:W-:Y:S01]  /*15fd0*/  IMAD.MOV.U32 R136, RZ, RZ, R140 ;  /* 0x000000ffff887224 */ /* 0x000fe200078e008c */
[----:B------:R-:W-:Y:S01]  /*15fe0*/  MOV R138, R7 ;  /* 0x00000007008a7202 */ /* 0x000fe20000000f00 */
[----:B------:R-:W-:Y:S02]  /*15ff0*/  IMAD.MOV.U32 R6, RZ, RZ, R139 ;  /* 0x000000ffff067224 */ /* 0x000fe400078e008b */
[----:B------:R-:W-:Y:S01]  /*16000*/  IMAD.MOV.U32 R137, RZ, RZ, R141 ;  /* 0x000000ffff897224 */ /* 0x000fe200078e008d */
[----:B--2---:R-:W-:-:S13]  /*16010*/  ISETP.GE.AND P0, PT, R2, c[0x0][0x1d4], PT ;  /* 0x0000750002007a0c */ /* 0x004fda0003f06270 */
[----:B------:R-:W-:Y:S02]  /*16020*/  @P0 LOP3.LUT R229, R229, 0x40, RZ, 0xfc, !PT ;  /* 0x00000040e5e50812 */ /* 0x000fe400078efcff */
.L_x_1376:
[----:B------:R-:W2:Y:S01]  /*16030*/  LDL R4, [R1+0x7c] ;  /* 0x00007c0001047983 */ /* 0x000ea20000100800 */
[----:B------:R-:W-:Y:S04]  /*16040*/  DEPBAR.LE SB0, 0x0 ;  /* 0x000080000000791a */ /* 0x000fe80000000000 */
[----:B------:R-:W3:Y:S01]  /*16050*/  LDL R8, [R1+0x70] ;  /* 0x0000700001087983 */ /* 0x000ee20000100800 */
[----:B------:R-:W-:Y:S03]  /*16060*/  WARPSYNC 0xffffffff ;  /* 0xffffffff00007948 */ /* 0x000fe60003800000 */
[----:B------:R-:W-:Y:S06]  /*16070*/  BAR.SYNC.DEFER_BLOCKING 0x0 ;  /* 0x0000000000007b1d */ /* 0x000fec0000010000 */
[----:B------:R-:W4:Y:S04]  /*16080*/  S2R R7, SR_CTAID.Y ;  /* 0x0000000000077919 */ /* 0x000f280000002600 */
[----:B------:R-:W5:Y:S04]  /*16090*/  S2R R9, SR_CTAID.Y ;  /* 0x0000000000097919 */ /* 0x000f680000002600 */
[----:B------:R1:W1:Y:S04]  /*160a0*/  LDSM.16.M88.4 R52, [R224+0x8080] ;  /* 0x00808000e034783b */ /* 0x0002680000000200 */
[----:B------:R1:W1:Y:S04]  /*160b0*/  LDSM.16.M88.4 R48, [R224+0xa080] ;  /* 0x00a08000e030783b */ /* 0x0002680000000200 */
[----:B------:R1:W1:Y:S04]  /*160c0*/  LDSM.16.M88.4 R20, [R216+0x5080] ;  /* 0x00508000d814783b */ /* 0x0002680000000200 */
[----:B------:R1:W1:Y:S04]  /*160d0*/  LDSM.16.M88.4 R36, [R216+0x5880] ;  /* 0x00588000d824783b */ /* 0x0002680000000200 */
[----:B------:R1:W1:Y:S01]  /*160e0*/  LDSM.16.M88.4 R140, [R216+0x6080] ;  /* 0x00608000d88c783b */ /* 0x0002620000000200 */
[----:B-----5:R-:W-:Y:S01]  /*160f0*/  IMAD.WIDE.U32 R10, R9, c[0x0][0x210], RZ ;  /* 0x00008400090a7a25 */ /* 0x020fe200078e00ff */
[----:B----4-:R-:W-:Y:S02]  /*16100*/  SHF.R.S32.HI R7, RZ, 0x1f, R7 ;  /* 0x0000001fff077819 */ /* 0x010fe40000011407 */
[----:B------:R4:W1:Y:S03]  /*16110*/  LDSM.16.M88.4 R192, [R226+0x8080] ;  /* 0x00808000e2c0783b */ /* 0x0008660000000200 */
[----:B------:R-:W-:Y:S01]  /*16120*/  IMAD R7, R7, c[0x0][0x210], RZ ;  /* 0x0000840007077a24 */ /* 0x000fe200078e02ff */
[----:B------:R4:W1:Y:S03]  /*16130*/  LDSM.16.M88.4 R200, [R226+0xa080] ;  /* 0x00a08000e2c8783b */ /* 0x0008660000000200 */
[----:B------:R-:W-:Y:S01]  /*16140*/  IMAD R7, R9, c[0x0][0x214], R7 ;  /* 0x0000850009077a24 */ /* 0x000fe200078e0207 */
[----:B------:R4:W1:Y:S04]  /*16150*/  LDSM.16.M88.4 R196, [R223] ;  /* 0x00000000dfc4783b */ /* 0x0008680000000200 */
[----:B------:R-:W-:Y:S01]  /*16160*/  IADD3 R7, R11, R7, RZ ;  /* 0x000000070b077210 */ /* 0x000fe20007ffe0ff */
[----:B------:R4:W1:Y:S04]  /*16170*/  LDSM.16.M88.4 R204, [R223+0x800] ;  /* 0x00080000dfcc783b */ /* 0x0008680000000200 */
[----:B------:R4:W1:Y:S02]  /*16180*/  LDSM.16.M88.4 R208, [R223+0x1000] ;  /* 0x00100000dfd0783b */ /* 0x0008640000000200 */
[----:B-12---:R-:W-:Y:S01]  /*16190*/  IMAD.WIDE.U32 R2, R4, c[0x0][0x208], RZ ;  /* 0x0000820004027a25 */ /* 0x006fe200078e00ff */
        /* <DEDUP_REMOVED lines=9> */
[C---:B------:R-:W-:Y:S02]  /*16230*/  LEA R4, P0, R0.reuse, c[0x0][0x1f8], 0x1 ;  /* 0x00007e0000047a11 */ /* 0x040fe400078008ff */
[----:B------:R-:W-:Y:S04]  /*16240*/  IADD3.X R2, R7, R3, R2, P1, !PT ;  /* 0x0000000307027210 */ /* 0x000fe80000ffe402 */
[----:B------:R-:W-:Y:S01]  /*16250*/  LEA.HI.X R0, R0, c[0x0][0x1fc], R2, 0x1, P0 ;  /* 0x00007f0000007a11 */ /* 0x000fe200000f0c02 */
[----:B------:R-:W-:-:S05]  /*16260*/  BRA.DIV ~URZ, `(.L_x_1349) ;  /* 0x0000b8a27f007947 */ /* 0x000fca000b800000 */
[----:B----4-:R1:W2:Y:S02]  /*16270*/  SHFL.IDX PT, R7, R0, RZ, 0x181f ;  /* 0x00181fff00077589 */ /* 0x0102a400000e0000 */
.L_x_1461:
[-C--:B------:R-:W-:Y:S01]  /*16280*/  HMMA.16816.F32 R8, R52, R20.reuse, RZ ;  /* 0x000000143408723c */ /* 0x080fe200000018ff */
[----:B------:R-:W3:Y:S01]  /*16290*/  LDL.64 R26, [R1+0xc0] ;  /* 0x0000c000011a7983 */ /* 0x000ee20000100a00 */
[----:B------:R-:W-:Y:S05]  /*162a0*/  BSSY B0, `(.L_x_1350) ;  /* 0x0000159000007945 */ /* 0x000fea0003800000 */
[----:B------:R-:W4:Y:S01]  /*162b0*/  LDL R30, [R1+0xa4] ;  /* 0x0000a400011e7983 */ /* 0x000f220000100800 */
[C---:B------:R-:W-:Y:S03]  /*162c0*/  HMMA.16816.F32 R12, R48.reuse, R20, RZ ;  /* 0x00000014300c723c */ /* 0x040fe600000018ff */
[----:B------:R-:W5:Y:S04]  /*162d0*/  LDL R24, [R1+0xe8] ;  /* 0x0000e80001187983 */ /* 0x000f680000100800 */
[----:B--2---:R-:W2:Y:S01]  /*162e0*/  LDL R29, [R1+0xf4] ;  /* 0x0000f400011d7983 */ /* 0x004ea20000100800 */
[-C--:B------:R-:W-:Y:S03]  /*162f0*/  HMMA.16816.F32 R16, R48, R22.reuse, RZ ;  /* 0x000000163010723c */ /* 0x080fe600000018ff */
[----:B------:R-:W2:Y:S04]  /*16300*/  LDL R25, [R1+0xf0] ;  /* 0x0000f00001197983 */ /* 0x000ea80000100800 */
[----:B------:R-:W2:Y:S01]  /*16310*/  LDL R42, [R1+0x78] ;  /* 0x00007800012a7983 */ /* 0x000ea20000100800 */
[C---:B------:R-:W-:Y:S03]  /*16320*/  HMMA.16816.F32 R20, R52.reuse, R22, RZ ;  /* 0x000000163414723c */ /* 0x040fe600000018ff */
[----:B------:R-:W1:Y:S08]  /*16330*/  SHFL.IDX PT, R3, R4, RZ, 0x181f ;  /* 0x00181fff04037589 */ /* 0x000e7000000e0000 */
[----:B------:R-:W1:Y:S08]  /*16340*/  SHFL.IDX PT, R40, R4, 0x1, 0x181f ;  /* 0x00381f0004287f89 */ /* 0x000e7000000e0000 */
[----:B------:R-:W1:Y:S08]  /*16350*/  SHFL.IDX PT, R28, R0, 0x1, 0x181f ;  /* 0x00381f00001c7f89 */ /* 0x000e7000000e0000 */
[----:B------:R-:W1:Y:S08]  /*16360*/  SHFL.IDX PT, R4, R4, 0x2, 0x181f ;  /* 0x00581f0004047f89 */ /* 0x000e7000000e0000 */
[----:B-1----:R-:W1:Y:S01]  /*16370*/  SHFL.IDX PT, R0, R0, 0x2, 0x181f ;  /* 0x00581f0000007f89 */ /* 0x002e6200000e0000 */
[C---:B---3--:R-:W-:Y:S02]  /*16380*/  SHF.L.U32 R212, R26.reuse, 0x1, RZ ;  /* 0x000000011ad47819 */ /* 0x048fe400000006ff */
[----:B------:R-:W-:Y:S02]  /*16390*/  SHF.L.U64.HI R214, R26, 0x1, R27 ;  /* 0x000000011ad67819 */ /* 0x000fe4000001021b */
[CC--:B------:R-:W-:Y:S02]  /*163a0*/  IADD3 R2, P0, R3.reuse, R212.reuse, RZ ;  /* 0x000000d403027210 */ /* 0x0c0fe40007f1e0ff */
[----:B----4-:R-:W-:Y:S02]  /*163b0*/  ISETP.GE.AND P4, PT, R30, c[0x0][0x1d4], PT ;  /* 0x000075001e007a0c */ /* 0x010fe40003f86270 */
[----:B------:R-:W-:Y:S02]  /*163c0*/  IADD3 R32, P1, R40, R212, RZ ;  /* 0x000000d428207210 */ /* 0x000fe40007f3e0ff */
[----:B-----5:R-:W-:Y:S02]  /*163d0*/  SHF.L.U32 R139, R24, 0x1, RZ ;  /* 0x00000001188b7819 */ /* 0x020fe400000006ff */
[-C--:B------:R-:W-:Y:S02]  /*163e0*/  IADD3.X R33, R28, R214.reuse, RZ, P1, !PT ;  /* 0x000000d61c217210 */ /* 0x080fe40000ffe4ff */
[----:B------:R-:W-:Y:S02]  /*163f0*/  IADD3 R34, P2, R3, R139, RZ ;  /* 0x0000008b03227210 */ /* 0x000fe40007f5e0ff */
[----:B------:R-:W-:Y:S02]  /*16400*/  IADD3.X R3, R7, R214, RZ, P0, !PT ;  /* 0x000000d607037210 */ /* 0x000fe400007fe4ff */
[----:B--2---:R-:W-:Y:S02]  /*16410*/  ISETP.GE.AND P3, PT, R29, c[0x0][0x1d4], PT ;  /* 0x000075001d007a0c */ /* 0x004fe40003f66270 */
[----:B------:R-:W-:Y:S02]  /*16420*/  SHF.L.U64.HI R213, R24, 0x1, R25 ;  /* 0x0000000118d57819 */ /* 0x000fe40000010219 */
[-C--:B------:R-:W-:Y:S01]  /*16430*/  HMMA.16816.F32 R24, R52, R36.reuse, RZ ;  /* 0x000000243418723c */ /* 0x080fe200000018ff */
[----:B------:R2:W-:Y:S01]  /*16440*/  LDGSTS.E.BYPASS.LTC128B.128 [R42], [R2.64], !P4 ;  /* 0x00000000022a7fae */ /* 0x0005e2000e101d46 */
[----:B------:R-:W-:Y:S02]  /*16450*/  IADD3.X R35, R7, R213, RZ, P2, !PT ;  /* 0x000000d507237210 */ /* 0x000fe400017fe4ff */
[----:B------:R-:W-:Y:S04]  /*16460*/  IADD3 R40, P0, R40, R139, RZ ;  /* 0x0000008b28287210 */ /* 0x000fe80007f1e0ff */
[----:B------:R-:W-:Y:S01]  /*16470*/  IADD3.X R41, R28, R213, RZ, P0, !PT ;  /* 0x000000d51c297210 */ /* 0x000fe200007fe4ff */
[----:B------:R3:W-:Y:S01]  /*16480*/  LDGSTS.E.BYPASS.LTC128B.128 [R42+0x1800], [R34.64], !P3 ;  /* 0x01800000222a7fae */ /* 0x0007e2000d901d46 */
[C---:B------:R-:W-:Y:S07]  /*16490*/  HMMA.16816.F32 R28, R48.reuse, R36, RZ ;  /* 0x00000024301c723c */ /* 0x040fee00000018ff */
[----:B------:R3:W-:Y:S08]  /*164a0*/  LDGSTS.E.BYPASS.LTC128B.128 [R42+0x800], [R32.64], !P4 ;  /* 0x00800000202a7fae */ /* 0x0007f0000e101d46 */
[----:B------:R4:W-:Y:S01]  /*164b0*/  LDGSTS.E.BYPASS.LTC128B.128 [R42+0x2000], [R40.64], !P3 ;  /* 0x02000000282a7fae */ /* 0x0009e2000d901d46 */
[----:B--2---:R-:W-:Y:S04]  /*164c0*/  IADD3 R2, P0, R4, R212, RZ ;  /* 0x000000d404027210 */ /* 0x004fe80007f1e0ff */
[----:B-1----:R-:W-:Y:S05]  /*164d0*/  IADD3.X R3, R0, R214, RZ, P0, !PT ;  /* 0x000000d600037210 */ /* 0x002fea00007fe4ff */
[----:B------:R1:W-:Y:S01]  /*164e0*/  LDGSTS.E.BYPASS.LTC128B.128 [R42+0x1000], [R2.64], !P4 ;  /* 0x01000000022a7fae */ /* 0x0003e2000e101d46 */
[-C--:B---3--:R-:W-:Y:S08]  /*164f0*/  HMMA.16816.F32 R32, R48, R38.reuse, RZ ;  /* 0x000000263020723c */ /* 0x088ff000000018ff */
[C---:B------:R-:W-:Y:S04]  /*16500*/  HMMA.16816.F32 R36, R52.reuse, R38, RZ ;  /* 0x000000263424723c */ /* 0x040fe800000018ff */
[----:B----4-:R-:W-:Y:S04]  /*16510*/  IADD3 R40, P0, R4, R139, RZ ;  /* 0x0000008b04287210 */ /* 0x010fe80007f1e0ff */
[----:B------:R-:W-:Y:S02]  /*16520*/  IADD3.X R41, R0, R213, RZ, P0, !PT ;  /* 0x000000d500297210 */ /* 0x000fe400007fe4ff */
[----:B------:R-:W2:Y:S04]  /*16530*/  LDL R0, [R1+0xb4] ;  /* 0x0000b40001007983 */ /* 0x000ea80000100800 */
[----:B------:R1:W-:Y:S08]  /*16540*/  LDGSTS.E.BYPASS.LTC128B.128 [R42+0x2800], [R40.64], !P3 ;  /* 0x02800000282a7fae */ /* 0x0003f0000d901d46 */
[----:B------:R-:W0:Y:S01]  /*16550*/  LDGDEPBAR ;  /* 0x00000000000079af */ /* 0x000e220000000000 */
[-C--:B-1----:R-:W-:Y:S08]  /*16560*/  HMMA.16816.F32 R40, R52, R140.reuse, RZ ;  /* 0x0000008c3428723c */ /* 0x082ff000000018ff */
        /* <DEDUP_REMOVED lines=37> */
[----:B------:R-:W1:Y:S07]  /*167c0*/  LDSM.16.M88.4 R204, [R221+0x1000] ;  /* 0x00100000ddcc783b */ /* 0x000e6e0000000200 */
[C---:B---3--:R-:W-:Y:S04]  /*167d0*/  HMMA.16816.F32 R12, R200.reuse, R196, R12 ;  /* 0x000000c4c80c723c */ /* 0x048fe8000000180c */
[----:B--2---:R-:W-:Y:S04]  /*167e0*/  ISETP.GT.AND P0, PT, R230, R0, PT ;  /* 0x00000000e600720c */ /* 0x004fe80003f04270 */
        /* <DEDUP_REMOVED lines=105> */
[----:B------:R1:W1:Y:S01]  /*16e80*/  MUFU.TANH R206, R20 ;  /* 0x0000001400ce7308 */ /* 0x0002620000002400 */
        /* <DEDUP_REMOVED lines=15> */
[----:B------:R-:W-:Y:S02]  /*16f80*/  FMUL.FTZ R33, R33, c[0x0][0x320] ;  /* 0x0000c80021217a20 */ /* 0x000fe40000410000 */
[----:B------:R-:W-:Y:S02]  /*16f90*/  FMUL.FTZ R34, R34, c[0x0][0x320] ;  /* 0x0000c80022227a20 */ /* 0x000fe40000410000 */
[----:B------:R-:W-:Y:S01]  /*16fa0*/  FMUL.FTZ R35, R35, c[0x0][0x320] ;  /* 0x0000c80023237a20 */ /* 0x000fe20000410000 */
[----:B------:R-:W-:Y:S01]  /*16fb0*/  HMMA.16816.F32 R52, R192, R14, R52 ;  /* 0x0000000ec034723c */ /* 0x000fe20000001834 */
[----:B------:R2:W2:Y:S03]  /*16fc0*/  MUFU.TANH R196, R27 ;  /* 0x0000001b00c47308 */ /* 0x0004a60000002400 */
[----:B-1----:R-:W-:Y:S02]  /*16fd0*/  FMUL.FTZ R20, R37, c[0x0][0x320] ;  /* 0x0000c80025147a20 */ /* 0x002fe40000410000 */
[----:B------:R-:W-:Y:S02]  /*16fe0*/  FMUL.FTZ R19, R40, c[0x0][0x320] ;  /* 0x0000c80028137a20 */ /* 0x000fe40000410000 */
[----:B------:R-:W-:Y:S03]  /*16ff0*/  FMUL.FTZ R18, R41, c[0x0][0x320] ;  /* 0x0000c80029127a20 */ /* 0x000fe60000410000 */
[----:B------:R1:W1:Y:S01]  /*17000*/  MUFU.TANH R207, R28 ;  /* 0x0000001c00cf7308 */ /* 0x0002620000002400 */
[----:B------:R-:W-:Y:S02]  /*17010*/  FMUL.FTZ R24, R24, c[0x0][0x320] ;  /* 0x0000c80018187a20 */ /* 0x000fe40000410000 */
[----:B-----5:R-:W-:Y:S02]  /*17020*/  FMUL.FTZ R26, R43, c[0x0][0x320] ;  /* 0x0000c8002b1a7a20 */ /* 0x020fe40000410000 */
[----:B------:R-:W-:Y:S02]  /*17030*/  FMUL.FTZ R25, R48, c[0x0][0x320] ;  /* 0x0000c80030197a20 */ /* 0x000fe40000410000 */
[----:B------:R-:W-:Y:S03]  /*17040*/  FMUL.FTZ R22, R49, c[0x0][0x320] ;  /* 0x0000c80031167a20 */ /* 0x000fe60000410000 */
[----:B------:R5:W3:Y:S03]  /*17050*/  MUFU.TANH R205, R29 ;  /* 0x0000001d00cd7308 */ /* 0x000ae60000002400 */
[----:B------:R-:W-:Y:S02]  /*17060*/  FMUL.FTZ R15, R52, c[0x0][0x320] ;  /* 0x0000c800340f7a20 */ /* 0x000fe40000410000 */
[----:B--2---:R-:W-:Y:S02]  /*17070*/  FMUL.FTZ R27, R36, c[0x0][0x320] ;  /* 0x0000c800241b7a20 */ /* 0x004fe40000410000 */
[----:B------:R-:W-:Y:S02]  /*17080*/  FMUL.FTZ R36, R46, c[0x0][0x320] ;  /* 0x0000c8002e247a20 */ /* 0x000fe40000410000 */
[----:B------:R-:W-:Y:S01]  /*17090*/  FMUL.FTZ R14, R53, c[0x0][0x320] ;  /* 0x0000c800350e7a20 */ /* 0x000fe20000410000 */
[----:B------:R2:W2:Y:S01]  /*170a0*/  MUFU.TANH R211, R30 ;  /* 0x0000001e00d37308 */ /* 0x0004a20000002400 */
[----:B------:R-:W-:Y:S02]  /*170b0*/  FMUL.FTZ R17, R54, c[0x0][0x320] ;  /* 0x0000c80036117a20 */ /* 0x000fe40000410000 */
[----:B------:R-:W-:Y:S02]  /*170c0*/  FMUL.FTZ R16, R55, c[0x0][0x320] ;  /* 0x0000c80037107a20 */ /* 0x000fe40000410000 */
[----:B-1----:R-:W-:Y:S05]  /*170d0*/  FMUL.FTZ R28, R42, c[0x0][0x320] ;  /* 0x0000c8002a1c7a20 */ /* 0x002fea0000410000 */
[----:B------:R1:W1:Y:S01]  /*170e0*/  MUFU.TANH R210, R31 ;  /* 0x0000001f00d27308 */ /* 0x0002620000002400 */
[----:B-----5:R-:W-:Y:S09]  /*170f0*/  FMUL.FTZ R29, R45, c[0x0][0x320] ;  /* 0x0000c8002d1d7a20 */ /* 0x020ff20000410000 */
[----:B------:R5:W3:Y:S01]  /*17100*/  MUFU.TANH R143, R32 ;  /* 0x00000020008f7308 */ /* 0x000ae20000002400 */
[----:B--2---:R-:W-:Y:S09]  /*17110*/  FMUL.FTZ R30, R44, c[0x0][0x320] ;  /* 0x0000c8002c1e7a20 */ /* 0x004ff20000410000 */
[----:B------:R2:W2:Y:S01]  /*17120*/  MUFU.TANH R140, R33 ;  /* 0x00000021008c7308 */ /* 0x0004a20000002400 */
[----:B-1----:R-:W-:Y:S09]  /*17130*/  FMUL.FTZ R31, R39, c[0x0][0x320] ;  /* 0x0000c800271f7a20 */ /* 0x002ff20000410000 */
        /* <DEDUP_REMOVED lines=44> */
[C---:B----4-:R-:W-:Y:S02]  /*17400*/  @!P1 IADD3 R3, P0, R0.reuse, R238, RZ ;  /* 0x000000ee00039210 */ /* 0x050fe40007f1e0ff */
[----:B------:R-:W2:Y:S02]  /*17410*/  S2R R238, SR_CTAID.Y ;  /* 0x0000000000ee7919 */ /* 0x000ea40000002600 */
[----:B-----5:R-:W-:Y:S01]  /*17420*/  @!P1 LEA.HI.X.SX32 R4, R0, R4, 0x1, P0 ;  /* 0x0000000400049211 */ /* 0x020fe200000f0eff */
[----:B------:R-:W-:Y:S01]  /*17430*/  IMAD.MOV R0, RZ, RZ, -R0 ;  /* 0x000000ffff007224 */ /* 0x000fe200078e0a00 */
[C---:B------:R-:W-:Y:S03]  /*17440*/  @!P1 LEA R8, P0, R3.reuse, c[0x0][0x2a0], 0x2 ;  /* 0x0000a80003089a11 */ /* 0x040fe600078010ff */
[----:B------:R-:W-:Y:S01]  /*17450*/  IMAD R7, R0, c[0x0][0x2b8], R2 ;  /* 0x0000ae0000077a24 */ /* 0x000fe200078e0202 */
[----:B------:R-:W-:Y:S03]  /*17460*/  @!P1 LEA.HI.X R9, R3, c[0x0][0x2a4], R4, 0x2, P0 ;  /* 0x0000a90003099a11 */ /* 0x000fe600000f1404 */
[C---:B------:R-:W-:Y:S01]  /*17470*/  IMAD.WIDE.U32 R2, R7.reuse, c[0x0][0x1e0], RZ ;  /* 0x0000780007027a25 */ /* 0x040fe200078e00ff */
[----:B------:R2:W-:Y:S01]  /*17480*/  STL [R1+0x7c], R7 ;  /* 0x00007c0701007387 */ /* 0x0005e20000100800 */
[----:B------:R-:W-:Y:S03]  /*17490*/  SHF.R.S32.HI R0, RZ, 0x1f, R7 ;  /* 0x0000001fff007819 */ /* 0x000fe60000011407 */
[----:B------:R-:W3:Y:S02]  /*174a0*/  @!P1 LDG.E R10, [R8.64] ;  /* 0x00000006080a9981 */ /* 0x000ee4000c1e1900 */
[----:B------:R-:W-:Y:S04]  /*174b0*/  IMAD R0, R0, c[0x0][0x1e0], RZ ;  /* 0x0000780000007a24 */ /* 0x000fe800078e02ff */
[----:B------:R-:W-:Y:S05]  /*174c0*/  IMAD R0, R7, c[0x0][0x1e4], R0 ;  /* 0x0000790007007a24 */ /* 0x000fea00078e0200 */
[----:B------:R-:W-:Y:S02]  /*174d0*/  IADD3 R3, R3, R0, RZ ;  /* 0x0000000003037210 */ /* 0x000fe40007ffe0ff */
[----:B--2---:R-:W-:Y:S01]  /*174e0*/  SHF.R.S32.HI R7, RZ, 0x1f, R238 ;  /* 0x0000001fff077819 */ /* 0x004fe200000114ee */
[----:B-1----:R-:W-:Y:S04]  /*174f0*/  IMAD.WIDE.U32 R238, R231, c[0x0][0x1e8], RZ ;  /* 0x00007a00e7ee7a25 */ /* 0x002fe800078e00ff */
        /* <DEDUP_REMOVED lines=9> */
[C---:B------:R-:W-:Y:S04]  /*17590*/  LEA R4, P0, R0.reuse, c[0x0][0x1c8], 0x1 ;  /* 0x0000720000047a11 */ /* 0x040fe800078008ff */
[----:B------:R-:W-:Y:S04]  /*175a0*/  IADD3.X R2, R7, R3, R2, P1, !PT ;  /* 0x0000000307027210 */ /* 0x000fe80000ffe402 */
[----:B------:R-:W-:Y:S01]  /*175b0*/  LEA.HI.X R0, R0, c[0x0][0x1cc], R2, 0x1, P0 ;  /* 0x0000730000007a11 */ /* 0x000fe200000f0c02 */
[----:B------:R-:W-:-:S05]  /*175c0*/  BRA.DIV ~URZ, `(.L_x_1352) ;  /* 0x0000a5c27f007947 */ /* 0x000fca000b800000 */
[----:B------:R2:W3:Y:S02]  /*175d0*/  SHFL.IDX PT, R7, R0, RZ, 0x181f ;  /* 0x00181fff00077589 */ /* 0x0004e400000e0000 */
.L_x_1462:
[----:B------:R-:W-:-:S05]  /*175e0*/  BRA.DIV ~URZ, `(.L_x_1353) ;  /* 0x0000a6227f007947 */ /* 0x000fca000b800000 */
[----:B------:R-:W4:Y:S04]  /*175f0*/  LDL R24, [R1+0xa4] ;  /* 0x0000a40001187983 */ /* 0x000f280000100800 */
[----:B------:R-:W5:Y:S04]  /*17600*/  LDL R23, [R1+0xf4] ;  /* 0x0000f40001177983 */ /* 0x000f680000100800 */
[----:B--2---:R-:W2:Y:S04]  /*17610*/  LDL R21, [R1+0x74] ;  /* 0x0000740001157983 */ /* 0x004ea80000100800 */
[----:B------:R-:W1:Y:S04]  /*17620*/  SHFL.IDX PT, R2, R4, RZ, 0x181f ;  /* 0x00181fff04027589 */ /* 0x000e6800000e0000 */
[----:B-1----:R-:W1:Y:S04]  /*17630*/  SHFL.IDX PT, R10, R4, 0x1, 0x181f ;  /* 0x00381f00040a7f89 */ /* 0x002e6800000e0000 */
[----:B------:R-:W3:Y:S04]  /*17640*/  SHFL.IDX PT, R11, R0, 0x1, 0x181f ;  /* 0x00381f00000b7f89 */ /* 0x000ee800000e0000 */
[----:B------:R-:W2:Y:S04]  /*17650*/  SHFL.IDX PT, R0, R0, 0x2, 0x181f ;  /* 0x00581f0000007f89 */ /* 0x000ea800000e0000 */
[----:B------:R-:W2:Y:S01]  /*17660*/  SHFL.IDX PT, R4, R4, 0x2, 0x181f ;  /* 0x00581f0004047f89 */ /* 0x000ea200000e0000 */
[CC--:B------:R-:W-:Y:S02]  /*17670*/  IADD3 R12, P0, R2.reuse, R212.reuse, RZ ;  /* 0x000000d4020c7210 */ /* 0x0c0fe40007f1e0ff */
[-C--:B------:R-:W-:Y:S02]  /*17680*/  IADD3 R8, P2, R2, R139.reuse, RZ ;  /* 0x0000008b02087210 */ /* 0x080fe40007f5e0ff */
[C---:B-1----:R-:W-:Y:S01]  /*17690*/  IADD3 R2, P1, R10.reuse, R212, RZ ;  /* 0x000000d40a027210 */ /* 0x042fe20007f3e0ff */
[C-C-:B---3--:R-:W-:Y:S01]  /*176a0*/  IMAD.X R13, R7.reuse, 0x1, R214.reuse, P0 ;  /* 0x00000001070d7824 */ /* 0x148fe200000e06d6 */
[----:B------:R-:W-:Y:S01]  /*176b0*/  IADD3 R10, P0, R10, R139, RZ ;  /* 0x0000008b0a0a7210 */ /* 0x000fe20007f1e0ff */
[--C-:B------:R-:W-:Y:S02]  /*176c0*/  IMAD.X R9, R7, 0x1, R213.reuse, P2 ;  /* 0x0000000107097824 */ /* 0x100fe400010e06d5 */
[C---:B------:R-:W-:Y:S02]  /*176d0*/  IMAD.X R3, R11.reuse, 0x1, R214, P1 ;  /* 0x000000010b037824 */ /* 0x040fe400008e06d6 */
[----:B------:R-:W-:Y:S01]  /*176e0*/  IMAD.X R11, R11, 0x1, R213, P0 ;  /* 0x000000010b0b7824 */ /* 0x000fe200000e06d5 */
[----:B----4-:R-:W-:Y:S02]  /*176f0*/  ISETP.GE.AND P4, PT, R24, c[0x0][0x1d4], PT ;  /* 0x0000750018007a0c */ /* 0x010fe40003f86270 */
[----:B-----5:R-:W-:Y:S11]  /*17700*/  ISETP.GE.AND P3, PT, R23, c[0x0][0x1d4], PT ;  /* 0x0000750017007a0c */ /* 0x020ff60003f66270 */
[----:B--2---:R1:W-:Y:S04]  /*17710*/  LDGSTS.E.BYPASS.LTC128B.128 [R21+0x5080], [R12.64], !P4 ;  /* 0x050800000c157fae */ /* 0x0043e8000e101d46 */
[----:B------:R1:W-:Y:S04]  /*17720*/  LDGSTS.E.BYPASS.LTC128B.128 [R21+0x6880], [R8.64], !P3 ;  /* 0x0688000008157fae */ /* 0x0003e8000d901d46 */
[----:B------:R1:W-:Y:S04]  /*17730*/  LDGSTS.E.BYPASS.LTC128B.128 [R21+0x5880], [R2.64], !P4 ;  /* 0x0588000002157fae */ /* 0x0003e8000e101d46 */
[----:B------:R1:W-:Y:S02]  /*17740*/  LDGSTS.E.BYPASS.LTC128B.128 [R21+0x7080], [R10.64], !P3 ;  /* 0x070800000a157fae */ /* 0x0003e4000d901d46 */
.L_x_1463:
[----:B-1----:R-:W2:Y:S01]  /*17750*/  LDL R11, [R1+0xa4] ;  /* 0x0000a400010b7983 */ /* 0x002ea20000100800 */
[C---:B------:R-:W-:Y:S02]  /*17760*/  IADD3 R8, P1, R4.reuse, R212, RZ ;  /* 0x000000d404087210 */ /* 0x040fe40007f3e0ff */
[----:B------:R-:W-:Y:S01]  /*17770*/  IADD3 R2, P0, R4, R139, RZ ;  /* 0x0000008b04027210 */ /* 0x000fe20007f1e0ff */
[----:B------:R-:W3:Y:S02]  /*17780*/  LDL R10, [R1+0xf4] ;  /* 0x0000f400010a7983 */ /* 0x000ee40000100800 */
[C---:B------:R-:W-:Y:S02]  /*17790*/  IMAD.X R9, R0.reuse, 0x1, R214, P1 ;  /* 0x0000000100097824 */ /* 0x040fe400008e06d6 */
[----:B------:R-:W4:Y:S01]  /*177a0*/  LDL R7, [R1+0x74] ;  /* 0x0000740001077983 */ /* 0x000f220000100800 */
[----:B------:R-:W-:Y:S01]  /*177b0*/  IMAD.X R3, R0, 0x1, R213, P0 ;  /* 0x0000000100037824 */ /* 0x000fe200000e06d5 */
[----:B--2---:R-:W-:Y:S02]  /*177c0*/  ISETP.GE.AND P3, PT, R11, c[0x0][0x1d4], PT ;  /* 0x000075000b007a0c */ /* 0x004fe40003f66270 */
[----:B---3--:R-:W-:Y:S11]  /*177d0*/  ISETP.GE.AND P2, PT, R10, c[0x0][0x1d4], PT ;  /* 0x000075000a007a0c */ /* 0x008ff60003f46270 */
[----:B------:R-:W-:Y:S01]  /*177e0*/  @!PT LDS RZ, [RZ] ;  /* 0x00000000fffff984 */ /* 0x000fe20000000800 */
[----:B------:R-:W-:Y:S01]  /*177f0*/  @!PT LDS RZ, [RZ] ;  /* 0x00000000fffff984 */ /* 0x000fe20000000800 */
[----:B------:R-:W-:Y:S01]  /*17800*/  @!PT LDS RZ, [RZ] ;  /* 0x00000000fffff984 */ /* 0x000fe20000000800 */
[----:B----4-:R1:W-:Y:S04]  /*17810*/  LDGSTS.E.BYPASS.LTC128B.128 [R7+0x6080], [R8.64], !P3 ;  /* 0x0608000008077fae */ /* 0x0103e8000d901d46 */
[----:B------:R1:W-:Y:S02]  /*17820*/  LDGSTS.E.BYPASS.LTC128B.128 [R7+0x7880], [R2.64], !P2 ;  /* 0x0788000002077fae */ /* 0x0003e4000d101d46 */
.L_x_1351:
[----:B--234-:R-:W-:Y:S05]  /*17830*/  BSYNC B0 ;  /* 0x0000000000007941 */ /* 0x01cfea0003800000 */
.L_x_1350:
[----:B------:R-:W2:Y:S01]  /*17840*/  LDL R10, [R1+0xe0] ;  /* 0x0000e000010a7983 */ /* 0x000ea20000100800 */
[----:B------:R-:W-:Y:S03]  /*17850*/  IMAD.MOV.U32 R4, RZ, RZ, 0x1 ;  /* 0x00000001ff047424 */ /* 0x000fe600078e00ff */
[----:B------:R-:W2:Y:S02]  /*17860*/  LDL R0, [R1+0x4] ;  /* 0x0000040001007983 */ /* 0x000ea40000100800 */
[----:B------:R-:W-:Y:S01]  /*17870*/  ISETP.NE.AND P0, PT, R4, c[0x0][0x2c4], PT ;  /* 0x0000b10004007a0c */ /* 0x000fe20003f05270 */
[----:B------:R-:W-:Y:S01]  /*17880*/  IMAD R4, R230, -0x30, RZ ;  /* 0xffffffd0e6047824 */ /* 0x000fe200078e02ff */
[----:B-1----:R-:W3:Y:S04]  /*17890*/  LDL R9, [R1+0xdc] ;  /* 0x0000dc0001097983 */ /* 0x002ee80000100800 */
[----:B------:R-:W3:Y:S04]  /*178a0*/  LDL R8, [R1+0xd8] ;  /* 0x0000d80001087983 */ /* 0x000ee80000100800 */
[----:B------:R-:W4:Y:S04]  /*178b0*/  LDL R7, [R1+0xcc] ;  /* 0x0000cc0001077983 */ /* 0x000f280000100800 */
[----:B------:R-:W5:Y:S04]  /*178c0*/  LDL R3, [R1+0xb0] ;  /* 0x0000b00001037983 */ /* 0x000f680000100800 */
[----:B------:R-:W5:Y:S04]  /*178d0*/  LDL R2, [R1+0x8c] ;  /* 0x00008c0001027983 */ /* 0x000f680000100800 */
[----:B------:R-:W0:Y:S01]  /*178e0*/  LDGDEPBAR ;  /* 0x00000000000079af */ /* 0x000e220000000000 */
[----:B--2---:R-:W-:Y:S05]  /*178f0*/  IMAD R0, R0, 0x80, R10 ;  /* 0x0000008000007824 */ /* 0x004fea00078e020a */
[----:B---3--:R-:W-:Y:S05]  /*17900*/  IADD3 R0, R8, R0, R9 ;  /* 0x0000000008007210 */ /* 0x008fea0007ffe009 */
[----:B----4-:R-:W-:Y:S01]  /*17910*/  IMAD.IADD R7, R7, 0x1, R0 ;  /* 0x0000000107077824 */ /* 0x010fe200078e0200 */
[----:B-----5:R-:W-:Y:S03]  /*17920*/  IADD3 R9, -R3, 0x1, R4 ;  /* 0x0000000103097810 */ /* 0x020fe60007ffe104 */
[----:B------:R-:W-:Y:S01]  /*17930*/  @P0 IMAD.HI.U32 R0, R7, c[0x0][0x2c8], RZ ;  /* 0x0000b20007000a27 */ /* 0x000fe200078e00ff */
[----:B------:R-:W-:Y:S03]  /*17940*/  IADD3 R9, -R2, R9, R5 ;  /* 0x0000000902097210 */ /* 0x000fe60007ffe105 */
[----:B------:R-:W-:Y:S01]  /*17950*/  IMAD.IADD R10, R4, 0x1, -R3 ;  /* 0x00000001040a7824 */ /* 0x000fe200078e0a03 */
[----:B------:R-:W-:Y:S02]  /*17960*/  LOP3.LUT R2, RZ, c[0x0][0x324], RZ, 0x33, !PT ;  /* 0x0000c900ff027a12 */ /* 0x000fe400078e33ff */
[----:B------:R-:W-:Y:S02]  /*17970*/  @P0 SHF.R.U32.HI R7, RZ, c[0x0][0x2cc], R0 ;  /* 0x0000b300ff070a19 */ /* 0x000fe40000011600 */
[----:B------:R-:W-:Y:S01]  /*17980*/  IADD3 R8, R9, c[0x0][0x328], RZ ;  /* 0x0000ca0009087a10 */ /* 0x000fe20007ffe0ff */
[----:B------:R-:W-:Y:S01]  /*17990*/  IMAD.IADD R9, R2, 0x1, R9 ;  /* 0x0000000102097824 */ /* 0x000fe200078e0209 */
[----:B------:R-:W-:-:S05]  /*179a0*/  BRA.DIV ~URZ, `(.L_x_1354) ;  /* 0x0000a6a27f007947 */ /* 0x000fca000b800000 */
[----:B------:R1:W2:Y:S02]  /*179b0*/  SHFL.IDX PT, R3, R7, RZ, 0x1c1f ;  /* 0x001c1fff07037589 */ /* 0x0002a400000e0000 */
.L_x_1464:
[----:B--2---:R-:W-:Y:S01]  /*179c0*/  IADD3 R2, R8, R3, RZ ;  /* 0x0000000308027210 */ /* 0x004fe20007ffe0ff */
[----:B------:R-:W-:Y:S05]  /*179d0*/  IMAD.MOV.U32 R0, RZ, RZ, 0x1 ;  /* 0x00000001ff007424 */ /* 0x000fea00078e00ff */
[----:B------:R-:W-:Y:S01]  /*179e0*/  ISETP.LE.AND P0, PT, R0, c[0x0][0x32c], PT ;  /* 0x0000cb0000007a0c */ /* 0x000fe20003f03270 */
[----:B------:R-:W-:Y:S11]  /*179f0*/  IMAD.IADD R0, R9, 0x1, R3 ;  /* 0x0000000109007824 */ /* 0x000ff600078e0203 */
[----:B------:R-:W-:Y:S01]  /*17a00*/  @!UPT UIADD3 URZ, URZ, URZ, URZ ;  /* 0x0000003f3f3ff290 */ /* 0x000fe2000fffe03f */
        /* <DEDUP_REMOVED lines=15> */
.L_x_1357:
[----:B------:R-:W-:Y:S04]  /*17b00*/  MOV R11, c[0x0][0x32c] ;  /* 0x0000cb00000b7a02 */ /* 0x000fe80000000f00 */
[----:B------:R-:W-:Y:S11]  /*17b10*/  ISETP.NE.AND P0, PT, R11, 0x1, PT ;  /* 0x000000010b00780c */ /* 0x000ff60003f05270 */
[----:B------:R-:W-:Y:S02]  /*17b20*/  @!UPT UIADD3 URZ, URZ, URZ, URZ ;  /* 0x0000003f3f3ff290 */ /* 0x000fe4000fffe03f */
[----:B------:R-:W-:Y:S05]  /*17b30*/  @P0 IMAD.HI.U32 R11, R3, c[0x0][0x330], RZ ;  /* 0x0000cc00030b0a27 */ /* 0x000fea00078e00ff */
[----:B------:R-:W-:Y:S02]  /*17b40*/  @P0 SHF.R.U32.HI R3, RZ, c[0x0][0x334], R11 ;  /* 0x0000cd00ff030a19 */ /* 0x000fe4000001160b */
.L_x_1358:
[----:B------:R-:W-:Y:S05]  /*17b50*/  BSYNC B0 ;  /* 0x0000000000007941 */ /* 0x000fea0003800000 */
.L_x_1356:
[----:B------:R-:W-:Y:S05]  /*17b60*/  IMAD R3, R3, c[0x0][0x32c], R10 ;  /* 0x0000cb0003037a24 */ /* 0x000fea00078e020a */
[----:B------:R-:W-:Y:S02]  /*17b70*/  IADD3 R11, R3, c[0x0][0x32c], RZ ;  /* 0x0000cb00030b7a10 */ /* 0x000fe40007ffe0ff */
[----:B------:R-:W-:Y:S02]  /*17b80*/  IMNMX R0, R0, R3, !PT ;  /* 0x0000000300007217 */ /* 0x000fe40007800200 */
[----:B------:R-:W-:Y:S02]  /*17b90*/  IMNMX R2, R2, R11, PT ;  /* 0x0000000b02027217 */ /* 0x000fe40003800200 */
.L_x_1355:
        /* <DEDUP_REMOVED lines=19> */
[----:B------:R-:W-:Y:S02]  /*17cd0*/  ISETP.GE.AND P2, PT, R4, 0x29, PT ;  /* 0x000000290400780c */ /* 0x000fe40003f46270 */
        /* <DEDUP_REMOVED lines=21> */
[----:B------:R-:W-:Y:S04]  /*17e30*/  ISETP.LT.OR P0, PT, R2, 0x1a, P0 ;  /* 0x0000001a0200780c */ /* 0x000fe80000701670 */
[----:B------:R-:W-:Y:S02]  /*17e40*/  FSEL R231, R20, -INF , !P0 ;  /* 0xff80000014e77808 */ /* 0x000fe40004000000 */
[----:B------:R-:W-:Y:S04]  /*17e50*/  ISETP.GT.AND P0, PT, R0, 0x20, !P4 ;  /* 0x000000200000780c */ /* 0x000fe80006704270 */
        /* <DEDUP_REMOVED lines=19> */
.L_x_1465:
        /* <DEDUP_REMOVED lines=20> */
.L_x_1362:
[----:B------:R-:W-:Y:S04]  /*180d0*/  MOV R4, c[0x0][0x32c] ;  /* 0x0000cb0000047a02 */ /* 0x000fe80000000f00 */
[----:B------:R-:W-:Y:S11]  /*180e0*/  ISETP.NE.AND P0, PT, R4, 0x1, PT ;  /* 0x000000010400780c */ /* 0x000ff60003f05270 */
[----:B------:R-:W-:Y:S02]  /*180f0*/  @!UPT UIADD3 URZ, URZ, URZ, URZ ;  /* 0x0000003f3f3ff290 */ /* 0x000fe4000fffe03f */
[----:B------:R-:W-:Y:S05]  /*18100*/  @P0 IMAD.HI.U32 R4, R3, c[0x0][0x330], RZ ;  /* 0x0000cc0003040a27 */ /* 0x000fea00078e00ff */
[----:B------:R-:W-:Y:S02]  /*18110*/  @P0 SHF.R.U32.HI R3, RZ, c[0x0][0x334], R4 ;  /* 0x0000cd00ff030a19 */ /* 0x000fe40000011604 */
.L_x_1363:
[----:B------:R-:W-:Y:S05]  /*18120*/  BSYNC B0 ;  /* 0x0000000000007941 */ /* 0x000fea0003800000 */
.L_x_1361:
[----:B------:R-:W-:Y:S05]  /*18130*/  IMAD R3, R3, c[0x0][0x32c], R10 ;  /* 0x0000cb0003037a24 */ /* 0x000fea00078e020a */
[----:B------:R-:W-:Y:S02]  /*18140*/  IADD3 R4, R3, c[0x0][0x32c], RZ ;  /* 0x0000cb0003047a10 */ /* 0x000fe40007ffe0ff */
[----:B------:R-:W-:Y:S02]  /*18150*/  IMNMX R0, R0, R3, !PT ;  /* 0x0000000300007217 */ /* 0x000fe40007800200 */
[----:B------:R-:W-:Y:S02]  /*18160*/  IMNMX R2, R2, R4, PT ;  /* 0x0000000402027217 */ /* 0x000fe40003800200 */
.L_x_1360:
[----:B------:R-:W-:Y:S04]  /*18170*/  LOP3.LUT P0, RZ, R229, 0x10, RZ, 0xc0, !PT ;  /* 0x00000010e5ff7812 */ /* 0x000fe8000780c0ff */
[----:B------:R-:W-:Y:S04]  /*18180*/  ISETP.GT.AND P0, PT, R0, 0x1, !P0 ;  /* 0x000000010000780c */ /* 0x000fe80004704270 */
[----:B------:R-:W-:Y:S04]  /*18190*/  ISETP.LT.OR P0, PT, R2, 0x2, P0 ;  /* 0x000000020200780c */ /* 0x000fe80000701670 */
[----:B------:R-:W-:Y:S02]  /*181a0*/  FSEL R15, R235, -INF , !P0 ;  /* 0xff800000eb0f7808 */ /* 0x000fe40004000000 */
[----:B------:R-:W-:Y:S04]  /*181b0*/  LOP3.LUT P0, RZ, R229, 0x8, RZ, 0xc0, !PT ;  /* 0x00000008e5ff7812 */ /* 0x000fe8000780c0ff */
[----:B------:R-:W-:Y:S04]  /*181c0*/  ISETP.GT.AND P0, PT, R0, 0x8, !P0 ;  /* 0x000000080000780c */ /* 0x000fe80004704270 */
[----:B------:R-:W-:Y:S04]  /*181d0*/  ISETP.LT.OR P0, PT, R2, 0x9, P0 ;  /* 0x000000090200780c */ /* 0x000fe80000701670 */
[----:B------:R-:W-:Y:S02]  /*181e0*/  FSEL R19, R209, -INF , !P0 ;  /* 0xff800000d1137808 */ /* 0x000fe40004000000 */
[C---:B------:R-:W-:Y:S04]  /*181f0*/  LOP3.LUT P0, RZ, R229.reuse, 0x4, RZ, 0xc0, !PT ;  /* 0x00000004e5ff7812 */ /* 0x040fe8000780c0ff */
[----:B------:R-:W-:Y:S04]  /*18200*/  ISETP.GT.AND P0, PT, R0, 0x9, !P0 ;  /* 0x000000090000780c */ /* 0x000fe80004704270 */
[----:B------:R-:W-:Y:S04]  /*18210*/  ISETP.LT.OR P0, PT, R2, 0xa, P0 ;  /* 0x0000000a0200780c */ /* 0x000fe80000701670 */
[----:B------:R-:W-:Y:S02]  /*18220*/  FSEL R20, R208, -INF , !P0 ;  /* 0xff800000d0147808 */ /* 0x000fe40004000000 */
[C---:B------:R-:W-:Y:S04]  /*18230*/  LOP3.LUT P0, RZ, R229.reuse, 0x2, RZ, 0xc0, !PT ;  /* 0x00000002e5ff7812 */ /* 0x040fe8000780c0ff */
[----:B------:R-:W-:Y:S04]  /*18240*/  ISETP.GT.AND P0, PT, R0, 0x10, !P0 ;  /* 0x000000100000780c */ /* 0x000fe80004704270 */
[----:B------:R-:W-:Y:S04]  /*18250*/  ISETP.LT.OR P0, PT, R2, 0x11, P0 ;  /* 0x000000110200780c */ /* 0x000fe80000701670 */
[----:B------:R-:W-:Y:S02]  /*18260*/  FSEL R201, R198, -INF , !P0 ;  /* 0xff800000c6c97808 */ /* 0x000fe40004000000 */
[----:B------:R-:W-:Y:S04]  /*18270*/  LOP3.LUT P0, RZ, R229, 0x1, RZ, 0xc0, !PT ;  /* 0x00000001e5ff7812 */ /* 0x000fe8000780c0ff */
        /* <DEDUP_REMOVED lines=27> */
.L_x_1466:
        /* <DEDUP_REMOVED lines=20> */
.L_x_1367:
[----:B------:R-:W-:Y:S04]  /*18570*/  MOV R4, c[0x0][0x32c] ;  /* 0x0000cb0000047a02 */ /* 0x000fe80000000f00 */
[----:B------:R-:W-:Y:S11]  /*18580*/  ISETP.NE.AND P0, PT, R4, 0x1, PT ;  /* 0x000000010400780c */ /* 0x000ff60003f05270 */
[----:B------:R-:W-:Y:S02]  /*18590*/  @!UPT UIADD3 URZ, URZ, URZ, URZ ;  /* 0x0000003f3f3ff290 */ /* 0x000fe4000fffe03f */
[----:B------:R-:W-:Y:S05]  /*185a0*/  @P0 IMAD.HI.U32 R4, R3, c[0x0][0x330], RZ ;  /* 0x0000cc0003040a27 */ /* 0x000fea00078e00ff */
[----:B------:R-:W-:Y:S02]  /*185b0*/  @P0 SHF.R.U32.HI R3, RZ, c[0x0][0x334], R4 ;  /* 0x0000cd00ff030a19 */ /* 0x000fe40000011604 */
.L_x_1368:
[----:B------:R-:W-:Y:S05]  /*185c0*/  BSYNC B0 ;  /* 0x0000000000007941 */ /* 0x000fea0003800000 */
.L_x_1366:
[----:B------:R-:W-:Y:S05]  /*185d0*/  IMAD R3, R3, c[0x0][0x32c], R10 ;  /* 0x0000cb0003037a24 */ /* 0x000fea00078e020a */
[----:B------:R-:W-:Y:S02]  /*185e0*/  IADD3 R4, R3, c[0x0][0x32c], RZ ;  /* 0x0000cb0003047a10 */ /* 0x000fe40007ffe0ff */
[----:B------:R-:W-:Y:S02]  /*185f0*/  IMNMX R0, R0, R3, !PT ;  /* 0x0000000300007217 */ /* 0x000fe40007800200 */
[----:B------:R-:W-:Y:S02]  /*18600*/  IMNMX R2, R2, R4, PT ;  /* 0x0000000402027217 */ /* 0x000fe40003800200 */
.L_x_1365:
        /* <DEDUP_REMOVED lines=44> */
.L_x_1467:
[----:B-1----:R-:W-:Y:S01]  /*188d0*/  IADD3 R2, R8, R3, RZ ;  /* 0x0000000308027210 */ /* 0x002fe20007ffe0ff */
[----:B------:R-:W-:Y:S05]  /*188e0*/  IMAD.MOV.U32 R0, RZ, RZ, 0x1 ;  /* 0x00000001ff007424 */ /* 0x000fea00078e00ff */
[----:B------:R-:W-:Y:S01]  /*188f0*/  ISETP.LE.AND P0, PT, R0, c[0x0][0x32c], PT ;  /* 0x0000cb0000007a0c */ /* 0x000fe20003f03270 */
[----:B------:R-:W-:Y:S11]  /*18900*/  IMAD.IADD R0, R9, 0x1, R3 ;  /* 0x0000000109007824 */ /* 0x000ff600078e0203 */
[----:B------:R-:W-:Y:S01]  /*18910*/  @!UPT UIADD3 URZ, URZ, URZ, URZ ;  /* 0x0000003f3f3ff290 */ /* 0x000fe2000fffe03f */
[----:B------:R-:W-:-:S05]  /*18920*/  @!P0 BRA `(.L_x_1370) ;  /* 0x0000018000008947 */ /* 0x000fca0003800000 */
[----:B------:R-:W5:Y:S01]  /*18930*/  LDL R4, [R1+0x8c] ;  /* 0x00008c0001047983 */ /* 0x000f620000100800 */
[----:B------:R-:W-:Y:S01]  /*18940*/  BSSY B0, `(.L_x_1371) ;  /* 0x0000012000007945 */ /* 0x000fe20003800000 */
[----:B-----5:R-:W-:Y:S04]  /*18950*/  IADD3 R3, -R4, R5, R3 ;  /* 0x0000000504037210 */ /* 0x020fe80007ffe103 */
        /* <DEDUP_REMOVED lines=11> */
.L_x_1372:
[----:B------:R-:W-:Y:S04]  /*18a10*/  MOV R4, c[0x0][0x32c] ;  /* 0x0000cb0000047a02 */ /* 0x000fe80000000f00 */
[----:B------:R-:W-:Y:S11]  /*18a20*/  ISETP.NE.AND P0, PT, R4, 0x1, PT ;  /* 0x000000010400780c */ /* 0x000ff60003f05270 */
[----:B------:R-:W-:Y:S02]  /*18a30*/  @!UPT UIADD3 URZ, URZ, URZ, URZ ;  /* 0x0000003f3f3ff290 */ /* 0x000fe4000fffe03f */
[----:B------:R-:W-:Y:S05]  /*18a40*/  @P0 IMAD.HI.U32 R4, R3, c[0x0][0x330], RZ ;  /* 0x0000cc0003040a27 */ /* 0x000fea00078e00ff */
[----:B------:R-:W-:Y:S02]  /*18a50*/  @P0 SHF.R.U32.HI R3, RZ, c[0x0][0x334], R4 ;  /* 0x0000cd00ff030a19 */ /* 0x000fe40000011604 */
.L_x_1373:
[----:B------:R-:W-:Y:S05]  /*18a60*/  BSYNC B0 ;  /* 0x0000000000007941 */ /* 0x000fea0003800000 */
.L_x_1371:
[----:B------:R-:W-:Y:S05]  /*18a70*/  IMAD R10, R3, c[0x0][0x32c], R10 ;  /* 0x0000cb00030a7a24 */ /* 0x000fea00078e020a */
[----:B------:R-:W-:Y:S02]  /*18a80*/  IADD3 R3, R10, c[0x0][0x32c], RZ ;  /* 0x0000cb000a037a10 */ /* 0x000fe40007ffe0ff */
[----:B------:R-:W-:Y:S02]  /*18a90*/  IMNMX R0, R0, R10, !PT ;  /* 0x0000000a00007217 */ /* 0x000fe40007800200 */
[----:B------:R-:W-:Y:S02]  /*18aa0*/  IMNMX R2, R2, R3, PT ;  /* 0x0000000302027217 */ /* 0x000fe40003800200 */
.L_x_1370:
[----:B------:R-:W-:Y:S02]  /*18ab0*/  ISETP.GT.AND P0, PT, R0, RZ, !P1 ;  /* 0x000000ff0000720c */ /* 0x000fe40004f04270 */
[----:B------:R-:W-:Y:S02]  /*18ac0*/  LOP3.LUT P1, RZ, R229, 0x1, RZ, 0xc0, !PT ;  /* 0x00000001e5ff7812 */ /* 0x000fe4000782c0ff */
[----:B------:R-:W-:Y:S02]  /*18ad0*/  ISETP.LT.OR P0, PT, R2, 0x1, P0 ;  /* 0x000000010200780c */ /* 0x000fe40000701670 */
[----:B------:R-:W-:Y:S02]  /*18ae0*/  FMNMX.FTZ R3, R13, R6, !PT ;  /* 0x000000060d037209 */ /* 0x000fe40007810000 */
[----:B------:R-:W-:Y:S02]  /*18af0*/  FSEL R8, R252, -INF , !P0 ;  /* 0xff800000fc087808 */ /* 0x000fe40004000000 */
[----:B------:R-:W-:Y:S02]  /*18b00*/  LOP3.LUT P0, RZ, R229, 0x10, RZ, 0xc0, !PT ;  /* 0x00000010e5ff7812 */ /* 0x000fe4000780c0ff */
[----:B------:R-:W-:Y:S02]  /*18b10*/  FMNMX.FTZ R4, R11, R137, !PT ;  /* 0x000000890b047209 */ /* 0x000fe40007810000 */
[----:B------:R-:W-:Y:S02]  /*18b20*/  ISETP.GT.AND P0, PT, R0, 0x1, !P0 ;  /* 0x000000010000780c */ /* 0x000fe40004704270 */
[----:B--234-:R-:W-:Y:S02]  /*18b30*/  FMNMX.FTZ R7, R21, R3, !PT ;  /* 0x0000000315077209 */ /* 0x01cfe40007810000 */
        /* <DEDUP_REMOVED lines=24> */
[C---:B------:R-:W-:Y:S02]  /*18cc0*/  ISETP.GT.AND P0, PT, R0.reuse, 0x11, !P1 ;  /* 0x000000110000780c */ /* 0x040fe40004f04270 */
[----:B------:R-:W-:Y:S02]  /*18cd0*/  ISETP.GT.AND P1, PT, R0, 0x28, !P2 ;  /* 0x000000280000780c */ /* 0x000fe40005724270 */
[C---:B------:R-:W-:Y:S02]  /*18ce0*/  ISETP.LT.OR P0, PT, R2.reuse, 0x12, P0 ;  /* 0x000000120200780c */ /* 0x040fe40000701670 */
[----:B------:R-:W-:Y:S02]  /*18cf0*/  ISETP.LT.OR P1, PT, R2, 0x29, P1 ;  /* 0x000000290200780c */ /* 0x000fe40000f21670 */
[----:B------:R-:W-:Y:S02]  /*18d00*/  FSEL R210, R210, -INF , !P0 ;  /* 0xff800000d2d27808 */ /* 0x000fe40004000000 */
[----:B------:R-:W-:Y:S02]  /*18d10*/  ISETP.GT.AND P0, PT, R0, 0x18, !P6 ;  /* 0x000000180000780c */ /* 0x000fe40007704270 */
[----:B------:R-:W-:Y:S02]  /*18d20*/  LOP3.LUT P6, RZ, R229, 0x20, RZ, 0xc0, !PT ;  /* 0x00000020e5ff7812 */ /* 0x000fe400078cc0ff */
[----:B------:R-:W-:Y:S02]  /*18d30*/  ISETP.LT.OR P0, PT, R2, 0x19, P0 ;  /* 0x000000190200780c */ /* 0x000fe40000701670 */
[----:B------:R-:W-:Y:S02]  /*18d40*/  FSEL R232, R34, -INF , !P1 ;  /* 0xff80000022e87808 */ /* 0x000fe40004800000 */
        /* <DEDUP_REMOVED lines=50> */
.L_x_1468:
[----:B--2---:R-:W-:Y:S01]  /*19070*/  FMNMX.FTZ R139, R4, R139, !PT ;  /* 0x0000008b048b7209 */ /* 0x004fe20007810000 */
[----:B------:R-:W-:-:S05]  /*19080*/  BRA.DIV ~URZ, `(.L_x_1375) ;  /* 0x000092427f007947 */ /* 0x000fca000b800000 */
[----:B------:R-:W-:Y:S04]  /*19090*/  SHFL.BFLY PT, R2, R140, 0x2, 0x1f ;  /* 0x0c401f008c027f89 */ /* 0x000fe800000e0000 */
[----:B------:R-:W-:Y:S04]  /*190a0*/  SHFL.BFLY PT, R3, R141, 0x2, 0x1f ;  /* 0x0c401f008d037f89 */ /* 0x000fe800000e0000 */
[----:B-1----:R-:W1:Y:S02]  /*190b0*/  SHFL.BFLY PT, R4, R0, 0x2, 0x1f ;  /* 0x0c401f0000047f89 */ /* 0x002e6400000e0000 */
[----:B-1----:R-:W-:Y:S02]  /*190c0*/  FMNMX.FTZ R4, R0, R4, !PT ;  /* 0x0000000400047209 */ /* 0x002fe40007810000 */
[----:B------:R-:W-:Y:S02]  /*190d0*/  FMNMX.FTZ R140, R140, R2, !PT ;  /* 0x000000028c8c7209 */ /* 0x000fe40007810000 */
[----:B------:R-:W1:Y:S01]  /*190e0*/  SHFL.BFLY PT, R2, R139, 0x1, 0x1f ;  /* 0x0c201f008b027f89 */ /* 0x000e6200000e0000 */
[----:B------:R-:W-:Y:S03]  /*190f0*/  FMNMX.FTZ R141, R141, R3, !PT ;  /* 0x000000038d8d7209 */ /* 0x000fe60007810000 */
[----:B------:R-:W2:Y:S04]  /*19100*/  SHFL.BFLY PT, R7, R140, 0x1, 0x1f ;  /* 0x0c201f008c077f89 */ /* 0x000ea800000e0000 */
[----:B------:R-:W3:Y:S04]  /*19110*/  SHFL.BFLY PT, R9, R141, 0x1, 0x1f ;  /* 0x0c201f008d097f89 */ /* 0x000ee800000e0000 */
[----:B------:R4:W4:Y:S01]  /*19120*/  SHFL.BFLY PT, R3, R4, 0x1, 0x1f ;  /* 0x0c201f0004037f89 */ /* 0x00092200000e0000 */
[----:B-1----:R-:W-:Y:S02]  /*19130*/  FMNMX.FTZ R139, R139, R2, !PT ;  /* 0x000000028b8b7209 */ /* 0x002fe40007810000 */
[----:B--2---:R-:W-:Y:S02]  /*19140*/  FMNMX.FTZ R140, R140, R7, !PT ;  /* 0x000000078c8c7209 */ /* 0x004fe40007810000 */
[----:B---3--:R-:W-:Y:S02]  /*19150*/  FMNMX.FTZ R141, R141, R9, !PT ;  /* 0x000000098d8d7209 */ /* 0x008fe40007810000 */
.L_x_1469:
[C---:B------:R-:W-:Y:S01]  /*19160*/  FMUL.FTZ R142, R139.reuse, c[0x0][0x2d0] ;  /* 0x0000b4008b8e7a20 */ /* 0x040fe20000410000 */
[----:B------:R-:W-:Y:S01]  /*19170*/  FSETP.NEU.FTZ.AND P0, PT, R139, -INF , PT ;  /* 0xff8000008b00780b */ /* 0x000fe20003f1d000 */
[C---:B------:R-:W-:Y:S01]  /*19180*/  FMUL.FTZ R200, R140.reuse, c[0x0][0x2d0] ;  /* 0x0000b4008cc87a20 */ /* 0x040fe20000410000 */
[----:B------:R-:W-:Y:S01]  /*19190*/  FSETP.NEU.FTZ.AND P1, PT, R140, -INF , PT ;  /* 0xff8000008c00780b */ /* 0x000fe20003f3d000 */
[----:B------:R-:W-:Y:S01]  /*191a0*/  FMUL.FTZ R143, R141, c[0x0][0x2d0] ;  /* 0x0000b4008d8f7a20 */ /* 0x000fe20000410000 */
[----:B------:R-:W-:Y:S01]  /*191b0*/  FSEL R142, R142, RZ, P0 ;  /* 0x000000ff8e8e7208 */ /* 0x000fe20000000000 */
[----:B------:R-:W-:Y:S01]  /*191c0*/  WARPSYNC 0xffffffff ;  /* 0xffffffff00007948 */ /* 0x000fe20003800000 */
[----:B------:R-:W-:Y:S02]  /*191d0*/  FSEL R200, R200, RZ, P1 ;  /* 0x000000ffc8c87208 */ /* 0x000fe40000800000 */
[----:B----4-:R-:W-:Y:S01]  /*191e0*/  FMNMX.FTZ R7, R3, R4, !PT ;  /* 0x0000000403077209 */ /* 0x010fe20007810000 */
[--C-:B------:R-:W-:Y:S02]  /*191f0*/  FFMA.FTZ R0, R13, c[0x0][0x2d0], -R142.reuse ;  /* 0x0000b4000d007a23 */ /* 0x100fe4000001088e */
[--C-:B------:R-:W-:Y:S02]  /*19200*/  FFMA.FTZ R2, R23, c[0x0][0x2d0], -R142.reuse ;  /* 0x0000b40017027a23 */ /* 0x100fe4000001088e */
[----:B------:R1:W-:Y:S10]  /*19210*/  MUFU.EX2 R241, R0 ;  /* 0x0000000000f17308 */ /* 0x0003f40000000800 */
[----:B------:R2:W-:Y:S01]  /*19220*/  MUFU.EX2 R29, R2 ;  /* 0x00000002001d7308 */ /* 0x0005e20000000800 */
[----:B-1----:R-:W-:Y:S09]  /*19230*/  FFMA.FTZ R0, R21, c[0x0][0x2d0], -R142 ;  /* 0x0000b40015007a23 */ /* 0x002ff2000001088e */
[----:B------:R1:W3:Y:S01]  /*19240*/  MUFU.EX2 R40, R0 ;  /* 0x0000000000287308 */ /* 0x0002e20000000800 */
[--C-:B--2---:R-:W-:Y:S09]  /*19250*/  FFMA.FTZ R2, R20, c[0x0][0x2d0], -R200.reuse ;  /* 0x0000b40014027a23 */ /* 0x104ff200000108c8 */
[----:B------:R-:W-:Y:S01]  /*19260*/  MUFU.EX2 R36, R2 ;  /* 0x0000000200247308 */ /* 0x000fe20000000800 */
[--C-:B-1----:R-:W-:Y:S09]  /*19270*/  FFMA.FTZ R0, R12, c[0x0][0x2d0], -R200.reuse ;  /* 0x0000b4000c007a23 */ /* 0x102ff200000108c8 */
[----:B------:R1:W-:Y:S02]  /*19280*/  MUFU.EX2 R240, R0 ;  /* 0x0000000000f07308 */ /* 0x0003e40000000800 */
[----:B-1----:R-:W-:Y:S01]  /*19290*/  FFMA.FTZ R0, R15, c[0x0][0x2d0], -R200 ;  /* 0x0000b4000f007a23 */ /* 0x002fe200000108c8 */
[----:B---3--:R-:W-:Y:S07]  /*192a0*/  F2FP.PACK_AB R192, R40, R241 ;  /* 0x000000f128c0723e */ /* 0x008fee00000000ff */
[----:B------:R1:W2:Y:S02]  /*192b0*/  MUFU.EX2 R39, R0 ;  /* 0x0000000000277308 */ /* 0x0002a40000000800 */
[----:B-1----:R-:W-:Y:S01]  /*192c0*/  FFMA.FTZ R0, R24, c[0x0][0x2d0], -R142 ;  /* 0x0000b40018007a23 */ /* 0x002fe2000001088e */
[----:B--2---:R-:W-:Y:S01]  /*192d0*/  F2FP.PACK_AB R193, R39, R240 ;  /* 0x000000f027c1723e */ /* 0x004fe200000000ff */
[----:B------:R-:W1:Y:S06]  /*192e0*/  LDSM.16.MT88.4 R24, [R217+0x2080] ;  /* 0x00208000d918783b */ /* 0x000e6c0000004200 */
[----:B------:R2:W3:Y:S02]  /*192f0*/  MUFU.EX2 R35, R0 ;  /* 0x0000000000237308 */ /* 0x0004e40000000800 */
[----:B--2---:R-:W-:Y:S01]  /*19300*/  FFMA.FTZ R0, R19, c[0x0][0x2d0], -R200 ;  /* 0x0000b40013007a23 */ /* 0x004fe200000108c8 */
[----:B---3--:R-:W-:Y:S07]  /*19310*/  F2FP.PACK_AB R194, R35, R29 ;  /* 0x0000001d23c2723e */ /* 0x008fee00000000ff */
[----:B------:R2:W3:Y:S02]  /*19320*/  MUFU.EX2 R28, R0 ;  /* 0x00000000001c7308 */ /* 0x0004e40000000800 */
[----:B--2---:R-:W-:Y:S02]  /*19330*/  FSEL R0, R139, RZ, P0 ;  /* 0x000000ff8b007208 */ /* 0x004fe40000000000 */
[----:B------:R-:W-:Y:S02]  /*19340*/  FSETP.NEU.FTZ.AND P0, PT, R141, -INF , PT ;  /* 0xff8000008d00780b */ /* 0x000fe40003f1d000 */
[----:B---3--:R-:W-:Y:S01]  /*19350*/  F2FP.PACK_AB R195, R36, R28 ;  /* 0x0000001c24c3723e */ /* 0x008fe200000000ff */
[----:B------:R-:W-:Y:S01]  /*19360*/  FADD.FTZ R0, -R0, R6 ;  /* 0x0000000600007221 */ /* 0x000fe20000010100 */
[----:B------:R-:W-:Y:S03]  /*19370*/  FSEL R143, R143, RZ, P0 ;  /* 0x000000ff8f8f7208 */ /* 0x000fe60000000000 */
[----:B------:R-:W-:Y:S02]  /*19380*/  FMUL.FTZ R0, R0, c[0x0][0x2d0] ;  /* 0x0000b40000007a20 */ /* 0x000fe40000410000 */
[--C-:B------:R-:W-:Y:S02]  /*19390*/  FFMA.FTZ R2, R11, c[0x0][0x2d0], -R143.reuse ;  /* 0x0000b4000b027a23 */ /* 0x100fe4000001088f */
[----:B------:R-:W2:Y:S10]  /*193a0*/  MUFU.EX2 R6, R0 ;  /* 0x0000000000067308 */ /* 0x000eb40000000800 */
[----:B------:R3:W-:Y:S01]  /*193b0*/  MUFU.EX2 R32, R2 ;  /* 0x0000000200207308 */ /* 0x0007e20000000800 */
[C---:B--2---:R-:W-:Y:S02]  /*193c0*/  FMUL.FTZ R20, R6.reuse, R156 ;  /* 0x0000009c06147220 */ /* 0x044fe40000410000 */
[C---:B------:R-:W-:Y:S02]  /*193d0*/  FMUL.FTZ R21, R6.reuse, R157 ;  /* 0x0000009d06157220 */ /* 0x040fe40000410000 */
[C---:B------:R-:W-:Y:S02]  /*193e0*/  FMUL.FTZ R52, R6.reuse, R144 ;  /* 0x0000009006347220 */ /* 0x040fe40000410000 */
[C---:B------:R-:W-:Y:S02]  /*193f0*/  FMUL.FTZ R53, R6.reuse, R145 ;  /* 0x0000009106357220 */ /* 0x040fe40000410000 */
[----:B------:R-:W-:Y:S02]  /*19400*/  FMUL.FTZ R56, R6, R56 ;  /* 0x0000003806387220 */ /* 0x000fe40000410000 */
[--C-:B---3--:R-:W-:Y:S02]  /*19410*/  FFMA.FTZ R2, R14, c[0x0][0x2d0], -R143.reuse ;  /* 0x0000b4000e027a23 */ /* 0x108fe4000001088f */
[C---:B------:R-:W-:Y:S02]  /*19420*/  FMUL.FTZ R57, R6.reuse, R57 ;  /* 0x0000003906397220 */ /* 0x040fe40000410000 */
[----:B------:R-:W2:Y:S01]  /*19430*/  MUFU.EX2 R31, R2 ;  /* 0x00000002001f7308 */ /* 0x000ea20000000800 */
        /* <DEDUP_REMOVED lines=12> */
[----:B--2---:R-:W-:Y:S01]  /*19500*/  F2FP.PACK_AB R196, R31, R32 ;  /* 0x000000201fc4723e */ /* 0x004fe200000000ff */
[--C-:B------:R-:W-:Y:S02]  /*19510*/  FFMA.FTZ R2, R16, c[0x0][0x2d0], -R143.reuse ;  /* 0x0000b40010027a23 */ /* 0x100fe4000001088f */
[C---:B------:R-:W-:Y:S02]  /*19520*/  FMUL.FTZ R116, R6.reuse, R116 ;  /* 0x0000007406747220 */ /* 0x040fe40000410000 */
[----:B------:R2:W-:Y:S01]  /*19530*/  MUFU.EX2 R33, R2 ;  /* 0x0000000200217308 */ /* 0x0005e20000000800 */
[C---:B------:R-:W-:Y:S02]  /*19540*/  FMUL.FTZ R117, R6.reuse, R117 ;  /* 0x0000007506757220 */ /* 0x040fe40000410000 */
[C---:B------:R-:W-:Y:S02]  /*19550*/  FMUL.FTZ R120, R6.reuse, R120 ;  /* 0x0000007806787220 */ /* 0x040fe40000410000 */
[C---:B------:R-:W-:Y:S02]  /*19560*/  FMUL.FTZ R121, R6.reuse, R121 ;  /* 0x0000007906797220 */ /* 0x040fe40000410000 */
[C---:B------:R-:W-:Y:S02]  /*19570*/  FMUL.FTZ R132, R6.reuse, R132 ;  /* 0x0000008406847220 */ /* 0x040fe40000410000 */
[----:B------:R-:W-:Y:S02]  /*19580*/  FMUL.FTZ R133, R6, R133 ;  /* 0x0000008506857220 */ /* 0x000fe40000410000 */
[--C-:B--2---:R-:W-:Y:S04]  /*19590*/  FFMA.FTZ R2, R18, c[0x0][0x2d0], -R143.reuse ;  /* 0x0000b40012027a23 */ /* 0x104fe8000001088f */
[----:B------:R2:W3:Y:S02]  /*195a0*/  MUFU.EX2 R37, R2 ;  /* 0x0000000200257308 */ /* 0x0004e40000000800 */
[----:B--2---:R-:W-:Y:S02]  /*195b0*/  FSEL R2, R140, RZ, P1 ;  /* 0x000000ff8c027208 */ /* 0x004fe40000800000 */
[----:B---3--:R-:W-:Y:S03]  /*195c0*/  F2FP.PACK_AB R198, R37, R33 ;  /* 0x0000002125c6723e */ /* 0x008fe600000000ff */
[----:B------:R-:W-:Y:S01]  /*195d0*/  FADD.FTZ R0, -R2, R136 ;  /* 0x0000008802007221 */ /* 0x000fe20000010100 */
[----:B------:R-:W-:Y:S01]  /*195e0*/  FSEL R2, R141, RZ, P0 ;  /* 0x000000ff8d027208 */ /* 0x000fe20000000000 */
[----:B------:R-:W-:Y:S01]  /*195f0*/  FFMA.FTZ R136, R214, c[0x0][0x2d0], -R200 ;  /* 0x0000b400d6887a23 */ /* 0x000fe200000108c8 */
[C---:B------:R-:W-:Y:S01]  /*19600*/  FSETP.NEU.FTZ.AND P0, PT, R7.reuse, -INF , PT ;  /* 0xff8000000700780b */ /* 0x040fe20003f1d000 */
[----:B------:R-:W-:Y:S02]  /*19610*/  FMUL.FTZ R0, R0, c[0x0][0x2d0] ;  /* 0x0000b40000007a20 */ /* 0x000fe40000410000 */
[----:B------:R2:W-:Y:S10]  /*19620*/  MUFU.EX2 R157, R136 ;  /* 0x00000088009d7308 */ /* 0x0005f40000000800 */
[----:B------:R3:W4:Y:S01]  /*19630*/  MUFU.EX2 R3, R0 ;  /* 0x0000000000037308 */ /* 0x0007220000000800 */
[----:B--2---:R-:W-:Y:S02]  /*19640*/  FFMA.FTZ R136, R238, c[0x0][0x2d0], -R143 ;  /* 0x0000b400ee887a23 */ /* 0x004fe4000001088f */
[----:B---3--:R-:W-:Y:S02]  /*19650*/  FADD.FTZ R0, -R2, R137 ;  /* 0x0000008902007221 */ /* 0x008fe40000010100 */
[----:B------:R-:W-:Y:S02]  /*19660*/  FMUL.FTZ R137, R7, c[0x0][0x2d0] ;  /* 0x0000b40007897a20 */ /* 0x000fe40000410000 */
[----:B------:R-:W-:Y:S02]  /*19670*/  FMUL.FTZ R0, R0, c[0x0][0x2d0] ;  /* 0x0000b40000007a20 */ /* 0x000fe40000410000 */
[----:B----4-:R-:W-:Y:S01]  /*19680*/  FMUL.FTZ R11, R3, R167 ;  /* 0x000000a7030b7220 */ /* 0x010fe20000410000 */
[----:B------:R-:W-:Y:S01]  /*19690*/  FSEL R137, R137, RZ, P0 ;  /* 0x000000ff89897208 */ /* 0x000fe20000000000 */
[----:B------:R2:W3:Y:S01]  /*196a0*/  MUFU.EX2 R2, R0 ;  /* 0x0000000000027308 */ /* 0x0004e20000000800 */
[C---:B------:R-:W-:Y:S02]  /*196b0*/  FMUL.FTZ R23, R3.reuse, R159 ;  /* 0x0000009f03177220 */ /* 0x040fe40000410000 */
[C---:B------:R-:W-:Y:S02]  /*196c0*/  FMUL.FTZ R54, R3.reuse, R146 ;  /* 0x0000009203367220 */ /* 0x040fe40000410000 */
[--C-:B------:R-:W-:Y:S02]  /*196d0*/  FFMA.FTZ R4, R10, c[0x0][0x2d0], -R137.reuse ;  /* 0x0000b4000a047a23 */ /* 0x100fe40000010889 */
[C---:B------:R-:W-:Y:S02]  /*196e0*/  FMUL.FTZ R10, R3.reuse, R166 ;  /* 0x000000a6030a7220 */ /* 0x040fe40000410000 */
[C---:B------:R-:W-:Y:S01]  /*196f0*/  FMUL.FTZ R55, R3.reuse, R147 ;  /* 0x0000009303377220 */ /* 0x040fe20000410000 */
[----:B------:R4:W-:Y:S01]  /*19700*/  MUFU.EX2 R30, R4 ;  /* 0x00000004001e7308 */ /* 0x0009e20000000800 */
[----:B------:R-:W-:Y:S01]  /*19710*/  LDSM.16.MT88.4 R144, [R219+0x2080] ;  /* 0x00208000db90783b */ /* 0x000fe20000004200 */
[C---:B------:R-:W-:Y:S02]  /*19720*/  FMUL.FTZ R58, R3.reuse, R58 ;  /* 0x0000003a033a7220 */ /* 0x040fe40000410000 */
[C---:B------:R-:W-:Y:S02]  /*19730*/  FMUL.FTZ R59, R3.reuse, R59 ;  /* 0x0000003b033b7220 */ /* 0x040fe40000410000 */
[C---:B------:R-:W-:Y:S02]  /*19740*/  FMUL.FTZ R70, R3.reuse, R70 ;  /* 0x0000004603467220 */ /* 0x040fe40000410000 */
[C---:B------:R-:W-:Y:S02]  /*19750*/  FMUL.FTZ R71, R3.reuse, R71 ;  /* 0x0000004703477220 */ /* 0x040fe40000410000 */
[C---:B------:R-:W-:Y:S02]  /*19760*/  FMUL.FTZ R74, R3.reuse, R74 ;  /* 0x0000004a034a7220 */ /* 0x040fe40000410000 */
[C---:B------:R-:W-:Y:S02]  /*19770*/  FMUL.FTZ R75, R3.reuse, R75 ;  /* 0x0000004b034b7220 */ /* 0x040fe40000410000 */
[--C-:B--2---:R-:W-:Y:S02]  /*19780*/  FFMA.FTZ R0, R8, c[0x0][0x2d0], -R137.reuse ;  /* 0x0000b40008007a23 */ /* 0x104fe40000010889 */
[----:B------:R-:W-:Y:S02]  /*19790*/  FMUL.FTZ R8, R6, R164 ;  /* 0x000000a406087220 */ /* 0x000fe40000410000 */
[----:B------:R2:W5:Y:S01]  /*197a0*/  MUFU.EX2 R9, R0 ;  /* 0x0000000000097308 */ /* 0x0005620000000800 */
[C---:B---3--:R-:W-:Y:S02]  /*197b0*/  FMUL.FTZ R12, R2.reuse, R168 ;  /* 0x000000a8020c7220 */ /* 0x048fe40000410000 */
[C---:B------:R-:W-:Y:S02]  /*197c0*/  FMUL.FTZ R13, R2.reuse, R169 ;  /* 0x000000a9020d7220 */ /* 0x040fe40000410000 */
[----:B------:R-:W-:Y:S01]  /*197d0*/  FMUL.FTZ R16, R2, R172 ;  /* 0x000000ac02107220 */ /* 0x000fe20000410000 */
[----:B------:R-:W-:Y:S01]  /*197e0*/  MOV R172, R39 ;  /* 0x0000002700ac7202 */ /* 0x000fe20000000f00 */
[--C-:B----4-:R-:W-:Y:S02]  /*197f0*/  FFMA.FTZ R4, R22, c[0x0][0x2d0], -R137.reuse ;  /* 0x0000b40016047a23 */ /* 0x110fe40000010889 */
[C---:B------:R-:W-:Y:S02]  /*19800*/  FMUL.FTZ R22, R3.reuse, R158 ;  /* 0x0000009e03167220 */ /* 0x040fe40000410000 */
[----:B------:R3:W-:Y:S01]  /*19810*/  MUFU.EX2 R38, R4 ;  /* 0x0000000400267308 */ /* 0x0007e20000000800 */
[----:B------:R-:W-:Y:S02]  /*19820*/  FMUL.FTZ R39, R3, R151 ;  /* 0x0000009703277220 */ /* 0x000fe40000410000 */
[C---:B------:R-:W-:Y:S02]  /*19830*/  FMUL.FTZ R44, R2.reuse, R184 ;  /* 0x000000b8022c7220 */ /* 0x040fe40000410000 */
[C---:B------:R-:W-:Y:S02]  /*19840*/  FMUL.FTZ R45, R2.reuse, R185 ;  /* 0x000000b9022d7220 */ /* 0x040fe40000410000 */
[C---:B------:R-:W-:Y:S02]  /*19850*/  FMUL.FTZ R48, R2.reuse, R188 ;  /* 0x000000bc02307220 */ /* 0x040fe40000410000 */
[C---:B------:R-:W-:Y:S02]  /*19860*/  FMUL.FTZ R49, R2.reuse, R189 ;  /* 0x000000bd02317220 */ /* 0x040fe40000410000 */
[----:B------:R-:W-:Y:S02]  /*19870*/  FMUL.FTZ R60, R2, R60 ;  /* 0x0000003c023c7220 */ /* 0x000fe40000410000 */
[--C-:B--2---:R-:W-:Y:S01]  /*19880*/  FFMA.FTZ R0, R17, c[0x0][0x2d0], -R137.reuse ;  /* 0x0000b40011007a23 */ /* 0x104fe20000010889 */
[----:B-----5:R-:W-:Y:S01]  /*19890*/  MOV R164, R9 ;  /* 0x0000000900a47202 */ /* 0x020fe20000000f00 */
[----:B------:R-:W-:Y:S02]  /*198a0*/  FMUL.FTZ R9, R6, R165 ;  /* 0x000000a506097220 */ /* 0x000fe40000410000 */
[----:B------:R2:W4:Y:S01]  /*198b0*/  MUFU.EX2 R34, R0 ;  /* 0x0000000000227308 */ /* 0x0005220000000800 */
[C---:B------:R-:W-:Y:S01]  /*198c0*/  FMUL.FTZ R86, R3.reuse, R86 ;  /* 0x0000005603567220 */ /* 0x040fe20000410000 */
[----:B------:R-:W-:Y:S01]  /*198d0*/  F2FP.PACK_AB R197, R30, R164 ;  /* 0x000000a41ec5723e */ /* 0x000fe200000000ff */
[----:B------:R-:W-:Y:S02]  /*198e0*/  FMUL.FTZ R87, R3, R87 ;  /* 0x0000005703577220 */ /* 0x000fe40000410000 */
[-C--:B-1----:R-:W-:Y:S05]  /*198f0*/  HMMA.16816.F32 R8, R192, R24.reuse, R8 ;  /* 0x00000018c008723c */ /* 0x082fea0000001808 */
[----:B---3--:R-:W-:Y:S02]  /*19900*/  FFMA.FTZ R4, R204, c[0x0][0x2d0], -R142 ;  /* 0x0000b400cc047a23 */ /* 0x008fe4000001088e */
[C---:B------:R-:W-:Y:S01]  /*19910*/  FMUL.FTZ R17, R2.reuse, R173 ;  /* 0x000000ad02117220 */ /* 0x040fe20000410000 */
[----:B------:R-:W-:Y:S01]  /*19920*/  MOV R173, R31 ;  /* 0x0000001f00ad7202 */ /* 0x000fe20000000f00 */
[C---:B------:R-:W-:Y:S03]  /*19930*/  FMUL.FTZ R61, R2.reuse, R61 ;  /* 0x0000003d023d7220 */ /* 0x040fe60000410000 */
[C---:B------:R-:W-:Y:S02]  /*19940*/  FMUL.FTZ R64, R2.reuse, R64 ;  /* 0x0000004002407220 */ /* 0x040fe40000410000 */
[C---:B------:R-:W-:Y:S02]  /*19950*/  FMUL.FTZ R65, R2.reuse, R65 ;  /* 0x0000004102417220 */ /* 0x040fe40000410000 */
[C---:B------:R-:W-:Y:S02]  /*19960*/  FMUL.FTZ R76, R2.reuse, R76 ;  /* 0x0000004c024c7220 */ /* 0x040fe40000410000 */
[C---:B------:R-:W-:Y:S01]  /*19970*/  FMUL.FTZ R77, R2.reuse, R77 ;  /* 0x0000004d024d7220 */ /* 0x040fe20000410000 */
[----:B--2---:R-:W-:Y:S01]  /*19980*/  FSEL R0, R7, RZ, P0 ;  /* 0x000000ff07007208 */ /* 0x004fe20000000000 */
[----:B------:R-:W-:Y:S01]  /*19990*/  FMUL.FTZ R80, R2, R80 ;  /* 0x0000005002507220 */ /* 0x000fe20000410000 */
[----:B----4-:R-:W-:Y:S01]  /*199a0*/  F2FP.PACK_AB R199, R38, R34 ;  /* 0x0000002226c7723e */ /* 0x010fe200000000ff */
[----:B------:R-:W-:Y:S02]  /*199b0*/  FMUL.FTZ R81, R2, R81 ;  /* 0x0000005102517220 */ /* 0x000fe40000410000 */
[----:B------:R-:W-:Y:S02]  /*199c0*/  FADD.FTZ R0, -R0, R138 ;  /* 0x0000008a00007221 */ /* 0x000fe40000010100 */
[----:B------:R1:W-:Y:S01]  /*199d0*/  MUFU.EX2 R138, R4 ;  /* 0x00000004008a7308 */ /* 0x0003e20000000800 */
[C---:B------:R-:W-:Y:S02]  /*199e0*/  FMUL.FTZ R90, R3.reuse, R90 ;  /* 0x0000005a035a7220 */ /* 0x040fe40000410000 */
[----:B------:R-:W-:Y:S02]  /*199f0*/  FMUL.FTZ R0, R0, c[0x0][0x2d0] ;  /* 0x0000b40000007a20 */ /* 0x000fe40000410000 */
        /* <DEDUP_REMOVED lines=8> */
[C---:B------:R-:W-:Y:S02]  /*19a80*/  FMUL.FTZ R106, R3.reuse, R106 ;  /* 0x0000006a036a7220 */ /* 0x040fe40000410000 */
[----:B------:R-:W-:Y:S02]  /*19a90*/  FMUL.FTZ R107, R3, R107 ;  /* 0x0000006b036b7220 */ /* 0x000fe40000410000 */
[C---:B------:R-:W-:Y:S02]  /*19aa0*/  FMUL.FTZ R108, R2.reuse, R108 ;  /* 0x0000006c026c7220 */ /* 0x040fe40000410000 */
[----:B-1----:R-:W-:Y:S02]  /*19ab0*/  FFMA.FTZ R4, R203, c[0x0][0x2d0], -R142 ;  /* 0x0000b400cb047a23 */ /* 0x002fe4000001088e */
[C---:B------:R-:W-:Y:S02]  /*19ac0*/  FMUL.FTZ R109, R2.reuse, R109 ;  /* 0x0000006d026d7220 */ /* 0x040fe40000410000 */
[C---:B------:R-:W-:Y:S02]  /*19ad0*/  FMUL.FTZ R112, R2.reuse, R112 ;  /* 0x0000007002707220 */ /* 0x040fe40000410000 */
[----:B------:R-:W-:Y:S02]  /*19ae0*/  FMUL.FTZ R113, R2, R113 ;  /* 0x0000007102717220 */ /* 0x000fe40000410000 */
[C---:B------:R-:W-:Y:S02]  /*19af0*/  FMUL.FTZ R118, R3.reuse, R118 ;  /* 0x0000007603767220 */ /* 0x040fe40000410000 */
[C---:B--2---:R-:W-:Y:S01]  /*19b00*/  FMUL.FTZ R15, R0.reuse, R171 ;  /* 0x000000ab000f7220 */ /* 0x044fe20000410000 */
[----:B------:R-:W-:Y:S01]  /*19b10*/  MOV R171, R40 ;  /* 0x0000002800ab7202 */ /* 0x000fe20000000f00 */
[C---:B------:R-:W-:Y:S01]  /*19b20*/  FMUL.FTZ R14, R0.reuse, R170 ;  /* 0x000000aa000e7220 */ /* 0x040fe20000410000 */
[----:B------:R-:W1:Y:S01]  /*19b30*/  LDSM.16.MT88.4 R40, [R218+0x2080] ;  /* 0x00208000da28783b */ /* 0x000e620000004200 */
[C---:B------:R-:W-:Y:S02]  /*19b40*/  FMUL.FTZ R46, R0.reuse, R186 ;  /* 0x000000ba002e7220 */ /* 0x040fe40000410000 */
[C---:B------:R-:W-:Y:S02]  /*19b50*/  FMUL.FTZ R47, R0.reuse, R187 ;  /* 0x000000bb002f7220 */ /* 0x040fe40000410000 */
[C---:B------:R-:W-:Y:S01]  /*19b60*/  FMUL.FTZ R51, R0.reuse, R191 ;  /* 0x000000bf00337220 */ /* 0x040fe20000410000 */
[C---:B------:R-:W-:Y:S02]  /*19b70*/  HMMA.16816.F32 R12, R196.reuse, R24, R12 ;  /* 0x00000018c40c723c */ /* 0x040fe4000000180c */
[----:B------:R-:W2:Y:S02]  /*19b80*/  LDL.LU R191, [R1+0xac] ;  /* 0x0000ac0001bf7983 */ /* 0x000ea40000300800 */
[C---:B------:R-:W-:Y:S01]  /*19b90*/  FMUL.FTZ R18, R0.reuse, R174 ;  /* 0x000000ae00127220 */ /* 0x040fe20000410000 */
[----:B------:R-:W-:Y:S01]  /*19ba0*/  MOV R174, R33 ;  /* 0x0000002100ae7202 */ /* 0x000fe20000000f00 */
[----:B------:R-:W-:Y:S01]  /*19bb0*/  FMUL.FTZ R19, R0, R175 ;  /* 0x000000af00137220 */ /* 0x000fe20000410000 */
[----:B------:R-:W-:Y:S01]  /*19bc0*/  LDSM.16.MT88.4 R184, [R218+0x3080] ;  /* 0x00308000dab8783b */ /* 0x000fe20000004200 */
[----:B------:R-:W-:Y:S01]  /*19bd0*/  FMUL.FTZ R24, R6, R160 ;  /* 0x000000a006187220 */ /* 0x000fe20000410000 */
[----:B------:R-:W-:Y:S03]  /*19be0*/  MOV R160, R32 ;  /* 0x0000002000a07202 */ /* 0x000fe60000000f00 */
[----:B------:R-:W-:Y:S01]  /*19bf0*/  FMUL.FTZ R32, R2, R180 ;  /* 0x000000b402207220 */ /* 0x000fe20000410000 */
[-C--:B------:R-:W-:Y:S01]  /*19c00*/  HMMA.16816.F32 R16, R196, R26.reuse, R16 ;  /* 0x0000001ac410723c */ /* 0x080fe20000001810 */
[----:B------:R3:W-:Y:S02]  /*19c10*/  MUFU.EX2 R180, R4 ;  /* 0x0000000400b47308 */ /* 0x0007e40000000800 */
[C---:B------:R-:W-:Y:S01]  /*19c20*/  FMUL.FTZ R119, R3.reuse, R119 ;  /* 0x0000007703777220 */ /* 0x040fe20000410000 */
[----:B------:R-:W-:Y:S01]  /*19c30*/  MOV R175, R34 ;  /* 0x0000002200af7202 */ /* 0x000fe20000000f00 */
[C---:B------:R-:W-:Y:S02]  /*19c40*/  FMUL.FTZ R122, R3.reuse, R122 ;  /* 0x0000007a037a7220 */ /* 0x040fe40000410000 */
[C---:B------:R-:W-:Y:S01]  /*19c50*/  FMUL.FTZ R123, R3.reuse, R123 ;  /* 0x0000007b037b7220 */ /* 0x040fe20000410000 */
[C---:B------:R-:W-:Y:S04]  /*19c60*/  HMMA.16816.F32 R20, R192.reuse, R26, R20 ;  /* 0x0000001ac014723c */ /* 0x040fe80000001814 */
[----:B------:R-:W-:Y:S01]  /*19c70*/  FMUL.FTZ R25, R6, R161 ;  /* 0x000000a106197220 */ /* 0x000fe20000410000 */
[----:B------:R-:W-:Y:S01]  /*19c80*/  MOV R161, R30 ;  /* 0x0000001e00a17202 */ /* 0x000fe20000000f00 */
[----:B------:R-:W-:Y:S01]  /*19c90*/  FMUL.FTZ R30, R0, R178 ;  /* 0x000000b2001e7220 */ /* 0x000fe20000410000 */
[----:B------:R-:W-:Y:S01]  /*19ca0*/  MOV R178, R37 ;  /* 0x0000002500b27202 */ /* 0x000fe20000000f00 */
[C---:B------:R-:W-:Y:S01]  /*19cb0*/  FMUL.FTZ R26, R3.reuse, R162 ;  /* 0x000000a2031a7220 */ /* 0x040fe20000410000 */
[----:B------:R-:W-:Y:S03]  /*19cc0*/  MOV R162, R29 ;  /* 0x0000001d00a27202 */ /* 0x000fe60000000f00 */
[C---:B------:R-:W-:Y:S01]  /*19cd0*/  FMUL.FTZ R27, R3.reuse, R163 ;  /* 0x000000a3031b7220 */ /* 0x040fe20000410000 */
[----:B------:R-:W-:Y:S01]  /*19ce0*/  MOV R163, R28 ;  /* 0x0000001c00a37202 */ /* 0x000fe20000000f00 */
[----:B------:R-:W-:Y:S01]  /*19cf0*/  FMUL.FTZ R37, R6, R149 ;  /* 0x0000009506257220 */ /* 0x000fe20000410000 */
[----:B------:R-:W-:Y:S01]  /*19d00*/  MOV R238, R178 ;  /* 0x000000b200ee7202 */ /* 0x000fe20000000f00 */
[----:B------:R-:W-:Y:S01]  /*19d10*/  FMUL.FTZ R29, R2, R177 ;  /* 0x000000b1021d7220 */ /* 0x000fe20000410000 */
[----:B------:R-:W-:Y:S01]  /*19d20*/  MOV R177, R36 ;  /* 0x0000002400b17202 */ /* 0x000fe20000000f00 */
[----:B------:R-:W-:Y:S01]  /*19d30*/  FMUL.FTZ R36, R6, R148 ;  /* 0x0000009406247220 */ /* 0x000fe20000410000 */
[-C--:B-1----:R-:W-:Y:S03]  /*19d40*/  HMMA.16816.F32 R24, R192, R40.reuse, R24 ;  /* 0x00000028c018723c */ /* 0x082fe60000001818 */
[----:B------:R-:W-:Y:S01]  /*19d50*/  FMUL.FTZ R31, R0, R179 ;  /* 0x000000b3001f7220 */ /* 0x000fe20000410000 */
[----:B------:R-:W-:Y:S01]  /*19d60*/  MOV R179, R38 ;  /* 0x0000002600b37202 */ /* 0x000fe20000000f00 */
[----:B------:R-:W-:Y:S02]  /*19d70*/  FMUL.FTZ R38, R3, R150 ;  /* 0x0000009603267220 */ /* 0x000fe40000410000 */
[----:B------:R-:W1:Y:S01]  /*19d80*/  LDSM.16.MT88.4 R148, [R220+0x2080] ;  /* 0x00208000dc94783b */ /* 0x000e620000004200 */
[C---:B------:R-:W-:Y:S01]  /*19d90*/  FMUL.FTZ R28, R2.reuse, R176 ;  /* 0x000000b0021c7220 */ /* 0x040fe20000410000 */
[----:B------:R-:W-:Y:S03]  /*19da0*/  MOV R176, R35 ;  /* 0x0000002300b07202 */ /* 0x000fe60000000f00 */
[--C-:B---3--:R-:W-:Y:S02]  /*19db0*/  FFMA.FTZ R4, R201, c[0x0][0x2d0], -R200.reuse ;  /* 0x0000b400c9047a23 */ /* 0x108fe400000108c8 */
[C---:B------:R-:W-:Y:S01]  /*19dc0*/  FMUL.FTZ R134, R3.reuse, R134 ;  /* 0x0000008603867220 */ /* 0x040fe20000410000 */
[C---:B------:R-:W-:Y:S01]  /*19dd0*/  HMMA.16816.F32 R28, R196.reuse, R40, R28 ;  /* 0x00000028c41c723c */ /* 0x040fe2000000181c */
[----:B------:R3:W-:Y:S03]  /*19de0*/  MUFU.EX2 R170, R4 ;  /* 0x0000000400aa7308 */ /* 0x0007e60000000800 */
[----:B------:R-:W-:Y:S01]  /*19df0*/  FMUL.FTZ R33, R2, R181 ;  /* 0x000000b502217220 */ /* 0x000fe20000410000 */
[----:B------:R-:W-:Y:S01]  /*19e00*/  MOV R181, R162 ;  /* 0x000000a200b57202 */ /* 0x000fe20000000f00 */
[C---:B------:R-:W-:Y:S01]  /*19e10*/  FMUL.FTZ R34, R0.reuse, R182 ;  /* 0x000000b600227220 */ /* 0x040fe20000410000 */
[----:B------:R-:W-:Y:S01]  /*19e20*/  MOV R162, R171 ;  /* 0x000000ab00a27202 */ /* 0x000fe20000000f00 */
[----:B------:R-:W-:Y:S01]  /*19e30*/  FMUL.FTZ R35, R0, R183 ;  /* 0x000000b700237220 */ /* 0x000fe20000410000 */
[----:B------:R-:W-:Y:S03]  /*19e40*/  MOV R182, R161 ;  /* 0x000000a100b67202 */ /* 0x000fe60000000f00 */
[C---:B------:R-:W-:Y:S01]  /*19e50*/  FMUL.FTZ R40, R6.reuse, R152 ;  /* 0x0000009806287220 */ /* 0x040fe20000410000 */
[----:B------:R-:W-:Y:S01]  /*19e60*/  MOV R161, R164 ;  /* 0x000000a400a17202 */ /* 0x000fe20000000f00 */
[----:B------:R-:W4:Y:S01]  /*19e70*/  LDL.LU R152, [R1+0x94] ;  /* 0x0000940001987983 */ /* 0x000f220000300800 */
[-C--:B------:R-:W-:Y:S03]  /*19e80*/  HMMA.16816.F32 R32, R196, R42.reuse, R32 ;  /* 0x0000002ac420723c */ /* 0x080fe60000001820 */
[----:B------:R-:W-:Y:S01]  /*19e90*/  FMUL.FTZ R41, R6, R153 ;  /* 0x0000009906297220 */ /* 0x000fe20000410000 */
[----:B------:R-:W-:Y:S01]  /*19ea0*/  MOV R189, R162 ;  /* 0x000000a200bd7202 */ /* 0x000fe20000000f00 */
[----:B------:R-:W5:Y:S01]  /*19eb0*/  LDL.LU R153, [R1+0x90] ;  /* 0x0000900001997983 */ /* 0x000f620000300800 */
[C---:B------:R-:W-:Y:S01]  /*19ec0*/  FMUL.FTZ R135, R3.reuse, R135 ;  /* 0x0000008703877220 */ /* 0x040fe20000410000 */
[----:B------:R-:W-:Y:S01]  /*19ed0*/  MOV R183, R173 ;  /* 0x000000ad00b77202 */ /* 0x000fe20000000f00 */
[C---:B------:R-:W-:Y:S04]  /*19ee0*/  HMMA.16816.F32 R36, R192.reuse, R42, R36 ;  /* 0x0000002ac024723c */ /* 0x040fe80000001824 */
[----:B---3--:R-:W-:Y:S02]  /*19ef0*/  FFMA.FTZ R4, R202, c[0x0][0x2d0], -R200 ;  /* 0x0000b400ca047a23 */ /* 0x008fe400000108c8 */
[C---:B------:R-:W-:Y:S01]  /*19f00*/  FMUL.FTZ R50, R0.reuse, R190 ;  /* 0x000000be00327220 */ /* 0x040fe20000410000 */
[----:B------:R-:W-:Y:S01]  /*19f10*/  MOV R190, R161 ;  /* 0x000000a100be7202 */ /* 0x000fe20000000f00 */
[C---:B------:R-:W-:Y:S01]  /*19f20*/  FMUL.FTZ R42, R3.reuse, R154 ;  /* 0x0000009a032a7220 */ /* 0x040fe20000410000 */
[----:B------:R3:W-:Y:S03]  /*19f30*/  MUFU.EX2 R165, R4 ;  /* 0x0000000400a57308 */ /* 0x0007e60000000800 */
[----:B------:R-:W-:Y:S02]  /*19f40*/  FMUL.FTZ R43, R3, R155 ;  /* 0x0000009b032b7220 */ /* 0x000fe40000410000 */
[C---:B------:R-:W-:Y:S02]  /*19f50*/  FMUL.FTZ R62, R0.reuse, R62 ;  /* 0x0000003e003e7220 */ /* 0x040fe40000410000 */
[C---:B------:R-:W-:Y:S02]  /*19f60*/  FMUL.FTZ R63, R0.reuse, R63 ;  /* 0x0000003f003f7220 */ /* 0x040fe40000410000 */
[C---:B------:R-:W-:Y:S01]  /*19f70*/  FMUL.FTZ R66, R0.reuse, R66 ;  /* 0x0000004200427220 */ /* 0x040fe20000410000 */
[-C--:B-1----:R-:W-:Y:S01]  /*19f80*/  HMMA.16816.F32 R40, R192, R148.reuse, R40 ;  /* 0x00000094c028723c */ /* 0x082fe20000001828 */
[----:B------:R-:W-:Y:S02]  /*19f90*/  MUFU.EX2 R202, R136 ;  /* 0x0000008800ca7308 */ /* 0x000fe40000000800 */
[C---:B------:R-:W-:Y:S02]  /*19fa0*/  FMUL.FTZ R67, R0.reuse, R67 ;  /* 0x0000004300437220 */ /* 0x040fe40000410000 */
[C---:B------:R-:W-:Y:S02]  /*19fb0*/  FMUL.FTZ R78, R0.reuse, R78 ;  /* 0x0000004e004e7220 */ /* 0x040fe40000410000 */
[C---:B------:R-:W-:Y:S01]  /*19fc0*/  FMUL.FTZ R79, R0.reuse, R79 ;  /* 0x0000004f004f7220 */ /* 0x040fe20000410000 */
[C---:B------:R-:W-:Y:S04]  /*19fd0*/  HMMA.16816.F32 R44, R196.reuse, R148, R44 ;  /* 0x00000094c42c723c */ /* 0x040fe8000000182c */
[----:B------:R-:W-:Y:S02]  /*19fe0*/  FMUL.FTZ R82, R0, R82 ;  /* 0x0000005200527220 */ /* 0x000fe40000410000 */
[--C-:B---3--:R-:W-:Y:S02]  /*19ff0*/  FFMA.FTZ R4, R212, c[0x0][0x2d0], -R142.reuse ;  /* 0x0000b400d4047a23 */ /* 0x108fe4000001088e */
[-C--:B------:R-:W-:Y:S02]  /*1a000*/  HMMA.16816.F32 R48, R196, R150.reuse, R48 ;  /* 0x00000096c430723c */ /* 0x080fe40000001830 */
[----:B------:R1:W3:Y:S02]  /*1a010*/  MUFU.EX2 R156, R4 ;  /* 0x00000004009c7308 */ /* 0x0002e40000000800 */
[C---:B------:R-:W-:Y:S02]  /*1a020*/  FMUL.FTZ R83, R0.reuse, R83 ;  /* 0x0000005300537220 */ /* 0x040fe40000410000 */
[C---:B------:R-:W-:Y:S02]  /*1a030*/  FMUL.FTZ R94, R0.reuse, R94 ;  /* 0x0000005e005e7220 */ /* 0x040fe40000410000 */
[C---:B------:R-:W-:Y:S01]  /*1a040*/  HMMA.16816.F32 R52, R192.reuse, R150, R52 ;  /* 0x00000096c034723c */ /* 0x040fe20000001834 */
[----:B------:R-:W-:Y:S03]  /*1a050*/  LDSM.16.MT88.4 R148, [R217+0x2880] ;  /* 0x00288000d994783b */ /* 0x000fe60000004200 */
[C---:B------:R-:W-:Y:S02]  /*1a060*/  FMUL.FTZ R95, R0.reuse, R95 ;  /* 0x0000005f005f7220 */ /* 0x040fe40000410000 */
[C---:B------:R-:W-:Y:S02]  /*1a070*/  FMUL.FTZ R98, R0.reuse, R98 ;  /* 0x0000006200627220 */ /* 0x040fe40000410000 */
[-C--:B------:R-:W-:Y:S04]  /*1a080*/  HMMA.16816.F32 R56, R192, R144.reuse, R56 ;  /* 0x00000090c038723c */ /* 0x080fe80000001838 */
[C---:B------:R-:W-:Y:S02]  /*1a090*/  FMUL.FTZ R99, R0.reuse, R99 ;  /* 0x0000006300637220 */ /* 0x040fe40000410000 */
[C---:B------:R-:W-:Y:S02]  /*1a0a0*/  FMUL.FTZ R110, R0.reuse, R110 ;  /* 0x0000006e006e7220 */ /* 0x040fe40000410000 */
        /* <DEDUP_REMOVED lines=8> */
[----:B------:R-:W1:Y:S03]  /*1a130*/  LDSM.16.MT88.4 R144, [R217+0x3880] ;  /* 0x00388000d990783b */ /* 0x000e660000004200 */
[--C-:B------:R-:W-:Y:S02]  /*1a140*/  FFMA.FTZ R169, R249, c[0x0][0x2d0], -R142.reuse ;  /* 0x0000b400f9a97a23 */ /* 0x100fe4000001088e */
[--C-:B------:R-:W-:Y:S02]  /*1a150*/  FFMA.FTZ R168, R248, c[0x0][0x2d0], -R142.reuse ;  /* 0x0000b400f8a87a23 */ /* 0x100fe4000001088e */
[--C-:B------:R-:W-:Y:S01]  /*1a160*/  FFMA.FTZ R167, R250, c[0x0][0x2d0], -R142.reuse ;  /* 0x0000b400faa77a23 */ /* 0x100fe2000001088e */
[----:B------:R-:W-:Y:S01]  /*1a170*/  MOV R250, R157 ;  /* 0x0000009d00fa7202 */ /* 0x000fe20000000f00 */
[----:B------:R-:W-:Y:S02]  /*1a180*/  MUFU.EX2 R204, R169 ;  /* 0x000000a900cc7308 */ /* 0x000fe40000000800 */
[----:B------:R-:W-:Y:S01]  /*1a190*/  FFMA.FTZ R142, R246, c[0x0][0x2d0], -R142 ;  /* 0x0000b400f68e7a23 */ /* 0x000fe2000001088e */
[----:B---3--:R-:W-:Y:S01]  /*1a1a0*/  MOV R246, R156 ;  /* 0x0000009c00f67202 */ /* 0x008fe20000000f00 */
[--C-:B------:R-:W-:Y:S01]  /*1a1b0*/  FFMA.FTZ R164, R243, c[0x0][0x2d0], -R200.reuse ;  /* 0x0000b400f3a47a23 */ /* 0x100fe200000108c8 */
[----:B------:R-:W-:Y:S01]  /*1a1c0*/  MOV R243, R170 ;  /* 0x000000aa00f37202 */ /* 0x000fe20000000f00 */
[--C-:B------:R-:W-:Y:S01]  /*1a1d0*/  FFMA.FTZ R170, R235, c[0x0][0x2d0], -R137.reuse ;  /* 0x0000b400ebaa7a23 */ /* 0x100fe20000010889 */
[----:B------:R-:W-:Y:S01]  /*1a1e0*/  MOV R235, R175 ;  /* 0x000000af00eb7202 */ /* 0x000fe20000000f00 */
[--C-:B-1----:R-:W-:Y:S02]  /*1a1f0*/  FFMA.FTZ R4, R213, c[0x0][0x2d0], -R200.reuse ;  /* 0x0000b400d5047a23 */ /* 0x102fe400000108c8 */
[----:B------:R-:W-:Y:S01]  /*1a200*/  FFMA.FTZ R171, R234, c[0x0][0x2d0], -R137 ;  /* 0x0000b400eaab7a23 */ /* 0x000fe20000010889 */
[----:B------:R-:W-:Y:S01]  /*1a210*/  MOV R234, R174 ;  /* 0x000000ae00ea7202 */ /* 0x000fe20000000f00 */
[----:B------:R1:W3:Y:S01]  /*1a220*/  MUFU.EX2 R159, R4 ;  /* 0x00000004009f7308 */ /* 0x0002e20000000800 */
[C---:B------:R-:W-:Y:S02]  /*1a230*/  FMUL.FTZ R124, R2.reuse, R124 ;  /* 0x0000007c027c7220 */ /* 0x040fe40000410000 */
[----:B------:R-:W-:Y:S02]  /*1a240*/  FMUL.FTZ R125, R2, R125 ;  /* 0x0000007d027d7220 */ /* 0x000fe40000410000 */
[C---:B------:R-:W-:Y:S02]  /*1a250*/  FMUL.FTZ R126, R0.reuse, R126 ;  /* 0x0000007e007e7220 */ /* 0x040fe40000410000 */
[----:B------:R-:W-:Y:S02]  /*1a260*/  FMUL.FTZ R127, R0, R127 ;  /* 0x0000007f007f7220 */ /* 0x000fe40000410000 */
[C---:B------:R-:W-:Y:S02]  /*1a270*/  FMUL.FTZ R128, R2.reuse, R128 ;  /* 0x0000008002807220 */ /* 0x040fe40000410000 */
[----:B------:R-:W-:Y:S02]  /*1a280*/  FMUL.FTZ R129, R2, R129 ;  /* 0x0000008102817220 */ /* 0x000fe40000410000 */
[C---:B------:R-:W-:Y:S02]  /*1a290*/  FMUL.FTZ R130, R0.reuse, R130 ;  /* 0x0000008200827220 */ /* 0x040fe40000410000 */
[----:B------:R-:W-:Y:S01]  /*1a2a0*/  FMUL.FTZ R131, R0, R131 ;  /* 0x0000008300837220 */ /* 0x000fe20000410000 */
[-C--:B------:R-:W-:Y:S03]  /*1a2b0*/  HMMA.16816.F32 R72, R192, R144.reuse, R72 ;  /* 0x00000090c048723c */ /* 0x080fe60000001848 */
[--C-:B-1----:R-:W-:Y:S01]  /*1a2c0*/  FFMA.FTZ R4, R209, c[0x0][0x2d0], -R143.reuse ;  /* 0x0000b400d1047a23 */ /* 0x102fe2000001088f */
[----:B---3--:R-:W-:Y:S01]  /*1a2d0*/  MOV R248, R159 ;  /* 0x0000009f00f87202 */ /* 0x008fe20000000f00 */
[----:B------:R-:W-:Y:S03]  /*1a2e0*/  MUFU.EX2 R209, R167 ;  /* 0x000000a700d17308 */ /* 0x000fe60000000800 */
[C---:B------:R-:W-:Y:S08]  /*1a2f0*/  HMMA.16816.F32 R76, R196.reuse, R144, R76 ;  /* 0x00000090c44c723c */ /* 0x040ff0000000184c */
[-C--:B------:R-:W-:Y:S01]  /*1a300*/  HMMA.16816.F32 R80, R196, R146.reuse, R80 ;  /* 0x00000092c450723c */ /* 0x080fe20000001850 */
[----:B------:R1:W-:Y:S07]  /*1a310*/  MUFU.EX2 R247, R4 ;  /* 0x0000000400f77308 */ /* 0x0003ee0000000800 */
[C---:B------:R-:W-:Y:S01]  /*1a320*/  HMMA.16816.F32 R84, R192.reuse, R146, R84 ;  /* 0x00000092c054723c */ /* 0x040fe20000001854 */
[----:B------:R-:W3:Y:S03]  /*1a330*/  LDSM.16.MT88.4 R144, [R218+0x3880] ;  /* 0x00388000da90783b */ /* 0x000ee60000004200 */
[--C-:B-1----:R-:W-:Y:S02]  /*1a340*/  FFMA.FTZ R4, R208, c[0x0][0x2d0], -R143.reuse ;  /* 0x0000b400d0047a23 */ /* 0x102fe4000001088f */
[----:B------:R-:W-:Y:S10]  /*1a350*/  MUFU.EX2 R208, R164 ;  /* 0x000000a400d07308 */ /* 0x000ff40000000800 */
[----:B------:R1:W-:Y:S01]  /*1a360*/  MUFU.EX2 R251, R4 ;  /* 0x0000000400fb7308 */ /* 0x0003e20000000800 */
[-C--:B---3--:R-:W-:Y:S08]  /*1a370*/  HMMA.16816.F32 R88, R192, R144.reuse, R88 ;  /* 0x00000090c058723c */ /* 0x088ff00000001858 */
[C---:B------:R-:W-:Y:S04]  /*1a380*/  HMMA.16816.F32 R92, R196.reuse, R144, R92 ;  /* 0x00000090c45c723c */ /* 0x040fe8000000185c */
[--C-:B-1----:R-:W-:Y:S04]  /*1a390*/  FFMA.FTZ R4, R207, c[0x0][0x2d0], -R143.reuse ;  /* 0x0000b400cf047a23 */ /* 0x102fe8000001088f */
[-C--:B------:R-:W-:Y:S01]  /*1a3a0*/  HMMA.16816.F32 R96, R196, R146.reuse, R96 ;  /* 0x00000092c460723c */ /* 0x080fe20000001860 */
[----:B------:R1:W-:Y:S07]  /*1a3b0*/  MUFU.EX2 R252, R4 ;  /* 0x0000000400fc7308 */ /* 0x0003ee0000000800 */
[C---:B------:R-:W-:Y:S01]  /*1a3c0*/  HMMA.16816.F32 R100, R192.reuse, R146, R100 ;  /* 0x00000092c064723c */ /* 0x040fe20000001864 */
[----:B------:R-:W3:Y:S03]  /*1a3d0*/  LDSM.16.MT88.4 R144, [R220+0x3880] ;  /* 0x00388000dc90783b */ /* 0x000ee60000004200 */
[----:B-1----:R-:W-:Y:S02]  /*1a3e0*/  FFMA.FTZ R4, R206, c[0x0][0x2d0], -R143 ;  /* 0x0000b400ce047a23 */ /* 0x002fe4000001088f */
[----:B------:R-:W-:Y:S10]  /*1a3f0*/  MUFU.EX2 R206, R168 ;  /* 0x000000a800ce7308 */ /* 0x000ff40000000800 */
[----:B------:R1:W1:Y:S01]  /*1a400*/  MUFU.EX2 R166, R4 ;  /* 0x0000000400a67308 */ /* 0x0002620000000800 */
[-C--:B---3--:R-:W-:Y:S08]  /*1a410*/  HMMA.16816.F32 R104, R192, R144.reuse, R104 ;  /* 0x00000090c068723c */ /* 0x088ff00000001868 */
[C---:B------:R-:W-:Y:S04]  /*1a420*/  HMMA.16816.F32 R108, R196.reuse, R144, R108 ;  /* 0x00000090c46c723c */ /* 0x040fe8000000186c */
[----:B-1----:R-:W-:Y:S01]  /*1a430*/  FFMA.FTZ R4, R205, c[0x0][0x2d0], -R137 ;  /* 0x0000b400cd047a23 */ /* 0x002fe20000010889 */
[----:B------:R-:W-:Y:S01]  /*1a440*/  MOV R249, R166 ;  /* 0x000000a600f97202 */ /* 0x000fe20000000f00 */
[--C-:B------:R-:W-:Y:S01]  /*1a450*/  FFMA.FTZ R166, R245, c[0x0][0x2d0], -R200.reuse ;  /* 0x0000b400f5a67a23 */ /* 0x100fe200000108c8 */
[----:B------:R-:W-:Y:S01]  /*1a460*/  MOV R245, R165 ;  /* 0x000000a500f57202 */ /* 0x000fe20000000f00 */
[-C--:B------:R-:W-:Y:S01]  /*1a470*/  HMMA.16816.F32 R112, R196, R146.reuse, R112 ;  /* 0x00000092c470723c */ /* 0x080fe20000001870 */
[----:B------:R1:W-:Y:S03]  /*1a480*/  MUFU.EX2 R231, R4 ;  /* 0x0000000400e77308 */ /* 0x0003e60000000800 */
[--C-:B------:R-:W-:Y:S01]  /*1a490*/  FFMA.FTZ R165, R244, c[0x0][0x2d0], -R200.reuse ;  /* 0x0000b400f4a57a23 */ /* 0x100fe200000108c8 */
[----:B------:R-:W-:Y:S01]  /*1a4a0*/  MOV R244, R180 ;  /* 0x000000b400f47202 */ /* 0x000fe20000000f00 */
[----:B------:R-:W-:Y:S01]  /*1a4b0*/  FFMA.FTZ R200, R242, c[0x0][0x2d0], -R200 ;  /* 0x0000b400f2c87a23 */ /* 0x000fe200000108c8 */
[----:B------:R-:W-:Y:S01]  /*1a4c0*/  MOV R242, R138 ;  /* 0x0000008a00f27202 */ /* 0x000fe20000000f00 */
[C---:B------:R-:W-:Y:S01]  /*1a4d0*/  HMMA.16816.F32 R116, R192.reuse, R146, R116 ;  /* 0x00000092c074723c */ /* 0x040fe20000001874 */
[----:B------:R-:W3:Y:S02]  /*1a4e0*/  LDSM.16.MT88.4 R144, [R219+0x3880] ;  /* 0x00388000db90783b */ /* 0x000ee40000004200 */
[----:B------:R-:W-:Y:S01]  /*1a4f0*/  MUFU.EX2 R203, R166 ;  /* 0x000000a600cb7308 */ /* 0x000fe20000000800 */
[----:B------:R-:W-:Y:S01]  /*1a500*/  F2FP.PACK_AB R154, R249, R252 ;  /* 0x000000fcf99a723e */ /* 0x000fe200000000ff */
[----:B------:R-:W-:Y:S01]  /*1a510*/  FFMA.FTZ R138, R239, c[0x0][0x2d0], -R143 ;  /* 0x0000b400ef8a7a23 */ /* 0x000fe2000001088f */
[----:B------:R-:W-:Y:S02]  /*1a520*/  MOV R180, R163 ;  /* 0x000000a300b47202 */ /* 0x000fe40000000f00 */
[----:B------:R-:W-:Y:S01]  /*1a530*/  MOV R163, R172 ;  /* 0x000000ac00a37202 */ /* 0x000fe20000000f00 */
[--C-:B------:R-:W-:Y:S03]  /*1a540*/  FFMA.FTZ R172, R232, c[0x0][0x2d0], -R137.reuse ;  /* 0x0000b400e8ac7a23 */ /* 0x100fe60000010889 */
[----:B------:R-:W-:Y:S01]  /*1a550*/  MOV R188, R163 ;  /* 0x000000a300bc7202 */ /* 0x000fe20000000f00 */
[----:B------:R-:W-:Y:S01]  /*1a560*/  MUFU.EX2 R205, R165 ;  /* 0x000000a500cd7308 */ /* 0x000fe20000000800 */
[----:B------:R-:W-:Y:S01]  /*1a570*/  MOV R239, R179 ;  /* 0x000000b300ef7202 */ /* 0x000fe20000000f00 */
[----:B-1----:R-:W-:Y:S08]  /*1a580*/  FFMA.FTZ R4, R210, c[0x0][0x2d0], -R137 ;  /* 0x0000b400d2047a23 */ /* 0x002ff00000010889 */
[----:B------:R1:W1:Y:S01]  /*1a590*/  MUFU.EX2 R214, R4 ;  /* 0x0000000400d67308 */ /* 0x0002620000000800 */
[----:B-----5:R-:W-:Y:S02]  /*1a5a0*/  FFMA.FTZ R173, R6, R153, R241 ;  /* 0x0000009906ad7223 */ /* 0x020fe400000100f1 */
[----:B----4-:R-:W-:Y:S01]  /*1a5b0*/  FFMA.FTZ R6, R3, R152, R240 ;  /* 0x0000009803067223 */ /* 0x010fe200000100f0 */
[----:B------:R-:W-:Y:S01]  /*1a5c0*/  F2FP.PACK_AB R152, R251, R247 ;  /* 0x000000f7fb98723e */ /* 0x000fe200000000ff */
[----:B------:R-:W4:Y:S05]  /*1a5d0*/  LDL.LU R3, [R1+0xa8] ;  /* 0x0000a80001037983 */ /* 0x000f2a0000300800 */
[----:B------:R-:W-:Y:S01]  /*1a5e0*/  MUFU.EX2 R210, R200 ;  /* 0x000000c800d27308 */ /* 0x000fe20000000800 */
[-C--:B---3--:R-:W-:Y:S09]  /*1a5f0*/  HMMA.16816.F32 R120, R192, R144.reuse, R120 ;  /* 0x00000090c078723c */ /* 0x088ff20000001878 */
[----:B------:R-:W3:Y:S03]  /*1a600*/  MUFU.EX2 R200, R138 ;  /* 0x0000008a00c87308 */ /* 0x000ee60000000800 */
[----:B-1----:R-:W-:Y:S01]  /*1a610*/  FFMA.FTZ R4, R211, c[0x0][0x2d0], -R137 ;  /* 0x0000b400d3047a23 */ /* 0x002fe20000010889 */
[----:B------:R-:W-:Y:S01]  /*1a620*/  F2FP.PACK_AB R153, R214, R231 ;  /* 0x000000e7d699723e */ /* 0x000fe200000000ff */
[C---:B------:R-:W-:Y:S05]  /*1a630*/  HMMA.16816.F32 R124, R196.reuse, R144, R124 ;  /* 0x00000090c47c723c */ /* 0x040fea000000187c */
[----:B------:R1:W-:Y:S02]  /*1a640*/  MUFU.EX2 R213, R4 ;  /* 0x0000000400d57308 */ /* 0x0003e40000000800 */
[----:B------:R-:W-:Y:S01]  /*1a650*/  F2FP.PACK_AB R144, R244, R242 ;  /* 0x000000f2f490723e */ /* 0x000fe200000000ff */
[-C--:B------:R-:W-:Y:S04]  /*1a660*/  HMMA.16816.F32 R128, R196, R146.reuse, R128 ;  /* 0x00000092c480723c */ /* 0x080fe80000001880 */
[----:B------:R-:W-:Y:S03]  /*1a670*/  F2FP.PACK_AB R145, R245, R243 ;  /* 0x000000f3f591723e */ /* 0x000fe600000000ff */
[----:B------:R-:W5:Y:S01]  /*1a680*/  MUFU.EX2 R211, R142 ;  /* 0x0000008e00d37308 */ /* 0x000f620000000800 */
[----:B------:R-:W-:Y:S01]  /*1a690*/  MOV R199, R160 ;  /* 0x000000a000c77202 */ /* 0x000fe20000000f00 */
[----:B------:R-:W-:Y:S01]  /*1a6a0*/  HMMA.16816.F32 R132, R192, R146, R132 ;  /* 0x00000092c084723c */ /* 0x000fe20000001884 */
[----:B------:R-:W-:Y:S03]  /*1a6b0*/  LDSM.16.MT88.4 R160, [R220+0x2880] ;  /* 0x00288000dca0783b */ /* 0x000fe60000004200 */
[----:B---3--:R-:W-:Y:S01]  /*1a6c0*/  F2FP.PACK_AB R196, R202, R200 ;  /* 0x000000c8cac4723e */ /* 0x008fe200000000ff */
[----:B--2---:R-:W-:Y:S02]  /*1a6d0*/  FFMA.FTZ R2, R2, R191, R199 ;  /* 0x000000bf02027223 */ /* 0x004fe400000100c7 */
[----:B------:R-:W-:Y:S01]  /*1a6e0*/  F2FP.PACK_AB R147, R248, R250 ;  /* 0x000000faf893723e */ /* 0x000fe200000000ff */
[----:B------:R-:W-:Y:S01]  /*1a6f0*/  MUFU.EX2 R142, R171 ;  /* 0x000000ab008e7308 */ /* 0x000fe20000000800 */
[----:B------:R-:W-:Y:S03]  /*1a700*/  F2FP.PACK_AB R192, R206, R204 ;  /* 0x000000cccec0723e */ /* 0x000fe600000000ff */
[--C-:B-1----:R-:W-:Y:S01]  /*1a710*/  FFMA.FTZ R4, R215, c[0x0][0x2d0], -R137.reuse ;  /* 0x0000b400d7047a23 */ /* 0x102fe20000010889 */
[----:B------:R-:W-:Y:S01]  /*1a720*/  MOV R215, R158 ;  /* 0x0000009e00d77202 */ /* 0x000fe20000000f00 */
[----:B------:R-:W-:Y:S01]  /*1a730*/  FFMA.FTZ R137, R233, c[0x0][0x2d0], -R137 ;  /* 0x0000b400e9897a23 */ /* 0x000fe20000010889 */
[----:B------:R-:W1:Y:S01]  /*1a740*/  LDSM.16.MT88.4 R156, [R218+0x2880] ;  /* 0x00288000da9c783b */ /* 0x000e620000004200 */
[----:B------:R-:W-:Y:S02]  /*1a750*/  F2FP.PACK_AB R193, R205, R203 ;  /* 0x000000cbcdc1723e */ /* 0x000fe400000000ff */
[----:B------:R-:W2:Y:S01]  /*1a760*/  MUFU.EX2 R212, R4 ;  /* 0x0000000400d47308 */ /* 0x000ea20000000800 */
[----:B------:R-:W-:Y:S02]  /*1a770*/  F2FP.PACK_AB R146, R215, R246 ;  /* 0x000000f6d792723e */ /* 0x000fe400000000ff */
[----:B------:R-:W-:Y:S02]  /*1a780*/  F2FP.PACK_AB R195, R210, R208 ;  /* 0x000000d0d2c3723e */ /* 0x000fe400000000ff */
[----:B-----5:R-:W-:Y:S03]  /*1a790*/  F2FP.PACK_AB R194, R211, R209 ;  /* 0x000000d1d3c2723e */ /* 0x020fe600000000ff */
[-C--:B------:R-:W-:Y:S02]  /*1a7a0*/  HMMA.16816.F32 R8, R144, R148.reuse, R8 ;  /* 0x000000949008723c */ /* 0x080fe40000001808 */
[----:B------:R-:W-:Y:S10]  /*1a7b0*/  MUFU.EX2 R138, R172 ;  /* 0x000000ac008a7308 */ /* 0x000ff40000000800 */
[----:B------:R-:W3:Y:S01]  /*1a7c0*/  MUFU.EX2 R137, R137 ;  /* 0x0000008900897308 */ /* 0x000ee20000000800 */
[----:B--2---:R-:W-:Y:S01]  /*1a7d0*/  F2FP.PACK_AB R155, R212, R213 ;  /* 0x000000d5d49b723e */ /* 0x004fe200000000ff */
[--C-:B------:R-:W-:Y:S01]  /*1a7e0*/  FFMA.FTZ R4, R237, c[0x0][0x2d0], -R143.reuse ;  /* 0x0000b400ed047a23 */ /* 0x100fe2000001088f */
[----:B------:R-:W-:Y:S01]  /*1a7f0*/  MOV R237, R177 ;  /* 0x000000b100ed7202 */ /* 0x000fe20000000f00 */
[----:B------:R-:W-:Y:S01]  /*1a800*/  FFMA.FTZ R143, R236, c[0x0][0x2d0], -R143 ;  /* 0x0000b400ec8f7a23 */ /* 0x000fe2000001088f */
[----:B------:R-:W-:Y:S05]  /*1a810*/  MOV R236, R176 ;  /* 0x000000b000ec7202 */ /* 0x000fea0000000f00 */
[----:B------:R-:W-:Y:S01]  /*1a820*/  MUFU.EX2 R207, R4 ;  /* 0x0000000400cf7308 */ /* 0x000fe20000000800 */
[C---:B------:R-:W-:Y:S08]  /*1a830*/  HMMA.16816.F32 R12, R152.reuse, R148, R12 ;  /* 0x00000094980c723c */ /* 0x040ff0000000180c */
[-C--:B------:R-:W-:Y:S01]  /*1a840*/  HMMA.16816.F32 R16, R152, R150.reuse, R16 ;  /* 0x000000969810723c */ /* 0x080fe20000001810 */
[----:B------:R-:W2:Y:S03]  /*1a850*/  MUFU.EX2 R201, R143 ;  /* 0x0000008f00c97308 */ /* 0x000ea60000000800 */
[----:B---3--:R-:W-:Y:S04]  /*1a860*/  F2FP.PACK_AB R199, R137, R138 ;  /* 0x0000008a89c7723e */ /* 0x008fe800000000ff */
[C---:B------:R-:W-:Y:S01]  /*1a870*/  HMMA.16816.F32 R20, R144.reuse, R150, R20 ;  /* 0x000000969014723c */ /* 0x040fe20000001814 */
[----:B------:R-:W3:Y:S02]  /*1a880*/  LDSM.16.MT88.4 R148, [R219+0x2880] ;  /* 0x00288000db94783b */ /* 0x000ee40000004200 */
[----:B------:R-:W5:Y:S05]  /*1a890*/  MUFU.EX2 R143, R170 ;  /* 0x000000aa008f7308 */ /* 0x000f6a0000000800 */
[-C--:B-1----:R-:W-:Y:S08]  /*1a8a0*/  HMMA.16816.F32 R24, R144, R156.reuse, R24 ;  /* 0x0000009c9018723c */ /* 0x082ff00000001818 */
[C---:B------:R-:W-:Y:S04]  /*1a8b0*/  HMMA.16816.F32 R28, R152.reuse, R156, R28 ;  /* 0x0000009c981c723c */ /* 0x040fe8000000181c */
[----:B--2---:R-:W-:Y:S04]  /*1a8c0*/  F2FP.PACK_AB R198, R201, R207 ;  /* 0x000000cfc9c6723e */ /* 0x004fe800000000ff */
[-C--:B------:R-:W-:Y:S04]  /*1a8d0*/  HMMA.16816.F32 R32, R152, R158.reuse, R32 ;  /* 0x0000009e9820723c */ /* 0x080fe80000001820 */
[----:B-----5:R-:W-:Y:S04]  /*1a8e0*/  F2FP.PACK_AB R197, R142, R143 ;  /* 0x0000008f8ec5723e */ /* 0x020fe800000000ff */
        /* <DEDUP_REMOVED lines=20> */
[C---:B------:R-:W-:Y:S08]  /*1aa30*/  HMMA.16816.F32 R100, R144.reuse, R162, R100 ;  /* 0x000000a29064723c */ /* 0x040ff00000001864 */
[-C--:B---3--:R-:W-:Y:S08]  /*1aa40*/  HMMA.16816.F32 R104, R144, R148.reuse, R104 ;  /* 0x000000949068723c */ /* 0x088ff00000001868 */
[C---:B------:R-:W-:Y:S08]  /*1aa50*/  HMMA.16816.F32 R108, R152.reuse, R148, R108 ;  /* 0x00000094986c723c */ /* 0x040ff0000000186c */
[-C--:B------:R-:W-:Y:S08]  /*1aa60*/  HMMA.16816.F32 R112, R152, R150.reuse, R112 ;  /* 0x000000969870723c */ /* 0x080ff00000001870 */
[C---:B------:R-:W-:Y:S01]  /*1aa70*/  HMMA.16816.F32 R116, R144.reuse, R150, R116 ;  /* 0x000000969074723c */ /* 0x040fe20000001874 */
[----:B------:R-:W2:Y:S07]  /*1aa80*/  LDSM.16.MT88.4 R148, [R217+0x3080] ;  /* 0x00308000d994783b */ /* 0x000eae0000004200 */
[-C--:B-1----:R-:W-:Y:S04]  /*1aa90*/  HMMA.16816.F32 R120, R144, R156.reuse, R120 ;  /* 0x0000009c9078723c */ /* 0x082fe80000001878 */
[----:B----4-:R-:W-:Y:S02]  /*1aaa0*/  FFMA.FTZ R4, R0, R3, R190 ;  /* 0x0000000300047223 */ /* 0x010fe400000100be */
[----:B------:R-:W-:Y:S02]  /*1aab0*/  FADD.FTZ R3, R189, R173 ;  /* 0x000000adbd037221 */ /* 0x000fe40000010000 */
[C---:B------:R-:W-:Y:S04]  /*1aac0*/  HMMA.16816.F32 R124, R152.reuse, R156, R124 ;  /* 0x0000009c987c723c */ /* 0x040fe8000000187c */
[----:B------:R-:W-:Y:S02]  /*1aad0*/  FADD.FTZ R0, R188, R6 ;  /* 0x00000006bc007221 */ /* 0x000fe40000010000 */
[----:B------:R-:W-:Y:S02]  /*1aae0*/  FADD.FTZ R6, R183, R2 ;  /* 0x00000002b7067221 */ /* 0x000fe40000010000 */
[-C--:B------:R-:W-:Y:S04]  /*1aaf0*/  HMMA.16816.F32 R128, R152, R158.reuse, R128 ;  /* 0x0000009e9880723c */ /* 0x080fe80000001880 */
[----:B------:R-:W-:Y:S02]  /*1ab00*/  FADD.FTZ R136, R182, R4 ;  /* 0x00000004b6887221 */ /* 0x000fe40000010000 */
[----:B------:R-:W-:Y:S02]  /*1ab10*/  FADD.FTZ R2, R181, R3 ;  /* 0x00000003b5027221 */ /* 0x000fe40000010000 */
[----:B------:R-:W-:Y:S01]  /*1ab20*/  HMMA.16816.F32 R132, R144, R158, R132 ;  /* 0x0000009e9084723c */ /* 0x000fe20000001884 */
[----:B------:R-:W1:Y:S03]  /*1ab30*/  LDSM.16.MT88.4 R144, [R220+0x3080] ;  /* 0x00308000dc90783b */ /* 0x000e660000004200 */
[----:B------:R-:W-:Y:S02]  /*1ab40*/  FADD.FTZ R0, R180, R0 ;  /* 0x00000000b4007221 */ /* 0x000fe40000010000 */
[----:B------:R-:W-:Y:S02]  /*1ab50*/  FADD.FTZ R2, R236, R2 ;  /* 0x00000002ec027221 */ /* 0x000fe40000010000 */
[----:B------:R-:W-:Y:S01]  /*1ab60*/  FADD.FTZ R4, R234, R6 ;  /* 0x00000006ea047221 */ /* 0x000fe20000010000 */
[-C--:B--2---:R-:W-:Y:S01]  /*1ab70*/  HMMA.16816.F32 R164, R192, R148.reuse, R8 ;  /* 0x00000094c0a4723c */ /* 0x084fe20000001808 */
[----:B------:R-:W2:Y:S04]  /*1ab80*/  LDSM.16.MT88.4 R8, [R219+0x3080] ;  /* 0x00308000db08783b */ /* 0x000ea80000004200 */
[----:B------:R-:W-:Y:S02]  /*1ab90*/  FADD.FTZ R6, R242, R2 ;  /* 0x00000002f2067221 */ /* 0x000fe40000010000 */
[----:B------:R-:W-:Y:S01]  /*1aba0*/  FADD.FTZ R0, R237, R0 ;  /* 0x00000000ed007221 */ /* 0x000fe20000010000 */
[C---:B------:R-:W-:Y:S01]  /*1abb0*/  HMMA.16816.F32 R168, R196.reuse, R148, R12 ;  /* 0x00000094c4a8723c */ /* 0x040fe2000000180c */
[----:B------:R-:W3:Y:S03]  /*1abc0*/  LDSM.16.MT88.4 R12, [R217+0x4880] ;  /* 0x00488000d90c783b */ /* 0x000ee60000004200 */
[----:B------:R-:W-:Y:S01]  /*1abd0*/  FADD.FTZ R3, R235, R136 ;  /* 0x00000088eb037221 */ /* 0x000fe20000010000 */
[----:B------:R-:W-:Y:S03]  /*1abe0*/  MOV R136, R140 ;  /* 0x0000008c00887202 */ /* 0x000fe60000000f00 */
[-C--:B------:R-:W-:Y:S01]  /*1abf0*/  HMMA.16816.F32 R172, R196, R150.reuse, R16 ;  /* 0x00000096c4ac723c */ /* 0x080fe20000001810 */
[----:B------:R-:W4:Y:S07]  /*1ac00*/  LDSM.16.MT88.4 R16, [R218+0x4880] ;  /* 0x00488000da10783b */ /* 0x000f2e0000004200 */
[C---:B------:R-:W-:Y:S01]  /*1ac10*/  HMMA.16816.F32 R156, R192.reuse, R150, R20 ;  /* 0x00000096c09c723c */ /* 0x040fe20000001814 */
[----:B------:R-:W5:Y:S07]  /*1ac20*/  LDSM.16.MT88.4 R20, [R220+0x4880] ;  /* 0x00488000dc14783b */ /* 0x000f6e0000004200 */
[-C--:B------:R-:W-:Y:S01]  /*1ac30*/  HMMA.16816.F32 R160, R192, R184.reuse, R24 ;  /* 0x000000b8c0a0723c */ /* 0x080fe20000001818 */
[----:B------:R-:W2:Y:S07]  /*1ac40*/  LDSM.16.MT88.4 R24, [R219+0x4880] ;  /* 0x00488000db18783b */ /* 0x000eae0000004200 */
[C---:B------:R-:W-:Y:S08]  /*1ac50*/  HMMA.16816.F32 R176, R196.reuse, R184, R28 ;  /* 0x000000b8c4b0723c */ /* 0x040ff0000000181c */
[-C--:B------:R-:W-:Y:S08]  /*1ac60*/  HMMA.16816.F32 R180, R196, R186.reuse, R32 ;  /* 0x000000bac4b4723c */ /* 0x080ff00000001820 */
[C---:B------:R-:W-:Y:S08]  /*1ac70*/  HMMA.16816.F32 R148, R192.reuse, R186, R36 ;  /* 0x000000bac094723c */ /* 0x040ff00000001824 */
[-C--:B-1----:R-:W-:Y:S08]  /*1ac80*/  HMMA.16816.F32 R152, R192, R144.reuse, R40 ;  /* 0x00000090c098723c */ /* 0x082ff00000001828 */
        /* <DEDUP_REMOVED lines=9> */
[C---:B------:R-:W-:Y:S01]  /*1ad20*/  HMMA.16816.F32 R68, R192.reuse, R10, R68 ;  /* 0x0000000ac044723c */ /* 0x040fe20000001844 */
[----:B------:R-:W2:Y:S03]  /*1ad30*/  LDL R10, [R1+0xb4] ;  /* 0x0000b400010a7983 */ /* 0x000ea60000100800 */
        /* <DEDUP_REMOVED lines=26> */
[-C--:B-----5:R-:W-:Y:S04]  /*1aee0*/  HMMA.16816.F32 R104, R192, R20.reuse, R104 ;  /* 0x00000014c068723c */ /* 0x0a0fe80000001868 */
[----:B------:R-:W-:Y:S02]  /*1aef0*/  FADD.FTZ R3, R211, R3 ;  /* 0x00000003d3037221 */ /* 0x000fe40000010000 */
[----:B------:R-:W-:Y:S02]  /*1af00*/  FADD.FTZ R6, R212, R0 ;  /* 0x00000000d4067221 */ /* 0x000fe40000010000 */
[C---:B------:R-:W-:Y:S01]  /*1af10*/  HMMA.16816.F32 R108, R196.reuse, R20, R108 ;  /* 0x00000014c46c723c */ /* 0x040fe2000000186c */
[----:B------:R1:W-:Y:S03]  /*1af20*/  STL [R1+0x90], R3 ;  /* 0x0000900301007387 */ /* 0x0003e60000100800 */
        /* <DEDUP_REMOVED lines=10> */
[----:B-1----:R-:W-:Y:S02]  /*1afd0*/  FADD.FTZ R3, R201, R4 ;  /* 0x00000004c9037221 */ /* 0x002fe40000010000 */
[C---:B------:R-:W-:Y:S01]  /*1afe0*/  HMMA.16816.F32 R124, R196.reuse, R24, R124 ;  /* 0x00000018c47c723c */ /* 0x040fe2000000187c */
[----:B------:R1:W-:Y:S03]  /*1aff0*/  STL [R1+0x94], R6 ;  /* 0x0000940601007387 */ /* 0x0003e60000100800 */
[----:B------:R-:W-:Y:S01]  /*1b000*/  FADD.FTZ R2, R138, R0 ;  /* 0x000000008a027221 */ /* 0x000fe20000010000 */
[----:B------:R3:W-:Y:S01]  /*1b010*/  STL [R1+0xac], R3 ;  /* 0x0000ac0301007387 */ /* 0x0007e20000100800 */
[C---:B------:R-:W-:Y:S02]  /*1b020*/  IADD3 R0, R230.reuse, -0x1, RZ ;  /* 0xffffffffe6007810 */ /* 0x040fe40007ffe0ff */
[-C--:B------:R-:W-:Y:S04]  /*1b030*/  HMMA.16816.F32 R128, R196, R26.reuse, R128 ;  /* 0x0000001ac480723c */ /* 0x080fe80000001880 */
[----:B------:R-:W-:Y:S01]  /*1b040*/  MOV R138, R7 ;  /* 0x00000007008a7202 */ /* 0x000fe20000000f00 */
[----:B------:R-:W-:Y:S01]  /*1b050*/  FADD.FTZ R2, R137, R2 ;  /* 0x0000000289027221 */ /* 0x000fe20000010000 */
[----:B------:R-:W-:Y:S02]  /*1b060*/  MOV R137, R141 ;  /* 0x0000008d00897202 */ /* 0x000fe40000000f00 */
[----:B------:R-:W-:Y:S02]  /*1b070*/  HMMA.16816.F32 R132, R192, R26, R132 ;  /* 0x0000001ac084723c */ /* 0x000fe40000001884 */
[----:B------:R3:W-:Y:S02]  /*1b080*/  STL [R1+0xa8], R2 ;  /* 0x0000a80201007387 */ /* 0x0007e40000100800 */
[----:B-1----:R-:W-:Y:S02]  /*1b090*/  MOV R6, R139 ;  /* 0x0000008b00067202 */ /* 0x002fe40000000f00 */
[----:B--2---:R-:W-:Y:S02]  /*1b0a0*/  ISETP.GT.AND P0, PT, R230, R10, PT ;  /* 0x0000000ae600720c */ /* 0x004fe40003f04270 */
[----:B------:R-:W-:Y:S11]  /*1b0b0*/  MOV R230, R0 ;  /* 0x0000000000e67202 */ /* 0x000ff60000000f00 */
[----:B---3--:R-:W-:-:S05]  /*1b0c0*/  @P0 BRA `(.L_x_1376) ;  /* 0xffffaf6000000947 */ /* 0x008fca000383ffff */
.L_x_1348:
[----:B------:R-:W-:Y:S05]  /*1b0d0*/  BRA.DIV ~URZ, `(.L_x_1377) ;  /* 0x000074027f007947 */ /* 0x000fea000b800000 */
[----:B------:R-:W2:Y:S04]  /*1b0e0*/  LDL R0, [R1+0x90] ;  /* 0x0000900001007983 */ /* 0x000ea80000100800 */
[----:B--2---:R2:W3:Y:S02]  /*1b0f0*/  SHFL.BFLY PT, R6, R0, 0x2, 0x1f ;  /* 0x0c401f0000067f89 */ /* 0x0044e400000e0000 */
.L_x_1470:
[----:B--2---:R-:W2:Y:S02]  /*1b100*/  LDL.LU R0, [R1+0x90] ;  /* 0x0000900001007983 */ /* 0x004ea40000300800 */
[----:B--23--:R-:W-:Y:S01]  /*1b110*/  FADD.FTZ R6, R6, R0 ;  /* 0x0000000006067221 */ /* 0x00cfe20000010000 */
[----:B------:R-:W-:Y:S05]  /*1b120*/  BRA.DIV ~URZ, `(.L_x_1378) ;  /* 0x000074127f007947 */ /* 0x000fea000b800000 */
[----:B------:R-:W2:Y:S04]  /*1b130*/  LDL.LU R2, [R1+0x94] ;  /* 0x0000940001027983 */ /* 0x000ea80000300800 */
[----:B------:R-:W3:Y:S04]  /*1b140*/  LDL.LU R0, [R1+0xac] ;  /* 0x0000ac0001007983 */ /* 0x000ee80000300800 */
[----:B------:R-:W4:Y:S04]  /*1b150*/  LDL.LU R4, [R1+0xa8] ;  /* 0x0000a80001047983 */ /* 0x000f280000300800 */
[----:B--2---:R-:W2:Y:S04]  /*1b160*/  SHFL.BFLY PT, R5, R2, 0x2, 0x1f ;  /* 0x0c401f0002057f89 */ /* 0x004ea800000e0000 */
[----:B---3--:R-:W3:Y:S04]  /*1b170*/  SHFL.BFLY PT, R8, R0, 0x2, 0x1f ;  /* 0x0c401f0000087f89 */ /* 0x008ee800000e0000 */
[----:B----4-:R-:W4:Y:S01]  /*1b180*/  SHFL.BFLY PT, R10, R4, 0x2, 0x1f ;  /* 0x0c401f00040a7f89 */ /* 0x010f2200000e0000 */
[----:B--2---:R-:W-:-:S02]  /*1b190*/  FADD.FTZ R5, R5, R2 ;  /* 0x0000000205057221 */ /* 0x004fc40000010000 */
[----:B---3--:R-:W-:-:S03]  /*1b1a0*/  FADD.FTZ R8, R8, R0 ;  /* 0x0000000008087221 */ /* 0x008fc60000010000 */
[----:B------:R-:W2:Y:S01]  /*1b1b0*/  SHFL.BFLY PT, R2, R5, 0x1, 0x1f ;  /* 0x0c201f0005027f89 */ /* 0x000ea200000e0000 */
[----:B----4-:R-:W-:-:S03]  /*1b1c0*/  FADD.FTZ R10, R10, R4 ;  /* 0x000000040a0a7221 */ /* 0x010fc60000010000 */
[----:B------:R-:W3:Y:S04]  /*1b1d0*/  SHFL.BFLY PT, R0, R6, 0x1, 0x1f ;  /* 0x0c201f0006007f89 */ /* 0x000ee800000e0000 */
[----:B-1----:R-:W1:Y:S04]  /*1b1e0*/  SHFL.BFLY PT, R3, R8, 0x1, 0x1f ;  /* 0x0c201f0008037f89 */ /* 0x002e6800000e0000 */
[----:B------:R4:W4:Y:S01]  /*1b1f0*/  SHFL.BFLY PT, R51, R10, 0x1, 0x1f ;  /* 0x0c201f000a337f89 */ /* 0x00092200000e0000 */
[----:B--2---:R-:W-:Y:S02]  /*1b200*/  FADD.FTZ R5, R5, R2 ;  /* 0x0000000205057221 */ /* 0x004fe40000010000 */
[----:B---3--:R-:W-:-:S02]  /*1b210*/  FADD.FTZ R6, R6, R0 ;  /* 0x0000000006067221 */ /* 0x008fc40000010000 */
[----:B-1----:R-:W-:-:S03]  /*1b220*/  FADD.FTZ R8, R8, R3 ;  /* 0x0000000308087221 */ /* 0x002fc60000010000 */
.L_x_1471:
[----:B------:R-:W-:Y:S01]  /*1b230*/  FSETP.NE.FTZ.AND P2, PT, R6, RZ, PT ;  /* 0x000000ff0600720b */ /* 0x000fe20003f55000 */
[----:B------:R-:W-:Y:S01]  /*1b240*/  CS2R R2, SRZ ;  /* 0x0000000000027805 */ /* 0x000fe2000001ff00 */
[----:B------:R-:W-:Y:S01]  /*1b250*/  FSETP.NE.FTZ.AND P1, PT, R5, RZ, PT ;  /* 0x000000ff0500720b */ /* 0x000fe20003f35000 */
[----:B----4-:R-:W-:Y:S01]  /*1b260*/  FADD.FTZ R10, R51, R10 ;  /* 0x0000000a330a7221 */ /* 0x010fe20000010000 */
[----:B------:R-:W-:Y:S02]  /*1b270*/  FSETP.NE.FTZ.AND P0, PT, R8, RZ, PT ;  /* 0x000000ff0800720b */ /* 0x000fe40003f15000 */
[----:B------:R-:W-:Y:S02]  /*1b280*/  MOV R0, RZ ;  /* 0x000000ff00007202 */ /* 0x000fe40000000f00 */
[----:B------:R-:W-:-:S05]  /*1b290*/  FSETP.NE.FTZ.AND P3, PT, R10, RZ, PT ;  /* 0x000000ff0a00720b */ /* 0x000fca0003f75000 */
[----:B------:R-:W1:Y:S04]  /*1b2a0*/  @P2 MUFU.RCP R0, R6 ;  /* 0x0000000600002308 */ /* 0x000e680000001000 */
[----:B------:R-:W-:-:S04]  /*1b2b0*/  @P0 MOV R13, 0x3f317218 ;  /* 0x3f317218000d0802 */ /* 0x000fc80000000f00 */
[----:B------:R-:W2:Y:S08]  /*1b2c0*/  @P1 MUFU.RCP R3, R5 ;  /* 0x0000000500031308 */ /* 0x000eb00000001000 */
[----:B------:R-:W3:Y:S01]  /*1b2d0*/  @P0 MUFU.RCP R2, R8 ;  /* 0x0000000800020308 */ /* 0x000ee20000001000 */
[C---:B-1----:R-:W-:Y:S02]  /*1b2e0*/  FMUL.FTZ R164, R0.reuse, R164 ;  /* 0x000000a400a47220 */ /* 0x042fe40000410000 */
[----:B------:R-:W-:-:S02]  /*1b2f0*/  FMUL.FTZ R55, R0, R165 ;  /* 0x000000a500377220 */ /* 0x000fc40000410000 */
[C---:B------:R-:W-:Y:S02]  /*1b300*/  FMUL.FTZ R156, R0.reuse, R156 ;  /* 0x0000009c009c7220 */ /* 0x040fe40000410000 */
[C---:B------:R-:W-:Y:S01]  /*1b310*/  FMUL.FTZ R157, R0.reuse, R157 ;  /* 0x0000009d009d7220 */ /* 0x040fe20000410000 */
[----:B------:R1:W4:Y:S01]  /*1b320*/  @P1 MUFU.LG2 R4, R5 ;  /* 0x0000000500041308 */ /* 0x0003220000000c00 */
        /* <DEDUP_REMOVED lines=9> */
[----:B------:R4:W5:Y:S01]  /*1b3c0*/  @P0 MUFU.LG2 R6, R8 ;  /* 0x0000000800060308 */ /* 0x0009620000000c00 */
[C---:B------:R-:W-:Y:S01]  /*1b3d0*/  FMUL.FTZ R20, R0.reuse, R56 ;  /* 0x0000003800147220 */ /* 0x040fe20000410000 */
[----:B-1----:R-:W-:Y:S01]  /*1b3e0*/  @P2 MOV R5, 0x3f317218 ;  /* 0x3f31721800052802 */ /* 0x002fe20000000f00 */
[C---:B------:R-:W-:Y:S02]  /*1b3f0*/  FMUL.FTZ R42, R0.reuse, R57 ;  /* 0x00000039002a7220 */ /* 0x040fe40000410000 */
[----:B------:R-:W-:-:S02]  /*1b400*/  FMUL.FTZ R68, R0, R68 ;  /* 0x0000004400447220 */ /* 0x000fc40000410000 */
[C---:B------:R-:W-:Y:S01]  /*1b410*/  FMUL.FTZ R39, R0.reuse, R69 ;  /* 0x0000004500277220 */ /* 0x040fe20000410000 */
[----:B------:R-:W-:Y:S01]  /*1b420*/  MOV R69, 0xff800000 ;  /* 0xff80000000457802 */ /* 0x000fe20000000f00 */
[C---:B------:R-:W-:Y:S02]  /*1b430*/  FMUL.FTZ R72, R0.reuse, R72 ;  /* 0x0000004800487220 */ /* 0x040fe40000410000 */
[C---:B------:R-:W-:Y:S01]  /*1b440*/  FMUL.FTZ R36, R0.reuse, R73 ;  /* 0x0000004900247220 */ /* 0x040fe20000410000 */
[----:B------:R-:W-:Y:S01]  /*1b450*/  MOV R73, 0xff800000 ;  /* 0xff80000000497802 */ /* 0x000fe20000000f00 */
        /* <DEDUP_REMOVED lines=18> */
[----:B------:R-:W-:Y:S01]  /*1b580*/  @P3 MUFU.RCP R0, R10 ;  /* 0x0000000a00003308 */ /* 0x000fe20000001000 */
        /* <DEDUP_REMOVED lines=32> */
[C---:B---3--:R-:W-:Y:S02]  /*1b790*/  FMUL.FTZ R56, R2.reuse, R168 ;  /* 0x000000a802387220 */ /* 0x048fe40000410000 */
        /* <DEDUP_REMOVED lines=31> */
[----:B------:R-:W1:Y:S01]  /*1b990*/  @P3 MUFU.LG2 R2, R10 ;  /* 0x0000000a00023308 */ /* 0x000e620000000c00 */
[----:B----4-:R-:W-:Y:S02]  /*1b9a0*/  @P1 FMUL.FTZ R8, R4, 0.69314718246459960938 ;  /* 0x3f31721804081820 */ /* 0x010fe40000410000 */
[----:B------:R-:W-:Y:S02]  /*1b9b0*/  @P1 FMUL.FTZ R4, R3, c[0x0][0x2d0] ;  /* 0x0000b40003041a20 */ /* 0x000fe40000410000 */
[----:B-----5:R-:W-:-:S02]  /*1b9c0*/  @P0 FMUL.FTZ R6, R6, 0.69314718246459960938 ;  /* 0x3f31721806060820 */ /* 0x020fc40000410000 */
[----:B------:R-:W-:Y:S02]  /*1b9d0*/  @P0 FMUL.FTZ R3, R13, c[0x0][0x2d0] ;  /* 0x0000b4000d030a20 */ /* 0x000fe40000410000 */
[----:B------:R-:W-:Y:S02]  /*1b9e0*/  @P2 FMUL.FTZ R9, R9, 0.69314718246459960938 ;  /* 0x3f31721809092820 */ /* 0x000fe40000410000 */
[----:B------:R-:W-:Y:S01]  /*1b9f0*/  @P0 FFMA.FTZ R73, R3, R141, R6 ;  /* 0x0000008d03490223 */ /* 0x000fe20000010006 */
[----:B------:R-:W-:Y:S01]  /*1ba00*/  @P3 MOV R3, 0x3f317218 ;  /* 0x3f31721800033802 */ /* 0x000fe20000000f00 */
[----:B------:R-:W-:Y:S01]  /*1ba10*/  @P2 FMUL.FTZ R5, R5, c[0x0][0x2d0] ;  /* 0x0000b40005052a20 */ /* 0x000fe20000410000 */
[----:B------:R-:W-:Y:S01]  /*1ba20*/  PLOP3.LUT P0, PT, PT, PT, PT, 0x8, 0x0 ;  /* 0x000000000000781c */ /* 0x000fe20003f0e170 */
[----:B------:R-:W-:Y:S02]  /*1ba30*/  @P1 FFMA.FTZ R71, R4, R140, R8 ;  /* 0x0000008c04471223 */ /* 0x000fe40000010008 */
[----:B-1----:R-:W-:-:S02]  /*1ba40*/  @P3 FMUL.FTZ R2, R2, 0.69314718246459960938 ;  /* 0x3f31721802023820 */ /* 0x002fc40000410000 */
[----:B------:R-:W-:Y:S02]  /*1ba50*/  @P3 FMUL.FTZ R3, R3, c[0x0][0x2d0] ;  /* 0x0000b40003033a20 */ /* 0x000fe40000410000 */
[----:B------:R-:W-:Y:S02]  /*1ba60*/  @P2 FFMA.FTZ R69, R5, R139, R9 ;  /* 0x0000008b05452223 */ /* 0x000fe40000010009 */
        /* <DEDUP_REMOVED lines=32> */
[----:B------:R-:W-:Y:S02]  /*1bc70*/  @P3 FFMA.FTZ R59, R3, R7, R2 ;  /* 0x00000007033b3223 */ /* 0x000fe40000010002 */
.L_x_1241:
[----:B-1----:R-:W-:Y:S05]  /*1bc80*/  @P0 BRA `(.L_x_1379) ;  /* 0x00001c6000000947 */ /* 0x002fea0003800000 */
[----:B------:R-:W2:Y:S01]  /*1bc90*/  LDL R65, [R1+0xec] ;  /* 0x0000ec0001417983 */ /* 0x000ea20000100800 */
[----:B------:R-:W-:Y:S01]  /*1bca0*/  F2FP.PACK_AB R40, R40, R60 ;  /* 0x0000003c2828723e */ /* 0x000fe200000000ff */
[----:B------:R-:W-:Y:S01]  /*1bcb0*/  WARPSYNC 0xffffffff ;  /* 0xffffffff00007948 */ /* 0x000fe20003800000 */
        /* <DEDUP_REMOVED lines=110> */
[----:B---3--:R-:W-:Y:S01]  /*1c3a0*/  IMAD.IADD R8, R7, 0x1, R2 ;  /* 0x0000000107087824 */ /* 0x008fe200078e0202 */
[----:B------:R-:W-:Y:S01]  /*1c3b0*/  STS [R6+0x80], R47 ;  /* 0x0000802f06007388 */ /* 0x000fe20000000800 */
[----:B------:R-:W-:Y:S02]  /*1c3c0*/  F2FP.PACK_AB R14, R131, R14 ;  /* 0x0000000e830e723e */ /* 0x000fe400000000ff */
[----:B------:R-:W-:Y:S01]  /*1c3d0*/  ISETP.NE.U32.AND P0, PT, RZ, c[0x0][0x500], PT ;  /* 0x00014000ff007a0c */ /* 0x000fe20003f05070 */
[----:B------:R-:W-:Y:S03]  /*1c3e0*/  STS [R6+0x480], R46 ;  /* 0x0004802e06007388 */ /* 0x000fe60000000800 */
[----:B------:R-:W-:Y:S01]  /*1c3f0*/  ISETP.NE.AND.EX P1, PT, RZ, c[0x0][0x504], PT, P0 ;  /* 0x00014100ff007a0c */ /* 0x000fe20003f25300 */
[----:B------:R1:W-:Y:S01]  /*1c400*/  STS [R8+0x400], R5 ;  /* 0x0004000508007388 */ /* 0x0003e20000000800 */
[----:B------:R-:W-:-:S03]  /*1c410*/  ISETP.NE.U32.AND P0, PT, RZ, c[0x0][0x508], PT ;  /* 0x00014200ff007a0c */ /* 0x000fc60003f05070 */
[----:B------:R-:W-:Y:S01]  /*1c420*/  STS [R8], R43 ;  /* 0x0000002b08007388 */ /* 0x000fe20000000800 */
[----:B------:R-:W-:-:S03]  /*1c430*/  ISETP.NE.AND.EX P0, PT, RZ, c[0x0][0x50c], PT, P0 ;  /* 0x00014300ff007a0c */ /* 0x000fc60003f05300 */
        /* <DEDUP_REMOVED lines=28> */
[----:B-1----:R-:W-:-:S03]  /*1c600*/  IMAD.MOV.U32 R2, RZ, RZ, 0x4 ;  /* 0x00000004ff027424 */ /* 0x002fc600078e00ff */
        /* <DEDUP_REMOVED lines=18> */
[----:B--2---:R-:W-:-:S03]  /*1c730*/  IMAD.WIDE R8, R65, R2, c[0x0][0x500] ;  /* 0x0001400041087625 */ /* 0x004fc600078e0202 */
[----:B------:R-:W-:Y:S06]  /*1c740*/  BAR.SYNC.DEFER_BLOCKING 0x1, 0x80 ;  /* 0x0042000000007b1d */ /* 0x000fec0000010000 */
[----:B------:R-:W2:Y:S01]  /*1c750*/  @P1 LDG.E R0, [R8.64] ;  /* 0x0000000608001981 */ /* 0x000ea2000c1e1900 */
[----:B------:R-:W-:Y:S02]  /*1c760*/  IMAD.MOV.U32 R20, RZ, RZ, c[0x0][0x388] ;  /* 0x0000e200ff147624 */ /* 0x000fe400078e00ff */
[----:B------:R-:W-:-:S05]  /*1c770*/  @P0 IMAD.WIDE R2, R65, R2, c[0x0][0x508] ;  /* 0x0001420041020625 */ /* 0x000fca00078e0202 */
[----:B------:R3:W5:Y:S02]  /*1c780*/  @P0 LDG.E R20, [R2.64] ;  /* 0x0000000602140981 */ /* 0x000764000c1e1900 */
[----:B---3--:R-:W-:Y:S02]  /*1c790*/  CS2R R2, SRZ ;  /* 0x0000000000027805 */ /* 0x008fe4000001ff00 */
[--C-:B--2---:R-:W-:Y:S01]  /*1c7a0*/  @P1 SHF.R.S32.HI R3, RZ, 0x1f, R0.reuse ;  /* 0x0000001fff031819 */ /* 0x104fe20000011400 */
[----:B------:R-:W-:Y:S01]  /*1c7b0*/  @P1 IMAD.MOV.U32 R2, RZ, RZ, R0 ;  /* 0x000000ffff021224 */ /* 0x000fe200078e0000 */
[----:B------:R-:W-:Y:S05]  /*1c7c0*/  @P0 BRA `(.L_x_1380) ;  /* 0x0000004000000947 */ /* 0x000fea0003800000 */
[----:B-1----:R-:W-:Y:S05]  /*1c7d0*/  @!P1 BRA `(.L_x_1380) ;  /* 0x0000003000009947 */ /* 0x002fea0003800000 */
[----:B------:R-:W2:Y:S04]  /*1c7e0*/  LDG.E R4, [R8.64] ;  /* 0x0000000608047981 */ /* 0x000ea8000c1e1900 */
[----:B------:R-:W2:Y:S02]  /*1c7f0*/  LDG.E R0, [R8.64+0x4] ;  /* 0x0000040608007981 */ /* 0x000ea4000c1e1900 */
[----:B--2--5:R-:W-:-:S02]  /*1c800*/  IADD3 R20, -R4, R0, RZ ;  /* 0x0000000004147210 */ /* 0x024fc40007ffe1ff */
.L_x_1380:
[----:B-1----:R-:W-:Y:S01]  /*1c810*/  LOP3.LUT R0, R58, 0xffffffe0, RZ, 0xc0, !PT ;  /* 0xffffffe03a007812 */ /* 0x002fe200078ec0ff */
[----:B------:R-:W1:Y:S01]  /*1c820*/  S2R R11, SR_CTAID.Y ;  /* 0x00000000000b7919 */ /* 0x000e620000002600 */
[----:B------:R-:W-:Y:S01]  /*1c830*/  LEA.HI R4, R21, R21, RZ, 0x1 ;  /* 0x0000001515047211 */ /* 0x000fe200078f08ff */
[----:B-----5:R-:W-:Y:S01]  /*1c840*/  IMAD R20, R20, c[0x0][0x4e8], RZ ;  /* 0x00013a0014147a24 */ /* 0x020fe200078e02ff */
[----:B------:R-:W-:Y:S01]  /*1c850*/  SHF.R.S32.HI R6, RZ, 0x1f, R57 ;  /* 0x0000001fff067819 */ /* 0x000fe20000011439 */
[----:B------:R-:W-:Y:S01]  /*1c860*/  IMAD.IADD R0, R61, 0x1, -R0 ;  /* 0x000000013d007824 */ /* 0x000fe200078e0a00 */
[----:B------:R-:W-:Y:S01]  /*1c870*/  LOP3.LUT R5, R4, 0x1ffffffe, RZ, 0xc0, !PT ;  /* 0x1ffffffe04057812 */ /* 0x000fe200078ec0ff */
[----:B------:R-:W2:Y:S01]  /*1c880*/  S2R R80, SR_CTAID.X ;  /* 0x0000000000507919 */ /* 0x000ea20000002500 */
[----:B------:R-:W-:Y:S01]  /*1c890*/  LEA.HI R6, R6, R57, RZ, 0x2 ;  /* 0x0000003906067211 */ /* 0x000fe200078f10ff */
[----:B------:R-:W-:Y:S01]  /*1c8a0*/  IMAD.SHL.U32 R4, R4, 0x20, RZ ;  /* 0x0000002004047824 */ /* 0x000fe200078e00ff */
[----:B------:R-:W-:Y:S01]  /*1c8b0*/  SHF.R.S32.HI R7, RZ, 0x1f, R0 ;  /* 0x0000001fff077819 */ /* 0x000fe20000011400 */
[----:B------:R-:W-:Y:S01]  /*1c8c0*/  IMAD.IADD R8, R21, 0x1, -R5 ;  /* 0x0000000115087824 */ /* 0x000fe200078e0a05 */
[----:B------:R-:W-:Y:S01]  /*1c8d0*/  LOP3.LUT R5, R6, 0xffffffc, RZ, 0xc0, !PT ;  /* 0x0ffffffc06057812 */ /* 0x000fe200078ec0ff */
[----:B------:R-:W3:Y:S01]  /*1c8e0*/  S2R R10, SR_CTAID.Y ;  /* 0x00000000000a7919 */ /* 0x000ee20000002600 */
[----:B------:R-:W-:Y:S01]  /*1c8f0*/  LEA.HI R7, R7, R0, RZ, 0x2 ;  /* 0x0000000007077211 */ /* 0x000fe200078f10ff */
[----:B------:R-:W-:Y:S01]  /*1c900*/  BSSY B0, `(.L_x_1381) ;  /* 0x0000087000007945 */ /* 0x000fe20003800000 */
[----:B------:R-:W-:Y:S01]  /*1c910*/  LOP3.LUT R4, R4, 0xffffffc0, RZ, 0xc0, !PT ;  /* 0xffffffc004047812 */ /* 0x000fe200078ec0ff */
[----:B------:R-:W-:Y:S01]  /*1c920*/  IMAD.IADD R6, R57, 0x1, -R5 ;  /* 0x0000000139067824 */ /* 0x000fe200078e0a05 */
[----:B------:R-:W-:-:S02]  /*1c930*/  SHF.R.S32.HI R5, RZ, 0x2, R7 ;  /* 0x00000002ff057819 */ /* 0x000fc40000011407 */
[----:B------:R-:W-:Y:S01]  /*1c940*/  MOV R9, c[0x0][0x4e8] ;  /* 0x00013a0000097a02 */ /* 0x000fe20000000f00 */
[----:B------:R-:W-:Y:S01]  /*1c950*/  IMAD R7, R8, 0x8, R4 ;  /* 0x0000000808077824 */ /* 0x000fe200078e0204 */
[----:B------:R-:W-:Y:S01]  /*1c960*/  LOP3.LUT P0, RZ, R0, 0x3, RZ, 0xc0, !PT ;  /* 0x0000000300ff7812 */ /* 0x000fe2000780c0ff */
[----:B------:R-:W-:Y:S01]  /*1c970*/  IMAD R19, R6, 0x10, R5 ;  /* 0x0000001006137824 */ /* 0x000fe200078e0205 */
[----:B------:R-:W-:Y:S01]  /*1c980*/  ISETP.NE.AND P2, PT, R9, 0x1, PT ;  /* 0x000000010900780c */ /* 0x000fe20003f45270 */
[----:B------:R-:W-:Y:S01]  /*1c990*/  IMAD R0, R3, c[0x0][0x3a0], RZ ;  /* 0x0000e80003007a24 */ /* 0x000fe200078e02ff */
[----:B------:R-:W-:Y:S01]  /*1c9a0*/  SEL R18, R65, RZ, !P1 ;  /* 0x000000ff41127207 */ /* 0x000fe20004800000 */
[----:B-1----:R-:W-:Y:S01]  /*1c9b0*/  IMAD.WIDE.U32 R4, R11, c[0x0][0x490], R2 ;  /* 0x000124000b047a25 */ /* 0x002fe200078e0002 */
[----:B------:R-:W-:Y:S02]  /*1c9c0*/  IADD3 R6, R19, R7, RZ ;  /* 0x0000000713067210 */ /* 0x000fe40007ffe0ff */
[----:B------:R-:W-:Y:S01]  /*1c9d0*/  LEA.HI R23, R60, R61, RZ, 0x6 ;  /* 0x0000003d3c177211 */ /* 0x000fe200078f30ff */
[----:B------:R-:W-:-:S02]  /*1c9e0*/  IMAD R7, R2, c[0x0][0x3a4], R0 ;  /* 0x0000e90002077a24 */ /* 0x000fc400078e0200 */
[----:B------:R-:W-:-:S04]  /*1c9f0*/  IMAD.WIDE.U32 R2, R2, c[0x0][0x3a0], RZ ;  /* 0x0000e80002027a25 */ /* 0x000fc800078e00ff */
[----:B--2---:R-:W-:Y:S01]  /*1ca00*/  IMAD R0, R80, 0x80, R6 ;  /* 0x0000008050007824 */ /* 0x004fe200078e0206 */
[----:B---3--:R-:W-:Y:S02]  /*1ca10*/  SHF.R.S32.HI R13, RZ, 0x1f, R10 ;  /* 0x0000001fff0d7819 */ /* 0x008fe4000001140a */
[----:B------:R-:W-:Y:S01]  /*1ca20*/  IADD3 R3, R3, R7, RZ ;  /* 0x0000000703037210 */ /* 0x000fe20007ffe0ff */
[----:B------:R-:W-:Y:S01]  /*1ca30*/  @P2 IMAD.HI.U32 R7, R0, c[0x0][0x4ec], RZ ;  /* 0x00013b0000072a27 */ /* 0x000fe200078e00ff */
[----:B------:R-:W-:Y:S02]  /*1ca40*/  LEA.HI R10, R60, R61, RZ, 0x3 ;  /* 0x0000003d3c0a7211 */ /* 0x000fe400078f18ff */
[----:B------:R-:W-:Y:S01]  /*1ca50*/  SHF.R.S32.HI R6, RZ, 0x1f, R65 ;  /* 0x0000001fff067819 */ /* 0x000fe20000011441 */
[----:B------:R-:W-:Y:S01]  /*1ca60*/  IMAD R8, R13, c[0x0][0x490], RZ ;  /* 0x000124000d087a24 */ /* 0x000fe200078e02ff */
[----:B------:R-:W-:Y:S01]  /*1ca70*/  SHF.R.S32.HI R21, RZ, 0x3, R10 ;  /* 0x00000003ff157819 */ /* 0x000fe2000001140a */
[----:B------:R-:W-:Y:S01]  /*1ca80*/  IMAD.MOV.U32 R9, RZ, RZ, R0 ;  /* 0x000000ffff097224 */ /* 0x000fe200078e0000 */
[----:B------:R-:W-:Y:S01]  /*1ca90*/  @P2 SHF.R.U32.HI R9, RZ, c[0x0][0x4f0], R7 ;  /* 0x00013c00ff092a19 */ /* 0x000fe20000011607 */
[----:B------:R-:W-:Y:S01]  /*1caa0*/  IMAD R8, R11, c[0x0][0x494], R8 ;  /* 0x000125000b087a24 */ /* 0x000fe200078e0208 */
[----:B------:R-:W-:Y:S01]  /*1cab0*/  LOP3.LUT R12, R10, 0xfffffff8, RZ, 0xc0, !PT ;  /* 0xfffffff80a0c7812 */ /* 0x000fe200078ec0ff */
[----:B------:R-:W-:Y:S01]  /*1cac0*/  IMAD R14, R13, c[0x0][0x3e8], RZ ;  /* 0x0000fa000d0e7a24 */ /* 0x000fe200078e02ff */
[----:B------:R-:W-:Y:S01]  /*1cad0*/  SEL R15, R6, RZ, !P1 ;  /* 0x000000ff060f7207 */ /* 0x000fe20004800000 */
[----:B------:R-:W-:-:S02]  /*1cae0*/  IMAD.MOV R10, RZ, RZ, -R9 ;  /* 0x000000ffff0a7224 */ /* 0x000fc400078e0a09 */
[----:B------:R-:W-:Y:S01]  /*1caf0*/  IMAD.WIDE.U32 R6, R11, c[0x0][0x3e8], R2 ;  /* 0x0000fa000b067a25 */ /* 0x000fe200078e0002 */
[----:B------:R-:W-:-:S03]  /*1cb00*/  SHF.L.U32 R2, R21, 0x6, RZ ;  /* 0x0000000615027819 */ /* 0x000fc600000006ff */
[----:B------:R-:W-:Y:S02]  /*1cb10*/  IMAD.IADD R5, R5, 0x1, R8 ;  /* 0x0000000105057824 */ /* 0x000fe400078e0208 */
[----:B------:R-:W-:Y:S01]  /*1cb20*/  IMAD R10, R10, c[0x0][0x4e8], R0 ;  /* 0x00013a000a0a7a24 */ /* 0x000fe200078e0200 */
[----:B------:R-:W-:Y:S01]  /*1cb30*/  LOP3.LUT R0, R2, 0x1c0, RZ, 0xc0, !PT ;  /* 0x000001c002007812 */ /* 0x000fe200078ec0ff */
[----:B------:R-:W-:Y:S02]  /*1cb40*/  IMAD.IADD R12, R61, 0x1, -R12 ;  /* 0x000000013d0c7824 */ /* 0x000fe400078e0a0c */
[----:B------:R-:W-:Y:S01]  /*1cb50*/  IMAD R8, R15, c[0x0][0x498], RZ ;  /* 0x000126000f087a24 */ /* 0x000fe200078e02ff */
[----:B------:R-:W-:Y:S01]  /*1cb60*/  SHF.R.U32.HI R13, RZ, 0x3, R0 ;  /* 0x00000003ff0d7819 */ /* 0x000fe20000011600 */
[----:B------:R-:W-:Y:S02]  /*1cb70*/  IMAD R14, R11, c[0x0][0x3ec], R14 ;  /* 0x0000fb000b0e7a24 */ /* 0x000fe400078e020e */
[----:B------:R-:W-:-:S04]  /*1cb80*/  IMAD.WIDE.U32 R2, R18, c[0x0][0x498], R4 ;  /* 0x0001260012027a25 */ /* 0x000fc800078e0004 */
[----:B------:R-:W-:Y:S01]  /*1cb90*/  IMAD R17, R18, c[0x0][0x49c], R8 ;  /* 0x0001270012117a24 */ /* 0x000fe200078e0208 */
[----:B------:R-:W-:Y:S01]  /*1cba0*/  IADD3 R2, P1, R9, R2, RZ ;  /* 0x0000000209027210 */ /* 0x000fe20007f3e0ff */
[C---:B------:R-:W-:Y:S02]  /*1cbb0*/  IMAD R11, R12.reuse, 0x10, R21 ;  /* 0x000000100c0b7824 */ /* 0x040fe400078e0215 */
[----:B------:R-:W-:Y:S01]  /*1cbc0*/  IMAD.SHL.U32 R8, R12, 0x8, RZ ;  /* 0x000000080c087824 */ /* 0x000fe200078e00ff */
[----:B------:R-:W-:Y:S01]  /*1cbd0*/  SHF.R.S32.HI R12, RZ, 0x1f, R9 ;  /* 0x0000001fff0c7819 */ /* 0x000fe20000011409 */
[----:B------:R-:W-:Y:S01]  /*1cbe0*/  IMAD.IADD R5, R7, 0x1, R14 ;  /* 0x0000000107057824 */ /* 0x000fe200078e020e */
[----:B------:R-:W-:Y:S02]  /*1cbf0*/  SHF.R.S32.HI R7, RZ, 0x1f, R10 ;  /* 0x0000001fff077819 */ /* 0x000fe4000001140a */
[----:B------:R-:W-:Y:S02]  /*1cc00*/  LEA R11, R80, R11, 0x7 ;  /* 0x0000000b500b7211 */ /* 0x000fe400078e38ff */
[----:B------:R-:W-:Y:S01]  /*1cc10*/  IADD3.X R3, R12, R3, R17, P1, !PT ;  /* 0x000000030c037210 */ /* 0x000fe20000ffe411 */
[----:B------:R-:W-:Y:S01]  /*1cc20*/  IMAD R7, R7, c[0x0][0x488], RZ ;  /* 0x0001220007077a24 */ /* 0x000fe200078e02ff */
[----:B------:R-:W-:Y:S01]  /*1cc30*/  LOP3.LUT R4, R0, 0x38, R8, 0xf8, !PT ;  /* 0x0000003800047812 */ /* 0x000fe200078ef808 */
[----:B------:R-:W-:-:S03]  /*1cc40*/  @P2 IMAD.HI.U32 R0, R11, c[0x0][0x4ec], RZ ;  /* 0x00013b000b002a27 */ /* 0x000fc600078e00ff */
[----:B------:R-:W-:Y:S01]  /*1cc50*/  LOP3.LUT R22, R4, R13, RZ, 0x3c, !PT ;  /* 0x0000000d04167212 */ /* 0x000fe200078e3cff */
[----:B------:R-:W-:Y:S01]  /*1cc60*/  IMAD.WIDE.U32 R2, R10, c[0x0][0x488], R2 ;  /* 0x000122000a027a25 */ /* 0x000fe200078e0002 */
[----:B------:R-:W-:-:S03]  /*1cc70*/  MOV R4, R6 ;  /* 0x0000000600047202 */ /* 0x000fc60000000f00 */
[----:B------:R-:W-:Y:S02]  /*1cc80*/  IMAD R7, R10, c[0x0][0x48c], R7 ;  /* 0x000123000a077a24 */ /* 0x000fe400078e0207 */
[----:B------:R-:W-:Y:S01]  /*1cc90*/  IMAD.MOV.U32 R16, RZ, RZ, R11 ;  /* 0x000000ffff107224 */ /* 0x000fe200078e000b */
[----:B------:R-:W-:Y:S01]  /*1cca0*/  @P2 SHF.R.U32.HI R16, RZ, c[0x0][0x4f0], R0 ;  /* 0x00013c00ff102a19 */ /* 0x000fe20000011600 */
[----:B------:R-:W-:Y:S01]  /*1ccb0*/  IMAD R17, R80, 0x80, R19 ;  /* 0x0000008050117824 */ /* 0x000fe200078e0213 */
[----:B------:R-:W-:Y:S01]  /*1ccc0*/  LEA R0, P1, R2, c[0x0][0x450], 0x2 ;  /* 0x0001140002007a11 */ /* 0x000fe200078210ff */
[----:B------:R-:W-:Y:S01]  /*1ccd0*/  IMAD R6, R15, c[0x0][0x3f0], RZ ;  /* 0x0000fc000f067a24 */ /* 0x000fe200078e02ff */
[----:B------:R-:W-:Y:S01]  /*1cce0*/  IADD3 R7, R3, R7, RZ ;  /* 0x0000000703077210 */ /* 0x000fe20007ffe0ff */
[----:B------:R-:W-:Y:S01]  /*1ccf0*/  IMAD.MOV R10, RZ, RZ, -R16 ;  /* 0x000000ffff0a7224 */ /* 0x000fe200078e0a10 */
[----:B------:R-:W-:Y:S01]  /*1cd00*/  IADD3 R9, R17, 0x8, RZ ;  /* 0x0000000811097810 */ /* 0x000fe20007ffe0ff */
[----:B------:R-:W-:Y:S01]  /*1cd10*/  IMAD R3, R18, c[0x0][0x3f4], R6 ;  /* 0x0000fd0012037a24 */ /* 0x000fe200078e0206 */
[----:B------:R-:W-:Y:S01]  /*1cd20*/  LEA.HI.X R2, R2, c[0x0][0x454], R7, 0x2, P1 ;  /* 0x0001150002027a11 */ /* 0x000fe200008f1407 */
[----:B------:R-:W-:Y:S01]  /*1cd30*/  IMAD.WIDE.U32 R4, R18, c[0x0][0x3f0], R4 ;  /* 0x0000fc0012047a25 */ /* 0x000fe200078e0004 */
[----:B------:R-:W-:Y:S01]  /*1cd40*/  SHF.R.S32.HI R6, RZ, 0x1f, R16 ;  /* 0x0000001fff067819 */ /* 0x000fe20000011410 */
[----:B------:R-:W-:Y:S01]  /*1cd50*/  SHFL.IDX PT, R12, R0, RZ, 0x1c1f ;  /* 0x001c1fff000c7589 */ /* 0x000fe200000e0000 */
[-C--:B------:R-:W-:Y:S01]  /*1cd60*/  ISETP.GE.OR P3, PT, R9, R20.reuse, P0 ;  /* 0x000000140900720c */ /* 0x080fe20000766670 */
[----:B------:R-:W-:Y:S01]  /*1cd70*/  IMAD R9, R10, c[0x0][0x4e8], R11 ;  /* 0x00013a000a097a24 */ /* 0x000fe200078e020b */
[----:B------:R-:W-:Y:S01]  /*1cd80*/  ISETP.GE.OR P2, PT, R17, R20, P0 ;  /* 0x000000141100720c */ /* 0x000fe20000746670 */
[----:B------:R-:W1:Y:S01]  /*1cd90*/  SHFL.IDX PT, R13, R2, RZ, 0x1c1f ;  /* 0x001c1fff020d7589 */ /* 0x000e6200000e0000 */
[----:B------:R-:W-:-:S02]  /*1cda0*/  IMAD.IADD R3, R5, 0x1, R3 ;  /* 0x0000000105037824 */ /* 0x000fc400078e0203 */
[----:B------:R-:W-:Y:S01]  /*1cdb0*/  IMAD R5, R6, c[0x0][0x3e0], RZ ;  /* 0x0000f80006057a24 */ /* 0x000fe200078e02ff */
[----:B------:R-:W-:Y:S03]  /*1cdc0*/  SHFL.IDX PT, R10, R0, 0x1, 0x1c1f ;  /* 0x003c1f00000a7f89 */ /* 0x000fe600000e0000 */
[----:B------:R-:W-:Y:S01]  /*1cdd0*/  IMAD R18, R16, c[0x0][0x3e4], R5 ;  /* 0x0000f90010127a24 */ /* 0x000fe200078e0205 */
[----:B------:R-:W2:Y:S01]  /*1cde0*/  SHFL.IDX PT, R11, R2, 0x1, 0x1c1f ;  /* 0x003c1f00020b7f89 */ /* 0x000ea200000e0000 */
[----:B------:R-:W-:-:S03]  /*1cdf0*/  SHF.L.U32 R5, R23, 0x3, RZ ;  /* 0x0000000317057819 */ /* 0x000fc600000006ff */
[----:B------:R-:W-:Y:S01]  /*1ce00*/  SHFL.IDX PT, R14, R0, 0x2, 0x1c1f ;  /* 0x005c1f00000e7f89 */ /* 0x000fe200000e0000 */
[----:B------:R-:W-:-:S03]  /*1ce10*/  LOP3.LUT R5, R22, 0x7ffffe00, R5, 0xf8, !PT ;  /* 0x7ffffe0016057812 */ /* 0x000fc600078ef805 */
[----:B------:R-:W3:Y:S04]  /*1ce20*/  SHFL.IDX PT, R15, R2, 0x2, 0x1c1f ;  /* 0x005c1f00020f7f89 */ /* 0x000ee800000e0000 */
[----:B------:R4:W-:Y:S04]  /*1ce30*/  SHFL.IDX PT, R6, R0, 0x3, 0x1c1f ;  /* 0x007c1f0000067f89 */ /* 0x0009e800000e0000 */
[----:B------:R3:W3:Y:S04]  /*1ce40*/  SHFL.IDX PT, R7, R2, 0x3, 0x1c1f ;  /* 0x007c1f0002077f89 */ /* 0x0006e800000e0000 */
[----:B-1----:R-:W-:Y:S04]  /*1ce50*/  @!P2 ST.E [R12.64], R69 ;  /* 0x000000450c00a985 */ /* 0x002fe8000c101906 */
[----:B--2---:R-:W-:Y:S01]  /*1ce60*/  @!P3 ST.E [R10.64], R71 ;  /* 0x000000470a00b985 */ /* 0x004fe2000c101906 */
[----:B----4-:R-:W-:Y:S01]  /*1ce70*/  SHF.R.S32.HI R0, RZ, 0x1f, R9 ;  /* 0x0000001fff007819 */ /* 0x010fe20000011409 */
[----:B---3--:R-:W-:Y:S01]  /*1ce80*/  IMAD.MOV.U32 R2, RZ, RZ, R4 ;  /* 0x000000ffff027224 */ /* 0x008fe200078e0004 */
[----:B------:R-:W-:-:S03]  /*1ce90*/  IADD3 R4, R17, 0x40, RZ ;  /* 0x0000004011047810 */ /* 0x000fc60007ffe0ff */
[----:B------:R-:W-:Y:S01]  /*1cea0*/  IMAD R0, R0, c[0x0][0x3d8], RZ ;  /* 0x0000f60000007a24 */ /* 0x000fe200078e02ff */
[----:B------:R-:W-:Y:S01]  /*1ceb0*/  IADD3 R17, R17, 0x48, RZ ;  /* 0x0000004811117810 */ /* 0x000fe20007ffe0ff */
[----:B------:R-:W-:Y:S01]  /*1cec0*/  IMAD.WIDE.U32 R2, R16, c[0x0][0x3e0], R2 ;  /* 0x0000f80010027a25 */ /* 0x000fe200078e0002 */
[-C--:B------:R-:W-:Y:S02]  /*1ced0*/  ISETP.GE.OR P1, PT, R4, R20.reuse, P0 ;  /* 0x000000140400720c */ /* 0x080fe40000726670 */
[----:B------:R-:W-:Y:S01]  /*1cee0*/  ISETP.GE.OR P0, PT, R17, R20, P0 ;  /* 0x000000141100720c */ /* 0x000fe20000706670 */
[----:B------:R-:W-:Y:S02]  /*1cef0*/  IMAD R4, R9, c[0x0][0x3dc], R0 ;  /* 0x0000f70009047a24 */ /* 0x000fe400078e0200 */
[----:B------:R-:W-:Y:S02]  /*1cf00*/  IMAD.SHL.U32 R0, R5, 0x2, RZ ;  /* 0x0000000205007824 */ /* 0x000fe400078e00ff */
[----:B------:R-:W-:-:S04]  /*1cf10*/  IMAD.IADD R3, R3, 0x1, R18 ;  /* 0x0000000103037824 */ /* 0x000fc800078e0212 */
[----:B------:R-:W-:Y:S02]  /*1cf20*/  IMAD.WIDE.U32 R2, R9, c[0x0][0x3d8], R2 ;  /* 0x0000f60009027a25 */ /* 0x000fe400078e0002 */
[----:B------:R-:W-:Y:S03]  /*1cf30*/  @!P1 ST.E [R14.64], R73 ;  /* 0x000000490e009985 */ /* 0x000fe6000c101906 */
[----:B------:R-:W-:Y:S01]  /*1cf40*/  IADD3 R3, R3, R4, RZ ;  /* 0x0000000403037210 */ /* 0x000fe20007ffe0ff */
[----:B------:R1:W-:Y:S01]  /*1cf50*/  @!P0 ST.E [R6.64], R59 ;  /* 0x0000003b06008985 */ /* 0x0003e2000c101906 */
[----:B------:R-:W-:-:S03]  /*1cf60*/  LEA R9, P0, R2, c[0x0][0x380], 0x1 ;  /* 0x0000e00002097a11 */ /* 0x000fc600078008ff */
[----:B------:R2:W3:Y:S04]  /*1cf70*/  LDS.128 R28, [R0+0x880] ;  /* 0x00088000001c7984 */ /* 0x0004e80000000c00 */
[----:B------:R2:W4:Y:S04]  /*1cf80*/  LDS.128 R36, [R0+0x1080] ;  /* 0x0010800000247984 */ /* 0x0005280000000c00 */
[----:B------:R2:W2:Y:S04]  /*1cf90*/  LDS.128 R44, [R0+0x1880] ;  /* 0x00188000002c7984 */ /* 0x0004a80000000c00 */
[----:B------:R2:W2:Y:S04]  /*1cfa0*/  LDS.128 R52, [R0+0x2080] ;  /* 0x0020800000347984 */ /* 0x0004a80000000c00 */
[----:B------:R2:W2:Y:S04]  /*1cfb0*/  LDS.128 R60, [R0+0x2880] ;  /* 0x00288000003c7984 */ /* 0x0004a80000000c00 */
[----:B------:R2:W2:Y:S01]  /*1cfc0*/  LDS.128 R68, [R0+0x3080] ;  /* 0x0030800000447984 */ /* 0x0004a20000000c00 */
[----:B-1----:R-:W-:-:S03]  /*1cfd0*/  IMAD R6, R80, 0x80, R21 ;  /* 0x0000008050067824 */ /* 0x002fc600078e0215 */
[----:B------:R1:W1:Y:S01]  /*1cfe0*/  LDS.128 R72, [R0+0x3880] ;  /* 0x0038800000487984 */ /* 0x0002620000000c00 */
[----:B------:R-:W-:-:S03]  /*1cff0*/  LEA.HI.X R7, R2, c[0x0][0x384], R3, 0x1, P0 ;  /* 0x0000e10002077a11 */ /* 0x000fc600000f0c03 */
[----:B------:R1:W1:Y:S01]  /*1d000*/  LDS.128 R24, [R0+0x4880] ;  /* 0x0048800000187984 */ /* 0x0002620000000c00 */
[----:B------:R-:W-:-:S03]  /*1d010*/  ISETP.GE.AND P0, PT, R6, R20, PT ;  /* 0x000000140600720c */ /* 0x000fc60003f06270 */
        /* <DEDUP_REMOVED lines=9> */
[----:B--234-:R-:W2:Y:S01]  /*1d0b0*/  LDS.128 R16, [R0+0x80] ;  /* 0x0000800000107984 */ /* 0x01cea20000000c00 */
[----:B------:R-:W-:-:S02]  /*1d0c0*/  IADD3 R4, R8, 0x40, RZ ;  /* 0x0000004008047810 */ /* 0x000fc40007ffe0ff */
[----:B------:R-:W-:Y:S01]  /*1d0d0*/  ISETP.GE.AND P1, PT, R8, c[0x0][0x3c8], PT ;  /* 0x0000f20008007a0c */ /* 0x000fe20003f26270 */
[----:B------:R3:W4:Y:S01]  /*1d0e0*/  LDS.128 R12, [R0+0x4080] ;  /* 0x00408000000c7984 */ /* 0x0007220000000c00 */
[----:B------:R-:W-:-:S13]  /*1d0f0*/  ISETP.GE.AND P0, PT, R4, c[0x0][0x3c8], PT ;  /* 0x0000f20004007a0c */ /* 0x000fda0003f06270 */
[----:B-1-3--:R-:W-:-:S04]  /*1d100*/  @!P0 SHF.R.S32.HI R0, RZ, 0x1f, R4 ;  /* 0x0000001fff008819 */ /* 0x00afc80000011404 */
[----:B------:R-:W-:Y:S01]  /*1d110*/  @!P0 LEA.HI R0, R0, R4, RZ, 0x3 ;  /* 0x0000000400008211 */ /* 0x000fe200078f18ff */
[----:B------:R-:W-:-:S03]  /*1d120*/  @!P1 IMAD.WIDE R4, R8, 0x2, R2 ;  /* 0x0000000208049825 */ /* 0x000fc600078e0202 */
[----:B------:R-:W-:-:S05]  /*1d130*/  @!P0 LOP3.LUT R0, R0, 0xfffffff8, RZ, 0xc0, !PT ;  /* 0xfffffff800008812 */ /* 0x000fca00078ec0ff */
[----:B------:R-:W-:Y:S01]  /*1d140*/  @!P0 IMAD.WIDE R2, R0, 0x2, R2 ;  /* 0x0000000200028825 */ /* 0x000fe200078e0202 */
[----:B--2---:R1:W-:Y:S04]  /*1d150*/  @!P1 ST.E.128 [R4.64], R16 ;  /* 0x0000001004009985 */ /* 0x0043e8000c101d06 */
[----:B----4-:R1:W-:Y:S02]  /*1d160*/  @!P0 ST.E.128 [R2.64], R12 ;  /* 0x0000000c02008985 */ /* 0x0103e4000c101d06 */
.L_x_1382:
[----:B--234-:R-:W-:Y:S05]  /*1d170*/  BSYNC B0 ;  /* 0x0000000000007941 */ /* 0x01cfea0003800000 */
.L_x_1381:
        /* <DEDUP_REMOVED lines=16> */
.L_x_1384:
[----:B------:R-:W-:Y:S05]  /*1d280*/  BSYNC B0 ;  /* 0x0000000000007941 */ /* 0x000fea0003800000 */
.L_x_1383:
        /* <DEDUP_REMOVED lines=16> */
.L_x_1386:
[----:B------:R-:W-:Y:S05]  /*1d390*/  BSYNC B0 ;  /* 0x0000000000007941 */ /* 0x000fea0003800000 */
.L_x_1385:
        /* <DEDUP_REMOVED lines=16> */
.L_x_1388:
[----:B------:R-:W-:Y:S05]  /*1d4a0*/  BSYNC B0 ;  /* 0x0000000000007941 */ /* 0x000fea0003800000 */
.L_x_1387:
        /* <DEDUP_REMOVED lines=16> */
.L_x_1390:
[----:B------:R-:W-:Y:S05]  /*1d5b0*/  BSYNC B0 ;  /* 0x0000000000007941 */ /* 0x000fea0003800000 */
.L_x_1389:
        /* <DEDUP_REMOVED lines=16> */
.L_x_1392:
[----:B------:R-:W-:Y:S05]  /*1d6c0*/  BSYNC B0 ;  /* 0x0000000000007941 */ /* 0x000fea0003800000 */
.L_x_1391:
        /* <DEDUP_REMOVED lines=16> */
.L_x_1394:
[----:B------:R-:W-:Y:S05]  /*1d7d0*/  BSYNC B0 ;  /* 0x0000000000007941 */ /* 0x000fea0003800000 */
.L_x_1393:
        /* <DEDUP_REMOVED lines=17> */
.L_x_1379:
        /* <DEDUP_REMOVED lines=19> */
.L_x_1395:
[----:B-1----:R-:W1:Y:S01]  /*1da20*/  S2R R11, SR_TID.X ;  /* 0x00000000000b7919 */ /* 0x002e620000002100 */
[----:B------:R-:W-:Y:S01]  /*1da30*/  SHF.R.S32.HI R0, RZ, 0x1f, R8 ;  /* 0x0000001fff007819 */ /* 0x000fe20000011408 */
[----:B------:R-:W-:Y:S01]  /*1da40*/  BSSY B0, `(.L_x_1396) ;  /* 0x0000029000007945 */ /* 0x000fe20003800000 */
[----:B------:R-:W-:Y:S01]  /*1da50*/  SEL R9, R8, RZ, !P0 ;  /* 0x000000ff08097207 */ /* 0x000fe20004000000 */
[----:B------:R-:W2:Y:S01]  /*1da60*/  S2R R2, SR_CTAID.Y ;  /* 0x0000000000027919 */ /* 0x000ea20000002600 */
[----:B------:R-:W-:-:S03]  /*1da70*/  SEL R10, R0, RZ, !P0 ;  /* 0x000000ff000a7207 */ /* 0x000fc60004000000 */
[----:B------:R-:W3:Y:S01]  /*1da80*/  S2R R14, SR_CTAID.Y ;  /* 0x00000000000e7919 */ /* 0x000ee20000002600 */
[----:B-1----:R-:W-:Y:S02]  /*1da90*/  ISETP.GE.AND P1, PT, R11, 0x80, PT ;  /* 0x000000800b00780c */ /* 0x002fe40003f26270 */
[----:B--2---:R-:W-:-:S11]  /*1daa0*/  SHF.R.S32.HI R15, RZ, 0x1f, R2 ;  /* 0x0000001fff0f7819 */ /* 0x004fd60000011402 */
[----:B------:R-:W-:Y:S05]  /*1dab0*/  @P1 BRA `(.L_x_1397) ;  /* 0x0000021000001947 */ /* 0x000fea0003800000 */
[----:B---3--:R-:W1:Y:S01]  /*1dac0*/  S2R R8, SR_CTAID.X ;  /* 0x0000000000087919 */ /* 0x008e620000002500 */
        /* <DEDUP_REMOVED lines=32> */
.L_x_1397:
[----:B---3--:R-:W-:Y:S05]  /*1dcd0*/  BSYNC B0 ;  /* 0x0000000000007941 */ /* 0x008fea0003800000 */
.L_x_1396:
[----:B------:R-:W2:Y:S01]  /*1dce0*/  S2R R13, SR_CTAID.X ;  /* 0x00000000000d7919 */ /* 0x000ea20000002500 */
[----:B-1----:R-:W-:Y:S01]  /*1dcf0*/  IMAD R0, R5, c[0x0][0x3a0], RZ ;  /* 0x0000e80005007a24 */ /* 0x002fe200078e02ff */
[----:B------:R-:W-:Y:S01]  /*1dd00*/  SHF.R.S32.HI R5, RZ, 0x1f, R11 ;  /* 0x0000001fff057819 */ /* 0x000fe2000001140b */
[C---:B------:R-:W-:Y:S01]  /*1dd10*/  IMAD.WIDE.U32 R2, R4.reuse, c[0x0][0x3a0], RZ ;  /* 0x0000e80004027a25 */ /* 0x040fe200078e00ff */
[----:B------:R-:W-:Y:S02]  /*1dd20*/  MOV R6, c[0x0][0x4e8] ;  /* 0x00013a0000067a02 */ /* 0x000fe40000000f00 */
[----:B------:R-:W-:Y:S01]  /*1dd30*/  LEA.HI R5, R5, R11, RZ, 0x3 ;  /* 0x0000000b05057211 */ /* 0x000fe200078f18ff */
[----:B------:R-:W-:Y:S01]  /*1dd40*/  IMAD R0, R4, c[0x0][0x3a4], R0 ;  /* 0x0000e90004007a24 */ /* 0x000fe200078e0200 */
[----:B------:R-:W-:Y:S02]  /*1dd50*/  ISETP.NE.AND P0, PT, R6, 0x1, PT ;  /* 0x000000010600780c */ /* 0x000fe40003f05270 */
[----:B------:R-:W-:-:S02]  /*1dd60*/  LOP3.LUT R4, R5, 0xfffffff8, RZ, 0xc0, !PT ;  /* 0xfffffff805047812 */ /* 0x000fc400078ec0ff */
[----:B------:R-:W-:Y:S01]  /*1dd70*/  SHF.R.S32.HI R8, RZ, 0x3, R5 ;  /* 0x00000003ff087819 */ /* 0x000fe20000011405 */
[----:B------:R-:W-:Y:S01]  /*1dd80*/  IMAD R5, R10, c[0x0][0x3f0], RZ ;  /* 0x0000fc000a057a24 */ /* 0x000fe200078e02ff */
[----:B------:R-:W-:Y:S02]  /*1dd90*/  IADD3 R7, -R4, R11, RZ ;  /* 0x0000000b04077210 */ /* 0x000fe40007ffe1ff */
[----:B------:R-:W-:Y:S01]  /*1dda0*/  IADD3 R3, R3, R0, RZ ;  /* 0x0000000003037210 */ /* 0x000fe20007ffe0ff */
[----:B------:R-:W-:Y:S02]  /*1ddb0*/  IMAD R0, R15, c[0x0][0x3e8], RZ ;  /* 0x0000fa000f007a24 */ /* 0x000fe400078e02ff */
[----:B------:R-:W-:Y:S02]  /*1ddc0*/  IMAD R4, R7, 0x10, R8 ;  /* 0x0000001007047824 */ /* 0x000fe400078e0208 */
[C---:B------:R-:W-:Y:S02]  /*1ddd0*/  IMAD R0, R14.reuse, c[0x0][0x3ec], R0 ;  /* 0x0000fb000e007a24 */ /* 0x040fe400078e0200 */
[----:B------:R-:W-:Y:S01]  /*1dde0*/  IMAD.WIDE.U32 R2, R14, c[0x0][0x3e8], R2 ;  /* 0x0000fa000e027a25 */ /* 0x000fe200078e0002 */
[----:B--2---:R-:W-:-:S02]  /*1ddf0*/  LEA R4, R13, R4, 0x7 ;  /* 0x000000040d047211 */ /* 0x004fc400078e38ff */
[----:B------:R-:W-:Y:S01]  /*1de00*/  LEA R8, R13, R8, 0x7 ;  /* 0x000000080d087211 */ /* 0x000fe200078e38ff */
[----:B------:R-:W-:Y:S01]  /*1de10*/  IMAD R5, R9, c[0x0][0x3f4], R5 ;  /* 0x0000fd0009057a24 */ /* 0x000fe200078e0205 */
[----:B------:R-:W-:Y:S01]  /*1de20*/  IADD3 R3, R0, R3, RZ ;  /* 0x0000000300037210 */ /* 0x000fe20007ffe0ff */
[----:B------:R-:W-:-:S04]  /*1de30*/  @P0 IMAD.HI.U32 R6, R4, c[0x0][0x4ec], RZ ;  /* 0x00013b0004060a27 */ /* 0x000fc800078e00ff */
[----:B------:R-:W-:-:S04]  /*1de40*/  IMAD.WIDE.U32 R2, R9, c[0x0][0x3f0], R2 ;  /* 0x0000fc0009027a25 */ /* 0x000fc800078e0002 */
[----:B------:R-:W-:Y:S01]  /*1de50*/  IMAD.MOV.U32 R0, RZ, RZ, R4 ;  /* 0x000000ffff007224 */ /* 0x000fe200078e0004 */
[----:B------:R-:W-:Y:S02]  /*1de60*/  @P0 SHF.R.U32.HI R0, RZ, c[0x0][0x4f0], R6 ;  /* 0x00013c00ff000a19 */ /* 0x000fe40000011606 */
[----:B------:R-:W-:Y:S02]  /*1de70*/  IADD3 R3, R3, R5, RZ ;  /* 0x0000000503037210 */ /* 0x000fe40007ffe0ff */
[C---:B------:R-:W-:Y:S02]  /*1de80*/  IADD3 R5, -R0.reuse, RZ, RZ ;  /* 0x000000ff00057210 */ /* 0x040fe40007ffe1ff */
[----:B------:R-:W-:Y:S01]  /*1de90*/  SHF.R.S32.HI R6, RZ, 0x1f, R0 ;  /* 0x0000001fff067819 */ /* 0x000fe20000011400 */
[----:B------:R-:W-:-:S04]  /*1dea0*/  IMAD.WIDE.U32 R2, R0, c[0x0][0x3e0], R2 ;  /* 0x0000f80000027a25 */ /* 0x000fc800078e0002 */
[----:B------:R-:W-:Y:S02]  /*1deb0*/  IMAD R4, R5, c[0x0][0x4e8], R4 ;  /* 0x00013a0005047a24 */ /* 0x000fe400078e0204 */
[----:B------:R-:W-:-:S03]  /*1dec0*/  IMAD R6, R6, c[0x0][0x3e0], RZ ;  /* 0x0000f80006067a24 */ /* 0x000fc600078e02ff */
[----:B------:R-:W-:Y:S01]  /*1ded0*/  SHF.R.S32.HI R5, RZ, 0x1f, R4 ;  /* 0x0000001fff057819 */ /* 0x000fe20000011404 */
[----:B------:R-:W-:Y:S01]  /*1dee0*/  IMAD R0, R0, c[0x0][0x3e4], R6 ;  /* 0x0000f90000007a24 */ /* 0x000fe200078e0206 */
[----:B------:R-:W-:-:S03]  /*1def0*/  SHF.L.U32 R6, R7, 0x3, RZ ;  /* 0x0000000307067819 */ /* 0x000fc600000006ff */
[----:B------:R-:W-:Y:S01]  /*1df00*/  IMAD.IADD R3, R3, 0x1, R0 ;  /* 0x0000000103037824 */ /* 0x000fe200078e0200 */
[----:B------:R-:W-:Y:S01]  /*1df10*/  IADD3 R7, R6, 0x40, RZ ;  /* 0x0000004006077810 */ /* 0x000fe20007ffe0ff */
[----:B------:R-:W-:Y:S02]  /*1df20*/  IMAD R0, R5, c[0x0][0x3d8], RZ ;  /* 0x0000f60005007a24 */ /* 0x000fe400078e02ff */
[----:B------:R-:W-:-:S04]  /*1df30*/  IMAD.WIDE.U32 R2, R4, c[0x0][0x3d8], R2 ;  /* 0x0000f60004027a25 */ /* 0x000fc800078e0002 */
[----:B------:R-:W-:Y:S01]  /*1df40*/  IMAD R0, R4, c[0x0][0x3dc], R0 ;  /* 0x0000f70004007a24 */ /* 0x000fe200078e0200 */
[----:B------:R-:W-:-:S04]  /*1df50*/  LEA R11, P0, R2, c[0x0][0x380], 0x1 ;  /* 0x0000e000020b7a11 */ /* 0x000fc800078008ff */
[----:B------:R-:W-:-:S04]  /*1df60*/  IADD3 R0, R3, R0, RZ ;  /* 0x0000000003007210 */ /* 0x000fc80007ffe0ff */
[----:B------:R-:W-:Y:S01]  /*1df70*/  LEA.HI.X R9, R2, c[0x0][0x384], R0, 0x1, P0 ;  /* 0x0000e10002097a11 */ /* 0x000fe200000f0c00 */
[----:B------:R-:W-:Y:S05]  /*1df80*/  BRA.DIV ~URZ, `(.L_x_1398) ;  /* 0x000048127f007947 */ /* 0x000fea000b800000 */
[----:B------:R1:W2:Y:S02]  /*1df90*/  SHFL.IDX PT, R0, R9, RZ, 0x181f ;  /* 0x00181fff09007589 */ /* 0x0002a400000e0000 */
.L_x_1472:
[----:B------:R-:W-:Y:S05]  /*1dfa0*/  BRA.DIV ~URZ, `(.L_x_1399) ;  /* 0x000048727f007947 */ /* 0x000fea000b800000 */
[----:B------:R3:W4:Y:S02]  /*1dfb0*/  SHFL.IDX PT, R2, R11, RZ, 0x181f ;  /* 0x00181fff0b027589 */ /* 0x00072400000e0000 */
.L_x_1473:
[----:B-----5:R-:W-:Y:S01]  /*1dfc0*/  IMAD R10, R12, c[0x0][0x4e8], RZ ;  /* 0x00013a000c0a7a24 */ /* 0x020fe200078e02ff */
[----:B------:R-:W-:Y:S01]  /*1dfd0*/  BSSY B0, `(.L_x_1400) ;  /* 0x000000d000007945 */ /* 0x000fe20003800000 */
[----:B--2---:R-:W-:-:S03]  /*1dfe0*/  MOV R3, R0 ;  /* 0x0000000000037202 */ /* 0x004fc60000000f00 */
[----:B------:R-:W-:-:S13]  /*1dff0*/  ISETP.GE.AND P0, PT, R8, R10, PT ;  /* 0x0000000a0800720c */ /* 0x000fda0003f06270 */
[----:B------:R-:W-:Y:S05]  /*1e000*/  @P0 BRA `(.L_x_1401) ;  /* 0x0000009000000947 */ /* 0x000fea0003800000 */
[----:B------:R-:W-:Y:S02]  /*1e010*/  ISETP.GE.AND P0, PT, R7, c[0x0][0x3c8], PT ;  /* 0x0000f20007007a0c */ /* 0x000fe40003f06270 */
[----:B------:R-:W-:-:S11]  /*1e020*/  ISETP.GE.AND P1, PT, R6, c[0x0][0x3c8], PT ;  /* 0x0000f20006007a0c */ /* 0x000fd60003f26270 */
[----:B------:R-:W-:Y:S02]  /*1e030*/  @!P0 SHF.R.S32.HI R0, RZ, 0x1f, R7 ;  /* 0x0000001fff008819 */ /* 0x000fe40000011407 */
[----:B----4-:R-:W-:Y:S02]  /*1e040*/  @!P1 IMAD.WIDE R4, R6, 0x2, R2 ;  /* 0x0000000206049825 */ /* 0x010fe400078e0202 */
[----:B------:R-:W-:-:S03]  /*1e050*/  @!P0 LEA.HI R0, R0, R7, RZ, 0x3 ;  /* 0x0000000700008211 */ /* 0x000fc600078f18ff */
[----:B------:R2:W-:Y:S01]  /*1e060*/  @!P1 ST.E.128 [R4.64], RZ ;  /* 0x000000ff04009985 */ /* 0x0005e2000c101d06 */
[----:B------:R-:W-:-:S05]  /*1e070*/  @!P0 LOP3.LUT R0, R0, 0xfffffff8, RZ, 0xc0, !PT ;  /* 0xfffffff800008812 */ /* 0x000fca00078ec0ff */
[----:B------:R-:W-:-:S05]  /*1e080*/  @!P0 IMAD.WIDE R2, R0, 0x2, R2 ;  /* 0x0000000200028825 */ /* 0x000fca00078e0202 */
[----:B------:R2:W-:Y:S02]  /*1e090*/  @!P0 ST.E.128 [R2.64], RZ ;  /* 0x000000ff02008985 */ /* 0x0005e4000c101d06 */
.L_x_1401:
[----:B------:R-:W-:Y:S05]  /*1e0a0*/  BSYNC B0 ;  /* 0x0000000000007941 */ /* 0x000fea0003800000 */
.L_x_1400:
[----:B------:R-:W-:Y:S05]  /*1e0b0*/  BRA.DIV ~URZ, `(.L_x_1402) ;  /* 0x000047e27f007947 */ /* 0x000fea000b800000 */
[----:B------:R1:W2:Y:S04]  /*1e0c0*/  SHFL.IDX PT, R0, R9, 0x1, 0x181f ;  /* 0x00381f0009007f89 */ /* 0x0002a800000e0000 */
[----:B--2-4-:R1:W2:Y:S02]  /*1e0d0*/  SHFL.IDX PT, R2, R11, 0x1, 0x181f ;  /* 0x00381f000b027f89 */ /* 0x0142a400000e0000 */
.L_x_1474:
[----:B------:R-:W-:Y:S01]  /*1e0e0*/  IADD3 R3, R8, 0x10, RZ ;  /* 0x0000001008037810 */ /* 0x000fe20007ffe0ff */
[----:B------:R-:W-:Y:S03]  /*1e0f0*/  BSSY B0, `(.L_x_1403) ;  /* 0x000000d000007945 */ /* 0x000fe60003800000 */
[----:B------:R-:W-:Y:S01]  /*1e100*/  ISETP.GE.AND P0, PT, R3, R10, PT ;  /* 0x0000000a0300720c */ /* 0x000fe20003f06270 */
[----:B------:R-:W-:-:S12]  /*1e110*/  IMAD.MOV.U32 R3, RZ, RZ, R0 ;  /* 0x000000ffff037224 */ /* 0x000fd800078e0000 */
[----:B------:R-:W-:Y:S05]  /*1e120*/  @P0 BRA `(.L_x_1404) ;  /* 0x0000009000000947 */ /* 0x000fea0003800000 */
[----:B------:R-:W-:Y:S02]  /*1e130*/  ISETP.GE.AND P0, PT, R7, c[0x0][0x3c8], PT ;  /* 0x0000f20007007a0c */ /* 0x000fe40003f06270 */
[----:B------:R-:W-:-:S11]  /*1e140*/  ISETP.GE.AND P1, PT, R6, c[0x0][0x3c8], PT ;  /* 0x0000f20006007a0c */ /* 0x000fd60003f26270 */
[----:B------:R-:W-:Y:S02]  /*1e150*/  @!P0 SHF.R.S32.HI R0, RZ, 0x1f, R7 ;  /* 0x0000001fff008819 */ /* 0x000fe40000011407 */
[----:B--2---:R-:W-:Y:S02]  /*1e160*/  @!P1 IMAD.WIDE R4, R6, 0x2, R2 ;  /* 0x0000000206049825 */ /* 0x004fe400078e0202 */
[----:B------:R-:W-:-:S03]  /*1e170*/  @!P0 LEA.HI R0, R0, R7, RZ, 0x3 ;  /* 0x0000000700008211 */ /* 0x000fc600078f18ff */
[----:B------:R2:W-:Y:S01]  /*1e180*/  @!P1 ST.E.128 [R4.64], RZ ;  /* 0x000000ff04009985 */ /* 0x0005e2000c101d06 */
[----:B------:R-:W-:-:S05]  /*1e190*/  @!P0 LOP3.LUT R0, R0, 0xfffffff8, RZ, 0xc0, !PT ;  /* 0xfffffff800008812 */ /* 0x000fca00078ec0ff */
[----:B------:R-:W-:-:S05]  /*1e1a0*/  @!P0 IMAD.WIDE R2, R0, 0x2, R2 ;  /* 0x0000000200028825 */ /* 0x000fca00078e0202 */
[----:B------:R2:W-:Y:S02]  /*1e1b0*/  @!P0 ST.E.128 [R2.64], RZ ;  /* 0x000000ff02008985 */ /* 0x0005e4000c101d06 */
.L_x_1404:
[----:B------:R-:W-:Y:S05]  /*1e1c0*/  BSYNC B0 ;  /* 0x0000000000007941 */ /* 0x000fea0003800000 */
.L_x_1403:
[----:B------:R-:W-:Y:S05]  /*1e1d0*/  BRA.DIV ~URZ, `(.L_x_1405) ;  /* 0x000047d27f007947 */ /* 0x000fea000b800000 */
[----:B------:R4:W1:Y:S02]  /*1e1e0*/  SHFL.IDX PT, R0, R9, 0x2, 0x181f ;  /* 0x00581f0009007f89 */ /* 0x00086400000e0000 */
.L_x_1475:
[----:B------:R-:W-:Y:S05]  /*1e1f0*/  BRA.DIV ~URZ, `(.L_x_1406) ;  /* 0x000048427f007947 */ /* 0x000fea000b800000 */
[----:B--2---:R2:W3:Y:S02]  /*1e200*/  SHFL.IDX PT, R2, R11, 0x2, 0x181f ;  /* 0x00581f000b027f89 */ /* 0x0044e400000e0000 */
.L_x_1476:
[----:B------:R-:W-:Y:S01]  /*1e210*/  IADD3 R3, R8, 0x20, RZ ;  /* 0x0000002008037810 */ /* 0x000fe20007ffe0ff */
[----:B------:R-:W-:Y:S03]  /*1e220*/  BSSY B0, `(.L_x_1407) ;  /* 0x000000d000007945 */ /* 0x000fe60003800000 */
[----:B------:R-:W-:Y:S01]  /*1e230*/  ISETP.GE.AND P0, PT, R3, R10, PT ;  /* 0x0000000a0300720c */ /* 0x000fe20003f06270 */
[----:B-1----:R-:W-:-:S12]  /*1e240*/  IMAD.MOV.U32 R3, RZ, RZ, R0 ;  /* 0x000000ffff037224 */ /* 0x002fd800078e0000 */
[----:B------:R-:W-:Y:S05]  /*1e250*/  @P0 BRA `(.L_x_1408) ;  /* 0x0000009000000947 */ /* 0x000fea0003800000 */
[----:B------:R-:W-:Y:S02]  /*1e260*/  ISETP.GE.AND P0, PT, R7, c[0x0][0x3c8], PT ;  /* 0x0000f20007007a0c */ /* 0x000fe40003f06270 */
[----:B------:R-:W-:-:S11]  /*1e270*/  ISETP.GE.AND P1, PT, R6, c[0x0][0x3c8], PT ;  /* 0x0000f20006007a0c */ /* 0x000fd60003f26270 */
[----:B------:R-:W-:Y:S02]  /*1e280*/  @!P0 SHF.R.S32.HI R0, RZ, 0x1f, R7 ;  /* 0x0000001fff008819 */ /* 0x000fe40000011407 */
[----:B---3--:R-:W-:Y:S02]  /*1e290*/  @!P1 IMAD.WIDE R4, R6, 0x2, R2 ;  /* 0x0000000206049825 */ /* 0x008fe400078e0202 */
[----:B------:R-:W-:-:S03]  /*1e2a0*/  @!P0 LEA.HI R0, R0, R7, RZ, 0x3 ;  /* 0x0000000700008211 */ /* 0x000fc600078f18ff */
[----:B------:R1:W-:Y:S01]  /*1e2b0*/  @!P1 ST.E.128 [R4.64], RZ ;  /* 0x000000ff04009985 */ /* 0x0003e2000c101d06 */
[----:B------:R-:W-:-:S05]  /*1e2c0*/  @!P0 LOP3.LUT R0, R0, 0xfffffff8, RZ, 0xc0, !PT ;  /* 0xfffffff800008812 */ /* 0x000fca00078ec0ff */
[----:B------:R-:W-:-:S05]  /*1e2d0*/  @!P0 IMAD.WIDE R2, R0, 0x2, R2 ;  /* 0x0000000200028825 */ /* 0x000fca00078e0202 */
[----:B------:R1:W-:Y:S02]  /*1e2e0*/  @!P0 ST.E.128 [R2.64], RZ ;  /* 0x000000ff02008985 */ /* 0x0003e4000c101d06 */
.L_x_1408:
[----:B------:R-:W-:Y:S05]  /*1e2f0*/  BSYNC B0 ;  /* 0x0000000000007941 */ /* 0x000fea0003800000 */
.L_x_1407:
[----:B------:R-:W-:Y:S05]  /*1e300*/  BRA.DIV ~URZ, `(.L_x_1409) ;  /* 0x000047c27f007947 */ /* 0x000fea000b800000 */
[----:B------:R1:W2:Y:S04]  /*1e310*/  SHFL.IDX PT, R0, R9, 0x3, 0x181f ;  /* 0x00781f0009007f89 */ /* 0x0002a800000e0000 */
[----:B-1-3--:R1:W3:Y:S02]  /*1e320*/  SHFL.IDX PT, R2, R11, 0x3, 0x181f ;  /* 0x00781f000b027f89 */ /* 0x00a2e400000e0000 */
.L_x_1477:
[----:B------:R-:W-:Y:S01]  /*1e330*/  IADD3 R3, R8, 0x30, RZ ;  /* 0x0000003008037810 */ /* 0x000fe20007ffe0ff */
[----:B------:R-:W-:Y:S03]  /*1e340*/  BSSY B0, `(.L_x_1410) ;  /* 0x000000d000007945 */ /* 0x000fe60003800000 */
[----:B------:R-:W-:Y:S01]  /*1e350*/  ISETP.GE.AND P0, PT, R3, R10, PT ;  /* 0x0000000a0300720c */ /* 0x000fe20003f06270 */
[----:B--2---:R-:W-:-:S12]  /*1e360*/  IMAD.MOV.U32 R3, RZ, RZ, R0 ;  /* 0x000000ffff037224 */ /* 0x004fd800078e0000 */
        /* <DEDUP_REMOVED lines=10> */
.L_x_1411:
[----:B------:R-:W-:Y:S05]  /*1e410*/  BSYNC B0 ;  /* 0x0000000000007941 */ /* 0x000fea0003800000 */
.L_x_1410:
[----:B------:R-:W-:Y:S05]  /*1e420*/  BRA.DIV ~URZ, `(.L_x_1412) ;  /* 0x000047b27f007947 */ /* 0x000fea000b800000 */
[----:B------:R1:W2:Y:S02]  /*1e430*/  SHFL.IDX PT, R0, R9, 0x4, 0x181f ;  /* 0x00981f0009007f89 */ /* 0x0002a400000e0000 */
.L_x_1478:
[----:B------:R-:W-:Y:S05]  /*1e440*/  BRA.DIV ~URZ, `(.L_x_1413) ;  /* 0x000048227f007947 */ /* 0x000fea000b800000 */
[----:B--23--:R2:W3:Y:S02]  /*1e450*/  SHFL.IDX PT, R2, R11, 0x4, 0x181f ;  /* 0x00981f000b027f89 */ /* 0x00c4e400000e0000 */
.L_x_1479:
        /* <DEDUP_REMOVED lines=14> */
.L_x_1415:
[----:B------:R-:W-:Y:S05]  /*1e540*/  BSYNC B0 ;  /* 0x0000000000007941 */ /* 0x000fea0003800000 */
.L_x_1414:
[----:B------:R-:W-:Y:S05]  /*1e550*/  BRA.DIV ~URZ, `(.L_x_1416) ;  /* 0x000047a27f007947 */ /* 0x000fea000b800000 */
[----:B------:R1:W2:Y:S04]  /*1e560*/  SHFL.IDX PT, R0, R9, 0x5, 0x181f ;  /* 0x00b81f0009007f89 */ /* 0x0002a800000e0000 */
[----:B---3--:R1:W3:Y:S02]  /*1e570*/  SHFL.IDX PT, R2, R11, 0x5, 0x181f ;  /* 0x00b81f000b027f89 */ /* 0x0082e400000e0000 */
.L_x_1480:
        /* <DEDUP_REMOVED lines=14> */
.L_x_1418:
[----:B------:R-:W-:Y:S05]  /*1e660*/  BSYNC B0 ;  /* 0x0000000000007941 */ /* 0x000fea0003800000 */
.L_x_1417:
[----:B------:R-:W-:Y:S05]  /*1e670*/  BRA.DIV ~URZ, `(.L_x_1419) ;  /* 0x000047927f007947 */ /* 0x000fea000b800000 */
[----:B------:R1:W2:Y:S02]  /*1e680*/  SHFL.IDX PT, R0, R9, 0x6, 0x181f ;  /* 0x00d81f0009007f89 */ /* 0x0002a400000e0000 */
.L_x_1481:
[----:B------:R-:W-:Y:S05]  /*1e690*/  BRA.DIV ~URZ, `(.L_x_1420) ;  /* 0x000048027f007947 */ /* 0x000fea000b800000 */
[----:B--23--:R2:W3:Y:S02]  /*1e6a0*/  SHFL.IDX PT, R2, R11, 0x6, 0x181f ;  /* 0x00d81f000b027f89 */ /* 0x00c4e400000e0000 */
.L_x_1482:
        /* <DEDUP_REMOVED lines=14> */
.L_x_1422:
[----:B------:R-:W-:Y:S05]  /*1e790*/  BSYNC B0 ;  /* 0x0000000000007941 */ /* 0x000fea0003800000 */
.L_x_1421:
[----:B------:R-:W-:Y:S05]  /*1e7a0*/  BRA.DIV ~URZ, `(.L_x_1423) ;  /* 0x000047827f007947 */ /* 0x000fea000b800000 */
[----:B------:R1:W2:Y:S04]  /*1e7b0*/  SHFL.IDX PT, R0, R9, 0x7, 0x181f ;  /* 0x00f81f0009007f89 */ /* 0x0002a800000e0000 */
[----:B---3--:R1:W3:Y:S02]  /*1e7c0*/  SHFL.IDX PT, R2, R11, 0x7, 0x181f ;  /* 0x00f81f000b027f89 */ /* 0x0082e400000e0000 */
.L_x_1483:
[----:B------:R-:W-:-:S04]  /*1e7d0*/  IADD3 R3, R8, 0x70, RZ ;  /* 0x0000007008037810 */ /* 0x000fc80007ffe0ff */
[----:B------:R-:W-:Y:S01]  /*1e7e0*/  ISETP.GE.AND P0, PT, R3, R10, PT ;  /* 0x0000000a0300720c */ /* 0x000fe20003f06270 */
[----:B--2---:R-:W-:-:S12]  /*1e7f0*/  IMAD.MOV.U32 R3, RZ, RZ, R0 ;  /* 0x000000ffff037224 */ /* 0x004fd800078e0000 */
[----:B------:R-:W-:Y:S05]  /*1e800*/  @P0 EXIT ;  /* 0x000000000000094d */ /* 0x000fea0003800000 */
[----:B------:R-:W-:-:S13]  /*1e810*/  ISETP.GE.AND P0, PT, R6, c[0x0][0x3c8], PT ;  /* 0x0000f20006007a0c */ /* 0x000fda0003f06270 */
[----:B---3--:R-:W-:-:S05]  /*1e820*/  @!P0 IMAD.WIDE R4, R6, 0x2, R2 ;  /* 0x0000000206048825 */ /* 0x008fca00078e0202 */
        /* <DEDUP_REMOVED lines=9> */
.L_x_1242:
[----:B------:R-:W-:Y:S01]  /*1e8c0*/  MOV R0, 0x181f ;  /* 0x0000181f00007802 */ /* 0x000fe20000000f00 */
[----:B------:R1:W-:Y:S01]  /*1e8d0*/  STL [R1+0x84], RZ ;  /* 0x000084ff01007387 */ /* 0x0003e20000100800 */
[----:B------:R-:W-:Y:S01]  /*1e8e0*/  IMAD.MOV.U32 R2, RZ, RZ, R12 ;  /* 0x000000ffff027224 */ /* 0x000fe200078e000c */
[----:B------:R-:W-:Y:S02]  /*1e8f0*/  MOV R3, 0x1e920 ;  /* 0x0001e92000037802 */ /* 0x000fe40000000f00 */
[----:B------:R1:W-:Y:S04]  /*1e900*/  STL [R1+0x80], R0 ;  /* 0x0000800001007387 */ /* 0x0003e80000100800 */
[----:B-1---5:R-:W-:Y:S05]  /*1e910*/  CALL.REL.NOINC `($__internal_3_$__cuda_sm70_shflsync_idx_p) ;  /* 0x0001082000007944 */ /* 0x022fea0003c00000 */
[----:B-----5:R1:W5:Y:S02]  /*1e920*/  LDL.LU R0, [R1+0x88] ;  /* 0x0000880001007983 */ /* 0x0203640000300800 */
[----:B-1---5:R-:W-:Y:S05]  /*1e930*/  BRA `(.L_x_1424) ;  /* 0xfffe886000007947 */ /* 0x022fea000383ffff */
.L_x_1243:
[----:B------:R-:W-:Y:S01]  /*1e940*/  MOV R4, 0x181f ;  /* 0x0000181f00047802 */ /* 0x000fe20000000f00 */
[----:B------:R3:W-:Y:S01]  /*1e950*/  STL [R1+0x84], RZ ;  /* 0x000084ff01007387 */ /* 0x0007e20000100800 */
[----:B------:R-:W-:Y:S01]  /*1e960*/  IMAD.MOV.U32 R2, RZ, RZ, R14 ;  /* 0x000000ffff027224 */ /* 0x000fe200078e000e */
[----:B------:R-:W-:-:S02]  /*1e970*/  MOV R3, 0x1e9a0 ;  /* 0x0001e9a000037802 */ /* 0x000fc40000000f00 */
[----:B------:R3:W-:Y:S04]  /*1e980*/  STL [R1+0x80], R4 ;  /* 0x0000800401007387 */ /* 0x0007e80000100800 */
[----:B-123-5:R-:W-:Y:S05]  /*1e990*/  CALL.REL.NOINC `($__internal_3_$__cuda_sm70_shflsync_idx_p) ;  /* 0x000107a000007944 */ /* 0x02efea0003c00000 */
[----:B------:R1:W5:Y:S02]  /*1e9a0*/  LDL.LU R2, [R1+0x88] ;  /* 0x0000880001027983 */ /* 0x0003640000300800 */
[----:B-1---5:R-:W-:Y:S05]  /*1e9b0*/  BRA `(.L_x_1425) ;  /* 0xfffe880000007947 */ /* 0x022fea000383ffff */
.L_x_1246:
[----:B------:R-:W-:Y:S01]  /*1e9c0*/  MOV R4, 0x1 ;  /* 0x0000000100047802 */ /* 0x000fe20000000f00 */
[----:B--2---:R-:W-:Y:S01]  /*1e9d0*/  IMAD.MOV.U32 R0, RZ, RZ, 0x181f ;  /* 0x0000181fff007424 */ /* 0x004fe200078e00ff */
[----:B------:R-:W-:Y:S01]  /*1e9e0*/  MOV R3, 0x1ea30 ;  /* 0x0001ea3000037802 */ /* 0x000fe20000000f00 */
[----:B----4-:R-:W-:Y:S02]  /*1e9f0*/  IMAD.MOV.U32 R2, RZ, RZ, R12 ;  /* 0x000000ffff027224 */ /* 0x010fe400078e000c */
[----:B------:R2:W-:Y:S04]  /*1ea00*/  STL [R1+0x84], R4 ;  /* 0x0000840401007387 */ /* 0x0005e80000100800 */
[----:B------:R2:W-:Y:S02]  /*1ea10*/  STL [R1+0x80], R0 ;  /* 0x0000800001007387 */ /* 0x0005e40000100800 */
[----:B-123-5:R-:W-:Y:S05]  /*1ea20*/  CALL.REL.NOINC `($__internal_3_$__cuda_sm70_shflsync_idx_p) ;  /* 0x0001071000007944 */ /* 0x02efea0003c00000 */
[----:B-----5:R1:W5:Y:S01]  /*1ea30*/  LDL.LU R4, [R1+0x88] ;  /* 0x0000880001047983 */ /* 0x0203620000300800 */
[----:B------:R-:W-:Y:S01]  /*1ea40*/  MOV R6, 0x1 ;  /* 0x0000000100067802 */ /* 0x000fe20000000f00 */
[----:B------:R-:W-:Y:S01]  /*1ea50*/  IMAD.MOV.U32 R0, RZ, RZ, 0x181f ;  /* 0x0000181fff007424 */ /* 0x000fe200078e00ff */
[----:B------:R-:W-:Y:S01]  /*1ea60*/  MOV R3, 0x1eab0 ;  /* 0x0001eab000037802 */ /* 0x000fe20000000f00 */
[----:B------:R-:W-:-:S02]  /*1ea70*/  IMAD.MOV.U32 R2, RZ, RZ, R14 ;  /* 0x000000ffff027224 */ /* 0x000fc400078e000e */
[----:B------:R1:W-:Y:S04]  /*1ea80*/  STL [R1+0x84], R6 ;  /* 0x0000840601007387 */ /* 0x0003e80000100800 */
[----:B------:R1:W-:Y:S02]  /*1ea90*/  STL [R1+0x80], R0 ;  /* 0x0000800001007387 */ /* 0x0003e40000100800 */
[----:B-1---5:R-:W-:Y:S05]  /*1eaa0*/  CALL.REL.NOINC `($__internal_3_$__cuda_sm70_shflsync_idx_p) ;  /* 0x0001069000007944 */ /* 0x022fea0003c00000 */
[----:B------:R1:W5:Y:S02]  /*1eab0*/  LDL.LU R2, [R1+0x88] ;  /* 0x0000880001027983 */ /* 0x0003640000300800 */
[----:B-1---5:R-:W-:Y:S05]  /*1eac0*/  BRA `(.L_x_1426) ;  /* 0xfffe884000007947 */ /* 0x022fea000383ffff */
.L_x_1249:
[----:B------:R-:W-:Y:S01]  /*1ead0*/  MOV R4, 0x2 ;  /* 0x0000000200047802 */ /* 0x000fe20000000f00 */
[----:B--2---:R-:W-:Y:S01]  /*1eae0*/  IMAD.MOV.U32 R0, RZ, RZ, 0x181f ;  /* 0x0000181fff007424 */ /* 0x004fe200078e00ff */
[----:B------:R-:W-:Y:S01]  /*1eaf0*/  MOV R3, 0x1eb40 ;  /* 0x0001eb4000037802 */ /* 0x000fe20000000f00 */
[----:B------:R-:W-:Y:S02]  /*1eb00*/  IMAD.MOV.U32 R2, RZ, RZ, R12 ;  /* 0x000000ffff027224 */ /* 0x000fe400078e000c */
[----:B------:R2:W-:Y:S04]  /*1eb10*/  STL [R1+0x84], R4 ;  /* 0x0000840401007387 */ /* 0x0005e80000100800 */
[----:B------:R2:W-:Y:S02]  /*1eb20*/  STL [R1+0x80], R0 ;  /* 0x0000800001007387 */ /* 0x0005e40000100800 */
[----:B-123-5:R-:W-:Y:S05]  /*1eb30*/  CALL.REL.NOINC `($__internal_3_$__cuda_sm70_shflsync_idx_p) ;  /* 0x0001060000007944 */ /* 0x02efea0003c00000 */
[----:B-----5:R1:W5:Y:S02]  /*1eb40*/  LDL.LU R4, [R1+0x88] ;  /* 0x0000880001047983 */ /* 0x0203640000300800 */
[----:B-1---5:R-:W-:Y:S05]  /*1eb50*/  BRA `(.L_x_1427) ;  /* 0xfffe88e000007947 */ /* 0x022fea000383ffff */
.L_x_1250:
[----:B--2---:R-:W-:Y:S01]  /*1eb60*/  MOV R6, 0x2 ;  /* 0x0000000200067802 */ /* 0x004fe20000000f00 */
[----:B------:R-:W-:Y:S01]  /*1eb70*/  IMAD.MOV.U32 R0, RZ, RZ, 0x181f ;  /* 0x0000181fff007424 */ /* 0x000fe200078e00ff */
[----:B------:R-:W-:Y:S01]  /*1eb80*/  MOV R3, 0x1ebd0 ;  /* 0x0001ebd000037802 */ /* 0x000fe20000000f00 */
[----:B------:R-:W-:-:S02]  /*1eb90*/  IMAD.MOV.U32 R2, RZ, RZ, R14 ;  /* 0x000000ffff027224 */ /* 0x000fc400078e000e */
[----:B------:R2:W-:Y:S04]  /*1eba0*/  STL [R1+0x84], R6 ;  /* 0x0000840601007387 */ /* 0x0005e80000100800 */
[----:B------:R2:W-:Y:S02]  /*1ebb0*/  STL [R1+0x80], R0 ;  /* 0x0000800001007387 */ /* 0x0005e40000100800 */
[----:B-12345:R-:W-:Y:S05]  /*1ebc0*/  CALL.REL.NOINC `($__internal_3_$__cuda_sm70_shflsync_idx_p) ;  /* 0x0001057000007944 */ /* 0x03efea0003c00000 */
[----:B------:R1:W5:Y:S02]  /*1ebd0*/  LDL.LU R2, [R1+0x88] ;  /* 0x0000880001027983 */ /* 0x0003640000300800 */
[----:B-1---5:R-:W-:Y:S05]  /*1ebe0*/  BRA `(.L_x_1428) ;  /* 0xfffe887000007947 */ /* 0x022fea000383ffff */
.L_x_1253:
[----:B------:R-:W-:Y:S01]  /*1ebf0*/  MOV R4, 0x3 ;  /* 0x0000000300047802 */ /* 0x000fe20000000f00 */
[----:B-1----:R-:W-:Y:S01]  /*1ec00*/  IMAD.MOV.U32 R0, RZ, RZ, 0x181f ;  /* 0x0000181fff007424 */ /* 0x002fe200078e00ff */
[----:B------:R-:W-:Y:S01]  /*1ec10*/  MOV R3, 0x1ec60 ;  /* 0x0001ec6000037802 */ /* 0x000fe20000000f00 */
[----:B---3--:R-:W-:Y:S02]  /*1ec20*/  IMAD.MOV.U32 R2, RZ, RZ, R12 ;  /* 0x000000ffff027224 */ /* 0x008fe400078e000c */
        /* <DEDUP_REMOVED lines=13> */
.L_x_1256:
[----:B------:R-:W-:Y:S01]  /*1ed00*/  MOV R4, 0x4 ;  /* 0x0000000400047802 */ /* 0x000fe20000000f00 */
[----:B--2---:R-:W-:Y:S01]  /*1ed10*/  IMAD.MOV.U32 R0, RZ, RZ, 0x181f ;  /* 0x0000181fff007424 */ /* 0x004fe200078e00ff */
[----:B------:R-:W-:Y:S01]  /*1ed20*/  MOV R3, 0x1ed70 ;  /* 0x0001ed7000037802 */ /* 0x000fe20000000f00 */
[----:B---3--:R-:W-:Y:S02]  /*1ed30*/  IMAD.MOV.U32 R2, RZ, RZ, R12 ;  /* 0x000000ffff027224 */ /* 0x008fe400078e000c */
[----:B------:R2:W-:Y:S04]  /*1ed40*/  STL [R1+0x84], R4 ;  /* 0x0000840401007387 */ /* 0x0005e80000100800 */
[----:B------:R2:W-:Y:S02]  /*1ed50*/  STL [R1+0x80], R0 ;  /* 0x0000800001007387 */ /* 0x0005e40000100800 */
[----:B-12-45:R-:W-:Y:S05]  /*1ed60*/  CALL.REL.NOINC `($__internal_3_$__cuda_sm70_shflsync_idx_p) ;  /* 0x000103d000007944 */ /* 0x036fea0003c00000 */
[----:B-----5:R1:W5:Y:S02]  /*1ed70*/  LDL.LU R4, [R1+0x88] ;  /* 0x0000880001047983 */ /* 0x0203640000300800 */
[----:B-1---5:R-:W-:Y:S05]  /*1ed80*/  BRA `(.L_x_1430) ;  /* 0xfffe894000007947 */ /* 0x022fea000383ffff */
.L_x_1257:
[----:B--2---:R-:W-:Y:S01]  /*1ed90*/  MOV R6, 0x4 ;  /* 0x0000000400067802 */ /* 0x004fe20000000f00 */
[----:B------:R-:W-:Y:S01]  /*1eda0*/  IMAD.MOV.U32 R0, RZ, RZ, 0x181f ;  /* 0x0000181fff007424 */ /* 0x000fe200078e00ff */
[----:B------:R-:W-:Y:S01]  /*1edb0*/  MOV R3, 0x1ee00 ;  /* 0x0001ee0000037802 */ /* 0x000fe20000000f00 */
[----:B---3--:R-:W-:-:S02]  /*1edc0*/  IMAD.MOV.U32 R2, RZ, RZ, R14 ;  /* 0x000000ffff027224 */ /* 0x008fc400078e000e */
[----:B------:R2:W-:Y:S04]  /*1edd0*/  STL [R1+0x84], R6 ;  /* 0x0000840601007387 */ /* 0x0005e80000100800 */
[----:B------:R2:W-:Y:S02]  /*1ede0*/  STL [R1+0x80], R0 ;  /* 0x0000800001007387 */ /* 0x0005e40000100800 */
[----:B-12-45:R-:W-:Y:S05]  /*1edf0*/  CALL.REL.NOINC `($__internal_3_$__cuda_sm70_shflsync_idx_p) ;  /* 0x0001034000007944 */ /* 0x036fea0003c00000 */
[----:B------:R1:W5:Y:S02]  /*1ee00*/  LDL.LU R2, [R1+0x88] ;  /* 0x0000880001027983 */ /* 0x0003640000300800 */
[----:B-1---5:R-:W-:Y:S05]  /*1ee10*/  BRA `(.L_x_1431) ;  /* 0xfffe88d000007947 */ /* 0x022fea000383ffff */
.L_x_1260:
[----:B------:R-:W-:Y:S01]  /*1ee20*/  MOV R4, 0x5 ;  /* 0x0000000500047802 */ /* 0x000fe20000000f00 */
[----:B---3--:R-:W-:Y:S01]  /*1ee30*/  IMAD.MOV.U32 R0, RZ, RZ, 0x181f ;  /* 0x0000181fff007424 */ /* 0x008fe200078e00ff */
[----:B------:R-:W-:Y:S01]  /*1ee40*/  MOV R3, 0x1ee90 ;  /* 0x0001ee9000037802 */ /* 0x000fe20000000f00 */
[----:B------:R-:W-:Y:S02]  /*1ee50*/  IMAD.MOV.U32 R2, RZ, RZ, R12 ;  /* 0x000000ffff027224 */ /* 0x000fe400078e000c */
[----:B------:R3:W-:Y:S04]  /*1ee60*/  STL [R1+0x84], R4 ;  /* 0x0000840401007387 */ /* 0x0007e80000100800 */
[----:B------:R3:W-:Y:S02]  /*1ee70*/  STL [R1+0x80], R0 ;  /* 0x0000800001007387 */ /* 0x0007e40000100800 */
[----:B-12345:R-:W-:Y:S05]  /*1ee80*/  CALL.REL.NOINC `($__internal_3_$__cuda_sm70_shflsync_idx_p) ;  /* 0x000102b000007944 */ /* 0x03efea0003c00000 */
        /* <DEDUP_REMOVED lines=10> */
.L_x_1263:
        /* <DEDUP_REMOVED lines=9> */
.L_x_1264:
        /* <DEDUP_REMOVED lines=9> */
.L_x_1267:
        /* <DEDUP_REMOVED lines=15> */
[----:B-----5:R1:W5:Y:S02]  /*1f140*/  LDL.LU R0, [R1+0x88] ;  /* 0x0000880001007983 */ /* 0x0203640000300800 */
[----:B-1---5:R-:W-:Y:S05]  /*1f150*/  BRA `(.L_x_1435) ;  /* 0xfffe896000007947 */ /* 0x022fea000383ffff */
.L_x_1269:
[----:B-1-3--:R-:W-:Y:S01]  /*1f160*/  MOV R0, 0x181f ;  /* 0x0000181f00007802 */ /* 0x00afe20000000f00 */
[----:B------:R1:W-:Y:S01]  /*1f170*/  STL [R1+0x84], RZ ;  /* 0x000084ff01007387 */ /* 0x0003e20000100800 */
[----:B------:R-:W-:Y:S01]  /*1f180*/  IMAD.MOV.U32 R2, RZ, RZ, R4 ;  /* 0x000000ffff027224 */ /* 0x000fe200078e0004 */
[----:B------:R-:W-:Y:S02]  /*1f190*/  MOV R3, 0x1f1c0 ;  /* 0x0001f1c000037802 */ /* 0x000fe40000000f00 */
[----:B------:R1:W-:Y:S04]  /*1f1a0*/  STL [R1+0x80], R0 ;  /* 0x0000800001007387 */ /* 0x0003e80000100800 */
[----:B-1---5:R-:W-:Y:S05]  /*1f1b0*/  CALL.REL.NOINC `($__internal_3_$__cuda_sm70_shflsync_idx_p) ;  /* 0x0000ff8000007944 */ /* 0x022fea0003c00000 */
[----:B-----5:R1:W5:Y:S01]  /*1f1c0*/  LDL.LU R0, [R1+0x88] ;  /* 0x0000880001007983 */ /* 0x0203620000300800 */
[----:B------:R-:W-:Y:S01]  /*1f1d0*/  MOV R11, 0x181f ;  /* 0x0000181f000b7802 */ /* 0x000fe20000000f00 */
[----:B------:R-:W-:Y:S01]  /*1f1e0*/  IMAD.MOV.U32 R2, RZ, RZ, R7 ;  /* 0x000000ffff027224 */ /* 0x000fe200078e0007 */
[----:B------:R-:W-:Y:S01]  /*1f1f0*/  MOV R3, 0x1f230 ;  /* 0x0001f23000037802 */ /* 0x000fe20000000f00 */
[----:B------:R1:W-:Y:S04]  /*1f200*/  STL [R1+0x84], RZ ;  /* 0x000084ff01007387 */ /* 0x0003e80000100800 */
[----:B------:R1:W-:Y:S02]  /*1f210*/  STL [R1+0x80], R11 ;  /* 0x0000800b01007387 */ /* 0x0003e40000100800 */
[----:B-1---5:R-:W-:Y:S05]  /*1f220*/  CALL.REL.NOINC `($__internal_3_$__cuda_sm70_shflsync_idx_p) ;  /* 0x0000ff1000007944 */ /* 0x022fea0003c00000 */
[----:B------:R-:W2:Y:S04]  /*1f230*/  LDL R11, [R1+0xa4] ;  /* 0x0000a400010b7983 */ /* 0x000ea80000100800 */
[----:B------:R-:W3:Y:S04]  /*1f240*/  LDL R2, [R1+0xe8] ;  /* 0x0000e80001027983 */ /* 0x000ee80000100800 */
[----:B------:R-:W4:Y:S04]  /*1f250*/  LDL.LU R28, [R1+0x88] ;  /* 0x00008800011c7983 */ /* 0x000f280000300800 */
[----:B------:R-:W4:Y:S01]  /*1f260*/  LDL R35, [R1+0xf4] ;  /* 0x0000f40001237983 */ /* 0x000f220000100800 */
[----:B------:R-:W-:-:S05]  /*1f270*/  IMAD.SHL.U32 R36, R137, 0x2, RZ ;  /* 0x0000000289247824 */ /* 0x000fca00078e00ff */
[----:B------:R-:W-:Y:S01]  /*1f280*/  STL [R1+0x74], R36 ;  /* 0x0000742401007387 */ /* 0x000fe20000100800 */
[----:B--2---:R-:W-:-:S04]  /*1f290*/  IMAD.WIDE R32, R11, 0x2, RZ ;  /* 0x000000020b207825 */ /* 0x004fc800078e02ff */
[----:B---3--:R-:W-:Y:S01]  /*1f2a0*/  IMAD.WIDE R2, R2, 0x2, RZ ;  /* 0x0000000202027825 */ /* 0x008fe200078e02ff */
[----:B------:R-:W-:Y:S02]  /*1f2b0*/  ISETP.GE.AND P1, PT, R11, c[0x0][0x1d4], PT ;  /* 0x000075000b007a0c */ /* 0x000fe40003f26270 */
[-C--:B----4-:R-:W-:Y:S02]  /*1f2c0*/  IADD3 R30, P3, R32, R28.reuse, RZ ;  /* 0x0000001c201e7210 */ /* 0x090fe40007f7e0ff */
[----:B------:R-:W-:Y:S02]  /*1f2d0*/  IADD3 R28, P2, R2, R28, RZ ;  /* 0x0000001c021c7210 */ /* 0x000fe40007f5e0ff */
[----:B------:R-:W-:Y:S01]  /*1f2e0*/  ISETP.GE.AND P0, PT, R35, c[0x0][0x1d4], PT ;  /* 0x0000750023007a0c */ /* 0x000fe20003f06270 */
[----:B-----5:R-:W-:Y:S01]  /*1f2f0*/  IMAD.X R31, R0, 0x1, R33, P3 ;  /* 0x00000001001f7824 */ /* 0x020fe200018e0621 */
[----:B------:R-:W-:Y:S01]  /*1f300*/  ISETP.LT.OR P3, PT, R116, 0x1, P1 ;  /* 0x000000017400780c */ /* 0x000fe20000f61670 */
[----:B------:R-:W-:Y:S01]  /*1f310*/  IMAD.X R29, R0, 0x1, R3, P2 ;  /* 0x00000001001d7824 */ /* 0x000fe200010e0603 */
[----:B------:R-:W-:Y:S01]  /*1f320*/  ISETP.LT.OR P2, PT, R116, 0x1, P0 ;  /* 0x000000017400780c */ /* 0x000fe20000741670 */
[--C-:B------:R-:W-:Y:S01]  /*1f330*/  IMAD.MOV.U32 R34, RZ, RZ, R11.reuse ;  /* 0x000000ffff227224 */ /* 0x100fe200078e000b */
[----:B------:R-:W-:-:S02]  /*1f340*/  SHF.R.S32.HI R35, RZ, 0x1f, R11 ;  /* 0x0000001fff237819 */ /* 0x000fc4000001140b */
[----:B------:R-:W-:-:S07]  /*1f350*/  IADD3 R0, R36, 0x2080, RZ ;  /* 0x0000208024007810 */ /* 0x000fce0007ffe0ff */
[----:B------:R-:W-:Y:S01]  /*1f360*/  @!PT LDS RZ, [RZ] ;  /* 0x00000000fffff984 */ /* 0x000fe20000000800 */
[----:B------:R-:W-:Y:S01]  /*1f370*/  @!PT LDS RZ, [RZ] ;  /* 0x00000000fffff984 */ /* 0x000fe20000000800 */
[----:B------:R-:W-:Y:S01]  /*1f380*/  @!PT LDS RZ, [RZ] ;  /* 0x00000000fffff984 */ /* 0x000fe20000000800 */
[----:B------:R1:W-:Y:S04]  /*1f390*/  LDGSTS.E.BYPASS.LTC128B.128 [R36+0x2080], [R30.64], !P3 ;  /* 0x020800001e247fae */ /* 0x0003e8000d901d46 */
[----:B------:R2:W-:Y:S04]  /*1f3a0*/  LDGSTS.E.BYPASS.LTC128B.128 [R36+0x3880], [R28.64], !P2 ;  /* 0x038800001c247fae */ /* 0x0005e8000d101d46 */
[----:B------:R-:W-:Y:S04]  /*1f3b0*/  STL [R1+0x78], R0 ;  /* 0x0000780001007387 */ /* 0x000fe80000100800 */
[----:B------:R-:W-:Y:S01]  /*1f3c0*/  STL.64 [R1+0xc0], R34 ;  /* 0x0000c02201007387 */ /* 0x000fe20000100a00 */
[----:B------:R-:W-:Y:S01]  /*1f3d0*/  MOV R61, R3 ;  /* 0x00000003003d7202 */ /* 0x000fe20000000f00 */
[----:B--2---:R-:W-:-:S05]  /*1f3e0*/  IMAD.MOV.U32 R28, RZ, RZ, 0x1 ;  /* 0x00000001ff1c7424 */ /* 0x004fca00078e00ff */
[----:B------:R-:W-:Y:S01]  /*1f3f0*/  STL [R1+0x84], R28 ;  /* 0x0000841c01007387 */ /* 0x000fe20000100800 */
[----:B------:R-:W-:Y:S01]  /*1f400*/  MOV R3, 0x181f ;  /* 0x0000181f00037802 */ /* 0x000fe20000000f00 */
[----:B------:R-:W-:Y:S01]  /*1f410*/  IMAD.MOV.U32 R62, RZ, RZ, R2 ;  /* 0x000000ffff3e7224 */ /* 0x000fe200078e0002 */
[----:B------:R-:W-:Y:S01]  /*1f420*/  MOV R60, R32 ;  /* 0x00000020003c7202 */ /* 0x000fe20000000f00 */
[----:B------:R-:W-:Y:S02]  /*1f430*/  IMAD.MOV.U32 R63, RZ, RZ, R33 ;  /* 0x000000ffff3f7224 */ /* 0x000fe400078e0021 */
[----:B------:R2:W-:Y:S01]  /*1f440*/  STL [R1+0x80], R3 ;  /* 0x0000800301007387 */ /* 0x0005e20000100800 */
[----:B------:R-:W-:Y:S01]  /*1f450*/  IMAD.MOV.U32 R2, RZ, RZ, R4 ;  /* 0x000000ffff027224 */ /* 0x000fe200078e0004 */
[----:B--2---:R-:W-:Y:S02]  /*1f460*/  MOV R3, 0x1f480 ;  /* 0x0001f48000037802 */ /* 0x004fe40000000f00 */
[----:B-1----:R-:W-:Y:S05]  /*1f470*/  CALL.REL.NOINC `($__internal_3_$__cuda_sm70_shflsync_idx_p) ;  /* 0x0000fcc000007944 */ /* 0x002fea0003c00000 */
        /* <DEDUP_REMOVED lines=8> */
[----:B------:R-:W2:Y:S04]  /*1f500*/  LDL.LU R2, [R1+0x88] ;  /* 0x0000880001027983 */ /* 0x000ea80000300800 */
[----:B------:R-:W3:Y:S01]  /*1f510*/  LDL R11, [R1+0x74] ;  /* 0x00007400010b7983 */ /* 0x000ee20000100800 */
[C---:B--2---:R-:W-:Y:S02]  /*1f520*/  IADD3 R28, P3, R2.reuse, R60, RZ ;  /* 0x0000003c021c7210 */ /* 0x044fe40007f7e0ff */
[----:B------:R-:W-:-:S03]  /*1f530*/  IADD3 R2, P2, R2, R62, RZ ;  /* 0x0000003e02027210 */ /* 0x000fc60007f5e0ff */
[----:B-----5:R-:W-:Y:S01]  /*1f540*/  IMAD.X R29, R0, 0x1, R63, P3 ;  /* 0x00000001001d7824 */ /* 0x020fe200018e063f */
[----:B------:R-:W-:Y:S01]  /*1f550*/  ISETP.LT.OR P3, PT, R116, 0x11, P1 ;  /* 0x000000117400780c */ /* 0x000fe20000f61670 */
[----:B------:R-:W-:Y:S01]  /*1f560*/  IMAD.X R3, R0, 0x1, R61, P2 ;  /* 0x0000000100037824 */ /* 0x000fe200010e063d */
[----:B------:R-:W-:Y:S01]  /*1f570*/  ISETP.LT.OR P2, PT, R116, 0x11, P0 ;  /* 0x000000117400780c */ /* 0x000fe20000741670 */
[----:B------:R-:W-:-:S05]  /*1f580*/  IMAD.MOV.U32 R0, RZ, RZ, 0x181f ;  /* 0x0000181fff007424 */ /* 0x000fca00078e00ff */
[----:B------:R1:W-:Y:S05]  /*1f590*/  STL [R1+0x80], R0 ;  /* 0x0000800001007387 */ /* 0x0003ea0000100800 */
[----:B------:R-:W-:Y:S01]  /*1f5a0*/  @!PT LDS RZ, [RZ] ;  /* 0x00000000fffff984 */ /* 0x000fe20000000800 */
[----:B------:R-:W-:Y:S01]  /*1f5b0*/  @!PT LDS RZ, [RZ] ;  /* 0x00000000fffff984 */ /* 0x000fe20000000800 */
[----:B------:R-:W-:Y:S01]  /*1f5c0*/  @!PT LDS RZ, [RZ] ;  /* 0x00000000fffff984 */ /* 0x000fe20000000800 */
[----:B---3--:R1:W-:Y:S04]  /*1f5d0*/  LDGSTS.E.BYPASS.LTC128B.128 [R11+0x2880], [R28.64], !P3 ;  /* 0x028800001c0b7fae */ /* 0x0083e8000d901d46 */
[----:B------:R2:W-:Y:S02]  /*1f5e0*/  LDGSTS.E.BYPASS.LTC128B.128 [R11+0x4080], [R2.64], !P2 ;  /* 0x04080000020b7fae */ /* 0x0005e4000d101d46 */
[----:B--2---:R-:W-:Y:S01]  /*1f5f0*/  IMAD.MOV.U32 R2, RZ, RZ, R4 ;  /* 0x000000ffff027224 */ /* 0x004fe200078e0004 */
[----:B------:R-:W-:Y:S01]  /*1f600*/  MOV R3, 0x1f640 ;  /* 0x0001f64000037802 */ /* 0x000fe20000000f00 */
[----:B------:R-:W-:-:S05]  /*1f610*/  IMAD.MOV.U32 R4, RZ, RZ, 0x2 ;  /* 0x00000002ff047424 */ /* 0x000fca00078e00ff */
[----:B------:R1:W-:Y:S02]  /*1f620*/  STL [R1+0x84], R4 ;  /* 0x0000840401007387 */ /* 0x0003e40000100800 */
[----:B-1----:R-:W-:Y:S05]  /*1f630*/  CALL.REL.NOINC `($__internal_3_$__cuda_sm70_shflsync_idx_p) ;  /* 0x0000fb0000007944 */ /* 0x002fea0003c00000 */
[----:B------:R1:W5:Y:S02]  /*1f640*/  LDL.LU R11, [R1+0x88] ;  /* 0x00008800010b7983 */ /* 0x0003640000300800 */
[----:B-----5:R-:W-:Y:S01]  /*1f650*/  MOV R4, 0x2 ;  /* 0x0000000200047802 */ /* 0x020fe20000000f00 */
[----:B------:R-:W-:Y:S01]  /*1f660*/  IMAD.MOV.U32 R0, RZ, RZ, 0x181f ;  /* 0x0000181fff007424 */ /* 0x000fe200078e00ff */
[----:B------:R-:W-:Y:S01]  /*1f670*/  MOV R3, 0x1f6c0 ;  /* 0x0001f6c000037802 */ /* 0x000fe20000000f00 */
[----:B------:R-:W-:Y:S02]  /*1f680*/  IMAD.MOV.U32 R2, RZ, RZ, R7 ;  /* 0x000000ffff027224 */ /* 0x000fe400078e0007 */
[----:B------:R1:W-:Y:S04]  /*1f690*/  STL [R1+0x84], R4 ;  /* 0x0000840401007387 */ /* 0x0003e80000100800 */
[----:B------:R1:W-:Y:S02]  /*1f6a0*/  STL [R1+0x80], R0 ;  /* 0x0000800001007387 */ /* 0x0003e40000100800 */
[----:B-1----:R-:W-:Y:S05]  /*1f6b0*/  CALL.REL.NOINC `($__internal_3_$__cuda_sm70_shflsync_idx_p) ;  /* 0x0000fa8000007944 */ /* 0x002fea0003c00000 */
[----:B-----5:R1:W5:Y:S02]  /*1f6c0*/  LDL.LU R4, [R1+0x88] ;  /* 0x0000880001047983 */ /* 0x0203640000300800 */
[----:B-1---5:R-:W-:Y:S05]  /*1f6d0*/  BRA `(.L_x_1436) ;  /* 0xfffe953000007947 */ /* 0x022fea000383ffff */
.L_x_1272:
[----:B------:R-:W-:Y:S01]  /*1f6e0*/  MOV R0, 0x181f ;  /* 0x0000181f00007802 */ /* 0x000fe20000000f00 */
[----:B------:R2:W-:Y:S01]  /*1f6f0*/  STL [R1+0x84], RZ ;  /* 0x000084ff01007387 */ /* 0x0005e20000100800 */
[----:B------:R-:W-:Y:S01]  /*1f700*/  IMAD.MOV.U32 R2, RZ, RZ, R4 ;  /* 0x000000ffff027224 */ /* 0x000fe200078e0004 */
[----:B------:R-:W-:-:S02]  /*1f710*/  MOV R3, 0x1f740 ;  /* 0x0001f74000037802 */ /* 0x000fc40000000f00 */
[----:B------:R2:W-:Y:S04]  /*1f720*/  STL [R1+0x80], R0 ;  /* 0x0000800001007387 */ /* 0x0005e80000100800 */
[----:B-12--5:R-:W-:Y:S05]  /*1f730*/  CALL.REL.NOINC `($__internal_3_$__cuda_sm70_shflsync_idx_p) ;  /* 0x0000fa0000007944 */ /* 0x026fea0003c00000 */
[----:B------:R1:W5:Y:S02]  /*1f740*/  LDL.LU R13, [R1+0x88] ;  /* 0x00008800010d7983 */ /* 0x0003640000300800 */
[----:B-1---5:R-:W-:Y:S05]  /*1f750*/  BRA `(.L_x_1437) ;  /* 0xfffea0e000007947 */ /* 0x022fea000383ffff */
.L_x_1273:
[----:B------:R-:W-:Y:S01]  /*1f760*/  MOV R0, 0x181f ;  /* 0x0000181f00007802 */ /* 0x000fe20000000f00 */
[----:B------:R4:W-:Y:S01]  /*1f770*/  STL [R1+0x84], RZ ;  /* 0x000084ff01007387 */ /* 0x0009e20000100800 */
[----:B------:R-:W-:Y:S01]  /*1f780*/  IMAD.MOV.U32 R2, RZ, RZ, R18 ;  /* 0x000000ffff027224 */ /* 0x000fe200078e0012 */
[----:B------:R-:W-:Y:S02]  /*1f790*/  MOV R3, 0x1f7c0 ;  /* 0x0001f7c000037802 */ /* 0x000fe40000000f00 */
[----:B------:R4:W-:Y:S04]  /*1f7a0*/  STL [R1+0x80], R0 ;  /* 0x0000800001007387 */ /* 0x0009e80000100800 */
[----:B-12345:R-:W-:Y:S05]  /*1f7b0*/  CALL.REL.NOINC `($__internal_3_$__cuda_sm70_shflsync_idx_p) ;  /* 0x0000f98000007944 */ /* 0x03efea0003c00000 */
[----:B------:R-:W2:Y:S04]  /*1f7c0*/  LDL R7, [R1+0xf4] ;  /* 0x0000f40001077983 */ /* 0x000ea80000100800 */
[----:B------:R-:W3:Y:S04]  /*1f7d0*/  LDL.64 R16, [R1+0xc0] ;  /* 0x0000c00001107983 */ /* 0x000ee80000100a00 */
[----:B------:R-:W4:Y:S04]  /*1f7e0*/  LDL R11, [R1+0xe8] ;  /* 0x0000e800010b7983 */ /* 0x000f280000100800 */
[----:B------:R-:W4:Y:S04]  /*1f7f0*/  LDL R3, [R1+0xa4] ;  /* 0x0000a40001037983 */ /* 0x000f280000100800 */
[----:B------:R-:W4:Y:S04]  /*1f800*/  LDL.LU R2, [R1+0x88] ;  /* 0x0000880001027983 */ /* 0x000f280000300800 */
[----:B------:R-:W4:Y:S04]  /*1f810*/  LDL R12, [R1+0xf0] ;  /* 0x0000f000010c7983 */ /* 0x000f280000100800 */
[----:B-----5:R-:W4:Y:S01]  /*1f820*/  LDL R0, [R1+0x74] ;  /* 0x0000740001007983 */ /* 0x020f220000100800 */
[----:B--2---:R-:W-:-:S03]  /*1f830*/  ISETP.GE.AND P3, PT, R7, c[0x0][0x1d4], PT ;  /* 0x0000750007007a0c */ /* 0x004fc60003f66270 */
[----:B------:R1:W5:Y:S01]  /*1f840*/  LDL R7, [R1+0xa0] ;  /* 0x0000a00001077983 */ /* 0x0003620000100800 */
[C---:B---3--:R-:W-:Y:S02]  /*1f850*/  IMAD.SHL.U32 R6, R16.reuse, 0x2, RZ ;  /* 0x0000000210067824 */ /* 0x048fe400078e00ff */
[----:B----4-:R-:W-:Y:S01]  /*1f860*/  IMAD.SHL.U32 R14, R11, 0x2, RZ ;  /* 0x000000020b0e7824 */ /* 0x010fe200078e00ff */
[----:B------:R-:W-:Y:S02]  /*1f870*/  SHF.L.U64.HI R15, R16, 0x1, R17 ;  /* 0x00000001100f7819 */ /* 0x000fe40000010211 */
[----:B------:R-:W-:Y:S02]  /*1f880*/  ISETP.GE.AND P2, PT, R3, c[0x0][0x1d4], PT ;  /* 0x0000750003007a0c */ /* 0x000fe40003f46270 */
[C---:B------:R-:W-:Y:S02]  /*1f890*/  IADD3 R20, P1, R2.reuse, R6, RZ ;  /* 0x0000000602147210 */ /* 0x040fe40007f3e0ff */
[----:B------:R-:W-:-:S02]  /*1f8a0*/  IADD3 R2, P0, R2, R14, RZ ;  /* 0x0000000e02027210 */ /* 0x000fc40007f1e0ff */
[----:B------:R-:W-:Y:S01]  /*1f8b0*/  SHF.L.U64.HI R16, R11, 0x1, R12 ;  /* 0x000000010b107819 */ /* 0x000fe2000001020c */
[----:B------:R-:W-:-:S04]  /*1f8c0*/  IMAD.X R21, R13, 0x1, R15, P1 ;  /* 0x000000010d157824 */ /* 0x000fc800008e060f */
[----:B------:R-:W-:Y:S02]  /*1f8d0*/  IMAD.X R3, R13, 0x1, R16, P0 ;  /* 0x000000010d037824 */ /* 0x000fe400000e0610 */
[----:B------:R-:W-:Y:S01]  /*1f8e0*/  @!PT LDS RZ, [RZ] ;  /* 0x00000000fffff984 */ /* 0x000fe20000000800 */
[----:B------:R-:W-:Y:S01]  /*1f8f0*/  @!PT LDS RZ, [RZ] ;  /* 0x00000000fffff984 */ /* 0x000fe20000000800 */
[----:B------:R-:W-:Y:S01]  /*1f900*/  @!PT LDS RZ, [RZ] ;  /* 0x00000000fffff984 */ /* 0x000fe20000000800 */
[----:B------:R2:W-:Y:S01]  /*1f910*/  LDGSTS.E.BYPASS.LTC128B.128 [R0+0x5080], [R20.64], !P2 ;  /* 0x0508000014007fae */ /* 0x0005e2000d101d46 */
[----:B------:R-:W-:-:S03]  /*1f920*/  IMAD.MOV.U32 R12, RZ, RZ, 0x1 ;  /* 0x00000001ff0c7424 */ /* 0x000fc600078e00ff */
[----:B------:R2:W-:Y:S04]  /*1f930*/  LDGSTS.E.BYPASS.LTC128B.128 [R0+0x6880], [R2.64], !P3 ;  /* 0x0688000002007fae */ /* 0x0005e8000d901d46 */
[----:B------:R1:W-:Y:S01]  /*1f940*/  STL [R1+0x84], R12 ;  /* 0x0000840c01007387 */ /* 0x0003e20000100800 */
[----:B--2---:R-:W-:-:S05]  /*1f950*/  IMAD.MOV.U32 R0, RZ, RZ, 0x181f ;  /* 0x0000181fff007424 */ /* 0x004fca00078e00ff */
[----:B------:R1:W-:Y:S01]  /*1f960*/  STL [R1+0x80], R0 ;  /* 0x0000800001007387 */ /* 0x0003e20000100800 */
[----:B------:R-:W-:Y:S01]  /*1f970*/  SEL R11, RZ, 0x10, P2 ;  /* 0x00000010ff0b7807 */ /* 0x000fe20001000000 */
[----:B------:R-:W-:Y:S01]  /*1f980*/  IMAD.MOV.U32 R2, RZ, RZ, R4 ;  /* 0x000000ffff027224 */ /* 0x000fe200078e0004 */
[----:B------:R-:W-:Y:S02]  /*1f990*/  MOV R3, 0x1f9b0 ;  /* 0x0001f9b000037802 */ /* 0x000fe40000000f00 */
[----:B-1---5:R-:W-:Y:S05]  /*1f9a0*/  CALL.REL.NOINC `($__internal_3_$__cuda_sm70_shflsync_idx_p) ;  /* 0x0000f79000007944 */ /* 0x022fea0003c00000 */
[----:B-----5:R1:W5:Y:S01]  /*1f9b0*/  LDL.LU R0, [R1+0x88] ;  /* 0x0000880001007983 */ /* 0x0203620000300800 */
[----:B------:R-:W-:Y:S01]  /*1f9c0*/  MOV R13, 0x1 ;  /* 0x00000001000d7802 */ /* 0x000fe20000000f00 */
[----:B------:R-:W-:Y:S01]  /*1f9d0*/  IMAD.MOV.U32 R12, RZ, RZ, 0x181f ;  /* 0x0000181fff0c7424 */ /* 0x000fe200078e00ff */
[----:B------:R-:W-:Y:S01]  /*1f9e0*/  MOV R3, 0x1fa30 ;  /* 0x0001fa3000037802 */ /* 0x000fe20000000f00 */
[----:B------:R-:W-:Y:S02]  /*1f9f0*/  IMAD.MOV.U32 R2, RZ, RZ, R18 ;  /* 0x000000ffff027224 */ /* 0x000fe400078e0012 */
[----:B------:R1:W-:Y:S04]  /*1fa00*/  STL [R1+0x84], R13 ;  /* 0x0000840d01007387 */ /* 0x0003e80000100800 */
[----:B------:R1:W-:Y:S02]  /*1fa10*/  STL [R1+0x80], R12 ;  /* 0x0000800c01007387 */ /* 0x0003e40000100800 */
[----:B-1---5:R-:W-:Y:S05]  /*1fa20*/  CALL.REL.NOINC `($__internal_3_$__cuda_sm70_shflsync_idx_p) ;  /* 0x0000f71000007944 */ /* 0x022fea0003c00000 */
[----:B------:R-:W2:Y:S04]  /*1fa30*/  LDL.LU R3, [R1+0x88] ;  /* 0x0000880001037983 */ /* 0x000ea80000300800 */
[----:B------:R-:W3:Y:S01]  /*1fa40*/  LDL R17, [R1+0x74] ;  /* 0x0000740001117983 */ /* 0x000ee20000100800 */
[----:B------:R-:W-:-:S02]  /*1fa50*/  IADD3 R12, -R11, 0x10, RZ ;  /* 0x000000100b0c7810 */ /* 0x000fc40007ffe1ff */
[----:B------:R-:W-:Y:S02]  /*1fa60*/  IADD3 R2, -R7, 0x10, RZ ;  /* 0x0000001007027810 */ /* 0x000fe40007ffe1ff */
[----:B------:R-:W-:Y:S02]  /*1fa70*/  LOP3.LUT R12, R12, 0xf, RZ, 0xc0, !PT ;  /* 0x0000000f0c0c7812 */ /* 0x000fe400078ec0ff */
[----:B------:R-:W-:Y:S02]  /*1fa80*/  ISETP.NE.U32.AND P3, PT, R11, RZ, PT ;  /* 0x000000ff0b00720c */ /* 0x000fe40003f65070 */
[----:B------:R-:W-:Y:S02]  /*1fa90*/  LOP3.LUT R2, R2, 0xf, RZ, 0xc0, !PT ;  /* 0x0000000f02027812 */ /* 0x000fe400078ec0ff */
[----:B------:R-:W-:Y:S02]  /*1faa0*/  ISETP.NE.U32.AND P2, PT, R7, RZ, PT ;  /* 0x000000ff0700720c */ /* 0x000fe40003f45070 */
[----:B--2---:R-:W-:-:S04]  /*1fab0*/  IADD3 R12, P1, P0, R12, R3, R6 ;  /* 0x000000030c0c7210 */ /* 0x004fc8000783e006 */
[----:B-----5:R-:W-:Y:S02]  /*1fac0*/  IADD3.X R13, RZ, R0, R15, P1, P0 ;  /* 0x00000000ff0d7210 */ /* 0x020fe40000fe040f */
[----:B------:R-:W-:-:S03]  /*1fad0*/  IADD3 R2, P1, P0, R2, R3, R14 ;  /* 0x0000000302027210 */ /* 0x000fc6000783e00e */
[----:B------:R-:W-:Y:S01]  /*1fae0*/  @!PT LDS RZ, [RZ] ;  /* 0x00000000fffff984 */ /* 0x000fe20000000800 */
[----:B------:R-:W-:Y:S01]  /*1faf0*/  @!PT LDS RZ, [RZ] ;  /* 0x00000000fffff984 */ /* 0x000fe20000000800 */
[----:B------:R-:W-:Y:S01]  /*1fb00*/  @!PT LDS RZ, [RZ] ;  /* 0x00000000fffff984 */ /* 0x000fe20000000800 */
[----:B---3--:R1:W-:Y:S01]  /*1fb10*/  LDGSTS.E.BYPASS.LTC128B.128.ZFILL [R17+0x5880], [R12.64], P3 ;  /* 0x058800000c117fae */ /* 0x0083e20009941d46 */
[----:B------:R-:W-:Y:S01]  /*1fb20*/  IADD3.X R3, RZ, R0, R16, P1, P0 ;  /* 0x00000000ff037210 */ /* 0x000fe20000fe0410 */
[----:B------:R-:W-:-:S04]  /*1fb30*/  IMAD.MOV.U32 R0, RZ, RZ, 0x181f ;  /* 0x0000181fff007424 */ /* 0x000fc800078e00ff */
[----:B------:R2:W-:Y:S04]  /*1fb40*/  LDGSTS.E.BYPASS.LTC128B.128.ZFILL [R17+0x7080], [R2.64], P2 ;  /* 0x0708000002117fae */ /* 0x0005e80009141d46 */
[----:B------:R1:W-:Y:S01]  /*1fb50*/  STL [R1+0x80], R0 ;  /* 0x0000800001007387 */ /* 0x0003e20000100800 */
        /* <DEDUP_REMOVED lines=15> */
.L_x_1274:
[----:B------:R-:W-:Y:S01]  /*1fc50*/  MOV R0, 0x1c1f ;  /* 0x00001c1f00007802 */ /* 0x000fe20000000f00 */
[----:B------:R1:W-:Y:S01]  /*1fc60*/  STL [R1+0x84], RZ ;  /* 0x000084ff01007387 */ /* 0x0003e20000100800 */
[----:B------:R-:W-:Y:S01]  /*1fc70*/  IMAD.MOV.U32 R2, RZ, RZ, R6 ;  /* 0x000000ffff027224 */ /* 0x000fe200078e0006 */
[----:B------:R-:W-:-:S02]  /*1fc80*/  MOV R3, 0x1fcb0 ;  /* 0x0001fcb000037802 */ /* 0x000fc40000000f00 */
[----:B------:R1:W-:Y:S04]  /*1fc90*/  STL [R1+0x80], R0 ;  /* 0x0000800001007387 */ /* 0x0003e80000100800 */
[----:B-1----:R-:W-:Y:S05]  /*1fca0*/  CALL.REL.NOINC `($__internal_3_$__cuda_sm70_shflsync_idx_p) ;  /* 0x0000f49000007944 */ /* 0x002fea0003c00000 */
[----:B------:R1:W5:Y:S02]  /*1fcb0*/  LDL.LU R3, [R1+0x88] ;  /* 0x0000880001037983 */ /* 0x0003640000300800 */
[----:B-1---5:R-:W-:Y:S05]  /*1fcc0*/  BRA `(.L_x_1439) ;  /* 0xfffea1e000007947 */ /* 0x022fea000383ffff */
.L_x_1279:
[----:B------:R-:W-:Y:S01]  /*1fcd0*/  MOV R4, 0x1 ;  /* 0x0000000100047802 */ /* 0x000fe20000000f00 */
[----:B------:R-:W-:Y:S01]  /*1fce0*/  IMAD.MOV.U32 R0, RZ, RZ, 0x1c1f ;  /* 0x00001c1fff007424 */ /* 0x000fe200078e00ff */
[----:B------:R-:W-:Y:S01]  /*1fcf0*/  MOV R3, 0x1fd40 ;  /* 0x0001fd4000037802 */ /* 0x000fe20000000f00 */
[----:B------:R-:W-:Y:S02]  /*1fd00*/  IMAD.MOV.U32 R2, RZ, RZ, R6 ;  /* 0x000000ffff027224 */ /* 0x000fe400078e0006 */
[----:B------:R1:W-:Y:S04]  /*1fd10*/  STL [R1+0x84], R4 ;  /* 0x0000840401007387 */ /* 0x0003e80000100800 */
[----:B------:R1:W-:Y:S02]  /*1fd20*/  STL [R1+0x80], R0 ;  /* 0x0000800001007387 */ /* 0x0003e40000100800 */
[----:B-1----:R-:W-:Y:S05]  /*1fd30*/  CALL.REL.NOINC `($__internal_3_$__cuda_sm70_shflsync_idx_p) ;  /* 0x0000f40000007944 */ /* 0x002fea0003c00000 */
[----:B------:R1:W5:Y:S02]  /*1fd40*/  LDL.LU R3, [R1+0x88] ;  /* 0x0000880001037983 */ /* 0x0003640000300800 */
[----:B-1---5:R-:W-:Y:S05]  /*1fd50*/  BRA `(.L_x_1440) ;  /* 0xfffea86000007947 */ /* 0x022fea000383ffff */
.L_x_1284:
[----:B------:R-:W-:Y:S01]  /*1fd60*/  MOV R4, 0x2 ;  /* 0x0000000200047802 */ /* 0x000fe20000000f00 */
[----:B------:R-:W-:Y:S01]  /*1fd70*/  IMAD.MOV.U32 R0, RZ, RZ, 0x1c1f ;  /* 0x00001c1fff007424 */ /* 0x000fe200078e00ff */
[----:B------:R-:W-:Y:S01]  /*1fd80*/  MOV R3, 0x1fdd0 ;  /* 0x0001fdd000037802 */ /* 0x000fe20000000f00 */
[----:B------:R-:W-:-:S02]  /*1fd90*/  IMAD.MOV.U32 R2, RZ, RZ, R6 ;  /* 0x000000ffff027224 */ /* 0x000fc400078e0006 */
[----:B------:R1:W-:Y:S04]  /*1fda0*/  STL [R1+0x84], R4 ;  /* 0x0000840401007387 */ /* 0x0003e80000100800 */
[----:B------:R1:W-:Y:S02]  /*1fdb0*/  STL [R1+0x80], R0 ;  /* 0x0000800001007387 */ /* 0x0003e40000100800 */
[----:B-1----:R-:W-:Y:S05]  /*1fdc0*/  CALL.REL.NOINC `($__internal_3_$__cuda_sm70_shflsync_idx_p) ;  /* 0x0000f37000007944 */ /* 0x002fea0003c00000 */
[----:B------:R1:W5:Y:S02]  /*1fdd0*/  LDL.LU R3, [R1+0x88] ;  /* 0x0000880001037983 */ /* 0x0003640000300800 */
[----:B-1---5:R-:W-:Y:S05]  /*1fde0*/  BRA `(.L_x_1441) ;  /* 0xfffeadb000007947 */ /* 0x022fea000383ffff */
.L_x_1289:
        /* <DEDUP_REMOVED lines=9> */
.L_x_1294:
[----:B------:R-:W-:Y:S01]  /*1fe80*/  IMAD.MOV.U32 R4, RZ, RZ, R0 ;  /* 0x000000ffff047224 */ /* 0x000fe200078e0000 */
[----:B------:R-:W-:-:S02]  /*1fe90*/  MOV R3, 0x2 ;  /* 0x0000000200037802 */ /* 0x000fc40000000f00 */
[----:B------:R-:W-:Y:S02]  /*1fea0*/  MOV R2, 0x1fec0 ;  /* 0x0001fec000027802 */ /* 0x000fe40000000f00 */
[----:B------:R-:W-:Y:S05]  /*1feb0*/  CALL.REL.NOINC `($__internal_2_$__cuda_sm70_shflsync_bfly_p) ;  /* 0x0000f22000007944 */ /* 0x000fea0003c00000 */
[----:B------:R-:W-:Y:S01]  /*1fec0*/  MOV R139, R51 ;  /* 0x00000033008b7202 */ /* 0x000fe20000000f00 */
[----:B------:R-:W-:Y:S05]  /*1fed0*/  BRA `(.L_x_1443) ;  /* 0xfffebb4000007947 */ /* 0x000fea000383ffff */
.L_x_1295:
[----:B------:R-:W-:Y:S01]  /*1fee0*/  IMAD.MOV.U32 R4, RZ, RZ, R139 ;  /* 0x000000ffff047224 */ /* 0x000fe200078e008b */
[----:B------:R-:W-:Y:S02]  /*1fef0*/  MOV R3, 0x1 ;  /* 0x0000000100037802 */ /* 0x000fe40000000f00 */
[----:B------:R-:W-:Y:S02]  /*1ff00*/  MOV R2, 0x1ff20 ;  /* 0x0001ff2000027802 */ /* 0x000fe40000000f00 */
[----:B-1----:R-:W-:Y:S05]  /*1ff10*/  CALL.REL.NOINC `($__internal_2_$__cuda_sm70_shflsync_bfly_p) ;  /* 0x0000f1c000007944 */ /* 0x002fea0003c00000 */
[----:B------:R-:W-:Y:S01]  /*1ff20*/  FMNMX.FTZ R139, R139, R51, !PT ;  /* 0x000000338b8b7209 */ /* 0x000fe20007810000 */
[----:B------:R-:W-:Y:S01]  /*1ff30*/  IMAD.MOV.U32 R4, RZ, RZ, R140 ;  /* 0x000000ffff047224 */ /* 0x000fe200078e008c */
[----:B------:R-:W-:Y:S01]  /*1ff40*/  MOV R2, 0x1ff70 ;  /* 0x0001ff7000027802 */ /* 0x000fe20000000f00 */
[----:B------:R-:W-:Y:S02]  /*1ff50*/  IMAD.MOV.U32 R3, RZ, RZ, 0x2 ;  /* 0x00000002ff037424 */ /* 0x000fe400078e00ff */
[----:B------:R-:W-:Y:S05]  /*1ff60*/  CALL.REL.NOINC `($__internal_2_$__cuda_sm70_shflsync_bfly_p) ;  /* 0x0000f17000007944 */ /* 0x000fea0003c00000 */
[----:B------:R-:W-:Y:S01]  /*1ff70*/  FMNMX.FTZ R140, R140, R51, !PT ;  /* 0x000000338c8c7209 */ /* 0x000fe20007810000 */
[----:B------:R-:W-:Y:S01]  /*1ff80*/  IMAD.MOV.U32 R3, RZ, RZ, 0x1 ;  /* 0x00000001ff037424 */ /* 0x000fe200078e00ff */
[----:B------:R-:W-:-:S03]  /*1ff90*/  MOV R2, 0x1ffc0 ;  /* 0x0001ffc000027802 */ /* 0x000fc60000000f00 */
[----:B------:R-:W-:Y:S02]  /*1ffa0*/  IMAD.MOV.U32 R4, RZ, RZ, R140 ;  /* 0x000000ffff047224 */ /* 0x000fe400078e008c */
[----:B------:R-:W-:Y:S05]  /*1ffb0*/  CALL.REL.NOINC `($__internal_2_$__cuda_sm70_shflsync_bfly_p) ;  /* 0x0000f12000007944 */ /* 0x000fea0003c00000 */
        /* <DEDUP_REMOVED lines=20> */
[----:B------:R-:W-:Y:S01]  /*20100*/  MOV R7, R51 ;  /* 0x0000003300077202 */ /* 0x000fe20000000f00 */
[----:B------:R-:W-:Y:S05]  /*20110*/  BRA `(.L_x_1444) ;  /* 0xfffeb9f000007947 */ /* 0x000fea000383ffff */
.L_x_1303:
[----:B------:R1:W-:Y:S01]  /*20120*/  STL [R1+0x84], RZ ;  /* 0x000084ff01007387 */ /* 0x0003e20000100800 */
[----:B------:R-:W-:Y:S01]  /*20130*/  MOV R6, 0x181f ;  /* 0x0000181f00067802 */ /* 0x000fe20000000f00 */
[----:B------:R-:W-:Y:S01]  /*20140*/  IMAD.MOV.U32 R2, RZ, RZ, R0 ;  /* 0x000000ffff027224 */ /* 0x000fe200078e0000 */
[----:B------:R-:W-:Y:S03]  /*20150*/  MOV R3, 0x20180 ;  /* 0x0002018000037802 */ /* 0x000fe60000000f00 */
[----:B------:R1:W-:Y:S04]  /*20160*/  STL [R1+0x80], R6 ;  /* 0x0000800601007387 */ /* 0x0003e80000100800 */
[----:B-1----:R-:W-:Y:S05]  /*20170*/  CALL.REL.NOINC `($__internal_3_$__cuda_sm70_shflsync_idx_p) ;  /* 0x0000efc000007944 */ /* 0x002fea0003c00000 */
[----:B------:R1:W5:Y:S02]  /*20180*/  LDL.LU R6, [R1+0x88] ;  /* 0x0000880001067983 */ /* 0x0003640000300800 */
[----:B-1---5:R-:W-:-:S05]  /*20190*/  BRA `(.L_x_1445) ;  /* 0xfffed25000007947 */ /* 0x022fca000383ffff */
.L_x_1304:
[----:B------:R3:W-:Y:S01]  /*201a0*/  STL [R1+0x84], RZ ;  /* 0x000084ff01007387 */ /* 0x0007e20000100800 */
[----:B------:R-:W-:Y:S01]  /*201b0*/  MOV R8, 0x181f ;  /* 0x0000181f00087802 */ /* 0x000fe20000000f00 */
[----:B------:R-:W-:Y:S01]  /*201c0*/  IMAD.MOV.U32 R2, RZ, RZ, R4 ;  /* 0x000000ffff027224 */ /* 0x000fe200078e0004 */
[----:B------:R-:W-:Y:S03]  /*201d0*/  MOV R3, 0x20200 ;  /* 0x0002020000037802 */ /* 0x000fe60000000f00 */
[----:B------:R3:W-:Y:S04]  /*201e0*/  STL [R1+0x80], R8 ;  /* 0x0000800801007387 */ /* 0x0007e80000100800 */
[----:B-123--:R-:W-:Y:S05]  /*201f0*/  CALL.REL.NOINC `($__internal_3_$__cuda_sm70_shflsync_idx_p) ;  /* 0x0000ef4000007944 */ /* 0x00efea0003c00000 */
[----:B------:R-:W2:Y:S04]  /*20200*/  LDL.LU R2, [R1+0x88] ;  /* 0x0000880001027983 */ /* 0x000ea80000300800 */
[----:B------:R-:W3:Y:S04]  /*20210*/  LDL R3, [R1+0xf4] ;  /* 0x0000f40001037983 */ /* 0x000ee80000100800 */
[----:B------:R-:W4:Y:S04]  /*20220*/  LDL R11, [R1+0xa4] ;  /* 0x0000a400010b7983 */ /* 0x000f280000100800 */
[----:B------:R-:W4:Y:S01]  /*20230*/  LDL R10, [R1+0x78] ;  /* 0x00007800010a7983 */ /* 0x000f220000100800 */
[----:B--2---:R-:W-:Y:S02]  /*20240*/  IADD3 R8, P0, R2, R238, RZ ;  /* 0x000000ee02087210 */ /* 0x004fe40007f1e0ff */
[----:B---3--:R-:W-:Y:S03]  /*20250*/  ISETP.GE.AND P1, PT, R3, c[0x0][0x1d4], PT ;  /* 0x0000750003007a0c */ /* 0x008fe60003f26270 */
[----:B------:R-:W-:Y:S01]  /*20260*/  IMAD.X R9, R6, 0x1, R239, P0 ;  /* 0x0000000106097824 */ /* 0x000fe200000e06ef */
[----:B------:R-:W-:Y:S02]  /*20270*/  IADD3 R2, P0, R2, R236, RZ ;  /* 0x000000ec02027210 */ /* 0x000fe40007f1e0ff */
[----:B----4-:R-:W-:Y:S03]  /*20280*/  ISETP.GE.AND P2, PT, R11, c[0x0][0x1d4], PT ;  /* 0x000075000b007a0c */ /* 0x010fe60003f46270 */
[----:B------:R-:W-:Y:S02]  /*20290*/  IMAD.X R3, R6, 0x1, R237, P0 ;  /* 0x0000000106037824 */ /* 0x000fe400000e06ed */
[----:B------:R1:W5:Y:S08]  /*202a0*/  LDL R6, [R1+0xa0] ;  /* 0x0000a00001067983 */ /* 0x0003700000100800 */
[----:B------:R-:W-:Y:S01]  /*202b0*/  @!PT LDS RZ, [RZ] ;  /* 0x00000000fffff984 */ /* 0x000fe20000000800 */
[----:B------:R-:W-:Y:S01]  /*202c0*/  @!PT LDS RZ, [RZ] ;  /* 0x00000000fffff984 */ /* 0x000fe20000000800 */
[----:B------:R-:W-:Y:S01]  /*202d0*/  @!PT LDS RZ, [RZ] ;  /* 0x00000000fffff984 */ /* 0x000fe20000000800 */
[----:B------:R2:W-:Y:S04]  /*202e0*/  LDGSTS.E.BYPASS.LTC128B.128 [R10], [R8.64], !P2 ;  /* 0x00000000080a7fae */ /* 0x0005e8000d101d46 */
[----:B------:R3:W-:Y:S01]  /*202f0*/  LDGSTS.E.BYPASS.LTC128B.128 [R10+0x1800], [R2.64], !P1 ;  /* 0x01800000020a7fae */ /* 0x0007e2000c901d46 */
[----:B--2---:R-:W-:Y:S02]  /*20300*/  IMAD.MOV.U32 R9, RZ, RZ, 0x1 ;  /* 0x00000001ff097424 */ /* 0x004fe400078e00ff */
[----:B------:R-:W-:Y:S02]  /*20310*/  IMAD.MOV.U32 R8, RZ, RZ, 0x181f ;  /* 0x0000181fff087424 */ /* 0x000fe400078e00ff */
[----:B---3-5:R-:W-:Y:S01]  /*20320*/  IMAD.MOV.U32 R2, RZ, RZ, R0 ;  /* 0x000000ffff027224 */ /* 0x028fe200078e0000 */
[----:B------:R1:W-:Y:S01]  /*20330*/  STL [R1+0x84], R9 ;  /* 0x0000840901007387 */ /* 0x0003e20000100800 */
[----:B------:R-:W-:Y:S03]  /*20340*/  MOV R3, 0x20370 ;  /* 0x0002037000037802 */ /* 0x000fe60000000f00 */
[----:B------:R1:W-:Y:S04]  /*20350*/  STL [R1+0x80], R8 ;  /* 0x0000800801007387 */ /* 0x0003e80000100800 */
[----:B-1----:R-:W-:Y:S05]  /*20360*/  CALL.REL.NOINC `($__internal_3_$__cuda_sm70_shflsync_idx_p) ;  /* 0x0000edd000007944 */ /* 0x002fea0003c00000 */
[----:B------:R1:W5:Y:S01]  /*20370*/  LDL.LU R8, [R1+0x88] ;  /* 0x0000880001087983 */ /* 0x0003620000300800 */
[----:B------:R-:W-:Y:S01]  /*20380*/  MOV R10, 0x1 ;  /* 0x00000001000a7802 */ /* 0x000fe20000000f00 */
[----:B------:R-:W-:Y:S01]  /*20390*/  IMAD.MOV.U32 R9, RZ, RZ, 0x181f ;  /* 0x0000181fff097424 */ /* 0x000fe200078e00ff */
[----:B------:R-:W-:Y:S01]  /*203a0*/  MOV R3, 0x203f0 ;  /* 0x000203f000037802 */ /* 0x000fe20000000f00 */
[----:B-----5:R-:W-:Y:S02]  /*203b0*/  IMAD.MOV.U32 R2, RZ, RZ, R4 ;  /* 0x000000ffff027224 */ /* 0x020fe400078e0004 */
[----:B------:R1:W-:Y:S04]  /*203c0*/  STL [R1+0x84], R10 ;  /* 0x0000840a01007387 */ /* 0x0003e80000100800 */
[----:B------:R1:W-:Y:S02]  /*203d0*/  STL [R1+0x80], R9 ;  /* 0x0000800901007387 */ /* 0x0003e40000100800 */
[----:B-1----:R-:W-:Y:S05]  /*203e0*/  CALL.REL.NOINC `($__internal_3_$__cuda_sm70_shflsync_idx_p) ;  /* 0x0000ed5000007944 */ /* 0x002fea0003c00000 */
[----:B------:R-:W2:Y:S04]  /*203f0*/  LDL R2, [R1+0xa4] ;  /* 0x0000a40001027983 */ /* 0x000ea80000100800 */
[----:B------:R-:W3:Y:S04]  /*20400*/  LDL.LU R10, [R1+0x88] ;  /* 0x00008800010a7983 */ /* 0x000ee80000300800 */
[----:B------:R-:W4:Y:S01]  /*20410*/  LDL R9, [R1+0x78] ;  /* 0x0000780001097983 */ /* 0x000f220000100800 */
[----:B--2---:R-:W-:Y:S02]  /*20420*/  ISETP.GE.AND P1, PT, R2, c[0x0][0x1d4], PT ;  /* 0x0000750002007a0c */ /* 0x004fe40003f26270 */
[----:B---3--:R-:W-:Y:S05]  /*20430*/  IADD3 R2, P0, R10, R238, RZ ;  /* 0x000000ee0a027210 */ /* 0x008fea0007f1e0ff */
[----:B------:R-:W-:Y:S06]  /*20440*/  IMAD.X R3, R8, 0x1, R239, P0 ;  /* 0x0000000108037824 */ /* 0x000fec00000e06ef */
[----:B------:R-:W-:Y:S01]  /*20450*/  @!PT LDS RZ, [RZ] ;  /* 0x00000000fffff984 */ /* 0x000fe20000000800 */
[----:B------:R-:W-:Y:S01]  /*20460*/  @!PT LDS RZ, [RZ] ;  /* 0x00000000fffff984 */ /* 0x000fe20000000800 */
[----:B------:R-:W-:Y:S01]  /*20470*/  @!PT LDS RZ, [RZ] ;  /* 0x00000000fffff984 */ /* 0x000fe20000000800 */
[----:B----4-:R1:W-:Y:S02]  /*20480*/  LDGSTS.E.BYPASS.LTC128B.128 [R9+0x800], [R2.64], !P1 ;  /* 0x0080000002097fae */ /* 0x0103e4000c901d46 */
[----:B-1----:R-:W-:Y:S04]  /*20490*/  IADD3 R2, -R6, 0x10, RZ ;  /* 0x0000001006027810 */ /* 0x002fe80007ffe1ff */
[----:B------:R-:W-:Y:S04]  /*204a0*/  LOP3.LUT R2, R2, 0xf, RZ, 0xc0, !PT ;  /* 0x0000000f02027812 */ /* 0x000fe800078ec0ff */
[----:B------:R-:W-:Y:S04]  /*204b0*/  IADD3 R2, P1, P0, R2, R10, R236 ;  /* 0x0000000a02027210 */ /* 0x000fe8000783e0ec */
[----:B------:R-:W-:Y:S01]  /*204c0*/  IADD3.X R3, RZ, R8, R237, P1, P0 ;  /* 0x00000008ff037210 */ /* 0x000fe20000fe04ed */
[----:B------:R-:W-:Y:S01]  /*204d0*/  IMAD.MOV.U32 R8, RZ, RZ, 0x2 ;  /* 0x00000002ff087424 */ /* 0x000fe200078e00ff */
[----:B------:R-:W-:Y:S04]  /*204e0*/  ISETP.NE.U32.AND P0, PT, R6, RZ, PT ;  /* 0x000000ff0600720c */ /* 0x000fe80003f05070 */
[----:B------:R1:W-:Y:S09]  /*204f0*/  STL [R1+0x84], R8 ;  /* 0x0000840801007387 */ /* 0x0003f20000100800 */
[----:B------:R2:W-:Y:S02]  /*20500*/  LDGSTS.E.BYPASS.LTC128B.128.ZFILL [R9+0x2000], [R2.64], P0 ;  /* 0x0200000002097fae */ /* 0x0005e40008141d46 */
[----:B--2--5:R-:W-:Y:S01]  /*20510*/  IMAD.MOV.U32 R2, RZ, RZ, R0 ;  /* 0x000000ffff027224 */ /* 0x024fe200078e0000 */
[----:B------:R-:W-:Y:S01]  /*20520*/  MOV R3, 0x20560 ;  /* 0x0002056000037802 */ /* 0x000fe20000000f00 */
[----:B------:R-:W-:Y:S05]  /*20530*/  IMAD.MOV.U32 R0, RZ, RZ, 0x181f ;  /* 0x0000181fff007424 */ /* 0x000fea00078e00ff */
[----:B------:R1:W-:Y:S02]  /*20540*/  STL [R1+0x80], R0 ;  /* 0x0000800001007387 */ /* 0x0003e40000100800 */
[----:B-1----:R-:W-:Y:S05]  /*20550*/  CALL.REL.NOINC `($__internal_3_$__cuda_sm70_shflsync_idx_p) ;  /* 0x0000ebe000007944 */ /* 0x002fea0003c00000 */
[----:B-----5:R1:W5:Y:S01]  /*20560*/  LDL.LU R0, [R1+0x88] ;  /* 0x0000880001007983 */ /* 0x0203620000300800 */
[----:B------:R-:W-:Y:S01]  /*20570*/  MOV R8, 0x2 ;  /* 0x0000000200087802 */ /* 0x000fe20000000f00 */
[----:B------:R-:W-:Y:S01]  /*20580*/  IMAD.MOV.U32 R2, RZ, RZ, R4 ;  /* 0x000000ffff027224 */ /* 0x000fe200078e0004 */
[----:B------:R-:W-:Y:S01]  /*20590*/  MOV R3, 0x205e0 ;  /* 0x000205e000037802 */ /* 0x000fe20000000f00 */
[----:B------:R-:W-:Y:S02]  /*205a0*/  IMAD.MOV.U32 R4, RZ, RZ, 0x181f ;  /* 0x0000181fff047424 */ /* 0x000fe400078e00ff */
[----:B------:R1:W-:Y:S04]  /*205b0*/  STL [R1+0x84], R8 ;  /* 0x0000840801007387 */ /* 0x0003e80000100800 */
[----:B------:R1:W-:Y:S02]  /*205c0*/  STL [R1+0x80], R4 ;  /* 0x0000800401007387 */ /* 0x0003e40000100800 */
[----:B-1---5:R-:W-:Y:S05]  /*205d0*/  CALL.REL.NOINC `($__internal_3_$__cuda_sm70_shflsync_idx_p) ;  /* 0x0000eb6000007944 */ /* 0x022fea0003c00000 */
[----:B------:R1:W5:Y:S02]  /*205e0*/  LDL.LU R2, [R1+0x88] ;  /* 0x0000880001027983 */ /* 0x0003640000300800 */
[----:B-1---5:R-:W-:-:S05]  /*205f0*/  BRA `(.L_x_1446) ;  /* 0xfffecf7000007947 */ /* 0x022fca000383ffff */
.L_x_1307:
[----:B------:R2:W-:Y:S01]  /*20600*/  STL [R1+0x84], RZ ;  /* 0x000084ff01007387 */ /* 0x0005e20000100800 */
[----:B------:R-:W-:Y:S01]  /*20610*/  MOV R6, 0x181f ;  /* 0x0000181f00067802 */ /* 0x000fe20000000f00 */
[----:B------:R-:W-:Y:S01]  /*20620*/  IMAD.MOV.U32 R2, RZ, RZ, R0 ;  /* 0x000000ffff027224 */ /* 0x000fe200078e0000 */
[----:B------:R-:W-:Y:S03]  /*20630*/  MOV R3, 0x20660 ;  /* 0x0002066000037802 */ /* 0x000fe60000000f00 */
[----:B------:R2:W-:Y:S04]  /*20640*/  STL [R1+0x80], R6 ;  /* 0x0000800601007387 */ /* 0x0005e80000100800 */
[----:B-12---:R-:W-:Y:S05]  /*20650*/  CALL.REL.NOINC `($__internal_3_$__cuda_sm70_shflsync_idx_p) ;  /* 0x0000eae000007944 */ /* 0x006fea0003c00000 */
[----:B------:R1:W5:Y:S02]  /*20660*/  LDL.LU R6, [R1+0x88] ;  /* 0x0000880001067983 */ /* 0x0003640000300800 */
[----:B-1---5:R-:W-:-:S05]  /*20670*/  BRA `(.L_x_1447) ;  /* 0xfffee14000007947 */ /* 0x022fca000383ffff */
.L_x_1308:
[----:B------:R4:W-:Y:S01]  /*20680*/  STL [R1+0x84], RZ ;  /* 0x000084ff01007387 */ /* 0x0009e20000100800 */
[----:B------:R-:W-:Y:S01]  /*20690*/  MOV R8, 0x181f ;  /* 0x0000181f00087802 */ /* 0x000fe20000000f00 */
[----:B------:R-:W-:Y:S01]  /*206a0*/  IMAD.MOV.U32 R2, RZ, RZ, R4 ;  /* 0x000000ffff027224 */ /* 0x000fe200078e0004 */
[----:B------:R-:W-:Y:S03]  /*206b0*/  MOV R3, 0x206e0 ;  /* 0x000206e000037802 */ /* 0x000fe60000000f00 */
[----:B------:R4:W-:Y:S04]  /*206c0*/  STL [R1+0x80], R8 ;  /* 0x0000800801007387 */ /* 0x0009e80000100800 */
[----:B-1234-:R-:W-:Y:S05]  /*206d0*/  CALL.REL.NOINC `($__internal_3_$__cuda_sm70_shflsync_idx_p) ;  /* 0x0000ea6000007944 */ /* 0x01efea0003c00000 */
        /* <DEDUP_REMOVED lines=14> */
[----:B------:R2:W-:Y:S04]  /*207c0*/  LDGSTS.E.BYPASS.LTC128B.128 [R10+0x5080], [R8.64], !P2 ;  /* 0x05080000080a7fae */ /* 0x0005e8000d101d46 */
        /* <DEDUP_REMOVED lines=47> */
[----:B-----5:R1:W5:Y:S02]  /*20ac0*/  LDL.LU R4, [R1+0x88] ;  /* 0x0000880001047983 */ /* 0x0203640000300800 */
[----:B-1---5:R-:W-:-:S05]  /*20ad0*/  BRA `(.L_x_1448) ;  /* 0xfffede6000007947 */ /* 0x022fca000383ffff */
.L_x_1309:
[----:B------:R1:W-:Y:S01]  /*20ae0*/  STL [R1+0x84], RZ ;  /* 0x000084ff01007387 */ /* 0x0003e20000100800 */
[----:B------:R-:W-:Y:S01]  /*20af0*/  MOV R4, 0x1c1f ;  /* 0x00001c1f00047802 */ /* 0x000fe20000000f00 */
[----:B------:R-:W-:Y:S01]  /*20b00*/  IMAD.MOV.U32 R2, RZ, RZ, R6 ;  /* 0x000000ffff027224 */ /* 0x000fe200078e0006 */
[----:B------:R-:W-:Y:S03]  /*20b10*/  MOV R3, 0x20b40 ;  /* 0x00020b4000037802 */ /* 0x000fe60000000f00 */
[----:B------:R1:W-:Y:S04]  /*20b20*/  STL [R1+0x80], R4 ;  /* 0x0000800401007387 */ /* 0x0003e80000100800 */
[----:B-1----:R-:W-:Y:S05]  /*20b30*/  CALL.REL.NOINC `($__internal_3_$__cuda_sm70_shflsync_idx_p) ;  /* 0x0000e60000007944 */ /* 0x002fea0003c00000 */
[----:B-----5:R1:W5:Y:S02]  /*20b40*/  LDL.LU R4, [R1+0x88] ;  /* 0x0000880001047983 */ /* 0x0203640000300800 */
[----:B-1---5:R-:W-:-:S05]  /*20b50*/  BRA `(.L_x_1449) ;  /* 0xfffee02000007947 */ /* 0x022fca000383ffff */
.L_x_1314:
[----:B------:R-:W-:Y:S01]  /*20b60*/  MOV R10, 0x1 ;  /* 0x00000001000a7802 */ /* 0x000fe20000000f00 */
[----:B------:R-:W-:Y:S01]  /*20b70*/  IMAD.MOV.U32 R4, RZ, RZ, 0x1c1f ;  /* 0x00001c1fff047424 */ /* 0x000fe200078e00ff */
[----:B------:R-:W-:Y:S01]  /*20b80*/  MOV R3, 0x20bd0 ;  /* 0x00020bd000037802 */ /* 0x000fe20000000f00 */
[----:B------:R-:W-:Y:S02]  /*20b90*/  IMAD.MOV.U32 R2, RZ, RZ, R6 ;  /* 0x000000ffff027224 */ /* 0x000fe400078e0006 */
[----:B------:R2:W-:Y:S04]  /*20ba0*/  STL [R1+0x84], R10 ;  /* 0x0000840a01007387 */ /* 0x0005e80000100800 */
[----:B------:R2:W-:Y:S02]  /*20bb0*/  STL [R1+0x80], R4 ;  /* 0x0000800401007387 */ /* 0x0005e40000100800 */
[----:B-12---:R-:W-:Y:S05]  /*20bc0*/  CALL.REL.NOINC `($__internal_3_$__cuda_sm70_shflsync_idx_p) ;  /* 0x0000e57000007944 */ /* 0x006fea0003c00000 */
[----:B-----5:R1:W5:Y:S02]  /*20bd0*/  LDL.LU R4, [R1+0x88] ;  /* 0x0000880001047983 */ /* 0x0203640000300800 */
[----:B-1---5:R-:W-:-:S05]  /*20be0*/  BRA `(.L_x_1450) ;  /* 0xfffee5a000007947 */ /* 0x022fca000383ffff */
.L_x_1319:
[----:B------:R-:W-:Y:S01]  /*20bf0*/  MOV R10, 0x2 ;  /* 0x00000002000a7802 */ /* 0x000fe20000000f00 */
[----:B------:R-:W-:Y:S01]  /*20c00*/  IMAD.MOV.U32 R4, RZ, RZ, 0x1c1f ;  /* 0x00001c1fff047424 */ /* 0x000fe200078e00ff */
[----:B------:R-:W-:Y:S01]  /*20c10*/  MOV R3, 0x20c60 ;  /* 0x00020c6000037802 */ /* 0x000fe20000000f00 */
[----:B------:R-:W-:Y:S02]  /*20c20*/  IMAD.MOV.U32 R2, RZ, RZ, R6 ;  /* 0x000000ffff027224 */ /* 0x000fe400078e0006 */
[----:B------:R3:W-:Y:S04]  /*20c30*/  STL [R1+0x84], R10 ;  /* 0x0000840a01007387 */ /* 0x0007e80000100800 */
[----:B------:R3:W-:Y:S02]  /*20c40*/  STL [R1+0x80], R4 ;  /* 0x0000800401007387 */ /* 0x0007e40000100800 */
[----:B-123--:R-:W-:Y:S05]  /*20c50*/  CALL.REL.NOINC `($__internal_3_$__cuda_sm70_shflsync_idx_p) ;  /* 0x0000e4e000007944 */ /* 0x00efea0003c00000 */
[----:B-----5:R1:W5:Y:S02]  /*20c60*/  LDL.LU R4, [R1+0x88] ;  /* 0x0000880001047983 */ /* 0x0203640000300800 */
[----:B-1---5:R-:W-:-:S05]  /*20c70*/  BRA `(.L_x_1451) ;  /* 0xfffee9d000007947 */ /* 0x022fca000383ffff */
.L_x_1324:
[----:B------:R-:W-:Y:S01]  /*20c80*/  IMAD.MOV.U32 R4, RZ, RZ, 0x1c1f ;  /* 0x00001c1fff047424 */ /* 0x000fe200078e00ff */
[----:B------:R-:W-:Y:S01]  /*20c90*/  MOV R3, 0x20cf0 ;  /* 0x00020cf000037802 */ /* 0x000fe20000000f00 */
[----:B------:R-:W-:Y:S01]  /*20ca0*/  IMAD.MOV.U32 R2, RZ, RZ, R6 ;  /* 0x000000ffff027224 */ /* 0x000fe200078e0006 */
[----:B-123--:R-:W-:Y:S02]  /*20cb0*/  MOV R6, 0x3 ;  /* 0x0000000300067802 */ /* 0x00efe40000000f00 */
[----:B------:R1:W-:Y:S04]  /*20cc0*/  STL [R1+0x80], R4 ;  /* 0x0000800401007387 */ /* 0x0003e80000100800 */
[----:B------:R1:W-:Y:S02]  /*20cd0*/  STL [R1+0x84], R6 ;  /* 0x0000840601007387 */ /* 0x0003e40000100800 */
[----:B-1----:R-:W-:Y:S05]  /*20ce0*/  CALL.REL.NOINC `($__internal_3_$__cuda_sm70_shflsync_idx_p) ;  /* 0x0000e45000007944 */ /* 0x002fea0003c00000 */
[----:B-----5:R1:W5:Y:S02]  /*20cf0*/  LDL.LU R4, [R1+0x88] ;  /* 0x0000880001047983 */ /* 0x0203640000300800 */
[----:B-1---5:R-:W-:-:S05]  /*20d00*/  BRA `(.L_x_1452) ;  /* 0xfffeee0000007947 */ /* 0x022fca000383ffff */
.L_x_1329:
[----:B------:R-:W-:Y:S02]  /*20d10*/  MOV R3, 0x2 ;  /* 0x0000000200037802 */ /* 0x000fe40000000f00 */
[----:B------:R-:W-:Y:S02]  /*20d20*/  MOV R2, 0x20d40 ;  /* 0x00020d4000027802 */ /* 0x000fe40000000f00 */
[----:B------:R-:W-:Y:S05]  /*20d30*/  CALL.REL.NOINC `($__internal_2_$__cuda_sm70_shflsync_bfly_p) ;  /* 0x0000e3a000007944 */ /* 0x000fea0003c00000 */
[----:B------:R-:W-:Y:S01]  /*20d40*/  MOV R0, R51 ;  /* 0x0000003300007202 */ /* 0x000fe20000000f00 */
[----:B------:R-:W-:-:S05]  /*20d50*/  BRA `(.L_x_1453) ;  /* 0xfffef57000007947 */ /* 0x000fca000383ffff */
.L_x_1330:
[----:B------:R-:W-:Y:S02]  /*20d60*/  MOV R3, 0x1 ;  /* 0x0000000100037802 */ /* 0x000fe40000000f00 */
[----:B------:R-:W-:Y:S02]  /*20d70*/  MOV R2, 0x20d90 ;  /* 0x00020d9000027802 */ /* 0x000fe40000000f00 */
[----:B------:R-:W-:Y:S05]  /*20d80*/  CALL.REL.NOINC `($__internal_2_$__cuda_sm70_shflsync_bfly_p) ;  /* 0x0000e35000007944 */ /* 0x000fea0003c00000 */
[----:B------:R-:W-:Y:S01]  /*20d90*/  IMAD.MOV.U32 R3, RZ, RZ, 0x2 ;  /* 0x00000002ff037424 */ /* 0x000fe200078e00ff */
[----:B------:R-:W-:Y:S01]  /*20da0*/  FMNMX.FTZ R138, R4, R51, !PT ;  /* 0x00000033048a7209 */ /* 0x000fe20007810000 */
[----:B------:R-:W-:Y:S01]  /*20db0*/  IMAD.MOV.U32 R4, RZ, RZ, R137 ;  /* 0x000000ffff047224 */ /* 0x000fe200078e0089 */
[----:B------:R-:W-:Y:S02]  /*20dc0*/  MOV R2, 0x20de0 ;  /* 0x00020de000027802 */ /* 0x000fe40000000f00 */
[----:B------:R-:W-:Y:S05]  /*20dd0*/  CALL.REL.NOINC `($__internal_2_$__cuda_sm70_shflsync_bfly_p) ;  /* 0x0000e30000007944 */ /* 0x000fea0003c00000 */
[----:B------:R-:W-:Y:S01]  /*20de0*/  FMNMX.FTZ R4, R137, R51, !PT ;  /* 0x0000003389047209 */ /* 0x000fe20007810000 */
[----:B------:R-:W-:Y:S01]  /*20df0*/  IMAD.MOV.U32 R3, RZ, RZ, 0x1 ;  /* 0x00000001ff037424 */ /* 0x000fe200078e00ff */
        /* <DEDUP_REMOVED lines=16> */
[----:B------:R-:W-:Y:S01]  /*20f00*/  IMAD.MOV.U32 R3, RZ, RZ, 0x1 ;  /* 0x00000001ff037424 */ /* 0x000fe200078e00ff */
[----:B------:R-:W-:Y:S02]  /*20f10*/  FMNMX.FTZ R6, R6, R51, !PT ;  /* 0x0000003306067209 */ /* 0x000fe40007810000 */
[----:B------:R-:W-:Y:S03]  /*20f20*/  MOV R2, 0x20f50 ;  /* 0x00020f5000027802 */ /* 0x000fe60000000f00 */
[----:B------:R-:W-:Y:S02]  /*20f30*/  IMAD.MOV.U32 R4, RZ, RZ, R6 ;  /* 0x000000ffff047224 */ /* 0x000fe400078e0006 */
[----:B------:R-:W-:Y:S05]  /*20f40*/  CALL.REL.NOINC `($__internal_2_$__cuda_sm70_shflsync_bfly_p) ;  /* 0x0000e19000007944 */ /* 0x000fea0003c00000 */
[----:B------:R-:W-:Y:S01]  /*20f50*/  MOV R3, R51 ;  /* 0x0000003300037202 */ /* 0x000fe20000000f00 */
[----:B------:R-:W-:-:S05]  /*20f60*/  BRA `(.L_x_1454) ;  /* 0xfffef45000007947 */ /* 0x000fca000383ffff */
.L_x_1339:
        /* <DEDUP_REMOVED lines=8> */
.L_x_1340:
        /* <DEDUP_REMOVED lines=8> */
[----:B------:R-:W4:Y:S01]  /*21070*/  LDL R8, [R1+0x78] ;  /* 0x0000780001087983 */ /* 0x000f220000100800 */
[C---:B--2---:R-:W-:Y:S02]  /*21080*/  IADD3 R10, P0, R2.reuse, R240, RZ ;  /* 0x000000f0020a7210 */ /* 0x044fe40007f1e0ff */
[----:B---3--:R-:W-:Y:S03]  /*21090*/  ISETP.GE.AND P1, PT, R3, c[0x0][0x1d4], PT ;  /* 0x0000750003007a0c */ /* 0x008fe60003f26270 */
[C---:B------:R-:W-:Y:S01]  /*210a0*/  IMAD.X R11, R9.reuse, 0x1, R241, P0 ;  /* 0x00000001090b7824 */ /* 0x040fe200000e06f1 */
[----:B------:R-:W-:Y:S04]  /*210b0*/  IADD3 R2, P0, R2, R238, RZ ;  /* 0x000000ee02027210 */ /* 0x000fe80007f1e0ff */
[----:B------:R-:W-:Y:S01]  /*210c0*/  @!PT LDS RZ, [RZ] ;  /* 0x00000000fffff984 */ /* 0x000fe20000000800 */
[----:B------:R-:W-:Y:S01]  /*210d0*/  @!PT LDS RZ, [RZ] ;  /* 0x00000000fffff984 */ /* 0x000fe20000000800 */
[----:B------:R-:W-:Y:S01]  /*210e0*/  @!PT LDS RZ, [RZ] ;  /* 0x00000000fffff984 */ /* 0x000fe20000000800 */
[----:B----4-:R1:W-:Y:S01]  /*210f0*/  LDGSTS.E.BYPASS.LTC128B.128 [R8], [R10.64], !P3 ;  /* 0x000000000a087fae */ /* 0x0103e2000d901d46 */
[----:B------:R-:W-:Y:S01]  /*21100*/  IMAD.X R3, R9, 0x1, R239, P0 ;  /* 0x0000000109037824 */ /* 0x000fe200000e06ef */
[----:B------:R-:W-:Y:S04]  /*21110*/  MOV R9, 0x181f ;  /* 0x0000181f00097802 */ /* 0x000fe80000000f00 */
[----:B------:R2:W-:Y:S04]  /*21120*/  LDGSTS.E.BYPASS.LTC128B.128 [R8+0x1800], [R2.64], !P1 ;  /* 0x0180000002087fae */ /* 0x0005e8000c901d46 */
[----:B------:R3:W-:Y:S01]  /*21130*/  STL [R1+0x80], R9 ;  /* 0x0000800901007387 */ /* 0x0007e20000100800 */
[----:B-1----:R-:W-:Y:S05]  /*21140*/  IMAD.MOV.U32 R10, RZ, RZ, 0x1 ;  /* 0x00000001ff0a7424 */ /* 0x002fea00078e00ff */
[----:B------:R3:W-:Y:S01]  /*21150*/  STL [R1+0x84], R10 ;  /* 0x0000840a01007387 */ /* 0x0007e20000100800 */
[----:B--2--5:R-:W-:Y:S03]  /*21160*/  MOV R2, R4 ;  /* 0x0000000400027202 */ /* 0x024fe60000000f00 */
[----:B------:R3:W5:Y:S01]  /*21170*/  LDL R8, [R1+0xa0] ;  /* 0x0000a00001087983 */ /* 0x0007620000100800 */
[----:B------:R-:W-:Y:S03]  /*21180*/  MOV R3, 0x211a0 ;  /* 0x000211a000037802 */ /* 0x000fe60000000f00 */
[----:B---3-5:R-:W-:Y:S05]  /*21190*/  CALL.REL.NOINC `($__internal_3_$__cuda_sm70_shflsync_idx_p) ;  /* 0x0000dfa000007944 */ /* 0x028fea0003c00000 */
[----:B------:R1:W5:Y:S01]  /*211a0*/  LDL.LU R9, [R1+0x88] ;  /* 0x0000880001097983 */ /* 0x0003620000300800 */
        /* <DEDUP_REMOVED lines=9> */
[----:B--2---:R-:W-:Y:S05]  /*21240*/  IADD3 R2, P0, R11, R240, RZ ;  /* 0x000000f00b027210 */ /* 0x004fea0007f1e0ff */
[----:B------:R-:W-:Y:S05]  /*21250*/  IMAD.X R3, R9, 0x1, R241, P0 ;  /* 0x0000000109037824 */ /* 0x000fea00000e06f1 */
[----:B------:R-:W-:Y:S01]  /*21260*/  @!PT LDS RZ, [RZ] ;  /* 0x00000000fffff984 */ /* 0x000fe20000000800 */
[----:B------:R-:W-:Y:S01]  /*21270*/  @!PT LDS RZ, [RZ] ;  /* 0x00000000fffff984 */ /* 0x000fe20000000800 */
[----:B------:R-:W-:Y:S01]  /*21280*/  @!PT LDS RZ, [RZ] ;  /* 0x00000000fffff984 */ /* 0x000fe20000000800 */
[----:B---3--:R1:W-:Y:S02]  /*21290*/  LDGSTS.E.BYPASS.LTC128B.128 [R10+0x800], [R2.64], !P3 ;  /* 0x00800000020a7fae */ /* 0x0083e4000d901d46 */
        /* <DEDUP_REMOVED lines=23> */
.L_x_1343:
        /* <DEDUP_REMOVED lines=8> */
.L_x_1344:
        /* <DEDUP_REMOVED lines=8> */
[----:B------:R-:W4:Y:S02]  /*21510*/  LDL R3, [R1+0xf4] ;  /* 0x0000f40001037983 */ /* 0x000f240000100800 */
[----:B----4-:R-:W-:Y:S02]  /*21520*/  ISETP.GE.AND P1, PT, R3, c[0x0][0x1d4], PT ;  /* 0x0000750003007a0c */ /* 0x010fe40003f26270 */
[C---:B--2---:R-:W-:Y:S05]  /*21530*/  IADD3 R10, P0, R2.reuse, R240, RZ ;  /* 0x000000f0020a7210 */ /* 0x044fea0007f1e0ff */
[C---:B------:R-:W-:Y:S01]  /*21540*/  IMAD.X R11, R9.reuse, 0x1, R241, P0 ;  /* 0x00000001090b7824 */ /* 0x040fe200000e06f1 */
[----:B------:R-:W-:Y:S04]  /*21550*/  IADD3 R2, P0, R2, R238, RZ ;  /* 0x000000ee02027210 */ /* 0x000fe80007f1e0ff */
[----:B------:R-:W-:Y:S01]  /*21560*/  @!PT LDS RZ, [RZ] ;  /* 0x00000000fffff984 */ /* 0x000fe20000000800 */
[----:B------:R-:W-:Y:S01]  /*21570*/  @!PT LDS RZ, [RZ] ;  /* 0x00000000fffff984 */ /* 0x000fe20000000800 */
[----:B------:R-:W-:Y:S01]  /*21580*/  @!PT LDS RZ, [RZ] ;  /* 0x00000000fffff984 */ /* 0x000fe20000000800 */
[----:B---3--:R1:W-:Y:S01]  /*21590*/  LDGSTS.E.BYPASS.LTC128B.128 [R8+0x5080], [R10.64], !P3 ;  /* 0x050800000a087fae */ /* 0x0083e2000d901d46 */
[----:B------:R-:W-:Y:S02]  /*215a0*/  IMAD.X R3, R9, 0x1, R239, P0 ;  /* 0x0000000109037824 */ /* 0x000fe400000e06ef */
[----:B------:R-:W-:Y:S03]  /*215b0*/  IMAD.MOV.U32 R9, RZ, RZ, 0x1 ;  /* 0x00000001ff097424 */ /* 0x000fe600078e00ff */
[----:B------:R2:W-:Y:S04]  /*215c0*/  LDGSTS.E.BYPASS.LTC128B.128 [R8+0x6880], [R2.64], !P1 ;  /* 0x0688000002087fae */ /* 0x0005e8000c901d46 */
[----:B------:R3:W-:Y:S04]  /*215d0*/  STL [R1+0x84], R9 ;  /* 0x0000840901007387 */ /* 0x0007e80000100800 */
[----:B-1----:R3:W5:Y:S01]  /*215e0*/  LDL R10, [R1+0xa0] ;  /* 0x0000a000010a7983 */ /* 0x0027620000100800 */
[----:B--2---:R-:W-:Y:S02]  /*215f0*/  MOV R8, 0x181f ;  /* 0x0000181f00087802 */ /* 0x004fe40000000f00 */
[----:B-----5:R-:W-:Y:S02]  /*21600*/  MOV R2, R4 ;  /* 0x0000000400027202 */ /* 0x020fe40000000f00 */
[----:B------:R-:W-:Y:S01]  /*21610*/  MOV R3, 0x21640 ;  /* 0x0002164000037802 */ /* 0x000fe20000000f00 */
[----:B------:R3:W-:Y:S04]  /*21620*/  STL [R1+0x80], R8 ;  /* 0x0000800801007387 */ /* 0x0007e80000100800 */
[----:B---3--:R-:W-:Y:S05]  /*21630*/  CALL.REL.NOINC `($__internal_3_$__cuda_sm70_shflsync_idx_p) ;  /* 0x0000db0000007944 */ /* 0x008fea0003c00000 */
        /* <DEDUP_REMOVED lines=39> */
.L_x_1345:
[----:B------:R-:W-:Y:S02]  /*218b0*/  MOV R3, 0x2 ;  /* 0x0000000200037802 */ /* 0x000fe40000000f00 */
[----:B------:R-:W-:Y:S02]  /*218c0*/  MOV R2, 0x218e0 ;  /* 0x000218e000027802 */ /* 0x000fe40000000f00 */
[----:B------:R-:W-:Y:S05]  /*218d0*/  CALL.REL.NOINC `($__internal_2_$__cuda_sm70_shflsync_bfly_p) ;  /* 0x0000d80000007944 */ /* 0x000fea0003c00000 */
[----:B------:R-:W-:Y:S01]  /*218e0*/  MOV R139, R51 ;  /* 0x00000033008b7202 */ /* 0x000fe20000000f00 */
[----:B------:R-:W-:-:S05]  /*218f0*/  BRA `(.L_x_1459) ;  /* 0xffff283000007947 */ /* 0x000fca000383ffff */
.L_x_1346:
[----:B------:R-:W-:Y:S01]  /*21900*/  MOV R3, 0x1 ;  /* 0x0000000100037802 */ /* 0x000fe20000000f00 */
[----:B-1----:R-:W-:Y:S01]  /*21910*/  IMAD.MOV.U32 R4, RZ, RZ, R139 ;  /* 0x000000ffff047224 */ /* 0x002fe200078e008b */
[----:B------:R-:W-:Y:S02]  /*21920*/  MOV R2, 0x21940 ;  /* 0x0002194000027802 */ /* 0x000fe40000000f00 */
[----:B------:R-:W-:Y:S05]  /*21930*/  CALL.REL.NOINC `($__internal_2_$__cuda_sm70_shflsync_bfly_p) ;  /* 0x0000d7a000007944 */ /* 0x000fea0003c00000 */
[----:B------:R-:W-:Y:S01]  /*21940*/  IMAD.MOV.U32 R4, RZ, RZ, R140 ;  /* 0x000000ffff047224 */ /* 0x000fe200078e008c */
[----:B------:R-:W-:Y:S01]  /*21950*/  FMNMX.FTZ R139, R139, R51, !PT ;  /* 0x000000338b8b7209 */ /* 0x000fe20007810000 */
[----:B------:R-:W-:Y:S01]  /*21960*/  IMAD.MOV.U32 R3, RZ, RZ, 0x2 ;  /* 0x00000002ff037424 */ /* 0x000fe200078e00ff */
        /* <DEDUP_REMOVED lines=24> */
[----:B------:R-:W-:Y:S01]  /*21af0*/  MOV R2, R51 ;  /* 0x0000003300027202 */ /* 0x000fe20000000f00 */
[----:B------:R-:W-:-:S05]  /*21b00*/  BRA `(.L_x_1460) ;  /* 0xffff271000007947 */ /* 0x000fca000383ffff */
.L_x_1349:
[----:B----4-:R1:W-:Y:S01]  /*21b10*/  STL [R1+0x84], RZ ;  /* 0x000084ff01007387 */ /* 0x0103e20000100800 */
[----:B------:R-:W-:Y:S01]  /*21b20*/  MOV R7, 0x181f ;  /* 0x0000181f00077802 */ /* 0x000fe20000000f00 */
[----:B------:R-:W-:Y:S01]  /*21b30*/  IMAD.MOV.U32 R2, RZ, RZ, R0 ;  /* 0x000000ffff027224 */ /* 0x000fe200078e0000 */
[----:B------:R-:W-:Y:S03]  /*21b40*/  MOV R3, 0x21b70 ;  /* 0x00021b7000037802 */ /* 0x000fe60000000f00 */
[----:B------:R1:W-:Y:S04]  /*21b50*/  STL [R1+0x80], R7 ;  /* 0x0000800701007387 */ /* 0x0003e80000100800 */
[----:B-1----:R-:W-:Y:S05]  /*21b60*/  CALL.REL.NOINC `($__internal_3_$__cuda_sm70_shflsync_idx_p) ;  /* 0x0000d5d000007944 */ /* 0x002fea0003c00000 */
[----:B------:R1:W5:Y:S02]  /*21b70*/  LDL.LU R7, [R1+0x88] ;  /* 0x0000880001077983 */ /* 0x0003640000300800 */
[----:B-1---5:R-:W-:-:S05]  /*21b80*/  BRA `(.L_x_1461) ;  /* 0xffff46f000007947 */ /* 0x022fca000383ffff */
.L_x_1352:
        /* <DEDUP_REMOVED lines=8> */
.L_x_1353:
[----:B------:R4:W-:Y:S01]  /*21c10*/  STL [R1+0x84], RZ ;  /* 0x000084ff01007387 */ /* 0x0009e20000100800 */
[----:B------:R-:W-:Y:S01]  /*21c20*/  MOV R8, 0x181f ;  /* 0x0000181f00087802 */ /* 0x000fe20000000f00 */
[----:B------:R-:W-:Y:S01]  /*21c30*/  IMAD.MOV.U32 R2, RZ, RZ, R4 ;  /* 0x000000ffff027224 */ /* 0x000fe200078e0004 */
[----:B------:R-:W-:Y:S03]  /*21c40*/  MOV R3, 0x21c70 ;  /* 0x00021c7000037802 */ /* 0x000fe60000000f00 */
[----:B------:R4:W-:Y:S04]  /*21c50*/  STL [R1+0x80], R8 ;  /* 0x0000800801007387 */ /* 0x0009e80000100800 */
[----:B-1234-:R-:W-:Y:S05]  /*21c60*/  CALL.REL.NOINC `($__internal_3_$__cuda_sm70_shflsync_idx_p) ;  /* 0x0000d4d000007944 */ /* 0x01efea0003c00000 */
[----:B------:R-:W2:Y:S04]  /*21c70*/  LDL R11, [R1+0xa4] ;  /* 0x0000a400010b7983 */ /* 0x000ea80000100800 */
[----:B------:R-:W3:Y:S04]  /*21c80*/  LDL.LU R2, [R1+0x88] ;  /* 0x0000880001027983 */ /* 0x000ee80000300800 */
[----:B------:R-:W4:Y:S04]  /*21c90*/  LDL R10, [R1+0x74] ;  /* 0x00007400010a7983 */ /* 0x000f280000100800 */
[----:B------:R-:W2:Y:S02]  /*21ca0*/  LDL R3, [R1+0xf4] ;  /* 0x0000f40001037983 */ /* 0x000ea40000100800 */
[----:B--2---:R-:W-:Y:S02]  /*21cb0*/  ISETP.GE.AND P1, PT, R3, c[0x0][0x1d4], PT ;  /* 0x0000750003007a0c */ /* 0x004fe40003f26270 */
[----:B------:R-:W-:Y:S02]  /*21cc0*/  ISETP.GE.AND P2, PT, R11, c[0x0][0x1d4], PT ;  /* 0x000075000b007a0c */ /* 0x000fe40003f46270 */
[C---:B---3--:R-:W-:Y:S05]  /*21cd0*/  IADD3 R8, P0, R2.reuse, R212, RZ ;  /* 0x000000d402087210 */ /* 0x048fea0007f1e0ff */
[C---:B------:R-:W-:Y:S01]  /*21ce0*/  IMAD.X R9, R7.reuse, 0x1, R214, P0 ;  /* 0x0000000107097824 */ /* 0x040fe200000e06d6 */
[----:B------:R-:W-:Y:S05]  /*21cf0*/  IADD3 R2, P0, R2, R139, RZ ;  /* 0x0000008b02027210 */ /* 0x000fea0007f1e0ff */
[----:B------:R-:W-:Y:S01]  /*21d00*/  @!PT LDS RZ, [RZ] ;  /* 0x00000000fffff984 */ /* 0x000fe20000000800 */
[----:B------:R-:W-:Y:S01]  /*21d10*/  @!PT LDS RZ, [RZ] ;  /* 0x00000000fffff984 */ /* 0x000fe20000000800 */
[----:B------:R-:W-:Y:S01]  /*21d20*/  @!PT LDS RZ, [RZ] ;  /* 0x00000000fffff984 */ /* 0x000fe20000000800 */
[----:B----4-:R1:W-:Y:S01]  /*21d30*/  LDGSTS.E.BYPASS.LTC128B.128 [R10+0x5080], [R8.64], !P2 ;  /* 0x05080000080a7fae */ /* 0x0103e2000d101d46 */
[----:B------:R-:W-:Y:S02]  /*21d40*/  IMAD.X R3, R7, 0x1, R213, P0 ;  /* 0x0000000107037824 */ /* 0x000fe400000e06d5 */
[----:B------:R-:W-:Y:S03]  /*21d50*/  IMAD.MOV.U32 R7, RZ, RZ, 0x181f ;  /* 0x0000181fff077424 */ /* 0x000fe600078e00ff */
[----:B------:R2:W-:Y:S04]  /*21d60*/  LDGSTS.E.BYPASS.LTC128B.128 [R10+0x6880], [R2.64], !P1 ;  /* 0x06880000020a7fae */ /* 0x0005e8000c901d46 */
[----:B------:R3:W-:Y:S01]  /*21d70*/  STL [R1+0x80], R7 ;  /* 0x0000800701007387 */ /* 0x0007e20000100800 */
[----:B-1----:R-:W-:Y:S05]  /*21d80*/  IMAD.MOV.U32 R8, RZ, RZ, 0x1 ;  /* 0x00000001ff087424 */ /* 0x002fea00078e00ff */
[----:B------:R3:W-:Y:S01]  /*21d90*/  STL [R1+0x84], R8 ;  /* 0x0000840801007387 */ /* 0x0007e20000100800 */
[----:B--2---:R-:W-:Y:S01]  /*21da0*/  MOV R3, 0x21dd0 ;  /* 0x00021dd000037802 */ /* 0x004fe20000000f00 */
[----:B-----5:R-:W-:Y:S02]  /*21db0*/  IMAD.MOV.U32 R2, RZ, RZ, R0 ;  /* 0x000000ffff027224 */ /* 0x020fe400078e0000 */
[----:B---3--:R-:W-:Y:S05]  /*21dc0*/  CALL.REL.NOINC `($__internal_3_$__cuda_sm70_shflsync_idx_p) ;  /* 0x0000d37000007944 */ /* 0x008fea0003c00000 */
        /* <DEDUP_REMOVED lines=10> */
[----:B------:R-:W4:Y:S04]  /*21e70*/  LDL R3, [R1+0xf4] ;  /* 0x0000f40001037983 */ /* 0x000f280000100800 */
[----:B------:R-:W4:Y:S01]  /*21e80*/  LDL R10, [R1+0x74] ;  /* 0x00007400010a7983 */ /* 0x000f220000100800 */
[----:B--2---:R-:W-:Y:S02]  /*21e90*/  ISETP.GE.AND P2, PT, R11, c[0x0][0x1d4], PT ;  /* 0x000075000b007a0c */ /* 0x004fe40003f46270 */
[C---:B---3--:R-:W-:Y:S02]  /*21ea0*/  IADD3 R8, P0, R2.reuse, R212, RZ ;  /* 0x000000d402087210 */ /* 0x048fe40007f1e0ff */
[----:B----4-:R-:W-:Y:S03]  /*21eb0*/  ISETP.GE.AND P1, PT, R3, c[0x0][0x1d4], PT ;  /* 0x0000750003007a0c */ /* 0x010fe60003f26270 */
[C---:B------:R-:W-:Y:S01]  /*21ec0*/  IMAD.X R9, R7.reuse, 0x1, R214, P0 ;  /* 0x0000000107097824 */ /* 0x040fe200000e06d6 */
[----:B------:R-:W-:Y:S05]  /*21ed0*/  IADD3 R2, P0, R2, R139, RZ ;  /* 0x0000008b02027210 */ /* 0x000fea0007f1e0ff */
[----:B------:R-:W-:Y:S01]  /*21ee0*/  @!PT LDS RZ, [RZ] ;  /* 0x00000000fffff984 */ /* 0x000fe20000000800 */
[----:B------:R-:W-:Y:S01]  /*21ef0*/  @!PT LDS RZ, [RZ] ;  /* 0x00000000fffff984 */ /* 0x000fe20000000800 */
[----:B------:R-:W-:Y:S01]  /*21f00*/  @!PT LDS RZ, [RZ] ;  /* 0x00000000fffff984 */ /* 0x000fe20000000800 */
[----:B------:R1:W-:Y:S01]  /*21f10*/  LDGSTS.E.BYPASS.LTC128B.128 [R10+0x5880], [R8.64], !P2 ;  /* 0x05880000080a7fae */ /* 0x0003e2000d101d46 */
[----:B------:R-:W-:Y:S02]  /*21f20*/  IMAD.X R3, R7, 0x1, R213, P0 ;  /* 0x0000000107037824 */ /* 0x000fe400000e06d5 */
[----:B------:R-:W-:Y:S03]  /*21f30*/  IMAD.MOV.U32 R7, RZ, RZ, 0x2 ;  /* 0x00000002ff077424 */ /* 0x000fe600078e00ff */
[----:B------:R2:W-:Y:S04]  /*21f40*/  LDGSTS.E.BYPASS.LTC128B.128 [R10+0x7080], [R2.64], !P1 ;  /* 0x07080000020a7fae */ /* 0x0005e8000c901d46 */
[----:B------:R1:W-:Y:S01]  /*21f50*/  STL [R1+0x84], R7 ;  /* 0x0000840701007387 */ /* 0x0003e20000100800 */
        /* <DEDUP_REMOVED lines=15> */
.L_x_1354:
        /* <DEDUP_REMOVED lines=8> */
.L_x_1359:
[----:B------:R-:W-:Y:S01]  /*220d0*/  MOV R4, 0x1 ;  /* 0x0000000100047802 */ /* 0x000fe20000000f00 */
[----:B------:R-:W-:Y:S01]  /*220e0*/  IMAD.MOV.U32 R0, RZ, RZ, 0x1c1f ;  /* 0x00001c1fff007424 */ /* 0x000fe200078e00ff */
[----:B------:R-:W-:Y:S01]  /*220f0*/  MOV R3, 0x22140 ;  /* 0x0002214000037802 */ /* 0x000fe20000000f00 */
[----:B------:R-:W-:Y:S02]  /*22100*/  IMAD.MOV.U32 R2, RZ, RZ, R7 ;  /* 0x000000ffff027224 */ /* 0x000fe400078e0007 */
[----:B------:R2:W-:Y:S04]  /*22110*/  STL [R1+0x84], R4 ;  /* 0x0000840401007387 */ /* 0x0005e80000100800 */
[----:B------:R2:W-:Y:S02]  /*22120*/  STL [R1+0x80], R0 ;  /* 0x0000800001007387 */ /* 0x0005e40000100800 */
[----:B-12---:R-:W-:Y:S05]  /*22130*/  CALL.REL.NOINC `($__internal_3_$__cuda_sm70_shflsync_idx_p) ;  /* 0x0000d00000007944 */ /* 0x006fea0003c00000 */
[----:B------:R1:W5:Y:S02]  /*22140*/  LDL.LU R3, [R1+0x88] ;  /* 0x0000880001037983 */ /* 0x0003640000300800 */
[----:B-1---5:R-:W-:-:S05]  /*22150*/  BRA `(.L_x_1465) ;  /* 0xffff5e3000007947 */ /* 0x022fca000383ffff */
.L_x_1364:
[----:B------:R-:W-:Y:S01]  /*22160*/  MOV R4, 0x2 ;  /* 0x0000000200047802 */ /* 0x000fe20000000f00 */
[----:B------:R-:W-:Y:S01]  /*22170*/  IMAD.MOV.U32 R0, RZ, RZ, 0x1c1f ;  /* 0x00001c1fff007424 */ /* 0x000fe200078e00ff */
[----:B------:R-:W-:Y:S01]  /*22180*/  MOV R3, 0x221d0 ;  /* 0x000221d000037802 */ /* 0x000fe20000000f00 */
[----:B------:R-:W-:Y:S02]  /*22190*/  IMAD.MOV.U32 R2, RZ, RZ, R7 ;  /* 0x000000ffff027224 */ /* 0x000fe400078e0007 */
[----:B------:R3:W-:Y:S04]  /*221a0*/  STL [R1+0x84], R4 ;  /* 0x0000840401007387 */ /* 0x0007e80000100800 */
[----:B------:R3:W-:Y:S02]  /*221b0*/  STL [R1+0x80], R0 ;  /* 0x0000800001007387 */ /* 0x0007e40000100800 */
[----:B-123--:R-:W-:Y:S05]  /*221c0*/  CALL.REL.NOINC `($__internal_3_$__cuda_sm70_shflsync_idx_p) ;  /* 0x0000cf7000007944 */ /* 0x00efea0003c00000 */
[----:B------:R1:W5:Y:S02]  /*221d0*/  LDL.LU R3, [R1+0x88] ;  /* 0x0000880001037983 */ /* 0x0003640000300800 */
[----:B-1---5:R-:W-:-:S05]  /*221e0*/  BRA `(.L_x_1466) ;  /* 0xffff624000007947 */ /* 0x022fca000383ffff */
.L_x_1369:
[----:B------:R-:W-:Y:S01]  /*221f0*/  MOV R4, 0x3 ;  /* 0x0000000300047802 */ /* 0x000fe20000000f00 */
[----:B------:R-:W-:Y:S01]  /*22200*/  IMAD.MOV.U32 R0, RZ, RZ, 0x1c1f ;  /* 0x00001c1fff007424 */ /* 0x000fe200078e00ff */
[----:B------:R-:W-:Y:S01]  /*22210*/  MOV R3, 0x22260 ;  /* 0x0002226000037802 */ /* 0x000fe20000000f00 */
[----:B------:R-:W-:Y:S02]  /*22220*/  IMAD.MOV.U32 R2, RZ, RZ, R7 ;  /* 0x000000ffff027224 */ /* 0x000fe400078e0007 */
[----:B------:R4:W-:Y:S04]  /*22230*/  STL [R1+0x84], R4 ;  /* 0x0000840401007387 */ /* 0x0009e80000100800 */
[----:B------:R4:W-:Y:S02]  /*22240*/  STL [R1+0x80], R0 ;  /* 0x0000800001007387 */ /* 0x0009e40000100800 */
[----:B-1234-:R-:W-:Y:S05]  /*22250*/  CALL.REL.NOINC `($__internal_3_$__cuda_sm70_shflsync_idx_p) ;  /* 0x0000cee000007944 */ /* 0x01efea0003c00000 */
[----:B------:R1:W5:Y:S02]  /*22260*/  LDL.LU R3, [R1+0x88] ;  /* 0x0000880001037983 */ /* 0x0003640000300800 */
[----:B-1---5:R-:W-:-:S05]  /*22270*/  BRA `(.L_x_1467) ;  /* 0xffff665000007947 */ /* 0x022fca000383ffff */
.L_x_1374:
[----:B------:R-:W-:Y:S02]  /*22280*/  MOV R3, 0x2 ;  /* 0x0000000200037802 */ /* 0x000fe40000000f00 */
[----:B------:R-:W-:Y:S02]  /*22290*/  MOV R2, 0x222b0 ;  /* 0x000222b000027802 */ /* 0x000fe40000000f00 */
[----:B------:R-:W-:Y:S05]  /*222a0*/  CALL.REL.NOINC `($__internal_2_$__cuda_sm70_shflsync_bfly_p) ;  /* 0x0000ce3000007944 */ /* 0x000fea0003c00000 */
[----:B------:R-:W-:Y:S01]  /*222b0*/  MOV R139, R51 ;  /* 0x00000033008b7202 */ /* 0x000fe20000000f00 */
[----:B------:R-:W-:-:S05]  /*222c0*/  BRA `(.L_x_1468) ;  /* 0xffff6da000007947 */ /* 0x000fca000383ffff */
.L_x_1375:
        /* <DEDUP_REMOVED lines=33> */
.L_x_1377:
[----:B------:R2:W5:Y:S01]  /*224e0*/  LDL R4, [R1+0x90] ;  /* 0x0000900001047983 */ /* 0x0005620000100800 */
[----:B-1----:R-:W-:-:S02]  /*224f0*/  MOV R3, 0x2 ;  /* 0x0000000200037802 */ /* 0x002fc40000000f00 */
[----:B------:R-:W-:Y:S02]  /*22500*/  MOV R2, 0x22520 ;  /* 0x0002252000027802 */ /* 0x000fe40000000f00 */
[----:B--2--5:R-:W-:Y:S05]  /*22510*/  CALL.REL.NOINC `($__internal_2_$__cuda_sm70_shflsync_bfly_p) ;  /* 0x0000cbc000007944 */ /* 0x024fea0003c00000 */
[----:B------:R-:W-:Y:S01]  /*22520*/  MOV R6, R51 ;  /* 0x0000003300067202 */ /* 0x000fe20000000f00 */
[----:B------:R-:W-:Y:S05]  /*22530*/  BRA `(.L_x_1470) ;  /* 0xffff8bc000007947 */ /* 0x000fea000383ffff */
.L_x_1378:
[----:B------:R-:W-:Y:S01]  /*22540*/  IMAD.MOV.U32 R4, RZ, RZ, R6 ;  /* 0x000000ffff047224 */ /* 0x000fe200078e0006 */
[----:B-1----:R-:W-:Y:S02]  /*22550*/  MOV R3, 0x1 ;  /* 0x0000000100037802 */ /* 0x002fe40000000f00 */
[----:B------:R-:W-:Y:S02]  /*22560*/  MOV R2, 0x22580 ;  /* 0x0002258000027802 */ /* 0x000fe40000000f00 */
[----:B------:R-:W-:Y:S05]  /*22570*/  CALL.REL.NOINC `($__internal_2_$__cuda_sm70_shflsync_bfly_p) ;  /* 0x0000cb6000007944 */ /* 0x000fea0003c00000 */
[----:B------:R1:W5:Y:S01]  /*22580*/  LDL R4, [R1+0x94] ;  /* 0x0000940001047983 */ /* 0x0003620000100800 */
[----:B------:R-:W-:Y:S01]  /*22590*/  FADD.FTZ R6, R6, R51 ;  /* 0x0000003306067221 */ /* 0x000fe20000010000 */
[----:B------:R-:W-:Y:S02]  /*225a0*/  MOV R3, 0x2 ;  /* 0x0000000200037802 */ /* 0x000fe40000000f00 */
[----:B------:R-:W-:Y:S02]  /*225b0*/  MOV R2, 0x225d0 ;  /* 0x000225d000027802 */ /* 0x000fe40000000f00 */
[----:B-1---5:R-:W-:Y:S05]  /*225c0*/  CALL.REL.NOINC `($__internal_2_$__cuda_sm70_shflsync_bfly_p) ;  /* 0x0000cb1000007944 */ /* 0x022fea0003c00000 */
[----:B------:R-:W2:Y:S01]  /*225d0*/  LDL.LU R0, [R1+0x94] ;  /* 0x0000940001007983 */ /* 0x000ea20000300800 */
[----:B------:R-:W-:Y:S02]  /*225e0*/  MOV R3, 0x1 ;  /* 0x0000000100037802 */ /* 0x000fe40000000f00 */
[----:B------:R-:W-:Y:S01]  /*225f0*/  MOV R2, 0x22630 ;  /* 0x0002263000027802 */ /* 0x000fe20000000f00 */
[----:B--2---:R-:W-:-:S05]  /*22600*/  FADD.FTZ R5, R0, R51 ;  /* 0x0000003300057221 */ /* 0x004fca0000010000 */
[----:B------:R-:W-:Y:S02]  /*22610*/  MOV R4, R5 ;  /* 0x0000000500047202 */ /* 0x000fe40000000f00 */
        /* <DEDUP_REMOVED lines=23> */
[----:B------:R-:W-:Y:S05]  /*22790*/  BRA `(.L_x_1471) ;  /* 0xffff8a9000007947 */ /* 0x000fea000383ffff */
.L_x_1398:
        /* <DEDUP_REMOVED lines=8> */
.L_x_1399:
        /* <DEDUP_REMOVED lines=8> */
.L_x_1402:
[----:B--2---:R-:W-:Y:S01]  /*228a0*/  MOV R4, 0x1 ;  /* 0x0000000100047802 */ /* 0x004fe20000000f00 */
[----:B------:R-:W-:Y:S01]  /*228b0*/  IMAD.MOV.U32 R0, RZ, RZ, 0x181f ;  /* 0x0000181fff007424 */ /* 0x000fe200078e00ff */
[----:B------:R-:W-:Y:S01]  /*228c0*/  MOV R3, 0x22910 ;  /* 0x0002291000037802 */ /* 0x000fe20000000f00 */
[----:B----4-:R-:W-:Y:S02]  /*228d0*/  IMAD.MOV.U32 R2, RZ, RZ, R9 ;  /* 0x000000ffff027224 */ /* 0x010fe400078e0009 */
[----:B------:R2:W-:Y:S04]  /*228e0*/  STL [R1+0x84], R4 ;  /* 0x0000840401007387 */ /* 0x0005e80000100800 */
[----:B------:R2:W-:Y:S02]  /*228f0*/  STL [R1+0x80], R0 ;  /* 0x0000800001007387 */ /* 0x0005e40000100800 */
[----:B-123--:R-:W-:Y:S05]  /*22900*/  CALL.REL.NOINC `($__internal_3_$__cuda_sm70_shflsync_idx_p) ;  /* 0x0000c83000007944 */ /* 0x00efea0003c00000 */
        /* <DEDUP_REMOVED lines=10> */
.L_x_1405:
[----:B--2---:R-:W-:Y:S01]  /*229b0*/  MOV R4, 0x2 ;  /* 0x0000000200047802 */ /* 0x004fe20000000f00 */
[----:B------:R-:W-:Y:S01]  /*229c0*/  IMAD.MOV.U32 R0, RZ, RZ, 0x181f ;  /* 0x0000181fff007424 */ /* 0x000fe200078e00ff */
[----:B------:R-:W-:Y:S01]  /*229d0*/  MOV R3, 0x22a20 ;  /* 0x00022a2000037802 */ /* 0x000fe20000000f00 */
[----:B------:R-:W-:Y:S02]  /*229e0*/  IMAD.MOV.U32 R2, RZ, RZ, R9 ;  /* 0x000000ffff027224 */ /* 0x000fe400078e0009 */
[----:B------:R2:W-:Y:S04]  /*229f0*/  STL [R1+0x84], R4 ;  /* 0x0000840401007387 */ /* 0x0005e80000100800 */
[----:B------:R2:W-:Y:S02]  /*22a00*/  STL [R1+0x80], R0 ;  /* 0x0000800001007387 */ /* 0x0005e40000100800 */
[----:B-123--:R-:W-:Y:S05]  /*22a10*/  CALL.REL.NOINC `($__internal_3_$__cuda_sm70_shflsync_idx_p) ;  /* 0x0000c72000007944 */ /* 0x00efea0003c00000 */
[----:B-----5:R1:W5:Y:S02]  /*22a20*/  LDL.LU R0, [R1+0x88] ;  /* 0x0000880001007983 */ /* 0x0203640000300800 */
[----:B-1---5:R-:W-:Y:S05]  /*22a30*/  BRA `(.L_x_1475) ;  /* 0xffffb7b000007947 */ /* 0x022fea000383ffff */
.L_x_1406:
[----:B--2---:R-:W-:Y:S01]  /*22a40*/  MOV R5, 0x2 ;  /* 0x0000000200057802 */ /* 0x004fe20000000f00 */
[----:B------:R-:W-:Y:S01]  /*22a50*/  IMAD.MOV.U32 R4, RZ, RZ, 0x181f ;  /* 0x0000181fff047424 */ /* 0x000fe200078e00ff */
[----:B------:R-:W-:Y:S01]  /*22a60*/  MOV R3, 0x22ab0 ;  /* 0x00022ab000037802 */ /* 0x000fe20000000f00 */
[----:B------:R-:W-:-:S02]  /*22a70*/  IMAD.MOV.U32 R2, RZ, RZ, R11 ;  /* 0x000000ffff027224 */ /* 0x000fc400078e000b */
[----:B------:R2:W-:Y:S04]  /*22a80*/  STL [R1+0x84], R5 ;  /* 0x0000840501007387 */ /* 0x0005e80000100800 */
[----:B------:R2:W-:Y:S02]  /*22a90*/  STL [R1+0x80], R4 ;  /* 0x0000800401007387 */ /* 0x0005e40000100800 */
[----:B-1234-:R-:W-:Y:S05]  /*22aa0*/  CALL.REL.NOINC `($__internal_3_$__cuda_sm70_shflsync_idx_p) ;  /* 0x0000c69000007944 */ /* 0x01efea0003c00000 */
[----:B------:R1:W5:Y:S02]  /*22ab0*/  LDL.LU R2, [R1+0x88] ;  /* 0x0000880001027983 */ /* 0x0003640000300800 */
[----:B-1---5:R-:W-:Y:S05]  /*22ac0*/  BRA `(.L_x_1476) ;  /* 0xffffb74000007947 */ /* 0x022fea000383ffff */
.L_x_1409:
[----:B-1----:R-:W-:Y:S01]  /*22ad0*/  MOV R4, 0x3 ;  /* 0x0000000300047802 */ /* 0x002fe20000000f00 */
[----:B------:R-:W-:Y:S01]  /*22ae0*/  IMAD.MOV.U32 R0, RZ, RZ, 0x181f ;  /* 0x0000181fff007424 */ /* 0x000fe200078e00ff */
[----:B------:R-:W-:Y:S01]  /*22af0*/  MOV R3, 0x22b40 ;  /* 0x00022b4000037802 */ /* 0x000fe20000000f00 */
[----:B---3--:R-:W-:Y:S02]  /*22b00*/  IMAD.MOV.U32 R2, RZ, RZ, R9 ;  /* 0x000000ffff027224 */ /* 0x008fe400078e0009 */
[----:B------:R1:W-:Y:S04]  /*22b10*/  STL [R1+0x84], R4 ;  /* 0x0000840401007387 */ /* 0x0003e80000100800 */
[----:B------:R1:W-:Y:S02]  /*22b20*/  STL [R1+0x80], R0 ;  /* 0x0000800001007387 */ /* 0x0003e40000100800 */
[----:B-12-4-:R-:W-:Y:S05]  /*22b30*/  CALL.REL.NOINC `($__internal_3_$__cuda_sm70_shflsync_idx_p) ;  /* 0x0000c60000007944 */ /* 0x016fea0003c00000 */
        /* <DEDUP_REMOVED lines=10> */
.L_x_1412:
[----:B--2---:R-:W-:Y:S01]  /*22be0*/  MOV R4, 0x4 ;  /* 0x0000000400047802 */ /* 0x004fe20000000f00 */
[----:B------:R-:W-:Y:S01]  /*22bf0*/  IMAD.MOV.U32 R0, RZ, RZ, 0x181f ;  /* 0x0000181fff007424 */ /* 0x000fe200078e00ff */
[----:B------:R-:W-:Y:S01]  /*22c00*/  MOV R3, 0x22c50 ;  /* 0x00022c5000037802 */ /* 0x000fe20000000f00 */
[----:B---3--:R-:W-:Y:S02]  /*22c10*/  IMAD.MOV.U32 R2, RZ, RZ, R9 ;  /* 0x000000ffff027224 */ /* 0x008fe400078e0009 */
[----:B------:R2:W-:Y:S04]  /*22c20*/  STL [R1+0x84], R4 ;  /* 0x0000840401007387 */ /* 0x0005e80000100800 */
[----:B------:R2:W-:Y:S02]  /*22c30*/  STL [R1+0x80], R0 ;  /* 0x0000800001007387 */ /* 0x0005e40000100800 */
[----:B-12-4-:R-:W-:Y:S05]  /*22c40*/  CALL.REL.NOINC `($__internal_3_$__cuda_sm70_shflsync_idx_p) ;  /* 0x0000c4f000007944 */ /* 0x016fea0003c00000 */
[----:B-----5:R1:W5:Y:S02]  /*22c50*/  LDL.LU R0, [R1+0x88] ;  /* 0x0000880001007983 */ /* 0x0203640000300800 */
[----:B-1---5:R-:W-:Y:S05]  /*22c60*/  BRA `(.L_x_1478) ;  /* 0xffffb7d000007947 */ /* 0x022fea000383ffff */
.L_x_1413:
[----:B--2---:R-:W-:Y:S01]  /*22c70*/  MOV R5, 0x4 ;  /* 0x0000000400057802 */ /* 0x004fe20000000f00 */
[----:B------:R-:W-:Y:S01]  /*22c80*/  IMAD.MOV.U32 R4, RZ, RZ, 0x181f ;  /* 0x0000181fff047424 */ /* 0x000fe200078e00ff */
[----:B------:R-:W-:Y:S01]  /*22c90*/  MOV R3, 0x22ce0 ;  /* 0x00022ce000037802 */ /* 0x000fe20000000f00 */
[----:B---3--:R-:W-:-:S02]  /*22ca0*/  IMAD.MOV.U32 R2, RZ, RZ, R11 ;  /* 0x000000ffff027224 */ /* 0x008fc400078e000b */
[----:B------:R2:W-:Y:S04]  /*22cb0*/  STL [R1+0x84], R5 ;  /* 0x0000840501007387 */ /* 0x0005e80000100800 */
[----:B------:R2:W-:Y:S02]  /*22cc0*/  STL [R1+0x80], R4 ;  /* 0x0000800401007387 */ /* 0x0005e40000100800 */
[----:B-12-4-:R-:W-:Y:S05]  /*22cd0*/  CALL.REL.NOINC `($__internal_3_$__cuda_sm70_shflsync_idx_p) ;  /* 0x0000c46000007944 */ /* 0x016fea0003c00000 */
[----:B------:R1:W5:Y:S02]  /*22ce0*/  LDL.LU R2, [R1+0x88] ;  /* 0x0000880001027983 */ /* 0x0003640000300800 */
[----:B-1---5:R-:W-:Y:S05]  /*22cf0*/  BRA `(.L_x_1479) ;  /* 0xffffb76000007947 */ /* 0x022fea000383ffff */
.L_x_1416:
[----:B---3--:R-:W-:Y:S01]  /*22d00*/  MOV R4, 0x5 ;  /* 0x0000000500047802 */ /* 0x008fe20000000f00 */
[----:B------:R-:W-:Y:S01]  /*22d10*/  IMAD.MOV.U32 R0, RZ, RZ, 0x181f ;  /* 0x0000181fff007424 */ /* 0x000fe200078e00ff */
[----:B------:R-:W-:Y:S01]  /*22d20*/  MOV R3, 0x22d70 ;  /* 0x00022d7000037802 */ /* 0x000fe20000000f00 */
[----:B------:R-:W-:Y:S02]  /*22d30*/  IMAD.MOV.U32 R2, RZ, RZ, R9 ;  /* 0x000000ffff027224 */ /* 0x000fe400078e0009 */
[----:B------:R3:W-:Y:S04]  /*22d40*/  STL [R1+0x84], R4 ;  /* 0x0000840401007387 */ /* 0x0007e80000100800 */
[----:B------:R3:W-:Y:S02]  /*22d50*/  STL [R1+0x80], R0 ;  /* 0x0000800001007387 */ /* 0x0007e40000100800 */
[----:B-1234-:R-:W-:Y:S05]  /*22d60*/  CALL.REL.NOINC `($__internal_3_$__cuda_sm70_shflsync_idx_p) ;  /* 0x0000c3d000007944 */ /* 0x01efea0003c00000 */
        /* <DEDUP_REMOVED lines=10> */
.L_x_1419:
        /* <DEDUP_REMOVED lines=9> */
.L_x_1420:
        /* <DEDUP_REMOVED lines=9> */
.L_x_1423:
        /* <DEDUP_REMOVED lines=17> */
        .type           $_ZN7cutlass13device_kernelIN5flash19enable_sm80_to_sm89INS1_16FlashAttnFwdSm80INS1_25CollectiveMainloopFwdSm80ILi4ELi1ELb0EN4cute5tupleIJNS5_1CILi128EEENS7_ILi48EEES8_EEELi128ENS_6half_tEfNS_4arch4Sm80ELb0ELb1ELb1ELb1ELb1ELb1ELb1ELb0EEENS1_21CollectiveEpilogueFwdINS6_IJS8_S8_S9_EEENS6_IJNS7_ILi1EEESH_SH_EEESB_SD_Li128ELb1ELb1ELb0ELb0EEENS1_19SingleTileSchedulerILb1ELb0ELb1ELi128EEEEEEEEEvNT_6ParamsE$_ZZN5flash25CollectiveMainloopFwdSm80ILi4ELi1ELb0EN4cute5tupleIJNS1_1CILi128EEENS3_ILi48EEES4_EEELi128EN7cutlass6half_tEfNS7_4arch4Sm80ELb0ELb1ELb1ELb1ELb1ELb1ELb1ELb0EE3mmaINS_16FlashAttnFwdSm80ISB_NS_21CollectiveEpilogueFwdINS2_IJS4_S4_S5_EEENS2_IJNS3_ILi1EEESG_SG_EEES8_SA_Li128ELb1ELb1ELb0ELb0EEENS_19SingleTileSchedulerILb1ELb0ELb1ELi128EEEE13SharedStorageENS1_6TensorINS1_11ArrayEngineIfLm128EEENS1_6LayoutINS2_IJNS2_IJNS3_ILi2EEESR_EEESR_NS3_ILi16EEEEEENS2_IJNS2_IJSG_SR_EEENS3_ILi4EEENS3_ILi8EEEEEEEEEENS_7SoftmaxILi4ELi0EEEEEbRKNSB_6ParamsERT0_RT1_iRKNS_16SeqlenInfoQKNewKILb1ELb1EEENS2_IJiiiiEEERT_ENKUlvE_clEv,@function
        .size           $_ZN7cutlass13device_kernelIN5flash19enable_sm80_to_sm89INS1_16FlashAttnFwdSm80INS1_25CollectiveMainloopFwdSm80ILi4ELi1ELb0EN4cute5tupleIJNS5_1CILi128EEENS7_ILi48EEES8_EEELi128ENS_6half_tEfNS_4arch4Sm80ELb0ELb1ELb1ELb1ELb1ELb1ELb1ELb0EEENS1_21CollectiveEpilogueFwdINS6_IJS8_S8_S9_EEENS6_IJNS7_ILi1EEESH_SH_EEESB_SD_Li128ELb1ELb1ELb0ELb0EEENS1_19SingleTileSchedulerILb1ELb0ELb1ELi128EEEEEEEEEvNT_6ParamsE$_ZZN5flash25CollectiveMainloopFwdSm80ILi4ELi1ELb0EN4cute5tupleIJNS1_1CILi128EEENS3_ILi48EEES4_EEELi128EN7cutlass6half_tEfNS7_4arch4Sm80ELb0ELb1ELb1ELb1ELb1ELb1ELb1ELb0EE3mmaINS_16FlashAttnFwdSm80ISB_NS_21CollectiveEpilogueFwdINS2_IJS4_S4_S5_EEENS2_IJNS3_ILi1EEESG_SG_EEES8_SA_Li128ELb1ELb1ELb0ELb0EEENS_19SingleTileSchedulerILb1ELb0ELb1ELi128EEEE13SharedStorageENS1_6TensorINS1_11ArrayEngineIfLm128EEENS1_6LayoutINS2_IJNS2_IJNS3_ILi2EEESR_EEESR_NS3_ILi16EEEEEENS2_IJNS2_IJSG_SR_EEENS3_ILi4EEENS3_ILi8EEEEEEEEEENS_7SoftmaxILi4ELi0EEEEEbRKNSB_6ParamsERT0_RT1_iRKNS_16SeqlenInfoQKNewKILb1ELb1EEENS2_IJiiiiEEERT_ENKUlvE_clEv,($__internal_2_$__cuda_sm70_shflsync_bfly_p - $_ZN7cutlass13device_kernelIN5flash19enable_sm80_to_sm89INS1_16FlashAttnFwdSm80INS1_25CollectiveMainloopFwdSm80ILi4ELi1ELb0EN4cute5tupleIJNS5_1CILi128EEENS7_ILi48EEES8_EEELi128ENS_6half_tEfNS_4arch4Sm80ELb0ELb1ELb1ELb1ELb1ELb1ELb1ELb0EEENS1_21CollectiveEpilogueFwdINS6_IJS8_S8_S9_EEENS6_IJNS7_ILi1EEESH_SH_EEESB_SD_Li128ELb1ELb1ELb0ELb0EEENS1_19SingleTileSchedulerILb1ELb0ELb1ELi128EEEEEEEEEvNT_6ParamsE$_ZZN5flash25CollectiveMainloopFwdSm80ILi4ELi1ELb0EN4cute5tupleIJNS1_1CILi128EEENS3_ILi48EEES4_EEELi128EN7cutlass6half_tEfNS7_4arch4Sm80ELb0ELb1ELb1ELb1ELb1ELb1ELb1ELb0EE3mmaINS_16FlashAttnFwdSm80ISB_NS_21CollectiveEpilogueFwdINS2_IJS4_S4_S5_EEENS2_IJNS3_ILi1EEESG_SG_EEES8_SA_Li128ELb1ELb1ELb0ELb0EEENS_19SingleTileSchedulerILb1ELb0ELb1ELi128EEEE13SharedStorageENS1_6TensorINS1_11ArrayEngineIfLm128EEENS1_6LayoutINS2_IJNS2_IJNS3_ILi2EEESR_EEESR_NS3_ILi16EEEEEENS2_IJNS2_IJSG_SR_EEENS3_ILi4EEENS3_ILi8EEEEEEEEEENS_7SoftmaxILi4ELi0EEEEEbRKNSB_6ParamsERT0_RT1_iRKNS_16SeqlenInfoQKNewKILb1ELb1EEENS2_IJiiiiEEERT_ENKUlvE_clEv)
$_ZN7cutlass13device_kernelIN5flash19enable_sm80_to_sm89INS1_16FlashAttnFwdSm80INS1_25CollectiveMainloopFwdSm80ILi4ELi1ELb0EN4cute5tupleIJNS5_1CILi128EEENS7_ILi48EEES8_EEELi128ENS_6half_tEfNS_4arch4Sm80ELb0ELb1ELb1ELb1ELb1ELb1ELb1ELb0EEENS1_21CollectiveEpilogueFwdINS6_IJS8_S8_S9_EEENS6_IJNS7_ILi1EEESH_SH_EEESB_SD_Li128ELb1ELb1ELb0ELb0EEENS1_19SingleTileSchedulerILb1ELb0ELb1ELi128EEEEEEEEEvNT_6ParamsE$_ZZN5flash25CollectiveMainloopFwdSm80ILi4ELi1ELb0EN4cute5tupleIJNS1_1CILi128EEENS3_ILi48EEES4_EEELi128EN7cutlass6half_tEfNS7_4arch4Sm80ELb0ELb1ELb1ELb1ELb1ELb1ELb1ELb0EE3mmaINS_16FlashAttnFwdSm80ISB_NS_21CollectiveEpilogueFwdINS2_IJS4_S4_S5_EEENS2_IJNS3_ILi1EEESG_SG_EEES8_SA_Li128ELb1ELb1ELb0ELb0EEENS_19SingleTileSchedulerILb1ELb0ELb1ELi128EEEE13SharedStorageENS1_6TensorINS1_11ArrayEngineIfLm128EEENS1_6LayoutINS2_IJNS2_IJNS3_ILi2EEESR_EEESR_NS3_ILi16EEEEEENS2_IJNS2_IJSG_SR_EEENS3_ILi4EEENS3_ILi8EEEEEEEEEENS_7SoftmaxILi4ELi0EEEEEbRKNSB_6ParamsERT0_RT1_iRKNS_16SeqlenInfoQKNewKILb1ELb1EEENS2_IJiiiiEEERT_ENKUlvE_clEv:
[----:B------:R-:W-:-:S05]  /*23040*/  IADD3 R20, R100, -c[0x0][0x20], RZ ;  /* 0x8000080064147a10 */ /* 0x000fca0007ffe0ff */
[----:B------:R-:W2:Y:S01]  /*23050*/  LDL.64 R12, [R20] ;  /* 0x00000000140c7983 */ /* 0x000ea20000100a00 */
[----:B------:R-:W-:-:S03]  /*23060*/  ULDC.64 UR4, c[0x0][0x118] ;  /* 0x0000460000047ab9 */ /* 0x000fc60000000a00 */
[----:B--2---:R-:W2:Y:S02]  /*23070*/  LD.E R39, [R12.64+0x11c] ;  /* 0x00011c040c277980 */ /* 0x004ea4000c101900 */
[----:B--2---:R-:W-:-:S13]  /*23080*/  ISETP.GT.AND P0, PT, R39, RZ, PT ;  /* 0x000000ff2700720c */ /* 0x004fda0003f04270 */
[----:B------:R-:W-:Y:S05]  /*23090*/  @P0 BRA `(.L_x_1484) ;  /* 0x0000004000000947 */ /* 0x000fea0003800000 */
[----:B------:R-:W-:Y:S01]  /*230a0*/  MOV R2, R144 ;  /* 0x0000009000027202 */ /* 0x000fe20000000f00 */
[----:B------:R-:W-:-:S04]  /*230b0*/  DEPBAR.LE SB0, 0x1 ;  /* 0x000080400000791a */ /* 0x000fc80000000000 */
[----:B------:R-:W-:-:S04]  /*230c0*/  MOV R3, 0x0 ;  /* 0x0000000000037802 */ /* 0x000fc80000000f00 */
[----:B------:R-:W-:Y:S05]  /*230d0*/  RET.REL.NODEC R2 `(_ZN7cutlass13device_kernelIN5flash19enable_sm80_to_sm89INS1_16FlashAttnFwdSm80INS1_25CollectiveMainloopFwdSm80ILi4ELi1ELb0EN4cute5tupleIJNS5_1CILi128EEENS7_ILi48EEES8_EEELi128ENS_6half_tEfNS_4arch4Sm80ELb0ELb1ELb1ELb1ELb1ELb1ELb1ELb0EEENS1_21CollectiveEpilogueFwdINS6_IJS8_S8_S9_EEENS6_IJNS7_ILi1EEESH_SH_EEESB_SD_Li128ELb1ELb1ELb0ELb0EEENS1_19SingleTileSchedulerILb1ELb0ELb1ELi128EEEEEEEEEvNT_6ParamsE) ;  /* 0xfffdcf2002007950 */ /* 0x000fea0003c3ffff */
.L_x_1484:
[----:B------:R1:W2:Y:S04]  /*230e0*/  LDL.64 R2, [R20+0x8] ;  /* 0x0000080014027983 */ /* 0x0002a80000100a00 */
[----:B------:R1:W3:Y:S04]  /*230f0*/  LDL.64 R14, [R20+0x18] ;  /* 0x00001800140e7983 */ /* 0x0002e80000100a00 */
[----:B------:R1:W4:Y:S04]  /*23100*/  LDL.64 R18, [R20+0x20] ;  /* 0x0000200014127983 */ /* 0x0003280000100a00 */
[----:B------:R-:W3:Y:S04]  /*23110*/  LD.E.U8 R11, [R12.64+0x138] ;  /* 0x000138040c0b7980 */ /* 0x000ee8000c101100 */
[----:B------:R-:W3:Y:S04]  /*23120*/  LD.E.64 R16, [R12.64+0x120] ;  /* 0x000120040c107980 */ /* 0x000ee8000c101b00 */
[----:B------:R2:W5:Y:S04]  /*23130*/  LD.E R30, [R12.64+0x164] ;  /* 0x000164040c1e7980 */ /* 0x000568000c101900 */
[----:B------:R2:W5:Y:S04]  /*23140*/  LD.E.64 R26, [R12.64+0x110] ;  /* 0x000110040c1a7980 */ /* 0x000568000c101b00 */
[----:B------:R2:W5:Y:S04]  /*23150*/  LD.E.64 R24, [R12.64+0x128] ;  /* 0x000128040c187980 */ /* 0x000568000c101b00 */
[----:B-1----:R-:W3:Y:S04]  /*23160*/  LDL.64 R20, [R20+0x10] ;  /* 0x0000100014147983 */ /* 0x002ee80000100a00 */
[----:B--2---:R3:W2:Y:S04]  /*23170*/  LD.E R35, [R2.64] ;  /* 0x0000000402237980 */ /* 0x0046a8000c101900 */
[----:B----4-:R1:W4:Y:S04]  /*23180*/  LD.E R38, [R18.64] ;  /* 0x0000000412267980 */ /* 0x010328000c101900 */
[----:B---3--:R3:W4:Y:S01]  /*23190*/  LD.E R2, [R14.64+0x20] ;  /* 0x000020040e027980 */ /* 0x008722000c101900 */
[----:B------:R-:W-:-:S03]  /*231a0*/  ISETP.NE.AND P0, PT, R11, RZ, PT ;  /* 0x000000ff0b00720c */ /* 0x000fc60003f05270 */
[----:B------:R4:W5:Y:S04]  /*231b0*/  LD.E R34, [R20.64] ;  /* 0x0000000414227980 */ /* 0x000968000c101900 */
[----:B---3--:R-:W3:Y:S01]  /*231c0*/  LD.E.64 R14, [R12.64+0x130] ;  /* 0x000130040c0e7980 */ /* 0x008ee2000c101b00 */
[----:B--2---:R-:W-:-:S04]  /*231d0*/  SHF.R.S32.HI R3, RZ, 0x1f, R35 ;  /* 0x0000001fff037819 */ /* 0x004fc80000011423 */
[----:B------:R-:W-:-:S04]  /*231e0*/  LEA.HI R3, R3, R35, RZ, 0x3 ;  /* 0x0000002303037211 */ /* 0x000fc800078f18ff */
[----:B-1----:R-:W-:-:S05]  /*231f0*/  LOP3.LUT R18, R3, 0xfffffff8, RZ, 0xc0, !PT ;  /* 0xfffffff803127812 */ /* 0x002fca00078ec0ff */
[----:B------:R-:W-:-:S04]  /*23200*/  IMAD.IADD R36, R35, 0x1, -R18 ;  /* 0x0000000123247824 */ /* 0x000fc800078e0a12 */
[----:B------:R-:W-:-:S05]  /*23210*/  IMAD.SHL.U32 R32, R36, 0x4, RZ ;  /* 0x0000000424207824 */ /* 0x000fca00078e00ff */
[----:B------:R-:W-:-:S04]  /*23220*/  IADD3 R66, R32, 0x20, RZ ;  /* 0x0000002020427810 */ /* 0x000fc80007ffe0ff */
[-C--:B------:R-:W-:Y:S01]  /*23230*/  ISETP.GE.AND P1, PT, R66, R39.reuse, PT ;  /* 0x000000274200720c */ /* 0x080fe20003f26270 */
[----:B----4-:R-:W-:Y:S01]  /*23240*/  IMAD R20, R17, R2, RZ ;  /* 0x0000000211147224 */ /* 0x010fe200078e02ff */
[----:B------:R-:W-:Y:S02]  /*23250*/  SHF.R.S32.HI R18, RZ, 0x1f, R2 ;  /* 0x0000001fff127819 */ /* 0x000fe40000011402 */
[----:B------:R-:W-:Y:S02]  /*23260*/  SEL R11, RZ, 0xffffffff, P1 ;  /* 0xffffffffff0b7807 */ /* 0x000fe40000800000 */
[----:B------:R-:W-:Y:S02]  /*23270*/  ISETP.GE.AND P2, PT, R32, R39, PT ;  /* 0x000000272000720c */ /* 0x000fe40003f46270 */
[----:B------:R-:W-:Y:S01]  /*23280*/  SHF.R.S32.HI R68, RZ, 0x3, R3 ;  /* 0x00000003ff447819 */ /* 0x000fe20000011403 */
[----:B------:R-:W-:Y:S01]  /*23290*/  IMAD R20, R16, R18, R20 ;  /* 0x0000001210147224 */ /* 0x000fe200078e0214 */
[----:B------:R-:W-:Y:S01]  /*232a0*/  SEL R3, RZ, 0x1, P2 ;  /* 0x00000001ff037807 */ /* 0x000fe20001000000 */
[----:B------:R-:W-:Y:S01]  /*232b0*/  IMAD.SHL.U32 R11, R11, 0x2, RZ ;  /* 0x000000020b0b7824 */ /* 0x000fe200078e00ff */
[----:B------:R-:W-:Y:S01]  /*232c0*/  LEA R33, R38, R68, 0x7 ;  /* 0x0000004426217211 */ /* 0x000fe200078e38ff */
[----:B------:R-:W-:-:S03]  /*232d0*/  IMAD.WIDE.U32 R28, R16, R2, RZ ;  /* 0x00000002101c7225 */ /* 0x000fc600078e00ff */
[----:B------:R-:W-:Y:S01]  /*232e0*/  LOP3.LUT R31, R11, 0x2, R3, 0xe2, !PT ;  /* 0x000000020b1f7812 */ /* 0x000fe200078ee203 */
[-C--:B---3--:R-:W-:Y:S02]  /*232f0*/  IMAD R19, R15, R2.reuse, RZ ;  /* 0x000000020f137224 */ /* 0x088fe400078e02ff */
[----:B------:R-:W-:-:S04]  /*23300*/  IMAD.WIDE.U32 R22, R14, R2, RZ ;  /* 0x000000020e167225 */ /* 0x000fc800078e00ff */
[----:B------:R-:W-:Y:S01]  /*23310*/  IMAD R18, R14, R18, R19 ;  /* 0x000000120e127224 */ /* 0x000fe200078e0213 */
[----:B------:R-:W-:Y:S01]  /*23320*/  LEA R2, R36, R33, 0x4 ;  /* 0x0000002124027211 */ /* 0x000fe200078e20ff */
[----:B------:R-:W-:Y:S02]  /*23330*/  IMAD.IADD R21, R29, 0x1, R20 ;  /* 0x000000011d157824 */ /* 0x000fe400078e0214 */
[----:B------:R-:W-:Y:S01]  /*23340*/  IMAD.IADD R19, R23, 0x1, R18 ;  /* 0x0000000117137824 */ /* 0x000fe200078e0212 */
[----:B------:R-:W-:Y:S05]  /*23350*/  @!P0 BRA `(.L_x_1485) ;  /* 0x00004d1000008947 */ /* 0x000fea0003800000 */
[----:B-----5:R-:W-:Y:S01]  /*23360*/  ISETP.NE.AND P0, PT, R30, 0x1, PT ;  /* 0x000000011e00780c */ /* 0x020fe20003f05270 */
[----:B------:R-:W-:-:S12]  /*23370*/  BSSY B0, `(.L_x_1486) ;  /* 0x0000006000007945 */ /* 0x000fd80003800000 */
[----:B------:R-:W-:Y:S05]  /*23380*/  @!P0 BRA `(.L_x_1487) ;  /* 0x0000004000008947 */ /* 0x000fea0003800000 */
[----:B------:R1:W2:Y:S04]  /*23390*/  LD.E R3, [R12.64+0x168] ;  /* 0x000168040c037980 */ /* 0x0002a8000c101900 */
[----:B-1----:R-:W3:Y:S01]  /*233a0*/  LD.E R12, [R12.64+0x16c] ;  /* 0x00016c040c0c7980 */ /* 0x002ee2000c101900 */
[----:B--2---:R-:W-:-:S05]  /*233b0*/  IMAD.HI.U32 R2, R2, R3, RZ ;  /* 0x0000000302027227 */ /* 0x004fca00078e00ff */
[----:B---3--:R-:W-:Y:S02]  /*233c0*/  SHF.R.U32.HI R2, RZ, R12, R2 ;  /* 0x0000000cff027219 */ /* 0x008fe40000011602 */
.L_x_1487:
[----:B------:R-:W-:Y:S05]  /*233d0*/  BSYNC B0 ;  /* 0x0000000000007941 */ /* 0x000fea0003800000 */
.L_x_1486:
[----:B------:R-:W-:Y:S01]  /*233e0*/  MOV R20, R28 ;  /* 0x0000001c00147202 */ /* 0x000fe20000000f00 */
[----:B------:R-:W-:Y:S01]  /*233f0*/  IMAD R12, R17, R2, RZ ;  /* 0x00000002110c7224 */ /* 0x000fe200078e02ff */
[----:B------:R-:W-:Y:S01]  /*23400*/  MOV R18, R22 ;  /* 0x0000001600127202 */ /* 0x000fe20000000f00 */
[-C--:B------:R-:W-:Y:S01]  /*23410*/  IMAD R13, R15, R2.reuse, RZ ;  /* 0x000000020f0d7224 */ /* 0x080fe200078e02ff */
[----:B------:R-:W-:Y:S01]  /*23420*/  SHF.R.S32.HI R11, RZ, 0x1f, R2 ;  /* 0x0000001fff0b7819 */ /* 0x000fe20000011402 */
[----:B------:R-:W-:-:S04]  /*23430*/  IMAD.WIDE.U32 R20, R16, R2, R20 ;  /* 0x0000000210147225 */ /* 0x000fc800078e0014 */
[----:B------:R-:W-:Y:S01]  /*23440*/  IMAD.WIDE.U32 R2, R14, R2, R18 ;  /* 0x000000020e027225 */ /* 0x000fe200078e0012 */
[----:B------:R-:W-:-:S03]  /*23450*/  LEA R18, P1, R20, R26, 0x1 ;  /* 0x0000001a14127211 */ /* 0x000fc600078208ff */
[-C--:B------:R-:W-:Y:S01]  /*23460*/  IMAD R16, R16, R11.reuse, R12 ;  /* 0x0000000b10107224 */ /* 0x080fe200078e020c */
[----:B------:R-:W-:Y:S01]  /*23470*/  LEA R19, P0, R2, R24, 0x1 ;  /* 0x0000001802137211 */ /* 0x000fe200078008ff */
[----:B------:R-:W-:-:S03]  /*23480*/  IMAD R14, R14, R11, R13 ;  /* 0x0000000b0e0e7224 */ /* 0x000fc600078e020d */
[----:B------:R-:W-:Y:S02]  /*23490*/  IADD3 R11, R21, R16, RZ ;  /* 0x00000010150b7210 */ /* 0x000fe40007ffe0ff */
[----:B------:R-:W-:Y:S02]  /*234a0*/  IADD3 R14, R3, R14, RZ ;  /* 0x0000000e030e7210 */ /* 0x000fe40007ffe0ff */
[----:B------:R-:W-:Y:S02]  /*234b0*/  LEA.HI.X R20, R20, R27, R11, 0x1, P1 ;  /* 0x0000001b14147211 */ /* 0x000fe400008f0c0b */
[----:B------:R-:W-:Y:S01]  /*234c0*/  LEA.HI.X R24, R2, R25, R14, 0x1, P0 ;  /* 0x0000001902187211 */ /* 0x000fe200000f0c0e */
[----:B------:R-:W-:Y:S05]  /*234d0*/  BRA.DIV ~URZ, `(.L_x_1488) ;  /* 0x000099127f007947 */ /* 0x000fea000b800000 */
[----:B------:R1:W2:Y:S02]  /*234e0*/  SHFL.IDX PT, R11, R20, RZ, 0x181f ;  /* 0x00181fff140b7589 */ /* 0x0002a400000e0000 */
.L_x_1586:
[----:B------:R-:W-:Y:S05]  /*234f0*/  BRA.DIV ~URZ, `(.L_x_1489) ;  /* 0x000099727f007947 */ /* 0x000fea000b800000 */
[----:B------:R3:W4:Y:S01]  /*23500*/  SHFL.IDX PT, R12, R18, RZ, 0x181f ;  /* 0x00181fff120c7589 */ /* 0x00072200000e0000 */
[----:B--2---:R-:W-:-:S03]  /*23510*/  MOV R13, R11 ;  /* 0x0000000b000d7202 */ /* 0x004fc60000000f00 */
[----:B------:R3:W2:Y:S04]  /*23520*/  SHFL.IDX PT, R14, R24, RZ, 0x181f ;  /* 0x00181fff180e7589 */ /* 0x0006a800000e0000 */
[----:B------:R3:W1:Y:S02]  /*23530*/  SHFL.IDX PT, R2, R19, RZ, 0x181f ;  /* 0x00181fff13027589 */ /* 0x00066400000e0000 */
.L_x_1587:
[----:B------:R-:W-:Y:S01]  /*23540*/  IMAD R30, R34, R30, RZ ;  /* 0x0000001e221e7224 */ /* 0x000fe200078e02ff */
[----:B------:R-:W-:Y:S01]  /*23550*/  BSSY B0, `(.L_x_1490) ;  /* 0x000001b000007945 */ /* 0x000fe20003800000 */
[----:B------:R-:W-:Y:S01]  /*23560*/  CS2R R48, SRZ ;  /* 0x0000000000307805 */ /* 0x000fe2000001ff00 */
[----:B------:R-:W-:Y:S01]  /*23570*/  CS2R R36, SRZ ;  /* 0x0000000000247805 */ /* 0x000fe2000001ff00 */
[----:B------:R-:W-:Y:S01]  /*23580*/  CS2R R26, SRZ ;  /* 0x00000000001a7805 */ /* 0x000fe2000001ff00 */
[----:B------:R-:W-:Y:S01]  /*23590*/  ISETP.GE.AND P0, PT, R33, R30, PT ;  /* 0x0000001e2100720c */ /* 0x000fe20003f06270 */
[----:B------:R-:W-:Y:S01]  /*235a0*/  CS2R R40, SRZ ;  /* 0x0000000000287805 */ /* 0x000fe2000001ff00 */
[----:B------:R-:W-:Y:S01]  /*235b0*/  CS2R R28, SRZ ;  /* 0x00000000001c7805 */ /* 0x000fe2000001ff00 */
[----:B--2---:R-:W-:-:S10]  /*235c0*/  MOV R3, R14 ;  /* 0x0000000e00037202 */ /* 0x004fd40000000f00 */
[----:B------:R-:W-:Y:S05]  /*235d0*/  @P0 BRA `(.L_x_1491) ;  /* 0x0000012000000947 */ /* 0x000fea0003800000 */
[C---:B------:R-:W-:Y:S01]  /*235e0*/  LOP3.LUT P0, RZ, R31.reuse, 0x2, RZ, 0xc0, !PT ;  /* 0x000000021fff7812 */ /* 0x040fe2000780c0ff */
[----:B------:R-:W-:Y:S01]  /*235f0*/  CS2R R26, SRZ ;  /* 0x00000000001a7805 */ /* 0x000fe2000001ff00 */
[----:B------:R-:W-:Y:S01]  /*23600*/  LOP3.LUT R11, R31, 0x1, RZ, 0xc0, !PT ;  /* 0x000000011f0b7812 */ /* 0x000fe200078ec0ff */
[----:B------:R-:W-:Y:S01]  /*23610*/  CS2R R28, SRZ ;  /* 0x00000000001c7805 */ /* 0x000fe2000001ff00 */
[----:B------:R-:W-:Y:S01]  /*23620*/  CS2R R36, SRZ ;  /* 0x0000000000247805 */ /* 0x000fe2000001ff00 */
[----:B------:R-:W-:Y:S01]  /*23630*/  CS2R R40, SRZ ;  /* 0x0000000000287805 */ /* 0x000fe2000001ff00 */
[----:B------:R-:W-:-:S07]  /*23640*/  ISETP.NE.U32.AND P1, PT, R11, 0x1, PT ;  /* 0x000000010b00780c */ /* 0x000fce0003f25070 */
[----:B------:R-:W-:-:S04]  /*23650*/  @P0 SHF.R.S32.HI R11, RZ, 0x1f, R66 ;  /* 0x0000001fff0b0819 */ /* 0x000fc80000011442 */
[----:B------:R-:W-:Y:S02]  /*23660*/  @P0 LEA.HI R11, R11, R66, RZ, 0x2 ;  /* 0x000000420b0b0211 */ /* 0x000fe400078f10ff */
[----:B----4-:R-:W-:Y:S02]  /*23670*/  @!P1 IMAD.WIDE R16, R32, 0x2, R12 ;  /* 0x0000000220109825 */ /* 0x010fe400078e020c */
[----:B------:R-:W-:-:S03]  /*23680*/  @P0 LOP3.LUT R11, R11, 0xfffffffc, RZ, 0xc0, !PT ;  /* 0xfffffffc0b0b0812 */ /* 0x000fc600078ec0ff */
[----:B------:R2:W5:Y:S02]  /*23690*/  @!P1 LD.E.64 R26, [R16.64] ;  /* 0x00000004101a9980 */ /* 0x000564000c101b00 */
[----:B------:R-:W-:-:S04]  /*236a0*/  @P0 IMAD.WIDE R14, R11, 0x2, R12 ;  /* 0x000000020b0e0825 */ /* 0x000fc800078e020c */
[--C-:B-1----:R-:W-:Y:S01]  /*236b0*/  @P0 IMAD.WIDE R12, R11, 0x2, R2.reuse ;  /* 0x000000020b0c0825 */ /* 0x102fe200078e0202 */
[----:B------:R2:W5:Y:S03]  /*236c0*/  @P0 LD.E.64 R36, [R14.64] ;  /* 0x000000040e240980 */ /* 0x000566000c101b00 */
[----:B------:R-:W-:Y:S01]  /*236d0*/  @!P1 IMAD.WIDE R2, R32, 0x2, R2 ;  /* 0x0000000220029825 */ /* 0x000fe200078e0202 */
[----:B------:R2:W5:Y:S04]  /*236e0*/  @P0 LD.E.64 R40, [R12.64] ;  /* 0x000000040c280980 */ /* 0x000568000c101b00 */
[----:B------:R2:W5:Y:S02]  /*236f0*/  @!P1 LD.E.64 R28, [R2.64] ;  /* 0x00000004021c9980 */ /* 0x000564000c101b00 */
.L_x_1491:
[----:B------:R-:W-:Y:S05]  /*23700*/  BSYNC B0 ;  /* 0x0000000000007941 */ /* 0x000fea0003800000 */
.L_x_1490:
[----:B--2-45:R-:W-:Y:S02]  /*23710*/  IMAD.MOV.U32 R12, RZ, RZ, R36 ;  /* 0x000000ffff0c7224 */ /* 0x034fe400078e0024 */
[----:B------:R-:W-:-:S02]  /*23720*/  IMAD.MOV.U32 R11, RZ, RZ, R37 ;  /* 0x000000ffff0b7224 */ /* 0x000fc400078e0025 */
[----:B------:R-:W-:Y:S01]  /*23730*/  IMAD.MOV.U32 R3, RZ, RZ, R26 ;  /* 0x000000ffff037224 */ /* 0x000fe200078e001a */
[----:B------:R-:W-:Y:S01]  /*23740*/  PRMT R69, R69, 0x5410, R12 ;  /* 0x0000541045457816 */ /* 0x000fe2000000000c */
[----:B-1----:R-:W-:Y:S01]  /*23750*/  IMAD.MOV.U32 R2, RZ, RZ, R27 ;  /* 0x000000ffff027224 */ /* 0x002fe200078e001b */
        /* <DEDUP_REMOVED lines=8> */
[----:B------:R-:W-:-:S02]  /*237e0*/  PRMT R101, R101, 0x5410, R11 ;  /* 0x0000541065657816 */ /* 0x000fc4000000000b */
[----:B------:R-:W-:Y:S02]  /*237f0*/  PRMT R25, R3, 0x7610, R25 ;  /* 0x0000761003197816 */ /* 0x000fe40000000019 */
[----:B------:R-:W-:Y:S01]  /*23800*/  PRMT R34, R2, 0x7610, R34 ;  /* 0x0000761002227816 */ /* 0x000fe20000000022 */
[----:B------:R-:W-:Y:S05]  /*23810*/  BRA.DIV ~URZ, `(.L_x_1492) ;  /* 0x000097d27f007947 */ /* 0x000fea000b800000 */
[----:B------:R1:W2:Y:S04]  /*23820*/  SHFL.IDX PT, R13, R20, 0x1, 0x181f ;  /* 0x00381f00140d7f89 */ /* 0x0002a800000e0000 */
[----:B------:R1:W4:Y:S04]  /*23830*/  SHFL.IDX PT, R12, R18, 0x1, 0x181f ;  /* 0x00381f00120c7f89 */ /* 0x00032800000e0000 */
[----:B------:R1:W3:Y:S04]  /*23840*/  SHFL.IDX PT, R11, R24, 0x1, 0x181f ;  /* 0x00381f00180b7f89 */ /* 0x0002e800000e0000 */
[----:B------:R1:W1:Y:S02]  /*23850*/  SHFL.IDX PT, R2, R19, 0x1, 0x181f ;  /* 0x00381f0013027f89 */ /* 0x00026400000e0000 */
.L_x_1588:
[----:B------:R-:W-:Y:S01]  /*23860*/  IADD3 R3, R33, 0x10, RZ ;  /* 0x0000001021037810 */ /* 0x000fe20007ffe0ff */
[----:B------:R-:W-:Y:S01]  /*23870*/  BSSY B0, `(.L_x_1493) ;  /* 0x0000019000007945 */ /* 0x000fe20003800000 */
[----:B------:R-:W-:Y:S01]  /*23880*/  CS2R R42, SRZ ;  /* 0x00000000002a7805 */ /* 0x000fe2000001ff00 */
[----:B------:R-:W-:Y:S01]  /*23890*/  CS2R R46, SRZ ;  /* 0x00000000002e7805 */ /* 0x000fe2000001ff00 */
[----:B------:R-:W-:Y:S01]  /*238a0*/  ISETP.GE.AND P0, PT, R3, R30, PT ;  /* 0x0000001e0300720c */ /* 0x000fe20003f06270 */
[----:B------:R-:W-:Y:S01]  /*238b0*/  CS2R R44, SRZ ;  /* 0x00000000002c7805 */ /* 0x000fe2000001ff00 */
[----:B---3--:R-:W-:-:S11]  /*238c0*/  IMAD.MOV.U32 R3, RZ, RZ, R11 ;  /* 0x000000ffff037224 */ /* 0x008fd600078e000b */
        /* <DEDUP_REMOVED lines=10> */
[----:B--2-4-:R-:W-:Y:S02]  /*23970*/  @!P1 IMAD.WIDE R16, R32, 0x2, R12 ;  /* 0x0000000220109825 */ /* 0x014fe400078e020c */
        /* <DEDUP_REMOVED lines=8> */
.L_x_1494:
[----:B------:R-:W-:Y:S05]  /*23a00*/  BSYNC B0 ;  /* 0x0000000000007941 */ /* 0x000fea0003800000 */
.L_x_1493:
        /* <DEDUP_REMOVED lines=17> */
[----:B------:R1:W2:Y:S02]  /*23b20*/  SHFL.IDX PT, R11, R20, 0x2, 0x181f ;  /* 0x00581f00140b7f89 */ /* 0x0002a400000e0000 */
.L_x_1589:
[----:B------:R-:W-:Y:S05]  /*23b30*/  BRA.DIV ~URZ, `(.L_x_1496) ;  /* 0x000097727f007947 */ /* 0x000fea000b800000 */
[----:B------:R3:W4:Y:S01]  /*23b40*/  SHFL.IDX PT, R12, R18, 0x2, 0x181f ;  /* 0x00581f00120c7f89 */ /* 0x00072200000e0000 */
[----:B--2---:R-:W-:-:S03]  /*23b50*/  MOV R13, R11 ;  /* 0x0000000b000d7202 */ /* 0x004fc60000000f00 */
[----:B------:R3:W2:Y:S04]  /*23b60*/  SHFL.IDX PT, R14, R24, 0x2, 0x181f ;  /* 0x00581f00180e7f89 */ /* 0x0006a800000e0000 */
[----:B------:R3:W1:Y:S02]  /*23b70*/  SHFL.IDX PT, R2, R19, 0x2, 0x181f ;  /* 0x00581f0013027f89 */ /* 0x00066400000e0000 */
.L_x_1590:
[----:B------:R-:W-:Y:S01]  /*23b80*/  IADD3 R3, R33, 0x20, RZ ;  /* 0x0000002021037810 */ /* 0x000fe20007ffe0ff */
[----:B------:R-:W-:Y:S01]  /*23b90*/  BSSY B0, `(.L_x_1497) ;  /* 0x000001b000007945 */ /* 0x000fe20003800000 */
[----:B------:R-:W-:Y:S01]  /*23ba0*/  CS2R R64, SRZ ;  /* 0x0000000000407805 */ /* 0x000fe2000001ff00 */
[----:B------:R-:W-:Y:S01]  /*23bb0*/  CS2R R54, SRZ ;  /* 0x0000000000367805 */ /* 0x000fe2000001ff00 */
[----:B------:R-:W-:Y:S01]  /*23bc0*/  ISETP.GE.AND P0, PT, R3, R30, PT ;  /* 0x0000001e0300720c */ /* 0x000fe20003f06270 */
[----:B------:R-:W-:Y:S01]  /*23bd0*/  CS2R R50, SRZ ;  /* 0x0000000000327805 */ /* 0x000fe2000001ff00 */
[----:B------:R-:W-:Y:S01]  /*23be0*/  CS2R R56, SRZ ;  /* 0x0000000000387805 */ /* 0x000fe2000001ff00 */
[----:B------:R-:W-:Y:S01]  /*23bf0*/  CS2R R52, SRZ ;  /* 0x0000000000347805 */ /* 0x000fe2000001ff00 */
[----:B--2---:R-:W-:-:S09]  /*23c00*/  IMAD.MOV.U32 R3, RZ, RZ, R14 ;  /* 0x000000ffff037224 */ /* 0x004fd200078e000e */
        /* <DEDUP_REMOVED lines=19> */
.L_x_1498:
[----:B------:R-:W-:Y:S05]  /*23d40*/  BSYNC B0 ;  /* 0x0000000000007941 */ /* 0x000fea0003800000 */
.L_x_1497:
        /* <DEDUP_REMOVED lines=21> */
.L_x_1591:
        /* <DEDUP_REMOVED lines=26> */
.L_x_1501:
[----:B------:R-:W-:Y:S05]  /*24040*/  BSYNC B0 ;  /* 0x0000000000007941 */ /* 0x000fea0003800000 */
.L_x_1500:
        /* <DEDUP_REMOVED lines=18> */
.L_x_1592:
[----:B------:R-:W-:Y:S05]  /*24170*/  BRA.DIV ~URZ, `(.L_x_1503) ;  /* 0x000095a27f007947 */ /* 0x000fea000b800000 */
[----:B------:R3:W4:Y:S01]  /*24180*/  SHFL.IDX PT, R12, R18, 0x4, 0x181f ;  /* 0x00981f00120c7f89 */ /* 0x00072200000e0000 */
[----:B--2---:R-:W-:-:S03]  /*24190*/  MOV R13, R11 ;  /* 0x0000000b000d7202 */ /* 0x004fc60000000f00 */
[----:B------:R3:W2:Y:S04]  /*241a0*/  SHFL.IDX PT, R14, R24, 0x4, 0x181f ;  /* 0x00981f00180e7f89 */ /* 0x0006a800000e0000 */
[----:B------:R3:W1:Y:S02]  /*241b0*/  SHFL.IDX PT, R2, R19, 0x4, 0x181f ;  /* 0x00981f0013027f89 */ /* 0x00066400000e0000 */
.L_x_1593:
[----:B------:R-:W-:Y:S01]  /*241c0*/  IADD3 R3, R33, 0x40, RZ ;  /* 0x0000004021037810 */ /* 0x000fe20007ffe0ff */
[----:B------:R-:W-:Y:S01]  /*241d0*/  BSSY B0, `(.L_x_1504) ;  /* 0x000001b000007945 */ /* 0x000fe20003800000 */
[----:B------:R-:W-:Y:S01]  /*241e0*/  CS2R R72, SRZ ;  /* 0x0000000000487805 */ /* 0x000fe2000001ff00 */
[----:B------:R-:W-:Y:S01]  /*241f0*/  CS2R R66, SRZ ;  /* 0x0000000000427805 */ /* 0x000fe2000001ff00 */
[----:B------:R-:W-:Y:S01]  /*24200*/  ISETP.GE.AND P0, PT, R3, R30, PT ;  /* 0x0000001e0300720c */ /* 0x000fe20003f06270 */
[----:B------:R-:W-:Y:S01]  /*24210*/  CS2R R74, SRZ ;  /* 0x00000000004a7805 */ /* 0x000fe2000001ff00 */
[----:B------:R-:W-:Y:S01]  /*24220*/  CS2R R70, SRZ ;  /* 0x0000000000467805 */ /* 0x000fe2000001ff00 */
[----:B--2---:R-:W-:-:S10]  /*24230*/  IMAD.MOV.U32 R3, RZ, RZ, R14 ;  /* 0x000000ffff037224 */ /* 0x004fd400078e000e */
        /* <DEDUP_REMOVED lines=8> */
[----:B------:R-:W-:-:S04]  /*242c0*/  @P0 IADD3 R11, R32, 0x20, RZ ;  /* 0x00000020200b0810 */ /* 0x000fc80007ffe0ff */
[----:B------:R-:W-:Y:S02]  /*242d0*/  @P0 SHF.R.S32.HI R14, RZ, 0x1f, R11 ;  /* 0x0000001fff0e0819 */ /* 0x000fe4000001140b */
[----:B----4-:R-:W-:Y:S02]  /*242e0*/  @!P1 IMAD.WIDE R16, R32, 0x2, R12 ;  /* 0x0000000220109825 */ /* 0x010fe400078e020c */
[----:B------:R-:W-:-:S03]  /*242f0*/  @P0 LEA.HI R11, R14, R11, RZ, 0x2 ;  /* 0x0000000b0e0b0211 */ /* 0x000fc600078f10ff */
[----:B------:R2:W5:Y:S01]  /*24300*/  @!P1 LD.E.64 R66, [R16.64] ;  /* 0x0000000410429980 */ /* 0x000562000c101b00 */
[----:B------:R-:W-:-:S05]  /*24310*/  @P0 LOP3.LUT R11, R11, 0xfffffffc, RZ, 0xc0, !PT ;  /* 0xfffffffc0b0b0812 */ /* 0x000fca00078ec0ff */
[----:B------:R-:W-:-:S04]  /*24320*/  @P0 IMAD.WIDE R14, R11, 0x2, R12 ;  /* 0x000000020b0e0825 */ /* 0x000fc800078e020c */
[--C-:B-1----:R-:W-:Y:S01]  /*24330*/  @P0 IMAD.WIDE R12, R11, 0x2, R2.reuse ;  /* 0x000000020b0c0825 */ /* 0x102fe200078e0202 */
[----:B------:R2:W5:Y:S03]  /*24340*/  @P0 LD.E.64 R72, [R14.64] ;  /* 0x000000040e480980 */ /* 0x000566000c101b00 */
[----:B------:R-:W-:Y:S01]  /*24350*/  @!P1 IMAD.WIDE R2, R32, 0x2, R2 ;  /* 0x0000000220029825 */ /* 0x000fe200078e0202 */
[----:B------:R2:W5:Y:S04]  /*24360*/  @P0 LD.E.64 R74, [R12.64] ;  /* 0x000000040c4a0980 */ /* 0x000568000c101b00 */
[----:B------:R2:W5:Y:S02]  /*24370*/  @!P1 LD.E.64 R70, [R2.64] ;  /* 0x0000000402469980 */ /* 0x000564000c101b00 */
.L_x_1505:
[----:B------:R-:W-:Y:S05]  /*24380*/  BSYNC B0 ;  /* 0x0000000000007941 */ /* 0x000fea0003800000 */
.L_x_1504:
[----:B--2-45:R-:W-:Y:S01]  /*24390*/  IMAD.MOV.U32 R12, RZ, RZ, R72 ;  /* 0x000000ffff0c7224 */ /* 0x034fe200078e0048 */
[----:B------:R-:W-:Y:S01]  /*243a0*/  CS2R R82, SRZ ;  /* 0x0000000000527805 */ /* 0x000fe2000001ff00 */
        /* <DEDUP_REMOVED lines=17> */
.L_x_1594:
[----:B------:R-:W-:Y:S05]  /*244c0*/  BRA.DIV ~URZ, `(.L_x_1507) ;  /* 0x000094927f007947 */ /* 0x000fea000b800000 */
[----:B------:R4:W1:Y:S01]  /*244d0*/  SHFL.IDX PT, R12, R18, 0x5, 0x181f ;  /* 0x00b81f00120c7f89 */ /* 0x00086200000e0000 */
[----:B--2---:R-:W-:-:S03]  /*244e0*/  MOV R13, R11 ;  /* 0x0000000b000d7202 */ /* 0x004fc60000000f00 */
[----:B------:R4:W2:Y:S04]  /*244f0*/  SHFL.IDX PT, R14, R24, 0x5, 0x181f ;  /* 0x00b81f00180e7f89 */ /* 0x0008a800000e0000 */
[----:B------:R4:W3:Y:S02]  /*24500*/  SHFL.IDX PT, R2, R19, 0x5, 0x181f ;  /* 0x00b81f0013027f89 */ /* 0x0008e400000e0000 */
.L_x_1595:
[----:B------:R-:W-:Y:S01]  /*24510*/  IADD3 R3, R33, 0x50, RZ ;  /* 0x0000005021037810 */ /* 0x000fe20007ffe0ff */
[----:B------:R-:W-:Y:S01]  /*24520*/  BSSY B0, `(.L_x_1508) ;  /* 0x000001a000007945 */ /* 0x000fe20003800000 */
[----:B------:R-:W-:Y:S01]  /*24530*/  CS2R R76, SRZ ;  /* 0x00000000004c7805 */ /* 0x000fe2000001ff00 */
[----:B------:R-:W-:Y:S01]  /*24540*/  CS2R R80, SRZ ;  /* 0x0000000000507805 */ /* 0x000fe2000001ff00 */
[----:B------:R-:W-:Y:S01]  /*24550*/  ISETP.GE.AND P0, PT, R3, R30, PT ;  /* 0x0000001e0300720c */ /* 0x000fe20003f06270 */
[----:B------:R-:W-:Y:S01]  /*24560*/  CS2R R78, SRZ ;  /* 0x00000000004e7805 */ /* 0x000fe2000001ff00 */
[----:B--2---:R-:W-:-:S11]  /*24570*/  IMAD.MOV.U32 R3, RZ, RZ, R14 ;  /* 0x000000ffff037224 */ /* 0x004fd600078e000e */
        /* <DEDUP_REMOVED lines=10> */
[----:B-1----:R-:W-:Y:S02]  /*24620*/  @!P1 IMAD.WIDE R16, R32, 0x2, R12 ;  /* 0x0000000220109825 */ /* 0x002fe400078e020c */
[----:B------:R-:W-:-:S03]  /*24630*/  @P0 LEA.HI R11, R14, R11, RZ, 0x2 ;  /* 0x0000000b0e0b0211 */ /* 0x000fc600078f10ff */
[----:B------:R1:W5:Y:S01]  /*24640*/  @!P1 LD.E.64 R76, [R16.64] ;  /* 0x00000004104c9980 */ /* 0x000362000c101b00 */
[----:B------:R-:W-:-:S05]  /*24650*/  @P0 LOP3.LUT R11, R11, 0xfffffffc, RZ, 0xc0, !PT ;  /* 0xfffffffc0b0b0812 */ /* 0x000fca00078ec0ff */
[----:B------:R-:W-:-:S04]  /*24660*/  @P0 IMAD.WIDE R14, R11, 0x2, R12 ;  /* 0x000000020b0e0825 */ /* 0x000fc800078e020c */
[--C-:B---3--:R-:W-:Y:S01]  /*24670*/  @P0 IMAD.WIDE R12, R11, 0x2, R2.reuse ;  /* 0x000000020b0c0825 */ /* 0x108fe200078e0202 */
[----:B------:R1:W5:Y:S03]  /*24680*/  @P0 LD.E.64 R82, [R14.64] ;  /* 0x000000040e520980 */ /* 0x000366000c101b00 */
[----:B------:R-:W-:Y:S01]  /*24690*/  @!P1 IMAD.WIDE R2, R32, 0x2, R2 ;  /* 0x0000000220029825 */ /* 0x000fe200078e0202 */
[----:B------:R1:W5:Y:S04]  /*246a0*/  @P0 LD.E.64 R80, [R12.64] ;  /* 0x000000040c500980 */ /* 0x000368000c101b00 */
[----:B------:R1:W5:Y:S02]  /*246b0*/  @!P1 LD.E.64 R78, [R2.64] ;  /* 0x00000004024e9980 */ /* 0x000364000c101b00 */
.L_x_1509:
[----:B------:R-:W-:Y:S05]  /*246c0*/  BSYNC B0 ;  /* 0x0000000000007941 */ /* 0x000fea0003800000 */
.L_x_1508:
[----:B-1---5:R-:W-:Y:S02]  /*246d0*/  IMAD.MOV.U32 R12, RZ, RZ, R82 ;  /* 0x000000ffff0c7224 */ /* 0x022fe400078e0052 */
[----:B------:R-:W-:-:S02]  /*246e0*/  IMAD.MOV.U32 R11, RZ, RZ, R83 ;  /* 0x000000ffff0b7224 */ /* 0x000fc400078e0053 */
[----:B------:R-:W-:Y:S01]  /*246f0*/  IMAD.MOV.U32 R3, RZ, RZ, R76 ;  /* 0x000000ffff037224 */ /* 0x000fe200078e004c */
[----:B------:R-:W-:Y:S01]  /*24700*/  PRMT R120, R120, 0x5410, R12 ;  /* 0x0000541078787816 */ /* 0x000fe2000000000c */
[----:B---3--:R-:W-:Y:S01]  /*24710*/  IMAD.MOV.U32 R2, RZ, RZ, R77 ;  /* 0x000000ffff027224 */ /* 0x008fe200078e004d */
        /* <DEDUP_REMOVED lines=13> */
.L_x_1596:
[----:B------:R-:W-:Y:S01]  /*247f0*/  SHF.R.S32.HI R2, RZ, 0x1f, R35 ;  /* 0x0000001fff027819 */ /* 0x000fe20000011423 */
[----:B------:R-:W-:-:S03]  /*24800*/  IMAD.SHL.U32 R11, R38, 0x80, RZ ;  /* 0x00000080260b7824 */ /* 0x000fc600078e00ff */
[----:B------:R-:W-:-:S04]  /*24810*/  LEA.HI R2, R2, R35, RZ, 0x3 ;  /* 0x0000002302027211 */ /* 0x000fc800078f18ff */
[----:B------:R-:W-:Y:S01]  /*24820*/  LEA.HI.SX32 R11, R2, R11, 0x1d ;  /* 0x0000000b020b7211 */ /* 0x000fe200078feaff */
[----:B------:R-:W-:Y:S05]  /*24830*/  BRA.DIV ~URZ, `(.L_x_1511) ;  /* 0x000093627f007947 */ /* 0x000fea000b800000 */
[----:B------:R3:W1:Y:S04]  /*24840*/  SHFL.IDX PT, R12, R18, 0x6, 0x181f ;  /* 0x00d81f00120c7f89 */ /* 0x00066800000e0000 */
[----:B------:R3:W4:Y:S04]  /*24850*/  SHFL.IDX PT, R14, R24, 0x6, 0x181f ;  /* 0x00d81f00180e7f89 */ /* 0x00072800000e0000 */
[----:B------:R3:W2:Y:S02]  /*24860*/  SHFL.IDX PT, R2, R19, 0x6, 0x181f ;  /* 0x00d81f0013027f89 */ /* 0x0006a400000e0000 */
.L_x_1597:
[----:B------:R-:W-:Y:S01]  /*24870*/  IADD3 R11, R11, 0x60, RZ ;  /* 0x000000600b0b7810 */ /* 0x000fe20007ffe0ff */
[----:B------:R-:W-:Y:S01]  /*24880*/  BSSY B0, `(.L_x_1512) ;  /* 0x000001b000007945 */ /* 0x000fe20003800000 */
[----:B------:R-:W-:Y:S01]  /*24890*/  CS2R R88, SRZ ;  /* 0x0000000000587805 */ /* 0x000fe2000001ff00 */
[----:B------:R-:W-:Y:S01]  /*248a0*/  CS2R R84, SRZ ;  /* 0x0000000000547805 */ /* 0x000fe2000001ff00 */
[----:B------:R-:W-:Y:S01]  /*248b0*/  ISETP.GE.AND P0, PT, R11, R30, PT ;  /* 0x0000001e0b00720c */ /* 0x000fe20003f06270 */
[----:B------:R-:W-:Y:S01]  /*248c0*/  CS2R R90, SRZ ;  /* 0x00000000005a7805 */ /* 0x000fe2000001ff00 */
[----:B------:R-:W-:Y:S01]  /*248d0*/  CS2R R86, SRZ ;  /* 0x0000000000567805 */ /* 0x000fe2000001ff00 */
[----:B----4-:R-:W-:-:S10]  /*248e0*/  IMAD.MOV.U32 R3, RZ, RZ, R14 ;  /* 0x000000ffff037224 */ /* 0x010fd400078e000e */
        /* <DEDUP_REMOVED lines=10> */
[----:B-12---:R-:W-:Y:S02]  /*24990*/  @!P1 IMAD.WIDE R16, R32, 0x2, R12 ;  /* 0x0000000220109825 */ /* 0x006fe400078e020c */
[----:B------:R-:W-:-:S03]  /*249a0*/  @P0 LEA.HI R11, R14, R11, RZ, 0x2 ;  /* 0x0000000b0e0b0211 */ /* 0x000fc600078f10ff */
[----:B------:R1:W5:Y:S01]  /*249b0*/  @!P1 LD.E.64 R84, [R16.64] ;  /* 0x0000000410549980 */ /* 0x000362000c101b00 */
[----:B------:R-:W-:-:S05]  /*249c0*/  @P0 LOP3.LUT R11, R11, 0xfffffffc, RZ, 0xc0, !PT ;  /* 0xfffffffc0b0b0812 */ /* 0x000fca00078ec0ff */
[----:B------:R-:W-:-:S04]  /*249d0*/  @P0 IMAD.WIDE R14, R11, 0x2, R12 ;  /* 0x000000020b0e0825 */ /* 0x000fc800078e020c */
[--C-:B------:R-:W-:Y:S01]  /*249e0*/  @P0 IMAD.WIDE R12, R11, 0x2, R2.reuse ;  /* 0x000000020b0c0825 */ /* 0x100fe200078e0202 */
[----:B------:R1:W5:Y:S03]  /*249f0*/  @P0 LD.E.64 R88, [R14.64] ;  /* 0x000000040e580980 */ /* 0x000366000c101b00 */
[----:B------:R-:W-:Y:S01]  /*24a00*/  @!P1 IMAD.WIDE R2, R32, 0x2, R2 ;  /* 0x0000000220029825 */ /* 0x000fe200078e0202 */
[----:B------:R1:W5:Y:S04]  /*24a10*/  @P0 LD.E.64 R90, [R12.64] ;  /* 0x000000040c5a0980 */ /* 0x000368000c101b00 */
[----:B------:R1:W5:Y:S02]  /*24a20*/  @!P1 LD.E.64 R86, [R2.64] ;  /* 0x0000000402569980 */ /* 0x000364000c101b00 */
.L_x_1513:
[----:B------:R-:W-:Y:S05]  /*24a30*/  BSYNC B0 ;  /* 0x0000000000007941 */ /* 0x000fea0003800000 */
.L_x_1512:
[----:B-1---5:R-:W-:Y:S01]  /*24a40*/  IMAD.MOV.U32 R12, RZ, RZ, R88 ;  /* 0x000000ffff0c7224 */ /* 0x022fe200078e0058 */
[----:B------:R-:W-:Y:S01]  /*24a50*/  CS2R R98, SRZ ;  /* 0x0000000000627805 */ /* 0x000fe2000001ff00 */
[----:B------:R-:W-:-:S02]  /*24a60*/  IMAD.MOV.U32 R11, RZ, RZ, R89 ;  /* 0x000000ffff0b7224 */ /* 0x000fc400078e0059 */
[----:B------:R-:W-:Y:S01]  /*24a70*/  IMAD.MOV.U32 R3, RZ, RZ, R84 ;  /* 0x000000ffff037224 */ /* 0x000fe200078e0054 */
[----:B------:R-:W-:Y:S01]  /*24a80*/  PRMT R125, R125, 0x5410, R12 ;  /* 0x000054107d7d7816 */ /* 0x000fe2000000000c */
[----:B--2---:R-:W-:Y:S01]  /*24a90*/  IMAD.MOV.U32 R2, RZ, RZ, R85 ;  /* 0x000000ffff027224 */ /* 0x004fe200078e0055 */
        /* <DEDUP_REMOVED lines=13> */
.L_x_1598:
[----:B------:R-:W-:Y:S01]  /*24b70*/  SHF.R.S32.HI R2, RZ, 0x1f, R35 ;  /* 0x0000001fff027819 */ /* 0x000fe20000011423 */
[----:B------:R-:W-:-:S03]  /*24b80*/  IMAD.SHL.U32 R11, R38, 0x80, RZ ;  /* 0x00000080260b7824 */ /* 0x000fc600078e00ff */
[----:B------:R-:W-:-:S04]  /*24b90*/  LEA.HI R2, R2, R35, RZ, 0x3 ;  /* 0x0000002302027211 */ /* 0x000fc800078f18ff */
[----:B------:R-:W-:Y:S01]  /*24ba0*/  LEA.HI.SX32 R11, R2, R11, 0x1d ;  /* 0x0000000b020b7211 */ /* 0x000fe200078feaff */
[----:B------:R-:W-:Y:S05]  /*24bb0*/  BRA.DIV ~URZ, `(.L_x_1515) ;  /* 0x000092127f007947 */ /* 0x000fea000b800000 */
[----:B------:R4:W1:Y:S04]  /*24bc0*/  SHFL.IDX PT, R12, R18, 0x7, 0x181f ;  /* 0x00f81f00120c7f89 */ /* 0x00086800000e0000 */
[----:B------:R4:W3:Y:S04]  /*24bd0*/  SHFL.IDX PT, R14, R24, 0x7, 0x181f ;  /* 0x00f81f00180e7f89 */ /* 0x0008e800000e0000 */
[----:B------:R4:W2:Y:S02]  /*24be0*/  SHFL.IDX PT, R2, R19, 0x7, 0x181f ;  /* 0x00f81f0013027f89 */ /* 0x0008a400000e0000 */
.L_x_1599:
        /* <DEDUP_REMOVED lines=27> */
.L_x_1517:
[----:B------:R-:W-:Y:S05]  /*24da0*/  BSYNC B0 ;  /* 0x0000000000007941 */ /* 0x000fea0003800000 */
.L_x_1516:
[----:B-1----:R-:W-:Y:S01]  /*24db0*/  IADD3 R12, R100, -c[0x0][0x20], RZ ;  /* 0x80000800640c7a10 */ /* 0x002fe20007ffe0ff */
[----:B------:R-:W-:-:S04]  /*24dc0*/  DEPBAR.LE SB0, 0x1 ;  /* 0x000080400000791a */ /* 0x000fc80000000000 */
[----:B--2---:R1:W2:Y:S04]  /*24dd0*/  LDL.64 R2, [R12+0x20] ;  /* 0x000020000c027983 */ /* 0x0042a80000100a00 */
[----:B-1----:R-:W3:Y:S01]  /*24de0*/  LDL.64 R12, [R12+0x28] ;  /* 0x000028000c0c7983 */ /* 0x002ee20000100a00 */
[----:B------:R-:W-:Y:S03]  /*24df0*/  WARPSYNC 0xffffffff ;  /* 0xffffffff00007948 */ /* 0x000fe60003800000 */
[----:B------:R-:W-:Y:S06]  /*24e00*/  BAR.SYNC.DEFER_BLOCKING 0x0 ;  /* 0x0000000000007b1d */ /* 0x000fec0000010000 */
[----:B--2---:R1:W2:Y:S04]  /*24e10*/  LD.E R14, [R2.64] ;  /* 0x00000004020e7980 */ /* 0x0042a8000c101900 */
[----:B---34-:R3:W4:Y:S01]  /*24e20*/  LD.E.64 R22, [R12.64] ;  /* 0x000000040c167980 */ /* 0x018722000c101b00 */
[----:B------:R-:W-:Y:S01]  /*24e30*/  IMAD.SHL.U32 R11, R68, 0x40, RZ ;  /* 0x00000040440b7824 */ /* 0x000fe200078e00ff */
[----:B------:R-:W-:Y:S01]  /*24e40*/  BSSY B1, `(.L_x_1518) ;  /* 0x000007d000017945 */ /* 0x000fe20003800000 */
[----:B---3--:R-:W-:-:S04]  /*24e50*/  SHF.R.S32.HI R13, RZ, 0x1f, R35 ;  /* 0x0000001fff0d7819 */ /* 0x008fc80000011423 */
[CC--:B-1----:R-:W-:Y:S02]  /*24e60*/  LEA.HI R2, R13.reuse, R35.reuse, RZ, 0x3 ;  /* 0x000000230d027211 */ /* 0x0c2fe400078f18ff */
[----:B------:R-:W-:Y:S02]  /*24e70*/  LEA.HI R13, R13, R35, RZ, 0x6 ;  /* 0x000000230d0d7211 */ /* 0x000fe400078f30ff */
[----:B------:R-:W-:-:S03]  /*24e80*/  LOP3.LUT R2, R2, 0xfffffff8, RZ, 0xc0, !PT ;  /* 0xfffffff802027812 */ /* 0x000fc600078ec0ff */
[----:B------:R-:W-:Y:S02]  /*24e90*/  IMAD.SHL.U32 R13, R13, 0x8, RZ ;  /* 0x000000080d0d7824 */ /* 0x000fe400078e00ff */
[----:B------:R-:W-:Y:S01]  /*24ea0*/  IMAD.IADD R3, R35, 0x1, -R2 ;  /* 0x0000000123037824 */ /* 0x000fe200078e0a02 */
[----:B------:R-:W-:Y:S01]  /*24eb0*/  LOP3.LUT R2, R11, 0x1c0, RZ, 0xc0, !PT ;  /* 0x000001c00b027812 */ /* 0x000fe200078ec0ff */
[----:B-----5:R-:W-:Y:S02]  /*24ec0*/  IMAD.MOV.U32 R11, RZ, RZ, R98 ;  /* 0x000000ffff0b7224 */ /* 0x020fe400078e0062 */
[----:B------:R-:W-:-:S03]  /*24ed0*/  IMAD.SHL.U32 R3, R3, 0x8, RZ ;  /* 0x0000000803037824 */ /* 0x000fc600078e00ff */
[----:B------:R-:W-:Y:S01]  /*24ee0*/  PRMT R38, R38, 0x5410, R11 ;  /* 0x0000541026267816 */ /* 0x000fe2000000000b */
[----:B------:R-:W-:Y:S01]  /*24ef0*/  IMAD.MOV.U32 R11, RZ, RZ, R99 ;  /* 0x000000ffff0b7224 */ /* 0x000fe200078e0063 */
[----:B------:R-:W-:Y:S02]  /*24f00*/  LOP3.LUT R3, R2, 0x38, R3, 0xf8, !PT ;  /* 0x0000003802037812 */ /* 0x000fe400078ef803 */
[----:B------:R-:W-:Y:S02]  /*24f10*/  SHF.R.U32.HI R2, RZ, 0x3, R2 ;  /* 0x00000003ff027819 */ /* 0x000fe40000011602 */
[----:B------:R-:W-:Y:S01]  /*24f20*/  PRMT R100, R100, 0x5410, R11 ;  /* 0x0000541064647816 */ /* 0x000fe2000000000b */
[----:B------:R-:W-:Y:S01]  /*24f30*/  IMAD.MOV.U32 R11, RZ, RZ, R97 ;  /* 0x000000ffff0b7224 */ /* 0x000fe200078e0061 */
[----:B------:R-:W-:Y:S01]  /*24f40*/  LOP3.LUT R12, R3, R2, RZ, 0x3c, !PT ;  /* 0x00000002030c7212 */ /* 0x000fe200078e3cff */
[----:B------:R-:W-:Y:S02]  /*24f50*/  IMAD.MOV.U32 R3, RZ, RZ, R92 ;  /* 0x000000ffff037224 */ /* 0x000fe400078e005c */
[----:B------:R-:W-:Y:S01]  /*24f60*/  IMAD.MOV.U32 R2, RZ, RZ, R93 ;  /* 0x000000ffff027224 */ /* 0x000fe200078e005d */
[----:B------:R-:W-:Y:S01]  /*24f70*/  LOP3.LUT R13, R12, 0xfffffe00, R13, 0xf8, !PT ;  /* 0xfffffe000c0d7812 */ /* 0x000fe200078ef80d */
        /* <DEDUP_REMOVED lines=9> */
[----:B--2---:R-:W-:-:S05]  /*25010*/  IMAD R14, R14, -0x80, R30 ;  /* 0xffffff800e0e7824 */ /* 0x004fca00078e021e */
[----:B------:R-:W-:-:S04]  /*25020*/  IMNMX R30, R14, 0x80, PT ;  /* 0x000000800e1e7817 */ /* 0x000fc80003800200 */
[----:B------:R-:W-:Y:S01]  /*25030*/  ISETP.GE.AND P0, PT, R68, R30, PT ;  /* 0x0000001e4400720c */ /* 0x000fe20003f06270 */
[----:B----4-:R-:W-:-:S12]  /*25040*/  IMAD.WIDE.U32 R22, R13, 0x2, R22 ;  /* 0x000000020d167825 */ /* 0x010fd800078e0016 */
[----:B------:R-:W-:Y:S05]  /*25050*/  @P0 BRA `(.L_x_1519) ;  /* 0x000005b000000947 */ /* 0x000fea0003800000 */
[----:B------:R-:W-:Y:S01]  /*25060*/  ISETP.GE.AND P0, PT, R32, R39, PT ;  /* 0x000000272000720c */ /* 0x000fe20003f06270 */
[----:B------:R-:W-:-:S12]  /*25070*/  BSSY B0, `(.L_x_1520) ;  /* 0x000002c000007945 */ /* 0x000fd80003800000 */
[----:B------:R-:W-:Y:S05]  /*25080*/  @P0 BRA `(.L_x_1521) ;  /* 0x000002a000000947 */ /* 0x000fea0003800000 */
[----:B------:R-:W2:Y:S01]  /*25090*/  LD.E.128 R12, [R22.64] ;  /* 0x00000004160c7980 */ /* 0x000ea2000c101d00 */
[----:B------:R-:W-:Y:S01]  /*250a0*/  SHF.R.U32.HI R20, RZ, 0x10, R29 ;  /* 0x00000010ff147819 */ /* 0x000fe2000001161d */
[--C-:B------:R-:W-:Y:S01]  /*250b0*/  HADD2.F32 R16, -RZ, R25.reuse.H1_H1 ;  /* 0x30000019ff107230 */ /* 0x100fe20000004100 */
[--C-:B------:R-:W-:Y:S01]  /*250c0*/  SHF.R.U32.HI R11, RZ, 0x10, R27.reuse ;  /* 0x00000010ff0b7819 */ /* 0x100fe2000001161b */
[----:B------:R-:W-:Y:S01]  /*250d0*/  HADD2.F32 R19, -RZ, R25.H0_H0 ;  /* 0x20000019ff137230 */ /* 0x000fe20000004100 */
[----:B------:R-:W-:Y:S01]  /*250e0*/  SHF.R.U64 R21, R26, 0x10, R27 ;  /* 0x000000101a157819 */ /* 0x000fe2000000121b */
[----:B------:R-:W-:Y:S01]  /*250f0*/  HADD2.F32 R27, -RZ, R20.H0_H0 ;  /* 0x20000014ff1b7230 */ /* 0x000fe20000004100 */
[----:B------:R-:W-:Y:S01]  /*25100*/  SHF.R.U64 R24, R28, 0x10, R29 ;  /* 0x000000101c187819 */ /* 0x000fe2000000121d */
[----:B------:R-:W-:Y:S02]  /*25110*/  HADD2.F32 R26, -RZ, R11.H0_H0 ;  /* 0x2000000bff1a7230 */ /* 0x000fe40000004100 */
[----:B------:R-:W-:-:S02]  /*25120*/  HADD2.F32 R21, -RZ, R21.H0_H0 ;  /* 0x20000015ff157230 */ /* 0x000fc40000004100 */
[----:B------:R-:W-:Y:S02]  /*25130*/  HADD2.F32 R24, -RZ, R24.H0_H0 ;  /* 0x20000018ff187230 */ /* 0x000fe40000004100 */
[--C-:B--2---:R-:W-:Y:S02]  /*25140*/  HADD2.F32 R2, -RZ, R15.reuse.H1_H1 ;  /* 0x3000000fff027230 */ /* 0x104fe40000004100 */
[----:B------:R-:W-:Y:S02]  /*25150*/  HADD2.F32 R17, -RZ, R15.H0_H0 ;  /* 0x2000000fff117230 */ /* 0x000fe40000004100 */
[--C-:B------:R-:W-:Y:S01]  /*25160*/  HADD2.F32 R3, -RZ, R12.reuse.H1_H1 ;  /* 0x3000000cff037230 */ /* 0x100fe20000004100 */
[CC--:B------:R-:W-:Y:S01]  /*25170*/  FMUL.FTZ R20, R2.reuse, R27.reuse ;  /* 0x0000001b02147220 */ /* 0x0c0fe20000410000 */
[----:B------:R-:W-:Y:S01]  /*25180*/  HADD2.F32 R18, -RZ, R12.H0_H0 ;  /* 0x2000000cff127230 */ /* 0x000fe20000004100 */
[-C--:B------:R-:W-:Y:S01]  /*25190*/  FMUL.FTZ R2, R2, R26.reuse ;  /* 0x0000001a02027220 */ /* 0x080fe20000410000 */
[--C-:B------:R-:W-:Y:S01]  /*251a0*/  HADD2.F32 R15, -RZ, R14.reuse.H0_H0 ;  /* 0x2000000eff0f7230 */ /* 0x100fe20000004100 */
[C---:B------:R-:W-:Y:S01]  /*251b0*/  FFMA.FTZ R26, R17.reuse, R26, -R20 ;  /* 0x0000001a111a7223 */ /* 0x040fe20000010814 */
[--C-:B------:R-:W-:Y:S01]  /*251c0*/  HADD2.F32 R12, -RZ, R13.reuse.H0_H0 ;  /* 0x2000000dff0c7230 */ /* 0x100fe20000004100 */
[----:B------:R-:W-:Y:S01]  /*251d0*/  FFMA.FTZ R20, R17, R27, R2 ;  /* 0x0000001b11147223 */ /* 0x000fe20000010002 */
[----:B------:R-:W-:Y:S01]  /*251e0*/  HADD2.F32 R11, -RZ, R13.H1_H1 ;  /* 0x3000000dff0b7230 */ /* 0x000fe20000004100 */
[CC--:B------:R-:W-:Y:S01]  /*251f0*/  FMUL.FTZ R25, R3.reuse, R19.reuse ;  /* 0x0000001303197220 */ /* 0x0c0fe20000410000 */
[----:B------:R-:W-:Y:S01]  /*25200*/  HADD2.F32 R14, -RZ, R14.H1_H1 ;  /* 0x3000000eff0e7230 */ /* 0x000fe20000004100 */
[-C--:B------:R-:W-:Y:S01]  /*25210*/  FMUL.FTZ R13, R3, R16.reuse ;  /* 0x00000010030d7220 */ /* 0x080fe20000410000 */
[--C-:B------:R-:W-:Y:S01]  /*25220*/  HADD2.F32 R2, -RZ, R34.reuse.H0_H0 ;  /* 0x20000022ff027230 */ /* 0x100fe20000004100 */
[C---:B------:R-:W-:Y:S01]  /*25230*/  FFMA.FTZ R25, R18.reuse, R16, -R25 ;  /* 0x0000001012197223 */ /* 0x040fe20000010819 */
[----:B------:R-:W-:Y:S01]  /*25240*/  HADD2.F32 R3, -RZ, R34.H1_H1 ;  /* 0x30000022ff037230 */ /* 0x000fe20000004100 */
[----:B------:R-:W-:-:S02]  /*25250*/  FFMA.FTZ R18, R18, R19, R13 ;  /* 0x0000001312127223 */ /* 0x000fc4000001000d */
[C---:B------:R-:W-:Y:S02]  /*25260*/  FMUL.FTZ R17, R14.reuse, R2 ;  /* 0x000000020e117220 */ /* 0x040fe40000410000 */
[----:B------:R-:W-:Y:S02]  /*25270*/  FMUL.FTZ R14, R14, R3 ;  /* 0x000000030e0e7220 */ /* 0x000fe40000410000 */
[C---:B------:R-:W-:Y:S02]  /*25280*/  FMUL.FTZ R16, R11.reuse, R24 ;  /* 0x000000180b107220 */ /* 0x040fe40000410000 */
[----:B------:R-:W-:Y:S02]  /*25290*/  FMUL.FTZ R13, R11, R21 ;  /* 0x000000150b0d7220 */ /* 0x000fe40000410000 */
[C---:B------:R-:W-:Y:S02]  /*252a0*/  FFMA.FTZ R14, R15.reuse, R2, R14 ;  /* 0x000000020f0e7223 */ /* 0x040fe4000001000e */
[----:B------:R-:W-:Y:S01]  /*252b0*/  FFMA.FTZ R3, R15, R3, -R17 ;  /* 0x000000030f037223 */ /* 0x000fe20000010811 */
[----:B------:R-:W-:Y:S01]  /*252c0*/  F2FP.PACK_AB R15, R20, R26 ;  /* 0x0000001a140f723e */ /* 0x000fe200000000ff */
[----:B------:R-:W-:-:S02]  /*252d0*/  FFMA.FTZ R2, R12, R21, -R16 ;  /* 0x000000150c027223 */ /* 0x000fc40000010810 */
[----:B------:R-:W-:Y:S01]  /*252e0*/  FFMA.FTZ R13, R12, R24, R13 ;  /* 0x000000180c0d7223 */ /* 0x000fe2000001000d */
[----:B------:R-:W-:Y:S02]  /*252f0*/  F2FP.PACK_AB R14, R14, R3 ;  /* 0x000000030e0e723e */ /* 0x000fe400000000ff */
[----:B------:R-:W-:Y:S02]  /*25300*/  F2FP.PACK_AB R12, R18, R25 ;  /* 0x00000019120c723e */ /* 0x000fe400000000ff */
[----:B------:R-:W-:-:S05]  /*25310*/  F2FP.PACK_AB R13, R13, R2 ;  /* 0x000000020d0d723e */ /* 0x000fca00000000ff */
[----:B------:R1:W-:Y:S02]  /*25320*/  ST.E.128 [R22.64], R12 ;  /* 0x0000000c16007985 */ /* 0x0003e4000c101d04 */
.L_x_1521:
[----:B------:R-:W-:Y:S05]  /*25330*/  BSYNC B0 ;  /* 0x0000000000007941 */ /* 0x000fea0003800000 */
.L_x_1520:
[----:B------:R-:W-:-:S04]  /*25340*/  IADD3 R2, R32, 0x20, RZ ;  /* 0x0000002020027810 */ /* 0x000fc80007ffe0ff */
[----:B------:R-:W-:-:S13]  /*25350*/  ISETP.GE.AND P0, PT, R2, R39, PT ;  /* 0x000000270200720c */ /* 0x000fda0003f06270 */
[----:B------:R-:W-:Y:S05]  /*25360*/  @P0 BRA `(.L_x_1519) ;  /* 0x000002a000000947 */ /* 0x000fea0003800000 */
[----:B-1----:R-:W2:Y:S01]  /*25370*/  LD.E.128 R12, [R22.64+0x4000] ;  /* 0x00400004160c7980 */ /* 0x002ea2000c101d00 */
        /* <DEDUP_REMOVED lines=24> */
[----:B------:R-:W-:Y:S01]  /*25500*/  HADD2.F32 R2, -RZ, R101.H1_H1 ;  /* 0x30000065ff027230 */ /* 0x000fe20000004100 */
        /* <DEDUP_REMOVED lines=15> */
[----:B------:R1:W-:Y:S02]  /*25600*/  ST.E.128 [R22.64+0x4000], R12 ;  /* 0x0040000c16007985 */ /* 0x0003e4000c101d04 */
.L_x_1519:
[----:B------:R-:W-:Y:S05]  /*25610*/  BSYNC B1 ;  /* 0x0000000000017941 */ /* 0x000fea0003800000 */
.L_x_1518:
[----:B------:R-:W-:Y:S01]  /*25620*/  IADD3 R2, R68, 0x10, RZ ;  /* 0x0000001044027810 */ /* 0x000fe20007ffe0ff */
[----:B------:R-:W-:Y:S03]  /*25630*/  BSSY B1, `(.L_x_1522) ;  /* 0x000005e000017945 */ /* 0x000fe60003800000 */
[----:B------:R-:W-:-:S13]  /*25640*/  ISETP.GE.AND P0, PT, R2, R30, PT ;  /* 0x0000001e0200720c */ /* 0x000fda0003f06270 */
[----:B------:R-:W-:Y:S05]  /*25650*/  @P0 BRA `(.L_x_1523) ;  /* 0x000005b000000947 */ /* 0x000fea0003800000 */
[----:B------:R-:W-:Y:S01]  /*25660*/  ISETP.GE.AND P0, PT, R32, R39, PT ;  /* 0x000000272000720c */ /* 0x000fe20003f06270 */
[----:B------:R-:W-:-:S12]  /*25670*/  BSSY B0, `(.L_x_1524) ;  /* 0x000002c000007945 */ /* 0x000fd80003800000 */
[----:B------:R-:W-:Y:S05]  /*25680*/  @P0 BRA `(.L_x_1525) ;  /* 0x000002a000000947 */ /* 0x000fea0003800000 */
[----:B-1----:R-:W2:Y:S01]  /*25690*/  LD.E.128 R12, [R22.64+0x800] ;  /* 0x00080004160c7980 */ /* 0x002ea2000c101d00 */
[----:B------:R-:W-:Y:S01]  /*256a0*/  SHF.R.U32.HI R20, RZ, 0x10, R45 ;  /* 0x00000010ff147819 */ /* 0x000fe2000001162d */
[----:B------:R-:W-:Y:S01]  /*256b0*/  HADD2.F32 R16, -RZ, R102.H0_H0 ;  /* 0x20000066ff107230 */ /* 0x000fe20000004100 */
        /* <DEDUP_REMOVED lines=39> */
.L_x_1525:
[----:B------:R-:W-:Y:S05]  /*25930*/  BSYNC B0 ;  /* 0x0000000000007941 */ /* 0x000fea0003800000 */
.L_x_1524:
        /* <DEDUP_REMOVED lines=45> */
.L_x_1523:
[----:B------:R-:W-:Y:S05]  /*25c10*/  BSYNC B1 ;  /* 0x0000000000017941 */ /* 0x000fea0003800000 */
.L_x_1522:
        /* <DEDUP_REMOVED lines=49> */
.L_x_1529:
[----:B------:R-:W-:Y:S05]  /*25f30*/  BSYNC B0 ;  /* 0x0000000000007941 */ /* 0x000fea0003800000 */
.L_x_1528:
        /* <DEDUP_REMOVED lines=45> */
.L_x_1527:
[----:B------:R-:W-:Y:S05]  /*26210*/  BSYNC B1 ;  /* 0x0000000000017941 */ /* 0x000fea0003800000 */
.L_x_1526:
        /* <DEDUP_REMOVED lines=49> */
.L_x_1533:
[----:B------:R-:W-:Y:S05]  /*26530*/  BSYNC B0 ;  /* 0x0000000000007941 */ /* 0x000fea0003800000 */
.L_x_1532:
        /* <DEDUP_REMOVED lines=45> */
.L_x_1531:
[----:B------:R-:W-:Y:S05]  /*26810*/  BSYNC B1 ;  /* 0x0000000000017941 */ /* 0x000fea0003800000 */
.L_x_1530:
        /* <DEDUP_REMOVED lines=49> */
.L_x_1537:
[----:B------:R-:W-:Y:S05]  /*26b30*/  BSYNC B0 ;  /* 0x0000000000007941 */ /* 0x000fea0003800000 */
.L_x_1536:
        /* <DEDUP_REMOVED lines=45> */
.L_x_1535:
[----:B------:R-:W-:Y:S05]  /*26e10*/  BSYNC B1 ;  /* 0x0000000000017941 */ /* 0x000fea0003800000 */
.L_x_1534:
        /* <DEDUP_REMOVED lines=49> */
.L_x_1541:
[----:B------:R-:W-:Y:S05]  /*27130*/  BSYNC B0 ;  /* 0x0000000000007941 */ /* 0x000fea0003800000 */
.L_x_1540:
        /* <DEDUP_REMOVED lines=45> */
.L_x_1539:
[----:B------:R-:W-:Y:S05]  /*27410*/  BSYNC B1 ;  /* 0x0000000000017941 */ /* 0x000fea0003800000 */
.L_x_1538:
        /* <DEDUP_REMOVED lines=49> */
.L_x_1545:
[----:B------:R-:W-:Y:S05]  /*27730*/  BSYNC B0 ;  /* 0x0000000000007941 */ /* 0x000fea0003800000 */
.L_x_1544:
        /* <DEDUP_REMOVED lines=45> */
.L_x_1543:
[----:B------:R-:W-:Y:S05]  /*27a10*/  BSYNC B1 ;  /* 0x0000000000017941 */ /* 0x000fea0003800000 */
.L_x_1542:
[----:B------:R-:W-:Y:S01]  /*27a20*/  IADD3 R2, R68, 0x70, RZ ;  /* 0x0000007044027810 */ /* 0x000fe20007ffe0ff */
[----:B------:R-:W-:-:S03]  /*27a30*/  IMAD.MOV.U32 R3, RZ, RZ, 0x0 ;  /* 0x00000000ff037424 */ /* 0x000fc600078e00ff */
[----:B------:R-:W-:Y:S01]  /*27a40*/  ISETP.GE.AND P0, PT, R2, R30, PT ;  /* 0x0000001e0200720c */ /* 0x000fe20003f06270 */
[----:B------:R-:W-:-:S12]  /*27a50*/  IMAD.MOV.U32 R2, RZ, RZ, R144 ;  /* 0x000000ffff027224 */ /* 0x000fd800078e0090 */
[----:B------:R-:W-:Y:S05]  /*27a60*/  @P0 RET.REL.NODEC R2 `(_ZN7cutlass13device_kernelIN5flash19enable_sm80_to_sm89INS1_16FlashAttnFwdSm80INS1_25CollectiveMainloopFwdSm80ILi4ELi1ELb0EN4cute5tupleIJNS5_1CILi128EEENS7_ILi48EEES8_EEELi128ENS_6half_tEfNS_4arch4Sm80ELb0ELb1ELb1ELb1ELb1ELb1ELb1ELb0EEENS1_21CollectiveEpilogueFwdINS6_IJS8_S8_S9_EEENS6_IJNS7_ILi1EEESH_SH_EEESB_SD_Li128ELb1ELb1ELb0ELb0EEENS1_19SingleTileSchedulerILb1ELb0ELb1ELi128EEEEEEEEEvNT_6ParamsE) ;  /* 0xfffd859002000950 */ /* 0x000fea0003c3ffff */
        /* <DEDUP_REMOVED lines=45> */
.L_x_1547:
[----:B------:R-:W-:Y:S05]  /*27d40*/  BSYNC B0 ;  /* 0x0000000000007941 */ /* 0x000fea0003800000 */
.L_x_1546:
[----:B------:R-:W-:Y:S01]  /*27d50*/  IADD3 R2, R32, 0x20, RZ ;  /* 0x0000002020027810 */ /* 0x000fe20007ffe0ff */
[----:B------:R-:W-:-:S03]  /*27d60*/  IMAD.MOV.U32 R3, RZ, RZ, 0x0 ;  /* 0x00000000ff037424 */ /* 0x000fc600078e00ff */
[----:B------:R-:W-:Y:S01]  /*27d70*/  ISETP.GE.AND P0, PT, R2, R39, PT ;  /* 0x000000270200720c */ /* 0x000fe20003f06270 */
[----:B------:R-:W-:-:S12]  /*27d80*/  IMAD.MOV.U32 R2, RZ, RZ, R144 ;  /* 0x000000ffff027224 */ /* 0x000fd800078e0090 */
[----:B------:R-:W-:Y:S05]  /*27d90*/  @P0 RET.REL.NODEC R2 `(_ZN7cutlass13device_kernelIN5flash19enable_sm80_to_sm89INS1_16FlashAttnFwdSm80INS1_25CollectiveMainloopFwdSm80ILi4ELi1ELb0EN4cute5tupleIJNS5_1CILi128EEENS7_ILi48EEES8_EEELi128ENS_6half_tEfNS_4arch4Sm80ELb0ELb1ELb1ELb1ELb1ELb1ELb1ELb0EEENS1_21CollectiveEpilogueFwdINS6_IJS8_S8_S9_EEENS6_IJNS7_ILi1EEESH_SH_EEESB_SD_Li128ELb1ELb1ELb0ELb0EEENS1_19SingleTileSchedulerILb1ELb0ELb1ELi128EEEEEEEEEvNT_6ParamsE) ;  /* 0xfffd826002000950 */ /* 0x000fea0003c3ffff */
        /* <DEDUP_REMOVED lines=40> */
[----:B------:R-:W-:Y:S02]  /*28020*/  F2FP.PACK_AB R13, R13, R2 ;  /* 0x000000020d0d723e */ /* 0x000fe400000000ff */
[----:B------:R-:W-:Y:S02]  /*28030*/  MOV R2, R144 ;  /* 0x0000009000027202 */ /* 0x000fe40000000f00 */
[----:B------:R-:W-:Y:S01]  /*28040*/  MOV R3, 0x0 ;  /* 0x0000000000037802 */ /* 0x000fe20000000f00 */
[----:B------:R1:W-:Y:S03]  /*28050*/  ST.E.128 [R22.64+0x7800], R12 ;  /* 0x0078000c16007985 */ /* 0x0003e6000c101d04 */
[----:B------:R-:W-:Y:S05]  /*28060*/  RET.REL.NODEC R2 `(_ZN7cutlass13device_kernelIN5flash19enable_sm80_to_sm89INS1_16FlashAttnFwdSm80INS1_25CollectiveMainloopFwdSm80ILi4ELi1ELb0EN4cute5tupleIJNS5_1CILi128EEENS7_ILi48EEES8_EEELi128ENS_6half_tEfNS_4arch4Sm80ELb0ELb1ELb1ELb1ELb1ELb1ELb1ELb0EEENS1_21CollectiveEpilogueFwdINS6_IJS8_S8_S9_EEENS6_IJNS7_ILi1EEESH_SH_EEESB_SD_Li128ELb1ELb1ELb0ELb0EEENS1_19SingleTileSchedulerILb1ELb0ELb1ELi128EEEEEEEEEvNT_6ParamsE) ;  /* 0xfffd7f9002007950 */ /* 0x000fea0003c3ffff */
.L_x_1485:
[----:B-----5:R-:W-:Y:S01]  /*28070*/  ISETP.NE.AND P0, PT, R30, 0x1, PT ;  /* 0x000000011e00780c */ /* 0x020fe20003f05270 */
[----:B------:R-:W-:Y:S01]  /*28080*/  BSSY B0, `(.L_x_1548) ;  /* 0x0000007000007945 */ /* 0x000fe20003800000 */
[----:B------:R-:W-:-:S11]  /*28090*/  SHF.L.U32 R69, R36, 0x3, RZ ;  /* 0x0000000324457819 */ /* 0x000fd600000006ff */
[----:B------:R-:W-:Y:S05]  /*280a0*/  @!P0 BRA `(.L_x_1549) ;  /* 0x0000004000008947 */ /* 0x000fea0003800000 */
[----:B------:R1:W2:Y:S04]  /*280b0*/  LD.E R3, [R12.64+0x168] ;  /* 0x000168040c037980 */ /* 0x0002a8000c101900 */
[----:B-1----:R-:W3:Y:S01]  /*280c0*/  LD.E R12, [R12.64+0x16c] ;  /* 0x00016c040c0c7980 */ /* 0x002ee2000c101900 */
[----:B--2---:R-:W-:-:S05]  /*280d0*/  IMAD.HI.U32 R2, R2, R3, RZ ;  /* 0x0000000302027227 */ /* 0x004fca00078e00ff */
[----:B---3--:R-:W-:Y:S02]  /*280e0*/  SHF.R.U32.HI R2, RZ, R12, R2 ;  /* 0x0000000cff027219 */ /* 0x008fe40000011602 */
.L_x_1549:
[----:B------:R-:W-:Y:S05]  /*280f0*/  BSYNC B0 ;  /* 0x0000000000007941 */ /* 0x000fea0003800000 */
.L_x_1548:
[----:B------:R-:W-:Y:S01]  /*28100*/  MOV R12, R28 ;  /* 0x0000001c000c7202 */ /* 0x000fe20000000f00 */
[-C--:B------:R-:W-:Y:S01]  /*28110*/  IMAD R17, R17, R2.reuse, RZ ;  /* 0x0000000211117224 */ /* 0x080fe200078e02ff */
[----:B------:R-:W-:Y:S01]  /*28120*/  MOV R13, R21 ;  /* 0x00000015000d7202 */ /* 0x000fe20000000f00 */
[----:B------:R-:W-:Y:S01]  /*28130*/  IMAD.MOV.U32 R18, RZ, RZ, R22 ;  /* 0x000000ffff127224 */ /* 0x000fe200078e0016 */
[----:B------:R-:W-:Y:S01]  /*28140*/  SHF.R.S32.HI R11, RZ, 0x1f, R2 ;  /* 0x0000001fff0b7819 */ /* 0x000fe20000011402 */
[-C--:B------:R-:W-:Y:S02]  /*28150*/  IMAD R15, R15, R2.reuse, RZ ;  /* 0x000000020f0f7224 */ /* 0x080fe400078e02ff */
[----:B------:R-:W-:-:S04]  /*28160*/  IMAD.WIDE.U32 R12, R16, R2, R12 ;  /* 0x00000002100c7225 */ /* 0x000fc800078e000c */
[-C--:B------:R-:W-:Y:S02]  /*28170*/  IMAD R16, R16, R11.reuse, R17 ;  /* 0x0000000b10107224 */ /* 0x080fe400078e0211 */
[----:B------:R-:W-:Y:S01]  /*28180*/  IMAD.WIDE.U32 R2, R14, R2, R18 ;  /* 0x000000020e027225 */ /* 0x000fe200078e0012 */
[----:B------:R-:W-:Y:S02]  /*28190*/  LEA R18, P1, R12, R26, 0x1 ;  /* 0x0000001a0c127211 */ /* 0x000fe400078208ff */
[----:B------:R-:W-:Y:S01]  /*281a0*/  IADD3 R13, R13, R16, RZ ;  /* 0x000000100d0d7210 */ /* 0x000fe20007ffe0ff */
[----:B------:R-:W-:Y:S01]  /*281b0*/  IMAD R11, R14, R11, R15 ;  /* 0x0000000b0e0b7224 */ /* 0x000fe200078e020f */
[----:B------:R-:W-:Y:S02]  /*281c0*/  LEA R19, P0, R2, R24, 0x1 ;  /* 0x0000001802137211 */ /* 0x000fe400078008ff */
[----:B------:R-:W-:Y:S01]  /*281d0*/  LEA.HI.X R17, R12, R27, R13, 0x1, P1 ;  /* 0x0000001b0c117211 */ /* 0x000fe200008f0c0d */
[----:B------:R-:W-:-:S05]  /*281e0*/  IMAD.IADD R3, R3, 0x1, R11 ;  /* 0x0000000103037824 */ /* 0x000fca00078e020b */
[----:B------:R-:W-:Y:S01]  /*281f0*/  LEA.HI.X R16, R2, R25, R3, 0x1, P0 ;  /* 0x0000001902107211 */ /* 0x000fe200000f0c03 */
[----:B------:R-:W-:Y:S05]  /*28200*/  BRA.DIV ~URZ, `(.L_x_1550) ;  /* 0x00005d627f007947 */ /* 0x000fea000b800000 */
[----:B------:R1:W2:Y:S02]  /*28210*/  SHFL.IDX PT, R11, R17, RZ, 0x181f ;  /* 0x00181fff110b7589 */ /* 0x0002a400000e0000 */
.L_x_1600:
[----:B------:R-:W-:Y:S05]  /*28220*/  BRA.DIV ~URZ, `(.L_x_1551) ;  /* 0x00005dc27f007947 */ /* 0x000fea000b800000 */
[----:B------:R3:W4:Y:S01]  /*28230*/  SHFL.IDX PT, R12, R18, RZ, 0x181f ;  /* 0x00181fff120c7589 */ /* 0x00072200000e0000 */
[----:B--2---:R-:W-:-:S03]  /*28240*/  MOV R13, R11 ;  /* 0x0000000b000d7202 */ /* 0x004fc60000000f00 */
[----:B------:R3:W2:Y:S04]  /*28250*/  SHFL.IDX PT, R15, R16, RZ, 0x181f ;  /* 0x00181fff100f7589 */ /* 0x0006a800000e0000 */
[----:B------:R3:W1:Y:S02]  /*28260*/  SHFL.IDX PT, R14, R19, RZ, 0x181f ;  /* 0x00181fff130e7589 */ /* 0x00066400000e0000 */
.L_x_1601:
[----:B------:R-:W-:Y:S01]  /*28270*/  IMAD R20, R34, R30, RZ ;  /* 0x0000001e22147224 */ /* 0x000fe200078e02ff */
[----:B------:R-:W-:Y:S01]  /*28280*/  ISETP.GE.AND P0, PT, R69, R39, PT ;  /* 0x000000274500720c */ /* 0x000fe20003f06270 */
[----:B------:R-:W-:Y:S01]  /*28290*/  CS2R R30, SRZ ;  /* 0x00000000001e7805 */ /* 0x000fe2000001ff00 */
[----:B------:R-:W-:Y:S01]  /*282a0*/  SHF.R.S32.HI R21, RZ, 0x1f, R69 ;  /* 0x0000001fff157819 */ /* 0x000fe20000011445 */
[----:B------:R-:W-:Y:S01]  /*282b0*/  CS2R R28, SRZ ;  /* 0x00000000001c7805 */ /* 0x000fe2000001ff00 */
[----:B------:R-:W-:-:S13]  /*282c0*/  ISETP.GE.OR P0, PT, R33, R20, P0 ;  /* 0x000000142100720c */ /* 0x000fda0000706670 */
[C---:B------:R-:W-:Y:S01]  /*282d0*/  @!P0 IMAD.SHL.U32 R2, R69.reuse, 0x2, RZ ;  /* 0x0000000245028824 */ /* 0x040fe200078e00ff */
[----:B------:R-:W-:-:S04]  /*282e0*/  @!P0 SHF.L.U64.HI R3, R69, 0x1, R21 ;  /* 0x0000000145038819 */ /* 0x000fc80000010215 */
[----:B----4-:R-:W-:-:S05]  /*282f0*/  @!P0 IADD3 R12, P1, R12, R2, RZ ;  /* 0x000000020c0c8210 */ /* 0x010fca0007f3e0ff */
[--C-:B------:R-:W-:Y:S01]  /*28300*/  @!P0 IMAD.X R13, R13, 0x1, R3.reuse, P1 ;  /* 0x000000010d0d8824 */ /* 0x100fe200008e0603 */
[----:B-1----:R-:W-:Y:S01]  /*28310*/  @!P0 IADD3 R2, P1, R14, R2, RZ ;  /* 0x000000020e028210 */ /* 0x002fe20007f3e0ff */
[----:B------:R-:W-:Y:S01]  /*28320*/  CS2R R26, SRZ ;  /* 0x00000000001a7805 */ /* 0x000fe2000001ff00 */
[----:B------:R-:W-:Y:S02]  /*28330*/  CS2R R24, SRZ ;  /* 0x0000000000187805 */ /* 0x000fe4000001ff00 */
[----:B------:R-:W4:Y:S01]  /*28340*/  @!P0 LD.E.128 R28, [R12.64] ;  /* 0x000000040c1c8980 */ /* 0x000f22000c101d00 */
[----:B--2---:R-:W-:-:S05]  /*28350*/  @!P0 IMAD.X R3, R15, 0x1, R3, P1 ;  /* 0x000000010f038824 */ /* 0x004fca00008e0603 */
[----:B------:R1:W2:Y:S01]  /*28360*/  @!P0 LD.E.128 R24, [R2.64] ;  /* 0x0000000402188980 */ /* 0x0002a2000c101d00 */
[----:B------:R-:W-:Y:S01]  /*28370*/  CS2R R46, SRZ ;  /* 0x00000000002e7805 */ /* 0x000fe2000001ff00 */
[----:B----4-:R-:W-:Y:S02]  /*28380*/  IMAD.MOV.U32 R12, RZ, RZ, R30 ;  /* 0x000000ffff0c7224 */ /* 0x010fe400078e001e */
[----:B------:R-:W-:Y:S02]  /*28390*/  IMAD.MOV.U32 R11, RZ, RZ, R31 ;  /* 0x000000ffff0b7224 */ /* 0x000fe400078e001f */
[----:B-1----:R-:W-:Y:S01]  /*283a0*/  IMAD.MOV.U32 R3, RZ, RZ, R28 ;  /* 0x000000ffff037224 */ /* 0x002fe200078e001c */
[----:B------:R-:W-:Y:S01]  /*283b0*/  PRMT R101, R101, 0x5410, R12 ;  /* 0x0000541065657816 */ /* 0x000fe2000000000c */
        /* <DEDUP_REMOVED lines=17> */
.L_x_1602:
[----:B------:R-:W-:Y:S01]  /*284d0*/  IADD3 R3, R33, 0x10, RZ ;  /* 0x0000001021037810 */ /* 0x000fe20007ffe0ff */
[----:B------:R-:W-:Y:S01]  /*284e0*/  BSSY B0, `(.L_x_1553) ;  /* 0x0000013000007945 */ /* 0x000fe20003800000 */
[----:B------:R-:W-:Y:S01]  /*284f0*/  CS2R R44, SRZ ;  /* 0x00000000002c7805 */ /* 0x000fe2000001ff00 */
[----:B------:R-:W-:Y:S01]  /*28500*/  CS2R R42, SRZ ;  /* 0x00000000002a7805 */ /* 0x000fe2000001ff00 */
[----:B------:R-:W-:Y:S01]  /*28510*/  ISETP.GE.AND P0, PT, R3, R20, PT ;  /* 0x000000140300720c */ /* 0x000fe20003f06270 */
[----:B------:R-:W-:-:S12]  /*28520*/  CS2R R40, SRZ ;  /* 0x0000000000287805 */ /* 0x000fd8000001ff00 */
[----:B------:R-:W-:Y:S05]  /*28530*/  @P0 BRA `(.L_x_1554) ;  /* 0x000000d000000947 */ /* 0x000fea0003800000 */
[----:B------:R-:W-:Y:S01]  /*28540*/  ISETP.GE.AND P0, PT, R69, R39, PT ;  /* 0x000000274500720c */ /* 0x000fe20003f06270 */
[----:B------:R-:W-:Y:S01]  /*28550*/  CS2R R44, SRZ ;  /* 0x00000000002c7805 */ /* 0x000fe2000001ff00 */
[----:B------:R-:W-:Y:S01]  /*28560*/  CS2R R42, SRZ ;  /* 0x00000000002a7805 */ /* 0x000fe2000001ff00 */
[----:B------:R-:W-:-:S10]  /*28570*/  CS2R R40, SRZ ;  /* 0x0000000000287805 */ /* 0x000fd4000001ff00 */
[----:B------:R-:W-:Y:S05]  /*28580*/  @P0 BRA `(.L_x_1554) ;  /* 0x0000008000000947 */ /* 0x000fea0003800000 */
[C---:B------:R-:W-:Y:S01]  /*28590*/  IMAD.SHL.U32 R14, R69.reuse, 0x2, RZ ;  /* 0x00000002450e7824 */ /* 0x040fe200078e00ff */
[----:B------:R-:W-:-:S04]  /*285a0*/  SHF.L.U64.HI R3, R69, 0x1, R21 ;  /* 0x0000000145037819 */ /* 0x000fc80000010215 */
[-C--:B----4-:R-:W-:Y:S02]  /*285b0*/  IADD3 R12, P1, R12, R14.reuse, RZ ;  /* 0x0000000e0c0c7210 */ /* 0x090fe40007f3e0ff */
[----:B-1----:R-:W-:-:S03]  /*285c0*/  IADD3 R2, P0, R2, R14, RZ ;  /* 0x0000000e02027210 */ /* 0x002fc60007f1e0ff */
[--C-:B--2---:R-:W-:Y:S02]  /*285d0*/  IMAD.X R13, R13, 0x1, R3.reuse, P1 ;  /* 0x000000010d0d7824 */ /* 0x104fe400008e0603 */
[----:B---3--:R-:W-:-:S03]  /*285e0*/  IMAD.X R3, R11, 0x1, R3, P0 ;  /* 0x000000010b037824 */ /* 0x008fc600000e0603 */
[----:B------:R1:W5:Y:S04]  /*285f0*/  LD.E.128 R44, [R12.64] ;  /* 0x000000040c2c7980 */ /* 0x000368000c101d00 */
[----:B------:R1:W5:Y:S02]  /*28600*/  LD.E.128 R40, [R2.64] ;  /* 0x0000000402287980 */ /* 0x000364000c101d00 */
.L_x_1554:
[----:B------:R-:W-:Y:S05]  /*28610*/  BSYNC B0 ;  /* 0x0000000000007941 */ /* 0x000fea0003800000 */
.L_x_1553:
[----:B-1--45:R-:W-:Y:S02]  /*28620*/  IMAD.MOV.U32 R12, RZ, RZ, R46 ;  /* 0x000000ffff0c7224 */ /* 0x032fe400078e002e */
[----:B---3--:R-:W-:Y:S02]  /*28630*/  IMAD.MOV.U32 R11, RZ, RZ, R47 ;  /* 0x000000ffff0b7224 */ /* 0x008fe400078e002f */
        /* <DEDUP_REMOVED lines=15> */
[----:B------:R1:W3:Y:S02]  /*28730*/  SHFL.IDX PT, R11, R17, 0x2, 0x181f ;  /* 0x00581f00110b7f89 */ /* 0x0002e400000e0000 */
.L_x_1603:
[----:B------:R-:W-:Y:S05]  /*28740*/  BRA.DIV ~URZ, `(.L_x_1556) ;  /* 0x00005ce27f007947 */ /* 0x000fea000b800000 */
[----:B------:R4:W1:Y:S01]  /*28750*/  SHFL.IDX PT, R12, R18, 0x2, 0x181f ;  /* 0x00581f00120c7f89 */ /* 0x00086200000e0000 */
[----:B--23--:R-:W-:-:S03]  /*28760*/  MOV R13, R11 ;  /* 0x0000000b000d7202 */ /* 0x00cfc60000000f00 */
[----:B------:R4:W2:Y:S04]  /*28770*/  SHFL.IDX PT, R15, R16, 0x2, 0x181f ;  /* 0x00581f00100f7f89 */ /* 0x0008a800000e0000 */
[----:B------:R4:W3:Y:S02]  /*28780*/  SHFL.IDX PT, R14, R19, 0x2, 0x181f ;  /* 0x00581f00130e7f89 */ /* 0x0008e400000e0000 */
.L_x_1604:
[----:B------:R-:W-:Y:S01]  /*28790*/  ISETP.GE.AND P0, PT, R69, R39, PT ;  /* 0x000000274500720c */ /* 0x000fe20003f06270 */
[----:B------:R-:W-:Y:S01]  /*287a0*/  CS2R R62, SRZ ;  /* 0x00000000003e7805 */ /* 0x000fe2000001ff00 */
[----:B------:R-:W-:Y:S01]  /*287b0*/  IADD3 R2, R33, 0x20, RZ ;  /* 0x0000002021027810 */ /* 0x000fe20007ffe0ff */
[----:B------:R-:W-:-:S03]  /*287c0*/  CS2R R60, SRZ ;  /* 0x00000000003c7805 */ /* 0x000fc6000001ff00 */
[----:B------:R-:W-:-:S13]  /*287d0*/  ISETP.GE.OR P0, PT, R2, R20, P0 ;  /* 0x000000140200720c */ /* 0x000fda0000706670 */
[C---:B------:R-:W-:Y:S01]  /*287e0*/  @!P0 IMAD.SHL.U32 R2, R69.reuse, 0x2, RZ ;  /* 0x0000000245028824 */ /* 0x040fe200078e00ff */
[----:B------:R-:W-:-:S04]  /*287f0*/  @!P0 SHF.L.U64.HI R3, R69, 0x1, R21 ;  /* 0x0000000145038819 */ /* 0x000fc80000010215 */
[----:B-1----:R-:W-:-:S05]  /*28800*/  @!P0 IADD3 R12, P1, R12, R2, RZ ;  /* 0x000000020c0c8210 */ /* 0x002fca0007f3e0ff */
[--C-:B------:R-:W-:Y:S01]  /*28810*/  @!P0 IMAD.X R13, R13, 0x1, R3.reuse, P1 ;  /* 0x000000010d0d8824 */ /* 0x100fe200008e0603 */
[----:B---3--:R-:W-:Y:S01]  /*28820*/  @!P0 IADD3 R2, P1, R14, R2, RZ ;  /* 0x000000020e028210 */ /* 0x008fe20007f3e0ff */
[----:B------:R-:W-:Y:S01]  /*28830*/  CS2R R58, SRZ ;  /* 0x00000000003a7805 */ /* 0x000fe2000001ff00 */
[----:B------:R-:W-:Y:S02]  /*28840*/  CS2R R56, SRZ ;  /* 0x0000000000387805 */ /* 0x000fe4000001ff00 */
[----:B------:R-:W3:Y:S01]  /*28850*/  @!P0 LD.E.128 R60, [R12.64] ;  /* 0x000000040c3c8980 */ /* 0x000ee2000c101d00 */
[----:B--2---:R-:W-:-:S05]  /*28860*/  @!P0 IMAD.X R3, R15, 0x1, R3, P1 ;  /* 0x000000010f038824 */ /* 0x004fca00008e0603 */
[----:B------:R1:W2:Y:S01]  /*28870*/  @!P0 LD.E.128 R56, [R2.64] ;  /* 0x0000000402388980 */ /* 0x0002a2000c101d00 */
[----:B------:R-:W-:Y:S01]  /*28880*/  CS2R R74, SRZ ;  /* 0x00000000004a7805 */ /* 0x000fe2000001ff00 */
[----:B---3--:R-:W-:Y:S02]  /*28890*/  IMAD.MOV.U32 R12, RZ, RZ, R62 ;  /* 0x000000ffff0c7224 */ /* 0x008fe400078e003e */
        /* <DEDUP_REMOVED lines=17> */
[----:B------:R1:W3:Y:S04]  /*289b0*/  SHFL.IDX PT, R12, R18, 0x3, 0x181f ;  /* 0x00781f00120c7f89 */ /* 0x0002e800000e0000 */
[----:B------:R1:W4:Y:S04]  /*289c0*/  SHFL.IDX PT, R11, R16, 0x3, 0x181f ;  /* 0x00781f00100b7f89 */ /* 0x00032800000e0000 */
[----:B------:R1:W1:Y:S02]  /*289d0*/  SHFL.IDX PT, R2, R19, 0x3, 0x181f ;  /* 0x00781f0013027f89 */ /* 0x00026400000e0000 */
.L_x_1605:
        /* <DEDUP_REMOVED lines=14> */
[-C--:B---3--:R-:W-:Y:S02]  /*28ac0*/  IADD3 R12, P1, R12, R14.reuse, RZ ;  /* 0x0000000e0c0c7210 */ /* 0x088fe40007f3e0ff */
[----:B-1----:R-:W-:-:S03]  /*28ad0*/  IADD3 R2, P0, R2, R14, RZ ;  /* 0x0000000e02027210 */ /* 0x002fc60007f1e0ff */
[--C-:B--2---:R-:W-:Y:S02]  /*28ae0*/  IMAD.X R13, R13, 0x1, R3.reuse, P1 ;  /* 0x000000010d0d7824 */ /* 0x104fe400008e0603 */
[----:B----4-:R-:W-:-:S03]  /*28af0*/  IMAD.X R3, R11, 0x1, R3, P0 ;  /* 0x000000010b037824 */ /* 0x010fc600000e0603 */
[----:B------:R1:W5:Y:S04]  /*28b00*/  LD.E.128 R72, [R12.64] ;  /* 0x000000040c487980 */ /* 0x000368000c101d00 */
[----:B------:R1:W5:Y:S02]  /*28b10*/  LD.E.128 R64, [R2.64] ;  /* 0x0000000402407980 */ /* 0x000364000c101d00 */
.L_x_1559:
[----:B------:R-:W-:Y:S05]  /*28b20*/  BSYNC B0 ;  /* 0x0000000000007941 */ /* 0x000fea0003800000 */
.L_x_1558:
[----:B-1-3-5:R-:W-:Y:S02]  /*28b30*/  IMAD.MOV.U32 R12, RZ, RZ, R74 ;  /* 0x000000ffff0c7224 */ /* 0x02afe400078e004a */
[----:B----4-:R-:W-:Y:S02]  /*28b40*/  IMAD.MOV.U32 R11, RZ, RZ, R75 ;  /* 0x000000ffff0b7224 */ /* 0x010fe400078e004b */
        /* <DEDUP_REMOVED lines=16> */
.L_x_1606:
[----:B------:R-:W-:Y:S05]  /*28c50*/  BRA.DIV ~URZ, `(.L_x_1561) ;  /* 0x00005c427f007947 */ /* 0x000fea000b800000 */
[----:B------:R4:W1:Y:S01]  /*28c60*/  SHFL.IDX PT, R12, R18, 0x4, 0x181f ;  /* 0x00981f00120c7f89 */ /* 0x00086200000e0000 */
[----:B--23--:R-:W-:-:S03]  /*28c70*/  MOV R13, R11 ;  /* 0x0000000b000d7202 */ /* 0x00cfc60000000f00 */
[----:B------:R4:W2:Y:S04]  /*28c80*/  SHFL.IDX PT, R15, R16, 0x4, 0x181f ;  /* 0x00981f00100f7f89 */ /* 0x0008a800000e0000 */
[----:B------:R4:W3:Y:S02]  /*28c90*/  SHFL.IDX PT, R14, R19, 0x4, 0x181f ;  /* 0x00981f00130e7f89 */ /* 0x0008e400000e0000 */
.L_x_1607:
        /* <DEDUP_REMOVED lines=37> */
.L_x_1608:
        /* <DEDUP_REMOVED lines=20> */
.L_x_1564:
[----:B------:R-:W-:Y:S05]  /*29030*/  BSYNC B0 ;  /* 0x0000000000007941 */ /* 0x000fea0003800000 */
.L_x_1563:
        /* <DEDUP_REMOVED lines=18> */
.L_x_1609:
[----:B------:R-:W-:Y:S05]  /*29160*/  BRA.DIV ~URZ, `(.L_x_1566) ;  /* 0x00005ba27f007947 */ /* 0x000fea000b800000 */
[----:B------:R4:W1:Y:S01]  /*29170*/  SHFL.IDX PT, R12, R18, 0x6, 0x181f ;  /* 0x00d81f00120c7f89 */ /* 0x00086200000e0000 */
[----:B--23--:R-:W-:-:S03]  /*29180*/  MOV R13, R11 ;  /* 0x0000000b000d7202 */ /* 0x00cfc60000000f00 */
[----:B------:R4:W2:Y:S04]  /*29190*/  SHFL.IDX PT, R14, R16, 0x6, 0x181f ;  /* 0x00d81f00100e7f89 */ /* 0x0008a800000e0000 */
[----:B------:R4:W3:Y:S02]  /*291a0*/  SHFL.IDX PT, R2, R19, 0x6, 0x181f ;  /* 0x00d81f0013027f89 */ /* 0x0008e400000e0000 */
.L_x_1610:
[----:B------:R-:W-:Y:S01]  /*291b0*/  IADD3 R3, R33, 0x60, RZ ;  /* 0x0000006021037810 */ /* 0x000fe20007ffe0ff */
[----:B------:R-:W-:Y:S01]  /*291c0*/  BSSY B0, `(.L_x_1567) ;  /* 0x0000013000007945 */ /* 0x000fe20003800000 */
[----:B------:R-:W-:Y:S01]  /*291d0*/  CS2R R94, SRZ ;  /* 0x00000000005e7805 */ /* 0x000fe2000001ff00 */
[----:B------:R-:W-:Y:S01]  /*291e0*/  CS2R R92, SRZ ;  /* 0x00000000005c7805 */ /* 0x000fe2000001ff00 */
[----:B------:R-:W-:Y:S01]  /*291f0*/  ISETP.GE.AND P0, PT, R3, R20, PT ;  /* 0x000000140300720c */ /* 0x000fe20003f06270 */
[----:B------:R-:W-:Y:S01]  /*29200*/  CS2R R98, SRZ ;  /* 0x0000000000627805 */ /* 0x000fe2000001ff00 */
[----:B------:R-:W-:-:S11]  /*29210*/  CS2R R96, SRZ ;  /* 0x0000000000607805 */ /* 0x000fd6000001ff00 */
[----:B------:R-:W-:Y:S05]  /*29220*/  @P0 BRA `(.L_x_1568) ;  /* 0x000000c000000947 */ /* 0x000fea0003800000 */
[----:B------:R-:W-:Y:S01]  /*29230*/  ISETP.GE.AND P0, PT, R69, R39, PT ;  /* 0x000000274500720c */ /* 0x000fe20003f06270 */
[----:B------:R-:W-:-:S12]  /*29240*/  CS2R R94, SRZ ;  /* 0x00000000005e7805 */ /* 0x000fd8000001ff00 */
[----:B------:R-:W-:Y:S05]  /*29250*/  @P0 BRA `(.L_x_1568) ;  /* 0x0000009000000947 */ /* 0x000fea0003800000 */
[----:B------:R-:W-:Y:S01]  /*29260*/  IMAD.SHL.U32 R11, R69, 0x2, RZ ;  /* 0x00000002450b7824 */ /* 0x000fe200078e00ff */
[----:B------:R-:W-:-:S04]  /*29270*/  SHF.R.S32.HI R3, RZ, 0x1f, R69 ;  /* 0x0000001fff037819 */ /* 0x000fc80000011445 */
[----:B------:R-:W-:Y:S02]  /*29280*/  SHF.L.U64.HI R3, R69, 0x1, R3 ;  /* 0x0000000145037819 */ /* 0x000fe40000010203 */
[-C--:B-1----:R-:W-:Y:S02]  /*29290*/  IADD3 R12, P1, R12, R11.reuse, RZ ;  /* 0x0000000b0c0c7210 */ /* 0x082fe40007f3e0ff */
[----:B---3--:R-:W-:-:S03]  /*292a0*/  IADD3 R2, P0, R2, R11, RZ ;  /* 0x0000000b02027210 */ /* 0x008fc60007f1e0ff */
[--C-:B------:R-:W-:Y:S02]  /*292b0*/  IMAD.X R13, R13, 0x1, R3.reuse, P1 ;  /* 0x000000010d0d7824 */ /* 0x100fe400008e0603 */
[----:B--2---:R-:W-:-:S03]  /*292c0*/  IMAD.X R3, R14, 0x1, R3, P0 ;  /* 0x000000010e037824 */ /* 0x004fc600000e0603 */
[----:B------:R1:W5:Y:S04]  /*292d0*/  LD.E.128 R92, [R12.64] ;  /* 0x000000040c5c7980 */ /* 0x000368000c101d00 */
[----:B------:R1:W5:Y:S02]  /*292e0*/  LD.E.128 R96, [R2.64] ;  /* 0x0000000402607980 */ /* 0x000364000c101d00 */
.L_x_1568:
[----:B------:R-:W-:Y:S05]  /*292f0*/  BSYNC B0 ;  /* 0x0000000000007941 */ /* 0x000fea0003800000 */
.L_x_1567:
[----:B-1---5:R-:W-:Y:S01]  /*29300*/  IMAD.MOV.U32 R12, RZ, RZ, R94 ;  /* 0x000000ffff0c7224 */ /* 0x022fe200078e005e */
[----:B------:R-:W-:Y:S01]  /*29310*/  CS2R R106, SRZ ;  /* 0x00000000006a7805 */ /* 0x000fe2000001ff00 */
[----:B------:R-:W-:Y:S02]  /*29320*/  IMAD.MOV.U32 R11, RZ, RZ, R95 ;  /* 0x000000ffff0b7224 */ /* 0x000fe400078e005f */
        /* <DEDUP_REMOVED lines=15> */
[----:B------:R1:W3:Y:S04]  /*29420*/  SHFL.IDX PT, R13, R17, 0x7, 0x181f ;  /* 0x00f81f00110d7f89 */ /* 0x0002e800000e0000 */
[----:B------:R1:W4:Y:S04]  /*29430*/  SHFL.IDX PT, R12, R18, 0x7, 0x181f ;  /* 0x00f81f00120c7f89 */ /* 0x00032800000e0000 */
[----:B------:R1:W2:Y:S04]  /*29440*/  SHFL.IDX PT, R15, R16, 0x7, 0x181f ;  /* 0x00f81f00100f7f89 */ /* 0x0002a800000e0000 */
[----:B------:R1:W1:Y:S02]  /*29450*/  SHFL.IDX PT, R2, R19, 0x7, 0x181f ;  /* 0x00f81f0013027f89 */ /* 0x00026400000e0000 */
.L_x_1611:
[----:B------:R-:W-:Y:S01]  /*29460*/  IADD3 R3, R33, 0x70, RZ ;  /* 0x0000007021037810 */ /* 0x000fe20007ffe0ff */
[----:B------:R-:W-:Y:S01]  /*29470*/  BSSY B0, `(.L_x_1570) ;  /* 0x0000012000007945 */ /* 0x000fe20003800000 */
[----:B------:R-:W-:Y:S01]  /*29480*/  CS2R R104, SRZ ;  /* 0x0000000000687805 */ /* 0x000fe2000001ff00 */
[----:B------:R-:W-:Y:S01]  /*29490*/  CS2R R110, SRZ ;  /* 0x00000000006e7805 */ /* 0x000fe2000001ff00 */
[----:B------:R-:W-:Y:S01]  /*294a0*/  ISETP.GE.AND P0, PT, R3, R20, PT ;  /* 0x000000140300720c */ /* 0x000fe20003f06270 */
[----:B------:R-:W-:-:S12]  /*294b0*/  CS2R R108, SRZ ;  /* 0x00000000006c7805 */ /* 0x000fd8000001ff00 */
[----:B------:R-:W-:Y:S05]  /*294c0*/  @P0 BRA `(.L_x_1571) ;  /* 0x000000c000000947 */ /* 0x000fea0003800000 */
[C---:B------:R-:W-:Y:S01]  /*294d0*/  ISETP.GE.AND P0, PT, R69.reuse, R39, PT ;  /* 0x000000274500720c */ /* 0x040fe20003f06270 */
[----:B------:R-:W-:Y:S01]  /*294e0*/  IMAD.SHL.U32 R3, R69, 0x2, RZ ;  /* 0x0000000245037824 */ /* 0x000fe200078e00ff */
[----:B------:R-:W-:Y:S01]  /*294f0*/  SHF.R.S32.HI R11, RZ, 0x1f, R69 ;  /* 0x0000001fff0b7819 */ /* 0x000fe20000011445 */
[----:B------:R-:W-:-:S03]  /*29500*/  CS2R R106, SRZ ;  /* 0x00000000006a7805 */ /* 0x000fc6000001ff00 */
[-C--:B-12---:R-:W-:Y:S02]  /*29510*/  IADD3 R14, P1, R2, R3.reuse, RZ ;  /* 0x00000003020e7210 */ /* 0x086fe40007f3e0ff */
[----:B----4-:R-:W-:Y:S02]  /*29520*/  IADD3 R2, P2, R12, R3, RZ ;  /* 0x000000030c027210 */ /* 0x010fe40007f5e0ff */
[----:B------:R-:W-:-:S05]  /*29530*/  SHF.L.U64.HI R11, R69, 0x1, R11 ;  /* 0x00000001450b7819 */ /* 0x000fca000001020b */
[--C-:B---3--:R-:W-:Y:S02]  /*29540*/  IMAD.X R3, R13, 0x1, R11.reuse, P2 ;  /* 0x000000010d037824 */ /* 0x108fe400010e060b */
[----:B------:R-:W-:Y:S01]  /*29550*/  IMAD.X R15, R15, 0x1, R11, P1 ;  /* 0x000000010f0f7824 */ /* 0x000fe200008e060b */
[----:B------:R-:W-:Y:S05]  /*29560*/  @P0 BRA `(.L_x_1571) ;  /* 0x0000002000000947 */ /* 0x000fea0003800000 */
[----:B------:R1:W5:Y:S04]  /*29570*/  LD.E.128 R104, [R2.64] ;  /* 0x0000000402687980 */ /* 0x000368000c101d00 */
[----:B------:R1:W5:Y:S02]  /*29580*/  LD.E.128 R108, [R14.64] ;  /* 0x000000040e6c7980 */ /* 0x000364000c101d00 */
.L_x_1571:
[----:B------:R-:W-:Y:S05]  /*29590*/  BSYNC B0 ;  /* 0x0000000000007941 */ /* 0x000fea0003800000 */
.L_x_1570:
[----:B------:R-:W-:Y:S01]  /*295a0*/  IADD3 R11, R100, -c[0x0][0x20], RZ ;  /* 0x80000800640b7a10 */ /* 0x000fe20007ffe0ff */
[----:B------:R-:W-:-:S04]  /*295b0*/  DEPBAR.LE SB0, 0x1 ;  /* 0x000080400000791a */ /* 0x000fc80000000000 */
[----:B-1--4-:R-:W4:Y:S01]  /*295c0*/  LDL.64 R2, [R11+0x20] ;  /* 0x000020000b027983 */ /* 0x012f220000100a00 */
[----:B------:R-:W-:Y:S03]  /*295d0*/  WARPSYNC 0xffffffff ;  /* 0xffffffff00007948 */ /* 0x000fe60003800000 */
[----:B------:R-:W-:Y:S06]  /*295e0*/  BAR.SYNC.DEFER_BLOCKING 0x0 ;  /* 0x0000000000007b1d */ /* 0x000fec0000010000 */
[----:B---3--:R-:W3:Y:S04]  /*295f0*/  LDL.64 R12, [R11+0x28] ;  /* 0x000028000b0c7983 */ /* 0x008ee80000100a00 */
[----:B--2-4-:R1:W2:Y:S01]  /*29600*/  LD.E R14, [R2.64] ;  /* 0x00000004020e7980 */ /* 0x0142a2000c101900 */
[----:B------:R-:W-:-:S03]  /*29610*/  ISETP.GE.AND P1, PT, R69, R39, PT ;  /* 0x000000274500720c */ /* 0x000fc60003f26270 */
[----:B---3--:R2:W5:Y:S02]  /*29620*/  LD.E.64 R50, [R12.64] ;  /* 0x000000040c327980 */ /* 0x008564000c101b00 */
[----:B-----5:R-:W-:Y:S01]  /*29630*/  IMAD.MOV.U32 R11, RZ, RZ, R107 ;  /* 0x000000ffff0b7224 */ /* 0x020fe200078e006b */
[----:B------:R-:W-:Y:S04]  /*29640*/  BSSY B0, `(.L_x_1572) ;  /* 0x000007c000007945 */ /* 0x000fe80003800000 */
[----:B------:R-:W-:Y:S01]  /*29650*/  PRMT R136, R136, 0x5410, R11 ;  /* 0x0000541088887816 */ /* 0x000fe2000000000b */
[----:B------:R-:W-:-:S05]  /*29660*/  IMAD.MOV.U32 R11, RZ, RZ, R111 ;  /* 0x000000ffff0b7224 */ /* 0x000fca00078e006f */
[----:B------:R-:W-:Y:S01]  /*29670*/  PRMT R136, R11, 0x7610, R136 ;  /* 0x000076100b887816 */ /* 0x000fe20000000088 */
[----:B-1----:R-:W-:Y:S02]  /*29680*/  IMAD.MOV.U32 R2, RZ, RZ, R106 ;  /* 0x000000ffff027224 */ /* 0x002fe400078e006a */
[----:B------:R-:W-:-:S03]  /*29690*/  IMAD.MOV.U32 R3, RZ, RZ, R104 ;  /* 0x000000ffff037224 */ /* 0x000fc600078e0068 */
[----:B------:R-:W-:Y:S01]  /*296a0*/  PRMT R139, R139, 0x5410, R2 ;  /* 0x000054108b8b7816 */ /* 0x000fe20000000002 */
[----:B------:R-:W-:Y:S01]  /*296b0*/  IMAD.MOV.U32 R2, RZ, RZ, R105 ;  /* 0x000000ffff027224 */ /* 0x000fe200078e0069 */
[----:B------:R-:W-:Y:S01]  /*296c0*/  PRMT R138, R138, 0x5410, R3 ;  /* 0x000054108a8a7816 */ /* 0x000fe20000000003 */
[----:B------:R-:W-:-:S03]  /*296d0*/  IMAD.MOV.U32 R3, RZ, RZ, R108 ;  /* 0x000000ffff037224 */ /* 0x000fc600078e006c */
[----:B------:R-:W-:Y:S01]  /*296e0*/  PRMT R100, R100, 0x5410, R2 ;  /* 0x0000541064647816 */ /* 0x000fe20000000002 */
[----:B------:R-:W-:Y:S01]  /*296f0*/  IMAD.MOV.U32 R2, RZ, RZ, R109 ;  /* 0x000000ffff027224 */ /* 0x000fe200078e006d */
[----:B------:R-:W-:-:S04]  /*29700*/  PRMT R138, R3, 0x7610, R138 ;  /* 0x00007610038a7816 */ /* 0x000fc8000000008a */
[----:B------:R-:W-:Y:S01]  /*29710*/  PRMT R100, R2, 0x7610, R100 ;  /* 0x0000761002647816 */ /* 0x000fe20000000064 */
[----:B--2---:R-:W-:-:S05]  /*29720*/  IMAD R12, R14, -0x80, R20 ;  /* 0xffffff800e0c7824 */ /* 0x004fca00078e0214 */
[----:B------:R-:W-:Y:S01]  /*29730*/  IMNMX R70, R12, 0x80, PT ;  /* 0x000000800c467817 */ /* 0x000fe20003800200 */
[----:B------:R-:W-:-:S03]  /*29740*/  IMAD.MOV.U32 R12, RZ, RZ, R110 ;  /* 0x000000ffff0c7224 */ /* 0x000fc600078e006e */
[----:B------:R-:W-:Y:S02]  /*29750*/  ISETP.GE.OR P0, PT, R68, R70, P1 ;  /* 0x000000464400720c */ /* 0x000fe40000f06670 */
[----:B------:R-:W-:-:S11]  /*29760*/  PRMT R139, R12, 0x7610, R139 ;  /* 0x000076100c8b7816 */ /* 0x000fd6000000008b */
[----:B------:R-:W-:Y:S05]  /*29770*/  @P0 BRA `(.L_x_1573) ;  /* 0x0000068000000947 */ /* 0x000fea0003800000 */
[----:B------:R-:W-:Y:S02]  /*29780*/  SHF.R.S32.HI R3, RZ, 0x1f, R35 ;  /* 0x0000001fff037819 */ /* 0x000fe40000011423 */
[----:B------:R-:W-:Y:S02]  /*29790*/  LEA.HI R12, R39, R36, RZ, 0x1d ;  /* 0x00000024270c7211 */ /* 0x000fe400078fe8ff */
[----:B------:R-:W-:Y:S02]  /*297a0*/  SHF.L.U32 R2, R68, 0x6, RZ ;  /* 0x0000000644027819 */ /* 0x000fe400000006ff */
[----:B------:R-:W-:Y:S02]  /*297b0*/  LEA.HI R3, R3, R35, RZ, 0x6 ;  /* 0x0000002303037211 */ /* 0x000fe400078f30ff */
[----:B------:R-:W-:Y:S02]  /*297c0*/  SHF.R.S32.HI R13, RZ, 0x1f, R12 ;  /* 0x0000001fff0d7819 */ /* 0x000fe4000001140c */
[----:B------:R-:W-:-:S02]  /*297d0*/  LOP3.LUT R2, R2, 0x1c0, RZ, 0xc0, !PT ;  /* 0x000001c002027812 */ /* 0x000fc400078ec0ff */
[----:B------:R-:W-:Y:S02]  /*297e0*/  SHF.L.U32 R11, R3, 0x3, RZ ;  /* 0x00000003030b7819 */ /* 0x000fe400000006ff */
[----:B------:R-:W-:Y:S02]  /*297f0*/  LEA.HI R13, R13, R12, RZ, 0x3 ;  /* 0x0000000c0d0d7211 */ /* 0x000fe400078f18ff */
[----:B------:R-:W-:Y:S02]  /*29800*/  SHF.L.U32 R12, R12, 0x3, RZ ;  /* 0x000000030c0c7819 */ /* 0x000fe400000006ff */
[----:B------:R-:W-:Y:S02]  /*29810*/  LOP3.LUT R14, R2, 0x38, R69, 0xf8, !PT ;  /* 0x00000038020e7812 */ /* 0x000fe400078ef845 */
[----:B------:R-:W-:Y:S02]  /*29820*/  SHF.R.U32.HI R3, RZ, 0x3, R2 ;  /* 0x00000003ff037819 */ /* 0x000fe40000011602 */
[----:B------:R-:W-:-:S02]  /*29830*/  LOP3.LUT R11, R11, 0xfffffe00, RZ, 0xc0, !PT ;  /* 0xfffffe000b0b7812 */ /* 0x000fc400078ec0ff */
[----:B------:R-:W-:Y:S02]  /*29840*/  LOP3.LUT R2, R2, 0x38, R12, 0xf8, !PT ;  /* 0x0000003802027812 */ /* 0x000fe400078ef80c */
[----:B------:R-:W-:Y:S02]  /*29850*/  SHF.L.U32 R12, R13, 0xa, RZ ;  /* 0x0000000a0d0c7819 */ /* 0x000fe400000006ff */
[----:B------:R-:W-:Y:S02]  /*29860*/  LOP3.LUT R13, R11, R14, R3, 0xf6, !PT ;  /* 0x0000000e0b0d7212 */ /* 0x000fe400078ef603 */
[----:B------:R-:W-:Y:S02]  /*29870*/  LOP3.LUT R3, R2, R3, RZ, 0x3c, !PT ;  /* 0x0000000302037212 */ /* 0x000fe400078e3cff */
[----:B------:R-:W-:Y:S01]  /*29880*/  LOP3.LUT R2, R12, 0xffffe000, RZ, 0xc0, !PT ;  /* 0xffffe0000c027812 */ /* 0x000fe200078ec0ff */
[----:B------:R-:W-:-:S03]  /*29890*/  IMAD.WIDE.U32 R34, R13, 0x2, R50 ;  /* 0x000000020d227825 */ /* 0x000fc600078e0032 */
[----:B------:R-:W-:Y:S02]  /*298a0*/  IADD3 R2, R3, R2, R11 ;  /* 0x0000000203027210 */ /* 0x000fe40007ffe00b */
[----:B------:R-:W2:Y:S03]  /*298b0*/  LD.E.128 R12, [R34.64] ;  /* 0x00000004220c7980 */ /* 0x000ea6000c101d00 */
[----:B------:R-:W-:-:S05]  /*298c0*/  IMAD.WIDE.U32 R32, R2, 0x2, R50 ;  /* 0x0000000202207825 */ /* 0x000fca00078e0032 */
[----:B------:R-:W3:Y:S01]  /*298d0*/  LD.E.128 R16, [R32.64] ;  /* 0x0000000420107980 */ /* 0x000ee2000c101d00 */
[--C-:B------:R-:W-:Y:S01]  /*298e0*/  HADD2.F32 R11, -RZ, R37.reuse.H0_H0 ;  /* 0x20000025ff0b7230 */ /* 0x100fe20000004100 */
[--C-:B------:R-:W-:Y:S01]  /*298f0*/  SHF.R.U64 R52, R28, 0x10, R29.reuse ;  /* 0x000000101c347819 */ /* 0x100fe2000000121d */
[----:B------:R-:W-:Y:S01]  /*29900*/  HADD2.F32 R2, -RZ, R37.H1_H1 ;  /* 0x30000025ff027230 */ /* 0x000fe20000004100 */
[----:B------:R-:W-:Y:S02]  /*29910*/  SHF.R.U32.HI R28, RZ, 0x10, R29 ;  /* 0x00000010ff1c7819 */ /* 0x000fe4000001161d */
[----:B------:R-:W-:Y:S02]  /*29920*/  SHF.R.U32.HI R29, RZ, 0x10, R25 ;  /* 0x00000010ff1d7819 */ /* 0x000fe40000011619 */
[----:B------:R-:W-:Y:S01]  /*29930*/  SHF.R.U64 R49, R30, 0x10, R31 ;  /* 0x000000101e317819 */ /* 0x000fe2000000121f */
[----:B------:R-:W-:Y:S01]  /*29940*/  HADD2.F32 R28, -RZ, R28.H0_H0 ;  /* 0x2000001cff1c7230 */ /* 0x000fe20000004100 */
[----:B------:R-:W-:Y:S01]  /*29950*/  SHF.R.U64 R48, R24, 0x10, R25 ;  /* 0x0000001018307819 */ /* 0x000fe20000001219 */
[----:B------:R-:W-:Y:S01]  /*29960*/  HADD2.F32 R29, -RZ, R29.H0_H0 ;  /* 0x2000001dff1d7230 */ /* 0x000fe20000004100 */
[----:B------:R-:W-:-:S02]  /*29970*/  SHF.R.U64 R38, R26, 0x10, R27 ;  /* 0x000000101a267819 */ /* 0x000fc4000000121b */
[----:B------:R-:W-:Y:S02]  /*29980*/  SHF.R.U32.HI R30, RZ, 0x10, R27 ;  /* 0x00000010ff1e7819 */ /* 0x000fe4000001161b */
[----:B------:R-:W-:Y:S01]  /*29990*/  SHF.R.U32.HI R31, RZ, 0x10, R31 ;  /* 0x00000010ff1f7819 */ /* 0x000fe2000001161f */
[--C-:B--2---:R-:W-:Y:S02]  /*299a0*/  HADD2.F32 R22, -RZ, R13.reuse.H0_H0 ;  /* 0x2000000dff167230 */ /* 0x104fe40000004100 */
[----:B------:R-:W-:Y:S02]  /*299b0*/  HADD2.F32 R21, -RZ, R13.H1_H1 ;  /* 0x3000000dff157230 */ /* 0x000fe40000004100 */
[--C-:B------:R-:W-:Y:S02]  /*299c0*/  HADD2.F32 R25, -RZ, R12.reuse.H0_H0 ;  /* 0x2000000cff197230 */ /* 0x100fe40000004100 */
[----:B------:R-:W-:Y:S02]  /*299d0*/  HADD2.F32 R26, -RZ, R12.H1_H1 ;  /* 0x3000000cff1a7230 */ /* 0x000fe40000004100 */
[----:B---3--:R-:W-:-:S02]  /*299e0*/  HADD2.F32 R3, -RZ, R17.H0_H0 ;  /* 0x20000011ff037230 */ /* 0x008fc40000004100 */
[----:B------:R-:W-:Y:S02]  /*299f0*/  HADD2.F32 R13, -RZ, R17.H1_H1 ;  /* 0x30000011ff0d7230 */ /* 0x000fe40000004100 */
[--C-:B------:R-:W-:Y:S01]  /*29a00*/  HADD2.F32 R24, -RZ, R14.reuse.H0_H0 ;  /* 0x2000000eff187230 */ /* 0x100fe20000004100 */
[CC--:B------:R-:W-:Y:S01]  /*29a10*/  FMUL.FTZ R37, R3.reuse, R11.reuse ;  /* 0x0000000b03257220 */ /* 0x0c0fe20000410000 */
[----:B------:R-:W-:Y:S01]  /*29a20*/  HADD2.F32 R27, -RZ, R14.H1_H1 ;  /* 0x3000000eff1b7230 */ /* 0x000fe20000004100 */
[-C--:B------:R-:W-:Y:S01]  /*29a30*/  FMUL.FTZ R3, R3, R2.reuse ;  /* 0x0000000203037220 */ /* 0x080fe20000410000 */
[--C-:B------:R-:W-:Y:S01]  /*29a40*/  HADD2.F32 R12, -RZ, R19.reuse.H0_H0 ;  /* 0x20000013ff0c7230 */ /* 0x100fe20000004100 */
[C---:B------:R-:W-:Y:S01]  /*29a50*/  FFMA.FTZ R55, R22.reuse, R2, -R37 ;  /* 0x0000000216377223 */ /* 0x040fe20000010825 */
[----:B------:R-:W-:Y:S01]  /*29a60*/  HADD2.F32 R14, -RZ, R19.H1_H1 ;  /* 0x30000013ff0e7230 */ /* 0x000fe20000004100 */
[----:B------:R-:W-:Y:S01]  /*29a70*/  FFMA.FTZ R54, R22, R11, R3 ;  /* 0x0000000b16367223 */ /* 0x000fe20000010003 */
[----:B------:R-:W-:-:S02]  /*29a80*/  HADD2.F32 R20, -RZ, R15.H0_H0 ;  /* 0x2000000fff147230 */ /* 0x000fc40000004100 */
[----:B------:R-:W-:Y:S02]  /*29a90*/  HADD2.F32 R23, -RZ, R15.H1_H1 ;  /* 0x3000000fff177230 */ /* 0x000fe40000004100 */
[--C-:B------:R-:W-:Y:S02]  /*29aa0*/  HADD2.F32 R19, -RZ, R16.reuse.H0_H0 ;  /* 0x20000010ff137230 */ /* 0x100fe40000004100 */
[----:B------:R-:W-:Y:S02]  /*29ab0*/  HADD2.F32 R17, -RZ, R16.H1_H1 ;  /* 0x30000010ff117230 */ /* 0x000fe40000004100 */
[--C-:B------:R-:W-:Y:S02]  /*29ac0*/  HADD2.F32 R3, -RZ, R53.reuse.H1_H1 ;  /* 0x30000035ff037230 */ /* 0x100fe40000004100 */
[--C-:B------:R-:W-:Y:S02]  /*29ad0*/  HADD2.F32 R16, -RZ, R18.reuse.H0_H0 ;  /* 0x20000012ff107230 */ /* 0x100fe40000004100 */
[----:B------:R-:W-:Y:S01]  /*29ae0*/  HADD2.F32 R15, -RZ, R18.H1_H1 ;  /* 0x30000012ff0f7230 */ /* 0x000fe20000004100 */
[C---:B------:R-:W-:Y:S01]  /*29af0*/  FMUL.FTZ R18, R13.reuse, R29 ;  /* 0x0000001d0d127220 */ /* 0x040fe20000410000 */
[----:B------:R-:W-:Y:S01]  /*29b00*/  HADD2.F32 R2, -RZ, R53.H0_H0 ;  /* 0x20000035ff027230 */ /* 0x000fe20000004100 */
[----:B------:R-:W-:Y:S01]  /*29b10*/  FMUL.FTZ R13, R13, R28 ;  /* 0x0000001c0d0d7220 */ /* 0x000fe20000410000 */
[----:B------:R-:W-:Y:S01]  /*29b20*/  HADD2.F32 R22, -RZ, R30.H0_H0 ;  /* 0x2000001eff167230 */ /* 0x000fe20000004100 */
[----:B------:R-:W-:-:S02]  /*29b30*/  FMUL.FTZ R11, R12, R3 ;  /* 0x000000030c0b7220 */ /* 0x000fc40000410000 */
[C---:B------:R-:W-:Y:S02]  /*29b40*/  FFMA.FTZ R37, R21.reuse, R28, -R18 ;  /* 0x0000001c15257223 */ /* 0x040fe40000010812 */
[----:B------:R-:W-:Y:S01]  /*29b50*/  FFMA.FTZ R30, R21, R29, R13 ;  /* 0x0000001d151e7223 */ /* 0x000fe2000001000d */
[----:B------:R-:W-:Y:S01]  /*29b60*/  HADD2.F32 R13, -RZ, R31.H0_H0 ;  /* 0x2000001fff0d7230 */ /* 0x000fe20000004100 */
[-C--:B------:R-:W-:Y:S01]  /*29b70*/  FMUL.FTZ R18, R12, R2.reuse ;  /* 0x000000020c127220 */ /* 0x080fe20000410000 */
[----:B------:R-:W-:Y:S01]  /*29b80*/  HADD2.F32 R12, -RZ, R71.H1_H1 ;  /* 0x30000047ff0c7230 */ /* 0x000fe20000004100 */
[----:B------:R-:W-:Y:S01]  /*29b90*/  FFMA.FTZ R31, R20, R2, R11 ;  /* 0x00000002141f7223 */ /* 0x000fe2000001000b */
[----:B------:R-:W-:Y:S01]  /*29ba0*/  HADD2.F32 R11, -RZ, R101.H1_H1 ;  /* 0x30000065ff0b7230 */ /* 0x000fe20000004100 */
[----:B------:R-:W-:Y:S02]  /*29bb0*/  FMUL.FTZ R2, R14, R22 ;  /* 0x000000160e027220 */ /* 0x000fe40000410000 */
[----:B------:R-:W-:Y:S01]  /*29bc0*/  FFMA.FTZ R53, R20, R3, -R18 ;  /* 0x0000000314357223 */ /* 0x000fe20000010812 */
[----:B------:R-:W-:Y:S01]  /*29bd0*/  HADD2.F32 R3, -RZ, R71.H0_H0 ;  /* 0x20000047ff037230 */ /* 0x000fe20000004100 */
[-C--:B------:R-:W-:Y:S01]  /*29be0*/  FFMA.FTZ R28, R23, R13.reuse, -R2 ;  /* 0x0000000d171c7223 */ /* 0x080fe20000010802 */
[----:B------:R-:W-:Y:S01]  /*29bf0*/  HADD2.F32 R2, -RZ, R101.H0_H0 ;  /* 0x20000065ff027230 */ /* 0x000fe20000004100 */
[----:B------:R-:W-:-:S02]  /*29c00*/  FMUL.FTZ R14, R14, R13 ;  /* 0x0000000d0e0e7220 */ /* 0x000fc40000410000 */
[CC--:B------:R-:W-:Y:S02]  /*29c10*/  FMUL.FTZ R18, R19.reuse, R3.reuse ;  /* 0x0000000313127220 */ /* 0x0c0fe40000410000 */
[----:B------:R-:W-:Y:S02]  /*29c20*/  FMUL.FTZ R19, R19, R12 ;  /* 0x0000000c13137220 */ /* 0x000fe40000410000 */
[----:B------:R-:W-:Y:S02]  /*29c30*/  FMUL.FTZ R13, R16, R2 ;  /* 0x00000002100d7220 */ /* 0x000fe40000410000 */
[----:B------:R-:W-:Y:S01]  /*29c40*/  FFMA.FTZ R23, R23, R22, R14 ;  /* 0x0000001617177223 */ /* 0x000fe2000001000e */
[----:B------:R-:W-:Y:S01]  /*29c50*/  HADD2.F32 R14, -RZ, R48.H0_H0 ;  /* 0x20000030ff0e7230 */ /* 0x000fe20000004100 */
[C---:B------:R-:W-:Y:S01]  /*29c60*/  FFMA.FTZ R29, R25.reuse, R12, -R18 ;  /* 0x0000000c191d7223 */ /* 0x040fe20000010812 */
[----:B------:R-:W-:Y:S01]  /*29c70*/  HADD2.F32 R18, -RZ, R38.H0_H0 ;  /* 0x20000026ff127230 */ /* 0x000fe20000004100 */
[----:B------:R-:W-:Y:S01]  /*29c80*/  FFMA.FTZ R22, R25, R3, R19 ;  /* 0x0000000319167223 */ /* 0x000fe20000010013 */
[----:B------:R-:W-:Y:S01]  /*29c90*/  F2FP.PACK_AB R19, R28, R53 ;  /* 0x000000351c13723e */ /* 0x000fe200000000ff */
[-C--:B------:R-:W-:Y:S01]  /*29ca0*/  FMUL.FTZ R3, R16, R11.reuse ;  /* 0x0000000b10037220 */ /* 0x080fe20000410000 */
[----:B------:R-:W-:Y:S01]  /*29cb0*/  HADD2.F32 R16, -RZ, R49.H0_H0 ;  /* 0x20000031ff107230 */ /* 0x000fe20000004100 */
[C---:B------:R-:W-:Y:S01]  /*29cc0*/  FFMA.FTZ R21, R24.reuse, R11, -R13 ;  /* 0x0000000b18157223 */ /* 0x040fe2000001080d */
[----:B------:R-:W-:Y:S01]  /*29cd0*/  HADD2.F32 R13, -RZ, R52.H0_H0 ;  /* 0x20000034ff0d7230 */ /* 0x000fe20000004100 */
[----:B------:R-:W-:-:S02]  /*29ce0*/  FFMA.FTZ R20, R24, R2, R3 ;  /* 0x0000000218147223 */ /* 0x000fc40000010003 */
[----:B------:R-:W-:Y:S02]  /*29cf0*/  FMUL.FTZ R12, R17, R14 ;  /* 0x0000000e110c7220 */ /* 0x000fe40000410000 */
[----:B------:R-:W-:Y:S02]  /*29d00*/  FMUL.FTZ R3, R15, R18 ;  /* 0x000000120f037220 */ /* 0x000fe40000410000 */
[----:B------:R-:W-:Y:S01]  /*29d10*/  FMUL.FTZ R11, R17, R13 ;  /* 0x0000000d110b7220 */ /* 0x000fe20000410000 */
[----:B------:R-:W-:Y:S01]  /*29d20*/  F2FP.PACK_AB R17, R37, R55 ;  /* 0x000000372511723e */ /* 0x000fe200000000ff */
[----:B------:R-:W-:Y:S01]  /*29d30*/  FMUL.FTZ R2, R15, R16 ;  /* 0x000000100f027220 */ /* 0x000fe20000410000 */
[----:B------:R-:W-:Y:S01]  /*29d40*/  F2FP.PACK_AB R15, R23, R31 ;  /* 0x0000001f170f723e */ /* 0x000fe200000000ff */
[----:B------:R-:W-:Y:S01]  /*29d50*/  FFMA.FTZ R12, R26, R13, -R12 ;  /* 0x0000000d1a0c7223 */ /* 0x000fe2000001080c */
[----:B------:R-:W-:Y:S01]  /*29d60*/  F2FP.PACK_AB R13, R30, R54 ;  /* 0x000000361e0d723e */ /* 0x000fe200000000ff */
[----:B------:R-:W-:-:S02]  /*29d70*/  FFMA.FTZ R3, R27, R16, -R3 ;  /* 0x000000101b037223 */ /* 0x000fc40000010803 */
[----:B------:R-:W-:Y:S01]  /*29d80*/  FFMA.FTZ R11, R26, R14, R11 ;  /* 0x0000000e1a0b7223 */ /* 0x000fe2000001000b */
[----:B------:R-:W-:Y:S01]  /*29d90*/  F2FP.PACK_AB R16, R12, R29 ;  /* 0x0000001d0c10723e */ /* 0x000fe200000000ff */
[----:B------:R-:W-:Y:S01]  /*29da0*/  FFMA.FTZ R2, R27, R18, R2 ;  /* 0x000000121b027223 */ /* 0x000fe20000010002 */
[----:B------:R-:W-:Y:S02]  /*29db0*/  F2FP.PACK_AB R18, R3, R21 ;  /* 0x000000150312723e */ /* 0x000fe400000000ff */
[----:B------:R-:W-:Y:S02]  /*29dc0*/  F2FP.PACK_AB R12, R11, R22 ;  /* 0x000000160b0c723e */ /* 0x000fe400000000ff */
[----:B------:R-:W-:Y:S01]  /*29dd0*/  F2FP.PACK_AB R14, R2, R20 ;  /* 0x00000014020e723e */ /* 0x000fe200000000ff */
[----:B------:R1:W-:Y:S04]  /*29de0*/  ST.E.128 [R34.64], R16 ;  /* 0x0000001022007985 */ /* 0x0003e8000c101d04 */
[----:B------:R1:W-:Y:S02]  /*29df0*/  ST.E.128 [R32.64], R12 ;  /* 0x0000000c20007985 */ /* 0x0003e4000c101d04 */
.L_x_1573:
[----:B------:R-:W-:Y:S05]  /*29e00*/  BSYNC B0 ;  /* 0x0000000000007941 */ /* 0x000fea0003800000 */
.L_x_1572:
[----:B------:R-:W-:Y:S01]  /*29e10*/  IADD3 R3, R68, 0x10, RZ ;  /* 0x0000001044037810 */ /* 0x000fe20007ffe0ff */
[----:B------:R-:W-:Y:S03]  /*29e20*/  BSSY B0, `(.L_x_1574) ;  /* 0x000006b000007945 */ /* 0x000fe60003800000 */
[----:B------:R-:W-:-:S13]  /*29e30*/  ISETP.GE.OR P0, PT, R3, R70, P1 ;  /* 0x000000460300720c */ /* 0x000fda0000f06670 */
[----:B------:R-:W-:Y:S05]  /*29e40*/  @P0 BRA `(.L_x_1575) ;  /* 0x0000068000000947 */ /* 0x000fea0003800000 */
[----:B------:R-:W-:Y:S02]  /*29e50*/  SHF.R.S32.HI R2, RZ, 0x1f, R3 ;  /* 0x0000001fff027819 */ /* 0x000fe40000011403 */
[----:B-1----:R-:W-:Y:S02]  /*29e60*/  LEA.HI R12, R39, R36, RZ, 0x1d ;  /* 0x00000024270c7211 */ /* 0x002fe400078fe8ff */
        /* <DEDUP_REMOVED lines=21> */
[----:B------:R-:W-:Y:S01]  /*29fc0*/  SHF.R.U32.HI R29, RZ, 0x10, R41 ;  /* 0x00000010ff1d7819 */ /* 0x000fe20000011629 */
[----:B------:R-:W-:Y:S01]  /*29fd0*/  HADD2.F32 R2, -RZ, R102.H1_H1 ;  /* 0x30000066ff027230 */ /* 0x000fe20000004100 */
[----:B------:R-:W-:Y:S02]  /*29fe0*/  SHF.R.U32.HI R28, RZ, 0x10, R45 ;  /* 0x00000010ff1c7819 */ /* 0x000fe4000001162d */
[--C-:B------:R-:W-:Y:S01]  /*29ff0*/  SHF.R.U64 R38, R42, 0x10, R43.reuse ;  /* 0x000000102a267819 */ /* 0x100fe2000000122b */
[----:B------:R-:W-:Y:S01]  /*2a000*/  HADD2.F32 R29, -RZ, R29.H0_H0 ;  /* 0x2000001dff1d7230 */ /* 0x000fe20000004100 */
[----:B------:R-:W-:Y:S01]  /*2a010*/  SHF.R.U32.HI R30, RZ, 0x10, R43 ;  /* 0x00000010ff1e7819 */ /* 0x000fe2000001162b */
[----:B------:R-:W-:Y:S01]  /*2a020*/  HADD2.F32 R28, -RZ, R28.H0_H0 ;  /* 0x2000001cff1c7230 */ /* 0x000fe20000004100 */
[----:B------:R-:W-:-:S02]  /*2a030*/  SHF.R.U64 R44, R44, 0x10, R45 ;  /* 0x000000102c2c7819 */ /* 0x000fc4000000122d */
[----:B------:R-:W-:Y:S02]  /*2a040*/  SHF.R.U32.HI R31, RZ, 0x10, R47 ;  /* 0x00000010ff1f7819 */ /* 0x000fe4000001162f */
[----:B------:R-:W-:Y:S02]  /*2a050*/  SHF.R.U64 R40, R40, 0x10, R41 ;  /* 0x0000001028287819 */ /* 0x000fe40000001229 */
[----:B------:R-:W-:Y:S01]  /*2a060*/  SHF.R.U64 R41, R46, 0x10, R47 ;  /* 0x000000102e297819 */ /* 0x000fe2000000122f */
[--C-:B--2---:R-:W-:Y:S02]  /*2a070*/  HADD2.F32 R22, -RZ, R13.reuse.H0_H0 ;  /* 0x2000000dff167230 */ /* 0x104fe40000004100 */
[----:B------:R-:W-:Y:S02]  /*2a080*/  HADD2.F32 R21, -RZ, R13.H1_H1 ;  /* 0x3000000dff157230 */ /* 0x000fe40000004100 */
[--C-:B------:R-:W-:Y:S02]  /*2a090*/  HADD2.F32 R25, -RZ, R12.reuse.H0_H0 ;  /* 0x2000000cff197230 */ /* 0x100fe40000004100 */
[----:B------:R-:W-:-:S02]  /*2a0a0*/  HADD2.F32 R26, -RZ, R12.H1_H1 ;  /* 0x3000000cff1a7230 */ /* 0x000fc40000004100 */
[--C-:B---3--:R-:W-:Y:S02]  /*2a0b0*/  HADD2.F32 R3, -RZ, R17.reuse.H0_H0 ;  /* 0x20000011ff037230 */ /* 0x108fe40000004100 */
        /* <DEDUP_REMOVED lines=25> */
[--C-:B------:R-:W-:Y:S01]  /*2a250*/  HADD2.F32 R12, -RZ, R112.reuse.H1_H1 ;  /* 0x30000070ff0c7230 */ /* 0x100fe20000004100 */
[----:B------:R-:W-:Y:S01]  /*2a260*/  FFMA.FTZ R31, R20, R2, R11 ;  /* 0x00000002141f7223 */ /* 0x000fe2000001000b */
[--C-:B------:R-:W-:Y:S01]  /*2a270*/  HADD2.F32 R11, -RZ, R113.reuse.H1_H1 ;  /* 0x30000071ff0b7230 */ /* 0x100fe20000004100 */
        /* <DEDUP_REMOVED lines=24> */
[-C--:B------:R-:W-:Y:S01]  /*2a400*/  FMUL.FTZ R2, R15, R16.reuse ;  /* 0x000000100f027220 */ /* 0x080fe20000410000 */
        /* <DEDUP_REMOVED lines=12> */
.L_x_1575:
[----:B------:R-:W-:Y:S05]  /*2a4d0*/  BSYNC B0 ;  /* 0x0000000000007941 */ /* 0x000fea0003800000 */
.L_x_1574:
        /* <DEDUP_REMOVED lines=30> */
[----:B------:R-:W-:Y:S01]  /*2a6c0*/  SHF.R.U32.HI R30, RZ, 0x10, R59 ;  /* 0x00000010ff1e7819 */ /* 0x000fe2000001163b */
[----:B------:R-:W-:Y:S01]  /*2a6d0*/  HADD2.F32 R29, -RZ, R29.H0_H0 ;  /* 0x2000001dff1d7230 */ /* 0x000fe20000004100 */
[----:B------:R-:W-:Y:S01]  /*2a6e0*/  SHF.R.U32.HI R31, RZ, 0x10, R63 ;  /* 0x00000010ff1f7819 */ /* 0x000fe2000001163f */
[----:B------:R-:W-:Y:S01]  /*2a6f0*/  HADD2.F32 R28, -RZ, R28.H0_H0 ;  /* 0x2000001cff1c7230 */ /* 0x000fe20000004100 */
[----:B------:R-:W-:-:S02]  /*2a700*/  SHF.R.U64 R38, R56, 0x10, R57 ;  /* 0x0000001038267819 */ /* 0x000fc40000001239 */
[----:B------:R-:W-:Y:S02]  /*2a710*/  SHF.R.U64 R41, R58, 0x10, R59 ;  /* 0x000000103a297819 */ /* 0x000fe4000000123b */
        /* <DEDUP_REMOVED lines=72> */
.L_x_1577:
[----:B------:R-:W-:Y:S05]  /*2aba0*/  BSYNC B0 ;  /* 0x0000000000007941 */ /* 0x000fea0003800000 */
.L_x_1576:
        /* <DEDUP_REMOVED lines=56> */
[----:B------:R-:W-:Y:S02]  /*2af30*/  HADD2.F32 R3, -RZ, R120.H1_H1 ;  /* 0x30000078ff037230 */ /* 0x000fe40000004100 */
        /* <DEDUP_REMOVED lines=51> */
.L_x_1579:
[----:B------:R-:W-:Y:S05]  /*2b270*/  BSYNC B0 ;  /* 0x0000000000007941 */ /* 0x000fea0003800000 */
.L_x_1578:
        /* <DEDUP_REMOVED lines=108> */
.L_x_1581:
[----:B------:R-:W-:Y:S05]  /*2b940*/  BSYNC B0 ;  /* 0x0000000000007941 */ /* 0x000fea0003800000 */
.L_x_1580:
        /* <DEDUP_REMOVED lines=108> */
.L_x_1583:
[----:B------:R-:W-:Y:S05]  /*2c010*/  BSYNC B0 ;  /* 0x0000000000007941 */ /* 0x000fea0003800000 */
.L_x_1582:
        /* <DEDUP_REMOVED lines=108> */
.L_x_1585:
[----:B------:R-:W-:Y:S05]  /*2c6e0*/  BSYNC B0 ;  /* 0x0000000000007941 */ /* 0x000fea0003800000 */
.L_x_1584:
[----:B------:R-:W-:Y:S01]  /*2c6f0*/  IADD3 R2, R68, 0x70, RZ ;  /* 0x0000007044027810 */ /* 0x000fe20007ffe0ff */
[----:B-1----:R-:W-:-:S02]  /*2c700*/  IMAD.MOV.U32 R12, RZ, RZ, R144 ;  /* 0x000000ffff0c7224 */ /* 0x002fc400078e0090 */
[----:B------:R-:W-:Y:S01]  /*2c710*/  IMAD.MOV.U32 R13, RZ, RZ, 0x0 ;  /* 0x00000000ff0d7424 */ /* 0x000fe200078e00ff */
[----:B------:R-:W-:-:S13]  /*2c720*/  ISETP.GE.OR P0, PT, R2, R70, P1 ;  /* 0x000000460200720c */ /* 0x000fda0000f06670 */
[----:B------:R-:W-:Y:S05]  /*2c730*/  @P0 RET.REL.NODEC R12 `(_ZN7cutlass13device_kernelIN5flash19enable_sm80_to_sm89INS1_16FlashAttnFwdSm80INS1_25CollectiveMainloopFwdSm80ILi4ELi1ELb0EN4cute5tupleIJNS5_1CILi128EEENS7_ILi48EEES8_EEELi128ENS_6half_tEfNS_4arch4Sm80ELb0ELb1ELb1ELb1ELb1ELb1ELb1ELb0EEENS1_21CollectiveEpilogueFwdINS6_IJS8_S8_S9_EEENS6_IJNS7_ILi1EEESH_SH_EEESB_SD_Li128ELb1ELb1ELb0ELb0EEENS1_19SingleTileSchedulerILb1ELb0ELb1ELi128EEEEEEEEEvNT_6ParamsE) ;  /* 0xfffd38c00c000950 */ /* 0x000fea0003c3ffff */
        /* <DEDUP_REMOVED lines=30> */
[----:B------:R-:W-:Y:S01]  /*2c920*/  SHF.R.U64 R36, R108, 0x10, R109 ;  /* 0x000000106c247819 */ /* 0x000fe2000000126d */
[----:B------:R-:W-:Y:S01]  /*2c930*/  HADD2.F32 R30, -RZ, R30.H0_H0 ;  /* 0x2000001eff1e7230 */ /* 0x000fe20000004100 */
[----:B------:R-:W-:Y:S01]  /*2c940*/  SHF.R.U64 R38, R110, 0x10, R111 ;  /* 0x000000106e267819 */ /* 0x000fe2000000126f */
[----:B------:R-:W-:Y:S01]  /*2c950*/  HADD2.F32 R31, -RZ, R31.H0_H0 ;  /* 0x2000001fff1f7230 */ /* 0x000fe20000004100 */
[----:B------:R-:W-:-:S02]  /*2c960*/  SHF.R.U64 R37, R104, 0x10, R105 ;  /* 0x0000001068257819 */ /* 0x000fc40000001269 */
[----:B------:R-:W-:Y:S01]  /*2c970*/  SHF.R.U64 R39, R106, 0x10, R107 ;  /* 0x000000106a277819 */ /* 0x000fe2000000126b */
[--C-:B--2---:R-:W-:Y:S02]  /*2c980*/  HADD2.F32 R25, -RZ, R12.reuse.H0_H0 ;  /* 0x2000000cff197230 */ /* 0x104fe40000004100 */
[----:B------:R-:W-:Y:S02]  /*2c990*/  HADD2.F32 R26, -RZ, R12.H1_H1 ;  /* 0x3000000cff1a7230 */ /* 0x000fe40000004100 */
[--C-:B------:R-:W-:Y:S02]  /*2c9a0*/  HADD2.F32 R24, -RZ, R14.reuse.H0_H0 ;  /* 0x2000000eff187230 */ /* 0x100fe40000004100 */
[----:B------:R-:W-:Y:S02]  /*2c9b0*/  HADD2.F32 R27, -RZ, R14.H1_H1 ;  /* 0x3000000eff1b7230 */ /* 0x000fe40000004100 */
[----:B---3--:R-:W-:Y:S02]  /*2c9c0*/  HADD2.F32 R3, -RZ, R17.H0_H0 ;  /* 0x20000011ff037230 */ /* 0x008fe40000004100 */
[----:B------:R-:W-:-:S02]  /*2c9d0*/  HADD2.F32 R22, -RZ, R13.H0_H0 ;  /* 0x2000000dff167230 */ /* 0x000fc40000004100 */
[--C-:B------:R-:W-:Y:S02]  /*2c9e0*/  HADD2.F32 R12, -RZ, R19.reuse.H0_H0 ;  /* 0x20000013ff0c7230 */ /* 0x100fe40000004100 */
[----:B------:R-:W-:Y:S01]  /*2c9f0*/  HADD2.F32 R14, -RZ, R19.H1_H1 ;  /* 0x30000013ff0e7230 */ /* 0x000fe20000004100 */
[CC--:B------:R-:W-:Y:S01]  /*2ca00*/  FMUL.FTZ R19, R3.reuse, R11.reuse ;  /* 0x0000000b03137220 */ /* 0x0c0fe20000410000 */
[----:B------:R-:W-:Y:S01]  /*2ca10*/  HADD2.F32 R21, -RZ, R13.H1_H1 ;  /* 0x3000000dff157230 */ /* 0x000fe20000004100 */
[-C--:B------:R-:W-:Y:S01]  /*2ca20*/  FMUL.FTZ R3, R3, R2.reuse ;  /* 0x0000000203037220 */ /* 0x080fe20000410000 */
[----:B------:R-:W-:Y:S01]  /*2ca30*/  HADD2.F32 R13, -RZ, R17.H1_H1 ;  /* 0x30000011ff0d7230 */ /* 0x000fe20000004100 */
[C---:B------:R-:W-:Y:S01]  /*2ca40*/  FFMA.FTZ R42, R22.reuse, R2, -R19 ;  /* 0x00000002162a7223 */ /* 0x040fe20000010813 */
[--C-:B------:R-:W-:Y:S01]  /*2ca50*/  HADD2.F32 R2, -RZ, R136.reuse.H0_H0 ;  /* 0x20000088ff027230 */ /* 0x100fe20000004100 */
[----:B------:R-:W-:Y:S01]  /*2ca60*/  FFMA.FTZ R41, R22, R11, R3 ;  /* 0x0000000b16297223 */ /* 0x000fe20000010003 */
[----:B------:R-:W-:Y:S01]  /*2ca70*/  HADD2.F32 R3, -RZ, R136.H1_H1 ;  /* 0x30000088ff037230 */ /* 0x000fe20000004100 */
[C---:B------:R-:W-:Y:S01]  /*2ca80*/  FMUL.FTZ R19, R13.reuse, R29 ;  /* 0x0000001d0d137220 */ /* 0x040fe20000410000 */
[--C-:B------:R-:W-:Y:S01]  /*2ca90*/  HADD2.F32 R20, -RZ, R15.reuse.H0_H0 ;  /* 0x2000000fff147230 */ /* 0x100fe20000004100 */
[C---:B------:R-:W-:Y:S01]  /*2caa0*/  FMUL.FTZ R11, R12.reuse, R2 ;  /* 0x000000020c0b7220 */ /* 0x040fe20000410000 */
[----:B------:R-:W-:Y:S01]  /*2cab0*/  HADD2.F32 R23, -RZ, R15.H1_H1 ;  /* 0x3000000fff177230 */ /* 0x000fe20000004100 */
[----:B------:R-:W-:Y:S01]  /*2cac0*/  FMUL.FTZ R12, R12, R3 ;  /* 0x000000030c0c7220 */ /* 0x000fe20000410000 */
[----:B------:R-:W-:Y:S01]  /*2cad0*/  HADD2.F32 R17, -RZ, R16.H0_H0 ;  /* 0x20000010ff117230 */ /* 0x000fe20000004100 */
[-C--:B------:R-:W-:Y:S01]  /*2cae0*/  FMUL.FTZ R13, R13, R28.reuse ;  /* 0x0000001c0d0d7220 */ /* 0x080fe20000410000 */
[----:B------:R-:W-:Y:S01]  /*2caf0*/  HADD2.F32 R15, -RZ, R18.H0_H0 ;  /* 0x20000012ff0f7230 */ /* 0x000fe20000004100 */
[C---:B------:R-:W-:Y:S01]  /*2cb00*/  FFMA.FTZ R40, R21.reuse, R28, -R19 ;  /* 0x0000001c15287223 */ /* 0x040fe20000010813 */
[----:B------:R-:W-:Y:S01]  /*2cb10*/  HADD2.F32 R16, -RZ, R16.H1_H1 ;  /* 0x30000010ff107230 */ /* 0x000fe20000004100 */
[----:B------:R-:W-:Y:S01]  /*2cb20*/  FFMA.FTZ R28, R20, R2, R12 ;  /* 0x00000002141c7223 */ /* 0x000fe2000001000c */
[----:B------:R-:W-:Y:S01]  /*2cb30*/  HADD2.F32 R12, -RZ, R138.H1_H1 ;  /* 0x3000008aff0c7230 */ /* 0x000fe20000004100 */
[----:B------:R-:W-:Y:S01]  /*2cb40*/  FMUL.FTZ R2, R14, R30 ;  /* 0x0000001e0e027220 */ /* 0x000fe20000410000 */
[----:B------:R-:W-:Y:S01]  /*2cb50*/  HADD2.F32 R18, -RZ, R18.H1_H1 ;  /* 0x30000012ff127230 */ /* 0x000fe20000004100 */
[----:B------:R-:W-:-:S02]  /*2cb60*/  FFMA.FTZ R22, R21, R29, R13 ;  /* 0x0000001d15167223 */ /* 0x000fc4000001000d */
[----:B------:R-:W-:Y:S01]  /*2cb70*/  FFMA.FTZ R29, R20, R3, -R11 ;  /* 0x00000003141d7223 */ /* 0x000fe2000001080b */
[----:B------:R-:W-:Y:S01]  /*2cb80*/  HADD2.F32 R3, -RZ, R138.H0_H0 ;  /* 0x2000008aff037230 */ /* 0x000fe20000004100 */
[-C--:B------:R-:W-:Y:S01]  /*2cb90*/  FMUL.FTZ R14, R14, R31.reuse ;  /* 0x0000001f0e0e7220 */ /* 0x080fe20000410000 */
[--C-:B------:R-:W-:Y:S01]  /*2cba0*/  HADD2.F32 R11, -RZ, R139.reuse.H1_H1 ;  /* 0x3000008bff0b7230 */ /* 0x100fe20000004100 */
[----:B------:R-:W-:Y:S01]  /*2cbb0*/  FFMA.FTZ R31, R23, R31, -R2 ;  /* 0x0000001f171f7223 */ /* 0x000fe20000010802 */
[----:B------:R-:W-:Y:S01]  /*2cbc0*/  HADD2.F32 R2, -RZ, R139.H0_H0 ;  /* 0x2000008bff027230 */ /* 0x000fe20000004100 */
[C---:B------:R-:W-:Y:S02]  /*2cbd0*/  FMUL.FTZ R19, R17.reuse, R3 ;  /* 0x0000000311137220 */ /* 0x040fe40000410000 */
[----:B------:R-:W-:Y:S02]  /*2cbe0*/  FMUL.FTZ R17, R17, R12 ;  /* 0x0000000c11117220 */ /* 0x000fe40000410000 */
[----:B------:R-:W-:-:S02]  /*2cbf0*/  FMUL.FTZ R13, R15, R2 ;  /* 0x000000020f0d7220 */ /* 0x000fc40000410000 */
[----:B------:R-:W-:Y:S01]  /*2cc00*/  FFMA.FTZ R23, R23, R30, R14 ;  /* 0x0000001e17177223 */ /* 0x000fe2000001000e */
[----:B------:R-:W-:Y:S01]  /*2cc10*/  HADD2.F32 R14, -RZ, R38.H0_H0 ;  /* 0x20000026ff0e7230 */ /* 0x000fe20000004100 */
[----:B------:R-:W-:Y:S01]  /*2cc20*/  FFMA.FTZ R21, R25, R12, -R19 ;  /* 0x0000000c19157223 */ /* 0x000fe20000010813 */
[----:B------:R-:W-:Y:S01]  /*2cc30*/  HADD2.F32 R12, -RZ, R36.H0_H0 ;  /* 0x20000024ff0c7230 */ /* 0x000fe20000004100 */
[----:B------:R-:W-:Y:S01]  /*2cc40*/  FMUL.FTZ R15, R15, R11 ;  /* 0x0000000b0f0f7220 */ /* 0x000fe20000410000 */
[----:B------:R-:W-:Y:S01]  /*2cc50*/  F2FP.PACK_AB R19, R31, R29 ;  /* 0x0000001d1f13723e */ /* 0x000fe200000000ff */
[C---:B------:R-:W-:Y:S01]  /*2cc60*/  FFMA.FTZ R20, R24.reuse, R11, -R13 ;  /* 0x0000000b18147223 */ /* 0x040fe2000001080d */
[----:B------:R-:W-:Y:S01]  /*2cc70*/  HADD2.F32 R11, -RZ, R37.H0_H0 ;  /* 0x20000025ff0b7230 */ /* 0x000fe20000004100 */
[----:B------:R-:W-:Y:S01]  /*2cc80*/  FFMA.FTZ R25, R25, R3, R17 ;  /* 0x0000000319197223 */ /* 0x000fe20000010011 */
[----:B------:R-:W-:Y:S01]  /*2cc90*/  HADD2.F32 R13, -RZ, R39.H0_H0 ;  /* 0x20000027ff0d7230 */ /* 0x000fe20000004100 */
[----:B------:R-:W-:Y:S01]  /*2cca0*/  FFMA.FTZ R24, R24, R2, R15 ;  /* 0x0000000218187223 */ /* 0x000fe2000001000f */
[----:B------:R-:W-:Y:S01]  /*2ccb0*/  F2FP.PACK_AB R17, R40, R42 ;  /* 0x0000002a2811723e */ /* 0x000fe200000000ff */
[----:B------:R-:W-:Y:S01]  /*2ccc0*/  FMUL.FTZ R3, R16, R12 ;  /* 0x0000000c10037220 */ /* 0x000fe20000410000 */
[----:B------:R-:W-:Y:S01]  /*2ccd0*/  F2FP.PACK_AB R15, R23, R28 ;  /* 0x0000001c170f723e */ /* 0x000fe200000000ff */
[----:B------:R-:W-:-:S02]  /*2cce0*/  FMUL.FTZ R2, R18, R14 ;  /* 0x0000000e12027220 */ /* 0x000fc40000410000 */
[----:B------:R-:W-:Y:S02]  /*2ccf0*/  FMUL.FTZ R16, R16, R11 ;  /* 0x0000000b10107220 */ /* 0x000fe40000410000 */
[----:B------:R-:W-:Y:S02]  /*2cd00*/  FMUL.FTZ R18, R18, R13 ;  /* 0x0000000d12127220 */ /* 0x000fe40000410000 */
[----:B------:R-:W-:Y:S02]  /*2cd10*/  FFMA.FTZ R3, R26, R11, -R3 ;  /* 0x0000000b1a037223 */ /* 0x000fe40000010803 */
[----:B------:R-:W-:Y:S01]  /*2cd20*/  FFMA.FTZ R2, R27, R13, -R2 ;  /* 0x0000000d1b027223 */ /* 0x000fe20000010802 */
[----:B------:R-:W-:Y:S01]  /*2cd30*/  F2FP.PACK_AB R13, R22, R41 ;  /* 0x00000029160d723e */ /* 0x000fe200000000ff */
[----:B------:R-:W-:Y:S01]  /*2cd40*/  FFMA.FTZ R12, R26, R12, R16 ;  /* 0x0000000c1a0c7223 */ /* 0x000fe20000010010 */
[----:B------:R-:W-:Y:S01]  /*2cd50*/  F2FP.PACK_AB R16, R3, R21 ;  /* 0x000000150310723e */ /* 0x000fe200000000ff */
[----:B------:R-:W-:Y:S01]  /*2cd60*/  FFMA.FTZ R14, R27, R14, R18 ;  /* 0x0000000e1b0e7223 */ /* 0x000fe20000010012 */
[----:B------:R-:W-:-:S02]  /*2cd70*/  F2FP.PACK_AB R18, R2, R20 ;  /* 0x000000140212723e */ /* 0x000fc400000000ff */
[----:B------:R-:W-:Y:S02]  /*2cd80*/  F2FP.PACK_AB R12, R12, R25 ;  /* 0x000000190c0c723e */ /* 0x000fe400000000ff */
[----:B------:R-:W-:Y:S01]  /*2cd90*/  F2FP.PACK_AB R14, R14, R24 ;  /* 0x000000180e0e723e */ /* 0x000fe200000000ff */
[----:B------:R1:W-:Y:S01]  /*2cda0*/  ST.E.128 [R34.64], R16 ;  /* 0x0000001022007985 */ /* 0x0003e2000c101d04 */
[----:B------:R-:W-:Y:S02]  /*2cdb0*/  MOV R2, R144 ;  /* 0x0000009000027202 */ /* 0x000fe40000000f00 */
[----:B------:R-:W-:Y:S01]  /*2cdc0*/  MOV R3, 0x0 ;  /* 0x0000000000037802 */ /* 0x000fe20000000f00 */
[----:B------:R1:W-:Y:S03]  /*2cdd0*/  ST.E.128 [R32.64], R12 ;  /* 0x0000000c20007985 */ /* 0x0003e6000c101d04 */
[----:B------:R-:W-:Y:S05]  /*2cde0*/  RET.REL.NODEC R2 `(_ZN7cutlass13device_kernelIN5flash19enable_sm80_to_sm89INS1_16FlashAttnFwdSm80INS1_25CollectiveMainloopFwdSm80ILi4ELi1ELb0EN4cute5tupleIJNS5_1CILi128EEENS7_ILi48EEES8_EEELi128ENS_6half_tEfNS_4arch4Sm80ELb0ELb1ELb1ELb1ELb1ELb1ELb1ELb0EEENS1_21CollectiveEpilogueFwdINS6_IJS8_S8_S9_EEENS6_IJNS7_ILi1EEESH_SH_EEESB_SD_Li128ELb1ELb1ELb0ELb0EEENS1_19SingleTileSchedulerILb1ELb0ELb1ELi128EEEEEEEEEvNT_6ParamsE) ;  /* 0xfffd321002007950 */ /* 0x000fea0003c3ffff */
.L_x_1488:
        /* <DEDUP_REMOVED lines=8> */
.L_x_1489:
[----:B------:R-:W-:Y:S01]  /*2ce70*/  MOV R12, 0x181f ;  /* 0x0000181f000c7802 */ /* 0x000fe20000000f00 */
[----:B------:R3:W-:Y:S01]  /*2ce80*/  STL [R1+0x84], RZ ;  /* 0x000084ff01007387 */ /* 0x0007e20000100800 */
[----:B------:R-:W-:Y:S01]  /*2ce90*/  IMAD.MOV.U32 R2, RZ, RZ, R18 ;  /* 0x000000ffff027224 */ /* 0x000fe200078e0012 */
[----:B------:R-:W-:Y:S02]  /*2cea0*/  MOV R3, 0x2ced0 ;  /* 0x0002ced000037802 */ /* 0x000fe40000000f00 */
[----:B------:R3:W-:Y:S04]  /*2ceb0*/  STL [R1+0x80], R12 ;  /* 0x0000800c01007387 */ /* 0x0007e80000100800 */
[----:B-123--:R-:W-:Y:S05]  /*2cec0*/  CALL.REL.NOINC `($__internal_3_$__cuda_sm70_shflsync_idx_p) ;  /* 0x0000227000007944 */ /* 0x00efea0003c00000 */
[----:B------:R-:W2:Y:S01]  /*2ced0*/  LDL.LU R3, [R1+0x88] ;  /* 0x0000880001037983 */ /* 0x000ea20000300800 */
[----:B------:R-:W-:Y:S01]  /*2cee0*/  IMAD.MOV.U32 R14, RZ, RZ, 0x181f ;  /* 0x0000181fff0e7424 */ /* 0x000fe200078e00ff */
[----:B------:R-:W-:Y:S01]  /*2cef0*/  MOV R13, R11 ;  /* 0x0000000b000d7202 */ /* 0x000fe20000000f00 */
[----:B------:R-:W-:Y:S01]  /*2cf00*/  IMAD.MOV.U32 R2, RZ, RZ, R24 ;  /* 0x000000ffff027224 */ /* 0x000fe200078e0018 */
[----:B------:R1:W-:Y:S04]  /*2cf10*/  STL [R1+0x84], RZ ;  /* 0x000084ff01007387 */ /* 0x0003e80000100800 */
[----:B------:R1:W-:Y:S01]  /*2cf20*/  STL [R1+0x80], R14 ;  /* 0x0000800e01007387 */ /* 0x0003e20000100800 */
[----:B--2---:R-:W-:-:S02]  /*2cf30*/  MOV R12, R3 ;  /* 0x00000003000c7202 */ /* 0x004fc40000000f00 */
[----:B------:R-:W-:Y:S02]  /*2cf40*/  MOV R3, 0x2cf60 ;  /* 0x0002cf6000037802 */ /* 0x000fe40000000f00 */
[----:B-1---5:R-:W-:Y:S05]  /*2cf50*/  CALL.REL.NOINC `($__internal_3_$__cuda_sm70_shflsync_idx_p) ;  /* 0x000021e000007944 */ /* 0x022fea0003c00000 */
[----:B------:R1:W5:Y:S01]  /*2cf60*/  LDL.LU R14, [R1+0x88] ;  /* 0x00008800010e7983 */ /* 0x0003620000300800 */
[----:B------:R-:W-:Y:S01]  /*2cf70*/  MOV R11, 0x181f ;  /* 0x0000181f000b7802 */ /* 0x000fe20000000f00 */
[----:B------:R-:W-:Y:S01]  /*2cf80*/  IMAD.MOV.U32 R2, RZ, RZ, R19 ;  /* 0x000000ffff027224 */ /* 0x000fe200078e0013 */
[----:B------:R-:W-:Y:S01]  /*2cf90*/  MOV R3, 0x2cfd0 ;  /* 0x0002cfd000037802 */ /* 0x000fe20000000f00 */
[----:B------:R1:W-:Y:S04]  /*2cfa0*/  STL [R1+0x84], RZ ;  /* 0x000084ff01007387 */ /* 0x0003e80000100800 */
[----:B------:R1:W-:Y:S02]  /*2cfb0*/  STL [R1+0x80], R11 ;  /* 0x0000800b01007387 */ /* 0x0003e40000100800 */
[----:B-1---5:R-:W-:Y:S05]  /*2cfc0*/  CALL.REL.NOINC `($__internal_3_$__cuda_sm70_shflsync_idx_p) ;  /* 0x0000217000007944 */ /* 0x022fea0003c00000 */
[----:B------:R1:W5:Y:S02]  /*2cfd0*/  LDL.LU R2, [R1+0x88] ;  /* 0x0000880001027983 */ /* 0x0003640000300800 */
[----:B-1---5:R-:W-:Y:S05]  /*2cfe0*/  BRA `(.L_x_1587) ;  /* 0xffff655000007947 */ /* 0x022fea000383ffff */
.L_x_1492:
[----:B------:R-:W-:Y:S01]  /*2cff0*/  MOV R12, 0x1 ;  /* 0x00000001000c7802 */ /* 0x000fe20000000f00 */
[----:B------:R-:W-:Y:S01]  /*2d000*/  IMAD.MOV.U32 R11, RZ, RZ, 0x181f ;  /* 0x0000181fff0b7424 */ /* 0x000fe200078e00ff */
[----:B------:R-:W-:Y:S01]  /*2d010*/  MOV R3, 0x2d060 ;  /* 0x0002d06000037802 */ /* 0x000fe20000000f00 */
[----:B------:R-:W-:-:S02]  /*2d020*/  IMAD.MOV.U32 R2, RZ, RZ, R20 ;  /* 0x000000ffff027224 */ /* 0x000fc400078e0014 */
[----:B------:R1:W-:Y:S04]  /*2d030*/  STL [R1+0x84], R12 ;  /* 0x0000840c01007387 */ /* 0x0003e80000100800 */
[----:B------:R1:W-:Y:S02]  /*2d040*/  STL [R1+0x80], R11 ;  /* 0x0000800b01007387 */ /* 0x0003e40000100800 */
[----:B-1-3--:R-:W-:Y:S05]  /*2d050*/  CALL.REL.NOINC `($__internal_3_$__cuda_sm70_shflsync_idx_p) ;  /* 0x000020e000007944 */ /* 0x00afea0003c00000 */
        /* <DEDUP_REMOVED lines=8> */
[----:B------:R-:W2:Y:S01]  /*2d0e0*/  LDL.LU R3, [R1+0x88] ;  /* 0x0000880001037983 */ /* 0x000ea20000300800 */
[----:B------:R-:W-:Y:S01]  /*2d0f0*/  MOV R15, 0x1 ;  /* 0x00000001000f7802 */ /* 0x000fe20000000f00 */
[----:B------:R-:W-:-:S02]  /*2d100*/  IMAD.MOV.U32 R14, RZ, RZ, 0x181f ;  /* 0x0000181fff0e7424 */ /* 0x000fc400078e00ff */
[----:B------:R-:W-:Y:S02]  /*2d110*/  IMAD.MOV.U32 R2, RZ, RZ, R24 ;  /* 0x000000ffff027224 */ /* 0x000fe400078e0018 */
[----:B------:R1:W-:Y:S01]  /*2d120*/  STL [R1+0x84], R15 ;  /* 0x0000840f01007387 */ /* 0x0003e20000100800 */
[----:B------:R-:W-:-:S03]  /*2d130*/  IMAD.MOV.U32 R13, RZ, RZ, R11 ;  /* 0x000000ffff0d7224 */ /* 0x000fc600078e000b */
[----:B------:R1:W-:Y:S01]  /*2d140*/  STL [R1+0x80], R14 ;  /* 0x0000800e01007387 */ /* 0x0003e20000100800 */
[----:B--2---:R-:W-:Y:S02]  /*2d150*/  MOV R12, R3 ;  /* 0x00000003000c7202 */ /* 0x004fe40000000f00 */
[----:B------:R-:W-:Y:S02]  /*2d160*/  MOV R3, 0x2d180 ;  /* 0x0002d18000037802 */ /* 0x000fe40000000f00 */
[----:B-1---5:R-:W-:Y:S05]  /*2d170*/  CALL.REL.NOINC `($__internal_3_$__cuda_sm70_shflsync_idx_p) ;  /* 0x00001fc000007944 */ /* 0x022fea0003c00000 */
        /* <DEDUP_REMOVED lines=8> */
[----:B------:R1:W5:Y:S02]  /*2d200*/  LDL.LU R2, [R1+0x88] ;  /* 0x0000880001027983 */ /* 0x0003640000300800 */
[----:B-1---5:R-:W-:Y:S05]  /*2d210*/  BRA `(.L_x_1588) ;  /* 0xffff664000007947 */ /* 0x022fea000383ffff */
.L_x_1495:
        /* <DEDUP_REMOVED lines=9> */
.L_x_1496:
[----:B------:R-:W-:Y:S01]  /*2d2b0*/  MOV R13, 0x2 ;  /* 0x00000002000d7802 */ /* 0x000fe20000000f00 */
[----:B------:R-:W-:Y:S01]  /*2d2c0*/  IMAD.MOV.U32 R12, RZ, RZ, 0x181f ;  /* 0x0000181fff0c7424 */ /* 0x000fe200078e00ff */
[----:B------:R-:W-:Y:S01]  /*2d2d0*/  MOV R3, 0x2d320 ;  /* 0x0002d32000037802 */ /* 0x000fe20000000f00 */
[----:B------:R-:W-:Y:S02]  /*2d2e0*/  IMAD.MOV.U32 R2, RZ, RZ, R18 ;  /* 0x000000ffff027224 */ /* 0x000fe400078e0012 */
[----:B------:R3:W-:Y:S04]  /*2d2f0*/  STL [R1+0x84], R13 ;  /* 0x0000840d01007387 */ /* 0x0007e80000100800 */
[----:B------:R3:W-:Y:S02]  /*2d300*/  STL [R1+0x80], R12 ;  /* 0x0000800c01007387 */ /* 0x0007e40000100800 */
[----:B-123--:R-:W-:Y:S05]  /*2d310*/  CALL.REL.NOINC `($__internal_3_$__cuda_sm70_shflsync_idx_p) ;  /* 0x00001e2000007944 */ /* 0x00efea0003c00000 */
        /* <DEDUP_REMOVED lines=20> */
.L_x_1499:
        /* <DEDUP_REMOVED lines=35> */
.L_x_1502:
        /* <DEDUP_REMOVED lines=9> */
.L_x_1503:
        /* <DEDUP_REMOVED lines=27> */
.L_x_1506:
[----:B------:R-:W-:Y:S01]  /*2d8d0*/  MOV R12, 0x5 ;  /* 0x00000005000c7802 */ /* 0x000fe20000000f00 */
[----:B------:R-:W-:Y:S01]  /*2d8e0*/  IMAD.MOV.U32 R11, RZ, RZ, 0x181f ;  /* 0x0000181fff0b7424 */ /* 0x000fe200078e00ff */
[----:B------:R-:W-:Y:S01]  /*2d8f0*/  MOV R3, 0x2d940 ;  /* 0x0002d94000037802 */ /* 0x000fe20000000f00 */
[----:B------:R-:W-:-:S02]  /*2d900*/  IMAD.MOV.U32 R2, RZ, RZ, R20 ;  /* 0x000000ffff027224 */ /* 0x000fc400078e0014 */
[----:B------:R1:W-:Y:S04]  /*2d910*/  STL [R1+0x84], R12 ;  /* 0x0000840c01007387 */ /* 0x0003e80000100800 */
[----:B------:R1:W-:Y:S02]  /*2d920*/  STL [R1+0x80], R11 ;  /* 0x0000800b01007387 */ /* 0x0003e40000100800 */
[----:B-1-3--:R-:W-:Y:S05]  /*2d930*/  CALL.REL.NOINC `($__internal_3_$__cuda_sm70_shflsync_idx_p) ;  /* 0x0000180000007944 */ /* 0x00afea0003c00000 */
[----:B------:R1:W5:Y:S02]  /*2d940*/  LDL.LU R11, [R1+0x88] ;  /* 0x00008800010b7983 */ /* 0x0003640000300800 */
[----:B-1---5:R-:W-:Y:S05]  /*2d950*/  BRA `(.L_x_1594) ;  /* 0xffff6b6000007947 */ /* 0x022fea000383ffff */
.L_x_1507:
[----:B------:R-:W-:Y:S01]  /*2d960*/  MOV R13, 0x5 ;  /* 0x00000005000d7802 */ /* 0x000fe20000000f00 */
[----:B------:R-:W-:Y:S01]  /*2d970*/  IMAD.MOV.U32 R12, RZ, RZ, 0x181f ;  /* 0x0000181fff0c7424 */ /* 0x000fe200078e00ff */
[----:B------:R-:W-:Y:S01]  /*2d980*/  MOV R3, 0x2d9d0 ;  /* 0x0002d9d000037802 */ /* 0x000fe20000000f00 */
[----:B------:R-:W-:Y:S02]  /*2d990*/  IMAD.MOV.U32 R2, RZ, RZ, R18 ;  /* 0x000000ffff027224 */ /* 0x000fe400078e0012 */
[----:B------:R4:W-:Y:S04]  /*2d9a0*/  STL [R1+0x84], R13 ;  /* 0x0000840d01007387 */ /* 0x0009e80000100800 */
[----:B------:R4:W-:Y:S02]  /*2d9b0*/  STL [R1+0x80], R12 ;  /* 0x0000800c01007387 */ /* 0x0009e40000100800 */
[----:B-1234-:R-:W-:Y:S05]  /*2d9c0*/  CALL.REL.NOINC `($__internal_3_$__cuda_sm70_shflsync_idx_p) ;  /* 0x0000177000007944 */ /* 0x01efea0003c00000 */
        /* <DEDUP_REMOVED lines=20> */
.L_x_1510:
[----:B------:R-:W-:Y:S01]  /*2db10*/  MOV R12, 0x6 ;  /* 0x00000006000c7802 */ /* 0x000fe20000000f00 */
[----:B------:R-:W-:Y:S01]  /*2db20*/  IMAD.MOV.U32 R11, RZ, RZ, 0x181f ;  /* 0x0000181fff0b7424 */ /* 0x000fe200078e00ff */
[----:B------:R-:W-:Y:S01]  /*2db30*/  MOV R3, 0x2db80 ;  /* 0x0002db8000037802 */ /* 0x000fe20000000f00 */
[----:B------:R-:W-:-:S02]  /*2db40*/  IMAD.MOV.U32 R2, RZ, RZ, R20 ;  /* 0x000000ffff027224 */ /* 0x000fc400078e0014 */
[----:B------:R1:W-:Y:S04]  /*2db50*/  STL [R1+0x84], R12 ;  /* 0x0000840c01007387 */ /* 0x0003e80000100800 */
[----:B------:R1:W-:Y:S02]  /*2db60*/  STL [R1+0x80], R11 ;  /* 0x0000800b01007387 */ /* 0x0003e40000100800 */
[----:B-1--4-:R-:W-:Y:S05]  /*2db70*/  CALL.REL.NOINC `($__internal_3_$__cuda_sm70_shflsync_idx_p) ;  /* 0x000015c000007944 */ /* 0x012fea0003c00000 */
[----:B------:R1:W5:Y:S02]  /*2db80*/  LDL.LU R13, [R1+0x88] ;  /* 0x00008800010d7983 */ /* 0x0003640000300800 */
[----:B-1---5:R-:W-:Y:S05]  /*2db90*/  BRA `(.L_x_1596) ;  /* 0xffff6c5000007947 */ /* 0x022fea000383ffff */
.L_x_1511:
        /* <DEDUP_REMOVED lines=8> */
[----:B------:R-:W-:Y:S01]  /*2dc20*/  IMAD.MOV.U32 R15, RZ, RZ, 0x6 ;  /* 0x00000006ff0f7424 */ /* 0x000fe200078e00ff */
[----:B------:R-:W-:Y:S01]  /*2dc30*/  MOV R14, 0x181f ;  /* 0x0000181f000e7802 */ /* 0x000fe20000000f00 */
[----:B------:R-:W-:-:S03]  /*2dc40*/  IMAD.MOV.U32 R2, RZ, RZ, R24 ;  /* 0x000000ffff027224 */ /* 0x000fc600078e0018 */
[----:B------:R1:W-:Y:S04]  /*2dc50*/  STL [R1+0x84], R15 ;  /* 0x0000840f01007387 */ /* 0x0003e80000100800 */
        /* <DEDUP_REMOVED lines=14> */
.L_x_1514:
[----:B------:R-:W-:Y:S01]  /*2dd40*/  MOV R12, 0x7 ;  /* 0x00000007000c7802 */ /* 0x000fe20000000f00 */
[----:B------:R-:W-:Y:S01]  /*2dd50*/  IMAD.MOV.U32 R11, RZ, RZ, 0x181f ;  /* 0x0000181fff0b7424 */ /* 0x000fe200078e00ff */
[----:B------:R-:W-:Y:S01]  /*2dd60*/  MOV R3, 0x2ddb0 ;  /* 0x0002ddb000037802 */ /* 0x000fe20000000f00 */
[----:B------:R-:W-:Y:S02]  /*2dd70*/  IMAD.MOV.U32 R2, RZ, RZ, R20 ;  /* 0x000000ffff027224 */ /* 0x000fe400078e0014 */
[----:B------:R1:W-:Y:S04]  /*2dd80*/  STL [R1+0x84], R12 ;  /* 0x0000840c01007387 */ /* 0x0003e80000100800 */
[----:B------:R1:W-:Y:S02]  /*2dd90*/  STL [R1+0x80], R11 ;  /* 0x0000800b01007387 */ /* 0x0003e40000100800 */
[----:B-1-3--:R-:W-:Y:S05]  /*2dda0*/  CALL.REL.NOINC `($__internal_3_$__cuda_sm70_shflsync_idx_p) ;  /* 0x0000139000007944 */ /* 0x00afea0003c00000 */
[----:B------:R1:W5:Y:S02]  /*2ddb0*/  LDL.LU R13, [R1+0x88] ;  /* 0x00008800010d7983 */ /* 0x0003640000300800 */
[----:B-1---5:R-:W-:Y:S05]  /*2ddc0*/  BRA `(.L_x_1598) ;  /* 0xffff6da000007947 */ /* 0x022fea000383ffff */
.L_x_1515:
[----:B------:R-:W-:Y:S01]  /*2ddd0*/  MOV R14, 0x7 ;  /* 0x00000007000e7802 */ /* 0x000fe20000000f00 */
[----:B------:R-:W-:Y:S01]  /*2dde0*/  IMAD.MOV.U32 R12, RZ, RZ, 0x181f ;  /* 0x0000181fff0c7424 */ /* 0x000fe200078e00ff */
[----:B------:R-:W-:Y:S01]  /*2ddf0*/  MOV R3, 0x2de40 ;  /* 0x0002de4000037802 */ /* 0x000fe20000000f00 */
[----:B------:R-:W-:-:S02]  /*2de00*/  IMAD.MOV.U32 R2, RZ, RZ, R18 ;  /* 0x000000ffff027224 */ /* 0x000fc400078e0012 */
        /* <DEDUP_REMOVED lines=22> */
.L_x_1550:
[----:B------:R-:W-:Y:S01]  /*2df70*/  MOV R11, 0x181f ;  /* 0x0000181f000b7802 */ /* 0x000fe20000000f00 */
[----:B------:R1:W-:Y:S01]  /*2df80*/  STL [R1+0x84], RZ ;  /* 0x000084ff01007387 */ /* 0x0003e20000100800 */
[----:B------:R-:W-:Y:S01]  /*2df90*/  IMAD.MOV.U32 R2, RZ, RZ, R17 ;  /* 0x000000ffff027224 */ /* 0x000fe200078e0011 */
[----:B------:R-:W-:Y:S02]  /*2dfa0*/  MOV R3, 0x2dfd0 ;  /* 0x0002dfd000037802 */ /* 0x000fe40000000f00 */
[----:B------:R1:W-:Y:S04]  /*2dfb0*/  STL [R1+0x80], R11 ;  /* 0x0000800b01007387 */ /* 0x0003e80000100800 */
[----:B-1----:R-:W-:Y:S05]  /*2dfc0*/  CALL.REL.NOINC `($__internal_3_$__cuda_sm70_shflsync_idx_p) ;  /* 0x0000117000007944 */ /* 0x002fea0003c00000 */
[----:B------:R1:W5:Y:S02]  /*2dfd0*/  LDL.LU R11, [R1+0x88] ;  /* 0x00008800010b7983 */ /* 0x0003640000300800 */
[----:B-1---5:R-:W-:Y:S05]  /*2dfe0*/  BRA `(.L_x_1600) ;  /* 0xffffa23000007947 */ /* 0x022fea000383ffff */
.L_x_1551:
[----:B------:R-:W-:Y:S01]  /*2dff0*/  MOV R12, 0x181f ;  /* 0x0000181f000c7802 */ /* 0x000fe20000000f00 */
[----:B------:R3:W-:Y:S01]  /*2e000*/  STL [R1+0x84], RZ ;  /* 0x000084ff01007387 */ /* 0x0007e20000100800 */
[----:B------:R-:W-:Y:S01]  /*2e010*/  IMAD.MOV.U32 R2, RZ, RZ, R18 ;  /* 0x000000ffff027224 */ /* 0x000fe200078e0012 */
[----:B------:R-:W-:-:S02]  /*2e020*/  MOV R3, 0x2e050 ;  /* 0x0002e05000037802 */ /* 0x000fc40000000f00 */
        /* <DEDUP_REMOVED lines=8> */
[----:B--2---:R-:W-:Y:S02]  /*2e0b0*/  MOV R12, R3 ;  /* 0x00000003000c7202 */ /* 0x004fe40000000f00 */
[----:B------:R-:W-:-:S02]  /*2e0c0*/  MOV R3, 0x2e0e0 ;  /* 0x0002e0e000037802 */ /* 0x000fc40000000f00 */
        /* <DEDUP_REMOVED lines=10> */
.L_x_1552:
        /* <DEDUP_REMOVED lines=35> */
.L_x_1555:
[----:B------:R-:W-:Y:S01]  /*2e3a0*/  MOV R12, 0x2 ;  /* 0x00000002000c7802 */ /* 0x000fe20000000f00 */
[----:B------:R-:W-:Y:S01]  /*2e3b0*/  IMAD.MOV.U32 R11, RZ, RZ, 0x181f ;  /* 0x0000181fff0b7424 */ /* 0x000fe200078e00ff */
[----:B------:R-:W-:Y:S01]  /*2e3c0*/  MOV R3, 0x2e410 ;  /* 0x0002e41000037802 */ /* 0x000fe20000000f00 */
[----:B------:R-:W-:-:S02]  /*2e3d0*/  IMAD.MOV.U32 R2, RZ, RZ, R17 ;  /* 0x000000ffff027224 */ /* 0x000fc400078e0011 */
[----:B------:R1:W-:Y:S04]  /*2e3e0*/  STL [R1+0x84], R12 ;  /* 0x0000840c01007387 */ /* 0x0003e80000100800 */
[----:B------:R1:W-:Y:S02]  /*2e3f0*/  STL [R1+0x80], R11 ;  /* 0x0000800b01007387 */ /* 0x0003e40000100800 */
[----:B-12---:R-:W-:Y:S05]  /*2e400*/  CALL.REL.NOINC `($__internal_3_$__cuda_sm70_shflsync_idx_p) ;  /* 0x00000d3000007944 */ /* 0x006fea0003c00000 */
[----:B------:R1:W5:Y:S02]  /*2e410*/  LDL.LU R11, [R1+0x88] ;  /* 0x00008800010b7983 */ /* 0x0003640000300800 */
[----:B-1---5:R-:W-:Y:S05]  /*2e420*/  BRA `(.L_x_1603) ;  /* 0xffffa31000007947 */ /* 0x022fea000383ffff */
.L_x_1556:
[----:B--2---:R-:W-:Y:S01]  /*2e430*/  MOV R13, 0x2 ;  /* 0x00000002000d7802 */ /* 0x004fe20000000f00 */
        /* <DEDUP_REMOVED lines=26> */
.L_x_1557:
[----:B------:R-:W-:Y:S01]  /*2e5e0*/  MOV R12, 0x3 ;  /* 0x00000003000c7802 */ /* 0x000fe20000000f00 */
[----:B------:R-:W-:Y:S01]  /*2e5f0*/  IMAD.MOV.U32 R11, RZ, RZ, 0x181f ;  /* 0x0000181fff0b7424 */ /* 0x000fe200078e00ff */
[----:B------:R-:W-:Y:S01]  /*2e600*/  MOV R3, 0x2e650 ;  /* 0x0002e65000037802 */ /* 0x000fe20000000f00 */
[----:B------:R-:W-:-:S02]  /*2e610*/  IMAD.MOV.U32 R2, RZ, RZ, R17 ;  /* 0x000000ffff027224 */ /* 0x000fc400078e0011 */
[----:B------:R1:W-:Y:S04]  /*2e620*/  STL [R1+0x84], R12 ;  /* 0x0000840c01007387 */ /* 0x0003e80000100800 */
[----:B------:R1:W-:Y:S02]  /*2e630*/  STL [R1+0x80], R11 ;  /* 0x0000800b01007387 */ /* 0x0003e40000100800 */
[----:B-1--4-:R-:W-:Y:S05]  /*2e640*/  CALL.REL.NOINC `($__internal_3_$__cuda_sm70_shflsync_idx_p) ;  /* 0x00000af000007944 */ /* 0x012fea0003c00000 */
        /* <DEDUP_REMOVED lines=28> */
.L_x_1560:
        /* <DEDUP_REMOVED lines=9> */
.L_x_1561:
        /* <DEDUP_REMOVED lines=27> */
.L_x_1562:
        /* <DEDUP_REMOVED lines=35> */
.L_x_1565:
        /* <DEDUP_REMOVED lines=9> */
.L_x_1566:
        /* <DEDUP_REMOVED lines=27> */
.L_x_1569:
[----:B------:R-:W-:Y:S01]  /*2eec0*/  MOV R12, 0x7 ;  /* 0x00000007000c7802 */ /* 0x000fe20000000f00 */
[----:B------:R-:W-:Y:S01]  /*2eed0*/  IMAD.MOV.U32 R11, RZ, RZ, 0x181f ;  /* 0x0000181fff0b7424 */ /* 0x000fe200078e00ff */
[----:B------:R-:W-:Y:S01]  /*2eee0*/  MOV R3, 0x2ef30 ;  /* 0x0002ef3000037802 */ /* 0x000fe20000000f00 */
[----:B------:R-:W-:-:S02]  /*2eef0*/  IMAD.MOV.U32 R2, RZ, RZ, R17 ;  /* 0x000000ffff027224 */ /* 0x000fc400078e0011 */
[----:B------:R1:W-:Y:S04]  /*2ef00*/  STL [R1+0x84], R12 ;  /* 0x0000840c01007387 */ /* 0x0003e80000100800 */
[----:B------:R1:W-:Y:S02]  /*2ef10*/  STL [R1+0x80], R11 ;  /* 0x0000800b01007387 */ /* 0x0003e40000100800 */
[----:B-12-4-:R-:W-:Y:S05]  /*2ef20*/  CALL.REL.NOINC `($__internal_3_$__cuda_sm70_shflsync_idx_p) ;  /* 0x0000021000007944 */ /* 0x016fea0003c00000 */
        /* <DEDUP_REMOVED lines=27> */
        .weak           $__internal_2_$__cuda_sm70_shflsync_bfly_p
        .type           $__internal_2_$__cuda_sm70_shflsync_bfly_p,@function
        .size           $__internal_2_$__cuda_sm70_shflsync_bfly_p,($__internal_3_$__cuda_sm70_shflsync_idx_p - $__internal_2_$__cuda_sm70_shflsync_bfly_p)
$__internal_2_$__cuda_sm70_shflsync_bfly_p:
[----:B------:R-:W-:Y:S02]  /*2f0e0*/  MOV R51, 0x1f ;  /* 0x0000001f00337802 */ /* 0x000fe40000000f00 */
[----:B------:R-:W-:-:S04]  /*2f0f0*/  MOV R247, 0xffffffff ;  /* 0xffffffff00f77802 */ /* 0x000fc80000000f00 */
[----:B------:R-:W-:Y:S04]  /*2f100*/  WARPSYNC R247 ;  /* 0x000000f700007348 */ /* 0x000fe80003800000 */
[----:B------:R1:W2:Y:S02]  /*2f110*/  SHFL.BFLY PT, R51, R4, R3, R51 ;  /* 0x0c00000304337389 */ /* 0x0002a400000e0033 */
[----:B-1----:R-:W-:-:S04]  /*2f120*/  MOV R3, 0x0 ;  /* 0x0000000000037802 */ /* 0x002fc80000000f00 */
[----:B--2---:R-:W-:Y:S05]  /*2f130*/  RET.REL.NODEC R2 `(_ZN7cutlass13device_kernelIN5flash19enable_sm80_to_sm89INS1_16FlashAttnFwdSm80INS1_25CollectiveMainloopFwdSm80ILi4ELi1ELb0EN4cute5tupleIJNS5_1CILi128EEENS7_ILi48EEES8_EEELi128ENS_6half_tEfNS_4arch4Sm80ELb0ELb1ELb1ELb1ELb1ELb1ELb1ELb0EEENS1_21CollectiveEpilogueFwdINS6_IJS8_S8_S9_EEENS6_IJNS7_ILi1EEESH_SH_EEESB_SD_Li128ELb1ELb1ELb0ELb0EEENS1_19SingleTileSchedulerILb1ELb0ELb1ELi128EEEEEEEEEvNT_6ParamsE) ;  /* 0xfffd0ec002007950 */ /* 0x004fea0003c3ffff */
        .weak           $__internal_3_$__cuda_sm70_shflsync_idx_p
        .type           $__internal_3_$__cuda_sm70_shflsync_idx_p,@function
        .size           $__internal_3_$__cuda_sm70_shflsync_idx_p,(.L_x_4346 - $__internal_3_$__cuda_sm70_shflsync_idx_p)
$__internal_3_$__cuda_sm70_shflsync_idx_p:
[----:B------:R1:W-:Y:S04]  /*2f140*/  STL [R1+0xfc], R4 ;  /* 0x0000fc0401007387 */ /* 0x0003e80000100800 */
[----:B------:R2:W-:Y:S04]  /*2f150*/  STL [R1+0xf8], R0 ;  /* 0x0000f80001007387 */ /* 0x0005e80000100800 */
[----:B------:R3:W-:Y:S04]  /*2f160*/  STL [R1+0x100], R5 ;  /* 0x0001000501007387 */ /* 0x0007e80000100800 */
[----:B-1----:R-:W4:Y:S04]  /*2f170*/  LDL.LU R4, [R1+0x80] ;  /* 0x0000800001047983 */ /* 0x002f280000300800 */
[----:B--2---:R-:W4:Y:S01]  /*2f180*/  LDL.LU R0, [R1+0x84] ;  /* 0x0000840001007983 */ /* 0x004f220000300800 */
[----:B---3--:R-:W-:-:S04]  /*2f190*/  MOV R5, 0xffffffff ;  /* 0xffffffff00057802 */ /* 0x008fc80000000f00 */
[----:B------:R-:W-:Y:S04]  /*2f1a0*/  WARPSYNC R5 ;  /* 0x0000000500007348 */ /* 0x000fe80003800000 */
[----:B----4-:R1:W2:Y:S04]  /*2f1b0*/  SHFL.IDX PT, R2, R2, R0, R4 ;  /* 0x0000000002027389 */ /* 0x0102a800000e0004 */
[----:B-1----:R1:W5:Y:S04]  /*2f1c0*/  LDL.LU R5, [R1+0x100] ;  /* 0x0001000001057983 */ /* 0x0023680000300800 */
[----:B------:R1:W5:Y:S04]  /*2f1d0*/  LDL.LU R4, [R1+0xfc] ;  /* 0x0000fc0001047983 */ /* 0x0003680000300800 */
[----:B------:R1:W5:Y:S04]  /*2f1e0*/  LDL.LU R0, [R1+0xf8] ;  /* 0x0000f80001007983 */ /* 0x0003680000300800 */
[----:B--2---:R2:W-:Y:S02]  /*2f1f0*/  STL [R1+0x88], R2 ;  /* 0x0000880201007387 */ /* 0x0045e40000100800 */
[----:B--2---:R-:W-:-:S02]  /*2f200*/  MOV R2, R3 ;  /* 0x0000000300027202 */ /* 0x004fc40000000f00 */
[----:B------:R-:W-:-:S04]  /*2f210*/  MOV R3, 0x0 ;  /* 0x0000000000037802 */ /* 0x000fc80000000f00 */
[----:B-1----:R-:W-:Y:S05]  /*2f220*/  RET.REL.NODEC R2 `(_ZN7cutlass13device_kernelIN5flash19enable_sm80_to_sm89INS1_16FlashAttnFwdSm80INS1_25CollectiveMainloopFwdSm80ILi4ELi1ELb0EN4cute5tupleIJNS5_1CILi128EEENS7_ILi48EEES8_EEELi128ENS_6half_tEfNS_4arch4Sm80ELb0ELb1ELb1ELb1ELb1ELb1ELb1ELb0EEENS1_21CollectiveEpilogueFwdINS6_IJS8_S8_S9_EEENS6_IJNS7_ILi1EEESH_SH_EEESB_SD_Li128ELb1ELb1ELb0ELb0EEENS1_19SingleTileSchedulerILb1ELb0ELb1ELi128EEEEEEEEEvNT_6ParamsE) ;  /* 0xfffd0dd002007950 */ /* 0x002fea0003c3ffff */
.L_x_1612:
        /* <DEDUP_REMOVED lines=13> */
.L_x_4346:


//--------------------- .text._ZN7cutlass13device_kernelIN5flash19enable_sm80_to_sm89INS1_16FlashAttnFwdSm80INS1_25CollectiveMainloopFwdSm80ILi4ELi1ELb0EN4cute5tupleIJNS5_1CILi128EEENS7_ILi64EEES8_EEELi128ENS_6half_tEfNS_4arch4Sm80ELb1ELb0ELb1ELb0ELb1ELb0ELb1ELb0EEENS1_21CollectiveEpilogueFwdINS6_IJS8_S8_S9_EEENS6_IJNS7_ILi1EEESH_SH_EEESB_SD_Li128ELb0ELb1ELb0ELb0EEENS1_30DynamicPersistentTileSchedulerILi128ELi128ELb0ELb1ELb0EEEEEEEEEvNT_6ParamsE --------------------------
	.section	.text._ZN7cutlass13device_kernelIN5flash19enable_sm80_to_sm89INS1_16FlashAttnFwdSm80INS1_25CollectiveMainloopFwdSm80ILi4ELi1ELb0EN4cute5tupleIJNS5_1CILi128EEENS7_ILi64EEES8_EEELi128ENS_6half_tEfNS_4arch4Sm80ELb1ELb0ELb1ELb0ELb1ELb0ELb1ELb0EEENS1_21CollectiveEpilogueFwdINS6_IJS8_S8_S9_EEENS6_IJNS7_ILi1EEESH_SH_EEESB_SD_Li128ELb0ELb1ELb0ELb0EEENS1_30DynamicPersistentTileSchedulerILi128ELi128ELb0ELb1ELb0EEEEEEEEEvNT_6ParamsE,"ax",@progbits
	.sectioninfo	@"SHI_REGISTERS=255"
	.align	128
.text._ZN7cutlass13device_kernelIN5flash19enable_sm80_to_sm89INS1_16FlashAttnFwdSm80INS1_25CollectiveMainloopFwdSm80ILi4ELi1ELb0EN4cute5tupleIJNS5_1CILi128EEENS7_ILi64EEES8_EEELi128ENS_6half_tEfNS_4arch4Sm80ELb1ELb0ELb1ELb0ELb1ELb0ELb1ELb0EEENS1_21CollectiveEpilogueFwdINS6_IJS8_S8_S9_EEENS6_IJNS7_ILi1EEESH_SH_EEESB_SD_Li128ELb0ELb1ELb0ELb0EEENS1_30DynamicPersistentTileSchedulerILi128ELi128ELb0ELb1ELb0EEEEEEEEEvNT_6ParamsE:
        .type           _ZN7cutlass13device_kernelIN5flash19enable_sm80_to_sm89INS1_16FlashAttnFwdSm80INS1_25CollectiveMainloopFwdSm80ILi4ELi1ELb0EN4cute5tupleIJNS5_1CILi128EEENS7_ILi64EEES8_EEELi128ENS_6half_tEfNS_4arch4Sm80ELb1ELb0ELb1ELb0ELb1ELb0ELb1ELb0EEENS1_21CollectiveEpilogueFwdINS6_IJS8_S8_S9_EEENS6_IJNS7_ILi1EEESH_SH_EEESB_SD_Li128ELb0ELb1ELb0ELb0EEENS1_30DynamicPersistentTileSchedulerILi128ELi128ELb0ELb1ELb0EEEEEEEEEvNT_6ParamsE,@function
        .size           _ZN7cutlass13device_kernelIN5flash19enable_sm80_to_sm89INS1_16FlashAttnFwdSm80INS1_25CollectiveMainloopFwdSm80ILi4ELi1ELb0EN4cute5tupleIJNS5_1CILi128EEENS7_ILi64EEES8_EEELi128ENS_6half_tEfNS_4arch4Sm80ELb1ELb0ELb1ELb0ELb1ELb0ELb1ELb0EEENS1_21CollectiveEpilogueFwdINS6_IJS8_S8_S9_EEENS6_IJNS7_ILi1EEESH_SH_EEESB_SD_Li128ELb0ELb1ELb0ELb0EEENS1_30DynamicPersistentTileSchedulerILi128ELi128ELb0ELb1ELb0EEEEEEEEEvNT_6ParamsE,(.L_x_4350 - _ZN7cutlass13device_kernelIN5flash19enable_sm80_to_sm89INS1_16FlashAttnFwdSm80INS1_25CollectiveMainloopFwdSm80ILi4ELi1ELb0EN4cute5tupleIJNS5_1CILi128EEENS7_ILi64EEES8_EEELi128ENS_6half_tEfNS_4arch4Sm80ELb1ELb0ELb1ELb0ELb1ELb0ELb1ELb0EEENS1_21CollectiveEpilogueFwdINS6_IJS8_S8_S9_EEENS6_IJNS7_ILi1EEESH_SH_EEESB_SD_Li128ELb0ELb1ELb0ELb0EEENS1_30DynamicPersistentTileSchedulerILi128ELi128ELb0ELb1ELb0EEEEEEEEEvNT_6ParamsE)
        .other          _ZN7cutlass13device_kernelIN5flash19enable_sm80_to_sm89INS1_16FlashAttnFwdSm80INS1_25CollectiveMainloopFwdSm80ILi4ELi1ELb0EN4cute5tupleIJNS5_1CILi128EEENS7_ILi64EEES8_EEELi128ENS_6half_tEfNS_4arch4Sm80ELb1ELb0ELb1ELb0ELb1ELb0ELb1ELb0EEENS1_21CollectiveEpilogueFwdINS6_IJS8_S8_S9_EEENS6_IJNS7_ILi1EEESH_SH_EEESB_SD_Li128ELb0ELb1ELb0ELb0EEENS1_30DynamicPersistentTileSchedulerILi128ELi128ELb0ELb1ELb0EEEEEEEEEvNT_6ParamsE,@"STO_CUDA_ENTRY STV_DEFAULT"
_ZN7cutlass13device_kernelIN5flash19enable_sm80_to_sm89INS1_16FlashAttnFwdSm80INS1_25CollectiveMainloopFwdSm80ILi4ELi1ELb0EN4cute5tupleIJNS5_1CILi128EEENS7_ILi64EEES8_EEELi128ENS_6half_tEfNS_4arch4Sm80ELb1ELb0ELb1ELb0ELb1ELb0ELb1ELb0EEENS1_21CollectiveEpilogueFwdINS6_IJS8_S8_S9_EEENS6_IJNS7_ILi1EEESH_SH_EEESB_SD_Li128ELb0ELb1ELb0ELb0EEENS1_30DynamicPersistentTileSchedulerILi128ELi128ELb0ELb1ELb0EEEEEEEEEvNT_6ParamsE:
        /* <DEDUP_REMOVED lines=13> */
[----:B------:R-:W-:Y:S01]  /*00d0*/  ULDC.64 UR6, c[0x0][0x118] ;  /* 0x0000460000067ab9 */ /* 0x000fe20000000a00 */
[----:B------:R-:W-:Y:S01]  /*00e0*/  IMAD.MOV.U32 R236, RZ, RZ, 0x40 ;  /* 0x00000040ffec7424 */ /* 0x000fe200078e00ff */
[CC--:B------:R-:W-:Y:S02]  /*00f0*/  LEA.HI R7, R2.reuse, R247.reuse, RZ, 0x4 ;  /* 0x000000f702077211 */ /* 0x0c0fe400078f20ff */
[CC--:B------:R-:W-:Y:S02]  /*0100*/  LEA.HI R6, R2.reuse, R247.reuse, RZ, 0x3 ;  /* 0x000000f702067211 */ /* 0x0c0fe400078f18ff */
[----:B------:R-:W-:Y:S02]  /*0110*/  SHF.R.S32.HI R4, RZ, 0x4, R7 ;  /* 0x00000004ff047819 */ /* 0x000fe40000011407 */
[----:B------:R-:W-:-:S02]  /*0120*/  LEA.HI R3, R2, R247, RZ, 0x2 ;  /* 0x000000f702037211 */ /* 0x000fc400078f10ff */
[----:B------:R-:W-:Y:S02]  /*0130*/  LEA.HI R8, R7, R4, RZ, 0x1 ;  /* 0x0000000407087211 */ /* 0x000fe400078f08ff */
[----:B------:R-:W-:Y:S02]  /*0140*/  LOP3.LUT R5, R6, 0xfffffff8, RZ, 0xc0, !PT ;  /* 0xfffffff806057812 */ /* 0x000fe400078ec0ff */
[----:B------:R-:W-:Y:S02]  /*0150*/  LOP3.LUT R8, R8, 0xfffffffe, RZ, 0xc0, !PT ;  /* 0xfffffffe08087812 */ /* 0x000fe400078ec0ff */
[----:B------:R-:W-:Y:S01]  /*0160*/  SHF.R.S32.HI R12, RZ, 0x2, R3 ;  /* 0x00000002ff0c7819 */ /* 0x000fe20000011403 */
[----:B------:R-:W-:Y:S01]  /*0170*/  IMAD.IADD R16, R247, 0x1, -R5 ;  /* 0x00000001f7107824 */ /* 0x000fe200078e0a05 */
[----:B------:R-:W-:Y:S01]  /*0180*/  LOP3.LUT R7, R7, 0xfffffff0, RZ, 0xc0, !PT ;  /* 0xfffffff007077812 */ /* 0x000fe200078ec0ff */
[----:B------:R-:W-:Y:S01]  /*0190*/  IMAD.IADD R8, R4, 0x1, -R8 ;  /* 0x0000000104087824 */ /* 0x000fe200078e0a08 */
[----:B------:R-:W-:Y:S01]  /*01a0*/  SHF.R.S32.HI R4, RZ, 0x1f, R3 ;  /* 0x0000001fff047819 */ /* 0x000fe20000011403 */
[----:B------:R-:W-:Y:S01]  /*01b0*/  IMAD.SHL.U32 R5, R16, 0x40, RZ ;  /* 0x0000004010057824 */ /* 0x000fe200078e00ff */
[----:B------:R-:W-:Y:S01]  /*01c0*/  SHF.R.S32.HI R17, RZ, 0x3, R6 ;  /* 0x00000003ff117819 */ /* 0x000fe20000011406 */
[----:B------:R-:W-:Y:S01]  /*01d0*/  IMAD.IADD R7, R247, 0x1, -R7 ;  /* 0x00000001f7077824 */ /* 0x000fe200078e0a07 */
[----:B------:R-:W-:Y:S01]  /*01e0*/  LEA.HI R4, R4, R12, RZ, 0x3 ;  /* 0x0000000c04047211 */ /* 0x000fe200078f18ff */
[----:B------:R-:W-:Y:S01]  /*01f0*/  IMAD.SHL.U32 R15, R16, 0x8, RZ ;  /* 0x00000008100f7824 */ /* 0x000fe200078e00ff */
[----:B------:R-:W-:Y:S01]  /*0200*/  LOP3.LUT R5, R5, 0x1c0, RZ, 0xc0, !PT ;  /* 0x000001c005057812 */ /* 0x000fe200078ec0ff */
[----:B------:R-:W-:Y:S01]  /*0210*/  IMAD.SHL.U32 R11, R17, 0x40, RZ ;  /* 0x00000040110b7824 */ /* 0x000fe200078e00ff */
[----:B------:R-:W-:-:S02]  /*0220*/  LOP3.LUT R4, R4, 0xfffffff8, RZ, 0xc0, !PT ;  /* 0xfffffff804047812 */ /* 0x000fc400078ec0ff */
[----:B------:R-:W-:Y:S01]  /*0230*/  LOP3.LUT R243, R5, 0x8, R6, 0xf8, !PT ;  /* 0x0000000805f37812 */ /* 0x000fe200078ef806 */
[----:B------:R-:W-:Y:S01]  /*0240*/  STL [R1+0xc], R15 ;  /* 0x00000c0f01007387 */ /* 0x000fe20000100800 */
[----:B------:R-:W-:Y:S01]  /*0250*/  SHF.R.U32.HI R5, RZ, 0x3, R5 ;  /* 0x00000003ff057819 */ /* 0x000fe20000011605 */
[----:B------:R-:W-:Y:S01]  /*0260*/  IMAD.IADD R4, R12, 0x1, -R4 ;  /* 0x000000010c047824 */ /* 0x000fe200078e0a04 */
[----:B------:R-:W-:Y:S02]  /*0270*/  LEA.HI R12, R2, R247, RZ, 0x5 ;  /* 0x000000f7020c7211 */ /* 0x000fe400078f28ff */
[----:B------:R-:W-:Y:S02]  /*0280*/  SHF.R.S32.HI R10, RZ, 0x1f, R7 ;  /* 0x0000001fff0a7819 */ /* 0x000fe40000011407 */
[----:B------:R-:W-:Y:S02]  /*0290*/  LOP3.LUT R6, R4, 0x1, RZ, 0xc0, !PT ;  /* 0x0000000104067812 */ /* 0x000fe400078ec0ff */
[----:B------:R-:W-:-:S02]  /*02a0*/  LOP3.LUT R3, R3, 0xfffffffc, RZ, 0xc0, !PT ;  /* 0xfffffffc03037812 */ /* 0x000fc400078ec0ff */
[----:B------:R-:W-:Y:S02]  /*02b0*/  ISETP.NE.U32.AND P0, PT, R6, 0x1, PT ;  /* 0x000000010600780c */ /* 0x000fe40003f05070 */
[----:B------:R-:W-:Y:S01]  /*02c0*/  LOP3.LUT R6, R12, 0xffffffe0, RZ, 0xc0, !PT ;  /* 0xffffffe00c067812 */ /* 0x000fe200078ec0ff */
[----:B------:R-:W-:Y:S01]  /*02d0*/  IMAD.IADD R3, R247, 0x1, -R3 ;  /* 0x00000001f7037824 */ /* 0x000fe200078e0a03 */
[----:B------:R-:W-:Y:S02]  /*02e0*/  LOP3.LUT R243, R243, R5, RZ, 0x3c, !PT ;  /* 0x00000005f3f37212 */ /* 0x000fe400078e3cff */
[----:B------:R-:W-:Y:S01]  /*02f0*/  SHF.R.S32.HI R5, RZ, 0x5, R12 ;  /* 0x00000005ff057819 */ /* 0x000fe2000001140c */
[----:B------:R-:W-:Y:S01]  /*0300*/  IMAD.IADD R14, R247, 0x1, -R6 ;  /* 0x00000001f70e7824 */ /* 0x000fe200078e0a06 */
[----:B------:R-:W-:Y:S01]  /*0310*/  SHF.R.S32.HI R12, RZ, 0x1f, R12 ;  /* 0x0000001fff0c7819 */ /* 0x000fe2000001140c */
[----:B------:R-:W-:Y:S01]  /*0320*/  IMAD R243, R8, 0x200, R243 ;  /* 0x0000020008f37824 */ /* 0x000fe200078e02f3 */
[----:B------:R-:W-:-:S02]  /*0330*/  LEA.HI R10, R10, R7, RZ, 0x3 ;  /* 0x000000070a0a7211 */ /* 0x000fc400078f18ff */
[----:B------:R-:W-:Y:S02]  /*0340*/  LOP3.LUT R11, R11, 0x1c0, RZ, 0xc0, !PT ;  /* 0x000001c00b0b7812 */ /* 0x000fe400078ec0ff */
[----:B------:R-:W-:Y:S02]  /*0350*/  LEA.HI R12, R12, R5, RZ, 0x2 ;  /* 0x000000050c0c7211 */ /* 0x000fe400078f10ff */
[----:B------:R-:W-:Y:S02]  /*0360*/  SHF.R.S32.HI R248, RZ, 0x1f, R14 ;  /* 0x0000001ffff87819 */ /* 0x000fe4000001140e */
[C---:B------:R-:W-:Y:S01]  /*0370*/  LOP3.LUT R9, R10.reuse, 0xfffffff8, RZ, 0xc0, !PT ;  /* 0xfffffff80a097812 */ /* 0x040fe200078ec0ff */
[----:B------:R-:W-:Y:S01]  /*0380*/  IMAD.SHL.U32 R10, R10, 0x40, RZ ;  /* 0x000000400a0a7824 */ /* 0x000fe200078e00ff */
[----:B------:R-:W-:Y:S02]  /*0390*/  SHF.R.U32.HI R251, RZ, 0x3, R11 ;  /* 0x00000003fffb7819 */ /* 0x000fe4000001160b */
[C---:B------:R-:W-:Y:S01]  /*03a0*/  R2P PR, R4.reuse, 0x6 ;  /* 0x0000000604007804 */ /* 0x040fe20000000000 */
[----:B------:R-:W-:Y:S01]  /*03b0*/  IMAD.SHL.U32 R4, R4, 0x40, RZ ;  /* 0x0000004004047824 */ /* 0x000fe200078e00ff */
[----:B------:R-:W-:Y:S01]  /*03c0*/  LOP3.LUT R11, R11, 0x38, R15, 0xf8, !PT ;  /* 0x000000380b0b7812 */ /* 0x000fe200078ef80f */
[----:B------:R-:W-:Y:S01]  /*03d0*/  IMAD.IADD R9, R7, 0x1, -R9 ;  /* 0x0000000107097824 */ /* 0x000fe200078e0a09 */
[----:B------:R-:W-:-:S02]  /*03e0*/  LEA.HI R252, R3, R3, RZ, 0x1 ;  /* 0x0000000303fc7211 */ /* 0x000fc400078f08ff */
[----:B------:R-:W-:Y:S02]  /*03f0*/  LOP3.LUT R12, R12, 0xffffffc, RZ, 0xc0, !PT ;  /* 0x0ffffffc0c0c7812 */ /* 0x000fe400078ec0ff */
[----:B------:R-:W-:Y:S02]  /*0400*/  LEA.HI R248, R248, R14, RZ, 0x2 ;  /* 0x0000000ef8f87211 */ /* 0x000fe400078f10ff */
[----:B------:R-:W-:Y:S01]  /*0410*/  LOP3.LUT R251, R11, R251, RZ, 0x3c, !PT ;  /* 0x000000fb0bfb7212 */ /* 0x000fe200078e3cff */
[C---:B------:R-:W-:Y:S01]  /*0420*/  IMAD.IADD R12, R5.reuse, 0x1, -R12 ;  /* 0x00000001050c7824 */ /* 0x040fe200078e0a0c */
[C---:B------:R-:W-:Y:S01]  /*0430*/  LOP3.LUT R7, R252.reuse, 0x1ffffffe, RZ, 0xc0, !PT ;  /* 0x1ffffffefc077812 */ /* 0x040fe200078ec0ff */
[----:B------:R-:W-:Y:S01]  /*0440*/  IMAD.SHL.U32 R5, R5, 0x400, RZ ;  /* 0x0000040005057824 */ /* 0x000fe200078e00ff */
[----:B------:R-:W-:Y:S01]  /*0450*/  SHF.R.S32.HI R11, RZ, 0x2, R248 ;  /* 0x00000002ff0b7819 */ /* 0x000fe200000114f8 */
[----:B------:R-:W-:Y:S01]  /*0460*/  IMAD.SHL.U32 R252, R252, 0x20, RZ ;  /* 0x00000020fcfc7824 */ /* 0x000fe200078e00ff */
[----:B------:R-:W-:Y:S01]  /*0470*/  LOP3.LUT R4, R4, 0x1c0, RZ, 0xc0, !PT ;  /* 0x000001c004047812 */ /* 0x000fe200078ec0ff */
[C---:B------:R-:W-:Y:S01]  /*0480*/  IMAD.IADD R7, R3.reuse, 0x1, -R7 ;  /* 0x0000000103077824 */ /* 0x040fe200078e0a07 */
[-C--:B------:R-:W-:Y:S01]  /*0490*/  LEA.HI R6, R2, R247.reuse, RZ, 0x6 ;  /* 0x000000f702067211 */ /* 0x080fe200078f30ff */
[----:B------:R-:W-:Y:S01]  /*04a0*/  IMAD R13, R12, 0x10, R11 ;  /* 0x000000100c0d7824 */ /* 0x000fe200078e020b */
[----:B------:R-:W-:Y:S01]  /*04b0*/  LEA.HI R4, R4, R4, RZ, 0x1d ;  /* 0x0000000404047211 */ /* 0x000fe200078fe8ff */
[----:B------:R-:W-:Y:S01]  /*04c0*/  IMAD R3, R3, 0x2, R5 ;  /* 0x0000000203037824 */ /* 0x000fe200078e0205 */
[----:B------:R-:W-:Y:S01]  /*04d0*/  LEA.HI R2, R2, R247, RZ, 0x7 ;  /* 0x000000f702027211 */ /* 0x000fe200078f38ff */
[----:B------:R-:W-:Y:S01]  /*04e0*/  IMAD.SHL.U32 R6, R6, 0x8, RZ ;  /* 0x0000000806067824 */ /* 0x000fe200078e00ff */
[----:B------:R-:W-:Y:S01]  /*04f0*/  STL [R1], R13 ;  /* 0x0000000d01007387 */ /* 0x000fe20000100800 */
[----:B------:R-:W-:Y:S01]  /*0500*/  IMAD.IADD R3, R3, 0x1, R4 ;  /* 0x0000000103037824 */ /* 0x000fe200078e0204 */
[----:B------:R-:W-:-:S02]  /*0510*/  LOP3.LUT R252, R252, 0xffffffc0, RZ, 0xc0, !PT ;  /* 0xffffffc0fcfc7812 */ /* 0x000fc400078ec0ff */
[----:B------:R1:W-:Y:S01]  /*0520*/  STL [R1+0x10], R0 ;  /* 0x0000100001007387 */ /* 0x0003e20000100800 */
[----:B------:R-:W-:Y:S01]  /*0530*/  LOP3.LUT R251, R251, 0x7ffffe00, R6, 0xf8, !PT ;  /* 0x7ffffe00fbfb7812 */ /* 0x000fe200078ef806 */
[----:B------:R-:W-:Y:S01]  /*0540*/  IMAD.SHL.U32 R6, R8, 0x8, RZ ;  /* 0x0000000808067824 */ /* 0x000fe200078e00ff */
[----:B------:R-:W-:Y:S01]  /*0550*/  LEA R4, R3, 0x80, 0x1 ;  /* 0x0000008003047811 */ /* 0x000fe200078e08ff */
[----:B------:R-:W-:Y:S01]  /*0560*/  IMAD R252, R7, 0x8, R252 ;  /* 0x0000000807fc7824 */ /* 0x000fe200078e02fc */
[----:B------:R-:W-:Y:S01]  /*0570*/  LOP3.LUT R10, R10, 0xfffffe00, RZ, 0xc0, !PT ;  /* 0xfffffe000a0a7812 */ /* 0x000fe200078ec0ff */
[----:B------:R-:W-:Y:S01]  /*0580*/  IMAD.SHL.U32 R7, R9, 0x40, RZ ;  /* 0x0000004009077824 */ /* 0x000fe200078e00ff */
[C---:B------:R-:W-:Y:S01]  /*0590*/  IADD3 R249, R4.reuse, -0x10, RZ ;  /* 0xfffffff004f97810 */ /* 0x040fe20007ffe0ff */
[----:B------:R-:W-:Y:S01]  /*05a0*/  IMAD.SHL.U32 R251, R251, 0x2, RZ ;  /* 0x00000002fbfb7824 */ /* 0x000fe200078e00ff */
[----:B------:R-:W-:Y:S01]  /*05b0*/  @P0 IADD3 R249, R4, 0x10, RZ ;  /* 0x0000001004f90810 */ /* 0x000fe20007ffe0ff */
[----:B------:R-:W-:Y:S01]  /*05c0*/  IMAD.IADD R252, R13, 0x1, R252 ;  /* 0x000000010dfc7824 */ /* 0x000fe200078e02fc */
[----:B------:R-:W-:-:S02]  /*05d0*/  LOP3.LUT R7, R7, 0x1c0, RZ, 0xc0, !PT ;  /* 0x000001c007077812 */ /* 0x000fc400078ec0ff */
[----:B------:R-:W-:Y:S02]  /*05e0*/  LOP3.LUT P4, RZ, R9, 0x2, RZ, 0xc0, !PT ;  /* 0x0000000209ff7812 */ /* 0x000fe4000788c0ff */
[----:B------:R-:W-:Y:S02]  /*05f0*/  LOP3.LUT R6, R7, 0x8, R6, 0xf8, !PT ;  /* 0x0000000807067812 */ /* 0x000fe400078ef806 */
[----:B------:R-:W-:Y:S02]  /*0600*/  SHF.R.U32.HI R7, RZ, 0x3, R7 ;  /* 0x00000003ff077819 */ /* 0x000fe40000011607 */
[----:B------:R-:W-:Y:S02]  /*0610*/  LOP3.LUT P3, RZ, R9, 0x4, RZ, 0xc0, !PT ;  /* 0x0000000409ff7812 */ /* 0x000fe4000786c0ff */
[----:B------:R-:W-:Y:S02]  /*0620*/  LOP3.LUT R6, R6, R7, RZ, 0x3c, !PT ;  /* 0x0000000706067212 */ /* 0x000fe400078e3cff */
[----:B------:R-:W-:-:S02]  /*0630*/  LOP3.LUT R248, R248, 0x7ffffffc, RZ, 0xc0, !PT ;  /* 0x7ffffffcf8f87812 */ /* 0x000fc400078ec0ff */
[----:B-1----:R-:W-:Y:S01]  /*0640*/  SHF.R.S32.HI R0, RZ, 0x7, R2 ;  /* 0x00000007ff007819 */ /* 0x002fe20000011402 */
[----:B------:R-:W-:Y:S01]  /*0650*/  IMAD R0, R16, 0x10, R17 ;  /* 0x0000001010007824 */ /* 0x000fe200078e0211 */
[C---:B------:R-:W-:Y:S01]  /*0660*/  SEL R2, R233.reuse, 0xffffffe0, !P1 ;  /* 0xffffffe0e9027807 */ /* 0x040fe20004800000 */
[----:B------:R-:W-:Y:S01]  /*0670*/  IMAD.IADD R248, R14, 0x1, -R248 ;  /* 0x000000010ef87824 */ /* 0x000fe200078e0af8 */
[-C--:B------:R-:W-:Y:S02]  /*0680*/  IADD3 R244, R6, R10.reuse, R5 ;  /* 0x0000000a06f47210 */ /* 0x080fe40007ffe005 */
[----:B------:R1:W-:Y:S01]  /*0690*/  STL [R1+0x4], R0 ;  /* 0x0000040001007387 */ /* 0x0003e20000100800 */
[----:B------:R-:W-:Y:S01]  /*06a0*/  IMAD.IADD R3, R4, 0x1, R2 ;  /* 0x0000000104037824 */ /* 0x000fe200078e0202 */
[----:B------:R-:W-:Y:S01]  /*06b0*/  LOP3.LUT R239, R6, R10, RZ, 0xfc, !PT ;  /* 0x0000000a06ef7212 */ /* 0x000fe200078efcff */
[----:B------:R-:W-:Y:S01]  /*06c0*/  IMAD.IADD R2, R2, 0x1, R249 ;  /* 0x0000000102027824 */ /* 0x000fe200078e02f9 */
[----:B------:R2:W-:Y:S01]  /*06d0*/  STL [R1+0x8], R4 ;  /* 0x0000080401007387 */ /* 0x0005e20000100800 */
[----:B------:R-:W-:Y:S01]  /*06e0*/  SEL R233, R233, 0xffffffe0, !P4 ;  /* 0xffffffe0e9e97807 */ /* 0x000fe20006000000 */
[----:B------:R-:W-:Y:S01]  /*06f0*/  IMAD.SHL.U32 R248, R248, 0x2, RZ ;  /* 0x00000002f8f87824 */ /* 0x000fe200078e00ff */
[----:B------:R-:W-:Y:S01]  /*0700*/  LEA R244, R244, 0x8100, 0x1 ;  /* 0x00008100f4f47811 */ /* 0x000fe200078e08ff */
[----:B------:R3:W-:Y:S01]  /*0710*/  STL [R1+0x24], R3 ;  /* 0x0000240301007387 */ /* 0x0007e20000100800 */
[----:B------:R-:W-:-:S02]  /*0720*/  LEA R239, R239, 0x100, 0x1 ;  /* 0x00000100efef7811 */ /* 0x000fc400078e08ff */
[----:B------:R-:W-:Y:S01]  /*0730*/  IADD3 R250, R15, 0x40, RZ ;  /* 0x000000400ffa7810 */ /* 0x000fe20007ffe0ff */
[----:B------:R-:W-:Y:S01]  /*0740*/  IMAD.IADD R242, R244, 0x1, R233 ;  /* 0x00000001f4f27824 */ /* 0x000fe200078e02e9 */
[----:B------:R-:W-:Y:S01]  /*0750*/  SHF.R.S32.HI R246, RZ, 0x1f, R15 ;  /* 0x0000001ffff67819 */ /* 0x000fe2000001140f */
[----:B------:R-:W-:Y:S01]  /*0760*/  IMAD.IADD R238, R233, 0x1, R239 ;  /* 0x00000001e9ee7824 */ /* 0x000fe200078e02ef */
[----:B------:R-:W-:Y:S02]  /*0770*/  SHF.R.S32.HI R245, RZ, 0x1f, R250 ;  /* 0x0000001ffff57819 */ /* 0x000fe400000114fa */
[----:B------:R-:W-:Y:S02]  /*0780*/  LEA R243, R243, 0x4100, 0x1 ;  /* 0x00004100f3f37811 */ /* 0x000fe400078e08ff */
[C---:B-1----:R-:W-:Y:S02]  /*0790*/  SEL R0, R236.reuse, 0xffffffc0, !P2 ;  /* 0xffffffc0ec007807 */ /* 0x042fe40005000000 */
[----:B------:R-:W-:-:S03]  /*07a0*/  SEL R236, R236, 0xffffffc0, !P3 ;  /* 0xffffffc0ecec7807 */ /* 0x000fc60005800000 */
[----:B--2---:R-:W-:Y:S02]  /*07b0*/  IMAD.IADD R4, R4, 0x1, R0 ;  /* 0x0000000104047824 */ /* 0x004fe400078e0200 */
[----:B------:R-:W-:Y:S02]  /*07c0*/  IMAD.IADD R241, R244, 0x1, R236 ;  /* 0x00000001f4f17824 */ /* 0x000fe400078e02ec */
[----:B---3--:R-:W-:Y:S01]  /*07d0*/  IMAD.IADD R3, R3, 0x1, R0 ;  /* 0x0000000103037824 */ /* 0x008fe200078e0200 */
[----:B------:R-:W-:Y:S01]  /*07e0*/  STL [R1+0x20], R4 ;  /* 0x0000200401007387 */ /* 0x000fe20000100800 */
[----:B------:R-:W-:Y:S02]  /*07f0*/  IMAD.IADD R237, R236, 0x1, R239 ;  /* 0x00000001eced7824 */ /* 0x000fe400078e02ef */
[----:B------:R-:W-:Y:S01]  /*0800*/  IMAD.IADD R240, R242, 0x1, R236 ;  /* 0x00000001f2f07824 */ /* 0x000fe200078e02ec */
[----:B------:R1:W-:Y:S01]  /*0810*/  STL [R1+0x1c], R3 ;  /* 0x00001c0301007387 */ /* 0x0003e20000100800 */
[----:B------:R-:W-:-:S02]  /*0820*/  IMAD.IADD R233, R233, 0x1, R241 ;  /* 0x00000001e9e97824 */ /* 0x000fc400078e02f1 */
[----:B------:R-:W-:Y:S01]  /*0830*/  IMAD.IADD R236, R236, 0x1, R238 ;  /* 0x00000001ecec7824 */ /* 0x000fe200078e02ee */
[----:B------:R2:W-:Y:S01]  /*0840*/  STL [R1+0x18], R2 ;  /* 0x0000180201007387 */ /* 0x0005e20000100800 */
[----:B-1----:R-:W-:Y:S02]  /*0850*/  IMAD.IADD R3, R0, 0x1, R249 ;  /* 0x0000000100037824 */ /* 0x002fe400078e02f9 */
[----:B------:R-:W-:-:S03]  /*0860*/  IMAD.IADD R0, R2, 0x1, R0 ;  /* 0x0000000102007824 */ /* 0x000fc600078e0200 */
[----:B------:R2:W-:Y:S04]  /*0870*/  STL [R1+0x2c], R3 ;  /* 0x00002c0301007387 */ /* 0x0005e80000100800 */
[----:B------:R2:W-:Y:S02]  /*0880*/  STL [R1+0x28], R0 ;  /* 0x0000280001007387 */ /* 0x0005e40000100800 */
.L_x_1722:
[----:B--2---:R-:W2:Y:S01]  /*0890*/  LDL R2, [R1+0x10] ;  /* 0x0000100001027983 */ /* 0x004ea20000100800 */
        /* <DEDUP_REMOVED lines=11> */
[----:B------:R-:W-:Y:S02]  /*0950*/  MOV R2, c[0x0][0x56c] ;  /* 0x00015b0000027a02 */ /* 0x000fe40000000f00 */
[----:B------:R-:W-:Y:S02]  /*0960*/  MOV R3, R0 ;  /* 0x0000000000037202 */ /* 0x000fe40000000f00 */
[----:B------:R-:W-:-:S13]  /*0970*/  ISETP.NE.AND P0, PT, R2, 0x1, PT ;  /* 0x000000010200780c */ /* 0x000fda0003f05270 */
[----:B------:R-:W-:-:S05]  /*0980*/  @P0 IMAD.HI.U32 R2, R0, c[0x0][0x570], RZ ;  /* 0x00015c0000020a27 */ /* 0x000fca00078e00ff */
[----:B------:R-:W-:-:S05]  /*0990*/  @P0 SHF.R.U32.HI R3, RZ, c[0x0][0x574], R2 ;  /* 0x00015d00ff030a19 */ /* 0x000fca0000011602 */
[----:B------:R-:W-:Y:S01]  /*09a0*/  IMAD R4, R3, c[0x0][0x56c], RZ ;  /* 0x00015b0003047a24 */ /* 0x000fe200078e02ff */
[----:B------:R-:W-:Y:S05]  /*09b0*/  BRA `(.L_x_1615) ;  /* 0x0000006000007947 */ /* 0x000fea0003800000 */
.L_x_1614:
[----:B------:R-:W-:Y:S02]  /*09c0*/  MOV R2, c[0x0][0x554] ;  /* 0x0001550000027a02 */ /* 0x000fe40000000f00 */
[----:B------:R-:W-:Y:S02]  /*09d0*/  MOV R3, R0 ;  /* 0x0000000000037202 */ /* 0x000fe40000000f00 */
[----:B------:R-:W-:-:S13]  /*09e0*/  ISETP.NE.AND P0, PT, R2, 0x1, PT ;  /* 0x000000010200780c */ /* 0x000fda0003f05270 */
[----:B------:R-:W-:-:S05]  /*09f0*/  @P0 IMAD.HI.U32 R2, R0, c[0x0][0x558], RZ ;  /* 0x0001560000020a27 */ /* 0x000fca00078e00ff */
[----:B------:R-:W-:-:S05]  /*0a00*/  @P0 SHF.R.U32.HI R3, RZ, c[0x0][0x55c], R2 ;  /* 0x00015700ff030a19 */ /* 0x000fca0000011602 */
[----:B------:R-:W-:Y:S02]  /*0a10*/  IMAD R4, R3, c[0x0][0x554], RZ ;  /* 0x0001550003047a24 */ /* 0x000fe400078e02ff */
.L_x_1615:
[----:B------:R-:W-:Y:S05]  /*0a20*/  BSYNC B0 ;  /* 0x0000000000007941 */ /* 0x000fea0003800000 */
.L_x_1613:
[----:B------:R-:W-:Y:S01]  /*0a30*/  IMAD.MOV.U32 R2, RZ, RZ, c[0x0][0x548] ;  /* 0x00015200ff027624 */ /* 0x000fe200078e00ff */
[----:B------:R-:W-:Y:S02]  /*0a40*/  ISETP.NE.U32.AND P0, PT, RZ, c[0x0][0x370], PT ;  /* 0x0000dc00ff007a0c */ /* 0x000fe40003f05070 */
[----:B------:R-:W-:Y:S02]  /*0a50*/  MOV R6, RZ ;  /* 0x000000ff00067202 */ /* 0x000fe40000000f00 */
[----:B------:R-:W-:Y:S01]  /*0a60*/  ISETP.NE.AND P1, PT, R2, 0x1, PT ;  /* 0x000000010200780c */ /* 0x000fe20003f25270 */
[----:B------:R-:W-:Y:S01]  /*0a70*/  IMAD.IADD R2, R0, 0x1, -R4 ;  /* 0x0000000100027824 */ /* 0x000fe200078e0a04 */
[----:B------:R-:W-:-:S03]  /*0a80*/  ISETP.NE.AND.EX P0, PT, RZ, c[0x0][0x374], PT, P0 ;  /* 0x0000dd00ff007a0c */ /* 0x000fc60003f05300 */
[----:B------:R-:W-:-:S04]  /*0a90*/  IMAD R2, R5, c[0x0][0x554], R2 ;  /* 0x0001550005027a24 */ /* 0x000fc800078e0202 */
[----:B------:R-:W-:-:S04]  /*0aa0*/  IMAD.MOV.U32 R14, RZ, RZ, R2 ;  /* 0x000000ffff0e7224 */ /* 0x000fc800078e0002 */
[----:B------:R-:W-:-:S04]  /*0ab0*/  @P1 IMAD.HI.U32 R4, R2, c[0x0][0x54c], RZ ;  /* 0x0001530002041a27 */ /* 0x000fc800078e00ff */
[----:B------:R-:W-:Y:S01]  /*0ac0*/  @P0 IMAD.MOV.U32 R0, RZ, RZ, 0x4 ;  /* 0x00000004ff000424 */ /* 0x000fe200078e00ff */
[----:B------:R-:W-:-:S05]  /*0ad0*/  @P1 SHF.R.U32.HI R14, RZ, c[0x0][0x550], R4 ;  /* 0x00015400ff0e1a19 */ /* 0x000fca0000011604 */
[----:B------:R-:W-:Y:S01]  /*0ae0*/  @P0 IMAD.WIDE R4, R14, R0, c[0x0][0x370] ;  /* 0x0000dc000e040625 */ /* 0x000fe200078e0200 */
[----:B------:R-:W-:Y:S01]  /*0af0*/  LOP3.LUT R3, R3, 0x1ffffff, RZ, 0x3c, !PT ;  /* 0x01ffffff03037812 */ /* 0x000fe200078e3cff */
[----:B------:R-:W-:Y:S04]  /*0b00*/  STL [R1+0x50], R14 ;  /* 0x0000500e01007387 */ /* 0x000fe80000100800 */
[----:B------:R1:W2:Y:S01]  /*0b10*/  @P0 LDG.E R6, [R4.64] ;  /* 0x0000000604060981 */ /* 0x0002a2000c1e1900 */
[----:B------:R-:W-:Y:S01]  /*0b20*/  IMAD.MOV.U32 R0, RZ, RZ, c[0x0][0x2c4] ;  /* 0x0000b100ff007624 */ /* 0x000fe200078e00ff */
[----:B------:R-:W-:Y:S01]  /*0b30*/  IADD3 R3, R3, c[0x0][0x53c], RZ ;  /* 0x00014f0003037a10 */ /* 0x000fe20007ffe0ff */
[----:B------:R-:W-:Y:S01]  /*0b40*/  IMAD.MOV.U32 R9, RZ, RZ, RZ ;  /* 0x000000ffff097224 */ /* 0x000fe200078e00ff */
[----:B------:R-:W-:Y:S01]  /*0b50*/  MOV R126, RZ ;  /* 0x000000ff007e7202 */ /* 0x000fe20000000f00 */
[----:B------:R-:W-:Y:S01]  /*0b60*/  IMAD.MOV.U32 R124, RZ, RZ, RZ ;  /* 0x000000ffff7c7224 */ /* 0x000fe200078e00ff */
[----:B------:R-:W-:Y:S01]  /*0b70*/  ISETP.NE.AND P4, PT, R0, 0x1, PT ;  /* 0x000000010000780c */ /* 0x000fe20003f85270 */
[----:B------:R-:W-:Y:S01]  /*0b80*/  IMAD.SHL.U32 R15, R3, 0x80, RZ ;  /* 0x00000080030f7824 */ /* 0x000fe200078e00ff */
[----:B------:R-:W-:Y:S01]  /*0b90*/  MOV R3, c[0x0][0x2ac] ;  /* 0x0000ab0000037a02 */ /* 0x000fe20000000f00 */
[----:B------:R-:W-:Y:S01]  /*0ba0*/  IMAD.MOV.U32 R130, RZ, RZ, RZ ;  /* 0x000000ffff827224 */ /* 0x000fe200078e00ff */
[----:B------:R-:W-:Y:S01]  /*0bb0*/  MOV R128, RZ ;  /* 0x000000ff00807202 */ /* 0x000fe20000000f00 */
[----:B------:R-:W-:Y:S01]  /*0bc0*/  CS2R R122, SRZ ;  /* 0x00000000007a7805 */ /* 0x000fe2000001ff00 */
[----:B------:R-:W-:Y:S01]  /*0bd0*/  STL [R1+0x3c], R15 ;  /* 0x00003c0f01007387 */ /* 0x000fe20000100800 */
[----:B------:R-:W-:Y:S01]  /*0be0*/  IMAD R49, R3, c[0x0][0x1d0], RZ ;  /* 0x0000740003317a24 */ /* 0x000fe200078e02ff */
        /* <DEDUP_REMOVED lines=11> */
[----:B-1----:R-:W-:Y:S01]  /*0ca0*/  IADD3 R4, R15, 0x7f, RZ ;  /* 0x0000007f0f047810 */ /* 0x002fe20007ffe0ff */
[----:B------:R-:W-:Y:S01]  /*0cb0*/  IMAD.MOV.U32 R5, RZ, RZ, 0x40 ;  /* 0x00000040ff057424 */ /* 0x000fe200078e00ff */
[----:B------:R-:W-:Y:S01]  /*0cc0*/  CS2R R94, SRZ ;  /* 0x00000000005e7805 */ /* 0x000fe2000001ff00 */
[----:B------:R-:W-:Y:S01]  /*0cd0*/  CS2R R92, SRZ ;  /* 0x00000000005c7805 */ /* 0x000fe2000001ff00 */
[----:B------:R-:W-:Y:S01]  /*0ce0*/  CS2R R98, SRZ ;  /* 0x0000000000627805 */ /* 0x000fe2000001ff00 */
[----:B------:R-:W-:Y:S01]  /*0cf0*/  @P4 IMAD.HI.U32 R0, R4, c[0x0][0x2c8], RZ ;  /* 0x0000b20004004a27 */ /* 0x000fe200078e00ff */
[----:B------:R-:W-:Y:S01]  /*0d00*/  IADD3 R5, R5, -c[0x0][0x168], RZ ;  /* 0x80005a0005057a10 */ /* 0x000fe20007ffe0ff */
[----:B------:R-:W-:Y:S01]  /*0d10*/  CS2R R96, SRZ ;  /* 0x0000000000607805 */ /* 0x000fe2000001ff00 */
[----:B------:R-:W-:Y:S01]  /*0d20*/  CS2R R90, SRZ ;  /* 0x00000000005a7805 */ /* 0x000fe2000001ff00 */
[----:B------:R-:W-:Y:S01]  /*0d30*/  CS2R R88, SRZ ;  /* 0x0000000000587805 */ /* 0x000fe2000001ff00 */
[----:B------:R-:W-:Y:S01]  /*0d40*/  @P4 SHF.R.U32.HI R4, RZ, c[0x0][0x2cc], R0 ;  /* 0x0000b300ff044a19 */ /* 0x000fe20000011600 */
[----:B------:R-:W-:Y:S01]  /*0d50*/  IMAD R3, R3, c[0x0][0x1d0], R5 ;  /* 0x0000740003037a24 */ /* 0x000fe200078e0205 */
[----:B------:R-:W-:Y:S01]  /*0d60*/  IADD3 R0, R49, 0x3f, RZ ;  /* 0x0000003f31007810 */ /* 0x000fe20007ffe0ff */
[----:B------:R-:W-:Y:S01]  /*0d70*/  CS2R R86, SRZ ;  /* 0x0000000000567805 */ /* 0x000fe2000001ff00 */
[----:B------:R-:W-:Y:S01]  /*0d80*/  CS2R R84, SRZ ;  /* 0x0000000000547805 */ /* 0x000fe2000001ff00 */
[----:B------:R-:W-:Y:S01]  /*0d90*/  IMAD.IADD R3, R3, 0x1, R4 ;  /* 0x0000000103037824 */ /* 0x000fe200078e0204 */
[----:B------:R-:W-:Y:S01]  /*0da0*/  SHF.R.S32.HI R4, RZ, 0x1f, R0 ;  /* 0x0000001fff047819 */ /* 0x000fe20000011400 */
[----:B------:R-:W-:Y:S01]  /*0db0*/  CS2R R78, SRZ ;  /* 0x00000000004e7805 */ /* 0x000fe2000001ff00 */
[----:B------:R-:W-:Y:S01]  /*0dc0*/  CS2R R76, SRZ ;  /* 0x00000000004c7805 */ /* 0x000fe2000001ff00 */
[----:B------:R-:W-:Y:S01]  /*0dd0*/  CS2R R82, SRZ ;  /* 0x0000000000527805 */ /* 0x000fe2000001ff00 */
[----:B------:R-:W-:Y:S01]  /*0de0*/  SHF.R.S32.HI R48, RZ, 0x1f, R3 ;  /* 0x0000001fff307819 */ /* 0x000fe20000011403 */
[----:B------:R-:W-:Y:S01]  /*0df0*/  CS2R R80, SRZ ;  /* 0x0000000000507805 */ /* 0x000fe2000001ff00 */
[----:B------:R-:W-:Y:S01]  /*0e00*/  LEA.HI R0, R4, R0, RZ, 0x6 ;  /* 0x0000000004007211 */ /* 0x000fe200078f30ff */
[----:B------:R-:W-:Y:S01]  /*0e10*/  CS2R R74, SRZ ;  /* 0x00000000004a7805 */ /* 0x000fe2000001ff00 */
[----:B------:R-:W-:Y:S01]  /*0e20*/  LEA.HI R48, R48, R3, RZ, 0x6 ;  /* 0x0000000330307211 */ /* 0x000fe200078f30ff */
[----:B------:R-:W-:Y:S01]  /*0e30*/  IMAD.MOV R3, RZ, RZ, -R14 ;  /* 0x000000ffff037224 */ /* 0x000fe200078e0a0e */
[----:B------:R-:W-:Y:S01]  /*0e40*/  SHF.R.S32.HI R0, RZ, 0x6, R0 ;  /* 0x00000006ff007819 */ /* 0x000fe20000011400 */
[----:B------:R-:W-:Y:S01]  /*0e50*/  CS2R R4, SRZ ;  /* 0x0000000000047805 */ /* 0x000fe2000001ff00 */
[----:B------:R-:W-:Y:S01]  /*0e60*/  SHF.R.S32.HI R48, RZ, 0x6, R48 ;  /* 0x00000006ff307819 */ /* 0x000fe20000011430 */
[--C-:B------:R-:W-:Y:S01]  /*0e70*/  IMAD R7, R3, c[0x0][0x548], R2.reuse ;  /* 0x0001520003077a24 */ /* 0x100fe200078e0202 */
[----:B------:R-:W-:Y:S01]  /*0e80*/  PRMT R2, RZ, 0x7610, R2 ;  /* 0x00007610ff027816 */ /* 0x000fe20000000002 */
[----:B------:R-:W-:Y:S01]  /*0e90*/  CS2R R72, SRZ ;  /* 0x0000000000487805 */ /* 0x000fe2000001ff00 */
[----:B------:R-:W-:Y:S01]  /*0ea0*/  IMNMX R48, R0, R48, PT ;  /* 0x0000003000307217 */ /* 0x000fe20003800200 */
[----:B------:R-:W-:Y:S01]  /*0eb0*/  CS2R R70, SRZ ;  /* 0x0000000000467805 */ /* 0x000fe2000001ff00 */
[----:B------:R-:W-:Y:S01]  /*0ec0*/  STL [R1+0x40], R7 ;  /* 0x0000400701007387 */ /* 0x000fe20000100800 */
[----:B------:R-:W-:Y:S01]  /*0ed0*/  CS2R R68, SRZ ;  /* 0x0000000000447805 */ /* 0x000fe2000001ff00 */
[----:B------:R-:W-:Y:S01]  /*0ee0*/  ISETP.GE.AND P0, PT, R48, 0x1, PT ;  /* 0x000000013000780c */ /* 0x000fe20003f06270 */
        /* <DEDUP_REMOVED lines=34> */
[----:B------:R-:W-:Y:S01]  /*1110*/  IMAD.MOV.U32 R10, RZ, RZ, RZ ;  /* 0x000000ffff0a7224 */ /* 0x000fe200078e00ff */
[----:B--2---:R1:W-:Y:S02]  /*1120*/  STL [R1+0x4c], R6 ;  /* 0x00004c0601007387 */ /* 0x0043e40000100800 */
[----:B-1----:R-:W-:Y:S01]  /*1130*/  IMAD.MOV.U32 R6, RZ, RZ, RZ ;  /* 0x000000ffff067224 */ /* 0x002fe200078e00ff */
[----:B------:R-:W-:Y:S05]  /*1140*/  @!P0 BRA `(.L_x_1616) ;  /* 0x0000fc0000008947 */ /* 0x000fea0003800000 */
[----:B------:R-:W2:Y:S01]  /*1150*/  LDL R8, [R1+0x4] ;  /* 0x0000040001087983 */ /* 0x000ea20000100800 */
[----:B------:R-:W-:-:S03]  /*1160*/  ISETP.NE.U32.AND P1, PT, RZ, c[0x0][0x340], PT ;  /* 0x0000d000ff007a0c */ /* 0x000fc60003f25070 */
[----:B------:R-:W3:Y:S01]  /*1170*/  LDL R11, [R1+0xc] ;  /* 0x00000c00010b7983 */ /* 0x000ee20000100800 */
[----:B------:R-:W-:-:S13]  /*1180*/  ISETP.NE.AND.EX P1, PT, RZ, c[0x0][0x344], PT, P1 ;  /* 0x0000d100ff007a0c */ /* 0x000fda0003f25310 */
[----:B------:R-:W-:-:S05]  /*1190*/  @P1 MOV R0, 0x4 ;  /* 0x0000000400001802 */ /* 0x000fca0000000f00 */
[----:B------:R-:W-:-:S05]  /*11a0*/  @P1 IMAD.WIDE R2, R14, R0, c[0x0][0x340] ;  /* 0x0000d0000e021625 */ /* 0x000fca00078e0200 */
[----:B------:R1:W5:Y:S01]  /*11b0*/  @P1 LDG.E R0, [R2.64] ;  /* 0x0000000602001981 */ /* 0x000362000c1e1900 */
[----:B------:R-:W-:Y:S02]  /*11c0*/  SHF.R.S32.HI R5, RZ, 0x1f, R14 ;  /* 0x0000001fff057819 */ /* 0x000fe4000001140e */
[----:B------:R-:W-:-:S03]  /*11d0*/  ISETP.GE.AND P3, PT, R250, c[0x0][0x198], PT ;  /* 0x00006600fa007a0c */ /* 0x000fc60003f66270 */
[----:B------:R-:W-:-:S04]  /*11e0*/  IMAD R5, R5, c[0x0][0x1c0], RZ ;  /* 0x0000700005057a24 */ /* 0x000fc800078e02ff */
[----:B------:R-:W-:Y:S01]  /*11f0*/  IMAD R5, R14, c[0x0][0x1c4], R5 ;  /* 0x000071000e057a24 */ /* 0x000fe200078e0205 */
[----:B-1----:R-:W-:-:S05]  /*1200*/  SHF.R.S32.HI R2, RZ, 0x1f, R7 ;  /* 0x0000001fff027819 */ /* 0x002fca0000011407 */
[----:B------:R-:W-:-:S04]  /*1210*/  IMAD R4, R2, c[0x0][0x1b8], RZ ;  /* 0x00006e0002047a24 */ /* 0x000fc800078e02ff */
[C---:B------:R-:W-:Y:S01]  /*1220*/  IMAD R4, R7.reuse, c[0x0][0x1bc], R4 ;  /* 0x00006f0007047a24 */ /* 0x040fe200078e0204 */
[----:B--2---:R-:W-:Y:S01]  /*1230*/  IADD3 R3, R8, R15, RZ ;  /* 0x0000000f08037210 */ /* 0x004fe20007ffe0ff */
[----:B------:R-:W-:Y:S01]  /*1240*/  IMAD.WIDE.U32 R8, R7, c[0x0][0x1b8], RZ ;  /* 0x00006e0007087a25 */ /* 0x000fe200078e00ff */
[----:B---3--:R-:W-:-:S03]  /*1250*/  ISETP.GE.AND P5, PT, R11, c[0x0][0x198], PT ;  /* 0x000066000b007a0c */ /* 0x008fc60003fa6270 */
[----:B------:R-:W-:Y:S01]  /*1260*/  @P4 IMAD.HI.U32 R6, R3, c[0x0][0x2c8], RZ ;  /* 0x0000b20003064a27 */ /* 0x000fe200078e00ff */
[----:B------:R-:W-:-:S03]  /*1270*/  IADD3 R9, R9, R4, RZ ;  /* 0x0000000409097210 */ /* 0x000fc60007ffe0ff */
[----:B------:R-:W-:Y:S01]  /*1280*/  IMAD.MOV.U32 R7, RZ, RZ, R3 ;  /* 0x000000ffff077224 */ /* 0x000fe200078e0003 */
[----:B------:R-:W-:Y:S01]  /*1290*/  @P4 SHF.R.U32.HI R7, RZ, c[0x0][0x2cc], R6 ;  /* 0x0000b300ff074a19 */ /* 0x000fe20000011606 */
[----:B------:R-:W-:-:S03]  /*12a0*/  IMAD.WIDE.U32 R8, R14, c[0x0][0x1c0], R8 ;  /* 0x000070000e087a25 */ /* 0x000fc600078e0008 */
[--C-:B------:R-:W-:Y:S01]  /*12b0*/  SHF.R.S32.HI R6, RZ, 0x1f, R7.reuse ;  /* 0x0000001fff067819 */ /* 0x100fe20000011407 */
[----:B------:R-:W-:Y:S01]  /*12c0*/  IMAD.MOV R4, RZ, RZ, -R7 ;  /* 0x000000ffff047224 */ /* 0x000fe200078e0a07 */
[----:B------:R-:W-:-:S03]  /*12d0*/  IADD3 R9, R9, R5, RZ ;  /* 0x0000000509097210 */ /* 0x000fc60007ffe0ff */
[----:B------:R-:W-:Y:S02]  /*12e0*/  IMAD R6, R6, c[0x0][0x1b0], RZ ;  /* 0x00006c0006067a24 */ /* 0x000fe400078e02ff */
[----:B------:R-:W-:Y:S02]  /*12f0*/  IMAD R4, R4, c[0x0][0x2c4], R3 ;  /* 0x0000b10004047a24 */ /* 0x000fe400078e0203 */
[C---:B------:R-:W-:Y:S02]  /*1300*/  IMAD R6, R7.reuse, c[0x0][0x1b4], R6 ;  /* 0x00006d0007067a24 */ /* 0x040fe400078e0206 */
[----:B------:R-:W-:Y:S01]  /*1310*/  IMAD.WIDE.U32 R8, R7, c[0x0][0x1b0], R8 ;  /* 0x00006c0007087a25 */ /* 0x000fe200078e0008 */
[----:B------:R-:W-:Y:S02]  /*1320*/  SHF.R.S32.HI R3, RZ, 0x1f, R4 ;  /* 0x0000001fff037819 */ /* 0x000fe40000011404 */
[----:B------:R-:W-:Y:S02]  /*1330*/  @!P1 MOV R0, R14 ;  /* 0x0000000e00009202 */ /* 0x000fe40000000f00 */
[----:B------:R-:W-:Y:S01]  /*1340*/  IADD3 R7, R9, R6, RZ ;  /* 0x0000000609077210 */ /* 0x000fe20007ffe0ff */
[----:B------:R-:W-:-:S02]  /*1350*/  IMAD R3, R3, c[0x0][0x1a8], RZ ;  /* 0x00006a0003037a24 */ /* 0x000fc400078e02ff */
[----:B------:R-:W-:Y:S02]  /*1360*/  IMAD.MOV.U32 R6, RZ, RZ, R8 ;  /* 0x000000ffff067224 */ /* 0x000fe400078e0008 */
[C---:B------:R-:W-:Y:S02]  /*1370*/  IMAD R3, R4.reuse, c[0x0][0x1ac], R3 ;  /* 0x00006b0004037a24 */ /* 0x040fe400078e0203 */
[----:B------:R-:W-:-:S05]  /*1380*/  IMAD.WIDE.U32 R6, R4, c[0x0][0x1a8], R6 ;  /* 0x00006a0004067a25 */ /* 0x000fca00078e0006 */
[----:B------:R-:W-:Y:S02]  /*1390*/  LEA R11, P0, R6, c[0x0][0x160], 0x1 ;  /* 0x00005800060b7a11 */ /* 0x000fe400078008ff */
[----:B------:R-:W-:-:S04]  /*13a0*/  IADD3 R3, R7, R3, RZ ;  /* 0x0000000307037210 */ /* 0x000fc80007ffe0ff */
[----:B------:R-:W-:Y:S01]  /*13b0*/  LEA.HI.X R10, R6, c[0x0][0x164], R3, 0x1, P0 ;  /* 0x00005900060a7a11 */ /* 0x000fe200000f0c03 */
[----:B------:R-:W-:Y:S05]  /*13c0*/  BRA.DIV ~URZ, `(.L_x_1617) ;  /* 0x000121027f007947 */ /* 0x000fea000b800000 */
[----:B------:R1:W2:Y:S02]  /*13d0*/  SHFL.IDX PT, R12, R10, RZ, 0x181f ;  /* 0x00181fff0a0c7589 */ /* 0x0002a400000e0000 */
.L_x_1723:
[----:B------:R-:W-:Y:S05]  /*13e0*/  BRA.DIV ~URZ, `(.L_x_1618) ;  /* 0x000121527f007947 */ /* 0x000fea000b800000 */
[----:B------:R3:W4:Y:S02]  /*13f0*/  SHFL.IDX PT, R4, R11, RZ, 0x181f ;  /* 0x00181fff0b047589 */ /* 0x00072400000e0000 */
.L_x_1724:
[----:B---3--:R-:W3:Y:S01]  /*1400*/  LDL R5, [R1+0x3c] ;  /* 0x00003c0001057983 */ /* 0x008ee20000100800 */
[----:B------:R-:W-:Y:S01]  /*1410*/  SHF.R.S32.HI R3, RZ, 0x1f, R247 ;  /* 0x0000001fff037819 */ /* 0x000fe200000114f7 */
[----:B------:R-:W-:Y:S01]  /*1420*/  IMAD.MOV.U32 R13, RZ, RZ, c[0x0][0x2c4] ;  /* 0x0000b100ff0d7624 */ /* 0x000fe200078e00ff */
[----:B------:R-:W-:Y:S02]  /*1430*/  BSSY B0, `(.L_x_1619) ;  /* 0x0000011000007945 */ /* 0x000fe40003800000 */
[----:B------:R-:W-:Y:S01]  /*1440*/  LEA.HI R3, R3, R247, RZ, 0x3 ;  /* 0x000000f703037211 */ /* 0x000fe200078f18ff */
[----:B------:R-:W-:-:S03]  /*1450*/  IMAD R13, R13, c[0x0][0x168], RZ ;  /* 0x00005a000d0d7a24 */ /* 0x000fc600078e02ff */
[----:B------:R-:W-:-:S05]  /*1460*/  SHF.R.S32.HI R3, RZ, 0x3, R3 ;  /* 0x00000003ff037819 */ /* 0x000fca0000011403 */
[----:B---3--:R-:W-:-:S05]  /*1470*/  IMAD.IADD R3, R3, 0x1, R5 ;  /* 0x0000000103037824 */ /* 0x008fca00078e0205 */
[----:B------:R-:W-:-:S13]  /*1480*/  ISETP.GE.AND P0, PT, R3, R13, PT ;  /* 0x0000000d0300720c */ /* 0x000fda0003f06270 */
[----:B------:R-:W-:Y:S05]  /*1490*/  @P0 BRA `(.L_x_1620) ;  /* 0x000000a000000947 */ /* 0x000fea0003800000 */
[----:B------:R-:W3:Y:S02]  /*14a0*/  LDL R8, [R1+0xc] ;  /* 0x00000c0001087983 */ /* 0x000ee40000100800 */
[-C--:B---34-:R-:W-:Y:S02]  /*14b0*/  LEA R6, P1, R8, R4.reuse, 0x1 ;  /* 0x0000000408067211 */ /* 0x098fe400078208ff */
[----:B------:R-:W-:Y:S02]  /*14c0*/  LEA R4, P0, R250, R4, 0x1 ;  /* 0x00000004fa047211 */ /* 0x000fe400078008ff */
[-C--:B--2---:R-:W-:Y:S02]  /*14d0*/  LEA.HI.X R7, R8, R12.reuse, R246, 0x1, P1 ;  /* 0x0000000c08077211 */ /* 0x084fe400008f0cf6 */
[----:B------:R-:W-:-:S03]  /*14e0*/  LEA.HI.X R5, R250, R12, R245, 0x1, P0 ;  /* 0x0000000cfa057211 */ /* 0x000fc600000f0cf5 */
[----:B------:R-:W-:Y:S01]  /*14f0*/  @!PT LDS RZ, [RZ] ;  /* 0x00000000fffff984 */ /* 0x000fe20000000800 */
[----:B------:R-:W-:Y:S01]  /*1500*/  @!PT LDS RZ, [RZ] ;  /* 0x00000000fffff984 */ /* 0x000fe20000000800 */
[----:B------:R-:W-:Y:S01]  /*1510*/  @!PT LDS RZ, [RZ] ;  /* 0x00000000fffff984 */ /* 0x000fe20000000800 */
[----:B------:R2:W-:Y:S04]  /*1520*/  LDGSTS.E.BYPASS.LTC128B.128 [R251+0x8100], [R6.64], !P5 ;  /* 0x0810000006fb7fae */ /* 0x0005e8000e901d46 */
[----:B------:R2:W-:Y:S02]  /*1530*/  LDGSTS.E.BYPASS.LTC128B.128 [R251+0xc100], [R4.64], !P3 ;  /* 0x0c10000004fb7fae */ /* 0x0005e4000d901d46 */
.L_x_1620:
[----:B------:R-:W-:Y:S05]  /*1540*/  BSYNC B0 ;  /* 0x0000000000007941 */ /* 0x000fea0003800000 */
.L_x_1619:
[----:B------:R-:W-:Y:S05]  /*1550*/  BRA.DIV ~URZ, `(.L_x_1621) ;  /* 0x000120527f007947 */ /* 0x000fea000b800000 */
[----:B--2---:R2:W3:Y:S04]  /*1560*/  SHFL.IDX PT, R12, R10, 0x1, 0x181f ;  /* 0x00381f000a0c7f89 */ /* 0x0044e800000e0000 */
[----:B----4-:R2:W4:Y:S02]  /*1570*/  SHFL.IDX PT, R4, R11, 0x1, 0x181f ;  /* 0x00381f000b047f89 */ /* 0x01052400000e0000 */
.L_x_1725:
[----:B------:R-:W-:Y:S01]  /*1580*/  IADD3 R5, R3, 0x10, RZ ;  /* 0x0000001003057810 */ /* 0x000fe20007ffe0ff */
[----:B------:R-:W-:Y:S03]  /*1590*/  BSSY B0, `(.L_x_1622) ;  /* 0x000000d000007945 */ /* 0x000fe60003800000 */
[----:B------:R-:W-:-:S13]  /*15a0*/  ISETP.GE.AND P0, PT, R5, R13, PT ;  /* 0x0000000d0500720c */ /* 0x000fda0003f06270 */
[----:B------:R-:W-:Y:S05]  /*15b0*/  @P0 BRA `(.L_x_1623) ;  /* 0x000000a000000947 */ /* 0x000fea0003800000 */
[----:B--2---:R-:W2:Y:S02]  /*15c0*/  LDL R8, [R1+0xc] ;  /* 0x00000c0001087983 */ /* 0x004ea40000100800 */
[-C--:B--2-4-:R-:W-:Y:S02]  /*15d0*/  LEA R6, P1, R8, R4.reuse, 0x1 ;  /* 0x0000000408067211 */ /* 0x094fe400078208ff */
[----:B------:R-:W-:Y:S02]  /*15e0*/  LEA R4, P0, R250, R4, 0x1 ;  /* 0x00000004fa047211 */ /* 0x000fe400078008ff */
[-C--:B---3--:R-:W-:Y:S02]  /*15f0*/  LEA.HI.X R7, R8, R12.reuse, R246, 0x1, P1 ;  /* 0x0000000c08077211 */ /* 0x088fe400008f0cf6 */
[----:B------:R-:W-:-:S03]  /*1600*/  LEA.HI.X R5, R250, R12, R245, 0x1, P0 ;  /* 0x0000000cfa057211 */ /* 0x000fc600000f0cf5 */
[----:B------:R-:W-:Y:S01]  /*1610*/  @!PT LDS RZ, [RZ] ;  /* 0x00000000fffff984 */ /* 0x000fe20000000800 */
[----:B------:R-:W-:Y:S01]  /*1620*/  @!PT LDS RZ, [RZ] ;  /* 0x00000000fffff984 */ /* 0x000fe20000000800 */
[----:B------:R-:W-:Y:S01]  /*1630*/  @!PT LDS RZ, [RZ] ;  /* 0x00000000fffff984 */ /* 0x000fe20000000800 */
[----:B------:R2:W-:Y:S04]  /*1640*/  LDGSTS.E.BYPASS.LTC128B.128 [R251+0x8900], [R6.64], !P5 ;  /* 0x0890000006fb7fae */ /* 0x0005e8000e901d46 */
[----:B------:R2:W-:Y:S02]  /*1650*/  LDGSTS.E.BYPASS.LTC128B.128 [R251+0xc900], [R4.64], !P3 ;  /* 0x0c90000004fb7fae */ /* 0x0005e4000d901d46 */
.L_x_1623:
[----:B------:R-:W-:Y:S05]  /*1660*/  BSYNC B0 ;  /* 0x0000000000007941 */ /* 0x000fea0003800000 */
.L_x_1622:
[----:B------:R-:W-:Y:S05]  /*1670*/  BRA.DIV ~URZ, `(.L_x_1624) ;  /* 0x000120027f007947 */ /* 0x000fea000b800000 */
[----:B---3--:R3:W1:Y:S02]  /*1680*/  SHFL.IDX PT, R12, R10, 0x2, 0x181f ;  /* 0x00581f000a0c7f89 */ /* 0x00866400000e0000 */
.L_x_1726:
[----:B------:R-:W-:Y:S05]  /*1690*/  BRA.DIV ~URZ, `(.L_x_1625) ;  /* 0x000120527f007947 */ /* 0x000fea000b800000 */
[----:B--2-4-:R2:W4:Y:S02]  /*16a0*/  SHFL.IDX PT, R4, R11, 0x2, 0x181f ;  /* 0x00581f000b047f89 */ /* 0x01452400000e0000 */
.L_x_1727:
[----:B------:R-:W-:Y:S01]  /*16b0*/  IADD3 R5, R3, 0x20, RZ ;  /* 0x0000002003057810 */ /* 0x000fe20007ffe0ff */
[----:B------:R-:W-:Y:S03]  /*16c0*/  BSSY B0, `(.L_x_1626) ;  /* 0x000000d000007945 */ /* 0x000fe60003800000 */
[----:B------:R-:W-:-:S13]  /*16d0*/  ISETP.GE.AND P0, PT, R5, R13, PT ;  /* 0x0000000d0500720c */ /* 0x000fda0003f06270 */
[----:B------:R-:W-:Y:S05]  /*16e0*/  @P0 BRA `(.L_x_1627) ;  /* 0x000000a000000947 */ /* 0x000fea0003800000 */
[----:B--2---:R-:W2:Y:S02]  /*16f0*/  LDL R8, [R1+0xc] ;  /* 0x00000c0001087983 */ /* 0x004ea40000100800 */
[-C--:B--2-4-:R-:W-:Y:S02]  /*1700*/  LEA R6, P1, R8, R4.reuse, 0x1 ;  /* 0x0000000408067211 */ /* 0x094fe400078208ff */
[----:B------:R-:W-:Y:S02]  /*1710*/  LEA R4, P0, R250, R4, 0x1 ;  /* 0x00000004fa047211 */ /* 0x000fe400078008ff */
[-C--:B-1----:R-:W-:Y:S02]  /*1720*/  LEA.HI.X R7, R8, R12.reuse, R246, 0x1, P1 ;  /* 0x0000000c08077211 */ /* 0x082fe400008f0cf6 */
[----:B------:R-:W-:-:S03]  /*1730*/  LEA.HI.X R5, R250, R12, R245, 0x1, P0 ;  /* 0x0000000cfa057211 */ /* 0x000fc600000f0cf5 */
[----:B------:R-:W-:Y:S01]  /*1740*/  @!PT LDS RZ, [RZ] ;  /* 0x00000000fffff984 */ /* 0x000fe20000000800 */
[----:B------:R-:W-:Y:S01]  /*1750*/  @!PT LDS RZ, [RZ] ;  /* 0x00000000fffff984 */ /* 0x000fe20000000800 */
[----:B------:R-:W-:Y:S01]  /*1760*/  @!PT LDS RZ, [RZ] ;  /* 0x00000000fffff984 */ /* 0x000fe20000000800 */
[----:B------:R1:W-:Y:S04]  /*1770*/  LDGSTS.E.BYPASS.LTC128B.128 [R251+0x9100], [R6.64], !P5 ;  /* 0x0910000006fb7fae */ /* 0x0003e8000e901d46 */
[----:B------:R1:W-:Y:S02]  /*1780*/  LDGSTS.E.BYPASS.LTC128B.128 [R251+0xd100], [R4.64], !P3 ;  /* 0x0d10000004fb7fae */ /* 0x0003e4000d901d46 */
.L_x_1627:
[----:B------:R-:W-:Y:S05]  /*1790*/  BSYNC B0 ;  /* 0x0000000000007941 */ /* 0x000fea0003800000 */
.L_x_1626:
[----:B------:R-:W-:Y:S05]  /*17a0*/  BRA.DIV ~URZ, `(.L_x_1628) ;  /* 0x00011fb27f007947 */ /* 0x000fea000b800000 */
[----:B-1----:R1:W2:Y:S04]  /*17b0*/  SHFL.IDX PT, R12, R10, 0x3, 0x181f ;  /* 0x00781f000a0c7f89 */ /* 0x0022a800000e0000 */
[----:B----4-:R1:W4:Y:S02]  /*17c0*/  SHFL.IDX PT, R4, R11, 0x3, 0x181f ;  /* 0x00781f000b047f89 */ /* 0x01032400000e0000 */
.L_x_1728:
[----:B------:R-:W-:Y:S01]  /*17d0*/  IADD3 R5, R3, 0x30, RZ ;  /* 0x0000003003057810 */ /* 0x000fe20007ffe0ff */
[----:B------:R-:W-:Y:S03]  /*17e0*/  BSSY B0, `(.L_x_1629) ;  /* 0x000000d000007945 */ /* 0x000fe60003800000 */
[----:B------:R-:W-:-:S13]  /*17f0*/  ISETP.GE.AND P0, PT, R5, R13, PT ;  /* 0x0000000d0500720c */ /* 0x000fda0003f06270 */
[----:B------:R-:W-:Y:S05]  /*1800*/  @P0 BRA `(.L_x_1630) ;  /* 0x000000a000000947 */ /* 0x000fea0003800000 */
[----:B---3--:R-:W3:Y:S02]  /*1810*/  LDL R8, [R1+0xc] ;  /* 0x00000c0001087983 */ /* 0x008ee40000100800 */
        /* <DEDUP_REMOVED lines=9> */
.L_x_1630:
[----:B------:R-:W-:Y:S05]  /*18b0*/  BSYNC B0 ;  /* 0x0000000000007941 */ /* 0x000fea0003800000 */
.L_x_1629:
[----:B------:R-:W-:Y:S05]  /*18c0*/  BRA.DIV ~URZ, `(.L_x_1631) ;  /* 0x00011f627f007947 */ /* 0x000fea000b800000 */
[----:B--2---:R2:W1:Y:S02]  /*18d0*/  SHFL.IDX PT, R12, R10, 0x4, 0x181f ;  /* 0x00981f000a0c7f89 */ /* 0x00446400000e0000 */
.L_x_1729:
[----:B------:R-:W-:Y:S05]  /*18e0*/  BRA.DIV ~URZ, `(.L_x_1632) ;  /* 0x00011fb27f007947 */ /* 0x000fea000b800000 */
[----:B----4-:R4:W2:Y:S02]  /*18f0*/  SHFL.IDX PT, R4, R11, 0x4, 0x181f ;  /* 0x00981f000b047f89 */ /* 0x0108a400000e0000 */
.L_x_1730:
[----:B------:R-:W-:Y:S01]  /*1900*/  IADD3 R5, R3, 0x40, RZ ;  /* 0x0000004003057810 */ /* 0x000fe20007ffe0ff */
[----:B------:R-:W-:Y:S03]  /*1910*/  BSSY B0, `(.L_x_1633) ;  /* 0x000000d000007945 */ /* 0x000fe60003800000 */
[----:B------:R-:W-:-:S13]  /*1920*/  ISETP.GE.AND P0, PT, R5, R13, PT ;  /* 0x0000000d0500720c */ /* 0x000fda0003f06270 */
[----:B------:R-:W-:Y:S05]  /*1930*/  @P0 BRA `(.L_x_1634) ;  /* 0x000000a000000947 */ /* 0x000fea0003800000 */
[----:B---3--:R-:W3:Y:S02]  /*1940*/  LDL R8, [R1+0xc] ;  /* 0x00000c0001087983 */ /* 0x008ee40000100800 */
[-C--:B--23--:R-:W-:Y:S02]  /*1950*/  LEA R6, P1, R8, R4.reuse, 0x1 ;  /* 0x0000000408067211 */ /* 0x08cfe400078208ff */
        /* <DEDUP_REMOVED lines=8> */
.L_x_1634:
[----:B------:R-:W-:Y:S05]  /*19e0*/  BSYNC B0 ;  /* 0x0000000000007941 */ /* 0x000fea0003800000 */
.L_x_1633:
[----:B------:R-:W-:Y:S05]  /*19f0*/  BRA.DIV ~URZ, `(.L_x_1635) ;  /* 0x00011f127f007947 */ /* 0x000fea000b800000 */
[----:B-1----:R1:W3:Y:S04]  /*1a00*/  SHFL.IDX PT, R12, R10, 0x5, 0x181f ;  /* 0x00b81f000a0c7f89 */ /* 0x0022e800000e0000 */
[----:B--2---:R1:W2:Y:S02]  /*1a10*/  SHFL.IDX PT, R4, R11, 0x5, 0x181f ;  /* 0x00b81f000b047f89 */ /* 0x0042a400000e0000 */
.L_x_1731:
[----:B------:R-:W-:Y:S01]  /*1a20*/  IADD3 R5, R3, 0x50, RZ ;  /* 0x0000005003057810 */ /* 0x000fe20007ffe0ff */
[----:B------:R-:W-:Y:S03]  /*1a30*/  BSSY B0, `(.L_x_1636) ;  /* 0x000000d000007945 */ /* 0x000fe60003800000 */
[----:B------:R-:W-:-:S13]  /*1a40*/  ISETP.GE.AND P0, PT, R5, R13, PT ;  /* 0x0000000d0500720c */ /* 0x000fda0003f06270 */
[----:B------:R-:W-:Y:S05]  /*1a50*/  @P0 BRA `(.L_x_1637) ;  /* 0x000000a000000947 */ /* 0x000fea0003800000 */
[----:B----4-:R-:W4:Y:S02]  /*1a60*/  LDL R8, [R1+0xc] ;  /* 0x00000c0001087983 */ /* 0x010f240000100800 */
        /* <DEDUP_REMOVED lines=9> */
.L_x_1637:
[----:B------:R-:W-:Y:S05]  /*1b00*/  BSYNC B0 ;  /* 0x0000000000007941 */ /* 0x000fea0003800000 */
.L_x_1636:
[----:B------:R-:W-:Y:S05]  /*1b10*/  BRA.DIV ~URZ, `(.L_x_1638) ;  /* 0x00011ec27f007947 */ /* 0x000fea000b800000 */
[----:B---3--:R3:W1:Y:S02]  /*1b20*/  SHFL.IDX PT, R12, R10, 0x6, 0x181f ;  /* 0x00d81f000a0c7f89 */ /* 0x00866400000e0000 */
.L_x_1732:
[----:B------:R-:W-:Y:S05]  /*1b30*/  BRA.DIV ~URZ, `(.L_x_1639) ;  /* 0x00011f127f007947 */ /* 0x000fea000b800000 */
[----:B--2---:R2:W3:Y:S02]  /*1b40*/  SHFL.IDX PT, R4, R11, 0x6, 0x181f ;  /* 0x00d81f000b047f89 */ /* 0x0044e400000e0000 */
.L_x_1733:
[----:B------:R-:W-:Y:S01]  /*1b50*/  IADD3 R5, R3, 0x60, RZ ;  /* 0x0000006003057810 */ /* 0x000fe20007ffe0ff */
[----:B------:R-:W-:Y:S03]  /*1b60*/  BSSY B0, `(.L_x_1640) ;  /* 0x000000d000007945 */ /* 0x000fe60003800000 */
[----:B------:R-:W-:-:S13]  /*1b70*/  ISETP.GE.AND P0, PT, R5, R13, PT ;  /* 0x0000000d0500720c */ /* 0x000fda0003f06270 */
[----:B------:R-:W-:Y:S05]  /*1b80*/  @P0 BRA `(.L_x_1641) ;  /* 0x000000a000000947 */ /* 0x000fea0003800000 */
[----:B--2---:R-:W2:Y:S02]  /*1b90*/  LDL R8, [R1+0xc] ;  /* 0x00000c0001087983 */ /* 0x004ea40000100800 */
        /* <DEDUP_REMOVED lines=9> */
.L_x_1641:
[----:B------:R-:W-:Y:S05]  /*1c30*/  BSYNC B0 ;  /* 0x0000000000007941 */ /* 0x000fea0003800000 */
.L_x_1640:
[----:B------:R-:W-:Y:S05]  /*1c40*/  BRA.DIV ~URZ, `(.L_x_1642) ;  /* 0x00011e727f007947 */ /* 0x000fea000b800000 */
[----:B-1-3--:R-:W1:Y:S04]  /*1c50*/  SHFL.IDX PT, R10, R10, 0x7, 0x181f ;  /* 0x00f81f000a0a7f89 */ /* 0x00ae6800000e0000 */
[----:B--2-4-:R-:W2:Y:S02]  /*1c60*/  SHFL.IDX PT, R11, R11, 0x7, 0x181f ;  /* 0x00f81f000b0b7f89 */ /* 0x014ea400000e0000 */
.L_x_1734:
[----:B------:R-:W3:Y:S01]  /*1c70*/  LDL R31, [R1+0xc] ;  /* 0x00000c00011f7983 */ /* 0x000ee20000100800 */
[----:B------:R-:W-:Y:S01]  /*1c80*/  IADD3 R3, R3, 0x70, RZ ;  /* 0x0000007003037810 */ /* 0x000fe20007ffe0ff */
[----:B-----5:R-:W-:-:S03]  /*1c90*/  IMAD.WIDE.U32 R142, R0, c[0x0][0x2b0], RZ ;  /* 0x0000ac00008e7a25 */ /* 0x020fc600078e00ff */
[----:B------:R-:W-:Y:S02]  /*1ca0*/  ISETP.GE.AND P2, PT, R3, R13, PT ;  /* 0x0000000d0300720c */ /* 0x000fe40003f46270 */
[----:B------:R-:W-:Y:S01]  /*1cb0*/  SHF.R.S32.HI R3, RZ, 0x1f, R0 ;  /* 0x0000001fff037819 */ /* 0x000fe20000011400 */
[----:B------:R4:W-:Y:S04]  /*1cc0*/  STL.64 [R1+0x68], R142 ;  /* 0x0000688e01007387 */ /* 0x0009e80000100a00 */
[----:B------:R-:W-:-:S04]  /*1cd0*/  IMAD R3, R3, c[0x0][0x2b0], RZ ;  /* 0x0000ac0003037a24 */ /* 0x000fc800078e02ff */
[----:B------:R-:W-:Y:S02]  /*1ce0*/  IMAD R3, R0, c[0x0][0x2b4], R3 ;  /* 0x0000ad0000037a24 */ /* 0x000fe400078e0203 */
[C---:B--2---:R-:W-:Y:S02]  /*1cf0*/  @!P2 LEA R6, P0, R250.reuse, R11, 0x1 ;  /* 0x0000000bfa06a211 */ /* 0x044fe400078008ff */
[----:B------:R-:W-:Y:S02]  /*1d00*/  IMAD.IADD R139, R143, 0x1, R3 ;  /* 0x000000018f8b7824 */ /* 0x000fe400078e0203 */
[----:B-1----:R-:W-:-:S03]  /*1d10*/  @!P2 LEA.HI.X R7, R250, R10, R245, 0x1, P0 ;  /* 0x0000000afa07a211 */ /* 0x002fc600000f0cf5 */
[----:B------:R4:W-:Y:S01]  /*1d20*/  STL [R1+0x38], R139 ;  /* 0x0000388b01007387 */ /* 0x0009e20000100800 */
[----:B---3--:R-:W-:-:S04]  /*1d30*/  @!P2 LEA R4, P1, R31, R11, 0x1 ;  /* 0x0000000b1f04a211 */ /* 0x008fc800078208ff */
[----:B------:R-:W-:-:S05]  /*1d40*/  @!P2 LEA.HI.X R5, R31, R10, R246, 0x1, P1 ;  /* 0x0000000a1f05a211 */ /* 0x000fca00008f0cf6 */
[----:B------:R-:W-:Y:S01]  /*1d50*/  @!PT LDS RZ, [RZ] ;  /* 0x00000000fffff984 */ /* 0x000fe20000000800 */
[----:B------:R-:W-:Y:S01]  /*1d60*/  @!PT LDS RZ, [RZ] ;  /* 0x00000000fffff984 */ /* 0x000fe20000000800 */
[----:B------:R-:W-:Y:S01]  /*1d70*/  @!PT LDS RZ, [RZ] ;  /* 0x00000000fffff984 */ /* 0x000fe20000000800 */
[----:B------:R4:W-:Y:S04]  /*1d80*/  @!P2 LDGSTS.E.BYPASS.LTC128B.128 [R251+0xb900], [R4.64], !P5 ;  /* 0x0b90000004fbafae */ /* 0x0009e8000e901d46 */
[----:B------:R4:W-:Y:S04]  /*1d90*/  @!P2 LDGSTS.E.BYPASS.LTC128B.128 [R251+0xf900], [R6.64], !P3 ;  /* 0x0f90000006fbafae */ /* 0x0009e8000d901d46 */
[----:B------:R-:W0:Y:S01]  /*1da0*/  LDGDEPBAR ;  /* 0x00000000000079af */ /* 0x000e220000000000 */
[----:B------:R-:W-:Y:S02]  /*1db0*/  WARPSYNC 0xffffffff ;  /* 0xffffffff00007948 */ /* 0x000fe40003800000 */
[----:B------:R-:W2:Y:S04]  /*1dc0*/  LDL R144, [R1+0x4] ;  /* 0x0000040001907983 */ /* 0x000ea80000100800 */
[----:B------:R-:W3:Y:S01]  /*1dd0*/  LDL R145, [R1+0x4c] ;  /* 0x00004c0001917983 */ /* 0x000ee20000100800 */
[----:B------:R-:W-:-:S03]  /*1de0*/  MOV R0, c[0x0][0x2b8] ;  /* 0x0000ae0000007a02 */ /* 0x000fc60000000f00 */
[----:B------:R-:W5:Y:S01]  /*1df0*/  LDL R19, [R1+0x40] ;  /* 0x0000400001137983 */ /* 0x000f620000100800 */
[----:B------:R-:W-:Y:S02]  /*1e00*/  ISETP.NE.AND P3, PT, R0, 0x1, PT ;  /* 0x000000010000780c */ /* 0x000fe40003f65270 */
[----:B------:R-:W-:Y:S01]  /*1e10*/  MOV R18, RZ ;  /* 0x000000ff00127202 */ /* 0x000fe20000000f00 */
[----:B------:R-:W-:Y:S01]  /*1e20*/  BAR.SYNC.DEFER_BLOCKING 0x0 ;  /* 0x0000000000007b1d */ /* 0x000fe20000010000 */
[----:B--2---:R-:W-:-:S05]  /*1e30*/  IMAD R3, R48, 0x40, R144 ;  /* 0x0000004030037824 */ /* 0x004fca00078e0290 */
[----:B------:R-:W-:-:S04]  /*1e40*/  IADD3 R3, R3, -0x40, RZ ;  /* 0xffffffc003037810 */ /* 0x000fc80007ffe0ff */
[C---:B------:R-:W-:Y:S02]  /*1e50*/  ISETP.GE.AND P1, PT, R3.reuse, R49, PT ;  /* 0x000000310300720c */ /* 0x040fe40003f26270 */
[----:B---3--:R-:W-:Y:S02]  /*1e60*/  IADD3 R0, R3, R145, RZ ;  /* 0x0000009103007210 */ /* 0x008fe40007ffe0ff */
[----:B------:R-:W-:-:S03]  /*1e70*/  ISETP.GT.OR P1, PT, R144, 0x3f, P1 ;  /* 0x0000003f9000780c */ /* 0x000fc60000f24670 */
[----:B----4-:R-:W-:-:S04]  /*1e80*/  @P3 IMAD.HI.U32 R4, R0, c[0x0][0x2bc], RZ ;  /* 0x0000af0000043a27 */ /* 0x010fc800078e00ff */
[----:B------:R-:W-:Y:S01]  /*1e90*/  IMAD.MOV.U32 R3, RZ, RZ, R0 ;  /* 0x000000ffff037224 */ /* 0x000fe200078e0000 */
[----:B------:R-:W-:-:S05]  /*1ea0*/  @P3 SHF.R.U32.HI R3, RZ, c[0x0][0x2c0], R4 ;  /* 0x0000b000ff033a19 */ /* 0x000fca0000011604 */
[----:B------:R-:W-:-:S04]  /*1eb0*/  @!P1 IADD3 R5, P0, R3, R142, RZ ;  /* 0x0000008e03059210 */ /* 0x000fc80007f1e0ff */
[----:B------:R-:W-:Y:S02]  /*1ec0*/  @!P1 LEA.HI.X.SX32 R4, R3, R139, 0x1, P0 ;  /* 0x0000008b03049211 */ /* 0x000fe400000f0eff */
[----:B------:R-:W-:-:S04]  /*1ed0*/  @!P1 LEA R6, P0, R5, c[0x0][0x2a0], 0x2 ;  /* 0x0000a80005069a11 */ /* 0x000fc800078010ff */
[----:B------:R-:W-:-:S05]  /*1ee0*/  @!P1 LEA.HI.X R7, R5, c[0x0][0x2a4], R4, 0x2, P0 ;  /* 0x0000a90005079a11 */ /* 0x000fca00000f1404 */
[----:B------:R1:W2:Y:S01]  /*1ef0*/  @!P1 LDG.E R18, [R6.64] ;  /* 0x0000000606129981 */ /* 0x0002a2000c1e1900 */
[----:B------:R-:W-:-:S04]  /*1f00*/  IMAD.MOV R3, RZ, RZ, -R3 ;  /* 0x000000ffff037224 */ /* 0x000fc800078e0a03 */
[----:B------:R-:W-:-:S05]  /*1f10*/  IMAD R24, R3, c[0x0][0x2b8], R0 ;  /* 0x0000ae0003187a24 */ /* 0x000fca00078e0200 */
[----:B------:R-:W-:-:S05]  /*1f20*/  SHF.R.S32.HI R13, RZ, 0x1f, R24 ;  /* 0x0000001fff0d7819 */ /* 0x000fca0000011418 */
[----:B------:R-:W-:-:S04]  /*1f30*/  IMAD R4, R13, c[0x0][0x1e0], RZ ;  /* 0x000078000d047a24 */ /* 0x000fc800078e02ff */
[C---:B------:R-:W-:Y:S02]  /*1f40*/  IMAD R4, R24.reuse, c[0x0][0x1e4], R4 ;  /* 0x0000790018047a24 */ /* 0x040fe400078e0204 */
[----:B-1----:R-:W-:-:S04]  /*1f50*/  IMAD.WIDE.U32 R6, R24, c[0x0][0x1e0], RZ ;  /* 0x0000780018067a25 */ /* 0x002fc800078e00ff */
[----:B------:R-:W-:Y:S01]  /*1f60*/  IMAD R0, R2, c[0x0][0x1e8], RZ ;  /* 0x00007a0002007a24 */ /* 0x000fe200078e02ff */
[----:B------:R-:W-:Y:S01]  /*1f70*/  IADD3 R5, R7, R4, RZ ;  /* 0x0000000407057210 */ /* 0x000fe20007ffe0ff */
[----:B------:R-:W-:Y:S02]  /*1f80*/  IMAD.MOV.U32 R4, RZ, RZ, R6 ;  /* 0x000000ffff047224 */ /* 0x000fe400078e0006 */
[----:B-----5:R-:W-:-:S04]  /*1f90*/  IMAD.WIDE.U32 R140, R19, c[0x0][0x1e8], RZ ;  /* 0x00007a00138c7a25 */ /* 0x020fc800078e00ff */
[----:B------:R-:W-:Y:S01]  /*1fa0*/  IMAD R0, R19, c[0x0][0x1ec], R0 ;  /* 0x00007b0013007a24 */ /* 0x000fe200078e0200 */
[----:B------:R-:W-:-:S04]  /*1fb0*/  SHF.R.S32.HI R8, RZ, 0x1f, R247 ;  /* 0x0000001fff087819 */ /* 0x000fc800000114f7 */
[----:B------:R-:W-:Y:S02]  /*1fc0*/  IADD3 R138, R141, R0, RZ ;  /* 0x000000008d8a7210 */ /* 0x000fe40007ffe0ff */
[----:B------:R-:W-:Y:S02]  /*1fd0*/  LEA R3, R48, 0xffffffc0, 0x6 ;  /* 0xffffffc030037811 */ /* 0x000fe400078e30ff */
[----:B------:R-:W-:-:S03]  /*1fe0*/  LEA.HI R8, R8, R247, RZ, 0x3 ;  /* 0x000000f708087211 */ /* 0x000fc600078f18ff */
[----:B------:R-:W-:Y:S01]  /*1ff0*/  IMAD.IADD R3, R49, 0x1, -R3 ;  /* 0x0000000131037824 */ /* 0x000fe200078e0a03 */
[----:B------:R-:W-:Y:S01]  /*2000*/  SHF.R.S32.HI R8, RZ, 0x3, R8 ;  /* 0x00000003ff087819 */ /* 0x000fe20000011408 */
[----:B------:R-:W-:Y:S02]  /*2010*/  IMAD R2, R2, c[0x0][0x210], RZ ;  /* 0x0000840002027a24 */ /* 0x000fe400078e02ff */
[----:B------:R-:W-:Y:S02]  /*2020*/  IMAD R13, R13, c[0x0][0x208], RZ ;  /* 0x000082000d0d7a24 */ /* 0x000fe400078e02ff */
[----:B------:R-:W-:Y:S02]  /*2030*/  IMAD R2, R19, c[0x0][0x214], R2 ;  /* 0x0000850013027a24 */ /* 0x000fe400078e0202 */
[----:B------:R-:W-:Y:S01]  /*2040*/  IMAD R13, R24, c[0x0][0x20c], R13 ;  /* 0x00008300180d7a24 */ /* 0x000fe200078e020d */
[----:B------:R-:W-:Y:S01]  /*2050*/  STL [R1+0x48], R24 ;  /* 0x0000481801007387 */ /* 0x000fe20000100800 */
[C---:B------:R-:W-:Y:S01]  /*2060*/  SHF.L.U32 R51, R31.reuse, 0x1, RZ ;  /* 0x000000011f337819 */ /* 0x040fe200000006ff */
[----:B------:R-:W-:Y:S01]  /*2070*/  IMAD.SHL.U32 R137, R250, 0x2, RZ ;  /* 0x00000002fa897824 */ /* 0x000fe200078e00ff */
[----:B------:R-:W-:-:S02]  /*2080*/  SHF.L.U64.HI R50, R31, 0x1, R246 ;  /* 0x000000011f327819 */ /* 0x000fc400000102f6 */
[----:B------:R-:W-:Y:S02]  /*2090*/  IADD3 R235, R243, 0x20, RZ ;  /* 0x00000020f3eb7810 */ /* 0x000fe40007ffe0ff */
[----:B------:R-:W-:Y:S02]  /*20a0*/  SHF.L.U64.HI R136, R250, 0x1, R245 ;  /* 0x00000001fa887819 */ /* 0x000fe400000102f5 */
[----:B--2---:R-:W-:Y:S01]  /*20b0*/  SHF.R.S32.HI R12, RZ, 0x1f, R18 ;  /* 0x0000001fff0c7819 */ /* 0x004fe20000011412 */
[----:B------:R-:W-:-:S04]  /*20c0*/  IMAD.WIDE.U32 R4, R18, c[0x0][0x1f0], R4 ;  /* 0x00007c0012047a25 */ /* 0x000fc800078e0004 */
[----:B------:R-:W-:Y:S01]  /*20d0*/  IMAD R9, R12, c[0x0][0x1f0], RZ ;  /* 0x00007c000c097a24 */ /* 0x000fe200078e02ff */
[----:B------:R-:W-:-:S03]  /*20e0*/  IADD3 R0, P0, R4, R140, RZ ;  /* 0x0000008c04007210 */ /* 0x000fc60007f1e0ff */
[----:B------:R-:W-:-:S05]  /*20f0*/  IMAD R9, R18, c[0x0][0x1f4], R9 ;  /* 0x00007d0012097a24 */ /* 0x000fca00078e0209 */
[----:B------:R-:W-:Y:S02]  /*2100*/  IADD3.X R9, R138, R5, R9, P0, !PT ;  /* 0x000000058a097210 */ /* 0x000fe400007fe409 */
[----:B------:R-:W-:-:S04]  /*2110*/  LEA R10, P0, R0, c[0x0][0x1c8], 0x1 ;  /* 0x00007200000a7a11 */ /* 0x000fc800078008ff */
[----:B------:R-:W-:Y:S01]  /*2120*/  LEA.HI.X R9, R0, c[0x0][0x1cc], R9, 0x1, P0 ;  /* 0x0000730000097a11 */ /* 0x000fe200000f0c09 */
[----:B------:R-:W1:Y:S01]  /*2130*/  SHFL.IDX PT, R16, R10, RZ, 0x181f ;  /* 0x00181fff0a107589 */ /* 0x000e6200000e0000 */
[----:B------:R-:W-:-:S03]  /*2140*/  IADD3 R0, -R8, R3, RZ ;  /* 0x0000000308007210 */ /* 0x000fc60007ffe1ff */
[----:B------:R-:W2:Y:S01]  /*2150*/  SHFL.IDX PT, R8, R9, RZ, 0x181f ;  /* 0x00181fff09087589 */ /* 0x000ea200000e0000 */
[----:B------:R-:W-:-:S03]  /*2160*/  ISETP.GE.AND P5, PT, R0, 0x1, PT ;  /* 0x000000010000780c */ /* 0x000fc60003fa6270 */
[----:B------:R-:W3:Y:S04]  /*2170*/  SHFL.IDX PT, R6, R10, 0x1, 0x181f ;  /* 0x00381f000a067f89 */ /* 0x000ee800000e0000 */
[----:B------:R-:W4:Y:S01]  /*2180*/  SHFL.IDX PT, R7, R9, 0x1, 0x181f ;  /* 0x00381f0009077f89 */ /* 0x000f2200000e0000 */
[----:B------:R-:W-:-:S05]  /*2190*/  ISETP.GE.AND P2, PT, R0, 0x11, PT ;  /* 0x000000110000780c */ /* 0x000fca0003f46270 */
[C---:B------:R-:W-:Y:S01]  /*21a0*/  @P5 ISETP.GE.AND P1, PT, R31.reuse, c[0x0][0x1d4], PT ;  /* 0x000075001f005a0c */ /* 0x040fe20003f26270 */
[----:B------:R-:W5:Y:S01]  /*21b0*/  SHFL.IDX PT, R4, R10, 0x2, 0x181f ;  /* 0x00581f000a047f89 */ /* 0x000f6200000e0000 */
[----:B-1----:R-:W-:-:S04]  /*21c0*/  @P5 LEA R14, P0, R31, R16, 0x1 ;  /* 0x000000101f0e5211 */ /* 0x002fc800078008ff */
[----:B--2---:R-:W-:Y:S01]  /*21d0*/  @P5 LEA.HI.X R15, R31, R8, R246, 0x1, P0 ;  /* 0x000000081f0f5211 */ /* 0x004fe200000f0cf6 */
[----:B------:R-:W1:Y:S06]  /*21e0*/  SHFL.IDX PT, R5, R9, 0x2, 0x181f ;  /* 0x00581f0009057f89 */ /* 0x000e6c00000e0000 */
[----:B------:R3:W-:Y:S01]  /*21f0*/  @P5 LDGSTS.E.BYPASS.LTC128B.128 [R251+0x4100], [R14.64], !P1 ;  /* 0x041000000efb5fae */ /* 0x0007e2000c901d46 */
[C---:B------:R-:W-:Y:S02]  /*2200*/  @P5 LEA R16, P1, R250.reuse, R16, 0x1 ;  /* 0x00000010fa105211 */ /* 0x040fe400078208ff */
[----:B------:R-:W-:-:S02]  /*2210*/  @P5 ISETP.GE.AND P0, PT, R250, c[0x0][0x1d4], PT ;  /* 0x00007500fa005a0c */ /* 0x000fc40003f06270 */
[----:B------:R-:W-:Y:S02]  /*2220*/  @P5 LEA.HI.X R17, R250, R8, R245, 0x1, P1 ;  /* 0x00000008fa115211 */ /* 0x000fe400008f0cf5 */
[C---:B------:R-:W-:Y:S01]  /*2230*/  @P2 ISETP.GE.AND P1, PT, R31.reuse, c[0x0][0x1d4], PT ;  /* 0x000075001f002a0c */ /* 0x040fe20003f26270 */
[----:B------:R-:W2:Y:S04]  /*2240*/  SHFL.IDX PT, R10, R10, 0x3, 0x181f ;  /* 0x00781f000a0a7f89 */ /* 0x000ea800000e0000 */
[----:B------:R-:W1:Y:S04]  /*2250*/  SHFL.IDX PT, R9, R9, 0x3, 0x181f ;  /* 0x00781f0009097f89 */ /* 0x000e6800000e0000 */
[----:B------:R1:W-:Y:S01]  /*2260*/  @P5 LDGSTS.E.BYPASS.LTC128B.128 [R251+0x6100], [R16.64], !P0 ;  /* 0x0610000010fb5fae */ /* 0x0003e2000c101d46 */
[----:B---3--:R-:W-:-:S04]  /*2270*/  @P2 LEA R14, P6, R31, R6, 0x1 ;  /* 0x000000061f0e2211 */ /* 0x008fc800078c08ff */
[-C--:B----4-:R-:W-:Y:S02]  /*2280*/  @P2 LEA.HI.X R15, R31, R7.reuse, R246, 0x1, P6 ;  /* 0x000000071f0f2211 */ /* 0x090fe400030f0cf6 */
[----:B------:R-:W-:Y:S02]  /*2290*/  ISETP.GE.AND P6, PT, R0, 0x21, PT ;  /* 0x000000210000780c */ /* 0x000fe40003fc6270 */
[C---:B------:R-:W-:Y:S01]  /*22a0*/  @P2 LEA R6, P0, R250.reuse, R6, 0x1 ;  /* 0x00000006fa062211 */ /* 0x040fe200078008ff */
[----:B------:R5:W-:Y:S01]  /*22b0*/  @P2 LDGSTS.E.BYPASS.LTC128B.128 [R251+0x4900], [R14.64], !P1 ;  /* 0x049000000efb2fae */ /* 0x000be2000c901d46 */
[C---:B------:R-:W-:Y:S02]  /*22c0*/  @P2 ISETP.GE.AND P1, PT, R250.reuse, c[0x0][0x1d4], PT ;  /* 0x00007500fa002a0c */ /* 0x040fe40003f26270 */
[----:B------:R-:W-:-:S07]  /*22d0*/  @P2 LEA.HI.X R7, R250, R7, R245, 0x1, P0 ;  /* 0x00000007fa072211 */ /* 0x000fce00000f0cf5 */
[----:B------:R-:W-:-:S04]  /*22e0*/  @P6 ISETP.GE.AND P0, PT, R31, c[0x0][0x1d4], PT ;  /* 0x000075001f006a0c */ /* 0x000fc80003f06270 */
[----:B------:R2:W-:Y:S01]  /*22f0*/  @P2 LDGSTS.E.BYPASS.LTC128B.128 [R251+0x6900], [R6.64], !P1 ;  /* 0x0690000006fb2fae */ /* 0x0005e2000c901d46 */
[----:B-----5:R-:W-:-:S04]  /*2300*/  @P6 LEA R14, P5, R31, R4, 0x1 ;  /* 0x000000041f0e6211 */ /* 0x020fc800078a08ff */
[-C--:B-1----:R-:W-:Y:S02]  /*2310*/  @P6 LEA.HI.X R15, R31, R5.reuse, R246, 0x1, P5 ;  /* 0x000000051f0f6211 */ /* 0x082fe400028f0cf6 */
[----:B------:R-:W-:Y:S02]  /*2320*/  ISETP.GE.AND P5, PT, R0, 0x31, PT ;  /* 0x000000310000780c */ /* 0x000fe40003fa6270 */
[C---:B------:R-:W-:Y:S01]  /*2330*/  @P6 LEA R4, P2, R250.reuse, R4, 0x1 ;  /* 0x00000004fa046211 */ /* 0x040fe200078408ff */
[----:B------:R1:W-:Y:S03]  /*2340*/  @P6 LDGSTS.E.BYPASS.LTC128B.128 [R251+0x5100], [R14.64], !P0 ;  /* 0x051000000efb6fae */ /* 0x0003e6000c101d46 */
[C---:B------:R-:W-:Y:S02]  /*2350*/  @P6 LEA.HI.X R5, R250.reuse, R5, R245, 0x1, P2 ;  /* 0x00000005fa056211 */ /* 0x040fe400010f0cf5 */
[----:B------:R-:W-:-:S05]  /*2360*/  @P6 ISETP.GE.AND P2, PT, R250, c[0x0][0x1d4], PT ;  /* 0x00007500fa006a0c */ /* 0x000fca0003f46270 */
[CC--:B--2---:R-:W-:Y:S02]  /*2370*/  @P5 LEA R6, P1, R31.reuse, R10.reuse, 0x1 ;  /* 0x0000000a1f065211 */ /* 0x0c4fe400078208ff */
[C---:B------:R-:W-:Y:S02]  /*2380*/  @P5 LEA R10, P0, R250.reuse, R10, 0x1 ;  /* 0x0000000afa0a5211 */ /* 0x040fe400078008ff */
[CC--:B------:R-:W-:Y:S02]  /*2390*/  @P5 LEA.HI.X R7, R31.reuse, R9.reuse, R246, 0x1, P1 ;  /* 0x000000091f075211 */ /* 0x0c0fe400008f0cf6 */
[----:B------:R-:W-:Y:S02]  /*23a0*/  @P5 ISETP.GE.AND P1, PT, R31, c[0x0][0x1d4], PT ;  /* 0x000075001f005a0c */ /* 0x000fe40003f26270 */
[C---:B------:R-:W-:Y:S01]  /*23b0*/  @P5 LEA.HI.X R11, R250.reuse, R9, R245, 0x1, P0 ;  /* 0x00000009fa0b5211 */ /* 0x040fe200000f0cf5 */
[----:B------:R2:W-:Y:S01]  /*23c0*/  @P6 LDGSTS.E.BYPASS.LTC128B.128 [R251+0x7100], [R4.64], !P2 ;  /* 0x0710000004fb6fae */ /* 0x0005e2000d101d46 */
[----:B------:R-:W-:-:S09]  /*23d0*/  @P5 ISETP.GE.AND P0, PT, R250, c[0x0][0x1d4], PT ;  /* 0x00007500fa005a0c */ /* 0x000fd20003f06270 */
[----:B------:R2:W-:Y:S04]  /*23e0*/  @P5 LDGSTS.E.BYPASS.LTC128B.128 [R251+0x5900], [R6.64], !P1 ;  /* 0x0590000006fb5fae */ /* 0x0005e8000c901d46 */
[----:B------:R3:W-:Y:S04]  /*23f0*/  @P5 LDGSTS.E.BYPASS.LTC128B.128 [R251+0x7900], [R10.64], !P0 ;  /* 0x079000000afb5fae */ /* 0x0007e8000c101d46 */
[----:B------:R-:W0:Y:S01]  /*2400*/  LDGDEPBAR ;  /* 0x00000000000079af */ /* 0x000e220000000000 */
[----:B------:R-:W-:-:S04]  /*2410*/  DEPBAR.LE SB0, 0x1 ;  /* 0x000080400000791a */ /* 0x000fc80000000000 */
[----:B------:R-:W-:-:S04]  /*2420*/  DEPBAR.LE SB0, 0x0 ;  /* 0x000080000000791a */ /* 0x000fc80000000000 */
[----:B------:R-:W-:Y:S01]  /*2430*/  BAR.SYNC.DEFER_BLOCKING 0x0 ;  /* 0x0000000000007b1d */ /* 0x000fe20000010000 */
[----:B------:R-:W-:Y:S01]  /*2440*/  IMAD.WIDE.U32 R16, R19, c[0x0][0x210], RZ ;  /* 0x0000840013107a25 */ /* 0x000fe200078e00ff */
[----:B------:R-:W-:-:S03]  /*2450*/  SHF.R.S32.HI R19, RZ, 0x1f, R247 ;  /* 0x0000001fff137819 */ /* 0x000fc600000114f7 */
[----:B-1----:R-:W-:Y:S01]  /*2460*/  IMAD.WIDE.U32 R14, R24, c[0x0][0x208], RZ ;  /* 0x00008200180e7a25 */ /* 0x002fe200078e00ff */
[----:B------:R-:W-:-:S03]  /*2470*/  LEA.HI R19, R19, R247, RZ, 0x3 ;  /* 0x000000f713137211 */ /* 0x000fc600078f18ff */
[----:B------:R-:W-:Y:S01]  /*2480*/  IMAD.IADD R15, R15, 0x1, R13 ;  /* 0x000000010f0f7824 */ /* 0x000fe200078e020d */
[----:B------:R-:W-:Y:S01]  /*2490*/  LOP3.LUT R19, R19, 0xfffffff8, RZ, 0xc0, !PT ;  /* 0xfffffff813137812 */ /* 0x000fe200078ec0ff */
[----:B------:R-:W-:Y:S01]  /*24a0*/  IMAD R30, R12, c[0x0][0x218], RZ ;  /* 0x000086000c1e7a24 */ /* 0x000fe200078e02ff */
[----:B------:R-:W-:Y:S04]  /*24b0*/  LDSM.16.M88.4 R52, [R244+0x2000] ;  /* 0x00200000f434783b */ /* 0x000fe80000000200 */
[----:B---3--:R-:W1:Y:S04]  /*24c0*/  LDSM.16.M88.4 R8, [R243+0x1800] ;  /* 0x00180000f308783b */ /* 0x008e680000000200 */
[----:B------:R-:W3:Y:S01]  /*24d0*/  LDSM.16.M88.4 R100, [R244] ;  /* 0x00000000f464783b */ /* 0x000ee20000000200 */
[----:B------:R-:W-:Y:S01]  /*24e0*/  IADD3 R19, -R19, R247, RZ ;  /* 0x000000f713137210 */ /* 0x000fe20007ffe1ff */
[----:B------:R-:W-:-:S02]  /*24f0*/  IMAD.WIDE.U32 R12, R18, c[0x0][0x218], R14 ;  /* 0x00008600120c7a25 */ /* 0x000fc400078e000e */
[----:B------:R-:W-:Y:S01]  /*2500*/  STL [R1+0x44], R18 ;  /* 0x0000441201007387 */ /* 0x000fe20000100800 */
[----:B------:R-:W-:Y:S01]  /*2510*/  R2P PR, R19, 0x6 ;  /* 0x0000000613007804 */ /* 0x000fe20000000000 */
[----:B------:R-:W-:Y:S01]  /*2520*/  IMAD.IADD R2, R17, 0x1, R2 ;  /* 0x0000000111027824 */ /* 0x000fe200078e0202 */
[----:B------:R-:W-:Y:S01]  /*2530*/  IADD3 R12, P0, R12, R16, RZ ;  /* 0x000000100c0c7210 */ /* 0x000fe20007f1e0ff */
[----:B------:R-:W-:Y:S01]  /*2540*/  IMAD R30, R18, c[0x0][0x21c], R30 ;  /* 0x00008700121e7a24 */ /* 0x000fe200078e021e */
[----:B------:R-:W-:Y:S04]  /*2550*/  STL.64 [R1+0x60], R140 ;  /* 0x0000608c01007387 */ /* 0x000fe80000100a00 */
[----:B------:R-:W-:Y:S01]  /*2560*/  STL [R1+0x34], R138 ;  /* 0x0000348a01007387 */ /* 0x000fe20000100800 */
[----:B------:R-:W-:-:S03]  /*2570*/  IADD3.X R30, R2, R13, R30, P0, !PT ;  /* 0x0000000d021e7210 */ /* 0x000fc600007fe41e */
[----:B------:R-:W-:Y:S04]  /*2580*/  STL.64 [R1+0x58], R16 ;  /* 0x0000581001007387 */ /* 0x000fe80000100a00 */
[----:B------:R4:W-:Y:S04]  /*2590*/  STL [R1+0x30], R2 ;  /* 0x0000300201007387 */ /* 0x0009e80000100800 */
[----:B------:R-:W-:Y:S04]  /*25a0*/  LDSM.16.M88.4 R36, [R243] ;  /* 0x00000000f324783b */ /* 0x000fe80000000200 */
[----:B------:R-:W-:Y:S04]  /*25b0*/  LDSM.16.M88.4 R68, [R243+0x800] ;  /* 0x00080000f344783b */ /* 0x000fe80000000200 */
[----:B------:R-:W-:Y:S04]  /*25c0*/  LDSM.16.M88.4 R108, [R243+0x1000] ;  /* 0x00100000f36c783b */ /* 0x000fe80000000200 */
[----:B------:R-:W-:Y:S01]  /*25d0*/  LDSM.16.M88.4 R24, [R242+0x2000] ;  /* 0x00200000f218783b */ /* 0x000fe20000000200 */
[----:B----4-:R-:W-:-:S04]  /*25e0*/  LEA R2, P0, R12, c[0x0][0x1f8], 0x1 ;  /* 0x00007e000c027a11 */ /* 0x010fc800078008ff */
[----:B------:R-:W-:Y:S01]  /*25f0*/  LEA.HI.X R30, R12, c[0x0][0x1fc], R30, 0x1, P0 ;  /* 0x00007f000c1e7a11 */ /* 0x000fe200000f0c1e */
[----:B------:R-:W4:Y:S04]  /*2600*/  SHFL.IDX PT, R44, R2, RZ, 0x181f ;  /* 0x00181fff022c7589 */ /* 0x000f2800000e0000 */
[----:B------:R-:W5:Y:S04]  /*2610*/  SHFL.IDX PT, R40, R2, 0x1, 0x181f ;  /* 0x00381f0002287f89 */ /* 0x000f6800000e0000 */
[----:B------:R-:W2:Y:S04]  /*2620*/  SHFL.IDX PT, R29, R30, RZ, 0x181f ;  /* 0x00181fff1e1d7589 */ /* 0x000ea800000e0000 */
[----:B------:R-:W2:Y:S04]  /*2630*/  SHFL.IDX PT, R32, R2, 0x2, 0x181f ;  /* 0x00581f0002207f89 */ /* 0x000ea800000e0000 */
[----:B------:R-:W2:Y:S01]  /*2640*/  SHFL.IDX PT, R28, R30, 0x1, 0x181f ;  /* 0x00381f001e1c7f89 */ /* 0x000ea200000e0000 */
[-C--:B-1----:R-:W-:Y:S03]  /*2650*/  HMMA.16816.F32 R56, R52, R8.reuse, RZ ;  /* 0x000000083438723c */ /* 0x082fe600000018ff */
[----:B------:R-:W-:Y:S05]  /*2660*/  SHFL.IDX PT, R2, R2, 0x3, 0x181f ;  /* 0x00781f0002027f89 */ /* 0x000fea00000e0000 */
[----:B---3--:R-:W-:Y:S01]  /*2670*/  HMMA.16816.F32 R104, R100, R8, RZ ;  /* 0x000000086468723c */ /* 0x008fe200000018ff */
[----:B------:R-:W1:Y:S04]  /*2680*/  SHFL.IDX PT, R8, R30, 0x2, 0x181f ;  /* 0x00581f001e087f89 */ /* 0x000e6800000e0000 */
[----:B------:R-:W3:Y:S01]  /*2690*/  SHFL.IDX PT, R30, R30, 0x3, 0x181f ;  /* 0x00781f001e1e7f89 */ /* 0x000ee200000e0000 */
[----:B----4-:R-:W-:-:S02]  /*26a0*/  IADD3 R46, P0, R44, R51, RZ ;  /* 0x000000332c2e7210 */ /* 0x010fc40007f1e0ff */
[----:B------:R-:W-:Y:S02]  /*26b0*/  IADD3 R44, P5, R44, R137, RZ ;  /* 0x000000892c2c7210 */ /* 0x000fe40007fbe0ff */
[----:B------:R-:W-:Y:S02]  /*26c0*/  @P1 IADD3 R235, R243, -0x20, RZ ;  /* 0xffffffe0f3eb1810 */ /* 0x000fe40007ffe0ff */
[C---:B-----5:R-:W-:Y:S02]  /*26d0*/  IADD3 R42, P1, R40.reuse, R51, RZ ;  /* 0x00000033282a7210 */ /* 0x060fe40007f3e0ff */
[CC--:B--2---:R-:W-:Y:S01]  /*26e0*/  IADD3.X R47, R29.reuse, R50.reuse, RZ, P0, !PT ;  /* 0x000000321d2f7210 */ /* 0x0c4fe200007fe4ff */
[--C-:B------:R-:W-:Y:S01]  /*26f0*/  IMAD.X R45, R29, 0x1, R136.reuse, P5 ;  /* 0x000000011d2d7824 */ /* 0x100fe200028e0688 */
[----:B------:R-:W-:Y:S02]  /*2700*/  IADD3 R40, P0, R40, R137, RZ ;  /* 0x0000008928287210 */ /* 0x000fe40007f1e0ff */
[----:B------:R-:W-:Y:S01]  /*2710*/  ISETP.GE.AND P6, PT, R31, c[0x0][0x1d4], PT ;  /* 0x000075001f007a0c */ /* 0x000fe20003fc6270 */
[----:B------:R-:W-:Y:S01]  /*2720*/  HMMA.16816.F32 R20, R52, R36, RZ ;  /* 0x000000243414723c */ /* 0x000fe200000018ff */
[----:B------:R-:W-:Y:S01]  /*2730*/  IADD3 R34, P5, R32, R51, RZ ;  /* 0x0000003320227210 */ /* 0x000fe20007fbe0ff */
[----:B------:R-:W2:Y:S01]  /*2740*/  LDSM.16.M88.4 R96, [R235] ;  /* 0x00000000eb60783b */ /* 0x000ea20000000200 */
[C---:B------:R-:W-:Y:S01]  /*2750*/  IADD3.X R43, R28.reuse, R50, RZ, P1, !PT ;  /* 0x000000321c2b7210 */ /* 0x040fe20000ffe4ff */
[----:B------:R-:W-:Y:S01]  /*2760*/  IMAD.X R41, R28, 0x1, R136, P0 ;  /* 0x000000011c297824 */ /* 0x000fe200000e0688 */
[----:B------:R-:W-:Y:S01]  /*2770*/  IADD3 R32, P1, R32, R137, RZ ;  /* 0x0000008920207210 */ /* 0x000fe20007f3e0ff */
[----:B------:R-:W4:Y:S01]  /*2780*/  LDSM.16.M88.4 R92, [R235+0x800] ;  /* 0x00080000eb5c783b */ /* 0x000f220000000200 */
[----:B------:R-:W-:-:S02]  /*2790*/  ISETP.LT.OR P0, PT, R0, 0x1, P6 ;  /* 0x000000010000780c */ /* 0x000fc40003701670 */
[CC--:B-1----:R-:W-:Y:S01]  /*27a0*/  IADD3.X R35, R8.reuse, R50.reuse, RZ, P5, !PT ;  /* 0x0000003208237210 */ /* 0x0c2fe20002ffe4ff */
[----:B------:R-:W-:Y:S01]  /*27b0*/  IMAD.X R33, R8, 0x1, R136, P1 ;  /* 0x0000000108217824 */ /* 0x000fe200008e0688 */
[----:B------:R-:W-:Y:S01]  /*27c0*/  IADD3 R28, P5, R2, R51, RZ ;  /* 0x00000033021c7210 */ /* 0x000fe20007fbe0ff */
[C---:B------:R-:W-:Y:S01]  /*27d0*/  HMMA.16816.F32 R76, R52.reuse, R68, RZ ;  /* 0x00000044344c723c */ /* 0x040fe200000018ff */
[----:B------:R-:W-:Y:S01]  /*27e0*/  ISETP.GE.AND P1, PT, R250, c[0x0][0x1d4], PT ;  /* 0x00007500fa007a0c */ /* 0x000fe20003f26270 */
[----:B------:R-:W1:Y:S01]  /*27f0*/  LDSM.16.M88.4 R16, [R235+0x1000] ;  /* 0x00100000eb10783b */ /* 0x000e620000000200 */
[----:B---3--:R-:W-:Y:S02]  /*2800*/  IADD3.X R29, R30, R50, RZ, P5, !PT ;  /* 0x000000321e1d7210 */ /* 0x008fe40002ffe4ff */
[C---:B------:R-:W-:Y:S01]  /*2810*/  ISETP.LT.OR P5, PT, R0.reuse, 0x1, P1 ;  /* 0x000000010000780c */ /* 0x040fe20000fa1670 */
[----:B------:R-:W3:Y:S02]  /*2820*/  LDSM.16.M88.4 R12, [R235+0x1800] ;  /* 0x00180000eb0c783b */ /* 0x000ee40000000200 */
[C---:B------:R-:W-:Y:S08]  /*2830*/  HMMA.16816.F32 R64, R52.reuse, R108, RZ ;  /* 0x0000006c3440723c */ /* 0x040ff000000018ff */
[C---:B------:R-:W-:Y:S08]  /*2840*/  HMMA.16816.F32 R84, R52.reuse, R38, RZ ;  /* 0x000000263454723c */ /* 0x040ff000000018ff */
[C---:B------:R-:W-:Y:S08]  /*2850*/  HMMA.16816.F32 R72, R52.reuse, R70, RZ ;  /* 0x000000463448723c */ /* 0x040ff000000018ff */
[----:B------:R-:W-:Y:S08]  /*2860*/  HMMA.16816.F32 R60, R52, R110, RZ ;  /* 0x0000006e343c723c */ /* 0x000ff000000018ff */
[C---:B------:R-:W-:Y:S08]  /*2870*/  HMMA.16816.F32 R4, R100.reuse, R36, RZ ;  /* 0x000000246404723c */ /* 0x040ff000000018ff */
[C---:B------:R-:W-:Y:S08]  /*2880*/  HMMA.16816.F32 R80, R100.reuse, R68, RZ ;  /* 0x000000446450723c */ /* 0x040ff000000018ff */
[C---:B------:R-:W-:Y:S08]  /*2890*/  HMMA.16816.F32 R112, R100.reuse, R108, RZ ;  /* 0x0000006c6470723c */ /* 0x040ff000000018ff */
[C---:B------:R-:W-:Y:S08]  /*28a0*/  HMMA.16816.F32 R36, R100.reuse, R38, RZ ;  /* 0x000000266424723c */ /* 0x040ff000000018ff */
[C---:B------:R-:W-:Y:S08]  /*28b0*/  HMMA.16816.F32 R68, R100.reuse, R70, RZ ;  /* 0x000000466444723c */ /* 0x040ff000000018ff */
[----:B------:R-:W-:Y:S08]  /*28c0*/  HMMA.16816.F32 R108, R100, R110, RZ ;  /* 0x0000006e646c723c */ /* 0x000ff000000018ff */
[-C--:B------:R-:W-:Y:S08]  /*28d0*/  HMMA.16816.F32 R52, R52, R10.reuse, RZ ;  /* 0x0000000a3434723c */ /* 0x080ff000000018ff */
[----:B------:R-:W-:Y:S01]  /*28e0*/  HMMA.16816.F32 R100, R100, R10, RZ ;  /* 0x0000000a6464723c */ /* 0x000fe200000018ff */
[----:B------:R-:W5:Y:S04]  /*28f0*/  LDSM.16.M88.4 R8, [R242] ;  /* 0x00000000f208783b */ /* 0x000f680000000200 */
[----:B------:R-:W-:Y:S01]  /*2900*/  @!PT LDS RZ, [RZ] ;  /* 0x00000000fffff984 */ /* 0x000fe20000000800 */
[----:B------:R-:W-:Y:S01]  /*2910*/  @!PT LDS RZ, [RZ] ;  /* 0x00000000fffff984 */ /* 0x000fe20000000800 */
[----:B------:R-:W-:Y:S01]  /*2920*/  @!PT LDS RZ, [RZ] ;  /* 0x00000000fffff984 */ /* 0x000fe20000000800 */
[----:B------:R1:W-:Y:S01]  /*2930*/  LDGSTS.E.BYPASS.LTC128B.128 [R251+0x100], [R46.64], !P0 ;  /* 0x001000002efb7fae */ /* 0x0003e2000c101d46 */
[----:B------:R-:W-:-:S03]  /*2940*/  ISETP.LT.OR P0, PT, R0, 0x11, P6 ;  /* 0x000000110000780c */ /* 0x000fc60003701670 */
[----:B------:R1:W-:Y:S01]  /*2950*/  LDGSTS.E.BYPASS.LTC128B.128 [R251+0x2100], [R44.64], !P5 ;  /* 0x021000002cfb7fae */ /* 0x0003e2000e901d46 */
[----:B------:R-:W-:-:S09]  /*2960*/  ISETP.LT.OR P5, PT, R0, 0x11, P1 ;  /* 0x000000110000780c */ /* 0x000fd20000fa1670 */
[----:B------:R1:W-:Y:S01]  /*2970*/  LDGSTS.E.BYPASS.LTC128B.128 [R251+0x900], [R42.64], !P0 ;  /* 0x009000002afb7fae */ /* 0x0003e2000c101d46 */
[----:B------:R-:W-:-:S03]  /*2980*/  ISETP.LT.OR P0, PT, R0, 0x21, P6 ;  /* 0x000000210000780c */ /* 0x000fc60003701670 */
[----:B------:R1:W-:Y:S01]  /*2990*/  LDGSTS.E.BYPASS.LTC128B.128 [R251+0x2900], [R40.64], !P5 ;  /* 0x0290000028fb7fae */ /* 0x0003e2000e901d46 */
[C---:B------:R-:W-:Y:S02]  /*29a0*/  ISETP.LT.OR P5, PT, R0.reuse, 0x31, P6 ;  /* 0x000000310000780c */ /* 0x040fe400037a1670 */
[C---:B------:R-:W-:Y:S02]  /*29b0*/  ISETP.LT.OR P6, PT, R0.reuse, 0x21, P1 ;  /* 0x000000210000780c */ /* 0x040fe40000fc1670 */
[----:B------:R-:W-:Y:S02]  /*29c0*/  ISETP.LT.OR P1, PT, R0, 0x31, P1 ;  /* 0x000000310000780c */ /* 0x000fe40000f21670 */
[----:B------:R-:W-:-:S03]  /*29d0*/  MOV R0, 0x40 ;  /* 0x0000004000007802 */ /* 0x000fc60000000f00 */
[----:B------:R1:W-:Y:S01]  /*29e0*/  LDGSTS.E.BYPASS.LTC128B.128 [R251+0x1100], [R34.64], !P0 ;  /* 0x0110000022fb7fae */ /* 0x0003e2000c101d46 */
[----:B------:R-:W-:-:S04]  /*29f0*/  SEL R0, R0, 0xffffffc0, !P2 ;  /* 0xffffffc000007807 */ /* 0x000fc80005000000 */
[----:B------:R-:W-:Y:S01]  /*2a00*/  IADD3 R234, R243, R0, RZ ;  /* 0x00000000f3ea7210 */ /* 0x000fe20007ffe0ff */
[----:B------:R3:W-:Y:S01]  /*2a10*/  LDGSTS.E.BYPASS.LTC128B.128 [R251+0x3100], [R32.64], !P6 ;  /* 0x0310000020fb7fae */ /* 0x0007e2000f101d46 */
[C---:B--2---:R-:W-:Y:S03]  /*2a20*/  HMMA.16816.F32 R20, R24.reuse, R96, R20 ;  /* 0x000000601814723c */ /* 0x044fe60000001814 */
[----:B------:R2:W-:Y:S05]  /*2a30*/  LDGSTS.E.BYPASS.LTC128B.128 [R251+0x1900], [R28.64], !P5 ;  /* 0x019000001cfb7fae */ /* 0x0005ea000e901d46 */
[----:B----4-:R-:W-:Y:S01]  /*2a40*/  HMMA.16816.F32 R76, R24, R92, R76 ;  /* 0x0000005c184c723c */ /* 0x010fe2000000184c */
[----:B-1----:R-:W-:-:S05]  /*2a50*/  IADD3 R34, P0, R2, R137, RZ ;  /* 0x0000008902227210 */ /* 0x002fca0007f1e0ff */
[----:B------:R-:W-:Y:S02]  /*2a60*/  IMAD.X R35, R30, 0x1, R136, P0 ;  /* 0x000000011e237824 */ /* 0x000fe400000e0688 */
[C---:B------:R-:W-:Y:S03]  /*2a70*/  HMMA.16816.F32 R64, R24.reuse, R16, R64 ;  /* 0x000000101840723c */ /* 0x040fe60000001840 */
[----:B------:R1:W-:Y:S05]  /*2a80*/  LDGSTS.E.BYPASS.LTC128B.128 [R251+0x3900], [R34.64], !P1 ;  /* 0x0390000022fb7fae */ /* 0x0003ea000c901d46 */
[C---:B---3--:R-:W-:Y:S01]  /*2a90*/  HMMA.16816.F32 R56, R24.reuse, R12, R56 ;  /* 0x0000000c1838723c */ /* 0x048fe20000001838 */
[----:B------:R-:W-:Y:S07]  /*2aa0*/  LDSM.16.M88.4 R88, [R234] ;  /* 0x00000000ea58783b */ /* 0x000fee0000000200 */
[C---:B------:R-:W-:Y:S08]  /*2ab0*/  HMMA.16816.F32 R84, R24.reuse, R98, R84 ;  /* 0x000000621854723c */ /* 0x040ff00000001854 */
[C---:B------:R-:W-:Y:S08]  /*2ac0*/  HMMA.16816.F32 R72, R24.reuse, R94, R72 ;  /* 0x0000005e1848723c */ /* 0x040ff00000001848 */
[C---:B------:R-:W-:Y:S08]  /*2ad0*/  HMMA.16816.F32 R60, R24.reuse, R18, R60 ;  /* 0x00000012183c723c */ /* 0x040ff0000000183c */
[----:B------:R-:W-:Y:S01]  /*2ae0*/  HMMA.16816.F32 R52, R24, R14, R52 ;  /* 0x0000000e1834723c */ /* 0x000fe20000001834 */
[----:B------:R-:W3:Y:S01]  /*2af0*/  LDSM.16.M88.4 R24, [R241] ;  /* 0x00000000f118783b */ /* 0x000ee20000000200 */
[----:B------:R-:W-:-:S03]  /*2b00*/  IADD3 R2, R235, 0x2000, RZ ;  /* 0x00002000eb027810 */ /* 0x000fc60007ffe0ff */
[----:B------:R-:W-:Y:S03]  /*2b10*/  LDSM.16.M88.4 R124, [R240] ;  /* 0x00000000f07c783b */ /* 0x000fe60000000200 */
[C---:B-----5:R-:W-:Y:S01]  /*2b20*/  HMMA.16816.F32 R4, R8.reuse, R96, R4 ;  /* 0x000000600804723c */ /* 0x060fe20000001804 */
[----:B------:R-:W-:Y:S01]  /*2b30*/  IADD3 R232, R2, R0, RZ ;  /* 0x0000000002e87210 */ /* 0x000fe20007ffe0ff */
[----:B------:R-:W-:Y:S04]  /*2b40*/  LDSM.16.M88.4 R44, [R241+0x2000] ;  /* 0x00200000f12c783b */ /* 0x000fe80000000200 */
[----:B------:R-:W-:Y:S02]  /*2b50*/  LDSM.16.M88.4 R40, [R234+0x800] ;  /* 0x00080000ea28783b */ /* 0x000fe40000000200 */
[C---:B------:R-:W-:Y:S02]  /*2b60*/  HMMA.16816.F32 R112, R8.reuse, R16, R112 ;  /* 0x000000100870723c */ /* 0x040fe40000001870 */
[----:B-1----:R-:W-:Y:S04]  /*2b70*/  LDSM.16.M88.4 R32, [R234+0x1000] ;  /* 0x00100000ea20783b */ /* 0x002fe80000000200 */
[----:B--2---:R-:W-:Y:S02]  /*2b80*/  LDSM.16.M88.4 R28, [R234+0x1800] ;  /* 0x00180000ea1c783b */ /* 0x004fe40000000200 */
[C---:B------:R-:W-:Y:S02]  /*2b90*/  HMMA.16816.F32 R108, R8.reuse, R18, R108 ;  /* 0x00000012086c723c */ /* 0x040fe4000000186c */
[----:B------:R-:W1:Y:S04]  /*2ba0*/  LDSM.16.M88.4 R16, [R232+-0x2000] ;  /* 0xffe00000e810783b */ /* 0x000e680000000200 */
[----:B------:R-:W-:Y:S02]  /*2bb0*/  LDSM.16.M88.4 R132, [R243+0x2000] ;  /* 0x00200000f384783b */ /* 0x000fe40000000200 */
[----:B------:R-:W-:Y:S02]  /*2bc0*/  HMMA.16816.F32 R36, R8, R98, R36 ;  /* 0x000000620824723c */ /* 0x000fe40000001824 */
[----:B------:R-:W2:Y:S04]  /*2bd0*/  LDSM.16.M88.4 R96, [R244+0x4000] ;  /* 0x00400000f460783b */ /* 0x000ea80000000200 */
[----:B------:R-:W-:Y:S02]  /*2be0*/  LDSM.16.M88.4 R128, [R235+0x2000] ;  /* 0x00200000eb80783b */ /* 0x000fe40000000200 */
[----:B---3--:R-:W-:Y:S02]  /*2bf0*/  HMMA.16816.F32 R4, R24, R88, R4 ;  /* 0x000000581804723c */ /* 0x008fe40000001804 */
[----:B------:R-:W-:Y:S04]  /*2c00*/  LDSM.16.M88.4 R120, [R232+-0x1000] ;  /* 0xfff00000e878783b */ /* 0x000fe80000000200 */
[----:B------:R-:W-:Y:S02]  /*2c10*/  LDSM.16.M88.4 R116, [R232+-0x800] ;  /* 0xfff80000e874783b */ /* 0x000fe40000000200 */
[C---:B------:R-:W-:Y:S02]  /*2c20*/  HMMA.16816.F32 R80, R8.reuse, R92, R80 ;  /* 0x0000005c0850723c */ /* 0x040fe40000001850 */
[----:B------:R-:W0:Y:S06]  /*2c30*/  LDGDEPBAR ;  /* 0x00000000000079af */ /* 0x000e2c0000000000 */
[----:B------:R-:W-:Y:S08]  /*2c40*/  HMMA.16816.F32 R104, R8, R12, R104 ;  /* 0x0000000c0868723c */ /* 0x000ff00000001868 */
[----:B-1----:R-:W-:Y:S08]  /*2c50*/  HMMA.16816.F32 R4, R124, R16, R4 ;  /* 0x000000107c04723c */ /* 0x002ff00000001804 */
[C---:B------:R-:W-:Y:S01]  /*2c60*/  HMMA.16816.F32 R68, R8.reuse, R94, R68 ;  /* 0x0000005e0844723c */ /* 0x040fe20000001844 */
[----:B------:R-:W-:Y:S07]  /*2c70*/  LDSM.16.M88.4 R92, [R244+0x6000] ;  /* 0x00600000f45c783b */ /* 0x000fee0000000200 */
[----:B------:R-:W-:Y:S01]  /*2c80*/  HMMA.16816.F32 R100, R8, R14, R100 ;  /* 0x0000000e0864723c */ /* 0x000fe20000001864 */
[----:B------:R-:W1:Y:S04]  /*2c90*/  LDSM.16.M88.4 R12, [R240+0x2000] ;  /* 0x00200000f00c783b */ /* 0x000e680000000200 */
[----:B------:R-:W-:Y:S03]  /*2ca0*/  LDSM.16.M88.4 R8, [R232+-0x1800] ;  /* 0xffe80000e808783b */ /* 0x000fe60000000200 */
        /* <DEDUP_REMOVED lines=31> */
[----:B------:R-:W1:Y:S07]  /*2ea0*/  LDSM.16.M88.4 R8, [R232] ;  /* 0x00000000e808783b */ /* 0x000e6e0000000200 */
        /* <DEDUP_REMOVED lines=18> */
[----:B------:R-:W-:Y:S08]  /*2fd0*/  HMMA.16816.F32 R36, R44, R130, R36 ;  /* 0x000000822c24723c */ /* 0x000ff00000001824 */
[C---:B------:R-:W-:Y:S08]  /*2fe0*/  HMMA.16816.F32 R104, R124.reuse, R116, R104 ;  /* 0x000000747c68723c */ /* 0x040ff00000001868 */
[----:B------:R-:W-:Y:S01]  /*2ff0*/  HMMA.16816.F32 R100, R124, R118, R100 ;  /* 0x000000767c64723c */ /* 0x000fe20000001864 */
[----:B------:R-:W1:Y:S07]  /*3000*/  LDSM.16.M88.4 R116, [R234+0x2800] ;  /* 0x00280000ea74783b */ /* 0x000e6e0000000200 */
[----:B------:R-:W-:Y:S01]  /*3010*/  HMMA.16816.F32 R84, R40, R130, R84 ;  /* 0x000000822854723c */ /* 0x000fe20000001854 */
[----:B------:R-:W-:-:S02]  /*3020*/  FMUL.FTZ R6, R6, c[0x0][0x320] ;  /* 0x0000c80006067a20 */ /* 0x000fc40000410000 */
[----:B------:R-:W-:-:S05]  /*3030*/  FMUL.FTZ R7, R7, c[0x0][0x320] ;  /* 0x0000c80007077a20 */ /* 0x000fca0000410000 */
[----:B--2---:R-:W-:Y:S01]  /*3040*/  HMMA.16816.F32 R80, R44, R120, R80 ;  /* 0x000000782c50723c */ /* 0x004fe20000001850 */
[----:B------:R-:W-:-:S07]  /*3050*/  FMUL.FTZ R0, R4, c[0x0][0x320] ;  /* 0x0000c80004007a20 */ /* 0x000fce0000410000 */
[----:B------:R-:W-:Y:S01]  /*3060*/  HMMA.16816.F32 R76, R40, R120, R76 ;  /* 0x00000078284c723c */ /* 0x000fe2000000184c */
[----:B------:R-:W-:-:S07]  /*3070*/  FMUL.FTZ R2, R5, c[0x0][0x320] ;  /* 0x0000c80005027a20 */ /* 0x000fce0000410000 */
[-C--:B------:R-:W-:Y:S01]  /*3080*/  HMMA.16816.F32 R68, R44, R122.reuse, R68 ;  /* 0x0000007a2c44723c */ /* 0x080fe20000001844 */
[----:B------:R-:W2:Y:S07]  /*3090*/  MUFU.TANH R88, R6 ;  /* 0x0000000600587308 */ /* 0x000eae0000002400 */
[----:B------:R-:W-:Y:S01]  /*30a0*/  HMMA.16816.F32 R72, R40, R122, R72 ;  /* 0x0000007a2848723c */ /* 0x000fe20000001848 */
[----:B------:R3:W4:Y:S07]  /*30b0*/  MUFU.TANH R89, R7 ;  /* 0x0000000700597308 */ /* 0x00072e0000002400 */
[----:B------:R-:W-:Y:S08]  /*30c0*/  HMMA.16816.F32 R20, R28, R24, R20 ;  /* 0x000000181c14723c */ /* 0x000ff00000001814 */
[-C--:B------:R-:W-:Y:S01]  /*30d0*/  HMMA.16816.F32 R36, R32, R26.reuse, R36 ;  /* 0x0000001a2024723c */ /* 0x080fe20000001824 */
[----:B---3--:R-:W3:Y:S07]  /*30e0*/  LDSM.16.M88.4 R4, [R232+0x800] ;  /* 0x00080000e804783b */ /* 0x008eee0000000200 */
[----:B------:R-:W-:Y:S01]  /*30f0*/  HMMA.16816.F32 R84, R28, R26, R84 ;  /* 0x0000001a1c54723c */ /* 0x000fe20000001854 */
[----:B------:R-:W-:Y:S07]  /*3100*/  LDSM.16.M88.4 R24, [R234+0x3000] ;  /* 0x00300000ea18783b */ /* 0x000fee0000000200 */
[-C--:B-1----:R-:W-:Y:S08]  /*3110*/  HMMA.16816.F32 R80, R32, R116.reuse, R80 ;  /* 0x000000742050723c */ /* 0x082ff00000001850 */
[----:B------:R-:W-:Y:S08]  /*3120*/  HMMA.16816.F32 R76, R28, R116, R76 ;  /* 0x000000741c4c723c */ /* 0x000ff0000000184c */
[-C--:B------:R-:W-:Y:S08]  /*3130*/  HMMA.16816.F32 R68, R32, R118.reuse, R68 ;  /* 0x000000762044723c */ /* 0x080ff00000001844 */
[----:B------:R-:W-:Y:S08]  /*3140*/  HMMA.16816.F32 R72, R28, R118, R72 ;  /* 0x000000761c48723c */ /* 0x000ff00000001848 */
[----:B------:R-:W-:Y:S08]  /*3150*/  HMMA.16816.F32 R20, R12, R8, R20 ;  /* 0x000000080c14723c */ /* 0x000ff00000001814 */
[-C--:B------:R-:W-:Y:S08]  /*3160*/  HMMA.16816.F32 R36, R16, R10.reuse, R36 ;  /* 0x0000000a1024723c */ /* 0x080ff00000001824 */
[----:B------:R-:W-:Y:S01]  /*3170*/  HMMA.16816.F32 R84, R12, R10, R84 ;  /* 0x0000000a0c54723c */ /* 0x000fe20000001854 */
[----:B------:R-:W1:Y:S07]  /*3180*/  LDSM.16.M88.4 R8, [R243+0x3000] ;  /* 0x00300000f308783b */ /* 0x000e6e0000000200 */
[----:B---3--:R-:W-:Y:S01]  /*3190*/  HMMA.16816.F32 R80, R16, R4, R80 ;  /* 0x000000041050723c */ /* 0x008fe20000001850 */
[----:B------:R-:W-:-:S02]  /*31a0*/  FMUL.FTZ R20, R20, c[0x0][0x320] ;  /* 0x0000c80014147a20 */ /* 0x000fc40000410000 */
[----:B------:R-:W-:Y:S02]  /*31b0*/  FMUL.FTZ R21, R21, c[0x0][0x320] ;  /* 0x0000c80015157a20 */ /* 0x000fe40000410000 */
[----:B------:R-:W-:-:S03]  /*31c0*/  FMUL.FTZ R22, R22, c[0x0][0x320] ;  /* 0x0000c80016167a20 */ /* 0x000fc60000410000 */
[----:B------:R-:W-:Y:S01]  /*31d0*/  HMMA.16816.F32 R76, R12, R4, R76 ;  /* 0x000000040c4c723c */ /* 0x000fe2000000184c */
[----:B------:R-:W-:-:S07]  /*31e0*/  FMUL.FTZ R23, R23, c[0x0][0x320] ;  /* 0x0000c80017177a20 */ /* 0x000fce0000410000 */
[-C--:B------:R-:W-:Y:S01]  /*31f0*/  HMMA.16816.F32 R68, R16, R6.reuse, R68 ;  /* 0x000000061044723c */ /* 0x080fe20000001844 */
[----:B------:R-:W3:Y:S07]  /*3200*/  MUFU.TANH R124, R20 ;  /* 0x00000014007c7308 */ /* 0x000eee0000002400 */
[----:B------:R-:W-:Y:S01]  /*3210*/  HMMA.16816.F32 R72, R12, R6, R72 ;  /* 0x000000060c48723c */ /* 0x000fe20000001848 */
[----:B------:R-:W5:Y:S01]  /*3220*/  LDSM.16.M88.4 R4, [R243+0x3800] ;  /* 0x00380000f304783b */ /* 0x000f620000000200 */
[----:B------:R-:W1:Y:S08]  /*3230*/  MUFU.TANH R120, R21 ;  /* 0x0000001500787308 */ /* 0x000e700000002400 */
[----:B------:R-:W1:Y:S08]  /*3240*/  MUFU.TANH R121, R22 ;  /* 0x0000001600797308 */ /* 0x000e700000002400 */
[----:B------:R1:W1:Y:S02]  /*3250*/  MUFU.TANH R125, R23 ;  /* 0x00000017007d7308 */ /* 0x0002640000002400 */
[----:B-1----:R-:W1:Y:S01]  /*3260*/  LDSM.16.M88.4 R20, [R235+0x3000] ;  /* 0x00300000eb14783b */ /* 0x002e620000000200 */
[-C--:B------:R-:W-:Y:S08]  /*3270*/  HMMA.16816.F32 R112, R96, R8.reuse, R112 ;  /* 0x000000086070723c */ /* 0x080ff00000001870 */
[----:B------:R-:W-:Y:S08]  /*3280*/  HMMA.16816.F32 R64, R92, R8, R64 ;  /* 0x000000085c40723c */ /* 0x000ff00000001840 */
[-C--:B------:R-:W-:Y:S08]  /*3290*/  HMMA.16816.F32 R108, R96, R10.reuse, R108 ;  /* 0x0000000a606c723c */ /* 0x080ff0000000186c */
[----:B------:R-:W-:Y:S01]  /*32a0*/  HMMA.16816.F32 R60, R92, R10, R60 ;  /* 0x0000000a5c3c723c */ /* 0x000fe2000000183c */
[----:B------:R-:W2:Y:S07]  /*32b0*/  LDSM.16.M88.4 R8, [R235+0x3800] ;  /* 0x00380000eb08783b */ /* 0x000eae0000000200 */
[C---:B-----5:R-:W-:Y:S08]  /*32c0*/  HMMA.16816.F32 R104, R96.reuse, R4, R104 ;  /* 0x000000046068723c */ /* 0x060ff00000001868 */
[-C--:B------:R-:W-:Y:S08]  /*32d0*/  HMMA.16816.F32 R100, R96, R6.reuse, R100 ;  /* 0x000000066064723c */ /* 0x080ff00000001864 */
[C---:B------:R-:W-:Y:S08]  /*32e0*/  HMMA.16816.F32 R52, R92.reuse, R6, R52 ;  /* 0x000000065c34723c */ /* 0x040ff00000001834 */
[----:B------:R-:W-:Y:S08]  /*32f0*/  HMMA.16816.F32 R56, R92, R4, R56 ;  /* 0x000000045c38723c */ /* 0x000ff00000001838 */
[-C--:B-1----:R-:W-:Y:S08]  /*3300*/  HMMA.16816.F32 R112, R44, R20.reuse, R112 ;  /* 0x000000142c70723c */ /* 0x082ff00000001870 */
[----:B------:R-:W-:Y:S08]  /*3310*/  HMMA.16816.F32 R64, R40, R20, R64 ;  /* 0x000000142840723c */ /* 0x000ff00000001840 */
[-C--:B------:R-:W-:Y:S08]  /*3320*/  HMMA.16816.F32 R108, R44, R22.reuse, R108 ;  /* 0x000000162c6c723c */ /* 0x080ff0000000186c */
[----:B------:R-:W-:Y:S01]  /*3330*/  HMMA.16816.F32 R60, R40, R22, R60 ;  /* 0x00000016283c723c */ /* 0x000fe2000000183c */
[----:B------:R-:W1:Y:S01]  /*3340*/  LDSM.16.M88.4 R20, [R234+0x3800] ;  /* 0x00380000ea14783b */ /* 0x000e620000000200 */
[----:B------:R-:W-:-:S02]  /*3350*/  FMUL.FTZ R36, R36, c[0x0][0x320] ;  /* 0x0000c80024247a20 */ /* 0x000fc40000410000 */
[----:B------:R-:W-:Y:S02]  /*3360*/  FMUL.FTZ R37, R37, c[0x0][0x320] ;  /* 0x0000c80025257a20 */ /* 0x000fe40000410000 */
[----:B------:R-:W-:Y:S02]  /*3370*/  FMUL.FTZ R38, R38, c[0x0][0x320] ;  /* 0x0000c80026267a20 */ /* 0x000fe40000410000 */
[----:B------:R-:W-:Y:S01]  /*3380*/  FMUL.FTZ R39, R39, c[0x0][0x320] ;  /* 0x0000c80027277a20 */ /* 0x000fe20000410000 */
[C---:B--2---:R-:W-:Y:S01]  /*3390*/  HMMA.16816.F32 R104, R44.reuse, R8, R104 ;  /* 0x000000082c68723c */ /* 0x044fe20000001868 */
[----:B------:R-:W2:Y:S07]  /*33a0*/  MUFU.TANH R126, R36 ;  /* 0x00000024007e7308 */ /* 0x000eae0000002400 */
[-C--:B------:R-:W-:Y:S01]  /*33b0*/  HMMA.16816.F32 R100, R44, R10.reuse, R100 ;  /* 0x0000000a2c64723c */ /* 0x080fe20000001864 */
[----:B------:R-:W1:Y:S07]  /*33c0*/  MUFU.TANH R90, R37 ;  /* 0x00000025005a7308 */ /* 0x000e6e0000002400 */
[C---:B------:R-:W-:Y:S01]  /*33d0*/  HMMA.16816.F32 R52, R40.reuse, R10, R52 ;  /* 0x0000000a2834723c */ /* 0x040fe20000001834 */
[----:B------:R-:W1:Y:S07]  /*33e0*/  MUFU.TANH R91, R38 ;  /* 0x00000026005b7308 */ /* 0x000e6e0000002400 */
[----:B------:R-:W-:Y:S01]  /*33f0*/  HMMA.16816.F32 R56, R40, R8, R56 ;  /* 0x000000082838723c */ /* 0x000fe20000001838 */
[----:B------:R5:W1:Y:S07]  /*3400*/  MUFU.TANH R116, R39 ;  /* 0x0000002700747308 */ /* 0x000a6e0000002400 */
[-C--:B------:R-:W-:Y:S01]  /*3410*/  HMMA.16816.F32 R112, R32, R24.reuse, R112 ;  /* 0x000000182070723c */ /* 0x080fe20000001870 */
[----:B-----5:R-:W5:Y:S07]  /*3420*/  LDSM.16.M88.4 R36, [R232+0x1000] ;  /* 0x00100000e824783b */ /* 0x020f6e0000000200 */
[----:B------:R-:W-:Y:S08]  /*3430*/  HMMA.16816.F32 R64, R28, R24, R64 ;  /* 0x000000181c40723c */ /* 0x000ff00000001840 */
[-C--:B------:R-:W-:Y:S08]  /*3440*/  HMMA.16816.F32 R108, R32, R26.reuse, R108 ;  /* 0x0000001a206c723c */ /* 0x080ff0000000186c */
[----:B------:R-:W-:Y:S01]  /*3450*/  HMMA.16816.F32 R60, R28, R26, R60 ;  /* 0x0000001a1c3c723c */ /* 0x000fe2000000183c */
[----:B------:R-:W2:Y:S01]  /*3460*/  LDSM.16.M88.4 R24, [R232+0x1800] ;  /* 0x00180000e818783b */ /* 0x000ea20000000200 */
[----:B------:R-:W-:Y:S01]  /*3470*/  FMUL.FTZ R80, R80, c[0x0][0x320] ;  /* 0x0000c80050507a20 */ /* 0x000fe20000410000 */
[----:B------:R-:W-:Y:S01]  /*3480*/  ISETP.GE.AND P0, PT, R48, 0x2, PT ;  /* 0x000000023000780c */ /* 0x000fe20003f06270 */
[----:B------:R-:W-:Y:S01]  /*3490*/  FMUL.FTZ R81, R81, c[0x0][0x320] ;  /* 0x0000c80051517a20 */ /* 0x000fe20000410000 */
[----:B------:R-:W2:Y:S01]  /*34a0*/  MUFU.TANH R0, R0 ;  /* 0x0000000000007308 */ /* 0x000ea20000002400 */
[----:B------:R-:W-:Y:S01]  /*34b0*/  FMUL.FTZ R78, R78, c[0x0][0x320] ;  /* 0x0000c8004e4e7a20 */ /* 0x000fe20000410000 */
[----:B------:R-:W-:-:S04]  /*34c0*/  DEPBAR.LE SB0, 0x0 ;  /* 0x000080000000791a */ /* 0x000fc80000000000 */
[C---:B-1----:R-:W-:Y:S08]  /*34d0*/  HMMA.16816.F32 R104, R32.reuse, R20, R104 ;  /* 0x000000142068723c */ /* 0x042ff00000001868 */
[-C--:B------:R-:W-:Y:S08]  /*34e0*/  HMMA.16816.F32 R100, R32, R22.reuse, R100 ;  /* 0x000000162064723c */ /* 0x080ff00000001864 */
[C---:B------:R-:W-:Y:S08]  /*34f0*/  HMMA.16816.F32 R52, R28.reuse, R22, R52 ;  /* 0x000000161c34723c */ /* 0x040ff00000001834 */
[----:B------:R-:W-:Y:S08]  /*3500*/  HMMA.16816.F32 R56, R28, R20, R56 ;  /* 0x000000141c38723c */ /* 0x000ff00000001838 */
[----:B-----5:R-:W-:Y:S08]  /*3510*/  HMMA.16816.F32 R64, R12, R36, R64 ;  /* 0x000000240c40723c */ /* 0x020ff00000001840 */
[-C--:B------:R-:W-:Y:S08]  /*3520*/  HMMA.16816.F32 R108, R16, R38.reuse, R108 ;  /* 0x00000026106c723c */ /* 0x080ff0000000186c */
[----:B------:R-:W-:Y:S08]  /*3530*/  HMMA.16816.F32 R60, R12, R38, R60 ;  /* 0x000000260c3c723c */ /* 0x000ff0000000183c */
[C---:B--2---:R-:W-:Y:S08]  /*3540*/  HMMA.16816.F32 R104, R16.reuse, R24, R104 ;  /* 0x000000181068723c */ /* 0x044ff00000001868 */
[-C--:B------:R-:W-:Y:S08]  /*3550*/  HMMA.16816.F32 R100, R16, R26.reuse, R100 ;  /* 0x0000001a1064723c */ /* 0x080ff00000001864 */
[----:B------:R-:W-:Y:S08]  /*3560*/  HMMA.16816.F32 R52, R12, R26, R52 ;  /* 0x0000001a0c34723c */ /* 0x000ff00000001834 */
[----:B------:R-:W-:Y:S08]  /*3570*/  HMMA.16816.F32 R112, R16, R36, R112 ;  /* 0x000000241070723c */ /* 0x000ff00000001870 */
[----:B------:R-:W-:Y:S01]  /*3580*/  HMMA.16816.F32 R56, R12, R24, R56 ;  /* 0x000000180c38723c */ /* 0x000fe20000001838 */
[----:B------:R-:W-:Y:S01]  /*3590*/  FMUL.FTZ R79, R79, c[0x0][0x320] ;  /* 0x0000c8004f4f7a20 */ /* 0x000fe20000410000 */
[----:B------:R1:W2:Y:S01]  /*35a0*/  MUFU.TANH R117, R80 ;  /* 0x0000005000757308 */ /* 0x0002a20000002400 */
[----:B------:R-:W-:-:S02]  /*35b0*/  FMUL.FTZ R68, R68, c[0x0][0x320] ;  /* 0x0000c80044447a20 */ /* 0x000fc40000410000 */
[----:B------:R-:W-:Y:S02]  /*35c0*/  FMUL.FTZ R69, R69, c[0x0][0x320] ;  /* 0x0000c80045457a20 */ /* 0x000fe40000410000 */
[----:B------:R-:W-:-:S03]  /*35d0*/  FMUL.FTZ R64, R64, c[0x0][0x320] ;  /* 0x0000c80040407a20 */ /* 0x000fc60000410000 */
[----:B------:R5:W2:Y:S01]  /*35e0*/  MUFU.TANH R122, R81 ;  /* 0x00000051007a7308 */ /* 0x000aa20000002400 */
[----:B------:R-:W-:Y:S02]  /*35f0*/  FMUL.FTZ R65, R65, c[0x0][0x320] ;  /* 0x0000c80041417a20 */ /* 0x000fe40000410000 */
[----:B------:R-:W-:Y:S02]  /*3600*/  FMUL.FTZ R66, R66, c[0x0][0x320] ;  /* 0x0000c80042427a20 */ /* 0x000fe40000410000 */
[----:B------:R-:W-:Y:S02]  /*3610*/  FMUL.FTZ R67, R67, c[0x0][0x320] ;  /* 0x0000c80043437a20 */ /* 0x000fe40000410000 */
[----:B-1----:R-:W-:Y:S02]  /*3620*/  FMUL.FTZ R80, R82, c[0x0][0x320] ;  /* 0x0000c80052507a20 */ /* 0x002fe40000410000 */
[----:B------:R-:W1:Y:S01]  /*3630*/  MUFU.TANH R82, R78 ;  /* 0x0000004e00527308 */ /* 0x000e620000002400 */
[----:B-----5:R-:W-:-:S07]  /*3640*/  FMUL.FTZ R81, R83, c[0x0][0x320] ;  /* 0x0000c80053517a20 */ /* 0x020fce0000410000 */
[----:B------:R-:W1:Y:S01]  /*3650*/  MUFU.TANH R83, R79 ;  /* 0x0000004f00537308 */ /* 0x000e620000002400 */
[----:B------:R-:W-:Y:S02]  /*3660*/  FMUL.FTZ R84, R84, c[0x0][0x320] ;  /* 0x0000c80054547a20 */ /* 0x000fe40000410000 */
[----:B------:R-:W-:-:S05]  /*3670*/  FMUL.FTZ R85, R85, c[0x0][0x320] ;  /* 0x0000c80055557a20 */ /* 0x000fca0000410000 */
[----:B------:R5:W1:Y:S01]  /*3680*/  MUFU.TANH R78, R68 ;  /* 0x00000044004e7308 */ /* 0x000a620000002400 */
[----:B------:R-:W-:Y:S02]  /*3690*/  FMUL.FTZ R86, R86, c[0x0][0x320] ;  /* 0x0000c80056567a20 */ /* 0x000fe40000410000 */
[----:B------:R-:W-:-:S05]  /*36a0*/  FMUL.FTZ R87, R87, c[0x0][0x320] ;  /* 0x0000c80057577a20 */ /* 0x000fca0000410000 */
[----:B------:R1:W1:Y:S01]  /*36b0*/  MUFU.TANH R79, R69 ;  /* 0x00000045004f7308 */ /* 0x0002620000002400 */
[----:B------:R-:W-:Y:S02]  /*36c0*/  FMUL.FTZ R76, R76, c[0x0][0x320] ;  /* 0x0000c8004c4c7a20 */ /* 0x000fe40000410000 */
[----:B------:R-:W-:Y:S02]  /*36d0*/  FMUL.FTZ R77, R77, c[0x0][0x320] ;  /* 0x0000c8004d4d7a20 */ /* 0x000fe40000410000 */
[----:B------:R-:W-:Y:S02]  /*36e0*/  FMUL.FTZ R36, R74, c[0x0][0x320] ;  /* 0x0000c8004a247a20 */ /* 0x000fe40000410000 */
[----:B-----5:R-:W-:Y:S01]  /*36f0*/  FMUL.FTZ R68, R70, c[0x0][0x320] ;  /* 0x0000c80046447a20 */ /* 0x020fe20000410000 */
[----:B------:R5:W2:Y:S01]  /*3700*/  MUFU.TANH R186, R66 ;  /* 0x0000004200ba7308 */ /* 0x000aa20000002400 */
[----:B------:R-:W-:Y:S02]  /*3710*/  FMUL.FTZ R70, R72, c[0x0][0x320] ;  /* 0x0000c80048467a20 */ /* 0x000fe40000410000 */
[----:B------:R-:W-:-:S02]  /*3720*/  FMUL.FTZ R37, R75, c[0x0][0x320] ;  /* 0x0000c8004b257a20 */ /* 0x000fc40000410000 */
[----:B-1----:R-:W-:-:S03]  /*3730*/  FMUL.FTZ R69, R71, c[0x0][0x320] ;  /* 0x0000c80047457a20 */ /* 0x002fc60000410000 */
[----:B------:R1:W1:Y:S01]  /*3740*/  MUFU.TANH R72, R64 ;  /* 0x0000004000487308 */ /* 0x0002620000002400 */
[----:B------:R-:W-:Y:S02]  /*3750*/  FMUL.FTZ R71, R73, c[0x0][0x320] ;  /* 0x0000c80049477a20 */ /* 0x000fe40000410000 */
[----:B------:R-:W-:Y:S02]  /*3760*/  FMUL.FTZ R111, R111, c[0x0][0x320] ;  /* 0x0000c8006f6f7a20 */ /* 0x000fe40000410000 */
[----:B------:R-:W-:Y:S02]  /*3770*/  FMUL.FTZ R21, R60, c[0x0][0x320] ;  /* 0x0000c8003c157a20 */ /* 0x000fe40000410000 */
[----:B------:R-:W-:Y:S01]  /*3780*/  FMUL.FTZ R20, R61, c[0x0][0x320] ;  /* 0x0000c8003d147a20 */ /* 0x000fe20000410000 */
[----:B------:R2:W2:Y:S01]  /*3790*/  MUFU.TANH R73, R65 ;  /* 0x0000004100497308 */ /* 0x0004a20000002400 */
[----:B------:R-:W-:Y:S02]  /*37a0*/  FMUL.FTZ R62, R62, c[0x0][0x320] ;  /* 0x0000c8003e3e7a20 */ /* 0x000fe40000410000 */
[----:B------:R-:W-:-:S02]  /*37b0*/  FMUL.FTZ R63, R63, c[0x0][0x320] ;  /* 0x0000c8003f3f7a20 */ /* 0x000fc40000410000 */
[----:B-----5:R-:W-:Y:S02]  /*37c0*/  FMUL.FTZ R66, R107, c[0x0][0x320] ;  /* 0x0000c8006b427a20 */ /* 0x020fe40000410000 */
[----:B------:R-:W-:Y:S01]  /*37d0*/  FMUL.FTZ R17, R52, c[0x0][0x320] ;  /* 0x0000c80034117a20 */ /* 0x000fe20000410000 */
[----:B------:R5:W3:Y:S01]  /*37e0*/  MUFU.TANH R179, R67 ;  /* 0x0000004300b37308 */ /* 0x000ae20000002400 */
[----:B-1----:R-:W-:Y:S02]  /*37f0*/  FMUL.FTZ R64, R103, c[0x0][0x320] ;  /* 0x0000c80067407a20 */ /* 0x002fe40000410000 */
[----:B------:R-:W-:Y:S02]  /*3800*/  FMUL.FTZ R16, R53, c[0x0][0x320] ;  /* 0x0000c80035107a20 */ /* 0x000fe40000410000 */
[----:B------:R-:W-:Y:S02]  /*3810*/  FMUL.FTZ R112, R112, c[0x0][0x320] ;  /* 0x0000c80070707a20 */ /* 0x000fe40000410000 */
[----:B--2---:R-:W-:-:S02]  /*3820*/  FMUL.FTZ R65, R102, c[0x0][0x320] ;  /* 0x0000c80066417a20 */ /* 0x004fc40000410000 */
[----:B------:R-:W-:Y:S02]  /*3830*/  FMUL.FTZ R113, R113, c[0x0][0x320] ;  /* 0x0000c80071717a20 */ /* 0x000fe40000410000 */
[----:B------:R-:W-:Y:S02]  /*3840*/  FMUL.FTZ R114, R114, c[0x0][0x320] ;  /* 0x0000c80072727a20 */ /* 0x000fe40000410000 */
[----:B------:R-:W-:Y:S02]  /*3850*/  FMUL.FTZ R115, R115, c[0x0][0x320] ;  /* 0x0000c80073737a20 */ /* 0x000fe40000410000 */
[----:B-----5:R-:W-:Y:S02]  /*3860*/  FMUL.FTZ R67, R106, c[0x0][0x320] ;  /* 0x0000c8006a437a20 */ /* 0x020fe40000410000 */
[----:B------:R-:W-:Y:S02]  /*3870*/  FMUL.FTZ R108, R108, c[0x0][0x320] ;  /* 0x0000c8006c6c7a20 */ /* 0x000fe40000410000 */
[----:B------:R-:W-:-:S02]  /*3880*/  FMUL.FTZ R109, R109, c[0x0][0x320] ;  /* 0x0000c8006d6d7a20 */ /* 0x000fc40000410000 */
[----:B------:R-:W-:Y:S02]  /*3890*/  FMUL.FTZ R110, R110, c[0x0][0x320] ;  /* 0x0000c8006e6e7a20 */ /* 0x000fe40000410000 */
[----:B------:R-:W-:Y:S02]  /*38a0*/  FMUL.FTZ R104, R104, c[0x0][0x320] ;  /* 0x0000c80068687a20 */ /* 0x000fe40000410000 */
[----:B------:R-:W-:Y:S02]  /*38b0*/  FMUL.FTZ R105, R105, c[0x0][0x320] ;  /* 0x0000c80069697a20 */ /* 0x000fe40000410000 */
[----:B------:R-:W-:Y:S02]  /*38c0*/  FMUL.FTZ R56, R56, c[0x0][0x320] ;  /* 0x0000c80038387a20 */ /* 0x000fe40000410000 */
[----:B------:R-:W-:Y:S02]  /*38d0*/  FMUL.FTZ R57, R57, c[0x0][0x320] ;  /* 0x0000c80039397a20 */ /* 0x000fe40000410000 */
[----:B------:R-:W-:-:S02]  /*38e0*/  FMUL.FTZ R58, R58, c[0x0][0x320] ;  /* 0x0000c8003a3a7a20 */ /* 0x000fc40000410000 */
[----:B------:R-:W-:Y:S02]  /*38f0*/  FMUL.FTZ R59, R59, c[0x0][0x320] ;  /* 0x0000c8003b3b7a20 */ /* 0x000fe40000410000 */
[----:B------:R-:W-:Y:S02]  /*3900*/  FMUL.FTZ R100, R100, c[0x0][0x320] ;  /* 0x0000c80064647a20 */ /* 0x000fe40000410000 */
[----:B------:R-:W-:Y:S02]  /*3910*/  FMUL.FTZ R101, R101, c[0x0][0x320] ;  /* 0x0000c80065657a20 */ /* 0x000fe40000410000 */
[----:B------:R-:W-:Y:S02]  /*3920*/  FMUL.FTZ R54, R54, c[0x0][0x320] ;  /* 0x0000c80036367a20 */ /* 0x000fe40000410000 */
[----:B------:R-:W-:Y:S01]  /*3930*/  FMUL.FTZ R55, R55, c[0x0][0x320] ;  /* 0x0000c80037377a20 */ /* 0x000fe20000410000 */
[----:B------:R1:W2:Y:S08]  /*3940*/  MUFU.TANH R215, R111 ;  /* 0x0000006f00d77308 */ /* 0x0002b00000002400 */
[----:B------:R1:W1:Y:S08]  /*3950*/  MUFU.TANH R177, R62 ;  /* 0x0000003e00b17308 */ /* 0x0002700000002400 */
[----:B------:R1:W1:Y:S08]  /*3960*/  MUFU.TANH R171, R63 ;  /* 0x0000003f00ab7308 */ /* 0x0002700000002400 */
        /* <DEDUP_REMOVED lines=25> */
[----:B------:R1:W1:Y:S08]  /*3b00*/  MUFU.TANH R199, R105 ;  /* 0x0000006900c77308 */ /* 0x0002700000002400 */
        /* <DEDUP_REMOVED lines=13> */
[----:B------:R1:W1:Y:S01]  /*3be0*/  MUFU.TANH R111, R55 ;  /* 0x00000037006f7308 */ /* 0x0002620000002400 */
[----:B------:R-:W-:Y:S01]  /*3bf0*/  BSSY B0, `(.L_x_1643) ;  /* 0x0000050000007945 */ /* 0x000fe20003800000 */
[----:B------:R-:W-:Y:S01]  /*3c00*/  BAR.SYNC.DEFER_BLOCKING 0x0 ;  /* 0x0000000000007b1d */ /* 0x000fe20000010000 */
[----:B------:R-:W-:-:S05]  /*3c10*/  ISETP.GT.AND P1, PT, R144, 0x3f, PT ;  /* 0x0000003f9000780c */ /* 0x000fca0003f24270 */
        /* <DEDUP_REMOVED lines=8> */
[----:B------:R-:W-:Y:S02]  /*3ca0*/  @!P1 LEA.HI.X.SX32 R6, R5, R139, 0x1, P0 ;  /* 0x0000008b05069211 */ /* 0x000fe400000f0eff */
[----:B------:R-:W-:-:S04]  /*3cb0*/  @!P1 LEA R8, P0, R7, c[0x0][0x2a0], 0x2 ;  /* 0x0000a80007089a11 */ /* 0x000fc800078010ff */
[----:B------:R-:W-:-:S05]  /*3cc0*/  @!P1 LEA.HI.X R9, R7, c[0x0][0x2a4], R6, 0x2, P0 ;  /* 0x0000a90007099a11 */ /* 0x000fca00000f1406 */
[----:B------:R-:W2:Y:S01]  /*3cd0*/  @!P1 LDG.E R11, [R8.64] ;  /* 0x00000006080b9981 */ /* 0x000ea2000c1e1900 */
[----:B------:R-:W-:-:S04]  /*3ce0*/  IMAD.MOV R5, RZ, RZ, -R5 ;  /* 0x000000ffff057224 */ /* 0x000fc800078e0a05 */
[----:B------:R-:W-:-:S04]  /*3cf0*/  IMAD R10, R5, c[0x0][0x2b8], R4 ;  /* 0x0000ae00050a7a24 */ /* 0x000fc800078e0204 */
[----:B------:R-:W-:Y:S01]  /*3d00*/  IMAD.WIDE.U32 R6, R10, c[0x0][0x1e0], RZ ;  /* 0x000078000a067a25 */ /* 0x000fe200078e00ff */
[----:B------:R-:W-:Y:S01]  /*3d10*/  SHF.R.S32.HI R4, RZ, 0x1f, R10 ;  /* 0x0000001fff047819 */ /* 0x000fe2000001140a */
[----:B------:R3:W-:Y:S04]  /*3d20*/  STL [R1+0x48], R10 ;  /* 0x0000480a01007387 */ /* 0x0007e80000100800 */
[----:B------:R-:W-:-:S04]  /*3d30*/  IMAD R4, R4, c[0x0][0x1e0], RZ ;  /* 0x0000780004047a24 */ /* 0x000fc800078e02ff */
[----:B------:R-:W-:-:S05]  /*3d40*/  IMAD R4, R10, c[0x0][0x1e4], R4 ;  /* 0x000079000a047a24 */ /* 0x000fca00078e0204 */
[----:B------:R-:W-:Y:S02]  /*3d50*/  IADD3 R7, R7, R4, RZ ;  /* 0x0000000407077210 */ /* 0x000fe40007ffe0ff */
[----:B--2---:R-:W-:-:S03]  /*3d60*/  SHF.R.S32.HI R4, RZ, 0x1f, R11 ;  /* 0x0000001fff047819 */ /* 0x004fc6000001140b */
[----:B------:R-:W-:Y:S01]  /*3d70*/  IMAD.WIDE.U32 R6, R11, c[0x0][0x1f0], R6 ;  /* 0x00007c000b067a25 */ /* 0x000fe200078e0006 */
[----:B------:R2:W-:Y:S03]  /*3d80*/  STL [R1+0x44], R11 ;  /* 0x0000440b01007387 */ /* 0x0005e60000100800 */
[----:B------:R-:W-:Y:S01]  /*3d90*/  IMAD R4, R4, c[0x0][0x1f0], RZ ;  /* 0x00007c0004047a24 */ /* 0x000fe200078e02ff */
[----:B---3--:R-:W-:-:S03]  /*3da0*/  IADD3 R10, P2, R140, R6, RZ ;  /* 0x000000068c0a7210 */ /* 0x008fc60007f5e0ff */
[----:B------:R-:W-:-:S05]  /*3db0*/  IMAD R4, R11, c[0x0][0x1f4], R4 ;  /* 0x00007d000b047a24 */ /* 0x000fca00078e0204 */
[----:B------:R-:W-:Y:S02]  /*3dc0*/  IADD3.X R4, R138, R7, R4, P2, !PT ;  /* 0x000000078a047210 */ /* 0x000fe400017fe404 */
[----:B--2---:R-:W-:-:S04]  /*3dd0*/  LEA R11, P0, R10, c[0x0][0x1c8], 0x1 ;  /* 0x000072000a0b7a11 */ /* 0x004fc800078008ff */
[----:B------:R-:W-:Y:S01]  /*3de0*/  LEA.HI.X R10, R10, c[0x0][0x1cc], R4, 0x1, P0 ;  /* 0x000073000a0a7a11 */ /* 0x000fe200000f0c04 */
[----:B------:R-:W-:Y:S06]  /*3df0*/  BRA.DIV ~URZ, `(.L_x_1645) ;  /* 0x0000fd927f007947 */ /* 0x000fec000b800000 */
[----:B------:R2:W3:Y:S02]  /*3e00*/  SHFL.IDX PT, R12, R10, RZ, 0x181f ;  /* 0x00181fff0a0c7589 */ /* 0x0004e400000e0000 */
.L_x_1735:
[----:B------:R-:W-:Y:S05]  /*3e10*/  BRA.DIV ~URZ, `(.L_x_1646) ;  /* 0x0000fde27f007947 */ /* 0x000fea000b800000 */
[----:B------:R-:W4:Y:S01]  /*3e20*/  LDL R9, [R1+0xc] ;  /* 0x00000c0001097983 */ /* 0x000f220000100800 */
[----:B------:R-:W-:-:S03]  /*3e30*/  ISETP.GE.AND P0, PT, R250, c[0x0][0x1d4], PT ;  /* 0x00007500fa007a0c */ /* 0x000fc60003f06270 */
[----:B------:R-:W5:Y:S04]  /*3e40*/  SHFL.IDX PT, R8, R11, RZ, 0x181f ;  /* 0x00181fff0b087589 */ /* 0x000f6800000e0000 */
[----:B------:R-:W2:Y:S04]  /*3e50*/  SHFL.IDX PT, R6, R11, 0x1, 0x181f ;  /* 0x00381f000b067f89 */ /* 0x000ea800000e0000 */
[----:B------:R-:W3:Y:S04]  /*3e60*/  SHFL.IDX PT, R7, R10, 0x1, 0x181f ;  /* 0x00381f000a077f89 */ /* 0x000ee800000e0000 */
[----:B------:R-:W1:Y:S04]  /*3e70*/  SHFL.IDX PT, R4, R11, 0x2, 0x181f ;  /* 0x00581f000b047f89 */ /* 0x000e6800000e0000 */
[----:B------:R-:W1:Y:S04]  /*3e80*/  SHFL.IDX PT, R5, R10, 0x2, 0x181f ;  /* 0x00581f000a057f89 */ /* 0x000e6800000e0000 */
[----:B--2---:R-:W2:Y:S01]  /*3e90*/  SHFL.IDX PT, R10, R10, 0x3, 0x181f ;  /* 0x00781f000a0a7f89 */ /* 0x004ea200000e0000 */
[----:B-----5:R-:W-:-:S03]  /*3ea0*/  IADD3 R14, P6, R8, R51, RZ ;  /* 0x00000033080e7210 */ /* 0x020fc60007fde0ff */
[----:B------:R-:W1:Y:S01]  /*3eb0*/  SHFL.IDX PT, R11, R11, 0x3, 0x181f ;  /* 0x00781f000b0b7f89 */ /* 0x000e6200000e0000 */
[----:B------:R-:W-:Y:S01]  /*3ec0*/  IADD3 R18, P5, R8, R137, RZ ;  /* 0x0000008908127210 */ /* 0x000fe20007fbe0ff */
[----:B---3--:R-:W-:Y:S01]  /*3ed0*/  IMAD.X R15, R12, 0x1, R50, P6 ;  /* 0x000000010c0f7824 */ /* 0x008fe200030e0632 */
[----:B------:R-:W-:-:S03]  /*3ee0*/  IADD3 R8, P6, R6, R51, RZ ;  /* 0x0000003306087210 */ /* 0x000fc60007fde0ff */
[----:B------:R-:W-:Y:S01]  /*3ef0*/  IMAD.X R19, R12, 0x1, R136, P5 ;  /* 0x000000010c137824 */ /* 0x000fe200028e0688 */
[----:B------:R-:W-:-:S05]  /*3f00*/  IADD3 R12, P5, R6, R137, RZ ;  /* 0x00000089060c7210 */ /* 0x000fca0007fbe0ff */
[----:B------:R-:W-:Y:S01]  /*3f10*/  IMAD.X R13, R7, 0x1, R136, P5 ;  /* 0x00000001070d7824 */ /* 0x000fe200028e0688 */
[----:B----4-:R-:W-:Y:S01]  /*3f20*/  ISETP.GE.AND P2, PT, R9, c[0x0][0x1d4], PT ;  /* 0x0000750009007a0c */ /* 0x010fe20003f46270 */
[----:B------:R-:W-:Y:S01]  /*3f30*/  IMAD.X R9, R7, 0x1, R50, P6 ;  /* 0x0000000107097824 */ /* 0x000fe200030e0632 */
[C---:B-1----:R-:W-:Y:S02]  /*3f40*/  IADD3 R6, P6, R4.reuse, R51, RZ ;  /* 0x0000003304067210 */ /* 0x042fe40007fde0ff */
[----:B------:R-:W-:-:S03]  /*3f50*/  IADD3 R4, P5, R4, R137, RZ ;  /* 0x0000008904047210 */ /* 0x000fc60007fbe0ff */
[C---:B------:R-:W-:Y:S02]  /*3f60*/  IMAD.X R7, R5.reuse, 0x1, R50, P6 ;  /* 0x0000000105077824 */ /* 0x040fe400030e0632 */
[----:B------:R-:W-:-:S04]  /*3f70*/  IMAD.X R5, R5, 0x1, R136, P5 ;  /* 0x0000000105057824 */ /* 0x000fc800028e0688 */
[----:B------:R1:W-:Y:S04]  /*3f80*/  LDGSTS.E.BYPASS.LTC128B.128 [R251+0x4100], [R14.64], !P2 ;  /* 0x041000000efb7fae */ /* 0x0003e8000d101d46 */
[----:B------:R3:W-:Y:S04]  /*3f90*/  LDGSTS.E.BYPASS.LTC128B.128 [R251+0x6100], [R18.64], !P0 ;  /* 0x0610000012fb7fae */ /* 0x0007e8000c101d46 */
[----:B------:R3:W-:Y:S04]  /*3fa0*/  LDGSTS.E.BYPASS.LTC128B.128 [R251+0x4900], [R8.64], !P2 ;  /* 0x0490000008fb7fae */ /* 0x0007e8000d101d46 */
[----:B------:R4:W-:Y:S04]  /*3fb0*/  LDGSTS.E.BYPASS.LTC128B.128 [R251+0x6900], [R12.64], !P0 ;  /* 0x069000000cfb7fae */ /* 0x0009e8000c101d46 */
[----:B------:R3:W-:Y:S04]  /*3fc0*/  LDGSTS.E.BYPASS.LTC128B.128 [R251+0x5100], [R6.64], !P2 ;  /* 0x0510000006fb7fae */ /* 0x0007e8000d101d46 */
[----:B------:R3:W-:Y:S01]  /*3fd0*/  LDGSTS.E.BYPASS.LTC128B.128 [R251+0x7100], [R4.64], !P0 ;  /* 0x0710000004fb7fae */ /* 0x0007e2000c101d46 */
[----:B-1----:R-:W-:-:S02]  /*3fe0*/  SEL R14, RZ, 0x10, P2 ;  /* 0x00000010ff0e7807 */ /* 0x002fc40001000000 */
[----:B----4-:R-:W-:Y:S02]  /*3ff0*/  SEL R13, RZ, 0x10, P0 ;  /* 0x00000010ff0d7807 */ /* 0x010fe40000000000 */
.L_x_1736:
[C---:B--23--:R-:W-:Y:S02]  /*4000*/  IADD3 R5, -R14.reuse, 0x10, RZ ;  /* 0x000000100e057810 */ /* 0x04cfe40007ffe1ff */
[----:B------:R-:W-:Y:S02]  /*4010*/  IADD3 R4, -R13, 0x10, RZ ;  /* 0x000000100d047810 */ /* 0x000fe40007ffe1ff */
[----:B------:R-:W-:Y:S02]  /*4020*/  LOP3.LUT R5, R5, 0xf, RZ, 0xc0, !PT ;  /* 0x0000000f05057812 */ /* 0x000fe400078ec0ff */
[----:B------:R-:W-:Y:S02]  /*4030*/  ISETP.NE.U32.AND P6, PT, R14, RZ, PT ;  /* 0x000000ff0e00720c */ /* 0x000fe40003fc5070 */
[----:B------:R-:W-:Y:S02]  /*4040*/  IADD3 R6, P2, P0, R5, R11, R51 ;  /* 0x0000000b05067210 */ /* 0x000fe4000785e033 */
[----:B------:R-:W-:-:S02]  /*4050*/  LOP3.LUT R4, R4, 0xf, RZ, 0xc0, !PT ;  /* 0x0000000f04047812 */ /* 0x000fc400078ec0ff */
        /* <DEDUP_REMOVED lines=9> */
.L_x_1644:
[----:B--234-:R-:W-:Y:S05]  /*40f0*/  BSYNC B0 ;  /* 0x0000000000007941 */ /* 0x01cfea0003800000 */
.L_x_1643:
[----:B-1----:R-:W2:Y:S01]  /*4100*/  LDL R4, [R1+0x3c] ;  /* 0x00003c0001047983 */ /* 0x002ea20000100800 */
[----:B------:R-:W-:Y:S02]  /*4110*/  MOV R6, 0xffffffc0 ;  /* 0xffffffc000067802 */ /* 0x000fe40000000f00 */
[----:B------:R-:W-:Y:S01]  /*4120*/  IADD3 R18, -R248, R3, RZ ;  /* 0x00000003f8127210 */ /* 0x000fe20007ffe1ff */
[----:B------:R-:W0:Y:S02]  /*4130*/  LDGDEPBAR ;  /* 0x00000000000079af */ /* 0x000e240000000000 */
[----:B------:R-:W-:Y:S01]  /*4140*/  IMAD R6, R48, R6, 0x41 ;  /* 0x0000004130067424 */ /* 0x000fe200078e0206 */
[----:B--2---:R-:W-:Y:S02]  /*4150*/  IADD3 R7, R252, R4, RZ ;  /* 0x00000004fc077210 */ /* 0x004fe40007ffe0ff */
[----:B------:R-:W-:-:S03]  /*4160*/  MOV R4, c[0x0][0x2ac] ;  /* 0x0000ab0000047a02 */ /* 0x000fc60000000f00 */
[----:B------:R-:W-:-:S04]  /*4170*/  @P4 IMAD.HI.U32 R5, R7, c[0x0][0x2c8], RZ ;  /* 0x0000b20007054a27 */ /* 0x000fc800078e00ff */
[----:B------:R-:W-:Y:S01]  /*4180*/  IMAD R4, R4, c[0x0][0x1d0], R6 ;  /* 0x0000740004047a24 */ /* 0x000fe200078e0206 */
[----:B------:R-:W-:-:S04]  /*4190*/  @P4 SHF.R.U32.HI R7, RZ, c[0x0][0x2cc], R5 ;  /* 0x0000b300ff074a19 */ /* 0x000fc80000011605 */
[----:B------:R-:W-:Y:S01]  /*41a0*/  IADD3 R3, R4, -c[0x0][0x168], -R248 ;  /* 0x80005a0004037a10 */ /* 0x000fe20007ffe8f8 */
[----:B------:R-:W-:Y:S05]  /*41b0*/  BRA.DIV ~URZ, `(.L_x_1647) ;  /* 0x0000ff827f007947 */ /* 0x000fea000b800000 */
[----:B------:R1:W2:Y:S02]  /*41c0*/  SHFL.IDX PT, R4, R7, RZ, 0x1c1f ;  /* 0x001c1fff07047589 */ /* 0x0002a400000e0000 */
.L_x_1737:
        /* <DEDUP_REMOVED lines=33> */
[----:B------:R-:W-:Y:S01]  /*43e0*/  FSEL R197, R197, -INF , P0 ;  /* 0xff800000c5c57808 */ /* 0x000fe20000000000 */
[----:B------:R-:W-:Y:S05]  /*43f0*/  BRA.DIV ~URZ, `(.L_x_1648) ;  /* 0x0000fda27f007947 */ /* 0x000fea000b800000 */
[----:B------:R-:W2:Y:S04]  /*4400*/  SHFL.IDX PT, R2, R7, 0x2, 0x1c1f ;  /* 0x005c1f0007027f89 */ /* 0x000ea800000e0000 */
[----:B------:R-:W3:Y:S04]  /*4410*/  SHFL.IDX PT, R0, R7, 0x1, 0x1c1f ;  /* 0x003c1f0007007f89 */ /* 0x000ee800000e0000 */
[----:B-1----:R-:W1:Y:S01]  /*4420*/  SHFL.IDX PT, R7, R7, 0x3, 0x1c1f ;  /* 0x007c1f0007077f89 */ /* 0x002e6200000e0000 */
[----:B--2---:R-:W-:-:S02]  /*4430*/  IMAD.IADD R2, R3, 0x1, R2 ;  /* 0x0000000103027824 */ /* 0x004fc400078e0202 */
[----:B---3--:R-:W-:-:S03]  /*4440*/  IMAD.IADD R0, R3, 0x1, R0 ;  /* 0x0000000103007824 */ /* 0x008fc600078e0200 */
[----:B------:R-:W-:Y:S01]  /*4450*/  IMNMX R2, R18, R2, PT ;  /* 0x0000000212027217 */ /* 0x000fe20003800200 */
[----:B-1----:R-:W-:-:S03]  /*4460*/  IMAD.IADD R3, R3, 0x1, R7 ;  /* 0x0000000103037824 */ /* 0x002fc600078e0207 */
[C---:B------:R-:W-:Y:S02]  /*4470*/  ISETP.GT.AND P6, PT, R2.reuse, RZ, PT ;  /* 0x000000ff0200720c */ /* 0x040fe40003fc4270 */
[C---:B------:R-:W-:Y:S02]  /*4480*/  ISETP.GT.AND P5, PT, R2.reuse, 0x1, PT ;  /* 0x000000010200780c */ /* 0x040fe40003fa4270 */
[----:B------:R-:W-:Y:S02]  /*4490*/  ISETP.GT.AND P2, PT, R2, 0x8, PT ;  /* 0x000000080200780c */ /* 0x000fe40003f44270 */
[----:B------:R-:W-:Y:S02]  /*44a0*/  FSEL R124, R124, -INF , P6 ;  /* 0xff8000007c7c7808 */ /* 0x000fe40003000000 */
[----:B------:R-:W-:Y:S02]  /*44b0*/  FSEL R120, R120, -INF , P5 ;  /* 0xff80000078787808 */ /* 0x000fe40002800000 */
[----:B------:R-:W-:-:S02]  /*44c0*/  ISETP.GT.AND P6, PT, R2, 0x10, PT ;  /* 0x000000100200780c */ /* 0x000fc40003fc4270 */
[C---:B------:R-:W-:Y:S02]  /*44d0*/  ISETP.GT.AND P5, PT, R2.reuse, 0x11, PT ;  /* 0x000000110200780c */ /* 0x040fe40003fa4270 */
[----:B------:R-:W-:Y:S02]  /*44e0*/  ISETP.GT.AND P0, PT, R2, 0x9, PT ;  /* 0x000000090200780c */ /* 0x000fe40003f04270 */
[----:B------:R-:W-:Y:S02]  /*44f0*/  FSEL R84, R84, -INF , P2 ;  /* 0xff80000054547808 */ /* 0x000fe40001000000 */
[----:B------:R-:W-:Y:S02]  /*4500*/  ISETP.GT.AND P2, PT, R2, 0x18, PT ;  /* 0x000000180200780c */ /* 0x000fe40003f44270 */
[----:B------:R-:W-:Y:S02]  /*4510*/  FSEL R11, R76, -INF , P6 ;  /* 0xff8000004c0b7808 */ /* 0x000fe40003000000 */
[----:B------:R-:W-:-:S02]  /*4520*/  FSEL R10, R77, -INF , P5 ;  /* 0xff8000004d0a7808 */ /* 0x000fc40002800000 */
[C---:B------:R-:W-:Y:S02]  /*4530*/  ISETP.GT.AND P6, PT, R2.reuse, 0x20, PT ;  /* 0x000000200200780c */ /* 0x040fe40003fc4270 */
[C---:B------:R-:W-:Y:S02]  /*4540*/  ISETP.GT.AND P5, PT, R2.reuse, 0x21, PT ;  /* 0x000000210200780c */ /* 0x040fe40003fa4270 */
[----:B------:R-:W-:Y:S02]  /*4550*/  FSEL R85, R85, -INF , P0 ;  /* 0xff80000055557808 */ /* 0x000fe40000000000 */
[----:B------:R-:W-:Y:S02]  /*4560*/  ISETP.GT.AND P0, PT, R2, 0x19, PT ;  /* 0x000000190200780c */ /* 0x000fe40003f04270 */
[----:B------:R-:W-:Y:S02]  /*4570*/  FSEL R70, R70, -INF , P2 ;  /* 0xff80000046467808 */ /* 0x000fe40001000000 */
[----:B------:R-:W-:-:S02]  /*4580*/  ISETP.GT.AND P2, PT, R2, 0x28, PT ;  /* 0x000000280200780c */ /* 0x000fc40003f44270 */
[----:B------:R-:W-:Y:S02]  /*4590*/  FSEL R108, R72, -INF , P6 ;  /* 0xff800000486c7808 */ /* 0x000fe40003000000 */
[----:B------:R-:W-:Y:S02]  /*45a0*/  FSEL R93, R73, -INF , P5 ;  /* 0xff800000495d7808 */ /* 0x000fe40002800000 */
[C---:B------:R-:W-:Y:S02]  /*45b0*/  ISETP.GT.AND P6, PT, R2.reuse, 0x30, PT ;  /* 0x000000300200780c */ /* 0x040fe40003fc4270 */
[----:B------:R-:W-:Y:S02]  /*45c0*/  ISETP.GT.AND P5, PT, R2, 0x31, PT ;  /* 0x000000310200780c */ /* 0x000fe40003fa4270 */
[----:B------:R-:W-:Y:S02]  /*45d0*/  IMNMX R0, R18, R0, PT ;  /* 0x0000000012007217 */ /* 0x000fe40003800200 */
[----:B------:R-:W-:-:S02]  /*45e0*/  FSEL R71, R71, -INF , P0 ;  /* 0xff80000047477808 */ /* 0x000fc40000000000 */
[C---:B------:R-:W-:Y:S02]  /*45f0*/  ISETP.GT.AND P0, PT, R2.reuse, 0x29, PT ;  /* 0x000000290200780c */ /* 0x040fe40003f04270 */
[----:B------:R-:W-:Y:S02]  /*4600*/  FSEL R79, R21, -INF , P2 ;  /* 0xff800000154f7808 */ /* 0x000fe40001000000 */
[----:B------:R-:W-:Y:S02]  /*4610*/  ISETP.GT.AND P2, PT, R2, 0x38, PT ;  /* 0x000000380200780c */ /* 0x000fe40003f44270 */
[----:B------:R-:W-:Y:S02]  /*4620*/  FSEL R63, R63, -INF , P6 ;  /* 0xff8000003f3f7808 */ /* 0x000fe40003000000 */
[----:B------:R-:W-:Y:S02]  /*4630*/  FSEL R62, R62, -INF , P5 ;  /* 0xff8000003e3e7808 */ /* 0x000fe40002800000 */
[----:B------:R-:W-:-:S02]  /*4640*/  ISETP.GT.AND P6, PT, R0, RZ, PT ;  /* 0x000000ff0000720c */ /* 0x000fc40003fc4270 */
[----:B------:R-:W-:Y:S02]  /*4650*/  ISETP.GT.AND P5, PT, R0, 0x1, PT ;  /* 0x000000010000780c */ /* 0x000fe40003fa4270 */
[----:B------:R-:W-:Y:S02]  /*4660*/  FSEL R78, R20, -INF , P0 ;  /* 0xff800000144e7808 */ /* 0x000fe40000000000 */
[----:B------:R-:W-:Y:S02]  /*4670*/  ISETP.GT.AND P0, PT, R2, 0x39, PT ;  /* 0x000000390200780c */ /* 0x000fe40003f04270 */
[----:B------:R-:W-:Y:S02]  /*4680*/  FSEL R77, R17, -INF , P2 ;  /* 0xff800000114d7808 */ /* 0x000fe40001000000 */
[----:B------:R-:W-:Y:S02]  /*4690*/  ISETP.GT.AND P2, PT, R0, 0x8, PT ;  /* 0x000000080000780c */ /* 0x000fe40003f44270 */
[----:B------:R-:W-:-:S02]  /*46a0*/  FSEL R88, R88, -INF , P6 ;  /* 0xff80000058587808 */ /* 0x000fc40003000000 */
[----:B------:R-:W-:Y:S02]  /*46b0*/  FSEL R89, R89, -INF , P5 ;  /* 0xff80000059597808 */ /* 0x000fe40002800000 */
[C---:B------:R-:W-:Y:S02]  /*46c0*/  ISETP.GT.AND P6, PT, R0.reuse, 0x10, PT ;  /* 0x000000100000780c */ /* 0x040fe40003fc4270 */
[----:B------:R-:W-:Y:S02]  /*46d0*/  ISETP.GT.AND P5, PT, R0, 0x11, PT ;  /* 0x000000110000780c */ /* 0x000fe40003fa4270 */
[----:B------:R-:W-:Y:S02]  /*46e0*/  FSEL R76, R16, -INF , P0 ;  /* 0xff800000104c7808 */ /* 0x000fe40000000000 */
[----:B------:R-:W-:Y:S02]  /*46f0*/  ISETP.GT.AND P0, PT, R0, 0x9, PT ;  /* 0x000000090000780c */ /* 0x000fe40003f04270 */
[----:B------:R-:W-:-:S02]  /*4700*/  FSEL R91, R91, -INF , P2 ;  /* 0xff8000005b5b7808 */ /* 0x000fc40001000000 */
[----:B------:R-:W-:Y:S02]  /*4710*/  ISETP.GT.AND P2, PT, R0, 0x18, PT ;  /* 0x000000180000780c */ /* 0x000fe40003f44270 */
[----:B------:R-:W-:Y:S02]  /*4720*/  FSEL R80, R80, -INF , P6 ;  /* 0xff80000050507808 */ /* 0x000fe40003000000 */
        /* <DEDUP_REMOVED lines=10> */
[----:B------:R-:W-:Y:S02]  /*47d0*/  ISETP.GT.AND P5, PT, R0, 0x31, PT ;  /* 0x000000310000780c */ /* 0x000fe40003fa4270 */
[----:B------:R-:W-:Y:S02]  /*47e0*/  IMNMX R18, R18, R3, PT ;  /* 0x0000000312127217 */ /* 0x000fe40003800200 */
[----:B------:R-:W-:Y:S02]  /*47f0*/  FSEL R69, R69, -INF , P0 ;  /* 0xff80000045457808 */ /* 0x000fe40000000000 */
[----:B------:R-:W-:Y:S02]  /*4800*/  ISETP.GT.AND P0, PT, R0, 0x29, PT ;  /* 0x000000290000780c */ /* 0x000fe40003f04270 */
[----:B------:R-:W-:Y:S02]  /*4810*/  FSEL R176, R176, -INF , P2 ;  /* 0xff800000b0b07808 */ /* 0x000fe40001000000 */
[----:B------:R-:W-:-:S02]  /*4820*/  ISETP.GT.AND P2, PT, R0, 0x38, PT ;  /* 0x000000380000780c */ /* 0x000fc40003f44270 */
[----:B------:R-:W-:Y:S02]  /*4830*/  FSEL R67, R67, -INF , P6 ;  /* 0xff80000043437808 */ /* 0x000fe40003000000 */
[----:B------:R-:W-:Y:S02]  /*4840*/  FSEL R66, R66, -INF , P5 ;  /* 0xff80000042427808 */ /* 0x000fe40002800000 */
[C---:B------:R-:W-:Y:S02]  /*4850*/  ISETP.GT.AND P6, PT, R18.reuse, RZ, PT ;  /* 0x000000ff1200720c */ /* 0x040fe40003fc4270 */
[----:B------:R-:W-:Y:S02]  /*4860*/  ISETP.GT.AND P5, PT, R18, 0x1, PT ;  /* 0x000000011200780c */ /* 0x000fe40003fa4270 */
[----:B------:R-:W-:Y:S02]  /*4870*/  FSEL R215, R215, -INF , P0 ;  /* 0xff800000d7d77808 */ /* 0x000fe40000000000 */
[----:B------:R-:W-:-:S02]  /*4880*/  ISETP.GT.AND P0, PT, R0, 0x39, PT ;  /* 0x000000390000780c */ /* 0x000fc40003f04270 */
[----:B------:R-:W-:Y:S02]  /*4890*/  FSEL R65, R65, -INF , P2 ;  /* 0xff80000041417808 */ /* 0x000fe40001000000 */
[----:B------:R-:W-:Y:S02]  /*48a0*/  FMNMX.FTZ R3, R15, R14, !PT ;  /* 0x0000000e0f037209 */ /* 0x000fe40007810000 */
[----:B------:R-:W-:Y:S02]  /*48b0*/  ISETP.GT.AND P2, PT, R18, 0x8, PT ;  /* 0x000000081200780c */ /* 0x000fe40003f44270 */
[----:B------:R-:W-:Y:S02]  /*48c0*/  FSEL R121, R121, -INF , P6 ;  /* 0xff80000079797808 */ /* 0x000fe40003000000 */
[----:B------:R-:W-:Y:S02]  /*48d0*/  FSEL R125, R125, -INF , P5 ;  /* 0xff8000007d7d7808 */ /* 0x000fe40002800000 */
[----:B------:R-:W-:-:S02]  /*48e0*/  FMNMX.FTZ R5, R88, R89, !PT ;  /* 0x0000005958057209 */ /* 0x000fc40007810000 */
[----:B------:R-:W-:Y:S02]  /*48f0*/  FMNMX.FTZ R4, R124, R120, !PT ;  /* 0x000000787c047209 */ /* 0x000fe40007810000 */
[----:B------:R-:W-:Y:S02]  /*4900*/  FSEL R64, R64, -INF , P0 ;  /* 0xff80000040407808 */ /* 0x000fe40000000000 */
[----:B------:R-:W-:Y:S02]  /*4910*/  FMNMX.FTZ R2, R126, R3, !PT ;  /* 0x000000037e027209 */ /* 0x000fe40007810000 */
[----:B------:R-:W-:Y:S02]  /*4920*/  ISETP.GT.AND P0, PT, R18, 0x9, PT ;  /* 0x000000091200780c */ /* 0x000fe40003f04270 */
[----:B------:R-:W-:Y:S02]  /*4930*/  FSEL R86, R86, -INF , P2 ;  /* 0xff80000056567808 */ /* 0x000fe40001000000 */
[----:B------:R-:W-:-:S02]  /*4940*/  FMNMX.FTZ R5, R91, R5, !PT ;  /* 0x000000055b057209 */ /* 0x000fc40007810000 */
[----:B------:R-:W-:Y:S02]  /*4950*/  FMNMX.FTZ R4, R84, R4, !PT ;  /* 0x0000000454047209 */ /* 0x000fe40007810000 */
[----:B------:R-:W-:Y:S02]  /*4960*/  FMNMX.FTZ R6, R121, R125, !PT ;  /* 0x0000007d79067209 */ /* 0x000fe40007810000 */
[----:B------:R-:W-:Y:S02]  /*4970*/  FMNMX.FTZ R2, R90, R2, !PT ;  /* 0x000000025a027209 */ /* 0x000fe40007810000 */
[----:B------:R-:W-:Y:S02]  /*4980*/  ISETP.GT.AND P6, PT, R18, 0x10, PT ;  /* 0x000000101200780c */ /* 0x000fe40003fc4270 */
[----:B------:R-:W-:Y:S02]  /*4990*/  FSEL R87, R87, -INF , P0 ;  /* 0xff80000057577808 */ /* 0x000fe40000000000 */
[----:B------:R-:W-:-:S02]  /*49a0*/  FMNMX.FTZ R5, R116, R5, !PT ;  /* 0x0000000574057209 */ /* 0x000fc40007810000 */
[----:B------:R-:W-:Y:S02]  /*49b0*/  FMNMX.FTZ R4, R85, R4, !PT ;  /* 0x0000000455047209 */ /* 0x000fe40007810000 */
[----:B------:R-:W-:Y:S02]  /*49c0*/  FMNMX.FTZ R6, R86, R6, !PT ;  /* 0x0000000656067209 */ /* 0x000fe40007810000 */
[----:B------:R-:W-:Y:S02]  /*49d0*/  ISETP.GT.AND P5, PT, R18, 0x11, PT ;  /* 0x000000111200780c */ /* 0x000fe40003fa4270 */
[----:B------:R-:W-:Y:S02]  /*49e0*/  FSEL R82, R82, -INF , P6 ;  /* 0xff80000052527808 */ /* 0x000fe40003000000 */
[----:B------:R-:W-:Y:S02]  /*49f0*/  FMNMX.FTZ R2, R117, R2, !PT ;  /* 0x0000000275027209 */ /* 0x000fe40007810000 */
        /* <DEDUP_REMOVED lines=63> */
[----:B------:R-:W-:Y:S02]  /*4df0*/  FMNMX.FTZ R7, R197, R7, !PT ;  /* 0x00000007c5077209 */ /* 0x000fe40007810000 */
[----:B------:R-:W-:Y:S02]  /*4e00*/  FMNMX.FTZ R5, R64, R5, !PT ;  /* 0x0000000540057209 */ /* 0x000fe40007810000 */
[----:B------:R-:W-:Y:S01]  /*4e10*/  FMNMX.FTZ R4, R76, R4, !PT ;  /* 0x000000044c047209 */ /* 0x000fe20007810000 */
[----:B------:R-:W1:Y:S01]  /*4e20*/  SHFL.BFLY PT, R3, R7, 0x2, 0x1f ;  /* 0x0c401f0007037f89 */ /* 0x000e6200000e0000 */
[----:B------:R-:W-:-:S02]  /*4e30*/  FSEL R111, R111, -INF , P0 ;  /* 0xff8000006f6f7808 */ /* 0x000fc40000000000 */
[----:B------:R-:W-:Y:S01]  /*4e40*/  FMNMX.FTZ R6, R168, R6, !PT ;  /* 0x00000006a8067209 */ /* 0x000fe20007810000 */
[----:B------:R-:W2:Y:S03]  /*4e50*/  SHFL.BFLY PT, R2, R5, 0x2, 0x1f ;  /* 0x0c401f0005027f89 */ /* 0x000ea600000e0000 */
[----:B------:R-:W-:Y:S01]  /*4e60*/  FMNMX.FTZ R6, R111, R6, !PT ;  /* 0x000000066f067209 */ /* 0x000fe20007810000 */
[----:B------:R-:W3:Y:S04]  /*4e70*/  SHFL.BFLY PT, R0, R4, 0x2, 0x1f ;  /* 0x0c401f0004007f89 */ /* 0x000ee800000e0000 */
[----:B------:R-:W4:Y:S01]  /*4e80*/  SHFL.BFLY PT, R196, R6, 0x2, 0x1f ;  /* 0x0c401f0006c47f89 */ /* 0x000f2200000e0000 */
[----:B-1----:R-:W-:-:S02]  /*4e90*/  FMNMX.FTZ R7, R3, R7, !PT ;  /* 0x0000000703077209 */ /* 0x002fc40007810000 */
[----:B--2---:R-:W-:-:S03]  /*4ea0*/  FMNMX.FTZ R5, R5, R2, !PT ;  /* 0x0000000205057209 */ /* 0x004fc60007810000 */
[----:B------:R-:W1:Y:S01]  /*4eb0*/  SHFL.BFLY PT, R3, R7, 0x1, 0x1f ;  /* 0x0c201f0007037f89 */ /* 0x000e6200000e0000 */
[----:B---3--:R-:W-:-:S03]  /*4ec0*/  FMNMX.FTZ R4, R4, R0, !PT ;  /* 0x0000000004047209 */ /* 0x008fc60007810000 */
[----:B------:R-:W2:Y:S01]  /*4ed0*/  SHFL.BFLY PT, R2, R5, 0x1, 0x1f ;  /* 0x0c201f0005027f89 */ /* 0x000ea200000e0000 */
[----:B----4-:R-:W-:-:S03]  /*4ee0*/  FMNMX.FTZ R196, R6, R196, !PT ;  /* 0x000000c406c47209 */ /* 0x010fc60007810000 */
[----:B------:R-:W3:Y:S04]  /*4ef0*/  SHFL.BFLY PT, R0, R4, 0x1, 0x1f ;  /* 0x0c201f0004007f89 */ /* 0x000ee800000e0000 */
[----:B------:R4:W4:Y:S01]  /*4f00*/  SHFL.BFLY PT, R6, R196, 0x1, 0x1f ;  /* 0x0c201f00c4067f89 */ /* 0x00092200000e0000 */
[----:B-1----:R-:W-:Y:S02]  /*4f10*/  FMNMX.FTZ R3, R7, R3, !PT ;  /* 0x0000000307037209 */ /* 0x002fe40007810000 */
[----:B--2---:R-:W-:Y:S02]  /*4f20*/  FMNMX.FTZ R2, R5, R2, !PT ;  /* 0x0000000205027209 */ /* 0x004fe40007810000 */
[----:B---3--:R-:W-:Y:S02]  /*4f30*/  FMNMX.FTZ R0, R4, R0, !PT ;  /* 0x0000000004007209 */ /* 0x008fe40007810000 */
.L_x_1738:
[C---:B------:R-:W-:Y:S01]  /*4f40*/  FMUL.FTZ R193, R3.reuse, c[0x0][0x2d0] ;  /* 0x0000b40003c17a20 */ /* 0x040fe20000410000 */
[----:B------:R-:W-:Y:S01]  /*4f50*/  FSETP.NEU.FTZ.AND P0, PT, R3, -INF , PT ;  /* 0xff8000000300780b */ /* 0x000fe20003f1d000 */
[----:B------:R-:W-:Y:S01]  /*4f60*/  FMUL.FTZ R192, R2, c[0x0][0x2d0] ;  /* 0x0000b40002c07a20 */ /* 0x000fe20000410000 */
[----:B------:R-:W2:Y:S01]  /*4f70*/  LDL R221, [R1+0x3c] ;  /* 0x00003c0001dd7983 */ /* 0x000ea20000100800 */
[----:B------:R-:W-:Y:S01]  /*4f80*/  FMUL.FTZ R187, R0, c[0x0][0x2d0] ;  /* 0x0000b40000bb7a20 */ /* 0x000fe20000410000 */
[----:B------:R-:W-:Y:S01]  /*4f90*/  FSEL R193, R193, RZ, P0 ;  /* 0x000000ffc1c17208 */ /* 0x000fe20000000000 */
[----:B------:R-:W-:Y:S01]  /*4fa0*/  WARPSYNC 0xffffffff ;  /* 0xffffffff00007948 */ /* 0x000fe20003800000 */
[----:B------:R-:W-:Y:S01]  /*4fb0*/  FSETP.NEU.FTZ.AND P0, PT, R2, -INF , PT ;  /* 0xff8000000200780b */ /* 0x000fe20003f1d000 */
[----:B------:R-:W1:Y:S01]  /*4fc0*/  LDSM.16.MT88.4 R24, [R236+0x2000] ;  /* 0x00200000ec18783b */ /* 0x000e620000004200 */
[----:B----4-:R-:W-:Y:S01]  /*4fd0*/  FMNMX.FTZ R196, R6, R196, !PT ;  /* 0x000000c406c47209 */ /* 0x010fe20007810000 */
[----:B------:R-:W-:Y:S01]  /*4fe0*/  FFMA.FTZ R185, R15, c[0x0][0x2d0], -R193 ;  /* 0x0000b4000fb97a23 */ /* 0x000fe200000108c1 */
[----:B------:R-:W-:Y:S01]  /*4ff0*/  FSEL R192, R192, RZ, P0 ;  /* 0x000000ffc0c07208 */ /* 0x000fe20000000000 */
[----:B------:R-:W3:Y:S01]  /*5000*/  LDSM.16.MT88.4 R156, [R239] ;  /* 0x00000000ef9c783b */ /* 0x000ee20000004200 */
[----:B------:R-:W-:Y:S01]  /*5010*/  FSETP.NEU.FTZ.AND P0, PT, R0, -INF , PT ;  /* 0xff8000000000780b */ /* 0x000fe20003f1d000 */
[----:B------:R-:W-:-:S02]  /*5020*/  FMUL.FTZ R110, R196, c[0x0][0x2d0] ;  /* 0x0000b400c46e7a20 */ /* 0x000fc40000410000 */
[--C-:B------:R-:W-:Y:S01]  /*5030*/  FFMA.FTZ R206, R80, c[0x0][0x2d0], -R192.reuse ;  /* 0x0000b40050ce7a23 */ /* 0x100fe200000108c0 */
[----:B------:R-:W-:Y:S01]  /*5040*/  FSEL R187, R187, RZ, P0 ;  /* 0x000000ffbbbb7208 */ /* 0x000fe20000000000 */
[----:B------:R-:W-:Y:S01]  /*5050*/  FFMA.FTZ R60, R81, c[0x0][0x2d0], -R192 ;  /* 0x0000b400513c7a23 */ /* 0x000fe200000108c0 */
[----:B------:R-:W-:Y:S01]  /*5060*/  FSETP.NEU.FTZ.AND P0, PT, R196, -INF , PT ;  /* 0xff800000c400780b */ /* 0x000fe20003f1d000 */
[----:B------:R-:W4:Y:S01]  /*5070*/  LDSM.16.MT88.4 R148, [R238] ;  /* 0x00000000ee94783b */ /* 0x000f220000004200 */
[--C-:B------:R-:W-:Y:S01]  /*5080*/  FFMA.FTZ R184, R14, c[0x0][0x2d0], -R193.reuse ;  /* 0x0000b4000eb87a23 */ /* 0x100fe200000108c1 */
[----:B------:R-:W-:Y:S01]  /*5090*/  MUFU.EX2 R185, R185 ;  /* 0x000000b900b97308 */ /* 0x000fe20000000800 */
[----:B------:R-:W-:Y:S01]  /*50a0*/  FSEL R110, R110, RZ, P0 ;  /* 0x000000ff6e6e7208 */ /* 0x000fe20000000000 */
[----:B------:R-:W5:Y:S01]  /*50b0*/  LDSM.16.MT88.4 R140, [R237] ;  /* 0x00000000ed8c783b */ /* 0x000f620000004200 */
[--C-:B------:R-:W-:Y:S02]  /*50c0*/  FFMA.FTZ R92, R126, c[0x0][0x2d0], -R193.reuse ;  /* 0x0000b4007e5c7a23 */ /* 0x100fe400000108c1 */
[----:B------:R-:W-:Y:S01]  /*50d0*/  FFMA.FTZ R213, R90, c[0x0][0x2d0], -R193 ;  /* 0x0000b4005ad57a23 */ /* 0x000fe200000108c1 */
[----:B------:R-:W1:Y:S01]  /*50e0*/  LDSM.16.MT88.4 R132, [R236] ;  /* 0x00000000ec84783b */ /* 0x000e620000004200 */
[--C-:B------:R-:W-:Y:S01]  /*50f0*/  FFMA.FTZ R57, R82, c[0x0][0x2d0], -R110.reuse ;  /* 0x0000b40052397a23 */ /* 0x100fe2000001086e */
[----:B------:R-:W3:Y:S01]  /*5100*/  MUFU.EX2 R184, R184 ;  /* 0x000000b800b87308 */ /* 0x000ee20000000800 */
[----:B------:R-:W-:Y:S01]  /*5110*/  FFMA.FTZ R52, R83, c[0x0][0x2d0], -R110 ;  /* 0x0000b40053347a23 */ /* 0x000fe2000001086e */
[----:B------:R-:W-:Y:S01]  /*5120*/  LDSM.16.MT88.4 R96, [R238+0x2000] ;  /* 0x00200000ee60783b */ /* 0x000fe20000004200 */
[----:B------:R-:W-:-:S02]  /*5130*/  FFMA.FTZ R109, R88, c[0x0][0x2d0], -R192 ;  /* 0x0000b400586d7a23 */ /* 0x000fc400000108c0 */
[--C-:B------:R-:W-:Y:S01]  /*5140*/  FFMA.FTZ R214, R89, c[0x0][0x2d0], -R192.reuse ;  /* 0x0000b40059d67a23 */ /* 0x100fe200000108c0 */
[----:B------:R-:W1:Y:S01]  /*5150*/  LDSM.16.MT88.4 R80, [R239+0x2000] ;  /* 0x00200000ef50783b */ /* 0x000e620000004200 */
[--C-:B------:R-:W-:Y:S01]  /*5160*/  FFMA.FTZ R212, R91, c[0x0][0x2d0], -R192.reuse ;  /* 0x0000b4005bd47a23 */ /* 0x100fe200000108c0 */
[----:B------:R-:W-:Y:S01]  /*5170*/  MUFU.EX2 R92, R92 ;  /* 0x0000005c005c7308 */ /* 0x000fe20000000800 */
[----:B------:R-:W-:Y:S01]  /*5180*/  FFMA.FTZ R208, R116, c[0x0][0x2d0], -R192 ;  /* 0x0000b40074d07a23 */ /* 0x000fe200000108c0 */
[----:B------:R-:W1:Y:S01]  /*5190*/  LDSM.16.MT88.4 R112, [R237+0x2000] ;  /* 0x00200000ed70783b */ /* 0x000e620000004200 */
[--C-:B------:R-:W-:Y:S02]  /*51a0*/  FFMA.FTZ R95, R124, c[0x0][0x2d0], -R187.reuse ;  /* 0x0000b4007c5f7a23 */ /* 0x100fe400000108bb */
[--C-:B------:R-:W-:Y:S01]  /*51b0*/  FFMA.FTZ R94, R120, c[0x0][0x2d0], -R187.reuse ;  /* 0x0000b400785e7a23 */ /* 0x100fe200000108bb */
[----:B------:R-:W-:Y:S01]  /*51c0*/  LDSM.16.MT88.4 R44, [R239+0x800] ;  /* 0x00080000ef2c783b */ /* 0x000fe20000004200 */
[--C-:B------:R-:W-:Y:S01]  /*51d0*/  FFMA.FTZ R211, R84, c[0x0][0x2d0], -R187.reuse ;  /* 0x0000b40054d37a23 */ /* 0x100fe200000108bb */
[----:B------:R-:W4:Y:S01]  /*51e0*/  MUFU.EX2 R213, R213 ;  /* 0x000000d500d57308 */ /* 0x000f220000000800 */
[--C-:B------:R-:W-:Y:S01]  /*51f0*/  FFMA.FTZ R205, R85, c[0x0][0x2d0], -R187.reuse ;  /* 0x0000b40055cd7a23 */ /* 0x100fe200000108bb */
[----:B------:R-:W-:Y:S01]  /*5200*/  LDSM.16.MT88.4 R40, [R238+0x800] ;  /* 0x00080000ee28783b */ /* 0x000fe20000004200 */
[--C-:B------:R-:W-:Y:S01]  /*5210*/  FFMA.FTZ R210, R121, c[0x0][0x2d0], -R110.reuse ;  /* 0x0000b40079d27a23 */ /* 0x100fe2000001086e */
[----:B---3--:R-:W-:Y:S01]  /*5220*/  F2FP.PACK_AB R128, R184, R185 ;  /* 0x000000b9b880723e */ /* 0x008fe200000000ff */
[--C-:B------:R-:W-:Y:S01]  /*5230*/  FFMA.FTZ R209, R125, c[0x0][0x2d0], -R110.reuse ;  /* 0x0000b4007dd17a23 */ /* 0x100fe2000001086e */
[----:B------:R-:W-:Y:S01]  /*5240*/  LDSM.16.MT88.4 R32, [R236+0x800] ;  /* 0x00080000ec20783b */ /* 0x000fe20000004200 */
[--C-:B------:R-:W-:Y:S01]  /*5250*/  FFMA.FTZ R203, R86, c[0x0][0x2d0], -R110.reuse ;  /* 0x0000b40056cb7a23 */ /* 0x100fe2000001086e */
[----:B------:R-:W-:Y:S01]  /*5260*/  MUFU.EX2 R109, R109 ;  /* 0x0000006d006d7308 */ /* 0x000fe20000000800 */
[----:B------:R-:W-:Y:S01]  /*5270*/  FFMA.FTZ R201, R87, c[0x0][0x2d0], -R110 ;  /* 0x0000b40057c97a23 */ /* 0x000fe2000001086e */
[----:B------:R-:W-:Y:S01]  /*5280*/  LDSM.16.MT88.4 R28, [R239+0x2800] ;  /* 0x00280000ef1c783b */ /* 0x000fe20000004200 */
[----:B------:R-:W-:-:S02]  /*5290*/  FFMA.FTZ R204, R11, c[0x0][0x2d0], -R187 ;  /* 0x0000b4000bcc7a23 */ /* 0x000fc400000108bb */
[----:B------:R-:W-:Y:S01]  /*52a0*/  FFMA.FTZ R58, R10, c[0x0][0x2d0], -R187 ;  /* 0x0000b4000a3a7a23 */ /* 0x000fe200000108bb */
[----:B------:R-:W-:Y:S01]  /*52b0*/  LDSM.16.MT88.4 R16, [R238+0x2800] ;  /* 0x00280000ee10783b */ /* 0x000fe20000004200 */
[--C-:B------:R-:W-:Y:S01]  /*52c0*/  FFMA.FTZ R61, R13, c[0x0][0x2d0], -R193.reuse ;  /* 0x0000b4000d3d7a23 */ /* 0x100fe200000108c1 */
[----:B------:R-:W3:Y:S01]  /*52d0*/  MUFU.EX2 R214, R214 ;  /* 0x000000d600d67308 */ /* 0x000ee20000000800 */
[--C-:B------:R-:W-:Y:S01]  /*52e0*/  FFMA.FTZ R56, R12, c[0x0][0x2d0], -R193.reuse ;  /* 0x0000b4000c387a23 */ /* 0x100fe200000108c1 */
[----:B------:R-:W5:Y:S01]  /*52f0*/  LDSM.16.MT88.4 R8, [R236+0x2800] ;  /* 0x00280000ec08783b */ /* 0x000f620000004200 */
[--C-:B------:R-:W-:Y:S01]  /*5300*/  FFMA.FTZ R51, R36, c[0x0][0x2d0], -R110.reuse ;  /* 0x0000b40024337a23 */ /* 0x100fe2000001086e */
[----:B----4-:R-:W-:Y:S01]  /*5310*/  F2FP.PACK_AB R130, R213, R92 ;  /* 0x0000005cd582723e */ /* 0x010fe200000000ff */
[----:B------:R-:W-:Y:S01]  /*5320*/  FFMA.FTZ R50, R37, c[0x0][0x2d0], -R110 ;  /* 0x0000b40025327a23 */ /* 0x000fe2000001086e */
[----:B------:R-:W-:Y:S01]  /*5330*/  LDSM.16.MT88.4 R12, [R237+0x2800] ;  /* 0x00280000ed0c783b */ /* 0x000fe20000004200 */
[--C-:B------:R-:W-:Y:S01]  /*5340*/  FFMA.FTZ R207, R117, c[0x0][0x2d0], -R193.reuse ;  /* 0x0000b40075cf7a23 */ /* 0x100fe200000108c1 */
[----:B------:R-:W-:Y:S01]  /*5350*/  MUFU.EX2 R212, R212 ;  /* 0x000000d400d47308 */ /* 0x000fe20000000800 */
[----:B------:R-:W-:Y:S01]  /*5360*/  FFMA.FTZ R202, R122, c[0x0][0x2d0], -R193 ;  /* 0x0000b4007aca7a23 */ /* 0x000fe200000108c1 */
[----:B------:R-:W4:Y:S01]  /*5370*/  LDSM.16.MT88.4 R36, [R237+0x800] ;  /* 0x00080000ed24783b */ /* 0x000f220000004200 */
[----:B------:R-:W-:-:S02]  /*5380*/  FFMA.FTZ R59, R68, c[0x0][0x2d0], -R192 ;  /* 0x0000b400443b7a23 */ /* 0x000fc400000108c0 */
[----:B------:R-:W-:Y:S02]  /*5390*/  FFMA.FTZ R55, R69, c[0x0][0x2d0], -R192 ;  /* 0x0000b40045377a23 */ /* 0x000fe400000108c0 */
[--C-:B------:R-:W-:Y:S01]  /*53a0*/  FFMA.FTZ R54, R70, c[0x0][0x2d0], -R187.reuse ;  /* 0x0000b40046367a23 */ /* 0x100fe200000108bb */
[----:B------:R-:W1:Y:S01]  /*53b0*/  MUFU.EX2 R208, R208 ;  /* 0x000000d000d07308 */ /* 0x000e620000000800 */
[----:B---3--:R-:W-:Y:S01]  /*53c0*/  F2FP.PACK_AB R129, R214, R109 ;  /* 0x0000006dd681723e */ /* 0x008fe200000000ff */
        /* <DEDUP_REMOVED lines=8> */
[----:B------:R-:W3:Y:S01]  /*5450*/  MUFU.EX2 R94, R94 ;  /* 0x0000005e005e7308 */ /* 0x000ee20000000800 */
[----:B-1----:R-:W-:Y:S01]  /*5460*/  F2FP.PACK_AB R131, R208, R212 ;  /* 0x000000d4d083723e */ /* 0x002fe200000000ff */
[--C-:B------:R-:W-:Y:S02]  /*5470*/  FFMA.FTZ R198, R198, c[0x0][0x2d0], -R193.reuse ;  /* 0x0000b400c6c67a23 */ /* 0x100fe400000108c1 */
[----:B------:R-:W-:Y:S02]  /*5480*/  FFMA.FTZ R197, R197, c[0x0][0x2d0], -R193 ;  /* 0x0000b400c5c57a23 */ /* 0x000fe400000108c1 */
[----:B------:R-:W-:-:S02]  /*5490*/  FFMA.FTZ R216, R216, c[0x0][0x2d0], -R192 ;  /* 0x0000b400d8d87a23 */ /* 0x000fc400000108c0 */
[----:B------:R-:W-:Y:S01]  /*54a0*/  MUFU.EX2 R211, R211 ;  /* 0x000000d300d37308 */ /* 0x000fe20000000800 */
[C---:B------:R-:W-:Y:S01]  /*54b0*/  HMMA.16816.F32 R116, R128.reuse, R24, RZ ;  /* 0x000000188074723c */ /* 0x040fe200000018ff */
[--C-:B------:R-:W-:Y:S02]  /*54c0*/  FFMA.FTZ R215, R215, c[0x0][0x2d0], -R192.reuse ;  /* 0x0000b400d7d77a23 */ /* 0x100fe400000108c0 */
[--C-:B------:R-:W-:Y:S02]  /*54d0*/  FFMA.FTZ R67, R67, c[0x0][0x2d0], -R192.reuse ;  /* 0x0000b40043437a23 */ /* 0x100fe400000108c0 */
[--C-:B------:R-:W-:Y:S02]  /*54e0*/  FFMA.FTZ R66, R66, c[0x0][0x2d0], -R192.reuse ;  /* 0x0000b40042427a23 */ /* 0x100fe400000108c0 */
[----:B------:R-:W1:Y:S01]  /*54f0*/  MUFU.EX2 R205, R205 ;  /* 0x000000cd00cd7308 */ /* 0x000e620000000800 */
[----:B---3--:R-:W-:Y:S01]  /*5500*/  F2FP.PACK_AB R20, R94, R95 ;  /* 0x0000005f5e14723e */ /* 0x008fe200000000ff */
[----:B------:R-:W-:Y:S01]  /*5510*/  HMMA.16816.F32 R160, R128, R156, RZ ;  /* 0x0000009c80a0723c */ /* 0x000fe200000018ff */
[----:B------:R-:W-:-:S02]  /*5520*/  FFMA.FTZ R65, R65, c[0x0][0x2d0], -R192 ;  /* 0x0000b40041417a23 */ /* 0x000fc400000108c0 */
[----:B------:R-:W-:Y:S02]  /*5530*/  FFMA.FTZ R64, R64, c[0x0][0x2d0], -R192 ;  /* 0x0000b40040407a23 */ /* 0x000fe400000108c0 */
[--C-:B------:R-:W-:Y:S01]  /*5540*/  FFMA.FTZ R63, R63, c[0x0][0x2d0], -R187.reuse ;  /* 0x0000b4003f3f7a23 */ /* 0x100fe200000108bb */
[----:B------:R-:W-:Y:S01]  /*5550*/  MUFU.EX2 R210, R210 ;  /* 0x000000d200d27308 */ /* 0x000fe20000000800 */
[----:B------:R-:W-:Y:S01]  /*5560*/  FFMA.FTZ R62, R62, c[0x0][0x2d0], -R187 ;  /* 0x0000b4003e3e7a23 */ /* 0x000fe200000108bb */
[----:B------:R-:W-:Y:S01]  /*5570*/  HMMA.16816.F32 R152, R128, R148, RZ ;  /* 0x000000948098723c */ /* 0x000fe200000018ff */
[----:B------:R-:W-:-:S04]  /*5580*/  FADD.FTZ R214, R109, R214 ;  /* 0x000000d66dd67221 */ /* 0x000fc80000010000 */
[----:B------:R-:W-:Y:S01]  /*5590*/  FADD.FTZ R214, R212, R214 ;  /* 0x000000d6d4d67221 */ /* 0x000fe20000010000 */
[----:B------:R-:W3:Y:S01]  /*55a0*/  MUFU.EX2 R209, R209 ;  /* 0x000000d100d17308 */ /* 0x000ee20000000800 */
[----:B-1----:R-:W-:Y:S01]  /*55b0*/  F2FP.PACK_AB R22, R205, R211 ;  /* 0x000000d3cd16723e */ /* 0x002fe200000000ff */
[----:B-----5:R-:W-:Y:S01]  /*55c0*/  HMMA.16816.F32 R144, R128, R140, RZ ;  /* 0x0000008c8090723c */ /* 0x020fe200000018ff */
[----:B------:R-:W-:-:S05]  /*55d0*/  FADD.FTZ R214, R208, R214 ;  /* 0x000000d6d0d67221 */ /* 0x000fca0000010000 */
[----:B------:R-:W1:Y:S02]  /*55e0*/  MUFU.EX2 R203, R203 ;  /* 0x000000cb00cb7308 */ /* 0x000e640000000800 */
[C---:B------:R-:W-:Y:S06]  /*55f0*/  HMMA.16816.F32 R136, R128.reuse, R132, RZ ;  /* 0x000000848088723c */ /* 0x040fec00000018ff */
[----:B------:R-:W5:Y:S01]  /*5600*/  MUFU.EX2 R201, R201 ;  /* 0x000000c900c97308 */ /* 0x000f620000000800 */
[----:B---3--:R-:W-:Y:S01]  /*5610*/  F2FP.PACK_AB R21, R209, R210 ;  /* 0x000000d2d115723e */ /* 0x008fe200000000ff */
[----:B------:R-:W-:Y:S01]  /*5620*/  HMMA.16816.F32 R68, R128, R80, RZ ;  /* 0x000000508044723c */ /* 0x000fe200000018ff */
[----:B------:R-:W-:-:S05]  /*5630*/  FADD.FTZ R209, R210, R209 ;  /* 0x000000d1d2d17221 */ /* 0x000fca0000010000 */
[----:B------:R-:W-:Y:S01]  /*5640*/  MUFU.EX2 R207, R207 ;  /* 0x000000cf00cf7308 */ /* 0x000fe20000000800 */
[----:B-1----:R-:W-:Y:S01]  /*5650*/  FADD.FTZ R209, R203, R209 ;  /* 0x000000d1cbd17221 */ /* 0x002fe20000010000 */
[----:B------:R-:W-:Y:S01]  /*5660*/  HMMA.16816.F32 R84, R128, R96, RZ ;  /* 0x000000608054723c */ /* 0x000fe200000018ff */
[----:B-----5:R-:W-:-:S05]  /*5670*/  F2FP.PACK_AB R23, R201, R203 ;  /* 0x000000cbc917723e */ /* 0x020fca00000000ff */
[----:B------:R-:W1:Y:S02]  /*5680*/  MUFU.EX2 R202, R202 ;  /* 0x000000ca00ca7308 */ /* 0x000e640000000800 */
[----:B------:R-:W-:Y:S01]  /*5690*/  HMMA.16816.F32 R100, R128, R112, RZ ;  /* 0x000000708064723c */ /* 0x000fe200000018ff */
[----:B------:R-:W-:-:S05]  /*56a0*/  FADD.FTZ R201, R201, R209 ;  /* 0x000000d1c9c97221 */ /* 0x000fca0000010000 */
[----:B------:R-:W-:Y:S02]  /*56b0*/  MUFU.EX2 R61, R61 ;  /* 0x0000003d003d7308 */ /* 0x000fe40000000800 */
[C---:B------:R-:W-:Y:S06]  /*56c0*/  HMMA.16816.F32 R120, R20.reuse, R24, RZ ;  /* 0x000000181478723c */ /* 0x040fec00000018ff */
[----:B------:R-:W3:Y:S02]  /*56d0*/  MUFU.EX2 R56, R56 ;  /* 0x0000003800387308 */ /* 0x000ee40000000800 */
[----:B------:R-:W-:Y:S01]  /*56e0*/  HMMA.16816.F32 R164, R20, R156, RZ ;  /* 0x0000009c14a4723c */ /* 0x000fe200000018ff */
[----:B-1----:R-:W-:Y:S01]  /*56f0*/  F2FP.PACK_AB R4, R202, R207 ;  /* 0x000000cfca04723e */ /* 0x002fe200000000ff */
[----:B------:R-:W-:-:S02]  /*5700*/  FFMA.FTZ R25, R168, c[0x0][0x2d0], -R110 ;  /* 0x0000b400a8197a23 */ /* 0x000fc4000001086e */
[----:B------:R-:W-:Y:S02]  /*5710*/  FFMA.FTZ R24, R111, c[0x0][0x2d0], -R110 ;  /* 0x0000b4006f187a23 */ /* 0x000fe4000001086e */
[----:B------:R-:W-:Y:S02]  /*5720*/  MUFU.EX2 R206, R206 ;  /* 0x000000ce00ce7308 */ /* 0x000fe40000000800 */
[C---:B------:R-:W-:Y:S06]  /*5730*/  HMMA.16816.F32 R172, R20.reuse, R148, RZ ;  /* 0x0000009414ac723c */ /* 0x040fec00000018ff */
[----:B------:R-:W1:Y:S02]  /*5740*/  MUFU.EX2 R60, R60 ;  /* 0x0000003c003c7308 */ /* 0x000e640000000800 */
[----:B------:R-:W-:Y:S01]  /*5750*/  HMMA.16816.F32 R180, R20, R140, RZ ;  /* 0x0000008c14b4723c */ /* 0x000fe200000018ff */
[----:B---3--:R-:W-:-:S05]  /*5760*/  F2FP.PACK_AB R6, R56, R61 ;  /* 0x0000003d3806723e */ /* 0x008fca00000000ff */
[----:B------:R-:W-:Y:S02]  /*5770*/  MUFU.EX2 R59, R59 ;  /* 0x0000003b003b7308 */ /* 0x000fe40000000800 */
[C---:B------:R-:W-:Y:S06]  /*5780*/  HMMA.16816.F32 R188, R20.reuse, R132, RZ ;  /* 0x0000008414bc723c */ /* 0x040fec00000018ff */
[----:B------:R-:W3:Y:S02]  /*5790*/  MUFU.EX2 R55, R55 ;  /* 0x0000003700377308 */ /* 0x000ee40000000800 */
[----:B------:R-:W-:Y:S01]  /*57a0*/  HMMA.16816.F32 R72, R20, R80, RZ ;  /* 0x000000501448723c */ /* 0x000fe200000018ff */
[----:B-1----:R-:W-:Y:S01]  /*57b0*/  F2FP.PACK_AB R5, R60, R206 ;  /* 0x000000ce3c05723e */ /* 0x002fe200000000ff */
[----:B------:R-:W-:-:S04]  /*57c0*/  FADD.FTZ R206, R206, R214 ;  /* 0x000000d6cece7221 */ /* 0x000fc80000010000 */
[----:B------:R-:W-:Y:S01]  /*57d0*/  FADD.FTZ R206, R60, R206 ;  /* 0x000000ce3cce7221 */ /* 0x000fe20000010000 */
[----:B------:R-:W-:Y:S01]  /*57e0*/  MUFU.EX2 R204, R204 ;  /* 0x000000cc00cc7308 */ /* 0x000fe20000000800 */
[C---:B------:R-:W-:Y:S07]  /*57f0*/  HMMA.16816.F32 R88, R20.reuse, R96, RZ ;  /* 0x000000601458723c */ /* 0x040fee00000018ff */
[----:B------:R-:W1:Y:S01]  /*5800*/  MUFU.EX2 R58, R58 ;  /* 0x0000003a003a7308 */ /* 0x000e620000000800 */
[----:B------:R-:W-:Y:S01]  /*5810*/  HMMA.16816.F32 R104, R20, R112, RZ ;  /* 0x000000701468723c */ /* 0x000fe200000018ff */
[----:B---3--:R-:W-:Y:S01]  /*5820*/  F2FP.PACK_AB R7, R55, R59 ;  /* 0x0000003b3707723e */ /* 0x008fe200000000ff */
[----:B------:R-:W-:-:S05]  /*5830*/  FADD.FTZ R59, R59, R206 ;  /* 0x000000ce3b3b7221 */ /* 0x000fca0000010000 */
[----:B------:R-:W-:Y:S01]  /*5840*/  MUFU.EX2 R54, R54 ;  /* 0x0000003600367308 */ /* 0x000fe20000000800 */
[C---:B------:R-:W-:Y:S07]  /*5850*/  HMMA.16816.F32 R116, R4.reuse, R8, R116 ;  /* 0x000000080474723c */ /* 0x040fee0000001874 */
[----:B------:R-:W3:Y:S01]  /*5860*/  MUFU.EX2 R53, R53 ;  /* 0x0000003500357308 */ /* 0x000ee20000000800 */
[----:B-1----:R-:W-:Y:S01]  /*5870*/  F2FP.PACK_AB R124, R58, R204 ;  /* 0x000000cc3a7c723e */ /* 0x002fe200000000ff */
[C---:B------:R-:W-:Y:S06]  /*5880*/  HMMA.16816.F32 R160, R4.reuse, R44, R160 ;  /* 0x0000002c04a0723c */ /* 0x040fec00000018a0 */
[----:B------:R-:W1:Y:S02]  /*5890*/  MUFU.EX2 R57, R57 ;  /* 0x0000003900397308 */ /* 0x000e640000000800 */
[C---:B------:R-:W-:Y:S06]  /*58a0*/  HMMA.16816.F32 R152, R4.reuse, R40, R152 ;  /* 0x000000280498723c */ /* 0x040fec0000001898 */
[----:B------:R-:W5:Y:S01]  /*58b0*/  MUFU.EX2 R52, R52 ;  /* 0x0000003400347308 */ /* 0x000f620000000800 */
[----:B---3--:R-:W-:Y:S01]  /*58c0*/  F2FP.PACK_AB R126, R53, R54 ;  /* 0x00000036357e723e */ /* 0x008fe200000000ff */
[C---:B----4-:R-:W-:Y:S06]  /*58d0*/  HMMA.16816.F32 R144, R4.reuse, R36, R144 ;  /* 0x000000240490723c */ /* 0x050fec0000001890 */
[----:B------:R-:W-:Y:S01]  /*58e0*/  MUFU.EX2 R51, R51 ;  /* 0x0000003300337308 */ /* 0x000fe20000000800 */
[----:B-1----:R-:W-:Y:S01]  /*58f0*/  FADD.FTZ R201, R57, R201 ;  /* 0x000000c939c97221 */ /* 0x002fe20000010000 */
[C---:B------:R-:W-:Y:S06]  /*5900*/  HMMA.16816.F32 R136, R4.reuse, R32, R136 ;  /* 0x000000200488723c */ /* 0x040fec0000001888 */
[----:B------:R-:W1:Y:S01]  /*5910*/  MUFU.EX2 R50, R50 ;  /* 0x0000003200327308 */ /* 0x000e620000000800 */
[----:B-----5:R-:W-:Y:S01]  /*5920*/  F2FP.PACK_AB R125, R52, R57 ;  /* 0x00000039347d723e */ /* 0x020fe200000000ff */
[C---:B------:R-:W-:Y:S06]  /*5930*/  HMMA.16816.F32 R68, R4.reuse, R28, R68 ;  /* 0x0000001c0444723c */ /* 0x040fec0000001844 */
[----:B------:R-:W-:Y:S02]  /*5940*/  MUFU.EX2 R200, R200 ;  /* 0x000000c800c87308 */ /* 0x000fe40000000800 */
[----:B------:R-:W-:Y:S01]  /*5950*/  HMMA.16816.F32 R84, R4, R16, R84 ;  /* 0x000000100454723c */ /* 0x000fe20000001854 */
[----:B-1----:R-:W-:-:S05]  /*5960*/  F2FP.PACK_AB R127, R50, R51 ;  /* 0x00000033327f723e */ /* 0x002fca00000000ff */
[----:B------:R-:W-:Y:S02]  /*5970*/  MUFU.EX2 R199, R199 ;  /* 0x000000c700c77308 */ /* 0x000fe40000000800 */
[----:B------:R-:W-:Y:S06]  /*5980*/  HMMA.16816.F32 R100, R4, R12, R100 ;  /* 0x0000000c0464723c */ /* 0x000fec0000001864 */
[----:B------:R-:W-:Y:S02]  /*5990*/  MUFU.EX2 R198, R198 ;  /* 0x000000c600c67308 */ /* 0x000fe40000000800 */
[C---:B------:R-:W-:Y:S07]  /*59a0*/  HMMA.16816.F32 R120, R124.reuse, R8, R120 ;  /* 0x000000087c78723c */ /* 0x040fee0000001878 */
[----:B------:R-:W-:Y:S01]  /*59b0*/  FADD.FTZ R8, R185, R184 ;  /* 0x000000b8b9087221 */ /* 0x000fe20000010000 */
[----:B------:R-:W-:Y:S01]  /*59c0*/  HMMA.16816.F32 R164, R124, R44, R164 ;  /* 0x0000002c7ca4723c */ /* 0x000fe200000018a4 */
[----:B------:R-:W-:Y:S01]  /*59d0*/  FADD.FTZ R9, R95, R94 ;  /* 0x0000005e5f097221 */ /* 0x000fe20000010000 */
[----:B------:R-:W-:Y:S01]  /*59e0*/  MUFU.EX2 R197, R197 ;  /* 0x000000c500c57308 */ /* 0x000fe20000000800 */
[----:B------:R-:W-:-:S02]  /*59f0*/  FADD.FTZ R8, R92, R8 ;  /* 0x000000085c087221 */ /* 0x000fc40000010000 */
[----:B------:R-:W-:Y:S02]  /*5a00*/  FADD.FTZ R211, R211, R9 ;  /* 0x00000009d3d37221 */ /* 0x000fe40000010000 */
[--C-:B------:R-:W-:Y:S01]  /*5a10*/  FFMA.FTZ R45, R77, c[0x0][0x2d0], -R187.reuse ;  /* 0x0000b4004d2d7a23 */ /* 0x100fe200000108bb */
[C---:B------:R-:W-:Y:S01]  /*5a20*/  HMMA.16816.F32 R172, R124.reuse, R40, R172 ;  /* 0x000000287cac723c */ /* 0x040fe200000018ac */
[----:B------:R-:W-:Y:S01]  /*5a30*/  FFMA.FTZ R44, R76, c[0x0][0x2d0], -R187 ;  /* 0x0000b4004c2c7a23 */ /* 0x000fe200000108bb */
[----:B------:R-:W-:Y:S01]  /*5a40*/  MUFU.EX2 R67, R67 ;  /* 0x0000004300437308 */ /* 0x000fe20000000800 */
[----:B------:R-:W-:Y:S02]  /*5a50*/  FADD.FTZ R213, R213, R8 ;  /* 0x00000008d5d57221 */ /* 0x000fe40000010000 */
[----:B------:R-:W-:Y:S02]  /*5a60*/  FADD.FTZ R211, R205, R211 ;  /* 0x000000d3cdd37221 */ /* 0x000fe40000010000 */
[--C-:B------:R-:W-:Y:S01]  /*5a70*/  FFMA.FTZ R41, R178, c[0x0][0x2d0], -R192.reuse ;  /* 0x0000b400b2297a23 */ /* 0x100fe200000108c0 */
[----:B------:R-:W-:Y:S01]  /*5a80*/  HMMA.16816.F32 R180, R124, R36, R180 ;  /* 0x000000247cb4723c */ /* 0x000fe200000018b4 */
[----:B------:R-:W-:Y:S01]  /*5a90*/  FFMA.FTZ R40, R176, c[0x0][0x2d0], -R192 ;  /* 0x0000b400b0287a23 */ /* 0x000fe200000108c0 */
        /* <DEDUP_REMOVED lines=24> */
[----:B------:R-:W-:Y:S05]  /*5c20*/  MUFU.EX2 R36, R36 ;  /* 0x0000002400247308 */ /* 0x000fea0000000800 */
[--C-:B------:R-:W-:Y:S01]  /*5c30*/  FFMA.FTZ R13, R186, c[0x0][0x2d0], -R110.reuse ;  /* 0x0000b400ba0d7a23 */ /* 0x100fe2000001086e */
[C---:B------:R-:W-:Y:S01]  /*5c40*/  HMMA.16816.F32 R168, R20.reuse, R158, RZ ;  /* 0x0000009e14a8723c */ /* 0x040fe200000018ff */
[----:B------:R-:W-:Y:S01]  /*5c50*/  FFMA.FTZ R12, R179, c[0x0][0x2d0], -R110 ;  /* 0x0000b400b30c7a23 */ /* 0x000fe2000001086e */
[----:B------:R-:W-:Y:S06]  /*5c60*/  MUFU.EX2 R33, R33 ;  /* 0x0000002100217308 */ /* 0x000fec0000000800 */
[C---:B------:R-:W-:Y:S02]  /*5c70*/  HMMA.16816.F32 R176, R20.reuse, R150, RZ ;  /* 0x0000009614b0723c */ /* 0x040fe400000018ff */
        /* <DEDUP_REMOVED lines=9> */
[----:B------:R-:W-:Y:S02]  /*5d10*/  HMMA.16816.F32 R108, R20, R114, RZ ;  /* 0x00000072146c723c */ /* 0x000fe400000018ff */
[----:B------:R-:W-:Y:S06]  /*5d20*/  MUFU.EX2 R45, R45 ;  /* 0x0000002d002d7308 */ /* 0x000fec0000000800 */
[C---:B------:R-:W-:Y:S02]  /*5d30*/  HMMA.16816.F32 R156, R128.reuse, R158, RZ ;  /* 0x0000009e809c723c */ /* 0x040fe400000018ff */
[----:B------:R-:W-:Y:S06]  /*5d40*/  MUFU.EX2 R44, R44 ;  /* 0x0000002c002c7308 */ /* 0x000fec0000000800 */
[C---:B------:R-:W-:Y:S02]  /*5d50*/  HMMA.16816.F32 R148, R128.reuse, R150, RZ ;  /* 0x000000968094723c */ /* 0x040fe400000018ff */
[----:B------:R-:W-:Y:S06]  /*5d60*/  MUFU.EX2 R202, R24 ;  /* 0x0000001800ca7308 */ /* 0x000fec0000000800 */
[C---:B------:R-:W-:Y:S08]  /*5d70*/  HMMA.16816.F32 R140, R128.reuse, R142, RZ ;  /* 0x0000008e808c723c */ /* 0x040ff000000018ff */
[C---:B------:R-:W-:Y:S08]  /*5d80*/  HMMA.16816.F32 R132, R128.reuse, R134, RZ ;  /* 0x000000868084723c */ /* 0x040ff000000018ff */
[C---:B------:R-:W-:Y:S08]  /*5d90*/  HMMA.16816.F32 R80, R128.reuse, R82, RZ ;  /* 0x000000528050723c */ /* 0x040ff000000018ff */
[C---:B------:R-:W-:Y:S08]  /*5da0*/  HMMA.16816.F32 R96, R128.reuse, R98, RZ ;  /* 0x000000628060723c */ /* 0x040ff000000018ff */
[----:B------:R-:W-:Y:S08]  /*5db0*/  HMMA.16816.F32 R112, R128, R114, RZ ;  /* 0x000000728070723c */ /* 0x000ff000000018ff */
[-C--:B------:R-:W-:Y:S08]  /*5dc0*/  HMMA.16816.F32 R20, R20, R26.reuse, RZ ;  /* 0x0000001a1414723c */ /* 0x080ff000000018ff */
[----:B------:R-:W-:Y:S08]  /*5dd0*/  HMMA.16816.F32 R128, R128, R26, RZ ;  /* 0x0000001a8080723c */ /* 0x000ff000000018ff */
[C---:B------:R-:W-:Y:S08]  /*5de0*/  HMMA.16816.F32 R168, R124.reuse, R46, R168 ;  /* 0x0000002e7ca8723c */ /* 0x040ff000000018a8 */
[C---:B------:R-:W-:Y:S08]  /*5df0*/  HMMA.16816.F32 R176, R124.reuse, R42, R176 ;  /* 0x0000002a7cb0723c */ /* 0x040ff000000018b0 */
[C---:B------:R-:W-:Y:S08]  /*5e00*/  HMMA.16816.F32 R184, R124.reuse, R38, R184 ;  /* 0x000000267cb8723c */ /* 0x040ff000000018b8 */
[C---:B------:R-:W-:Y:S08]  /*5e10*/  HMMA.16816.F32 R192, R124.reuse, R34, R192 ;  /* 0x000000227cc0723c */ /* 0x040ff000000018c0 */
[C---:B------:R-:W-:Y:S08]  /*5e20*/  HMMA.16816.F32 R76, R124.reuse, R30, R76 ;  /* 0x0000001e7c4c723c */ /* 0x040ff0000000184c */
[C---:B------:R-:W-:Y:S08]  /*5e30*/  HMMA.16816.F32 R92, R124.reuse, R18, R92 ;  /* 0x000000127c5c723c */ /* 0x040ff0000000185c */
[C---:B------:R-:W-:Y:S08]  /*5e40*/  HMMA.16816.F32 R108, R124.reuse, R14, R108 ;  /* 0x0000000e7c6c723c */ /* 0x040ff0000000186c */
[-C--:B------:R-:W-:Y:S01]  /*5e50*/  HMMA.16816.F32 R124, R124, R10.reuse, R20 ;  /* 0x0000000a7c7c723c */ /* 0x080fe20000001814 */
[----:B------:R-:W1:Y:S07]  /*5e60*/  MUFU.EX2 R22, R220 ;  /* 0x000000dc00167308 */ /* 0x000e6e0000000800 */
[C---:B------:R-:W-:Y:S01]  /*5e70*/  HMMA.16816.F32 R128, R4.reuse, R10, R128 ;  /* 0x0000000a0480723c */ /* 0x040fe20000001880 */
[----:B------:R-:W3:Y:S01]  /*5e80*/  LDSM.16.MT88.4 R8, [R239+0x1000] ;  /* 0x00100000ef08783b */ /* 0x000ee20000004200 */
[----:B------:R-:W4:Y:S06]  /*5e90*/  MUFU.EX2 R20, R219 ;  /* 0x000000db00147308 */ /* 0x000f2c0000000800 */
[C---:B------:R-:W-:Y:S01]  /*5ea0*/  HMMA.16816.F32 R156, R4.reuse, R46, R156 ;  /* 0x0000002e049c723c */ /* 0x040fe2000000189c */
[----:B-1----:R-:W-:Y:S01]  /*5eb0*/  FADD.FTZ R54, R22, R54 ;  /* 0x0000003616367221 */ /* 0x002fe20000010000 */
[----:B------:R-:W-:Y:S06]  /*5ec0*/  MUFU.EX2 R21, R216 ;  /* 0x000000d800157308 */ /* 0x000fec0000000800 */
[----:B------:R-:W-:Y:S02]  /*5ed0*/  HMMA.16816.F32 R148, R4, R42, R148 ;  /* 0x0000002a0494723c */ /* 0x000fe40000001894 */
[----:B------:R-:W1:Y:S01]  /*5ee0*/  MUFU.EX2 R43, R218 ;  /* 0x000000da002b7308 */ /* 0x000e620000000800 */
[----:B----4-:R-:W-:-:S05]  /*5ef0*/  FADD.FTZ R54, R20, R54 ;  /* 0x0000003614367221 */ /* 0x010fca0000010000 */
[C---:B------:R-:W-:Y:S02]  /*5f00*/  HMMA.16816.F32 R140, R4.reuse, R38, R140 ;  /* 0x00000026048c723c */ /* 0x040fe4000000188c */
[----:B------:R-:W4:Y:S06]  /*5f10*/  MUFU.EX2 R42, R217 ;  /* 0x000000d9002a7308 */ /* 0x000f2c0000000800 */
[----:B------:R-:W-:Y:S02]  /*5f20*/  HMMA.16816.F32 R132, R4, R34, R132 ;  /* 0x000000220484723c */ /* 0x000fe40000001884 */
[----:B------:R-:W5:Y:S01]  /*5f30*/  MUFU.EX2 R39, R215 ;  /* 0x000000d700277308 */ /* 0x000f620000000800 */
[----:B-1----:R-:W-:-:S05]  /*5f40*/  FADD.FTZ R54, R43, R54 ;  /* 0x000000362b367221 */ /* 0x002fca0000010000 */
[----:B------:R-:W-:Y:S02]  /*5f50*/  HMMA.16816.F32 R80, R4, R30, R80 ;  /* 0x0000001e0450723c */ /* 0x000fe40000001850 */
[----:B------:R1:W1:Y:S01]  /*5f60*/  MUFU.EX2 R23, R17 ;  /* 0x0000001100177308 */ /* 0x0002620000000800 */
[----:B----4-:R-:W-:-:S04]  /*5f70*/  FADD.FTZ R54, R42, R54 ;  /* 0x000000362a367221 */ /* 0x010fc80000010000 */
[----:B------:R-:W-:Y:S01]  /*5f80*/  F2FP.PACK_AB R30, R197, R198 ;  /* 0x000000c6c51e723e */ /* 0x000fe200000000ff */
[----:B------:R-:W-:Y:S01]  /*5f90*/  HMMA.16816.F32 R96, R4, R18, R96 ;  /* 0x000000120460723c */ /* 0x000fe20000001860 */
[----:B------:R-:W-:Y:S01]  /*5fa0*/  F2FP.PACK_AB R31, R64, R65 ;  /* 0x00000041401f723e */ /* 0x000fe200000000ff */
[----:B------:R4:W2:Y:S01]  /*5fb0*/  MUFU.EX2 R38, R16 ;  /* 0x0000001000267308 */ /* 0x0008a20000000800 */
[----:B------:R-:W-:-:S04]  /*5fc0*/  FADD.FTZ R54, R200, R54 ;  /* 0x00000036c8367221 */ /* 0x000fc80000010000 */
[----:B------:R-:W-:Y:S01]  /*5fd0*/  F2FP.PACK_AB R18, R42, R43 ;  /* 0x0000002b2a12723e */ /* 0x000fe200000000ff */
[----:B------:R-:W-:Y:S01]  /*5fe0*/  HMMA.16816.F32 R112, R4, R14, R112 ;  /* 0x0000000e0470723c */ /* 0x000fe20000001870 */
[----:B-----5:R-:W-:Y:S01]  /*5ff0*/  F2FP.PACK_AB R19, R39, R40 ;  /* 0x000000282713723e */ /* 0x020fe200000000ff */
[----:B------:R-:W-:Y:S01]  /*6000*/  MUFU.EX2 R35, R13 ;  /* 0x0000000d00237308 */ /* 0x000fe20000000800 */
[----:B-1----:R-:W-:Y:S01]  /*6010*/  F2FP.PACK_AB R17, R41, R21 ;  /* 0x000000152911723e */ /* 0x002fe200000000ff */
[----:B------:R-:W-:Y:S02]  /*6020*/  FADD.FTZ R53, R23, R53 ;  /* 0x0000003517357221 */ /* 0x000fe40000010000 */
[----:B------:R-:W-:Y:S01]  /*6030*/  FADD.FTZ R54, R199, R54 ;  /* 0x00000036c7367221 */ /* 0x000fe20000010000 */
[----:B------:R-:W-:Y:S02]  /*6040*/  F2FP.PACK_AB R6, R36, R37 ;  /* 0x000000252406723e */ /* 0x000fe400000000ff */
[----:B------:R-:W-:Y:S01]  /*6050*/  F2FP.PACK_AB R7, R32, R33 ;  /* 0x000000212007723e */ /* 0x000fe200000000ff */
[----:B------:R-:W1:Y:S01]  /*6060*/  MUFU.EX2 R34, R12 ;  /* 0x0000000c00227308 */ /* 0x000e620000000800 */
[----:B----4-:R-:W-:Y:S01]  /*6070*/  F2FP.PACK_AB R16, R20, R22 ;  /* 0x000000161410723e */ /* 0x010fe200000000ff */
[----:B------:R-:W-:Y:S01]  /*6080*/  FADD.FTZ R54, R198, R54 ;  /* 0x00000036c6367221 */ /* 0x000fe20000010000 */
[C---:B--2---:R-:W-:Y:S01]  /*6090*/  F2FP.PACK_AB R4, R38.reuse, R23 ;  /* 0x000000172604723e */ /* 0x044fe200000000ff */
[----:B------:R-:W-:-:S04]  /*60a0*/  FADD.FTZ R53, R38, R53 ;  /* 0x0000003526357221 */ /* 0x000fc80000010000 */
[----:B---3--:R-:W-:Y:S01]  /*60b0*/  HMMA.16816.F32 R160, R16, R8, R160 ;  /* 0x0000000810a0723c */ /* 0x008fe200000018a0 */
[----:B------:R2:W-:Y:S01]  /*60c0*/  MUFU.EX2 R46, R29 ;  /* 0x0000001d002e7308 */ /* 0x0005e20000000800 */
[----:B------:R-:W-:-:S04]  /*60d0*/  FADD.FTZ R53, R37, R53 ;  /* 0x0000003525357221 */ /* 0x000fc80000010000 */
[----:B------:R-:W-:Y:S01]  /*60e0*/  FADD.FTZ R53, R36, R53 ;  /* 0x0000003524357221 */ /* 0x000fe20000010000 */
[----:B-1----:R-:W-:Y:S01]  /*60f0*/  F2FP.PACK_AB R5, R34, R35 ;  /* 0x000000232205723e */ /* 0x002fe200000000ff */
[----:B------:R-:W-:Y:S01]  /*6100*/  HMMA.16816.F32 R156, R16, R10, R156 ;  /* 0x0000000a109c723c */ /* 0x000fe2000000189c */
[----:B------:R-:W1:Y:S01]  /*6110*/  LDSM.16.MT88.4 R12, [R237+0x3000] ;  /* 0x00300000ed0c783b */ /* 0x000e620000004200 */
[----:B------:R3:W4:Y:S01]  /*6120*/  MUFU.EX2 R47, R28 ;  /* 0x0000001c002f7308 */ /* 0x0007220000000800 */
[----:B------:R-:W-:-:S04]  /*6130*/  FADD.FTZ R53, R63, R53 ;  /* 0x000000353f357221 */ /* 0x000fc80000010000 */
[----:B------:R-:W-:Y:S01]  /*6140*/  FADD.FTZ R53, R62, R53 ;  /* 0x000000353e357221 */ /* 0x000fe20000010000 */
[----:B------:R-:W-:Y:S01]  /*6150*/  HMMA.16816.F32 R164, R4, R8, R164 ;  /* 0x0000000804a4723c */ /* 0x000fe200000018a4 */
[----:B--2---:R-:W-:Y:S02]  /*6160*/  F2FP.PACK_AB R29, R66, R67 ;  /* 0x00000043421d723e */ /* 0x004fe400000000ff */
[----:B------:R-:W-:-:S04]  /*6170*/  FADD.FTZ R53, R45, R53 ;  /* 0x000000352d357221 */ /* 0x000fc80000010000 */
[----:B------:R-:W-:Y:S01]  /*6180*/  FADD.FTZ R203, R44, R53 ;  /* 0x000000352ccb7221 */ /* 0x000fe20000010000 */
[----:B------:R-:W-:Y:S01]  /*6190*/  HMMA.16816.F32 R168, R4, R10, R168 ;  /* 0x0000000a04a8723c */ /* 0x000fe200000018a8 */
[----:B------:R-:W2:Y:S01]  /*61a0*/  LDSM.16.MT88.4 R8, [R238+0x1000] ;  /* 0x00100000ee08783b */ /* 0x000ea20000004200 */
[----:B---3--:R-:W-:-:S06]  /*61b0*/  F2FP.PACK_AB R28, R199, R200 ;  /* 0x000000c8c71c723e */ /* 0x008fcc00000000ff */
[C---:B-1----:R-:W-:Y:S08]  /*61c0*/  HMMA.16816.F32 R100, R16.reuse, R12, R100 ;  /* 0x0000000c1064723c */ /* 0x042ff00000001864 */
[C---:B------:R-:W-:Y:S08]  /*61d0*/  HMMA.16816.F32 R112, R16.reuse, R14, R112 ;  /* 0x0000000e1070723c */ /* 0x040ff00000001870 */
[-C--:B--2---:R-:W-:Y:S08]  /*61e0*/  HMMA.16816.F32 R152, R16, R8.reuse, R152 ;  /* 0x000000081098723c */ /* 0x084ff00000001898 */
[----:B------:R-:W-:Y:S08]  /*61f0*/  HMMA.16816.F32 R172, R4, R8, R172 ;  /* 0x0000000804ac723c */ /* 0x000ff000000018ac */
[-C--:B------:R-:W-:Y:S08]  /*6200*/  HMMA.16816.F32 R148, R16, R10.reuse, R148 ;  /* 0x0000000a1094723c */ /* 0x080ff00000001894 */
[C---:B------:R-:W-:Y:S01]  /*6210*/  HMMA.16816.F32 R176, R4.reuse, R10, R176 ;  /* 0x0000000a04b0723c */ /* 0x040fe200000018b0 */
[----:B------:R-:W1:Y:S07]  /*6220*/  LDSM.16.MT88.4 R8, [R237+0x1000] ;  /* 0x00100000ed08783b */ /* 0x000e6e0000004200 */
[C---:B------:R-:W-:Y:S08]  /*6230*/  HMMA.16816.F32 R104, R4.reuse, R12, R104 ;  /* 0x0000000c0468723c */ /* 0x040ff00000001868 */
[----:B------:R-:W-:Y:S01]  /*6240*/  HMMA.16816.F32 R108, R4, R14, R108 ;  /* 0x0000000e046c723c */ /* 0x000fe2000000186c */
[----:B------:R-:W2:Y:S07]  /*6250*/  LDSM.16.MT88.4 R12, [R238+0x1800] ;  /* 0x00180000ee0c783b */ /* 0x000eae0000004200 */
[-C--:B-1----:R-:W-:Y:S08]  /*6260*/  HMMA.16816.F32 R144, R16, R8.reuse, R144 ;  /* 0x000000081090723c */ /* 0x082ff00000001890 */
[----:B------:R-:W-:Y:S08]  /*6270*/  HMMA.16816.F32 R180, R4, R8, R180 ;  /* 0x0000000804b4723c */ /* 0x000ff000000018b4 */
[-C--:B------:R-:W-:Y:S08]  /*6280*/  HMMA.16816.F32 R140, R16, R10.reuse, R140 ;  /* 0x0000000a108c723c */ /* 0x080ff0000000188c */
[----:B------:R-:W-:Y:S01]  /*6290*/  HMMA.16816.F32 R184, R4, R10, R184 ;  /* 0x0000000a04b8723c */ /* 0x000fe200000018b8 */
[----:B------:R-:W1:Y:S07]  /*62a0*/  LDSM.16.MT88.4 R8, [R236+0x1000] ;  /* 0x00100000ec08783b */ /* 0x000e6e0000004200 */
[C---:B--2---:R-:W-:Y:S08]  /*62b0*/  HMMA.16816.F32 R152, R28.reuse, R12, R152 ;  /* 0x0000000c1c98723c */ /* 0x044ff00000001898 */
[----:B------:R-:W-:Y:S08]  /*62c0*/  HMMA.16816.F32 R148, R28, R14, R148 ;  /* 0x0000000e1c94723c */ /* 0x000ff00000001894 */
[-C--:B-1----:R-:W-:Y:S08]  /*62d0*/  HMMA.16816.F32 R136, R16, R8.reuse, R136 ;  /* 0x000000081088723c */ /* 0x082ff00000001888 */
[----:B------:R-:W-:Y:S08]  /*62e0*/  HMMA.16816.F32 R188, R4, R8, R188 ;  /* 0x0000000804bc723c */ /* 0x000ff000000018bc */
[-C--:B------:R-:W-:Y:S08]  /*62f0*/  HMMA.16816.F32 R132, R16, R10.reuse, R132 ;  /* 0x0000000a1084723c */ /* 0x080ff00000001884 */
[----:B------:R-:W-:Y:S01]  /*6300*/  HMMA.16816.F32 R192, R4, R10, R192 ;  /* 0x0000000a04c0723c */ /* 0x000fe200000018c0 */
[----:B------:R-:W1:Y:S07]  /*6310*/  LDSM.16.MT88.4 R8, [R239+0x3000] ;  /* 0x00300000ef08783b */ /* 0x000e6e0000004200 */
        /* <DEDUP_REMOVED lines=8> */
[C---:B------:R-:W-:Y:S01]  /*63a0*/  HMMA.16816.F32 R92, R4.reuse, R10, R92 ;  /* 0x0000000a045c723c */ /* 0x040fe2000000185c */
[----:B------:R-:W1:Y:S07]  /*63b0*/  LDSM.16.MT88.4 R8, [R236+0x3000] ;  /* 0x00300000ec08783b */ /* 0x000e6e0000004200 */
[C---:B-1----:R-:W-:Y:S08]  /*63c0*/  HMMA.16816.F32 R120, R4.reuse, R8, R120 ;  /* 0x000000080478723c */ /* 0x042ff00000001878 */
[----:B------:R-:W-:Y:S07]  /*63d0*/  HMMA.16816.F32 R124, R4, R10, R124 ;  /* 0x0000000a047c723c */ /* 0x000fee000000187c */
[----:B------:R-:W-:Y:S01]  /*63e0*/  FADD.FTZ R4, R52, R201 ;  /* 0x000000c934047221 */ /* 0x000fe20000010000 */
[----:B------:R-:W-:Y:S01]  /*63f0*/  HMMA.16816.F32 R116, R16, R8, R116 ;  /* 0x000000081074723c */ /* 0x000fe20000001874 */
[----:B------:R-:W-:Y:S01]  /*6400*/  F2FP.PACK_AB R6, R44, R45 ;  /* 0x0000002d2c06723e */ /* 0x000fe200000000ff */
[----:B------:R-:W-:Y:S01]  /*6410*/  FADD.FTZ R52, R55, R59 ;  /* 0x0000003b37347221 */ /* 0x000fe20000010000 */
[----:B----4-:R-:W-:Y:S01]  /*6420*/  F2FP.PACK_AB R5, R47, R46 ;  /* 0x0000002e2f05723e */ /* 0x010fe200000000ff */
[----:B------:R-:W-:-:S02]  /*6430*/  FADD.FTZ R4, R51, R4 ;  /* 0x0000000433047221 */ /* 0x000fc40000010000 */
[----:B------:R-:W1:Y:S01]  /*6440*/  MUFU.EX2 R51, R25 ;  /* 0x0000001900337308 */ /* 0x000e620000000800 */
[----:B------:R-:W-:Y:S01]  /*6450*/  FADD.FTZ R52, R21, R52 ;  /* 0x0000003415347221 */ /* 0x000fe20000010000 */
[----:B------:R-:W-:Y:S01]  /*6460*/  HMMA.16816.F32 R128, R16, R10, R128 ;  /* 0x0000000a1080723c */ /* 0x000fe20000001880 */
[----:B------:R-:W2:Y:S01]  /*6470*/  LDSM.16.MT88.4 R8, [R237+0x1800] ;  /* 0x00180000ed08783b */ /* 0x000ea20000004200 */
[----:B------:R-:W-:Y:S01]  /*6480*/  FADD.FTZ R50, R50, R4 ;  /* 0x0000000432327221 */ /* 0x000fe20000010000 */
[----:B------:R-:W-:Y:S01]  /*6490*/  F2FP.PACK_AB R4, R62, R63 ;  /* 0x0000003f3e04723e */ /* 0x000fe200000000ff */
[----:B------:R-:W-:Y:S01]  /*64a0*/  FADD.FTZ R52, R41, R52 ;  /* 0x0000003429347221 */ /* 0x000fe20000010000 */
[----:B------:R-:W3:Y:S01]  /*64b0*/  LDSM.16.MT88.4 R16, [R239+0x1800] ;  /* 0x00180000ef10783b */ /* 0x000ee20000004200 */
[----:B------:R-:W-:Y:S02]  /*64c0*/  FADD.FTZ R50, R35, R50 ;  /* 0x0000003223327221 */ /* 0x000fe40000010000 */
[----:B------:R-:W-:Y:S01]  /*64d0*/  FADD.FTZ R52, R40, R52 ;  /* 0x0000003428347221 */ /* 0x000fe20000010000 */
[----:B------:R-:W-:Y:S01]  /*64e0*/  LDSM.16.MT88.4 R20, [R239+0x3800] ;  /* 0x00380000ef14783b */ /* 0x000fe20000004200 */
[----:B------:R-:W-:-:S02]  /*64f0*/  FADD.FTZ R50, R34, R50 ;  /* 0x0000003222327221 */ /* 0x000fc40000010000 */
[----:B------:R-:W-:Y:S01]  /*6500*/  FADD.FTZ R52, R39, R52 ;  /* 0x0000003427347221 */ /* 0x000fe20000010000 */
[----:B-1----:R-:W-:Y:S01]  /*6510*/  F2FP.PACK_AB R7, R202, R51 ;  /* 0x00000033ca07723e */ /* 0x002fe200000000ff */
[----:B------:R-:W-:Y:S02]  /*6520*/  LDSM.16.MT88.4 R24, [R236+0x1800] ;  /* 0x00180000ec18783b */ /* 0x000fe40000004200 */
[----:B------:R-:W-:Y:S02]  /*6530*/  FADD.FTZ R52, R67, R52 ;  /* 0x0000003443347221 */ /* 0x000fe40000010000 */
[----:B------:R-:W-:Y:S02]  /*6540*/  FADD.FTZ R50, R33, R50 ;  /* 0x0000003221327221 */ /* 0x000fe40000010000 */
[----:B------:R-:W-:Y:S01]  /*6550*/  FADD.FTZ R52, R66, R52 ;  /* 0x0000003442347221 */ /* 0x000fe20000010000 */
[----:B------:R-:W-:Y:S01]  /*6560*/  HMMA.16816.F32 R172, R4, R12, R172 ;  /* 0x0000000c04ac723c */ /* 0x000fe200000018ac */
[----:B------:R-:W-:-:S02]  /*6570*/  FADD.FTZ R50, R32, R50 ;  /* 0x0000003220327221 */ /* 0x000fc40000010000 */
[----:B------:R-:W-:Y:S02]  /*6580*/  FADD.FTZ R52, R65, R52 ;  /* 0x0000003441347221 */ /* 0x000fe40000010000 */
[----:B------:R-:W-:-:S03]  /*6590*/  FADD.FTZ R50, R46, R50 ;  /* 0x000000322e327221 */ /* 0x000fc60000010000 */
[----:B------:R-:W-:Y:S01]  /*65a0*/  HMMA.16816.F32 R176, R4, R14, R176 ;  /* 0x0000000e04b0723c */ /* 0x000fe200000018b0 */
[----:B------:R-:W1:Y:S01]  /*65b0*/  LDSM.16.MT88.4 R12, [R237+0x3800] ;  /* 0x00380000ed0c783b */ /* 0x000e620000004200 */
[----:B------:R-:W-:-:S04]  /*65c0*/  FADD.FTZ R50, R47, R50 ;  /* 0x000000322f327221 */ /* 0x000fc80000010000 */
[----:B------:R-:W-:-:S04]  /*65d0*/  FADD.FTZ R50, R51, R50 ;  /* 0x0000003233327221 */ /* 0x000fc80000010000 */
[----:B------:R-:W-:Y:S01]  /*65e0*/  FADD.FTZ R202, R202, R50 ;  /* 0x00000032caca7221 */ /* 0x000fe20000010000 */
[-C--:B--2---:R-:W-:Y:S08]  /*65f0*/  HMMA.16816.F32 R144, R28, R8.reuse, R144 ;  /* 0x000000081c90723c */ /* 0x084ff00000001890 */
[----:B------:R-:W-:Y:S08]  /*6600*/  HMMA.16816.F32 R180, R4, R8, R180 ;  /* 0x0000000804b4723c */ /* 0x000ff000000018b4 */
[-C--:B------:R-:W-:Y:S08]  /*6610*/  HMMA.16816.F32 R140, R28, R10.reuse, R140 ;  /* 0x0000000a1c8c723c */ /* 0x080ff0000000188c */
[----:B------:R-:W-:Y:S01]  /*6620*/  HMMA.16816.F32 R184, R4, R10, R184 ;  /* 0x0000000a04b8723c */ /* 0x000fe200000018b8 */
[----:B------:R-:W2:Y:S07]  /*6630*/  LDSM.16.MT88.4 R8, [R236+0x3800] ;  /* 0x00380000ec08783b */ /* 0x000eae0000004200 */
[-C--:B---3--:R-:W-:Y:S08]  /*6640*/  HMMA.16816.F32 R160, R28, R16.reuse, R160 ;  /* 0x000000101ca0723c */ /* 0x088ff000000018a0 */
[----:B------:R-:W-:Y:S08]  /*6650*/  HMMA.16816.F32 R164, R4, R16, R164 ;  /* 0x0000001004a4723c */ /* 0x000ff000000018a4 */
[-C--:B------:R-:W-:Y:S08]  /*6660*/  HMMA.16816.F32 R156, R28, R18.reuse, R156 ;  /* 0x000000121c9c723c */ /* 0x080ff0000000189c */
[----:B------:R-:W-:Y:S01]  /*6670*/  HMMA.16816.F32 R168, R4, R18, R168 ;  /* 0x0000001204a8723c */ /* 0x000fe200000018a8 */
[----:B------:R-:W3:Y:S07]  /*6680*/  LDSM.16.MT88.4 R16, [R238+0x3800] ;  /* 0x00380000ee10783b */ /* 0x000eee0000004200 */
[-C--:B-1----:R-:W-:Y:S08]  /*6690*/  HMMA.16816.F32 R100, R28, R12.reuse, R100 ;  /* 0x0000000c1c64723c */ /* 0x082ff00000001864 */
[----:B------:R-:W-:Y:S07]  /*66a0*/  HMMA.16816.F32 R104, R4, R12, R104 ;  /* 0x0000000c0468723c */ /* 0x000fee0000001868 */
[----:B------:R-:W-:Y:S01]  /*66b0*/  @P4 IMAD.HI.U32 R12, R221, c[0x0][0x2c8], RZ ;  /* 0x0000b200dd0c4a27 */ /* 0x000fe200078e00ff */
[----:B------:R-:W-:Y:S01]  /*66c0*/  MOV R13, R221 ;  /* 0x000000dd000d7202 */ /* 0x000fe20000000f00 */
[----:B--2---:R-:W-:Y:S03]  /*66d0*/  HMMA.16816.F32 R116, R28, R8, R116 ;  /* 0x000000081c74723c */ /* 0x004fe60000001874 */
[----:B------:R-:W-:-:S04]  /*66e0*/  @P4 SHF.R.U32.HI R13, RZ, c[0x0][0x2cc], R12 ;  /* 0x0000b300ff0d4a19 */ /* 0x000fc8000001160c */
[----:B------:R-:W-:Y:S01]  /*66f0*/  IADD3 R49, R13, -c[0x0][0x168], R49 ;  /* 0x80005a000d317a10 */ /* 0x000fe20007ffe031 */
[----:B------:R-:W-:Y:S07]  /*6700*/  HMMA.16816.F32 R120, R4, R8, R120 ;  /* 0x000000080478723c */ /* 0x000fee0000001878 */
[----:B------:R-:W-:Y:S01]  /*6710*/  SHF.R.S32.HI R8, RZ, 0x1f, R49 ;  /* 0x0000001fff087819 */ /* 0x000fe20000011431 */
[----:B---3--:R-:W-:Y:S03]  /*6720*/  HMMA.16816.F32 R84, R28, R16, R84 ;  /* 0x000000101c54723c */ /* 0x008fe60000001854 */
[----:B------:R-:W-:-:S04]  /*6730*/  LEA.HI R49, R8, R49, RZ, 0x6 ;  /* 0x0000003108317211 */ /* 0x000fc800078f30ff */
[----:B------:R-:W-:Y:S01]  /*6740*/  SHF.R.S32.HI R49, RZ, 0x6, R49 ;  /* 0x00000006ff317819 */ /* 0x000fe20000011431 */
[C---:B------:R-:W-:Y:S07]  /*6750*/  HMMA.16816.F32 R88, R4.reuse, R16, R88 ;  /* 0x000000100458723c */ /* 0x040fee0000001858 */
[----:B------:R-:W-:Y:S01]  /*6760*/  IADD3 R16, R48, -0x2, RZ ;  /* 0xfffffffe30107810 */ /* 0x000fe20007ffe0ff */
[----:B------:R-:W-:Y:S01]  /*6770*/  HMMA.16816.F32 R188, R4, R24, R188 ;  /* 0x0000001804bc723c */ /* 0x000fe200000018bc */
[----:B------:R-:W-:-:S03]  /*6780*/  IMNMX R17, RZ, R49, !PT ;  /* 0x00000031ff117217 */ /* 0x000fc60007800200 */
[----:B------:R1:W-:Y:S01]  /*6790*/  STL [R1+0x78], R16 ;  /* 0x0000781001007387 */ /* 0x0003e20000100800 */
[----:B------:R-:W-:-:S03]  /*67a0*/  ISETP.GE.AND P0, PT, R16, R17, PT ;  /* 0x000000111000720c */ /* 0x000fc60003f06270 */
[C---:B------:R-:W-:Y:S01]  /*67b0*/  HMMA.16816.F32 R192, R4.reuse, R26, R192 ;  /* 0x0000001a04c0723c */ /* 0x040fe200000018c0 */
[----:B------:R1:W-:Y:S07]  /*67c0*/  STL [R1+0x7c], R17 ;  /* 0x00007c1101007387 */ /* 0x0003ee0000100800 */
[C---:B------:R-:W-:Y:S08]  /*67d0*/  HMMA.16816.F32 R72, R4.reuse, R20, R72 ;  /* 0x000000140448723c */ /* 0x040ff00000001848 */
[C---:B------:R-:W-:Y:S08]  /*67e0*/  HMMA.16816.F32 R76, R4.reuse, R22, R76 ;  /* 0x00000016044c723c */ /* 0x040ff0000000184c */
[C---:B------:R-:W-:Y:S08]  /*67f0*/  HMMA.16816.F32 R92, R4.reuse, R18, R92 ;  /* 0x00000012045c723c */ /* 0x040ff0000000185c */
[C---:B------:R-:W-:Y:S08]  /*6800*/  HMMA.16816.F32 R108, R4.reuse, R14, R108 ;  /* 0x0000000e046c723c */ /* 0x040ff0000000186c */
[----:B------:R-:W-:Y:S07]  /*6810*/  HMMA.16816.F32 R124, R4, R10, R124 ;  /* 0x0000000a047c723c */ /* 0x000fee000000187c */
[----:B------:R-:W-:Y:S01]  /*6820*/  FADD.FTZ R5, R197, R54 ;  /* 0x00000036c5057221 */ /* 0x000fe20000010000 */
[----:B------:R-:W-:Y:S01]  /*6830*/  HMMA.16816.F32 R136, R28, R24, R136 ;  /* 0x000000181c88723c */ /* 0x000fe20000001888 */
[----:B------:R-:W-:-:S03]  /*6840*/  FADD.FTZ R4, R64, R52 ;  /* 0x0000003440047221 */ /* 0x000fc60000010000 */
[----:B------:R1:W-:Y:S04]  /*6850*/  STL [R1+0x70], R5 ;  /* 0x0000700501007387 */ /* 0x0003e80000100800 */
[----:B------:R1:W-:Y:S01]  /*6860*/  STL [R1+0x74], R4 ;  /* 0x0000740401007387 */ /* 0x0003e20000100800 */
[C---:B------:R-:W-:Y:S08]  /*6870*/  HMMA.16816.F32 R132, R28.reuse, R26, R132 ;  /* 0x0000001a1c84723c */ /* 0x040ff00000001884 */
[C---:B------:R-:W-:Y:S08]  /*6880*/  HMMA.16816.F32 R68, R28.reuse, R20, R68 ;  /* 0x000000141c44723c */ /* 0x040ff00000001844 */
[C---:B------:R-:W-:Y:S08]  /*6890*/  HMMA.16816.F32 R80, R28.reuse, R22, R80 ;  /* 0x000000161c50723c */ /* 0x040ff00000001850 */
[C---:B------:R-:W-:Y:S08]  /*68a0*/  HMMA.16816.F32 R96, R28.reuse, R18, R96 ;  /* 0x000000121c60723c */ /* 0x040ff00000001860 */
[C---:B------:R-:W-:Y:S08]  /*68b0*/  HMMA.16816.F32 R112, R28.reuse, R14, R112 ;  /* 0x0000000e1c70723c */ /* 0x040ff00000001870 */
[----:B------:R-:W-:Y:S01]  /*68c0*/  HMMA.16816.F32 R128, R28, R10, R128 ;  /* 0x0000000a1c80723c */ /* 0x000fe20000001880 */
[----:B------:R-:W-:Y:S01]  /*68d0*/  @!UPT UIADD3 URZ, URZ, URZ, URZ ;  /* 0x0000003f3f3ff290 */ /* 0x000fe2000fffe03f */
[----:B------:R-:W-:Y:S11]  /*68e0*/  @!P0 BRA `(.L_x_1649) ;  /* 0x000051c000008947 */ /* 0x000ff60003800000 */
[----:B-1----:R-:W-:Y:S01]  /*68f0*/  MOV R197, R0 ;  /* 0x0000000000c57202 */ /* 0x002fe20000000f00 */
[----:B------:R-:W-:Y:S01]  /*6900*/  IMAD.MOV.U32 R0, RZ, RZ, R16 ;  /* 0x000000ffff007224 */ /* 0x000fe200078e0010 */
[----:B------:R-:W-:Y:S01]  /*6910*/  MOV R200, R2 ;  /* 0x0000000200c87202 */ /* 0x000fe20000000f00 */
[----:B------:R-:W-:Y:S01]  /*6920*/  IMAD.MOV.U32 R198, RZ, RZ, R196 ;  /* 0x000000ffffc67224 */ /* 0x000fe200078e00c4 */
[----:B------:R-:W-:-:S02]  /*6930*/  MOV R199, R3 ;  /* 0x0000000300c77202 */ /* 0x000fc40000000f00 */
[----:B------:R1:W-:Y:S05]  /*6940*/  STL [R1+0x78], R0 ;  /* 0x0000780001007387 */ /* 0x0003ea0000100800 */
.L_x_1660:
[----:B-1----:R-:W2:Y:S01]  /*6950*/  LDL R0, [R1+0x78] ;  /* 0x0000780001007983 */ /* 0x002ea20000100800 */
[----:B------:R-:W-:Y:S04]  /*6960*/  DEPBAR.LE SB0, 0x0 ;  /* 0x000080000000791a */ /* 0x000fe80000000000 */
[----:B------:R-:W-:Y:S01]  /*6970*/  WARPSYNC 0xffffffff ;  /* 0xffffffff00007948 */ /* 0x000fe20003800000 */
[----:B------:R-:W-:Y:S06]  /*6980*/  BAR.SYNC.DEFER_BLOCKING 0x0 ;  /* 0x0000000000007b1d */ /* 0x000fec0000010000 */
[----:B------:R1:W3:Y:S01]  /*6990*/  LDSM.16.M88.4 R64, [R244] ;  /* 0x00000000f440783b */ /* 0x0002e20000000200 */
[----:B------:R-:W-:Y:S03]  /*69a0*/  BSSY B0, `(.L_x_1650) ;  /* 0x0000057000007945 */ /* 0x000fe60003800000 */
[----:B------:R1:W4:Y:S04]  /*69b0*/  LDSM.16.M88.4 R60, [R244+0x2000] ;  /* 0x00200000f43c783b */ /* 0x0003280000000200 */
[----:B------:R1:W1:Y:S04]  /*69c0*/  LDSM.16.M88.4 R16, [R243] ;  /* 0x00000000f310783b */ /* 0x0002680000000200 */
[----:B------:R1:W1:Y:S04]  /*69d0*/  LDSM.16.M88.4 R32, [R243+0x800] ;  /* 0x00080000f320783b */ /* 0x0002680000000200 */
[----:B------:R1:W1:Y:S04]  /*69e0*/  LDSM.16.M88.4 R48, [R243+0x1000] ;  /* 0x00100000f330783b */ /* 0x0002680000000200 */
[----:B------:R1:W1:Y:S04]  /*69f0*/  LDSM.16.M88.4 R204, [R243+0x1800] ;  /* 0x00180000f3cc783b */ /* 0x0002680000000200 */
[----:B------:R1:W1:Y:S04]  /*6a00*/  LDSM.16.M88.4 R208, [R242] ;  /* 0x00000000f2d0783b */ /* 0x0002680000000200 */
[----:B------:R1:W1:Y:S04]  /*6a10*/  LDSM.16.M88.4 R216, [R242+0x2000] ;  /* 0x00200000f2d8783b */ /* 0x0002680000000200 */
[----:B------:R1:W1:Y:S04]  /*6a20*/  LDSM.16.M88.4 R212, [R235] ;  /* 0x00000000ebd4783b */ /* 0x0002680000000200 */
[----:B------:R1:W1:Y:S04]  /*6a30*/  LDSM.16.M88.4 R220, [R235+0x800] ;  /* 0x00080000ebdc783b */ /* 0x0002680000000200 */
[----:B------:R1:W1:Y:S04]  /*6a40*/  LDSM.16.M88.4 R224, [R235+0x1000] ;  /* 0x00100000ebe0783b */ /* 0x0002680000000200 */
[----:B------:R1:W1:Y:S01]  /*6a50*/  LDSM.16.M88.4 R228, [R235+0x1800] ;  /* 0x00180000ebe4783b */ /* 0x0002620000000200 */
[----:B--2---:R-:W-:Y:S11]  /*6a60*/  ISETP.GE.AND P0, PT, R0, RZ, PT ;  /* 0x000000ff0000720c */ /* 0x004ff60003f06270 */
[----:B------:R-:W-:Y:S02]  /*6a70*/  @!UPT UIADD3 URZ, URZ, URZ, URZ ;  /* 0x0000003f3f3ff290 */ /* 0x000fe4000fffe03f */
[----:B------:R-:W-:-:S05]  /*6a80*/  @!P0 BRA `(.L_x_1651) ;  /* 0x0000048000008947 */ /* 0x000fca0003800000 */
[----:B-1-34-:R-:W2:Y:S01]  /*6a90*/  LDL R9, [R1+0x48] ;  /* 0x0000480001097983 */ /* 0x01aea20000100800 */
[----:B------:R-:W-:Y:S03]  /*6aa0*/  SHF.L.U64.HI R10, R250, 0x1, R245 ;  /* 0x00000001fa0a7819 */ /* 0x000fe600000102f5 */
[----:B------:R-:W3:Y:S04]  /*6ab0*/  LDL R8, [R1+0x44] ;  /* 0x0000440001087983 */ /* 0x000ee80000100800 */
[----:B------:R-:W4:Y:S04]  /*6ac0*/  LDL.64 R6, [R1+0x58] ;  /* 0x0000580001067983 */ /* 0x000f280000100a00 */
[----:B------:R-:W5:Y:S04]  /*6ad0*/  LDL R5, [R1+0x30] ;  /* 0x0000300001057983 */ /* 0x000f680000100800 */
[----:B------:R-:W4:Y:S01]  /*6ae0*/  LDL R4, [R1+0xc] ;  /* 0x00000c0001047983 */ /* 0x000f220000100800 */
[----:B--2---:R-:W-:Y:S01]  /*6af0*/  IMAD.WIDE.U32 R2, R9, c[0x0][0x208], RZ ;  /* 0x0000820009027a25 */ /* 0x004fe200078e00ff */
[----:B------:R-:W-:Y:S02]  /*6b00*/  SHF.R.S32.HI R0, RZ, 0x1f, R9 ;  /* 0x0000001fff007819 */ /* 0x000fe40000011409 */
[----:B---3--:R-:W-:Y:S03]  /*6b10*/  SHF.R.S32.HI R11, RZ, 0x1f, R8 ;  /* 0x0000001fff0b7819 */ /* 0x008fe60000011408 */
[----:B------:R-:W-:Y:S02]  /*6b20*/  IMAD R0, R0, c[0x0][0x208], RZ ;  /* 0x0000820000007a24 */ /* 0x000fe400078e02ff */
[----:B------:R-:W-:Y:S02]  /*6b30*/  IMAD R11, R11, c[0x0][0x218], RZ ;  /* 0x000086000b0b7a24 */ /* 0x000fe400078e02ff */
[----:B------:R-:W-:Y:S02]  /*6b40*/  IMAD R0, R9, c[0x0][0x20c], R0 ;  /* 0x0000830009007a24 */ /* 0x000fe400078e0200 */
[C---:B------:R-:W-:Y:S02]  /*6b50*/  IMAD R11, R8.reuse, c[0x0][0x21c], R11 ;  /* 0x00008700080b7a24 */ /* 0x040fe400078e020b */
[----:B------:R-:W-:Y:S04]  /*6b60*/  IMAD.IADD R3, R3, 0x1, R0 ;  /* 0x0000000103037824 */ /* 0x000fe800078e0200 */
[----:B------:R-:W-:Y:S05]  /*6b70*/  IMAD.WIDE.U32 R2, R8, c[0x0][0x218], R2 ;  /* 0x0000860008027a25 */ /* 0x000fea00078e0002 */
[----:B----4-:R-:W-:Y:S02]  /*6b80*/  IADD3 R0, P0, R6, R2, RZ ;  /* 0x0000000206007210 */ /* 0x010fe40007f1e0ff */
[----:B------:R-:W-:Y:S02]  /*6b90*/  SHF.L.U64.HI R2, R4, 0x1, R246 ;  /* 0x0000000104027819 */ /* 0x000fe400000102f6 */
[----:B-----5:R-:W-:Y:S02]  /*6ba0*/  IADD3.X R11, R5, R3, R11, P0, !PT ;  /* 0x00000003050b7210 */ /* 0x020fe400007fe40b */
[----:B------:R-:W-:Y:S02]  /*6bb0*/  LEA R12, P0, R0, c[0x0][0x1f8], 0x1 ;  /* 0x00007e00000c7a11 */ /* 0x000fe400078008ff */
[----:B------:R-:W-:Y:S02]  /*6bc0*/  SHF.L.U32 R3, R250, 0x1, RZ ;  /* 0x00000001fa037819 */ /* 0x000fe400000006ff */
[----:B------:R-:W-:Y:S01]  /*6bd0*/  LEA.HI.X R11, R0, c[0x0][0x1fc], R11, 0x1, P0 ;  /* 0x00007f00000b7a11 */ /* 0x000fe200000f0c0b */
[----:B------:R-:W-:Y:S01]  /*6be0*/  IMAD.SHL.U32 R0, R4, 0x2, RZ ;  /* 0x0000000204007824 */ /* 0x000fe200078e00ff */
[----:B------:R-:W-:-:S05]  /*6bf0*/  BRA.DIV ~URZ, `(.L_x_1652) ;  /* 0x0000e3027f007947 */ /* 0x000fca000b800000 */
[----:B------:R1:W2:Y:S02]  /*6c00*/  SHFL.IDX PT, R13, R11, RZ, 0x181f ;  /* 0x00181fff0b0d7589 */ /* 0x0002a400000e0000 */
.L_x_1739:
[----:B------:R-:W-:-:S05]  /*6c10*/  BRA.DIV ~URZ, `(.L_x_1653) ;  /* 0x0000e3527f007947 */ /* 0x000fca000b800000 */
[----:B------:R-:W3:Y:S04]  /*6c20*/  LDL R4, [R1+0xc] ;  /* 0x00000c0001047983 */ /* 0x000ee80000100800 */
[----:B------:R-:W4:Y:S01]  /*6c30*/  SHFL.IDX PT, R6, R12, RZ, 0x181f ;  /* 0x00181fff0c067589 */ /* 0x000f2200000e0000 */
[----:B---3--:R-:W-:Y:S02]  /*6c40*/  ISETP.GE.AND P2, PT, R4, c[0x0][0x1d4], PT ;  /* 0x0000750004007a0c */ /* 0x008fe40003f46270 */
[CC--:B----4-:R-:W-:Y:S02]  /*6c50*/  IADD3 R4, P0, R6.reuse, R0.reuse, RZ ;  /* 0x0000000006047210 */ /* 0x0d0fe40007f1e0ff */
[-C--:B------:R-:W-:Y:S03]  /*6c60*/  IADD3 R8, P5, R6, R3.reuse, RZ ;  /* 0x0000000306087210 */ /* 0x080fe60007fbe0ff */
[C---:B--2---:R-:W-:Y:S01]  /*6c70*/  IMAD.X R5, R13.reuse, 0x1, R2, P0 ;  /* 0x000000010d057824 */ /* 0x044fe200000e0602 */
[----:B------:R-:W-:Y:S01]  /*6c80*/  ISETP.GE.AND P0, PT, R250, c[0x0][0x1d4], PT ;  /* 0x00007500fa007a0c */ /* 0x000fe20003f06270 */
[----:B------:R-:W-:Y:S04]  /*6c90*/  IMAD.X R9, R13, 0x1, R10, P5 ;  /* 0x000000010d097824 */ /* 0x000fe800028e060a */
[----:B------:R-:W-:Y:S01]  /*6ca0*/  @!PT LDS RZ, [RZ] ;  /* 0x00000000fffff984 */ /* 0x000fe20000000800 */
[----:B------:R-:W-:Y:S01]  /*6cb0*/  @!PT LDS RZ, [RZ] ;  /* 0x00000000fffff984 */ /* 0x000fe20000000800 */
[----:B------:R2:W-:Y:S08]  /*6cc0*/  LDGSTS.E.BYPASS.LTC128B.128 [R251+0x100], [R4.64], !P2 ;  /* 0x0010000004fb7fae */ /* 0x0005f0000d101d46 */
[----:B------:R3:W-:Y:S04]  /*6cd0*/  LDGSTS.E.BYPASS.LTC128B.128 [R251+0x2100], [R8.64], !P0 ;  /* 0x0210000008fb7fae */ /* 0x0007e8000c101d46 */
[----:B--2---:R-:W2:Y:S04]  /*6ce0*/  SHFL.IDX PT, R4, R12, 0x1, 0x181f ;  /* 0x00381f000c047f89 */ /* 0x004ea800000e0000 */
[----:B------:R-:W4:Y:S01]  /*6cf0*/  SHFL.IDX PT, R5, R11, 0x1, 0x181f ;  /* 0x00381f000b057f89 */ /* 0x000f2200000e0000 */
[CC--:B--2---:R-:W-:Y:S02]  /*6d00*/  IADD3 R6, P6, R4.reuse, R0.reuse, RZ ;  /* 0x0000000004067210 */ /* 0x0c4fe40007fde0ff */
[-C--:B------:R-:W-:Y:S02]  /*6d10*/  IADD3 R14, P5, R4, R3.reuse, RZ ;  /* 0x00000003040e7210 */ /* 0x080fe40007fbe0ff */
[----:B------:R-:W2:Y:S01]  /*6d20*/  SHFL.IDX PT, R4, R12, 0x2, 0x181f ;  /* 0x00581f000c047f89 */ /* 0x000ea200000e0000 */
[C---:B----4-:R-:W-:Y:S02]  /*6d30*/  IMAD.X R7, R5.reuse, 0x1, R2, P6 ;  /* 0x0000000105077824 */ /* 0x050fe400030e0602 */
[----:B------:R-:W-:Y:S02]  /*6d40*/  IMAD.X R15, R5, 0x1, R10, P5 ;  /* 0x00000001050f7824 */ /* 0x000fe400028e060a */
[----:B------:R-:W4:Y:S04]  /*6d50*/  SHFL.IDX PT, R5, R11, 0x2, 0x181f ;  /* 0x00581f000b057f89 */ /* 0x000f2800000e0000 */
[----:B------:R2:W-:Y:S04]  /*6d60*/  LDGSTS.E.BYPASS.LTC128B.128 [R251+0x900], [R6.64], !P2 ;  /* 0x0090000006fb7fae */ /* 0x0005e8000d101d46 */
[----:B------:R5:W-:Y:S04]  /*6d70*/  LDGSTS.E.BYPASS.LTC128B.128 [R251+0x2900], [R14.64], !P0 ;  /* 0x029000000efb7fae */ /* 0x000be8000c101d46 */
[----:B-1----:R-:W1:Y:S01]  /*6d80*/  SHFL.IDX PT, R11, R11, 0x3, 0x181f ;  /* 0x00781f000b0b7f89 */ /* 0x002e6200000e0000 */
[C---:B--2---:R-:W-:Y:S02]  /*6d90*/  IADD3 R6, P5, R4.reuse, R0, RZ ;  /* 0x0000000004067210 */ /* 0x044fe40007fbe0ff */
[----:B-----5:R-:W-:Y:S03]  /*6da0*/  SEL R15, RZ, 0x10, P2 ;  /* 0x00000010ff0f7807 */ /* 0x020fe60001000000 */
[C---:B----4-:R-:W-:Y:S01]  /*6db0*/  IMAD.X R7, R5.reuse, 0x1, R2, P5 ;  /* 0x0000000105077824 */ /* 0x050fe200028e0602 */
[----:B------:R-:W-:Y:S04]  /*6dc0*/  SEL R14, RZ, 0x10, P0 ;  /* 0x00000010ff0e7807 */ /* 0x000fe80000000000 */
[----:B------:R2:W-:Y:S02]  /*6dd0*/  LDGSTS.E.BYPASS.LTC128B.128 [R251+0x1100], [R6.64], !P2 ;  /* 0x0110000006fb7fae */ /* 0x0005e4000d101d46 */
[----:B--2---:R-:W-:Y:S05]  /*6de0*/  IADD3 R6, P5, R4, R3, RZ ;  /* 0x0000000304067210 */ /* 0x004fea0007fbe0ff */
[----:B------:R-:W-:Y:S02]  /*6df0*/  IMAD.X R7, R5, 0x1, R10, P5 ;  /* 0x0000000105077824 */ /* 0x000fe400028e060a */
[----:B------:R3:W2:Y:S04]  /*6e00*/  SHFL.IDX PT, R5, R12, 0x3, 0x181f ;  /* 0x00781f000c057f89 */ /* 0x0006a800000e0000 */
[----:B------:R3:W-:Y:S02]  /*6e10*/  LDGSTS.E.BYPASS.LTC128B.128 [R251+0x3100], [R6.64], !P0 ;  /* 0x0310000006fb7fae */ /* 0x0007e4000c101d46 */
.L_x_1740:
[C---:B-1----:R-:W-:Y:S02]  /*6e20*/  IADD3 R4, -R15.reuse, 0x10, RZ ;  /* 0x000000100f047810 */ /* 0x042fe40007ffe1ff */
[----:B------:R-:W-:Y:S02]  /*6e30*/  ISETP.NE.U32.AND P6, PT, R15, RZ, PT ;  /* 0x000000ff0f00720c */ /* 0x000fe40003fc5070 */
[----:B------:R-:W-:Y:S02]  /*6e40*/  LOP3.LUT R4, R4, 0xf, RZ, 0xc0, !PT ;  /* 0x0000000f04047812 */ /* 0x000fe400078ec0ff */
[----:B------:R-:W-:Y:S02]  /*6e50*/  ISETP.NE.U32.AND P5, PT, R14, RZ, PT ;  /* 0x000000ff0e00720c */ /* 0x000fe40003fa5070 */
[----:B--23--:R-:W-:Y:S02]  /*6e60*/  IADD3 R6, P2, P0, R4, R5, R0 ;  /* 0x0000000504067210 */ /* 0x00cfe4000785e000 */
[----:B------:R-:W-:Y:S02]  /*6e70*/  IADD3 R0, -R14, 0x10, RZ ;  /* 0x000000100e007810 */ /* 0x000fe40007ffe1ff */
[----:B------:R-:W-:Y:S02]  /*6e80*/  IADD3.X R7, RZ, R11, R2, P2, P0 ;  /* 0x0000000bff077210 */ /* 0x000fe400017e0402 */
[----:B------:R-:W-:Y:S03]  /*6e90*/  LOP3.LUT R0, R0, 0xf, RZ, 0xc0, !PT ;  /* 0x0000000f00007812 */ /* 0x000fe600078ec0ff */
[----:B------:R-:W-:Y:S01]  /*6ea0*/  @!PT LDS RZ, [RZ] ;  /* 0x00000000fffff984 */ /* 0x000fe20000000800 */
[----:B------:R-:W-:Y:S01]  /*6eb0*/  @!PT LDS RZ, [RZ] ;  /* 0x00000000fffff984 */ /* 0x000fe20000000800 */
[----:B------:R-:W-:Y:S01]  /*6ec0*/  @!PT LDS RZ, [RZ] ;  /* 0x00000000fffff984 */ /* 0x000fe20000000800 */
[----:B------:R1:W-:Y:S01]  /*6ed0*/  LDGSTS.E.BYPASS.LTC128B.128.ZFILL [R251+0x1900], [R6.64], P6 ;  /* 0x0190000006fb7fae */ /* 0x0003e2000b141d46 */
[----:B------:R-:W-:Y:S04]  /*6ee0*/  IADD3 R2, P2, P0, R0, R5, R3 ;  /* 0x0000000500027210 */ /* 0x000fe8000785e003 */
[----:B------:R-:W-:Y:S05]  /*6ef0*/  IADD3.X R3, RZ, R11, R10, P2, P0 ;  /* 0x0000000bff037210 */ /* 0x000fea00017e040a */
[----:B------:R1:W-:Y:S04]  /*6f00*/  LDGSTS.E.BYPASS.LTC128B.128.ZFILL [R251+0x3900], [R2.64], P5 ;  /* 0x0390000002fb7fae */ /* 0x0003e8000a941d46 */
.L_x_1651:
[----:B-1-34-:R-:W-:Y:S05]  /*6f10*/  BSYNC B0 ;  /* 0x0000000000007941 */ /* 0x01afea0003800000 */
.L_x_1650:
[----:B------:R-:W0:Y:S01]  /*6f20*/  LDGDEPBAR ;  /* 0x00000000000079af */ /* 0x000e220000000000 */
[----:B------:R-:W-:Y:S01]  /*6f30*/  WARPSYNC 0xffffffff ;  /* 0xffffffff00007948 */ /* 0x000fe20003800000 */
[-C--:B------:R-:W-:Y:S01]  /*6f40*/  HMMA.16816.F32 R4, R64, R16.reuse, RZ ;  /* 0x000000104004723c */ /* 0x080fe200000018ff */
[----:B------:R-:W-:Y:S07]  /*6f50*/  BSSY B0, `(.L_x_1654) ;  /* 0x0000182000007945 */ /* 0x000fee0003800000 */
        /* <DEDUP_REMOVED lines=15> */
[----:B------:R-:W-:Y:S07]  /*7050*/  LDSM.16.M88.4 R204, [R241] ;  /* 0x00000000f1cc783b */ /* 0x000fee0000000200 */
[-C--:B------:R-:W-:Y:S08]  /*7060*/  HMMA.16816.F32 R4, R208, R212.reuse, R4 ;  /* 0x000000d4d004723c */ /* 0x080ff00000001804 */
[C---:B------:R-:W-:Y:S08]  /*7070*/  HMMA.16816.F32 R8, R216.reuse, R212, R8 ;  /* 0x000000d4d808723c */ /* 0x040ff00000001808 */
[-C--:B------:R-:W-:Y:S08]  /*7080*/  HMMA.16816.F32 R12, R216, R214.reuse, R12 ;  /* 0x000000d6d80c723c */ /* 0x080ff0000000180c */
[C---:B------:R-:W-:Y:S01]  /*7090*/  HMMA.16816.F32 R16, R208.reuse, R214, R16 ;  /* 0x000000d6d010723c */ /* 0x040fe20000001810 */
[----:B------:R-:W1:Y:S07]  /*70a0*/  LDSM.16.M88.4 R212, [R234] ;  /* 0x00000000ead4783b */ /* 0x000e6e0000000200 */
        /* <DEDUP_REMOVED lines=20> */
[----:B------:R-:W-:Y:S07]  /*71f0*/  LDSM.16.M88.4 R212, [R232+-0x2000] ;  /* 0xffe00000e8d4783b */ /* 0x000fee0000000200 */
[-C--:B---3--:R-:W-:Y:S08]  /*7200*/  HMMA.16816.F32 R20, R204, R208.reuse, R20 ;  /* 0x000000d0cc14723c */ /* 0x088ff00000001814 */
        /* <DEDUP_REMOVED lines=12> */
[----:B------:R-:W-:Y:S07]  /*72d0*/  LDSM.16.M88.4 R220, [R232+-0x1000] ;  /* 0xfff00000e8dc783b */ /* 0x000fee0000000200 */
[----:B------:R-:W-:Y:S01]  /*72e0*/  HMMA.16816.F32 R64, R204, R226, R64 ;  /* 0x000000e2cc40723c */ /* 0x000fe20000001840 */
[----:B------:R-:W3:Y:S07]  /*72f0*/  LDSM.16.M88.4 R204, [R232+-0x1800] ;  /* 0xffe80000e8cc783b */ /* 0x000eee0000000200 */
[-C--:B-1----:R-:W-:Y:S01]  /*7300*/  HMMA.16816.F32 R4, R208, R212.reuse, R4 ;  /* 0x000000d4d004723c */ /* 0x082fe20000001804 */
[----:B------:R-:W1:Y:S07]  /*7310*/  LDSM.16.M88.4 R224, [R232+-0x800] ;  /* 0xfff80000e8e0783b */ /* 0x000e6e0000000200 */
        /* <DEDUP_REMOVED lines=39> */
[----:B------:R-:W-:Y:S07]  /*7590*/  LDSM.16.M88.4 R220, [R235+0x3000] ;  /* 0x00300000ebdc783b */ /* 0x000fee0000000200 */
[----:B------:R-:W-:Y:S01]  /*75a0*/  HMMA.16816.F32 R64, R204, R226, R64 ;  /* 0x000000e2cc40723c */ /* 0x000fe20000001840 */
[----:B------:R-:W2:Y:S07]  /*75b0*/  LDSM.16.M88.4 R204, [R235+0x2800] ;  /* 0x00280000ebcc783b */ /* 0x000eae0000000200 */
[-C--:B-1----:R-:W-:Y:S01]  /*75c0*/  HMMA.16816.F32 R4, R208, R212.reuse, R4 ;  /* 0x000000d4d004723c */ /* 0x082fe20000001804 */
[----:B------:R-:W1:Y:S07]  /*75d0*/  LDSM.16.M88.4 R224, [R235+0x3800] ;  /* 0x00380000ebe0783b */ /* 0x000e6e0000000200 */
        /* <DEDUP_REMOVED lines=30> */
[----:B------:R-:W1:Y:S07]  /*77c0*/  LDSM.16.M88.4 R216, [R232] ;  /* 0x00000000e8d8783b */ /* 0x000e6e0000000200 */
[-C--:B----4-:R-:W-:Y:S08]  /*77d0*/  HMMA.16816.F32 R36, R204, R208.reuse, R36 ;  /* 0x000000d0cc24723c */ /* 0x090ff00000001824 */
[C---:B------:R-:W-:Y:S08]  /*77e0*/  HMMA.16816.F32 R40, R220.reuse, R208, R40 ;  /* 0x000000d0dc28723c */ /* 0x040ff00000001828 */
[-C--:B------:R-:W-:Y:S08]  /*77f0*/  HMMA.16816.F32 R44, R220, R210.reuse, R44 ;  /* 0x000000d2dc2c723c */ /* 0x080ff0000000182c */
[C---:B------:R-:W-:Y:S01]  /*7800*/  HMMA.16816.F32 R48, R204.reuse, R210, R48 ;  /* 0x000000d2cc30723c */ /* 0x040fe20000001830 */
[----:B------:R-:W3:Y:S07]  /*7810*/  LDSM.16.M88.4 R208, [R233+0x6000] ;  /* 0x00600000e9d0783b */ /* 0x000eee0000000200 */
[-C--:B--2---:R-:W-:Y:S08]  /*7820*/  HMMA.16816.F32 R52, R204, R224.reuse, R52 ;  /* 0x000000e0cc34723c */ /* 0x084ff00000001834 */
[C---:B------:R-:W-:Y:S08]  /*7830*/  HMMA.16816.F32 R56, R220.reuse, R224, R56 ;  /* 0x000000e0dc38723c */ /* 0x040ff00000001838 */
[-C--:B------:R-:W-:Y:S01]  /*7840*/  HMMA.16816.F32 R60, R220, R226.reuse, R60 ;  /* 0x000000e2dc3c723c */ /* 0x080fe2000000183c */
[----:B------:R-:W2:Y:S07]  /*7850*/  LDL R220, [R1+0x78] ;  /* 0x0000780001dc7983 */ /* 0x000eae0000100800 */
[----:B------:R-:W-:Y:S08]  /*7860*/  HMMA.16816.F32 R64, R204, R226, R64 ;  /* 0x000000e2cc40723c */ /* 0x000ff00000001840 */
[-C--:B-1----:R-:W-:Y:S08]  /*7870*/  HMMA.16816.F32 R4, R212, R216.reuse, R4 ;  /* 0x000000d8d404723c */ /* 0x082ff00000001804 */
[C---:B---3--:R-:W-:Y:S08]  /*7880*/  HMMA.16816.F32 R8, R208.reuse, R216, R8 ;  /* 0x000000d8d008723c */ /* 0x048ff00000001808 */
[-C--:B------:R-:W-:Y:S08]  /*7890*/  HMMA.16816.F32 R12, R208, R218.reuse, R12 ;  /* 0x000000dad00c723c */ /* 0x080ff0000000180c */
[----:B------:R-:W-:Y:S01]  /*78a0*/  FMUL.FTZ R7, R7, c[0x0][0x320] ;  /* 0x0000c80007077a20 */ /* 0x000fe20000410000 */
[C---:B------:R-:W-:Y:S03]  /*78b0*/  HMMA.16816.F32 R16, R212.reuse, R218, R16 ;  /* 0x000000dad410723c */ /* 0x040fe60000001810 */
[----:B------:R1:W3:Y:S01]  /*78c0*/  MUFU.TANH R196, R7 ;  /* 0x0000000700c47308 */ /* 0x0002e20000002400 */
[----:B------:R-:W-:Y:S02]  /*78d0*/  FMUL.FTZ R0, R4, c[0x0][0x320] ;  /* 0x0000c80004007a20 */ /* 0x000fe40000410000 */
[----:B------:R-:W-:Y:S02]  /*78e0*/  FMUL.FTZ R2, R5, c[0x0][0x320] ;  /* 0x0000c80005027a20 */ /* 0x000fe40000410000 */
[----:B------:R-:W-:Y:S04]  /*78f0*/  FMUL.FTZ R3, R6, c[0x0][0x320] ;  /* 0x0000c80006037a20 */ /* 0x000fe80000410000 */
[----:B------:R-:W-:Y:S01]  /*7900*/  FMUL.FTZ R8, R8, c[0x0][0x320] ;  /* 0x0000c80008087a20 */ /* 0x000fe20000410000 */
[----:B------:R-:W4:Y:S01]  /*7910*/  MUFU.TANH R0, R0 ;  /* 0x0000000000007308 */ /* 0x000f220000002400 */
        /* <DEDUP_REMOVED lines=8> */
[----:B-1----:R-:W1:Y:S01]  /*79a0*/  LDSM.16.M88.4 R4, [R232+0x800] ;  /* 0x00080000e804783b */ /* 0x002e620000000200 */
[----:B------:R-:W-:Y:S02]  /*79b0*/  FMUL.FTZ R16, R16, c[0x0][0x320] ;  /* 0x0000c80010107a20 */ /* 0x000fe40000410000 */
[----:B------:R-:W-:Y:S02]  /*79c0*/  FMUL.FTZ R17, R17, c[0x0][0x320] ;  /* 0x0000c80011117a20 */ /* 0x000fe40000410000 */
[----:B------:R-:W-:Y:S01]  /*79d0*/  FMUL.FTZ R18, R18, c[0x0][0x320] ;  /* 0x0000c80012127a20 */ /* 0x000fe20000410000 */
[----:B------:R-:W1:Y:S01]  /*79e0*/  MUFU.TANH R204, R9 ;  /* 0x0000000900cc7308 */ /* 0x000e620000002400 */
[----:B------:R-:W-:Y:S09]  /*79f0*/  FMUL.FTZ R19, R19, c[0x0][0x320] ;  /* 0x0000c80013137a20 */ /* 0x000ff20000410000 */
[----:B------:R-:W1:Y:S10]  /*7a00*/  MUFU.TANH R205, R10 ;  /* 0x0000000a00cd7308 */ /* 0x000e740000002400 */
[----:B------:R5:W2:Y:S10]  /*7a10*/  MUFU.TANH R206, R11 ;  /* 0x0000000b00ce7308 */ /* 0x000ab40000002400 */
[----:B------:R-:W2:Y:S01]  /*7a20*/  MUFU.TANH R2, R2 ;  /* 0x0000000200027308 */ /* 0x000ea20000002400 */
[-C--:B-1----:R-:W-:Y:S09]  /*7a30*/  HMMA.16816.F32 R20, R212, R4.reuse, R20 ;  /* 0x00000004d414723c */ /* 0x082ff20000001814 */
[----:B------:R-:W1:Y:S01]  /*7a40*/  MUFU.TANH R3, R3 ;  /* 0x0000000300037308 */ /* 0x000e620000002400 */
[C---:B------:R-:W-:Y:S01]  /*7a50*/  HMMA.16816.F32 R24, R208.reuse, R4, R24 ;  /* 0x00000004d018723c */ /* 0x040fe20000001818 */
[----:B-----5:R-:W5:Y:S08]  /*7a60*/  LDSM.16.M88.4 R8, [R232+0x1000] ;  /* 0x00100000e808783b */ /* 0x020f700000000200 */
[----:B------:R-:W1:Y:S01]  /*7a70*/  MUFU.TANH R12, R12 ;  /* 0x0000000c000c7308 */ /* 0x000e620000002400 */
[-C--:B------:R-:W-:Y:S04]  /*7a80*/  HMMA.16816.F32 R28, R208, R6.reuse, R28 ;  /* 0x00000006d01c723c */ /* 0x080fe8000000181c */
[----:B------:R-:W-:Y:S04]  /*7a90*/  FMUL.FTZ R20, R20, c[0x0][0x320] ;  /* 0x0000c80014147a20 */ /* 0x000fe80000410000 */
[C---:B------:R-:W-:Y:S01]  /*7aa0*/  HMMA.16816.F32 R32, R212.reuse, R6, R32 ;  /* 0x00000006d420723c */ /* 0x040fe20000001820 */
[----:B------:R-:W1:Y:S01]  /*7ab0*/  MUFU.TANH R13, R13 ;  /* 0x0000000d000d7308 */ /* 0x000e620000002400 */
[----:B------:R-:W1:Y:S01]  /*7ac0*/  LDSM.16.M88.4 R4, [R232+0x1800] ;  /* 0x00180000e804783b */ /* 0x000e620000000200 */
[----:B------:R-:W-:Y:S04]  /*7ad0*/  DEPBAR.LE SB0, 0x0 ;  /* 0x000080000000791a */ /* 0x000fe80000000000 */
[----:B------:R-:W-:Y:S02]  /*7ae0*/  FMUL.FTZ R21, R21, c[0x0][0x320] ;  /* 0x0000c80015157a20 */ /* 0x000fe40000410000 */
[----:B------:R-:W-:Y:S02]  /*7af0*/  FMUL.FTZ R22, R22, c[0x0][0x320] ;  /* 0x0000c80016167a20 */ /* 0x000fe40000410000 */
[----:B------:R-:W1:Y:S01]  /*7b00*/  MUFU.TANH R14, R14 ;  /* 0x0000000e000e7308 */ /* 0x000e620000002400 */
[----:B------:R-:W-:Y:S01]  /*7b10*/  BAR.SYNC.DEFER_BLOCKING 0x0 ;  /* 0x0000000000007b1d */ /* 0x000fe20000010000 */
[----:B------:R-:W-:Y:S02]  /*7b20*/  FMUL.FTZ R23, R23, c[0x0][0x320] ;  /* 0x0000c80017177a20 */ /* 0x000fe40000410000 */
[----:B------:R-:W-:Y:S02]  /*7b30*/  FMUL.FTZ R24, R24, c[0x0][0x320] ;  /* 0x0000c80018187a20 */ /* 0x000fe40000410000 */
[----:B------:R-:W-:Y:S02]  /*7b40*/  FMUL.FTZ R25, R25, c[0x0][0x320] ;  /* 0x0000c80019197a20 */ /* 0x000fe40000410000 */
[----:B------:R-:W-:Y:S02]  /*7b50*/  FMUL.FTZ R26, R26, c[0x0][0x320] ;  /* 0x0000c8001a1a7a20 */ /* 0x000fe40000410000 */
[----:B------:R-:W1:Y:S01]  /*7b60*/  MUFU.TANH R15, R15 ;  /* 0x0000000f000f7308 */ /* 0x000e620000002400 */
[----:B------:R-:W-:Y:S02]  /*7b70*/  FMUL.FTZ R27, R27, c[0x0][0x320] ;  /* 0x0000c8001b1b7a20 */ /* 0x000fe40000410000 */
[----:B------:R-:W-:Y:S01]  /*7b80*/  FMUL.FTZ R28, R28, c[0x0][0x320] ;  /* 0x0000c8001c1c7a20 */ /* 0x000fe20000410000 */
[-C--:B-----5:R-:W-:Y:S05]  /*7b90*/  HMMA.16816.F32 R36, R212, R8.reuse, R36 ;  /* 0x00000008d424723c */ /* 0x0a0fea0000001824 */
[----:B------:R-:W-:Y:S01]  /*7ba0*/  FMUL.FTZ R29, R29, c[0x0][0x320] ;  /* 0x0000c8001d1d7a20 */ /* 0x000fe20000410000 */
[----:B------:R-:W1:Y:S01]  /*7bb0*/  MUFU.TANH R16, R16 ;  /* 0x0000001000107308 */ /* 0x000e620000002400 */
[----:B------:R-:W-:Y:S01]  /*7bc0*/  FMUL.FTZ R30, R30, c[0x0][0x320] ;  /* 0x0000c8001e1e7a20 */ /* 0x000fe20000410000 */
[C---:B------:R-:W-:Y:S04]  /*7bd0*/  HMMA.16816.F32 R40, R208.reuse, R8, R40 ;  /* 0x00000008d028723c */ /* 0x040fe80000001828 */
[----:B------:R-:W-:Y:S02]  /*7be0*/  FMUL.FTZ R31, R31, c[0x0][0x320] ;  /* 0x0000c8001f1f7a20 */ /* 0x000fe40000410000 */
[----:B------:R-:W-:Y:S02]  /*7bf0*/  FMUL.FTZ R32, R32, c[0x0][0x320] ;  /* 0x0000c80020207a20 */ /* 0x000fe40000410000 */
[----:B------:R-:W2:Y:S01]  /*7c00*/  MUFU.TANH R17, R17 ;  /* 0x0000001100117308 */ /* 0x000ea20000002400 */
[-C--:B------:R-:W-:Y:S03]  /*7c10*/  HMMA.16816.F32 R44, R208, R10.reuse, R44 ;  /* 0x0000000ad02c723c */ /* 0x080fe6000000182c */
[----:B------:R-:W-:Y:S02]  /*7c20*/  FMUL.FTZ R33, R33, c[0x0][0x320] ;  /* 0x0000c80021217a20 */ /* 0x000fe40000410000 */
[----:B------:R-:W-:Y:S02]  /*7c30*/  FMUL.FTZ R34, R34, c[0x0][0x320] ;  /* 0x0000c80022227a20 */ /* 0x000fe40000410000 */
[----:B------:R-:W-:Y:S01]  /*7c40*/  FMUL.FTZ R35, R35, c[0x0][0x320] ;  /* 0x0000c80023237a20 */ /* 0x000fe20000410000 */
[C---:B------:R-:W-:Y:S01]  /*7c50*/  HMMA.16816.F32 R48, R212.reuse, R10, R48 ;  /* 0x0000000ad430723c */ /* 0x040fe20000001830 */
[----:B------:R-:W2:Y:S03]  /*7c60*/  MUFU.TANH R18, R18 ;  /* 0x0000001200127308 */ /* 0x000ea60000002400 */
[----:B------:R-:W-:Y:S02]  /*7c70*/  FMUL.FTZ R36, R36, c[0x0][0x320] ;  /* 0x0000c80024247a20 */ /* 0x000fe40000410000 */
[----:B------:R-:W-:Y:S02]  /*7c80*/  FMUL.FTZ R37, R37, c[0x0][0x320] ;  /* 0x0000c80025257a20 */ /* 0x000fe40000410000 */
[-C--:B-1----:R-:W-:Y:S03]  /*7c90*/  HMMA.16816.F32 R52, R212, R4.reuse, R52 ;  /* 0x00000004d434723c */ /* 0x082fe60000001834 */
[----:B------:R-:W1:Y:S01]  /*7ca0*/  MUFU.TANH R19, R19 ;  /* 0x0000001300137308 */ /* 0x000e620000002400 */
[----:B------:R-:W-:Y:S02]  /*7cb0*/  FMUL.FTZ R38, R38, c[0x0][0x320] ;  /* 0x0000c80026267a20 */ /* 0x000fe40000410000 */
[----:B------:R-:W-:Y:S02]  /*7cc0*/  FMUL.FTZ R39, R39, c[0x0][0x320] ;  /* 0x0000c80027277a20 */ /* 0x000fe40000410000 */
[C---:B------:R-:W-:Y:S04]  /*7cd0*/  HMMA.16816.F32 R56, R208.reuse, R4, R56 ;  /* 0x00000004d038723c */ /* 0x040fe80000001838 */
[----:B------:R-:W-:Y:S01]  /*7ce0*/  FMUL.FTZ R40, R40, c[0x0][0x320] ;  /* 0x0000c80028287a20 */ /* 0x000fe20000410000 */
[----:B------:R-:W1:Y:S01]  /*7cf0*/  MUFU.TANH R20, R20 ;  /* 0x0000001400147308 */ /* 0x000e620000002400 */
[----:B------:R-:W-:Y:S02]  /*7d00*/  FMUL.FTZ R41, R41, c[0x0][0x320] ;  /* 0x0000c80029297a20 */ /* 0x000fe40000410000 */
[-C--:B------:R-:W-:Y:S04]  /*7d10*/  HMMA.16816.F32 R60, R208, R6.reuse, R60 ;  /* 0x00000006d03c723c */ /* 0x080fe8000000183c */
[----:B------:R-:W-:Y:S02]  /*7d20*/  FMUL.FTZ R51, R51, c[0x0][0x320] ;  /* 0x0000c80033337a20 */ /* 0x000fe40000410000 */
[----:B------:R-:W-:Y:S01]  /*7d30*/  FMUL.FTZ R42, R42, c[0x0][0x320] ;  /* 0x0000c8002a2a7a20 */ /* 0x000fe20000410000 */
[----:B------:R-:W1:Y:S01]  /*7d40*/  MUFU.TANH R21, R21 ;  /* 0x0000001500157308 */ /* 0x000e620000002400 */
[----:B------:R-:W-:Y:S04]  /*7d50*/  HMMA.16816.F32 R64, R212, R6, R64 ;  /* 0x00000006d440723c */ /* 0x000fe80000001840 */
[----:B------:R-:W-:Y:S02]  /*7d60*/  FMUL.FTZ R43, R43, c[0x0][0x320] ;  /* 0x0000c8002b2b7a20 */ /* 0x000fe40000410000 */
[----:B------:R-:W-:Y:S02]  /*7d70*/  FMUL.FTZ R10, R44, c[0x0][0x320] ;  /* 0x0000c8002c0a7a20 */ /* 0x000fe40000410000 */
[----:B------:R-:W-:Y:S01]  /*7d80*/  FMUL.FTZ R11, R45, c[0x0][0x320] ;  /* 0x0000c8002d0b7a20 */ /* 0x000fe20000410000 */
        /* <DEDUP_REMOVED lines=17> */
[----:B------:R5:W2:Y:S01]  /*7ea0*/  MUFU.TANH R218, R64 ;  /* 0x0000004000da7308 */ /* 0x000aa20000002400 */
[----:B------:R-:W-:Y:S02]  /*7eb0*/  FMUL.FTZ R56, R56, c[0x0][0x320] ;  /* 0x0000c80038387a20 */ /* 0x000fe40000410000 */
[----:B------:R-:W-:Y:S02]  /*7ec0*/  FMUL.FTZ R57, R57, c[0x0][0x320] ;  /* 0x0000c80039397a20 */ /* 0x000fe40000410000 */
[----:B------:R-:W-:Y:S02]  /*7ed0*/  FMUL.FTZ R58, R58, c[0x0][0x320] ;  /* 0x0000c8003a3a7a20 */ /* 0x000fe40000410000 */
[----:B------:R-:W-:Y:S02]  /*7ee0*/  FMUL.FTZ R60, R60, c[0x0][0x320] ;  /* 0x0000c8003c3c7a20 */ /* 0x000fe40000410000 */
[----:B------:R-:W-:Y:S01]  /*7ef0*/  FMUL.FTZ R66, R66, c[0x0][0x320] ;  /* 0x0000c80042427a20 */ /* 0x000fe20000410000 */
[----:B------:R-:W2:Y:S01]  /*7f00*/  MUFU.TANH R23, R23 ;  /* 0x0000001700177308 */ /* 0x000ea20000002400 */
[----:B-1----:R-:W-:Y:S09]  /*7f10*/  FMUL.FTZ R61, R63, c[0x0][0x320] ;  /* 0x0000c8003f3d7a20 */ /* 0x002ff20000410000 */
[----:B------:R-:W1:Y:S01]  /*7f20*/  MUFU.TANH R24, R24 ;  /* 0x0000001800187308 */ /* 0x000e620000002400 */
[----:B-----5:R-:W-:Y:S09]  /*7f30*/  FMUL.FTZ R64, R67, c[0x0][0x320] ;  /* 0x0000c80043407a20 */ /* 0x020ff20000410000 */
[----:B------:R-:W1:Y:S10]  /*7f40*/  MUFU.TANH R25, R25 ;  /* 0x0000001900197308 */ /* 0x000e740000002400 */
[----:B------:R-:W1:Y:S01]  /*7f50*/  MUFU.TANH R26, R26 ;  /* 0x0000001a001a7308 */ /* 0x000e620000002400 */
[----:B--2---:R-:W-:Y:S09]  /*7f60*/  ISETP.GE.AND P0, PT, R220, 0x1, PT ;  /* 0x00000001dc00780c */ /* 0x004ff20003f06270 */
        /* <DEDUP_REMOVED lines=33> */
[----:B------:R-:W1:Y:S10]  /*8180*/  MUFU.TANH R62, R62 ;  /* 0x0000003e003e7308 */ /* 0x000e740000002400 */
[----:B------:R-:W1:Y:S10]  /*8190*/  MUFU.TANH R61, R61 ;  /* 0x0000003d003d7308 */ /* 0x000e740000002400 */
[----:B------:R-:W1:Y:S10]  /*81a0*/  MUFU.TANH R51, R51 ;  /* 0x0000003300337308 */ /* 0x000e740000002400 */
[----:B------:R1:W1:Y:S10]  /*81b0*/  MUFU.TANH R214, R66 ;  /* 0x0000004200d67308 */ /* 0x0002740000002400 */
[----:B------:R-:W1:Y:S01]  /*81c0*/  MUFU.TANH R64, R64 ;  /* 0x0000004000407308 */ /* 0x000e620000002400 */
[----:B------:R-:W-:-:S05]  /*81d0*/  @!P0 BRA `(.L_x_1655) ;  /* 0x0000059000008947 */ /* 0x000fca0003800000 */
[----:B--234-:R-:W2:Y:S01]  /*81e0*/  LDL R219, [R1+0x4c] ;  /* 0x00004c0001db7983 */ /* 0x01cea20000100800 */
[----:B-1----:R-:W-:Y:S01]  /*81f0*/  IMAD.MOV.U32 R49, RZ, RZ, RZ ;  /* 0x000000ffff317224 */ /* 0x002fe200078e00ff */
[C---:B------:R-:W-:Y:S01]  /*8200*/  SHF.L.U64.HI R54, R250.reuse, 0x1, R245 ;  /* 0x00000001fa367819 */ /* 0x040fe200000102f5 */
[----:B------:R-:W-:Y:S01]  /*8210*/  IMAD.SHL.U32 R53, R250, 0x2, RZ ;  /* 0x00000002fa357824 */ /* 0x000fe200078e00ff */
[----:B------:R-:W3:Y:S04]  /*8220*/  LDL R225, [R1+0x4] ;  /* 0x0000040001e17983 */ /* 0x000ee80000100800 */
[----:B------:R-:W4:Y:S04]  /*8230*/  LDL.64 R8, [R1+0x68] ;  /* 0x0000680001087983 */ /* 0x000f280000100a00 */
[----:B------:R-:W5:Y:S04]  /*8240*/  LDL R230, [R1+0x38] ;  /* 0x0000380001e67983 */ /* 0x000f680000100800 */
[----:B------:R-:W2:Y:S04]  /*8250*/  LDL.64 R226, [R1+0x60] ;  /* 0x0000600001e27983 */ /* 0x000ea80000100a00 */
[----:B------:R-:W2:Y:S04]  /*8260*/  LDL R228, [R1+0x34] ;  /* 0x0000340001e47983 */ /* 0x000ea80000100800 */
[----:B------:R-:W2:Y:S02]  /*8270*/  LDL R229, [R1+0xc] ;  /* 0x00000c0001e57983 */ /* 0x000ea40000100800 */
[C---:B--2---:R-:W-:Y:S01]  /*8280*/  SHF.L.U64.HI R52, R229.reuse, 0x1, R246 ;  /* 0x00000001e5347819 */ /* 0x044fe200000102f6 */
[----:B------:R-:W-:Y:S01]  /*8290*/  IMAD R4, R220, 0x40, R219 ;  /* 0x00000040dc047824 */ /* 0x000fe200078e02db */
[----:B------:R-:W-:Y:S04]  /*82a0*/  SHF.L.U32 R50, R229, 0x1, RZ ;  /* 0x00000001e5327819 */ /* 0x000fe800000006ff */
[----:B---3--:R-:W-:Y:S05]  /*82b0*/  IADD3 R4, R4, -0x40, R225 ;  /* 0xffffffc004047810 */ /* 0x008fea0007ffe0e1 */
[----:B------:R-:W-:Y:S04]  /*82c0*/  @P3 IMAD.HI.U32 R6, R4, c[0x0][0x2bc], RZ ;  /* 0x0000af0004063a27 */ /* 0x000fe800078e00ff */
[----:B------:R-:W-:Y:S01]  /*82d0*/  IMAD.MOV.U32 R5, RZ, RZ, R4 ;  /* 0x000000ffff057224 */ /* 0x000fe200078e0004 */
[----:B------:R-:W-:Y:S04]  /*82e0*/  @P3 SHF.R.U32.HI R5, RZ, c[0x0][0x2c0], R6 ;  /* 0x0000b000ff053a19 */ /* 0x000fe80000011606 */
[C---:B----4-:R-:W-:Y:S04]  /*82f0*/  @!P1 IADD3 R7, P0, R5.reuse, R8, RZ ;  /* 0x0000000805079210 */ /* 0x050fe80007f1e0ff */
[----:B-----5:R-:W-:Y:S02]  /*8300*/  @!P1 LEA.HI.X.SX32 R6, R5, R230, 0x1, P0 ;  /* 0x000000e605069211 */ /* 0x020fe400000f0eff */
[----:B------:R-:W-:Y:S02]  /*8310*/  @!P1 LEA R8, P0, R7, c[0x0][0x2a0], 0x2 ;  /* 0x0000a80007089a11 */ /* 0x000fe400078010ff */
[----:B------:R-:W-:Y:S02]  /*8320*/  IADD3 R5, -R5, RZ, RZ ;  /* 0x000000ff05057210 */ /* 0x000fe40007ffe1ff */
[----:B------:R-:W-:Y:S03]  /*8330*/  @!P1 LEA.HI.X R9, R7, c[0x0][0x2a4], R6, 0x2, P0 ;  /* 0x0000a90007099a11 */ /* 0x000fe600000f1406 */
[----:B------:R-:W-:Y:S02]  /*8340*/  IMAD R48, R5, c[0x0][0x2b8], R4 ;  /* 0x0000ae0005307a24 */ /* 0x000fe400078e0204 */
[----:B------:R-:W2:Y:S02]  /*8350*/  @!P1 LDG.E R49, [R8.64] ;  /* 0x0000000608319981 */ /* 0x000ea4000c1e1900 */
[----:B------:R-:W-:Y:S01]  /*8360*/  IMAD.WIDE.U32 R4, R48, c[0x0][0x1e0], RZ ;  /* 0x0000780030047a25 */ /* 0x000fe200078e00ff */
[----:B------:R-:W-:Y:S01]  /*8370*/  SHF.R.S32.HI R6, RZ, 0x1f, R48 ;  /* 0x0000001fff067819 */ /* 0x000fe20000011430 */
[----:B------:R2:W-:Y:S04]  /*8380*/  STL [R1+0x48], R48 ;  /* 0x0000483001007387 */ /* 0x0005e80000100800 */
[----:B------:R-:W-:Y:S04]  /*8390*/  IMAD R6, R6, c[0x0][0x1e0], RZ ;  /* 0x0000780006067a24 */ /* 0x000fe800078e02ff */
[----:B------:R-:W-:Y:S04]  /*83a0*/  IMAD R6, R48, c[0x0][0x1e4], R6 ;  /* 0x0000790030067a24 */ /* 0x000fe800078e0206 */
[----:B------:R-:W-:Y:S01]  /*83b0*/  IMAD.IADD R5, R5, 0x1, R6 ;  /* 0x0000000105057824 */ /* 0x000fe200078e0206 */
[----:B--2---:R-:W-:Y:S01]  /*83c0*/  SHF.R.S32.HI R48, RZ, 0x1f, R49 ;  /* 0x0000001fff307819 */ /* 0x004fe20000011431 */
[----:B------:R1:W-:Y:S02]  /*83d0*/  STL [R1+0x44], R49 ;  /* 0x0000443101007387 */ /* 0x0003e40000100800 */
[C---:B------:R-:W-:Y:S04]  /*83e0*/  IMAD.WIDE.U32 R4, R49.reuse, c[0x0][0x1f0], R4 ;  /* 0x00007c0031047a25 */ /* 0x040fe800078e0004 */
[----:B------:R-:W-:Y:S01]  /*83f0*/  IMAD R48, R48, c[0x0][0x1f0], RZ ;  /* 0x00007c0030307a24 */ /* 0x000fe200078e02ff */
[----:B------:R-:W-:Y:S03]  /*8400*/  IADD3 R4, P0, R226, R4, RZ ;  /* 0x00000004e2047210 */ /* 0x000fe60007f1e0ff */
[----:B------:R-:W-:Y:S05]  /*8410*/  IMAD R48, R49, c[0x0][0x1f4], R48 ;  /* 0x00007d0031307a24 */ /* 0x000fea00078e0230 */
[----:B------:R-:W-:Y:S02]  /*8420*/  IADD3.X R48, R228, R5, R48, P0, !PT ;  /* 0x00000005e4307210 */ /* 0x000fe400007fe430 */
[C---:B-1----:R-:W-:Y:S04]  /*8430*/  LEA R49, P0, R4.reuse, c[0x0][0x1c8], 0x1 ;  /* 0x0000720004317a11 */ /* 0x042fe800078008ff */
[----:B------:R-:W-:Y:S01]  /*8440*/  LEA.HI.X R48, R4, c[0x0][0x1cc], R48, 0x1, P0 ;  /* 0x0000730004307a11 */ /* 0x000fe200000f0c30 */
[----:B------:R-:W-:-:S06]  /*8450*/  BRA.DIV ~URZ, `(.L_x_1656) ;  /* 0x0000d0427f007947 */ /* 0x000fcc000b800000 */
[----:B------:R1:W2:Y:S02]  /*8460*/  SHFL.IDX PT, R55, R48, RZ, 0x181f ;  /* 0x00181fff30377589 */ /* 0x0002a400000e0000 */
.L_x_1741:
        /* <DEDUP_REMOVED lines=33> */
.L_x_1742:
[C---:B-1----:R-:W-:Y:S02]  /*8680*/  IADD3 R4, -R57.reuse, 0x10, RZ ;  /* 0x0000001039047810 */ /* 0x042fe40007ffe1ff */
[----:B------:R-:W-:Y:S02]  /*8690*/  ISETP.NE.U32.AND P5, PT, R57, RZ, PT ;  /* 0x000000ff3900720c */ /* 0x000fe40003fa5070 */
[----:B------:R-:W-:Y:S04]  /*86a0*/  LOP3.LUT R4, R4, 0xf, RZ, 0xc0, !PT ;  /* 0x0000000f04047812 */ /* 0x000fe800078ec0ff */
[-C--:B--23--:R-:W-:Y:S02]  /*86b0*/  IADD3 R6, P2, P0, R4, R5.reuse, R50 ;  /* 0x0000000504067210 */ /* 0x08cfe4000785e032 */
[----:B------:R-:W-:Y:S02]  /*86c0*/  IADD3 R4, -R56, 0x10, RZ ;  /* 0x0000001038047810 */ /* 0x000fe40007ffe1ff */
[-C--:B------:R-:W-:Y:S02]  /*86d0*/  IADD3.X R7, RZ, R48.reuse, R52, P2, P0 ;  /* 0x00000030ff077210 */ /* 0x080fe400017e0434 */
[----:B------:R-:W-:Y:S03]  /*86e0*/  LOP3.LUT R4, R4, 0xf, RZ, 0xc0, !PT ;  /* 0x0000000f04047812 */ /* 0x000fe600078ec0ff */
[----:B------:R-:W-:Y:S01]  /*86f0*/  @!PT LDS RZ, [RZ] ;  /* 0x00000000fffff984 */ /* 0x000fe20000000800 */
[----:B------:R-:W-:Y:S01]  /*8700*/  @!PT LDS RZ, [RZ] ;  /* 0x00000000fffff984 */ /* 0x000fe20000000800 */
[----:B------:R-:W-:Y:S01]  /*8710*/  @!PT LDS RZ, [RZ] ;  /* 0x00000000fffff984 */ /* 0x000fe20000000800 */
[----:B------:R1:W-:Y:S01]  /*8720*/  LDGSTS.E.BYPASS.LTC128B.128.ZFILL [R251+0x5900], [R6.64], P5 ;  /* 0x0590000006fb7fae */ /* 0x0003e2000a941d46 */
[----:B------:R-:W-:Y:S02]  /*8730*/  ISETP.NE.U32.AND P5, PT, R56, RZ, PT ;  /* 0x000000ff3800720c */ /* 0x000fe40003fa5070 */
[----:B------:R-:W-:Y:S04]  /*8740*/  IADD3 R4, P2, P0, R4, R5, R53 ;  /* 0x0000000504047210 */ /* 0x000fe8000785e035 */
[----:B------:R-:W-:Y:S07]  /*8750*/  IADD3.X R5, RZ, R48, R54, P2, P0 ;  /* 0x00000030ff057210 */ /* 0x000fee00017e0436 */
[----:B------:R1:W-:Y:S02]  /*8760*/  LDGSTS.E.BYPASS.LTC128B.128.ZFILL [R251+0x7900], [R4.64], P5 ;  /* 0x0790000004fb7fae */ /* 0x0003e4000a941d46 */
.L_x_1655:
[----:B--234-:R-:W-:Y:S05]  /*8770*/  BSYNC B0 ;  /* 0x0000000000007941 */ /* 0x01cfea0003800000 */
.L_x_1654:
[----:B-1----:R-:W-:Y:S01]  /*8780*/  MOV R5, 0xffffffc0 ;  /* 0xffffffc000057802 */ /* 0x002fe20000000f00 */
[----:B------:R-:W2:Y:S04]  /*8790*/  LDL R4, [R1+0x3c] ;  /* 0x00003c0001047983 */ /* 0x000ea80000100800 */
[----:B------:R-:W3:Y:S04]  /*87a0*/  LDL R6, [R1+0x78] ;  /* 0x0000780001067983 */ /* 0x000ee80000100800 */
[----:B------:R-:W0:Y:S01]  /*87b0*/  LDGDEPBAR ;  /* 0x00000000000079af */ /* 0x000e220000000000 */
[----:B--2---:R-:W-:Y:S01]  /*87c0*/  IADD3 R7, R252, R4, RZ ;  /* 0x00000004fc077210 */ /* 0x004fe20007ffe0ff */
[----:B---3--:R-:W-:Y:S04]  /*87d0*/  IMAD R5, R6, R5, 0x1 ;  /* 0x0000000106057424 */ /* 0x008fe800078e0205 */
[----:B------:R-:W-:Y:S01]  /*87e0*/  @P4 IMAD.HI.U32 R4, R7, c[0x0][0x2c8], RZ ;  /* 0x0000b20007044a27 */ /* 0x000fe200078e00ff */
[----:B------:R-:W-:Y:S04]  /*87f0*/  IADD3 R5, -R248, R5, RZ ;  /* 0x00000005f8057210 */ /* 0x000fe80007ffe1ff */
[----:B------:R-:W-:Y:S02]  /*8800*/  @P4 SHF.R.U32.HI R7, RZ, c[0x0][0x2cc], R4 ;  /* 0x0000b300ff074a19 */ /* 0x000fe40000011604 */
[----:B------:R-:W-:Y:S05]  /*8810*/  MOV R4, c[0x0][0x2ac] ;  /* 0x0000ab0000047a02 */ /* 0x000fea0000000f00 */
[----:B------:R-:W-:Y:S05]  /*8820*/  IMAD R5, R4, c[0x0][0x1d0], R5 ;  /* 0x0000740004057a24 */ /* 0x000fea00078e0205 */
[----:B------:R-:W-:Y:S01]  /*8830*/  IADD3 R63, R5, -c[0x0][0x168], RZ ;  /* 0x80005a00053f7a10 */ /* 0x000fe20007ffe0ff */
[----:B------:R-:W-:-:S05]  /*8840*/  BRA.DIV ~URZ, `(.L_x_1658) ;  /* 0x0000d1f27f007947 */ /* 0x000fca000b800000 */
[----:B------:R1:W2:Y:S02]  /*8850*/  SHFL.IDX PT, R5, R7, RZ, 0x1c1f ;  /* 0x001c1fff07057589 */ /* 0x0002a400000e0000 */
.L_x_1743:
[----:B--2---:R-:W-:Y:S05]  /*8860*/  IMAD.IADD R5, R63, 0x1, R5 ;  /* 0x000000013f057824 */ /* 0x004fea00078e0205 */
[C---:B------:R-:W-:Y:S02]  /*8870*/  ISETP.GT.AND P6, PT, R5.reuse, RZ, PT ;  /* 0x000000ff0500720c */ /* 0x040fe40003fc4270 */
[C---:B------:R-:W-:Y:S02]  /*8880*/  ISETP.GT.AND P5, PT, R5.reuse, 0x1, PT ;  /* 0x000000010500780c */ /* 0x040fe40003fa4270 */
[C---:B------:R-:W-:Y:S02]  /*8890*/  ISETP.GT.AND P2, PT, R5.reuse, 0x8, PT ;  /* 0x000000080500780c */ /* 0x040fe40003f44270 */
        /* <DEDUP_REMOVED lines=30> */
[----:B------:R-:W2:Y:S08]  /*8a80*/  SHFL.IDX PT, R2, R7, 0x1, 0x1c1f ;  /* 0x003c1f0007027f89 */ /* 0x000eb000000e0000 */
[----:B------:R-:W3:Y:S08]  /*8a90*/  SHFL.IDX PT, R0, R7, 0x2, 0x1c1f ;  /* 0x005c1f0007007f89 */ /* 0x000ef000000e0000 */
[----:B-1----:R-:W1:Y:S01]  /*8aa0*/  SHFL.IDX PT, R7, R7, 0x3, 0x1c1f ;  /* 0x007c1f0007077f89 */ /* 0x002e6200000e0000 */
[C---:B--2---:R-:W-:Y:S05]  /*8ab0*/  IMAD.IADD R2, R63.reuse, 0x1, R2 ;  /* 0x000000013f027824 */ /* 0x044fea00078e0202 */
[C---:B------:R-:W-:Y:S02]  /*8ac0*/  ISETP.GT.AND P6, PT, R2.reuse, RZ, PT ;  /* 0x000000ff0200720c */ /* 0x040fe40003fc4270 */
[C---:B------:R-:W-:Y:S01]  /*8ad0*/  ISETP.GT.AND P5, PT, R2.reuse, 0x1, PT ;  /* 0x000000010200780c */ /* 0x040fe20003fa4270 */
[----:B---3--:R-:W-:Y:S01]  /*8ae0*/  IMAD.IADD R0, R63, 0x1, R0 ;  /* 0x000000013f007824 */ /* 0x008fe200078e0200 */
[C---:B------:R-:W-:Y:S02]  /*8af0*/  ISETP.GT.AND P2, PT, R2.reuse, 0x8, PT ;  /* 0x000000080200780c */ /* 0x040fe40003f44270 */
[C---:B------:R-:W-:Y:S02]  /*8b00*/  ISETP.GT.AND P0, PT, R2.reuse, 0x9, PT ;  /* 0x000000090200780c */ /* 0x040fe40003f04270 */
[----:B------:R-:W-:Y:S02]  /*8b10*/  FSEL R32, R3, -INF , P6 ;  /* 0xff80000003207808 */ /* 0x000fe40003000000 */
[----:B------:R-:W-:Y:S01]  /*8b20*/  ISETP.GT.AND P6, PT, R2, 0x10, PT ;  /* 0x000000100200780c */ /* 0x000fe20003fc4270 */
[----:B-1----:R-:W-:Y:S01]  /*8b30*/  IMAD.IADD R63, R63, 0x1, R7 ;  /* 0x000000013f3f7824 */ /* 0x002fe200078e0207 */
        /* <DEDUP_REMOVED lines=21> */
[----:B------:R-:W-:Y:S02]  /*8c90*/  ISETP.GT.AND P0, PT, R2, 0x39, PT ;  /* 0x000000390200780c */ /* 0x000fe40003f04270 */
[----:B------:R-:W-:Y:S02]  /*8ca0*/  FSEL R216, R224, -INF , P6 ;  /* 0xff800000e0d87808 */ /* 0x000fe40003000000 */
[C---:B------:R-:W-:Y:S02]  /*8cb0*/  ISETP.GT.AND P6, PT, R0.reuse, RZ, PT ;  /* 0x000000ff0000720c */ /* 0x040fe40003fc4270 */
        /* <DEDUP_REMOVED lines=30> */
[----:B------:R-:W-:Y:S02]  /*8ea0*/  FMNMX.FTZ R0, R52, R199, !PT ;  /* 0x000000c734007209 */ /* 0x000fe40007810000 */
[----:B------:R-:W-:Y:S02]  /*8eb0*/  FSEL R212, R207, -INF , P6 ;  /* 0xff800000cfd47808 */ /* 0x000fe40003000000 */
[----:B------:R-:W-:Y:S02]  /*8ec0*/  FMNMX.FTZ R0, R53, R0, !PT ;  /* 0x0000000035007209 */ /* 0x000fe40007810000 */
[----:B------:R-:W-:Y:S02]  /*8ed0*/  FSEL R211, R211, -INF , P5 ;  /* 0xff800000d3d37808 */ /* 0x000fe40002800000 */
[----:B------:R-:W-:Y:S02]  /*8ee0*/  FMNMX.FTZ R0, R54, R0, !PT ;  /* 0x0000000036007209 */ /* 0x000fe40007810000 */
[----:B------:R-:W-:Y:S02]  /*8ef0*/  FSEL R210, R210, -INF , P2 ;  /* 0xff800000d2d27808 */ /* 0x000fe40001000000 */
[----:B------:R-:W-:Y:S02]  /*8f00*/  FMNMX.FTZ R0, R56, R0, !PT ;  /* 0x0000000038007209 */ /* 0x000fe40007810000 */
[----:B------:R-:W-:Y:S02]  /*8f10*/  FSEL R12, R209, -INF , P0 ;  /* 0xff800000d10c7808 */ /* 0x000fe40000000000 */
[----:B------:R-:W-:Y:S02]  /*8f20*/  FMNMX.FTZ R0, R60, R0, !PT ;  /* 0x000000003c007209 */ /* 0x000fe40007810000 */
[----:B------:R-:W-:Y:S02]  /*8f30*/  ISETP.GT.AND P6, PT, R63, RZ, PT ;  /* 0x000000ff3f00720c */ /* 0x000fe40003fc4270 */
[----:B------:R-:W-:Y:S02]  /*8f40*/  FMNMX.FTZ R0, R59, R0, !PT ;  /* 0x000000003b007209 */ /* 0x000fe40007810000 */
[----:B------:R-:W-:Y:S02]  /*8f50*/  ISETP.GT.AND P5, PT, R63, 0x1, PT ;  /* 0x000000013f00780c */ /* 0x000fe40003fa4270 */
[----:B------:R-:W-:Y:S02]  /*8f60*/  FMNMX.FTZ R0, R220, R0, !PT ;  /* 0x00000000dc007209 */ /* 0x000fe40007810000 */
[----:B------:R-:W-:Y:S02]  /*8f70*/  FSEL R17, R205, -INF , P6 ;  /* 0xff800000cd117808 */ /* 0x000fe40003000000 */
        /* <DEDUP_REMOVED lines=18> */
[----:B------:R-:W-:Y:S01]  /*90a0*/  FSEL R27, R27, -INF , P5 ;  /* 0xff8000001b1b7808 */ /* 0x000fe20002800000 */
[----:B------:R-:W1:Y:S01]  /*90b0*/  SHFL.BFLY PT, R2, R0, 0x2, 0x1f ;  /* 0x0c401f0000027f89 */ /* 0x000e6200000e0000 */
        /* <DEDUP_REMOVED lines=12> */
[----:B-1----:R-:W-:Y:S02]  /*9180*/  FMNMX.FTZ R0, R2, R0, !PT ;  /* 0x0000000002007209 */ /* 0x002fe40007810000 */
[----:B------:R-:W-:Y:S02]  /*9190*/  FMNMX.FTZ R2, R32, R200, !PT ;  /* 0x000000c820027209 */ /* 0x000fe40007810000 */
[----:B------:R-:W-:Y:S01]  /*91a0*/  ISETP.GT.AND P5, PT, R63, 0x31, PT ;  /* 0x000000313f00780c */ /* 0x000fe20003fa4270 */
[----:B------:R-:W1:Y:S01]  /*91b0*/  SHFL.BFLY PT, R3, R0, 0x1, 0x1f ;  /* 0x0c201f0000037f89 */ /* 0x000e6200000e0000 */
        /* <DEDUP_REMOVED lines=11> */
[----:B------:R-:W-:Y:S02]  /*9270*/  FSEL R10, R61, -INF , P0 ;  /* 0xff8000003d0a7808 */ /* 0x000fe40000000000 */
[----:B------:R-:W-:Y:S02]  /*9280*/  FMNMX.FTZ R2, R35, R2, !PT ;  /* 0x0000000223027209 */ /* 0x000fe40007810000 */
[----:B-1----:R-:W-:Y:S02]  /*9290*/  FMNMX.FTZ R3, R0, R3, !PT ;  /* 0x0000000300037209 */ /* 0x002fe40007810000 */
[----:B------:R-:W-:Y:S04]  /*92a0*/  FMNMX.FTZ R2, R38, R2, !PT ;  /* 0x0000000226027209 */ /* 0x000fe80007810000 */
[----:B------:R-:W-:Y:S04]  /*92b0*/  FMNMX.FTZ R2, R39, R2, !PT ;  /* 0x0000000227027209 */ /* 0x000fe80007810000 */
[----:B------:R-:W-:Y:S04]  /*92c0*/  FMNMX.FTZ R2, R34, R2, !PT ;  /* 0x0000000222027209 */ /* 0x000fe80007810000 */
[----:B------:R-:W-:Y:S04]  /*92d0*/  FMNMX.FTZ R2, R33, R2, !PT ;  /* 0x0000000221027209 */ /* 0x000fe80007810000 */
[----:B------:R-:W-:Y:S04]  /*92e0*/  FMNMX.FTZ R2, R216, R2, !PT ;  /* 0x00000002d8027209 */ /* 0x000fe80007810000 */
[----:B------:R-:W-:Y:S04]  /*92f0*/  FMNMX.FTZ R2, R215, R2, !PT ;  /* 0x00000002d7027209 */ /* 0x000fe80007810000 */
[----:B------:R-:W-:Y:S04]  /*9300*/  FMNMX.FTZ R2, R214, R2, !PT ;  /* 0x00000002d6027209 */ /* 0x000fe80007810000 */
[----:B------:R-:W-:Y:S05]  /*9310*/  FMNMX.FTZ R2, R23, R2, !PT ;  /* 0x0000000217027209 */ /* 0x000fea0007810000 */
[----:B------:R-:W1:Y:S02]  /*9320*/  SHFL.BFLY PT, R0, R2, 0x2, 0x1f ;  /* 0x0c401f0002007f89 */ /* 0x000e6400000e0000 */
[----:B-1----:R-:W-:Y:S06]  /*9330*/  FMNMX.FTZ R0, R2, R0, !PT ;  /* 0x0000000002007209 */ /* 0x002fec0007810000 */
[----:B------:R-:W1:Y:S02]  /*9340*/  SHFL.BFLY PT, R2, R0, 0x1, 0x1f ;  /* 0x0c201f0000027f89 */ /* 0x000e6400000e0000 */
        /* <DEDUP_REMOVED lines=39> */
[----:B------:R1:W2:Y:S02]  /*95c0*/  SHFL.BFLY PT, R196, R4, 0x1, 0x1f ;  /* 0x0c201f0004c47f89 */ /* 0x0002a400000e0000 */
.L_x_1744:
[----:B------:R-:W3:Y:S01]  /*95d0*/  LDL.LU R7, [R1+0x70] ;  /* 0x0000700001077983 */ /* 0x000ee20000300800 */
[C---:B------:R-:W-:Y:S01]  /*95e0*/  FSETP.NEU.FTZ.AND P0, PT, R3.reuse, -INF , PT ;  /* 0xff8000000300780b */ /* 0x040fe20003f1d000 */
[C---:B------:R-:W-:Y:S01]  /*95f0*/  FMUL.FTZ R217, R3.reuse, c[0x0][0x2d0] ;  /* 0x0000b40003d97a20 */ /* 0x040fe20000410000 */
[----:B--2---:R-:W-:Y:S01]  /*9600*/  FMNMX.FTZ R196, R196, R4, !PT ;  /* 0x00000004c4c47209 */ /* 0x004fe20007810000 */
[----:B------:R-:W2:Y:S01]  /*9610*/  LDL.LU R6, [R1+0x74] ;  /* 0x0000740001067983 */ /* 0x000ea20000300800 */
[----:B-1----:R-:W-:Y:S01]  /*9620*/  FSEL R4, R3, RZ, P0 ;  /* 0x000000ff03047208 */ /* 0x002fe20000000000 */
[----:B------:R-:W-:Y:S01]  /*9630*/  FMUL.FTZ R213, R2, c[0x0][0x2d0] ;  /* 0x0000b40002d57a20 */ /* 0x000fe20000410000 */
[----:B------:R-:W-:Y:S01]  /*9640*/  FSEL R217, R217, RZ, P0 ;  /* 0x000000ffd9d97208 */ /* 0x000fe20000000000 */
[----:B------:R-:W-:Y:S01]  /*9650*/  FMUL.FTZ R209, R0, c[0x0][0x2d0] ;  /* 0x0000b40000d17a20 */ /* 0x000fe20000410000 */
[----:B------:R-:W-:Y:S01]  /*9660*/  FSETP.NEU.FTZ.AND P0, PT, R2, -INF , PT ;  /* 0xff8000000200780b */ /* 0x000fe20003f1d000 */
[----:B------:R-:W-:Y:S01]  /*9670*/  FADD.FTZ R4, -R4, R199 ;  /* 0x000000c704047221 */ /* 0x000fe20000010100 */
[----:B------:R-:W-:Y:S01]  /*9680*/  WARPSYNC 0xffffffff ;  /* 0xffffffff00007948 */ /* 0x000fe20003800000 */
[--C-:B------:R-:W-:Y:S01]  /*9690*/  FFMA.FTZ R52, R52, c[0x0][0x2d0], -R217.reuse ;  /* 0x0000b40034347a23 */ /* 0x100fe200000108d9 */
[----:B------:R-:W-:Y:S01]  /*96a0*/  FSEL R213, R213, RZ, P0 ;  /* 0x000000ffd5d57208 */ /* 0x000fe20000000000 */
[----:B------:R-:W-:Y:S01]  /*96b0*/  FMUL.FTZ R201, R4, c[0x0][0x2d0] ;  /* 0x0000b40004c97a20 */ /* 0x000fe20000410000 */
[----:B------:R-:W-:Y:S01]  /*96c0*/  FSEL R4, R2, RZ, P0 ;  /* 0x000000ff02047208 */ /* 0x000fe20000000000 */
[--C-:B------:R-:W-:Y:S01]  /*96d0*/  FFMA.FTZ R53, R53, c[0x0][0x2d0], -R217.reuse ;  /* 0x0000b40035357a23 */ /* 0x100fe200000108d9 */
[----:B------:R-:W-:Y:S01]  /*96e0*/  FSETP.NEU.FTZ.AND P0, PT, R0, -INF , PT ;  /* 0xff8000000000780b */ /* 0x000fe20003f1d000 */
[----:B------:R-:W-:Y:S01]  /*96f0*/  MUFU.EX2 R52, R52 ;  /* 0x0000003400347308 */ /* 0x000fe20000000800 */
[--C-:B------:R-:W-:Y:S02]  /*9700*/  FFMA.FTZ R5, R55, c[0x0][0x2d0], -R217.reuse ;  /* 0x0000b40037057a23 */ /* 0x100fe400000108d9 */
[----:B------:R-:W-:Y:S01]  /*9710*/  FADD.FTZ R4, -R4, R200 ;  /* 0x000000c804047221 */ /* 0x000fe20000010100 */
[----:B------:R-:W-:Y:S01]  /*9720*/  FSEL R209, R209, RZ, P0 ;  /* 0x000000ffd1d17208 */ /* 0x000fe20000000000 */
[----:B------:R-:W-:Y:S02]  /*9730*/  FFMA.FTZ R9, R54, c[0x0][0x2d0], -R217 ;  /* 0x0000b40036097a23 */ /* 0x000fe400000108d9 */
[----:B------:R-:W-:Y:S02]  /*9740*/  FMUL.FTZ R4, R4, c[0x0][0x2d0] ;  /* 0x0000b40004047a20 */ /* 0x000fe40000410000 */
[----:B------:R-:W-:Y:S01]  /*9750*/  FFMA.FTZ R36, R36, c[0x0][0x2d0], -R213 ;  /* 0x0000b40024247a23 */ /* 0x000fe200000108d5 */
[----:B------:R-:W-:Y:S01]  /*9760*/  MUFU.EX2 R201, R201 ;  /* 0x000000c900c97308 */ /* 0x000fe20000000800 */
[----:B------:R-:W-:Y:S02]  /*9770*/  FFMA.FTZ R56, R56, c[0x0][0x2d0], -R217 ;  /* 0x0000b40038387a23 */ /* 0x000fe400000108d9 */
[--C-:B------:R-:W-:Y:S02]  /*9780*/  FFMA.FTZ R32, R32, c[0x0][0x2d0], -R213.reuse ;  /* 0x0000b40020207a23 */ /* 0x100fe400000108d5 */
[--C-:B------:R-:W-:Y:S02]  /*9790*/  FFMA.FTZ R55, R39, c[0x0][0x2d0], -R213.reuse ;  /* 0x0000b40027377a23 */ /* 0x100fe400000108d5 */
[----:B------:R-:W-:Y:S02]  /*97a0*/  FFMA.FTZ R54, R34, c[0x0][0x2d0], -R213 ;  /* 0x0000b40022367a23 */ /* 0x000fe400000108d5 */
        /* <DEDUP_REMOVED lines=9> */
[----:B------:R-:W-:Y:S02]  /*9840*/  FFMA.FTZ R218, R218, c[0x0][0x2d0], -R217 ;  /* 0x0000b400dada7a23 */ /* 0x000fe400000108d9 */
[--C-:B------:R-:W-:Y:S02]  /*9850*/  FFMA.FTZ R207, R37, c[0x0][0x2d0], -R213.reuse ;  /* 0x0000b40025cf7a23 */ /* 0x100fe400000108d5 */
[----:B------:R-:W-:Y:S02]  /*9860*/  FFMA.FTZ R49, R49, c[0x0][0x2d0], -R213 ;  /* 0x0000b40031317a23 */ /* 0x000fe400000108d5 */
[--C-:B------:R-:W-:Y:S01]  /*9870*/  FFMA.FTZ R220, R220, c[0x0][0x2d0], -R217.reuse ;  /* 0x0000b400dcdc7a23 */ /* 0x100fe200000108d9 */
[----:B------:R-:W-:Y:S01]  /*9880*/  MUFU.EX2 R36, R36 ;  /* 0x0000002400247308 */ /* 0x000fe20000000800 */
[--C-:B------:R-:W-:Y:S02]  /*9890*/  FFMA.FTZ R219, R219, c[0x0][0x2d0], -R217.reuse ;  /* 0x0000b400dbdb7a23 */ /* 0x100fe400000108d9 */
[----:B------:R-:W-:Y:S02]  /*98a0*/  FFMA.FTZ R217, R51, c[0x0][0x2d0], -R217 ;  /* 0x0000b40033d97a23 */ /* 0x000fe400000108d9 */
[--C-:B-1----:R-:W-:Y:S02]  /*98b0*/  FFMA.FTZ R4, R16, c[0x0][0x2d0], -R209.reuse ;  /* 0x0000b40010047a23 */ /* 0x102fe400000108d1 */
[----:B------:R-:W-:Y:S02]  /*98c0*/  FFMA.FTZ R16, R21, c[0x0][0x2d0], -R209 ;  /* 0x0000b40015107a23 */ /* 0x000fe400000108d1 */
        /* <DEDUP_REMOVED lines=8> */
[----:B------:R-:W-:Y:S02]  /*9950*/  FFMA.FTZ R214, R214, c[0x0][0x2d0], -R213 ;  /* 0x0000b400d6d67a23 */ /* 0x000fe400000108d5 */
[--C-:B------:R-:W-:Y:S02]  /*9960*/  FFMA.FTZ R37, R19, c[0x0][0x2d0], -R209.reuse ;  /* 0x0000b40013257a23 */ /* 0x100fe400000108d1 */
        /* <DEDUP_REMOVED lines=8> */
[----:B------:R-:W-:Y:S01]  /*99f0*/  FFMA.FTZ R212, R212, c[0x0][0x2d0], -R209 ;  /* 0x0000b400d4d47a23 */ /* 0x000fe200000108d1 */
[----:B------:R-:W1:Y:S10]  /*9a00*/  MUFU.EX2 R56, R56 ;  /* 0x0000003800387308 */ /* 0x000e740000000800 */
[----:B------:R-:W-:Y:S10]  /*9a10*/  MUFU.EX2 R207, R207 ;  /* 0x000000cf00cf7308 */ /* 0x000ff40000000800 */
[----:B------:R-:W-:Y:S10]  /*9a20*/  MUFU.EX2 R226, R226 ;  /* 0x000000e200e27308 */ /* 0x000ff40000000800 */
[----:B------:R-:W-:Y:S10]  /*9a30*/  MUFU.EX2 R224, R224 ;  /* 0x000000e000e07308 */ /* 0x000ff40000000800 */
[----:B------:R-:W-:Y:S10]  /*9a40*/  MUFU.EX2 R216, R216 ;  /* 0x000000d800d87308 */ /* 0x000ff40000000800 */
[----:B------:R-:W-:Y:S10]  /*9a50*/  MUFU.EX2 R215, R215 ;  /* 0x000000d700d77308 */ /* 0x000ff40000000800 */
[----:B------:R-:W-:Y:S10]  /*9a60*/  MUFU.EX2 R214, R214 ;  /* 0x000000d600d67308 */ /* 0x000ff40000000800 */
[----:B------:R-:W-:Y:S01]  /*9a70*/  MUFU.EX2 R212, R212 ;  /* 0x000000d400d47308 */ /* 0x000fe20000000800 */
[----:B--2---:R-:W-:Y:S01]  /*9a80*/  FFMA.FTZ R6, R199, R6, R32 ;  /* 0x00000006c7067223 */ /* 0x004fe20000010020 */
[----:B------:R-:W-:Y:S01]  /*9a90*/  F2FP.PACK_AB R204, R53, R52 ;  /* 0x0000003435cc723e */ /* 0x000fe200000000ff */
[----:B---3--:R-:W-:Y:S01]  /*9aa0*/  FFMA.FTZ R8, R201, R7, R52 ;  /* 0x00000007c9087223 */ /* 0x008fe20000010034 */
[----:B------:R-:W-:Y:S01]  /*9ab0*/  MOV R52, R5 ;  /* 0x0000000500347202 */ /* 0x000fe20000000f00 */
[--C-:B------:R-:W-:Y:S01]  /*9ac0*/  FFMA.FTZ R7, R50, c[0x0][0x2d0], -R213.reuse ;  /* 0x0000b40032077a23 */ /* 0x100fe200000108d5 */
[----:B------:R-:W-:Y:S01]  /*9ad0*/  FSEL R5, R0, RZ, P0 ;  /* 0x000000ff00057208 */ /* 0x000fe20000000000 */
[----:B------:R-:W-:Y:S01]  /*9ae0*/  FADD.FTZ R8, R53, R8 ;  /* 0x0000000835087221 */ /* 0x000fe20000010000 */
[----:B------:R-:W-:Y:S01]  /*9af0*/  FSETP.NEU.FTZ.AND P0, PT, R196, -INF , PT ;  /* 0xff800000c400780b */ /* 0x000fe20003f1d000 */
[----:B------:R-:W-:Y:S01]  /*9b00*/  FFMA.FTZ R53, R38, c[0x0][0x2d0], -R213 ;  /* 0x0000b40026357a23 */ /* 0x000fe200000108d5 */
[----:B------:R-:W-:Y:S01]  /*9b10*/  F2FP.PACK_AB R205, R36, R32 ;  /* 0x0000002024cd723e */ /* 0x000fe200000000ff */
[----:B------:R-:W-:Y:S01]  /*9b20*/  FADD.FTZ R5, -R5, R197 ;  /* 0x000000c505057221 */ /* 0x000fe20000010100 */
[C---:B------:R-:W-:Y:S01]  /*9b30*/  FSEL R4, R196.reuse, RZ, P0 ;  /* 0x000000ffc4047208 */ /* 0x040fe20000000000 */
[----:B------:R-:W-:Y:S02]  /*9b40*/  FMUL.FTZ R197, R196, c[0x0][0x2d0] ;  /* 0x0000b400c4c57a20 */ /* 0x000fe40000410000 */
[----:B------:R-:W-:Y:S02]  /*9b50*/  FMUL.FTZ R5, R5, c[0x0][0x2d0] ;  /* 0x0000b40005057a20 */ /* 0x000fe40000410000 */
[----:B------:R-:W-:Y:S01]  /*9b60*/  FADD.FTZ R4, -R4, R198 ;  /* 0x000000c604047221 */ /* 0x000fe20000010100 */
[----:B------:R-:W-:Y:S01]  /*9b70*/  FSEL R197, R197, RZ, P0 ;  /* 0x000000ffc5c57208 */ /* 0x000fe20000000000 */
[----:B------:R-:W-:Y:S02]  /*9b80*/  FFMA.FTZ R213, R23, c[0x0][0x2d0], -R213 ;  /* 0x0000b40017d57a23 */ /* 0x000fe400000108d5 */
[----:B------:R-:W2:Y:S01]  /*9b90*/  MUFU.EX2 R5, R5 ;  /* 0x0000000500057308 */ /* 0x000ea20000000800 */
[----:B------:R-:W-:Y:S02]  /*9ba0*/  FMUL.FTZ R4, R4, c[0x0][0x2d0] ;  /* 0x0000b40004047a20 */ /* 0x000fe40000410000 */
[--C-:B------:R-:W-:Y:S02]  /*9bb0*/  FFMA.FTZ R23, R18, c[0x0][0x2d0], -R209.reuse ;  /* 0x0000b40012177a23 */ /* 0x100fe400000108d1 */
[--C-:B------:R-:W-:Y:S02]  /*9bc0*/  FFMA.FTZ R38, R20, c[0x0][0x2d0], -R209.reuse ;  /* 0x0000b40014267a23 */ /* 0x100fe400000108d1 */
[----:B------:R-:W-:Y:S02]  /*9bd0*/  FFMA.FTZ R18, R22, c[0x0][0x2d0], -R209 ;  /* 0x0000b40016127a23 */ /* 0x000fe400000108d1 */
[--C-:B------:R-:W-:Y:S01]  /*9be0*/  FFMA.FTZ R22, R17, c[0x0][0x2d0], -R197.reuse ;  /* 0x0000b40011167a23 */ /* 0x100fe200000108c5 */
[----:B------:R-:W3:Y:S01]  /*9bf0*/  MUFU.EX2 R20, R23 ;  /* 0x0000001700147308 */ /* 0x000ee20000000800 */
[--C-:B------:R-:W-:Y:S01]  /*9c00*/  FFMA.FTZ R32, R206, c[0x0][0x2d0], -R197.reuse ;  /* 0x0000b400ce207a23 */ /* 0x100fe200000108c5 */
[C---:B-1----:R-:W-:Y:S01]  /*9c10*/  F2FP.PACK_AB R206, R56.reuse, R9 ;  /* 0x0000000938ce723e */ /* 0x042fe200000000ff */
[----:B------:R-:W-:Y:S02]  /*9c20*/  FADD.FTZ R8, R9, R8 ;  /* 0x0000000809087221 */ /* 0x000fe40000010000 */
[--C-:B------:R-:W-:Y:S02]  /*9c30*/  FFMA.FTZ R17, R15, c[0x0][0x2d0], -R197.reuse ;  /* 0x0000b4000f117a23 */ /* 0x100fe400000108c5 */
[----:B------:R-:W-:Y:S02]  /*9c40*/  FADD.FTZ R35, R56, R8 ;  /* 0x0000000838237221 */ /* 0x000fe40000010000 */
[--C-:B------:R-:W-:Y:S01]  /*9c50*/  FFMA.FTZ R33, R26, c[0x0][0x2d0], -R197.reuse ;  /* 0x0000b4001a217a23 */ /* 0x100fe200000108c5 */
[----:B------:R-:W1:Y:S01]  /*9c60*/  MUFU.EX2 R4, R4 ;  /* 0x0000000400047308 */ /* 0x000e620000000800 */
[----:B------:R-:W-:Y:S02]  /*9c70*/  FFMA.FTZ R19, R14, c[0x0][0x2d0], -R197 ;  /* 0x0000b4000e137a23 */ /* 0x000fe400000108c5 */
[----:B------:R-:W-:Y:S02]  /*9c80*/  FFMA.FTZ R50, R24, c[0x0][0x2d0], -R209 ;  /* 0x0000b40018327a23 */ /* 0x000fe400000108d1 */
[C---:B--2---:R-:W-:Y:S02]  /*9c90*/  FMUL.FTZ R9, R5.reuse, R165 ;  /* 0x000000a505097220 */ /* 0x044fe40000410000 */
[C---:B------:R-:W-:Y:S02]  /*9ca0*/  FFMA.FTZ R203, R5.reuse, R203, R21 ;  /* 0x000000cb05cb7223 */ /* 0x040fe40000010015 */
[----:B------:R-:W-:Y:S01]  /*9cb0*/  FMUL.FTZ R8, R5, R164 ;  /* 0x000000a405087220 */ /* 0x000fe20000410000 */
[----:B------:R2:W4:Y:S01]  /*9cc0*/  MUFU.EX2 R165, R22 ;  /* 0x0000001600a57308 */ /* 0x0005220000000800 */
[----:B------:R-:W-:Y:S02]  /*9cd0*/  FFMA.FTZ R209, R12, c[0x0][0x2d0], -R209 ;  /* 0x0000b4000cd17a23 */ /* 0x000fe400000108d1 */
[--C-:B------:R-:W-:Y:S01]  /*9ce0*/  FFMA.FTZ R34, R27, c[0x0][0x2d0], -R197.reuse ;  /* 0x0000b4001b227a23 */ /* 0x100fe200000108c5 */
[----:B---3--:R-:W-:Y:S01]  /*9cf0*/  F2FP.PACK_AB R164, R20, R21 ;  /* 0x0000001514a4723e */ /* 0x008fe200000000ff */
[----:B------:R-:W-:Y:S02]  /*9d00*/  FFMA.FTZ R200, R13, c[0x0][0x2d0], -R197 ;  /* 0x0000b4000dc87a23 */ /* 0x000fe400000108c5 */
[C---:B------:R-:W-:Y:S02]  /*9d10*/  FMUL.FTZ R12, R5.reuse, R168 ;  /* 0x000000a8050c7220 */ /* 0x040fe40000410000 */
[C---:B------:R-:W-:Y:S01]  /*9d20*/  FMUL.FTZ R13, R5.reuse, R169 ;  /* 0x000000a9050d7220 */ /* 0x040fe20000410000 */
[----:B------:R-:W-:Y:S01]  /*9d30*/  MUFU.EX2 R168, R17 ;  /* 0x0000001100a87308 */ /* 0x000fe20000000800 */
[C---:B------:R-:W-:Y:S02]  /*9d40*/  FMUL.FTZ R24, R5.reuse, R172 ;  /* 0x000000ac05187220 */ /* 0x040fe40000410000 */
[C---:B------:R-:W-:Y:S02]  /*9d50*/  FMUL.FTZ R25, R5.reuse, R173 ;  /* 0x000000ad05197220 */ /* 0x040fe40000410000 */
[----:B-1----:R-:W-:Y:S02]  /*9d60*/  FMUL.FTZ R15, R4, R171 ;  /* 0x000000ab040f7220 */ /* 0x002fe40000410000 */
[----:B------:R-:W-:Y:S01]  /*9d70*/  FADD.FTZ R171, R20, R203 ;  /* 0x000000cb14ab7221 */ /* 0x000fe20000010000 */
[----:B------:R-:W-:Y:S01]  /*9d80*/  MOV R203, R65 ;  /* 0x0000004100cb7202 */ /* 0x000fe20000000f00 */
[C---:B------:R-:W-:Y:S01]  /*9d90*/  FMUL.FTZ R26, R4.reuse, R174 ;  /* 0x000000ae041a7220 */ /* 0x040fe20000410000 */
[----:B------:R-:W-:Y:S01]  /*9da0*/  MUFU.EX2 R169, R16 ;  /* 0x0000001000a97308 */ /* 0x000fe20000000800 */
[----:B------:R-:W-:Y:S02]  /*9db0*/  FMUL.FTZ R27, R4, R175 ;  /* 0x000000af041b7220 */ /* 0x000fe40000410000 */
[----:B------:R-:W-:Y:S01]  /*9dc0*/  FADD.FTZ R6, R36, R6 ;  /* 0x0000000624067221 */ /* 0x000fe20000010000 */
[----:B--2---:R-:W1:Y:S01]  /*9dd0*/  LDSM.16.MT88.4 R20, [R239] ;  /* 0x00000000ef14783b */ /* 0x004e620000004200 */
[--C-:B------:R-:W-:Y:S02]  /*9de0*/  FFMA.FTZ R208, R208, c[0x0][0x2d0], -R197.reuse ;  /* 0x0000b400d0d07a23 */ /* 0x100fe400000108c5 */
[C---:B------:R-:W-:Y:S01]  /*9df0*/  FMUL.FTZ R28, R5.reuse, R176 ;  /* 0x000000b0051c7220 */ /* 0x040fe20000410000 */
[----:B------:R-:W-:Y:S01]  /*9e00*/  MOV R176, R39 ;  /* 0x0000002700b07202 */ /* 0x000fe20000000f00 */
[C---:B------:R-:W-:Y:S01]  /*9e10*/  FMUL.FTZ R29, R5.reuse, R177 ;  /* 0x000000b1051d7220 */ /* 0x040fe20000410000 */
[----:B------:R-:W-:Y:S01]  /*9e20*/  MUFU.EX2 R174, R7 ;  /* 0x0000000700ae7308 */ /* 0x000fe20000000800 */
[C---:B------:R-:W-:Y:S01]  /*9e30*/  FMUL.FTZ R40, R5.reuse, R180 ;  /* 0x000000b405287220 */ /* 0x040fe20000410000 */
[----:B------:R-:W-:Y:S01]  /*9e40*/  MOV R177, R38 ;  /* 0x0000002600b17202 */ /* 0x000fe20000000f00 */
[C---:B------:R-:W-:Y:S01]  /*9e50*/  FMUL.FTZ R56, R5.reuse, R188 ;  /* 0x000000bc05387220 */ /* 0x040fe20000410000 */
[----:B------:R-:W-:Y:S01]  /*9e60*/  MOV R180, R37 ;  /* 0x0000002500b47202 */ /* 0x000fe20000000f00 */
[C---:B------:R-:W-:Y:S01]  /*9e70*/  FMUL.FTZ R57, R5.reuse, R189 ;  /* 0x000000bd05397220 */ /* 0x040fe20000410000 */
[----:B------:R-:W2:Y:S01]  /*9e80*/  LDSM.16.MT88.4 R36, [R238] ;  /* 0x00000000ee24783b */ /* 0x000ea20000004200 */
[C---:B------:R-:W-:Y:S01]  /*9e90*/  FMUL.FTZ R60, R5.reuse, R192 ;  /* 0x000000c0053c7220 */ /* 0x040fe20000410000 */
[----:B------:R-:W-:Y:S01]  /*9ea0*/  MOV R192, R52 ;  /* 0x0000003400c07202 */ /* 0x000fe20000000f00 */
[C---:B------:R-:W-:Y:S01]  /*9eb0*/  FMUL.FTZ R61, R5.reuse, R193 ;  /* 0x000000c1053d7220 */ /* 0x040fe20000410000 */
[----:B------:R-:W3:Y:S01]  /*9ec0*/  MUFU.EX2 R175, R32 ;  /* 0x0000002000af7308 */ /* 0x000ee20000000800 */
[C---:B------:R-:W-:Y:S01]  /*9ed0*/  FMUL.FTZ R72, R5.reuse, R72 ;  /* 0x0000004805487220 */ /* 0x040fe20000410000 */
[----:B------:R-:W-:Y:S01]  /*9ee0*/  MOV R189, R53 ;  /* 0x0000003500bd7202 */ /* 0x000fe20000000f00 */
[C---:B------:R-:W-:Y:S01]  /*9ef0*/  FMUL.FTZ R73, R5.reuse, R73 ;  /* 0x0000004905497220 */ /* 0x040fe20000410000 */
[----:B------:R-:W-:Y:S01]  /*9f00*/  MOV R188, R55 ;  /* 0x0000003700bc7202 */ /* 0x000fe20000000f00 */
[C---:B------:R-:W-:Y:S01]  /*9f10*/  FMUL.FTZ R76, R5.reuse, R76 ;  /* 0x0000004c054c7220 */ /* 0x040fe20000410000 */
[----:B------:R-:W-:Y:S01]  /*9f20*/  MOV R193, R67 ;  /* 0x0000004300c17202 */ /* 0x000fe20000000f00 */
        /* <DEDUP_REMOVED lines=10> */
[----:B------:R-:W-:Y:S02]  /*9fd0*/  FMUL.FTZ R109, R5, R109 ;  /* 0x0000006d056d7220 */ /* 0x000fe40000410000 */
        /* <DEDUP_REMOVED lines=23> */
[----:B------:R-:W-:Y:S02]  /*a150*/  FFMA.FTZ R227, R45, c[0x0][0x2d0], -R197 ;  /* 0x0000b4002de37a23 */ /* 0x000fe400000108c5 */
[C---:B------:R-:W-:Y:S01]  /*a160*/  FMUL.FTZ R45, R5.reuse, R185 ;  /* 0x000000b9052d7220 */ /* 0x040fe20000410000 */
[----:B------:R-:W-:Y:S01]  /*a170*/  MOV R185, R54 ;  /* 0x0000003600b97202 */ /* 0x000fe20000000f00 */
[C---:B------:R-:W-:Y:S01]  /*a180*/  FMUL.FTZ R41, R5.reuse, R181 ;  /* 0x000000b505297220 */ /* 0x040fe20000410000 */
[----:B------:R-:W1:Y:S01]  /*a190*/  LDSM.16.MT88.4 R52, [R237] ;  /* 0x00000000ed34783b */ /* 0x000e620000004200 */
[C---:B------:R-:W-:Y:S01]  /*a1a0*/  FMUL.FTZ R120, R5.reuse, R120 ;  /* 0x0000007805787220 */ /* 0x040fe20000410000 */
[----:B------:R-:W-:Y:S01]  /*a1b0*/  MOV R181, R48 ;  /* 0x0000003000b57202 */ /* 0x000fe20000000f00 */
[C---:B------:R-:W-:Y:S01]  /*a1c0*/  FMUL.FTZ R121, R5.reuse, R121 ;  /* 0x0000007905797220 */ /* 0x040fe20000410000 */
[----:B------:R-:W-:Y:S01]  /*a1d0*/  MUFU.EX2 R227, R227 ;  /* 0x000000e300e37308 */ /* 0x000fe20000000800 */
[C---:B------:R-:W-:Y:S02]  /*a1e0*/  FMUL.FTZ R124, R5.reuse, R124 ;  /* 0x0000007c057c7220 */ /* 0x040fe40000410000 */
[----:B------:R-:W-:Y:S02]  /*a1f0*/  FMUL.FTZ R125, R5, R125 ;  /* 0x0000007d057d7220 */ /* 0x000fe40000410000 */
[C---:B------:R-:W-:Y:S02]  /*a200*/  FMUL.FTZ R14, R4.reuse, R170 ;  /* 0x000000aa040e7220 */ /* 0x040fe40000410000 */
[C---:B------:R-:W-:Y:S01]  /*a210*/  FMUL.FTZ R46, R4.reuse, R186 ;  /* 0x000000ba042e7220 */ /* 0x040fe20000410000 */
[----:B------:R-:W-:Y:S01]  /*a220*/  MOV R186, R47 ;  /* 0x0000002f00ba7202 */ /* 0x000fe20000000f00 */
[C---:B------:R-:W-:Y:S01]  /*a230*/  FMUL.FTZ R47, R4.reuse, R187 ;  /* 0x000000bb042f7220 */ /* 0x040fe20000410000 */
[----:B------:R-:W-:Y:S01]  /*a240*/  MOV R187, R50 ;  /* 0x0000003200bb7202 */ /* 0x000fe20000000f00 */
[C---:B------:R-:W-:Y:S02]  /*a250*/  FMUL.FTZ R122, R4.reuse, R122 ;  /* 0x0000007a047a7220 */ /* 0x040fe40000410000 */
[C---:B------:R-:W-:Y:S02]  /*a260*/  FMUL.FTZ R123, R4.reuse, R123 ;  /* 0x0000007b047b7220 */ /* 0x040fe40000410000 */
[C---:B------:R-:W-:Y:S02]  /*a270*/  FMUL.FTZ R126, R4.reuse, R126 ;  /* 0x0000007e047e7220 */ /* 0x040fe40000410000 */
[C---:B------:R-:W-:Y:S02]  /*a280*/  FMUL.FTZ R127, R4.reuse, R127 ;  /* 0x0000007f047f7220 */ /* 0x040fe40000410000 */
[----:B----4-:R-:W-:Y:S01]  /*a290*/  FFMA.FTZ R202, R4, R202, R165 ;  /* 0x000000ca04ca7223 */ /* 0x010fe200000100a5 */
[----:B---3--:R-:W-:Y:S01]  /*a2a0*/  F2FP.PACK_AB R165, R175, R165 ;  /* 0x000000a5afa5723e */ /* 0x008fe200000000ff */
[----:B------:R-:W-:Y:S01]  /*a2b0*/  FADD.FTZ R170, R207, R6 ;  /* 0x00000006cfaa7221 */ /* 0x000fe20000010000 */
[----:B------:R-:W-:Y:S01]  /*a2c0*/  F2FP.PACK_AB R207, R174, R207 ;  /* 0x000000cfaecf723e */ /* 0x000fe200000000ff */
[C---:B------:R-:W-:Y:S02]  /*a2d0*/  FMUL.FTZ R6, R199.reuse, R162 ;  /* 0x000000a2c7067220 */ /* 0x040fe40000410000 */
[----:B------:R-:W-:Y:S02]  /*a2e0*/  FMUL.FTZ R7, R199, R163 ;  /* 0x000000a3c7077220 */ /* 0x000fe40000410000 */
[--C-:B------:R-:W-:Y:S02]  /*a2f0*/  FFMA.FTZ R225, R30, c[0x0][0x2d0], -R197.reuse ;  /* 0x0000b4001ee17a23 */ /* 0x100fe400000108c5 */
[C---:B------:R-:W-:Y:S01]  /*a300*/  FMUL.FTZ R30, R4.reuse, R178 ;  /* 0x000000b2041e7220 */ /* 0x040fe20000410000 */
[----:B------:R-:W-:Y:S01]  /*a310*/  MOV R178, R66 ;  /* 0x0000004200b27202 */ /* 0x000fe20000000f00 */
[--C-:B------:R-:W-:Y:S02]  /*a320*/  FFMA.FTZ R223, R31, c[0x0][0x2d0], -R197.reuse ;  /* 0x0000b4001fdf7a23 */ /* 0x100fe400000108c5 */
[----:B------:R-:W-:Y:S01]  /*a330*/  FMUL.FTZ R31, R4, R179 ;  /* 0x000000b3041f7220 */ /* 0x000fe20000410000 */
[----:B------:R-:W-:Y:S01]  /*a340*/  MOV R179, R35 ;  /* 0x0000002300b37202 */ /* 0x000fe20000000f00 */
[--C-:B------:R-:W-:Y:S01]  /*a350*/  FFMA.FTZ R230, R42, c[0x0][0x2d0], -R197.reuse ;  /* 0x0000b4002ae67a23 */ /* 0x100fe200000108c5 */
[----:B------:R-:W-:Y:S01]  /*a360*/  MUFU.EX2 R225, R225 ;  /* 0x000000e100e17308 */ /* 0x000fe20000000800 */
[C---:B------:R-:W-:Y:S01]  /*a370*/  FMUL.FTZ R42, R4.reuse, R182 ;  /* 0x000000b6042a7220 */ /* 0x040fe20000410000 */
[----:B------:R-:W-:Y:S01]  /*a380*/  MOV R182, R34 ;  /* 0x0000002200b67202 */ /* 0x000fe20000000f00 */
[--C-:B------:R-:W-:Y:S02]  /*a390*/  FFMA.FTZ R229, R43, c[0x0][0x2d0], -R197.reuse ;  /* 0x0000b4002be57a23 */ /* 0x100fe400000108c5 */
[----:B------:R-:W-:Y:S01]  /*a3a0*/  FMUL.FTZ R43, R4, R183 ;  /* 0x000000b7042b7220 */ /* 0x000fe20000410000 */
[----:B------:R-:W-:Y:S01]  /*a3b0*/  MOV R183, R33 ;  /* 0x0000002100b77202 */ /* 0x000fe20000000f00 */
[--C-:B------:R-:W-:Y:S02]  /*a3c0*/  FFMA.FTZ R228, R44, c[0x0][0x2d0], -R197.reuse ;  /* 0x0000b4002ce47a23 */ /* 0x100fe400000108c5 */
[----:B------:R-:W-:Y:S01]  /*a3d0*/  FMUL.FTZ R44, R5, R184 ;  /* 0x000000b8052c7220 */ /* 0x000fe20000410000 */
[----:B------:R-:W-:Y:S01]  /*a3e0*/  MOV R184, R51 ;  /* 0x0000003300b87202 */ /* 0x000fe20000000f00 */
[----:B------:R-:W-:Y:S01]  /*a3f0*/  FMUL.FTZ R5, R201, R161 ;  /* 0x000000a1c9057220 */ /* 0x000fe20000410000 */
[----:B------:R-:W-:Y:S01]  /*a400*/  MUFU.EX2 R163, R183 ;  /* 0x000000b700a37308 */ /* 0x000fe20000000800 */
[--C-:B------:R-:W-:Y:S02]  /*a410*/  FFMA.FTZ R198, R11, c[0x0][0x2d0], -R197.reuse ;  /* 0x0000b4000bc67a23 */ /* 0x100fe400000108c5 */
[----:B------:R-:W-:Y:S01]  /*a420*/  FMUL.FTZ R11, R4, R167 ;  /* 0x000000a7040b7220 */ /* 0x000fe20000410000 */
[----:B-----5:R-:W-:Y:S01]  /*a430*/  F2FP.PACK_AB R167, R168, R172 ;  /* 0x000000aca8a7723e */ /* 0x020fe200000000ff */
[----:B------:R-:W-:Y:S02]  /*a440*/  FFMA.FTZ R197, R10, c[0x0][0x2d0], -R197 ;  /* 0x0000b4000ac57a23 */ /* 0x000fe400000108c5 */
[----:B------:R-:W-:Y:S01]  /*a450*/  FMUL.FTZ R10, R4, R166 ;  /* 0x000000a6040a7220 */ /* 0x000fe20000410000 */
[----:B-1----:R-:W-:Y:S01]  /*a460*/  F2FP.PACK_AB R166, R169, R173 ;  /* 0x000000ada9a6723e */ /* 0x002fe200000000ff */
[----:B------:R-:W-:Y:S01]  /*a470*/  FMUL.FTZ R4, R201, R160 ;  /* 0x000000a0c9047220 */ /* 0x000fe20000410000 */
[----:B------:R-:W-:Y:S01]  /*a480*/  MOV R160, R64 ;  /* 0x0000004000a07202 */ /* 0x000fe20000000f00 */
[----:B------:R-:W-:Y:S01]  /*a490*/  FMUL.FTZ R19, R199, R159 ;  /* 0x0000009fc7137220 */ /* 0x000fe20000410000 */
[----:B------:R-:W-:Y:S01]  /*a4a0*/  MUFU.EX2 R161, R194 ;  /* 0x000000c200a17308 */ /* 0x000fe20000000800 */
[C---:B------:R-:W-:Y:S02]  /*a4b0*/  FMUL.FTZ R32, R201.reuse, R148 ;  /* 0x00000094c9207220 */ /* 0x040fe40000410000 */
[----:B------:R-:W-:Y:S01]  /*a4c0*/  FMUL.FTZ R33, R201, R149 ;  /* 0x00000095c9217220 */ /* 0x000fe20000410000 */
[-C--:B------:R-:W-:Y:S05]  /*a4d0*/  HMMA.16816.F32 R4, R204, R20.reuse, R4 ;  /* 0x00000014cc04723c */ /* 0x080fea0000001804 */
[C---:B------:R-:W-:Y:S01]  /*a4e0*/  FMUL.FTZ R34, R199.reuse, R150 ;  /* 0x00000096c7227220 */ /* 0x040fe20000410000 */
[----:B------:R-:W-:Y:S01]  /*a4f0*/  MUFU.EX2 R162, R182 ;  /* 0x000000b600a27308 */ /* 0x000fe20000000800 */
[----:B------:R-:W-:Y:S01]  /*a500*/  FMUL.FTZ R35, R199, R151 ;  /* 0x00000097c7237220 */ /* 0x000fe20000410000 */
[C---:B------:R-:W-:Y:S01]  /*a510*/  HMMA.16816.F32 R8, R164.reuse, R20, R8 ;  /* 0x00000014a408723c */ /* 0x040fe20000001808 */
[----:B------:R-:W-:Y:S03]  /*a520*/  LDSM.16.MT88.4 R148, [R237+0x800] ;  /* 0x00080000ed94783b */ /* 0x000fe60000004200 */
[C---:B------:R-:W-:Y:S02]  /*a530*/  FMUL.FTZ R48, R201.reuse, R140 ;  /* 0x0000008cc9307220 */ /* 0x040fe40000410000 */
[C---:B------:R-:W-:Y:S02]  /*a540*/  FMUL.FTZ R49, R201.reuse, R141 ;  /* 0x0000008dc9317220 */ /* 0x040fe40000410000 */
[-C--:B------:R-:W-:Y:S01]  /*a550*/  HMMA.16816.F32 R12, R164, R22.reuse, R12 ;  /* 0x00000016a40c723c */ /* 0x080fe2000000180c */
[----:B------:R-:W-:Y:S03]  /*a560*/  MUFU.EX2 R223, R223 ;  /* 0x000000df00df7308 */ /* 0x000fe60000000800 */
[C---:B------:R-:W-:Y:S02]  /*a570*/  FMUL.FTZ R16, R201.reuse, R156 ;  /* 0x0000009cc9107220 */ /* 0x040fe40000410000 */
[----:B------:R-:W-:Y:S02]  /*a580*/  FMUL.FTZ R17, R201, R157 ;  /* 0x0000009dc9117220 */ /* 0x000fe40000410000 */
[C---:B------:R-:W-:Y:S03]  /*a590*/  FMUL.FTZ R18, R199.reuse, R158 ;  /* 0x0000009ec7127220 */ /* 0x040fe60000410000 */
[----:B------:R-:W-:Y:S01]  /*a5a0*/  MUFU.EX2 R156, R178 ;  /* 0x000000b2009c7308 */ /* 0x000fe20000000800 */
[C---:B------:R-:W-:Y:S02]  /*a5b0*/  FMUL.FTZ R50, R199.reuse, R142 ;  /* 0x0000008ec7327220 */ /* 0x040fe40000410000 */
[----:B------:R-:W-:Y:S01]  /*a5c0*/  FMUL.FTZ R51, R199, R143 ;  /* 0x0000008fc7337220 */ /* 0x000fe20000410000 */
[C---:B------:R-:W-:Y:S01]  /*a5d0*/  HMMA.16816.F32 R16, R204.reuse, R22, R16 ;  /* 0x00000016cc10723c */ /* 0x040fe20000001810 */
[----:B------:R-:W1:Y:S03]  /*a5e0*/  LDSM.16.MT88.4 R140, [R236] ;  /* 0x00000000ec8c783b */ /* 0x000e660000004200 */
[C---:B------:R-:W-:Y:S02]  /*a5f0*/  FMUL.FTZ R20, R201.reuse, R152 ;  /* 0x00000098c9147220 */ /* 0x040fe40000410000 */
[----:B------:R-:W-:Y:S01]  /*a600*/  FMUL.FTZ R21, R201, R153 ;  /* 0x00000099c9157220 */ /* 0x000fe20000410000 */
[----:B------:R-:W3:Y:S01]  /*a610*/  MUFU.EX2 R152, R195 ;  /* 0x000000c300987308 */ /* 0x000ee20000000800 */
[C---:B------:R-:W-:Y:S04]  /*a620*/  FMUL.FTZ R23, R199.reuse, R155 ;  /* 0x0000009bc7177220 */ /* 0x040fe80000410000 */
[----:B------:R-:W-:Y:S02]  /*a630*/  FMUL.FTZ R22, R199, R154 ;  /* 0x0000009ac7167220 */ /* 0x000fe40000410000 */
[C---:B------:R-:W-:Y:S02]  /*a640*/  FMUL.FTZ R64, R201.reuse, R132 ;  /* 0x00000084c9407220 */ /* 0x040fe40000410000 */
[----:B------:R-:W-:Y:S01]  /*a650*/  FMUL.FTZ R65, R201, R133 ;  /* 0x00000085c9417220 */ /* 0x000fe20000410000 */
[----:B------:R-:W-:Y:S01]  /*a660*/  MUFU.EX2 R153, R187 ;  /* 0x000000bb00997308 */ /* 0x000fe20000000800 */
[C---:B------:R-:W-:Y:S01]  /*a670*/  FMUL.FTZ R66, R199.reuse, R134 ;  /* 0x00000086c7427220 */ /* 0x040fe20000410000 */
[-C--:B--2---:R-:W-:Y:S03]  /*a680*/  HMMA.16816.F32 R20, R204, R36.reuse, R20 ;  /* 0x00000024cc14723c */ /* 0x084fe60000001814 */
[----:B------:R-:W-:Y:S02]  /*a690*/  FMUL.FTZ R67, R199, R135 ;  /* 0x00000087c7437220 */ /* 0x000fe40000410000 */
[----:B------:R-:W2:Y:S01]  /*a6a0*/  LDSM.16.MT88.4 R132, [R239+0x2000] ;  /* 0x00200000ef84783b */ /* 0x000ea20000004200 */
[C---:B------:R-:W-:Y:S02]  /*a6b0*/  FMUL.FTZ R68, R201.reuse, R68 ;  /* 0x00000044c9447220 */ /* 0x040fe40000410000 */
[C---:B------:R-:W-:Y:S01]  /*a6c0*/  HMMA.16816.F32 R24, R164.reuse, R36, R24 ;  /* 0x00000024a418723c */ /* 0x040fe20000001818 */
[----:B------:R-:W-:Y:S03]  /*a6d0*/  MUFU.EX2 R158, R193 ;  /* 0x000000c1009e7308 */ /* 0x000fe60000000800 */
[----:B------:R-:W-:Y:S02]  /*a6e0*/  FMUL.FTZ R69, R201, R69 ;  /* 0x00000045c9457220 */ /* 0x000fe40000410000 */
[----:B------:R-:W-:Y:S02]  /*a6f0*/  FMUL.FTZ R70, R199, R70 ;  /* 0x00000046c7467220 */ /* 0x000fe40000410000 */
[-C--:B------:R-:W-:Y:S03]  /*a700*/  HMMA.16816.F32 R28, R164, R38.reuse, R28 ;  /* 0x00000026a41c723c */ /* 0x080fe6000000181c */
[----:B------:R-:W-:Y:S01]  /*a710*/  MUFU.EX2 R155, R192 ;  /* 0x000000c0009b7308 */ /* 0x000fe20000000800 */
[C---:B------:R-:W-:Y:S02]  /*a720*/  FMUL.FTZ R36, R201.reuse, R144 ;  /* 0x00000090c9247220 */ /* 0x040fe40000410000 */
[----:B------:R-:W-:Y:S02]  /*a730*/  FMUL.FTZ R37, R201, R145 ;  /* 0x00000091c9257220 */ /* 0x000fe40000410000 */
[C---:B------:R-:W-:Y:S04]  /*a740*/  HMMA.16816.F32 R32, R204.reuse, R38, R32 ;  /* 0x00000026cc20723c */ /* 0x040fe80000001820 */
[----:B------:R-:W-:Y:S01]  /*a750*/  FMUL.FTZ R71, R199, R71 ;  /* 0x00000047c7477220 */ /* 0x000fe20000410000 */
[----:B------:R-:W-:Y:S01]  /*a760*/  MUFU.EX2 R157, R231 ;  /* 0x000000e7009d7308 */ /* 0x000fe20000000800 */
[----:B------:R-:W-:Y:S02]  /*a770*/  FMUL.FTZ R80, R201, R80 ;  /* 0x00000050c9507220 */ /* 0x000fe40000410000 */
[C---:B------:R-:W-:Y:S04]  /*a780*/  FMUL.FTZ R38, R199.reuse, R146 ;  /* 0x00000092c7267220 */ /* 0x040fe80000410000 */
[----:B------:R-:W-:Y:S02]  /*a790*/  FMUL.FTZ R39, R199, R147 ;  /* 0x00000093c7277220 */ /* 0x000fe40000410000 */
[----:B------:R-:W-:Y:S01]  /*a7a0*/  LDSM.16.MT88.4 R144, [R238+0x800] ;  /* 0x00080000ee90783b */ /* 0x000fe20000004200 */
[----:B------:R-:W-:Y:S01]  /*a7b0*/  FMUL.FTZ R81, R201, R81 ;  /* 0x00000051c9517220 */ /* 0x000fe20000410000 */
[----:B------:R-:W-:Y:S01]  /*a7c0*/  MUFU.EX2 R231, R184 ;  /* 0x000000b800e77308 */ /* 0x000fe20000000800 */
[C---:B------:R-:W-:Y:S02]  /*a7d0*/  FMUL.FTZ R82, R199.reuse, R82 ;  /* 0x00000052c7527220 */ /* 0x040fe40000410000 */
[-C--:B------:R-:W-:Y:S03]  /*a7e0*/  HMMA.16816.F32 R36, R204, R52.reuse, R36 ;  /* 0x00000034cc24723c */ /* 0x080fe60000001824 */
[----:B------:R-:W-:Y:S02]  /*a7f0*/  FMUL.FTZ R83, R199, R83 ;  /* 0x00000053c7537220 */ /* 0x000fe40000410000 */
[C---:B------:R-:W-:Y:S02]  /*a800*/  FMUL.FTZ R84, R201.reuse, R84 ;  /* 0x00000054c9547220 */ /* 0x040fe40000410000 */
[----:B------:R-:W-:Y:S01]  /*a810*/  FMUL.FTZ R85, R201, R85 ;  /* 0x00000055c9557220 */ /* 0x000fe20000410000 */
[C---:B------:R-:W-:Y:S01]  /*a820*/  HMMA.16816.F32 R40, R164.reuse, R52, R40 ;  /* 0x00000034a428723c */ /* 0x040fe20000001828 */
[----:B------:R-:W-:Y:S03]  /*a830*/  MUFU.EX2 R178, R180 ;  /* 0x000000b400b27308 */ /* 0x000fe60000000800 */
[C---:B------:R-:W-:Y:S02]  /*a840*/  FMUL.FTZ R86, R199.reuse, R86 ;  /* 0x00000056c7567220 */ /* 0x040fe40000410000 */
[----:B------:R-:W-:Y:S02]  /*a850*/  FMUL.FTZ R87, R199, R87 ;  /* 0x00000057c7577220 */ /* 0x000fe40000410000 */
[-C--:B------:R-:W-:Y:S03]  /*a860*/  HMMA.16816.F32 R44, R164, R54.reuse, R44 ;  /* 0x00000036a42c723c */ /* 0x080fe6000000182c */
[----:B------:R-:W-:Y:S01]  /*a870*/  MUFU.EX2 R230, R230 ;  /* 0x000000e600e67308 */ /* 0x000fe20000000800 */
[C---:B------:R-:W-:Y:S02]  /*a880*/  FMUL.FTZ R52, R201.reuse, R136 ;  /* 0x00000088c9347220 */ /* 0x040fe40000410000 */
[C---:B------:R-:W-:Y:S02]  /*a890*/  FMUL.FTZ R53, R201.reuse, R137 ;  /* 0x00000089c9357220 */ /* 0x040fe40000410000 */
[C---:B------:R-:W-:Y:S04]  /*a8a0*/  HMMA.16816.F32 R48, R204.reuse, R54, R48 ;  /* 0x00000036cc30723c */ /* 0x040fe80000001830 */
[C---:B------:R-:W-:Y:S01]  /*a8b0*/  FMUL.FTZ R96, R201.reuse, R96 ;  /* 0x00000060c9607220 */ /* 0x040fe20000410000 */
[----:B------:R-:W4:Y:S01]  /*a8c0*/  MUFU.EX2 R136, R160 ;  /* 0x000000a000887308 */ /* 0x000f220000000800 */
[----:B------:R-:W-:Y:S02]  /*a8d0*/  FMUL.FTZ R97, R201, R97 ;  /* 0x00000061c9617220 */ /* 0x000fe40000410000 */
[C---:B------:R-:W-:Y:S04]  /*a8e0*/  FMUL.FTZ R54, R199.reuse, R138 ;  /* 0x0000008ac7367220 */ /* 0x040fe80000410000 */
[C---:B------:R-:W-:Y:S02]  /*a8f0*/  FMUL.FTZ R55, R199.reuse, R139 ;  /* 0x0000008bc7377220 */ /* 0x040fe40000410000 */
[C---:B------:R-:W-:Y:S01]  /*a900*/  FMUL.FTZ R98, R199.reuse, R98 ;  /* 0x00000062c7627220 */ /* 0x040fe20000410000 */
[----:B------:R-:W-:Y:S01]  /*a910*/  MUFU.EX2 R137, R219 ;  /* 0x000000db00897308 */ /* 0x000fe20000000800 */
[----:B------:R-:W-:Y:S02]  /*a920*/  FMUL.FTZ R99, R199, R99 ;  /* 0x00000063c7637220 */ /* 0x000fe40000410000 */
[C---:B------:R-:W-:Y:S01]  /*a930*/  FMUL.FTZ R100, R201.reuse, R100 ;  /* 0x00000064c9647220 */ /* 0x040fe20000410000 */
[-C--:B-1----:R-:W-:Y:S03]  /*a940*/  HMMA.16816.F32 R52, R204, R140.reuse, R52 ;  /* 0x0000008ccc34723c */ /* 0x082fe60000001834 */
[----:B------:R-:W-:Y:S02]  /*a950*/  FMUL.FTZ R101, R201, R101 ;  /* 0x00000065c9657220 */ /* 0x000fe40000410000 */
[C---:B------:R-:W-:Y:S01]  /*a960*/  FMUL.FTZ R102, R199.reuse, R102 ;  /* 0x00000066c7667220 */ /* 0x040fe20000410000 */
[----:B------:R-:W-:Y:S01]  /*a970*/  MUFU.EX2 R160, R186 ;  /* 0x000000ba00a07308 */ /* 0x000fe20000000800 */
[----:B------:R-:W-:Y:S01]  /*a980*/  FMUL.FTZ R103, R199, R103 ;  /* 0x00000067c7677220 */ /* 0x000fe20000410000 */
[C---:B------:R-:W-:Y:S04]  /*a990*/  HMMA.16816.F32 R56, R164.reuse, R140, R56 ;  /* 0x0000008ca438723c */ /* 0x040fe80000001838 */
[C---:B------:R-:W-:Y:S02]  /*a9a0*/  FMUL.FTZ R112, R201.reuse, R112 ;  /* 0x00000070c9707220 */ /* 0x040fe40000410000 */
[----:B------:R-:W-:Y:S02]  /*a9b0*/  FMUL.FTZ R113, R201, R113 ;  /* 0x00000071c9717220 */ /* 0x000fe40000410000 */
[-C--:B------:R-:W-:Y:S01]  /*a9c0*/  HMMA.16816.F32 R60, R164, R142.reuse, R60 ;  /* 0x0000008ea43c723c */ /* 0x080fe2000000183c */
[----:B------:R1:W5:Y:S03]  /*a9d0*/  MUFU.EX2 R139, R203 ;  /* 0x000000cb008b7308 */ /* 0x0003660000000800 */
[C---:B------:R-:W-:Y:S02]  /*a9e0*/  FMUL.FTZ R114, R199.reuse, R114 ;  /* 0x00000072c7727220 */ /* 0x040fe40000410000 */
[----:B------:R-:W-:Y:S02]  /*a9f0*/  FMUL.FTZ R115, R199, R115 ;  /* 0x00000073c7737220 */ /* 0x000fe40000410000 */
[C---:B------:R-:W-:Y:S01]  /*aa00*/  HMMA.16816.F32 R64, R204.reuse, R142, R64 ;  /* 0x0000008ecc40723c */ /* 0x040fe20000001840 */
[----:B------:R-:W-:Y:S02]  /*aa10*/  LDSM.16.MT88.4 R140, [R239+0x800] ;  /* 0x00080000ef8c783b */ /* 0x000fe40000004200 */
[----:B------:R-:W4:Y:S01]  /*aa20*/  MUFU.EX2 R138, R220 ;  /* 0x000000dc008a7308 */ /* 0x000f220000000800 */
[----:B------:R-:W-:Y:S02]  /*aa30*/  FADD.FTZ R171, R173, R171 ;  /* 0x000000abadab7221 */ /* 0x000fe40000010000 */
[----:B------:R-:W-:Y:S02]  /*aa40*/  FADD.FTZ R170, R174, R170 ;  /* 0x000000aaaeaa7221 */ /* 0x000fe40000010000 */
[-C--:B--2---:R-:W-:Y:S04]  /*aa50*/  HMMA.16816.F32 R68, R204, R132.reuse, R68 ;  /* 0x00000084cc44723c */ /* 0x084fe80000001844 */
[----:B---3--:R-:W-:Y:S01]  /*aa60*/  FADD.FTZ R170, R152, R170 ;  /* 0x000000aa98aa7221 */ /* 0x008fe20000010000 */
[----:B------:R-:W-:Y:S01]  /*aa70*/  MUFU.EX2 R173, R189 ;  /* 0x000000bd00ad7308 */ /* 0x000fe20000000800 */
[----:B------:R-:W-:Y:S02]  /*aa80*/  FMUL.FTZ R116, R201, R116 ;  /* 0x00000074c9747220 */ /* 0x000fe40000410000 */
[C---:B------:R-:W-:Y:S04]  /*aa90*/  HMMA.16816.F32 R72, R164.reuse, R132, R72 ;  /* 0x00000084a448723c */ /* 0x040fe80000001848 */
[----:B-1----:R-:W-:Y:S01]  /*aaa0*/  F2FP.PACK_AB R203, R213, R214 ;  /* 0x000000d6d5cb723e */ /* 0x002fe200000000ff */
[----:B------:R-:W-:Y:S02]  /*aab0*/  FMUL.FTZ R117, R201, R117 ;  /* 0x00000075c9757220 */ /* 0x000fe40000410000 */
[C---:B------:R-:W-:Y:S01]  /*aac0*/  FMUL.FTZ R118, R199.reuse, R118 ;  /* 0x00000076c7767220 */ /* 0x040fe20000410000 */
[-C--:B------:R-:W-:Y:S01]  /*aad0*/  HMMA.16816.F32 R76, R164, R134.reuse, R76 ;  /* 0x00000086a44c723c */ /* 0x080fe2000000184c */
[----:B------:R-:W-:Y:S03]  /*aae0*/  MUFU.EX2 R220, R191 ;  /* 0x000000bf00dc7308 */ /* 0x000fe60000000800 */
[----:B------:R-:W-:Y:S02]  /*aaf0*/  FMUL.FTZ R119, R199, R119 ;  /* 0x00000077c7777220 */ /* 0x000fe40000410000 */
[----:B----4-:R-:W-:Y:S01]  /*ab00*/  FADD.FTZ R154, R136, R179 ;  /* 0x000000b3889a7221 */ /* 0x010fe20000010000 */
[C---:B-----5:R-:W-:Y:S01]  /*ab10*/  F2FP.PACK_AB R136, R139.reuse, R136 ;  /* 0x000000888b88723e */ /* 0x060fe200000000ff */
[C---:B------:R-:W-:Y:S01]  /*ab20*/  HMMA.16816.F32 R80, R204.reuse, R134, R80 ;  /* 0x00000086cc50723c */ /* 0x040fe20000001850 */
[----:B------:R-:W1:Y:S02]  /*ab30*/  LDSM.16.MT88.4 R132, [R238+0x2000] ;  /* 0x00200000ee84783b */ /* 0x000e640000004200 */
[----:B------:R-:W2:Y:S01]  /*ab40*/  MUFU.EX2 R219, R190 ;  /* 0x000000be00db7308 */ /* 0x000ea20000000800 */
[----:B------:R-:W-:Y:S02]  /*ab50*/  FADD.FTZ R154, R139, R154 ;  /* 0x0000009a8b9a7221 */ /* 0x000fe40000010000 */
[----:B------:R-:W-:Y:S02]  /*ab60*/  FMUL.FTZ R128, R201, R128 ;  /* 0x00000080c9807220 */ /* 0x000fe40000410000 */
[----:B------:R-:W-:Y:S01]  /*ab70*/  FADD.FTZ R154, R138, R154 ;  /* 0x0000009a8a9a7221 */ /* 0x000fe20000010000 */
[C---:B------:R-:W-:Y:S03]  /*ab80*/  F2FP.PACK_AB R138, R137.reuse, R138 ;  /* 0x0000008a898a723e */ /* 0x040fe600000000ff */
[----:B------:R-:W-:Y:S01]  /*ab90*/  FADD.FTZ R154, R137, R154 ;  /* 0x0000009a899a7221 */ /* 0x000fe20000010000 */
[----:B------:R-:W-:Y:S01]  /*aba0*/  F2FP.PACK_AB R137, R161, R152 ;  /* 0x00000098a189723e */ /* 0x000fe200000000ff */
[----:B------:R-:W-:Y:S01]  /*abb0*/  FMUL.FTZ R129, R201, R129 ;  /* 0x00000081c9817220 */ /* 0x000fe20000410000 */
[----:B------:R-:W-:Y:S01]  /*abc0*/  F2FP.PACK_AB R201, R215, R216 ;  /* 0x000000d8d7c9723e */ /* 0x000fe200000000ff */
[C---:B------:R-:W-:Y:S01]  /*abd0*/  FMUL.FTZ R130, R199.reuse, R130 ;  /* 0x00000082c7827220 */ /* 0x040fe20000410000 */
[----:B------:R-:W-:Y:S01]  /*abe0*/  MUFU.EX2 R174, R181 ;  /* 0x000000b500ae7308 */ /* 0x000fe20000000800 */
[----:B------:R-:W-:Y:S02]  /*abf0*/  FMUL.FTZ R131, R199, R131 ;  /* 0x00000083c7837220 */ /* 0x000fe40000410000 */
[----:B------:R-:W-:Y:S04]  /*ac00*/  FADD.FTZ R202, R175, R202 ;  /* 0x000000caafca7221 */ /* 0x000fe80000010000 */
[----:B------:R-:W-:Y:S01]  /*ac10*/  FADD.FTZ R172, R172, R202 ;  /* 0x000000caacac7221 */ /* 0x000fe20000010000 */
[----:B--2---:R-:W-:Y:S02]  /*ac20*/  F2FP.PACK_AB R139, R219, R220 ;  /* 0x000000dcdb8b723e */ /* 0x004fe400000000ff */
[----:B------:R-:W-:Y:S01]  /*ac30*/  MUFU.EX2 R175, R188 ;  /* 0x000000bc00af7308 */ /* 0x000fe20000000800 */
[----:B------:R-:W-:Y:S04]  /*ac40*/  FADD.FTZ R172, R168, R172 ;  /* 0x000000aca8ac7221 */ /* 0x000fe80000010000 */
[----:B------:R-:W-:Y:S05]  /*ac50*/  FADD.FTZ R172, R163, R172 ;  /* 0x000000aca3ac7221 */ /* 0x000fea0000010000 */
[----:B------:R-:W-:Y:S01]  /*ac60*/  MUFU.EX2 R199, R185 ;  /* 0x000000b900c77308 */ /* 0x000fe20000000800 */
[-C--:B-1----:R-:W-:Y:S09]  /*ac70*/  HMMA.16816.F32 R84, R204, R132.reuse, R84 ;  /* 0x00000084cc54723c */ /* 0x082ff20000001854 */
[----:B------:R-:W-:Y:S01]  /*ac80*/  MUFU.EX2 R202, R218 ;  /* 0x000000da00ca7308 */ /* 0x000fe20000000800 */
[C---:B------:R-:W-:Y:S08]  /*ac90*/  HMMA.16816.F32 R88, R164.reuse, R132, R88 ;  /* 0x00000084a458723c */ /* 0x040ff00000001858 */
[-C--:B------:R-:W-:Y:S01]  /*aca0*/  HMMA.16816.F32 R92, R164, R134.reuse, R92 ;  /* 0x00000086a45c723c */ /* 0x080fe2000000185c */
[----:B------:R-:W-:Y:S07]  /*acb0*/  MUFU.EX2 R218, R210 ;  /* 0x000000d200da7308 */ /* 0x000fee0000000800 */
[C---:B------:R-:W-:Y:S01]  /*acc0*/  HMMA.16816.F32 R96, R204.reuse, R134, R96 ;  /* 0x00000086cc60723c */ /* 0x040fe20000001860 */
[----:B------:R-:W1:Y:S02]  /*acd0*/  LDSM.16.MT88.4 R132, [R237+0x2000] ;  /* 0x00200000ed84783b */ /* 0x000e640000004200 */
[----:B------:R-:W-:Y:S10]  /*ace0*/  MUFU.EX2 R168, R217 ;  /* 0x000000d900a87308 */ /* 0x000ff40000000800 */
[----:B------:R-:W2:Y:S10]  /*acf0*/  MUFU.EX2 R217, R211 ;  /* 0x000000d300d97308 */ /* 0x000eb40000000800 */
[----:B------:R-:W-:Y:S10]  /*ad00*/  MUFU.EX2 R229, R229 ;  /* 0x000000e500e57308 */ /* 0x000ff40000000800 */
[----:B------:R-:W-:Y:S01]  /*ad10*/  MUFU.EX2 R228, R228 ;  /* 0x000000e400e47308 */ /* 0x000fe20000000800 */
[-C--:B-1----:R-:W-:Y:S09]  /*ad20*/  HMMA.16816.F32 R100, R204, R132.reuse, R100 ;  /* 0x00000084cc64723c */ /* 0x082ff20000001864 */
[----:B------:R-:W-:Y:S01]  /*ad30*/  MUFU.EX2 R179, R200 ;  /* 0x000000c800b37308 */ /* 0x000fe20000000800 */
[C---:B------:R-:W-:Y:S09]  /*ad40*/  HMMA.16816.F32 R104, R164.reuse, R132, R104 ;  /* 0x00000084a468723c */ /* 0x040ff20000001868 */
[----:B------:R-:W-:Y:S01]  /*ad50*/  MUFU.EX2 R198, R198 ;  /* 0x000000c600c67308 */ /* 0x000fe20000000800 */
[-C--:B------:R-:W-:Y:S09]  /*ad60*/  HMMA.16816.F32 R108, R164, R134.reuse, R108 ;  /* 0x00000086a46c723c */ /* 0x080ff2000000186c */
[----:B------:R-:W1:Y:S01]  /*ad70*/  MUFU.EX2 R197, R197 ;  /* 0x000000c500c57308 */ /* 0x000e620000000800 */
[C---:B------:R-:W-:Y:S01]  /*ad80*/  HMMA.16816.F32 R112, R204.reuse, R134, R112 ;  /* 0x00000086cc70723c */ /* 0x040fe20000001870 */
[----:B------:R-:W3:Y:S07]  /*ad90*/  LDSM.16.MT88.4 R132, [R236+0x2000] ;  /* 0x00200000ec84783b */ /* 0x000eee0000004200 */
[-C--:B---3--:R-:W-:Y:S08]  /*ada0*/  HMMA.16816.F32 R116, R204, R132.reuse, R116 ;  /* 0x00000084cc74723c */ /* 0x088ff00000001874 */
[C---:B------:R-:W-:Y:S07]  /*adb0*/  HMMA.16816.F32 R120, R164.reuse, R132, R120 ;  /* 0x00000084a478723c */ /* 0x040fee0000001878 */
[----:B------:R-:W-:Y:S01]  /*adc0*/  F2FP.PACK_AB R132, R160, R153 ;  /* 0x00000099a084723e */ /* 0x000fe200000000ff */
[-C--:B------:R-:W-:Y:S01]  /*add0*/  HMMA.16816.F32 R124, R164, R134.reuse, R124 ;  /* 0x00000086a47c723c */ /* 0x080fe2000000187c */
[----:B------:R-:W-:Y:S03]  /*ade0*/  MUFU.EX2 R166, R222 ;  /* 0x000000de00a67308 */ /* 0x000fe60000000800 */
[----:B------:R-:W-:Y:S03]  /*adf0*/  F2FP.PACK_AB R133, R162, R163 ;  /* 0x000000a3a285723e */ /* 0x000fe600000000ff */
[----:B------:R-:W-:Y:S01]  /*ae00*/  FADD.FTZ R165, R169, R171 ;  /* 0x000000aba9a57221 */ /* 0x000fe20000010000 */
[----:B------:R-:W-:Y:S03]  /*ae10*/  HMMA.16816.F32 R128, R204, R134, R128 ;  /* 0x00000086cc80723c */ /* 0x000fe60000001880 */
[----:B------:R-:W3:Y:S01]  /*ae20*/  MUFU.EX2 R222, R208 ;  /* 0x000000d000de7308 */ /* 0x000ee20000000800 */
[----:B------:R-:W-:Y:S03]  /*ae30*/  FADD.FTZ R165, R153, R165 ;  /* 0x000000a599a57221 */ /* 0x000fe60000010000 */
[----:B------:R-:W-:Y:S01]  /*ae40*/  F2FP.PACK_AB R134, R224, R226 ;  /* 0x000000e2e086723e */ /* 0x000fe200000000ff */
[-C--:B------:R-:W-:Y:S05]  /*ae50*/  HMMA.16816.F32 R4, R136, R140.reuse, R4 ;  /* 0x0000008c8804723c */ /* 0x080fea0000001804 */
[----:B------:R-:W-:Y:S01]  /*ae60*/  F2FP.PACK_AB R135, R223, R225 ;  /* 0x000000e1df87723e */ /* 0x000fe200000000ff */
[----:B------:R-:W4:Y:S01]  /*ae70*/  MUFU.EX2 R167, R221 ;  /* 0x000000dd00a77308 */ /* 0x000f220000000800 */
[----:B--2---:R-:W-:Y:S02]  /*ae80*/  F2FP.PACK_AB R204, R217, R212 ;  /* 0x000000d4d9cc723e */ /* 0x004fe400000000ff */
[----:B-1----:R-:W-:Y:S03]  /*ae90*/  F2FP.PACK_AB R207, R197, R198 ;  /* 0x000000c6c5cf723e */ /* 0x002fe600000000ff */
[C---:B------:R-:W-:Y:S04]  /*aea0*/  HMMA.16816.F32 R8, R132.reuse, R140, R8 ;  /* 0x0000008c8408723c */ /* 0x040fe80000001808 */
[----:B------:R1:W2:Y:S01]  /*aeb0*/  MUFU.EX2 R221, R209 ;  /* 0x000000d100dd7308 */ /* 0x0002a20000000800 */
[----:B---3--:R-:W-:Y:S03]  /*aec0*/  F2FP.PACK_AB R205, R179, R222 ;  /* 0x000000deb3cd723e */ /* 0x008fe600000000ff */
[-C--:B------:R-:W-:Y:S08]  /*aed0*/  HMMA.16816.F32 R12, R132, R142.reuse, R12 ;  /* 0x0000008e840c723c */ /* 0x080ff0000000180c */
[C---:B------:R-:W-:Y:S01]  /*aee0*/  HMMA.16816.F32 R16, R136.reuse, R142, R16 ;  /* 0x0000008e8810723c */ /* 0x040fe20000001810 */
[----:B------:R-:W3:Y:S03]  /*aef0*/  LDSM.16.MT88.4 R140, [R236+0x800] ;  /* 0x00080000ec8c783b */ /* 0x000ee60000004200 */
[----:B----4-:R-:W-:Y:S04]  /*af00*/  F2FP.PACK_AB R200, R167, R166 ;  /* 0x000000a6a7c8723e */ /* 0x010fe800000000ff */
[-C--:B------:R-:W-:Y:S01]  /*af10*/  HMMA.16816.F32 R20, R136, R144.reuse, R20 ;  /* 0x000000908814723c */ /* 0x080fe20000001814 */
[----:B-1----:R-:W-:Y:S03]  /*af20*/  LDSM.16.MT88.4 R208, [R239+0x3800] ;  /* 0x00380000efd0783b */ /* 0x002fe60000004200 */
[----:B--2---:R-:W-:Y:S04]  /*af30*/  F2FP.PACK_AB R206, R221, R218 ;  /* 0x000000daddce723e */ /* 0x004fe800000000ff */
        /* <DEDUP_REMOVED lines=30> */
[C---:B------:R-:W-:Y:S07]  /*b120*/  HMMA.16816.F32 R120, R132.reuse, R144, R120 ;  /* 0x000000908478723c */ /* 0x040fee0000001878 */
[----:B------:R-:W-:Y:S01]  /*b130*/  FADD.FTZ R144, R156, R154 ;  /* 0x0000009a9c907221 */ /* 0x000fe20000010000 */
[-C--:B------:R-:W-:Y:S04]  /*b140*/  HMMA.16816.F32 R124, R132, R146.reuse, R124 ;  /* 0x00000092847c723c */ /* 0x080fe8000000187c */
[C---:B------:R-:W-:Y:S03]  /*b150*/  FADD.FTZ R144, R158.reuse, R144 ;  /* 0x000000909e907221 */ /* 0x040fe60000010000 */
[----:B------:R-:W-:Y:S01]  /*b160*/  F2FP.PACK_AB R132, R158, R156 ;  /* 0x0000009c9e84723e */ /* 0x000fe200000000ff */
[----:B------:R-:W-:Y:S04]  /*b170*/  HMMA.16816.F32 R128, R136, R146, R128 ;  /* 0x000000928880723c */ /* 0x000fe80000001880 */
[----:B------:R-:W-:Y:S01]  /*b180*/  F2FP.PACK_AB R134, R157, R155 ;  /* 0x0000009b9d86723e */ /* 0x000fe200000000ff */
[----:B------:R-:W-:Y:S01]  /*b190*/  FADD.FTZ R144, R155, R144 ;  /* 0x000000909b907221 */ /* 0x000fe20000010000 */
[----:B------:R-:W-:Y:S01]  /*b1a0*/  F2FP.PACK_AB R133, R175, R173 ;  /* 0x000000adaf85723e */ /* 0x000fe200000000ff */
[----:B------:R-:W-:Y:S01]  /*b1b0*/  LDSM.16.MT88.4 R152, [R239+0x3000] ;  /* 0x00300000ef98783b */ /* 0x000fe20000004200 */
[----:B------:R-:W-:Y:S01]  /*b1c0*/  F2FP.PACK_AB R135, R231, R199 ;  /* 0x000000c7e787723e */ /* 0x000fe200000000ff */
[----:B------:R-:W-:Y:S03]  /*b1d0*/  FADD.FTZ R164, R157, R144 ;  /* 0x000000909da47221 */ /* 0x000fe60000010000 */
[----:B------:R-:W-:Y:S01]  /*b1e0*/  F2FP.PACK_AB R136, R176, R174 ;  /* 0x000000aeb088723e */ /* 0x000fe200000000ff */
[----:B------:R-:W-:Y:S01]  /*b1f0*/  FADD.FTZ R164, R166, R164 ;  /* 0x000000a4a6a47221 */ /* 0x000fe20000010000 */
[----:B------:R-:W-:Y:S01]  /*b200*/  F2FP.PACK_AB R138, R178, R177 ;  /* 0x000000b1b28a723e */ /* 0x000fe200000000ff */
[-C--:B--2---:R-:W-:Y:S01]  /*b210*/  HMMA.16816.F32 R4, R132, R148.reuse, R4 ;  /* 0x000000948404723c */ /* 0x084fe20000001804 */
[----:B------:R-:W1:Y:S04]  /*b220*/  LDSM.16.MT88.4 R144, [R237+0x1000] ;  /* 0x00100000ed90783b */ /* 0x000e680000004200 */
[----:B------:R-:W-:Y:S02]  /*b230*/  F2FP.PACK_AB R137, R229, R230 ;  /* 0x000000e6e589723e */ /* 0x000fe400000000ff */
[----:B------:R-:W-:Y:S02]  /*b240*/  F2FP.PACK_AB R139, R227, R228 ;  /* 0x000000e4e38b723e */ /* 0x000fe400000000ff */
[----:B------:R-:W-:Y:S05]  /*b250*/  LDSM.16.MT88.4 R156, [R238+0x3000] ;  /* 0x00300000ee9c783b */ /* 0x000fea0000004200 */
        /* <DEDUP_REMOVED lines=18> */
[----:B------:R-:W-:Y:S07]  /*b380*/  LDSM.16.MT88.4 R148, [R238+0x1800] ;  /* 0x00180000ee94783b */ /* 0x000fee0000004200 */
[-C--:B------:R-:W-:Y:S08]  /*b390*/  HMMA.16816.F32 R68, R132, R152.reuse, R68 ;  /* 0x000000988444723c */ /* 0x080ff00000001844 */
[C---:B------:R-:W-:Y:S08]  /*b3a0*/  HMMA.16816.F32 R72, R136.reuse, R152, R72 ;  /* 0x000000988848723c */ /* 0x040ff00000001848 */
[-C--:B------:R-:W-:Y:S08]  /*b3b0*/  HMMA.16816.F32 R76, R136, R154.reuse, R76 ;  /* 0x0000009a884c723c */ /* 0x080ff0000000184c */
[C---:B------:R-:W-:Y:S08]  /*b3c0*/  HMMA.16816.F32 R80, R132.reuse, R154, R80 ;  /* 0x0000009a8450723c */ /* 0x040ff00000001850 */
[-C--:B------:R-:W-:Y:S08]  /*b3d0*/  HMMA.16816.F32 R84, R132, R156.reuse, R84 ;  /* 0x0000009c8454723c */ /* 0x080ff00000001854 */
[C---:B------:R-:W-:Y:S08]  /*b3e0*/  HMMA.16816.F32 R88, R136.reuse, R156, R88 ;  /* 0x0000009c8858723c */ /* 0x040ff00000001858 */
[-C--:B------:R-:W-:Y:S08]  /*b3f0*/  HMMA.16816.F32 R92, R136, R158.reuse, R92 ;  /* 0x0000009e885c723c */ /* 0x080ff0000000185c */
[C---:B------:R-:W-:Y:S01]  /*b400*/  HMMA.16816.F32 R96, R132.reuse, R158, R96 ;  /* 0x0000009e8460723c */ /* 0x040fe20000001860 */
[----:B------:R-:W2:Y:S07]  /*b410*/  LDSM.16.MT88.4 R156, [R239+0x1800] ;  /* 0x00180000ef9c783b */ /* 0x000eae0000004200 */
[-C--:B---3--:R-:W-:Y:S08]  /*b420*/  HMMA.16816.F32 R100, R132, R140.reuse, R100 ;  /* 0x0000008c8464723c */ /* 0x088ff00000001864 */
[C---:B------:R-:W-:Y:S07]  /*b430*/  HMMA.16816.F32 R104, R136.reuse, R140, R104 ;  /* 0x0000008c8868723c */ /* 0x040fee0000001868 */
[----:B------:R-:W-:Y:S01]  /*b440*/  FADD.FTZ R140, R167, R164 ;  /* 0x000000a4a78c7221 */ /* 0x000fe20000010000 */
[-C--:B------:R-:W-:Y:S04]  /*b450*/  HMMA.16816.F32 R108, R136, R142.reuse, R108 ;  /* 0x0000008e886c723c */ /* 0x080fe8000000186c */
[----:B------:R-:W-:Y:S01]  /*b460*/  FADD.FTZ R140, R202, R140 ;  /* 0x0000008cca8c7221 */ /* 0x000fe20000010000 */
[C---:B------:R-:W-:Y:S03]  /*b470*/  F2FP.PACK_AB R202, R168.reuse, R202 ;  /* 0x000000caa8ca723e */ /* 0x040fe600000000ff */
[C---:B------:R-:W-:Y:S08]  /*b480*/  HMMA.16816.F32 R112, R132.reuse, R142, R112 ;  /* 0x0000008e8470723c */ /* 0x040ff00000001870 */
[-C--:B-1----:R-:W-:Y:S08]  /*b490*/  HMMA.16816.F32 R116, R132, R144.reuse, R116 ;  /* 0x000000908474723c */ /* 0x082ff00000001874 */
[C---:B------:R-:W-:Y:S08]  /*b4a0*/  HMMA.16816.F32 R120, R136.reuse, R144, R120 ;  /* 0x000000908878723c */ /* 0x040ff00000001878 */
[-C--:B------:R-:W-:Y:S07]  /*b4b0*/  HMMA.16816.F32 R124, R136, R146.reuse, R124 ;  /* 0x00000092887c723c */ /* 0x080fee000000187c */
[----:B------:R-:W-:Y:S01]  /*b4c0*/  FADD.FTZ R136, R168, R140 ;  /* 0x0000008ca8887221 */ /* 0x000fe20000010000 */
[----:B------:R-:W-:Y:S01]  /*b4d0*/  HMMA.16816.F32 R128, R132, R146, R128 ;  /* 0x000000928480723c */ /* 0x000fe20000001880 */
[----:B------:R-:W1:Y:S03]  /*b4e0*/  LDSM.16.MT88.4 R140, [R237+0x1800] ;  /* 0x00180000ed8c783b */ /* 0x000e660000004200 */
[----:B------:R-:W-:Y:S02]  /*b4f0*/  FADD.FTZ R137, R161, R170 ;  /* 0x000000aaa1897221 */ /* 0x000fe40000010000 */
[----:B------:R-:W-:Y:S03]  /*b500*/  FADD.FTZ R138, R162, R172 ;  /* 0x000000aca28a7221 */ /* 0x000fe60000010000 */
[----:B------:R3:W-:Y:S04]  /*b510*/  STL [R1+0x70], R136 ;  /* 0x0000708801007387 */ /* 0x0007e80000100800 */
[----:B------:R-:W4:Y:S01]  /*b520*/  LDSM.16.MT88.4 R132, [R236+0x1800] ;  /* 0x00180000ec84783b */ /* 0x000f220000004200 */
[----:B---3--:R-:W-:Y:S02]  /*b530*/  FADD.FTZ R136, R160, R165 ;  /* 0x000000a5a0887221 */ /* 0x008fe40000010000 */
[-C--:B--2---:R-:W-:Y:S05]  /*b540*/  HMMA.16816.F32 R160, R200, R156.reuse, R4 ;  /* 0x0000009cc8a0723c */ /* 0x084fea0000001804 */
[----:B------:R-:W2:Y:S03]  /*b550*/  LDSM.16.MT88.4 R4, [R238+0x3800] ;  /* 0x00380000ee04783b */ /* 0x000ea60000004200 */
[C---:B------:R-:W-:Y:S05]  /*b560*/  HMMA.16816.F32 R164, R204.reuse, R156, R8 ;  /* 0x0000009ccca4723c */ /* 0x040fea0000001808 */
[----:B------:R-:W3:Y:S03]  /*b570*/  LDSM.16.MT88.4 R8, [R237+0x3800] ;  /* 0x00380000ed08783b */ /* 0x000ee60000004200 */
[-C--:B------:R-:W-:Y:S05]  /*b580*/  HMMA.16816.F32 R168, R204, R158.reuse, R12 ;  /* 0x0000009ecca8723c */ /* 0x080fea000000180c */
[----:B------:R-:W5:Y:S03]  /*b590*/  LDSM.16.MT88.4 R12, [R236+0x3800] ;  /* 0x00380000ec0c783b */ /* 0x000f660000004200 */
[C---:B------:R-:W-:Y:S07]  /*b5a0*/  HMMA.16816.F32 R156, R200.reuse, R158, R16 ;  /* 0x0000009ec89c723c */ /* 0x040fee0000001810 */
[----:B------:R-:W-:Y:S01]  /*b5b0*/  MOV R19, R179 ;  /* 0x000000b300137202 */ /* 0x000fe20000000f00 */
[-C--:B------:R-:W-:Y:S04]  /*b5c0*/  HMMA.16816.F32 R152, R200, R148.reuse, R20 ;  /* 0x00000094c898723c */ /* 0x080fe80000001814 */
[----:B------:R-:W-:Y:S02]  /*b5d0*/  MOV R18, R178 ;  /* 0x000000b200127202 */ /* 0x000fe40000000f00 */
[----:B------:R-:W-:Y:S02]  /*b5e0*/  MOV R17, R177 ;  /* 0x000000b100117202 */ /* 0x000fe40000000f00 */
[----:B------:R-:W-:Y:S04]  /*b5f0*/  MOV R23, R175 ;  /* 0x000000af00177202 */ /* 0x000fe80000000f00 */
[----:B------:R-:W-:Y:S02]  /*b600*/  MOV R21, R173 ;  /* 0x000000ad00157202 */ /* 0x000fe40000000f00 */
[----:B------:R-:W-:Y:S02]  /*b610*/  MOV R22, R174 ;  /* 0x000000ae00167202 */ /* 0x000fe40000000f00 */
[C---:B------:R-:W-:Y:S04]  /*b620*/  HMMA.16816.F32 R172, R204.reuse, R148, R24 ;  /* 0x00000094ccac723c */ /* 0x040fe80000001818 */
[----:B------:R-:W-:Y:S02]  /*b630*/  MOV R16, R176 ;  /* 0x000000b000107202 */ /* 0x000fe40000000f00 */
[----:B------:R-:W-:Y:S02]  /*b640*/  MOV R20, R138 ;  /* 0x0000008a00147202 */ /* 0x000fe40000000f00 */
[-C--:B------:R-:W-:Y:S04]  /*b650*/  HMMA.16816.F32 R176, R204, R150.reuse, R28 ;  /* 0x00000096ccb0723c */ /* 0x080fe8000000181c */
[----:B------:R-:W-:Y:S01]  /*b660*/  MOV R26, R137 ;  /* 0x00000089001a7202 */ /* 0x000fe20000000f00 */
[----:B------:R-:W-:Y:S01]  /*b670*/  FADD.FTZ R225, R225, R20 ;  /* 0x00000014e1e17221 */ /* 0x000fe20000010000 */
[----:B------:R-:W-:Y:S02]  /*b680*/  MOV R27, R136 ;  /* 0x00000088001b7202 */ /* 0x000fe40000000f00 */
[C---:B------:R-:W-:Y:S04]  /*b690*/  HMMA.16816.F32 R148, R200.reuse, R150, R32 ;  /* 0x00000096c894723c */ /* 0x040fe80000001820 */
[----:B------:R-:W-:Y:S02]  /*b6a0*/  FADD.FTZ R220, R220, R26 ;  /* 0x0000001adcdc7221 */ /* 0x000fe40000010000 */
[----:B------:R-:W-:Y:S02]  /*b6b0*/  FADD.FTZ R226, R226, R27 ;  /* 0x0000001be2e27221 */ /* 0x000fe40000010000 */
[-C--:B-1----:R-:W-:Y:S04]  /*b6c0*/  HMMA.16816.F32 R144, R200, R140.reuse, R36 ;  /* 0x0000008cc890723c */ /* 0x082fe80000001824 */
        /* <DEDUP_REMOVED lines=9> */
[----:B------:R-:W-:Y:S01]  /*b760*/  FADD.FTZ R220, R199, R220 ;  /* 0x000000dcc7dc7221 */ /* 0x000fe20000010000 */
[----:B------:R-:W-:Y:S01]  /*b770*/  MOV R199, R3 ;  /* 0x0000000300c77202 */ /* 0x000fe20000000f00 */
        /* <DEDUP_REMOVED lines=24> */
[----:B------:R-:W-:Y:S01]  /*b900*/  FADD.FTZ R225, R198, R225 ;  /* 0x000000e1c6e17221 */ /* 0x000fe20000010000 */
[----:B------:R-:W-:Y:S01]  /*b910*/  MOV R198, R196 ;  /* 0x000000c400c67202 */ /* 0x000fe20000000f00 */
[-C--:B--2---:R-:W-:Y:S08]  /*b920*/  HMMA.16816.F32 R84, R200, R4.reuse, R84 ;  /* 0x00000004c854723c */ /* 0x084ff00000001854 */
[C---:B------:R-:W-:Y:S01]  /*b930*/  HMMA.16816.F32 R88, R204.reuse, R4, R88 ;  /* 0x00000004cc58723c */ /* 0x040fe20000001858 */
[----:B------:R-:W2:Y:S04]  /*b940*/  LDL R5, [R1+0x7c] ;  /* 0x00007c0001057983 */ /* 0x000ea80000100800 */
[----:B------:R-:W2:Y:S03]  /*b950*/  LDL.LU R4, [R1+0x78] ;  /* 0x0000780001047983 */ /* 0x000ea60000300800 */
[-C--:B------:R-:W-:Y:S08]  /*b960*/  HMMA.16816.F32 R92, R204, R6.reuse, R92 ;  /* 0x00000006cc5c723c */ /* 0x080ff0000000185c */
[C---:B------:R-:W-:Y:S07]  /*b970*/  HMMA.16816.F32 R96, R200.reuse, R6, R96 ;  /* 0x00000006c860723c */ /* 0x040fee0000001860 */
[----:B------:R-:W-:Y:S01]  /*b980*/  FADD.FTZ R6, R213, R220 ;  /* 0x000000dcd5067221 */ /* 0x000fe20000010000 */
[-C--:B---3--:R-:W-:Y:S04]  /*b990*/  HMMA.16816.F32 R100, R200, R8.reuse, R100 ;  /* 0x00000008c864723c */ /* 0x088fe80000001864 */
[----:B------:R1:W-:Y:S04]  /*b9a0*/  STL [R1+0x74], R6 ;  /* 0x0000740601007387 */ /* 0x0003e80000100800 */
[C---:B------:R-:W-:Y:S08]  /*b9b0*/  HMMA.16816.F32 R104, R204.reuse, R8, R104 ;  /* 0x00000008cc68723c */ /* 0x040ff00000001868 */
[-C--:B------:R-:W-:Y:S08]  /*b9c0*/  HMMA.16816.F32 R108, R204, R10.reuse, R108 ;  /* 0x0000000acc6c723c */ /* 0x080ff0000000186c */
[C---:B------:R-:W-:Y:S08]  /*b9d0*/  HMMA.16816.F32 R112, R200.reuse, R10, R112 ;  /* 0x0000000ac870723c */ /* 0x040ff00000001870 */
[-C--:B-----5:R-:W-:Y:S08]  /*b9e0*/  HMMA.16816.F32 R116, R200, R12.reuse, R116 ;  /* 0x0000000cc874723c */ /* 0x0a0ff00000001874 */
[C---:B------:R-:W-:Y:S08]  /*b9f0*/  HMMA.16816.F32 R120, R204.reuse, R12, R120 ;  /* 0x0000000ccc78723c */ /* 0x040ff00000001878 */
[-C--:B------:R-:W-:Y:S08]  /*ba00*/  HMMA.16816.F32 R124, R204, R14.reuse, R124 ;  /* 0x0000000ecc7c723c */ /* 0x080ff0000000187c */
[----:B------:R-:W-:Y:S07]  /*ba10*/  HMMA.16816.F32 R128, R200, R14, R128 ;  /* 0x0000000ec880723c */ /* 0x000fee0000001880 */
[----:B------:R-:W-:Y:S01]  /*ba20*/  FADD.FTZ R203, R221, R226 ;  /* 0x000000e2ddcb7221 */ /* 0x000fe20000010000 */
[----:B------:R-:W-:Y:S01]  /*ba30*/  MOV R200, R2 ;  /* 0x0000000200c87202 */ /* 0x000fe20000000f00 */
[----:B------:R-:W-:Y:S03]  /*ba40*/  FADD.FTZ R202, R197, R225 ;  /* 0x000000e1c5ca7221 */ /* 0x000fe60000010000 */
[----:B------:R-:W-:Y:S02]  /*ba50*/  MOV R197, R0 ;  /* 0x0000000000c57202 */ /* 0x000fe40000000f00 */
[C---:B--2---:R-:W-:Y:S02]  /*ba60*/  ISETP.GT.AND P0, PT, R4.reuse, R5, PT ;  /* 0x000000050400720c */ /* 0x044fe40003f04270 */
[----:B------:R-:W-:Y:S05]  /*ba70*/  IADD3 R4, R4, -0x1, RZ ;  /* 0xffffffff04047810 */ /* 0x000fea0007ffe0ff */
[----:B------:R1:W-:Y:S04]  /*ba80*/  STL [R1+0x78], R4 ;  /* 0x0000780401007387 */ /* 0x0003e80000100800 */
[----:B------:R1:W-:Y:S02]  /*ba90*/  STL [R1+0x78], R4 ;  /* 0x0000780401007387 */ /* 0x0003e40000100800 */
[----:B-1----:R-:W-:-:S05]  /*baa0*/  @P0 BRA `(.L_x_1660) ;  /* 0xffffaea000000947 */ /* 0x002fca000383ffff */
.L_x_1649:
[----:B-1----:R-:W2:Y:S02]  /*bab0*/  LDL R4, [R1+0x78] ;  /* 0x0000780001047983 */ /* 0x002ea40000100800 */
[----:B--2---:R-:W-:-:S13]  /*bac0*/  ISETP.GE.AND P0, PT, R4, RZ, PT ;  /* 0x000000ff0400720c */ /* 0x004fda0003f06270 */
[----:B------:R-:W-:Y:S05]  /*bad0*/  @!P0 BRA `(.L_x_1661) ;  /* 0x000046e000008947 */ /* 0x000fea0003800000 */
[----:B------:R-:W-:Y:S01]  /*bae0*/  IMAD.MOV.U32 R200, RZ, RZ, R2 ;  /* 0x000000ffffc87224 */ /* 0x000fe200078e0002 */
[----:B------:R-:W-:Y:S01]  /*baf0*/  MOV R198, R196 ;  /* 0x000000c400c67202 */ /* 0x000fe20000000f00 */
[----:B------:R-:W-:Y:S01]  /*bb00*/  IMAD.MOV.U32 R199, RZ, RZ, R3 ;  /* 0x000000ffffc77224 */ /* 0x000fe200078e0003 */
[----:B------:R-:W-:Y:S02]  /*bb10*/  MOV R197, R0 ;  /* 0x0000000000c57202 */ /* 0x000fe40000000f00 */
.L_x_1668:
[----:B------:R-:W2:Y:S01]  /*bb20*/  LDL R4, [R1+0x48] ;  /* 0x0000480001047983 */ /* 0x000ea20000100800 */
[----:B------:R-:W-:Y:S04]  /*bb30*/  DEPBAR.LE SB0, 0x0 ;  /* 0x000080000000791a */ /* 0x000fe80000000000 */
[----:B------:R-:W3:Y:S01]  /*bb40*/  LDL R8, [R1+0x44] ;  /* 0x0000440001087983 */ /* 0x000ee20000100800 */
[----:B------:R-:W-:Y:S01]  /*bb50*/  WARPSYNC 0xffffffff ;  /* 0xffffffff00007948 */ /* 0x000fe20003800000 */
[----:B------:R-:W-:Y:S01]  /*bb60*/  IADD3 R196, R235, 0x2000, RZ ;  /* 0x00002000ebc47810 */ /* 0x000fe20007ffe0ff */
[C---:B------:R-:W-:Y:S01]  /*bb70*/  IMAD.SHL.U32 R45, R250.reuse, 0x2, RZ ;  /* 0x00000002fa2d7824 */ /* 0x040fe200078e00ff */
[----:B------:R-:W4:Y:S01]  /*bb80*/  LDL.64 R6, [R1+0x58] ;  /* 0x0000580001067983 */ /* 0x000f220000100a00 */
[----:B------:R-:W-:Y:S03]  /*bb90*/  SHF.L.U64.HI R52, R250, 0x1, R245 ;  /* 0x00000001fa347819 */ /* 0x000fe600000102f5 */
[----:B------:R-:W5:Y:S04]  /*bba0*/  LDL R5, [R1+0x30] ;  /* 0x0000300001057983 */ /* 0x000f680000100800 */
[----:B------:R-:W-:Y:S06]  /*bbb0*/  BAR.SYNC.DEFER_BLOCKING 0x0 ;  /* 0x0000000000007b1d */ /* 0x000fec0000010000 */
[----:B------:R1:W1:Y:S04]  /*bbc0*/  LDSM.16.M88.4 R64, [R244] ;  /* 0x00000000f440783b */ /* 0x0002680000000200 */
[----:B------:R1:W1:Y:S04]  /*bbd0*/  LDSM.16.M88.4 R60, [R244+0x2000] ;  /* 0x00200000f43c783b */ /* 0x0002680000000200 */
        /* <DEDUP_REMOVED lines=10> */
[----:B--2---:R-:W-:Y:S01]  /*bc80*/  SHF.R.S32.HI R0, RZ, 0x1f, R4 ;  /* 0x0000001fff007819 */ /* 0x004fe20000011404 */
[----:B------:R-:W-:Y:S01]  /*bc90*/  IMAD.WIDE.U32 R2, R4, c[0x0][0x208], RZ ;  /* 0x0000820004027a25 */ /* 0x000fe200078e00ff */
[----:B---3--:R-:W-:Y:S03]  /*bca0*/  SHF.R.S32.HI R53, RZ, 0x1f, R8 ;  /* 0x0000001fff357819 */ /* 0x008fe60000011408 */
[----:B------:R-:W-:Y:S04]  /*bcb0*/  IMAD R0, R0, c[0x0][0x208], RZ ;  /* 0x0000820000007a24 */ /* 0x000fe800078e02ff */
[----:B------:R-:W-:Y:S02]  /*bcc0*/  IMAD R0, R4, c[0x0][0x20c], R0 ;  /* 0x0000830004007a24 */ /* 0x000fe400078e0200 */
[----:B------:R-:W2:Y:S01]  /*bcd0*/  LDL R4, [R1+0xc] ;  /* 0x00000c0001047983 */ /* 0x000ea20000100800 */
[----:B------:R-:W-:Y:S02]  /*bce0*/  IMAD R53, R53, c[0x0][0x218], RZ ;  /* 0x0000860035357a24 */ /* 0x000fe400078e02ff */
[----:B------:R-:W-:Y:S02]  /*bcf0*/  IMAD.IADD R3, R3, 0x1, R0 ;  /* 0x0000000103037824 */ /* 0x000fe400078e0200 */
[C---:B------:R-:W-:Y:S02]  /*bd00*/  IMAD R53, R8.reuse, c[0x0][0x21c], R53 ;  /* 0x0000870008357a24 */ /* 0x040fe400078e0235 */
[----:B------:R-:W-:Y:S05]  /*bd10*/  IMAD.WIDE.U32 R2, R8, c[0x0][0x218], R2 ;  /* 0x0000860008027a25 */ /* 0x000fea00078e0002 */
[----:B----4-:R-:W-:Y:S02]  /*bd20*/  IADD3 R0, P0, R6, R2, RZ ;  /* 0x0000000206007210 */ /* 0x010fe40007f1e0ff */
[----:B------:R-:W-:Y:S02]  /*bd30*/  IADD3 R2, R235, 0x3000, RZ ;  /* 0x00003000eb027810 */ /* 0x000fe40007ffe0ff */
[----:B-----5:R-:W-:Y:S02]  /*bd40*/  IADD3.X R53, R5, R3, R53, P0, !PT ;  /* 0x0000000305357210 */ /* 0x020fe400007fe435 */
[C---:B------:R-:W-:Y:S02]  /*bd50*/  LEA R46, P0, R0.reuse, c[0x0][0x1f8], 0x1 ;  /* 0x00007e00002e7a11 */ /* 0x040fe400078008ff */
[C---:B------:R-:W-:Y:S02]  /*bd60*/  IADD3 R3, R235.reuse, 0x2800, RZ ;  /* 0x00002800eb037810 */ /* 0x040fe40007ffe0ff */
[----:B------:R-:W-:Y:S02]  /*bd70*/  LEA.HI.X R53, R0, c[0x0][0x1fc], R53, 0x1, P0 ;  /* 0x00007f0000357a11 */ /* 0x000fe400000f0c35 */
[----:B------:R-:W-:Y:S02]  /*bd80*/  IADD3 R0, R235, 0x3800, RZ ;  /* 0x00003800eb007810 */ /* 0x000fe40007ffe0ff */
[C---:B--2---:R-:W-:Y:S01]  /*bd90*/  SHF.L.U64.HI R44, R4.reuse, 0x1, R246 ;  /* 0x00000001042c7819 */ /* 0x044fe200000102f6 */
[----:B------:R-:W-:Y:S01]  /*bda0*/  IMAD.SHL.U32 R40, R4, 0x2, RZ ;  /* 0x0000000204287824 */ /* 0x000fe200078e00ff */
[----:B------:R-:W-:-:S05]  /*bdb0*/  BRA.DIV ~URZ, `(.L_x_1662) ;  /* 0x0000aa027f007947 */ /* 0x000fca000b800000 */
[----:B-1----:R1:W2:Y:S02]  /*bdc0*/  SHFL.IDX PT, R28, R53, RZ, 0x181f ;  /* 0x00181fff351c7589 */ /* 0x0022a400000e0000 */
.L_x_1745:
[-C--:B------:R-:W-:Y:S01]  /*bdd0*/  HMMA.16816.F32 R4, R64, R16.reuse, RZ ;  /* 0x000000104004723c */ /* 0x080fe200000018ff */
[----:B------:R-:W3:Y:S01]  /*bde0*/  LDL R20, [R1+0xc] ;  /* 0x00000c0001147983 */ /* 0x000ee20000100800 */
[----:B------:R-:W-:Y:S01]  /*bdf0*/  BSSY B0, `(.L_x_1663) ;  /* 0x00001a7000007945 */ /* 0x000fe20003800000 */
[----:B------:R-:W-:Y:S02]  /*be00*/  ISETP.GE.AND P0, PT, R250, c[0x0][0x1d4], PT ;  /* 0x00007500fa007a0c */ /* 0x000fe40003f06270 */
[----:B------:R-:W4:Y:S02]  /*be10*/  SHFL.IDX PT, R38, R46, RZ, 0x181f ;  /* 0x00181fff2e267589 */ /* 0x000f2400000e0000 */
[----:B------:R-:W-:Y:S01]  /*be20*/  SEL R47, RZ, 0x10, P0 ;  /* 0x00000010ff2f7807 */ /* 0x000fe20000000000 */
[C---:B------:R-:W-:Y:S05]  /*be30*/  HMMA.16816.F32 R8, R60.reuse, R16, RZ ;  /* 0x000000103c08723c */ /* 0x040fea00000018ff */
[----:B------:R-:W5:Y:S03]  /*be40*/  SHFL.IDX PT, R54, R46, 0x1, 0x181f ;  /* 0x00381f002e367f89 */ /* 0x000f6600000e0000 */
[-C--:B------:R-:W-:Y:S05]  /*be50*/  HMMA.16816.F32 R12, R60, R18.reuse, RZ ;  /* 0x000000123c0c723c */ /* 0x080fea00000018ff */
[----:B------:R-:W1:Y:S03]  /*be60*/  SHFL.IDX PT, R36, R53, 0x1, 0x181f ;  /* 0x00381f0035247f89 */ /* 0x000e6600000e0000 */
[C---:B------:R-:W-:Y:S05]  /*be70*/  HMMA.16816.F32 R16, R64.reuse, R18, RZ ;  /* 0x000000124010723c */ /* 0x040fea00000018ff */
[----:B------:R-:W2:Y:S08]  /*be80*/  SHFL.IDX PT, R41, R46, 0x2, 0x181f ;  /* 0x00581f002e297f89 */ /* 0x000eb000000e0000 */
[----:B------:R-:W1:Y:S08]  /*be90*/  SHFL.IDX PT, R42, R53, 0x2, 0x181f ;  /* 0x00581f00352a7f89 */ /* 0x000e7000000e0000 */
[----:B------:R-:W1:Y:S08]  /*bea0*/  SHFL.IDX PT, R46, R46, 0x3, 0x181f ;  /* 0x00781f002e2e7f89 */ /* 0x000e7000000e0000 */
[----:B-1----:R-:W1:Y:S01]  /*beb0*/  SHFL.IDX PT, R53, R53, 0x3, 0x181f ;  /* 0x00781f0035357f89 */ /* 0x002e6200000e0000 */
[----:B---3--:R-:W-:Y:S02]  /*bec0*/  ISETP.GE.AND P2, PT, R20, c[0x0][0x1d4], PT ;  /* 0x0000750014007a0c */ /* 0x008fe40003f46270 */
[-C--:B------:R-:W-:Y:S01]  /*bed0*/  HMMA.16816.F32 R20, R64, R32.reuse, RZ ;  /* 0x000000204014723c */ /* 0x080fe200000018ff */
[C---:B----4-:R-:W-:Y:S02]  /*bee0*/  IADD3 R30, P4, R38.reuse, R40, RZ ;  /* 0x00000028261e7210 */ /* 0x050fe40007f9e0ff */
[-C--:B------:R-:W-:Y:S02]  /*bef0*/  IADD3 R38, P5, R38, R45.reuse, RZ ;  /* 0x0000002d26267210 */ /* 0x080fe40007fbe0ff */
[C---:B--2---:R-:W-:Y:S02]  /*bf00*/  IADD3.X R31, R28.reuse, R44, RZ, P4, !PT ;  /* 0x0000002c1c1f7210 */ /* 0x044fe400027fe4ff */
[----:B------:R-:W-:Y:S01]  /*bf10*/  IADD3.X R39, R28, R52, RZ, P5, !PT ;  /* 0x000000341c277210 */ /* 0x000fe20002ffe4ff */
[C---:B------:R-:W-:Y:S01]  /*bf20*/  HMMA.16816.F32 R24, R60.reuse, R32, RZ ;  /* 0x000000203c18723c */ /* 0x040fe200000018ff */
[----:B------:R-:W-:Y:S02]  /*bf30*/  SEL R201, RZ, 0x10, P2 ;  /* 0x00000010ffc97807 */ /* 0x000fe40001000000 */
[----:B------:R2:W-:Y:S01]  /*bf40*/  LDGSTS.E.BYPASS.LTC128B.128 [R251+0x100], [R30.64], !P2 ;  /* 0x001000001efb7fae */ /* 0x0005e2000d101d46 */
[C---:B-----5:R-:W-:Y:S02]  /*bf50*/  IADD3 R56, P4, R54.reuse, R40, RZ ;  /* 0x0000002836387210 */ /* 0x060fe40007f9e0ff */
[-C--:B------:R-:W-:Y:S02]  /*bf60*/  IADD3 R54, P5, R54, R45.reuse, RZ ;  /* 0x0000002d36367210 */ /* 0x080fe40007fbe0ff */
[C---:B------:R-:W-:Y:S02]  /*bf70*/  IADD3.X R57, R36.reuse, R44, RZ, P4, !PT ;  /* 0x0000002c24397210 */ /* 0x040fe400027fe4ff */
[----:B------:R-:W-:Y:S01]  /*bf80*/  ISETP.NE.U32.AND P6, PT, R201, RZ, PT ;  /* 0x000000ffc900720c */ /* 0x000fe20003fc5070 */
[----:B------:R3:W-:Y:S01]  /*bf90*/  LDGSTS.E.BYPASS.LTC128B.128 [R251+0x2100], [R38.64], !P0 ;  /* 0x0210000026fb7fae */ /* 0x0007e2000c101d46 */
[----:B------:R-:W-:Y:S02]  /*bfa0*/  IADD3.X R55, R36, R52, RZ, P5, !PT ;  /* 0x0000003424377210 */ /* 0x000fe40002ffe4ff */
[C---:B------:R-:W-:Y:S02]  /*bfb0*/  ISETP.NE.U32.AND P5, PT, R47.reuse, RZ, PT ;  /* 0x000000ff2f00720c */ /* 0x040fe40003fa5070 */
[----:B------:R-:W-:Y:S03]  /*bfc0*/  IADD3 R47, -R47, 0x10, RZ ;  /* 0x000000102f2f7810 */ /* 0x000fe60007ffe1ff */
[----:B------:R4:W-:Y:S01]  /*bfd0*/  LDGSTS.E.BYPASS.LTC128B.128 [R251+0x900], [R56.64], !P2 ;  /* 0x0090000038fb7fae */ /* 0x0009e2000d101d46 */
[----:B------:R-:W-:Y:S07]  /*bfe0*/  LOP3.LUT R47, R47, 0xf, RZ, 0xc0, !PT ;  /* 0x0000000f2f2f7812 */ /* 0x000fee00078ec0ff */
[----:B------:R5:W-:Y:S01]  /*bff0*/  LDGSTS.E.BYPASS.LTC128B.128 [R251+0x2900], [R54.64], !P0 ;  /* 0x0290000036fb7fae */ /* 0x000be2000c101d46 */
[-C--:B--2---:R-:W-:Y:S08]  /*c000*/  HMMA.16816.F32 R28, R60, R34.reuse, RZ ;  /* 0x000000223c1c723c */ /* 0x084ff000000018ff */
[C---:B------:R-:W-:Y:S04]  /*c010*/  HMMA.16816.F32 R32, R64.reuse, R34, RZ ;  /* 0x000000224020723c */ /* 0x040fe800000018ff */
[C---:B---3--:R-:W-:Y:S04]  /*c020*/  IADD3 R38, P4, R41.reuse, R40, RZ ;  /* 0x0000002829267210 */ /* 0x048fe80007f9e0ff */
[C---:B------:R-:W-:Y:S05]  /*c030*/  IADD3.X R39, R42.reuse, R44, RZ, P4, !PT ;  /* 0x0000002c2a277210 */ /* 0x040fea00027fe4ff */
[----:B------:R2:W-:Y:S01]  /*c040*/  LDGSTS.E.BYPASS.LTC128B.128 [R251+0x1100], [R38.64], !P2 ;  /* 0x0110000026fb7fae */ /* 0x0005e2000d101d46 */
[----:B------:R-:W-:Y:S02]  /*c050*/  IADD3 R58, P2, R41, R45, RZ ;  /* 0x0000002d293a7210 */ /* 0x000fe40007f5e0ff */
[----:B-----5:R-:W-:Y:S02]  /*c060*/  IADD3 R54, -R201, 0x10, RZ ;  /* 0x00000010c9367810 */ /* 0x020fe40007ffe1ff */
[----:B------:R-:W-:Y:S02]  /*c070*/  IADD3.X R59, R42, R52, RZ, P2, !PT ;  /* 0x000000342a3b7210 */ /* 0x000fe400017fe4ff */
[----:B------:R-:W-:Y:S03]  /*c080*/  LOP3.LUT R54, R54, 0xf, RZ, 0xc0, !PT ;  /* 0x0000000f36367812 */ /* 0x000fe600078ec0ff */
[----:B------:R3:W-:Y:S01]  /*c090*/  LDGSTS.E.BYPASS.LTC128B.128 [R251+0x3100], [R58.64], !P0 ;  /* 0x031000003afb7fae */ /* 0x0007e2000c101d46 */
[-C--:B------:R-:W-:Y:S04]  /*c0a0*/  IADD3 R54, P4, P2, R54, R46.reuse, R40 ;  /* 0x0000002e36367210 */ /* 0x080fe80007a9e028 */
[-C--:B-1----:R-:W-:Y:S02]  /*c0b0*/  IADD3.X R55, RZ, R53.reuse, R44, P4, P2 ;  /* 0x00000035ff377210 */ /* 0x082fe400027e442c */
[----:B----4-:R-:W-:Y:S03]  /*c0c0*/  IADD3 R56, P4, P2, R47, R46, R45 ;  /* 0x0000002e2f387210 */ /* 0x010fe60007a9e02d */
[----:B------:R1:W-:Y:S01]  /*c0d0*/  LDGSTS.E.BYPASS.LTC128B.128.ZFILL [R251+0x1900], [R54.64], P6 ;  /* 0x0190000036fb7fae */ /* 0x0003e2000b141d46 */
[----:B------:R-:W-:Y:S01]  /*c0e0*/  IADD3.X R57, RZ, R53, R52, P4, P2 ;  /* 0x00000035ff397210 */ /* 0x000fe200027e4434 */
[-C--:B--2---:R-:W-:Y:S06]  /*c0f0*/  HMMA.16816.F32 R36, R64, R48.reuse, RZ ;  /* 0x000000304024723c */ /* 0x084fec00000018ff */
[----:B------:R3:W-:Y:S02]  /*c100*/  LDGSTS.E.BYPASS.LTC128B.128.ZFILL [R251+0x3900], [R56.64], P5 ;  /* 0x0390000038fb7fae */ /* 0x0007e4000a941d46 */
[C---:B------:R-:W-:Y:S06]  /*c110*/  HMMA.16816.F32 R40, R60.reuse, R48, RZ ;  /* 0x000000303c28723c */ /* 0x040fec00000018ff */
[----:B------:R-:W0:Y:S02]  /*c120*/  LDGDEPBAR ;  /* 0x00000000000079af */ /* 0x000e240000000000 */
[-C--:B------:R-:W-:Y:S08]  /*c130*/  HMMA.16816.F32 R44, R60, R50.reuse, RZ ;  /* 0x000000323c2c723c */ /* 0x080ff000000018ff */
[C---:B------:R-:W-:Y:S08]  /*c140*/  HMMA.16816.F32 R48, R64.reuse, R50, RZ ;  /* 0x000000324030723c */ /* 0x040ff000000018ff */
[-C--:B-1----:R-:W-:Y:S08]  /*c150*/  HMMA.16816.F32 R52, R64, R204.reuse, RZ ;  /* 0x000000cc4034723c */ /* 0x082ff000000018ff */
[C---:B---3--:R-:W-:Y:S08]  /*c160*/  HMMA.16816.F32 R56, R60.reuse, R204, RZ ;  /* 0x000000cc3c38723c */ /* 0x048ff000000018ff */
        /* <DEDUP_REMOVED lines=24> */
[-C--:B-1----:R-:W-:Y:S01]  /*c2f0*/  HMMA.16816.F32 R4, R204, R212.reuse, R4 ;  /* 0x000000d4cc04723c */ /* 0x082fe20000001804 */
[----:B------:R1:W-:Y:S07]  /*c300*/  LDSM.16.M88.4 R228, [R2] ;  /* 0x0000000002e4783b */ /* 0x0003ee0000000200 */
[C---:B--2---:R-:W-:Y:S08]  /*c310*/  HMMA.16816.F32 R8, R220.reuse, R212, R8 ;  /* 0x000000d4dc08723c */ /* 0x044ff00000001808 */
[-C--:B------:R-:W-:Y:S08]  /*c320*/  HMMA.16816.F32 R12, R220, R214.reuse, R12 ;  /* 0x000000d6dc0c723c */ /* 0x080ff0000000180c */
[C---:B------:R-:W-:Y:S01]  /*c330*/  HMMA.16816.F32 R16, R204.reuse, R214, R16 ;  /* 0x000000d6cc10723c */ /* 0x040fe20000001810 */
[----:B-1----:R-:W2:Y:S04]  /*c340*/  LDL R2, [R1+0x78] ;  /* 0x0000780001027983 */ /* 0x002ea80000100800 */
[----:B------:R-:W-:Y:S03]  /*c350*/  LDSM.16.M88.4 R212, [R232+-0x2000] ;  /* 0xffe00000e8d4783b */ /* 0x000fe60000000200 */
        /* <DEDUP_REMOVED lines=9> */
[----:B------:R-:W3:Y:S07]  /*c3f0*/  LDSM.16.M88.4 R216, [R240+0x2000] ;  /* 0x00200000f0d8783b */ /* 0x000eee0000000200 */
[-C--:B------:R-:W-:Y:S08]  /*c400*/  HMMA.16816.F32 R52, R204, R224.reuse, R52 ;  /* 0x000000e0cc34723c */ /* 0x080ff00000001834 */
[C---:B------:R-:W-:Y:S08]  /*c410*/  HMMA.16816.F32 R56, R220.reuse, R224, R56 ;  /* 0x000000e0dc38723c */ /* 0x040ff00000001838 */
[-C--:B------:R-:W-:Y:S01]  /*c420*/  HMMA.16816.F32 R60, R220, R226.reuse, R60 ;  /* 0x000000e2dc3c723c */ /* 0x080fe2000000183c */
[----:B------:R-:W-:Y:S07]  /*c430*/  LDSM.16.M88.4 R220, [R232+-0x1000] ;  /* 0xfff00000e8dc783b */ /* 0x000fee0000000200 */
[----:B------:R-:W-:Y:S01]  /*c440*/  HMMA.16816.F32 R64, R204, R226, R64 ;  /* 0x000000e2cc40723c */ /* 0x000fe20000001840 */
[----:B------:R-:W4:Y:S07]  /*c450*/  LDSM.16.M88.4 R204, [R232+-0x1800] ;  /* 0xffe80000e8cc783b */ /* 0x000f2e0000000200 */
[-C--:B-1----:R-:W-:Y:S01]  /*c460*/  HMMA.16816.F32 R4, R208, R212.reuse, R4 ;  /* 0x000000d4d004723c */ /* 0x082fe20000001804 */
[----:B------:R-:W1:Y:S07]  /*c470*/  LDSM.16.M88.4 R224, [R232+-0x800] ;  /* 0xfff80000e8e0783b */ /* 0x000e6e0000000200 */
        /* <DEDUP_REMOVED lines=14> */
[-C--:B-1----:R-:W-:Y:S08]  /*c560*/  HMMA.16816.F32 R52, R208, R224.reuse, R52 ;  /* 0x000000e0d034723c */ /* 0x082ff00000001834 */
[C---:B------:R-:W-:Y:S08]  /*c570*/  HMMA.16816.F32 R56, R216.reuse, R224, R56 ;  /* 0x000000e0d838723c */ /* 0x040ff00000001838 */
[-C--:B------:R-:W-:Y:S01]  /*c580*/  HMMA.16816.F32 R60, R216, R226.reuse, R60 ;  /* 0x000000e2d83c723c */ /* 0x080fe2000000183c */
[----:B------:R-:W-:Y:S07]  /*c590*/  LDSM.16.M88.4 R216, [R243+0x3000] ;  /* 0x00300000f3d8783b */ /* 0x000fee0000000200 */
[----:B------:R-:W-:Y:S01]  /*c5a0*/  HMMA.16816.F32 R64, R208, R226, R64 ;  /* 0x000000e2d040723c */ /* 0x000fe20000001840 */
[----:B------:R-:W1:Y:S07]  /*c5b0*/  LDSM.16.M88.4 R208, [R243+0x2800] ;  /* 0x00280000f3d0783b */ /* 0x000e6e0000000200 */
[-C--:B---3--:R-:W-:Y:S01]  /*c5c0*/  HMMA.16816.F32 R4, R204, R212.reuse, R4 ;  /* 0x000000d4cc04723c */ /* 0x088fe20000001804 */
[----:B------:R-:W3:Y:S07]  /*c5d0*/  LDSM.16.M88.4 R224, [R243+0x3800] ;  /* 0x00380000f3e0783b */ /* 0x000eee0000000200 */
[C---:B----4-:R-:W-:Y:S08]  /*c5e0*/  HMMA.16816.F32 R8, R220.reuse, R212, R8 ;  /* 0x000000d4dc08723c */ /* 0x050ff00000001808 */
        /* <DEDUP_REMOVED lines=8> */
[-C--:B------:R-:W-:Y:S03]  /*c670*/  HMMA.16816.F32 R36, R204, R216.reuse, R36 ;  /* 0x000000d8cc24723c */ /* 0x080fe60000001824 */
[----:B--2---:R-:W-:Y:S05]  /*c680*/  ISETP.GE.AND P2, PT, R2, 0x1, PT ;  /* 0x000000010200780c */ /* 0x004fea0003f46270 */
[C---:B------:R-:W-:Y:S08]  /*c690*/  HMMA.16816.F32 R40, R220.reuse, R216, R40 ;  /* 0x000000d8dc28723c */ /* 0x040ff00000001828 */
[-C--:B------:R-:W-:Y:S08]  /*c6a0*/  HMMA.16816.F32 R44, R220, R218.reuse, R44 ;  /* 0x000000dadc2c723c */ /* 0x080ff0000000182c */
[C---:B------:R-:W-:Y:S01]  /*c6b0*/  HMMA.16816.F32 R48, R204.reuse, R218, R48 ;  /* 0x000000dacc30723c */ /* 0x040fe20000001830 */
[----:B------:R-:W2:Y:S07]  /*c6c0*/  LDSM.16.M88.4 R216, [R242+0x6000] ;  /* 0x00600000f2d8783b */ /* 0x000eae0000000200 */
[-C--:B---3--:R-:W-:Y:S08]  /*c6d0*/  HMMA.16816.F32 R52, R204, R224.reuse, R52 ;  /* 0x000000e0cc34723c */ /* 0x088ff00000001834 */
[C---:B------:R-:W-:Y:S08]  /*c6e0*/  HMMA.16816.F32 R56, R220.reuse, R224, R56 ;  /* 0x000000e0dc38723c */ /* 0x040ff00000001838 */
[-C--:B------:R-:W-:Y:S01]  /*c6f0*/  HMMA.16816.F32 R60, R220, R226.reuse, R60 ;  /* 0x000000e2dc3c723c */ /* 0x080fe2000000183c */
[----:B------:R-:W3:Y:S07]  /*c700*/  LDSM.16.M88.4 R220, [R3] ;  /* 0x0000000003dc783b */ /* 0x000eee0000000200 */
[----:B------:R-:W-:Y:S01]  /*c710*/  HMMA.16816.F32 R64, R204, R226, R64 ;  /* 0x000000e2cc40723c */ /* 0x000fe20000001840 */
[----:B------:R-:W4:Y:S07]  /*c720*/  LDSM.16.M88.4 R204, [R0] ;  /* 0x0000000000cc783b */ /* 0x000f2e0000000200 */
[-C--:B-1----:R-:W-:Y:S01]  /*c730*/  HMMA.16816.F32 R4, R208, R212.reuse, R4 ;  /* 0x000000d4d004723c */ /* 0x082fe20000001804 */
[----:B------:R-:W-:Y:S07]  /*c740*/  LDSM.16.M88.4 R224, [R241+0x6000] ;  /* 0x00600000f1e0783b */ /* 0x000fee0000000200 */
        /* <DEDUP_REMOVED lines=14> */
[-C--:B----4-:R-:W-:Y:S08]  /*c830*/  HMMA.16816.F32 R52, R208, R204.reuse, R52 ;  /* 0x000000ccd034723c */ /* 0x090ff00000001834 */
[C---:B------:R-:W-:Y:S08]  /*c840*/  HMMA.16816.F32 R56, R216.reuse, R204, R56 ;  /* 0x000000ccd838723c */ /* 0x040ff00000001838 */
[-C--:B------:R-:W-:Y:S01]  /*c850*/  HMMA.16816.F32 R60, R216, R206.reuse, R60 ;  /* 0x000000ced83c723c */ /* 0x080fe2000000183c */
[----:B------:R-:W3:Y:S07]  /*c860*/  LDSM.16.M88.4 R216, [R234+0x3000] ;  /* 0x00300000ead8783b */ /* 0x000eee0000000200 */
[----:B------:R-:W-:Y:S01]  /*c870*/  HMMA.16816.F32 R64, R208, R206, R64 ;  /* 0x000000ced040723c */ /* 0x000fe20000001840 */
[----:B------:R-:W4:Y:S07]  /*c880*/  LDSM.16.M88.4 R204, [R234+0x3800] ;  /* 0x00380000eacc783b */ /* 0x000f2e0000000200 */
[-C--:B-1----:R-:W-:Y:S01]  /*c890*/  HMMA.16816.F32 R4, R212, R220.reuse, R4 ;  /* 0x000000dcd404723c */ /* 0x082fe20000001804 */
[----:B------:R-:W-:Y:S07]  /*c8a0*/  LDSM.16.M88.4 R208, [R240+0x4000] ;  /* 0x00400000f0d0783b */ /* 0x000fee0000000200 */
[C---:B------:R-:W-:Y:S08]  /*c8b0*/  HMMA.16816.F32 R8, R224.reuse, R220, R8 ;  /* 0x000000dce008723c */ /* 0x040ff00000001808 */
[-C--:B------:R-:W-:Y:S08]  /*c8c0*/  HMMA.16816.F32 R12, R224, R222.reuse, R12 ;  /* 0x000000dee00c723c */ /* 0x080ff0000000180c */
[C---:B------:R-:W-:Y:S01]  /*c8d0*/  HMMA.16816.F32 R16, R212.reuse, R222, R16 ;  /* 0x000000ded410723c */ /* 0x040fe20000001810 */
[----:B------:R-:W1:Y:S07]  /*c8e0*/  LDSM.16.M88.4 R220, [R232] ;  /* 0x00000000e8dc783b */ /* 0x000e6e0000000200 */
[-C--:B--2---:R-:W-:Y:S08]  /*c8f0*/  HMMA.16816.F32 R20, R212, R228.reuse, R20 ;  /* 0x000000e4d414723c */ /* 0x084ff00000001814 */
[C---:B------:R-:W-:Y:S08]  /*c900*/  HMMA.16816.F32 R24, R224.reuse, R228, R24 ;  /* 0x000000e4e018723c */ /* 0x040ff00000001818 */
[-C--:B------:R-:W-:Y:S08]  /*c910*/  HMMA.16816.F32 R28, R224, R230.reuse, R28 ;  /* 0x000000e6e01c723c */ /* 0x080ff0000000181c */
[C---:B------:R-:W-:Y:S01]  /*c920*/  HMMA.16816.F32 R32, R212.reuse, R230, R32 ;  /* 0x000000e6d420723c */ /* 0x040fe20000001820 */
[----:B------:R-:W2:Y:S07]  /*c930*/  LDSM.16.M88.4 R228, [R233+0x6000] ;  /* 0x00600000e9e4783b */ /* 0x000eae0000000200 */
[-C--:B---3--:R-:W-:Y:S08]  /*c940*/  HMMA.16816.F32 R36, R212, R216.reuse, R36 ;  /* 0x000000d8d424723c */ /* 0x088ff00000001824 */
[C---:B------:R-:W-:Y:S08]  /*c950*/  HMMA.16816.F32 R40, R224.reuse, R216, R40 ;  /* 0x000000d8e028723c */ /* 0x040ff00000001828 */
[-C--:B------:R-:W-:Y:S08]  /*c960*/  HMMA.16816.F32 R44, R224, R218.reuse, R44 ;  /* 0x000000dae02c723c */ /* 0x080ff0000000182c */
[C---:B------:R-:W-:Y:S08]  /*c970*/  HMMA.16816.F32 R48, R212.reuse, R218, R48 ;  /* 0x000000dad430723c */ /* 0x040ff00000001830 */
[-C--:B----4-:R-:W-:Y:S08]  /*c980*/  HMMA.16816.F32 R52, R212, R204.reuse, R52 ;  /* 0x000000ccd434723c */ /* 0x090ff00000001834 */
[C---:B------:R-:W-:Y:S08]  /*c990*/  HMMA.16816.F32 R56, R224.reuse, R204, R56 ;  /* 0x000000cce038723c */ /* 0x040ff00000001838 */
[-C--:B------:R-:W-:Y:S08]  /*c9a0*/  HMMA.16816.F32 R60, R224, R206.reuse, R60 ;  /* 0x000000cee03c723c */ /* 0x080ff0000000183c */
[----:B------:R-:W-:Y:S08]  /*c9b0*/  HMMA.16816.F32 R64, R212, R206, R64 ;  /* 0x000000ced440723c */ /* 0x000ff00000001840 */
[-C--:B-1----:R-:W-:Y:S08]  /*c9c0*/  HMMA.16816.F32 R4, R208, R220.reuse, R4 ;  /* 0x000000dcd004723c */ /* 0x082ff00000001804 */
[C---:B--2---:R-:W-:Y:S08]  /*c9d0*/  HMMA.16816.F32 R8, R228.reuse, R220, R8 ;  /* 0x000000dce408723c */ /* 0x044ff00000001808 */
        /* <DEDUP_REMOVED lines=18> */
[----:B------:R-:W-:Y:S03]  /*cb00*/  FMUL.FTZ R19, R19, c[0x0][0x320] ;  /* 0x0000c80013137a20 */ /* 0x000fe60000410000 */
[----:B------:R4:W1:Y:S10]  /*cb10*/  MUFU.TANH R214, R7 ;  /* 0x0000000700d67308 */ /* 0x0008740000002400 */
[----:B------:R-:W1:Y:S10]  /*cb20*/  MUFU.TANH R212, R8 ;  /* 0x0000000800d47308 */ /* 0x000e740000002400 */
[----:B------:R-:W1:Y:S01]  /*cb30*/  MUFU.TANH R225, R9 ;  /* 0x0000000900e17308 */ /* 0x000e620000002400 */
[----:B----4-:R-:W4:Y:S09]  /*cb40*/  LDSM.16.M88.4 R4, [R232+0x800] ;  /* 0x00080000e804783b */ /* 0x010f320000000200 */
[----:B------:R-:W1:Y:S10]  /*cb50*/  MUFU.TANH R206, R10 ;  /* 0x0000000a00ce7308 */ /* 0x000e740000002400 */
[----:B------:R5:W1:Y:S10]  /*cb60*/  MUFU.TANH R207, R11 ;  /* 0x0000000b00cf7308 */ /* 0x000a740000002400 */
[----:B------:R1:W1:Y:S10]  /*cb70*/  MUFU.TANH R222, R12 ;  /* 0x0000000c00de7308 */ /* 0x0002740000002400 */
[----:B------:R2:W2:Y:S01]  /*cb80*/  MUFU.TANH R223, R13 ;  /* 0x0000000d00df7308 */ /* 0x0004a20000002400 */
[----:B-----5:R-:W5:Y:S01]  /*cb90*/  LDSM.16.M88.4 R8, [R232+0x1000] ;  /* 0x00100000e808783b */ /* 0x020f620000000200 */
[-C--:B----4-:R-:W-:Y:S08]  /*cba0*/  HMMA.16816.F32 R20, R208, R4.reuse, R20 ;  /* 0x00000004d014723c */ /* 0x090ff00000001814 */
[----:B------:R-:W4:Y:S01]  /*cbb0*/  MUFU.TANH R218, R16 ;  /* 0x0000001000da7308 */ /* 0x000f220000002400 */
[C---:B------:R-:W-:Y:S04]  /*cbc0*/  HMMA.16816.F32 R24, R228.reuse, R4, R24 ;  /* 0x00000004e418723c */ /* 0x040fe80000001818 */
[----:B-1----:R-:W-:Y:S05]  /*cbd0*/  FMUL.FTZ R12, R14, c[0x0][0x320] ;  /* 0x0000c8000e0c7a20 */ /* 0x002fea0000410000 */
[----:B------:R-:W1:Y:S01]  /*cbe0*/  MUFU.TANH R219, R17 ;  /* 0x0000001100db7308 */ /* 0x000e620000002400 */
[-C--:B------:R-:W-:Y:S03]  /*cbf0*/  HMMA.16816.F32 R28, R228, R6.reuse, R28 ;  /* 0x00000006e41c723c */ /* 0x080fe6000000181c */
[----:B--2---:R-:W-:Y:S05]  /*cc00*/  FMUL.FTZ R13, R15, c[0x0][0x320] ;  /* 0x0000c8000f0d7a20 */ /* 0x004fea0000410000 */
[C---:B------:R-:W-:Y:S01]  /*cc10*/  HMMA.16816.F32 R32, R208.reuse, R6, R32 ;  /* 0x00000006d020723c */ /* 0x040fe20000001820 */
[----:B------:R2:W1:Y:S01]  /*cc20*/  MUFU.TANH R215, R18 ;  /* 0x0000001200d77308 */ /* 0x0004620000002400 */
[----:B------:R-:W1:Y:S01]  /*cc30*/  LDSM.16.M88.4 R4, [R232+0x1800] ;  /* 0x00180000e804783b */ /* 0x000e620000000200 */
[----:B------:R-:W-:Y:S04]  /*cc40*/  DEPBAR.LE SB0, 0x0 ;  /* 0x000080000000791a */ /* 0x000fe80000000000 */
[----:B------:R-:W-:Y:S02]  /*cc50*/  FMUL.FTZ R20, R20, c[0x0][0x320] ;  /* 0x0000c80014147a20 */ /* 0x000fe40000410000 */
[----:B------:R-:W-:Y:S02]  /*cc60*/  FMUL.FTZ R21, R21, c[0x0][0x320] ;  /* 0x0000c80015157a20 */ /* 0x000fe40000410000 */
[----:B------:R3:W1:Y:S01]  /*cc70*/  MUFU.TANH R216, R19 ;  /* 0x0000001300d87308 */ /* 0x0006620000002400 */
[----:B------:R-:W-:Y:S01]  /*cc80*/  BAR.SYNC.DEFER_BLOCKING 0x0 ;  /* 0x0000000000007b1d */ /* 0x000fe20000010000 */
[----:B------:R-:W-:Y:S01]  /*cc90*/  FMUL.FTZ R22, R22, c[0x0][0x320] ;  /* 0x0000c80016167a20 */ /* 0x000fe20000410000 */
[-C--:B-----5:R-:W-:Y:S05]  /*cca0*/  HMMA.16816.F32 R36, R208, R8.reuse, R36 ;  /* 0x00000008d024723c */ /* 0x0a0fea0000001824 */
[----:B------:R-:W-:Y:S02]  /*ccb0*/  FMUL.FTZ R28, R28, c[0x0][0x320] ;  /* 0x0000c8001c1c7a20 */ /* 0x000fe40000410000 */
[----:B------:R5:W1:Y:S01]  /*ccc0*/  MUFU.TANH R221, R20 ;  /* 0x0000001400dd7308 */ /* 0x000a620000002400 */
[----:B------:R-:W-:Y:S01]  /*ccd0*/  FMUL.FTZ R15, R26, c[0x0][0x320] ;  /* 0x0000c8001a0f7a20 */ /* 0x000fe20000410000 */
[C---:B------:R-:W-:Y:S04]  /*cce0*/  HMMA.16816.F32 R40, R228.reuse, R8, R40 ;  /* 0x00000008e428723c */ /* 0x040fe80000001828 */
[----:B--2---:R-:W-:Y:S02]  /*ccf0*/  FMUL.FTZ R18, R24, c[0x0][0x320] ;  /* 0x0000c80018127a20 */ /* 0x004fe40000410000 */
[----:B------:R-:W-:Y:S02]  /*cd00*/  FMUL.FTZ R14, R27, c[0x0][0x320] ;  /* 0x0000c8001b0e7a20 */ /* 0x000fe40000410000 */
[----:B------:R2:W2:Y:S01]  /*cd10*/  MUFU.TANH R220, R21 ;  /* 0x0000001500dc7308 */ /* 0x0004a20000002400 */
[-C--:B------:R-:W-:Y:S03]  /*cd20*/  HMMA.16816.F32 R44, R228, R10.reuse, R44 ;  /* 0x0000000ae42c723c */ /* 0x080fe6000000182c */
[----:B---3--:R-:W-:Y:S02]  /*cd30*/  FMUL.FTZ R19, R25, c[0x0][0x320] ;  /* 0x0000c80019137a20 */ /* 0x008fe40000410000 */
[----:B------:R-:W-:Y:S02]  /*cd40*/  FMUL.FTZ R17, R30, c[0x0][0x320] ;  /* 0x0000c8001e117a20 */ /* 0x000fe40000410000 */
[----:B------:R-:W-:Y:S01]  /*cd50*/  FMUL.FTZ R36, R36, c[0x0][0x320] ;  /* 0x0000c80024247a20 */ /* 0x000fe20000410000 */
[C---:B------:R-:W-:Y:S01]  /*cd60*/  HMMA.16816.F32 R48, R208.reuse, R10, R48 ;  /* 0x0000000ad030723c */ /* 0x040fe20000001830 */
[----:B------:R3:W3:Y:S03]  /*cd70*/  MUFU.TANH R226, R28 ;  /* 0x0000001c00e27308 */ /* 0x0006e60000002400 */
[----:B------:R-:W-:Y:S02]  /*cd80*/  FMUL.FTZ R16, R31, c[0x0][0x320] ;  /* 0x0000c8001f107a20 */ /* 0x000fe40000410000 */
[----:B-----5:R-:W-:Y:S02]  /*cd90*/  FMUL.FTZ R20, R29, c[0x0][0x320] ;  /* 0x0000c8001d147a20 */ /* 0x020fe40000410000 */
[-C--:B-1----:R-:W-:Y:S03]  /*cda0*/  HMMA.16816.F32 R52, R208, R4.reuse, R52 ;  /* 0x00000004d034723c */ /* 0x082fe60000001834 */
[----:B------:R-:W1:Y:S01]  /*cdb0*/  MUFU.TANH R224, R36 ;  /* 0x0000002400e07308 */ /* 0x000e620000002400 */
[----:B------:R-:W-:Y:S02]  /*cdc0*/  FMUL.FTZ R32, R32, c[0x0][0x320] ;  /* 0x0000c80020207a20 */ /* 0x000fe40000410000 */
[----:B------:R-:W-:Y:S02]  /*cdd0*/  FMUL.FTZ R33, R33, c[0x0][0x320] ;  /* 0x0000c80021217a20 */ /* 0x000fe40000410000 */
[C---:B------:R-:W-:Y:S04]  /*cde0*/  HMMA.16816.F32 R56, R228.reuse, R4, R56 ;  /* 0x00000004e438723c */ /* 0x040fe80000001838 */
[----:B------:R-:W-:Y:S01]  /*cdf0*/  FMUL.FTZ R47, R47, c[0x0][0x320] ;  /* 0x0000c8002f2f7a20 */ /* 0x000fe20000410000 */
[----:B------:R-:W1:Y:S01]  /*ce00*/  MUFU.TANH R12, R12 ;  /* 0x0000000c000c7308 */ /* 0x000e620000002400 */
[----:B--2---:R-:W-:Y:S02]  /*ce10*/  FMUL.FTZ R21, R23, c[0x0][0x320] ;  /* 0x0000c80017157a20 */ /* 0x004fe40000410000 */
[-C--:B------:R-:W-:Y:S04]  /*ce20*/  HMMA.16816.F32 R60, R228, R6.reuse, R60 ;  /* 0x00000006e43c723c */ /* 0x080fe8000000183c */
[----:B------:R-:W-:Y:S02]  /*ce30*/  FMUL.FTZ R29, R34, c[0x0][0x320] ;  /* 0x0000c800221d7a20 */ /* 0x000fe40000410000 */
[----:B---3--:R-:W-:Y:S01]  /*ce40*/  FMUL.FTZ R28, R35, c[0x0][0x320] ;  /* 0x0000c800231c7a20 */ /* 0x008fe20000410000 */
[----:B------:R2:W3:Y:S01]  /*ce50*/  MUFU.TANH R227, R47 ;  /* 0x0000002f00e37308 */ /* 0x0004e20000002400 */
[----:B------:R-:W-:Y:S04]  /*ce60*/  HMMA.16816.F32 R64, R208, R6, R64 ;  /* 0x00000006d040723c */ /* 0x000fe80000001840 */
[----:B------:R-:W-:Y:S02]  /*ce70*/  FMUL.FTZ R34, R37, c[0x0][0x320] ;  /* 0x0000c80025227a20 */ /* 0x000fe40000410000 */
[----:B------:R-:W-:Y:S02]  /*ce80*/  FMUL.FTZ R31, R38, c[0x0][0x320] ;  /* 0x0000c800261f7a20 */ /* 0x000fe40000410000 */
[----:B------:R-:W-:Y:S01]  /*ce90*/  FMUL.FTZ R30, R39, c[0x0][0x320] ;  /* 0x0000c800271e7a20 */ /* 0x000fe20000410000 */
[----:B------:R-:W1:Y:S03]  /*cea0*/  MUFU.TANH R13, R13 ;  /* 0x0000000d000d7308 */ /* 0x000e660000002400 */
        /* <DEDUP_REMOVED lines=9> */
[----:B--2---:R-:W-:Y:S01]  /*cf40*/  FMUL.FTZ R47, R49, c[0x0][0x320] ;  /* 0x0000c800312f7a20 */ /* 0x004fe20000410000 */
        /* <DEDUP_REMOVED lines=63> */
[----:B------:R-:W-:Y:S02]  /*d340*/  SHF.L.U64.HI R57, R250, 0x1, R245 ;  /* 0x00000001fa397819 */ /* 0x000fe400000102f5 */
[----:B------:R-:W3:Y:S04]  /*d350*/  LDL R3, [R1+0x4] ;  /* 0x0000040001037983 */ /* 0x000ee80000100800 */
[----:B------:R-:W4:Y:S04]  /*d360*/  LDL.64 R230, [R1+0x68] ;  /* 0x0000680001e67983 */ /* 0x000f280000100a00 */
[----:B------:R-:W5:Y:S04]  /*d370*/  LDL R5, [R1+0x38] ;  /* 0x0000380001057983 */ /* 0x000f680000100800 */
[----:B------:R-:W4:Y:S04]  /*d380*/  LDL.64 R8, [R1+0x60] ;  /* 0x0000600001087983 */ /* 0x000f280000100a00 */
[----:B------:R-:W5:Y:S04]  /*d390*/  LDL R217, [R1+0x34] ;  /* 0x0000340001d97983 */ /* 0x000f680000100800 */
[----:B------:R-:W5:Y:S01]  /*d3a0*/  LDL R196, [R1+0xc] ;  /* 0x00000c0001c47983 */ /* 0x000f620000100800 */
[----:B--2---:R-:W-:Y:S05]  /*d3b0*/  IMAD R0, R2, 0x40, R0 ;  /* 0x0000004002007824 */ /* 0x004fea00078e0200 */
[----:B---3--:R-:W-:Y:S05]  /*d3c0*/  IADD3 R0, R0, -0x40, R3 ;  /* 0xffffffc000007810 */ /* 0x008fea0007ffe003 */
[----:B------:R-:W-:Y:S04]  /*d3d0*/  @P3 IMAD.HI.U32 R3, R0, c[0x0][0x2bc], RZ ;  /* 0x0000af0000033a27 */ /* 0x000fe800078e00ff */
[--C-:B------:R-:W-:Y:S01]  /*d3e0*/  IMAD.MOV.U32 R2, RZ, RZ, R0.reuse ;  /* 0x000000ffff027224 */ /* 0x100fe200078e0000 */
        /* <DEDUP_REMOVED lines=13> */
[----:B------:R-:W-:Y:S02]  /*d4c0*/  IMAD.IADD R5, R5, 0x1, R0 ;  /* 0x0000000105057824 */ /* 0x000fe400078e0200 */
[----:B---3--:R-:W-:Y:S01]  /*d4d0*/  IMAD.SHL.U32 R56, R250, 0x2, RZ ;  /* 0x00000002fa387824 */ /* 0x008fe200078e00ff */
[----:B--2---:R-:W-:Y:S01]  /*d4e0*/  SHF.R.S32.HI R0, RZ, 0x1f, R55 ;  /* 0x0000001fff007819 */ /* 0x004fe20000011437 */
[----:B------:R2:W-:Y:S01]  /*d4f0*/  STL [R1+0x44], R55 ;  /* 0x0000443701007387 */ /* 0x0005e20000100800 */
[C---:B------:R-:W-:Y:S04]  /*d500*/  IMAD.WIDE.U32 R4, R55.reuse, c[0x0][0x1f0], R4 ;  /* 0x00007c0037047a25 */ /* 0x040fe800078e0004 */
[----:B------:R-:W-:Y:S01]  /*d510*/  IMAD R0, R0, c[0x0][0x1f0], RZ ;  /* 0x00007c0000007a24 */ /* 0x000fe200078e02ff */
[----:B------:R-:W-:Y:S03]  /*d520*/  IADD3 R3, P2, R8, R4, RZ ;  /* 0x0000000408037210 */ /* 0x000fe60007f5e0ff */
[----:B------:R-:W-:Y:S05]  /*d530*/  IMAD R0, R55, c[0x0][0x1f4], R0 ;  /* 0x00007d0037007a24 */ /* 0x000fea00078e0200 */
[----:B------:R-:W-:Y:S02]  /*d540*/  IADD3.X R0, R217, R5, R0, P2, !PT ;  /* 0x00000005d9007210 */ /* 0x000fe400017fe400 */
[C---:B------:R-:W-:Y:S04]  /*d550*/  LEA R2, P2, R3.reuse, c[0x0][0x1c8], 0x1 ;  /* 0x0000720003027a11 */ /* 0x040fe800078408ff */
[----:B------:R-:W-:Y:S02]  /*d560*/  LEA.HI.X R0, R3, c[0x0][0x1cc], R0, 0x1, P2 ;  /* 0x0000730003007a11 */ /* 0x000fe400010f0c00 */
[C---:B------:R-:W-:Y:S02]  /*d570*/  SHF.L.U32 R3, R196.reuse, 0x1, RZ ;  /* 0x00000001c4037819 */ /* 0x040fe400000006ff */
[----:B--2---:R-:W-:Y:S01]  /*d580*/  SHF.L.U64.HI R55, R196, 0x1, R246 ;  /* 0x00000001c4377819 */ /* 0x004fe200000102f6 */
[----:B------:R-:W-:-:S05]  /*d590*/  BRA.DIV ~URZ, `(.L_x_1665) ;  /* 0x000092927f007947 */ /* 0x000fca000b800000 */
[----:B------:R2:W3:Y:S02]  /*d5a0*/  SHFL.IDX PT, R58, R0, RZ, 0x181f ;  /* 0x00181fff003a7589 */ /* 0x0004e400000e0000 */
.L_x_1746:
[----:B------:R-:W-:-:S05]  /*d5b0*/  BRA.DIV ~URZ, `(.L_x_1666) ;  /* 0x000092e27f007947 */ /* 0x000fca000b800000 */
[----:B------:R-:W4:Y:S01]  /*d5c0*/  SHFL.IDX PT, R5, R2, RZ, 0x181f ;  /* 0x00181fff02057589 */ /* 0x000f2200000e0000 */
[C---:B------:R-:W-:Y:S02]  /*d5d0*/  IADD3 R4, -R201.reuse, 0x10, RZ ;  /* 0x00000010c9047810 */ /* 0x040fe40007ffe1ff */
[----:B------:R-:W-:Y:S02]  /*d5e0*/  ISETP.NE.U32.AND P2, PT, R201, RZ, PT ;  /* 0x000000ffc900720c */ /* 0x000fe40003f45070 */
[----:B------:R-:W-:Y:S04]  /*d5f0*/  LOP3.LUT R4, R4, 0xf, RZ, 0xc0, !PT ;  /* 0x0000000f04047812 */ /* 0x000fe800078ec0ff */
[----:B----4-:R-:W-:Y:S04]  /*d600*/  IADD3 R6, P5, P4, R4, R5, R3 ;  /* 0x0000000504067210 */ /* 0x010fe80007cbe003 */
[----:B---3--:R-:W-:Y:S05]  /*d610*/  IADD3.X R7, RZ, R58, R55, P5, P4 ;  /* 0x0000003aff077210 */ /* 0x008fea0002fe8437 */
[----:B------:R-:W-:Y:S01]  /*d620*/  @!PT LDS RZ, [RZ] ;  /* 0x00000000fffff984 */ /* 0x000fe20000000800 */
[----:B------:R-:W-:Y:S01]  /*d630*/  @!PT LDS RZ, [RZ] ;  /* 0x00000000fffff984 */ /* 0x000fe20000000800 */
[----:B------:R3:W-:Y:S02]  /*d640*/  LDGSTS.E.BYPASS.LTC128B.128.ZFILL [R251+0x4100], [R6.64], P2 ;  /* 0x0410000006fb7fae */ /* 0x0007e40009141d46 */
[----:B---3--:R-:W-:Y:S02]  /*d650*/  IADD3 R6, P4, R5, R56, RZ ;  /* 0x0000003805067210 */ /* 0x008fe40007f9e0ff */
[----:B------:R-:W3:Y:S03]  /*d660*/  SHFL.IDX PT, R5, R2, 0x1, 0x181f ;  /* 0x00381f0002057f89 */ /* 0x000ee600000e0000 */
[----:B------:R-:W-:Y:S05]  /*d670*/  IMAD.X R7, R58, 0x1, R57, P4 ;  /* 0x000000013a077824 */ /* 0x000fea00020e0639 */
[----:B------:R4:W-:Y:S01]  /*d680*/  LDGSTS.E.BYPASS.LTC128B.128 [R251+0x6100], [R6.64], !P0 ;  /* 0x0610000006fb7fae */ /* 0x0009e2000c101d46 */
[----:B---3--:R-:W-:Y:S03]  /*d690*/  IADD3 R8, P5, P4, R4, R5, R3 ;  /* 0x0000000504087210 */ /* 0x008fe60007cbe003 */
[----:B----4-:R-:W3:Y:S02]  /*d6a0*/  SHFL.IDX PT, R6, R0, 0x1, 0x181f ;  /* 0x00381f0000067f89 */ /* 0x010ee400000e0000 */
[----:B---3--:R-:W-:Y:S02]  /*d6b0*/  IADD3.X R9, RZ, R6, R55, P5, P4 ;  /* 0x00000006ff097210 */ /* 0x008fe40002fe8437 */
[----:B------:R-:W-:Y:S02]  /*d6c0*/  IADD3 R58, P4, R5, R56, RZ ;  /* 0x00000038053a7210 */ /* 0x000fe40007f9e0ff */
[----:B------:R-:W3:Y:S03]  /*d6d0*/  SHFL.IDX PT, R5, R2, 0x2, 0x181f ;  /* 0x00581f0002057f89 */ /* 0x000ee600000e0000 */
[----:B------:R-:W-:Y:S01]  /*d6e0*/  IMAD.X R59, R6, 0x1, R57, P4 ;  /* 0x00000001063b7824 */ /* 0x000fe200020e0639 */
[----:B------:R3:W-:Y:S04]  /*d6f0*/  LDGSTS.E.BYPASS.LTC128B.128.ZFILL [R251+0x4900], [R8.64], P2 ;  /* 0x0490000008fb7fae */ /* 0x0007e80009141d46 */
[----:B------:R-:W4:Y:S04]  /*d700*/  SHFL.IDX PT, R6, R0, 0x2, 0x181f ;  /* 0x00581f0000067f89 */ /* 0x000f2800000e0000 */
[----:B------:R2:W-:Y:S04]  /*d710*/  LDGSTS.E.BYPASS.LTC128B.128 [R251+0x6900], [R58.64], !P0 ;  /* 0x069000003afb7fae */ /* 0x0005e8000c101d46 */
[----:B--2---:R-:W2:Y:S01]  /*d720*/  SHFL.IDX PT, R0, R0, 0x3, 0x181f ;  /* 0x00781f0000007f89 */ /* 0x004ea200000e0000 */
[----:B---3--:R-:W-:Y:S04]  /*d730*/  IADD3 R8, P5, P4, R4, R5, R3 ;  /* 0x0000000504087210 */ /* 0x008fe80007cbe003 */
[----:B----4-:R-:W-:Y:S05]  /*d740*/  IADD3.X R9, RZ, R6, R55, P5, P4 ;  /* 0x00000006ff097210 */ /* 0x010fea0002fe8437 */
[----:B------:R3:W-:Y:S02]  /*d750*/  LDGSTS.E.BYPASS.LTC128B.128.ZFILL [R251+0x5100], [R8.64], P2 ;  /* 0x0510000008fb7fae */ /* 0x0007e40009141d46 */
[----:B---3--:R-:W-:Y:S02]  /*d760*/  IADD3 R8, P2, R5, R56, RZ ;  /* 0x0000003805087210 */ /* 0x008fe40007f5e0ff */
[----:B------:R3:W4:Y:S03]  /*d770*/  SHFL.IDX PT, R5, R2, 0x3, 0x181f ;  /* 0x00781f0002057f89 */ /* 0x00072600000e0000 */
[----:B------:R-:W-:Y:S05]  /*d780*/  IMAD.X R9, R6, 0x1, R57, P2 ;  /* 0x0000000106097824 */ /* 0x000fea00010e0639 */
[----:B------:R3:W-:Y:S03]  /*d790*/  LDGSTS.E.BYPASS.LTC128B.128 [R251+0x7100], [R8.64], !P0 ;  /* 0x0710000008fb7fae */ /* 0x0007e6000c101d46 */
.L_x_1747:
[C---:B--23--:R-:W-:Y:S02]  /*d7a0*/  IADD3 R2, -R201.reuse, 0x10, RZ ;  /* 0x00000010c9027810 */ /* 0x04cfe40007ffe1ff */
[----:B------:R-:W-:Y:S02]  /*d7b0*/  ISETP.NE.U32.AND P2, PT, R201, RZ, PT ;  /* 0x000000ffc900720c */ /* 0x000fe40003f45070 */
[----:B------:R-:W-:Y:S04]  /*d7c0*/  LOP3.LUT R2, R2, 0xf, RZ, 0xc0, !PT ;  /* 0x0000000f02027812 */ /* 0x000fe800078ec0ff */
[----:B----4-:R-:W-:Y:S04]  /*d7d0*/  IADD3 R2, P5, P4, R2, R5, R3 ;  /* 0x0000000502027210 */ /* 0x010fe80007cbe003 */
[----:B------:R-:W-:Y:S05]  /*d7e0*/  IADD3.X R3, RZ, R0, R55, P5, P4 ;  /* 0x00000000ff037210 */ /* 0x000fea0002fe8437 */
[----:B------:R-:W-:Y:S01]  /*d7f0*/  @!PT LDS RZ, [RZ] ;  /* 0x00000000fffff984 */ /* 0x000fe20000000800 */
[----:B------:R-:W-:Y:S01]  /*d800*/  @!PT LDS RZ, [RZ] ;  /* 0x00000000fffff984 */ /* 0x000fe20000000800 */
[----:B------:R-:W-:Y:S01]  /*d810*/  @!PT LDS RZ, [RZ] ;  /* 0x00000000fffff984 */ /* 0x000fe20000000800 */
[----:B------:R2:W-:Y:S01]  /*d820*/  LDGSTS.E.BYPASS.LTC128B.128.ZFILL [R251+0x5900], [R2.64], P2 ;  /* 0x0590000002fb7fae */ /* 0x0005e20009141d46 */
[----:B------:R-:W-:Y:S05]  /*d830*/  IADD3 R56, P2, R5, R56, RZ ;  /* 0x0000003805387210 */ /* 0x000fea0007f5e0ff */
[----:B------:R-:W-:Y:S05]  /*d840*/  IMAD.X R57, R0, 0x1, R57, P2 ;  /* 0x0000000100397824 */ /* 0x000fea00010e0639 */
[----:B------:R2:W-:Y:S03]  /*d850*/  LDGSTS.E.BYPASS.LTC128B.128 [R251+0x7900], [R56.64], !P0 ;  /* 0x0790000038fb7fae */ /* 0x0005e6000c101d46 */
.L_x_1664:
[----:B--234-:R-:W-:Y:S05]  /*d860*/  BSYNC B0 ;  /* 0x0000000000007941 */ /* 0x01cfea0003800000 */
.L_x_1663:
        /* <DEDUP_REMOVED lines=12> */
[----:B-1----:R-:W-:Y:S02]  /*d930*/  FMNMX.FTZ R7, R12, R7, !PT ;  /* 0x000000070c077209 */ /* 0x002fe40007810000 */
        /* <DEDUP_REMOVED lines=53> */
[----:B------:R-:W1:Y:S02]  /*dc90*/  SHFL.BFLY PT, R3, R4, 0x2, 0x1f ;  /* 0x0c401f0004037f89 */ /* 0x000e6400000e0000 */
[----:B-1----:R-:W-:Y:S05]  /*dca0*/  FMNMX.FTZ R4, R4, R3, !PT ;  /* 0x0000000304047209 */ /* 0x002fea0007810000 */
[----:B------:R-:W1:Y:S02]  /*dcb0*/  SHFL.BFLY PT, R3, R4, 0x1, 0x1f ;  /* 0x0c201f0004037f89 */ /* 0x000e6400000e0000 */
[----:B-1----:R-:W-:Y:S02]  /*dcc0*/  FMNMX.FTZ R3, R4, R3, !PT ;  /* 0x0000000304037209 */ /* 0x002fe40007810000 */
        /* <DEDUP_REMOVED lines=10> */
[----:B------:R1:W2:Y:S02]  /*dd70*/  SHFL.BFLY PT, R196, R4, 0x1, 0x1f ;  /* 0x0c201f0004c47f89 */ /* 0x0002a400000e0000 */
.L_x_1748:
[----:B------:R-:W3:Y:S01]  /*dd80*/  LDL.LU R5, [R1+0x70] ;  /* 0x0000700001057983 */ /* 0x000ee20000300800 */
[C---:B------:R-:W-:Y:S01]  /*dd90*/  FADD.FTZ R201, -R3.reuse, R199 ;  /* 0x000000c703c97221 */ /* 0x040fe20000010100 */
[----:B--2---:R-:W-:Y:S01]  /*dda0*/  FMNMX.FTZ R196, R196, R4, !PT ;  /* 0x00000004c4c47209 */ /* 0x004fe20007810000 */
[----:B------:R-:W-:Y:S01]  /*ddb0*/  FMUL.FTZ R217, R3, c[0x0][0x2d0] ;  /* 0x0000b40003d97a20 */ /* 0x000fe20000410000 */
[----:B------:R-:W2:Y:S01]  /*ddc0*/  LDL.LU R58, [R1+0x74] ;  /* 0x00007400013a7983 */ /* 0x000ea20000300800 */
[----:B------:R-:W-:Y:S01]  /*ddd0*/  FMUL.FTZ R201, R201, c[0x0][0x2d0] ;  /* 0x0000b400c9c97a20 */ /* 0x000fe20000410000 */
[----:B------:R-:W-:Y:S01]  /*dde0*/  WARPSYNC 0xffffffff ;  /* 0xffffffff00007948 */ /* 0x000fe20003800000 */
[--C-:B------:R-:W-:Y:S02]  /*ddf0*/  FFMA.FTZ R204, R204, c[0x0][0x2d0], -R217.reuse ;  /* 0x0000b400cccc7a23 */ /* 0x100fe400000108d9 */
[--C-:B------:R-:W-:Y:S02]  /*de00*/  FFMA.FTZ R213, R213, c[0x0][0x2d0], -R217.reuse ;  /* 0x0000b400d5d57a23 */ /* 0x100fe400000108d9 */
[----:B------:R-:W4:Y:S01]  /*de10*/  MUFU.EX2 R201, R201 ;  /* 0x000000c900c97308 */ /* 0x000f220000000800 */
[----:B-1----:R-:W-:Y:S02]  /*de20*/  FADD.FTZ R4, -R2, R200 ;  /* 0x000000c802047221 */ /* 0x002fe40000010100 */
[----:B------:R-:W-:Y:S02]  /*de30*/  FMUL.FTZ R209, R0, c[0x0][0x2d0] ;  /* 0x0000b40000d17a20 */ /* 0x000fe40000410000 */
[----:B------:R-:W-:Y:S02]  /*de40*/  FMUL.FTZ R4, R4, c[0x0][0x2d0] ;  /* 0x0000b40004047a20 */ /* 0x000fe40000410000 */
[----:B------:R-:W-:Y:S02]  /*de50*/  FFMA.FTZ R65, R33, c[0x0][0x2d0], -R217 ;  /* 0x0000b40021417a23 */ /* 0x000fe400000108d9 */
[--C-:B------:R-:W-:Y:S01]  /*de60*/  FFMA.FTZ R33, R223, c[0x0][0x2d0], -R209.reuse ;  /* 0x0000b400df217a23 */ /* 0x100fe200000108d1 */
[----:B------:R-:W-:Y:S01]  /*de70*/  MUFU.EX2 R204, R204 ;  /* 0x000000cc00cc7308 */ /* 0x000fe20000000800 */
        /* <DEDUP_REMOVED lines=8> */
[----:B------:R-:W-:Y:S02]  /*df00*/  FFMA.FTZ R48, R48, c[0x0][0x2d0], -R217 ;  /* 0x0000b40030307a23 */ /* 0x000fe400000108d9 */
[--C-:B------:R-:W-:Y:S02]  /*df10*/  FFMA.FTZ R211, R39, c[0x0][0x2d0], -R209.reuse ;  /* 0x0000b40027d37a23 */ /* 0x100fe400000108d1 */
[----:B------:R-:W-:Y:S01]  /*df20*/  FFMA.FTZ R231, R11, c[0x0][0x2d0], -R209 ;  /* 0x0000b4000be77a23 */ /* 0x000fe200000108d1 */
[----:B------:R1:W5:Y:S01]  /*df30*/  MUFU.EX2 R199, R4 ;  /* 0x0000000400c77308 */ /* 0x0003620000000800 */
[----:B------:R-:W-:Y:S01]  /*df40*/  MOV R39, R48 ;  /* 0x0000003000277202 */ /* 0x000fe20000000f00 */
[----:B------:R-:W-:Y:S02]  /*df50*/  FFMA.FTZ R60, R34, c[0x0][0x2d0], -R217 ;  /* 0x0000b400223c7a23 */ /* 0x000fe400000108d9 */
[----:B------:R-:W-:Y:S02]  /*df60*/  FFMA.FTZ R34, R222, c[0x0][0x2d0], -R209 ;  /* 0x0000b400de227a23 */ /* 0x000fe400000108d1 */
[--C-:B------:R-:W-:Y:S02]  /*df70*/  FFMA.FTZ R47, R47, c[0x0][0x2d0], -R217.reuse ;  /* 0x0000b4002f2f7a23 */ /* 0x100fe400000108d9 */
[--C-:B------:R-:W-:Y:S02]  /*df80*/  FFMA.FTZ R224, R49, c[0x0][0x2d0], -R217.reuse ;  /* 0x0000b40031e07a23 */ /* 0x100fe400000108d9 */
[----:B------:R-:W-:Y:S01]  /*df90*/  MUFU.EX2 R9, R9 ;  /* 0x0000000900097308 */ /* 0x000fe20000000800 */
[--C-:B------:R-:W-:Y:S02]  /*dfa0*/  FFMA.FTZ R218, R54, c[0x0][0x2d0], -R217.reuse ;  /* 0x0000b40036da7a23 */ /* 0x100fe400000108d9 */
[--C-:B------:R-:W-:Y:S02]  /*dfb0*/  FFMA.FTZ R220, R220, c[0x0][0x2d0], -R217.reuse ;  /* 0x0000b400dcdc7a23 */ /* 0x100fe400000108d9 */
[----:B------:R-:W-:Y:S02]  /*dfc0*/  FFMA.FTZ R217, R53, c[0x0][0x2d0], -R217 ;  /* 0x0000b40035d97a23 */ /* 0x000fe400000108d9 */
[--C-:B------:R-:W-:Y:S02]  /*dfd0*/  FFMA.FTZ R53, R25, c[0x0][0x2d0], -R209.reuse ;  /* 0x0000b40019357a23 */ /* 0x100fe400000108d1 */
[--C-:B------:R-:W-:Y:S01]  /*dfe0*/  FFMA.FTZ R210, R43, c[0x0][0x2d0], -R209.reuse ;  /* 0x0000b4002bd27a23 */ /* 0x100fe200000108d1 */
[----:B------:R-:W-:Y:S01]  /*dff0*/  MUFU.EX2 R223, R223 ;  /* 0x000000df00df7308 */ /* 0x000fe20000000800 */
[--C-:B------:R-:W-:Y:S02]  /*e000*/  FFMA.FTZ R226, R226, c[0x0][0x2d0], -R209.reuse ;  /* 0x0000b400e2e27a23 */ /* 0x100fe400000108d1 */
[--C-:B-1----:R-:W-:Y:S02]  /*e010*/  FFMA.FTZ R4, R212, c[0x0][0x2d0], -R209.reuse ;  /* 0x0000b400d4047a23 */ /* 0x102fe400000108d1 */
[----:B------:R-:W-:Y:S05]  /*e020*/  FFMA.FTZ R212, R40, c[0x0][0x2d0], -R209 ;  /* 0x0000b40028d47a23 */ /* 0x000fea00000108d1 */
[----:B------:R1:W-:Y:S10]  /*e030*/  MUFU.EX2 R20, R4 ;  /* 0x0000000400147308 */ /* 0x0003f40000000800 */
[----:B------:R-:W-:Y:S10]  /*e040*/  MUFU.EX2 R226, R226 ;  /* 0x000000e200e27308 */ /* 0x000ff40000000800 */
[----:B------:R-:W-:Y:S01]  /*e050*/  MUFU.EX2 R231, R231 ;  /* 0x000000e700e77308 */ /* 0x000fe20000000800 */
[----:B-1----:R-:W-:Y:S04]  /*e060*/  FADD.FTZ R4, -R196, R198 ;  /* 0x000000c6c4047221 */ /* 0x002fe80000010100 */
[----:B------:R-:W-:Y:S05]  /*e070*/  FMUL.FTZ R4, R4, c[0x0][0x2d0] ;  /* 0x0000b40004047a20 */ /* 0x000fea0000410000 */
[----:B------:R-:W-:Y:S10]  /*e080*/  MUFU.EX2 R212, R212 ;  /* 0x000000d400d47308 */ /* 0x000ff40000000800 */
[----:B------:R-:W1:Y:S01]  /*e090*/  MUFU.EX2 R4, R4 ;  /* 0x0000000400047308 */ /* 0x000e620000000800 */
[C---:B----4-:R-:W-:Y:S02]  /*e0a0*/  FMUL.FTZ R68, R201.reuse, R68 ;  /* 0x00000044c9447220 */ /* 0x050fe40000410000 */
[----:B------:R-:W-:Y:S02]  /*e0b0*/  FMUL.FTZ R69, R201, R69 ;  /* 0x00000045c9457220 */ /* 0x000fe40000410000 */
[C---:B-----5:R-:W-:Y:S02]  /*e0c0*/  FMUL.FTZ R70, R199.reuse, R70 ;  /* 0x00000046c7467220 */ /* 0x060fe40000410000 */
        /* <DEDUP_REMOVED lines=9> */
[C---:B-1----:R-:W-:Y:S02]  /*e160*/  FMUL.FTZ R74, R4.reuse, R74 ;  /* 0x0000004a044a7220 */ /* 0x042fe40000410000 */
        /* <DEDUP_REMOVED lines=36> */
[----:B---3--:R-:W-:Y:S01]  /*e3b0*/  FFMA.FTZ R8, R201, R5, R204 ;  /* 0x00000005c9087223 */ /* 0x008fe200000100cc */
[C---:B------:R-:W-:Y:S03]  /*e3c0*/  F2FP.PACK_AB R204, R213.reuse, R204 ;  /* 0x000000ccd5cc723e */ /* 0x040fe600000000ff */
[----:B------:R-:W-:Y:S02]  /*e3d0*/  FADD.FTZ R8, R213, R8 ;  /* 0x00000008d5087221 */ /* 0x000fe40000010000 */
[----:B------:R-:W-:Y:S02]  /*e3e0*/  FMUL.FTZ R213, R2, c[0x0][0x2d0] ;  /* 0x0000b40002d57a20 */ /* 0x000fe40000410000 */
[----:B------:R-:W-:Y:S02]  /*e3f0*/  FADD.FTZ R8, R9, R8 ;  /* 0x0000000809087221 */ /* 0x000fe40000010000 */
[--C-:B------:R-:W-:Y:S02]  /*e400*/  FFMA.FTZ R205, R205, c[0x0][0x2d0], -R213.reuse ;  /* 0x0000b400cdcd7a23 */ /* 0x100fe400000108d5 */
[--C-:B------:R-:W-:Y:S02]  /*e410*/  FFMA.FTZ R5, R214, c[0x0][0x2d0], -R213.reuse ;  /* 0x0000b400d6057a23 */ /* 0x100fe400000108d5 */
[----:B------:R-:W-:Y:S02]  /*e420*/  FFMA.FTZ R56, R21, c[0x0][0x2d0], -R213 ;  /* 0x0000b40015387a23 */ /* 0x000fe400000108d5 */
[----:B------:R-:W2:Y:S01]  /*e430*/  MUFU.EX2 R205, R205 ;  /* 0x000000cd00cd7308 */ /* 0x000ea20000000800 */
[----:B------:R-:W-:Y:S02]  /*e440*/  FFMA.FTZ R21, R225, c[0x0][0x2d0], -R209 ;  /* 0x0000b400e1157a23 */ /* 0x000fe400000108d1 */
[--C-:B------:R-:W-:Y:S02]  /*e450*/  FFMA.FTZ R50, R22, c[0x0][0x2d0], -R213.reuse ;  /* 0x0000b40016327a23 */ /* 0x100fe400000108d5 */
[--C-:B------:R-:W-:Y:S02]  /*e460*/  FFMA.FTZ R66, R30, c[0x0][0x2d0], -R213.reuse ;  /* 0x0000b4001e427a23 */ /* 0x100fe400000108d5 */
[----:B------:R-:W-:Y:S02]  /*e470*/  FMUL.FTZ R30, R4, R178 ;  /* 0x000000b2041e7220 */ /* 0x000fe40000410000 */
[--C-:B------:R-:W-:Y:S01]  /*e480*/  FFMA.FTZ R7, R215, c[0x0][0x2d0], -R213.reuse ;  /* 0x0000b400d7077a23 */ /* 0x100fe200000108d5 */
[----:B------:R-:W1:Y:S01]  /*e490*/  MUFU.EX2 R5, R5 ;  /* 0x0000000500057308 */ /* 0x000e620000000800 */
[--C-:B------:R-:W-:Y:S02]  /*e4a0*/  FFMA.FTZ R6, R216, c[0x0][0x2d0], -R213.reuse ;  /* 0x0000b400d8067a23 */ /* 0x100fe400000108d5 */
[--C-:B------:R-:W-:Y:S02]  /*e4b0*/  FFMA.FTZ R54, R41, c[0x0][0x2d0], -R213.reuse ;  /* 0x0000b40029367a23 */ /* 0x100fe400000108d5 */
[--C-:B------:R-:W-:Y:S02]  /*e4c0*/  FFMA.FTZ R67, R31, c[0x0][0x2d0], -R213.reuse ;  /* 0x0000b4001f437a23 */ /* 0x100fe400000108d5 */
[--C-:B------:R-:W-:Y:S02]  /*e4d0*/  FFMA.FTZ R214, R52, c[0x0][0x2d0], -R213.reuse ;  /* 0x0000b40034d67a23 */ /* 0x100fe400000108d5 */
[--C-:B------:R-:W-:Y:S01]  /*e4e0*/  FFMA.FTZ R62, R29, c[0x0][0x2d0], -R213.reuse ;  /* 0x0000b4001d3e7a23 */ /* 0x100fe200000108d5 */
[----:B------:R-:W3:Y:S01]  /*e4f0*/  MUFU.EX2 R22, R55 ;  /* 0x0000003700167308 */ /* 0x000ee20000000800 */
[--C-:B------:R-:W-:Y:S02]  /*e500*/  FFMA.FTZ R59, R28, c[0x0][0x2d0], -R213.reuse ;  /* 0x0000b4001c3b7a23 */ /* 0x100fe400000108d5 */
[----:B------:R-:W-:Y:S02]  /*e510*/  FFMA.FTZ R63, R42, c[0x0][0x2d0], -R213 ;  /* 0x0000b4002a3f7a23 */ /* 0x000fe400000108d5 */
[----:B--2---:R-:W-:Y:S02]  /*e520*/  FFMA.FTZ R32, R199, R58, R205 ;  /* 0x0000003ac7207223 */ /* 0x004fe400000100cd */
[----:B------:R-:W-:Y:S02]  /*e530*/  FMUL.FTZ R31, R4, R179 ;  /* 0x000000b3041f7220 */ /* 0x000fe40000410000 */
[--C-:B------:R-:W-:Y:S01]  /*e540*/  FFMA.FTZ R216, R45, c[0x0][0x2d0], -R213.reuse ;  /* 0x0000b4002dd87a23 */ /* 0x100fe200000108d5 */
[----:B------:R-:W-:Y:S01]  /*e550*/  MUFU.EX2 R21, R21 ;  /* 0x0000001500157308 */ /* 0x000fe20000000800 */
[--C-:B------:R-:W-:Y:S02]  /*e560*/  FFMA.FTZ R215, R44, c[0x0][0x2d0], -R213.reuse ;  /* 0x0000b4002cd77a23 */ /* 0x100fe400000108d5 */
[----:B------:R-:W-:Y:S01]  /*e570*/  FFMA.FTZ R213, R51, c[0x0][0x2d0], -R213 ;  /* 0x0000b40033d57a23 */ /* 0x000fe200000108d5 */
[C---:B-1----:R-:W-:Y:S01]  /*e580*/  F2FP.PACK_AB R205, R5.reuse, R205 ;  /* 0x000000cd05cd723e */ /* 0x042fe200000000ff */
[----:B------:R-:W-:Y:S02]  /*e590*/  FADD.FTZ R32, R5, R32 ;  /* 0x0000002005207221 */ /* 0x000fe40000010000 */
[----:B------:R-:W-:Y:S02]  /*e5a0*/  FADD.FTZ R5, -R0, R197 ;  /* 0x000000c500057221 */ /* 0x000fe40000010100 */
[----:B------:R-:W-:Y:S01]  /*e5b0*/  FMUL.FTZ R197, R196, c[0x0][0x2d0] ;  /* 0x0000b400c4c57a20 */ /* 0x000fe20000410000 */
[----:B------:R-:W-:Y:S01]  /*e5c0*/  MUFU.EX2 R213, R213 ;  /* 0x000000d500d57308 */ /* 0x000fe20000000800 */
[----:B------:R-:W-:Y:S02]  /*e5d0*/  FMUL.FTZ R5, R5, c[0x0][0x2d0] ;  /* 0x0000b40005057a20 */ /* 0x000fe40000410000 */
[--C-:B------:R-:W-:Y:S01]  /*e5e0*/  FFMA.FTZ R229, R23, c[0x0][0x2d0], -R197.reuse ;  /* 0x0000b40017e57a23 */ /* 0x100fe200000108c5 */
[----:B------:R-:W-:Y:S01]  /*e5f0*/  MOV R23, R57 ;  /* 0x0000003900177202 */ /* 0x000fe20000000f00 */
[----:B---3--:R-:W-:Y:S01]  /*e600*/  FADD.FTZ R222, R22, R8 ;  /* 0x0000000816de7221 */ /* 0x008fe20000010000 */
[----:B------:R-:W-:Y:S01]  /*e610*/  MOV R55, R47 ;  /* 0x0000002f00377202 */ /* 0x000fe20000000f00 */
[--C-:B------:R-:W-:Y:S01]  /*e620*/  FFMA.FTZ R11, R206, c[0x0][0x2d0], -R197.reuse ;  /* 0x0000b400ce0b7a23 */ /* 0x100fe200000108c5 */
[----:B------:R-:W-:Y:S01]  /*e630*/  F2FP.PACK_AB R206, R22, R9 ;  /* 0x0000000916ce723e */ /* 0x000fe200000000ff */
[--C-:B------:R-:W-:Y:S01]  /*e640*/  FFMA.FTZ R48, R14, c[0x0][0x2d0], -R197.reuse ;  /* 0x0000b4000e307a23 */ /* 0x100fe200000108c5 */
[----:B------:R-:W1:Y:S01]  /*e650*/  MUFU.EX2 R5, R5 ;  /* 0x0000000500057308 */ /* 0x000e620000000800 */
[----:B------:R-:W-:Y:S01]  /*e660*/  MOV R178, R23 ;  /* 0x0000001700b27202 */ /* 0x000fe20000000f00 */
[----:B------:R-:W-:Y:S02]  /*e670*/  FMUL.FTZ R14, R4, R170 ;  /* 0x000000aa040e7220 */ /* 0x000fe40000410000 */
[--C-:B------:R-:W-:Y:S02]  /*e680*/  FFMA.FTZ R16, R16, c[0x0][0x2d0], -R197.reuse ;  /* 0x0000b40010107a23 */ /* 0x100fe400000108c5 */
[----:B------:R-:W-:Y:S02]  /*e690*/  FFMA.FTZ R207, R207, c[0x0][0x2d0], -R197 ;  /* 0x0000b400cfcf7a23 */ /* 0x000fe400000108c5 */
[--C-:B------:R-:W-:Y:S01]  /*e6a0*/  FFMA.FTZ R51, R27, c[0x0][0x2d0], -R209.reuse ;  /* 0x0000b4001b337a23 */ /* 0x100fe200000108d1 */
[----:B------:R-:W-:Y:S01]  /*e6b0*/  MOV R179, R16 ;  /* 0x0000001000b37202 */ /* 0x000fe20000000f00 */
[----:B------:R-:W-:Y:S01]  /*e6c0*/  FMUL.FTZ R27, R4, R175 ;  /* 0x000000af041b7220 */ /* 0x000fe20000410000 */
[----:B------:R-:W-:Y:S01]  /*e6d0*/  MUFU.EX2 R16, R7 ;  /* 0x0000000700107308 */ /* 0x000fe20000000800 */
[--C-:B------:R-:W-:Y:S02]  /*e6e0*/  FFMA.FTZ R58, R18, c[0x0][0x2d0], -R209.reuse ;  /* 0x0000b400123a7a23 */ /* 0x100fe400000108d1 */
[----:B------:R-:W-:Y:S02]  /*e6f0*/  FFMA.FTZ R47, R19, c[0x0][0x2d0], -R209 ;  /* 0x0000b400132f7a23 */ /* 0x000fe400000108d1 */
[--C-:B------:R-:W-:Y:S02]  /*e700*/  FFMA.FTZ R19, R12, c[0x0][0x2d0], -R197.reuse ;  /* 0x0000b4000c137a23 */ /* 0x100fe400000108c5 */
[--C-:B------:R-:W-:Y:S02]  /*e710*/  FFMA.FTZ R18, R13, c[0x0][0x2d0], -R197.reuse ;  /* 0x0000b4000d127a23 */ /* 0x100fe400000108c5 */
[--C-:B------:R-:W-:Y:S01]  /*e720*/  FFMA.FTZ R49, R15, c[0x0][0x2d0], -R197.reuse ;  /* 0x0000b4000f317a23 */ /* 0x100fe200000108c5 */
[----:B------:R-:W-:Y:S01]  /*e730*/  MUFU.EX2 R175, R207 ;  /* 0x000000cf00af7308 */ /* 0x000fe20000000800 */
[----:B------:R-:W-:Y:S02]  /*e740*/  FFMA.FTZ R230, R24, c[0x0][0x2d0], -R197 ;  /* 0x0000b40018e67a23 */ /* 0x000fe400000108c5 */
[C---:B-1----:R-:W-:Y:S01]  /*e750*/  FFMA.FTZ R203, R5.reuse, R203, R20 ;  /* 0x000000cb05cb7223 */ /* 0x042fe20000010014 */
[----:B------:R-:W-:Y:S01]  /*e760*/  MOV R183, R49 ;  /* 0x0000003100b77202 */ /* 0x000fe20000000f00 */
[----:B------:R-:W-:Y:S01]  /*e770*/  FMUL.FTZ R8, R5, R164 ;  /* 0x000000a405087220 */ /* 0x000fe20000410000 */
[C---:B------:R-:W-:Y:S01]  /*e780*/  F2FP.PACK_AB R164, R21.reuse, R20 ;  /* 0x0000001415a4723e */ /* 0x040fe200000000ff */
[----:B------:R-:W-:Y:S01]  /*e790*/  FADD.FTZ R170, R21, R203 ;  /* 0x000000cb15aa7221 */ /* 0x000fe20000010000 */
[----:B------:R-:W-:Y:S01]  /*e7a0*/  MOV R203, R65 ;  /* 0x0000004100cb7202 */ /* 0x000fe20000000f00 */
[----:B------:R-:W1:Y:S01]  /*e7b0*/  LDSM.16.MT88.4 R20, [R239] ;  /* 0x00000000ef14783b */ /* 0x000e620000004200 */
[C---:B------:R-:W-:Y:S01]  /*e7c0*/  FMUL.FTZ R9, R5.reuse, R165 ;  /* 0x000000a505097220 */ /* 0x040fe20000410000 */
[----:B------:R-:W-:Y:S01]  /*e7d0*/  MUFU.EX2 R230, R230 ;  /* 0x000000e600e67308 */ /* 0x000fe20000000800 */
[C---:B------:R-:W-:Y:S02]  /*e7e0*/  FMUL.FTZ R25, R5.reuse, R173 ;  /* 0x000000ad05197220 */ /* 0x040fe40000410000 */
[C---:B------:R-:W-:Y:S02]  /*e7f0*/  FMUL.FTZ R12, R5.reuse, R168 ;  /* 0x000000a8050c7220 */ /* 0x040fe40000410000 */
[C---:B------:R-:W-:Y:S02]  /*e800*/  FMUL.FTZ R13, R5.reuse, R169 ;  /* 0x000000a9050d7220 */ /* 0x040fe40000410000 */
[----:B------:R-:W-:Y:S02]  /*e810*/  FMUL.FTZ R24, R5, R172 ;  /* 0x000000ac05187220 */ /* 0x000fe40000410000 */
[----:B------:R-:W-:Y:S01]  /*e820*/  FMUL.FTZ R15, R4, R171 ;  /* 0x000000ab040f7220 */ /* 0x000fe20000410000 */
[----:B------:R-:W-:Y:S01]  /*e830*/  MUFU.EX2 R165, R11 ;  /* 0x0000000b00a57308 */ /* 0x000fe20000000800 */
[----:B------:R-:W-:Y:S01]  /*e840*/  FFMA.FTZ R208, R36, c[0x0][0x2d0], -R197 ;  /* 0x0000b40024d07a23 */ /* 0x000fe200000108c5 */
[----:B------:R-:W-:Y:S01]  /*e850*/  MOV R36, R56 ;  /* 0x0000003800247202 */ /* 0x000fe20000000f00 */
[--C-:B------:R-:W-:Y:S02]  /*e860*/  FFMA.FTZ R52, R26, c[0x0][0x2d0], -R209.reuse ;  /* 0x0000b4001a347a23 */ /* 0x100fe400000108d1 */
[----:B------:R-:W-:Y:S02]  /*e870*/  FFMA.FTZ R209, R46, c[0x0][0x2d0], -R209 ;  /* 0x0000b4002ed17a23 */ /* 0x000fe400000108d1 */
[--C-:B------:R-:W-:Y:S01]  /*e880*/  FFMA.FTZ R225, R17, c[0x0][0x2d0], -R197.reuse ;  /* 0x0000b40011e17a23 */ /* 0x100fe200000108c5 */
[----:B------:R-:W-:Y:S01]  /*e890*/  MOV R17, R60 ;  /* 0x0000003c00117202 */ /* 0x000fe20000000f00 */
[----:B------:R-:W-:Y:S01]  /*e8a0*/  FFMA.FTZ R228, R10, c[0x0][0x2d0], -R197 ;  /* 0x0000b4000ae47a23 */ /* 0x000fe200000108c5 */
[----:B------:R-:W2:Y:S01]  /*e8b0*/  MUFU.EX2 R173, R6 ;  /* 0x0000000600ad7308 */ /* 0x000ea20000000800 */
        /* <DEDUP_REMOVED lines=17> */
[----:B------:R-:W-:Y:S01]  /*e9d0*/  LDSM.16.MT88.4 R52, [R237] ;  /* 0x00000000ed34783b */ /* 0x000fe20000004200 */
[C---:B------:R-:W-:Y:S01]  /*e9e0*/  FMUL.FTZ R76, R5.reuse, R76 ;  /* 0x0000004c054c7220 */ /* 0x040fe20000410000 */
[----:B------:R-:W3:Y:S01]  /*e9f0*/  MUFU.EX2 R169, R33 ;  /* 0x0000002100a97308 */ /* 0x000ee20000000800 */
[C---:B------:R-:W-:Y:S02]  /*ea00*/  FMUL.FTZ R77, R5.reuse, R77 ;  /* 0x0000004d054d7220 */ /* 0x040fe40000410000 */
[----:B------:R-:W-:Y:S01]  /*ea10*/  FMUL.FTZ R88, R5, R88 ;  /* 0x0000005805587220 */ /* 0x000fe20000410000 */
[----:B--2---:R-:W-:Y:S01]  /*ea20*/  F2FP.PACK_AB R207, R173, R16 ;  /* 0x00000010adcf723e */ /* 0x004fe200000000ff */
        /* <DEDUP_REMOVED lines=21> */
[----:B------:R-:W-:Y:S02]  /*eb80*/  FMUL.FTZ R125, R5, R125 ;  /* 0x0000007d057d7220 */ /* 0x000fe40000410000 */
[C---:B------:R-:W-:Y:S01]  /*eb90*/  FMUL.FTZ R10, R4.reuse, R166 ;  /* 0x000000a6040a7220 */ /* 0x040fe20000410000 */
[----:B---3--:R-:W-:Y:S01]  /*eba0*/  F2FP.PACK_AB R166, R169, R172 ;  /* 0x000000aca9a6723e */ /* 0x008fe200000000ff */
[C---:B------:R-:W-:Y:S02]  /*ebb0*/  FMUL.FTZ R11, R4.reuse, R167 ;  /* 0x000000a7040b7220 */ /* 0x040fe40000410000 */
        /* <DEDUP_REMOVED lines=14> */
[----:B------:R-:W-:Y:S01]  /*eca0*/  FFMA.FTZ R202, R4, R202, R165 ;  /* 0x000000ca04ca7223 */ /* 0x000fe200000100a5 */
[----:B------:R-:W-:Y:S01]  /*ecb0*/  F2FP.PACK_AB R165, R175, R165 ;  /* 0x000000a5afa5723e */ /* 0x000fe200000000ff */
[C---:B------:R-:W-:Y:S01]  /*ecc0*/  FMUL.FTZ R4, R201.reuse, R160 ;  /* 0x000000a0c9047220 */ /* 0x040fe20000410000 */
[----:B--2---:R-:W-:Y:S01]  /*ecd0*/  F2FP.PACK_AB R167, R168, R171 ;  /* 0x000000aba8a7723e */ /* 0x004fe200000000ff */
[----:B------:R-:W-:Y:S01]  /*ece0*/  FMUL.FTZ R5, R201, R161 ;  /* 0x000000a1c9057220 */ /* 0x000fe20000410000 */
[----:B------:R-:W-:Y:S01]  /*ecf0*/  MOV R160, R64 ;  /* 0x0000004000a07202 */ /* 0x000fe20000000f00 */
[C---:B------:R-:W-:Y:S01]  /*ed00*/  FMUL.FTZ R6, R199.reuse, R162 ;  /* 0x000000a2c7067220 */ /* 0x040fe20000410000 */
[----:B------:R-:W-:Y:S01]  /*ed10*/  MUFU.EX2 R161, R194 ;  /* 0x000000c200a17308 */ /* 0x000fe20000000800 */
[----:B------:R-:W-:Y:S02]  /*ed20*/  FMUL.FTZ R7, R199, R163 ;  /* 0x000000a3c7077220 */ /* 0x000fe40000410000 */
[--C-:B------:R-:W-:Y:S02]  /*ed30*/  FFMA.FTZ R198, R38, c[0x0][0x2d0], -R197.reuse ;  /* 0x0000b40026c67a23 */ /* 0x100fe400000108c5 */
[--C-:B------:R-:W-:Y:S02]  /*ed40*/  FFMA.FTZ R227, R227, c[0x0][0x2d0], -R197.reuse ;  /* 0x0000b400e3e37a23 */ /* 0x100fe400000108c5 */
[--C-:B------:R-:W-:Y:S01]  /*ed50*/  FFMA.FTZ R200, R35, c[0x0][0x2d0], -R197.reuse ;  /* 0x0000b40023c87a23 */ /* 0x100fe200000108c5 */
[-C--:B-1----:R-:W-:Y:S02]  /*ed60*/  HMMA.16816.F32 R4, R204, R20.reuse, R4 ;  /* 0x00000014cc04723c */ /* 0x082fe40000001804 */
[----:B------:R-:W-:Y:S03]  /*ed70*/  MUFU.EX2 R163, R183 ;  /* 0x000000b700a37308 */ /* 0x000fe60000000800 */
[----:B------:R-:W-:Y:S02]  /*ed80*/  FFMA.FTZ R197, R37, c[0x0][0x2d0], -R197 ;  /* 0x0000b40025c57a23 */ /* 0x000fe400000108c5 */
[----:B------:R-:W1:Y:S01]  /*ed90*/  LDSM.16.MT88.4 R36, [R238] ;  /* 0x00000000ee24783b */ /* 0x000e620000004200 */
[C---:B------:R-:W-:Y:S04]  /*eda0*/  HMMA.16816.F32 R8, R164.reuse, R20, R8 ;  /* 0x00000014a408723c */ /* 0x040fe80000001808 */
[----:B------:R-:W-:Y:S01]  /*edb0*/  FMUL.FTZ R19, R199, R159 ;  /* 0x0000009fc7137220 */ /* 0x000fe20000410000 */
[----:B------:R-:W-:Y:S01]  /*edc0*/  MUFU.EX2 R162, R182 ;  /* 0x000000b600a27308 */ /* 0x000fe20000000800 */
[C---:B------:R-:W-:Y:S02]  /*edd0*/  FMUL.FTZ R33, R201.reuse, R149 ;  /* 0x00000095c9217220 */ /* 0x040fe40000410000 */
[-C--:B------:R-:W-:Y:S04]  /*ede0*/  HMMA.16816.F32 R12, R164, R22.reuse, R12 ;  /* 0x00000016a40c723c */ /* 0x080fe8000000180c */
[----:B------:R-:W-:Y:S02]  /*edf0*/  FADD.FTZ R174, R16, R32 ;  /* 0x0000002010ae7221 */ /* 0x000fe40000010000 */
[C---:B------:R-:W-:Y:S01]  /*ee00*/  FMUL.FTZ R16, R201.reuse, R156 ;  /* 0x0000009cc9107220 */ /* 0x040fe20000410000 */
[----:B------:R-:W-:Y:S01]  /*ee10*/  MUFU.EX2 R177, R177 ;  /* 0x000000b100b17308 */ /* 0x000fe20000000800 */
[----:B------:R-:W-:Y:S04]  /*ee20*/  FMUL.FTZ R17, R201, R157 ;  /* 0x0000009dc9117220 */ /* 0x000fe80000410000 */
[----:B------:R-:W-:Y:S02]  /*ee30*/  FMUL.FTZ R18, R199, R158 ;  /* 0x0000009ec7127220 */ /* 0x000fe40000410000 */
[----:B------:R-:W-:Y:S02]  /*ee40*/  FMUL.FTZ R32, R201, R148 ;  /* 0x00000094c9207220 */ /* 0x000fe40000410000 */
[C---:B------:R-:W-:Y:S01]  /*ee50*/  FMUL.FTZ R34, R199.reuse, R150 ;  /* 0x00000096c7227220 */ /* 0x040fe20000410000 */
[----:B------:R-:W-:Y:S01]  /*ee60*/  MUFU.EX2 R156, R178 ;  /* 0x000000b2009c7308 */ /* 0x000fe20000000800 */
[----:B------:R-:W-:Y:S01]  /*ee70*/  FMUL.FTZ R35, R199, R151 ;  /* 0x00000097c7237220 */ /* 0x000fe20000410000 */
[C---:B------:R-:W-:Y:S01]  /*ee80*/  HMMA.16816.F32 R16, R204.reuse, R22, R16 ;  /* 0x00000016cc10723c */ /* 0x040fe20000001810 */
[----:B------:R-:W-:Y:S03]  /*ee90*/  LDSM.16.MT88.4 R148, [R237+0x800] ;  /* 0x00080000ed94783b */ /* 0x000fe60000004200 */
[C---:B------:R-:W-:Y:S02]  /*eea0*/  FMUL.FTZ R20, R201.reuse, R152 ;  /* 0x00000098c9147220 */ /* 0x040fe40000410000 */
[----:B------:R-:W-:Y:S02]  /*eeb0*/  FMUL.FTZ R21, R201, R153 ;  /* 0x00000099c9157220 */ /* 0x000fe40000410000 */
[C---:B------:R-:W-:Y:S01]  /*eec0*/  FMUL.FTZ R23, R199.reuse, R155 ;  /* 0x0000009bc7177220 */ /* 0x040fe20000410000 */
[----:B------:R-:W2:Y:S03]  /*eed0*/  MUFU.EX2 R152, R195 ;  /* 0x000000c300987308 */ /* 0x000ea60000000800 */
[----:B------:R-:W-:Y:S02]  /*eee0*/  FMUL.FTZ R22, R199, R154 ;  /* 0x0000009ac7167220 */ /* 0x000fe40000410000 */
[C---:B------:R-:W-:Y:S02]  /*eef0*/  FMUL.FTZ R48, R201.reuse, R140 ;  /* 0x0000008cc9307220 */ /* 0x040fe40000410000 */
[----:B------:R-:W-:Y:S02]  /*ef00*/  FMUL.FTZ R49, R201, R141 ;  /* 0x0000008dc9317220 */ /* 0x000fe40000410000 */
[C---:B------:R-:W-:Y:S01]  /*ef10*/  FMUL.FTZ R50, R199.reuse, R142 ;  /* 0x0000008ec7327220 */ /* 0x040fe20000410000 */
[-C--:B-1----:R-:W-:Y:S01]  /*ef20*/  HMMA.16816.F32 R20, R204, R36.reuse, R20 ;  /* 0x00000024cc14723c */ /* 0x082fe20000001814 */
[----:B------:R-:W-:Y:S02]  /*ef30*/  MUFU.EX2 R153, R187 ;  /* 0x000000bb00997308 */ /* 0x000fe40000000800 */
[----:B------:R-:W-:Y:S02]  /*ef40*/  FMUL.FTZ R51, R199, R143 ;  /* 0x0000008fc7337220 */ /* 0x000fe40000410000 */
[----:B------:R-:W1:Y:S01]  /*ef50*/  LDSM.16.MT88.4 R140, [R236] ;  /* 0x00000000ec8c783b */ /* 0x000e620000004200 */
[C---:B------:R-:W-:Y:S02]  /*ef60*/  FMUL.FTZ R64, R201.reuse, R132 ;  /* 0x00000084c9407220 */ /* 0x040fe40000410000 */
[C---:B------:R-:W-:Y:S03]  /*ef70*/  HMMA.16816.F32 R24, R164.reuse, R36, R24 ;  /* 0x00000024a418723c */ /* 0x040fe60000001818 */
[----:B------:R-:W-:Y:S01]  /*ef80*/  MUFU.EX2 R158, R193 ;  /* 0x000000c1009e7308 */ /* 0x000fe20000000800 */
[----:B------:R-:W-:Y:S02]  /*ef90*/  FMUL.FTZ R65, R201, R133 ;  /* 0x00000085c9417220 */ /* 0x000fe40000410000 */
[----:B------:R-:W-:Y:S02]  /*efa0*/  FMUL.FTZ R66, R199, R134 ;  /* 0x00000086c7427220 */ /* 0x000fe40000410000 */
[-C--:B------:R-:W-:Y:S04]  /*efb0*/  HMMA.16816.F32 R28, R164, R38.reuse, R28 ;  /* 0x00000026a41c723c */ /* 0x080fe8000000181c */
[C---:B------:R-:W-:Y:S01]  /*efc0*/  FMUL.FTZ R36, R201.reuse, R144 ;  /* 0x00000090c9247220 */ /* 0x040fe20000410000 */
[----:B------:R-:W-:Y:S01]  /*efd0*/  MUFU.EX2 R155, R192 ;  /* 0x000000c0009b7308 */ /* 0x000fe20000000800 */
[----:B------:R-:W-:Y:S02]  /*efe0*/  FMUL.FTZ R37, R201, R145 ;  /* 0x00000091c9257220 */ /* 0x000fe40000410000 */
[C---:B------:R-:W-:Y:S04]  /*eff0*/  HMMA.16816.F32 R32, R204.reuse, R38, R32 ;  /* 0x00000026cc20723c */ /* 0x040fe80000001820 */
[C---:B------:R-:W-:Y:S02]  /*f000*/  FMUL.FTZ R67, R199.reuse, R135 ;  /* 0x00000087c7437220 */ /* 0x040fe40000410000 */
[----:B------:R-:W3:Y:S01]  /*f010*/  LDSM.16.MT88.4 R132, [R239+0x2000] ;  /* 0x00200000ef84783b */ /* 0x000ee20000004200 */
[C---:B------:R-:W-:Y:S01]  /*f020*/  FMUL.FTZ R38, R199.reuse, R146 ;  /* 0x00000092c7267220 */ /* 0x040fe20000410000 */
[----:B------:R-:W-:Y:S01]  /*f030*/  MUFU.EX2 R157, R189 ;  /* 0x000000bd009d7308 */ /* 0x000fe20000000800 */
[----:B------:R-:W-:Y:S03]  /*f040*/  FMUL.FTZ R39, R199, R147 ;  /* 0x00000093c7277220 */ /* 0x000fe60000410000 */
[----:B------:R-:W-:Y:S02]  /*f050*/  FADD.FTZ R170, R172, R170 ;  /* 0x000000aaacaa7221 */ /* 0x000fe40000010000 */
[----:B------:R-:W-:Y:S01]  /*f060*/  LDSM.16.MT88.4 R144, [R238+0x800] ;  /* 0x00080000ee90783b */ /* 0x000fe20000004200 */
[----:B------:R-:W-:Y:S01]  /*f070*/  FADD.FTZ R174, R173, R174 ;  /* 0x000000aeadae7221 */ /* 0x000fe20000010000 */
[-C--:B------:R-:W-:Y:S02]  /*f080*/  HMMA.16816.F32 R36, R204, R52.reuse, R36 ;  /* 0x00000034cc24723c */ /* 0x080fe40000001824 */
[----:B------:R-:W-:Y:S01]  /*f090*/  MUFU.EX2 R172, R188 ;  /* 0x000000bc00ac7308 */ /* 0x000fe20000000800 */
[----:B--2---:R-:W-:Y:S02]  /*f0a0*/  FADD.FTZ R174, R152, R174 ;  /* 0x000000ae98ae7221 */ /* 0x004fe40000010000 */
[----:B------:R-:W-:Y:S03]  /*f0b0*/  FADD.FTZ R202, R175, R202 ;  /* 0x000000caafca7221 */ /* 0x000fe60000010000 */
[C---:B------:R-:W-:Y:S04]  /*f0c0*/  HMMA.16816.F32 R40, R164.reuse, R52, R40 ;  /* 0x00000034a428723c */ /* 0x040fe80000001828 */
[----:B------:R-:W-:Y:S01]  /*f0d0*/  MUFU.EX2 R175, R185 ;  /* 0x000000b900af7308 */ /* 0x000fe20000000800 */
[----:B------:R-:W-:Y:S02]  /*f0e0*/  FADD.FTZ R171, R171, R202 ;  /* 0x000000caabab7221 */ /* 0x000fe40000010000 */
[C---:B------:R-:W-:Y:S01]  /*f0f0*/  FMUL.FTZ R52, R201.reuse, R136 ;  /* 0x00000088c9347220 */ /* 0x040fe20000410000 */
[-C--:B------:R-:W-:Y:S04]  /*f100*/  HMMA.16816.F32 R44, R164, R54.reuse, R44 ;  /* 0x00000036a42c723c */ /* 0x080fe8000000182c */
[----:B------:R-:W-:Y:S02]  /*f110*/  FMUL.FTZ R53, R201, R137 ;  /* 0x00000089c9357220 */ /* 0x000fe40000410000 */
[----:B------:R-:W-:Y:S01]  /*f120*/  MUFU.EX2 R137, R203 ;  /* 0x000000cb00897308 */ /* 0x000fe20000000800 */
[----:B------:R-:W-:Y:S01]  /*f130*/  FADD.FTZ R171, R168, R171 ;  /* 0x000000aba8ab7221 */ /* 0x000fe20000010000 */
[C---:B------:R-:W-:Y:S04]  /*f140*/  HMMA.16816.F32 R48, R204.reuse, R54, R48 ;  /* 0x00000036cc30723c */ /* 0x040fe80000001830 */
[----:B------:R-:W-:Y:S03]  /*f150*/  FADD.FTZ R171, R163, R171 ;  /* 0x000000aba3ab7221 */ /* 0x000fe60000010000 */
[C---:B------:R-:W-:Y:S01]  /*f160*/  FMUL.FTZ R54, R199.reuse, R138 ;  /* 0x0000008ac7367220 */ /* 0x040fe20000410000 */
[----:B------:R-:W2:Y:S01]  /*f170*/  MUFU.EX2 R136, R160 ;  /* 0x000000a000887308 */ /* 0x000ea20000000800 */
[----:B------:R-:W-:Y:S07]  /*f180*/  FMUL.FTZ R55, R199, R139 ;  /* 0x0000008bc7377220 */ /* 0x000fee0000410000 */
[-C--:B-1----:R-:W-:Y:S02]  /*f190*/  HMMA.16816.F32 R52, R204, R140.reuse, R52 ;  /* 0x0000008ccc34723c */ /* 0x082fe40000001834 */
[----:B------:R-:W-:Y:S06]  /*f1a0*/  MUFU.EX2 R160, R186 ;  /* 0x000000ba00a07308 */ /* 0x000fec0000000800 */
[C---:B------:R-:W-:Y:S04]  /*f1b0*/  HMMA.16816.F32 R56, R164.reuse, R140, R56 ;  /* 0x0000008ca438723c */ /* 0x040fe80000001838 */
[----:B------:R-:W-:Y:S04]  /*f1c0*/  MUFU.EX2 R199, R184 ;  /* 0x000000b800c77308 */ /* 0x000fe80000000800 */
[-C--:B------:R-:W-:Y:S04]  /*f1d0*/  HMMA.16816.F32 R60, R164, R142.reuse, R60 ;  /* 0x0000008ea43c723c */ /* 0x080fe8000000183c */
[----:B--2---:R-:W-:Y:S02]  /*f1e0*/  FADD.FTZ R154, R136, R222 ;  /* 0x000000de889a7221 */ /* 0x004fe40000010000 */
[----:B------:R-:W-:Y:S02]  /*f1f0*/  MUFU.EX2 R178, R181 ;  /* 0x000000b500b27308 */ /* 0x000fe40000000800 */
[C---:B------:R-:W-:Y:S01]  /*f200*/  HMMA.16816.F32 R64, R204.reuse, R142, R64 ;  /* 0x0000008ecc40723c */ /* 0x040fe20000001840 */
[----:B------:R-:W-:Y:S07]  /*f210*/  LDSM.16.MT88.4 R140, [R239+0x800] ;  /* 0x00080000ef8c783b */ /* 0x000fee0000004200 */
[-C--:B---3--:R-:W-:Y:S01]  /*f220*/  HMMA.16816.F32 R68, R204, R132.reuse, R68 ;  /* 0x00000084cc44723c */ /* 0x088fe20000001844 */
[----:B------:R-:W-:Y:S07]  /*f230*/  MUFU.EX2 R202, R218 ;  /* 0x000000da00ca7308 */ /* 0x000fee0000000800 */
[C---:B------:R-:W-:Y:S03]  /*f240*/  HMMA.16816.F32 R72, R164.reuse, R132, R72 ;  /* 0x00000084a448723c */ /* 0x040fe60000001848 */
[----:B------:R-:W-:Y:S05]  /*f250*/  MUFU.EX2 R218, R210 ;  /* 0x000000d200da7308 */ /* 0x000fea0000000800 */
[-C--:B------:R-:W-:Y:S05]  /*f260*/  HMMA.16816.F32 R76, R164, R134.reuse, R76 ;  /* 0x00000086a44c723c */ /* 0x080fea000000184c */
[----:B------:R-:W-:Y:S03]  /*f270*/  MUFU.EX2 R168, R217 ;  /* 0x000000d900a87308 */ /* 0x000fe60000000800 */
[C---:B------:R-:W-:Y:S01]  /*f280*/  HMMA.16816.F32 R80, R204.reuse, R134, R80 ;  /* 0x00000086cc50723c */ /* 0x040fe20000001850 */
[----:B------:R-:W1:Y:S06]  /*f290*/  LDSM.16.MT88.4 R132, [R238+0x2000] ;  /* 0x00200000ee84783b */ /* 0x000e6c0000004200 */
[----:B------:R-:W-:Y:S10]  /*f2a0*/  MUFU.EX2 R217, R211 ;  /* 0x000000d300d97308 */ /* 0x000ff40000000800 */
[----:B------:R-:W2:Y:S10]  /*f2b0*/  MUFU.EX2 R139, R220 ;  /* 0x000000dc008b7308 */ /* 0x000eb40000000800 */
[----:B------:R-:W3:Y:S10]  /*f2c0*/  MUFU.EX2 R138, R219 ;  /* 0x000000db008a7308 */ /* 0x000ef40000000800 */
[----:B------:R-:W-:Y:S01]  /*f2d0*/  MUFU.EX2 R220, R191 ;  /* 0x000000bf00dc7308 */ /* 0x000fe20000000800 */
[-C--:B-1----:R-:W-:Y:S03]  /*f2e0*/  HMMA.16816.F32 R84, R204, R132.reuse, R84 ;  /* 0x00000084cc54723c */ /* 0x082fe60000001854 */
[C---:B--2---:R-:W-:Y:S01]  /*f2f0*/  F2FP.PACK_AB R136, R139.reuse, R136 ;  /* 0x000000888b88723e */ /* 0x044fe200000000ff */
[----:B------:R-:W-:Y:S05]  /*f300*/  FADD.FTZ R154, R139, R154 ;  /* 0x0000009a8b9a7221 */ /* 0x000fea0000010000 */
[----:B------:R-:W1:Y:S01]  /*f310*/  MUFU.EX2 R219, R190 ;  /* 0x000000be00db7308 */ /* 0x000e620000000800 */
[C---:B------:R-:W-:Y:S04]  /*f320*/  HMMA.16816.F32 R88, R164.reuse, R132, R88 ;  /* 0x00000084a458723c */ /* 0x040fe80000001858 */
[----:B---3--:R-:W-:Y:S01]  /*f330*/  FADD.FTZ R154, R138, R154 ;  /* 0x0000009a8a9a7221 */ /* 0x008fe20000010000 */
[C---:B------:R-:W-:Y:S03]  /*f340*/  F2FP.PACK_AB R138, R137.reuse, R138 ;  /* 0x0000008a898a723e */ /* 0x040fe600000000ff */
[-C--:B------:R-:W-:Y:S01]  /*f350*/  HMMA.16816.F32 R92, R164, R134.reuse, R92 ;  /* 0x00000086a45c723c */ /* 0x080fe2000000185c */
[----:B------:R-:W-:Y:S03]  /*f360*/  MUFU.EX2 R222, R179 ;  /* 0x000000b300de7308 */ /* 0x000fe60000000800 */
[----:B------:R-:W-:Y:S01]  /*f370*/  FADD.FTZ R154, R137, R154 ;  /* 0x0000009a899a7221 */ /* 0x000fe20000010000 */
[----:B------:R-:W-:Y:S03]  /*f380*/  F2FP.PACK_AB R137, R161, R152 ;  /* 0x00000098a189723e */ /* 0x000fe600000000ff */
[C---:B------:R-:W-:Y:S01]  /*f390*/  HMMA.16816.F32 R96, R204.reuse, R134, R96 ;  /* 0x00000086cc60723c */ /* 0x040fe20000001860 */
[----:B------:R-:W2:Y:S02]  /*f3a0*/  LDSM.16.MT88.4 R132, [R237+0x2000] ;  /* 0x00200000ed84783b */ /* 0x000ea40000004200 */
[----:B------:R-:W-:Y:S01]  /*f3b0*/  MUFU.EX2 R173, R180 ;  /* 0x000000b400ad7308 */ /* 0x000fe20000000800 */
[----:B-1----:R-:W-:Y:S09]  /*f3c0*/  F2FP.PACK_AB R139, R219, R220 ;  /* 0x000000dcdb8b723e */ /* 0x002ff200000000ff */
[----:B------:R-:W-:Y:S10]  /*f3d0*/  MUFU.EX2 R229, R229 ;  /* 0x000000e500e57308 */ /* 0x000ff40000000800 */
[----:B------:R-:W-:Y:S10]  /*f3e0*/  MUFU.EX2 R228, R228 ;  /* 0x000000e400e47308 */ /* 0x000ff40000000800 */
[----:B------:R-:W-:Y:S01]  /*f3f0*/  MUFU.EX2 R227, R227 ;  /* 0x000000e300e37308 */ /* 0x000fe20000000800 */
[-C--:B--2---:R-:W-:Y:S09]  /*f400*/  HMMA.16816.F32 R100, R204, R132.reuse, R100 ;  /* 0x00000084cc64723c */ /* 0x084ff20000001864 */
[----:B------:R-:W-:Y:S01]  /*f410*/  MUFU.EX2 R216, R216 ;  /* 0x000000d800d87308 */ /* 0x000fe20000000800 */
[C---:B------:R-:W-:Y:S09]  /*f420*/  HMMA.16816.F32 R104, R164.reuse, R132, R104 ;  /* 0x00000084a468723c */ /* 0x040ff20000001868 */
[----:B------:R-:W1:Y:S01]  /*f430*/  MUFU.EX2 R215, R215 ;  /* 0x000000d700d77308 */ /* 0x000e620000000800 */
[-C--:B------:R-:W-:Y:S09]  /*f440*/  HMMA.16816.F32 R108, R164, R134.reuse, R108 ;  /* 0x00000086a46c723c */ /* 0x080ff2000000186c */
[----:B------:R-:W2:Y:S01]  /*f450*/  MUFU.EX2 R214, R214 ;  /* 0x000000d600d67308 */ /* 0x000ea20000000800 */
[C---:B------:R-:W-:Y:S01]  /*f460*/  HMMA.16816.F32 R112, R204.reuse, R134, R112 ;  /* 0x00000086cc70723c */ /* 0x040fe20000001870 */
[----:B------:R-:W3:Y:S08]  /*f470*/  LDSM.16.MT88.4 R132, [R236+0x2000] ;  /* 0x00200000ec84783b */ /* 0x000ef00000004200 */
[----:B------:R-:W-:Y:S03]  /*f480*/  MUFU.EX2 R179, R200 ;  /* 0x000000c800b37308 */ /* 0x000fe60000000800 */
[----:B-1----:R-:W-:Y:S07]  /*f490*/  F2FP.PACK_AB R201, R215, R216 ;  /* 0x000000d8d7c9723e */ /* 0x002fee00000000ff */
[----:B------:R-:W-:Y:S01]  /*f4a0*/  MUFU.EX2 R198, R198 ;  /* 0x000000c600c67308 */ /* 0x000fe20000000800 */
[----:B--2---:R-:W-:Y:S09]  /*f4b0*/  F2FP.PACK_AB R203, R213, R214 ;  /* 0x000000d6d5cb723e */ /* 0x004ff200000000ff */
[----:B------:R-:W1:Y:S01]  /*f4c0*/  MUFU.EX2 R197, R197 ;  /* 0x000000c500c57308 */ /* 0x000e620000000800 */
        /* <DEDUP_REMOVED lines=8> */
[----:B------:R-:W2:Y:S01]  /*f550*/  MUFU.EX2 R224, R208 ;  /* 0x000000d000e07308 */ /* 0x000ea20000000800 */
[----:B------:R-:W-:Y:S03]  /*f560*/  FADD.FTZ R165, R153, R165 ;  /* 0x000000a599a57221 */ /* 0x000fe60000010000 */
[----:B------:R-:W-:Y:S01]  /*f570*/  F2FP.PACK_AB R134, R223, R226 ;  /* 0x000000e2df86723e */ /* 0x000fe200000000ff */
[-C--:B------:R-:W-:Y:S05]  /*f580*/  HMMA.16816.F32 R4, R136, R140.reuse, R4 ;  /* 0x0000008c8804723c */ /* 0x080fea0000001804 */
[----:B------:R-:W-:Y:S01]  /*f590*/  F2FP.PACK_AB R135, R222, R225 ;  /* 0x000000e1de87723e */ /* 0x000fe200000000ff */
[----:B------:R-:W3:Y:S01]  /*f5a0*/  MUFU.EX2 R167, R221 ;  /* 0x000000dd00a77308 */ /* 0x000ee20000000800 */
[----:B------:R-:W-:Y:S02]  /*f5b0*/  F2FP.PACK_AB R204, R217, R212 ;  /* 0x000000d4d9cc723e */ /* 0x000fe400000000ff */
[----:B-1----:R-:W-:Y:S03]  /*f5c0*/  F2FP.PACK_AB R207, R197, R198 ;  /* 0x000000c6c5cf723e */ /* 0x002fe600000000ff */
[C---:B------:R-:W-:Y:S04]  /*f5d0*/  HMMA.16816.F32 R8, R132.reuse, R140, R8 ;  /* 0x0000008c8408723c */ /* 0x040fe80000001808 */
[----:B------:R1:W4:Y:S01]  /*f5e0*/  MUFU.EX2 R221, R209 ;  /* 0x000000d100dd7308 */ /* 0x0003220000000800 */
[----:B--2---:R-:W-:Y:S03]  /*f5f0*/  F2FP.PACK_AB R205, R179, R224 ;  /* 0x000000e0b3cd723e */ /* 0x004fe600000000ff */
[-C--:B------:R-:W-:Y:S08]  /*f600*/  HMMA.16816.F32 R12, R132, R142.reuse, R12 ;  /* 0x0000008e840c723c */ /* 0x080ff0000000180c */
[C---:B------:R-:W-:Y:S01]  /*f610*/  HMMA.16816.F32 R16, R136.reuse, R142, R16 ;  /* 0x0000008e8810723c */ /* 0x040fe20000001810 */
[----:B------:R-:W2:Y:S03]  /*f620*/  LDSM.16.MT88.4 R140, [R236+0x800] ;  /* 0x00080000ec8c783b */ /* 0x000ea60000004200 */
[----:B---3--:R-:W-:Y:S04]  /*f630*/  F2FP.PACK_AB R200, R167, R166 ;  /* 0x000000a6a7c8723e */ /* 0x008fe800000000ff */
[-C--:B------:R-:W-:Y:S01]  /*f640*/  HMMA.16816.F32 R20, R136, R144.reuse, R20 ;  /* 0x000000908814723c */ /* 0x080fe20000001814 */
[----:B-1----:R-:W-:Y:S03]  /*f650*/  LDSM.16.MT88.4 R208, [R239+0x3800] ;  /* 0x00380000efd0783b */ /* 0x002fe60000004200 */
[----:B----4-:R-:W-:Y:S04]  /*f660*/  F2FP.PACK_AB R206, R221, R218 ;  /* 0x000000daddce723e */ /* 0x010fe800000000ff */
        /* <DEDUP_REMOVED lines=45> */
[-C--:B---3--:R-:W-:Y:S01]  /*f940*/  HMMA.16816.F32 R4, R132, R148.reuse, R4 ;  /* 0x000000948404723c */ /* 0x088fe20000001804 */
[----:B------:R-:W1:Y:S04]  /*f950*/  LDSM.16.MT88.4 R144, [R237+0x1000] ;  /* 0x00100000ed90783b */ /* 0x000e680000004200 */
[----:B------:R-:W-:Y:S02]  /*f960*/  F2FP.PACK_AB R137, R229, R230 ;  /* 0x000000e6e589723e */ /* 0x000fe400000000ff */
[----:B------:R-:W-:Y:S02]  /*f970*/  F2FP.PACK_AB R139, R227, R228 ;  /* 0x000000e4e38b723e */ /* 0x000fe400000000ff */
[----:B------:R-:W-:Y:S05]  /*f980*/  LDSM.16.MT88.4 R156, [R238+0x3000] ;  /* 0x00300000ee9c783b */ /* 0x000fea0000004200 */
        /* <DEDUP_REMOVED lines=45> */
[----:B--2---:R-:W-:Y:S02]  /*fc60*/  FADD.FTZ R136, R160, R165 ;  /* 0x000000a5a0887221 */ /* 0x004fe40000010000 */
[-C--:B---3--:R-:W-:Y:S05]  /*fc70*/  HMMA.16816.F32 R160, R200, R156.reuse, R4 ;  /* 0x0000009cc8a0723c */ /* 0x088fea0000001804 */
        /* <DEDUP_REMOVED lines=63> */
[----:B------:R-:W2:Y:S06]  /*10070*/  LDL.LU R4, [R1+0x78] ;  /* 0x0000780001047983 */ /* 0x000eac0000300800 */
[----:B------:R-:W-:Y:S01]  /*10080*/  FADD.FTZ R5, R213, R220 ;  /* 0x000000dcd5057221 */ /* 0x000fe20000010000 */
[-C--:B------:R-:W-:Y:S04]  /*10090*/  HMMA.16816.F32 R92, R204, R6.reuse, R92 ;  /* 0x00000006cc5c723c */ /* 0x080fe8000000185c */
[----:B------:R1:W-:Y:S04]  /*100a0*/  STL [R1+0x74], R5 ;  /* 0x0000740501007387 */ /* 0x0003e80000100800 */
[C---:B------:R-:W-:Y:S08]  /*100b0*/  HMMA.16816.F32 R96, R200.reuse, R6, R96 ;  /* 0x00000006c860723c */ /* 0x040ff00000001860 */
[-C--:B---3--:R-:W-:Y:S08]  /*100c0*/  HMMA.16816.F32 R100, R200, R8.reuse, R100 ;  /* 0x00000008c864723c */ /* 0x088ff00000001864 */
[C---:B------:R-:W-:Y:S08]  /*100d0*/  HMMA.16816.F32 R104, R204.reuse, R8, R104 ;  /* 0x00000008cc68723c */ /* 0x040ff00000001868 */
[-C--:B------:R-:W-:Y:S08]  /*100e0*/  HMMA.16816.F32 R108, R204, R10.reuse, R108 ;  /* 0x0000000acc6c723c */ /* 0x080ff0000000186c */
[C---:B------:R-:W-:Y:S08]  /*100f0*/  HMMA.16816.F32 R112, R200.reuse, R10, R112 ;  /* 0x0000000ac870723c */ /* 0x040ff00000001870 */
[-C--:B-----5:R-:W-:Y:S08]  /*10100*/  HMMA.16816.F32 R116, R200, R12.reuse, R116 ;  /* 0x0000000cc874723c */ /* 0x0a0ff00000001874 */
[C---:B------:R-:W-:Y:S08]  /*10110*/  HMMA.16816.F32 R120, R204.reuse, R12, R120 ;  /* 0x0000000ccc78723c */ /* 0x040ff00000001878 */
[-C--:B------:R-:W-:Y:S08]  /*10120*/  HMMA.16816.F32 R124, R204, R14.reuse, R124 ;  /* 0x0000000ecc7c723c */ /* 0x080ff0000000187c */
[----:B------:R-:W-:Y:S07]  /*10130*/  HMMA.16816.F32 R128, R200, R14, R128 ;  /* 0x0000000ec880723c */ /* 0x000fee0000001880 */
[----:B------:R-:W-:Y:S01]  /*10140*/  MOV R200, R2 ;  /* 0x0000000200c87202 */ /* 0x000fe20000000f00 */
[----:B------:R-:W-:Y:S04]  /*10150*/  FADD.FTZ R203, R221, R226 ;  /* 0x000000e2ddcb7221 */ /* 0x000fe80000010000 */
[----:B------:R-:W-:Y:S01]  /*10160*/  FADD.FTZ R202, R197, R225 ;  /* 0x000000e1c5ca7221 */ /* 0x000fe20000010000 */
[----:B------:R-:W-:Y:S02]  /*10170*/  MOV R197, R0 ;  /* 0x0000000000c57202 */ /* 0x000fe40000000f00 */
[C---:B--2---:R-:W-:Y:S02]  /*10180*/  ISETP.GT.AND P0, PT, R4.reuse, RZ, PT ;  /* 0x000000ff0400720c */ /* 0x044fe40003f04270 */
[----:B------:R-:W-:Y:S05]  /*10190*/  IADD3 R4, R4, -0x1, RZ ;  /* 0xffffffff04047810 */ /* 0x000fea0007ffe0ff */
[----:B------:R1:W-:Y:S06]  /*101a0*/  STL [R1+0x78], R4 ;  /* 0x0000780401007387 */ /* 0x0003ec0000100800 */
[----:B-1----:R-:W-:-:S05]  /*101b0*/  @P0 BRA `(.L_x_1668) ;  /* 0xffffb96000000947 */ /* 0x002fca000383ffff */
.L_x_1661:
[----:B------:R-:W-:Y:S05]  /*101c0*/  BRA.DIV ~URZ, `(.L_x_1669) ;  /* 0x00006dc27f007947 */ /* 0x000fea000b800000 */
[----:B------:R-:W2:Y:S04]  /*101d0*/  LDL R4, [R1+0x70] ;  /* 0x0000700001047983 */ /* 0x000ea80000100800 */
[----:B--2---:R1:W2:Y:S02]  /*101e0*/  SHFL.BFLY PT, R7, R4, 0x2, 0x1f ;  /* 0x0c401f0004077f89 */ /* 0x0042a400000e0000 */
.L_x_1749:
[----:B-1----:R-:W3:Y:S02]  /*101f0*/  LDL.LU R4, [R1+0x70] ;  /* 0x0000700001047983 */ /* 0x002ee40000300800 */
[----:B--23--:R-:W-:Y:S01]  /*10200*/  FADD.FTZ R7, R7, R4 ;  /* 0x0000000407077221 */ /* 0x00cfe20000010000 */
[----:B------:R-:W-:Y:S05]  /*10210*/  BRA.DIV ~URZ, `(.L_x_1670) ;  /* 0x00006dd27f007947 */ /* 0x000fea000b800000 */
[----:B------:R-:W2:Y:S04]  /*10220*/  LDL.LU R8, [R1+0x74] ;  /* 0x0000740001087983 */ /* 0x000ea80000300800 */
[----:B------:R-:W1:Y:S04]  /*10230*/  SHFL.BFLY PT, R4, R203, 0x2, 0x1f ;  /* 0x0c401f00cb047f89 */ /* 0x000e6800000e0000 */
[----:B------:R-:W3:Y:S01]  /*10240*/  SHFL.BFLY PT, R5, R202, 0x2, 0x1f ;  /* 0x0c401f00ca057f89 */ /* 0x000ee200000e0000 */
[----:B-1----:R-:W-:-:S02]  /*10250*/  FADD.FTZ R203, R4, R203 ;  /* 0x000000cb04cb7221 */ /* 0x002fc40000010000 */
[----:B---3--:R-:W-:-:S03]  /*10260*/  FADD.FTZ R202, R5, R202 ;  /* 0x000000ca05ca7221 */ /* 0x008fc60000010000 */
[----:B------:R-:W1:Y:S04]  /*10270*/  SHFL.BFLY PT, R11, R203, 0x1, 0x1f ;  /* 0x0c201f00cb0b7f89 */ /* 0x000e6800000e0000 */
[----:B------:R-:W-:Y:S01]  /*10280*/  SHFL.BFLY PT, R6, R202, 0x1, 0x1f ;  /* 0x0c201f00ca067f89 */ /* 0x000fe200000e0000 */
[----:B-1----:R-:W-:-:S03]  /*10290*/  FADD.FTZ R11, R203, R11 ;  /* 0x0000000bcb0b7221 */ /* 0x002fc60000010000 */
[----:B--2---:R-:W1:Y:S02]  /*102a0*/  SHFL.BFLY PT, R10, R8, 0x2, 0x1f ;  /* 0x0c401f00080a7f89 */ /* 0x004e6400000e0000 */
[----:B-1----:R-:W-:Y:S02]  /*102b0*/  FADD.FTZ R10, R10, R8 ;  /* 0x000000080a0a7221 */ /* 0x002fe40000010000 */
[----:B------:R-:W1:Y:S04]  /*102c0*/  SHFL.BFLY PT, R8, R7, 0x1, 0x1f ;  /* 0x0c201f0007087f89 */ /* 0x000e6800000e0000 */
[----:B------:R-:W2:Y:S01]  /*102d0*/  SHFL.BFLY PT, R4, R10, 0x1, 0x1f ;  /* 0x0c201f000a047f89 */ /* 0x000ea200000e0000 */
[----:B-1----:R-:W-:Y:S02]  /*102e0*/  FADD.FTZ R7, R7, R8 ;  /* 0x0000000807077221 */ /* 0x002fe40000010000 */
[----:B--2---:R-:W-:-:S03]  /*102f0*/  FADD.FTZ R10, R10, R4 ;  /* 0x000000040a0a7221 */ /* 0x004fc60000010000 */
.L_x_1750:
[----:B------:R-:W-:Y:S01]  /*10300*/  FSETP.NE.FTZ.AND P3, PT, R7, RZ, PT ;  /* 0x000000ff0700720b */ /* 0x000fe20003f75000 */
[----:B------:R-:W-:Y:S01]  /*10310*/  FADD.FTZ R202, R6, R202 ;  /* 0x000000ca06ca7221 */ /* 0x000fe20000010000 */
[----:B------:R-:W-:Y:S01]  /*10320*/  CS2R R4, SRZ ;  /* 0x0000000000047805 */ /* 0x000fe2000001ff00 */
[----:B------:R-:W-:-:S02]  /*10330*/  FSETP.NE.FTZ.AND P1, PT, R11, RZ, PT ;  /* 0x000000ff0b00720b */ /* 0x000fc40003f35000 */
[----:B------:R-:W-:Y:S02]  /*10340*/  FSETP.NE.FTZ.AND P2, PT, R10, RZ, PT ;  /* 0x000000ff0a00720b */ /* 0x000fe40003f55000 */
[----:B------:R-:W-:Y:S02]  /*10350*/  FSETP.NE.FTZ.AND P0, PT, R202, RZ, PT ;  /* 0x000000ffca00720b */ /* 0x000fe40003f15000 */
[----:B------:R-:W-:Y:S02]  /*10360*/  MOV R9, RZ ;  /* 0x000000ff00097202 */ /* 0x000fe40000000f00 */
[----:B------:R-:W-:Y:S02]  /*10370*/  MOV R6, RZ ;  /* 0x000000ff00067202 */ /* 0x000fe40000000f00 */
[----:B------:R-:W1:Y:S01]  /*10380*/  @P3 MUFU.RCP R5, R7 ;  /* 0x0000000700053308 */ /* 0x000e620000001000 */
[----:B------:R-:W-:Y:S02]  /*10390*/  @P3 MOV R15, 0x3f317218 ;  /* 0x3f317218000f3802 */ /* 0x000fe40000000f00 */
[----:B------:R-:W-:-:S02]  /*103a0*/  MOV R13, 0xff800000 ;  /* 0xff800000000d7802 */ /* 0x000fc40000000f00 */
[----:B------:R-:W-:Y:S01]  /*103b0*/  @P2 MOV R14, 0x3f317218 ;  /* 0x3f317218000e2802 */ /* 0x000fe20000000f00 */
[----:B------:R-:W-:Y:S01]  /*103c0*/  @P3 FMUL.FTZ R15, R15, c[0x0][0x2d0] ;  /* 0x0000b4000f0f3a20 */ /* 0x000fe20000410000 */
[----:B------:R-:W-:Y:S01]  /*103d0*/  MOV R12, 0xff800000 ;  /* 0xff800000000c7802 */ /* 0x000fe20000000f00 */
[----:B------:R-:W2:Y:S02]  /*103e0*/  @P3 MUFU.LG2 R7, R7 ;  /* 0x0000000700073308 */ /* 0x000ea40000000c00 */
[----:B------:R-:W-:-:S06]  /*103f0*/  @P2 FMUL.FTZ R14, R14, c[0x0][0x2d0] ;  /* 0x0000b4000e0e2a20 */ /* 0x000fcc0000410000 */
[----:B------:R-:W3:Y:S01]  /*10400*/  @P1 MUFU.LG2 R16, R11 ;  /* 0x0000000b00101308 */ /* 0x000ee20000000c00 */
[C---:B-1----:R-:W-:Y:S02]  /*10410*/  FMUL.FTZ R160, R5.reuse, R160 ;  /* 0x000000a005a07220 */ /* 0x042fe40000410000 */
[C---:B------:R-:W-:Y:S02]  /*10420*/  FMUL.FTZ R161, R5.reuse, R161 ;  /* 0x000000a105a17220 */ /* 0x040fe40000410000 */
[C---:B------:R-:W-:Y:S02]  /*10430*/  FMUL.FTZ R156, R5.reuse, R156 ;  /* 0x0000009c059c7220 */ /* 0x040fe40000410000 */
[----:B------:R-:W-:Y:S01]  /*10440*/  FMUL.FTZ R157, R5, R157 ;  /* 0x0000009d059d7220 */ /* 0x000fe20000410000 */
[----:B------:R-:W1:Y:S01]  /*10450*/  @P2 MUFU.LG2 R8, R10 ;  /* 0x0000000a00082308 */ /* 0x000e620000000c00 */
[----:B--2---:R-:W-:Y:S02]  /*10460*/  @P3 FMUL.FTZ R7, R7, 0.69314718246459960938 ;  /* 0x3f31721807073820 */ /* 0x004fe40000410000 */
[----:B------:R-:W-:-:S02]  /*10470*/  FMUL.FTZ R152, R5, R152 ;  /* 0x0000009805987220 */ /* 0x000fc40000410000 */
[C---:B------:R-:W-:Y:S02]  /*10480*/  FMUL.FTZ R153, R5.reuse, R153 ;  /* 0x0000009905997220 */ /* 0x040fe40000410000 */
[C---:B------:R-:W-:Y:S01]  /*10490*/  FMUL.FTZ R148, R5.reuse, R148 ;  /* 0x0000009405947220 */ /* 0x040fe20000410000 */
[----:B------:R-:W-:Y:S01]  /*104a0*/  @P0 MUFU.RCP R9, R202 ;  /* 0x000000ca00090308 */ /* 0x000fe20000001000 */
[----:B---3--:R-:W-:Y:S02]  /*104b0*/  @P1 FMUL.FTZ R16, R16, 0.69314718246459960938 ;  /* 0x3f31721810101820 */ /* 0x008fe40000410000 */
[C---:B------:R-:W-:Y:S02]  /*104c0*/  FMUL.FTZ R149, R5.reuse, R149 ;  /* 0x0000009505957220 */ /* 0x040fe40000410000 */
[C---:B------:R-:W-:Y:S02]  /*104d0*/  FMUL.FTZ R144, R5.reuse, R144 ;  /* 0x0000009005907220 */ /* 0x040fe40000410000 */
[----:B------:R-:W-:Y:S01]  /*104e0*/  FMUL.FTZ R145, R5, R145 ;  /* 0x0000009105917220 */ /* 0x000fe20000410000 */
[----:B------:R-:W2:Y:S01]  /*104f0*/  @P0 MUFU.LG2 R202, R202 ;  /* 0x000000ca00ca0308 */ /* 0x000ea20000000c00 */
[----:B-1----:R-:W-:-:S02]  /*10500*/  @P2 FMUL.FTZ R8, R8, 0.69314718246459960938 ;  /* 0x3f31721808082820 */ /* 0x002fc40000410000 */
[C---:B------:R-:W-:Y:S02]  /*10510*/  FMUL.FTZ R140, R5.reuse, R140 ;  /* 0x0000008c058c7220 */ /* 0x040fe40000410000 */
[C---:B------:R-:W-:Y:S02]  /*10520*/  FMUL.FTZ R141, R5.reuse, R141 ;  /* 0x0000008d058d7220 */ /* 0x040fe40000410000 */
[C---:B------:R-:W-:Y:S01]  /*10530*/  FMUL.FTZ R136, R5.reuse, R136 ;  /* 0x0000008805887220 */ /* 0x040fe20000410000 */
[----:B------:R1:W3:Y:S01]  /*10540*/  @P2 MUFU.RCP R4, R10 ;  /* 0x0000000a00042308 */ /* 0x0002e20000001000 */
[C---:B------:R-:W-:Y:S02]  /*10550*/  FMUL.FTZ R137, R5.reuse, R137 ;  /* 0x0000008905897220 */ /* 0x040fe40000410000 */
[C---:B------:R-:W-:Y:S02]  /*10560*/  FMUL.FTZ R132, R5.reuse, R132 ;  /* 0x0000008405847220 */ /* 0x040fe40000410000 */
[----:B------:R-:W-:-:S02]  /*10570*/  FMUL.FTZ R133, R5, R133 ;  /* 0x0000008505857220 */ /* 0x000fc40000410000 */
[C---:B------:R-:W-:Y:S01]  /*10580*/  FMUL.FTZ R68, R5.reuse, R68 ;  /* 0x0000004405447220 */ /* 0x040fe20000410000 */
[----:B------:R4:W5:Y:S01]  /*10590*/  @P1 MUFU.RCP R6, R11 ;  /* 0x0000000b00061308 */ /* 0x0009620000001000 */
[----:B--2---:R-:W-:Y:S02]  /*105a0*/  @P0 FMUL.FTZ R202, R202, 0.69314718246459960938 ;  /* 0x3f317218caca0820 */ /* 0x004fe40000410000 */
[C---:B------:R-:W-:Y:S02]  /*105b0*/  FMUL.FTZ R69, R5.reuse, R69 ;  /* 0x0000004505457220 */ /* 0x040fe40000410000 */
[C---:B------:R-:W-:Y:S02]  /*105c0*/  FMUL.FTZ R80, R5.reuse, R80 ;  /* 0x0000005005507220 */ /* 0x040fe40000410000 */
[----:B------:R-:W-:Y:S01]  /*105d0*/  FMUL.FTZ R81, R5, R81 ;  /* 0x0000005105517220 */ /* 0x000fe20000410000 */
[----:B-1----:R-:W-:Y:S01]  /*105e0*/  MOV R10, 0xff800000 ;  /* 0xff800000000a7802 */ /* 0x002fe20000000f00 */
[----:B------:R-:W-:Y:S01]  /*105f0*/  @P3 FFMA.FTZ R10, R15, R3, R7 ;  /* 0x000000030f0a3223 */ /* 0x000fe20000010007 */
[----:B------:R-:W-:Y:S01]  /*10600*/  @P0 MOV R3, 0x3f317218 ;  /* 0x3f31721800030802 */ /* 0x000fe20000000f00 */
[----:B------:R-:W-:-:S02]  /*10610*/  FMUL.FTZ R84, R5, R84 ;  /* 0x0000005405547220 */ /* 0x000fc40000410000 */
[----:B------:R-:W-:Y:S02]  /*10620*/  FMUL.FTZ R85, R5, R85 ;  /* 0x0000005505557220 */ /* 0x000fe40000410000 */
[----:B------:R-:W-:Y:S01]  /*10630*/  @P0 FMUL.FTZ R3, R3, c[0x0][0x2d0] ;  /* 0x0000b40003030a20 */ /* 0x000fe20000410000 */
[----:B----4-:R-:W-:Y:S01]  /*10640*/  @P1 MOV R11, 0x3f317218 ;  /* 0x3f317218000b1802 */ /* 0x010fe20000000f00 */
[C---:B------:R-:W-:Y:S02]  /*10650*/  FMUL.FTZ R96, R5.reuse, R96 ;  /* 0x0000006005607220 */ /* 0x040fe40000410000 */
[----:B------:R-:W-:Y:S02]  /*10660*/  FMUL.FTZ R97, R5, R97 ;  /* 0x0000006105617220 */ /* 0x000fe40000410000 */
[----:B------:R-:W-:Y:S02]  /*10670*/  @P1 FMUL.FTZ R11, R11, c[0x0][0x2d0] ;  /* 0x0000b4000b0b1a20 */ /* 0x000fe40000410000 */
[----:B------:R-:W-:-:S02]  /*10680*/  FMUL.FTZ R100, R5, R100 ;  /* 0x0000006405647220 */ /* 0x000fc40000410000 */
[----:B------:R-:W-:Y:S01]  /*10690*/  @P1 FFMA.FTZ R13, R11, R0, R16 ;  /* 0x000000000b0d1223 */ /* 0x000fe20000010010 */
[----:B------:R-:W-:Y:S01]  /*106a0*/  MOV R0, 0xff800000 ;  /* 0xff80000000007802 */ /* 0x000fe20000000f00 */
[C---:B------:R-:W-:Y:S02]  /*106b0*/  FMUL.FTZ R101, R5.reuse, R101 ;  /* 0x0000006505657220 */ /* 0x040fe40000410000 */
[C---:B------:R-:W-:Y:S02]  /*106c0*/  FMUL.FTZ R112, R5.reuse, R112 ;  /* 0x0000007005707220 */ /* 0x040fe40000410000 */
[C---:B------:R-:W-:Y:S02]  /*106d0*/  FMUL.FTZ R113, R5.reuse, R113 ;  /* 0x0000007105717220 */ /* 0x040fe40000410000 */
[C---:B------:R-:W-:Y:S02]  /*106e0*/  FMUL.FTZ R116, R5.reuse, R116 ;  /* 0x0000007405747220 */ /* 0x040fe40000410000 */
[----:B------:R-:W-:-:S02]  /*106f0*/  FMUL.FTZ R117, R5, R117 ;  /* 0x0000007505757220 */ /* 0x000fc40000410000 */
[----:B------:R-:W-:Y:S02]  /*10700*/  FMUL.FTZ R128, R5, R128 ;  /* 0x0000008005807220 */ /* 0x000fe40000410000 */
        /* <DEDUP_REMOVED lines=30> */
[----:B------:R-:W-:Y:S02]  /*108f0*/  FMUL.FTZ R130, R4, R130 ;  /* 0x0000008204827220 */ /* 0x000fe40000410000 */
[C---:B-----5:R-:W-:Y:S02]  /*10900*/  FMUL.FTZ R164, R6.reuse, R164 ;  /* 0x000000a406a47220 */ /* 0x060fe40000410000 */
        /* <DEDUP_REMOVED lines=30> */
[----:B------:R-:W-:Y:S01]  /*10af0*/  @P2 FFMA.FTZ R12, R14, R2, R8 ;  /* 0x000000020e0c2223 */ /* 0x000fe20000010008 */
        /* <DEDUP_REMOVED lines=31> */
[----:B------:R-:W-:Y:S02]  /*10cf0*/  FMUL.FTZ R126, R9, R126 ;  /* 0x0000007e097e7220 */ /* 0x000fe40000410000 */
[----:B------:R-:W-:-:S02]  /*10d00*/  FMUL.FTZ R5, R5, R129 ;  /* 0x0000008105057220 */ /* 0x000fc40000410000 */
[----:B------:R-:W-:Y:S02]  /*10d10*/  FMUL.FTZ R4, R4, R131 ;  /* 0x0000008304047220 */ /* 0x000fe40000410000 */
[----:B------:R-:W-:Y:S02]  /*10d20*/  FMUL.FTZ R6, R6, R125 ;  /* 0x0000007d06067220 */ /* 0x000fe40000410000 */
[----:B------:R-:W-:Y:S02]  /*10d30*/  FMUL.FTZ R9, R9, R127 ;  /* 0x0000007f09097220 */ /* 0x000fe40000410000 */
[----:B------:R-:W-:Y:S02]  /*10d40*/  @P0 FFMA.FTZ R0, R3, R196, R202 ;  /* 0x000000c403000223 */ /* 0x000fe400000100ca */
.L_x_1616:
[----:B------:R1:W5:Y:S01]  /*10d50*/  LDL R11, [R1+0x10] ;  /* 0x00001000010b7983 */ /* 0x0003620000100800 */
[----:B------:R-:W-:Y:S01]  /*10d60*/  LOP3.LUT P4, RZ, R247, 0x7f, RZ, 0xc0, !PT ;  /* 0x0000007ff7ff7812 */ /* 0x000fe2000788c0ff */
[----:B------:R-:W-:-:S12]  /*10d70*/  BSSY B0, `(.L_x_1671) ;  /* 0x0000010000007945 */ /* 0x000fd80003800000 */
[----:B------:R-:W-:Y:S05]  /*10d80*/  @P4 BRA `(.L_x_1672) ;  /* 0x000000e000004947 */ /* 0x000fea0003800000 */
[----:B------:R-:W2:Y:S01]  /*10d90*/  S2R R3, SR_LANEID ;  /* 0x0000000000037919 */ /* 0x000ea20000000000 */
[----:B------:R-:W-:Y:S01]  /*10da0*/  VOTEU.ANY UR4, UPT, PT ;  /* 0x0000000000047886 */ /* 0x000fe200038e0100 */
[----:B------:R-:W-:Y:S01]  /*10db0*/  IMAD.MOV.U32 R14, RZ, RZ, c[0x0][0x580] ;  /* 0x00016000ff0e7624 */ /* 0x000fe200078e00ff */
[----:B------:R-:W2:Y:S01]  /*10dc0*/  FLO.U32 R8, UR4 ;  /* 0x0000000400087d00 */ /* 0x000ea200080e0000 */
[----:B------:R-:W-:-:S07]  /*10dd0*/  IMAD.MOV.U32 R15, RZ, RZ, c[0x0][0x584] ;  /* 0x00016100ff0f7624 */ /* 0x000fce00078e00ff */
[----:B------:R-:W3:Y:S01]  /*10de0*/  POPC R7, UR4 ;  /* 0x0000000400077d09 */ /* 0x000ee20008000000 */
[----:B--2---:R-:W-:-:S13]  /*10df0*/  ISETP.EQ.U32.AND P0, PT, R8, R3, PT ;  /* 0x000000030800720c */ /* 0x004fda0003f02070 */
[----:B---3--:R-:W2:Y:S04]  /*10e00*/  @P0 ATOMG.E.ADD.STRONG.GPU PT, R7, [R14.64], R7 ;  /* 0x000000070e0709a8 */ /* 0x008ea800081ee1c6 */
[----:B------:R-:W3:Y:S02]  /*10e10*/  S2R R3, SR_LTMASK ;  /* 0x0000000000037919 */ /* 0x000ee40000003900 */
[----:B---3--:R-:W-:-:S06]  /*10e20*/  LOP3.LUT R3, R3, UR4, RZ, 0xc0, !PT ;  /* 0x0000000403037c12 */ /* 0x008fcc000f8ec0ff */
[----:B------:R-:W3:Y:S01]  /*10e30*/  POPC R3, R3 ;  /* 0x0000000300037309 */ /* 0x000ee20000000000 */
[----:B--2---:R-:W3:Y:S02]  /*10e40*/  SHFL.IDX PT, R7, R7, R8, 0x1f ;  /* 0x00001f0807077589 */ /* 0x004ee400000e0000 */
[----:B---3-5:R-:W-:-:S05]  /*10e50*/  IADD3 R11, R7, c[0x0][0xc], R3 ;  /* 0x00000300070b7a10 */ /* 0x028fca0007ffe003 */
[----:B------:R2:W-:Y:S02]  /*10e60*/  STL [R1+0x10], R11 ;  /* 0x0000100b01007387 */ /* 0x0005e40000100800 */
.L_x_1672:
[----:B------:R-:W-:Y:S05]  /*10e70*/  BSYNC B0 ;  /* 0x0000000000007941 */ /* 0x000fea0003800000 */
.L_x_1671:
[----:B------:R-:W-:Y:S01]  /*10e80*/  PRMT R2, R2, 0x9910, RZ ;  /* 0x0000991002027816 */ /* 0x000fe200000000ff */
[----:B------:R-:W-:Y:S03]  /*10e90*/  BSSY B1, `(.L_x_1673) ;  /* 0x000024f000017945 */ /* 0x000fe60003800000 */
[----:B------:R-:W-:Y:S01]  /*10ea0*/  ISETP.NE.AND P0, PT, R2, RZ, PT ;  /* 0x000000ff0200720c */ /* 0x000fe20003f05270 */
[----:B-----5:R-:W-:-:S12]  /*10eb0*/  IMAD.MOV.U32 R2, RZ, RZ, R11 ;  /* 0x000000ffff027224 */ /* 0x020fd800078e000b */
[----:B------:R-:W-:Y:S05]  /*10ec0*/  @!P0 BRA `(.L_x_1674) ;  /* 0x0000177000008947 */ /* 0x000fea0003800000 */
[----:B------:R-:W3:Y:S04]  /*10ed0*/  LDL R16, [R1+0x8] ;  /* 0x0000080001107983 */ /* 0x000ee80000100800 */
[----:B------:R-:W4:Y:S04]  /*10ee0*/  LDL R15, [R1+0x24] ;  /* 0x00002400010f7983 */ /* 0x000f280000100800 */
[----:B------:R-:W5:Y:S04]  /*10ef0*/  LDL R14, [R1+0x18] ;  /* 0x00001800010e7983 */ /* 0x000f680000100800 */
[----:B--2---:R-:W2:Y:S04]  /*10f00*/  LDL R11, [R1+0x20] ;  /* 0x00002000010b7983 */ /* 0x004ea80000100800 */
[----:B------:R-:W2:Y:S04]  /*10f10*/  LDL R8, [R1+0x2c] ;  /* 0x00002c0001087983 */ /* 0x000ea80000100800 */
[----:B------:R-:W2:Y:S04]  /*10f20*/  LDL R7, [R1+0x1c] ;  /* 0x00001c0001077983 */ /* 0x000ea80000100800 */
[----:B------:R-:W2:Y:S01]  /*10f30*/  LDL R3, [R1+0x28] ;  /* 0x0000280001037983 */ /* 0x000ea20000100800 */
        /* <DEDUP_REMOVED lines=65> */
[----:B------:R-:W-:Y:S01]  /*11350*/  F2FP.PACK_AB R9, R9, R126 ;  /* 0x0000007e0909723e */ /* 0x000fe200000000ff */
[----:B---3--:R3:W-:Y:S04]  /*11360*/  STS [R16], R160 ;  /* 0x000000a010007388 */ /* 0x0087e80000000800 */
[----:B------:R3:W-:Y:S04]  /*11370*/  STS [R16+0x400], R162 ;  /* 0x000400a210007388 */ /* 0x0007e80000000800 */
[----:B------:R3:W-:Y:S04]  /*11380*/  STS [R249], R156 ;  /* 0x0000009cf9007388 */ /* 0x0007e80000000800 */
[----:B------:R3:W-:Y:S04]  /*11390*/  STS [R249+0x400], R158 ;  /* 0x0004009ef9007388 */ /* 0x0007e80000000800 */
[----:B------:R3:W-:Y:S04]  /*113a0*/  STS [R16+0x2000], R164 ;  /* 0x002000a410007388 */ /* 0x0007e80000000800 */
[----:B------:R3:W-:Y:S04]  /*113b0*/  STS [R16+0x2400], R166 ;  /* 0x002400a610007388 */ /* 0x0007e80000000800 */
[----:B------:R3:W-:Y:S04]  /*113c0*/  STS [R249+0x2000], R168 ;  /* 0x002000a8f9007388 */ /* 0x0007e80000000800 */
[----:B------:R3:W-:Y:S04]  /*113d0*/  STS [R249+0x2400], R170 ;  /* 0x002400aaf9007388 */ /* 0x0007e80000000800 */
[----:B----4-:R3:W-:Y:S04]  /*113e0*/  STS [R15], R152 ;  /* 0x000000980f007388 */ /* 0x0107e80000000800 */
[----:B------:R3:W-:Y:S04]  /*113f0*/  STS [R15+0x400], R154 ;  /* 0x0004009a0f007388 */ /* 0x0007e80000000800 */
[----:B-----5:R3:W-:Y:S04]  /*11400*/  STS [R14], R148 ;  /* 0x000000940e007388 */ /* 0x0207e80000000800 */
[----:B------:R3:W-:Y:S04]  /*11410*/  STS [R14+0x400], R150 ;  /* 0x000400960e007388 */ /* 0x0007e80000000800 */
[----:B------:R3:W-:Y:S04]  /*11420*/  STS [R15+0x2000], R172 ;  /* 0x002000ac0f007388 */ /* 0x0007e80000000800 */
[----:B------:R3:W-:Y:S04]  /*11430*/  STS [R15+0x2400], R174 ;  /* 0x002400ae0f007388 */ /* 0x0007e80000000800 */
[----:B------:R3:W-:Y:S04]  /*11440*/  STS [R14+0x2000], R176 ;  /* 0x002000b00e007388 */ /* 0x0007e80000000800 */
[----:B------:R3:W-:Y:S04]  /*11450*/  STS [R14+0x2400], R178 ;  /* 0x002400b20e007388 */ /* 0x0007e80000000800 */
[----:B--2---:R3:W-:Y:S04]  /*11460*/  STS [R11], R144 ;  /* 0x000000900b007388 */ /* 0x0047e80000000800 */
[----:B------:R3:W-:Y:S04]  /*11470*/  STS [R11+0x400], R146 ;  /* 0x000400920b007388 */ /* 0x0007e80000000800 */
[----:B------:R3:W-:Y:S04]  /*11480*/  STS [R8], R140 ;  /* 0x0000008c08007388 */ /* 0x0007e80000000800 */
[----:B------:R3:W-:Y:S04]  /*11490*/  STS [R8+0x400], R142 ;  /* 0x0004008e08007388 */ /* 0x0007e80000000800 */
[----:B------:R3:W-:Y:S04]  /*114a0*/  STS [R11+0x2000], R180 ;  /* 0x002000b40b007388 */ /* 0x0007e80000000800 */
[----:B------:R3:W-:Y:S04]  /*114b0*/  STS [R11+0x2400], R182 ;  /* 0x002400b60b007388 */ /* 0x0007e80000000800 */
[----:B------:R3:W-:Y:S04]  /*114c0*/  STS [R8+0x2000], R184 ;  /* 0x002000b808007388 */ /* 0x0007e80000000800 */
        /* <DEDUP_REMOVED lines=43> */
[----:B---3--:R-:W-:Y:S01]  /*11780*/  SHF.R.S32.HI R3, RZ, 0x1f, R247 ;  /* 0x0000001fff037819 */ /* 0x008fe200000114f7 */
[----:B------:R-:W-:Y:S01]  /*11790*/  IMAD.MOV.U32 R6, RZ, RZ, RZ ;  /* 0x000000ffff067224 */ /* 0x000fe200078e00ff */
[----:B------:R-:W-:Y:S01]  /*117a0*/  MOV R4, 0x11800 ;  /* 0x0001180000047802 */ /* 0x000fe20000000f00 */
[----:B------:R-:W-:Y:S01]  /*117b0*/  IMAD.MOV.U32 R5, RZ, RZ, 0x1f ;  /* 0x0000001fff057424 */ /* 0x000fe200078e00ff */
[----:B------:R-:W-:-:S04]  /*117c0*/  LEA.HI R3, R3, R247, RZ, 0x7 ;  /* 0x000000f703037211 */ /* 0x000fc800078f38ff */
[----:B------:R-:W-:-:S05]  /*117d0*/  SHF.R.S32.HI R3, RZ, 0x7, R3 ;  /* 0x00000007ff037819 */ /* 0x000fca0000011403 */
[----:B------:R-:W-:Y:S02]  /*117e0*/  IMAD.MOV.U32 R7, RZ, RZ, R3 ;  /* 0x000000ffff077224 */ /* 0x000fe400078e0003 */
[----:B-1----:R-:W-:Y:S05]  /*117f0*/  CALL.REL.NOINC `($__internal_5_$__cuda_sm70_shflsync_idx_p) ;  /* 0x000061c000007944 */ /* 0x002fea0003c00000 */
.L_x_1675:
[----:B---3--:R-:W2:Y:S04]  /*11800*/  LDL.LU R11, [R1+0x40] ;  /* 0x00004000010b7983 */ /* 0x008ea80000300800 */
[----:B------:R-:W3:Y:S04]  /*11810*/  LDL.LU R18, [R1+0x50] ;  /* 0x0000500001127983 */ /* 0x000ee80000300800 */
[----:B------:R-:W4:Y:S04]  /*11820*/  LDL R16, [R1+0x4] ;  /* 0x0000040001107983 */ /* 0x000f280000100800 */
[----:B------:R-:W3:Y:S01]  /*11830*/  LDL.LU R64, [R1+0x3c] ;  /* 0x00003c0001407983 */ /* 0x000ee20000300800 */
[----:B------:R-:W-:-:S03]  /*11840*/  IMAD.MOV.U32 R3, RZ, RZ, 0x1 ;  /* 0x00000001ff037424 */ /* 0x000fc600078e00ff */
[----:B------:R-:W4:Y:S02]  /*11850*/  LDL R17, [R1] ;  /* 0x0000000001117983 */ /* 0x000f240000100800 */
[----:B------:R-:W-:Y:S02]  /*11860*/  ISETP.NE.AND P1, PT, R3, c[0x0][0x4e8], PT ;  /* 0x00013a0003007a0c */ /* 0x000fe40003f25270 */
[----:B------:R1:W5:Y:S01]  /*11870*/  LDL R71, [R1+0xc] ;  /* 0x00000c0001477983 */ /* 0x0003620000100800 */
[----:B------:R-:W-:Y:S02]  /*11880*/  ULDC UR5, c[0x0][0x4e8] ;  /* 0x00013a0000057ab9 */ /* 0x000fe40000000800 */
[----:B------:R-:W-:Y:S02]  /*11890*/  ULDC UR4, c[0x0][0x388] ;  /* 0x0000e20000047ab9 */ /* 0x000fe40000000800 */
[----:B------:R-:W-:Y:S01]  /*118a0*/  UIMAD UR4, UR5, UR4, URZ ;  /* 0x00000004050472a4 */ /* 0x000fe2000f8e023f */
[----:B------:R-:W-:-:S04]  /*118b0*/  SHF.R.S32.HI R61, RZ, 0x1f, R247 ;  /* 0x0000001fff3d7819 */ /* 0x000fc800000114f7 */
[----:B------:R-:W-:-:S04]  /*118c0*/  LEA.HI R61, R61, R247, RZ, 0x3 ;  /* 0x000000f73d3d7211 */ /* 0x000fc800078f18ff */
[----:B------:R-:W-:Y:S01]  /*118d0*/  SHF.R.S32.HI R61, RZ, 0x3, R61 ;  /* 0x00000003ff3d7819 */ /* 0x000fe2000001143d */
[----:B------:R-:W-:Y:S01]  /*118e0*/  BSSY B0, `(.L_x_1676) ;  /* 0x000006c000007945 */ /* 0x000fe20003800000 */
[----:B--2---:R-:W-:Y:S01]  /*118f0*/  SHF.R.S32.HI R6, RZ, 0x1f, R11 ;  /* 0x0000001fff067819 */ /* 0x004fe2000001140b */
[----:B------:R-:W-:-:S04]  /*11900*/  IMAD.WIDE.U32 R8, R11, c[0x0][0x490], RZ ;  /* 0x000124000b087a25 */ /* 0x000fc800078e00ff */
[C---:B------:R-:W-:Y:S02]  /*11910*/  IMAD R4, R6.reuse, c[0x0][0x490], RZ ;  /* 0x0001240006047a24 */ /* 0x040fe400078e02ff */
[----:B------:R-:W-:Y:S02]  /*11920*/  IMAD R6, R6, c[0x0][0x3e8], RZ ;  /* 0x0000fa0006067a24 */ /* 0x000fe400078e02ff */
[C---:B------:R-:W-:Y:S02]  /*11930*/  IMAD R4, R11.reuse, c[0x0][0x494], R4 ;  /* 0x000125000b047a24 */ /* 0x040fe400078e0204 */
[----:B------:R-:W-:Y:S02]  /*11940*/  IMAD R6, R11, c[0x0][0x3ec], R6 ;  /* 0x0000fb000b067a24 */ /* 0x000fe400078e0206 */
[----:B---3--:R-:W-:Y:S02]  /*11950*/  IMAD.IADD R3, R252, 0x1, R64 ;  /* 0x00000001fc037824 */ /* 0x008fe400078e0240 */
[----:B------:R-:W-:Y:S01]  /*11960*/  IMAD.IADD R9, R9, 0x1, R4 ;  /* 0x0000000109097824 */ /* 0x000fe200078e0204 */
[----:B------:R-:W-:Y:S01]  /*11970*/  SHF.R.S32.HI R4, RZ, 0x1f, R18 ;  /* 0x0000001fff047819 */ /* 0x000fe20000011412 */
[----:B------:R-:W-:Y:S01]  /*11980*/  @P1 IMAD.HI.U32 R5, R3, c[0x0][0x4ec], RZ ;  /* 0x00013b0003051a27 */ /* 0x000fe200078e00ff */
[----:B------:R-:W-:-:S03]  /*11990*/  MOV R7, R3 ;  /* 0x0000000300077202 */ /* 0x000fc60000000f00 */
[----:B------:R-:W-:Y:S01]  /*119a0*/  IMAD.WIDE.U32 R14, R11, c[0x0][0x3e8], RZ ;  /* 0x0000fa000b0e7a25 */ /* 0x000fe200078e00ff */
[----:B------:R-:W-:-:S05]  /*119b0*/  @P1 SHF.R.U32.HI R7, RZ, c[0x0][0x4f0], R5 ;  /* 0x00013c00ff071a19 */ /* 0x000fca0000011605 */
[----:B------:R-:W-:Y:S02]  /*119c0*/  IMAD.MOV R5, RZ, RZ, -R7 ;  /* 0x000000ffff057224 */ /* 0x000fe400078e0a07 */
[----:B------:R-:W-:Y:S02]  /*119d0*/  IMAD R11, R4, c[0x0][0x498], RZ ;  /* 0x00012600040b7a24 */ /* 0x000fe400078e02ff */
[----:B------:R-:W-:Y:S02]  /*119e0*/  IMAD R5, R5, c[0x0][0x4e8], R3 ;  /* 0x00013a0005057a24 */ /* 0x000fe400078e0203 */
[C---:B------:R-:W-:Y:S01]  /*119f0*/  IMAD.WIDE.U32 R8, R18.reuse, c[0x0][0x498], R8 ;  /* 0x0001260012087a25 */ /* 0x040fe200078e0008 */
[----:B------:R-:W-:Y:S02]  /*11a00*/  IADD3 R15, R15, R6, RZ ;  /* 0x000000060f0f7210 */ /* 0x000fe40007ffe0ff */
[----:B------:R-:W-:Y:S01]  /*11a10*/  SHF.R.S32.HI R3, RZ, 0x1f, R7 ;  /* 0x0000001fff037819 */ /* 0x000fe20000011407 */
[----:B------:R-:W-:Y:S01]  /*11a20*/  IMAD R11, R18, c[0x0][0x49c], R11 ;  /* 0x00012700120b7a24 */ /* 0x000fe200078e020b */
[----:B------:R-:W-:-:S02]  /*11a30*/  IADD3 R8, P0, R7, R8, RZ ;  /* 0x0000000807087210 */ /* 0x000fc40007f1e0ff */
[----:B------:R-:W-:Y:S01]  /*11a40*/  SHF.R.S32.HI R6, RZ, 0x1f, R5 ;  /* 0x0000001fff067819 */ /* 0x000fe20000011405 */
[----:B------:R-:W-:Y:S01]  /*11a50*/  IMAD R4, R4, c[0x0][0x3f0], RZ ;  /* 0x0000fc0004047a24 */ /* 0x000fe200078e02ff */
[----:B------:R-:W-:Y:S01]  /*11a60*/  IADD3.X R9, R3, R9, R11, P0, !PT ;  /* 0x0000000903097210 */ /* 0x000fe200007fe40b */
[----:B----4-:R-:W-:Y:S01]  /*11a70*/  IMAD.IADD R3, R16, 0x1, R64 ;  /* 0x0000000110037824 */ /* 0x010fe200078e0240 */
[----:B------:R-:W-:Y:S01]  /*11a80*/  SHF.R.S32.HI R16, RZ, 0x1f, R247 ;  /* 0x0000001fff107819 */ /* 0x000fe200000114f7 */
[----:B------:R-:W-:Y:S02]  /*11a90*/  IMAD R6, R6, c[0x0][0x488], RZ ;  /* 0x0001220006067a24 */ /* 0x000fe400078e02ff */
[----:B------:R-:W-:Y:S01]  /*11aa0*/  IMAD R4, R18, c[0x0][0x3f4], R4 ;  /* 0x0000fd0012047a24 */ /* 0x000fe200078e0204 */
[----:B------:R-:W-:Y:S01]  /*11ab0*/  LEA.HI R16, R16, R247, RZ, 0x5 ;  /* 0x000000f710107211 */ /* 0x000fe200078f28ff */
[----:B------:R-:W-:-:S04]  /*11ac0*/  IMAD.WIDE.U32 R14, R18, c[0x0][0x3f0], R14 ;  /* 0x0000fc00120e7a25 */ /* 0x000fc800078e000e */
[C---:B------:R-:W-:Y:S02]  /*11ad0*/  IMAD R6, R5.reuse, c[0x0][0x48c], R6 ;  /* 0x0001230005067a24 */ /* 0x040fe400078e0206 */
[----:B------:R-:W-:Y:S01]  /*11ae0*/  IMAD.WIDE.U32 R8, R5, c[0x0][0x488], R8 ;  /* 0x0001220005087a25 */ /* 0x000fe200078e0008 */
[----:B------:R-:W-:-:S03]  /*11af0*/  LOP3.LUT R16, R16, 0xffffffe0, RZ, 0xc0, !PT ;  /* 0xffffffe010107812 */ /* 0x000fc600078ec0ff */
[----:B------:R-:W-:Y:S01]  /*11b00*/  @P1 IMAD.HI.U32 R5, R3, c[0x0][0x4ec], RZ ;  /* 0x00013b0003051a27 */ /* 0x000fe200078e00ff */
[----:B------:R-:W-:-:S03]  /*11b10*/  IADD3 R6, R9, R6, RZ ;  /* 0x0000000609067210 */ /* 0x000fc60007ffe0ff */
[----:B------:R-:W-:Y:S01]  /*11b20*/  IMAD.IADD R21, R15, 0x1, R4 ;  /* 0x000000010f157824 */ /* 0x000fe200078e0204 */
[C---:B------:R-:W-:Y:S02]  /*11b30*/  LEA R4, P0, R8.reuse, c[0x0][0x450], 0x2 ;  /* 0x0001140008047a11 */ /* 0x040fe400078010ff */
[----:B------:R-:W-:Y:S02]  /*11b40*/  MOV R11, R3 ;  /* 0x00000003000b7202 */ /* 0x000fe40000000f00 */
[----:B------:R-:W-:Y:S02]  /*11b50*/  @P1 SHF.R.U32.HI R11, RZ, c[0x0][0x4f0], R5 ;  /* 0x00013c00ff0b1a19 */ /* 0x000fe40000011605 */
[----:B------:R-:W-:Y:S02]  /*11b60*/  LEA.HI.X R5, R8, c[0x0][0x454], R6, 0x2, P0 ;  /* 0x0001150008057a11 */ /* 0x000fe400000f1406 */
[----:B------:R-:W-:Y:S01]  /*11b70*/  IADD3 R16, -R16, R247, RZ ;  /* 0x000000f710107210 */ /* 0x000fe20007ffe1ff */
[----:B------:R-:W-:Y:S01]  /*11b80*/  IMAD.IADD R6, R17, 0x1, R64 ;  /* 0x0000000111067824 */ /* 0x000fe200078e0240 */
[----:B------:R-:W-:Y:S01]  /*11b90*/  SHF.R.S32.HI R62, RZ, 0x1f, R11 ;  /* 0x0000001fff3e7819 */ /* 0x000fe2000001140b */
[----:B------:R-:W-:Y:S01]  /*11ba0*/  SHFL.IDX PT, R18, R4, RZ, 0x1c1f ;  /* 0x001c1fff04127589 */ /* 0x000fe200000e0000 */
[----:B------:R-:W-:-:S03]  /*11bb0*/  LOP3.LUT P0, RZ, R16, 0x3, RZ, 0xc0, !PT ;  /* 0x0000000310ff7812 */ /* 0x000fc6000780c0ff */
[----:B------:R-:W2:Y:S01]  /*11bc0*/  SHFL.IDX PT, R19, R5, RZ, 0x1c1f ;  /* 0x001c1fff05137589 */ /* 0x000ea200000e0000 */
[----:B------:R-:W-:-:S03]  /*11bd0*/  IMAD.MOV.U32 R20, RZ, RZ, R14 ;  /* 0x000000ffff147224 */ /* 0x000fc600078e000e */
[----:B------:R-:W-:Y:S01]  /*11be0*/  SHFL.IDX PT, R16, R4, 0x1, 0x1c1f ;  /* 0x003c1f0004107f89 */ /* 0x000fe200000e0000 */
[----:B------:R-:W-:-:S03]  /*11bf0*/  IMAD R62, R62, c[0x0][0x3e0], RZ ;  /* 0x0000f8003e3e7a24 */ /* 0x000fc600078e02ff */
[----:B------:R-:W3:Y:S04]  /*11c00*/  SHFL.IDX PT, R17, R5, 0x1, 0x1c1f ;  /* 0x003c1f0005117f89 */ /* 0x000ee800000e0000 */
[----:B------:R-:W-:Y:S04]  /*11c10*/  SHFL.IDX PT, R8, R4, 0x2, 0x1c1f ;  /* 0x005c1f0004087f89 */ /* 0x000fe800000e0000 */
[----:B------:R-:W4:Y:S04]  /*11c20*/  SHFL.IDX PT, R9, R5, 0x2, 0x1c1f ;  /* 0x005c1f0005097f89 */ /* 0x000f2800000e0000 */
[----:B------:R-:W-:Y:S04]  /*11c30*/  SHFL.IDX PT, R4, R4, 0x3, 0x1c1f ;  /* 0x007c1f0004047f89 */ /* 0x000fe800000e0000 */
[----:B------:R-:W1:Y:S01]  /*11c40*/  SHFL.IDX PT, R5, R5, 0x3, 0x1c1f ;  /* 0x007c1f0005057f89 */ /* 0x000e6200000e0000 */
[C---:B------:R-:W-:Y:S01]  /*11c50*/  IADD3 R7, -R11.reuse, RZ, RZ ;  /* 0x000000ff0b077210 */ /* 0x040fe20007ffe1ff */
[C---:B------:R-:W-:Y:S01]  /*11c60*/  IMAD R62, R11.reuse, c[0x0][0x3e4], R62 ;  /* 0x0000f9000b3e7a24 */ /* 0x040fe200078e023e */
[C---:B------:R-:W-:Y:S01]  /*11c70*/  IADD3 R14, R6.reuse, 0x8, RZ ;  /* 0x00000008060e7810 */ /* 0x040fe20007ffe0ff */
[----:B------:R-:W-:Y:S01]  /*11c80*/  IMAD.WIDE.U32 R20, R11, c[0x0][0x3e0], R20 ;  /* 0x0000f8000b147a25 */ /* 0x000fe200078e0014 */
[----:B------:R-:W-:-:S02]  /*11c90*/  ISETP.GE.OR P3, PT, R6, UR4, P0 ;  /* 0x0000000406007c0c */ /* 0x000fc40008766670 */
[C---:B------:R-:W-:Y:S02]  /*11ca0*/  IADD3 R11, R6.reuse, 0x40, RZ ;  /* 0x00000040060b7810 */ /* 0x040fe40007ffe0ff */
[----:B------:R-:W-:Y:S01]  /*11cb0*/  IADD3 R6, R6, 0x48, RZ ;  /* 0x0000004806067810 */ /* 0x000fe20007ffe0ff */
[----:B------:R-:W-:Y:S01]  /*11cc0*/  IMAD R3, R7, c[0x0][0x4e8], R3 ;  /* 0x00013a0007037a24 */ /* 0x000fe200078e0203 */
[----:B------:R-:W-:Y:S02]  /*11cd0*/  ISETP.GE.OR P2, PT, R14, UR4, P0 ;  /* 0x000000040e007c0c */ /* 0x000fe40008746670 */
[----:B------:R-:W-:Y:S02]  /*11ce0*/  ISETP.GE.OR P1, PT, R11, UR4, P0 ;  /* 0x000000040b007c0c */ /* 0x000fe40008726670 */
[----:B------:R-:W-:Y:S02]  /*11cf0*/  ISETP.GE.OR P0, PT, R6, UR4, P0 ;  /* 0x0000000406007c0c */ /* 0x000fe40008706670 */
[----:B------:R-:W-:Y:S01]  /*11d00*/  SHF.R.S32.HI R6, RZ, 0x1f, R3 ;  /* 0x0000001fff067819 */ /* 0x000fe20000011403 */
[----:B--2---:R2:W-:Y:S04]  /*11d10*/  @!P3 ST.E [R18.64], R10 ;  /* 0x0000000a1200b985 */ /* 0x0045e8000c101906 */
[----:B------:R-:W-:-:S02]  /*11d20*/  IMAD R6, R6, c[0x0][0x3d8], RZ ;  /* 0x0000f60006067a24 */ /* 0x000fc400078e02ff */
[----:B---3--:R2:W-:Y:S01]  /*11d30*/  @!P2 ST.E [R16.64], R12 ;  /* 0x0000000c1000a985 */ /* 0x0085e2000c101906 */
[----:B------:R-:W-:Y:S01]  /*11d40*/  IMAD.IADD R63, R21, 0x1, R62 ;  /* 0x00000001153f7824 */ /* 0x000fe200078e023e */
[----:B------:R-:W-:Y:S01]  /*11d50*/  MOV R62, R20 ;  /* 0x00000014003e7202 */ /* 0x000fe20000000f00 */
[C---:B------:R-:W-:Y:S01]  /*11d60*/  IMAD R60, R3.reuse, c[0x0][0x3dc], R6 ;  /* 0x0000f700033c7a24 */ /* 0x040fe200078e0206 */
[----:B----4-:R2:W-:Y:S04]  /*11d70*/  @!P1 ST.E [R8.64], R13 ;  /* 0x0000000d08009985 */ /* 0x0105e8000c101906 */
[----:B-1----:R2:W-:Y:S04]  /*11d80*/  @!P0 ST.E [R4.64], R0 ;  /* 0x0000000004008985 */ /* 0x0025e8000c101906 */
        /* <DEDUP_REMOVED lines=14> */
[----:B------:R-:W-:Y:S01]  /*11e70*/  IMAD.WIDE.U32 R62, R3, c[0x0][0x3d8], R62 ;  /* 0x0000f600033e7a25 */ /* 0x000fe200078e003e */
[----:B------:R-:W-:-:S03]  /*11e80*/  IADD3 R70, R61, R64, RZ ;  /* 0x000000403d467210 */ /* 0x000fc60007ffe0ff */
[----:B------:R-:W-:Y:S01]  /*11e90*/  IMAD.IADD R60, R63, 0x1, R60 ;  /* 0x000000013f3c7824 */ /* 0x000fe200078e023c */
[----:B------:R-:W-:-:S04]  /*11ea0*/  LEA R69, P0, R62, c[0x0][0x380], 0x1 ;  /* 0x0000e0003e457a11 */ /* 0x000fc800078008ff */
[----:B------:R-:W-:Y:S02]  /*11eb0*/  LEA.HI.X R68, R62, c[0x0][0x384], R60, 0x1, P0 ;  /* 0x0000e1003e447a11 */ /* 0x000fe400000f0c3c */
[----:B------:R-:W-:Y:S01]  /*11ec0*/  ISETP.GE.AND P0, PT, R70, UR4, PT ;  /* 0x0000000446007c0c */ /* 0x000fe2000bf06270 */
[----:B------:R2:W1:Y:S04]  /*11ed0*/  SHFL.IDX PT, R0, R69, RZ, 0x181f ;  /* 0x00181fff45007589 */ /* 0x00046800000e0000 */
[----:B------:R2:W1:Y:S08]  /*11ee0*/  SHFL.IDX PT, R3, R68, RZ, 0x181f ;  /* 0x00181fff44037589 */ /* 0x00047000000e0000 */
[----:B------:R-:W-:Y:S05]  /*11ef0*/  @P0 BRA `(.L_x_1677) ;  /* 0x000000a000000947 */ /* 0x000fea0003800000 */
[----:B---34-:R-:W3:Y:S01]  /*11f00*/  LDS.128 R64, [R251+0x80] ;  /* 0x00008000fb407984 */ /* 0x018ee20000000c00 */
[----:B-----5:R-:W-:-:S02]  /*11f10*/  ISETP.GE.AND P3, PT, R71, c[0x0][0x3c8], PT ;  /* 0x0000f20047007a0c */ /* 0x020fc40003f66270 */
[----:B------:R-:W-:Y:S01]  /*11f20*/  ISETP.GE.AND P2, PT, R250, c[0x0][0x3c8], PT ;  /* 0x0000f200fa007a0c */ /* 0x000fe20003f46270 */
[----:B------:R-:W4:Y:S10]  /*11f30*/  LDS.128 R60, [R251+0x4080] ;  /* 0x00408000fb3c7984 */ /* 0x000f340000000c00 */
[----:B-1----:R-:W-:-:S02]  /*11f40*/  @!P3 LEA R72, P1, R71, R0, 0x1 ;  /* 0x000000004748b211 */ /* 0x002fc400078208ff */
[C---:B------:R-:W-:Y:S02]  /*11f50*/  @!P2 LEA R74, P0, R250.reuse, R0, 0x1 ;  /* 0x00000000fa4aa211 */ /* 0x040fe400078008ff */
[-C--:B------:R-:W-:Y:S02]  /*11f60*/  @!P3 LEA.HI.X R73, R71, R3.reuse, R246, 0x1, P1 ;  /* 0x000000034749b211 */ /* 0x080fe400008f0cf6 */
[----:B------:R-:W-:-:S03]  /*11f70*/  @!P2 LEA.HI.X R75, R250, R3, R245, 0x1, P0 ;  /* 0x00000003fa4ba211 */ /* 0x000fc600000f0cf5 */
[----:B---3--:R1:W-:Y:S04]  /*11f80*/  @!P3 ST.E.128 [R72.64], R64 ;  /* 0x000000404800b985 */ /* 0x0083e8000c101d06 */
[----:B----4-:R1:W-:Y:S02]  /*11f90*/  @!P2 ST.E.128 [R74.64], R60 ;  /* 0x0000003c4a00a985 */ /* 0x0103e4000c101d06 */
.L_x_1677:
[----:B---34-:R-:W-:Y:S05]  /*11fa0*/  BSYNC B0 ;  /* 0x0000000000007941 */ /* 0x018fea0003800000 */
.L_x_1676:
[----:B-1----:R-:W-:Y:S01]  /*11fb0*/  IADD3 R60, R70, 0x10, RZ ;  /* 0x00000010463c7810 */ /* 0x002fe20007ffe0ff */
[----:B------:R1:W3:Y:S01]  /*11fc0*/  SHFL.IDX PT, R3, R68, 0x1, 0x181f ;  /* 0x00381f0044037f89 */ /* 0x0002e200000e0000 */
[----:B------:R-:W-:Y:S02]  /*11fd0*/  BSSY B0, `(.L_x_1678) ;  /* 0x000000c000007945 */ /* 0x000fe40003800000 */
[----:B------:R-:W-:Y:S01]  /*11fe0*/  ISETP.GE.AND P0, PT, R60, UR4, PT ;  /* 0x000000043c007c0c */ /* 0x000fe2000bf06270 */
[----:B--2---:R1:W2:-:S12]  /*11ff0*/  SHFL.IDX PT, R0, R69, 0x1, 0x181f ;  /* 0x00381f0045007f89 */ /* 0x00429800000e0000 */
[----:B------:R-:W-:Y:S05]  /*12000*/  @P0 BRA `(.L_x_1679) ;  /* 0x0000008000000947 */ /* 0x000fea0003800000 */
[----:B-----5:R-:W-:Y:S02]  /*12010*/  ISETP.GE.AND P1, PT, R71, c[0x0][0x3c8], PT ;  /* 0x0000f20047007a0c */ /* 0x020fe40003f26270 */
[----:B------:R-:W-:-:S11]  /*12020*/  ISETP.GE.AND P0, PT, R250, c[0x0][0x3c8], PT ;  /* 0x0000f200fa007a0c */ /* 0x000fd60003f06270 */
[CC--:B--2---:R-:W-:Y:S02]  /*12030*/  @!P1 LEA R60, P3, R71.reuse, R0.reuse, 0x1 ;  /* 0x00000000473c9211 */ /* 0x0c4fe400078608ff */
[C---:B------:R-:W-:Y:S02]  /*12040*/  @!P0 LEA R62, P2, R250.reuse, R0, 0x1 ;  /* 0x00000000fa3e8211 */ /* 0x040fe400078408ff */
[-C--:B---3--:R-:W-:Y:S02]  /*12050*/  @!P1 LEA.HI.X R61, R71, R3.reuse, R246, 0x1, P3 ;  /* 0x00000003473d9211 */ /* 0x088fe400018f0cf6 */
[----:B------:R-:W-:-:S03]  /*12060*/  @!P0 LEA.HI.X R63, R250, R3, R245, 0x1, P2 ;  /* 0x00000003fa3f8211 */ /* 0x000fc600010f0cf5 */
[----:B------:R2:W-:Y:S04]  /*12070*/  @!P1 ST.E.128 [R60.64], R56 ;  /* 0x000000383c009985 */ /* 0x0005e8000c101d06 */
[----:B------:R2:W-:Y:S02]  /*12080*/  @!P0 ST.E.128 [R62.64], R28 ;  /* 0x0000001c3e008985 */ /* 0x0005e4000c101d06 */
.L_x_1679:
[----:B------:R-:W-:Y:S05]  /*12090*/  BSYNC B0 ;  /* 0x0000000000007941 */ /* 0x000fea0003800000 */
.L_x_1678:
[----:B--2---:R-:W-:Y:S01]  /*120a0*/  IADD3 R28, R70, 0x20, RZ ;  /* 0x00000020461c7810 */ /* 0x004fe20007ffe0ff */
[----:B---3--:R2:W3:Y:S01]  /*120b0*/  SHFL.IDX PT, R3, R68, 0x2, 0x181f ;  /* 0x00581f0044037f89 */ /* 0x0084e200000e0000 */
[----:B------:R-:W-:Y:S02]  /*120c0*/  BSSY B0, `(.L_x_1680) ;  /* 0x000000c000007945 */ /* 0x000fe40003800000 */
[----:B------:R-:W-:Y:S01]  /*120d0*/  ISETP.GE.AND P0, PT, R28, UR4, PT ;  /* 0x000000041c007c0c */ /* 0x000fe2000bf06270 */
[----:B------:R2:W4:-:S12]  /*120e0*/  SHFL.IDX PT, R0, R69, 0x2, 0x181f ;  /* 0x00581f0045007f89 */ /* 0x00051800000e0000 */
[----:B------:R-:W-:Y:S05]  /*120f0*/  @P0 BRA `(.L_x_1681) ;  /* 0x0000008000000947 */ /* 0x000fea0003800000 */
[----:B-----5:R-:W-:Y:S02]  /*12100*/  ISETP.GE.AND P1, PT, R71, c[0x0][0x3c8], PT ;  /* 0x0000f20047007a0c */ /* 0x020fe40003f26270 */
[----:B------:R-:W-:-:S11]  /*12110*/  ISETP.GE.AND P0, PT, R250, c[0x0][0x3c8], PT ;  /* 0x0000f200fa007a0c */ /* 0x000fd60003f06270 */
[CC--:B----4-:R-:W-:Y:S02]  /*12120*/  @!P1 LEA R28, P3, R71.reuse, R0.reuse, 0x1 ;  /* 0x00000000471c9211 */ /* 0x0d0fe400078608ff */
[C---:B------:R-:W-:Y:S02]  /*12130*/  @!P0 LEA R30, P2, R250.reuse, R0, 0x1 ;  /* 0x00000000fa1e8211 */ /* 0x040fe400078408ff */
[-C--:B---3--:R-:W-:Y:S02]  /*12140*/  @!P1 LEA.HI.X R29, R71, R3.reuse, R246, 0x1, P3 ;  /* 0x00000003471d9211 */ /* 0x088fe400018f0cf6 */
[----:B------:R-:W-:-:S03]  /*12150*/  @!P0 LEA.HI.X R31, R250, R3, R245, 0x1, P2 ;  /* 0x00000003fa1f8211 */ /* 0x000fc600010f0cf5 */
[----:B------:R3:W-:Y:S04]  /*12160*/  @!P1 ST.E.128 [R28.64], R52 ;  /* 0x000000341c009985 */ /* 0x0007e8000c101d06 */
[----:B------:R3:W-:Y:S02]  /*12170*/  @!P0 ST.E.128 [R30.64], R24 ;  /* 0x000000181e008985 */ /* 0x0007e4000c101d06 */
.L_x_1681:
[----:B------:R-:W-:Y:S05]  /*12180*/  BSYNC B0 ;  /* 0x0000000000007941 */ /* 0x000fea0003800000 */
.L_x_1680:
[----:B---3--:R-:W-:Y:S01]  /*12190*/  IADD3 R24, R70, 0x30, RZ ;  /* 0x0000003046187810 */ /* 0x008fe20007ffe0ff */
[----:B------:R3:W1:Y:S01]  /*121a0*/  SHFL.IDX PT, R3, R68, 0x3, 0x181f ;  /* 0x00781f0044037f89 */ /* 0x00066200000e0000 */
[----:B------:R-:W-:Y:S02]  /*121b0*/  BSSY B0, `(.L_x_1682) ;  /* 0x000000c000007945 */ /* 0x000fe40003800000 */
[----:B------:R-:W-:Y:S01]  /*121c0*/  ISETP.GE.AND P0, PT, R24, UR4, PT ;  /* 0x0000000418007c0c */ /* 0x000fe2000bf06270 */
[----:B----4-:R3:W4:-:S12]  /*121d0*/  SHFL.IDX PT, R0, R69, 0x3, 0x181f ;  /* 0x00781f0045007f89 */ /* 0x01071800000e0000 */
[----:B------:R-:W-:Y:S05]  /*121e0*/  @P0 BRA `(.L_x_1683) ;  /* 0x0000008000000947 */ /* 0x000fea0003800000 */
[----:B-----5:R-:W-:Y:S02]  /*121f0*/  ISETP.GE.AND P1, PT, R71, c[0x0][0x3c8], PT ;  /* 0x0000f20047007a0c */ /* 0x020fe40003f26270 */
[----:B------:R-:W-:-:S11]  /*12200*/  ISETP.GE.AND P0, PT, R250, c[0x0][0x3c8], PT ;  /* 0x0000f200fa007a0c */ /* 0x000fd60003f06270 */
[CC--:B----4-:R-:W-:Y:S02]  /*12210*/  @!P1 LEA R24, P3, R71.reuse, R0.reuse, 0x1 ;  /* 0x0000000047189211 */ /* 0x0d0fe400078608ff */
[C---:B------:R-:W-:Y:S02]  /*12220*/  @!P0 LEA R26, P2, R250.reuse, R0, 0x1 ;  /* 0x00000000fa1a8211 */ /* 0x040fe400078408ff */
[-C--:B-1----:R-:W-:Y:S02]  /*12230*/  @!P1 LEA.HI.X R25, R71, R3.reuse, R246, 0x1, P3 ;  /* 0x0000000347199211 */ /* 0x082fe400018f0cf6 */
[----:B------:R-:W-:-:S03]  /*12240*/  @!P0 LEA.HI.X R27, R250, R3, R245, 0x1, P2 ;  /* 0x00000003fa1b8211 */ /* 0x000fc600010f0cf5 */
[----:B------:R1:W-:Y:S04]  /*12250*/  @!P1 ST.E.128 [R24.64], R48 ;  /* 0x0000003018009985 */ /* 0x0003e8000c101d06 */
[----:B------:R1:W-:Y:S02]  /*12260*/  @!P0 ST.E.128 [R26.64], R20 ;  /* 0x000000141a008985 */ /* 0x0003e4000c101d06 */
.L_x_1683:
[----:B------:R-:W-:Y:S05]  /*12270*/  BSYNC B0 ;  /* 0x0000000000007941 */ /* 0x000fea0003800000 */
.L_x_1682:
[----:B-1----:R-:W-:Y:S01]  /*12280*/  IADD3 R20, R70, 0x40, RZ ;  /* 0x0000004046147810 */ /* 0x002fe20007ffe0ff */
[----:B------:R1:W2:Y:S01]  /*12290*/  SHFL.IDX PT, R3, R68, 0x4, 0x181f ;  /* 0x00981f0044037f89 */ /* 0x0002a200000e0000 */
        /* <DEDUP_REMOVED lines=8> */
[-C--:B--2---:R-:W-:Y:S02]  /*12320*/  @!P1 LEA.HI.X R21, R71, R3.reuse, R246, 0x1, P3 ;  /* 0x0000000347159211 */ /* 0x084fe400018f0cf6 */
[----:B------:R-:W-:-:S03]  /*12330*/  @!P0 LEA.HI.X R23, R250, R3, R245, 0x1, P2 ;  /* 0x00000003fa178211 */ /* 0x000fc600010f0cf5 */
[----:B------:R2:W-:Y:S04]  /*12340*/  @!P1 ST.E.128 [R20.64], R44 ;  /* 0x0000002c14009985 */ /* 0x0005e8000c101d06 */
[----:B------:R2:W-:Y:S02]  /*12350*/  @!P0 ST.E.128 [R22.64], R16 ;  /* 0x0000001016008985 */ /* 0x0005e4000c101d06 */
.L_x_1685:
[----:B------:R-:W-:Y:S05]  /*12360*/  BSYNC B0 ;  /* 0x0000000000007941 */ /* 0x000fea0003800000 */
.L_x_1684:
[----:B--2---:R-:W-:Y:S01]  /*12370*/  IADD3 R16, R70, 0x50, RZ ;  /* 0x0000005046107810 */ /* 0x004fe20007ffe0ff */
        /* <DEDUP_REMOVED lines=13> */
.L_x_1687:
[----:B------:R-:W-:Y:S05]  /*12450*/  BSYNC B0 ;  /* 0x0000000000007941 */ /* 0x000fea0003800000 */
.L_x_1686:
        /* <DEDUP_REMOVED lines=14> */
.L_x_1689:
[----:B------:R-:W-:Y:S05]  /*12540*/  BSYNC B0 ;  /* 0x0000000000007941 */ /* 0x000fea0003800000 */
.L_x_1688:
[----:B------:R-:W-:Y:S01]  /*12550*/  IADD3 R70, R70, 0x70, RZ ;  /* 0x0000007046467810 */ /* 0x000fe20007ffe0ff */
[----:B-123--:R-:W1:Y:S03]  /*12560*/  SHFL.IDX PT, R68, R68, 0x7, 0x181f ;  /* 0x00f81f0044447f89 */ /* 0x00ee6600000e0000 */
[----:B------:R-:W-:Y:S01]  /*12570*/  ISETP.GE.AND P0, PT, R70, UR4, PT ;  /* 0x0000000446007c0c */ /* 0x000fe2000bf06270 */
[----:B------:R-:W2:-:S12]  /*12580*/  SHFL.IDX PT, R69, R69, 0x7, 0x181f ;  /* 0x00f81f0045457f89 */ /* 0x000e9800000e0000 */
[----:B------:R-:W-:Y:S05]  /*12590*/  @P0 BRA `(.L_x_1690) ;  /* 0x00000de000000947 */ /* 0x000fea0003800000 */
[----:B-----5:R-:W-:-:S13]  /*125a0*/  ISETP.GE.AND P0, PT, R71, c[0x0][0x3c8], PT ;  /* 0x0000f20047007a0c */ /* 0x020fda0003f06270 */
[----:B--2---:R-:W-:-:S04]  /*125b0*/  @!P0 LEA R8, P1, R71, R69, 0x1 ;  /* 0x0000004547088211 */ /* 0x004fc800078208ff */
        /* <DEDUP_REMOVED lines=8> */
.L_x_1674:
[----:B--2---:R-:W2:Y:S04]  /*12640*/  LDL R11, [R1+0x40] ;  /* 0x00004000010b7983 */ /* 0x004ea80000100800 */
[----:B------:R-:W3:Y:S04]  /*12650*/  LDL R10, [R1+0x50] ;  /* 0x00005000010a7983 */ /* 0x000ee80000100800 */
[----:B------:R4:W5:Y:S01]  /*12660*/  LDL R12, [R1+0x3c] ;  /* 0x00003c00010c7983 */ /* 0x0009620000100800 */
[----:B------:R-:W-:Y:S01]  /*12670*/  ISETP.GE.AND P0, PT, R247, 0x80, PT ;  /* 0x00000080f700780c */ /* 0x000fe20003f06270 */
[----:B------:R-:W-:Y:S01]  /*12680*/  BSSY B0, `(.L_x_1691) ;  /* 0x0000022000007945 */ /* 0x000fe20003800000 */
[----:B--2---:R-:W-:-:S02]  /*12690*/  SHF.R.S32.HI R3, RZ, 0x1f, R11 ;  /* 0x0000001fff037819 */ /* 0x004fc4000001140b */
[----:B---3--:R-:W-:-:S09]  /*126a0*/  SHF.R.S32.HI R0, RZ, 0x1f, R10 ;  /* 0x0000001fff007819 */ /* 0x008fd2000001140a */
[----:B------:R-:W-:Y:S05]  /*126b0*/  @P0 BRA `(.L_x_1692) ;  /* 0x000001e000000947 */ /* 0x000fea0003800000 */
[----:B----4-:R-:W-:Y:S02]  /*126c0*/  MOV R6, c[0x0][0x4e8] ;  /* 0x00013a0000067a02 */ /* 0x010fe40000000f00 */
[----:B-----5:R-:W-:-:S03]  /*126d0*/  IADD3 R4, R12, R247, RZ ;  /* 0x000000f70c047210 */ /* 0x020fc60007ffe0ff */
[----:B------:R-:W-:-:S05]  /*126e0*/  IMAD R5, R6, c[0x0][0x388], RZ ;  /* 0x0000e20006057a24 */ /* 0x000fca00078e02ff */
[----:B------:R-:W-:-:S13]  /*126f0*/  ISETP.GE.AND P0, PT, R4, R5, PT ;  /* 0x000000050400720c */ /* 0x000fda0003f06270 */
[----:B------:R-:W-:Y:S05]  /*12700*/  @P0 BRA `(.L_x_1692) ;  /* 0x0000019000000947 */ /* 0x000fea0003800000 */
[----:B------:R-:W-:Y:S01]  /*12710*/  ISETP.NE.AND P0, PT, R6, 0x1, PT ;  /* 0x000000010600780c */ /* 0x000fe20003f05270 */
[----:B------:R-:W-:Y:S01]  /*12720*/  IMAD R5, R3, c[0x0][0x490], RZ ;  /* 0x0001240003057a24 */ /* 0x000fe200078e02ff */
[----:B------:R-:W-:Y:S01]  /*12730*/  MOV R7, R4 ;  /* 0x0000000400077202 */ /* 0x000fe20000000f00 */
[----:B------:R-:W-:-:S04]  /*12740*/  IMAD.WIDE.U32 R8, R11, c[0x0][0x490], RZ ;  /* 0x000124000b087a25 */ /* 0x000fc800078e00ff */
[----:B------:R-:W-:-:S05]  /*12750*/  IMAD R5, R11, c[0x0][0x494], R5 ;  /* 0x000125000b057a24 */ /* 0x000fca00078e0205 */
[----:B------:R-:W-:Y:S01]  /*12760*/  IADD3 R9, R9, R5, RZ ;  /* 0x0000000509097210 */ /* 0x000fe20007ffe0ff */
[----:B------:R-:W-:-:S04]  /*12770*/  @P0 IMAD.HI.U32 R6, R4, c[0x0][0x4ec], RZ ;  /* 0x00013b0004060a27 */ /* 0x000fc800078e00ff */
[----:B------:R-:W-:Y:S01]  /*12780*/  IMAD.WIDE.U32 R8, R10, c[0x0][0x498], R8 ;  /* 0x000126000a087a25 */ /* 0x000fe200078e0008 */
[----:B------:R-:W-:-:S03]  /*12790*/  @P0 SHF.R.U32.HI R7, RZ, c[0x0][0x4f0], R6 ;  /* 0x00013c00ff070a19 */ /* 0x000fc60000011606 */
[----:B------:R-:W-:Y:S01]  /*127a0*/  IMAD R6, R0, c[0x0][0x498], RZ ;  /* 0x0001260000067a24 */ /* 0x000fe200078e02ff */
[C---:B------:R-:W-:Y:S02]  /*127b0*/  IADD3 R5, -R7.reuse, RZ, RZ ;  /* 0x000000ff07057210 */ /* 0x040fe40007ffe1ff */
[----:B------:R-:W-:Y:S01]  /*127c0*/  IADD3 R8, P0, R7, R8, RZ ;  /* 0x0000000807087210 */ /* 0x000fe20007f1e0ff */
        /* <DEDUP_REMOVED lines=13> */
.L_x_1692:
[----:B----4-:R-:W-:Y:S05]  /*128a0*/  BSYNC B0 ;  /* 0x0000000000007941 */ /* 0x010fea0003800000 */
.L_x_1691:
[----:B------:R-:W3:Y:S01]  /*128b0*/  LDL R5, [R1+0x4] ;  /* 0x0000040001057983 */ /* 0x000ee20000100800 */
[----:B--2---:R-:W-:Y:S01]  /*128c0*/  MOV R4, c[0x0][0x4e8] ;  /* 0x00013a0000047a02 */ /* 0x004fe20000000f00 */
[----:B------:R-:W-:-:S03]  /*128d0*/  IMAD.WIDE.U32 R6, R11, c[0x0][0x3e8], RZ ;  /* 0x0000fa000b067a25 */ /* 0x000fc600078e00ff */
[----:B------:R-:W-:Y:S01]  /*128e0*/  ISETP.NE.AND P0, PT, R4, 0x1, PT ;  /* 0x000000010400780c */ /* 0x000fe20003f05270 */
[----:B------:R-:W-:Y:S02]  /*128f0*/  IMAD R4, R3, c[0x0][0x3e8], RZ ;  /* 0x0000fa0003047a24 */ /* 0x000fe400078e02ff */
[----:B------:R-:W-:Y:S02]  /*12900*/  IMAD R0, R0, c[0x0][0x3f0], RZ ;  /* 0x0000fc0000007a24 */ /* 0x000fe400078e02ff */
[----:B------:R-:W-:Y:S02]  /*12910*/  IMAD R4, R11, c[0x0][0x3ec], R4 ;  /* 0x0000fb000b047a24 */ /* 0x000fe400078e0204 */
[----:B------:R-:W-:-:S03]  /*12920*/  IMAD R0, R10, c[0x0][0x3f4], R0 ;  /* 0x0000fd000a007a24 */ /* 0x000fc600078e0200 */
[----:B------:R-:W-:-:S05]  /*12930*/  IADD3 R7, R7, R4, RZ ;  /* 0x0000000407077210 */ /* 0x000fca0007ffe0ff */
[----:B------:R-:W-:-:S05]  /*12940*/  IMAD.WIDE.U32 R6, R10, c[0x0][0x3f0], R6 ;  /* 0x0000fc000a067a25 */ /* 0x000fca00078e0006 */
[----:B------:R-:W-:Y:S02]  /*12950*/  IADD3 R7, R7, R0, RZ ;  /* 0x0000000007077210 */ /* 0x000fe40007ffe0ff */
[----:B---3-5:R-:W-:-:S04]  /*12960*/  IADD3 R3, R5, R12, RZ ;  /* 0x0000000c05037210 */ /* 0x028fc80007ffe0ff */
[----:B------:R-:W-:Y:S01]  /*12970*/  MOV R8, R3 ;  /* 0x0000000300087202 */ /* 0x000fe20000000f00 */
[----:B------:R-:W-:-:S05]  /*12980*/  @P0 IMAD.HI.U32 R5, R3, c[0x0][0x4ec], RZ ;  /* 0x00013b0003050a27 */ /* 0x000fca00078e00ff */
[----:B------:R-:W-:-:S04]  /*12990*/  @P0 SHF.R.U32.HI R8, RZ, c[0x0][0x4f0], R5 ;  /* 0x00013c00ff080a19 */ /* 0x000fc80000011605 */
[----:B------:R-:W-:Y:S01]  /*129a0*/  SHF.R.S32.HI R5, RZ, 0x1f, R8 ;  /* 0x0000001fff057819 */ /* 0x000fe20000011408 */
[C---:B------:R-:W-:Y:S01]  /*129b0*/  IMAD.WIDE.U32 R6, R8.reuse, c[0x0][0x3e0], R6 ;  /* 0x0000f80008067a25 */ /* 0x040fe200078e0006 */
[----:B------:R-:W-:-:S03]  /*129c0*/  IADD3 R4, -R8, RZ, RZ ;  /* 0x000000ff08047210 */ /* 0x000fc60007ffe1ff */
[----:B------:R-:W-:Y:S02]  /*129d0*/  IMAD R5, R5, c[0x0][0x3e0], RZ ;  /* 0x0000f80005057a24 */ /* 0x000fe400078e02ff */
[----:B------:R-:W-:Y:S02]  /*129e0*/  IMAD R4, R4, c[0x0][0x4e8], R3 ;  /* 0x00013a0004047a24 */ /* 0x000fe400078e0203 */
[----:B------:R-:W-:-:S03]  /*129f0*/  IMAD R5, R8, c[0x0][0x3e4], R5 ;  /* 0x0000f90008057a24 */ /* 0x000fc600078e0205 */
[----:B------:R-:W-:Y:S02]  /*12a00*/  SHF.R.S32.HI R0, RZ, 0x1f, R4 ;  /* 0x0000001fff007819 */ /* 0x000fe40000011404 */
[----:B------:R-:W-:-:S03]  /*12a10*/  IADD3 R7, R7, R5, RZ ;  /* 0x0000000507077210 */ /* 0x000fc60007ffe0ff */
[----:B------:R-:W-:Y:S02]  /*12a20*/  IMAD R0, R0, c[0x0][0x3d8], RZ ;  /* 0x0000f60000007a24 */ /* 0x000fe400078e02ff */
[----:B------:R-:W-:-:S04]  /*12a30*/  IMAD.WIDE.U32 R6, R4, c[0x0][0x3d8], R6 ;  /* 0x0000f60004067a25 */ /* 0x000fc800078e0006 */
[----:B------:R-:W-:Y:S01]  /*12a40*/  IMAD R0, R4, c[0x0][0x3dc], R0 ;  /* 0x0000f70004007a24 */ /* 0x000fe200078e0200 */
[----:B------:R-:W-:-:S04]  /*12a50*/  LEA R10, P0, R6, c[0x0][0x380], 0x1 ;  /* 0x0000e000060a7a11 */ /* 0x000fc800078008ff */
[----:B------:R-:W-:-:S04]  /*12a60*/  IADD3 R0, R7, R0, RZ ;  /* 0x0000000007007210 */ /* 0x000fc80007ffe0ff */
[----:B------:R-:W-:Y:S01]  /*12a70*/  LEA.HI.X R3, R6, c[0x0][0x384], R0, 0x1, P0 ;  /* 0x0000e10006037a11 */ /* 0x000fe200000f0c00 */
[----:B------:R-:W-:Y:S05]  /*12a80*/  BRA.DIV ~URZ, `(.L_x_1693) ;  /* 0x000047a27f007947 */ /* 0x000fea000b800000 */
[----:B------:R2:W3:Y:S02]  /*12a90*/  SHFL.IDX PT, R11, R3, RZ, 0x181f ;  /* 0x00181fff030b7589 */ /* 0x0004e400000e0000 */
.L_x_1751:
[----:B------:R-:W-:Y:S05]  /*12aa0*/  BRA.DIV ~URZ, `(.L_x_1694) ;  /* 0x000047f27f007947 */ /* 0x000fea000b800000 */
[----:B------:R4:W1:Y:S02]  /*12ab0*/  SHFL.IDX PT, R4, R10, RZ, 0x181f ;  /* 0x00181fff0a047589 */ /* 0x00086400000e0000 */
.L_x_1752:
[----:B------:R-:W5:Y:S01]  /*12ac0*/  LDL.LU R6, [R1+0x3c] ;  /* 0x00003c0001067983 */ /* 0x000f620000300800 */
[----:B------:R-:W-:Y:S01]  /*12ad0*/  SHF.R.S32.HI R5, RZ, 0x1f, R247 ;  /* 0x0000001fff057819 */ /* 0x000fe200000114f7 */
[----:B------:R-:W-:Y:S01]  /*12ae0*/  IMAD.MOV.U32 R0, RZ, RZ, c[0x0][0x4e8] ;  /* 0x00013a00ff007624 */ /* 0x000fe200078e00ff */
[----:B------:R-:W-:Y:S02]  /*12af0*/  BSSY B0, `(.L_x_1695) ;  /* 0x0000010000007945 */ /* 0x000fe40003800000 */
[----:B------:R-:W-:Y:S01]  /*12b00*/  LEA.HI R5, R5, R247, RZ, 0x3 ;  /* 0x000000f705057211 */ /* 0x000fe200078f18ff */
[----:B------:R-:W-:-:S03]  /*12b10*/  IMAD R0, R0, c[0x0][0x388], RZ ;  /* 0x0000e20000007a24 */ /* 0x000fc600078e02ff */
[----:B------:R-:W-:-:S05]  /*12b20*/  SHF.R.S32.HI R5, RZ, 0x3, R5 ;  /* 0x00000003ff057819 */ /* 0x000fca0000011405 */
[----:B-----5:R-:W-:-:S05]  /*12b30*/  IMAD.IADD R12, R5, 0x1, R6 ;  /* 0x00000001050c7824 */ /* 0x020fca00078e0206 */
[----:B------:R-:W-:-:S13]  /*12b40*/  ISETP.GE.AND P0, PT, R12, R0, PT ;  /* 0x000000000c00720c */ /* 0x000fda0003f06270 */
[----:B------:R-:W-:Y:S05]  /*12b50*/  @P0 BRA `(.L_x_1696) ;  /* 0x0000009000000947 */ /* 0x000fea0003800000 */
[----:B------:R-:W5:Y:S01]  /*12b60*/  LDL R8, [R1+0xc] ;  /* 0x00000c0001087983 */ /* 0x000f620000100800 */
[----:B------:R-:W-:Y:S02]  /*12b70*/  ISETP.GE.AND P0, PT, R250, c[0x0][0x3c8], PT ;  /* 0x0000f200fa007a0c */ /* 0x000fe40003f06270 */
[----:B-----5:R-:W-:-:S13]  /*12b80*/  ISETP.GE.AND P1, PT, R8, c[0x0][0x3c8], PT ;  /* 0x0000f20008007a0c */ /* 0x020fda0003f26270 */
[-C--:B-1----:R-:W-:Y:S02]  /*12b90*/  @!P1 LEA R6, P3, R8, R4.reuse, 0x1 ;  /* 0x0000000408069211 */ /* 0x082fe400078608ff */
[----:B------:R-:W-:Y:S02]  /*12ba0*/  @!P0 LEA R4, P2, R250, R4, 0x1 ;  /* 0x00000004fa048211 */ /* 0x000fe400078408ff */
[-C--:B---3--:R-:W-:Y:S02]  /*12bb0*/  @!P1 LEA.HI.X R7, R8, R11.reuse, R246, 0x1, P3 ;  /* 0x0000000b08079211 */ /* 0x088fe400018f0cf6 */
[----:B------:R-:W-:-:S03]  /*12bc0*/  @!P0 LEA.HI.X R5, R250, R11, R245, 0x1, P2 ;  /* 0x0000000bfa058211 */ /* 0x000fc600010f0cf5 */
[----:B------:R1:W-:Y:S04]  /*12bd0*/  @!P1 ST.E.128 [R6.64], RZ ;  /* 0x000000ff06009985 */ /* 0x0003e8000c101d06 */
[----:B------:R1:W-:Y:S02]  /*12be0*/  @!P0 ST.E.128 [R4.64], RZ ;  /* 0x000000ff04008985 */ /* 0x0003e4000c101d06 */
.L_x_1696:
[----:B------:R-:W-:Y:S05]  /*12bf0*/  BSYNC B0 ;  /* 0x0000000000007941 */ /* 0x000fea0003800000 */
.L_x_1695:
[----:B------:R-:W-:Y:S05]  /*12c00*/  BRA.DIV ~URZ, `(.L_x_1697) ;  /* 0x000047027f007947 */ /* 0x000fea000b800000 */
[----:B---3--:R3:W2:Y:S04]  /*12c10*/  SHFL.IDX PT, R11, R3, 0x1, 0x181f ;  /* 0x00381f00030b7f89 */ /* 0x0086a800000e0000 */
[----:B-1----:R3:W1:Y:S02]  /*12c20*/  SHFL.IDX PT, R4, R10, 0x1, 0x181f ;  /* 0x00381f000a047f89 */ /* 0x00266400000e0000 */
.L_x_1753:
[----:B------:R-:W-:Y:S01]  /*12c30*/  IADD3 R5, R12, 0x10, RZ ;  /* 0x000000100c057810 */ /* 0x000fe20007ffe0ff */
[----:B------:R-:W-:Y:S03]  /*12c40*/  BSSY B0, `(.L_x_1698) ;  /* 0x000000c000007945 */ /* 0x000fe60003800000 */
[----:B------:R-:W-:-:S13]  /*12c50*/  ISETP.GE.AND P0, PT, R5, R0, PT ;  /* 0x000000000500720c */ /* 0x000fda0003f06270 */
[----:B------:R-:W-:Y:S05]  /*12c60*/  @P0 BRA `(.L_x_1699) ;  /* 0x0000009000000947 */ /* 0x000fea0003800000 */
[----:B------:R-:W5:Y:S01]  /*12c70*/  LDL R8, [R1+0xc] ;  /* 0x00000c0001087983 */ /* 0x000f620000100800 */
[----:B------:R-:W-:Y:S02]  /*12c80*/  ISETP.GE.AND P0, PT, R250, c[0x0][0x3c8], PT ;  /* 0x0000f200fa007a0c */ /* 0x000fe40003f06270 */
[----:B-----5:R-:W-:-:S13]  /*12c90*/  ISETP.GE.AND P1, PT, R8, c[0x0][0x3c8], PT ;  /* 0x0000f20008007a0c */ /* 0x020fda0003f26270 */
[-C--:B-1----:R-:W-:Y:S02]  /*12ca0*/  @!P1 LEA R6, P3, R8, R4.reuse, 0x1 ;  /* 0x0000000408069211 */ /* 0x082fe400078608ff */
[----:B------:R-:W-:Y:S02]  /*12cb0*/  @!P0 LEA R4, P2, R250, R4, 0x1 ;  /* 0x00000004fa048211 */ /* 0x000fe400078408ff */
[-C--:B--2---:R-:W-:Y:S02]  /*12cc0*/  @!P1 LEA.HI.X R7, R8, R11.reuse, R246, 0x1, P3 ;  /* 0x0000000b08079211 */ /* 0x084fe400018f0cf6 */
[----:B------:R-:W-:-:S03]  /*12cd0*/  @!P0 LEA.HI.X R5, R250, R11, R245, 0x1, P2 ;  /* 0x0000000bfa058211 */ /* 0x000fc600010f0cf5 */
[----:B------:R1:W-:Y:S04]  /*12ce0*/  @!P1 ST.E.128 [R6.64], RZ ;  /* 0x000000ff06009985 */ /* 0x0003e8000c101d06 */
[----:B------:R1:W-:Y:S02]  /*12cf0*/  @!P0 ST.E.128 [R4.64], RZ ;  /* 0x000000ff04008985 */ /* 0x0003e4000c101d06 */
.L_x_1699:
[----:B------:R-:W-:Y:S05]  /*12d00*/  BSYNC B0 ;  /* 0x0000000000007941 */ /* 0x000fea0003800000 */
.L_x_1698:
[----:B------:R-:W-:Y:S05]  /*12d10*/  BRA.DIV ~URZ, `(.L_x_1700) ;  /* 0x000046c27f007947 */ /* 0x000fea000b800000 */
[----:B--2---:R2:W3:Y:S02]  /*12d20*/  SHFL.IDX PT, R11, R3, 0x2, 0x181f ;  /* 0x00581f00030b7f89 */ /* 0x0044e400000e0000 */
.L_x_1754:
[----:B------:R-:W-:Y:S05]  /*12d30*/  BRA.DIV ~URZ, `(.L_x_1701) ;  /* 0x000047127f007947 */ /* 0x000fea000b800000 */
[----:B-1----:R1:W2:Y:S02]  /*12d40*/  SHFL.IDX PT, R4, R10, 0x2, 0x181f ;  /* 0x00581f000a047f89 */ /* 0x0022a400000e0000 */
.L_x_1755:
[----:B------:R-:W-:Y:S01]  /*12d50*/  IADD3 R5, R12, 0x20, RZ ;  /* 0x000000200c057810 */ /* 0x000fe20007ffe0ff */
[----:B------:R-:W-:Y:S03]  /*12d60*/  BSSY B0, `(.L_x_1702) ;  /* 0x000000c000007945 */ /* 0x000fe60003800000 */
[----:B------:R-:W-:-:S13]  /*12d70*/  ISETP.GE.AND P0, PT, R5, R0, PT ;  /* 0x000000000500720c */ /* 0x000fda0003f06270 */
[----:B------:R-:W-:Y:S05]  /*12d80*/  @P0 BRA `(.L_x_1703) ;  /* 0x0000009000000947 */ /* 0x000fea0003800000 */
[----:B------:R-:W5:Y:S01]  /*12d90*/  LDL R8, [R1+0xc] ;  /* 0x00000c0001087983 */ /* 0x000f620000100800 */
[----:B------:R-:W-:Y:S02]  /*12da0*/  ISETP.GE.AND P0, PT, R250, c[0x0][0x3c8], PT ;  /* 0x0000f200fa007a0c */ /* 0x000fe40003f06270 */
[----:B-----5:R-:W-:-:S13]  /*12db0*/  ISETP.GE.AND P1, PT, R8, c[0x0][0x3c8], PT ;  /* 0x0000f20008007a0c */ /* 0x020fda0003f26270 */
[-C--:B--2---:R-:W-:Y:S02]  /*12dc0*/  @!P1 LEA R6, P3, R8, R4.reuse, 0x1 ;  /* 0x0000000408069211 */ /* 0x084fe400078608ff */
[----:B------:R-:W-:Y:S02]  /*12dd0*/  @!P0 LEA R4, P2, R250, R4, 0x1 ;  /* 0x00000004fa048211 */ /* 0x000fe400078408ff */
[-C--:B---3--:R-:W-:Y:S02]  /*12de0*/  @!P1 LEA.HI.X R7, R8, R11.reuse, R246, 0x1, P3 ;  /* 0x0000000b08079211 */ /* 0x088fe400018f0cf6 */
[----:B------:R-:W-:-:S03]  /*12df0*/  @!P0 LEA.HI.X R5, R250, R11, R245, 0x1, P2 ;  /* 0x0000000bfa058211 */ /* 0x000fc600010f0cf5 */
[----:B------:R2:W-:Y:S04]  /*12e00*/  @!P1 ST.E.128 [R6.64], RZ ;  /* 0x000000ff06009985 */ /* 0x0005e8000c101d06 */
[----:B------:R2:W-:Y:S02]  /*12e10*/  @!P0 ST.E.128 [R4.64], RZ ;  /* 0x000000ff04008985 */ /* 0x0005e4000c101d06 */
.L_x_1703:
[----:B------:R-:W-:Y:S05]  /*12e20*/  BSYNC B0 ;  /* 0x0000000000007941 */ /* 0x000fea0003800000 */
.L_x_1702:
[----:B------:R-:W-:Y:S05]  /*12e30*/  BRA.DIV ~URZ, `(.L_x_1704) ;  /* 0x000046827f007947 */ /* 0x000fea000b800000 */
[----:B---3--:R3:W1:Y:S04]  /*12e40*/  SHFL.IDX PT, R11, R3, 0x3, 0x181f ;  /* 0x00781f00030b7f89 */ /* 0x00866800000e0000 */
[----:B--2---:R3:W2:Y:S02]  /*12e50*/  SHFL.IDX PT, R4, R10, 0x3, 0x181f ;  /* 0x00781f000a047f89 */ /* 0x0046a400000e0000 */
.L_x_1756:
        /* <DEDUP_REMOVED lines=9> */
[-C--:B-1----:R-:W-:Y:S02]  /*12ef0*/  @!P1 LEA.HI.X R7, R8, R11.reuse, R246, 0x1, P3 ;  /* 0x0000000b08079211 */ /* 0x082fe400018f0cf6 */
[----:B------:R-:W-:-:S03]  /*12f00*/  @!P0 LEA.HI.X R5, R250, R11, R245, 0x1, P2 ;  /* 0x0000000bfa058211 */ /* 0x000fc600010f0cf5 */
[----:B------:R1:W-:Y:S04]  /*12f10*/  @!P1 ST.E.128 [R6.64], RZ ;  /* 0x000000ff06009985 */ /* 0x0003e8000c101d06 */
[----:B------:R1:W-:Y:S02]  /*12f20*/  @!P0 ST.E.128 [R4.64], RZ ;  /* 0x000000ff04008985 */ /* 0x0003e4000c101d06 */
.L_x_1706:
[----:B------:R-:W-:Y:S05]  /*12f30*/  BSYNC B0 ;  /* 0x0000000000007941 */ /* 0x000fea0003800000 */
.L_x_1705:
[----:B------:R-:W-:Y:S05]  /*12f40*/  BRA.DIV ~URZ, `(.L_x_1707) ;  /* 0x000046427f007947 */ /* 0x000fea000b800000 */
[----:B-1----:R1:W3:Y:S02]  /*12f50*/  SHFL.IDX PT, R11, R3, 0x4, 0x181f ;  /* 0x00981f00030b7f89 */ /* 0x0022e400000e0000 */
.L_x_1757:
[----:B------:R-:W-:Y:S05]  /*12f60*/  BRA.DIV ~URZ, `(.L_x_1708) ;  /* 0x000046927f007947 */ /* 0x000fea000b800000 */
[----:B--2---:R2:W1:Y:S02]  /*12f70*/  SHFL.IDX PT, R4, R10, 0x4, 0x181f ;  /* 0x00981f000a047f89 */ /* 0x00446400000e0000 */
.L_x_1758:
        /* <DEDUP_REMOVED lines=13> */
.L_x_1710:
[----:B------:R-:W-:Y:S05]  /*13050*/  BSYNC B0 ;  /* 0x0000000000007941 */ /* 0x000fea0003800000 */
.L_x_1709:
[----:B------:R-:W-:Y:S05]  /*13060*/  BRA.DIV ~URZ, `(.L_x_1711) ;  /* 0x000046027f007947 */ /* 0x000fea000b800000 */
[----:B---3--:R3:W2:Y:S04]  /*13070*/  SHFL.IDX PT, R11, R3, 0x5, 0x181f ;  /* 0x00b81f00030b7f89 */ /* 0x0086a800000e0000 */
[----:B-1----:R3:W1:Y:S02]  /*13080*/  SHFL.IDX PT, R4, R10, 0x5, 0x181f ;  /* 0x00b81f000a047f89 */ /* 0x00266400000e0000 */
.L_x_1759:
        /* <DEDUP_REMOVED lines=13> */
.L_x_1713:
[----:B------:R-:W-:Y:S05]  /*13160*/  BSYNC B0 ;  /* 0x0000000000007941 */ /* 0x000fea0003800000 */
.L_x_1712:
[----:B------:R-:W-:Y:S05]  /*13170*/  BRA.DIV ~URZ, `(.L_x_1714) ;  /* 0x000045c27f007947 */ /* 0x000fea000b800000 */
[----:B--2---:R2:W3:Y:S02]  /*13180*/  SHFL.IDX PT, R11, R3, 0x6, 0x181f ;  /* 0x00d81f00030b7f89 */ /* 0x0044e400000e0000 */
.L_x_1760:
[----:B------:R-:W-:Y:S05]  /*13190*/  BRA.DIV ~URZ, `(.L_x_1715) ;  /* 0x000046127f007947 */ /* 0x000fea000b800000 */
[----:B-1----:R1:W2:Y:S02]  /*131a0*/  SHFL.IDX PT, R4, R10, 0x6, 0x181f ;  /* 0x00d81f000a047f89 */ /* 0x0022a400000e0000 */
.L_x_1761:
        /* <DEDUP_REMOVED lines=13> */
.L_x_1717:
[----:B------:R-:W-:Y:S05]  /*13280*/  BSYNC B0 ;  /* 0x0000000000007941 */ /* 0x000fea0003800000 */
.L_x_1716:
[----:B------:R-:W-:Y:S05]  /*13290*/  BRA.DIV ~URZ, `(.L_x_1718) ;  /* 0x000045827f007947 */ /* 0x000fea000b800000 */
[----:B--23--:R-:W2:Y:S04]  /*132a0*/  SHFL.IDX PT, R3, R3, 0x7, 0x181f ;  /* 0x00f81f0003037f89 */ /* 0x00cea800000e0000 */
[----:B-1--4-:R-:W1:Y:S02]  /*132b0*/  SHFL.IDX PT, R10, R10, 0x7, 0x181f ;  /* 0x00f81f000a0a7f89 */ /* 0x012e6400000e0000 */
.L_x_1762:
[----:B------:R-:W-:-:S04]  /*132c0*/  IADD3 R12, R12, 0x70, RZ ;  /* 0x000000700c0c7810 */ /* 0x000fc80007ffe0ff */
[----:B------:R-:W-:-:S13]  /*132d0*/  ISETP.GE.AND P0, PT, R12, R0, PT ;  /* 0x000000000c00720c */ /* 0x000fda0003f06270 */
[----:B------:R-:W-:Y:S05]  /*132e0*/  @P0 BRA `(.L_x_1690) ;  /* 0x0000009000000947 */ /* 0x000fea0003800000 */
[----:B------:R-:W3:Y:S01]  /*132f0*/  LDL R6, [R1+0xc] ;  /* 0x00000c0001067983 */ /* 0x000ee20000100800 */
[----:B------:R-:W-:Y:S02]  /*13300*/  ISETP.GE.AND P0, PT, R250, c[0x0][0x3c8], PT ;  /* 0x0000f200fa007a0c */ /* 0x000fe40003f06270 */
[----:B---3--:R-:W-:-:S13]  /*13310*/  ISETP.GE.AND P1, PT, R6, c[0x0][0x3c8], PT ;  /* 0x0000f20006007a0c */ /* 0x008fda0003f26270 */
[-C--:B-1----:R-:W-:Y:S02]  /*13320*/  @!P1 LEA R4, P3, R6, R10.reuse, 0x1 ;  /* 0x0000000a06049211 */ /* 0x082fe400078608ff */
[----:B------:R-:W-:Y:S02]  /*13330*/  @!P0 LEA R10, P2, R250, R10, 0x1 ;  /* 0x0000000afa0a8211 */ /* 0x000fe400078408ff */
[-C--:B--2---:R-:W-:Y:S02]  /*13340*/  @!P1 LEA.HI.X R5, R6, R3.reuse, R246, 0x1, P3 ;  /* 0x0000000306059211 */ /* 0x084fe400018f0cf6 */
[----:B------:R-:W-:-:S03]  /*13350*/  @!P0 LEA.HI.X R11, R250, R3, R245, 0x1, P2 ;  /* 0x00000003fa0b8211 */ /* 0x000fc600010f0cf5 */
[----:B------:R1:W-:Y:S04]  /*13360*/  @!P1 ST.E.128 [R4.64], RZ ;  /* 0x000000ff04009985 */ /* 0x0003e8000c101d06 */
[----:B------:R1:W-:Y:S02]  /*13370*/  @!P0 ST.E.128 [R10.64], RZ ;  /* 0x000000ff0a008985 */ /* 0x0003e4000c101d06 */
.L_x_1690:
[----:B------:R-:W-:Y:S05]  /*13380*/  BSYNC B1 ;  /* 0x0000000000017941 */ /* 0x000fea0003800000 */
.L_x_1673:
[----:B----4-:R-:W3:Y:S02]  /*13390*/  LDL R0, [R1+0x14] ;  /* 0x0000140001007983 */ /* 0x010ee40000100800 */
        /* <DEDUP_REMOVED lines=8> */
[----:B-1----:R1:W4:Y:S02]  /*13420*/  SHFL.IDX PT, R5, R2, RZ, 0x1f ;  /* 0x00001fff02057589 */ /* 0x00232400000e0000 */
.L_x_1763:
[----:B------:R-:W-:Y:S01]  /*13430*/  WARPSYNC 0xffffffff ;  /* 0xffffffff00007948 */ /* 0x000fe20003800000 */
[----:B------:R-:W-:Y:S06]  /*13440*/  BAR.SYNC.DEFER_BLOCKING 0x4, 0x80 ;  /* 0x0102000000007b1d */ /* 0x000fec0000010000 */
[----:B----4-:R4:W-:Y:S04]  /*13450*/  STL [R1+0x10], R5 ;  /* 0x0000100501007387 */ /* 0x0109e80000100800 */
[----:B------:R4:W-:Y:S04]  /*13460*/  @!P4 STS [0x10100], R2 ;  /* 0x01010002ff00c388 */ /* 0x0009e80000000800 */
[----:B------:R-:W-:Y:S06]  /*13470*/  BAR.ARV 0x5, 0x80 ;  /* 0x0142000000007b1d */ /* 0x000fec0000002000 */
.L_x_1719:
[----:B---3--:R-:W3:Y:S02]  /*13480*/  LDL R0, [R1+0x10] ;  /* 0x0000100001007983 */ /* 0x008ee40000100800 */
[----:B---3--:R-:W-:-:S13]  /*13490*/  ISETP.GE.AND P0, PT, R0, c[0x0][0x538], PT ;  /* 0x00014e0000007a0c */ /* 0x008fda0003f06270 */
[----:B-12-45:R-:W-:Y:S01]  /*134a0*/  @P0 CALL.REL.NOINC `(.L_x_1721) ;  /* 0x0000001000000944 */ /* 0x036fe20003c00000 */
[----:B------:R-:W-:Y:S05]  /*134b0*/  BRA `(.L_x_1722) ;  /* 0xfffed3d000007947 */ /* 0x000fea000383ffff */
.L_x_1721:
[----:B------:R-:W-:Y:S05]  /*134c0*/  EXIT ;  /* 0x000000000000794d */ /* 0x000fea0003800000 */
.L_x_1617:
[----:B------:R-:W-:Y:S01]  /*134d0*/  IMAD.MOV.U32 R7, RZ, RZ, R10 ;  /* 0x000000ffff077224 */ /* 0x000fe200078e000a */
[----:B------:R-:W-:Y:S01]  /*134e0*/  MOV R6, RZ ;  /* 0x000000ff00067202 */ /* 0x000fe20000000f00 */
[----:B------:R-:W-:Y:S01]  /*134f0*/  IMAD.MOV.U32 R5, RZ, RZ, 0x181f ;  /* 0x0000181fff057424 */ /* 0x000fe200078e00ff */
[----:B------:R-:W-:Y:S02]  /*13500*/  MOV R4, 0x13520 ;  /* 0x0001352000047802 */ /* 0x000fe40000000f00 */
[----:B-----5:R-:W-:Y:S05]  /*13510*/  CALL.REL.NOINC `($__internal_5_$__cuda_sm70_shflsync_idx_p) ;  /* 0x000044a000007944 */ /* 0x020fea0003c00000 */
[----:B------:R-:W-:Y:S01]  /*13520*/  MOV R12, R5 ;  /* 0x00000005000c7202 */ /* 0x000fe20000000f00 */
[----:B------:R-:W-:Y:S05]  /*13530*/  BRA `(.L_x_1723) ;  /* 0xfffedea000007947 */ /* 0x000fea000383ffff */
.L_x_1618:
[----:B------:R-:W-:Y:S01]  /*13540*/  IMAD.MOV.U32 R7, RZ, RZ, R11 ;  /* 0x000000ffff077224 */ /* 0x000fe200078e000b */
[----:B------:R-:W-:Y:S01]  /*13550*/  MOV R6, RZ ;  /* 0x000000ff00067202 */ /* 0x000fe20000000f00 */
[----:B------:R-:W-:Y:S01]  /*13560*/  IMAD.MOV.U32 R5, RZ, RZ, 0x181f ;  /* 0x0000181fff057424 */ /* 0x000fe200078e00ff */
[----:B------:R-:W-:Y:S02]  /*13570*/  MOV R4, 0x13590 ;  /* 0x0001359000047802 */ /* 0x000fe40000000f00 */
[----:B-12--5:R-:W-:Y:S05]  /*13580*/  CALL.REL.NOINC `($__internal_5_$__cuda_sm70_shflsync_idx_p) ;  /* 0x0000443000007944 */ /* 0x026fea0003c00000 */
[----:B------:R-:W-:Y:S01]  /*13590*/  MOV R4, R5 ;  /* 0x0000000500047202 */ /* 0x000fe20000000f00 */
[----:B------:R-:W-:Y:S05]  /*135a0*/  BRA `(.L_x_1724) ;  /* 0xfffede5000007947 */ /* 0x000fea000383ffff */
.L_x_1621:
[----:B--2---:R-:W-:Y:S01]  /*135b0*/  IMAD.MOV.U32 R7, RZ, RZ, R10 ;  /* 0x000000ffff077224 */ /* 0x004fe200078e000a */
[----:B------:R-:W-:Y:S01]  /*135c0*/  MOV R6, 0x1 ;  /* 0x0000000100067802 */ /* 0x000fe20000000f00 */
[----:B------:R-:W-:Y:S01]  /*135d0*/  IMAD.MOV.U32 R5, RZ, RZ, 0x181f ;  /* 0x0000181fff057424 */ /* 0x000fe200078e00ff */
[----:B----4-:R-:W-:-:S02]  /*135e0*/  MOV R4, 0x13600 ;  /* 0x0001360000047802 */ /* 0x010fc40000000f00 */
[----:B-1---5:R-:W-:Y:S05]  /*135f0*/  CALL.REL.NOINC `($__internal_5_$__cuda_sm70_shflsync_idx_p) ;  /* 0x000043c000007944 */ /* 0x022fea0003c00000 */
[----:B------:R-:W-:Y:S01]  /*13600*/  IMAD.MOV.U32 R12, RZ, RZ, R5 ;  /* 0x000000ffff0c7224 */ /* 0x000fe200078e0005 */
[----:B------:R-:W-:Y:S01]  /*13610*/  MOV R6, 0x1 ;  /* 0x0000000100067802 */ /* 0x000fe20000000f00 */
[----:B------:R-:W-:Y:S01]  /*13620*/  IMAD.MOV.U32 R7, RZ, RZ, R11 ;  /* 0x000000ffff077224 */ /* 0x000fe200078e000b */
[----:B------:R-:W-:-:S02]  /*13630*/  MOV R5, 0x181f ;  /* 0x0000181f00057802 */ /* 0x000fc40000000f00 */
[----:B------:R-:W-:Y:S02]  /*13640*/  MOV R4, 0x13660 ;  /* 0x0001366000047802 */ /* 0x000fe40000000f00 */
[----:B------:R-:W-:Y:S05]  /*13650*/  CALL.REL.NOINC `($__internal_5_$__cuda_sm70_shflsync_idx_p) ;  /* 0x0000436000007944 */ /* 0x000fea0003c00000 */
[----:B------:R-:W-:Y:S01]  /*13660*/  MOV R4, R5 ;  /* 0x0000000500047202 */ /* 0x000fe20000000f00 */
[----:B------:R-:W-:Y:S05]  /*13670*/  BRA `(.L_x_1725) ;  /* 0xfffedf0000007947 */ /* 0x000fea000383ffff */
.L_x_1624:
[----:B--2---:R-:W-:Y:S01]  /*13680*/  IMAD.MOV.U32 R7, RZ, RZ, R10 ;  /* 0x000000ffff077224 */ /* 0x004fe200078e000a */
[----:B------:R-:W-:Y:S01]  /*13690*/  MOV R6, 0x2 ;  /* 0x0000000200067802 */ /* 0x000fe20000000f00 */
[----:B------:R-:W-:Y:S01]  /*136a0*/  IMAD.MOV.U32 R5, RZ, RZ, 0x181f ;  /* 0x0000181fff057424 */ /* 0x000fe200078e00ff */
[----:B----4-:R-:W-:Y:S02]  /*136b0*/  MOV R4, 0x136d0 ;  /* 0x000136d000047802 */ /* 0x010fe40000000f00 */
[----:B-1-3-5:R-:W-:Y:S05]  /*136c0*/  CALL.REL.NOINC `($__internal_5_$__cuda_sm70_shflsync_idx_p) ;  /* 0x000042f000007944 */ /* 0x02afea0003c00000 */
[----:B------:R-:W-:Y:S01]  /*136d0*/  MOV R12, R5 ;  /* 0x00000005000c7202 */ /* 0x000fe20000000f00 */
[----:B------:R-:W-:Y:S05]  /*136e0*/  BRA `(.L_x_1726) ;  /* 0xfffedfa000007947 */ /* 0x000fea000383ffff */
.L_x_1625:
[----:B--2---:R-:W-:Y:S01]  /*136f0*/  IMAD.MOV.U32 R7, RZ, RZ, R11 ;  /* 0x000000ffff077224 */ /* 0x004fe200078e000b */
[----:B------:R-:W-:Y:S01]  /*13700*/  MOV R6, 0x2 ;  /* 0x0000000200067802 */ /* 0x000fe20000000f00 */
[----:B------:R-:W-:Y:S01]  /*13710*/  IMAD.MOV.U32 R5, RZ, RZ, 0x181f ;  /* 0x0000181fff057424 */ /* 0x000fe200078e00ff */
[----:B----4-:R-:W-:Y:S02]  /*13720*/  MOV R4, 0x13740 ;  /* 0x0001374000047802 */ /* 0x010fe40000000f00 */
[----:B-1-3-5:R-:W-:Y:S05]  /*13730*/  CALL.REL.NOINC `($__internal_5_$__cuda_sm70_shflsync_idx_p) ;  /* 0x0000428000007944 */ /* 0x02afea0003c00000 */
[----:B------:R-:W-:Y:S01]  /*13740*/  MOV R4, R5 ;  /* 0x0000000500047202 */ /* 0x000fe20000000f00 */
[----:B------:R-:W-:Y:S05]  /*13750*/  BRA `(.L_x_1727) ;  /* 0xfffedf5000007947 */ /* 0x000fea000383ffff */
.L_x_1628:
[----:B-1----:R-:W-:Y:S01]  /*13760*/  IMAD.MOV.U32 R7, RZ, RZ, R10 ;  /* 0x000000ffff077224 */ /* 0x002fe200078e000a */
[----:B------:R-:W-:Y:S01]  /*13770*/  MOV R6, 0x3 ;  /* 0x0000000300067802 */ /* 0x000fe20000000f00 */
[----:B------:R-:W-:Y:S01]  /*13780*/  IMAD.MOV.U32 R5, RZ, RZ, 0x181f ;  /* 0x0000181fff057424 */ /* 0x000fe200078e00ff */
[----:B----4-:R-:W-:-:S02]  /*13790*/  MOV R4, 0x137b0 ;  /* 0x000137b000047802 */ /* 0x010fc40000000f00 */
[----:B--23-5:R-:W-:Y:S05]  /*137a0*/  CALL.REL.NOINC `($__internal_5_$__cuda_sm70_shflsync_idx_p) ;  /* 0x0000421000007944 */ /* 0x02cfea0003c00000 */
        /* <DEDUP_REMOVED lines=8> */
.L_x_1631:
[----:B--2---:R-:W-:Y:S01]  /*13830*/  IMAD.MOV.U32 R7, RZ, RZ, R10 ;  /* 0x000000ffff077224 */ /* 0x004fe200078e000a */
[----:B------:R-:W-:Y:S01]  /*13840*/  MOV R6, 0x4 ;  /* 0x0000000400067802 */ /* 0x000fe20000000f00 */
[----:B------:R-:W-:Y:S01]  /*13850*/  IMAD.MOV.U32 R5, RZ, RZ, 0x181f ;  /* 0x0000181fff057424 */ /* 0x000fe200078e00ff */
[----:B----4-:R-:W-:Y:S02]  /*13860*/  MOV R4, 0x13880 ;  /* 0x0001388000047802 */ /* 0x010fe40000000f00 */
[----:B-1-3-5:R-:W-:Y:S05]  /*13870*/  CALL.REL.NOINC `($__internal_5_$__cuda_sm70_shflsync_idx_p) ;  /* 0x0000414000007944 */ /* 0x02afea0003c00000 */
[----:B------:R-:W-:Y:S01]  /*13880*/  MOV R12, R5 ;  /* 0x00000005000c7202 */ /* 0x000fe20000000f00 */
[----:B------:R-:W-:Y:S05]  /*13890*/  BRA `(.L_x_1729) ;  /* 0xfffee04000007947 */ /* 0x000fea000383ffff */
.L_x_1632:
[----:B------:R-:W-:Y:S01]  /*138a0*/  IMAD.MOV.U32 R7, RZ, RZ, R11 ;  /* 0x000000ffff077224 */ /* 0x000fe200078e000b */
[----:B------:R-:W-:Y:S01]  /*138b0*/  MOV R6, 0x4 ;  /* 0x0000000400067802 */ /* 0x000fe20000000f00 */
[----:B------:R-:W-:Y:S01]  /*138c0*/  IMAD.MOV.U32 R5, RZ, RZ, 0x181f ;  /* 0x0000181fff057424 */ /* 0x000fe200078e00ff */
[----:B----4-:R-:W-:Y:S02]  /*138d0*/  MOV R4, 0x138f0 ;  /* 0x000138f000047802 */ /* 0x010fe40000000f00 */
[----:B-123-5:R-:W-:Y:S05]  /*138e0*/  CALL.REL.NOINC `($__internal_5_$__cuda_sm70_shflsync_idx_p) ;  /* 0x000040d000007944 */ /* 0x02efea0003c00000 */
[----:B------:R-:W-:Y:S01]  /*138f0*/  MOV R4, R5 ;  /* 0x0000000500047202 */ /* 0x000fe20000000f00 */
[----:B------:R-:W-:Y:S05]  /*13900*/  BRA `(.L_x_1730) ;  /* 0xfffedff000007947 */ /* 0x000fea000383ffff */
.L_x_1635:
[----:B-1----:R-:W-:Y:S01]  /*13910*/  IMAD.MOV.U32 R7, RZ, RZ, R10 ;  /* 0x000000ffff077224 */ /* 0x002fe200078e000a */
[----:B------:R-:W-:Y:S01]  /*13920*/  MOV R6, 0x5 ;  /* 0x0000000500067802 */ /* 0x000fe20000000f00 */
[----:B------:R-:W-:Y:S01]  /*13930*/  IMAD.MOV.U32 R5, RZ, RZ, 0x181f ;  /* 0x0000181fff057424 */ /* 0x000fe200078e00ff */
[----:B--2---:R-:W-:-:S02]  /*13940*/  MOV R4, 0x13960 ;  /* 0x0001396000047802 */ /* 0x004fc40000000f00 */
[----:B---345:R-:W-:Y:S05]  /*13950*/  CALL.REL.NOINC `($__internal_5_$__cuda_sm70_shflsync_idx_p) ;  /* 0x0000406000007944 */ /* 0x038fea0003c00000 */
        /* <DEDUP_REMOVED lines=8> */
.L_x_1638:
[----:B--2---:R-:W-:Y:S01]  /*139e0*/  IMAD.MOV.U32 R7, RZ, RZ, R10 ;  /* 0x000000ffff077224 */ /* 0x004fe200078e000a */
[----:B------:R-:W-:Y:S01]  /*139f0*/  MOV R6, 0x6 ;  /* 0x0000000600067802 */ /* 0x000fe20000000f00 */
[----:B------:R-:W-:Y:S01]  /*13a00*/  IMAD.MOV.U32 R5, RZ, RZ, 0x181f ;  /* 0x0000181fff057424 */ /* 0x000fe200078e00ff */
[----:B------:R-:W-:Y:S02]  /*13a10*/  MOV R4, 0x13a30 ;  /* 0x00013a3000047802 */ /* 0x000fe40000000f00 */
[----:B-1-345:R-:W-:Y:S05]  /*13a20*/  CALL.REL.NOINC `($__internal_5_$__cuda_sm70_shflsync_idx_p) ;  /* 0x00003f9000007944 */ /* 0x03afea0003c00000 */
[----:B------:R-:W-:Y:S01]  /*13a30*/  MOV R12, R5 ;  /* 0x00000005000c7202 */ /* 0x000fe20000000f00 */
[----:B------:R-:W-:Y:S05]  /*13a40*/  BRA `(.L_x_1732) ;  /* 0xfffee0e000007947 */ /* 0x000fea000383ffff */
.L_x_1639:
[----:B--2---:R-:W-:Y:S01]  /*13a50*/  IMAD.MOV.U32 R7, RZ, RZ, R11 ;  /* 0x000000ffff077224 */ /* 0x004fe200078e000b */
[----:B------:R-:W-:Y:S01]  /*13a60*/  MOV R6, 0x6 ;  /* 0x0000000600067802 */ /* 0x000fe20000000f00 */
[----:B------:R-:W-:Y:S01]  /*13a70*/  IMAD.MOV.U32 R5, RZ, RZ, 0x181f ;  /* 0x0000181fff057424 */ /* 0x000fe200078e00ff */
[----:B------:R-:W-:Y:S02]  /*13a80*/  MOV R4, 0x13aa0 ;  /* 0x00013aa000047802 */ /* 0x000fe40000000f00 */
[----:B-1-345:R-:W-:Y:S05]  /*13a90*/  CALL.REL.NOINC `($__internal_5_$__cuda_sm70_shflsync_idx_p) ;  /* 0x00003f2000007944 */ /* 0x03afea0003c00000 */
[----:B------:R-:W-:Y:S01]  /*13aa0*/  MOV R4, R5 ;  /* 0x0000000500047202 */ /* 0x000fe20000000f00 */
[----:B------:R-:W-:Y:S05]  /*13ab0*/  BRA `(.L_x_1733) ;  /* 0xfffee09000007947 */ /* 0x000fea000383ffff */
.L_x_1642:
[----:B-1----:R-:W-:Y:S01]  /*13ac0*/  IMAD.MOV.U32 R7, RZ, RZ, R10 ;  /* 0x000000ffff077224 */ /* 0x002fe200078e000a */
[----:B------:R-:W-:Y:S01]  /*13ad0*/  MOV R6, 0x7 ;  /* 0x0000000700067802 */ /* 0x000fe20000000f00 */
[----:B------:R-:W-:Y:S01]  /*13ae0*/  IMAD.MOV.U32 R5, RZ, RZ, 0x181f ;  /* 0x0000181fff057424 */ /* 0x000fe200078e00ff */
[----:B---3--:R-:W-:-:S02]  /*13af0*/  MOV R4, 0x13b10 ;  /* 0x00013b1000047802 */ /* 0x008fc40000000f00 */
        /* <DEDUP_REMOVED lines=9> */
.L_x_1645:
[----:B------:R-:W-:Y:S01]  /*13b90*/  IMAD.MOV.U32 R7, RZ, RZ, R10 ;  /* 0x000000ffff077224 */ /* 0x000fe200078e000a */
[----:B------:R-:W-:Y:S01]  /*13ba0*/  MOV R6, RZ ;  /* 0x000000ff00067202 */ /* 0x000fe20000000f00 */
[----:B------:R-:W-:Y:S01]  /*13bb0*/  IMAD.MOV.U32 R5, RZ, RZ, 0x181f ;  /* 0x0000181fff057424 */ /* 0x000fe200078e00ff */
[----:B------:R-:W-:Y:S02]  /*13bc0*/  MOV R4, 0x13be0 ;  /* 0x00013be000047802 */ /* 0x000fe40000000f00 */
[----:B-1----:R-:W-:Y:S05]  /*13bd0*/  CALL.REL.NOINC `($__internal_5_$__cuda_sm70_shflsync_idx_p) ;  /* 0x00003de000007944 */ /* 0x002fea0003c00000 */
[----:B------:R-:W-:Y:S01]  /*13be0*/  MOV R12, R5 ;  /* 0x00000005000c7202 */ /* 0x000fe20000000f00 */
[----:B------:R-:W-:Y:S05]  /*13bf0*/  BRA `(.L_x_1735) ;  /* 0xffff021000007947 */ /* 0x000fea000383ffff */
.L_x_1646:
[----:B------:R-:W-:Y:S01]  /*13c00*/  IMAD.MOV.U32 R7, RZ, RZ, R11 ;  /* 0x000000ffff077224 */ /* 0x000fe200078e000b */
[----:B------:R-:W-:Y:S01]  /*13c10*/  MOV R6, RZ ;  /* 0x000000ff00067202 */ /* 0x000fe20000000f00 */
[----:B------:R-:W-:Y:S01]  /*13c20*/  IMAD.MOV.U32 R5, RZ, RZ, 0x181f ;  /* 0x0000181fff057424 */ /* 0x000fe200078e00ff */
[----:B------:R-:W-:Y:S02]  /*13c30*/  MOV R4, 0x13c50 ;  /* 0x00013c5000047802 */ /* 0x000fe40000000f00 */
[----:B-123--:R-:W-:Y:S05]  /*13c40*/  CALL.REL.NOINC `($__internal_5_$__cuda_sm70_shflsync_idx_p) ;  /* 0x00003d7000007944 */ /* 0x00efea0003c00000 */
[----:B------:R-:W2:Y:S01]  /*13c50*/  LDL R4, [R1+0xc] ;  /* 0x00000c0001047983 */ /* 0x000ea20000100800 */
[----:B------:R-:W-:Y:S02]  /*13c60*/  ISETP.GE.AND P0, PT, R250, c[0x0][0x1d4], PT ;  /* 0x00007500fa007a0c */ /* 0x000fe40003f06270 */
[----:B------:R-:W-:-:S02]  /*13c70*/  IADD3 R6, P5, R5, R137, RZ ;  /* 0x0000008905067210 */ /* 0x000fc40007fbe0ff */
[----:B------:R-:W-:-:S03]  /*13c80*/  SEL R13, RZ, 0x10, P0 ;  /* 0x00000010ff0d7807 */ /* 0x000fc60000000000 */
[----:B------:R-:W-:Y:S01]  /*13c90*/  IMAD.X R7, R12, 0x1, R136, P5 ;  /* 0x000000010c077824 */ /* 0x000fe200028e0688 */
[----:B--2---:R-:W-:Y:S02]  /*13ca0*/  ISETP.GE.AND P2, PT, R4, c[0x0][0x1d4], PT ;  /* 0x0000750004007a0c */ /* 0x004fe40003f46270 */
[----:B------:R-:W-:Y:S02]  /*13cb0*/  IADD3 R4, P6, R5, R51, RZ ;  /* 0x0000003305047210 */ /* 0x000fe40007fde0ff */
[----:B------:R-:W-:-:S03]  /*13cc0*/  SEL R14, RZ, 0x10, P2 ;  /* 0x00000010ff0e7807 */ /* 0x000fc60001000000 */
[----:B------:R-:W-:-:S06]  /*13cd0*/  IMAD.X R5, R12, 0x1, R50, P6 ;  /* 0x000000010c057824 */ /* 0x000fcc00030e0632 */
[----:B------:R-:W-:Y:S01]  /*13ce0*/  @!PT LDS RZ, [RZ] ;  /* 0x00000000fffff984 */ /* 0x000fe20000000800 */
[----:B------:R-:W-:Y:S01]  /*13cf0*/  @!PT LDS RZ, [RZ] ;  /* 0x00000000fffff984 */ /* 0x000fe20000000800 */
[----:B------:R-:W-:Y:S01]  /*13d00*/  @!PT LDS RZ, [RZ] ;  /* 0x00000000fffff984 */ /* 0x000fe20000000800 */
[----:B------:R1:W-:Y:S04]  /*13d10*/  LDGSTS.E.BYPASS.LTC128B.128 [R251+0x4100], [R4.64], !P2 ;  /* 0x0410000004fb7fae */ /* 0x0003e8000d101d46 */
[----:B------:R2:W-:Y:S01]  /*13d20*/  LDGSTS.E.BYPASS.LTC128B.128 [R251+0x6100], [R6.64], !P0 ;  /* 0x0610000006fb7fae */ /* 0x0005e2000c101d46 */
[----:B-1----:R-:W-:Y:S01]  /*13d30*/  IMAD.MOV.U32 R5, RZ, RZ, 0x181f ;  /* 0x0000181fff057424 */ /* 0x002fe200078e00ff */
[----:B------:R-:W-:Y:S01]  /*13d40*/  MOV R4, 0x13d80 ;  /* 0x00013d8000047802 */ /* 0x000fe20000000f00 */
[----:B--2---:R-:W-:Y:S02]  /*13d50*/  IMAD.MOV.U32 R7, RZ, RZ, R10 ;  /* 0x000000ffff077224 */ /* 0x004fe400078e000a */
[----:B------:R-:W-:Y:S02]  /*13d60*/  IMAD.MOV.U32 R6, RZ, RZ, 0x1 ;  /* 0x00000001ff067424 */ /* 0x000fe400078e00ff */
[----:B------:R-:W-:Y:S05]  /*13d70*/  CALL.REL.NOINC `($__internal_5_$__cuda_sm70_shflsync_idx_p) ;  /* 0x00003c4000007944 */ /* 0x000fea0003c00000 */
[----:B------:R-:W-:Y:S01]  /*13d80*/  IMAD.MOV.U32 R12, RZ, RZ, R5 ;  /* 0x000000ffff0c7224 */ /* 0x000fe200078e0005 */
[----:B------:R-:W-:Y:S01]  /*13d90*/  MOV R6, 0x1 ;  /* 0x0000000100067802 */ /* 0x000fe20000000f00 */
[----:B------:R-:W-:Y:S01]  /*13da0*/  IMAD.MOV.U32 R7, RZ, RZ, R11 ;  /* 0x000000ffff077224 */ /* 0x000fe200078e000b */
[----:B------:R-:W-:-:S02]  /*13db0*/  MOV R5, 0x181f ;  /* 0x0000181f00057802 */ /* 0x000fc40000000f00 */
[----:B------:R-:W-:Y:S02]  /*13dc0*/  MOV R4, 0x13de0 ;  /* 0x00013de000047802 */ /* 0x000fe40000000f00 */
[----:B------:R-:W-:Y:S05]  /*13dd0*/  CALL.REL.NOINC `($__internal_5_$__cuda_sm70_shflsync_idx_p) ;  /* 0x00003be000007944 */ /* 0x000fea0003c00000 */
[----:B------:R-:W-:Y:S02]  /*13de0*/  IADD3 R6, -R14, 0x10, RZ ;  /* 0x000000100e067810 */ /* 0x000fe40007ffe1ff */
        /* <DEDUP_REMOVED lines=13> */
[----:B------:R2:W-:Y:S01]  /*13ec0*/  LDGSTS.E.BYPASS.LTC128B.128.ZFILL [R251+0x6900], [R4.64], P5 ;  /* 0x0690000004fb7fae */ /* 0x0005e2000a941d46 */
[----:B-1----:R-:W-:Y:S02]  /*13ed0*/  IMAD.MOV.U32 R7, RZ, RZ, R10 ;  /* 0x000000ffff077224 */ /* 0x002fe400078e000a */
[----:B------:R-:W-:Y:S02]  /*13ee0*/  IMAD.MOV.U32 R6, RZ, RZ, 0x2 ;  /* 0x00000002ff067424 */ /* 0x000fe400078e00ff */
[----:B--2---:R-:W-:Y:S01]  /*13ef0*/  IMAD.MOV.U32 R5, RZ, RZ, 0x181f ;  /* 0x0000181fff057424 */ /* 0x004fe200078e00ff */
[----:B------:R-:W-:Y:S02]  /*13f00*/  MOV R4, 0x13f20 ;  /* 0x00013f2000047802 */ /* 0x000fe40000000f00 */
[----:B------:R-:W-:Y:S05]  /*13f10*/  CALL.REL.NOINC `($__internal_5_$__cuda_sm70_shflsync_idx_p) ;  /* 0x00003aa000007944 */ /* 0x000fea0003c00000 */
[----:B------:R-:W-:Y:S01]  /*13f20*/  IMAD.MOV.U32 R12, RZ, RZ, R5 ;  /* 0x000000ffff0c7224 */ /* 0x000fe200078e0005 */
[----:B------:R-:W-:Y:S01]  /*13f30*/  MOV R6, 0x2 ;  /* 0x0000000200067802 */ /* 0x000fe20000000f00 */
[----:B------:R-:W-:Y:S01]  /*13f40*/  IMAD.MOV.U32 R7, RZ, RZ, R11 ;  /* 0x000000ffff077224 */ /* 0x000fe200078e000b */
[----:B------:R-:W-:Y:S02]  /*13f50*/  MOV R5, 0x181f ;  /* 0x0000181f00057802 */ /* 0x000fe40000000f00 */
[----:B------:R-:W-:-:S02]  /*13f60*/  MOV R4, 0x13f80 ;  /* 0x00013f8000047802 */ /* 0x000fc40000000f00 */
[----:B------:R-:W-:Y:S05]  /*13f70*/  CALL.REL.NOINC `($__internal_5_$__cuda_sm70_shflsync_idx_p) ;  /* 0x00003a4000007944 */ /* 0x000fea0003c00000 */
[----:B------:R-:W-:Y:S02]  /*13f80*/  IADD3 R6, -R14, 0x10, RZ ;  /* 0x000000100e067810 */ /* 0x000fe40007ffe1ff */
[----:B------:R-:W-:-:S02]  /*13f90*/  IADD3 R4, -R13, 0x10, RZ ;  /* 0x000000100d047810 */ /* 0x000fc40007ffe1ff */
[----:B------:R-:W-:Y:S02]  /*13fa0*/  LOP3.LUT R6, R6, 0xf, RZ, 0xc0, !PT ;  /* 0x0000000f06067812 */ /* 0x000fe400078ec0ff */
[----:B------:R-:W-:Y:S02]  /*13fb0*/  ISETP.NE.U32.AND P6, PT, R14, RZ, PT ;  /* 0x000000ff0e00720c */ /* 0x000fe40003fc5070 */
[----:B------:R-:W-:Y:S02]  /*13fc0*/  IADD3 R6, P2, P0, R6, R5, R51 ;  /* 0x0000000506067210 */ /* 0x000fe4000785e033 */
[----:B------:R-:W-:Y:S02]  /*13fd0*/  LOP3.LUT R4, R4, 0xf, RZ, 0xc0, !PT ;  /* 0x0000000f04047812 */ /* 0x000fe400078ec0ff */
[----:B------:R-:W-:Y:S02]  /*13fe0*/  ISETP.NE.U32.AND P5, PT, R13, RZ, PT ;  /* 0x000000ff0d00720c */ /* 0x000fe40003fa5070 */
[----:B------:R-:W-:-:S02]  /*13ff0*/  IADD3.X R7, RZ, R12, R50, P2, P0 ;  /* 0x0000000cff077210 */ /* 0x000fc400017e0432 */
        /* <DEDUP_REMOVED lines=18> */
[----:B------:R-:W-:Y:S01]  /*14120*/  MOV R11, R5 ;  /* 0x00000005000b7202 */ /* 0x000fe20000000f00 */
[----:B------:R-:W-:Y:S05]  /*14130*/  BRA `(.L_x_1736) ;  /* 0xfffefec000007947 */ /* 0x000fea000383ffff */
.L_x_1647:
[----:B------:R-:W-:Y:S01]  /*14140*/  IMAD.MOV.U32 R6, RZ, RZ, RZ ;  /* 0x000000ffff067224 */ /* 0x000fe200078e00ff */
[----:B------:R-:W-:-:S02]  /*14150*/  MOV R5, 0x1c1f ;  /* 0x00001c1f00057802 */ /* 0x000fc40000000f00 */
[----:B------:R-:W-:Y:S02]  /*14160*/  MOV R4, 0x14180 ;  /* 0x0001418000047802 */ /* 0x000fe40000000f00 */
[----:B------:R-:W-:Y:S05]  /*14170*/  CALL.REL.NOINC `($__internal_5_$__cuda_sm70_shflsync_idx_p) ;  /* 0x0000384000007944 */ /* 0x000fea0003c00000 */
[----:B------:R-:W-:Y:S01]  /*14180*/  MOV R4, R5 ;  /* 0x0000000500047202 */ /* 0x000fe20000000f00 */
[----:B------:R-:W-:Y:S05]  /*14190*/  BRA `(.L_x_1737) ;  /* 0xffff003000007947 */ /* 0x000fea000383ffff */
.L_x_1648:
[----:B------:R-:W-:Y:S01]  /*141a0*/  IMAD.MOV.U32 R6, RZ, RZ, 0x1 ;  /* 0x00000001ff067424 */ /* 0x000fe200078e00ff */
[----:B------:R-:W-:Y:S02]  /*141b0*/  MOV R5, 0x1c1f ;  /* 0x00001c1f00057802 */ /* 0x000fe40000000f00 */
[----:B------:R-:W-:Y:S02]  /*141c0*/  MOV R4, 0x141e0 ;  /* 0x000141e000047802 */ /* 0x000fe40000000f00 */
[----:B-1----:R-:W-:Y:S05]  /*141d0*/  CALL.REL.NOINC `($__internal_5_$__cuda_sm70_shflsync_idx_p) ;  /* 0x000037e000007944 */ /* 0x002fea0003c00000 */
[----:B------:R-:W-:Y:S01]  /*141e0*/  IMAD.IADD R0, R3, 0x1, R5 ;  /* 0x0000000103007824 */ /* 0x000fe200078e0205 */
[----:B------:R-:W-:Y:S01]  /*141f0*/  MOV R4, 0x14440 ;  /* 0x0001444000047802 */ /* 0x000fe20000000f00 */
[----:B------:R-:W-:Y:S02]  /*14200*/  IMAD.MOV.U32 R6, RZ, RZ, 0x2 ;  /* 0x00000002ff067424 */ /* 0x000fe400078e00ff */
[----:B------:R-:W-:Y:S01]  /*14210*/  IMAD.MOV.U32 R5, RZ, RZ, 0x1c1f ;  /* 0x00001c1fff057424 */ /* 0x000fe200078e00ff */
        /* <DEDUP_REMOVED lines=33> */
[----:B------:R-:W-:Y:S05]  /*14430*/  CALL.REL.NOINC `($__internal_5_$__cuda_sm70_shflsync_idx_p) ;  /* 0x0000358000007944 */ /* 0x000fea0003c00000 */
        /* <DEDUP_REMOVED lines=39> */
[----:B------:R-:W-:Y:S01]  /*146b0*/  FMNMX.FTZ R2, R15, R14, !PT ;  /* 0x0000000e0f027209 */ /* 0x000fe20007810000 */
[----:B------:R-:W-:Y:S01]  /*146c0*/  IMAD.MOV.U32 R6, RZ, RZ, 0x2 ;  /* 0x00000002ff067424 */ /* 0x000fe200078e00ff */
[----:B------:R-:W-:Y:S02]  /*146d0*/  FMNMX.FTZ R0, R88, R89, !PT ;  /* 0x0000005958007209 */ /* 0x000fe40007810000 */
[----:B------:R-:W-:Y:S02]  /*146e0*/  IMNMX R18, R18, R3, PT ;  /* 0x0000000312127217 */ /* 0x000fe40003800200 */
[----:B------:R-:W-:Y:S02]  /*146f0*/  FMNMX.FTZ R3, R126, R2, !PT ;  /* 0x000000027e037209 */ /* 0x000fe40007810000 */
[----:B------:R-:W-:-:S02]  /*14700*/  ISETP.GT.AND P6, PT, R18, RZ, PT ;  /* 0x000000ff1200720c */ /* 0x000fc40003fc4270 */
[C---:B------:R-:W-:Y:S02]  /*14710*/  ISETP.GT.AND P5, PT, R18.reuse, 0x1, PT ;  /* 0x000000011200780c */ /* 0x040fe40003fa4270 */
[C---:B------:R-:W-:Y:S02]  /*14720*/  ISETP.GT.AND P2, PT, R18.reuse, 0x8, PT ;  /* 0x000000081200780c */ /* 0x040fe40003f44270 */
[----:B------:R-:W-:Y:S02]  /*14730*/  FSEL R121, R121, -INF , P6 ;  /* 0xff80000079797808 */ /* 0x000fe40003000000 */
[----:B------:R-:W-:Y:S02]  /*14740*/  FSEL R125, R125, -INF , P5 ;  /* 0xff8000007d7d7808 */ /* 0x000fe40002800000 */
[----:B------:R-:W-:Y:S02]  /*14750*/  ISETP.GT.AND P0, PT, R18, 0x9, PT ;  /* 0x000000091200780c */ /* 0x000fe40003f04270 */
[----:B------:R-:W-:-:S02]  /*14760*/  FSEL R86, R86, -INF , P2 ;  /* 0xff80000056567808 */ /* 0x000fc40001000000 */
[----:B------:R-:W-:Y:S02]  /*14770*/  FMNMX.FTZ R4, R124, R120, !PT ;  /* 0x000000787c047209 */ /* 0x000fe40007810000 */
[----:B------:R-:W-:Y:S02]  /*14780*/  FMNMX.FTZ R196, R121, R125, !PT ;  /* 0x0000007d79c47209 */ /* 0x000fe40007810000 */
[----:B------:R-:W-:Y:S02]  /*14790*/  FMNMX.FTZ R2, R91, R0, !PT ;  /* 0x000000005b027209 */ /* 0x000fe40007810000 */
[----:B------:R-:W-:Y:S02]  /*147a0*/  FMNMX.FTZ R3, R90, R3, !PT ;  /* 0x000000035a037209 */ /* 0x000fe40007810000 */
[----:B------:R-:W-:Y:S02]  /*147b0*/  ISETP.GT.AND P6, PT, R18, 0x10, PT ;  /* 0x000000101200780c */ /* 0x000fe40003fc4270 */
[----:B------:R-:W-:-:S02]  /*147c0*/  FSEL R87, R87, -INF , P0 ;  /* 0xff80000057577808 */ /* 0x000fc40000000000 */
        /* <DEDUP_REMOVED lines=69> */
[----:B------:R-:W-:Y:S02]  /*14c20*/  FSEL R111, R111, -INF , P0 ;  /* 0xff8000006f6f7808 */ /* 0x000fe40000000000 */
[----:B------:R-:W-:Y:S01]  /*14c30*/  FMNMX.FTZ R2, R65, R2, !PT ;  /* 0x0000000241027209 */ /* 0x000fe20007810000 */
[----:B------:R-:W-:Y:S01]  /*14c40*/  IMAD.MOV.U32 R4, RZ, RZ, R3 ;  /* 0x000000ffff047224 */ /* 0x000fe200078e0003 */
[----:B------:R-:W-:-:S02]  /*14c50*/  FMNMX.FTZ R0, R77, R0, !PT ;  /* 0x000000004d007209 */ /* 0x000fc40007810000 */
[----:B------:R-:W-:Y:S02]  /*14c60*/  FMNMX.FTZ R196, R168, R196, !PT ;  /* 0x000000c4a8c47209 */ /* 0x000fe40007810000 */
[----:B------:R-:W-:Y:S02]  /*14c70*/  FMNMX.FTZ R2, R64, R2, !PT ;  /* 0x0000000240027209 */ /* 0x000fe40007810000 */
[----:B------:R-:W-:Y:S02]  /*14c80*/  FMNMX.FTZ R0, R76, R0, !PT ;  /* 0x000000004c007209 */ /* 0x000fe40007810000 */
[----:B------:R-:W-:Y:S02]  /*14c90*/  FMNMX.FTZ R196, R111, R196, !PT ;  /* 0x000000c46fc47209 */ /* 0x000fe40007810000 */
[----:B------:R-:W-:Y:S02]  /*14ca0*/  MOV R5, 0x14cc0 ;  /* 0x00014cc000057802 */ /* 0x000fe40000000f00 */
[----:B------:R-:W-:Y:S05]  /*14cb0*/  CALL.REL.NOINC `($__internal_4_$__cuda_sm70_shflsync_bfly_p) ;  /* 0x00002c9000007944 */ /* 0x000fea0003c00000 */
[----:B------:R-:W-:Y:S01]  /*14cc0*/  FMNMX.FTZ R3, R3, R6, !PT ;  /* 0x0000000603037209 */ /* 0x000fe20007810000 */
[----:B------:R-:W-:Y:S01]  /*14cd0*/  IMAD.MOV.U32 R6, RZ, RZ, 0x1 ;  /* 0x00000001ff067424 */ /* 0x000fe200078e00ff */
[----:B------:R-:W-:-:S03]  /*14ce0*/  MOV R5, 0x14d10 ;  /* 0x00014d1000057802 */ /* 0x000fc60000000f00 */
[----:B------:R-:W-:Y:S02]  /*14cf0*/  IMAD.MOV.U32 R4, RZ, RZ, R3 ;  /* 0x000000ffff047224 */ /* 0x000fe400078e0003 */
[----:B------:R-:W-:Y:S05]  /*14d00*/  CALL.REL.NOINC `($__internal_4_$__cuda_sm70_shflsync_bfly_p) ;  /* 0x00002c4000007944 */ /* 0x000fea0003c00000 */
[----:B------:R-:W-:Y:S01]  /*14d10*/  FMNMX.FTZ R3, R3, R6, !PT ;  /* 0x0000000603037209 */ /* 0x000fe20007810000 */
[----:B------:R-:W-:Y:S01]  /*14d20*/  IMAD.MOV.U32 R4, RZ, RZ, R2 ;  /* 0x000000ffff047224 */ /* 0x000fe200078e0002 */
[----:B------:R-:W-:Y:S01]  /*14d30*/  MOV R5, 0x14d60 ;  /* 0x00014d6000057802 */ /* 0x000fe20000000f00 */
[----:B------:R-:W-:Y:S02]  /*14d40*/  IMAD.MOV.U32 R6, RZ, RZ, 0x2 ;  /* 0x00000002ff067424 */ /* 0x000fe400078e00ff */
        /* <DEDUP_REMOVED lines=26> */
[----:B------:R-:W-:Y:S05]  /*14ef0*/  BRA `(.L_x_1738) ;  /* 0xffff004000007947 */ /* 0x000fea000383ffff */
.L_x_1652:
[----:B------:R-:W-:Y:S01]  /*14f00*/  MOV R6, RZ ;  /* 0x000000ff00067202 */ /* 0x000fe20000000f00 */
[----:B------:R-:W-:Y:S01]  /*14f10*/  IMAD.MOV.U32 R7, RZ, RZ, R11 ;  /* 0x000000ffff077224 */ /* 0x000fe200078e000b */
[----:B------:R-:W-:Y:S01]  /*14f20*/  MOV R4, 0x14f50 ;  /* 0x00014f5000047802 */ /* 0x000fe20000000f00 */
[----:B------:R-:W-:Y:S02]  /*14f30*/  IMAD.MOV.U32 R5, RZ, RZ, 0x181f ;  /* 0x0000181fff057424 */ /* 0x000fe400078e00ff */
[----:B------:R-:W-:Y:S05]  /*14f40*/  CALL.REL.NOINC `($__internal_5_$__cuda_sm70_shflsync_idx_p) ;  /* 0x00002a7000007944 */ /* 0x000fea0003c00000 */
[----:B------:R-:W-:Y:S01]  /*14f50*/  MOV R13, R5 ;  /* 0x00000005000d7202 */ /* 0x000fe20000000f00 */
[----:B------:R-:W-:-:S05]  /*14f60*/  BRA `(.L_x_1739) ;  /* 0xffff1ca000007947 */ /* 0x000fca000383ffff */
.L_x_1653:
[----:B------:R-:W-:Y:S01]  /*14f70*/  MOV R6, RZ ;  /* 0x000000ff00067202 */ /* 0x000fe20000000f00 */
[----:B------:R-:W-:Y:S01]  /*14f80*/  IMAD.MOV.U32 R7, RZ, RZ, R12 ;  /* 0x000000ffff077224 */ /* 0x000fe200078e000c */
[----:B------:R-:W-:Y:S01]  /*14f90*/  MOV R4, 0x14fc0 ;  /* 0x00014fc000047802 */ /* 0x000fe20000000f00 */
[----:B------:R-:W-:Y:S02]  /*14fa0*/  IMAD.MOV.U32 R5, RZ, RZ, 0x181f ;  /* 0x0000181fff057424 */ /* 0x000fe400078e00ff */
[----:B-12---:R-:W-:Y:S05]  /*14fb0*/  CALL.REL.NOINC `($__internal_5_$__cuda_sm70_shflsync_idx_p) ;  /* 0x00002a0000007944 */ /* 0x006fea0003c00000 */
[----:B------:R-:W-:Y:S01]  /*14fc0*/  IADD3 R6, P2, R5, R0, RZ ;  /* 0x0000000005067210 */ /* 0x000fe20007f5e0ff */
[----:B------:R-:W2:Y:S01]  /*14fd0*/  LDL R4, [R1+0xc] ;  /* 0x00000c0001047983 */ /* 0x000ea20000100800 */
[----:B------:R-:W-:Y:S03]  /*14fe0*/  ISETP.GE.AND P0, PT, R250, c[0x0][0x1d4], PT ;  /* 0x00007500fa007a0c */ /* 0x000fe60003f06270 */
[----:B------:R-:W-:Y:S01]  /*14ff0*/  IMAD.X R7, R13, 0x1, R2, P2 ;  /* 0x000000010d077824 */ /* 0x000fe200010e0602 */
[----:B------:R-:W-:Y:S02]  /*15000*/  SEL R14, RZ, 0x10, P0 ;  /* 0x00000010ff0e7807 */ /* 0x000fe40000000000 */
[----:B--2---:R-:W-:Y:S02]  /*15010*/  ISETP.GE.AND P5, PT, R4, c[0x0][0x1d4], PT ;  /* 0x0000750004007a0c */ /* 0x004fe40003fa6270 */
[----:B------:R-:W-:Y:S02]  /*15020*/  IADD3 R4, P2, R5, R3, RZ ;  /* 0x0000000305047210 */ /* 0x000fe40007f5e0ff */
[----:B------:R-:W-:Y:S03]  /*15030*/  SEL R15, RZ, 0x10, P5 ;  /* 0x00000010ff0f7807 */ /* 0x000fe60002800000 */
[----:B------:R-:W-:Y:S06]  /*15040*/  IMAD.X R5, R13, 0x1, R10, P2 ;  /* 0x000000010d057824 */ /* 0x000fec00010e060a */
[----:B------:R-:W-:Y:S01]  /*15050*/  @!PT LDS RZ, [RZ] ;  /* 0x00000000fffff984 */ /* 0x000fe20000000800 */
[----:B------:R-:W-:Y:S01]  /*15060*/  @!PT LDS RZ, [RZ] ;  /* 0x00000000fffff984 */ /* 0x000fe20000000800 */
[----:B------:R-:W-:Y:S01]  /*15070*/  @!PT LDS RZ, [RZ] ;  /* 0x00000000fffff984 */ /* 0x000fe20000000800 */
[----:B------:R1:W-:Y:S04]  /*15080*/  LDGSTS.E.BYPASS.LTC128B.128 [R251+0x100], [R6.64], !P5 ;  /* 0x0010000006fb7fae */ /* 0x0003e8000e901d46 */
[----:B------:R2:W-:Y:S01]  /*15090*/  LDGSTS.E.BYPASS.LTC128B.128 [R251+0x2100], [R4.64], !P0 ;  /* 0x0210000004fb7fae */ /* 0x0005e2000c101d46 */
[----:B-1----:R-:W-:Y:S02]  /*150a0*/  IMAD.MOV.U32 R7, RZ, RZ, R11 ;  /* 0x000000ffff077224 */ /* 0x002fe400078e000b */
[----:B------:R-:W-:Y:S01]  /*150b0*/  IMAD.MOV.U32 R6, RZ, RZ, 0x1 ;  /* 0x00000001ff067424 */ /* 0x000fe200078e00ff */
[----:B--2---:R-:W-:Y:S01]  /*150c0*/  MOV R4, 0x150f0 ;  /* 0x000150f000047802 */ /* 0x004fe20000000f00 */
[----:B------:R-:W-:Y:S02]  /*150d0*/  IMAD.MOV.U32 R5, RZ, RZ, 0x181f ;  /* 0x0000181fff057424 */ /* 0x000fe400078e00ff */
[----:B------:R-:W-:Y:S05]  /*150e0*/  CALL.REL.NOINC `($__internal_5_$__cuda_sm70_shflsync_idx_p) ;  /* 0x000028d000007944 */ /* 0x000fea0003c00000 */
[----:B------:R-:W-:Y:S01]  /*150f0*/  MOV R6, 0x1 ;  /* 0x0000000100067802 */ /* 0x000fe20000000f00 */
[----:B------:R-:W-:Y:S01]  /*15100*/  IMAD.MOV.U32 R13, RZ, RZ, R5 ;  /* 0x000000ffff0d7224 */ /* 0x000fe200078e0005 */
[----:B------:R-:W-:Y:S01]  /*15110*/  MOV R5, 0x181f ;  /* 0x0000181f00057802 */ /* 0x000fe20000000f00 */
[----:B------:R-:W-:Y:S01]  /*15120*/  IMAD.MOV.U32 R7, RZ, RZ, R12 ;  /* 0x000000ffff077224 */ /* 0x000fe200078e000c */
[----:B------:R-:W-:Y:S02]  /*15130*/  MOV R4, 0x15150 ;  /* 0x0001515000047802 */ /* 0x000fe40000000f00 */
[----:B------:R-:W-:Y:S05]  /*15140*/  CALL.REL.NOINC `($__internal_5_$__cuda_sm70_shflsync_idx_p) ;  /* 0x0000287000007944 */ /* 0x000fea0003c00000 */
[C---:B------:R-:W-:Y:S02]  /*15150*/  IADD3 R4, -R15.reuse, 0x10, RZ ;  /* 0x000000100f047810 */ /* 0x040fe40007ffe1ff */
[----:B------:R-:W-:Y:S02]  /*15160*/  ISETP.NE.U32.AND P5, PT, R15, RZ, PT ;  /* 0x000000ff0f00720c */ /* 0x000fe40003fa5070 */
[----:B------:R-:W-:Y:S04]  /*15170*/  LOP3.LUT R4, R4, 0xf, RZ, 0xc0, !PT ;  /* 0x0000000f04047812 */ /* 0x000fe800078ec0ff */
[----:B------:R-:W-:Y:S02]  /*15180*/  IADD3 R6, P2, P0, R4, R5, R0 ;  /* 0x0000000504067210 */ /* 0x000fe4000785e000 */
[----:B------:R-:W-:Y:S02]  /*15190*/  IADD3 R4, -R14, 0x10, RZ ;  /* 0x000000100e047810 */ /* 0x000fe40007ffe1ff */
[----:B------:R-:W-:Y:S02]  /*151a0*/  IADD3.X R7, RZ, R13, R2, P2, P0 ;  /* 0x0000000dff077210 */ /* 0x000fe400017e0402 */
        /* <DEDUP_REMOVED lines=8> */
[----:B------:R2:W-:Y:S01]  /*15230*/  LDGSTS.E.BYPASS.LTC128B.128.ZFILL [R251+0x2900], [R4.64], P5 ;  /* 0x0290000004fb7fae */ /* 0x0005e2000a941d46 */
        /* <DEDUP_REMOVED lines=37> */
[----:B------:R-:W-:-:S05]  /*15490*/  BRA `(.L_x_1740) ;  /* 0xffff198000007947 */ /* 0x000fca000383ffff */
.L_x_1656:
[----:B------:R-:W-:Y:S01]  /*154a0*/  MOV R6, RZ ;  /* 0x000000ff00067202 */ /* 0x000fe20000000f00 */
[----:B------:R-:W-:Y:S01]  /*154b0*/  IMAD.MOV.U32 R7, RZ, RZ, R48 ;  /* 0x000000ffff077224 */ /* 0x000fe200078e0030 */
[----:B------:R-:W-:Y:S01]  /*154c0*/  MOV R4, 0x154f0 ;  /* 0x000154f000047802 */ /* 0x000fe20000000f00 */
[----:B------:R-:W-:Y:S02]  /*154d0*/  IMAD.MOV.U32 R5, RZ, RZ, 0x181f ;  /* 0x0000181fff057424 */ /* 0x000fe400078e00ff */
[----:B------:R-:W-:Y:S05]  /*154e0*/  CALL.REL.NOINC `($__internal_5_$__cuda_sm70_shflsync_idx_p) ;  /* 0x000024d000007944 */ /* 0x000fea0003c00000 */
[----:B------:R-:W-:Y:S01]  /*154f0*/  MOV R55, R5 ;  /* 0x0000000500377202 */ /* 0x000fe20000000f00 */
[----:B------:R-:W-:-:S05]  /*15500*/  BRA `(.L_x_1741) ;  /* 0xffff2f6000007947 */ /* 0x000fca000383ffff */
.L_x_1657:
        /* <DEDUP_REMOVED lines=83> */
.L_x_1658:
[----:B------:R-:W-:Y:S01]  /*15a40*/  MOV R5, 0x1c1f ;  /* 0x00001c1f00057802 */ /* 0x000fe20000000f00 */
[----:B------:R-:W-:Y:S01]  /*15a50*/  IMAD.MOV.U32 R6, RZ, RZ, RZ ;  /* 0x000000ffff067224 */ /* 0x000fe200078e00ff */
[----:B------:R-:W-:Y:S02]  /*15a60*/  MOV R4, 0x15a80 ;  /* 0x00015a8000047802 */ /* 0x000fe40000000f00 */
[----:B------:R-:W-:Y:S05]  /*15a70*/  CALL.REL.NOINC `($__internal_5_$__cuda_sm70_shflsync_idx_p) ;  /* 0x00001f4000007944 */ /* 0x000fea0003c00000 */
[----:B------:R-:W-:-:S05]  /*15a80*/  BRA `(.L_x_1743) ;  /* 0xffff2dd000007947 */ /* 0x000fca000383ffff */
.L_x_1659:
[----:B------:R-:W-:Y:S01]  /*15a90*/  MOV R5, 0x1c1f ;  /* 0x00001c1f00057802 */ /* 0x000fe20000000f00 */
[----:B------:R-:W-:Y:S01]  /*15aa0*/  IMAD.MOV.U32 R6, RZ, RZ, 0x1 ;  /* 0x00000001ff067424 */ /* 0x000fe200078e00ff */
[----:B------:R-:W-:Y:S02]  /*15ab0*/  MOV R4, 0x15ad0 ;  /* 0x00015ad000047802 */ /* 0x000fe40000000f00 */
[----:B-1----:R-:W-:Y:S05]  /*15ac0*/  CALL.REL.NOINC `($__internal_5_$__cuda_sm70_shflsync_idx_p) ;  /* 0x00001ef000007944 */ /* 0x002fea0003c00000 */
[----:B------:R-:W-:Y:S01]  /*15ad0*/  MOV R4, 0x15d20 ;  /* 0x00015d2000047802 */ /* 0x000fe20000000f00 */
[----:B------:R-:W-:Y:S02]  /*15ae0*/  IMAD.IADD R5, R63, 0x1, R5 ;  /* 0x000000013f057824 */ /* 0x000fe400078e0205 */
[----:B------:R-:W-:Y:S03]  /*15af0*/  IMAD.MOV.U32 R6, RZ, RZ, 0x2 ;  /* 0x00000002ff067424 */ /* 0x000fe600078e00ff */
[C---:B------:R-:W-:Y:S02]  /*15b00*/  ISETP.GT.AND P6, PT, R5.reuse, RZ, PT ;  /* 0x000000ff0500720c */ /* 0x040fe40003fc4270 */
[C---:B------:R-:W-:Y:S02]  /*15b10*/  ISETP.GT.AND P5, PT, R5.reuse, 0x1, PT ;  /* 0x000000010500780c */ /* 0x040fe40003fa4270 */
[C---:B------:R-:W-:Y:S02]  /*15b20*/  ISETP.GT.AND P2, PT, R5.reuse, 0x8, PT ;  /* 0x000000080500780c */ /* 0x040fe40003f44270 */
        /* <DEDUP_REMOVED lines=24> */
[----:B------:R-:W-:Y:S01]  /*15cb0*/  ISETP.GT.AND P0, PT, R5, 0x39, PT ;  /* 0x000000390500780c */ /* 0x000fe20003f04270 */
[----:B------:R-:W-:Y:S01]  /*15cc0*/  IMAD.MOV.U32 R5, RZ, RZ, 0x1c1f ;  /* 0x00001c1fff057424 */ /* 0x000fe200078e00ff */
[----:B------:R-:W-:Y:S02]  /*15cd0*/  FSEL R216, R224, -INF , P6 ;  /* 0xff800000e0d87808 */ /* 0x000fe40003000000 */
[----:B------:R-:W-:Y:S02]  /*15ce0*/  FSEL R215, R223, -INF , P5 ;  /* 0xff800000dfd77808 */ /* 0x000fe40002800000 */
[----:B------:R-:W-:Y:S02]  /*15cf0*/  FSEL R214, R214, -INF , P2 ;  /* 0xff800000d6d67808 */ /* 0x000fe40001000000 */
[----:B------:R-:W-:Y:S02]  /*15d00*/  FSEL R23, R64, -INF , P0 ;  /* 0xff80000040177808 */ /* 0x000fe40000000000 */
[----:B------:R-:W-:Y:S05]  /*15d10*/  CALL.REL.NOINC `($__internal_5_$__cuda_sm70_shflsync_idx_p) ;  /* 0x00001ca000007944 */ /* 0x000fea0003c00000 */
        /* <DEDUP_REMOVED lines=37> */
[----:B------:R-:W-:Y:S01]  /*15f70*/  FMNMX.FTZ R3, R52, R199, !PT ;  /* 0x000000c734037209 */ /* 0x000fe20007810000 */
[----:B------:R-:W-:Y:S01]  /*15f80*/  IMAD.IADD R5, R63, 0x1, R5 ;  /* 0x000000013f057824 */ /* 0x000fe200078e0205 */
[----:B------:R-:W-:Y:S01]  /*15f90*/  FMNMX.FTZ R2, R32, R200, !PT ;  /* 0x000000c820027209 */ /* 0x000fe20007810000 */
[----:B------:R-:W-:Y:S01]  /*15fa0*/  IMAD.MOV.U32 R6, RZ, RZ, 0x2 ;  /* 0x00000002ff067424 */ /* 0x000fe200078e00ff */
[----:B------:R-:W-:Y:S02]  /*15fb0*/  FMNMX.FTZ R0, R16, R197, !PT ;  /* 0x000000c510007209 */ /* 0x000fe40007810000 */
[C---:B------:R-:W-:Y:S02]  /*15fc0*/  ISETP.GT.AND P6, PT, R5.reuse, RZ, PT ;  /* 0x000000ff0500720c */ /* 0x040fe40003fc4270 */
[----:B------:R-:W-:Y:S02]  /*15fd0*/  ISETP.GT.AND P5, PT, R5, 0x1, PT ;  /* 0x000000010500780c */ /* 0x000fe40003fa4270 */
[----:B------:R-:W-:Y:S02]  /*15fe0*/  FSEL R17, R205, -INF , P6 ;  /* 0xff800000cd117808 */ /* 0x000fe40003000000 */
[----:B------:R-:W-:Y:S02]  /*15ff0*/  ISETP.GT.AND P2, PT, R5, 0x8, PT ;  /* 0x000000080500780c */ /* 0x000fe40003f44270 */
[----:B------:R-:W-:Y:S02]  /*16000*/  FSEL R206, R206, -INF , P5 ;  /* 0xff800000cece7808 */ /* 0x000fe40002800000 */
[----:B------:R-:W-:Y:S02]  /*16010*/  FMNMX.FTZ R7, R17, R198, !PT ;  /* 0x000000c611077209 */ /* 0x000fe40007810000 */
[----:B------:R-:W-:Y:S02]  /*16020*/  ISETP.GT.AND P0, PT, R5, 0x9, PT ;  /* 0x000000090500780c */ /* 0x000fe40003f04270 */
[----:B------:R-:W-:Y:S02]  /*16030*/  FSEL R14, R14, -INF , P2 ;  /* 0xff8000000e0e7808 */ /* 0x000fe40001000000 */
[----:B------:R-:W-:Y:S02]  /*16040*/  FMNMX.FTZ R3, R53, R3, !PT ;  /* 0x0000000335037209 */ /* 0x000fe40007810000 */
[----:B------:R-:W-:Y:S02]  /*16050*/  FMNMX.FTZ R2, R36, R2, !PT ;  /* 0x0000000224027209 */ /* 0x000fe40007810000 */
[----:B------:R-:W-:Y:S02]  /*16060*/  FMNMX.FTZ R0, R18, R0, !PT ;  /* 0x0000000012007209 */ /* 0x000fe40007810000 */
        /* <DEDUP_REMOVED lines=61> */
[C---:B------:R-:W-:Y:S02]  /*16440*/  ISETP.GT.AND P2, PT, R5.reuse, 0x38, PT ;  /* 0x000000380500780c */ /* 0x040fe40003f44270 */
        /* <DEDUP_REMOVED lines=24> */
[----:B------:R-:W-:Y:S02]  /*165d0*/  MOV R5, 0x165f0 ;  /* 0x000165f000057802 */ /* 0x000fe40000000f00 */
        /* <DEDUP_REMOVED lines=28> */
[----:B------:R-:W-:Y:S01]  /*167a0*/  MOV R196, R6 ;  /* 0x0000000600c47202 */ /* 0x000fe20000000f00 */
[----:B------:R-:W-:-:S05]  /*167b0*/  BRA `(.L_x_1744) ;  /* 0xffff2e1000007947 */ /* 0x000fca000383ffff */
.L_x_1662:
[----:B-1----:R-:W-:Y:S01]  /*167c0*/  MOV R6, RZ ;  /* 0x000000ff00067202 */ /* 0x002fe20000000f00 */
[----:B------:R-:W-:Y:S01]  /*167d0*/  IMAD.MOV.U32 R7, RZ, RZ, R53 ;  /* 0x000000ffff077224 */ /* 0x000fe200078e0035 */
[----:B------:R-:W-:Y:S01]  /*167e0*/  MOV R4, 0x16810 ;  /* 0x0001681000047802 */ /* 0x000fe20000000f00 */
[----:B------:R-:W-:Y:S02]  /*167f0*/  IMAD.MOV.U32 R5, RZ, RZ, 0x181f ;  /* 0x0000181fff057424 */ /* 0x000fe400078e00ff */
[----:B------:R-:W-:Y:S05]  /*16800*/  CALL.REL.NOINC `($__internal_5_$__cuda_sm70_shflsync_idx_p) ;  /* 0x000011b000007944 */ /* 0x000fea0003c00000 */
[----:B------:R-:W-:Y:S01]  /*16810*/  MOV R28, R5 ;  /* 0x00000005001c7202 */ /* 0x000fe20000000f00 */
[----:B------:R-:W-:-:S05]  /*16820*/  BRA `(.L_x_1745) ;  /* 0xffff55a000007947 */ /* 0x000fca000383ffff */
.L_x_1665:
[----:B------:R-:W-:Y:S01]  /*16830*/  MOV R6, RZ ;  /* 0x000000ff00067202 */ /* 0x000fe20000000f00 */
[----:B------:R-:W-:Y:S01]  /*16840*/  IMAD.MOV.U32 R7, RZ, RZ, R0 ;  /* 0x000000ffff077224 */ /* 0x000fe200078e0000 */
[----:B------:R-:W-:Y:S01]  /*16850*/  MOV R4, 0x16880 ;  /* 0x0001688000047802 */ /* 0x000fe20000000f00 */
[----:B------:R-:W-:Y:S02]  /*16860*/  IMAD.MOV.U32 R5, RZ, RZ, 0x181f ;  /* 0x0000181fff057424 */ /* 0x000fe400078e00ff */
[----:B-1----:R-:W-:Y:S05]  /*16870*/  CALL.REL.NOINC `($__internal_5_$__cuda_sm70_shflsync_idx_p) ;  /* 0x0000114000007944 */ /* 0x002fea0003c00000 */
[----:B------:R-:W-:Y:S01]  /*16880*/  MOV R58, R5 ;  /* 0x00000005003a7202 */ /* 0x000fe20000000f00 */
[----:B------:R-:W-:-:S05]  /*16890*/  BRA `(.L_x_1746) ;  /* 0xffff6d1000007947 */ /* 0x000fca000383ffff */
.L_x_1666:
[----:B------:R-:W-:Y:S01]  /*168a0*/  MOV R6, RZ ;  /* 0x000000ff00067202 */ /* 0x000fe20000000f00 */
[----:B------:R-:W-:Y:S01]  /*168b0*/  IMAD.MOV.U32 R7, RZ, RZ, R2 ;  /* 0x000000ffff077224 */ /* 0x000fe200078e0002 */
[----:B------:R-:W-:Y:S01]  /*168c0*/  MOV R4, 0x168f0 ;  /* 0x000168f000047802 */ /* 0x000fe20000000f00 */
[----:B------:R-:W-:Y:S02]  /*168d0*/  IMAD.MOV.U32 R5, RZ, RZ, 0x181f ;  /* 0x0000181fff057424 */ /* 0x000fe400078e00ff */
[----:B-123--:R-:W-:Y:S05]  /*168e0*/  CALL.REL.NOINC `($__internal_5_$__cuda_sm70_shflsync_idx_p) ;  /* 0x000010d000007944 */ /* 0x00efea0003c00000 */
[C---:B------:R-:W-:Y:S02]  /*168f0*/  IADD3 R4, -R201.reuse, 0x10, RZ ;  /* 0x00000010c9047810 */ /* 0x040fe40007ffe1ff */
[----:B------:R-:W-:Y:S02]  /*16900*/  ISETP.NE.U32.AND P2, PT, R201, RZ, PT ;  /* 0x000000ffc900720c */ /* 0x000fe40003f45070 */
[----:B------:R-:W-:Y:S04]  /*16910*/  LOP3.LUT R4, R4, 0xf, RZ, 0xc0, !PT ;  /* 0x0000000f04047812 */ /* 0x000fe800078ec0ff */
[----:B------:R-:W-:Y:S04]  /*16920*/  IADD3 R6, P5, P4, R4, R5, R3 ;  /* 0x0000000504067210 */ /* 0x000fe80007cbe003 */
[----:B------:R-:W-:Y:S02]  /*16930*/  IADD3.X R7, RZ, R58, R55, P5, P4 ;  /* 0x0000003aff077210 */ /* 0x000fe40002fe8437 */
[----:B------:R-:W-:Y:S03]  /*16940*/  IADD3 R4, P4, R5, R56, RZ ;  /* 0x0000003805047210 */ /* 0x000fe60007f9e0ff */
[----:B------:R-:W-:Y:S01]  /*16950*/  @!PT LDS RZ, [RZ] ;  /* 0x00000000fffff984 */ /* 0x000fe20000000800 */
[----:B------:R-:W-:Y:S01]  /*16960*/  @!PT LDS RZ, [RZ] ;  /* 0x00000000fffff984 */ /* 0x000fe20000000800 */
[----:B------:R-:W-:Y:S01]  /*16970*/  @!PT LDS RZ, [RZ] ;  /* 0x00000000fffff984 */ /* 0x000fe20000000800 */
[----:B------:R1:W-:Y:S02]  /*16980*/  LDGSTS.E.BYPASS.LTC128B.128.ZFILL [R251+0x4100], [R6.64], P2 ;  /* 0x0410000006fb7fae */ /* 0x0003e40009141d46 */
[----:B------:R-:W-:Y:S05]  /*16990*/  IMAD.X R5, R58, 0x1, R57, P4 ;  /* 0x000000013a057824 */ /* 0x000fea00020e0639 */
        /* <DEDUP_REMOVED lines=59> */
.L_x_1667:
[----:B------:R-:W-:Y:S02]  /*16d50*/  MOV R6, 0x2 ;  /* 0x0000000200067802 */ /* 0x000fe40000000f00 */
        /* <DEDUP_REMOVED lines=35> */
.L_x_1669:
[----:B------:R1:W5:Y:S01]  /*16f90*/  LDL R4, [R1+0x70] ;  /* 0x0000700001047983 */ /* 0x0003620000100800 */
[----:B------:R-:W-:-:S02]  /*16fa0*/  MOV R6, 0x2 ;  /* 0x0000000200067802 */ /* 0x000fc40000000f00 */
[----:B------:R-:W-:Y:S02]  /*16fb0*/  MOV R5, 0x16fd0 ;  /* 0x00016fd000057802 */ /* 0x000fe40000000f00 */
[----:B-1---5:R-:W-:Y:S05]  /*16fc0*/  CALL.REL.NOINC `($__internal_4_$__cuda_sm70_shflsync_bfly_p) ;  /* 0x0000098000007944 */ /* 0x022fea0003c00000 */
[----:B------:R-:W-:Y:S01]  /*16fd0*/  MOV R7, R6 ;  /* 0x0000000600077202 */ /* 0x000fe20000000f00 */
[----:B------:R-:W-:Y:S05]  /*16fe0*/  BRA `(.L_x_1749) ;  /* 0xffff920000007947 */ /* 0x000fea000383ffff */
.L_x_1670:
[----:B------:R-:W-:Y:S01]  /*16ff0*/  IMAD.MOV.U32 R4, RZ, RZ, R7 ;  /* 0x000000ffff047224 */ /* 0x000fe200078e0007 */
[----:B------:R-:W-:Y:S02]  /*17000*/  MOV R6, 0x1 ;  /* 0x0000000100067802 */ /* 0x000fe40000000f00 */
[----:B------:R-:W-:Y:S02]  /*17010*/  MOV R5, 0x17030 ;  /* 0x0001703000057802 */ /* 0x000fe40000000f00 */
[----:B------:R-:W-:Y:S05]  /*17020*/  CALL.REL.NOINC `($__internal_4_$__cuda_sm70_shflsync_bfly_p) ;  /* 0x0000092000007944 */ /* 0x000fea0003c00000 */
[----:B------:R1:W5:Y:S01]  /*17030*/  LDL R4, [R1+0x74] ;  /* 0x0000740001047983 */ /* 0x0003620000100800 */
[----:B------:R-:W-:Y:S01]  /*17040*/  FADD.FTZ R7, R7, R6 ;  /* 0x0000000607077221 */ /* 0x000fe20000010000 */
[----:B------:R-:W-:Y:S02]  /*17050*/  MOV R6, 0x2 ;  /* 0x0000000200067802 */ /* 0x000fe40000000f00 */
[----:B------:R-:W-:Y:S02]  /*17060*/  MOV R5, 0x17080 ;  /* 0x0001708000057802 */ /* 0x000fe40000000f00 */
[----:B-1---5:R-:W-:Y:S05]  /*17070*/  CALL.REL.NOINC `($__internal_4_$__cuda_sm70_shflsync_bfly_p) ;  /* 0x000008d000007944 */ /* 0x022fea0003c00000 */
[----:B------:R-:W2:Y:S01]  /*17080*/  LDL.LU R4, [R1+0x74] ;  /* 0x0000740001047983 */ /* 0x000ea20000300800 */
[----:B------:R-:W-:Y:S01]  /*17090*/  MOV R5, 0x170e0 ;  /* 0x000170e000057802 */ /* 0x000fe20000000f00 */
[----:B--2---:R-:W-:Y:S01]  /*170a0*/  FADD.FTZ R10, R4, R6 ;  /* 0x00000006040a7221 */ /* 0x004fe20000010000 */
[----:B------:R-:W-:-:S04]  /*170b0*/  MOV R6, 0x1 ;  /* 0x0000000100067802 */ /* 0x000fc80000000f00 */
[----:B------:R-:W-:Y:S02]  /*170c0*/  MOV R4, R10 ;  /* 0x0000000a00047202 */ /* 0x000fe40000000f00 */
[----:B------:R-:W-:Y:S05]  /*170d0*/  CALL.REL.NOINC `($__internal_4_$__cuda_sm70_shflsync_bfly_p) ;  /* 0x0000087000007944 */ /* 0x000fea0003c00000 */
[----:B------:R-:W-:Y:S01]  /*170e0*/  FADD.FTZ R10, R10, R6 ;  /* 0x000000060a0a7221 */ /* 0x000fe20000010000 */
[----:B------:R-:W-:Y:S02]  /*170f0*/  MOV R4, R203 ;  /* 0x000000cb00047202 */ /* 0x000fe40000000f00 */
[----:B------:R-:W-:Y:S02]  /*17100*/  MOV R6, 0x2 ;  /* 0x0000000200067802 */ /* 0x000fe40000000f00 */
[----:B------:R-:W-:Y:S02]  /*17110*/  MOV R5, 0x17130 ;  /* 0x0001713000057802 */ /* 0x000fe40000000f00 */
[----:B------:R-:W-:Y:S05]  /*17120*/  CALL.REL.NOINC `($__internal_4_$__cuda_sm70_shflsync_bfly_p) ;  /* 0x0000082000007944 */ /* 0x000fea0003c00000 */
[----:B------:R-:W-:Y:S01]  /*17130*/  FADD.FTZ R11, R203, R6 ;  /* 0x00000006cb0b7221 */ /* 0x000fe20000010000 */
[----:B------:R-:W-:Y:S02]  /*17140*/  MOV R6, 0x1 ;  /* 0x0000000100067802 */ /* 0x000fe40000000f00 */
[----:B------:R-:W-:Y:S02]  /*17150*/  MOV R5, 0x17180 ;  /* 0x0001718000057802 */ /* 0x000fe40000000f00 */
[----:B------:R-:W-:-:S02]  /*17160*/  MOV R4, R11 ;  /* 0x0000000b00047202 */ /* 0x000fc40000000f00 */
[----:B------:R-:W-:Y:S05]  /*17170*/  CALL.REL.NOINC `($__internal_4_$__cuda_sm70_shflsync_bfly_p) ;  /* 0x000007d000007944 */ /* 0x000fea0003c00000 */
[----:B------:R-:W-:Y:S01]  /*17180*/  FADD.FTZ R11, R11, R6 ;  /* 0x000000060b0b7221 */ /* 0x000fe20000010000 */
[----:B------:R-:W-:-:S02]  /*17190*/  MOV R4, R202 ;  /* 0x000000ca00047202 */ /* 0x000fc40000000f00 */
[----:B------:R-:W-:Y:S02]  /*171a0*/  MOV R6, 0x2 ;  /* 0x0000000200067802 */ /* 0x000fe40000000f00 */
[----:B------:R-:W-:Y:S02]  /*171b0*/  MOV R5, 0x171d0 ;  /* 0x000171d000057802 */ /* 0x000fe40000000f00 */
[----:B------:R-:W-:Y:S05]  /*171c0*/  CALL.REL.NOINC `($__internal_4_$__cuda_sm70_shflsync_bfly_p) ;  /* 0x0000078000007944 */ /* 0x000fea0003c00000 */
[----:B------:R-:W-:Y:S01]  /*171d0*/  FADD.FTZ R202, R202, R6 ;  /* 0x00000006caca7221 */ /* 0x000fe20000010000 */
[----:B------:R-:W-:Y:S02]  /*171e0*/  MOV R6, 0x1 ;  /* 0x0000000100067802 */ /* 0x000fe40000000f00 */
[----:B------:R-:W-:Y:S02]  /*171f0*/  MOV R5, 0x17220 ;  /* 0x0001722000057802 */ /* 0x000fe40000000f00 */
[----:B------:R-:W-:Y:S02]  /*17200*/  MOV R4, R202 ;  /* 0x000000ca00047202 */ /* 0x000fe40000000f00 */
[----:B------:R-:W-:Y:S05]  /*17210*/  CALL.REL.NOINC `($__internal_4_$__cuda_sm70_shflsync_bfly_p) ;  /* 0x0000073000007944 */ /* 0x000fea0003c00000 */
[----:B------:R-:W-:Y:S05]  /*17220*/  BRA `(.L_x_1750) ;  /* 0xffff90d000007947 */ /* 0x000fea000383ffff */
.L_x_1693:
[----:B------:R-:W-:Y:S01]  /*17230*/  IMAD.MOV.U32 R7, RZ, RZ, R3 ;  /* 0x000000ffff077224 */ /* 0x000fe200078e0003 */
[----:B------:R-:W-:Y:S01]  /*17240*/  MOV R6, RZ ;  /* 0x000000ff00067202 */ /* 0x000fe20000000f00 */
[----:B------:R-:W-:Y:S01]  /*17250*/  IMAD.MOV.U32 R5, RZ, RZ, 0x181f ;  /* 0x0000181fff057424 */ /* 0x000fe200078e00ff */
[----:B------:R-:W-:-:S02]  /*17260*/  MOV R4, 0x17280 ;  /* 0x0001728000047802 */ /* 0x000fc40000000f00 */
[----:B-1----:R-:W-:Y:S05]  /*17270*/  CALL.REL.NOINC `($__internal_5_$__cuda_sm70_shflsync_idx_p) ;  /* 0x0000074000007944 */ /* 0x002fea0003c00000 */
[----:B------:R-:W-:Y:S01]  /*17280*/  MOV R11, R5 ;  /* 0x00000005000b7202 */ /* 0x000fe20000000f00 */
[----:B------:R-:W-:Y:S05]  /*17290*/  BRA `(.L_x_1751) ;  /* 0xffffb80000007947 */ /* 0x000fea000383ffff */
.L_x_1694:
[----:B------:R-:W-:Y:S01]  /*172a0*/  IMAD.MOV.U32 R7, RZ, RZ, R10 ;  /* 0x000000ffff077224 */ /* 0x000fe200078e000a */
[----:B------:R-:W-:Y:S01]  /*172b0*/  MOV R6, RZ ;  /* 0x000000ff00067202 */ /* 0x000fe20000000f00 */
[----:B------:R-:W-:Y:S01]  /*172c0*/  IMAD.MOV.U32 R5, RZ, RZ, 0x181f ;  /* 0x0000181fff057424 */ /* 0x000fe200078e00ff */
[----:B------:R-:W-:-:S02]  /*172d0*/  MOV R4, 0x172f0 ;  /* 0x000172f000047802 */ /* 0x000fc40000000f00 */
[----:B-123--:R-:W-:Y:S05]  /*172e0*/  CALL.REL.NOINC `($__internal_5_$__cuda_sm70_shflsync_idx_p) ;  /* 0x000006d000007944 */ /* 0x00efea0003c00000 */
[----:B------:R-:W-:Y:S01]  /*172f0*/  MOV R4, R5 ;  /* 0x0000000500047202 */ /* 0x000fe20000000f00 */
[----:B------:R-:W-:Y:S05]  /*17300*/  BRA `(.L_x_1752) ;  /* 0xffffb7b000007947 */ /* 0x000fea000383ffff */
.L_x_1697:
[----:B-1----:R-:W-:Y:S01]  /*17310*/  IMAD.MOV.U32 R7, RZ, RZ, R3 ;  /* 0x000000ffff077224 */ /* 0x002fe200078e0003 */
[----:B------:R-:W-:Y:S01]  /*17320*/  MOV R6, 0x1 ;  /* 0x0000000100067802 */ /* 0x000fe20000000f00 */
[----:B------:R-:W-:Y:S01]  /*17330*/  IMAD.MOV.U32 R5, RZ, RZ, 0x181f ;  /* 0x0000181fff057424 */ /* 0x000fe200078e00ff */
[----:B------:R-:W-:-:S02]  /*17340*/  MOV R4, 0x17360 ;  /* 0x0001736000047802 */ /* 0x000fc40000000f00 */
[----:B--234-:R-:W-:Y:S05]  /*17350*/  CALL.REL.NOINC `($__internal_5_$__cuda_sm70_shflsync_idx_p) ;  /* 0x0000066000007944 */ /* 0x01cfea0003c00000 */
        /* <DEDUP_REMOVED lines=8> */
.L_x_1700:
[----:B-1----:R-:W-:Y:S01]  /*173e0*/  IMAD.MOV.U32 R7, RZ, RZ, R3 ;  /* 0x000000ffff077224 */ /* 0x002fe200078e0003 */
[----:B------:R-:W-:Y:S01]  /*173f0*/  MOV R6, 0x2 ;  /* 0x0000000200067802 */ /* 0x000fe20000000f00 */
[----:B------:R-:W-:Y:S01]  /*17400*/  IMAD.MOV.U32 R5, RZ, RZ, 0x181f ;  /* 0x0000181fff057424 */ /* 0x000fe200078e00ff */
[----:B------:R-:W-:Y:S02]  /*17410*/  MOV R4, 0x17430 ;  /* 0x0001743000047802 */ /* 0x000fe40000000f00 */
[----:B--234-:R-:W-:Y:S05]  /*17420*/  CALL.REL.NOINC `($__internal_5_$__cuda_sm70_shflsync_idx_p) ;  /* 0x0000059000007944 */ /* 0x01cfea0003c00000 */
[----:B------:R-:W-:Y:S01]  /*17430*/  MOV R11, R5 ;  /* 0x00000005000b7202 */ /* 0x000fe20000000f00 */
[----:B------:R-:W-:Y:S05]  /*17440*/  BRA `(.L_x_1754) ;  /* 0xffffb8e000007947 */ /* 0x000fea000383ffff */
.L_x_1701:
[----:B-1----:R-:W-:Y:S01]  /*17450*/  IMAD.MOV.U32 R7, RZ, RZ, R10 ;  /* 0x000000ffff077224 */ /* 0x002fe200078e000a */
[----:B------:R-:W-:Y:S01]  /*17460*/  MOV R6, 0x2 ;  /* 0x0000000200067802 */ /* 0x000fe20000000f00 */
[----:B------:R-:W-:Y:S01]  /*17470*/  IMAD.MOV.U32 R5, RZ, RZ, 0x181f ;  /* 0x0000181fff057424 */ /* 0x000fe200078e00ff */
[----:B------:R-:W-:Y:S02]  /*17480*/  MOV R4, 0x174a0 ;  /* 0x000174a000047802 */ /* 0x000fe40000000f00 */
[----:B--234-:R-:W-:Y:S05]  /*17490*/  CALL.REL.NOINC `($__internal_5_$__cuda_sm70_shflsync_idx_p) ;  /* 0x0000052000007944 */ /* 0x01cfea0003c00000 */
[----:B------:R-:W-:Y:S01]  /*174a0*/  MOV R4, R5 ;  /* 0x0000000500047202 */ /* 0x000fe20000000f00 */
[----:B------:R-:W-:Y:S05]  /*174b0*/  BRA `(.L_x_1755) ;  /* 0xffffb89000007947 */ /* 0x000fea000383ffff */
.L_x_1704:
[----:B--2---:R-:W-:Y:S01]  /*174c0*/  IMAD.MOV.U32 R7, RZ, RZ, R3 ;  /* 0x000000ffff077224 */ /* 0x004fe200078e0003 */
[----:B------:R-:W-:Y:S01]  /*174d0*/  MOV R6, 0x3 ;  /* 0x0000000300067802 */ /* 0x000fe20000000f00 */
[----:B------:R-:W-:Y:S01]  /*174e0*/  IMAD.MOV.U32 R5, RZ, RZ, 0x181f ;  /* 0x0000181fff057424 */ /* 0x000fe200078e00ff */
[----:B------:R-:W-:-:S02]  /*174f0*/  MOV R4, 0x17510 ;  /* 0x0001751000047802 */ /* 0x000fc40000000f00 */
[----:B-1-34-:R-:W-:Y:S05]  /*17500*/  CALL.REL.NOINC `($__internal_5_$__cuda_sm70_shflsync_idx_p) ;  /* 0x000004b000007944 */ /* 0x01afea0003c00000 */
        /* <DEDUP_REMOVED lines=8> */
.L_x_1707:
[----:B-1----:R-:W-:Y:S01]  /*17590*/  IMAD.MOV.U32 R7, RZ, RZ, R3 ;  /* 0x000000ffff077224 */ /* 0x002fe200078e0003 */
[----:B------:R-:W-:Y:S01]  /*175a0*/  MOV R6, 0x4 ;  /* 0x0000000400067802 */ /* 0x000fe20000000f00 */
[----:B------:R-:W-:Y:S01]  /*175b0*/  IMAD.MOV.U32 R5, RZ, RZ, 0x181f ;  /* 0x0000181fff057424 */ /* 0x000fe200078e00ff */
[----:B--2---:R-:W-:Y:S02]  /*175c0*/  MOV R4, 0x175e0 ;  /* 0x000175e000047802 */ /* 0x004fe40000000f00 */
[----:B---34-:R-:W-:Y:S05]  /*175d0*/  CALL.REL.NOINC `($__internal_5_$__cuda_sm70_shflsync_idx_p) ;  /* 0x000003e000007944 */ /* 0x018fea0003c00000 */
[----:B------:R-:W-:Y:S01]  /*175e0*/  MOV R11, R5 ;  /* 0x00000005000b7202 */ /* 0x000fe20000000f00 */
[----:B------:R-:W-:Y:S05]  /*175f0*/  BRA `(.L_x_1757) ;  /* 0xffffb96000007947 */ /* 0x000fea000383ffff */
.L_x_1708:
[----:B------:R-:W-:Y:S01]  /*17600*/  IMAD.MOV.U32 R7, RZ, RZ, R10 ;  /* 0x000000ffff077224 */ /* 0x000fe200078e000a */
[----:B------:R-:W-:Y:S01]  /*17610*/  MOV R6, 0x4 ;  /* 0x0000000400067802 */ /* 0x000fe20000000f00 */
[----:B------:R-:W-:Y:S01]  /*17620*/  IMAD.MOV.U32 R5, RZ, RZ, 0x181f ;  /* 0x0000181fff057424 */ /* 0x000fe200078e00ff */
[----:B--2---:R-:W-:Y:S02]  /*17630*/  MOV R4, 0x17650 ;  /* 0x0001765000047802 */ /* 0x004fe40000000f00 */
[----:B-1-34-:R-:W-:Y:S05]  /*17640*/  CALL.REL.NOINC `($__internal_5_$__cuda_sm70_shflsync_idx_p) ;  /* 0x0000037000007944 */ /* 0x01afea0003c00000 */
[----:B------:R-:W-:Y:S01]  /*17650*/  MOV R4, R5 ;  /* 0x0000000500047202 */ /* 0x000fe20000000f00 */
[----:B------:R-:W-:Y:S05]  /*17660*/  BRA `(.L_x_1758) ;  /* 0xffffb91000007947 */ /* 0x000fea000383ffff */
.L_x_1711:
        /* <DEDUP_REMOVED lines=13> */
.L_x_1714:
[----:B-1----:R-:W-:Y:S01]  /*17740*/  IMAD.MOV.U32 R7, RZ, RZ, R3 ;  /* 0x000000ffff077224 */ /* 0x002fe200078e0003 */
[----:B------:R-:W-:Y:S01]  /*17750*/  MOV R6, 0x6 ;  /* 0x0000000600067802 */ /* 0x000fe20000000f00 */
[----:B------:R-:W-:Y:S01]  /*17760*/  IMAD.MOV.U32 R5, RZ, RZ, 0x181f ;  /* 0x0000181fff057424 */ /* 0x000fe200078e00ff */
[----:B------:R-:W-:Y:S02]  /*17770*/  MOV R4, 0x17790 ;  /* 0x0001779000047802 */ /* 0x000fe40000000f00 */
[----:B--234-:R-:W-:Y:S05]  /*17780*/  CALL.REL.NOINC `($__internal_5_$__cuda_sm70_shflsync_idx_p) ;  /* 0x0000023000007944 */ /* 0x01cfea0003c00000 */
[----:B------:R-:W-:Y:S01]  /*17790*/  MOV R11, R5 ;  /* 0x00000005000b7202 */ /* 0x000fe20000000f00 */
[----:B------:R-:W-:Y:S05]  /*177a0*/  BRA `(.L_x_1760) ;  /* 0xffffb9e000007947 */ /* 0x000fea000383ffff */
.L_x_1715:
[----:B-1----:R-:W-:Y:S01]  /*177b0*/  IMAD.MOV.U32 R7, RZ, RZ, R10 ;  /* 0x000000ffff077224 */ /* 0x002fe200078e000a */
[----:B------:R-:W-:Y:S01]  /*177c0*/  MOV R6, 0x6 ;  /* 0x0000000600067802 */ /* 0x000fe20000000f00 */
[----:B------:R-:W-:Y:S01]  /*177d0*/  IMAD.MOV.U32 R5, RZ, RZ, 0x181f ;  /* 0x0000181fff057424 */ /* 0x000fe200078e00ff */
[----:B------:R-:W-:Y:S02]  /*177e0*/  MOV R4, 0x17800 ;  /* 0x0001780000047802 */ /* 0x000fe40000000f00 */
[----:B--234-:R-:W-:Y:S05]  /*177f0*/  CALL.REL.NOINC `($__internal_5_$__cuda_sm70_shflsync_idx_p) ;  /* 0x000001c000007944 */ /* 0x01cfea0003c00000 */
[----:B------:R-:W-:Y:S01]  /*17800*/  MOV R4, R5 ;  /* 0x0000000500047202 */ /* 0x000fe20000000f00 */
[----:B------:R-:W-:Y:S05]  /*17810*/  BRA `(.L_x_1761) ;  /* 0xffffb99000007947 */ /* 0x000fea000383ffff */
.L_x_1718:
        /* <DEDUP_REMOVED lines=13> */
.L_x_1720:
[----:B-1----:R-:W-:Y:S01]  /*178f0*/  IMAD.MOV.U32 R7, RZ, RZ, R2 ;  /* 0x000000ffff077224 */ /* 0x002fe200078e0002 */
[----:B------:R-:W-:Y:S01]  /*17900*/  MOV R6, RZ ;  /* 0x000000ff00067202 */ /* 0x000fe20000000f00 */
[----:B------:R-:W-:Y:S01]  /*17910*/  IMAD.MOV.U32 R5, RZ, RZ, 0x1f ;  /* 0x0000001fff057424 */ /* 0x000fe200078e00ff */
[----:B------:R-:W-:Y:S02]  /*17920*/  MOV R4, 0x17940 ;  /* 0x0001794000047802 */ /* 0x000fe40000000f00 */
[----:B--23-5:R-:W-:Y:S05]  /*17930*/  CALL.REL.NOINC `($__internal_5_$__cuda_sm70_shflsync_idx_p) ;  /* 0x0000008000007944 */ /* 0x02cfea0003c00000 */
[----:B------:R-:W-:Y:S05]  /*17940*/  BRA `(.L_x_1763) ;  /* 0xffffbae000007947 */ /* 0x000fea000383ffff */
        .weak           $__internal_4_$__cuda_sm70_shflsync_bfly_p
        .type           $__internal_4_$__cuda_sm70_shflsync_bfly_p,@function
        .size           $__internal_4_$__cuda_sm70_shflsync_bfly_p,($__internal_5_$__cuda_sm70_shflsync_idx_p - $__internal_4_$__cuda_sm70_shflsync_bfly_p)
$__internal_4_$__cuda_sm70_shflsync_bfly_p:
[----:B------:R-:W-:Y:S02]  /*17950*/  IMAD.MOV.U32 R9, RZ, RZ, -0x1 ;  /* 0xffffffffff097424 */ /* 0x000fe400078e00ff */
[----:B------:R-:W-:Y:S02]  /*17960*/  IMAD.MOV.U32 R8, RZ, RZ, 0x1f ;  /* 0x0000001fff087424 */ /* 0x000fe400078e00ff */
[----:B------:R-:W-:Y:S04]  /*17970*/  WARPSYNC R9 ;  /* 0x0000000900007348 */ /* 0x000fe80003800000 */
[----:B------:R1:W2:Y:S02]  /*17980*/  SHFL.BFLY PT, R6, R4, R6, R8 ;  /* 0x0c00000604067389 */ /* 0x0002a400000e0008 */
[----:B-1----:R-:W-:-:S02]  /*17990*/  MOV R8, R5 ;  /* 0x0000000500087202 */ /* 0x002fc40000000f00 */
[----:B------:R-:W-:-:S04]  /*179a0*/  MOV R9, 0x0 ;  /* 0x0000000000097802 */ /* 0x000fc80000000f00 */
[----:B--2---:R-:W-:Y:S05]  /*179b0*/  RET.REL.NODEC R8 `(_ZN7cutlass13device_kernelIN5flash19enable_sm80_to_sm89INS1_16FlashAttnFwdSm80INS1_25CollectiveMainloopFwdSm80ILi4ELi1ELb0EN4cute5tupleIJNS5_1CILi128EEENS7_ILi64EEES8_EEELi128ENS_6half_tEfNS_4arch4Sm80ELb1ELb0ELb1ELb0ELb1ELb0ELb1ELb0EEENS1_21CollectiveEpilogueFwdINS6_IJS8_S8_S9_EEENS6_IJNS7_ILi1EEESH_SH_EEESB_SD_Li128ELb0ELb1ELb0ELb0EEENS1_30DynamicPersistentTileSchedulerILi128ELi128ELb0ELb1ELb0EEEEEEEEEvNT_6ParamsE) ;  /* 0xfffe864008007950 */ /* 0x004fea0003c3ffff */
        .weak           $__internal_5_$__cuda_sm70_shflsync_idx_p
        .type           $__internal_5_$__cuda_sm70_shflsync_idx_p,@function
        .size           $__internal_5_$__cuda_sm70_shflsync_idx_p,(.L_x_4350 - $__internal_5_$__cuda_sm70_shflsync_idx_p)
$__internal_5_$__cuda_sm70_shflsync_idx_p:
[----:B------:R-:W-:Y:S02]  /*179c0*/  MOV R8, 0xffffffff ;  /* 0xffffffff00087802 */ /* 0x000fe40000000f00 */
[----:B------:R-:W-:Y:S02]  /*179d0*/  MOV R9, 0x0 ;  /* 0x0000000000097802 */ /* 0x000fe40000000f00 */
[----:B------:R-:W-:Y:S04]  /*179e0*/  WARPSYNC R8 ;  /* 0x0000000800007348 */ /* 0x000fe80003800000 */
[----:B------:R1:W2:Y:S02]  /*179f0*/  SHFL.IDX PT, R5, R7, R6, R5 ;  /* 0x0000000607057389 */ /* 0x0002a400000e0005 */
[----:B-1----:R-:W-:-:S04]  /*17a00*/  MOV R8, R4 ;  /* 0x0000000400087202 */ /* 0x002fc80000000f00 */
[----:B--2---:R-:W-:Y:S05]  /*17a10*/  RET.REL.NODEC R8 `(_ZN7cutlass13device_kernelIN5flash19enable_sm80_to_sm89INS1_16FlashAttnFwdSm80INS1_25CollectiveMainloopFwdSm80ILi4ELi1ELb0EN4cute5tupleIJNS5_1CILi128EEENS7_ILi64EEES8_EEELi128ENS_6half_tEfNS_4arch4Sm80ELb1ELb0ELb1ELb0ELb1ELb0ELb1ELb0EEENS1_21CollectiveEpilogueFwdINS6_IJS8_S8_S9_EEENS6_IJNS7_ILi1EEESH_SH_EEESB_SD_Li128ELb0ELb1ELb0ELb0EEENS1_30DynamicPersistentTileSchedulerILi128ELi128ELb0ELb1ELb0EEEEEEEEEvNT_6ParamsE) ;  /* 0xfffe85e008007950 */ /* 0x004fea0003c3ffff */
.L_x_1764:
        /* <DEDUP_REMOVED lines=14> */
.L_x_4350:


//--------------------- .text._ZN7cutlass13device_kernelIN5flash19enable_sm80_to_sm89INS1_16FlashAttnFwdSm80INS1_25CollectiveMainloopFwdSm80ILi4ELi1ELb0EN4cute5tupleIJNS5_1CILi128EEENS7_ILi64EEES8_EEELi128ENS_6half_tEfNS_4arch4Sm80ELb1ELb0ELb1ELb1ELb1ELb0ELb1ELb0EEENS1_21CollectiveEpilogueFwdINS6_IJS8_S8_S9_EEENS6_IJNS7_ILi1EEESH_SH_EEESB_SD_Li128ELb1ELb1ELb0ELb0EEENS1_19SingleTileSchedulerILb1ELb0ELb1ELi128EEEEEEEEEvNT_6ParamsE --------------------------
	.section	.text._ZN7cutlass13device_kernelIN5flash19enable_sm80_to_sm89INS1_16FlashAttnFwdSm80INS1_25CollectiveMainloopFwdSm80ILi4ELi1ELb0EN4cute5tupleIJNS5_1CILi128EEENS7_ILi64EEES8_EEELi128ENS_6half_tEfNS_4arch4Sm80ELb1ELb0ELb1ELb1ELb1ELb0ELb1ELb0EEENS1_21CollectiveEpilogueFwdINS6_IJS8_S8_S9_EEENS6_IJNS7_ILi1EEESH_SH_EEESB_SD_Li128ELb1ELb1ELb0ELb0EEENS1_19SingleTileSchedulerILb1ELb0ELb1ELi128EEEEEEEEEvNT_6ParamsE,"ax",@progbits
	.sectioninfo	@"SHI_REGISTERS=255"
	.align	128
.text._ZN7cutlass13device_kernelIN5flash19enable_sm80_to_sm89INS1_16FlashAttnFwdSm80INS1_25CollectiveMainloopFwdSm80ILi4ELi1ELb0EN4cute5tupleIJNS5_1CILi128EEENS7_ILi64EEES8_EEELi128ENS_6half_tEfNS_4arch4Sm80ELb1ELb0ELb1ELb1ELb1ELb0ELb1ELb0EEENS1_21CollectiveEpilogueFwdINS6_IJS8_S8_S9_EEENS6_IJNS7_ILi1EEESH_SH_EEESB_SD_Li128ELb1ELb1ELb0ELb0EEENS1_19SingleTileSchedulerILb1ELb0ELb1ELi128EEEEEEEEEvNT_6ParamsE:
        .type           _ZN7cutlass13device_kernelIN5flash19enable_sm80_to_sm89INS1_16FlashAttnFwdSm80INS1_25CollectiveMainloopFwdSm80ILi4ELi1ELb0EN4cute5tupleIJNS5_1CILi128EEENS7_ILi64EEES8_EEELi128ENS_6half_tEfNS_4arch4Sm80ELb1ELb0ELb1ELb1ELb1ELb0ELb1ELb0EEENS1_21CollectiveEpilogueFwdINS6_IJS8_S8_S9_EEENS6_IJNS7_ILi1EEESH_SH_EEESB_SD_Li128ELb1ELb1ELb0ELb0EEENS1_19SingleTileSchedulerILb1ELb0ELb1ELi128EEEEEEEEEvNT_6ParamsE,@function
        .size           _ZN7cutlass13device_kernelIN5flash19enable_sm80_to_sm89INS1_16FlashAttnFwdSm80INS1_25CollectiveMainloopFwdSm80ILi4ELi1ELb0EN4cute5tupleIJNS5_1CILi128EEENS7_ILi64EEES8_EEELi128ENS_6half_tEfNS_4arch4Sm80ELb1ELb0ELb1ELb1ELb1ELb0ELb1ELb0EEENS1_21CollectiveEpilogueFwdINS6_IJS8_S8_S9_EEENS6_IJNS7_ILi1EEESH_SH_EEESB_SD_Li128ELb1ELb1ELb0ELb0EEENS1_19SingleTileSchedulerILb1ELb0ELb1ELi128EEEEEEEEEvNT_6ParamsE,(.L_x_4353 - _ZN7cutlass13device_kernelIN5flash19enable_sm80_to_sm89INS1_16FlashAttnFwdSm80INS1_25CollectiveMainloopFwdSm80ILi4ELi1ELb0EN4cute5tupleIJNS5_1CILi128EEENS7_ILi64EEES8_EEELi128ENS_6half_tEfNS_4arch4Sm80ELb1ELb0ELb1ELb1ELb1ELb0ELb1ELb0EEENS1_21CollectiveEpilogueFwdINS6_IJS8_S8_S9_EEENS6_IJNS7_ILi1EEESH_SH_EEESB_SD_Li128ELb1ELb1ELb0ELb0EEENS1_19SingleTileSchedulerILb1ELb0ELb1ELi128EEEEEEEEEvNT_6ParamsE)
        .other          _ZN7cutlass13device_kernelIN5flash19enable_sm80_to_sm89INS1_16FlashAttnFwdSm80INS1_25CollectiveMainloopFwdSm80ILi4ELi1ELb0EN4cute5tupleIJNS5_1CILi128EEENS7_ILi64EEES8_EEELi128ENS_6half_tEfNS_4arch4Sm80ELb1ELb0ELb1ELb1ELb1ELb0ELb1ELb0EEENS1_21CollectiveEpilogueFwdINS6_IJS8_S8_S9_EEENS6_IJNS7_ILi1EEESH_SH_EEESB_SD_Li128ELb1ELb1ELb0ELb0EEENS1_19SingleTileSchedulerILb1ELb0ELb1ELi128EEEEEEEEEvNT_6ParamsE,@"STO_CUDA_ENTRY STV_DEFAULT"
_ZN7cutlass13device_kernelIN5flash19enable_sm80_to_sm89INS1_16FlashAttnFwdSm80INS1_25CollectiveMainloopFwdSm80ILi4ELi1ELb0EN4cute5tupleIJNS5_1CILi128EEENS7_ILi64EEES8_EEELi128ENS_6half_tEfNS_4arch4Sm80ELb1ELb0ELb1ELb1ELb1ELb0ELb1ELb0EEENS1_21CollectiveEpilogueFwdINS6_IJS8_S8_S9_EEENS6_IJNS7_ILi1EEESH_SH_EEESB_SD_Li128ELb1ELb1ELb0ELb0EEENS1_19SingleTileSchedulerILb1ELb0ELb1ELi128EEEEEEEEEvNT_6ParamsE:
        /* <DEDUP_REMOVED lines=21> */
.L_x_1766:
        /* <DEDUP_REMOVED lines=13> */
.L_x_1768:
[----:B------:R-:W-:Y:S02]  /*0220*/  ULDC UR5, c[0x0][0x54c] ;  /* 0x0001530000057ab9 */ /* 0x000fe40000000800 */
.L_x_1767:
[----:B------:R-:W-:Y:S02]  /*0230*/  ULDC UR4, c[0x0][0x548] ;  /* 0x0001520000047ab9 */ /* 0x000fe40000000800 */
[----:B------:R-:W-:-:S02]  /*0240*/  USHF.L.U32 UR10, UR10, 0x7, URZ ;  /* 0x000000070a0a7899 */ /* 0x000fc4000800063f */
[----:B------:R-:W-:-:S04]  /*0250*/  UIMAD UR4, UR5, UR4, URZ ;  /* 0x00000004050472a4 */ /* 0x000fc8000f8e023f */
[----:B------:R-:W-:-:S04]  /*0260*/  UISETP.GE.AND UP0, UPT, UR10, UR4, UPT ;  /* 0x000000040a00728c */ /* 0x000fc8000bf06270 */
[----:B------:R-:W-:Y:S01]  /*0270*/  USEL UR13, UR13, 0xffffffff, !UP0 ;  /* 0xffffffff0d0d7887 */ /* 0x000fe2000c000000 */
[----:B------:R-:W-:Y:S05]  /*0280*/  BRA `(.L_x_1769) ;  /* 0x000001b000007947 */ /* 0x000fea0003800000 */
.L_x_1765:
        /* <DEDUP_REMOVED lines=8> */
.L_x_1770:
        /* <DEDUP_REMOVED lines=13> */
.L_x_1772:
[----:B------:R-:W-:Y:S02]  /*03e0*/  ULDC UR5, c[0x0][0x54c] ;  /* 0x0001530000057ab9 */ /* 0x000fe40000000800 */
.L_x_1771:
[----:B------:R-:W-:Y:S02]  /*03f0*/  ULDC UR4, c[0x0][0x548] ;  /* 0x0001520000047ab9 */ /* 0x000fe40000000800 */
[----:B------:R-:W-:-:S02]  /*0400*/  USHF.L.U32 UR10, UR10, 0x7, URZ ;  /* 0x000000070a0a7899 */ /* 0x000fc4000800063f */
[----:B------:R-:W-:-:S04]  /*0410*/  UIMAD UR4, UR5, UR4, URZ ;  /* 0x00000004050472a4 */ /* 0x000fc8000f8e023f */
[----:B------:R-:W-:-:S04]  /*0420*/  UISETP.GE.AND UP0, UPT, UR10, UR4, UPT ;  /* 0x000000040a00728c */ /* 0x000fc8000bf06270 */
[----:B------:R-:W-:-:S06]  /*0430*/  USEL UR13, UR13, 0xffffffff, !UP0 ;  /* 0xffffffff0d0d7887 */ /* 0x000fcc000c000000 */
.L_x_1769:
        /* <DEDUP_REMOVED lines=47> */
.L_x_1773:
        /* <DEDUP_REMOVED lines=10> */
.L_x_1774:
        /* <DEDUP_REMOVED lines=12> */
.L_x_1775:
[----:B------:R-:W-:Y:S01]  /*0890*/  ULDC UR4, c[0x0][0x2c4] ;  /* 0x0000b10000047ab9 */ /* 0x000fe20000000800 */
[----:B------:R-:W-:Y:S01]  /*08a0*/  PLOP3.LUT P4, PT, PT, PT, PT, 0x80, 0x0 ;  /* 0x000000000000781c */ /* 0x000fe20003f8f070 */
[----:B------:R-:W-:Y:S01]  /*08b0*/  UISETP.NE.AND UP1, UPT, UR4, 0x1, UPT ;  /* 0x000000010400788c */ /* 0x000fe2000bf25270 */
[----:B------:R-:W-:Y:S01]  /*08c0*/  CS2R R14, SRZ ;  /* 0x00000000000e7805 */ /* 0x000fe2000001ff00 */
[----:B------:R-:W-:Y:S01]  /*08d0*/  UIADD3 UR7, -UR11, UR7, URZ ;  /* 0x000000070b077290 */ /* 0x000fe2000fffe13f */
[----:B------:R-:W-:Y:S01]  /*08e0*/  IMAD.MOV.U32 R126, RZ, RZ, RZ ;  /* 0x000000ffff7e7224 */ /* 0x000fe200078e00ff */
[----:B------:R-:W-:Y:S01]  /*08f0*/  ULDC.64 UR4, c[0x0][0x2c8] ;  /* 0x0000b20000047ab9 */ /* 0x000fe20000000a00 */
[----:B------:R-:W-:Y:S01]  /*0900*/  IMAD.MOV.U32 R124, RZ, RZ, RZ ;  /* 0x000000ffff7c7224 */ /* 0x000fe200078e00ff */
[----:B---3--:R-:W-:Y:S01]  /*0910*/  UIADD3 UR6, UR7, 0x40, -UR12 ;  /* 0x0000004007067890 */ /* 0x008fe2000fffe80c */
[----:B------:R-:W-:Y:S01]  /*0920*/  CS2R R130, SRZ ;  /* 0x0000000000827805 */ /* 0x000fe2000001ff00 */
[----:B------:R-:W-:Y:S01]  /*0930*/  CS2R R128, SRZ ;  /* 0x0000000000807805 */ /* 0x000fe2000001ff00 */
[----:B------:R-:W-:Y:S01]  /*0940*/  CS2R R16, SRZ ;  /* 0x0000000000107805 */ /* 0x000fe2000001ff00 */
[----:B------:R-:W-:Y:S01]  /*0950*/  MOV R122, RZ ;  /* 0x000000ff007a7202 */ /* 0x000fe20000000f00 */
[----:B------:R-:W-:Y:S01]  /*0960*/  @UP1 UIADD3 UR18, UR10, 0x7f, URZ ;  /* 0x0000007f0a121890 */ /* 0x000fe2000fffe03f */
[----:B------:R-:W-:Y:S01]  /*0970*/  IMAD.MOV.U32 R11, RZ, RZ, RZ ;  /* 0x000000ffff0b7224 */ /* 0x000fe200078e00ff */
[----:B------:R-:W-:Y:S01]  /*0980*/  MOV R120, RZ ;  /* 0x000000ff00787202 */ /* 0x000fe20000000f00 */
[----:B------:R-:W-:Y:S01]  /*0990*/  CS2R R12, SRZ ;  /* 0x00000000000c7805 */ /* 0x000fe2000001ff00 */
[----:B------:R-:W-:Y:S01]  /*09a0*/  UIMAD.WIDE.U32 UR18, UR18, UR4, URZ ;  /* 0x00000004121272a5 */ /* 0x000fe2000f8e003f */
[----:B------:R-:W-:Y:S01]  /*09b0*/  IMAD.MOV.U32 R118, RZ, RZ, RZ ;  /* 0x000000ffff767224 */ /* 0x000fe200078e00ff */
[----:B------:R-:W-:Y:S01]  /*09c0*/  UIADD3 UR4, UR10, 0x7f, URZ ;  /* 0x0000007f0a047890 */ /* 0x000fe2000fffe03f */
[----:B------:R-:W-:Y:S01]  /*09d0*/  MOV R116, RZ ;  /* 0x000000ff00747202 */ /* 0x000fe20000000f00 */
[----:B------:R-:W-:Y:S01]  /*09e0*/  @UP1 USHF.R.U32.HI UR4, URZ, UR5, UR19 ;  /* 0x000000053f041299 */ /* 0x000fe20008011613 */
[----:B------:R-:W-:Y:S01]  /*09f0*/  IMAD.MOV.U32 R110, RZ, RZ, RZ ;  /* 0x000000ffff6e7224 */ /* 0x000fe200078e00ff */
[----:B------:R-:W-:Y:S01]  /*0a00*/  UIADD3 UR5, UR7, 0x3f, URZ ;  /* 0x0000003f07057890 */ /* 0x000fe2000fffe03f */
[----:B------:R-:W-:Y:S01]  /*0a10*/  CS2R R18, SRZ ;  /* 0x0000000000127805 */ /* 0x000fe2000001ff00 */
[----:B------:R-:W-:Y:S01]  /*0a20*/  UIADD3 UR6, UR6, UR4, URZ ;  /* 0x0000000406067290 */ /* 0x000fe2000fffe03f */
[----:B------:R-:W-:Y:S01]  /*0a30*/  MOV R108, RZ ;  /* 0x000000ff006c7202 */ /* 0x000fe20000000f00 */
[----:B------:R-:W-:Y:S01]  /*0a40*/  USHF.R.S32.HI UR18, URZ, 0x1f, UR5 ;  /* 0x0000001f3f127899 */ /* 0x000fe20008011405 */
[----:B------:R-:W-:Y:S01]  /*0a50*/  IMAD.MOV.U32 R114, RZ, RZ, RZ ;  /* 0x000000ffff727224 */ /* 0x000fe200078e00ff */
[----:B------:R-:W-:Y:S01]  /*0a60*/  USHF.R.S32.HI UR4, URZ, 0x1f, UR6 ;  /* 0x0000001f3f047899 */ /* 0x000fe20008011406 */
[----:B------:R-:W-:Y:S01]  /*0a70*/  CS2R R20, SRZ ;  /* 0x0000000000147805 */ /* 0x000fe2000001ff00 */
[----:B------:R-:W-:Y:S01]  /*0a80*/  ULEA.HI UR18, UR18, UR5, URZ, 0x6 ;  /* 0x0000000512127291 */ /* 0x000fe2000f8f303f */
[----:B------:R-:W-:Y:S01]  /*0a90*/  MOV R112, RZ ;  /* 0x000000ff00707202 */ /* 0x000fe20000000f00 */
[----:B------:R-:W-:Y:S01]  /*0aa0*/  ULEA.HI UR4, UR4, UR6, URZ, 0x6 ;  /* 0x0000000604047291 */ /* 0x000fe2000f8f303f */
[----:B------:R-:W-:Y:S01]  /*0ab0*/  IMAD.MOV.U32 R106, RZ, RZ, RZ ;  /* 0x000000ffff6a7224 */ /* 0x000fe200078e00ff */
[----:B------:R-:W-:Y:S01]  /*0ac0*/  USHF.R.S32.HI UR18, URZ, 0x6, UR18 ;  /* 0x000000063f127899 */ /* 0x000fe20008011412 */
[----:B------:R-:W-:Y:S01]  /*0ad0*/  CS2R R22, SRZ ;  /* 0x0000000000167805 */ /* 0x000fe2000001ff00 */
[----:B------:R-:W-:Y:S01]  /*0ae0*/  USHF.R.S32.HI UR4, URZ, 0x6, UR4 ;  /* 0x000000063f047899 */ /* 0x000fe20008011404 */
[----:B------:R-:W-:Y:S01]  /*0af0*/  MOV R104, RZ ;  /* 0x000000ff00687202 */ /* 0x000fe20000000f00 */
[----:B------:R-:W-:Y:S01]  /*0b00*/  IMAD.MOV.U32 R102, RZ, RZ, RZ ;  /* 0x000000ffff667224 */ /* 0x000fe200078e00ff */
[----:B------:R-:W-:Y:S01]  /*0b10*/  CS2R R24, SRZ ;  /* 0x0000000000187805 */ /* 0x000fe2000001ff00 */
[----:B------:R-:W-:Y:S01]  /*0b20*/  UISETP.LT.AND UP0, UPT, UR18, UR4, UPT ;  /* 0x000000041200728c */ /* 0x000fe2000bf01270 */
[----:B------:R-:W-:Y:S01]  /*0b30*/  MOV R100, RZ ;  /* 0x000000ff00647202 */ /* 0x000fe20000000f00 */
[----:B------:R-:W-:Y:S01]  /*0b40*/  IMAD.MOV.U32 R94, RZ, RZ, RZ ;  /* 0x000000ffff5e7224 */ /* 0x000fe200078e00ff */
[----:B------:R-:W-:Y:S01]  /*0b50*/  CS2R R26, SRZ ;  /* 0x00000000001a7805 */ /* 0x000fe2000001ff00 */
[----:B------:R-:W-:Y:S01]  /*0b60*/  USEL UR6, UR18, UR4, UP0 ;  /* 0x0000000412067287 */ /* 0x000fe20008000000 */
[----:B------:R-:W-:Y:S01]  /*0b70*/  MOV R92, RZ ;  /* 0x000000ff005c7202 */ /* 0x000fe20000000f00 */
[----:B------:R-:W-:Y:S01]  /*0b80*/  IMAD.MOV.U32 R98, RZ, RZ, RZ ;  /* 0x000000ffff627224 */ /* 0x000fe200078e00ff */
[----:B------:R-:W-:Y:S01]  /*0b90*/  MOV R28, RZ ;  /* 0x000000ff001c7202 */ /* 0x000fe20000000f00 */
[----:B------:R-:W-:Y:S01]  /*0ba0*/  UISETP.GE.AND UP0, UPT, UR6, 0x1, UPT ;  /* 0x000000010600788c */ /* 0x000fe2000bf06270 */
[----:B------:R-:W-:Y:S01]  /*0bb0*/  IMAD.MOV.U32 R96, RZ, RZ, RZ ;  /* 0x000000ffff607224 */ /* 0x000fe200078e00ff */
[----:B------:R-:W-:Y:S01]  /*0bc0*/  CS2R R90, SRZ ;  /* 0x00000000005a7805 */ /* 0x000fe2000001ff00 */
[----:B------:R-:W-:Y:S01]  /*0bd0*/  CS2R R30, SRZ ;  /* 0x00000000001e7805 */ /* 0x000fe2000001ff00 */
[----:B------:R-:W-:Y:S01]  /*0be0*/  MOV R88, RZ ;  /* 0x000000ff00587202 */ /* 0x000fe20000000f00 */
        /* <DEDUP_REMOVED lines=79> */
[----:B------:R-:W-:Y:S01]  /*10e0*/  BSSY B0, `(.L_x_1777) ;  /* 0x0000054000007945 */ /* 0x000fe20003800000 */
[----:B------:R-:W-:-:S02]  /*10f0*/  ULDC.64 UR4, c[0x0][0x1b8] ;  /* 0x00006e0000047ab9 */ /* 0x000fc40000000a00 */
[----:B------:R-:W-:Y:S02]  /*1100*/  UIADD3 UR19, UR19, UR17, URZ ;  /* 0x0000001113137290 */ /* 0x000fe4000fffe03f */
[----:B------:R-:W-:Y:S02]  /*1110*/  USHF.R.S32.HI UR17, URZ, 0x1f, UR13 ;  /* 0x0000001f3f117899 */ /* 0x000fe4000801140d */
[----:B------:R-:W-:Y:S02]  /*1120*/  UIMAD UR16, UR8, UR4, URZ ;  /* 0x00000004081072a4 */ /* 0x000fe4000f8e023f */
[----:B------:R-:W-:Y:S02]  /*1130*/  USEL UR17, UR17, URZ, !UP2 ;  /* 0x0000003f11117287 */ /* 0x000fe4000d000000 */
[----:B------:R-:W-:Y:S02]  /*1140*/  UIMAD UR16, UR9, UR5, UR16 ;  /* 0x00000005091072a4 */ /* 0x000fe4000f8e0210 */
[----:B------:R-:W-:-:S02]  /*1150*/  UIMAD.WIDE.U32 UR20, UR9, UR4, UR18 ;  /* 0x00000004091472a5 */ /* 0x000fc4000f8e0012 */
[----:B------:R-:W-:Y:S02]  /*1160*/  USEL UR18, UR13, URZ, !UP2 ;  /* 0x0000003f0d127287 */ /* 0x000fe4000d000000 */
[----:B------:R-:W-:Y:S01]  /*1170*/  ULDC.64 UR4, c[0x0][0x1c0] ;  /* 0x0000700000047ab9 */ /* 0x000fe20000000a00 */
[----:B-1----:R-:W-:Y:S01]  /*1180*/  LEA.HI R2, R160, R165, RZ, 0x3 ;  /* 0x000000a5a0027211 */ /* 0x002fe200078f18ff */
[----:B------:R-:W-:Y:S02]  /*1190*/  UIMAD UR17, UR17, UR4, URZ ;  /* 0x00000004111172a4 */ /* 0x000fe4000f8e023f */
[----:B------:R-:W-:Y:S01]  /*11a0*/  UIADD3 UR21, UR21, UR16, URZ ;  /* 0x0000001015157290 */ /* 0x000fe2000fffe03f */
[----:B------:R-:W-:Y:S01]  /*11b0*/  LOP3.LUT R0, R2, 0xfffffff8, RZ, 0xc0, !PT ;  /* 0xfffffff802007812 */ /* 0x000fe200078ec0ff */
[----:B------:R-:W-:Y:S01]  /*11c0*/  UIMAD UR5, UR18, UR5, UR17 ;  /* 0x00000005120572a4 */ /* 0x000fe2000f8e0211 */
[----:B------:R-:W-:Y:S01]  /*11d0*/  SHF.R.S32.HI R19, RZ, 0x3, R2 ;  /* 0x00000003ff137819 */ /* 0x000fe20000011402 */
[----:B------:R-:W-:-:S02]  /*11e0*/  UIMAD.WIDE.U32 UR18, UR18, UR4, UR20 ;  /* 0x00000004121272a5 */ /* 0x000fc4000f8e0014 */
[----:B------:R-:W-:Y:S01]  /*11f0*/  IMAD.IADD R49, R165, 0x1, -R0 ;  /* 0x00000001a5317824 */ /* 0x000fe200078e0a00 */
[----:B------:R-:W-:Y:S02]  /*1200*/  ULDC UR16, c[0x0][0x2c4] ;  /* 0x0000b10000107ab9 */ /* 0x000fe40000000800 */
[----:B------:R-:W-:Y:S01]  /*1210*/  UIADD3 UR5, UR19, UR5, URZ ;  /* 0x0000000513057290 */ /* 0x000fe2000fffe03f */
[C---:B------:R-:W-:Y:S01]  /*1220*/  IMAD R167, R49.reuse, 0x10, R19 ;  /* 0x0000001031a77824 */ /* 0x040fe200078e0213 */
[----:B------:R-:W-:Y:S01]  /*1230*/  UIMAD UR16, UR12, UR16, URZ ;  /* 0x000000100c1072a4 */ /* 0x000fe2000f8e023f */
[----:B------:R-:W-:Y:S02]  /*1240*/  IMAD.U32 R3, RZ, RZ, UR19 ;  /* 0x00000013ff037e24 */ /* 0x000fe4000f8e00ff */
[----:B------:R-:W-:Y:S01]  /*1250*/  IMAD.SHL.U32 R164, R49, 0x8, RZ ;  /* 0x0000000831a47824 */ /* 0x000fe200078e00ff */
[----:B------:R-:W-:Y:S01]  /*1260*/  IADD3 R4, R167, UR10, RZ ;  /* 0x0000000aa7047c10 */ /* 0x000fe2000fffe0ff */
[----:B------:R-:W-:Y:S01]  /*1270*/  IMAD.U32 R3, RZ, RZ, UR5 ;  /* 0x00000005ff037e24 */ /* 0x000fe2000f8e00ff */
[----:B------:R1:W-:Y:S02]  /*1280*/  STL [R1+0x68], R167 ;  /* 0x000068a701007387 */ /* 0x0003e40000100800 */
[----:B------:R-:W-:Y:S01]  /*1290*/  IADD3 R24, R164, 0x40, RZ ;  /* 0x00000040a4187810 */ /* 0x000fe20007ffe0ff */
[----:B------:R-:W-:Y:S01]  /*12a0*/  @P1 IMAD.HI.U32 R2, R4, c[0x0][0x2c8], RZ ;  /* 0x0000b20004021a27 */ /* 0x000fe200078e00ff */
[----:B------:R1:W-:Y:S01]  /*12b0*/  STL [R1+0x60], R164 ;  /* 0x000060a401007387 */ /* 0x0003e20000100800 */
[----:B------:R-:W-:-:S02]  /*12c0*/  ISETP.GE.AND P3, PT, R164, c[0x0][0x198], PT ;  /* 0x00006600a4007a0c */ /* 0x000fc40003f66270 */
[----:B------:R-:W-:Y:S01]  /*12d0*/  IMAD.MOV.U32 R0, RZ, RZ, R4 ;  /* 0x000000ffff007224 */ /* 0x000fe200078e0004 */
[----:B------:R-:W-:Y:S01]  /*12e0*/  @P0 SHF.R.U32.HI R0, RZ, c[0x0][0x2cc], R2 ;  /* 0x0000b300ff000a19 */ /* 0x000fe20000011602 */
[----:B------:R-:W-:-:S03]  /*12f0*/  IMAD.U32 R2, RZ, RZ, UR18 ;  /* 0x00000012ff027e24 */ /* 0x000fc6000f8e00ff */
        /* <DEDUP_REMOVED lines=8> */
[----:B------:R-:W-:Y:S01]  /*1380*/  IMAD R0, R5, c[0x0][0x1a8], RZ ;  /* 0x00006a0005007a24 */ /* 0x000fe200078e02ff */
[----:B------:R-:W-:Y:S01]  /*1390*/  IADD3 R5, R19, UR10, RZ ;  /* 0x0000000a13057c10 */ /* 0x000fe2000fffe0ff */
[----:B------:R-:W-:-:S03]  /*13a0*/  IMAD.WIDE.U32 R2, R4, c[0x0][0x1a8], R2 ;  /* 0x00006a0004027a25 */ /* 0x000fc600078e0002 */
[----:B------:R-:W-:Y:S01]  /*13b0*/  ISETP.GE.AND P4, PT, R5, UR16, PT ;  /* 0x0000001005007c0c */ /* 0x000fe2000bf86270 */
[----:B------:R-:W-:Y:S01]  /*13c0*/  IMAD R0, R4, c[0x0][0x1ac], R0 ;  /* 0x00006b0004007a24 */ /* 0x000fe200078e0200 */
[----:B------:R-:W-:Y:S01]  /*13d0*/  LEA R12, P0, R2, c[0x0][0x160], 0x1 ;  /* 0x00005800020c7a11 */ /* 0x000fe200078008ff */
[----:B------:R-:W-:Y:S02]  /*13e0*/  IMAD.SHL.U32 R4, R19, 0x40, RZ ;  /* 0x0000004013047824 */ /* 0x000fe400078e00ff */
[----:B------:R-:W-:Y:S01]  /*13f0*/  IMAD.IADD R0, R3, 0x1, R0 ;  /* 0x0000000103007824 */ /* 0x000fe200078e0200 */
[----:B------:R-:W-:Y:S01]  /*1400*/  LOP3.LUT R3, R14, 0xfffffff0, RZ, 0xc0, !PT ;  /* 0xfffffff00e037812 */ /* 0x000fe200078ec0ff */
[----:B------:R1:W3:Y:S03]  /*1410*/  SHFL.IDX PT, R6, R12, RZ, 0x181f ;  /* 0x00181fff0c067589 */ /* 0x0002e600000e0000 */
[----:B------:R-:W-:Y:S01]  /*1420*/  LEA.HI.X R11, R2, c[0x0][0x164], R0, 0x1, P0 ;  /* 0x00005900020b7a11 */ /* 0x000fe200000f0c00 */
[----:B------:R-:W-:Y:S01]  /*1430*/  IMAD.IADD R0, R165, 0x1, -R3 ;  /* 0x00000001a5007824 */ /* 0x000fe200078e0a03 */
[----:B------:R-:W-:-:S02]  /*1440*/  LOP3.LUT R2, R4, 0x1c0, RZ, 0xc0, !PT ;  /* 0x000001c004027812 */ /* 0x000fc400078ec0ff */
[----:B------:R-:W-:Y:S02]  /*1450*/  ISETP.GE.AND P0, PT, R24, c[0x0][0x198], PT ;  /* 0x0000660018007a0c */ /* 0x000fe40003f06270 */
[----:B------:R-:W-:Y:S02]  /*1460*/  SHF.R.S32.HI R4, RZ, 0x1f, R0 ;  /* 0x0000001fff047819 */ /* 0x000fe40000011400 */
[----:B------:R-:W-:Y:S02]  /*1470*/  SHF.R.U32.HI R3, RZ, 0x3, R2 ;  /* 0x00000003ff037819 */ /* 0x000fe40000011602 */
[----:B------:R-:W-:Y:S02]  /*1480*/  LOP3.LUT R2, R2, 0x38, R164, 0xf8, !PT ;  /* 0x0000003802027812 */ /* 0x000fe400078ef8a4 */
[----:B------:R-:W-:Y:S02]  /*1490*/  LEA.HI R21, R4, R0, RZ, 0x3 ;  /* 0x0000000004157211 */ /* 0x000fe400078f18ff */
[----:B------:R-:W-:-:S02]  /*14a0*/  LOP3.LUT R3, R2, R3, RZ, 0x3c, !PT ;  /* 0x0000000302037212 */ /* 0x000fc400078e3cff */
[----:B------:R-:W-:Y:S02]  /*14b0*/  LOP3.LUT R2, R21, 0xfffffff8, RZ, 0xc0, !PT ;  /* 0xfffffff815027812 */ /* 0x000fe400078ec0ff */
[----:B------:R-:W-:-:S03]  /*14c0*/  LEA.HI R4, R160, R165, RZ, 0x6 ;  /* 0x000000a5a0047211 */ /* 0x000fc600078f30ff */
[----:B------:R-:W-:Y:S02]  /*14d0*/  IMAD.IADD R20, R0, 0x1, -R2 ;  /* 0x0000000100147824 */ /* 0x000fe400078e0a02 */
[----:B------:R-:W-:Y:S02]  /*14e0*/  IMAD.SHL.U32 R0, R4, 0x8, RZ ;  /* 0x0000000804007824 */ /* 0x000fe400078e00ff */
[----:B------:R-:W-:Y:S02]  /*14f0*/  IMAD.MOV.U32 R4, RZ, RZ, 0x10 ;  /* 0x00000010ff047424 */ /* 0x000fe400078e00ff */
[----:B------:R-:W-:Y:S01]  /*1500*/  IMAD.MOV.U32 R2, RZ, RZ, 0x20 ;  /* 0x00000020ff027424 */ /* 0x000fe200078e00ff */
[----:B------:R-:W-:Y:S01]  /*1510*/  LOP3.LUT R10, R3, 0xfffffe00, R0, 0xf8, !PT ;  /* 0xfffffe00030a7812 */ /* 0x000fe200078ef800 */
[----:B--2---:R2:W4:Y:S01]  /*1520*/  @P2 R2UR UR20, R7 ;  /* 0x00000000071423c2 */ /* 0x00452200000e0000 */
[----:B------:R-:W-:Y:S01]  /*1530*/  R2P PR, R20, 0x6 ;  /* 0x0000000614007804 */ /* 0x000fe20000000000 */
[----:B----4-:R-:W-:-:S04]  /*1540*/  @!UP0 UMOV UR20, UR13 ;  /* 0x0000000d00148c82 */ /* 0x010fc80008000000 */
[----:B------:R-:W-:Y:S02]  /*1550*/  SEL R4, R4, 0xfffffff0, !P1 ;  /* 0xfffffff004047807 */ /* 0x000fe40004800000 */
[----:B------:R-:W-:Y:S01]  /*1560*/  SEL R2, R2, 0xffffffe0, !P2 ;  /* 0xffffffe002027807 */ /* 0x000fe20005000000 */
[----:B--2---:R1:W2:Y:S01]  /*1570*/  SHFL.IDX PT, R7, R11, RZ, 0x181f ;  /* 0x00181fff0b077589 */ /* 0x0042a200000e0000 */
[----:B------:R-:W-:Y:S05]  /*1580*/  @P4 BRA `(.L_x_1778) ;  /* 0x0000009000004947 */ /* 0x000fea0003800000 */
[----:B---3--:R-:W-:Y:S01]  /*1590*/  SHF.R.S32.HI R0, RZ, 0x1f, R24 ;  /* 0x0000001fff007819 */ /* 0x008fe20000011418 */
[----:B--2---:R-:W-:-:S03]  /*15a0*/  IMAD.WIDE R8, R164, 0x2, R6 ;  /* 0x00000002a4087825 */ /* 0x004fc600078e0206 */
[----:B------:R-:W-:-:S04]  /*15b0*/  LEA.HI R0, R0, R24, RZ, 0x3 ;  /* 0x0000001800007211 */ /* 0x000fc800078f18ff */
[----:B------:R-:W-:Y:S02]  /*15c0*/  LOP3.LUT R3, R0, 0xfffffff8, RZ, 0xc0, !PT ;  /* 0xfffffff800037812 */ /* 0x000fe400078ec0ff */
[----:B------:R-:W-:-:S03]  /*15d0*/  SHF.L.U32 R0, R10, 0x1, RZ ;  /* 0x000000010a007819 */ /* 0x000fc600000006ff */
[----:B------:R-:W-:Y:S02]  /*15e0*/  IMAD.WIDE R6, R3, 0x2, R6 ;  /* 0x0000000203067825 */ /* 0x000fe400078e0206 */
[----:B------:R-:W-:Y:S01]  /*15f0*/  @!PT LDS RZ, [RZ] ;  /* 0x00000000fffff984 */ /* 0x000fe20000000800 */
[----:B------:R2:W-:Y:S04]  /*1600*/  LDGSTS.E.BYPASS.LTC128B.128 [R0+0x8100], [R8.64], !P3 ;  /* 0x0810000008007fae */ /* 0x0005e8000d901d4e */
[----:B------:R2:W-:Y:S02]  /*1610*/  LDGSTS.E.BYPASS.LTC128B.128 [R0+0xc100], [R6.64], !P0 ;  /* 0x0c10000006007fae */ /* 0x0005e4000c101d4e */
.L_x_1778:
[----:B---3--:R-:W-:Y:S05]  /*1620*/  BSYNC B0 ;  /* 0x0000000000007941 */ /* 0x008fea0003800000 */
.L_x_1777:
[----:B--2---:R-:W-:Y:S01]  /*1630*/  IADD3 R0, R5, 0x10, RZ ;  /* 0x0000001005007810 */ /* 0x004fe20007ffe0ff */
[----:B------:R2:W3:Y:S01]  /*1640*/  SHFL.IDX PT, R7, R11, 0x1, 0x181f ;  /* 0x00381f000b077f89 */ /* 0x0004e200000e0000 */
[----:B------:R-:W-:Y:S02]  /*1650*/  BSSY B0, `(.L_x_1779) ;  /* 0x000000d000007945 */ /* 0x000fe40003800000 */
[----:B------:R-:W-:Y:S01]  /*1660*/  ISETP.GE.AND P1, PT, R0, UR16, PT ;  /* 0x0000001000007c0c */ /* 0x000fe2000bf26270 */
[----:B------:R2:W4:-:S12]  /*1670*/  SHFL.IDX PT, R6, R12, 0x1, 0x181f ;  /* 0x00381f000c067f89 */ /* 0x00051800000e0000 */
        /* <DEDUP_REMOVED lines=10> */
.L_x_1780:
[----:B------:R-:W-:Y:S05]  /*1720*/  BSYNC B0 ;  /* 0x0000000000007941 */ /* 0x000fea0003800000 */
.L_x_1779:
[----:B---3--:R-:W-:Y:S01]  /*1730*/  IADD3 R0, R5, 0x20, RZ ;  /* 0x0000002005007810 */ /* 0x008fe20007ffe0ff */
[----:B------:R3:W1:Y:S01]  /*1740*/  SHFL.IDX PT, R7, R11, 0x2, 0x181f ;  /* 0x00581f000b077f89 */ /* 0x00066200000e0000 */
[----:B------:R-:W-:Y:S02]  /*1750*/  BSSY B0, `(.L_x_1781) ;  /* 0x000000d000007945 */ /* 0x000fe40003800000 */
[----:B------:R-:W-:Y:S01]  /*1760*/  ISETP.GE.AND P1, PT, R0, UR16, PT ;  /* 0x0000001000007c0c */ /* 0x000fe2000bf26270 */
[----:B----4-:R3:W4:-:S12]  /*1770*/  SHFL.IDX PT, R6, R12, 0x2, 0x181f ;  /* 0x00581f000c067f89 */ /* 0x01071800000e0000 */
        /* <DEDUP_REMOVED lines=10> */
.L_x_1782:
[----:B------:R-:W-:Y:S05]  /*1820*/  BSYNC B0 ;  /* 0x0000000000007941 */ /* 0x000fea0003800000 */
.L_x_1781:
[----:B-1----:R-:W-:Y:S01]  /*1830*/  IADD3 R0, R5, 0x30, RZ ;  /* 0x0000003005007810 */ /* 0x002fe20007ffe0ff */
[----:B------:R1:W2:Y:S01]  /*1840*/  SHFL.IDX PT, R7, R11, 0x3, 0x181f ;  /* 0x00781f000b077f89 */ /* 0x0002a200000e0000 */
[----:B------:R-:W-:Y:S02]  /*1850*/  BSSY B0, `(.L_x_1783) ;  /* 0x000000d000007945 */ /* 0x000fe40003800000 */
[----:B------:R-:W-:Y:S01]  /*1860*/  ISETP.GE.AND P1, PT, R0, UR16, PT ;  /* 0x0000001000007c0c */ /* 0x000fe2000bf26270 */
[----:B----4-:R1:W4:-:S12]  /*1870*/  SHFL.IDX PT, R6, R12, 0x3, 0x181f ;  /* 0x00781f000c067f89 */ /* 0x01031800000e0000 */
        /* <DEDUP_REMOVED lines=10> */
.L_x_1784:
[----:B------:R-:W-:Y:S05]  /*1920*/  BSYNC B0 ;  /* 0x0000000000007941 */ /* 0x000fea0003800000 */
.L_x_1783:
[----:B--2---:R-:W-:Y:S01]  /*1930*/  IADD3 R0, R5, 0x40, RZ ;  /* 0x0000004005007810 */ /* 0x004fe20007ffe0ff */
        /* <DEDUP_REMOVED lines=14> */
.L_x_1786:
[----:B------:R-:W-:Y:S05]  /*1a20*/  BSYNC B0 ;  /* 0x0000000000007941 */ /* 0x000fea0003800000 */
.L_x_1785:
        /* <DEDUP_REMOVED lines=15> */
.L_x_1788:
[----:B------:R-:W-:Y:S05]  /*1b20*/  BSYNC B0 ;  /* 0x0000000000007941 */ /* 0x000fea0003800000 */
.L_x_1787:
        /* <DEDUP_REMOVED lines=15> */
.L_x_1790:
[----:B------:R-:W-:Y:S05]  /*1c20*/  BSYNC B0 ;  /* 0x0000000000007941 */ /* 0x000fea0003800000 */
.L_x_1789:
[----:B-1----:R-:W-:Y:S01]  /*1c30*/  IMAD.U32 R0, RZ, RZ, UR6 ;  /* 0x00000006ff007e24 */ /* 0x002fe2000f8e00ff */
[----:B----4-:R-:W-:Y:S01]  /*1c40*/  SHFL.IDX PT, R6, R12, 0x7, 0x181f ;  /* 0x00f81f000c067f89 */ /* 0x010fe200000e0000 */
[----:B------:R-:W-:Y:S01]  /*1c50*/  IMAD.MOV.U32 R3, RZ, RZ, c[0x0][0x2b8] ;  /* 0x0000ae00ff037624 */ /* 0x000fe200078e00ff */
[----:B------:R-:W-:Y:S01]  /*1c60*/  IADD3 R5, R5, 0x70, RZ ;  /* 0x0000007005057810 */ /* 0x000fe20007ffe0ff */
[----:B------:R-:W-:Y:S01]  /*1c70*/  IMAD R0, R0, 0x40, R167 ;  /* 0x0000004000007824 */ /* 0x000fe200078e02a7 */
[----:B------:R-:W1:Y:S01]  /*1c80*/  SHFL.IDX PT, R7, R11, 0x7, 0x181f ;  /* 0x00f81f000b077f89 */ /* 0x000e6200000e0000 */
[----:B------:R-:W-:Y:S01]  /*1c90*/  SHF.R.S32.HI R8, RZ, 0x1f, R24 ;  /* 0x0000001fff087819 */ /* 0x000fe20000011418 */
[----:B------:R-:W-:Y:S01]  /*1ca0*/  IMAD.SHL.U32 R161, R10, 0x2, RZ ;  /* 0x000000020aa17824 */ /* 0x000fe200078e00ff */
[----:B------:R-:W-:Y:S01]  /*1cb0*/  ISETP.NE.AND P4, PT, R3, 0x1, PT ;  /* 0x000000010300780c */ /* 0x000fe20003f85270 */
[----:B------:R-:W-:Y:S01]  /*1cc0*/  USHF.R.S32.HI UR17, URZ, 0x1f, UR20 ;  /* 0x0000001f3f117899 */ /* 0x000fe20008011414 */
[----:B------:R-:W-:Y:S01]  /*1cd0*/  IADD3 R0, R0, -0x40, RZ ;  /* 0xffffffc000007810 */ /* 0x000fe20007ffe0ff */
[----:B------:R-:W-:Y:S01]  /*1ce0*/  ULDC.64 UR4, c[0x0][0x2b0] ;  /* 0x0000ac0000047ab9 */ /* 0x000fe20000000a00 */
[----:B------:R-:W-:Y:S01]  /*1cf0*/  ISETP.GE.AND P2, PT, R5, UR16, PT ;  /* 0x0000001005007c0c */ /* 0x000fe2000bf46270 */
[----:B------:R-:W-:Y:S01]  /*1d00*/  UIMAD UR17, UR17, UR4, URZ ;  /* 0x00000004111172a4 */ /* 0x000fe2000f8e023f */
[C---:B------:R-:W-:Y:S01]  /*1d10*/  IADD3 R3, R0.reuse, UR11, RZ ;  /* 0x0000000b00037c10 */ /* 0x040fe2000fffe0ff */
[----:B------:R-:W-:Y:S01]  /*1d20*/  UIMAD.WIDE.U32 UR18, UR20, UR4, URZ ;  /* 0x00000004141272a5 */ /* 0x000fe2000f8e003f */
[----:B------:R-:W-:Y:S01]  /*1d30*/  ISETP.GE.AND P5, PT, R0, UR7, PT ;  /* 0x0000000700007c0c */ /* 0x000fe2000bfa6270 */
[----:B------:R-:W-:Y:S01]  /*1d40*/  UIMAD UR5, UR20, UR5, UR17 ;  /* 0x00000005140572a4 */ /* 0x000fe2000f8e0211 */
[----:B------:R-:W-:Y:S01]  /*1d50*/  IMAD.MOV.U32 R27, RZ, RZ, RZ ;  /* 0x000000ffff1b7224 */ /* 0x000fe200078e00ff */
[----:B------:R-:W-:Y:S01]  /*1d60*/  ISETP.GE.AND P6, PT, R164, c[0x0][0x1d4], PT ;  /* 0x00007500a4007a0c */ /* 0x000fe20003fc6270 */
[----:B------:R-:W-:Y:S01]  /*1d70*/  IMAD.MOV.U32 R0, RZ, RZ, R3 ;  /* 0x000000ffff007224 */ /* 0x000fe200078e0003 */
[----:B------:R-:W-:Y:S01]  /*1d80*/  ISETP.GT.OR P5, PT, R167, 0x3f, P5 ;  /* 0x0000003fa700780c */ /* 0x000fe20002fa4670 */
[----:B------:R-:W-:Y:S01]  /*1d90*/  @P4 IMAD.HI.U32 R5, R3, c[0x0][0x2bc], RZ ;  /* 0x0000af0003054a27 */ /* 0x000fe200078e00ff */
[----:B------:R-:W-:Y:S01]  /*1da0*/  UIADD3 UR16, UR19, UR5, URZ ;  /* 0x0000000513107290 */ /* 0x000fe2000fffe03f */
[----:B------:R-:W-:Y:S01]  /*1db0*/  SHF.R.S32.HI R18, RZ, 0x4, R14 ;  /* 0x00000004ff127819 */ /* 0x000fe2000001140e */
[----:B------:R-:W-:Y:S01]  /*1dc0*/  STL [R1+0x3c], R161 ;  /* 0x00003ca101007387 */ /* 0x000fe20000100800 */
[----:B------:R-:W-:Y:S01]  /*1dd0*/  ULDC.64 UR4, c[0x0][0x1e8] ;  /* 0x00007a0000047ab9 */ /* 0x000fe20000000a00 */
[----:B------:R-:W-:-:S02]  /*1de0*/  @P4 SHF.R.U32.HI R0, RZ, c[0x0][0x2c0], R5 ;  /* 0x0000b000ff004a19 */ /* 0x000fc40000011605 */
[----:B------:R-:W-:Y:S01]  /*1df0*/  LEA.HI R5, R8, R24, RZ, 0x3 ;  /* 0x0000001808057211 */ /* 0x000fe200078f18ff */
[----:B-123--:R-:W-:-:S03]  /*1e00*/  @!P2 IMAD.WIDE R10, R164, 0x2, R6 ;  /* 0x00000002a40aa825 */ /* 0x00efc600078e0206 */
[----:B------:R-:W-:Y:S02]  /*1e10*/  LOP3.LUT R163, R5, 0xfffffff8, RZ, 0xc0, !PT ;  /* 0xfffffff805a37812 */ /* 0x000fe400078ec0ff */
[----:B------:R-:W-:Y:S01]  /*1e20*/  @!PT LDS RZ, [RZ] ;  /* 0x00000000fffff984 */ /* 0x000fe20000000800 */
[----:B------:R1:W-:Y:S01]  /*1e30*/  @!P2 LDGSTS.E.BYPASS.LTC128B.128 [R161+0xb900], [R10.64], !P3 ;  /* 0x0b9000000aa1afae */ /* 0x0003e2000d901d4e */
[C---:B------:R-:W-:Y:S02]  /*1e40*/  @!P5 IADD3 R9, P1, R0.reuse, UR18, RZ ;  /* 0x000000120009dc10 */ /* 0x040fe4000ff3e0ff */
[----:B------:R-:W-:Y:S01]  /*1e50*/  @!P2 IMAD.WIDE R6, R163, 0x2, R6 ;  /* 0x00000002a306a825 */ /* 0x000fe200078e0206 */
[----:B------:R-:W-:Y:S01]  /*1e60*/  UIMAD UR17, UR8, UR4, URZ ;  /* 0x00000004081172a4 */ /* 0x000fe2000f8e023f */
[----:B------:R-:W-:Y:S01]  /*1e70*/  @!P5 LEA.HI.X.SX32 R5, R0, UR16, 0x1, P1 ;  /* 0x000000100005dc11 */ /* 0x000fe200088f0eff */
[----:B------:R-:W-:Y:S01]  /*1e80*/  UIMAD.WIDE.U32 UR22, UR9, UR4, URZ ;  /* 0x00000004091672a5 */ /* 0x000fe2000f8e003f */
[C---:B------:R-:W-:Y:S01]  /*1e90*/  @!P5 LEA R8, P1, R9.reuse, c[0x0][0x2a0], 0x2 ;  /* 0x0000a8000908da11 */ /* 0x040fe200078210ff */
[----:B------:R2:W-:Y:S03]  /*1ea0*/  @!P2 LDGSTS.E.BYPASS.LTC128B.128 [R161+0xf900], [R6.64], !P0 ;  /* 0x0f90000006a1afae */ /* 0x0005e6000c101d4e */
[----:B------:R-:W-:Y:S01]  /*1eb0*/  @!P5 LEA.HI.X R9, R9, c[0x0][0x2a4], R5, 0x2, P1 ;  /* 0x0000a9000909da11 */ /* 0x000fe200008f1405 */
[----:B------:R-:W0:Y:S04]  /*1ec0*/  LDGDEPBAR ;  /* 0x00000000000079af */ /* 0x000e280000000000 */
[----:B------:R-:W-:Y:S01]  /*1ed0*/  BAR.SYNC.DEFER_BLOCKING 0x0 ;  /* 0x0000000000007b1d */ /* 0x000fe20000010000 */
[----:B------:R-:W-:-:S04]  /*1ee0*/  ULEA UR20, UR6, 0xffffffc0, 0x6 ;  /* 0xffffffc006147891 */ /* 0x000fc8000f8e303f */
[----:B------:R-:W-:Y:S01]  /*1ef0*/  UIADD3 UR20, UR7, -UR20, URZ ;  /* 0x8000001407147290 */ /* 0x000fe2000fffe03f */
[----:B------:R-:W-:Y:S01]  /*1f00*/  LEA.HI R159, R160, R165, RZ, 0x5 ;  /* 0x000000a5a09f7211 */ /* 0x000fe200078f28ff */
[----:B------:R-:W-:Y:S04]  /*1f10*/  STL [R1+0x84], R163 ;  /* 0x000084a301007387 */ /* 0x000fe80000100800 */
[----:B------:R-:W-:-:S04]  /*1f20*/  IADD3 R48, -R19, UR20, RZ ;  /* 0x0000001413307c10 */ /* 0x000fc8000fffe1ff */
[C---:B------:R-:W-:Y:S02]  /*1f30*/  ISETP.GE.AND P3, PT, R48.reuse, 0x1, PT ;  /* 0x000000013000780c */ /* 0x040fe40003f66270 */
[C---:B------:R-:W-:Y:S02]  /*1f40*/  ISETP.GE.AND P2, PT, R48.reuse, 0x11, PT ;  /* 0x000000113000780c */ /* 0x040fe40003f46270 */
[----:B------:R-:W-:Y:S02]  /*1f50*/  ISETP.GE.AND P1, PT, R48, 0x21, PT ;  /* 0x000000213000780c */ /* 0x000fe40003f26270 */
[----:B------:R-:W-:Y:S01]  /*1f60*/  SHF.R.S32.HI R158, RZ, 0x5, R159 ;  /* 0x00000005ff9e7819 */ /* 0x000fe2000001149f */
[----:B------:R-:W3:Y:S01]  /*1f70*/  @!P5 LDG.E R27, [R8.64] ;  /* 0x0000000e081bd981 */ /* 0x000ee2000c1e1900 */
[----:B------:R-:W-:Y:S01]  /*1f80*/  IMAD.MOV R0, RZ, RZ, -R0 ;  /* 0x000000ffff007224 */ /* 0x000fe200078e0a00 */
[----:B------:R-:W-:Y:S01]  /*1f90*/  UIMAD UR17, UR9, UR5, UR17 ;  /* 0x00000005091172a4 */ /* 0x000fe2000f8e0211 */
[----:B------:R-:W-:Y:S01]  /*1fa0*/  ISETP.GE.AND P5, PT, R24, c[0x0][0x1d4], PT ;  /* 0x0000750018007a0c */ /* 0x000fe20003fa6270 */
[----:B------:R-:W-:Y:S01]  /*1fb0*/  IMAD.SHL.U32 R5, R21, 0x40, RZ ;  /* 0x0000004015057824 */ /* 0x000fe200078e00ff */
[----:B------:R-:W-:Y:S01]  /*1fc0*/  ULDC.64 UR4, c[0x0][0x210] ;  /* 0x0000840000047ab9 */ /* 0x000fe20000000a00 */
[----:B------:R-:W-:Y:S01]  /*1fd0*/  IMAD R28, R0, c[0x0][0x2b8], R3 ;  /* 0x0000ae00001c7a24 */ /* 0x000fe200078e0203 */
[----:B------:R-:W-:Y:S01]  /*1fe0*/  UIADD3 UR17, UR23, UR17, URZ ;  /* 0x0000001117117290 */ /* 0x000fe2000fffe03f */
[----:B------:R-:W-:Y:S01]  /*1ff0*/  SHF.R.S32.HI R166, RZ, 0x1f, R164 ;  /* 0x0000001fffa67819 */ /* 0x000fe200000114a4 */
[----:B------:R-:W-:Y:S01]  /*2000*/  UIMAD UR8, UR8, UR4, URZ ;  /* 0x00000004080872a4 */ /* 0x000fe2000f8e023f */
[C---:B--2---:R-:W-:Y:S01]  /*2010*/  IMAD.WIDE.U32 R6, R28.reuse, c[0x0][0x1e0], RZ ;  /* 0x000078001c067a25 */ /* 0x044fe200078e00ff */
[----:B------:R-:W-:Y:S01]  /*2020*/  SHF.R.S32.HI R25, RZ, 0x1f, R28 ;  /* 0x0000001fff197819 */ /* 0x000fe2000001141c */
[----:B------:R-:W-:Y:S01]  /*2030*/  UIMAD.WIDE.U32 UR24, UR9, UR4, URZ ;  /* 0x00000004091872a5 */ /* 0x000fe2000f8e003f */
[----:B------:R-:W-:Y:S01]  /*2040*/  LOP3.LUT R157, R5, 0xfffffe00, RZ, 0xc0, !PT ;  /* 0xfffffe00059d7812 */ /* 0x000fe200078ec0ff */
[----:B------:R-:W-:Y:S01]  /*2050*/  UIMAD UR8, UR9, UR5, UR8 ;  /* 0x00000005090872a4 */ /* 0x000fe2000f8e0208 */
[----:B------:R-:W-:Y:S01]  /*2060*/  STL [R1+0x58], R28 ;  /* 0x0000581c01007387 */ /* 0x000fe20000100800 */
[----:B------:R-:W-:Y:S01]  /*2070*/  IMAD R0, R25, c[0x0][0x1e0], RZ ;  /* 0x0000780019007a24 */ /* 0x000fe200078e02ff */
[----:B------:R-:W-:Y:S01]  /*2080*/  UISETP.GE.AND UP0, UPT, UR6, 0x2, UPT ;  /* 0x000000020600788c */ /* 0x000fe2000bf06270 */
[----:B------:R-:W-:Y:S01]  /*2090*/  SEL R162, RZ, 0x10, P5 ;  /* 0x00000010ffa27807 */ /* 0x000fe20002800000 */
[----:B------:R-:W-:Y:S01]  /*20a0*/  UIADD3 UR8, UR25, UR8, URZ ;  /* 0x0000000819087290 */ /* 0x000fe2000fffe03f */
[----:B------:R-:W-:-:S04]  /*20b0*/  IMAD R0, R28, c[0x0][0x1e4], R0 ;  /* 0x000079001c007a24 */ /* 0x000fc800078e0200 */
[----:B------:R-:W-:Y:S01]  /*20c0*/  IMAD.IADD R7, R7, 0x1, R0 ;  /* 0x0000000107077824 */ /* 0x000fe200078e0200 */
[----:B---3--:R-:W-:-:S03]  /*20d0*/  SHF.R.S32.HI R26, RZ, 0x1f, R27 ;  /* 0x0000001fff1a7819 */ /* 0x008fc6000001141b */
[C---:B------:R-:W-:Y:S01]  /*20e0*/  IMAD.WIDE.U32 R6, R27.reuse, c[0x0][0x1f0], R6 ;  /* 0x00007c001b067a25 */ /* 0x040fe200078e0006 */
[----:B------:R-:W-:Y:S03]  /*20f0*/  STL [R1+0x4c], R27 ;  /* 0x00004c1b01007387 */ /* 0x000fe60000100800 */
[----:B------:R-:W-:Y:S01]  /*2100*/  IMAD R3, R26, c[0x0][0x1f0], RZ ;  /* 0x00007c001a037a24 */ /* 0x000fe200078e02ff */
[----:B------:R-:W-:Y:S01]  /*2110*/  IADD3 R0, P0, R6, UR22, RZ ;  /* 0x0000001606007c10 */ /* 0x000fe2000ff1e0ff */
[----:B------:R-:W-:Y:S02]  /*2120*/  STL [R1+0x5c], R166 ;  /* 0x00005ca601007387 */ /* 0x000fe40000100800 */
[----:B------:R-:W-:-:S05]  /*2130*/  IMAD R3, R27, c[0x0][0x1f4], R3 ;  /* 0x00007d001b037a24 */ /* 0x000fca00078e0203 */
[----:B------:R-:W-:Y:S01]  /*2140*/  IADD3.X R6, R7, UR17, R3, P0, !PT ;  /* 0x0000001107067c10 */ /* 0x000fe200087fe403 */
[----:B------:R-:W-:Y:S01]  /*2150*/  IMAD.SHL.U32 R3, R20, 0x40, RZ ;  /* 0x0000004014037824 */ /* 0x000fe200078e00ff */
[----:B------:R-:W-:-:S04]  /*2160*/  LEA R8, P0, R0, c[0x0][0x1c8], 0x1 ;  /* 0x0000720000087a11 */ /* 0x000fc800078008ff */
[----:B------:R-:W-:Y:S01]  /*2170*/  LEA.HI.X R0, R0, c[0x0][0x1cc], R6, 0x1, P0 ;  /* 0x0000730000007a11 */ /* 0x000fe200000f0c06 */
[----:B------:R-:W-:Y:S01]  /*2180*/  SHFL.IDX PT, R12, R8, RZ, 0x181f ;  /* 0x00181fff080c7589 */ /* 0x000fe200000e0000 */
[----:B------:R-:W-:Y:S02]  /*2190*/  ISETP.GT.AND P0, PT, R48, 0x30, PT ;  /* 0x000000303000780c */ /* 0x000fe40003f04270 */
[----:B------:R-:W-:Y:S01]  /*21a0*/  LOP3.LUT R3, R3, 0x1c0, RZ, 0xc0, !PT ;  /* 0x000001c003037812 */ /* 0x000fe200078ec0ff */
[----:B------:R-:W2:Y:S04]  /*21b0*/  SHFL.IDX PT, R13, R0, RZ, 0x181f ;  /* 0x00181fff000d7589 */ /* 0x000ea800000e0000 */
[----:B------:R-:W-:Y:S04]  /*21c0*/  SHFL.IDX PT, R6, R8, 0x1, 0x181f ;  /* 0x00381f0008067f89 */ /* 0x000fe800000e0000 */
[----:B------:R-:W3:Y:S04]  /*21d0*/  SHFL.IDX PT, R7, R0, 0x1, 0x181f ;  /* 0x00381f0000077f89 */ /* 0x000ee800000e0000 */
[----:B-1----:R-:W-:Y:S04]  /*21e0*/  SHFL.IDX PT, R10, R8, 0x2, 0x181f ;  /* 0x00581f00080a7f89 */ /* 0x002fe800000e0000 */
[----:B------:R-:W1:Y:S04]  /*21f0*/  SHFL.IDX PT, R11, R0, 0x2, 0x181f ;  /* 0x00581f00000b7f89 */ /* 0x000e6800000e0000 */
[----:B------:R-:W-:Y:S04]  /*2200*/  SHFL.IDX PT, R8, R8, 0x3, 0x181f ;  /* 0x00781f0008087f89 */ /* 0x000fe800000e0000 */
[----:B------:R4:W5:Y:S01]  /*2210*/  SHFL.IDX PT, R9, R0, 0x3, 0x181f ;  /* 0x00781f0000097f89 */ /* 0x00096200000e0000 */
[----:B--2---:R-:W-:-:S05]  /*2220*/  @P3 IMAD.WIDE R16, R164, 0x2, R12 ;  /* 0x00000002a4103825 */ /* 0x004fca00078e020c */
[----:B------:R2:W-:Y:S01]  /*2230*/  @P3 LDGSTS.E.BYPASS.LTC128B.128 [R161+0x4100], [R16.64], !P6 ;  /* 0x0410000010a13fae */ /* 0x0005e2000f101d4e */
[----:B----4-:R-:W-:Y:S01]  /*2240*/  LEA.HI R0, R14, R18, RZ, 0x1 ;  /* 0x000000120e007211 */ /* 0x010fe200078f08ff */
[----:B------:R-:W-:-:S03]  /*2250*/  @P3 IMAD.WIDE R14, R163, 0x2, R12 ;  /* 0x00000002a30e3825 */ /* 0x000fc600078e020c */
[----:B------:R-:W-:Y:S01]  /*2260*/  LOP3.LUT R0, R0, 0xfffffffe, RZ, 0xc0, !PT ;  /* 0xfffffffe00007812 */ /* 0x000fe200078ec0ff */
[----:B---3--:R-:W-:Y:S01]  /*2270*/  @P2 IMAD.WIDE R12, R164, 0x2, R6 ;  /* 0x00000002a40c2825 */ /* 0x008fe200078e0206 */
[----:B------:R1:W-:Y:S03]  /*2280*/  @P3 LDGSTS.E.BYPASS.LTC128B.128 [R161+0x6100], [R14.64], !P5 ;  /* 0x061000000ea13fae */ /* 0x0003e6000e901d4e */
[----:B------:R-:W-:Y:S01]  /*2290*/  IMAD.IADD R18, R18, 0x1, -R0 ;  /* 0x0000000112127824 */ /* 0x000fe200078e0a00 */
[----:B------:R3:W-:Y:S01]  /*22a0*/  @P2 LDGSTS.E.BYPASS.LTC128B.128 [R161+0x4900], [R12.64], !P6 ;  /* 0x049000000ca12fae */ /* 0x0007e2000f101d4e */
[----:B------:R-:W-:-:S05]  /*22b0*/  IMAD.SHL.U32 R0, R49, 0x40, RZ ;  /* 0x0000004031007824 */ /* 0x000fca00078e00ff */
[----:B------:R-:W-:Y:S01]  /*22c0*/  LOP3.LUT R0, R0, 0x1c0, RZ, 0xc0, !PT ;  /* 0x000001c000007812 */ /* 0x000fe200078ec0ff */
[----:B-1----:R-:W-:-:S04]  /*22d0*/  @P1 IMAD.WIDE R14, R164, 0x2, R10 ;  /* 0x00000002a40e1825 */ /* 0x002fc800078e020a */
[----:B---3--:R-:W-:-:S04]  /*22e0*/  @P2 IMAD.WIDE R12, R163, 0x2, R6 ;  /* 0x00000002a30c2825 */ /* 0x008fc800078e0206 */
[C---:B------:R-:W-:Y:S01]  /*22f0*/  @P1 IMAD.WIDE R10, R163.reuse, 0x2, R10 ;  /* 0x00000002a30a1825 */ /* 0x040fe200078e020a */
[----:B------:R1:W-:Y:S01]  /*2300*/  @P2 LDGSTS.E.BYPASS.LTC128B.128 [R161+0x6900], [R12.64], !P5 ;  /* 0x069000000ca12fae */ /* 0x0003e2000e901d4e */
[----:B------:R-:W-:Y:S02]  /*2310*/  ISETP.GE.AND P2, PT, R24, c[0x0][0x1d4], PT ;  /* 0x0000750018007a0c */ /* 0x000fe40003f46270 */
[--C-:B-----5:R-:W-:Y:S01]  /*2320*/  @P0 IMAD.WIDE R6, R164, 0x2, R8.reuse ;  /* 0x00000002a4060825 */ /* 0x120fe200078e0208 */
[----:B------:R3:W-:Y:S03]  /*2330*/  @P1 LDGSTS.E.BYPASS.LTC128B.128 [R161+0x5100], [R14.64], !P6 ;  /* 0x051000000ea11fae */ /* 0x0007e6000f101d4e */
[----:B------:R-:W-:Y:S01]  /*2340*/  @P0 IMAD.WIDE R8, R163, 0x2, R8 ;  /* 0x00000002a3080825 */ /* 0x000fe200078e0208 */
[----:B------:R4:W-:Y:S04]  /*2350*/  @P1 LDGSTS.E.BYPASS.LTC128B.128 [R161+0x7100], [R10.64], !P5 ;  /* 0x071000000aa11fae */ /* 0x0009e8000e901d4e */
[----:B------:R5:W-:Y:S04]  /*2360*/  @P0 LDGSTS.E.BYPASS.LTC128B.128 [R161+0x5900], [R6.64], !P6 ;  /* 0x0590000006a10fae */ /* 0x000be8000f101d4e */
[----:B------:R4:W-:Y:S04]  /*2370*/  @P0 LDGSTS.E.BYPASS.LTC128B.128 [R161+0x7900], [R8.64], !P5 ;  /* 0x0790000008a10fae */ /* 0x0009e8000e901d4e */
[----:B------:R-:W0:Y:S01]  /*2380*/  LDGDEPBAR ;  /* 0x00000000000079af */ /* 0x000e220000000000 */
[----:B-----5:R-:W-:-:S02]  /*2390*/  IMAD.SHL.U32 R7, R19, 0x8, RZ ;  /* 0x0000000813077824 */ /* 0x020fc400078e00ff */
[----:B------:R-:W-:Y:S01]  /*23a0*/  IMAD.SHL.U32 R6, R18, 0x8, RZ ;  /* 0x0000000812067824 */ /* 0x000fe200078e00ff */
[----:B------:R-:W-:-:S04]  /*23b0*/  DEPBAR.LE SB0, 0x1 ;  /* 0x000080400000791a */ /* 0x000fc80000000000 */
[----:B------:R-:W-:-:S04]  /*23c0*/  DEPBAR.LE SB0, 0x0 ;  /* 0x000080000000791a */ /* 0x000fc80000000000 */
[----:B------:R-:W-:Y:S02]  /*23d0*/  LOP3.LUT R7, R0, 0x8, R7, 0xf8, !PT ;  /* 0x0000000800077812 */ /* 0x000fe400078ef807 */
[----:B------:R-:W-:Y:S02]  /*23e0*/  SHF.R.U32.HI R0, RZ, 0x3, R0 ;  /* 0x00000003ff007819 */ /* 0x000fe40000011600 */
[----:B------:R-:W-:Y:S02]  /*23f0*/  LOP3.LUT R5, R3, 0x8, R6, 0xf8, !PT ;  /* 0x0000000803057812 */ /* 0x000fe400078ef806 */
[----:B------:R-:W-:Y:S02]  /*2400*/  SHF.R.U32.HI R3, RZ, 0x3, R3 ;  /* 0x00000003ff037819 */ /* 0x000fe40000011603 */
[----:B------:R-:W-:Y:S01]  /*2410*/  LOP3.LUT R0, R7, R0, RZ, 0x3c, !PT ;  /* 0x0000000007007212 */ /* 0x000fe200078e3cff */
[----:B------:R-:W-:Y:S01]  /*2420*/  IMAD.WIDE.U32 R6, R28, c[0x0][0x208], RZ ;  /* 0x000082001c067a25 */ /* 0x000fe200078e00ff */
[----:B------:R-:W-:-:S03]  /*2430*/  LOP3.LUT R156, R5, R3, RZ, 0x3c, !PT ;  /* 0x00000003059c7212 */ /* 0x000fc600078e3cff */
[----:B------:R-:W-:Y:S02]  /*2440*/  IMAD R3, R158, 0x400, R157 ;  /* 0x000004009e037824 */ /* 0x000fe400078e029d */
[----:B------:R-:W-:Y:S02]  /*2450*/  IMAD R0, R18, 0x200, R0 ;  /* 0x0000020012007824 */ /* 0x000fe400078e0200 */
[----:B------:R-:W-:Y:S02]  /*2460*/  IMAD.IADD R3, R156, 0x1, R3 ;  /* 0x000000019c037824 */ /* 0x000fe400078e0203 */
[----:B------:R-:W-:Y:S01]  /*2470*/  IMAD.SHL.U32 R236, R0, 0x2, RZ ;  /* 0x0000000200ec7824 */ /* 0x000fe200078e00ff */
[----:B------:R-:W-:Y:S01]  /*2480*/  BAR.SYNC.DEFER_BLOCKING 0x0 ;  /* 0x0000000000007b1d */ /* 0x000fe20000010000 */
[----:B------:R-:W-:Y:S02]  /*2490*/  IMAD.SHL.U32 R243, R3, 0x2, RZ ;  /* 0x0000000203f37824 */ /* 0x000fe400078e00ff */
[----:B------:R-:W-:Y:S01]  /*24a0*/  IMAD R0, R25, c[0x0][0x208], RZ ;  /* 0x0000820019007a24 */ /* 0x000fe200078e02ff */
[----:B------:R-:W-:Y:S01]  /*24b0*/  IADD3 R247, R236, 0x4120, RZ ;  /* 0x00004120ecf77810 */ /* 0x000fe20007ffe0ff */
[----:B------:R-:W-:-:S02]  /*24c0*/  IMAD R3, R26, c[0x0][0x218], RZ ;  /* 0x000086001a037a24 */ /* 0x000fc400078e02ff */
[----:B------:R-:W-:Y:S02]  /*24d0*/  IMAD R0, R28, c[0x0][0x20c], R0 ;  /* 0x000083001c007a24 */ /* 0x000fe400078e0200 */
[----:B------:R-:W-:Y:S02]  /*24e0*/  IMAD R3, R27, c[0x0][0x21c], R3 ;  /* 0x000087001b037a24 */ /* 0x000fe400078e0203 */
[----:B------:R-:W-:Y:S02]  /*24f0*/  IMAD.IADD R7, R7, 0x1, R0 ;  /* 0x0000000107077824 */ /* 0x000fe400078e0200 */
[----:B------:R-:W-:Y:S02]  /*2500*/  IMAD R245, R4, 0x2, R243 ;  /* 0x0000000204f57824 */ /* 0x000fe400078e02f3 */
[----:B------:R-:W-:-:S04]  /*2510*/  IMAD.WIDE.U32 R6, R27, c[0x0][0x218], R6 ;  /* 0x000086001b067a25 */ /* 0x000fc800078e0006 */
[----:B------:R-:W-:Y:S01]  /*2520*/  IMAD R244, R2, 0x2, R243 ;  /* 0x0000000202f47824 */ /* 0x000fe200078e02f3 */
[----:B------:R-:W-:Y:S01]  /*2530*/  IADD3 R0, P0, R6, UR24, RZ ;  /* 0x0000001806007c10 */ /* 0x000fe2000ff1e0ff */
[----:B------:R-:W-:Y:S02]  /*2540*/  IMAD R246, R2, 0x2, R245 ;  /* 0x0000000202f67824 */ /* 0x000fe400078e02f5 */
[----:B------:R-:W-:Y:S01]  /*2550*/  IMAD R248, R4, 0x2, R244 ;  /* 0x0000000204f87824 */ /* 0x000fe200078e02f4 */
[----:B----4-:R-:W-:Y:S01]  /*2560*/  LDSM.16.M88.4 R8, [R243+0xa100] ;  /* 0x00a10000f308783b */ /* 0x010fe20000000200 */
[----:B------:R-:W-:Y:S02]  /*2570*/  IADD3.X R6, R7, UR8, R3, P0, !PT ;  /* 0x0000000807067c10 */ /* 0x000fe400087fe403 */
[C---:B------:R-:W-:Y:S01]  /*2580*/  LEA R3, P0, R0.reuse, c[0x0][0x1f8], 0x1 ;  /* 0x00007e0000037a11 */ /* 0x040fe200078008ff */
[----:B------:R-:W4:Y:S03]  /*2590*/  LDSM.16.M88.4 R20, [R236+0x4100] ;  /* 0x00410000ec14783b */ /* 0x000f260000000200 */
[----:B------:R-:W-:Y:S01]  /*25a0*/  LEA.HI.X R0, R0, c[0x0][0x1fc], R6, 0x1, P0 ;  /* 0x00007f0000007a11 */ /* 0x000fe200000f0c06 */
[----:B------:R-:W5:Y:S01]  /*25b0*/  LDSM.16.M88.4 R36, [R236+0x4900] ;  /* 0x00490000ec24783b */ /* 0x000f620000000200 */
[----:B------:R-:W-:Y:S01]  /*25c0*/  LOP3.LUT P0, RZ, R49, 0x2, RZ, 0xc0, !PT ;  /* 0x0000000231ff7812 */ /* 0x000fe2000780c0ff */
[----:B------:R-:W-:-:S02]  /*25d0*/  IMAD.WIDE R6, R163, 0x2, RZ ;  /* 0x00000002a3067825 */ /* 0x000fc400078e02ff */
[----:B------:R-:W5:Y:S04]  /*25e0*/  LDSM.16.M88.4 R56, [R236+0x5100] ;  /* 0x00510000ec38783b */ /* 0x000f680000000200 */
[----:B------:R-:W5:Y:S04]  /*25f0*/  LDSM.16.M88.4 R60, [R236+0x5900] ;  /* 0x00590000ec3c783b */ /* 0x000f680000000200 */
[----:B--2---:R-:W2:Y:S04]  /*2600*/  LDSM.16.M88.4 R16, [R243+0x8100] ;  /* 0x00810000f310783b */ /* 0x004ea80000000200 */
[----:B-1----:R-:W1:Y:S04]  /*2610*/  SHFL.IDX PT, R13, R3, 0x2, 0x181f ;  /* 0x00581f00030d7f89 */ /* 0x002e6800000e0000 */
[----:B------:R-:W-:Y:S04]  /*2620*/  SHFL.IDX PT, R35, R0, 0x2, 0x181f ;  /* 0x00581f0000237f89 */ /* 0x000fe800000e0000 */
[----:B------:R-:W1:Y:S04]  /*2630*/  SHFL.IDX PT, R5, R3, RZ, 0x181f ;  /* 0x00181fff03057589 */ /* 0x000e6800000e0000 */
[----:B------:R-:W1:Y:S04]  /*2640*/  SHFL.IDX PT, R12, R3, 0x1, 0x181f ;  /* 0x00381f00030c7f89 */ /* 0x000e6800000e0000 */
[----:B---3--:R-:W3:Y:S04]  /*2650*/  SHFL.IDX PT, R14, R0, RZ, 0x181f ;  /* 0x00181fff000e7589 */ /* 0x008ee800000e0000 */
[----:B------:R-:W1:Y:S01]  /*2660*/  SHFL.IDX PT, R3, R3, 0x3, 0x181f ;  /* 0x00781f0003037f89 */ /* 0x000e6200000e0000 */
[C---:B----4-:R-:W-:Y:S03]  /*2670*/  HMMA.16816.F32 R64, R8.reuse, R20, RZ ;  /* 0x000000140840723c */ /* 0x050fe600000018ff */
[----:B------:R-:W4:Y:S04]  /*2680*/  SHFL.IDX PT, R15, R0, 0x1, 0x181f ;  /* 0x00381f00000f7f89 */ /* 0x000f2800000e0000 */
[----:B------:R1:W2:Y:S01]  /*2690*/  SHFL.IDX PT, R34, R0, 0x3, 0x181f ;  /* 0x00781f0000227f89 */ /* 0x0002a200000e0000 */
[C---:B-----5:R-:W-:Y:S08]  /*26a0*/  HMMA.16816.F32 R76, R8.reuse, R36, RZ ;  /* 0x00000024084c723c */ /* 0x060ff000000018ff */
[C---:B------:R-:W-:Y:S08]  /*26b0*/  HMMA.16816.F32 R84, R8.reuse, R56, RZ ;  /* 0x000000380854723c */ /* 0x040ff000000018ff */
[----:B------:R-:W-:Y:S01]  /*26c0*/  HMMA.16816.F32 R92, R8, R60, RZ ;  /* 0x0000003c085c723c */ /* 0x000fe200000018ff */
[----:B-1----:R-:W-:-:S07]  /*26d0*/  IADD3 R0, R236, 0x4100, RZ ;  /* 0x00004100ec007810 */ /* 0x002fce0007ffe0ff */
[----:B------:R-:W-:Y:S01]  /*26e0*/  HMMA.16816.F32 R104, R8, R22, RZ ;  /* 0x000000160868723c */ /* 0x000fe200000018ff */
[----:B------:R-:W-:Y:S01]  /*26f0*/  @P0 IADD3 R247, R0, -0x20, RZ ;  /* 0xffffffe000f70810 */ /* 0x000fe20007ffe0ff */
[----:B------:R-:W-:-:S03]  /*2700*/  IMAD.MOV.U32 R0, RZ, RZ, 0x40 ;  /* 0x00000040ff007424 */ /* 0x000fc600078e00ff */
[C---:B------:R-:W-:Y:S01]  /*2710*/  IADD3 R252, R247.reuse, 0x2000, RZ ;  /* 0x00002000f7fc7810 */ /* 0x040fe20007ffe0ff */
[----:B------:R-:W-:Y:S02]  /*2720*/  LDSM.16.M88.4 R52, [R247] ;  /* 0x00000000f734783b */ /* 0x000fe40000000200 */
[C---:B------:R-:W-:Y:S01]  /*2730*/  HMMA.16816.F32 R120, R8.reuse, R38, RZ ;  /* 0x000000260878723c */ /* 0x040fe200000018ff */
[C---:B------:R-:W-:Y:S01]  /*2740*/  IADD3 R251, R247.reuse, 0x2800, RZ ;  /* 0x00002800f7fb7810 */ /* 0x040fe20007ffe0ff */
[----:B------:R-:W-:Y:S01]  /*2750*/  LDSM.16.M88.4 R44, [R247+0x800] ;  /* 0x00080000f72c783b */ /* 0x000fe20000000200 */
[C---:B------:R-:W-:Y:S02]  /*2760*/  IADD3 R250, R247.reuse, 0x3000, RZ ;  /* 0x00003000f7fa7810 */ /* 0x040fe40007ffe0ff */
[----:B------:R-:W-:Y:S01]  /*2770*/  IADD3 R249, R247, 0x3800, RZ ;  /* 0x00003800f7f97810 */ /* 0x000fe20007ffe0ff */
[----:B------:R-:W-:Y:S02]  /*2780*/  LDSM.16.M88.4 R40, [R247+0x1000] ;  /* 0x00100000f728783b */ /* 0x000fe40000000200 */
[C---:B------:R-:W-:Y:S08]  /*2790*/  HMMA.16816.F32 R124, R8.reuse, R58, RZ ;  /* 0x0000003a087c723c */ /* 0x040ff000000018ff */
[----:B------:R-:W-:Y:S07]  /*27a0*/  HMMA.16816.F32 R128, R8, R62, RZ ;  /* 0x0000003e0880723c */ /* 0x000fee00000018ff */
[----:B------:R-:W-:Y:S01]  /*27b0*/  IMAD.WIDE R8, R164, 0x2, RZ ;  /* 0x00000002a4087825 */ /* 0x000fe200078e02ff */
[----:B--2---:R-:W-:Y:S04]  /*27c0*/  HMMA.16816.F32 R132, R16, R20, RZ ;  /* 0x000000141084723c */ /* 0x004fe800000018ff */
[----:B------:R-:W-:-:S02]  /*27d0*/  IADD3 R26, P1, R8, R13, RZ ;  /* 0x0000000d081a7210 */ /* 0x000fc40007f3e0ff */
[----:B------:R-:W-:Y:S02]  /*27e0*/  IADD3 R30, P0, R5, R8, RZ ;  /* 0x00000008051e7210 */ /* 0x000fe40007f1e0ff */
[----:B------:R-:W-:Y:S01]  /*27f0*/  IADD3 R28, P3, R8, R12, RZ ;  /* 0x0000000c081c7210 */ /* 0x000fe20007f7e0ff */
[----:B------:R-:W-:Y:S01]  /*2800*/  IMAD.X R27, R9, 0x1, R35, P1 ;  /* 0x00000001091b7824 */ /* 0x000fe200008e0623 */
[----:B------:R-:W-:Y:S01]  /*2810*/  IADD3 R24, P1, R5, R6, RZ ;  /* 0x0000000605187210 */ /* 0x000fe20007f3e0ff */
[----:B---3--:R-:W-:Y:S01]  /*2820*/  IMAD.X R31, R14, 0x1, R9, P0 ;  /* 0x000000010e1f7824 */ /* 0x008fe200000e0609 */
[----:B------:R-:W-:Y:S01]  /*2830*/  IADD3 R32, P0, R8, R3, RZ ;  /* 0x0000000308207210 */ /* 0x000fe20007f1e0ff */
[C---:B----4-:R-:W-:Y:S01]  /*2840*/  IMAD.X R29, R9.reuse, 0x1, R15, P3 ;  /* 0x00000001091d7824 */ /* 0x050fe200018e060f */
[----:B------:R-:W-:Y:S01]  /*2850*/  ISETP.GE.AND P3, PT, R164, c[0x0][0x1d4], PT ;  /* 0x00007500a4007a0c */ /* 0x000fe20003f66270 */
[----:B------:R-:W-:Y:S01]  /*2860*/  IMAD.X R25, R14, 0x1, R7, P1 ;  /* 0x000000010e197824 */ /* 0x000fe200008e0607 */
[----:B------:R-:W-:Y:S01]  /*2870*/  IADD3 R20, P1, R6, R13, RZ ;  /* 0x0000000d06147210 */ /* 0x000fe20007f3e0ff */
[----:B------:R-:W-:Y:S01]  /*2880*/  HMMA.16816.F32 R108, R16, R22, RZ ;  /* 0x00000016106c723c */ /* 0x000fe200000018ff */
[----:B------:R-:W-:Y:S01]  /*2890*/  IMAD.X R33, R9, 0x1, R34, P0 ;  /* 0x0000000109217824 */ /* 0x000fe200000e0622 */
[----:B------:R-:W-:Y:S01]  /*28a0*/  IADD3 R5, R247, 0x1000, RZ ;  /* 0x00001000f7057810 */ /* 0x000fe20007ffe0ff */
[----:B------:R-:W-:Y:S01]  /*28b0*/  LDSM.16.M88.4 R8, [R245+0x8100] ;  /* 0x00810000f508783b */ /* 0x000fe20000000200 */
[----:B------:R-:W-:Y:S01]  /*28c0*/  IMAD.X R21, R7, 0x1, R35, P1 ;  /* 0x0000000107157824 */ /* 0x000fe200008e0623 */
[----:B------:R-:W-:-:S02]  /*28d0*/  ISETP.LT.OR P1, PT, R48, 0x1, P3 ;  /* 0x000000013000780c */ /* 0x000fc40001f21670 */
[C---:B------:R-:W-:Y:S01]  /*28e0*/  IADD3 R22, P0, R6.reuse, R12, RZ ;  /* 0x0000000c06167210 */ /* 0x040fe20007f1e0ff */
[C---:B------:R-:W-:Y:S04]  /*28f0*/  HMMA.16816.F32 R100, R16.reuse, R36, RZ ;  /* 0x000000241064723c */ /* 0x040fe800000018ff */
[----:B------:R-:W-:Y:S01]  /*2900*/  IMAD.X R23, R7, 0x1, R15, P0 ;  /* 0x0000000107177824 */ /* 0x000fe200000e060f */
[----:B------:R-:W-:Y:S01]  /*2910*/  IADD3 R6, P0, R6, R3, RZ ;  /* 0x0000000306067210 */ /* 0x000fe20007f1e0ff */
[----:B------:R-:W1:Y:S01]  /*2920*/  LDSM.16.M88.4 R12, [R245+0xa100] ;  /* 0x00a10000f50c783b */ /* 0x000e620000000200 */
[----:B------:R-:W-:Y:S01]  /*2930*/  IADD3 R3, R161, 0x100, RZ ;  /* 0x00000100a1037810 */ /* 0x000fe20007ffe0ff */
[C---:B------:R-:W-:Y:S02]  /*2940*/  HMMA.16816.F32 R96, R16.reuse, R38, RZ ;  /* 0x000000261060723c */ /* 0x040fe400000018ff */
[----:B------:R-:W-:Y:S01]  /*2950*/  IMAD.X R7, R7, 0x1, R34, P0 ;  /* 0x0000000107077824 */ /* 0x000fe200000e0622 */
[C---:B------:R-:W-:Y:S01]  /*2960*/  ISETP.LT.OR P0, PT, R48.reuse, 0x1, P2 ;  /* 0x000000013000780c */ /* 0x040fe20001701670 */
[----:B------:R-:W2:Y:S04]  /*2970*/  LDSM.16.M88.4 R36, [R247+0x1800] ;  /* 0x00180000f724783b */ /* 0x000ea80000000200 */
[----:B------:R-:W-:Y:S01]  /*2980*/  @!PT LDS RZ, [RZ] ;  /* 0x00000000fffff984 */ /* 0x000fe20000000800 */
[----:B------:R-:W-:Y:S01]  /*2990*/  @!PT LDS RZ, [RZ] ;  /* 0x00000000fffff984 */ /* 0x000fe20000000800 */
[----:B------:R-:W-:Y:S01]  /*29a0*/  @!PT LDS RZ, [RZ] ;  /* 0x00000000fffff984 */ /* 0x000fe20000000800 */
[----:B------:R3:W-:Y:S01]  /*29b0*/  LDGSTS.E.BYPASS.LTC128B.128 [R161+0x100], [R30.64], !P1 ;  /* 0x001000001ea17fae */ /* 0x0007e2000c901d4e */
[C---:B------:R-:W-:Y:S01]  /*29c0*/  ISETP.LT.OR P1, PT, R48.reuse, 0x11, P3 ;  /* 0x000000113000780c */ /* 0x040fe20001f21670 */
[C---:B------:R-:W-:Y:S02]  /*29d0*/  HMMA.16816.F32 R72, R16.reuse, R60, RZ ;  /* 0x0000003c1048723c */ /* 0x040fe400000018ff */
[----:B------:R4:W-:Y:S04]  /*29e0*/  STL [R1+0x50], R3 ;  /* 0x0000500301007387 */ /* 0x0009e80000100800 */
[----:B------:R5:W-:Y:S01]  /*29f0*/  LDGSTS.E.BYPASS.LTC128B.128 [R161+0x2100], [R24.64], !P0 ;  /* 0x0210000018a17fae */ /* 0x000be2000c101d4e */
[C---:B------:R-:W-:Y:S01]  /*2a00*/  ISETP.LT.OR P0, PT, R48.reuse, 0x11, P2 ;  /* 0x000000113000780c */ /* 0x040fe20001701670 */
[----:B------:R-:W-:Y:S04]  /*2a10*/  HMMA.16816.F32 R68, R16, R62, RZ ;  /* 0x0000003e1044723c */ /* 0x000fe800000018ff */
[----:B------:R3:W-:Y:S01]  /*2a20*/  LDGSTS.E.BYPASS.LTC128B.128 [R161+0x900], [R28.64], !P1 ;  /* 0x009000001ca17fae */ /* 0x0007e2000c901d4e */
[----:B------:R-:W-:-:S02]  /*2a30*/  ISETP.LT.OR P1, PT, R48, 0x21, P3 ;  /* 0x000000213000780c */ /* 0x000fc40001f21670 */
[C---:B------:R-:W-:Y:S01]  /*2a40*/  ISETP.LT.OR P3, PT, R48.reuse, 0x31, P3 ;  /* 0x000000313000780c */ /* 0x040fe20001f61670 */
[C---:B------:R-:W-:Y:S04]  /*2a50*/  HMMA.16816.F32 R88, R16.reuse, R56, RZ ;  /* 0x000000381058723c */ /* 0x040fe800000018ff */
[----:B------:R2:W-:Y:S01]  /*2a60*/  LDGSTS.E.BYPASS.LTC128B.128 [R161+0x2900], [R22.64], !P0 ;  /* 0x0290000016a17fae */ /* 0x0005e2000c101d4e */
[C---:B------:R-:W-:Y:S02]  /*2a70*/  ISETP.LT.OR P0, PT, R48.reuse, 0x21, P2 ;  /* 0x000000213000780c */ /* 0x040fe40001701670 */
[----:B------:R-:W-:Y:S01]  /*2a80*/  ISETP.LT.OR P2, PT, R48, 0x31, P2 ;  /* 0x000000313000780c */ /* 0x000fe20001741670 */
[----:B------:R-:W-:Y:S02]  /*2a90*/  HMMA.16816.F32 R80, R16, R58, RZ ;  /* 0x0000003a1050723c */ /* 0x000fe400000018ff */
[----:B------:R5:W-:Y:S01]  /*2aa0*/  LDGSTS.E.BYPASS.LTC128B.128 [R161+0x1100], [R26.64], !P1 ;  /* 0x011000001aa17fae */ /* 0x000be2000c901d4e */
[----:B------:R-:W-:-:S02]  /*2ab0*/  LOP3.LUT P1, RZ, R49, 0x4, RZ, 0xc0, !PT ;  /* 0x0000000431ff7812 */ /* 0x000fc4000782c0ff */
[----:B----4-:R-:W-:Y:S02]  /*2ac0*/  IADD3 R3, R247, 0x800, RZ ;  /* 0x00000800f7037810 */ /* 0x010fe40007ffe0ff */
[----:B------:R-:W-:Y:S01]  /*2ad0*/  SEL R0, R0, 0xffffffc0, !P1 ;  /* 0xffffffc000007807 */ /* 0x000fe20004800000 */
[C---:B-1----:R-:W-:Y:S02]  /*2ae0*/  HMMA.16816.F32 R16, R12.reuse, R44, R76 ;  /* 0x0000002c0c10723c */ /* 0x042fe4000000184c */
[----:B------:R1:W-:Y:S01]  /*2af0*/  LDGSTS.E.BYPASS.LTC128B.128 [R161+0x3100], [R20.64], !P0 ;  /* 0x0310000014a17fae */ /* 0x0003e2000c101d4e */
[----:B------:R-:W-:Y:S01]  /*2b00*/  PLOP3.LUT P0, PT, PT, PT, UP0, 0x80, 0x0 ;  /* 0x000000000000781c */ /* 0x000fe20003f0f008 */
[----:B------:R-:W-:Y:S02]  /*2b10*/  IMAD.IADD R242, R236, 0x1, R0 ;  /* 0x00000001ecf27824 */ /* 0x000fe400078e0200 */
[----:B------:R4:W-:Y:S01]  /*2b20*/  LDGSTS.E.BYPASS.LTC128B.128 [R161+0x1900], [R32.64], !P3 ;  /* 0x0190000020a17fae */ /* 0x0009e2000d901d4e */
[----:B------:R-:W-:Y:S01]  /*2b30*/  IMAD.IADD R241, R0, 0x1, R247 ;  /* 0x0000000100f17824 */ /* 0x000fe200078e02f7 */
[----:B---3--:R-:W-:Y:S01]  /*2b40*/  HMMA.16816.F32 R28, R12, R52, R64 ;  /* 0x000000340c1c723c */ /* 0x008fe20000001840 */
[----:B------:R-:W-:Y:S01]  /*2b50*/  LOP3.LUT R0, R156, R157, RZ, 0xfc, !PT ;  /* 0x0000009d9c007212 */ /* 0x000fe200078efcff */
[----:B------:R3:W-:Y:S01]  /*2b60*/  LDGSTS.E.BYPASS.LTC128B.128 [R161+0x3900], [R6.64], !P2 ;  /* 0x0390000006a17fae */ /* 0x0007e2000d101d4e */
[----:B------:R-:W-:-:S03]  /*2b70*/  ISETP.GT.AND P3, PT, R167, 0x3f, PT ;  /* 0x0000003fa700780c */ /* 0x000fc60003f64270 */
[----:B------:R-:W-:Y:S02]  /*2b80*/  LDSM.16.M88.4 R64, [R242+0x4100] ;  /* 0x00410000f240783b */ /* 0x000fe40000000200 */
[C---:B------:R-:W-:Y:S02]  /*2b90*/  HMMA.16816.F32 R76, R12.reuse, R40, R84 ;  /* 0x000000280c4c723c */ /* 0x040fe40000001854 */
[----:B------:R-:W-:Y:S04]  /*2ba0*/  LDSM.16.M88.4 R60, [R242+0x4900] ;  /* 0x00490000f23c783b */ /* 0x000fe80000000200 */
[----:B------:R-:W-:Y:S02]  /*2bb0*/  LDSM.16.M88.4 R56, [R242+0x5100] ;  /* 0x00510000f238783b */ /* 0x000fe40000000200 */
[C---:B--2---:R-:W-:Y:S02]  /*2bc0*/  HMMA.16816.F32 R84, R12.reuse, R36, R92 ;  /* 0x000000240c54723c */ /* 0x044fe4000000185c */
[----:B------:R-:W-:Y:S04]  /*2bd0*/  LDSM.16.M88.4 R48, [R242+0x5900] ;  /* 0x00590000f230783b */ /* 0x000fe80000000200 */
[----:B-1----:R-:W1:Y:S02]  /*2be0*/  LDSM.16.M88.4 R20, [R244+0xa100] ;  /* 0x00a10000f414783b */ /* 0x002e640000000200 */
[C---:B------:R-:W-:Y:S02]  /*2bf0*/  HMMA.16816.F32 R92, R12.reuse, R54, R104 ;  /* 0x000000360c5c723c */ /* 0x040fe40000001868 */
[----:B----4-:R-:W-:Y:S04]  /*2c00*/  LDSM.16.M88.4 R32, [R241] ;  /* 0x00000000f120783b */ /* 0x010fe80000000200 */
[----:B-----5:R-:W-:Y:S02]  /*2c10*/  LDSM.16.M88.4 R24, [R241+0x1000] ;  /* 0x00100000f118783b */ /* 0x020fe40000000200 */
[C---:B------:R-:W-:Y:S02]  /*2c20*/  HMMA.16816.F32 R120, R12.reuse, R46, R120 ;  /* 0x0000002e0c78723c */ /* 0x040fe40000001878 */
[----:B------:R-:W0:Y:S04]  /*2c30*/  LDGDEPBAR ;  /* 0x00000000000079af */ /* 0x000e280000000000 */
[----:B------:R2:W-:Y:S02]  /*2c40*/  STL [R1+0x8], R3 ;  /* 0x0000080301007387 */ /* 0x0005e40000100800 */
[C---:B------:R-:W-:Y:S08]  /*2c50*/  HMMA.16816.F32 R124, R12.reuse, R42, R124 ;  /* 0x0000002a0c7c723c */ /* 0x040ff0000000187c */
[----:B------:R-:W-:Y:S01]  /*2c60*/  HMMA.16816.F32 R128, R12, R38, R128 ;  /* 0x000000260c80723c */ /* 0x000fe20000001880 */
[----:B------:R-:W4:Y:S07]  /*2c70*/  LDSM.16.M88.4 R12, [R244+0x8100] ;  /* 0x00810000f40c783b */ /* 0x000f2e0000000200 */
[----:B------:R-:W-:Y:S01]  /*2c80*/  HMMA.16816.F32 R140, R8, R40, R88 ;  /* 0x00000028088c723c */ /* 0x000fe20000001858 */
[----:B--2---:R-:W-:-:S07]  /*2c90*/  IADD3 R3, R247, 0x1800, RZ ;  /* 0x00001800f7037810 */ /* 0x004fce0007ffe0ff */
[C---:B------:R-:W-:Y:S08]  /*2ca0*/  HMMA.16816.F32 R132, R8.reuse, R52, R132 ;  /* 0x000000340884723c */ /* 0x040ff00000001884 */
[C---:B------:R-:W-:Y:S08]  /*2cb0*/  HMMA.16816.F32 R88, R8.reuse, R54, R108 ;  /* 0x000000360858723c */ /* 0x040ff0000000186c */
[C---:B------:R-:W-:Y:S08]  /*2cc0*/  HMMA.16816.F32 R136, R8.reuse, R44, R100 ;  /* 0x0000002c0888723c */ /* 0x040ff00000001864 */
[C---:B------:R-:W-:Y:S08]  /*2cd0*/  HMMA.16816.F32 R144, R8.reuse, R36, R72 ;  /* 0x000000240890723c */ /* 0x040ff00000001848 */
[C---:B------:R-:W-:Y:S08]  /*2ce0*/  HMMA.16816.F32 R108, R8.reuse, R46, R96 ;  /* 0x0000002e086c723c */ /* 0x040ff00000001860 */
[C---:B------:R-:W-:Y:S01]  /*2cf0*/  HMMA.16816.F32 R112, R8.reuse, R42, R80 ;  /* 0x0000002a0870723c */ /* 0x040fe20000001850 */
[----:B------:R-:W-:Y:S07]  /*2d00*/  LDSM.16.M88.4 R40, [R241+0x1800] ;  /* 0x00180000f128783b */ /* 0x000fee0000000200 */
[----:B------:R-:W-:Y:S01]  /*2d10*/  HMMA.16816.F32 R104, R8, R38, R68 ;  /* 0x000000260868723c */ /* 0x000fe20000001844 */
[----:B------:R-:W2:Y:S07]  /*2d20*/  LDSM.16.M88.4 R8, [R246+0xa100] ;  /* 0x00a10000f608783b */ /* 0x000eae0000000200 */
[C---:B-1----:R-:W-:Y:S01]  /*2d30*/  HMMA.16816.F32 R100, R20.reuse, R64, R28 ;  /* 0x000000401464723c */ /* 0x042fe2000000181c */
[----:B------:R-:W1:Y:S07]  /*2d40*/  LDSM.16.M88.4 R28, [R241+0x800] ;  /* 0x00080000f11c783b */ /* 0x000e6e0000000200 */
[C---:B------:R-:W-:Y:S01]  /*2d50*/  HMMA.16816.F32 R116, R20.reuse, R60, R16 ;  /* 0x0000003c1474723c */ /* 0x040fe20000001810 */
[----:B------:R-:W5:Y:S07]  /*2d60*/  LDSM.16.M88.4 R16, [R246+0x8100] ;  /* 0x00810000f610783b */ /* 0x000f6e0000000200 */
[C---:B------:R-:W-:Y:S08]  /*2d70*/  HMMA.16816.F32 R96, R20.reuse, R56, R76 ;  /* 0x000000381460723c */ /* 0x040ff0000000184c */
[C---:B------:R-:W-:Y:S08]  /*2d80*/  HMMA.16816.F32 R52, R20.reuse, R48, R84 ;  /* 0x000000301434723c */ /* 0x040ff00000001854 */
[C---:B------:R-:W-:Y:S08]  /*2d90*/  HMMA.16816.F32 R80, R20.reuse, R66, R92 ;  /* 0x000000421450723c */ /* 0x040ff0000000185c */
[C---:B------:R-:W-:Y:S08]  /*2da0*/  HMMA.16816.F32 R72, R20.reuse, R62, R120 ;  /* 0x0000003e1448723c */ /* 0x040ff00000001878 */
[C---:B------:R-:W-:Y:S08]  /*2db0*/  HMMA.16816.F32 R68, R20.reuse, R58, R124 ;  /* 0x0000003a1444723c */ /* 0x040ff0000000187c */
        /* <DEDUP_REMOVED lines=8> */
[----:B------:R-:W-:Y:S01]  /*2e40*/  HMMA.16816.F32 R48, R12, R50, R104 ;  /* 0x000000320c30723c */ /* 0x000fe20000001868 */
[----:B------:R-:W-:Y:S07]  /*2e50*/  LDSM.16.M88.4 R12, [R243+0xe100] ;  /* 0x00e10000f30c783b */ /* 0x000fee0000000200 */
[C---:B--2---:R-:W-:Y:S08]  /*2e60*/  HMMA.16816.F32 R88, R8.reuse, R32, R100 ;  /* 0x000000200858723c */ /* 0x044ff00000001864 */
[C---:B------:R-:W-:Y:S08]  /*2e70*/  HMMA.16816.F32 R104, R8.reuse, R34, R80 ;  /* 0x000000220868723c */ /* 0x040ff00000001850 */
[C---:B-1----:R-:W-:Y:S08]  /*2e80*/  HMMA.16816.F32 R124, R8.reuse, R28, R116 ;  /* 0x0000001c087c723c */ /* 0x042ff00000001874 */
[C---:B------:R-:W-:Y:S08]  /*2e90*/  HMMA.16816.F32 R136, R8.reuse, R26, R68 ;  /* 0x0000001a0888723c */ /* 0x040ff00000001844 */
[----:B------:R-:W-:Y:S01]  /*2ea0*/  HMMA.16816.F32 R128, R8, R42, R44 ;  /* 0x0000002a0880723c */ /* 0x000fe2000000182c */
[----:B------:R-:W1:Y:S07]  /*2eb0*/  LDSM.16.M88.4 R44, [R236+0x6900] ;  /* 0x00690000ec2c783b */ /* 0x000e6e0000000200 */
[C---:B-----5:R-:W-:Y:S08]  /*2ec0*/  HMMA.16816.F32 R84, R16.reuse, R32, R84 ;  /* 0x000000201054723c */ /* 0x060ff00000001854 */
[C---:B------:R-:W-:Y:S01]  /*2ed0*/  HMMA.16816.F32 R68, R16.reuse, R34, R76 ;  /* 0x000000221044723c */ /* 0x040fe2000000184c */
[----:B------:R-:W-:Y:S07]  /*2ee0*/  LDSM.16.M88.4 R32, [R247+0x2000] ;  /* 0x00200000f720783b */ /* 0x000fee0000000200 */
[C---:B------:R-:W-:Y:S08]  /*2ef0*/  HMMA.16816.F32 R120, R16.reuse, R28, R64 ;  /* 0x0000001c1078723c */ /* 0x040ff00000001840 */
[C---:B------:R-:W-:Y:S08]  /*2f00*/  HMMA.16816.F32 R116, R16.reuse, R30, R60 ;  /* 0x0000001e1074723c */ /* 0x040ff0000000183c */
[C---:B------:R-:W-:Y:S01]  /*2f10*/  HMMA.16816.F32 R112, R16.reuse, R24, R36 ;  /* 0x000000181070723c */ /* 0x040fe20000001824 */
[----:B------:R-:W-:Y:S07]  /*2f20*/  LDSM.16.M88.4 R36, [R236+0x7100] ;  /* 0x00710000ec24783b */ /* 0x000fee0000000200 */
[C---:B------:R-:W-:Y:S01]  /*2f30*/  HMMA.16816.F32 R92, R16.reuse, R26, R56 ;  /* 0x0000001a105c723c */ /* 0x040fe20000001838 */
[----:B------:R-:W-:Y:S07]  /*2f40*/  LDSM.16.M88.4 R56, [R247+0x3800] ;  /* 0x00380000f738783b */ /* 0x000fee0000000200 */
[C---:B------:R-:W-:Y:S01]  /*2f50*/  HMMA.16816.F32 R100, R16.reuse, R40, R20 ;  /* 0x000000281064723c */ /* 0x040fe20000001814 */
[----:B------:R-:W-:Y:S07]  /*2f60*/  LDSM.16.M88.4 R20, [R236+0x7900] ;  /* 0x00790000ec14783b */ /* 0x000fee0000000200 */
[----:B------:R-:W-:Y:S01]  /*2f70*/  HMMA.16816.F32 R80, R16, R42, R48 ;  /* 0x0000002a1050723c */ /* 0x000fe20000001830 */
[----:B------:R-:W2:Y:S04]  /*2f80*/  LDSM.16.M88.4 R16, [R243+0xc100] ;  /* 0x00c10000f310783b */ /* 0x000ea80000000200 */
[----:B------:R-:W-:Y:S03]  /*2f90*/  LDSM.16.M88.4 R48, [R247+0x3000] ;  /* 0x00300000f730783b */ /* 0x000fe60000000200 */
[C---:B------:R-:W-:Y:S01]  /*2fa0*/  HMMA.16816.F32 R108, R8.reuse, R30, R72 ;  /* 0x0000001e086c723c */ /* 0x040fe20000001848 */
[----:B------:R-:W-:Y:S07]  /*2fb0*/  LDSM.16.M88.4 R28, [R247+0x2800] ;  /* 0x00280000f71c783b */ /* 0x000fee0000000200 */
[C---:B------:R-:W-:Y:S01]  /*2fc0*/  HMMA.16816.F32 R132, R8.reuse, R40, R52 ;  /* 0x000000280884723c */ /* 0x040fe20000001834 */
[----:B------:R-:W4:Y:S07]  /*2fd0*/  LDSM.16.M88.4 R52, [R236+0x6100] ;  /* 0x00610000ec34783b */ /* 0x000f2e0000000200 */
[----:B------:R-:W-:Y:S01]  /*2fe0*/  HMMA.16816.F32 R96, R8, R24, R96 ;  /* 0x000000180860723c */ /* 0x000fe20000001860 */
[----:B------:R-:W5:Y:S04]  /*2ff0*/  LDSM.16.M88.4 R24, [R245+0xc100] ;  /* 0x00c10000f518783b */ /* 0x000f680000000200 */
[----:B------:R-:W3:Y:S03]  /*3000*/  LDSM.16.M88.4 R8, [R245+0xe100] ;  /* 0x00e10000f508783b */ /* 0x000ee60000000200 */
[C---:B-1----:R-:W-:Y:S08]  /*3010*/  HMMA.16816.F32 R64, R12.reuse, R44, R124 ;  /* 0x0000002c0c40723c */ /* 0x042ff0000000187c */
[----:B------:R-:W-:Y:S08]  /*3020*/  HMMA.16816.F32 R60, R12, R46, R108 ;  /* 0x0000002e0c3c723c */ /* 0x000ff0000000186c */
[C---:B--2---:R-:W-:Y:S08]  /*3030*/  HMMA.16816.F32 R40, R16.reuse, R44, R120 ;  /* 0x0000002c1028723c */ /* 0x044ff00000001878 */
[----:B------:R-:W-:Y:S08]  /*3040*/  HMMA.16816.F32 R44, R16, R46, R116 ;  /* 0x0000002e102c723c */ /* 0x000ff00000001874 */
[C---:B----4-:R-:W-:Y:S08]  /*3050*/  HMMA.16816.F32 R76, R12.reuse, R52, R88 ;  /* 0x000000340c4c723c */ /* 0x050ff00000001858 */
[----:B------:R-:W-:Y:S08]  /*3060*/  HMMA.16816.F32 R72, R12, R54, R104 ;  /* 0x000000360c48723c */ /* 0x000ff00000001868 */
[C---:B------:R-:W-:Y:S08]  /*3070*/  HMMA.16816.F32 R84, R16.reuse, R52, R84 ;  /* 0x000000341054723c */ /* 0x040ff00000001854 */
[----:B------:R-:W-:Y:S01]  /*3080*/  HMMA.16816.F32 R68, R16, R54, R68 ;  /* 0x000000361044723c */ /* 0x000fe20000001844 */
[----:B------:R-:W-:Y:S07]  /*3090*/  LDSM.16.M88.4 R52, [R242+0x6100] ;  /* 0x00610000f234783b */ /* 0x000fee0000000200 */
        /* <DEDUP_REMOVED lines=8> */
[----:B------:R-:W-:Y:S01]  /*3120*/  HMMA.16816.F32 R80, R16, R22, R80 ;  /* 0x000000161050723c */ /* 0x000fe20000001850 */
[----:B------:R-:W1:Y:S04]  /*3130*/  LDSM.16.M88.4 R20, [R244+0xe100] ;  /* 0x00e10000f414783b */ /* 0x000e680000000200 */
[----:B------:R-:W2:Y:S03]  /*3140*/  LDSM.16.M88.4 R16, [R244+0xc100] ;  /* 0x00c10000f410783b */ /* 0x000ea60000000200 */
[C---:B-----5:R-:W-:Y:S01]  /*3150*/  HMMA.16816.F32 R116, R24.reuse, R30, R44 ;  /* 0x0000001e1874723c */ /* 0x060fe2000000182c */
[----:B------:R-:W4:Y:S07]  /*3160*/  LDSM.16.M88.4 R44, [R242+0x6900] ;  /* 0x00690000f22c783b */ /* 0x000f2e0000000200 */
[-C--:B------:R-:W-:Y:S01]  /*3170*/  HMMA.16816.F32 R124, R24, R28.reuse, R40 ;  /* 0x0000001c187c723c */ /* 0x080fe20000001828 */
[----:B------:R-:W5:Y:S07]  /*3180*/  LDSM.16.M88.4 R40, [R242+0x7100] ;  /* 0x00710000f228783b */ /* 0x000f6e0000000200 */
[C---:B---3--:R-:W-:Y:S08]  /*3190*/  HMMA.16816.F32 R148, R8.reuse, R28, R64 ;  /* 0x0000001c0894723c */ /* 0x048ff00000001840 */
[C---:B------:R-:W-:Y:S01]  /*31a0*/  HMMA.16816.F32 R144, R8.reuse, R30, R60 ;  /* 0x0000001e0890723c */ /* 0x040fe2000000183c */
[----:B------:R-:W-:Y:S07]  /*31b0*/  LDSM.16.M88.4 R28, [R241+0x3000] ;  /* 0x00300000f11c783b */ /* 0x000fee0000000200 */
[C---:B------:R-:W-:Y:S08]  /*31c0*/  HMMA.16816.F32 R120, R8.reuse, R32, R76 ;  /* 0x000000200878723c */ /* 0x040ff0000000184c */
[----:B------:R-:W-:Y:S08]  /*31d0*/  HMMA.16816.F32 R152, R8, R34, R72 ;  /* 0x000000220898723c */ /* 0x000ff00000001848 */
[C---:B------:R-:W-:Y:S08]  /*31e0*/  HMMA.16816.F32 R64, R24.reuse, R32, R84 ;  /* 0x000000201840723c */ /* 0x040ff00000001854 */
[----:B------:R-:W-:Y:S01]  /*31f0*/  HMMA.16816.F32 R60, R24, R34, R68 ;  /* 0x00000022183c723c */ /* 0x000fe20000001844 */
[----:B------:R-:W-:Y:S07]  /*3200*/  LDSM.16.M88.4 R32, [R241+0x2800] ;  /* 0x00280000f120783b */ /* 0x000fee0000000200 */
[C---:B------:R-:W-:Y:S08]  /*3210*/  HMMA.16816.F32 R140, R8.reuse, R48, R96 ;  /* 0x00000030088c723c */ /* 0x040ff00000001860 */
[C---:B------:R-:W-:Y:S08]  /*3220*/  HMMA.16816.F32 R136, R8.reuse, R50, R108 ;  /* 0x000000320888723c */ /* 0x040ff0000000186c */
[C---:B------:R-:W-:Y:S08]  /*3230*/  HMMA.16816.F32 R132, R8.reuse, R56, R104 ;  /* 0x000000380884723c */ /* 0x040ff00000001868 */
[----:B------:R-:W-:Y:S01]  /*3240*/  HMMA.16816.F32 R128, R8, R58, R88 ;  /* 0x0000003a0880723c */ /* 0x000fe20000001858 */
[----:B------:R-:W3:Y:S07]  /*3250*/  LDSM.16.M88.4 R8, [R248+0xe100] ;  /* 0x00e10000f808783b */ /* 0x000eee0000000200 */
[C---:B------:R-:W-:Y:S01]  /*3260*/  HMMA.16816.F32 R112, R24.reuse, R48, R12 ;  /* 0x000000301870723c */ /* 0x040fe2000000180c */
[----:B------:R-:W2:Y:S07]  /*3270*/  LDSM.16.M88.4 R12, [R246+0xc100] ;  /* 0x00c10000f60c783b */ /* 0x000eae0000000200 */
[C---:B------:R-:W-:Y:S01]  /*3280*/  HMMA.16816.F32 R108, R24.reuse, R50, R92 ;  /* 0x00000032186c723c */ /* 0x040fe2000000185c */
[----:B------:R-:W3:Y:S07]  /*3290*/  LDSM.16.M88.4 R48, [R241+0x2000] ;  /* 0x00200000f130783b */ /* 0x000eee0000000200 */
[C---:B------:R-:W-:Y:S08]  /*32a0*/  HMMA.16816.F32 R76, R24.reuse, R56, R100 ;  /* 0x00000038184c723c */ /* 0x040ff00000001864 */
[----:B------:R-:W-:Y:S01]  /*32b0*/  HMMA.16816.F32 R72, R24, R58, R80 ;  /* 0x0000003a1848723c */ /* 0x000fe20000001850 */
[----:B------:R-:W3:Y:S01]  /*32c0*/  LDSM.16.M88.4 R24, [R241+0x3800] ;  /* 0x00380000f118783b */ /* 0x000ee20000000200 */
[----:B------:R-:W-:-:S06]  /*32d0*/  DEPBAR.LE SB0, 0x0 ;  /* 0x000080000000791a */ /* 0x000fcc0000000000 */
[C---:B-1----:R-:W-:Y:S08]  /*32e0*/  HMMA.16816.F32 R104, R20.reuse, R52, R120 ;  /* 0x000000341468723c */ /* 0x042ff00000001878 */
[----:B------:R-:W-:Y:S08]  /*32f0*/  HMMA.16816.F32 R100, R20, R54, R152 ;  /* 0x000000361464723c */ /* 0x000ff00000001898 */
[C---:B--2---:R-:W-:Y:S08]  /*3300*/  HMMA.16816.F32 R64, R16.reuse, R52, R64 ;  /* 0x000000341040723c */ /* 0x044ff00000001840 */
[----:B------:R-:W-:Y:S08]  /*3310*/  HMMA.16816.F32 R60, R16, R54, R60 ;  /* 0x00000036103c723c */ /* 0x000ff0000000183c */
[C---:B----4-:R-:W-:Y:S08]  /*3320*/  HMMA.16816.F32 R96, R20.reuse, R44, R148 ;  /* 0x0000002c1460723c */ /* 0x050ff00000001894 */
[----:B------:R-:W-:Y:S08]  /*3330*/  HMMA.16816.F32 R92, R20, R46, R144 ;  /* 0x0000002e145c723c */ /* 0x000ff00000001890 */
[C---:B------:R-:W-:Y:S08]  /*3340*/  HMMA.16816.F32 R56, R16.reuse, R44, R124 ;  /* 0x0000002c1038723c */ /* 0x040ff0000000187c */
[----:B------:R-:W-:Y:S08]  /*3350*/  HMMA.16816.F32 R52, R16, R46, R116 ;  /* 0x0000002e1034723c */ /* 0x000ff00000001874 */
[C---:B-----5:R-:W-:Y:S08]  /*3360*/  HMMA.16816.F32 R88, R20.reuse, R40, R140 ;  /* 0x000000281458723c */ /* 0x060ff0000000188c */
[C---:B------:R-:W-:Y:S08]  /*3370*/  HMMA.16816.F32 R84, R20.reuse, R42, R136 ;  /* 0x0000002a1454723c */ /* 0x040ff00000001888 */
[C---:B------:R-:W-:Y:S08]  /*3380*/  HMMA.16816.F32 R80, R20.reuse, R36, R132 ;  /* 0x000000241450723c */ /* 0x040ff00000001884 */
[----:B------:R-:W-:Y:S08]  /*3390*/  HMMA.16816.F32 R68, R20, R38, R128 ;  /* 0x000000261444723c */ /* 0x000ff00000001880 */
[C---:B------:R-:W-:Y:S08]  /*33a0*/  HMMA.16816.F32 R44, R16.reuse, R40, R112 ;  /* 0x00000028102c723c */ /* 0x040ff00000001870 */
[C---:B------:R-:W-:Y:S08]  /*33b0*/  HMMA.16816.F32 R40, R16.reuse, R42, R108 ;  /* 0x0000002a1028723c */ /* 0x040ff0000000186c */
[C---:B------:R-:W-:Y:S08]  /*33c0*/  HMMA.16816.F32 R20, R16.reuse, R36, R76 ;  /* 0x000000241014723c */ /* 0x040ff0000000184c */
[----:B------:R-:W-:Y:S08]  /*33d0*/  HMMA.16816.F32 R16, R16, R38, R72 ;  /* 0x000000261010723c */ /* 0x000ff00000001848 */
[C---:B---3--:R-:W-:Y:S08]  /*33e0*/  HMMA.16816.F32 R96, R8.reuse, R32, R96 ;  /* 0x000000200860723c */ /* 0x048ff00000001860 */
[C---:B------:R-:W-:Y:S08]  /*33f0*/  HMMA.16816.F32 R92, R8.reuse, R34, R92 ;  /* 0x00000022085c723c */ /* 0x040ff0000000185c */
        /* <DEDUP_REMOVED lines=10> */
[----:B------:R-:W-:Y:S01]  /*34a0*/  SHF.R.S32.HI R12, RZ, 0x1f, R163 ;  /* 0x0000001fff0c7819 */ /* 0x000fe200000114a3 */
[C---:B------:R-:W-:Y:S04]  /*34b0*/  HMMA.16816.F32 R104, R8.reuse, R48, R104 ;  /* 0x000000300868723c */ /* 0x040fe80000001868 */
[----:B------:R1:W-:Y:S04]  /*34c0*/  STL [R1+0x8c], R12 ;  /* 0x00008c0c01007387 */ /* 0x0003e80000100800 */
[----:B------:R1:W-:Y:S01]  /*34d0*/  STL [R1+0x4], R5 ;  /* 0x0000040501007387 */ /* 0x0003e20000100800 */
[C---:B------:R-:W-:Y:S03]  /*34e0*/  HMMA.16816.F32 R100, R8.reuse, R50, R100 ;  /* 0x000000320864723c */ /* 0x040fe60000001864 */
[----:B------:R1:W-:Y:S05]  /*34f0*/  STL [R1], R3 ;  /* 0x0000000301007387 */ /* 0x0003ea0000100800 */
[C---:B------:R-:W-:Y:S08]  /*3500*/  HMMA.16816.F32 R80, R8.reuse, R24, R80 ;  /* 0x000000180850723c */ /* 0x040ff00000001850 */
[----:B------:R-:W-:Y:S01]  /*3510*/  HMMA.16816.F32 R68, R8, R26, R68 ;  /* 0x0000001a0844723c */ /* 0x000fe20000001844 */
[----:B------:R-:W-:Y:S06]  /*3520*/  BAR.SYNC.DEFER_BLOCKING 0x0 ;  /* 0x0000000000007b1d */ /* 0x000fec0000010000 */
[----:B------:R-:W-:Y:S05]  /*3530*/  @!P0 BRA `(.L_x_1791) ;  /* 0x0000048000008947 */ /* 0x000fea0003800000 */
[----:B------:R-:W-:Y:S01]  /*3540*/  ULEA UR4, UR6, UR11, 0x6 ;  /* 0x0000000b06047291 */ /* 0x000fe2000f8e303f */
[----:B------:R-:W-:-:S05]  /*3550*/  IMAD.MOV.U32 R9, RZ, RZ, RZ ;  /* 0x000000ffff097224 */ /* 0x000fca00078e00ff */
[----:B-1----:R-:W-:-:S05]  /*3560*/  IMAD.U32 R3, RZ, RZ, UR4 ;  /* 0x00000004ff037e24 */ /* 0x002fca000f8e00ff */
        /* <DEDUP_REMOVED lines=14> */
[----:B------:R-:W-:-:S04]  /*3650*/  IADD3 R13, -R25, 0x10, RZ ;  /* 0x00000010190d7810 */ /* 0x000fc80007ffe1ff */
        /* <DEDUP_REMOVED lines=16> */
[----:B------:R-:W1:Y:S01]  /*3760*/  SHFL.IDX PT, R7, R5, RZ, 0x181f ;  /* 0x00181fff05077589 */ /* 0x000e6200000e0000 */
[----:B------:R-:W-:-:S03]  /*3770*/  SHF.L.U64.HI R6, R164, 0x1, R166 ;  /* 0x00000001a4067819 */ /* 0x000fc600000102a6 */
[----:B------:R-:W2:Y:S04]  /*3780*/  SHFL.IDX PT, R9, R3, RZ, 0x181f ;  /* 0x00181fff03097589 */ /* 0x000ea800000e0000 */
[----:B------:R-:W3:Y:S04]  /*3790*/  SHFL.IDX PT, R8, R5, 0x1, 0x181f ;  /* 0x00381f0005087f89 */ /* 0x000ee800000e0000 */
[----:B------:R-:W-:Y:S04]  /*37a0*/  SHFL.IDX PT, R11, R5, 0x2, 0x181f ;  /* 0x00581f00050b7f89 */ /* 0x000fe800000e0000 */
[----:B------:R-:W4:Y:S04]  /*37b0*/  SHFL.IDX PT, R10, R3, 0x1, 0x181f ;  /* 0x00381f00030a7f89 */ /* 0x000f2800000e0000 */
[----:B------:R5:W5:Y:S04]  /*37c0*/  SHFL.IDX PT, R22, R5, 0x3, 0x181f ;  /* 0x00781f0005167f89 */ /* 0x000b6800000e0000 */
[----:B------:R-:W5:Y:S01]  /*37d0*/  SHFL.IDX PT, R24, R3, 0x2, 0x181f ;  /* 0x00581f0003187f89 */ /* 0x000f6200000e0000 */
[----:B-1----:R-:W-:-:S03]  /*37e0*/  IADD3 R20, P0, R7, R26, RZ ;  /* 0x0000001a07147210 */ /* 0x002fc60007f1e0ff */
[----:B------:R1:W1:Y:S02]  /*37f0*/  SHFL.IDX PT, R23, R3, 0x3, 0x181f ;  /* 0x00781f0003177f89 */ /* 0x00026400000e0000 */
[----:B--2---:R-:W-:Y:S01]  /*3800*/  IMAD.X R21, R9, 0x1, R6, P0 ;  /* 0x0000000109157824 */ /* 0x004fe200000e0606 */
[----:B---3--:R-:W-:-:S04]  /*3810*/  IADD3 R16, P1, R8, R26, RZ ;  /* 0x0000001a08107210 */ /* 0x008fc80007f3e0ff */
[----:B------:R2:W-:Y:S01]  /*3820*/  LDGSTS.E.BYPASS.LTC128B.128 [R161+0x4100], [R20.64], !P6 ;  /* 0x0410000014a17fae */ /* 0x0005e2000f101d4e */
[----:B----4-:R-:W-:Y:S01]  /*3830*/  IMAD.X R17, R10, 0x1, R6, P1 ;  /* 0x000000010a117824 */ /* 0x010fe200008e0606 */
[C---:B-----5:R-:W-:Y:S01]  /*3840*/  SHF.L.U64.HI R5, R163.reuse, 0x1, R12 ;  /* 0x00000001a3057819 */ /* 0x060fe2000001020c */
[----:B-1----:R-:W-:-:S05]  /*3850*/  IMAD.SHL.U32 R3, R163, 0x2, RZ ;  /* 0x00000002a3037824 */ /* 0x002fca00078e00ff */
[-C--:B------:R-:W-:Y:S02]  /*3860*/  IADD3 R18, P2, R7, R3.reuse, RZ ;  /* 0x0000000307127210 */ /* 0x080fe40007f5e0ff */
[-C--:B------:R-:W-:Y:S02]  /*3870*/  IADD3 R14, P0, R8, R3.reuse, RZ ;  /* 0x00000003080e7210 */ /* 0x080fe40007f1e0ff */
[----:B------:R-:W-:Y:S01]  /*3880*/  LOP3.LUT R7, R27, 0xf, RZ, 0xc0, !PT ;  /* 0x0000000f1b077812 */ /* 0x000fe200078ec0ff */
[--C-:B------:R-:W-:Y:S01]  /*3890*/  IMAD.X R19, R9, 0x1, R5.reuse, P2 ;  /* 0x0000000109137824 */ /* 0x100fe200010e0605 */
[----:B------:R-:W-:Y:S01]  /*38a0*/  IADD3 R12, P2, R11, R26, RZ ;  /* 0x0000001a0b0c7210 */ /* 0x000fe20007f5e0ff */
[----:B------:R-:W-:Y:S01]  /*38b0*/  IMAD.X R15, R10, 0x1, R5, P0 ;  /* 0x000000010a0f7824 */ /* 0x000fe200000e0605 */
[----:B------:R-:W-:Y:S02]  /*38c0*/  IADD3 R8, P1, P0, R13, R22, R26 ;  /* 0x000000160d087210 */ /* 0x000fe4000783e01a */
[----:B------:R2:W-:Y:S01]  /*38d0*/  LDGSTS.E.BYPASS.LTC128B.128 [R161+0x6100], [R18.64], !P5 ;  /* 0x0610000012a17fae */ /* 0x0005e2000e901d4e */
[----:B------:R-:W-:Y:S01]  /*38e0*/  IMAD.X R13, R24, 0x1, R6, P2 ;  /* 0x00000001180d7824 */ /* 0x000fe200010e0606 */
[----:B------:R-:W-:-:S02]  /*38f0*/  IADD3 R10, P2, R11, R3, RZ ;  /* 0x000000030b0a7210 */ /* 0x000fc40007f5e0ff */
[-C--:B------:R-:W-:Y:S01]  /*3900*/  IADD3.X R9, RZ, R23.reuse, R6, P1, P0 ;  /* 0x00000017ff097210 */ /* 0x080fe20000fe0406 */
[----:B------:R2:W-:Y:S01]  /*3910*/  LDGSTS.E.BYPASS.LTC128B.128 [R161+0x4900], [R16.64], !P6 ;  /* 0x0490000010a17fae */ /* 0x0005e2000f101d4e */
[----:B------:R-:W-:Y:S01]  /*3920*/  IADD3 R6, P1, P0, R7, R22, R3 ;  /* 0x0000001607067210 */ /* 0x000fe2000783e003 */
[--C-:B------:R-:W-:Y:S01]  /*3930*/  IMAD.X R11, R24, 0x1, R5.reuse, P2 ;  /* 0x00000001180b7824 */ /* 0x100fe200010e0605 */
[----:B------:R-:W-:Y:S01]  /*3940*/  ISETP.NE.U32.AND P2, PT, R25, RZ, PT ;  /* 0x000000ff1900720c */ /* 0x000fe20003f45070 */
[----:B------:R2:W-:Y:S01]  /*3950*/  LDGSTS.E.BYPASS.LTC128B.128 [R161+0x6900], [R14.64], !P5 ;  /* 0x069000000ea17fae */ /* 0x0005e2000e901d4e */
[----:B------:R-:W-:Y:S02]  /*3960*/  IADD3.X R7, RZ, R23, R5, P1, P0 ;  /* 0x00000017ff077210 */ /* 0x000fe40000fe0405 */
[----:B------:R-:W-:Y:S01]  /*3970*/  ISETP.NE.U32.AND P0, PT, R162, RZ, PT ;  /* 0x000000ffa200720c */ /* 0x000fe20003f05070 */
[----:B------:R2:W-:Y:S04]  /*3980*/  LDGSTS.E.BYPASS.LTC128B.128 [R161+0x5100], [R12.64], !P6 ;  /* 0x051000000ca17fae */ /* 0x0005e8000f101d4e */
[----:B------:R2:W-:Y:S04]  /*3990*/  LDGSTS.E.BYPASS.LTC128B.128 [R161+0x7100], [R10.64], !P5 ;  /* 0x071000000aa17fae */ /* 0x0005e8000e901d4e */
[----:B------:R2:W-:Y:S04]  /*39a0*/  LDGSTS.E.BYPASS.LTC128B.128.ZFILL [R161+0x5900], [R8.64], P2 ;  /* 0x0590000008a17fae */ /* 0x0005e80009141d4e */
[----:B------:R2:W-:Y:S02]  /*39b0*/  LDGSTS.E.BYPASS.LTC128B.128.ZFILL [R161+0x7900], [R6.64], P0 ;  /* 0x0790000006a17fae */ /* 0x0005e40008141d4e */
.L_x_1791:
[----:B-1----:R-:W-:Y:S01]  /*39c0*/  FMUL.FTZ R3, R64, c[0x0][0x320] ;  /* 0x0000c80040037a20 */ /* 0x002fe20000410000 */
[----:B--2---:R-:W-:Y:S01]  /*39d0*/  SHF.R.S32.HI R7, RZ, 0x1f, R158 ;  /* 0x0000001fff077819 */ /* 0x004fe2000001149e */
[----:B------:R-:W-:Y:S01]  /*39e0*/  FMUL.FTZ R5, R30, c[0x0][0x320] ;  /* 0x0000c8001e057a20 */ /* 0x000fe20000410000 */
[----:B------:R-:W-:Y:S01]  /*39f0*/  LEA.HI R6, R160, R165, RZ, 0x2 ;  /* 0x000000a5a0067211 */ /* 0x000fe200078f10ff */
[----:B------:R1:W2:Y:S01]  /*3a00*/  MUFU.TANH R12, R3 ;  /* 0x00000003000c7308 */ /* 0x0002a20000002400 */
[----:B------:R-:W-:Y:S01]  /*3a10*/  FMUL.FTZ R8, R31, c[0x0][0x320] ;  /* 0x0000c8001f087a20 */ /* 0x000fe20000410000 */
[----:B------:R-:W-:Y:S01]  /*3a20*/  PLOP3.LUT P1, PT, PT, PT, UP1, 0x80, 0x0 ;  /* 0x000000000000781c */ /* 0x000fe20003f2f018 */
[----:B------:R-:W-:Y:S01]  /*3a30*/  FMUL.FTZ R10, R80, c[0x0][0x320] ;  /* 0x0000c800500a7a20 */ /* 0x000fe20000410000 */
[----:B------:R-:W-:Y:S01]  /*3a40*/  LOP3.LUT R6, R6, 0xfffffffc, RZ, 0xc0, !PT ;  /* 0xfffffffc06067812 */ /* 0x000fe200078ec0ff */
[----:B------:R-:W-:Y:S01]  /*3a50*/  UMOV UR4, 0xffffffc0 ;  /* 0xffffffc000047882 */ /* 0x000fe20000000000 */
[----:B------:R-:W-:Y:S01]  /*3a60*/  PLOP3.LUT P0, PT, PT, PT, UP1, 0x80, 0x0 ;  /* 0x000000000000781c */ /* 0x000fe20003f0f018 */
[----:B------:R-:W-:Y:S01]  /*3a70*/  UIMAD UR4, UR6, UR4, 0x41 ;  /* 0x00000041060474a4 */ /* 0x000fe2000f8e0204 */
[----:B------:R3:W-:Y:S01]  /*3a80*/  MUFU.TANH R39, R5 ;  /* 0x0000000500277308 */ /* 0x0007e20000002400 */
[----:B------:R-:W-:Y:S01]  /*3a90*/  IMAD.IADD R6, R165, 0x1, -R6 ;  /* 0x00000001a5067824 */ /* 0x000fe200078e0a06 */
[----:B------:R-:W-:Y:S01]  /*3aa0*/  STL [R1+0xbc], R251 ;  /* 0x0000bcfb01007387 */ /* 0x000fe20000100800 */
[----:B------:R-:W-:-:S02]  /*3ab0*/  FMUL.FTZ R22, R103, c[0x0][0x320] ;  /* 0x0000c80067167a20 */ /* 0x000fc40000410000 */
[----:B------:R-:W-:Y:S01]  /*3ac0*/  FMUL.FTZ R17, R71, c[0x0][0x320] ;  /* 0x0000c80047117a20 */ /* 0x000fe20000410000 */
[----:B------:R-:W-:Y:S01]  /*3ad0*/  STL [R1+0xb8], R250 ;  /* 0x0000b8fa01007387 */ /* 0x000fe20000100800 */
[----:B------:R-:W-:Y:S01]  /*3ae0*/  IMAD.SHL.U32 R237, R0, 0x2, RZ ;  /* 0x0000000200ed7824 */ /* 0x000fe200078e00ff */
[----:B------:R-:W-:Y:S01]  /*3af0*/  MUFU.TANH R36, R8 ;  /* 0x0000000800247308 */ /* 0x000fe20000002400 */
[----:B-1----:R-:W-:Y:S01]  /*3b00*/  FMUL.FTZ R3, R65, c[0x0][0x320] ;  /* 0x0000c80041037a20 */ /* 0x002fe20000410000 */
[----:B------:R-:W-:Y:S01]  /*3b10*/  STL [R1+0xb4], R249 ;  /* 0x0000b4f901007387 */ /* 0x000fe20000100800 */
[----:B------:R-:W-:Y:S01]  /*3b20*/  IMAD R240, R2, 0x2, R237 ;  /* 0x0000000202f07824 */ /* 0x000fe200078e02ed */
[----:B------:R-:W-:Y:S02]  /*3b30*/  LEA R238, R4, R237, 0x1 ;  /* 0x000000ed04ee7211 */ /* 0x000fe400078e08ff */
[----:B------:R-:W-:Y:S02]  /*3b40*/  STL [R1+0xb0], R248 ;  /* 0x0000b0f801007387 */ /* 0x000fe40000100800 */
[----:B------:R1:W4:Y:S01]  /*3b50*/  MUFU.TANH R13, R3 ;  /* 0x00000003000d7308 */ /* 0x0003220000002400 */
[----:B---3--:R-:W-:Y:S01]  /*3b60*/  LEA.HI R5, R7, R158, RZ, 0x2 ;  /* 0x0000009e07057211 */ /* 0x008fe200078f10ff */
[----:B------:R-:W-:Y:S01]  /*3b70*/  STL [R1+0xac], R247 ;  /* 0x0000acf701007387 */ /* 0x000fe20000100800 */
[----:B------:R-:W-:-:S02]  /*3b80*/  LEA R239, R2, R238, 0x1 ;  /* 0x000000ee02ef7211 */ /* 0x000fc400078e08ff */
[----:B------:R-:W-:Y:S01]  /*3b90*/  LOP3.LUT R5, R5, 0xffffffc, RZ, 0xc0, !PT ;  /* 0x0ffffffc05057812 */ /* 0x000fe200078ec0ff */
[----:B------:R-:W-:Y:S02]  /*3ba0*/  STL [R1+0xa8], R246 ;  /* 0x0000a8f601007387 */ /* 0x000fe40000100800 */
[----:B------:R-:W-:Y:S01]  /*3bb0*/  MUFU.TANH R22, R22 ;  /* 0x0000001600167308 */ /* 0x000fe20000002400 */
[----:B------:R-:W-:Y:S01]  /*3bc0*/  IADD3 R9, -R5, R158, RZ ;  /* 0x0000009e05097210 */ /* 0x000fe20007ffe1ff */
[----:B------:R-:W-:Y:S01]  /*3bd0*/  STL [R1+0xa4], R245 ;  /* 0x0000a4f501007387 */ /* 0x000fe20000100800 */
[----:B------:R-:W-:-:S03]  /*3be0*/  LEA.HI R5, R6, R6, RZ, 0x1 ;  /* 0x0000000606057211 */ /* 0x000fc600078f08ff */
[----:B------:R-:W-:Y:S01]  /*3bf0*/  STL [R1+0xa0], R244 ;  /* 0x0000a0f401007387 */ /* 0x000fe20000100800 */
[----:B-1----:R-:W-:-:S03]  /*3c00*/  FMUL.FTZ R3, R60, c[0x0][0x320] ;  /* 0x0000c8003c037a20 */ /* 0x002fc60000410000 */
[----:B------:R-:W-:Y:S01]  /*3c10*/  STL [R1+0x9c], R243 ;  /* 0x00009cf301007387 */ /* 0x000fe20000100800 */
[----:B------:R1:W3:Y:S03]  /*3c20*/  MUFU.TANH R14, R3 ;  /* 0x00000003000e7308 */ /* 0x0002e60000002400 */
[----:B------:R-:W-:Y:S04]  /*3c30*/  STL [R1+0x98], R242 ;  /* 0x000098f201007387 */ /* 0x000fe80000100800 */
[----:B------:R-:W-:Y:S04]  /*3c40*/  STL [R1+0x94], R241 ;  /* 0x000094f101007387 */ /* 0x000fe80000100800 */
[----:B------:R-:W-:Y:S04]  /*3c50*/  STL [R1+0x90], R236 ;  /* 0x000090ec01007387 */ /* 0x000fe80000100800 */
[----:B------:R-:W-:Y:S01]  /*3c60*/  LDSM.16.MT88.4 R76, [R240+0x100] ;  /* 0x00010000f04c783b */ /* 0x000fe20000004200 */
[----:B-1----:R-:W-:-:S03]  /*3c70*/  FMUL.FTZ R3, R61, c[0x0][0x320] ;  /* 0x0000c8003d037a20 */ /* 0x002fc60000410000 */
[----:B------:R-:W0:Y:S01]  /*3c80*/  LDGDEPBAR ;  /* 0x00000000000079af */ /* 0x000e220000000000 */
        /* <DEDUP_REMOVED lines=76> */
[----:B------:R1:W-:Y:S02]  /*4150*/  MUFU.TANH R41, R3 ;  /* 0x0000000300297308 */ /* 0x0003e40000002400 */
[----:B-1----:R-:W-:-:S06]  /*4160*/  FMUL.FTZ R3, R43, c[0x0][0x320] ;  /* 0x0000c8002b037a20 */ /* 0x002fcc0000410000 */
[----:B------:R1:W-:Y:S08]  /*4170*/  MUFU.TANH R43, R10 ;  /* 0x0000000a002b7308 */ /* 0x0003f00000002400 */
[----:B------:R2:W-:Y:S01]  /*4180*/  MUFU.TANH R40, R3 ;  /* 0x0000000300287308 */ /* 0x0005e20000002400 */
[----:B-1----:R-:W-:-:S07]  /*4190*/  FMUL.FTZ R10, R81, c[0x0][0x320] ;  /* 0x0000c800510a7a20 */ /* 0x002fce0000410000 */
[----:B------:R-:W-:Y:S01]  /*41a0*/  MUFU.TANH R42, R10 ;  /* 0x0000000a002a7308 */ /* 0x000fe20000002400 */
[----:B--2---:R-:W-:-:S07]  /*41b0*/  FMUL.FTZ R3, R84, c[0x0][0x320] ;  /* 0x0000c80054037a20 */ /* 0x004fce0000410000 */
[----:B------:R1:W-:Y:S02]  /*41c0*/  MUFU.TANH R170, R3 ;  /* 0x0000000300aa7308 */ /* 0x0003e40000002400 */
[----:B-1----:R-:W-:-:S06]  /*41d0*/  FMUL.FTZ R3, R85, c[0x0][0x320] ;  /* 0x0000c80055037a20 */ /* 0x002fcc0000410000 */
[----:B------:R1:W-:Y:S02]  /*41e0*/  MUFU.TANH R171, R3 ;  /* 0x0000000300ab7308 */ /* 0x0003e40000002400 */
[----:B-1----:R-:W-:-:S06]  /*41f0*/  FMUL.FTZ R3, R86, c[0x0][0x320] ;  /* 0x0000c80056037a20 */ /* 0x002fcc0000410000 */
[----:B------:R1:W-:Y:S02]  /*4200*/  MUFU.TANH R133, R3 ;  /* 0x0000000300857308 */ /* 0x0003e40000002400 */
[----:B-1----:R-:W-:Y:S02]  /*4210*/  FMUL.FTZ R3, R87, c[0x0][0x320] ;  /* 0x0000c80057037a20 */ /* 0x002fe40000410000 */
[----:B------:R-:W-:Y:S04]  /*4220*/  LDSM.16.MT88.4 R84, [R240+0x2900] ;  /* 0x00290000f054783b */ /* 0x000fe80000004200 */
[----:B------:R1:W-:Y:S02]  /*4230*/  MUFU.TANH R132, R3 ;  /* 0x0000000300847308 */ /* 0x0003e40000002400 */
[----:B-1----:R-:W-:-:S06]  /*4240*/  FMUL.FTZ R3, R63, c[0x0][0x320] ;  /* 0x0000c8003f037a20 */ /* 0x002fcc0000410000 */
[----:B------:R1:W2:Y:S02]  /*4250*/  MUFU.TANH R18, R3 ;  /* 0x0000000300127308 */ /* 0x0002a40000002400 */
[----:B-1----:R-:W-:-:S06]  /*4260*/  FMUL.FTZ R3, R100, c[0x0][0x320] ;  /* 0x0000c80064037a20 */ /* 0x002fcc0000410000 */
[----:B------:R1:W-:Y:S02]  /*4270*/  MUFU.TANH R44, R3 ;  /* 0x00000003002c7308 */ /* 0x0003e40000002400 */
[----:B-1----:R-:W-:-:S05]  /*4280*/  LOP3.LUT R3, R159, 0xffffffe0, RZ, 0xc0, !PT ;  /* 0xffffffe09f037812 */ /* 0x002fca00078ec0ff */
[----:B------:R-:W-:-:S05]  /*4290*/  IMAD.IADD R3, R165, 0x1, -R3 ;  /* 0x00000001a5037824 */ /* 0x000fca00078e0a03 */
[----:B------:R-:W-:-:S04]  /*42a0*/  SHF.R.S32.HI R7, RZ, 0x1f, R3 ;  /* 0x0000001fff077819 */ /* 0x000fc80000011403 */
[----:B------:R-:W-:-:S04]  /*42b0*/  LEA.HI R7, R7, R3, RZ, 0x2 ;  /* 0x0000000307077211 */ /* 0x000fc800078f10ff */
[----:B------:R-:W-:-:S05]  /*42c0*/  LEA.HI.SX32 R8, R7, UR10, 0x1e ;  /* 0x0000000a07087c11 */ /* 0x000fca000f8ff2ff */
[----:B------:R-:W-:Y:S01]  /*42d0*/  IMAD R11, R9, 0x10, R8 ;  /* 0x00000010090b7824 */ /* 0x000fe200078e0208 */
[C---:B------:R-:W-:Y:S01]  /*42e0*/  LOP3.LUT R9, R5.reuse, 0x1ffffffe, RZ, 0xc0, !PT ;  /* 0x1ffffffe05097812 */ /* 0x040fe200078ec0ff */
[----:B------:R-:W-:-:S03]  /*42f0*/  IMAD.SHL.U32 R8, R5, 0x20, RZ ;  /* 0x0000002005087824 */ /* 0x000fc600078e00ff */
[----:B------:R-:W-:Y:S01]  /*4300*/  IADD3 R6, R6, -R9, RZ ;  /* 0x8000000906067210 */ /* 0x000fe20007ffe0ff */
[----:B------:R-:W-:Y:S01]  /*4310*/  FMUL.FTZ R9, R35, c[0x0][0x320] ;  /* 0x0000c80023097a20 */ /* 0x000fe20000410000 */
[----:B------:R-:W-:-:S03]  /*4320*/  LOP3.LUT R5, R8, 0xffffffc0, RZ, 0xc0, !PT ;  /* 0xffffffc008057812 */ /* 0x000fc600078ec0ff */
[----:B------:R1:W-:Y:S02]  /*4330*/  MUFU.TANH R19, R9 ;  /* 0x0000000900137308 */ /* 0x0003e40000002400 */
[----:B------:R-:W-:-:S04]  /*4340*/  IMAD.IADD R5, R5, 0x1, R11 ;  /* 0x0000000105057824 */ /* 0x000fc800078e020b */
[----:B------:R-:W-:Y:S02]  /*4350*/  IMAD R15, R6, 0x8, R5 ;  /* 0x00000008060f7824 */ /* 0x000fe400078e0205 */
[----:B------:R-:W-:Y:S02]  /*4360*/  FMUL.FTZ R5, R82, c[0x0][0x320] ;  /* 0x0000c80052057a20 */ /* 0x000fe40000410000 */
[----:B------:R-:W-:Y:S01]  /*4370*/  @P1 IMAD.HI.U32 R8, R15, c[0x0][0x2c8], RZ ;  /* 0x0000b2000f081a27 */ /* 0x000fe200078e00ff */
[----:B------:R-:W-:Y:S01]  /*4380*/  MOV R6, R15 ;  /* 0x0000000f00067202 */ /* 0x000fe20000000f00 */
[----:B------:R2:W-:Y:S01]  /*4390*/  MUFU.TANH R47, R5 ;  /* 0x00000005002f7308 */ /* 0x0005e20000002400 */
[----:B------:R3:W-:Y:S02]  /*43a0*/  STL [R1+0x7c], R15 ;  /* 0x00007c0f01007387 */ /* 0x0007e40000100800 */
[----:B------:R-:W-:Y:S01]  /*43b0*/  @P0 SHF.R.U32.HI R6, RZ, c[0x0][0x2cc], R8 ;  /* 0x0000b300ff060a19 */ /* 0x000fe20000011608 */
[----:B------:R-:W-:-:S04]  /*43c0*/  FMUL.FTZ R8, R101, c[0x0][0x320] ;  /* 0x0000c80065087a20 */ /* 0x000fc80000410000 */
[----:B------:R-:W4:Y:S01]  /*43d0*/  SHFL.IDX PT, R10, R6, RZ, 0x1c1f ;  /* 0x001c1fff060a7589 */ /* 0x000f2200000e0000 */
[----:B------:R-:W-:Y:S03]  /*43e0*/  MUFU.TANH R31, R8 ;  /* 0x00000008001f7308 */ /* 0x000fe60000002400 */
[----:B-1----:R-:W1:Y:S01]  /*43f0*/  SHFL.IDX PT, R9, R6, 0x3, 0x1c1f ;  /* 0x007c1f0006097f89 */ /* 0x002e6200000e0000 */
[----:B--2---:R-:W-:-:S04]  /*4400*/  FMUL.FTZ R5, R83, c[0x0][0x320] ;  /* 0x0000c80053057a20 */ /* 0x004fc80000410000 */
[----:B------:R2:W-:Y:S01]  /*4410*/  MUFU.TANH R46, R5 ;  /* 0x00000005002e7308 */ /* 0x0005e20000002400 */
[----:B---3--:R-:W-:Y:S01]  /*4420*/  FMUL.FTZ R15, R70, c[0x0][0x320] ;  /* 0x0000c800460f7a20 */ /* 0x008fe20000410000 */
[----:B--2---:R-:W-:Y:S01]  /*4430*/  LOP3.LUT R5, R7, 0x7ffffffc, RZ, 0xc0, !PT ;  /* 0x7ffffffc07057812 */ /* 0x004fe200078ec0ff */
[----:B------:R-:W-:Y:S01]  /*4440*/  IMAD.U32 R7, RZ, RZ, UR4 ;  /* 0x00000004ff077e24 */ /* 0x000fe2000f8e00ff */
[----:B------:R-:W-:-:S03]  /*4450*/  ULDC.64 UR4, c[0x0][0x2c8] ;  /* 0x0000b20000047ab9 */ /* 0x000fc60000000a00 */
[----:B------:R-:W-:Y:S02]  /*4460*/  IMAD.IADD R5, R3, 0x1, -R5 ;  /* 0x0000000103057824 */ /* 0x000fe400078e0a05 */
[----:B------:R-:W-:-:S03]  /*4470*/  FMUL.FTZ R3, R102, c[0x0][0x320] ;  /* 0x0000c80066037a20 */ /* 0x000fc60000410000 */
[----:B------:R-:W-:Y:S01]  /*4480*/  SHF.L.U32 R11, R5, 0x1, RZ ;  /* 0x00000001050b7819 */ /* 0x000fe200000006ff */
[----:B------:R2:W-:Y:S01]  /*4490*/  MUFU.TANH R38, R3 ;  /* 0x0000000300267308 */ /* 0x0005e20000002400 */
[----:B------:R-:W-:Y:S02]  /*44a0*/  FMUL.FTZ R5, R34, c[0x0][0x320] ;  /* 0x0000c80022057a20 */ /* 0x000fe40000410000 */
[C---:B------:R-:W-:Y:S01]  /*44b0*/  IADD3 R8, -R11.reuse, UR20, RZ ;  /* 0x000000140b087c10 */ /* 0x040fe2000fffe1ff */
[----:B------:R3:W-:Y:S04]  /*44c0*/  STL [R1+0x80], R11 ;  /* 0x0000800b01007387 */ /* 0x0007e80000100800 */
[----:B------:R1:W1:Y:S01]  /*44d0*/  MUFU.TANH R21, R5 ;  /* 0x0000000500157308 */ /* 0x0002620000002400 */
[----:B--2---:R-:W-:-:S04]  /*44e0*/  IADD3 R3, -R11, UR7, R7 ;  /* 0x000000070b037c10 */ /* 0x004fc8000fffe107 */
[----:B------:R-:W-:Y:S01]  /*44f0*/  IADD3 R7, R3, -UR12, RZ ;  /* 0x8000000c03077c10 */ /* 0x000fe2000fffe0ff */
[----:B-1----:R-:W1:Y:S04]  /*4500*/  SHFL.IDX PT, R5, R6, 0x1, 0x1c1f ;  /* 0x003c1f0006057f89 */ /* 0x002e6800000e0000 */
[----:B----4-:R-:W-:Y:S02]  /*4510*/  IMAD.IADD R3, R7, 0x1, R10 ;  /* 0x0000000107037824 */ /* 0x010fe400078e020a */
[----:B------:R-:W-:Y:S02]  /*4520*/  FMUL.FTZ R10, R68, c[0x0][0x320] ;  /* 0x0000c800440a7a20 */ /* 0x000fe40000410000 */
[----:B---3--:R-:W-:Y:S01]  /*4530*/  FMUL.FTZ R11, R69, c[0x0][0x320] ;  /* 0x0000c800450b7a20 */ /* 0x008fe20000410000 */
[----:B------:R-:W-:Y:S01]  /*4540*/  IMNMX R3, R8, R3, PT ;  /* 0x0000000308037217 */ /* 0x000fe20003800200 */
[----:B------:R-:W-:Y:S01]  /*4550*/  IMAD.IADD R9, R7, 0x1, R9 ;  /* 0x0000000107097824 */ /* 0x000fe200078e0209 */
[----:B------:R-:W-:Y:S02]  /*4560*/  LDSM.16.MT88.4 R68, [R237+0x2100] ;  /* 0x00210000ed44783b */ /* 0x000fe40000004200 */
[----:B------:R-:W-:-:S02]  /*4570*/  ISETP.GT.AND P0, PT, R3, RZ, PT ;  /* 0x000000ff0300720c */ /* 0x000fc40003f04270 */
[C---:B------:R-:W-:Y:S02]  /*4580*/  ISETP.GT.AND P2, PT, R3.reuse, 0x1, PT ;  /* 0x000000010300780c */ /* 0x040fe40003f44270 */
[----:B------:R-:W-:Y:S02]  /*4590*/  ISETP.GT.AND P1, PT, R3, 0x8, PT ;  /* 0x000000080300780c */ /* 0x000fe40003f24270 */
[----:B------:R-:W-:Y:S02]  /*45a0*/  FSEL R12, R12, -INF , P0 ;  /* 0xff8000000c0c7808 */ /* 0x000fe40000000000 */
[----:B------:R-:W-:Y:S02]  /*45b0*/  FSEL R13, R13, -INF , P2 ;  /* 0xff8000000d0d7808 */ /* 0x000fe40001000000 */
[----:B------:R-:W-:Y:S02]  /*45c0*/  ISETP.GT.AND P0, PT, R3, 0x9, PT ;  /* 0x000000090300780c */ /* 0x000fe40003f04270 */
[----:B------:R-:W-:-:S02]  /*45d0*/  FSEL R14, R14, -INF , P1 ;  /* 0xff8000000e0e7808 */ /* 0x000fc40000800000 */
[----:B------:R-:W-:Y:S01]  /*45e0*/  FMNMX.FTZ R139, R12, R13, !PT ;  /* 0x0000000d0c8b7209 */ /* 0x000fe20007810000 */
[----:B-1----:R-:W-:Y:S01]  /*45f0*/  IMAD.IADD R5, R7, 0x1, R5 ;  /* 0x0000000107057824 */ /* 0x002fe200078e0205 */
[C---:B------:R-:W-:Y:S02]  /*4600*/  ISETP.GT.AND P2, PT, R3.reuse, 0x10, PT ;  /* 0x000000100300780c */ /* 0x040fe40003f44270 */
[----:B------:R-:W-:Y:S02]  /*4610*/  FSEL R16, R16, -INF , P0 ;  /* 0xff80000010107808 */ /* 0x000fe40000000000 */
[----:B------:R-:W-:Y:S02]  /*4620*/  FMNMX.FTZ R139, R14, R139, !PT ;  /* 0x0000008b0e8b7209 */ /* 0x000fe40007810000 */
[----:B------:R-:W-:Y:S02]  /*4630*/  ISETP.GT.AND P1, PT, R3, 0x11, PT ;  /* 0x000000110300780c */ /* 0x000fe40003f24270 */
[----:B------:R-:W-:-:S02]  /*4640*/  FSEL R20, R20, -INF , P2 ;  /* 0xff80000014147808 */ /* 0x000fc40001000000 */
[----:B------:R-:W-:Y:S02]  /*4650*/  FMNMX.FTZ R139, R16, R139, !PT ;  /* 0x0000008b108b7209 */ /* 0x000fe40007810000 */
[----:B------:R-:W-:Y:S02]  /*4660*/  ISETP.GT.AND P0, PT, R3, 0x18, PT ;  /* 0x000000180300780c */ /* 0x000fe40003f04270 */
[----:B------:R-:W-:Y:S02]  /*4670*/  FSEL R23, R23, -INF , P1 ;  /* 0xff80000017177808 */ /* 0x000fe40000800000 */
[C---:B------:R-:W-:Y:S02]  /*4680*/  ISETP.GT.AND P2, PT, R3.reuse, 0x19, PT ;  /* 0x000000190300780c */ /* 0x040fe40003f44270 */
[----:B------:R-:W-:Y:S02]  /*4690*/  ISETP.GT.AND P1, PT, R3, 0x20, PT ;  /* 0x000000200300780c */ /* 0x000fe40003f24270 */
[----:B------:R-:W-:-:S02]  /*46a0*/  FMNMX.FTZ R139, R20, R139, !PT ;  /* 0x0000008b148b7209 */ /* 0x000fc40007810000 */
[----:B------:R-:W-:Y:S02]  /*46b0*/  FSEL R27, R27, -INF , P0 ;  /* 0xff8000001b1b7808 */ /* 0x000fe40000000000 */
[----:B------:R-:W-:Y:S02]  /*46c0*/  ISETP.GT.AND P0, PT, R3, 0x21, PT ;  /* 0x000000210300780c */ /* 0x000fe40003f04270 */
[----:B------:R-:W-:Y:S02]  /*46d0*/  FSEL R34, R37, -INF , P2 ;  /* 0xff80000025227808 */ /* 0x000fe40001000000 */
[----:B------:R-:W-:Y:S01]  /*46e0*/  FSEL R176, R28, -INF , P1 ;  /* 0xff8000001cb07808 */ /* 0x000fe20000800000 */
[----:B------:R1:W2:Y:S01]  /*46f0*/  MUFU.TANH R37, R10 ;  /* 0x0000000a00257308 */ /* 0x0002a20000002400 */
[C---:B------:R-:W-:Y:S02]  /*4700*/  ISETP.GT.AND P2, PT, R3.reuse, 0x28, PT ;  /* 0x000000280300780c */ /* 0x040fe40003f44270 */
[----:B------:R-:W-:-:S02]  /*4710*/  ISETP.GT.AND P1, PT, R3, 0x29, PT ;  /* 0x000000290300780c */ /* 0x000fc40003f24270 */
[----:B------:R-:W-:Y:S02]  /*4720*/  FMNMX.FTZ R139, R23, R139, !PT ;  /* 0x0000008b178b7209 */ /* 0x000fe40007810000 */
[----:B------:R-:W-:Y:S02]  /*4730*/  FSEL R177, R177, -INF , P0 ;  /* 0xff800000b1b17808 */ /* 0x000fe40000000000 */
[----:B------:R-:W-:Y:S02]  /*4740*/  ISETP.GT.AND P0, PT, R3, 0x30, PT ;  /* 0x000000300300780c */ /* 0x000fe40003f04270 */
[----:B------:R-:W-:Y:S02]  /*4750*/  FSEL R178, R178, -INF , P2 ;  /* 0xff800000b2b27808 */ /* 0x000fe40001000000 */
[----:B------:R-:W-:Y:S02]  /*4760*/  FSEL R179, R179, -INF , P1 ;  /* 0xff800000b3b37808 */ /* 0x000fe40000800000 */
[----:B------:R-:W-:Y:S01]  /*4770*/  FMNMX.FTZ R139, R27, R139, !PT ;  /* 0x0000008b1b8b7209 */ /* 0x000fe20007810000 */
[----:B-1----:R-:W1:Y:S01]  /*4780*/  SHFL.IDX PT, R10, R6, 0x2, 0x1c1f ;  /* 0x005c1f00060a7f89 */ /* 0x002e6200000e0000 */
[----:B------:R-:W-:-:S02]  /*4790*/  ISETP.GT.AND P2, PT, R3, 0x31, PT ;  /* 0x000000310300780c */ /* 0x000fc40003f44270 */
[C---:B------:R-:W-:Y:S02]  /*47a0*/  ISETP.GT.AND P1, PT, R3.reuse, 0x38, PT ;  /* 0x000000380300780c */ /* 0x040fe40003f24270 */
[----:B------:R-:W-:Y:S02]  /*47b0*/  IMNMX R5, R8, R5, PT ;  /* 0x0000000508057217 */ /* 0x000fe40003800200 */
[----:B------:R-:W-:Y:S02]  /*47c0*/  FSEL R165, R48, -INF , P0 ;  /* 0xff80000030a57808 */ /* 0x000fe40000000000 */
[----:B------:R-:W-:Y:S02]  /*47d0*/  FMNMX.FTZ R139, R34, R139, !PT ;  /* 0x0000008b228b7209 */ /* 0x000fe40007810000 */
[----:B------:R-:W-:Y:S02]  /*47e0*/  ISETP.GT.AND P0, PT, R3, 0x39, PT ;  /* 0x000000390300780c */ /* 0x000fe40003f04270 */
[----:B------:R-:W-:-:S02]  /*47f0*/  FSEL R167, R52, -INF , P2 ;  /* 0xff80000034a77808 */ /* 0x000fc40001000000 */
[----:B------:R-:W-:Y:S02]  /*4800*/  FSEL R166, R50, -INF , P1 ;  /* 0xff80000032a67808 */ /* 0x000fe40000800000 */
[C---:B------:R-:W-:Y:S02]  /*4810*/  ISETP.GT.AND P2, PT, R5.reuse, RZ, PT ;  /* 0x000000ff0500720c */ /* 0x040fe40003f44270 */
[----:B------:R-:W-:Y:S02]  /*4820*/  ISETP.GT.AND P1, PT, R5, 0x1, PT ;  /* 0x000000010500780c */ /* 0x000fe40003f24270 */
[----:B------:R-:W-:Y:S02]  /*4830*/  FMNMX.FTZ R139, R176, R139, !PT ;  /* 0x0000008bb08b7209 */ /* 0x000fe40007810000 */
[----:B------:R-:W-:Y:S02]  /*4840*/  FSEL R106, R29, -INF , P0 ;  /* 0xff8000001d6a7808 */ /* 0x000fe40000000000 */
[----:B------:R-:W-:-:S02]  /*4850*/  ISETP.GT.AND P0, PT, R5, 0x8, PT ;  /* 0x000000080500780c */ /* 0x000fc40003f04270 */
[----:B------:R-:W-:Y:S02]  /*4860*/  FSEL R24, R24, -INF , P2 ;  /* 0xff80000018187808 */ /* 0x000fe40001000000 */
        /* <DEDUP_REMOVED lines=8> */
[----:B------:R-:W-:Y:S01]  /*48f0*/  FMNMX.FTZ R3, R29, R3, !PT ;  /* 0x000000031d037209 */ /* 0x000fe20007810000 */
[----:B------:R3:W4:Y:S01]  /*4900*/  MUFU.TANH R18, R11 ;  /* 0x0000000b00127308 */ /* 0x0007220000002400 */
        /* <DEDUP_REMOVED lines=20> */
[----:B---3--:R-:W3:Y:S01]  /*4a50*/  SHFL.BFLY PT, R11, R139, 0x2, 0x1f ;  /* 0x0c401f008b0b7f89 */ /* 0x008ee200000e0000 */
[----:B------:R-:W-:Y:S02]  /*4a60*/  FMNMX.FTZ R3, R32, R3, !PT ;  /* 0x0000000320037209 */ /* 0x000fe40007810000 */
[----:B------:R-:W-:-:S02]  /*4a70*/  ISETP.GT.AND P0, PT, R5, 0x28, PT ;  /* 0x000000280500780c */ /* 0x000fc40003f04270 */
[----:B------:R-:W-:Y:S02]  /*4a80*/  FSEL R175, R175, -INF , P1 ;  /* 0xff800000afaf7808 */ /* 0x000fe40000800000 */
[----:B------:R-:W-:Y:S02]  /*4a90*/  FMNMX.FTZ R3, R174, R3, !PT ;  /* 0x00000003ae037209 */ /* 0x000fe40007810000 */
[----:B------:R-:W-:Y:S02]  /*4aa0*/  ISETP.GT.AND P1, PT, R5, 0x29, PT ;  /* 0x000000290500780c */ /* 0x000fe40003f24270 */
[----:B------:R-:W-:Y:S02]  /*4ab0*/  FSEL R173, R41, -INF , P0 ;  /* 0xff80000029ad7808 */ /* 0x000fe40000000000 */
[----:B------:R-:W-:Y:S01]  /*4ac0*/  FMNMX.FTZ R3, R175, R3, !PT ;  /* 0x00000003af037209 */ /* 0x000fe20007810000 */
[----:B------:R2:W2:Y:S01]  /*4ad0*/  MUFU.TANH R41, R15 ;  /* 0x0000000f00297308 */ /* 0x0004a20000002400 */
[----:B------:R-:W-:-:S02]  /*4ae0*/  FSEL R172, R40, -INF , P1 ;  /* 0xff80000028ac7808 */ /* 0x000fc40000800000 */
[----:B------:R-:W-:Y:S02]  /*4af0*/  FMNMX.FTZ R3, R173, R3, !PT ;  /* 0x00000003ad037209 */ /* 0x000fe40007810000 */
[----:B-1----:R-:W-:Y:S02]  /*4b00*/  IADD3 R10, R7, R10, RZ ;  /* 0x0000000a070a7210 */ /* 0x002fe40007ffe0ff */
[C---:B------:R-:W-:Y:S01]  /*4b10*/  ISETP.GT.AND P0, PT, R5.reuse, 0x30, PT ;  /* 0x000000300500780c */ /* 0x040fe20003f04270 */
[----:B------:R1:W1:Y:S01]  /*4b20*/  MUFU.TANH R40, R17 ;  /* 0x0000001100287308 */ /* 0x0002620000002400 */
[----:B------:R-:W-:Y:S02]  /*4b30*/  ISETP.GT.AND P1, PT, R5, 0x31, PT ;  /* 0x000000310500780c */ /* 0x000fe40003f24270 */
[----:B------:R-:W-:Y:S02]  /*4b40*/  FMNMX.FTZ R6, R172, R3, !PT ;  /* 0x00000003ac067209 */ /* 0x000fe40007810000 */
[----:B------:R-:W-:-:S02]  /*4b50*/  IMNMX R3, R8, R10, PT ;  /* 0x0000000a08037217 */ /* 0x000fc40003800200 */
[----:B------:R-:W-:Y:S02]  /*4b60*/  FSEL R107, R39, -INF , P0 ;  /* 0xff800000276b7808 */ /* 0x000fe40000000000 */
[----:B------:R-:W-:Y:S02]  /*4b70*/  FSEL R104, R36, -INF , P1 ;  /* 0xff80000024687808 */ /* 0x000fe40000800000 */
[C---:B------:R-:W-:Y:S02]  /*4b80*/  ISETP.GT.AND P0, PT, R5.reuse, 0x38, PT ;  /* 0x000000380500780c */ /* 0x040fe40003f04270 */
[----:B------:R-:W-:Y:S02]  /*4b90*/  ISETP.GT.AND P1, PT, R5, 0x39, PT ;  /* 0x000000390500780c */ /* 0x000fe40003f24270 */
[----:B------:R-:W-:Y:S02]  /*4ba0*/  ISETP.GT.AND P2, PT, R3, RZ, PT ;  /* 0x000000ff0300720c */ /* 0x000fe40003f44270 */
[----:B------:R-:W-:-:S02]  /*4bb0*/  FMNMX.FTZ R7, R107, R6, !PT ;  /* 0x000000066b077209 */ /* 0x000fc40007810000 */
[----:B------:R-:W-:Y:S02]  /*4bc0*/  IMNMX R6, R8, R9, PT ;  /* 0x0000000908067217 */ /* 0x000fe40003800200 */
[----:B------:R-:W-:Y:S02]  /*4bd0*/  FSEL R108, R21, -INF , P0 ;  /* 0xff800000156c7808 */ /* 0x000fe40000000000 */
[----:B------:R-:W-:Y:S02]  /*4be0*/  FSEL R249, R19, -INF , P1 ;  /* 0xff80000013f97808 */ /* 0x000fe40000800000 */
[----:B------:R-:W-:Y:S02]  /*4bf0*/  FSEL R9, R61, -INF , P2 ;  /* 0xff8000003d097808 */ /* 0x000fe40001000000 */
[C---:B------:R-:W-:Y:S02]  /*4c00*/  ISETP.GT.AND P1, PT, R3.reuse, 0x1, PT ;  /* 0x000000010300780c */ /* 0x040fe40003f24270 */
[----:B------:R-:W-:-:S02]  /*4c10*/  ISETP.GT.AND P0, PT, R3, 0x8, PT ;  /* 0x000000080300780c */ /* 0x000fc40003f04270 */
[----:B------:R-:W-:Y:S02]  /*4c20*/  ISETP.GT.AND P2, PT, R3, 0x9, PT ;  /* 0x000000090300780c */ /* 0x000fe40003f44270 */
[----:B---3--:R-:W-:Y:S02]  /*4c30*/  FMNMX.FTZ R139, R11, R139, !PT ;  /* 0x0000008b0b8b7209 */ /* 0x008fe40007810000 */
[----:B------:R-:W-:Y:S02]  /*4c40*/  FSEL R10, R60, -INF , P1 ;  /* 0xff8000003c0a7808 */ /* 0x000fe40000800000 */
[----:B------:R-:W-:Y:S01]  /*4c50*/  FSEL R11, R44, -INF , P0 ;  /* 0xff8000002c0b7808 */ /* 0x000fe20000000000 */
[----:B------:R-:W3:Y:S01]  /*4c60*/  SHFL.BFLY PT, R8, R139, 0x1, 0x1f ;  /* 0x0c201f008b087f89 */ /* 0x000ee200000e0000 */
[----:B--2---:R-:W-:Y:S02]  /*4c70*/  FSEL R15, R31, -INF , P2 ;  /* 0xff8000001f0f7808 */ /* 0x004fe40001000000 */
[----:B------:R-:W-:-:S02]  /*4c80*/  ISETP.GT.AND P1, PT, R3, 0x10, PT ;  /* 0x000000100300780c */ /* 0x000fc40003f24270 */
[C---:B------:R-:W-:Y:S02]  /*4c90*/  ISETP.GT.AND P0, PT, R3.reuse, 0x11, PT ;  /* 0x000000110300780c */ /* 0x040fe40003f04270 */
[----:B------:R-:W-:Y:S02]  /*4ca0*/  ISETP.GT.AND P2, PT, R3, 0x18, PT ;  /* 0x000000180300780c */ /* 0x000fe40003f44270 */
[----:B------:R-:W-:Y:S02]  /*4cb0*/  FMNMX.FTZ R5, R104, R7, !PT ;  /* 0x0000000768057209 */ /* 0x000fe40007810000 */
[----:B------:R-:W-:Y:S02]  /*4cc0*/  FSEL R31, R57, -INF , P1 ;  /* 0xff800000391f7808 */ /* 0x000fe40000800000 */
[----:B------:R-:W-:Y:S02]  /*4cd0*/  FSEL R35, R56, -INF , P0 ;  /* 0xff80000038237808 */ /* 0x000fe40000000000 */
[----:B------:R-:W-:-:S02]  /*4ce0*/  FSEL R36, R53, -INF , P2 ;  /* 0xff80000035247808 */ /* 0x000fc40001000000 */
[C---:B------:R-:W-:Y:S02]  /*4cf0*/  ISETP.GT.AND P1, PT, R3.reuse, 0x19, PT ;  /* 0x000000190300780c */ /* 0x040fe40003f24270 */
[C---:B------:R-:W-:Y:S02]  /*4d00*/  ISETP.GT.AND P0, PT, R3.reuse, 0x20, PT ;  /* 0x000000200300780c */ /* 0x040fe40003f04270 */
[----:B------:R-:W-:Y:S02]  /*4d10*/  ISETP.GT.AND P2, PT, R3, 0x21, PT ;  /* 0x000000210300780c */ /* 0x000fe40003f44270 */
[----:B------:R-:W-:Y:S02]  /*4d20*/  FMNMX.FTZ R5, R108, R5, !PT ;  /* 0x000000056c057209 */ /* 0x000fe40007810000 */
[----:B------:R-:W-:Y:S02]  /*4d30*/  FSEL R39, R54, -INF , P1 ;  /* 0xff80000036277808 */ /* 0x000fe40000800000 */
[----:B------:R-:W-:-:S02]  /*4d40*/  FSEL R168, R168, -INF , P0 ;  /* 0xff800000a8a87808 */ /* 0x000fc40000000000 */
[----:B------:R-:W-:Y:S02]  /*4d50*/  FSEL R169, R169, -INF , P2 ;  /* 0xff800000a9a97808 */ /* 0x000fe40001000000 */
[C---:B------:R-:W-:Y:S02]  /*4d60*/  ISETP.GT.AND P1, PT, R3.reuse, 0x28, PT ;  /* 0x000000280300780c */ /* 0x040fe40003f24270 */
[C---:B------:R-:W-:Y:S02]  /*4d70*/  ISETP.GT.AND P0, PT, R3.reuse, 0x29, PT ;  /* 0x000000290300780c */ /* 0x040fe40003f04270 */
[----:B------:R-:W-:Y:S02]  /*4d80*/  ISETP.GT.AND P2, PT, R3, 0x30, PT ;  /* 0x000000300300780c */ /* 0x000fe40003f44270 */
[----:B------:R-:W-:Y:S02]  /*4d90*/  FMNMX.FTZ R5, R249, R5, !PT ;  /* 0x00000005f9057209 */ /* 0x000fe40007810000 */
[----:B------:R-:W-:-:S02]  /*4da0*/  FSEL R170, R170, -INF , P1 ;  /* 0xff800000aaaa7808 */ /* 0x000fc40000800000 */
[----:B------:R-:W-:Y:S01]  /*4db0*/  FSEL R171, R171, -INF , P0 ;  /* 0xff800000abab7808 */ /* 0x000fe20000000000 */
[----:B------:R-:W2:Y:S01]  /*4dc0*/  SHFL.BFLY PT, R7, R5, 0x2, 0x1f ;  /* 0x0c401f0005077f89 */ /* 0x000ea200000e0000 */
[----:B------:R-:W-:Y:S02]  /*4dd0*/  FSEL R109, R43, -INF , P2 ;  /* 0xff8000002b6d7808 */ /* 0x000fe40001000000 */
[C---:B------:R-:W-:Y:S02]  /*4de0*/  ISETP.GT.AND P1, PT, R3.reuse, 0x31, PT ;  /* 0x000000310300780c */ /* 0x040fe40003f24270 */
[C---:B------:R-:W-:Y:S02]  /*4df0*/  ISETP.GT.AND P0, PT, R3.reuse, 0x38, PT ;  /* 0x000000380300780c */ /* 0x040fe40003f04270 */
[----:B------:R-:W-:Y:S02]  /*4e00*/  ISETP.GT.AND P2, PT, R3, 0x39, PT ;  /* 0x000000390300780c */ /* 0x000fe40003f44270 */
[----:B------:R-:W-:-:S02]  /*4e10*/  FMNMX.FTZ R3, R9, R10, !PT ;  /* 0x0000000a09037209 */ /* 0x000fc40007810000 */
[----:B------:R-:W-:Y:S02]  /*4e20*/  FSEL R248, R37, -INF , P0 ;  /* 0xff80000025f87808 */ /* 0x000fe40000000000 */
[----:B------:R-:W-:Y:S02]  /*4e30*/  FMNMX.FTZ R3, R11, R3, !PT ;  /* 0x000000030b037209 */ /* 0x000fe40007810000 */
[----:B------:R-:W-:Y:S02]  /*4e40*/  ISETP.GT.AND P0, PT, R6, 0x1, PT ;  /* 0x000000010600780c */ /* 0x000fe40003f04270 */
[----:B----4-:R-:W-:Y:S02]  /*4e50*/  FSEL R246, R18, -INF , P2 ;  /* 0xff80000012f67808 */ /* 0x010fe40001000000 */
[----:B------:R-:W-:Y:S02]  /*4e60*/  FMNMX.FTZ R3, R15, R3, !PT ;  /* 0x000000030f037209 */ /* 0x000fe40007810000 */
[----:B---3--:R-:W-:-:S02]  /*4e70*/  FMNMX.FTZ R139, R139, R8, !PT ;  /* 0x000000088b8b7209 */ /* 0x008fc40007810000 */
[----:B------:R-:W-:Y:S02]  /*4e80*/  ISETP.GT.AND P2, PT, R6, 0x8, PT ;  /* 0x000000080600780c */ /* 0x000fe40003f44270 */
[----:B------:R-:W-:Y:S01]  /*4e90*/  FSEL R18, R58, -INF , P0 ;  /* 0xff8000003a127808 */ /* 0x000fe20000000000 */
[----:B------:R-:W-:Y:S01]  /*4ea0*/  FMUL.FTZ R21, R139, c[0x0][0x2d0] ;  /* 0x0000b4008b157a20 */ /* 0x000fe20000410000 */
[----:B------:R-:W-:Y:S02]  /*4eb0*/  ISETP.GT.AND P0, PT, R6, 0x10, PT ;  /* 0x000000100600780c */ /* 0x000fe40003f04270 */
[----:B------:R-:W-:Y:S02]  /*4ec0*/  FMNMX.FTZ R3, R31, R3, !PT ;  /* 0x000000031f037209 */ /* 0x000fe40007810000 */
[----:B------:R-:W-:Y:S02]  /*4ed0*/  FSEL R19, R38, -INF , P2 ;  /* 0xff80000026137808 */ /* 0x000fe40001000000 */
[----:B------:R-:W-:-:S02]  /*4ee0*/  FSEL R38, R65, -INF , P0 ;  /* 0xff80000041267808 */ /* 0x000fc40000000000 */
[----:B------:R-:W-:Y:S02]  /*4ef0*/  FSETP.NEU.FTZ.AND P0, PT, R139, -INF , PT ;  /* 0xff8000008b00780b */ /* 0x000fe40003f1d000 */
[----:B------:R-:W-:Y:S02]  /*4f00*/  FSEL R251, R42, -INF , P1 ;  /* 0xff8000002afb7808 */ /* 0x000fe40000800000 */
[----:B------:R-:W-:Y:S02]  /*4f10*/  FMNMX.FTZ R3, R35, R3, !PT ;  /* 0x0000000323037209 */ /* 0x000fe40007810000 */
[----:B------:R-:W-:Y:S02]  /*4f20*/  ISETP.GT.AND P1, PT, R6, RZ, PT ;  /* 0x000000ff0600720c */ /* 0x000fe40003f24270 */
[----:B------:R-:W-:Y:S02]  /*4f30*/  FSEL R21, R21, RZ, P0 ;  /* 0x000000ff15157208 */ /* 0x000fe40000000000 */
[----:B------:R-:W-:-:S02]  /*4f40*/  FMNMX.FTZ R137, R36, R3, !PT ;  /* 0x0000000324897209 */ /* 0x000fc40007810000 */
[----:B-1----:R-:W-:Y:S01]  /*4f50*/  FSEL R17, R59, -INF , P1 ;  /* 0xff8000003b117808 */ /* 0x002fe20000800000 */
[----:B------:R-:W-:Y:S01]  /*4f60*/  FFMA.FTZ R3, R12, c[0x0][0x2d0], -R21 ;  /* 0x0000b4000c037a23 */ /* 0x000fe20000010815 */
[----:B--2---:R-:W-:Y:S01]  /*4f70*/  FMNMX.FTZ R138, R5, R7, !PT ;  /* 0x00000007058a7209 */ /* 0x004fe20007810000 */
[----:B------:R-:W-:Y:S01]  /*4f80*/  LDSM.16.MT88.4 R56, [R240+0x900] ;  /* 0x00090000f038783b */ /* 0x000fe20000004200 */
[----:B------:R-:W-:Y:S01]  /*4f90*/  FMNMX.FTZ R137, R39, R137, !PT ;  /* 0x0000008927897209 */ /* 0x000fe20007810000 */
[----:B------:R1:W-:Y:S01]  /*4fa0*/  MUFU.EX2 R245, R3 ;  /* 0x0000000300f57308 */ /* 0x0003e20000000800 */
[----:B------:R-:W-:Y:S01]  /*4fb0*/  ISETP.GT.AND P1, PT, R6, 0x9, PT ;  /* 0x000000090600780c */ /* 0x000fe20003f24270 */
[----:B------:R-:W2:Y:S01]  /*4fc0*/  SHFL.BFLY PT, R8, R138, 0x1, 0x1f ;  /* 0x0c201f008a087f89 */ /* 0x000ea200000e0000 */
[----:B------:R-:W-:Y:S02]  /*4fd0*/  FMNMX.FTZ R5, R17, R18, !PT ;  /* 0x0000001211057209 */ /* 0x000fe40007810000 */
[----:B------:R-:W-:-:S02]  /*4fe0*/  FMNMX.FTZ R137, R168, R137, !PT ;  /* 0x00000089a8897209 */ /* 0x000fc40007810000 */
[----:B------:R-:W-:Y:S02]  /*4ff0*/  FSEL R22, R22, -INF , P1 ;  /* 0xff80000016167808 */ /* 0x000fe40000800000 */
[----:B------:R-:W-:Y:S02]  /*5000*/  FMNMX.FTZ R137, R169, R137, !PT ;  /* 0x00000089a9897209 */ /* 0x000fe40007810000 */
[----:B------:R-:W-:Y:S02]  /*5010*/  ISETP.GT.AND P2, PT, R6, 0x11, PT ;  /* 0x000000110600780c */ /* 0x000fe40003f44270 */
[----:B------:R-:W-:Y:S02]  /*5020*/  FMNMX.FTZ R137, R170, R137, !PT ;  /* 0x00000089aa897209 */ /* 0x000fe40007810000 */
[----:B------:R-:W-:Y:S02]  /*5030*/  ISETP.GT.AND P1, PT, R6, 0x18, PT ;  /* 0x000000180600780c */ /* 0x000fe40003f24270 */
[----:B-1----:R-:W-:Y:S01]  /*5040*/  FMNMX.FTZ R3, R19, R5, !PT ;  /* 0x0000000513037209 */ /* 0x002fe20007810000 */
[----:B------:R-:W-:Y:S01]  /*5050*/  FFMA.FTZ R5, R13, c[0x0][0x2d0], -R21 ;  /* 0x0000b4000d057a23 */ /* 0x000fe20000010815 */
[----:B------:R-:W-:-:S02]  /*5060*/  FSEL R37, R72, -INF , P2 ;  /* 0xff80000048257808 */ /* 0x000fc40001000000 */
[----:B------:R-:W-:Y:S01]  /*5070*/  FMNMX.FTZ R3, R22, R3, !PT ;  /* 0x0000000316037209 */ /* 0x000fe20007810000 */
[----:B------:R1:W3:Y:S01]  /*5080*/  MUFU.EX2 R244, R5 ;  /* 0x0000000500f47308 */ /* 0x0002e20000000800 */
[----:B------:R-:W-:Y:S01]  /*5090*/  FMNMX.FTZ R137, R171, R137, !PT ;  /* 0x00000089ab897209 */ /* 0x000fe20007810000 */
[----:B------:R-:W-:Y:S01]  /*50a0*/  LDSM.16.MT88.4 R72, [R239+0x100] ;  /* 0x00010000ef48783b */ /* 0x000fe20000004200 */
[C---:B------:R-:W-:Y:S02]  /*50b0*/  ISETP.GT.AND P2, PT, R6.reuse, 0x19, PT ;  /* 0x000000190600780c */ /* 0x040fe40003f44270 */
[----:B------:R-:W-:Y:S02]  /*50c0*/  FSEL R44, R55, -INF , P1 ;  /* 0xff800000372c7808 */ /* 0x000fe40000800000 */
[----:B------:R-:W-:Y:S01]  /*50d0*/  FMNMX.FTZ R137, R109, R137, !PT ;  /* 0x000000896d897209 */ /* 0x000fe20007810000 */
[----:B------:R-:W-:Y:S01]  /*50e0*/  LDSM.16.MT88.4 R52, [R239+0x900] ;  /* 0x00090000ef34783b */ /* 0x000fe20000004200 */
[----:B------:R-:W-:-:S02]  /*50f0*/  ISETP.GT.AND P1, PT, R6, 0x20, PT ;  /* 0x000000200600780c */ /* 0x000fc40003f24270 */
[----:B------:R-:W-:Y:S02]  /*5100*/  FSEL R45, R64, -INF , P2 ;  /* 0xff800000402d7808 */ /* 0x000fe40001000000 */
[----:B------:R-:W-:Y:S01]  /*5110*/  FMNMX.FTZ R137, R251, R137, !PT ;  /* 0x00000089fb897209 */ /* 0x000fe20007810000 */
[----:B------:R-:W-:Y:S01]  /*5120*/  LDSM.16.MT88.4 R64, [R238+0x2100] ;  /* 0x00210000ee40783b */ /* 0x000fe20000004200 */
[----:B------:R-:W-:Y:S02]  /*5130*/  ISETP.GT.AND P0, PT, R6, 0x21, PT ;  /* 0x000000210600780c */ /* 0x000fe40003f04270 */
[----:B-1----:R-:W-:Y:S01]  /*5140*/  FMNMX.FTZ R5, R38, R3, !PT ;  /* 0x0000000326057209 */ /* 0x002fe20007810000 */
[----:B------:R-:W-:Y:S01]  /*5150*/  FFMA.FTZ R3, R14, c[0x0][0x2d0], -R21 ;  /* 0x0000b4000e037a23 */ /* 0x000fe20000010815 */
[----:B------:R-:W-:Y:S02]  /*5160*/  FSEL R136, R136, -INF , P1 ;  /* 0xff80000088887808 */ /* 0x000fe40000800000 */
[----:B------:R-:W-:Y:S01]  /*5170*/  FMNMX.FTZ R5, R37, R5, !PT ;  /* 0x0000000525057209 */ /* 0x000fe20007810000 */
[----:B------:R1:W-:Y:S01]  /*5180*/  MUFU.EX2 R207, R3 ;  /* 0x0000000300cf7308 */ /* 0x0003e20000000800 */
[----:B------:R-:W-:-:S02]  /*5190*/  FMNMX.FTZ R137, R248, R137, !PT ;  /* 0x00000089f8897209 */ /* 0x000fc40007810000 */
[----:B------:R-:W-:Y:S02]  /*51a0*/  FMNMX.FTZ R5, R44, R5, !PT ;  /* 0x000000052c057209 */ /* 0x000fe40007810000 */
[----:B------:R-:W-:Y:S02]  /*51b0*/  ISETP.GT.AND P2, PT, R6, 0x28, PT ;  /* 0x000000280600780c */ /* 0x000fe40003f44270 */
[----:B------:R-:W-:Y:S02]  /*51c0*/  FSEL R135, R135, -INF , P0 ;  /* 0xff80000087877808 */ /* 0x000fe40000000000 */
[----:B------:R-:W-:Y:S02]  /*51d0*/  FMNMX.FTZ R137, R246, R137, !PT ;  /* 0x00000089f6897209 */ /* 0x000fe40007810000 */
[C---:B------:R-:W-:Y:S02]  /*51e0*/  ISETP.GT.AND P1, PT, R6.reuse, 0x29, PT ;  /* 0x000000290600780c */ /* 0x040fe40003f24270 */
[----:B------:R-:W-:Y:S01]  /*51f0*/  FSEL R133, R133, -INF , P2 ;  /* 0xff80000085857808 */ /* 0x000fe20001000000 */
[----:B------:R-:W4:Y:S01]  /*5200*/  SHFL.BFLY PT, R7, R137, 0x2, 0x1f ;  /* 0x0c401f0089077f89 */ /* 0x000f2200000e0000 */
[----:B------:R-:W-:Y:S01]  /*5210*/  ISETP.GT.AND P0, PT, R6, 0x30, PT ;  /* 0x000000300600780c */ /* 0x000fe20003f04270 */
[----:B-1----:R-:W-:Y:S01]  /*5220*/  FFMA.FTZ R3, R16, c[0x0][0x2d0], -R21 ;  /* 0x0000b40010037a23 */ /* 0x002fe20000010815 */
[----:B------:R-:W-:-:S02]  /*5230*/  FSEL R132, R132, -INF , P1 ;  /* 0xff80000084847808 */ /* 0x000fc40000800000 */
[C---:B------:R-:W-:Y:S01]  /*5240*/  ISETP.GT.AND P2, PT, R6.reuse, 0x31, PT ;  /* 0x000000310600780c */ /* 0x040fe20003f44270 */
[----:B------:R1:W-:Y:S01]  /*5250*/  MUFU.EX2 R196, R3 ;  /* 0x0000000300c47308 */ /* 0x0003e20000000800 */
[----:B------:R-:W-:Y:S02]  /*5260*/  FSEL R235, R47, -INF , P0 ;  /* 0xff8000002feb7808 */ /* 0x000fe40000000000 */
[----:B------:R-:W-:Y:S02]  /*5270*/  ISETP.GT.AND P1, PT, R6, 0x38, PT ;  /* 0x000000380600780c */ /* 0x000fe40003f24270 */
[----:B------:R-:W-:Y:S02]  /*5280*/  FSEL R233, R46, -INF , P2 ;  /* 0xff8000002ee97808 */ /* 0x000fe40001000000 */
[----:B------:R-:W-:Y:S02]  /*5290*/  ISETP.GT.AND P0, PT, R6, 0x39, PT ;  /* 0x000000390600780c */ /* 0x000fe40003f04270 */
[----:B------:R-:W-:-:S02]  /*52a0*/  FSEL R232, R41, -INF , P1 ;  /* 0xff80000029e87808 */ /* 0x000fc40000800000 */
[----:B------:R-:W-:Y:S02]  /*52b0*/  FSEL R231, R40, -INF , P0 ;  /* 0xff80000028e77808 */ /* 0x000fe40000000000 */
[----:B--2---:R-:W-:Y:S01]  /*52c0*/  FMNMX.FTZ R138, R138, R8, !PT ;  /* 0x000000088a8a7209 */ /* 0x004fe20007810000 */
[----:B------:R-:W-:Y:S01]  /*52d0*/  LDSM.16.MT88.4 R40, [R237+0x100] ;  /* 0x00010000ed28783b */ /* 0x000fe20000004200 */
[----:B---3--:R-:W-:Y:S02]  /*52e0*/  F2FP.PACK_AB R16, R244, R245 ;  /* 0x000000f5f410723e */ /* 0x008fe400000000ff */
[----:B-1----:R-:W-:Y:S01]  /*52f0*/  FMNMX.FTZ R3, R45, R5, !PT ;  /* 0x000000052d037209 */ /* 0x002fe20007810000 */
[----:B------:R-:W-:Y:S01]  /*5300*/  FFMA.FTZ R5, R20, c[0x0][0x2d0], -R21 ;  /* 0x0000b40014057a23 */ /* 0x000fe20000010815 */
[----:B----4-:R-:W-:Y:S01]  /*5310*/  FMNMX.FTZ R137, R137, R7, !PT ;  /* 0x0000000789897209 */ /* 0x010fe20007810000 */
[----:B------:R-:W-:Y:S01]  /*5320*/  FMUL.FTZ R20, R138, c[0x0][0x2d0] ;  /* 0x0000b4008a147a20 */ /* 0x000fe20000410000 */
[----:B------:R-:W-:Y:S01]  /*5330*/  FMNMX.FTZ R3, R136, R3, !PT ;  /* 0x0000000388037209 */ /* 0x000fe20007810000 */
[----:B------:R1:W-:Y:S01]  /*5340*/  MUFU.EX2 R211, R5 ;  /* 0x0000000500d37308 */ /* 0x0003e20000000800 */
[----:B------:R-:W-:Y:S01]  /*5350*/  FSETP.NEU.FTZ.AND P0, PT, R138, -INF , PT ;  /* 0xff8000008a00780b */ /* 0x000fe20003f1d000 */
[----:B------:R-:W2:Y:S01]  /*5360*/  SHFL.BFLY PT, R6, R137, 0x1, 0x1f ;  /* 0x0c201f0089067f89 */ /* 0x000ea200000e0000 */
[----:B------:R-:W-:-:S02]  /*5370*/  FMNMX.FTZ R3, R135, R3, !PT ;  /* 0x0000000387037209 */ /* 0x000fc40007810000 */
[----:B------:R-:W-:Y:S02]  /*5380*/  FSEL R20, R20, RZ, P0 ;  /* 0x000000ff14147208 */ /* 0x000fe40000000000 */
[----:B------:R-:W-:-:S04]  /*5390*/  FMNMX.FTZ R3, R133, R3, !PT ;  /* 0x0000000385037209 */ /* 0x000fc80007810000 */
[----:B------:R-:W-:-:S04]  /*53a0*/  FMNMX.FTZ R3, R132, R3, !PT ;  /* 0x0000000384037209 */ /* 0x000fc80007810000 */
[----:B------:R-:W-:Y:S01]  /*53b0*/  FMNMX.FTZ R3, R235, R3, !PT ;  /* 0x00000003eb037209 */ /* 0x000fe20007810000 */
[----:B-1----:R-:W-:-:S03]  /*53c0*/  FFMA.FTZ R5, R23, c[0x0][0x2d0], -R21 ;  /* 0x0000b40017057a23 */ /* 0x002fc60000010815 */
[----:B------:R-:W-:Y:S01]  /*53d0*/  FMNMX.FTZ R3, R233, R3, !PT ;  /* 0x00000003e9037209 */ /* 0x000fe20007810000 */
[----:B------:R1:W3:Y:S03]  /*53e0*/  MUFU.EX2 R205, R5 ;  /* 0x0000000500cd7308 */ /* 0x0002e60000000800 */
[----:B------:R-:W-:Y:S02]  /*53f0*/  FMNMX.FTZ R3, R232, R3, !PT ;  /* 0x00000003e8037209 */ /* 0x000fe40007810000 */
[----:B--2---:R-:W-:Y:S02]  /*5400*/  FMNMX.FTZ R137, R137, R6, !PT ;  /* 0x0000000689897209 */ /* 0x004fe40007810000 */
[----:B------:R-:W-:Y:S02]  /*5410*/  FMNMX.FTZ R3, R231, R3, !PT ;  /* 0x00000003e7037209 */ /* 0x000fe40007810000 */
[----:B------:R-:W-:-:S03]  /*5420*/  FSETP.NEU.FTZ.AND P0, PT, R137, -INF , PT ;  /* 0xff8000008900780b */ /* 0x000fc60003f1d000 */
[----:B------:R-:W2:Y:S01]  /*5430*/  SHFL.BFLY PT, R134, R3, 0x2, 0x1f ;  /* 0x0c401f0003867f89 */ /* 0x000ea200000e0000 */
[----:B-1----:R-:W-:Y:S01]  /*5440*/  FFMA.FTZ R5, R27, c[0x0][0x2d0], -R21 ;  /* 0x0000b4001b057a23 */ /* 0x002fe20000010815 */
[----:B---3--:R-:W-:-:S03]  /*5450*/  F2FP.PACK_AB R8, R205, R211 ;  /* 0x000000d3cd08723e */ /* 0x008fc600000000ff */
[----:B------:R1:W-:Y:S02]  /*5460*/  MUFU.EX2 R105, R5 ;  /* 0x0000000500697308 */ /* 0x0003e40000000800 */
[----:B-1----:R-:W-:Y:S01]  /*5470*/  FFMA.FTZ R5, R34, c[0x0][0x2d0], -R21 ;  /* 0x0000b40022057a23 */ /* 0x002fe20000010815 */
[----:B--2---:R-:W-:Y:S01]  /*5480*/  FMNMX.FTZ R134, R3, R134, !PT ;  /* 0x0000008603867209 */ /* 0x004fe20007810000 */
[----:B------:R-:W-:-:S04]  /*5490*/  FFMA.FTZ R3, R25, c[0x0][0x2d0], -R20 ;  /* 0x0000b40019037a23 */ /* 0x000fc80000010814 */
[----:B------:R1:W2:Y:S01]  /*54a0*/  MUFU.EX2 R62, R5 ;  /* 0x00000005003e7308 */ /* 0x0002a20000000800 */
[----:B------:R-:W3:Y:S07]  /*54b0*/  SHFL.BFLY PT, R6, R134, 0x1, 0x1f ;  /* 0x0c201f0086067f89 */ /* 0x000eee00000e0000 */
[----:B------:R4:W-:Y:S01]  /*54c0*/  MUFU.EX2 R206, R3 ;  /* 0x0000000300ce7308 */ /* 0x0009e20000000800 */
[----:B-1----:R-:W-:-:S07]  /*54d0*/  FFMA.FTZ R5, R24, c[0x0][0x2d0], -R20 ;  /* 0x0000b40018057a23 */ /* 0x002fce0000010814 */
[----:B------:R1:W-:Y:S01]  /*54e0*/  MUFU.EX2 R230, R5 ;  /* 0x0000000500e67308 */ /* 0x0003e20000000800 */
[----:B----4-:R-:W-:Y:S01]  /*54f0*/  FMUL.FTZ R3, R137, c[0x0][0x2d0] ;  /* 0x0000b40089037a20 */ /* 0x010fe20000410000 */
[----:B---3--:R-:W-:-:S04]  /*5500*/  FMNMX.FTZ R134, R6, R134, !PT ;  /* 0x0000008606867209 */ /* 0x008fc80007810000 */
[----:B------:R-:W-:Y:S01]  /*5510*/  FSEL R3, R3, RZ, P0 ;  /* 0x000000ff03037208 */ /* 0x000fe20000000000 */
[C---:B------:R-:W-:Y:S01]  /*5520*/  FMUL.FTZ R6, R134.reuse, c[0x0][0x2d0] ;  /* 0x0000b40086067a20 */ /* 0x040fe20000410000 */
[----:B------:R-:W-:-:S03]  /*5530*/  FSETP.NEU.FTZ.AND P0, PT, R134, -INF , PT ;  /* 0xff8000008600780b */ /* 0x000fc60003f1d000 */
[----:B------:R-:W-:Y:S02]  /*5540*/  FFMA.FTZ R2, R35, c[0x0][0x2d0], -R3 ;  /* 0x0000b40023027a23 */ /* 0x000fe40000010803 */
[----:B-1----:R-:W-:Y:S01]  /*5550*/  FFMA.FTZ R5, R30, c[0x0][0x2d0], -R20 ;  /* 0x0000b4001e057a23 */ /* 0x002fe20000010814 */
[----:B------:R-:W-:Y:S01]  /*5560*/  FSEL R0, R6, RZ, P0 ;  /* 0x000000ff06007208 */ /* 0x000fe20000000000 */
[----:B------:R1:W-:Y:S04]  /*5570*/  MUFU.EX2 R247, R2 ;  /* 0x0000000200f77308 */ /* 0x0003e80000000800 */
[----:B------:R-:W-:-:S04]  /*5580*/  FFMA.FTZ R4, R19, c[0x0][0x2d0], -R0 ;  /* 0x0000b40013047a23 */ /* 0x000fc80000010800 */
[----:B------:R3:W-:Y:S08]  /*5590*/  MUFU.EX2 R229, R5 ;  /* 0x0000000500e57308 */ /* 0x0007f00000000800 */
[----:B------:R4:W-:Y:S01]  /*55a0*/  MUFU.EX2 R241, R4 ;  /* 0x0000000400f17308 */ /* 0x0009e20000000800 */
[----:B-1----:R-:W-:Y:S02]  /*55b0*/  FFMA.FTZ R2, R36, c[0x0][0x2d0], -R3 ;  /* 0x0000b40024027a23 */ /* 0x002fe40000010803 */
[----:B---3--:R-:W-:-:S05]  /*55c0*/  FFMA.FTZ R5, R29, c[0x0][0x2d0], -R20 ;  /* 0x0000b4001d057a23 */ /* 0x008fca0000010814 */
[----:B------:R1:W-:Y:S01]  /*55d0*/  MUFU.EX2 R234, R5 ;  /* 0x0000000500ea7308 */ /* 0x0003e20000000800 */
[----:B----4-:R-:W-:Y:S02]  /*55e0*/  FFMA.FTZ R4, R22, c[0x0][0x2d0], -R0 ;  /* 0x0000b40016047a23 */ /* 0x010fe40000010800 */
[----:B--2---:R-:W-:-:S05]  /*55f0*/  IMAD.MOV.U32 R22, RZ, RZ, R62 ;  /* 0x000000ffff167224 */ /* 0x004fca00078e003e */
[----:B------:R2:W-:Y:S01]  /*5600*/  MUFU.EX2 R164, R4 ;  /* 0x0000000400a47308 */ /* 0x0005e20000000800 */
[----:B------:R-:W-:Y:S01]  /*5610*/  LDSM.16.MT88.4 R60, [R237+0x900] ;  /* 0x00090000ed3c783b */ /* 0x000fe20000004200 */
[----:B-1----:R-:W-:-:S06]  /*5620*/  FFMA.FTZ R5, R28, c[0x0][0x2d0], -R20 ;  /* 0x0000b4001c057a23 */ /* 0x002fcc0000010814 */
[----:B------:R1:W3:Y:S01]  /*5630*/  MUFU.EX2 R23, R5 ;  /* 0x0000000500177308 */ /* 0x0002e20000000800 */
[----:B--2---:R-:W-:Y:S02]  /*5640*/  FFMA.FTZ R4, R31, c[0x0][0x2d0], -R3 ;  /* 0x0000b4001f047a23 */ /* 0x004fe40000010803 */
[----:B------:R-:W-:Y:S05]  /*5650*/  LDSM.16.MT88.4 R28, [R238+0x900] ;  /* 0x00090000ee1c783b */ /* 0x000fea0000004200 */
[----:B------:R-:W2:Y:S01]  /*5660*/  MUFU.EX2 R209, R4 ;  /* 0x0000000400d17308 */ /* 0x000ea20000000800 */
[--C-:B-1----:R-:W-:Y:S01]  /*5670*/  FFMA.FTZ R5, R26, c[0x0][0x2d0], -R20.reuse ;  /* 0x0000b4001a057a23 */ /* 0x102fe20000010814 */
[----:B---3--:R-:W-:Y:S01]  /*5680*/  F2FP.PACK_AB R19, R23, R234 ;  /* 0x000000ea1713723e */ /* 0x008fe200000000ff */
[----:B------:R-:W1:Y:S05]  /*5690*/  LDSM.16.MT88.4 R24, [R238+0x100] ;  /* 0x00010000ee18783b */ /* 0x000e6a0000004200 */
[----:B------:R3:W4:Y:S01]  /*56a0*/  MUFU.EX2 R210, R5 ;  /* 0x0000000500d27308 */ /* 0x0007220000000800 */
[----:B--2---:R-:W-:Y:S01]  /*56b0*/  F2FP.PACK_AB R4, R247, R209 ;  /* 0x000000d1f704723e */ /* 0x004fe200000000ff */
[----:B---3--:R-:W-:-:S06]  /*56c0*/  FFMA.FTZ R5, R33, c[0x0][0x2d0], -R20 ;  /* 0x0000b40021057a23 */ /* 0x008fcc0000010814 */
[----:B------:R2:W-:Y:S02]  /*56d0*/  MUFU.EX2 R236, R5 ;  /* 0x0000000500ec7308 */ /* 0x0005e40000000800 */
[----:B--2---:R-:W-:Y:S02]  /*56e0*/  FFMA.FTZ R5, R32, c[0x0][0x2d0], -R20 ;  /* 0x0000b40020057a23 */ /* 0x004fe40000010814 */
[----:B------:R-:W-:Y:S04]  /*56f0*/  LDSM.16.MT88.4 R32, [R239+0x2100] ;  /* 0x00210000ef20783b */ /* 0x000fe80000004200 */
[----:B------:R2:W-:Y:S02]  /*5700*/  MUFU.EX2 R80, R5 ;  /* 0x0000000500507308 */ /* 0x0005e40000000800 */
[----:B--2---:R-:W-:Y:S01]  /*5710*/  FFMA.FTZ R5, R9, c[0x0][0x2d0], -R3 ;  /* 0x0000b40009057a23 */ /* 0x004fe20000010803 */
[----:B----4-:R-:W-:-:S05]  /*5720*/  F2FP.PACK_AB R9, R206, R210 ;  /* 0x000000d2ce09723e */ /* 0x010fca00000000ff */
[----:B------:R2:W-:Y:S02]  /*5730*/  MUFU.EX2 R227, R5 ;  /* 0x0000000500e37308 */ /* 0x0005e40000000800 */
[----:B--2---:R-:W-:Y:S01]  /*5740*/  FFMA.FTZ R5, R10, c[0x0][0x2d0], -R3 ;  /* 0x0000b4000a057a23 */ /* 0x004fe20000010803 */
[----:B------:R-:W-:-:S05]  /*5750*/  F2FP.PACK_AB R10, R22, R105 ;  /* 0x00000069160a723e */ /* 0x000fca00000000ff */
[----:B------:R2:W3:Y:S02]  /*5760*/  MUFU.EX2 R226, R5 ;  /* 0x0000000500e27308 */ /* 0x0004e40000000800 */
[----:B--2---:R-:W-:Y:S01]  /*5770*/  FFMA.FTZ R5, R11, c[0x0][0x2d0], -R3 ;  /* 0x0000b4000b057a23 */ /* 0x004fe20000010803 */
[----:B---3--:R-:W-:-:S05]  /*5780*/  F2FP.PACK_AB R12, R226, R227 ;  /* 0x000000e3e20c723e */ /* 0x008fca00000000ff */
[----:B------:R2:W-:Y:S02]  /*5790*/  MUFU.EX2 R228, R5 ;  /* 0x0000000500e47308 */ /* 0x0005e40000000800 */
[----:B--2---:R-:W-:Y:S01]  /*57a0*/  FFMA.FTZ R5, R15, c[0x0][0x2d0], -R3 ;  /* 0x0000b4000f057a23 */ /* 0x004fe20000010803 */
[----:B------:R-:W-:-:S05]  /*57b0*/  F2FP.PACK_AB R15, R164, R241 ;  /* 0x000000f1a40f723e */ /* 0x000fca00000000ff */
[----:B------:R2:W3:Y:S02]  /*57c0*/  MUFU.EX2 R243, R5 ;  /* 0x0000000500f37308 */ /* 0x0004e40000000800 */
[----:B--2---:R-:W-:Y:S01]  /*57d0*/  FFMA.FTZ R5, R17, c[0x0][0x2d0], -R0 ;  /* 0x0000b40011057a23 */ /* 0x004fe20000010800 */
[----:B------:R-:W-:Y:S02]  /*57e0*/  F2FP.PACK_AB R17, R229, R230 ;  /* 0x000000e6e511723e */ /* 0x000fe400000000ff */
[----:B---3--:R-:W-:-:S03]  /*57f0*/  F2FP.PACK_AB R14, R243, R228 ;  /* 0x000000e4f30e723e */ /* 0x008fc600000000ff */
[----:B------:R2:W-:Y:S02]  /*5800*/  MUFU.EX2 R225, R5 ;  /* 0x0000000500e17308 */ /* 0x0005e40000000800 */
[----:B--2---:R-:W-:Y:S01]  /*5810*/  FFMA.FTZ R5, R18, c[0x0][0x2d0], -R0 ;  /* 0x0000b40012057a23 */ /* 0x004fe20000010800 */
[----:B------:R-:W-:-:S05]  /*5820*/  F2FP.PACK_AB R18, R196, R207 ;  /* 0x000000cfc412723e */ /* 0x000fca00000000ff */
[----:B------:R-:W2:Y:S02]  /*5830*/  MUFU.EX2 R224, R5 ;  /* 0x0000000500e07308 */ /* 0x000ea40000000800 */
[C---:B------:R-:W-:Y:S08]  /*5840*/  HMMA.16816.F32 R100, R16.reuse, R40, RZ ;  /* 0x000000281064723c */ /* 0x040ff000000018ff */
[----:B-1----:R-:W-:Y:S01]  /*5850*/  HMMA.16816.F32 R92, R16, R24, RZ ;  /* 0x00000018105c723c */ /* 0x002fe200000018ff */
[----:B--2---:R-:W-:-:S07]  /*5860*/  F2FP.PACK_AB R13, R224, R225 ;  /* 0x000000e1e00d723e */ /* 0x004fce00000000ff */
[C---:B------:R-:W-:Y:S01]  /*5870*/  HMMA.16816.F32 R96, R12.reuse, R40, RZ ;  /* 0x000000280c60723c */ /* 0x040fe200000018ff */
[----:B------:R1:W-:Y:S06]  /*5880*/  MUFU.EX2 R41, R2 ;  /* 0x0000000200297308 */ /* 0x0003ec0000000800 */
[----:B------:R-:W-:Y:S01]  /*5890*/  IMAD.MOV.U32 R40, RZ, RZ, R107 ;  /* 0x000000ffff287224 */ /* 0x000fe200078e006b */
[C---:B------:R-:W-:Y:S07]  /*58a0*/  HMMA.16816.F32 R88, R12.reuse, R24, RZ ;  /* 0x000000180c58723c */ /* 0x040fee00000018ff */
[----:B------:R-:W-:Y:S01]  /*58b0*/  IMAD.MOV.U32 R24, RZ, RZ, R106 ;  /* 0x000000ffff187224 */ /* 0x000fe200078e006a */
        /* <DEDUP_REMOVED lines=11> */
[----:B-1----:R-:W-:-:S02]  /*5970*/  FFMA.FTZ R2, R37, c[0x0][0x2d0], -R0 ;  /* 0x0000b40025027a23 */ /* 0x002fc40000010800 */
[----:B------:R-:W1:Y:S02]  /*5980*/  LDSM.16.MT88.4 R36, [R240+0x2100] ;  /* 0x00210000f024783b */ /* 0x000e640000004200 */
[----:B------:R2:W3:Y:S03]  /*5990*/  MUFU.EX2 R250, R2 ;  /* 0x0000000200fa7308 */ /* 0x0004e60000000800 */
[C---:B------:R-:W-:Y:S08]  /*59a0*/  HMMA.16816.F32 R128, R12.reuse, R78, RZ ;  /* 0x0000004e0c80723c */ /* 0x040ff000000018ff */
[----:B------:R-:W-:Y:S01]  /*59b0*/  HMMA.16816.F32 R124, R12, R74, RZ ;  /* 0x0000004a0c7c723c */ /* 0x000fe200000018ff */
[----:B--2---:R-:W-:Y:S01]  /*59c0*/  FFMA.FTZ R2, R44, c[0x0][0x2d0], -R0 ;  /* 0x0000b4002c027a23 */ /* 0x004fe20000010800 */
[----:B---3--:R-:W-:-:S06]  /*59d0*/  F2FP.PACK_AB R5, R250, R208 ;  /* 0x000000d0fa05723e */ /* 0x008fcc00000000ff */
[C---:B------:R-:W-:Y:S01]  /*59e0*/  HMMA.16816.F32 R120, R12.reuse, R70, RZ ;  /* 0x000000460c78723c */ /* 0x040fe200000018ff */
[----:B------:R2:W-:Y:S07]  /*59f0*/  MUFU.EX2 R25, R2 ;  /* 0x0000000200197308 */ /* 0x0005ee0000000800 */
[C---:B------:R-:W-:Y:S01]  /*5a00*/  HMMA.16816.F32 R116, R12.reuse, R66, RZ ;  /* 0x000000420c74723c */ /* 0x040fe200000018ff */
[----:B--2---:R-:W-:Y:S02]  /*5a10*/  FFMA.FTZ R2, R45, c[0x0][0x2d0], -R0 ;  /* 0x0000b4002d027a23 */ /* 0x004fe40000010800 */
[----:B------:R-:W2:Y:S05]  /*5a20*/  LDSM.16.MT88.4 R44, [R238+0x2900] ;  /* 0x00290000ee2c783b */ /* 0x000eaa0000004200 */
[----:B-1----:R-:W-:Y:S01]  /*5a30*/  HMMA.16816.F32 R112, R12, R36, RZ ;  /* 0x000000240c70723c */ /* 0x002fe200000018ff */
[----:B------:R1:W3:Y:S02]  /*5a40*/  MUFU.EX2 R216, R2 ;  /* 0x0000000200d87308 */ /* 0x0002e40000000800 */
[----:B-1----:R-:W-:Y:S01]  /*5a50*/  IMAD.MOV.U32 R2, RZ, RZ, R80 ;  /* 0x000000ffff027224 */ /* 0x002fe200078e0050 */
[----:B---3--:R-:W-:Y:S01]  /*5a60*/  F2FP.PACK_AB R7, R216, R25 ;  /* 0x00000019d807723e */ /* 0x008fe200000000ff */
[----:B------:R-:W1:Y:S03]  /*5a70*/  LDSM.16.MT88.4 R80, [R239+0x2900] ;  /* 0x00290000ef50783b */ /* 0x000e660000004200 */
[----:B------:R-:W-:-:S03]  /*5a80*/  F2FP.PACK_AB R11, R2, R236 ;  /* 0x000000ec020b723e */ /* 0x000fc600000000ff */
[-C--:B------:R-:W-:Y:S08]  /*5a90*/  HMMA.16816.F32 R184, R4, R60.reuse, R96 ;  /* 0x0000003c04b8723c */ /* 0x080ff00000001860 */
[C---:B------:R-:W-:Y:S07]  /*5aa0*/  HMMA.16816.F32 R180, R8.reuse, R60, R100 ;  /* 0x0000003c08b4723c */ /* 0x040fee0000001864 */
[----:B------:R-:W-:Y:S01]  /*5ab0*/  IMAD.MOV.U32 R61, RZ, RZ, R109 ;  /* 0x000000ffff3d7224 */ /* 0x000fe200078e006d */
[----:B------:R-:W-:Y:S01]  /*5ac0*/  HMMA.16816.F32 R192, R8, R28, R92 ;  /* 0x0000001c08c0723c */ /* 0x000fe2000000185c */
[----:B------:R-:W-:-:S07]  /*5ad0*/  MOV R60, R108 ;  /* 0x0000006c003c7202 */ /* 0x000fce0000000f00 */
[----:B------:R-:W-:Y:S07]  /*5ae0*/  HMMA.16816.F32 R188, R4, R28, R88 ;  /* 0x0000001c04bc723c */ /* 0x000fee0000001858 */
[----:B------:R-:W-:Y:S01]  /*5af0*/  MOV R29, R105 ;  /* 0x00000069001d7202 */ /* 0x000fe20000000f00 */
[----:B------:R-:W-:Y:S01]  /*5b00*/  IMAD.MOV.U32 R28, RZ, RZ, R104 ;  /* 0x000000ffff1c7224 */ /* 0x000fe200078e0068 */
[C---:B------:R-:W-:Y:S08]  /*5b10*/  HMMA.16816.F32 R108, R12.reuse, R38, RZ ;  /* 0x000000260c6c723c */ /* 0x040ff000000018ff */
[C---:B------:R-:W-:Y:S08]  /*5b20*/  HMMA.16816.F32 R104, R12.reuse, R32, RZ ;  /* 0x000000200c68723c */ /* 0x040ff000000018ff */
[----:B------:R-:W-:Y:S08]  /*5b30*/  HMMA.16816.F32 R100, R12, R34, RZ ;  /* 0x000000220c64723c */ /* 0x000ff000000018ff */
[C---:B--2---:R-:W-:Y:S08]  /*5b40*/  HMMA.16816.F32 R12, R4.reuse, R44, R148 ;  /* 0x0000002c040c723c */ /* 0x044ff00000001894 */
[----:B------:R-:W-:Y:S07]  /*5b50*/  HMMA.16816.F32 R200, R4, R52, R156 ;  /* 0x0000003404c8723c */ /* 0x000fee000000189c */
[----:B------:R-:W-:Y:S01]  /*5b60*/  IMAD.MOV.U32 R159, RZ, RZ, R196 ;  /* 0x000000ffff9f7224 */ /* 0x000fe200078e00c4 */
[----:B------:R-:W-:Y:S01]  /*5b70*/  HMMA.16816.F32 R92, R16, R72, RZ ;  /* 0x00000048105c723c */ /* 0x000fe200000018ff */
        /* <DEDUP_REMOVED lines=12> */
[----:B------:R-:W-:-:S04]  /*5c40*/  IMAD.MOV.U32 R28, RZ, RZ, R210 ;  /* 0x000000ffff1c7224 */ /* 0x000fc800078e00d2 */
[----:B------:R-:W-:Y:S01]  /*5c50*/  IMAD.MOV.U32 R155, RZ, RZ, R208 ;  /* 0x000000ffff9b7224 */ /* 0x000fe200078e00d0 */
[----:B------:R-:W-:Y:S01]  /*5c60*/  HMMA.16816.F32 R12, R16, R64, RZ ;  /* 0x00000040100c723c */ /* 0x000fe200000018ff */
[----:B------:R-:W-:Y:S01]  /*5c70*/  IMAD.MOV.U32 R154, RZ, RZ, R167 ;  /* 0x000000ffff9a7224 */ /* 0x000fe200078e00a7 */
[----:B------:R-:W-:Y:S01]  /*5c80*/  MOV R152, R166 ;  /* 0x000000a600987202 */ /* 0x000fe20000000f00 */
[----:B------:R-:W-:-:S05]  /*5c90*/  IMAD.MOV.U32 R153, RZ, RZ, R25 ;  /* 0x000000ffff997224 */ /* 0x000fca00078e0019 */
[C---:B------:R-:W-:Y:S08]  /*5ca0*/  HMMA.16816.F32 R208, R4.reuse, R46, R116 ;  /* 0x0000002e04d0723c */ /* 0x040ff00000001874 */
[----:B------:R-:W-:Y:S08]  /*5cb0*/  HMMA.16816.F32 R112, R4, R84, R112 ;  /* 0x000000540470723c */ /* 0x000ff00000001870 */
[----:B------:R-:W-:Y:S08]  /*5cc0*/  HMMA.16816.F32 R116, R8, R44, R12 ;  /* 0x0000002c0874723c */ /* 0x000ff0000000180c */
[C---:B------:R-:W-:Y:S08]  /*5cd0*/  HMMA.16816.F32 R12, R16.reuse, R36, RZ ;  /* 0x00000024100c723c */ /* 0x040ff000000018ff */
[----:B------:R-:W-:Y:S01]  /*5ce0*/  HMMA.16816.F32 R96, R16, R76, RZ ;  /* 0x0000004c1060723c */ /* 0x000fe200000018ff */
[----:B------:R-:W-:Y:S01]  /*5cf0*/  IMAD.MOV.U32 R223, RZ, RZ, R112 ;  /* 0x000000ffffdf7224 */ /* 0x000fe200078e0070 */
[----:B------:R-:W-:Y:S01]  /*5d00*/  MOV R221, R114 ;  /* 0x0000007200dd7202 */ /* 0x000fe20000000f00 */
[----:B------:R-:W-:-:S02]  /*5d10*/  IMAD.MOV.U32 R222, RZ, RZ, R113 ;  /* 0x000000ffffde7224 */ /* 0x000fc400078e0071 */
[----:B------:R-:W-:Y:S02]  /*5d20*/  IMAD.MOV.U32 R220, RZ, RZ, R115 ;  /* 0x000000ffffdc7224 */ /* 0x000fe400078e0073 */
[----:B------:R-:W-:Y:S01]  /*5d30*/  IMAD.MOV.U32 R76, RZ, RZ, R40 ;  /* 0x000000ffff4c7224 */ /* 0x000fe200078e0028 */
[----:B------:R-:W-:Y:S01]  /*5d40*/  MOV R77, R41 ;  /* 0x00000029004d7202 */ /* 0x000fe20000000f00 */
[C---:B------:R-:W-:Y:S08]  /*5d50*/  HMMA.16816.F32 R36, R16.reuse, R38, RZ ;  /* 0x000000261024723c */ /* 0x040ff000000018ff */
[----:B------:R-:W-:Y:S08]  /*5d60*/  HMMA.16816.F32 R40, R16, R42, RZ ;  /* 0x0000002a1028723c */ /* 0x000ff000000018ff */
[----:B------:R-:W-:Y:S01]  /*5d70*/  HMMA.16816.F32 R112, R8, R84, R12 ;  /* 0x000000540870723c */ /* 0x000fe2000000180c */
[----:B------:R-:W2:Y:S06]  /*5d80*/  LDSM.16.MT88.4 R12, [R237+0x1100] ;  /* 0x00110000ed0c783b */ /* 0x000eac0000004200 */
[----:B------:R-:W-:Y:S01]  /*5d90*/  MOV R85, R72 ;  /* 0x0000004800557202 */ /* 0x000fe20000000f00 */
[----:B------:R-:W-:Y:S01]  /*5da0*/  IMAD.MOV.U32 R84, RZ, RZ, R73 ;  /* 0x000000ffff547224 */ /* 0x000fe200078e0049 */
[----:B------:R-:W-:Y:S08]  /*5db0*/  HMMA.16816.F32 R164, R4, R62, R144 ;  /* 0x0000003e04a4723c */ /* 0x000ff00000001890 */
[----:B------:R-:W-:Y:S08]  /*5dc0*/  HMMA.16816.F32 R72, R16, R74, RZ ;  /* 0x0000004a1048723c */ /* 0x000ff000000018ff */
[----:B------:R-:W-:Y:S07]  /*5dd0*/  HMMA.16816.F32 R40, R8, R62, R40 ;  /* 0x0000003e0828723c */ /* 0x000fee0000001828 */
[----:B------:R-:W-:Y:S01]  /*5de0*/  IMAD.MOV.U32 R63, RZ, RZ, R76 ;  /* 0x000000ffff3f7224 */ /* 0x000fe200078e004c */
[----:B------:R-:W-:Y:S01]  /*5df0*/  MOV R62, R77 ;  /* 0x0000004d003e7202 */ /* 0x000fe20000000f00 */
[----:B------:R-:W-:Y:S08]  /*5e00*/  HMMA.16816.F32 R108, R4, R86, R108 ;  /* 0x00000056046c723c */ /* 0x000ff0000000186c */
[----:B------:R-:W-:Y:S08]  /*5e10*/  HMMA.16816.F32 R76, R16, R78, RZ ;  /* 0x0000004e104c723c */ /* 0x000ff000000018ff */
[----:B------:R-:W-:Y:S07]  /*5e20*/  HMMA.16816.F32 R36, R8, R86, R36 ;  /* 0x000000560824723c */ /* 0x000fee0000001824 */
[----:B------:R-:W-:Y:S01]  /*5e30*/  IMAD.MOV.U32 R86, RZ, RZ, R157 ;  /* 0x000000ffff567224 */ /* 0x000fe200078e009d */
[----:B------:R-:W-:Y:S01]  /*5e40*/  MOV R157, R2 ;  /* 0x00000002009d7202 */ /* 0x000fe20000000f00 */
[--C-:B------:R-:W-:Y:S01]  /*5e50*/  FFMA.FTZ R2, R176, c[0x0][0x2d0], -R21.reuse ;  /* 0x0000b400b0027a23 */ /* 0x100fe20000010815 */
[-C--:B------:R-:W-:Y:S08]  /*5e60*/  HMMA.16816.F32 R124, R4, R54.reuse, R124 ;  /* 0x00000036047c723c */ /* 0x080ff0000000187c */
[----:B------:R-:W-:Y:S01]  /*5e70*/  HMMA.16816.F32 R72, R8, R54, R72 ;  /* 0x000000360848723c */ /* 0x000fe20000001848 */
[----:B------:R3:W-:Y:S07]  /*5e80*/  MUFU.EX2 R55, R2 ;  /* 0x0000000200377308 */ /* 0x0007ee0000000800 */
[-C--:B------:R-:W-:Y:S08]  /*5e90*/  HMMA.16816.F32 R160, R4, R56.reuse, R160 ;  /* 0x0000003804a0723c */ /* 0x080ff000000018a0 */
[----:B------:R-:W-:Y:S01]  /*5ea0*/  HMMA.16816.F32 R96, R8, R56, R96 ;  /* 0x000000380860723c */ /* 0x000fe20000001860 */
[----:B---3--:R-:W-:-:S04]  /*5eb0*/  FFMA.FTZ R2, R177, c[0x0][0x2d0], -R21 ;  /* 0x0000b400b1027a23 */ /* 0x008fc80000010815 */
[----:B------:R3:W4:Y:S03]  /*5ec0*/  MUFU.EX2 R57, R2 ;  /* 0x0000000200397308 */ /* 0x0007260000000800 */
[-C--:B------:R-:W-:Y:S08]  /*5ed0*/  HMMA.16816.F32 R128, R4, R58.reuse, R128 ;  /* 0x0000003a0480723c */ /* 0x080ff00000001880 */
[----:B------:R-:W-:Y:S01]  /*5ee0*/  HMMA.16816.F32 R76, R8, R58, R76 ;  /* 0x0000003a084c723c */ /* 0x000fe2000000184c */
[----:B---3--:R-:W-:-:S07]  /*5ef0*/  FFMA.FTZ R2, R178, c[0x0][0x2d0], -R21 ;  /* 0x0000b400b2027a23 */ /* 0x008fce0000010815 */
[----:B------:R-:W-:Y:S01]  /*5f00*/  HMMA.16816.F32 R88, R16, R68, RZ ;  /* 0x000000441058723c */ /* 0x000fe200000018ff */
[----:B------:R3:W-:Y:S07]  /*5f10*/  MUFU.EX2 R58, R2 ;  /* 0x00000002003a7308 */ /* 0x0007ee0000000800 */
[----:B------:R-:W-:Y:S08]  /*5f20*/  HMMA.16816.F32 R92, R8, R52, R92 ;  /* 0x00000034085c723c */ /* 0x000ff0000000185c */
[----:B------:R-:W-:Y:S01]  /*5f30*/  HMMA.16816.F32 R68, R16, R70, RZ ;  /* 0x000000461044723c */ /* 0x000fe200000018ff */
[----:B---3--:R-:W-:-:S04]  /*5f40*/  FFMA.FTZ R2, R179, c[0x0][0x2d0], -R21 ;  /* 0x0000b400b3027a23 */ /* 0x008fc80000010815 */
[----:B------:R3:W-:Y:S03]  /*5f50*/  MUFU.EX2 R59, R2 ;  /* 0x00000002003b7308 */ /* 0x0007e60000000800 */
[----:B-1----:R-:W-:Y:S08]  /*5f60*/  HMMA.16816.F32 R104, R4, R80, R104 ;  /* 0x000000500468723c */ /* 0x002ff00000001868 */
[----:B------:R-:W-:Y:S01]  /*5f70*/  HMMA.16816.F32 R88, R8, R48, R88 ;  /* 0x000000300858723c */ /* 0x000fe20000001858 */
[----:B---3--:R-:W-:-:S02]  /*5f80*/  FFMA.FTZ R2, R174, c[0x0][0x2d0], -R20 ;  /* 0x0000b400ae027a23 */ /* 0x008fc40000010814 */
[----:B------:R-:W-:-:S05]  /*5f90*/  IMAD.MOV.U32 R174, RZ, RZ, R159 ;  /* 0x000000ffffae7224 */ /* 0x000fca00078e009f */
[C---:B------:R-:W-:Y:S01]  /*5fa0*/  HMMA.16816.F32 R140, R4.reuse, R30, R140 ;  /* 0x0000001e048c723c */ /* 0x040fe2000000188c */
[----:B------:R1:W-:Y:S07]  /*5fb0*/  MUFU.EX2 R52, R2 ;  /* 0x0000000200347308 */ /* 0x0003ee0000000800 */
        /* <DEDUP_REMOVED lines=9> */
[----:B-1----:R-:W-:-:S02]  /*6050*/  FFMA.FTZ R2, R175, c[0x0][0x2d0], -R20 ;  /* 0x0000b400af027a23 */ /* 0x002fc40000010814 */
[----:B------:R-:W-:Y:S02]  /*6060*/  IMAD.MOV.U32 R107, RZ, RZ, R155 ;  /* 0x000000ffff6b7224 */ /* 0x000fe400078e009b */
[----:B------:R1:W3:Y:S01]  /*6070*/  MUFU.EX2 R53, R2 ;  /* 0x0000000200357308 */ /* 0x0002e20000000800 */
[----:B------:R-:W-:Y:S02]  /*6080*/  IMAD.MOV.U32 R155, RZ, RZ, R156 ;  /* 0x000000ffff9b7224 */ /* 0x000fe400078e009c */
[----:B------:R-:W-:Y:S01]  /*6090*/  HMMA.16816.F32 R64, R16, R66, RZ ;  /* 0x000000421040723c */ /* 0x000fe200000018ff */
[----:B------:R-:W-:Y:S02]  /*60a0*/  IMAD.MOV.U32 R175, RZ, RZ, R152 ;  /* 0x000000ffffaf7224 */ /* 0x000fe400078e0098 */
[----:B------:R-:W-:Y:S02]  /*60b0*/  IMAD.MOV.U32 R104, RZ, RZ, R223 ;  /* 0x000000ffff687224 */ /* 0x000fe400078e00df */
[----:B------:R-:W-:-:S03]  /*60c0*/  IMAD.MOV.U32 R105, RZ, RZ, R222 ;  /* 0x000000ffff697224 */ /* 0x000fc600078e00de */
[----:B------:R-:W-:Y:S01]  /*60d0*/  HMMA.16816.F32 R4, R16, R32, RZ ;  /* 0x000000201004723c */ /* 0x000fe200000018ff */
[----:B-1----:R-:W-:Y:S02]  /*60e0*/  FFMA.FTZ R2, R173, c[0x0][0x2d0], -R20 ;  /* 0x0000b400ad027a23 */ /* 0x002fe40000010814 */
[----:B------:R-:W-:-:S05]  /*60f0*/  IMAD.MOV.U32 R173, RZ, RZ, R153 ;  /* 0x000000ffffad7224 */ /* 0x000fca00078e0099 */
[----:B------:R-:W-:Y:S01]  /*6100*/  HMMA.16816.F32 R68, R8, R50, R68 ;  /* 0x000000320844723c */ /* 0x000fe20000001844 */
[----:B------:R1:W-:Y:S07]  /*6110*/  MUFU.EX2 R54, R2 ;  /* 0x0000000200367308 */ /* 0x0003ee0000000800 */
[C---:B------:R-:W-:Y:S08]  /*6120*/  HMMA.16816.F32 R24, R16.reuse, R26, RZ ;  /* 0x0000001a1018723c */ /* 0x040ff000000018ff */
[----:B------:R-:W-:Y:S01]  /*6130*/  HMMA.16816.F32 R16, R16, R34, RZ ;  /* 0x000000221010723c */ /* 0x000fe200000018ff */
[----:B-1----:R-:W-:Y:S01]  /*6140*/  FFMA.FTZ R2, R172, c[0x0][0x2d0], -R20 ;  /* 0x0000b400ac027a23 */ /* 0x002fe20000010814 */
[----:B------:R-:W-:-:S03]  /*6150*/  MOV R172, R154 ;  /* 0x0000009a00ac7202 */ /* 0x000fc60000000f00 */
[----:B------:R1:W1:Y:S03]  /*6160*/  MUFU.EX2 R56, R2 ;  /* 0x0000000200387308 */ /* 0x0002660000000800 */
[C---:B------:R-:W-:Y:S08]  /*6170*/  HMMA.16816.F32 R64, R8.reuse, R46, R64 ;  /* 0x0000002e0840723c */ /* 0x040ff00000001840 */
[----:B------:R-:W-:Y:S01]  /*6180*/  HMMA.16816.F32 R100, R8, R80, R4 ;  /* 0x000000500864723c */ /* 0x000fe20000001804 */
[----:B-1----:R-:W-:-:S06]  /*6190*/  FFMA.FTZ R2, R168, c[0x0][0x2d0], -R3 ;  /* 0x0000b400a8027a23 */ /* 0x002fcc0000010803 */
[--C-:B------:R-:W-:Y:S01]  /*61a0*/  FFMA.FTZ R4, R171, c[0x0][0x2d0], -R3.reuse ;  /* 0x0000b400ab047a23 */ /* 0x100fe20000010803 */
[C---:B------:R-:W-:Y:S01]  /*61b0*/  HMMA.16816.F32 R24, R8.reuse, R30, R24 ;  /* 0x0000001e0818723c */ /* 0x040fe20000001818 */
[----:B------:R1:W-:Y:S07]  /*61c0*/  MUFU.EX2 R48, R2 ;  /* 0x0000000200307308 */ /* 0x0003ee0000000800 */
[----:B------:R-:W-:Y:S01]  /*61d0*/  HMMA.16816.F32 R80, R8, R82, R16 ;  /* 0x000000520850723c */ /* 0x000fe20000001810 */
[----:B------:R-:W-:Y:S01]  /*61e0*/  MUFU.EX2 R51, R4 ;  /* 0x0000000400337308 */ /* 0x000fe20000000800 */
[----:B------:R-:W2:Y:S05]  /*61f0*/  LDSM.16.MT88.4 R16, [R238+0x1100] ;  /* 0x00110000ee10783b */ /* 0x000eaa0000004200 */
[----:B----4-:R-:W-:Y:S01]  /*6200*/  F2FP.PACK_AB R8, R57, R55 ;  /* 0x000000373908723e */ /* 0x010fe200000000ff */
[----:B-1----:R-:W-:Y:S01]  /*6210*/  FFMA.FTZ R2, R169, c[0x0][0x2d0], -R3 ;  /* 0x0000b400a9027a23 */ /* 0x002fe20000010803 */
[----:B---3--:R-:W-:-:S02]  /*6220*/  F2FP.PACK_AB R9, R53, R52 ;  /* 0x000000343509723e */ /* 0x008fc400000000ff */
[----:B------:R-:W-:Y:S01]  /*6230*/  F2FP.PACK_AB R10, R59, R58 ;  /* 0x0000003a3b0a723e */ /* 0x000fe200000000ff */
[----:B------:R1:W3:Y:S01]  /*6240*/  MUFU.EX2 R49, R2 ;  /* 0x0000000200317308 */ /* 0x0002e20000000800 */
[----:B------:R-:W-:-:S07]  /*6250*/  F2FP.PACK_AB R11, R56, R54 ;  /* 0x00000036380b723e */ /* 0x000fce00000000ff */
[----:B--2---:R-:W-:Y:S01]  /*6260*/  HMMA.16816.F32 R144, R8, R12, R180 ;  /* 0x0000000c0890723c */ /* 0x004fe200000018b4 */
[----:B-1----:R-:W-:Y:S01]  /*6270*/  FFMA.FTZ R2, R170, c[0x0][0x2d0], -R3 ;  /* 0x0000b400aa027a23 */ /* 0x002fe20000010803 */
[----:B---3--:R-:W-:-:S03]  /*6280*/  F2FP.PACK_AB R4, R49, R48 ;  /* 0x000000303104723e */ /* 0x008fc600000000ff */
[----:B------:R1:W2:Y:S03]  /*6290*/  MUFU.EX2 R50, R2 ;  /* 0x0000000200327308 */ /* 0x0002a60000000800 */
[----:B------:R-:W-:Y:S01]  /*62a0*/  HMMA.16816.F32 R32, R8, R18, R24 ;  /* 0x000000120820723c */ /* 0x000fe20000001818 */
[----:B------:R-:W-:Y:S01]  /*62b0*/  LDSM.16.MT88.4 R24, [R238+0x3100] ;  /* 0x00310000ee18783b */ /* 0x000fe20000004200 */
[----:B-1----:R-:W-:Y:S01]  /*62c0*/  FFMA.FTZ R2, R136, c[0x0][0x2d0], -R0 ;  /* 0x0000b40088027a23 */ /* 0x002fe20000010800 */
[----:B--2---:R-:W-:Y:S01]  /*62d0*/  F2FP.PACK_AB R6, R51, R50 ;  /* 0x000000323306723e */ /* 0x004fe200000000ff */
[----:B------:R-:W-:Y:S02]  /*62e0*/  IMAD.MOV.U32 R136, RZ, RZ, R216 ;  /* 0x000000ffff887224 */ /* 0x000fe400078e00d8 */
[----:B------:R1:W-:Y:S02]  /*62f0*/  MUFU.EX2 R44, R2 ;  /* 0x00000002002c7308 */ /* 0x0003e40000000800 */
[----:B-1----:R-:W-:Y:S01]  /*6300*/  FFMA.FTZ R2, R135, c[0x0][0x2d0], -R0 ;  /* 0x0000b40087027a23 */ /* 0x002fe20000010800 */
[----:B------:R-:W-:-:S05]  /*6310*/  MOV R135, R207 ;  /* 0x000000cf00877202 */ /* 0x000fca0000000f00 */
[----:B------:R1:W2:Y:S02]  /*6320*/  MUFU.EX2 R45, R2 ;  /* 0x00000002002d7308 */ /* 0x0002a40000000800 */
[----:B-1----:R-:W-:Y:S01]  /*6330*/  FFMA.FTZ R2, R133, c[0x0][0x2d0], -R0 ;  /* 0x0000b40085027a23 */ /* 0x002fe20000010800 */
[----:B--2---:R-:W-:Y:S02]  /*6340*/  F2FP.PACK_AB R5, R45, R44 ;  /* 0x0000002c2d05723e */ /* 0x004fe400000000ff */
[----:B------:R-:W-:-:S03]  /*6350*/  MOV R133, R157 ;  /* 0x0000009d00857202 */ /* 0x000fc60000000f00 */
[----:B------:R1:W-:Y:S02]  /*6360*/  MUFU.EX2 R46, R2 ;  /* 0x00000002002e7308 */ /* 0x0003e40000000800 */
[----:B-1----:R-:W-:Y:S02]  /*6370*/  FFMA.FTZ R2, R132, c[0x0][0x2d0], -R0 ;  /* 0x0000b40084027a23 */ /* 0x002fe40000010800 */
[----:B------:R-:W-:-:S04]  /*6380*/  IMAD.MOV.U32 R132, RZ, RZ, R206 ;  /* 0x000000ffff847224 */ /* 0x000fc800078e00ce */
[----:B------:R-:W1:Y:S02]  /*6390*/  MUFU.EX2 R47, R2 ;  /* 0x00000002002f7308 */ /* 0x000e640000000800 */
[----:B-1----:R-:W-:Y:S01]  /*63a0*/  F2FP.PACK_AB R7, R47, R46 ;  /* 0x0000002e2f07723e */ /* 0x002fe200000000ff */
[----:B------:R-:W-:-:S06]  /*63b0*/  IMAD.MOV.U32 R2, RZ, RZ, R158 ;  /* 0x000000ffff027224 */ /* 0x000fcc00078e009e */
[C---:B------:R-:W-:Y:S07]  /*63c0*/  HMMA.16816.F32 R156, R4.reuse, R12, R184 ;  /* 0x0000000c049c723c */ /* 0x040fee00000018b8 */
[----:B------:R-:W-:Y:S01]  /*63d0*/  IMAD.MOV.U32 R186, RZ, RZ, R28 ;  /* 0x000000ffffba7224 */ /* 0x000fe200078e001c */
[----:B------:R-:W-:Y:S01]  /*63e0*/  HMMA.16816.F32 R164, R4, R14, R164 ;  /* 0x0000000e04a4723c */ /* 0x000fe200000018a4 */
[----:B------:R-:W-:Y:S01]  /*63f0*/  IMAD.MOV.U32 R184, RZ, RZ, R29 ;  /* 0x000000ffffb87224 */ /* 0x000fe200078e001d */
[----:B------:R-:W-:Y:S01]  /*6400*/  MOV R187, R155 ;  /* 0x0000009b00bb7202 */ /* 0x000fe20000000f00 */
[----:B------:R-:W-:-:S05]  /*6410*/  IMAD.MOV.U32 R185, RZ, RZ, R205 ;  /* 0x000000ffffb97224 */ /* 0x000fca00078e00cd */
[C---:B------:R-:W-:Y:S01]  /*6420*/  HMMA.16816.F32 R28, R8.reuse, R14, R40 ;  /* 0x0000000e081c723c */ /* 0x040fe20000001828 */
[----:B------:R-:W1:Y:S07]  /*6430*/  LDSM.16.MT88.4 R12, [R240+0x1100] ;  /* 0x00110000f00c783b */ /* 0x000e6e0000004200 */
[-C--:B------:R-:W-:Y:S08]  /*6440*/  HMMA.16816.F32 R152, R8, R16.reuse, R192 ;  /* 0x000000100898723c */ /* 0x080ff000000018c0 */
[C---:B------:R-:W-:Y:S08]  /*6450*/  HMMA.16816.F32 R176, R4.reuse, R16, R188 ;  /* 0x0000001004b0723c */ /* 0x040ff000000018bc */
[----:B------:R-:W-:Y:S01]  /*6460*/  HMMA.16816.F32 R188, R4, R18, R140 ;  /* 0x0000001204bc723c */ /* 0x000fe2000000188c */
[----:B------:R-:W2:Y:S06]  /*6470*/  LDSM.16.MT88.4 R16, [R239+0x1100] ;  /* 0x00110000ef10783b */ /* 0x000eac0000004200 */
[----:B------:R-:W-:Y:S01]  /*6480*/  MOV R143, R107 ;  /* 0x0000006b008f7202 */ /* 0x000fe20000000f00 */
[----:B------:R-:W-:Y:S01]  /*6490*/  IMAD.MOV.U32 R107, RZ, RZ, R220 ;  /* 0x000000ffff6b7224 */ /* 0x000fe200078e00dc */
[----:B------:R-:W-:Y:S01]  /*64a0*/  MOV R141, R218 ;  /* 0x000000da008d7202 */ /* 0x000fe20000000f00 */
[----:B------:R-:W-:-:S02]  /*64b0*/  IMAD.MOV.U32 R140, RZ, RZ, R219 ;  /* 0x000000ffff8c7224 */ /* 0x000fc400078e00db */
[----:B------:R-:W-:Y:S01]  /*64c0*/  IMAD.MOV.U32 R142, RZ, RZ, R217 ;  /* 0x000000ffff8e7224 */ /* 0x000fe200078e00d9 */
[-C--:B-1----:R-:W-:Y:S07]  /*64d0*/  HMMA.16816.F32 R192, R4, R12.reuse, R160 ;  /* 0x0000000c04c0723c */ /* 0x082fee00000018a0 */
[----:B------:R-:W-:Y:S01]  /*64e0*/  IMAD.MOV.U32 R160, RZ, RZ, R199 ;  /* 0x000000ffffa07224 */ /* 0x000fe200078e00c7 */
[----:B------:R-:W-:Y:S01]  /*64f0*/  MOV R162, R197 ;  /* 0x000000c500a27202 */ /* 0x000fe20000000f00 */
[----:B------:R-:W-:Y:S01]  /*6500*/  IMAD.MOV.U32 R161, RZ, RZ, R198 ;  /* 0x000000ffffa17224 */ /* 0x000fe200078e00c6 */
[----:B------:R-:W-:Y:S01]  /*6510*/  HMMA.16816.F32 R168, R8, R12, R96 ;  /* 0x0000000c08a8723c */ /* 0x000fe20000001860 */
[----:B------:R-:W-:-:S06]  /*6520*/  IMAD.MOV.U32 R163, RZ, RZ, R196 ;  /* 0x000000ffffa37224 */ /* 0x000fcc00078e00c4 */
[----:B------:R-:W-:Y:S01]  /*6530*/  MOV R99, R204 ;  /* 0x000000cc00637202 */ /* 0x000fe20000000f00 */
[-C--:B------:R-:W-:Y:S01]  /*6540*/  HMMA.16816.F32 R196, R4, R14.reuse, R128 ;  /* 0x0000000e04c4723c */ /* 0x080fe20000001880 */
[----:B------:R-:W-:Y:S01]  /*6550*/  MOV R96, R140 ;  /* 0x0000008c00607202 */ /* 0x000fe20000000f00 */
[----:B------:R-:W-:Y:S02]  /*6560*/  IMAD.MOV.U32 R97, RZ, RZ, R141 ;  /* 0x000000ffff617224 */ /* 0x000fe400078e008d */
[----:B------:R-:W-:Y:S01]  /*6570*/  IMAD.MOV.U32 R140, RZ, RZ, R184 ;  /* 0x000000ffff8c7224 */ /* 0x000fe200078e00b8 */
[----:B------:R-:W-:Y:S01]  /*6580*/  MOV R184, R175 ;  /* 0x000000af00b87202 */ /* 0x000fe20000000f00 */
[----:B------:R-:W-:Y:S01]  /*6590*/  IMAD.MOV.U32 R98, RZ, RZ, R142 ;  /* 0x000000ffff627224 */ /* 0x000fe200078e008e */
[----:B------:R-:W-:Y:S01]  /*65a0*/  MOV R142, R187 ;  /* 0x000000bb008e7202 */ /* 0x000fe20000000f00 */
[----:B------:R-:W-:Y:S01]  /*65b0*/  HMMA.16816.F32 R76, R8, R14, R76 ;  /* 0x0000000e084c723c */ /* 0x000fe2000000184c */
[----:B------:R-:W1:Y:S01]  /*65c0*/  LDSM.16.MT88.4 R12, [R237+0x3100] ;  /* 0x00310000ed0c783b */ /* 0x000e620000004200 */
[----:B------:R-:W-:-:S02]  /*65d0*/  IMAD.MOV.U32 R141, RZ, RZ, R186 ;  /* 0x000000ffff8d7224 */ /* 0x000fc400078e00ba */
[----:B------:R-:W-:-:S04]  /*65e0*/  IMAD.MOV.U32 R175, RZ, RZ, R63 ;  /* 0x000000ffffaf7224 */ /* 0x000fc800078e003f */
[----:B--2---:R-:W-:Y:S01]  /*65f0*/  HMMA.16816.F32 R220, R8, R18, R72 ;  /* 0x0000001208dc723c */ /* 0x004fe20000001848 */
[----:B------:R-:W-:Y:S01]  /*6600*/  IMAD.MOV.U32 R186, RZ, RZ, R173 ;  /* 0x000000ffffba7224 */ /* 0x000fe200078e00ad */
[----:B------:R-:W-:-:S06]  /*6610*/  MOV R173, R62 ;  /* 0x0000003e00ad7202 */ /* 0x000fcc0000000f00 */
[-C--:B------:R-:W-:Y:S08]  /*6620*/  HMMA.16816.F32 R180, R8, R16.reuse, R92 ;  /* 0x0000001008b4723c */ /* 0x080ff0000000185c */
[C---:B------:R-:W-:Y:S08]  /*6630*/  HMMA.16816.F32 R200, R4.reuse, R16, R200 ;  /* 0x0000001004c8723c */ /* 0x040ff000000018c8 */
[----:B------:R-:W-:Y:S01]  /*6640*/  HMMA.16816.F32 R204, R4, R18, R124 ;  /* 0x0000001204cc723c */ /* 0x000fe2000000187c */
[----:B------:R-:W-:Y:S01]  /*6650*/  LDSM.16.MT88.4 R16, [R240+0x3100] ;  /* 0x00310000f010783b */ /* 0x000fe20000004200 */
[----:B------:R-:W-:Y:S01]  /*6660*/  IMAD.MOV.U32 R129, RZ, RZ, R96 ;  /* 0x000000ffff817224 */ /* 0x000fe200078e0060 */
[----:B------:R-:W-:Y:S01]  /*6670*/  MOV R130, R97 ;  /* 0x0000006100827202 */ /* 0x000fe20000000f00 */
[----:B------:R-:W-:-:S02]  /*6680*/  IMAD.MOV.U32 R187, RZ, RZ, R86 ;  /* 0x000000ffffbb7224 */ /* 0x000fc400078e0056 */
[----:B------:R-:W-:Y:S02]  /*6690*/  IMAD.MOV.U32 R63, RZ, RZ, R61 ;  /* 0x000000ffff3f7224 */ /* 0x000fe400078e003d */
[-C--:B-1----:R-:W-:Y:S08]  /*66a0*/  HMMA.16816.F32 R72, R4, R12.reuse, R212 ;  /* 0x0000000c0448723c */ /* 0x082ff000000018d4 */
[----:B------:R-:W-:Y:S08]  /*66b0*/  HMMA.16816.F32 R216, R8, R12, R88 ;  /* 0x0000000c08d8723c */ /* 0x000ff00000001858 */
[----:B------:R-:W-:Y:S01]  /*66c0*/  HMMA.16816.F32 R40, R4, R14, R120 ;  /* 0x0000000e0428723c */ /* 0x000fe20000001878 */
[----:B------:R-:W-:Y:S01]  /*66d0*/  MOV R96, R140 ;  /* 0x0000008c00607202 */ /* 0x000fe20000000f00 */
[----:B------:R-:W-:Y:S01]  /*66e0*/  IMAD.MOV.U32 R86, RZ, RZ, R84 ;  /* 0x000000ffff567224 */ /* 0x000fe200078e0054 */
[----:B------:R-:W-:Y:S01]  /*66f0*/  MOV R84, R251 ;  /* 0x000000fb00547202 */ /* 0x000fe20000000f00 */
[----:B------:R-:W-:-:S02]  /*6700*/  IMAD.MOV.U32 R62, RZ, RZ, R60 ;  /* 0x000000ffff3e7224 */ /* 0x000fc400078e003c */
[----:B------:R-:W-:Y:S02]  /*6710*/  IMAD.MOV.U32 R131, RZ, RZ, R98 ;  /* 0x000000ffff837224 */ /* 0x000fe400078e0062 */
[----:B------:R-:W-:Y:S01]  /*6720*/  IMAD.MOV.U32 R97, RZ, RZ, R141 ;  /* 0x000000ffff617224 */ /* 0x000fe200078e008d */
[----:B------:R-:W-:Y:S01]  /*6730*/  HMMA.16816.F32 R212, R8, R14, R68 ;  /* 0x0000000e08d4723c */ /* 0x000fe20000001844 */
[----:B------:R-:W1:Y:S07]  /*6740*/  LDSM.16.MT88.4 R12, [R239+0x3100] ;  /* 0x00310000ef0c783b */ /* 0x000e6e0000004200 */
[----:B------:R-:W-:Y:S01]  /*6750*/  HMMA.16816.F32 R88, R4, R24, R160 ;  /* 0x000000180458723c */ /* 0x000fe200000018a0 */
[----:B------:R-:W-:Y:S01]  /*6760*/  IMAD.MOV.U32 R140, RZ, RZ, R184 ;  /* 0x000000ffff8c7224 */ /* 0x000fe200078e00b8 */
[----:B------:R-:W-:Y:S01]  /*6770*/  MOV R61, R248 ;  /* 0x000000f8003d7202 */ /* 0x000fe20000000f00 */
[----:B------:R-:W-:Y:S01]  /*6780*/  FFMA.FTZ R2, R2, c[0x0][0x2d0], -R21 ;  /* 0x0000b40002027a23 */ /* 0x000fe20000010815 */
[----:B------:R-:W-:Y:S01]  /*6790*/  UIMAD.WIDE.U32 UR20, UR10, UR4, URZ ;  /* 0x000000040a1472a5 */ /* 0x000fe2000f8e003f */
[----:B------:R2:W5:Y:S02]  /*67a0*/  LDL.LU R251, [R1+0xbc] ;  /* 0x0000bc0001fb7983 */ /* 0x0005640000300800 */
[----:B------:R-:W-:Y:S01]  /*67b0*/  IMAD.MOV.U32 R163, RZ, RZ, R99 ;  /* 0x000000ffffa37224 */ /* 0x000fe200078e0063 */
[----:B------:R-:W-:Y:S01]  /*67c0*/  MOV R99, R143 ;  /* 0x0000008f00637202 */ /* 0x000fe20000000f00 */
        /* <DEDUP_REMOVED lines=13> */
[----:B------:R-:W-:Y:S02]  /*68a0*/  IMAD.MOV.U32 R85, RZ, RZ, R250 ;  /* 0x000000ffff557224 */ /* 0x000fe400078e00fa */
[----:B------:R-:W-:Y:S01]  /*68b0*/  IMAD.MOV.U32 R184, RZ, RZ, R86 ;  /* 0x000000ffffb87224 */ /* 0x000fe200078e0056 */
[----:B------:R-:W-:Y:S01]  /*68c0*/  MOV R86, R84 ;  /* 0x0000005400567202 */ /* 0x000fe20000000f00 */
[----:B------:R-:W-:Y:S02]  /*68d0*/  IMAD.MOV.U32 R173, RZ, RZ, R62 ;  /* 0x000000ffffad7224 */ /* 0x000fe400078e003e */
[----:B------:R-:W-:Y:S02]  /*68e0*/  IMAD.MOV.U32 R175, RZ, RZ, R63 ;  /* 0x000000ffffaf7224 */ /* 0x000fe400078e003f */
        /* <DEDUP_REMOVED lines=8> */
[----:B------:R-:W-:-:S05]  /*6970*/  IMAD.MOV.U32 R87, RZ, RZ, R85 ;  /* 0x000000ffff577224 */ /* 0x000fca00078e0055 */
[----:B------:R-:W-:Y:S01]  /*6980*/  HMMA.16816.F32 R108, R4, R18, R108 ;  /* 0x00000012046c723c */ /* 0x000fe2000000186c */
[----:B------:R-:W-:Y:S01]  /*6990*/  IMAD.MOV.U32 R127, RZ, RZ, R173 ;  /* 0x000000ffff7f7224 */ /* 0x000fe200078e00ad */
[----:B------:R-:W-:Y:S01]  /*69a0*/  MOV R129, R86 ;  /* 0x0000005600817202 */ /* 0x000fe20000000f00 */
[----:B------:R-:W-:-:S05]  /*69b0*/  IMAD.MOV.U32 R128, RZ, RZ, R175 ;  /* 0x000000ffff807224 */ /* 0x000fca00078e00af */
[----:B------:R-:W-:Y:S01]  /*69c0*/  HMMA.16816.F32 R36, R8, R18, R36 ;  /* 0x000000120824723c */ /* 0x000fe20000001824 */
[----:B------:R-:W-:Y:S01]  /*69d0*/  IMAD.MOV.U32 R70, RZ, RZ, R71 ;  /* 0x000000ffff467224 */ /* 0x000fe200078e0047 */
[----:B------:R1:W-:Y:S01]  /*69e0*/  MUFU.EX2 R19, R2 ;  /* 0x0000000200137308 */ /* 0x0003e20000000800 */
[----:B------:R-:W-:Y:S02]  /*69f0*/  IMAD.MOV.U32 R85, RZ, RZ, R246 ;  /* 0x000000ffff557224 */ /* 0x000fe400078e00f6 */
[----:B------:R-:W-:-:S03]  /*6a00*/  IMAD.MOV.U32 R161, RZ, RZ, R163 ;  /* 0x000000ffffa17224 */ /* 0x000fc600078e00a3 */
        /* <DEDUP_REMOVED lines=9> */
[----:B------:R-:W-:Y:S01]  /*6aa0*/  HMMA.16816.F32 R104, R4, R16, R104 ;  /* 0x000000100468723c */ /* 0x000fe20000001868 */
[----:B-1----:R-:W-:Y:S01]  /*6ab0*/  FFMA.FTZ R2, R69, c[0x0][0x2d0], -R21 ;  /* 0x0000b40045027a23 */ /* 0x002fe20000010815 */
[----:B------:R-:W-:Y:S01]  /*6ac0*/  @UP1 USHF.R.U32.HI UR10, URZ, UR5, UR21 ;  /* 0x000000053f0a1299 */ /* 0x000fe20008011615 */
[----:B------:R-:W-:Y:S01]  /*6ad0*/  IMAD.MOV.U32 R69, RZ, RZ, R70 ;  /* 0x000000ffff457224 */ /* 0x000fe200078e0046 */
[----:B------:R2:W5:Y:S01]  /*6ae0*/  LDL.LU R250, [R1+0xb8] ;  /* 0x0000b80001fa7983 */ /* 0x0005620000300800 */
[----:B------:R-:W-:-:S02]  /*6af0*/  IMAD.MOV.U32 R160, RZ, RZ, R85 ;  /* 0x000000ffffa07224 */ /* 0x000fc400078e0055 */
[----:B------:R-:W-:Y:S01]  /*6b00*/  IMAD.MOV.U32 R70, RZ, RZ, R71 ;  /* 0x000000ffff467224 */ /* 0x000fe200078e0047 */
[----:B------:R-:W-:Y:S01]  /*6b10*/  MOV R71, R124 ;  /* 0x0000007c00477202 */ /* 0x000fe20000000f00 */
[----:B------:R-:W-:Y:S02]  /*6b20*/  IMAD.MOV.U32 R128, RZ, RZ, R129 ;  /* 0x000000ffff807224 */ /* 0x000fe400078e0081 */
[----:B------:R-:W-:Y:S02]  /*6b30*/  IMAD.MOV.U32 R84, RZ, RZ, R247 ;  /* 0x000000ffff547224 */ /* 0x000fe400078e00f7 */
[----:B------:R-:W-:Y:S02]  /*6b40*/  IMAD.MOV.U32 R163, RZ, RZ, R184 ;  /* 0x000000ffffa37224 */ /* 0x000fe400078e00b8 */
[----:B------:R-:W-:Y:S01]  /*6b50*/  IMAD.MOV.U32 R99, RZ, RZ, R87 ;  /* 0x000000ffff637224 */ /* 0x000fe200078e0057 */
[----:B------:R-:W-:Y:S01]  /*6b60*/  MOV R60, R245 ;  /* 0x000000f5003c7202 */ /* 0x000fe20000000f00 */
[----:B------:R-:W-:Y:S01]  /*6b70*/  IMAD.MOV.U32 R129, RZ, RZ, R130 ;  /* 0x000000ffff817224 */ /* 0x000fe200078e0082 */
[----:B------:R-:W-:Y:S01]  /*6b80*/  MOV R130, R131 ;  /* 0x0000008300827202 */ /* 0x000fe20000000f00 */
[----:B------:R-:W-:-:S02]  /*6b90*/  IMAD.MOV.U32 R124, RZ, RZ, R125 ;  /* 0x000000ffff7c7224 */ /* 0x000fc400078e007d */
[----:B------:R-:W-:Y:S01]  /*6ba0*/  IMAD.MOV.U32 R61, RZ, RZ, R244 ;  /* 0x000000ffff3d7224 */ /* 0x000fe200078e00f4 */
[----:B------:R-:W-:Y:S01]  /*6bb0*/  HMMA.16816.F32 R208, R8, R26, R64 ;  /* 0x0000001a08d0723c */ /* 0x000fe20000001840 */
[----:B------:R-:W-:Y:S01]  /*6bc0*/  IMAD.MOV.U32 R125, RZ, RZ, R126 ;  /* 0x000000ffff7d7224 */ /* 0x000fe200078e007e */
[----:B------:R-:W-:Y:S01]  /*6bd0*/  MOV R126, R127 ;  /* 0x0000007f007e7202 */ /* 0x000fe20000000f00 */
[----:B------:R-:W-:-:S05]  /*6be0*/  IMAD.MOV.U32 R131, RZ, RZ, R160 ;  /* 0x000000ffff837224 */ /* 0x000fca00078e00a0 */
[----:B------:R-:W-:Y:S01]  /*6bf0*/  HMMA.16816.F32 R140, R8, R16, R112 ;  /* 0x00000010088c723c */ /* 0x000fe20000001870 */
[----:B------:R-:W-:Y:S01]  /*6c00*/  IMAD.MOV.U32 R160, RZ, RZ, R161 ;  /* 0x000000ffffa07224 */ /* 0x000fe200078e00a1 */
[----:B------:R-:W-:Y:S01]  /*6c10*/  MOV R161, R185 ;  /* 0x000000b900a17202 */ /* 0x000fe20000000f00 */
[----:B------:R-:W-:Y:S02]  /*6c20*/  IMAD.MOV.U32 R127, RZ, RZ, R128 ;  /* 0x000000ffff7f7224 */ /* 0x000fe400078e0080 */
[----:B------:R-:W-:Y:S01]  /*6c30*/  IMAD.MOV.U32 R175, RZ, RZ, R243 ;  /* 0x000000ffffaf7224 */ /* 0x000fe200078e00f3 */
[----:B------:R-:W-:Y:S01]  /*6c40*/  UIADD3 UR10, UR10, UR7, -UR12 ;  /* 0x000000070a0a7290 */ /* 0x000fe2000fffe80c */
        /* <DEDUP_REMOVED lines=15> */
[----:B------:R1:W3:Y:S01]  /*6d40*/  MUFU.EX2 R22, R2 ;  /* 0x0000000200167308 */ /* 0x0002e20000000800 */
[----:B------:R-:W-:Y:S01]  /*6d50*/  MOV R135, R242 ;  /* 0x000000f200877202 */ /* 0x000fe20000000f00 */
[----:B------:R-:W-:Y:S04]  /*6d60*/  LDSM.16.MT88.4 R80, [R237+0x3900] ;  /* 0x00390000ed50783b */ /* 0x000fe80000004200 */
[----:B------:R-:W-:Y:S01]  /*6d70*/  LDSM.16.MT88.4 R112, [R240+0x3900] ;  /* 0x00390000f070783b */ /* 0x000fe20000004200 */
[----:B------:R-:W-:-:S03]  /*6d80*/  USHF.R.S32.HI UR4, URZ, 0x1f, UR10 ;  /* 0x0000001f3f047899 */ /* 0x000fc6000801140a */
[----:B------:R2:W5:Y:S01]  /*6d90*/  LDL.LU R248, [R1+0xb0] ;  /* 0x0000b00001f87983 */ /* 0x0005620000300800 */
[----:B-1----:R-:W-:Y:S01]  /*6da0*/  FFMA.FTZ R2, R69, c[0x0][0x2d0], -R21 ;  /* 0x0000b40045027a23 */ /* 0x002fe20000010815 */
[----:B------:R-:W-:Y:S01]  /*6db0*/  HMMA.16816.F32 R84, R8, R24, R116 ;  /* 0x000000180854723c */ /* 0x000fe20000001874 */
[----:B------:R-:W-:-:S07]  /*6dc0*/  IMAD.MOV.U32 R69, RZ, RZ, R70 ;  /* 0x000000ffff457224 */ /* 0x000fce00078e0046 */
[----:B------:R-:W-:Y:S01]  /*6dd0*/  HMMA.16816.F32 R60, R4, R14, R148 ;  /* 0x0000000e043c723c */ /* 0x000fe20000001894 */
        /* <DEDUP_REMOVED lines=14> */
[----:B------:R1:W-:Y:S01]  /*6ec0*/  MUFU.EX2 R23, R2 ;  /* 0x0000000200177308 */ /* 0x0003e20000000800 */
[----:B------:R-:W4:Y:S01]  /*6ed0*/  LDSM.16.MT88.4 R148, [R237+0x1900] ;  /* 0x00190000ed94783b */ /* 0x000f220000004200 */
[----:B------:R-:W-:-:S03]  /*6ee0*/  ULEA.HI UR4, UR4, UR10, URZ, 0x6 ;  /* 0x0000000a04047291 */ /* 0x000fc6000f8f303f */
[----:B------:R2:W5:Y:S01]  /*6ef0*/  LDL.LU R247, [R1+0xac] ;  /* 0x0000ac0001f77983 */ /* 0x0005620000300800 */
[----:B-1----:R-:W-:Y:S01]  /*6f00*/  FFMA.FTZ R2, R69, c[0x0][0x2d0], -R21 ;  /* 0x0000b40045027a23 */ /* 0x002fe20000010815 */
[----:B------:R-:W-:Y:S01]  /*6f10*/  MOV R69, R70 ;  /* 0x0000004600457202 */ /* 0x000fe20000000f00 */
[----:B------:R-:W-:Y:S01]  /*6f20*/  IMAD.MOV.U32 R70, RZ, RZ, R71 ;  /* 0x000000ffff467224 */ /* 0x000fe200078e0047 */
[----:B------:R2:W5:Y:S01]  /*6f30*/  LDL.LU R246, [R1+0xa8] ;  /* 0x0000a80001f67983 */ /* 0x0005620000300800 */
[----:B------:R1:W-:Y:S01]  /*6f40*/  MUFU.EX2 R24, R2 ;  /* 0x0000000200187308 */ /* 0x0003e20000000800 */
[----:B------:R-:W-:Y:S01]  /*6f50*/  MOV R71, R124 ;  /* 0x0000007c00477202 */ /* 0x000fe20000000f00 */
[----:B------:R-:W-:Y:S01]  /*6f60*/  IMAD.MOV.U32 R124, RZ, RZ, R125 ;  /* 0x000000ffff7c7224 */ /* 0x000fe200078e007d */
[----:B------:R-:W-:Y:S01]  /*6f70*/  MOV R125, R126 ;  /* 0x0000007e007d7202 */ /* 0x000fe20000000f00 */
[----:B------:R-:W-:Y:S01]  /*6f80*/  IMAD.MOV.U32 R126, RZ, RZ, R127 ;  /* 0x000000ffff7e7224 */ /* 0x000fe200078e007f */
[----:B------:R2:W5:Y:S01]  /*6f90*/  LDL.LU R245, [R1+0xa4] ;  /* 0x0000a40001f57983 */ /* 0x0005620000300800 */
[----:B-1----:R-:W-:Y:S01]  /*6fa0*/  FFMA.FTZ R2, R69, c[0x0][0x2d0], -R20 ;  /* 0x0000b40045027a23 */ /* 0x002fe20000010814 */
[----:B------:R-:W-:Y:S01]  /*6fb0*/  MOV R69, R70 ;  /* 0x0000004600457202 */ /* 0x000fe20000000f00 */
[----:B------:R-:W-:Y:S01]  /*6fc0*/  IMAD.MOV.U32 R70, RZ, RZ, R71 ;  /* 0x000000ffff467224 */ /* 0x000fe200078e0047 */
[----:B------:R-:W-:Y:S01]  /*6fd0*/  MOV R127, R128 ;  /* 0x00000080007f7202 */ /* 0x000fe20000000f00 */
[----:B------:R1:W-:Y:S01]  /*6fe0*/  MUFU.EX2 R15, R2 ;  /* 0x00000002000f7308 */ /* 0x0003e20000000800 */
[----:B------:R-:W-:Y:S01]  /*6ff0*/  MOV R71, R126 ;  /* 0x0000007e00477202 */ /* 0x000fe20000000f00 */
[----:B------:R-:W-:-:S02]  /*7000*/  FADD.FTZ R5, R230, R229 ;  /* 0x000000e5e6057221 */ /* 0x000fc40000010000 */
[----:B------:R-:W-:Y:S02]  /*7010*/  FADD.FTZ R4, R227, R226 ;  /* 0x000000e2e3047221 */ /* 0x000fe40000010000 */
[----:B------:R-:W-:Y:S01]  /*7020*/  FADD.FTZ R8, R225, R224 ;  /* 0x000000e0e1087221 */ /* 0x000fe20000010000 */
[----:B------:R-:W-:Y:S01]  /*7030*/  USHF.R.S32.HI UR5, URZ, 0x6, UR4 ;  /* 0x000000063f057899 */ /* 0x000fe20008011404 */
[----:B------:R2:W5:Y:S01]  /*7040*/  LDL.LU R244, [R1+0xa0] ;  /* 0x0000a00001f47983 */ /* 0x0005620000300800 */
[----:B-1----:R-:W-:Y:S02]  /*7050*/  FFMA.FTZ R2, R69, c[0x0][0x2d0], -R20 ;  /* 0x0000b40045027a23 */ /* 0x002fe40000010814 */
[----:B------:R-:W-:Y:S02]  /*7060*/  IMAD.MOV.U32 R126, RZ, RZ, R127 ;  /* 0x000000ffff7e7224 */ /* 0x000fe400078e007f */
[----:B------:R-:W-:Y:S01]  /*7070*/  IMAD.MOV.U32 R128, RZ, RZ, R129 ;  /* 0x000000ffff807224 */ /* 0x000fe200078e0081 */
[----:B------:R1:W1:Y:S01]  /*7080*/  MUFU.EX2 R17, R2 ;  /* 0x0000000200117308 */ /* 0x0002620000000800 */
[----:B------:R-:W-:Y:S01]  /*7090*/  FADD.FTZ R25, R234, R5 ;  /* 0x00000005ea197221 */ /* 0x000fe20000010000 */
[----:B------:R-:W-:Y:S01]  /*70a0*/  MOV R226, R131 ;  /* 0x0000008300e27202 */ /* 0x000fe20000000f00 */
[----:B------:R-:W-:-:S02]  /*70b0*/  IMAD.MOV.U32 R230, RZ, RZ, R130 ;  /* 0x000000ffffe67224 */ /* 0x000fc400078e0082 */
[----:B------:R-:W-:Y:S01]  /*70c0*/  IMAD.MOV.U32 R225, RZ, RZ, R98 ;  /* 0x000000ffffe17224 */ /* 0x000fe200078e0062 */
[----:B------:R-:W-:Y:S01]  /*70d0*/  MOV R224, R97 ;  /* 0x0000006100e07202 */ /* 0x000fe20000000f00 */
[----:B------:R-:W-:Y:S01]  /*70e0*/  IMAD.MOV.U32 R227, RZ, RZ, R96 ;  /* 0x000000ffffe37224 */ /* 0x000fe200078e0060 */
[----:B------:R2:W5:Y:S01]  /*70f0*/  LDL.LU R243, [R1+0x9c] ;  /* 0x00009c0001f37983 */ /* 0x0005620000300800 */
[--C-:B-1----:R-:W-:Y:S01]  /*7100*/  FFMA.FTZ R2, R70, c[0x0][0x2d0], -R20.reuse ;  /* 0x0000b40046027a23 */ /* 0x102fe20000010814 */
[----:B------:R-:W-:Y:S02]  /*7110*/  MOV R127, R128 ;  /* 0x00000080007f7202 */ /* 0x000fe40000000f00 */
[----:B------:R2:W5:Y:S01]  /*7120*/  LDL.LU R242, [R1+0x98] ;  /* 0x0000980001f27983 */ /* 0x0005620000300800 */
[----:B------:R1:W-:Y:S02]  /*7130*/  MUFU.EX2 R21, R2 ;  /* 0x0000000200157308 */ /* 0x0003e40000000800 */
[----:B-1----:R-:W-:-:S06]  /*7140*/  FFMA.FTZ R2, R71, c[0x0][0x2d0], -R20 ;  /* 0x0000b40047027a23 */ /* 0x002fcc0000010814 */
[----:B------:R1:W1:Y:S02]  /*7150*/  MUFU.EX2 R20, R2 ;  /* 0x0000000200147308 */ /* 0x0002640000000800 */
[----:B-1----:R-:W-:-:S06]  /*7160*/  FFMA.FTZ R2, R124, c[0x0][0x2d0], -R3 ;  /* 0x0000b4007c027a23 */ /* 0x002fcc0000010803 */
[----:B------:R1:W-:Y:S02]  /*7170*/  MUFU.EX2 R11, R2 ;  /* 0x00000002000b7308 */ /* 0x0003e40000000800 */
[----:B-1----:R-:W-:-:S06]  /*7180*/  FFMA.FTZ R2, R125, c[0x0][0x2d0], -R3 ;  /* 0x0000b4007d027a23 */ /* 0x002fcc0000010803 */
[----:B------:R1:W1:Y:S02]  /*7190*/  MUFU.EX2 R14, R2 ;  /* 0x00000002000e7308 */ /* 0x0002640000000800 */
[----:B-1----:R-:W-:-:S06]  /*71a0*/  FFMA.FTZ R2, R126, c[0x0][0x2d0], -R3 ;  /* 0x0000b4007e027a23 */ /* 0x002fcc0000010803 */
[----:B------:R1:W-:Y:S01]  /*71b0*/  MUFU.EX2 R16, R2 ;  /* 0x0000000200107308 */ /* 0x0003e20000000800 */
[----:B------:R-:W-:Y:S02]  /*71c0*/  FFMA.FTZ R3, R127, c[0x0][0x2d0], -R3 ;  /* 0x0000b4007f037a23 */ /* 0x000fe40000010803 */
[----:B-1----:R-:W-:-:S05]  /*71d0*/  FFMA.FTZ R2, R235, c[0x0][0x2d0], -R0 ;  /* 0x0000b400eb027a23 */ /* 0x002fca0000010800 */
[----:B------:R1:W-:Y:S01]  /*71e0*/  MUFU.EX2 R9, R2 ;  /* 0x0000000200097308 */ /* 0x0003e20000000800 */
[----:B------:R-:W-:Y:S01]  /*71f0*/  MOV R129, R160 ;  /* 0x000000a000817202 */ /* 0x000fe20000000f00 */
[----:B-1----:R-:W-:-:S06]  /*7200*/  FFMA.FTZ R2, R233, c[0x0][0x2d0], -R0 ;  /* 0x0000b400e9027a23 */ /* 0x002fcc0000010800 */
[----:B------:R1:W1:Y:S01]  /*7210*/  MUFU.EX2 R10, R2 ;  /* 0x00000002000a7308 */ /* 0x0002620000000800 */
[----:B------:R-:W-:Y:S01]  /*7220*/  IMAD.MOV.U32 R160, RZ, RZ, R161 ;  /* 0x000000ffffa07224 */ /* 0x000fe200078e00a1 */
[----:B------:R-:W-:-:S06]  /*7230*/  MOV R161, R185 ;  /* 0x000000b900a17202 */ /* 0x000fcc0000000f00 */
[----:B------:R2:W2:Y:S01]  /*7240*/  MUFU.EX2 R18, R3 ;  /* 0x0000000300127308 */ /* 0x0004a20000000800 */
[----:B-1----:R-:W-:-:S07]  /*7250*/  FFMA.FTZ R2, R231, c[0x0][0x2d0], -R0 ;  /* 0x0000b400e7027a23 */ /* 0x002fce0000010800 */
[----:B------:R1:W-:Y:S01]  /*7260*/  MUFU.EX2 R13, R2 ;  /* 0x00000002000d7308 */ /* 0x0003e20000000800 */
[----:B--2---:R-:W-:-:S07]  /*7270*/  FFMA.FTZ R3, R232, c[0x0][0x2d0], -R0 ;  /* 0x0000b400e8037a23 */ /* 0x004fce0000010800 */
[----:B------:R-:W2:Y:S01]  /*7280*/  MUFU.EX2 R12, R3 ;  /* 0x00000003000c7308 */ /* 0x000ea20000000800 */
[----:B-1----:R-:W-:Y:S02]  /*7290*/  FADD.FTZ R2, R228, R4 ;  /* 0x00000004e4027221 */ /* 0x002fe40000010000 */
[----:B------:R-:W1:Y:S01]  /*72a0*/  LDSM.16.MT88.4 R4, [R239+0x3900] ;  /* 0x00390000ef04783b */ /* 0x000e620000004200 */
        /* <DEDUP_REMOVED lines=16> */
[----:B---3--:R-:W-:Y:S01]  /*73b0*/  F2FP.PACK_AB R128, R22, R19 ;  /* 0x000000131680723e */ /* 0x008fe200000000ff */
[----:B------:R-:W-:Y:S01]  /*73c0*/  IMAD.MOV.U32 R185, RZ, RZ, R186 ;  /* 0x000000ffffb97224 */ /* 0x000fe200078e00ba */
[----:B------:R-:W-:Y:S02]  /*73d0*/  F2FP.PACK_AB R129, R17, R15 ;  /* 0x0000000f1181723e */ /* 0x000fe400000000ff */
[----:B------:R-:W-:-:S02]  /*73e0*/  F2FP.PACK_AB R130, R24, R23 ;  /* 0x000000171882723e */ /* 0x000fc400000000ff */
[----:B------:R-:W-:Y:S02]  /*73f0*/  F2FP.PACK_AB R131, R20, R21 ;  /* 0x000000151483723e */ /* 0x000fe400000000ff */
[----:B------:R-:W-:Y:S02]  /*7400*/  F2FP.PACK_AB R124, R14, R11 ;  /* 0x0000000b0e7c723e */ /* 0x000fe400000000ff */
[----:B------:R-:W-:Y:S02]  /*7410*/  F2FP.PACK_AB R125, R10, R9 ;  /* 0x000000090a7d723e */ /* 0x000fe400000000ff */
[----:B------:R-:W-:Y:S02]  /*7420*/  F2FP.PACK_AB R126, R18, R16 ;  /* 0x00000010127e723e */ /* 0x000fe400000000ff */
[----:B--2---:R-:W-:Y:S01]  /*7430*/  F2FP.PACK_AB R127, R13, R12 ;  /* 0x0000000c0d7f723e */ /* 0x004fe200000000ff */
[----:B------:R-:W-:Y:S01]  /*7440*/  FADD.FTZ R0, R173, R172 ;  /* 0x000000acad007221 */ /* 0x000fe20000010000 */
[----:B------:R-:W-:Y:S01]  /*7450*/  MOV R186, R187 ;  /* 0x000000bb00ba7202 */ /* 0x000fe20000000f00 */
[----:B------:R-:W-:Y:S01]  /*7460*/  IMAD.MOV.U32 R187, RZ, RZ, R241 ;  /* 0x000000ffffbb7224 */ /* 0x000fe200078e00f1 */
[-C--:B----4-:R-:W-:Y:S01]  /*7470*/  HMMA.16816.F32 R144, R128, R148.reuse, R144 ;  /* 0x000000948090723c */ /* 0x090fe20000001890 */
[----:B------:R-:W-:Y:S01]  /*7480*/  IMAD.MOV.U32 R99, RZ, RZ, R174 ;  /* 0x000000ffff637224 */ /* 0x000fe200078e00ae */
[----:B------:R-:W-:Y:S01]  /*7490*/  MOV R184, R175 ;  /* 0x000000af00b87202 */ /* 0x000fe20000000f00 */
[----:B------:R-:W-:Y:S01]  /*74a0*/  FADD.FTZ R3, R70, R0 ;  /* 0x0000000046037221 */ /* 0x000fe20000010000 */
[----:B------:R-:W-:Y:S01]  /*74b0*/  MOV R0, R187 ;  /* 0x000000bb00007202 */ /* 0x000fe20000000f00 */
[----:B------:R-:W2:Y:S03]  /*74c0*/  LDSM.16.MT88.4 R172, [R240+0x1900] ;  /* 0x00190000f0ac783b */ /* 0x000ea60000004200 */
[----:B------:R-:W-:Y:S01]  /*74d0*/  HMMA.16816.F32 R156, R124, R148, R156 ;  /* 0x000000947c9c723c */ /* 0x000fe2000000189c */
[----:B------:R-:W-:Y:S01]  /*74e0*/  MOV R234, R99 ;  /* 0x0000006300ea7202 */ /* 0x000fe20000000f00 */
[----:B------:R-:W-:Y:S01]  /*74f0*/  FADD.FTZ R0, R0, R8 ;  /* 0x0000000800007221 */ /* 0x000fe20000010000 */
[----:B------:R-:W-:-:S05]  /*7500*/  MOV R71, R160 ;  /* 0x000000a000477202 */ /* 0x000fca0000000f00 */
[-C--:B------:R-:W-:Y:S01]  /*7510*/  HMMA.16816.F32 R164, R124, R150.reuse, R164 ;  /* 0x000000967ca4723c */ /* 0x080fe200000018a4 */
[----:B------:R-:W-:Y:S01]  /*7520*/  IMAD.MOV.U32 R228, RZ, RZ, R184 ;  /* 0x000000ffffe47224 */ /* 0x000fe200078e00b8 */
[----:B------:R-:W3:Y:S04]  /*7530*/  LDSM.16.MT88.4 R160, [R238+0x1900] ;  /* 0x00190000eea0783b */ /* 0x000ee80000004200 */
[----:B------:R-:W-:Y:S02]  /*7540*/  LDSM.16.MT88.4 R96, [R238+0x3900] ;  /* 0x00390000ee60783b */ /* 0x000fe40000004200 */
[----:B------:R-:W-:Y:S01]  /*7550*/  HMMA.16816.F32 R148, R128, R150, R28 ;  /* 0x000000968094723c */ /* 0x000fe2000000181c */
[----:B------:R-:W-:Y:S01]  /*7560*/  UISETP.LT.AND UP0, UPT, URZ, UR5, UPT ;  /* 0x000000053f00728c */ /* 0x000fe2000bf01270 */
[----:B------:R4:W5:Y:S01]  /*7570*/  LDL.LU R241, [R1+0x94] ;  /* 0x0000940001f17983 */ /* 0x0009620000300800 */
[----:B------:R-:W-:-:S02]  /*7580*/  FADD.FTZ R0, R234, R0 ;  /* 0x00000000ea007221 */ /* 0x000fc40000010000 */
[----:B------:R-:W-:-:S03]  /*7590*/  FADD.FTZ R2, R228, R2 ;  /* 0x00000002e4027221 */ /* 0x000fc60000010000 */
[-C--:B-1----:R-:W-:Y:S01]  /*75a0*/  HMMA.16816.F32 R120, R124, R4.reuse, R120 ;  /* 0x000000047c78723c */ /* 0x082fe20000001878 */
[----:B------:R-:W-:Y:S01]  /*75b0*/  IMAD.MOV.U32 R30, RZ, RZ, R186 ;  /* 0x000000ffff1e7224 */ /* 0x000fe200078e00ba */
[----:B------:R-:W-:Y:S01]  /*75c0*/  MOV R31, R185 ;  /* 0x000000b9001f7202 */ /* 0x000fe20000000f00 */
[----:B------:R4:W5:Y:S02]  /*75d0*/  LDL.LU R236, [R1+0x90] ;  /* 0x0000900001ec7983 */ /* 0x0009640000300800 */
[----:B------:R-:W-:Y:S02]  /*75e0*/  FADD.FTZ R8, R30, R3 ;  /* 0x000000031e087221 */ /* 0x000fe40000010000 */
[----:B------:R-:W-:Y:S01]  /*75f0*/  FADD.FTZ R3, R31, R25 ;  /* 0x000000191f037221 */ /* 0x000fe20000010000 */
[----:B------:R-:W-:Y:S01]  /*7600*/  HMMA.16816.F32 R116, R128, R4, R116 ;  /* 0x000000048074723c */ /* 0x000fe20000001874 */
[----:B------:R-:W-:Y:S01]  /*7610*/  FADD.FTZ R8, R225, R8 ;  /* 0x00000008e1087221 */ /* 0x000fe20000010000 */
[----:B------:R-:W-:Y:S01]  /*7620*/  MOV R27, R71 ;  /* 0x00000047001b7202 */ /* 0x000fe20000000f00 */
[----:B------:R-:W1:Y:S04]  /*7630*/  LDSM.16.MT88.4 R184, [R239+0x1900] ;  /* 0x00190000efb8783b */ /* 0x000e680000004200 */
        /* <DEDUP_REMOVED lines=44> */
[----:B------:R1:W-:Y:S01]  /*7900*/  STL [R1+0x64], R0 ;  /* 0x0000640001007387 */ /* 0x0003e20000100800 */
[----:B------:R-:W-:Y:S01]  /*7910*/  FADD.FTZ R5, R20, R2 ;  /* 0x0000000214057221 */ /* 0x000fe20000010000 */
[----:B------:R-:W-:Y:S01]  /*7920*/  UIADD3 UR10, UR6, -0x2, URZ ;  /* 0xfffffffe060a7890 */ /* 0x000fe2000fffe03f */
[----:B------:R-:W-:Y:S01]  /*7930*/  FADD.FTZ R2, R18, R3 ;  /* 0x0000000312027221 */ /* 0x000fe20000010000 */
[----:B------:R-:W-:Y:S02]  /*7940*/  USEL UR5, URZ, UR5, !UP0 ;  /* 0x000000053f057287 */ /* 0x000fe4000c000000 */
[----:B------:R4:W-:Y:S02]  /*7950*/  STL [R1+0x74], R5 ;  /* 0x0000740501007387 */ /* 0x0009e40000100800 */
[----:B------:R-:W-:-:S06]  /*7960*/  UISETP.GE.AND UP0, UPT, UR10, UR5, UPT ;  /* 0x000000050a00728c */ /* 0x000fcc000bf06270 */
[----:B------:R-:W-:Y:S01]  /*7970*/  PLOP3.LUT P0, PT, PT, PT, UP0, 0x80, 0x0 ;  /* 0x000000000000781c */ /* 0x000fe20003f0f008 */
[----:B-1----:R-:W-:-:S05]  /*7980*/  FADD.FTZ R0, R13, R4 ;  /* 0x000000040d007221 */ /* 0x002fca0000010000 */
[----:B------:R4:W-:Y:S04]  /*7990*/  STL [R1+0x6c], R0 ;  /* 0x00006c0001007387 */ /* 0x0009e80000100800 */
[----:B------:R4:W-:Y:S01]  /*79a0*/  STL [R1+0x70], R2 ;  /* 0x0000700201007387 */ /* 0x0009e20000100800 */
[-C--:B--2---:R-:W-:Y:S08]  /*79b0*/  HMMA.16816.F32 R168, R128, R172.reuse, R168 ;  /* 0x000000ac80a8723c */ /* 0x084ff000000018a8 */
[C---:B------:R-:W-:Y:S08]  /*79c0*/  HMMA.16816.F32 R192, R124.reuse, R172, R192 ;  /* 0x000000ac7cc0723c */ /* 0x040ff000000018c0 */
[-C--:B------:R-:W-:Y:S08]  /*79d0*/  HMMA.16816.F32 R196, R124, R174.reuse, R196 ;  /* 0x000000ae7cc4723c */ /* 0x080ff000000018c4 */
[C---:B------:R-:W-:Y:S08]  /*79e0*/  HMMA.16816.F32 R172, R128.reuse, R174, R76 ;  /* 0x000000ae80ac723c */ /* 0x040ff0000000184c */
[-C--:B---3--:R-:W-:Y:S08]  /*79f0*/  HMMA.16816.F32 R152, R128, R160.reuse, R152 ;  /* 0x000000a08098723c */ /* 0x088ff00000001898 */
        /* <DEDUP_REMOVED lines=19> */
[-C--:B------:R-:W-:Y:S08]  /*7b30*/  HMMA.16816.F32 R124, R124, R6.reuse, R60 ;  /* 0x000000067c7c723c */ /* 0x080ff0000000183c */
[----:B------:R-:W-:Y:S01]  /*7b40*/  HMMA.16816.F32 R128, R128, R6, R64 ;  /* 0x000000068080723c */ /* 0x000fe20000001840 */
[----:B------:R-:W-:Y:S07]  /*7b50*/  @!P0 BRA `(.L_x_1792) ;  /* 0x000055d000008947 */ /* 0x000fee0003800000 */
[----:B----4-:R-:W2:Y:S04]  /*7b60*/  LDL.LU R136, [R1+0x5c] ;  /* 0x00005c0001887983 */ /* 0x010ea80000300800 */
[----:B------:R-:W2:Y:S04]  /*7b70*/  LDL R26, [R1+0x60] ;  /* 0x00006000011a7983 */ /* 0x000ea80000100800 */
[----:B------:R-:W3:Y:S04]  /*7b80*/  LDL R235, [R1+0x7c] ;  /* 0x00007c0001eb7983 */ /* 0x000ee80000100800 */
[----:B------:R-:W4:Y:S04]  /*7b90*/  LDL R27, [R1+0x8c] ;  /* 0x00008c00011b7983 */ /* 0x000f280000100800 */
[----:B------:R-:W4:Y:S01]  /*7ba0*/  LDL R135, [R1+0x84] ;  /* 0x0000840001877983 */ /* 0x000f220000100800 */
[----:B------:R-:W-:-:S02]  /*7bb0*/  PLOP3.LUT P1, PT, PT, PT, UP1, 0x80, 0x0 ;  /* 0x000000000000781c */ /* 0x000fc40003f2f018 */
[----:B------:R-:W-:Y:S01]  /*7bc0*/  PLOP3.LUT P0, PT, PT, PT, UP1, 0x80, 0x0 ;  /* 0x000000000000781c */ /* 0x000fe20003f0f018 */
[----:B------:R-:W-:Y:S02]  /*7bd0*/  IMAD.MOV.U32 R133, RZ, RZ, R138 ;  /* 0x000000ffff857224 */ /* 0x000fe400078e008a */
[----:B------:R-:W-:Y:S02]  /*7be0*/  IMAD.MOV.U32 R132, RZ, RZ, R139 ;  /* 0x000000ffff847224 */ /* 0x000fe400078e008b */
[----:B------:R-:W-:Y:S01]  /*7bf0*/  IMAD.MOV.U32 R140, RZ, RZ, R134 ;  /* 0x000000ffff8c7224 */ /* 0x000fe200078e0086 */
[----:B------:R-:W-:Y:S01]  /*7c00*/  UMOV UR4, 0xffffffc0 ;  /* 0xffffffc000047882 */ /* 0x000fe20000000000 */
[C---:B--2---:R-:W-:Y:S01]  /*7c10*/  SHF.L.U64.HI R0, R26.reuse, 0x1, R136 ;  /* 0x000000011a007819 */ /* 0x044fe20000010288 */
[----:B------:R-:W-:-:S04]  /*7c20*/  IMAD.SHL.U32 R4, R26, 0x2, RZ ;  /* 0x000000021a047824 */ /* 0x000fc800078e00ff */
[----:B------:R3:W-:Y:S01]  /*7c30*/  STL [R1+0x48], R0 ;  /* 0x0000480001007387 */ /* 0x0007e20000100800 */
[C---:B----4-:R-:W-:Y:S02]  /*7c40*/  SHF.L.U64.HI R3, R135.reuse, 0x1, R27 ;  /* 0x0000000187037819 */ /* 0x050fe4000001021b */
[----:B------:R-:W-:Y:S01]  /*7c50*/  SHF.L.U32 R2, R135, 0x1, RZ ;  /* 0x0000000187027819 */ /* 0x000fe200000006ff */
[----:B------:R1:W-:Y:S04]  /*7c60*/  STL [R1+0x88], R4 ;  /* 0x0000880401007387 */ /* 0x0003e80000100800 */
[----:B------:R1:W-:Y:S01]  /*7c70*/  STL [R1+0x44], R3 ;  /* 0x0000440301007387 */ /* 0x0003e20000100800 */
[----:B---3--:R-:W-:-:S03]  /*7c80*/  @P1 IMAD.HI.U32 R0, R235, c[0x0][0x2c8], RZ ;  /* 0x0000b200eb001a27 */ /* 0x008fc600078e00ff */
[----:B------:R1:W-:Y:S02]  /*7c90*/  STL [R1+0x40], R2 ;  /* 0x0000400201007387 */ /* 0x0003e40000100800 */
[----:B------:R-:W-:-:S05]  /*7ca0*/  @P0 SHF.R.U32.HI R0, RZ, c[0x0][0x2cc], R0 ;  /* 0x0000b300ff000a19 */ /* 0x000fca0000011600 */
[----:B------:R1:W-:Y:S01]  /*7cb0*/  @P0 STL [R1+0x78], R0 ;  /* 0x0000780001000387 */ /* 0x0003e20000100800 */
[----:B------:R-:W-:-:S03]  /*7cc0*/  MOV R136, R137 ;  /* 0x0000008900887202 */ /* 0x000fc60000000f00 */
.L_x_1795:
[----:B-1----:R-:W2:Y:S01]  /*7cd0*/  LDL R3, [R1+0x8] ;  /* 0x0000080001037983 */ /* 0x002ea20000100800 */
[----:B------:R-:W-:Y:S04]  /*7ce0*/  DEPBAR.LE SB0, 0x0 ;  /* 0x000080000000791a */ /* 0x000fe80000000000 */
[----:B------:R-:W3:Y:S04]  /*7cf0*/  LDL R2, [R1+0x4] ;  /* 0x0000040001027983 */ /* 0x000ee80000100800 */
[----:B------:R-:W-:Y:S01]  /*7d00*/  BAR.SYNC.DEFER_BLOCKING 0x0 ;  /* 0x0000000000007b1d */ /* 0x000fe20000010000 */
[----:B------:R-:W-:Y:S05]  /*7d10*/  ISETP.LE.AND P0, PT, RZ, UR10, PT ;  /* 0x0000000aff007c0c */ /* 0x000fea000bf03270 */
[----:B------:R-:W4:Y:S04]  /*7d20*/  LDL R0, [R1] ;  /* 0x0000000001007983 */ /* 0x000f280000100800 */
[----:B-----5:R1:W1:Y:S04]  /*7d30*/  LDSM.16.M88.4 R64, [R243+0x8100] ;  /* 0x00810000f340783b */ /* 0x0202680000000200 */
        /* <DEDUP_REMOVED lines=8> */
[----:B--2---:R2:W1:Y:S04]  /*7dc0*/  LDSM.16.M88.4 R224, [R3] ;  /* 0x0000000003e0783b */ /* 0x0044680000000200 */
[----:B---3--:R2:W3:Y:S04]  /*7dd0*/  LDSM.16.M88.4 R228, [R2] ;  /* 0x0000000002e4783b */ /* 0x0084e80000000200 */
[----:B----4-:R2:W4:Y:S01]  /*7de0*/  LDSM.16.M88.4 R232, [R0] ;  /* 0x0000000000e8783b */ /* 0x0105220000000200 */
[----:B------:R-:W-:-:S05]  /*7df0*/  @!P0 BRA `(.L_x_1793) ;  /* 0x0000038000008947 */ /* 0x000fca0003800000 */
[----:B------:R-:W5:Y:S01]  /*7e00*/  LDL R4, [R1+0x58] ;  /* 0x0000580001047983 */ /* 0x000f620000100800 */
[----:B------:R-:W-:Y:S03]  /*7e10*/  SEL R25, RZ, 0x10, P5 ;  /* 0x00000010ff197807 */ /* 0x000fe60002800000 */
[----:B--2---:R-:W2:Y:S04]  /*7e20*/  LDL R5, [R1+0x4c] ;  /* 0x00004c0001057983 */ /* 0x004ea80000100800 */
[----:B----4-:R-:W4:Y:S04]  /*7e30*/  LDL R27, [R1+0x88] ;  /* 0x00008800011b7983 */ /* 0x010f280000100800 */
[----:B---3--:R-:W3:Y:S04]  /*7e40*/  LDL R28, [R1+0x40] ;  /* 0x00004000011c7983 */ /* 0x008ee80000100800 */
[----:B------:R-:W3:Y:S04]  /*7e50*/  LDL R26, [R1+0x48] ;  /* 0x00004800011a7983 */ /* 0x000ee80000100800 */
[----:B------:R-:W3:Y:S04]  /*7e60*/  LDL R24, [R1+0x44] ;  /* 0x0000440001187983 */ /* 0x000ee80000100800 */
[----:B------:R-:W3:Y:S01]  /*7e70*/  LDL R23, [R1+0x50] ;  /* 0x0000500001177983 */ /* 0x000ee20000100800 */
[----:B-----5:R-:W-:Y:S01]  /*7e80*/  SHF.R.S32.HI R0, RZ, 0x1f, R4 ;  /* 0x0000001fff007819 */ /* 0x020fe20000011404 */
[----:B------:R-:W-:Y:S04]  /*7e90*/  IMAD.WIDE.U32 R2, R4, c[0x0][0x208], RZ ;  /* 0x0000820004027a25 */ /* 0x000fe800078e00ff */
[----:B------:R-:W-:Y:S04]  /*7ea0*/  IMAD R0, R0, c[0x0][0x208], RZ ;  /* 0x0000820000007a24 */ /* 0x000fe800078e02ff */
[----:B------:R-:W-:Y:S01]  /*7eb0*/  IMAD R0, R4, c[0x0][0x20c], R0 ;  /* 0x0000830004007a24 */ /* 0x000fe200078e0200 */
[----:B--2---:R-:W-:Y:S03]  /*7ec0*/  SHF.R.S32.HI R4, RZ, 0x1f, R5 ;  /* 0x0000001fff047819 */ /* 0x004fe60000011405 */
        /* <DEDUP_REMOVED lines=8> */
[----:B------:R-:W4:Y:S04]  /*7f50*/  SHFL.IDX PT, R10, R2, 0x1, 0x181f ;  /* 0x00381f00020a7f89 */ /* 0x000f2800000e0000 */
[----:B------:R-:W2:Y:S04]  /*7f60*/  SHFL.IDX PT, R3, R2, RZ, 0x181f ;  /* 0x00181fff02037589 */ /* 0x000ea800000e0000 */
[----:B------:R-:W5:Y:S04]  /*7f70*/  SHFL.IDX PT, R4, R0, RZ, 0x181f ;  /* 0x00181fff00047589 */ /* 0x000f6800000e0000 */
[----:B------:R-:W1:Y:S04]  /*7f80*/  SHFL.IDX PT, R5, R0, 0x1, 0x181f ;  /* 0x00381f0000057f89 */ /* 0x000e6800000e0000 */
[----:B------:R-:W1:Y:S04]  /*7f90*/  SHFL.IDX PT, R6, R2, 0x2, 0x181f ;  /* 0x00581f0002067f89 */ /* 0x000e6800000e0000 */
[----:B------:R-:W1:Y:S04]  /*7fa0*/  SHFL.IDX PT, R7, R0, 0x2, 0x181f ;  /* 0x00581f0000077f89 */ /* 0x000e6800000e0000 */
[----:B------:R-:W1:Y:S01]  /*7fb0*/  SHFL.IDX PT, R22, R2, 0x3, 0x181f ;  /* 0x00781f0002167f89 */ /* 0x000e6200000e0000 */
[-C--:B----4-:R-:W-:Y:S03]  /*7fc0*/  IADD3 R12, P2, R10, R27.reuse, RZ ;  /* 0x0000001b0a0c7210 */ /* 0x090fe60007f5e0ff */
[----:B------:R-:W4:Y:S01]  /*7fd0*/  SHFL.IDX PT, R0, R0, 0x3, 0x181f ;  /* 0x00781f0000007f89 */ /* 0x000f2200000e0000 */
[CC--:B--2---:R-:W-:Y:S02]  /*7fe0*/  IADD3 R20, P1, R3.reuse, R27.reuse, RZ ;  /* 0x0000001b03147210 */ /* 0x0c4fe40007f3e0ff */
[-C--:B---3--:R-:W-:Y:S03]  /*7ff0*/  IADD3 R14, P0, R3, R28.reuse, RZ ;  /* 0x0000001c030e7210 */ /* 0x088fe60007f1e0ff */
[----:B-----5:R-:W-:Y:S01]  /*8000*/  IMAD.X R21, R4, 0x1, R26, P1 ;  /* 0x0000000104157824 */ /* 0x020fe200008e061a */
[-C--:B------:R-:W-:Y:S01]  /*8010*/  IADD3 R10, P1, R10, R28.reuse, RZ ;  /* 0x0000001c0a0a7210 */ /* 0x080fe20007f3e0ff */
[----:B------:R-:W-:Y:S02]  /*8020*/  IMAD.X R15, R4, 0x1, R24, P0 ;  /* 0x00000001040f7824 */ /* 0x000fe400000e0618 */
[C---:B-1----:R-:W-:Y:S01]  /*8030*/  IMAD.X R13, R5.reuse, 0x1, R26, P2 ;  /* 0x00000001050d7824 */ /* 0x042fe200010e061a */
[----:B------:R1:W-:Y:S01]  /*8040*/  LDGSTS.E.BYPASS.LTC128B.128 [R23], [R20.64], !P6 ;  /* 0x0000000014177fae */ /* 0x0003e2000f101d4e */
[CC--:B------:R-:W-:Y:S01]  /*8050*/  IADD3 R8, P0, R6.reuse, R27.reuse, RZ ;  /* 0x0000001b06087210 */ /* 0x0c0fe20007f1e0ff */
[----:B------:R-:W-:Y:S01]  /*8060*/  IMAD.X R11, R5, 0x1, R24, P1 ;  /* 0x00000001050b7824 */ /* 0x000fe200008e0618 */
[----:B------:R-:W-:Y:S01]  /*8070*/  IADD3 R6, P2, R6, R28, RZ ;  /* 0x0000001c06067210 */ /* 0x000fe20007f5e0ff */
[----:B------:R1:W-:Y:S02]  /*8080*/  LDGSTS.E.BYPASS.LTC128B.128 [R23+0x2000], [R14.64], !P5 ;  /* 0x020000000e177fae */ /* 0x0003e4000e901d4e */
[C---:B------:R-:W-:Y:S02]  /*8090*/  IMAD.X R9, R7.reuse, 0x1, R26, P0 ;  /* 0x0000000107097824 */ /* 0x040fe400000e061a */
[----:B------:R1:W-:Y:S01]  /*80a0*/  LDGSTS.E.BYPASS.LTC128B.128 [R23+0x800], [R12.64], !P6 ;  /* 0x008000000c177fae */ /* 0x0003e2000f101d4e */
[----:B------:R-:W-:Y:S01]  /*80b0*/  IMAD.X R7, R7, 0x1, R24, P2 ;  /* 0x0000000107077824 */ /* 0x000fe200010e0618 */
[----:B------:R-:W-:Y:S02]  /*80c0*/  IADD3 R4, P2, R22, R27, RZ ;  /* 0x0000001b16047210 */ /* 0x000fe40007f5e0ff */
[----:B------:R1:W-:Y:S01]  /*80d0*/  LDGSTS.E.BYPASS.LTC128B.128 [R23+0x2800], [R10.64], !P5 ;  /* 0x028000000a177fae */ /* 0x0003e2000e901d4e */
[C---:B------:R-:W-:Y:S02]  /*80e0*/  IADD3 R2, -R25.reuse, 0x10, RZ ;  /* 0x0000001019027810 */ /* 0x040fe40007ffe1ff */
[----:B----4-:R-:W-:Y:S01]  /*80f0*/  IMAD.X R5, R0, 0x1, R26, P2 ;  /* 0x0000000100057824 */ /* 0x010fe200010e061a */
[----:B------:R1:W-:Y:S01]  /*8100*/  LDGSTS.E.BYPASS.LTC128B.128 [R23+0x1000], [R8.64], !P6 ;  /* 0x0100000008177fae */ /* 0x0003e2000f101d4e */
[----:B------:R-:W-:Y:S02]  /*8110*/  ISETP.NE.U32.AND P2, PT, R25, RZ, PT ;  /* 0x000000ff1900720c */ /* 0x000fe40003f45070 */
[----:B------:R-:W-:Y:S01]  /*8120*/  LOP3.LUT R2, R2, 0xf, RZ, 0xc0, !PT ;  /* 0x0000000f02027812 */ /* 0x000fe200078ec0ff */
[----:B------:R1:W-:Y:S03]  /*8130*/  LDGSTS.E.BYPASS.LTC128B.128 [R23+0x3000], [R6.64], !P5 ;  /* 0x0300000006177fae */ /* 0x0003e6000e901d4e */
[----:B------:R-:W-:Y:S01]  /*8140*/  IADD3 R2, P1, P0, R2, R22, R28 ;  /* 0x0000001602027210 */ /* 0x000fe2000783e01c */
[----:B------:R1:W-:Y:S03]  /*8150*/  LDGSTS.E.BYPASS.LTC128B.128 [R23+0x1800], [R4.64], !P6 ;  /* 0x0180000004177fae */ /* 0x0003e6000f101d4e */
[----:B------:R-:W-:Y:S05]  /*8160*/  IADD3.X R3, RZ, R0, R24, P1, P0 ;  /* 0x00000000ff037210 */ /* 0x000fea0000fe0418 */
[----:B------:R1:W-:Y:S04]  /*8170*/  LDGSTS.E.BYPASS.LTC128B.128.ZFILL [R23+0x3800], [R2.64], P2 ;  /* 0x0380000002177fae */ /* 0x0003e80009141d4e */
.L_x_1793:
[-C--:B-1----:R-:W-:Y:S01]  /*8180*/  HMMA.16816.F32 R4, R64, R16.reuse, RZ ;  /* 0x000000104004723c */ /* 0x082fe200000018ff */
[----:B------:R-:W0:Y:S01]  /*8190*/  LDGDEPBAR ;  /* 0x00000000000079af */ /* 0x000e220000000000 */
[----:B------:R-:W-:Y:S06]  /*81a0*/  UISETP.GE.AND UP0, UPT, UR10, 0x1, UPT ;  /* 0x000000010a00788c */ /* 0x000fec000bf06270 */
[C---:B------:R-:W-:Y:S01]  /*81b0*/  HMMA.16816.F32 R8, R60.reuse, R16, RZ ;  /* 0x000000103c08723c */ /* 0x040fe200000018ff */
[----:B------:R-:W-:Y:S07]  /*81c0*/  PLOP3.LUT P0, PT, PT, PT, UP0, 0x80, 0x0 ;  /* 0x000000000000781c */ /* 0x000fee0003f0f008 */
        /* <DEDUP_REMOVED lines=24> */
[----:B------:R-:W5:Y:S07]  /*8350*/  LDSM.16.M88.4 R224, [R244+0xa100] ;  /* 0x00a10000f4e0783b */ /* 0x000f6e0000000200 */
[-C--:B---3--:R-:W-:Y:S08]  /*8360*/  HMMA.16816.F32 R36, R212, R228.reuse, R36 ;  /* 0x000000e4d424723c */ /* 0x088ff00000001824 */
[C---:B------:R-:W-:Y:S08]  /*8370*/  HMMA.16816.F32 R40, R220.reuse, R228, R40 ;  /* 0x000000e4dc28723c */ /* 0x040ff00000001828 */
[-C--:B------:R-:W-:Y:S08]  /*8380*/  HMMA.16816.F32 R44, R220, R230.reuse, R44 ;  /* 0x000000e6dc2c723c */ /* 0x080ff0000000182c */
[C---:B------:R-:W-:Y:S01]  /*8390*/  HMMA.16816.F32 R48, R212.reuse, R230, R48 ;  /* 0x000000e6d430723c */ /* 0x040fe20000001830 */
[----:B------:R-:W-:Y:S07]  /*83a0*/  LDSM.16.M88.4 R228, [R242+0x5900] ;  /* 0x00590000f2e4783b */ /* 0x000fee0000000200 */
[-C--:B----4-:R-:W-:Y:S08]  /*83b0*/  HMMA.16816.F32 R52, R212, R232.reuse, R52 ;  /* 0x000000e8d434723c */ /* 0x090ff00000001834 */
[C---:B------:R-:W-:Y:S08]  /*83c0*/  HMMA.16816.F32 R56, R220.reuse, R232, R56 ;  /* 0x000000e8dc38723c */ /* 0x040ff00000001838 */
[-C--:B------:R-:W-:Y:S01]  /*83d0*/  HMMA.16816.F32 R60, R220, R234.reuse, R60 ;  /* 0x000000eadc3c723c */ /* 0x080fe2000000183c */
[----:B------:R-:W-:Y:S07]  /*83e0*/  LDSM.16.M88.4 R220, [R242+0x5100] ;  /* 0x00510000f2dc783b */ /* 0x000fee0000000200 */
[----:B------:R-:W-:Y:S01]  /*83f0*/  HMMA.16816.F32 R64, R212, R234, R64 ;  /* 0x000000ead440723c */ /* 0x000fe20000001840 */
[----:B------:R-:W3:Y:S07]  /*8400*/  LDSM.16.M88.4 R212, [R242+0x4900] ;  /* 0x00490000f2d4783b */ /* 0x000eee0000000200 */
[-C--:B-1----:R-:W-:Y:S08]  /*8410*/  HMMA.16816.F32 R4, R208, R216.reuse, R4 ;  /* 0x000000d8d004723c */ /* 0x082ff00000001804 */
[C---:B-----5:R-:W-:Y:S08]  /*8420*/  HMMA.16816.F32 R8, R224.reuse, R216, R8 ;  /* 0x000000d8e008723c */ /* 0x060ff00000001808 */
        /* <DEDUP_REMOVED lines=16> */
[----:B------:R-:W-:Y:S07]  /*8530*/  LDSM.16.M88.4 R224, [R241+0x1000] ;  /* 0x00100000f1e0783b */ /* 0x000fee0000000200 */
[----:B------:R-:W-:Y:S01]  /*8540*/  HMMA.16816.F32 R64, R208, R230, R64 ;  /* 0x000000e6d040723c */ /* 0x000fe20000001840 */
[----:B------:R-:W4:Y:S07]  /*8550*/  LDSM.16.M88.4 R208, [R241+0x800] ;  /* 0x00080000f1d0783b */ /* 0x000f2e0000000200 */
[-C--:B-1----:R-:W-:Y:S01]  /*8560*/  HMMA.16816.F32 R4, R212, R216.reuse, R4 ;  /* 0x000000d8d404723c */ /* 0x082fe20000001804 */
[----:B------:R-:W1:Y:S07]  /*8570*/  LDSM.16.M88.4 R228, [R241+0x1800] ;  /* 0x00180000f1e4783b */ /* 0x000e6e0000000200 */
        /* <DEDUP_REMOVED lines=35> */
[----:B------:R-:W4:Y:S07]  /*87b0*/  LDSM.16.M88.4 R220, [R245+0xe100] ;  /* 0x00e10000f5dc783b */ /* 0x000f2e0000000200 */
[-C--:B---3--:R-:W-:Y:S08]  /*87c0*/  HMMA.16816.F32 R52, R208, R228.reuse, R52 ;  /* 0x000000e4d034723c */ /* 0x088ff00000001834 */
[C---:B------:R-:W-:Y:S08]  /*87d0*/  HMMA.16816.F32 R56, R224.reuse, R228, R56 ;  /* 0x000000e4e038723c */ /* 0x040ff00000001838 */
[-C--:B------:R-:W-:Y:S01]  /*87e0*/  HMMA.16816.F32 R60, R224, R230.reuse, R60 ;  /* 0x000000e6e03c723c */ /* 0x080fe2000000183c */
[----:B------:R-:W-:Y:S07]  /*87f0*/  LDSM.16.M88.4 R224, [R250] ;  /* 0x00000000fae0783b */ /* 0x000fee0000000200 */
[----:B------:R-:W-:Y:S01]  /*8800*/  HMMA.16816.F32 R64, R208, R230, R64 ;  /* 0x000000e6d040723c */ /* 0x000fe20000001840 */
[----:B------:R-:W3:Y:S07]  /*8810*/  LDSM.16.M88.4 R208, [R251] ;  /* 0x00000000fbd0783b */ /* 0x000eee0000000200 */
[-C--:B-1----:R-:W-:Y:S01]  /*8820*/  HMMA.16816.F32 R4, R212, R216.reuse, R4 ;  /* 0x000000d8d404723c */ /* 0x082fe20000001804 */
[----:B------:R-:W1:Y:S07]  /*8830*/  LDSM.16.M88.4 R228, [R249] ;  /* 0x00000000f9e4783b */ /* 0x000e6e0000000200 */
[C---:B----4-:R-:W-:Y:S08]  /*8840*/  HMMA.16816.F32 R8, R220.reuse, R216, R8 ;  /* 0x000000d8dc08723c */ /* 0x050ff00000001808 */
        /* <DEDUP_REMOVED lines=16> */
[----:B------:R-:W1:Y:S07]  /*8950*/  LDSM.16.M88.4 R220, [R242+0x6900] ;  /* 0x00690000f2dc783b */ /* 0x000e6e0000000200 */
[----:B------:R-:W-:Y:S01]  /*8960*/  HMMA.16816.F32 R64, R212, R230, R64 ;  /* 0x000000e6d440723c */ /* 0x000fe20000001840 */
[----:B------:R-:W5:Y:S07]  /*8970*/  LDSM.16.M88.4 R212, [R242+0x7100] ;  /* 0x00710000f2d4783b */ /* 0x000f6e0000000200 */
[-C--:B---3--:R-:W-:Y:S01]  /*8980*/  HMMA.16816.F32 R4, R208, R216.reuse, R4 ;  /* 0x000000d8d004723c */ /* 0x088fe20000001804 */
[----:B------:R-:W3:Y:S07]  /*8990*/  LDSM.16.M88.4 R228, [R242+0x7900] ;  /* 0x00790000f2e4783b */ /* 0x000eee0000000200 */
[C---:B----4-:R-:W-:Y:S08]  /*89a0*/  HMMA.16816.F32 R8, R224.reuse, R216, R8 ;  /* 0x000000d8e008723c */ /* 0x050ff00000001808 */
        /* <DEDUP_REMOVED lines=8> */
[-C--:B-----5:R-:W-:Y:S08]  /*8a30*/  HMMA.16816.F32 R36, R208, R212.reuse, R36 ;  /* 0x000000d4d024723c */ /* 0x0a0ff00000001824 */
[C---:B------:R-:W-:Y:S08]  /*8a40*/  HMMA.16816.F32 R40, R224.reuse, R212, R40 ;  /* 0x000000d4e028723c */ /* 0x040ff00000001828 */
[-C--:B------:R-:W-:Y:S08]  /*8a50*/  HMMA.16816.F32 R44, R224, R214.reuse, R44 ;  /* 0x000000d6e02c723c */ /* 0x080ff0000000182c */
[C---:B------:R-:W-:Y:S01]  /*8a60*/  HMMA.16816.F32 R48, R208.reuse, R214, R48 ;  /* 0x000000d6d030723c */ /* 0x040fe20000001830 */
[----:B------:R-:W4:Y:S07]  /*8a70*/  LDSM.16.M88.4 R212, [R248+0xe100] ;  /* 0x00e10000f8d4783b */ /* 0x000f2e0000000200 */
[-C--:B---3--:R-:W-:Y:S08]  /*8a80*/  HMMA.16816.F32 R52, R208, R228.reuse, R52 ;  /* 0x000000e4d034723c */ /* 0x088ff00000001834 */
[C---:B------:R-:W-:Y:S08]  /*8a90*/  HMMA.16816.F32 R56, R224.reuse, R228, R56 ;  /* 0x000000e4e038723c */ /* 0x040ff00000001838 */
[-C--:B------:R-:W-:Y:S08]  /*8aa0*/  HMMA.16816.F32 R60, R224, R230.reuse, R60 ;  /* 0x000000e6e03c723c */ /* 0x080ff0000000183c */
[----:B------:R-:W-:Y:S08]  /*8ab0*/  HMMA.16816.F32 R64, R208, R230, R64 ;  /* 0x000000e6d040723c */ /* 0x000ff00000001840 */
[-C--:B-1----:R-:W-:Y:S08]  /*8ac0*/  HMMA.16816.F32 R4, R216, R220.reuse, R4 ;  /* 0x000000dcd804723c */ /* 0x082ff00000001804 */
[C---:B----4-:R-:W-:Y:S08]  /*8ad0*/  HMMA.16816.F32 R8, R212.reuse, R220, R8 ;  /* 0x000000dcd408723c */ /* 0x050ff00000001808 */
        /* <DEDUP_REMOVED lines=8> */
[----:B--2---:R-:W1:Y:S01]  /*8b60*/  MUFU.TANH R0, R8 ;  /* 0x0000000800007308 */ /* 0x004e620000002400 */
        /* <DEDUP_REMOVED lines=13> */
[----:B-1----:R1:W-:Y:S08]  /*8c40*/  STL [R1+0xc], R0 ;  /* 0x00000c0001007387 */ /* 0x0023f00000100800 */
[----:B------:R2:W-:Y:S10]  /*8c50*/  MUFU.TANH R230, R7 ;  /* 0x0000000700e67308 */ /* 0x0005f40000002400 */
[----:B------:R-:W-:Y:S10]  /*8c60*/  MUFU.TANH R234, R9 ;  /* 0x0000000900ea7308 */ /* 0x000ff40000002400 */
[----:B------:R-:W3:Y:S01]  /*8c70*/  MUFU.TANH R2, R10 ;  /* 0x0000000a00027308 */ /* 0x000ee20000002400 */
[----:B--2---:R-:W2:Y:S09]  /*8c80*/  LDSM.16.M88.4 R4, [R241+0x2800] ;  /* 0x00280000f104783b */ /* 0x004eb20000000200 */
[----:B-1----:R1:W4:Y:S10]  /*8c90*/  MUFU.TANH R0, R11 ;  /* 0x0000000b00007308 */ /* 0x0023340000002400 */
[----:B------:R-:W-:Y:S01]  /*8ca0*/  MUFU.TANH R139, R16 ;  /* 0x00000010008b7308 */ /* 0x000fe20000002400 */
[----:B---3--:R-:W-:Y:S09]  /*8cb0*/  STL [R1+0x14], R2 ;  /* 0x0000140201007387 */ /* 0x008ff20000100800 */
[----:B------:R-:W-:Y:S01]  /*8cc0*/  MUFU.TANH R211, R18 ;  /* 0x0000001200d37308 */ /* 0x000fe20000002400 */
[----:B-1----:R-:W1:Y:S09]  /*8cd0*/  LDSM.16.M88.4 R8, [R241+0x3000] ;  /* 0x00300000f108783b */ /* 0x002e720000000200 */
[----:B------:R-:W-:Y:S01]  /*8ce0*/  MUFU.TANH R210, R19 ;  /* 0x0000001300d27308 */ /* 0x000fe20000002400 */
[----:B----4-:R3:W-:Y:S01]  /*8cf0*/  STL [R1+0x18], R0 ;  /* 0x0000180001007387 */ /* 0x0107e20000100800 */
[-C--:B--2---:R-:W-:Y:S08]  /*8d00*/  HMMA.16816.F32 R20, R216, R4.reuse, R20 ;  /* 0x00000004d814723c */ /* 0x084ff00000001814 */
[----:B------:R-:W-:Y:S01]  /*8d10*/  MUFU.TANH R233, R12 ;  /* 0x0000000c00e97308 */ /* 0x000fe20000002400 */
[C---:B------:R-:W-:Y:S09]  /*8d20*/  HMMA.16816.F32 R24, R212.reuse, R4, R24 ;  /* 0x00000004d418723c */ /* 0x040ff20000001818 */
[----:B------:R-:W-:Y:S01]  /*8d30*/  MUFU.TANH R232, R13 ;  /* 0x0000000d00e87308 */ /* 0x000fe20000002400 */
[-C--:B------:R-:W-:Y:S05]  /*8d40*/  HMMA.16816.F32 R28, R212, R6.reuse, R28 ;  /* 0x00000006d41c723c */ /* 0x080fea000000181c */
[----:B------:R-:W-:Y:S03]  /*8d50*/  FMUL.FTZ R21, R21, c[0x0][0x320] ;  /* 0x0000c80015157a20 */ /* 0x000fe60000410000 */
[C---:B------:R-:W-:Y:S01]  /*8d60*/  HMMA.16816.F32 R32, R216.reuse, R6, R32 ;  /* 0x00000006d820723c */ /* 0x040fe20000001820 */
[----:B---3--:R-:W2:Y:S01]  /*8d70*/  MUFU.TANH R0, R15 ;  /* 0x0000000f00007308 */ /* 0x008ea20000002400 */
[----:B------:R-:W3:Y:S01]  /*8d80*/  LDSM.16.M88.4 R4, [R241+0x3800] ;  /* 0x00380000f104783b */ /* 0x000ee20000000200 */
[----:B------:R-:W-:Y:S04]  /*8d90*/  DEPBAR.LE SB0, 0x0 ;  /* 0x000080000000791a */ /* 0x000fe80000000000 */
[----:B------:R-:W-:Y:S01]  /*8da0*/  FMUL.FTZ R22, R22, c[0x0][0x320] ;  /* 0x0000c80016167a20 */ /* 0x000fe20000410000 */
[-C--:B-1----:R-:W-:Y:S03]  /*8db0*/  HMMA.16816.F32 R36, R216, R8.reuse, R36 ;  /* 0x00000008d824723c */ /* 0x082fe60000001824 */
[----:B------:R-:W1:Y:S01]  /*8dc0*/  MUFU.TANH R16, R21 ;  /* 0x0000001500107308 */ /* 0x000e620000002400 */
[----:B------:R-:W-:Y:S01]  /*8dd0*/  BAR.SYNC.DEFER_BLOCKING 0x0 ;  /* 0x0000000000007b1d */ /* 0x000fe20000010000 */
[----:B------:R-:W-:Y:S02]  /*8de0*/  FMUL.FTZ R23, R23, c[0x0][0x320] ;  /* 0x0000c80017177a20 */ /* 0x000fe40000410000 */
[----:B------:R-:W-:Y:S01]  /*8df0*/  FMUL.FTZ R24, R24, c[0x0][0x320] ;  /* 0x0000c80018187a20 */ /* 0x000fe20000410000 */
[C---:B------:R-:W-:Y:S04]  /*8e00*/  HMMA.16816.F32 R40, R212.reuse, R8, R40 ;  /* 0x00000008d428723c */ /* 0x040fe80000001828 */
[----:B------:R-:W-:Y:S01]  /*8e10*/  FMUL.FTZ R28, R28, c[0x0][0x320] ;  /* 0x0000c8001c1c7a20 */ /* 0x000fe20000410000 */
[----:B------:R-:W4:Y:S01]  /*8e20*/  MUFU.TANH R19, R22 ;  /* 0x0000001600137308 */ /* 0x000f220000002400 */
[----:B------:R-:W-:Y:S02]  /*8e30*/  FMUL.FTZ R25, R25, c[0x0][0x320] ;  /* 0x0000c80019197a20 */ /* 0x000fe40000410000 */
[-C--:B------:R-:W-:Y:S01]  /*8e40*/  HMMA.16816.F32 R44, R212, R10.reuse, R44 ;  /* 0x0000000ad42c723c */ /* 0x080fe2000000182c */
[----:B--2---:R2:W-:Y:S03]  /*8e50*/  STL [R1+0x10], R0 ;  /* 0x0000100001007387 */ /* 0x0045e60000100800 */
[----:B------:R-:W-:Y:S02]  /*8e60*/  FMUL.FTZ R26, R26, c[0x0][0x320] ;  /* 0x0000c8001a1a7a20 */ /* 0x000fe40000410000 */
[----:B------:R-:W-:Y:S01]  /*8e70*/  FMUL.FTZ R29, R29, c[0x0][0x320] ;  /* 0x0000c8001d1d7a20 */ /* 0x000fe20000410000 */
[----:B------:R-:W1:Y:S01]  /*8e80*/  MUFU.TANH R18, R23 ;  /* 0x0000001700127308 */ /* 0x000e620000002400 */
[C---:B------:R-:W-:Y:S04]  /*8e90*/  HMMA.16816.F32 R48, R216.reuse, R10, R48 ;  /* 0x0000000ad830723c */ /* 0x040fe80000001830 */
[----:B------:R-:W-:Y:S02]  /*8ea0*/  FMUL.FTZ R37, R37, c[0x0][0x320] ;  /* 0x0000c80025257a20 */ /* 0x000fe40000410000 */
[----:B------:R-:W-:Y:S02]  /*8eb0*/  FMUL.FTZ R20, R20, c[0x0][0x320] ;  /* 0x0000c80014147a20 */ /* 0x000fe40000410000 */
[----:B------:R-:W-:Y:S01]  /*8ec0*/  FMUL.FTZ R30, R30, c[0x0][0x320] ;  /* 0x0000c8001e1e7a20 */ /* 0x000fe20000410000 */
[----:B------:R5:W1:Y:S01]  /*8ed0*/  MUFU.TANH R223, R24 ;  /* 0x0000001800df7308 */ /* 0x000a620000002400 */
[-C--:B---3--:R-:W-:Y:S03]  /*8ee0*/  HMMA.16816.F32 R52, R216, R4.reuse, R52 ;  /* 0x00000004d834723c */ /* 0x088fe60000001834 */
[----:B------:R-:W-:Y:S02]  /*8ef0*/  FMUL.FTZ R31, R31, c[0x0][0x320] ;  /* 0x0000c8001f1f7a20 */ /* 0x000fe40000410000 */
[----:B------:R-:W-:Y:S02]  /*8f00*/  FMUL.FTZ R32, R32, c[0x0][0x320] ;  /* 0x0000c80020207a20 */ /* 0x000fe40000410000 */
[----:B------:R-:W-:Y:S01]  /*8f10*/  FMUL.FTZ R46, R46, c[0x0][0x320] ;  /* 0x0000c8002e2e7a20 */ /* 0x000fe20000410000 */
[C---:B------:R-:W-:Y:S01]  /*8f20*/  HMMA.16816.F32 R56, R212.reuse, R4, R56 ;  /* 0x00000004d438723c */ /* 0x040fe20000001838 */
[----:B------:R3:W1:Y:S03]  /*8f30*/  MUFU.TANH R222, R25 ;  /* 0x0000001900de7308 */ /* 0x0006660000002400 */
[----:B------:R-:W-:Y:S02]  /*8f40*/  FMUL.FTZ R33, R33, c[0x0][0x320] ;  /* 0x0000c80021217a20 */ /* 0x000fe40000410000 */
[----:B------:R-:W-:Y:S02]  /*8f50*/  FMUL.FTZ R34, R34, c[0x0][0x320] ;  /* 0x0000c80022227a20 */ /* 0x000fe40000410000 */
[-C--:B------:R-:W-:Y:S03]  /*8f60*/  HMMA.16816.F32 R60, R212, R6.reuse, R60 ;  /* 0x00000006d43c723c */ /* 0x080fe6000000183c */
[----:B------:R1:W1:Y:S01]  /*8f70*/  MUFU.TANH R228, R26 ;  /* 0x0000001a00e47308 */ /* 0x0002620000002400 */
[----:B------:R-:W-:Y:S02]  /*8f80*/  FMUL.FTZ R35, R35, c[0x0][0x320] ;  /* 0x0000c80023237a20 */ /* 0x000fe40000410000 */
[----:B------:R-:W-:Y:S02]  /*8f90*/  FMUL.FTZ R38, R38, c[0x0][0x320] ;  /* 0x0000c80026267a20 */ /* 0x000fe40000410000 */
[----:B------:R-:W-:Y:S04]  /*8fa0*/  HMMA.16816.F32 R64, R216, R6, R64 ;  /* 0x00000006d840723c */ /* 0x000fe80000001840 */
[----:B------:R-:W-:Y:S01]  /*8fb0*/  FMUL.FTZ R47, R47, c[0x0][0x320] ;  /* 0x0000c8002f2f7a20 */ /* 0x000fe20000410000 */
[----:B------:R-:W2:Y:S01]  /*8fc0*/  MUFU.TANH R208, R28 ;  /* 0x0000001c00d07308 */ /* 0x000ea20000002400 */
[----:B-----5:R-:W-:Y:S02]  /*8fd0*/  FMUL.FTZ R24, R52, c[0x0][0x320] ;  /* 0x0000c80034187a20 */ /* 0x020fe40000410000 */
[----:B------:R-:W-:Y:S04]  /*8fe0*/  FMUL.FTZ R21, R53, c[0x0][0x320] ;  /* 0x0000c80035157a20 */ /* 0x000fe80000410000 */
[----:B---3--:R-:W-:Y:S02]  /*8ff0*/  FMUL.FTZ R25, R49, c[0x0][0x320] ;  /* 0x0000c80031197a20 */ /* 0x008fe40000410000 */
[----:B------:R-:W-:Y:S01]  /*9000*/  FMUL.FTZ R53, R55, c[0x0][0x320] ;  /* 0x0000c80037357a20 */ /* 0x000fe20000410000 */
[----:B------:R3:W2:Y:S01]  /*9010*/  MUFU.TANH R209, R29 ;  /* 0x0000001d00d17308 */ /* 0x0006a20000002400 */
        /* <DEDUP_REMOVED lines=14> */
[----:B---3--:R-:W-:Y:S02]  /*9100*/  FMUL.FTZ R29, R36, c[0x0][0x320] ;  /* 0x0000c800241d7a20 */ /* 0x008fe40000410000 */
[----:B------:R-:W-:Y:S02]  /*9110*/  FMUL.FTZ R42, R42, c[0x0][0x320] ;  /* 0x0000c8002a2a7a20 */ /* 0x000fe40000410000 */
        /* <DEDUP_REMOVED lines=13> */
[----:B------:R-:W1:Y:S10]  /*91f0*/  MUFU.TANH R20, R20 ;  /* 0x0000001400147308 */ /* 0x000e740000002400 */
        /* <DEDUP_REMOVED lines=36> */
[----:B------:R3:W1:Y:S01]  /*9440*/  MUFU.TANH R36, R67 ;  /* 0x0000004300247308 */ /* 0x0006620000002400 */
[----:B------:R-:W-:-:S05]  /*9450*/  @!P0 BRA `(.L_x_1794) ;  /* 0x0000048000008947 */ /* 0x000fca0003800000 */
[----:B--2-4-:R-:W2:Y:S01]  /*9460*/  LDL R3, [R1+0x68] ;  /* 0x0000680001037983 */ /* 0x014ea20000100800 */
[----:B------:R-:W-:Y:S01]  /*9470*/  IMAD.MOV.U32 R6, RZ, RZ, RZ ;  /* 0x000000ffff067224 */ /* 0x000fe200078e00ff */
[----:B---3--:R-:W-:Y:S01]  /*9480*/  SEL R40, RZ, 0x10, P5 ;  /* 0x00000010ff287807 */ /* 0x008fe20002800000 */
[----:B------:R-:W-:Y:S01]  /*9490*/  ULEA UR6, UR10, UR11, 0x6 ;  /* 0x0000000b0a067291 */ /* 0x000fe2000f8e303f */
[----:B------:R-:W3:Y:S04]  /*94a0*/  LDL R0, [R1+0x88] ;  /* 0x0000880001007983 */ /* 0x000ee80000100800 */
[----:B------:R-:W4:Y:S01]  /*94b0*/  LDL R42, [R1+0x40] ;  /* 0x00004000012a7983 */ /* 0x000f220000100800 */
[----:B------:R-:W-:Y:S03]  /*94c0*/  IMAD.U32 R2, RZ, RZ, UR6 ;  /* 0x00000006ff027e24 */ /* 0x000fe6000f8e00ff */
[----:B------:R-:W5:Y:S04]  /*94d0*/  LDL R41, [R1+0x48] ;  /* 0x0000480001297983 */ /* 0x000f680000100800 */
[----:B------:R-:W4:Y:S04]  /*94e0*/  LDL R39, [R1+0x44] ;  /* 0x0000440001277983 */ /* 0x000f280000100800 */
[----:B------:R-:W4:Y:S01]  /*94f0*/  LDL R27, [R1+0x3c] ;  /* 0x00003c00011b7983 */ /* 0x000f220000100800 */
[----:B--2---:R-:W-:Y:S01]  /*9500*/  IADD3 R2, R2, -0x40, R3 ;  /* 0xffffffc002027810 */ /* 0x004fe20007ffe003 */
[----:B---3--:R-:W-:Y:S04]  /*9510*/  IMAD.MOV.U32 R43, RZ, RZ, R0 ;  /* 0x000000ffff2b7224 */ /* 0x008fe800078e0000 */
        /* <DEDUP_REMOVED lines=10> */
[----:B------:R-:W-:Y:S01]  /*95c0*/  STL [R1+0x58], R7 ;  /* 0x0000580701007387 */ /* 0x000fe20000100800 */
[----:B------:R-:W-:Y:S03]  /*95d0*/  SHF.R.S32.HI R0, RZ, 0x1f, R7 ;  /* 0x0000001fff007819 */ /* 0x000fe60000011407 */
[----:B------:R-:W2:Y:S02]  /*95e0*/  @!P3 LDG.E R6, [R4.64] ;  /* 0x0000000e0406b981 */ /* 0x000ea4000c1e1900 */
[----:B------:R-:W-:Y:S04]  /*95f0*/  IMAD R0, R0, c[0x0][0x1e0], RZ ;  /* 0x0000780000007a24 */ /* 0x000fe800078e02ff */
[----:B------:R-:W-:Y:S04]  /*9600*/  IMAD R0, R7, c[0x0][0x1e4], R0 ;  /* 0x0000790007007a24 */ /* 0x000fe800078e0200 */
[----:B------:R-:W-:Y:S01]  /*9610*/  IMAD.IADD R3, R3, 0x1, R0 ;  /* 0x0000000103037824 */ /* 0x000fe200078e0200 */
[----:B--2---:R-:W-:Y:S01]  /*9620*/  STL [R1+0x4c], R6 ;  /* 0x00004c0601007387 */ /* 0x004fe20000100800 */
[----:B------:R-:W-:Y:S02]  /*9630*/  SHF.R.S32.HI R4, RZ, 0x1f, R6 ;  /* 0x0000001fff047819 */ /* 0x000fe40000011406 */
        /* <DEDUP_REMOVED lines=8> */
[----:B------:R-:W2:Y:S04]  /*96c0*/  SHFL.IDX PT, R3, R2, RZ, 0x181f ;  /* 0x00181fff02037589 */ /* 0x000ea800000e0000 */
[----:B------:R-:W5:Y:S04]  /*96d0*/  SHFL.IDX PT, R6, R0, RZ, 0x181f ;  /* 0x00181fff00067589 */ /* 0x000f6800000e0000 */
[----:B------:R-:W3:Y:S04]  /*96e0*/  SHFL.IDX PT, R7, R2, 0x2, 0x181f ;  /* 0x00581f0002077f89 */ /* 0x000ee800000e0000 */
[----:B------:R1:W-:Y:S04]  /*96f0*/  SHFL.IDX PT, R14, R2, 0x3, 0x181f ;  /* 0x00781f00020e7f89 */ /* 0x0003e800000e0000 */
[----:B------:R-:W1:Y:S04]  /*9700*/  SHFL.IDX PT, R9, R0, 0x1, 0x181f ;  /* 0x00381f0000097f89 */ /* 0x000e6800000e0000 */
[----:B------:R-:W1:Y:S04]  /*9710*/  SHFL.IDX PT, R15, R0, 0x2, 0x181f ;  /* 0x00581f00000f7f89 */ /* 0x000e6800000e0000 */
[----:B------:R-:W1:Y:S01]  /*9720*/  SHFL.IDX PT, R0, R0, 0x3, 0x181f ;  /* 0x00781f0000007f89 */ /* 0x000e6200000e0000 */
[-C--:B--2---:R-:W-:Y:S05]  /*9730*/  IADD3 R4, P1, R3, R43.reuse, RZ ;  /* 0x0000002b03047210 */ /* 0x084fea0007f3e0ff */
[C---:B-----5:R-:W-:Y:S01]  /*9740*/  IMAD.X R5, R6.reuse, 0x1, R41, P1 ;  /* 0x0000000106057824 */ /* 0x060fe200008e0629 */
[-C--:B---3--:R-:W-:Y:S04]  /*9750*/  IADD3 R8, P1, R7, R43.reuse, RZ ;  /* 0x0000002b07087210 */ /* 0x088fe80007f3e0ff */
[----:B----4-:R2:W-:Y:S01]  /*9760*/  LDGSTS.E.BYPASS.LTC128B.128 [R27+0x4100], [R4.64], !P6 ;  /* 0x04100000041b7fae */ /* 0x0105e2000f101d4e */
[-C--:B-1----:R-:W-:Y:S05]  /*9770*/  IADD3 R2, P0, R3, R42.reuse, RZ ;  /* 0x0000002a03027210 */ /* 0x082fea0007f1e0ff */
[----:B------:R-:W-:Y:S01]  /*9780*/  IMAD.X R3, R6, 0x1, R39, P0 ;  /* 0x0000000106037824 */ /* 0x000fe200000e0627 */
[CC--:B------:R-:W-:Y:S02]  /*9790*/  IADD3 R12, P0, R10.reuse, R43.reuse, RZ ;  /* 0x0000002b0a0c7210 */ /* 0x0c0fe40007f1e0ff */
[-C--:B------:R-:W-:Y:S02]  /*97a0*/  IADD3 R10, P2, R10, R42.reuse, RZ ;  /* 0x0000002a0a0a7210 */ /* 0x080fe40007f5e0ff */
[----:B------:R1:W-:Y:S01]  /*97b0*/  LDGSTS.E.BYPASS.LTC128B.128 [R27+0x6100], [R2.64], !P5 ;  /* 0x06100000021b7fae */ /* 0x0003e2000e901d4e */
[----:B------:R-:W-:Y:S01]  /*97c0*/  IMAD.X R13, R9, 0x1, R41, P0 ;  /* 0x00000001090d7824 */ /* 0x000fe200000e0629 */
[----:B------:R-:W-:Y:S01]  /*97d0*/  IADD3 R6, P0, R7, R42, RZ ;  /* 0x0000002a07067210 */ /* 0x000fe20007f1e0ff */
[----:B------:R-:W-:Y:S02]  /*97e0*/  IMAD.X R11, R9, 0x1, R39, P2 ;  /* 0x00000001090b7824 */ /* 0x000fe400010e0627 */
[C---:B------:R-:W-:Y:S01]  /*97f0*/  IMAD.X R9, R15.reuse, 0x1, R41, P1 ;  /* 0x000000010f097824 */ /* 0x040fe200008e0629 */
[----:B------:R3:W-:Y:S01]  /*9800*/  LDGSTS.E.BYPASS.LTC128B.128 [R27+0x4900], [R12.64], !P6 ;  /* 0x049000000c1b7fae */ /* 0x0007e2000f101d4e */
[----:B------:R-:W-:Y:S03]  /*9810*/  IMAD.X R7, R15, 0x1, R39, P0 ;  /* 0x000000010f077824 */ /* 0x000fe600000e0627 */
[----:B------:R3:W-:Y:S04]  /*9820*/  LDGSTS.E.BYPASS.LTC128B.128 [R27+0x6900], [R10.64], !P5 ;  /* 0x069000000a1b7fae */ /* 0x0007e8000e901d4e */
[----:B------:R3:W-:Y:S01]  /*9830*/  LDGSTS.E.BYPASS.LTC128B.128 [R27+0x5100], [R8.64], !P6 ;  /* 0x05100000081b7fae */ /* 0x0007e2000f101d4e */
[----:B--2---:R-:W-:Y:S03]  /*9840*/  IADD3 R4, -R40, 0x10, RZ ;  /* 0x0000001028047810 */ /* 0x004fe60007ffe1ff */
[----:B------:R3:W-:Y:S01]  /*9850*/  LDGSTS.E.BYPASS.LTC128B.128 [R27+0x7100], [R6.64], !P5 ;  /* 0x07100000061b7fae */ /* 0x0007e2000e901d4e */
[----:B-1----:R-:W-:Y:S02]  /*9860*/  LOP3.LUT R2, R4, 0xf, RZ, 0xc0, !PT ;  /* 0x0000000f04027812 */ /* 0x002fe400078ec0ff */
[----:B------:R-:W-:Y:S02]  /*9870*/  IADD3 R4, P2, R14, R43, RZ ;  /* 0x0000002b0e047210 */ /* 0x000fe40007f5e0ff */
[----:B------:R-:W-:Y:S03]  /*9880*/  IADD3 R2, P1, P0, R2, R14, R42 ;  /* 0x0000000e02027210 */ /* 0x000fe6000783e02a */
[----:B------:R-:W-:Y:S01]  /*9890*/  IMAD.X R5, R0, 0x1, R41, P2 ;  /* 0x0000000100057824 */ /* 0x000fe200010e0629 */
[----:B------:R-:W-:Y:S02]  /*98a0*/  ISETP.NE.U32.AND P2, PT, R40, RZ, PT ;  /* 0x000000ff2800720c */ /* 0x000fe40003f45070 */
[----:B------:R-:W-:Y:S02]  /*98b0*/  IADD3.X R3, RZ, R0, R39, P1, P0 ;  /* 0x00000000ff037210 */ /* 0x000fe40000fe0427 */
[----:B------:R3:W-:Y:S09]  /*98c0*/  LDGSTS.E.BYPASS.LTC128B.128 [R27+0x5900], [R4.64], !P6 ;  /* 0x05900000041b7fae */ /* 0x0007f2000f101d4e */
[----:B------:R3:W-:Y:S02]  /*98d0*/  LDGSTS.E.BYPASS.LTC128B.128.ZFILL [R27+0x7900], [R2.64], P2 ;  /* 0x07900000021b7fae */ /* 0x0007e40009141d4e */
.L_x_1794:
[----:B--234-:R-:W2:Y:S01]  /*98e0*/  LDL.LU R5, [R1+0x18] ;  /* 0x0000180001057983 */ /* 0x01cea20000300800 */
[----:B------:R-:W-:Y:S01]  /*98f0*/  PLOP3.LUT P0, PT, PT, PT, UP1, 0x80, 0x0 ;  /* 0x000000000000781c */ /* 0x000fe20003f0f018 */
[----:B------:R-:W-:Y:S02]  /*9900*/  UIMAD UR6, UR10, UR4, 0x1 ;  /* 0x000000010a0674a4 */ /* 0x000fe4000f8e0204 */
[----:B------:R-:W3:Y:S01]  /*9910*/  LDL.LU R4, [R1+0x14] ;  /* 0x0000140001047983 */ /* 0x000ee20000300800 */
[----:B------:R-:W-:Y:S02]  /*9920*/  UISETP.GT.AND UP0, UPT, UR10, UR5, UPT ;  /* 0x000000050a00728c */ /* 0x000fe4000bf04270 */
[----:B------:R-:W-:Y:S01]  /*9930*/  UIADD3 UR10, UR10, -0x1, URZ ;  /* 0xffffffff0a0a7890 */ /* 0x000fe2000fffe03f */
[----:B------:R-:W4:Y:S04]  /*9940*/  LDL.LU R3, [R1+0x10] ;  /* 0x0000100001037983 */ /* 0x000f280000300800 */
[----:B------:R-:W4:Y:S04]  /*9950*/  LDL.LU R0, [R1+0xc] ;  /* 0x00000c0001007983 */ /* 0x000f280000300800 */
[----:B------:R-:W4:Y:S04]  /*9960*/  LDL R2, [R1+0x78] ;  /* 0x0000780001027983 */ /* 0x000f280000100800 */
[----:B------:R-:W4:Y:S04]  /*9970*/  LDL R8, [R1+0x80] ;  /* 0x0000800001087983 */ /* 0x000f280000100800 */
[----:B------:R-:W-:Y:S04]  /*9980*/  STL [R1+0xa0], R244 ;  /* 0x0000a0f401007387 */ /* 0x000fe80000100800 */
[----:B------:R-:W-:Y:S04]  /*9990*/  STL [R1+0x9c], R243 ;  /* 0x00009cf301007387 */ /* 0x000fe80000100800 */
[----:B------:R-:W-:Y:S04]  /*99a0*/  STL [R1+0x98], R242 ;  /* 0x000098f201007387 */ /* 0x000fe80000100800 */
[----:B------:R-:W-:Y:S04]  /*99b0*/  STL [R1+0x94], R241 ;  /* 0x000094f101007387 */ /* 0x000fe80000100800 */
[----:B------:R-:W-:Y:S04]  /*99c0*/  STL [R1+0x90], R236 ;  /* 0x000090ec01007387 */ /* 0x000fe80000100800 */
[----:B------:R-:W0:Y:S01]  /*99d0*/  LDGDEPBAR ;  /* 0x00000000000079af */ /* 0x000e220000000000 */
[----:B--2---:R-:W-:Y:S01]  /*99e0*/  MOV R7, R5 ;  /* 0x0000000500077202 */ /* 0x004fe20000000f00 */
[----:B---3--:R-:W-:Y:S03]  /*99f0*/  IMAD.MOV.U32 R6, RZ, RZ, R4 ;  /* 0x000000ffff067224 */ /* 0x008fe600078e0004 */
[----:B------:R-:W-:Y:S02]  /*9a00*/  MOV R43, R7 ;  /* 0x00000007002b7202 */ /* 0x000fe40000000f00 */
[----:B----4-:R-:W-:Y:S01]  /*9a10*/  MOV R5, R3 ;  /* 0x0000000300057202 */ /* 0x010fe20000000f00 */
[----:B------:R-:W-:Y:S02]  /*9a20*/  IMAD.MOV.U32 R12, RZ, RZ, R6 ;  /* 0x000000ffff0c7224 */ /* 0x000fe400078e0006 */
[----:B------:R-:W-:Y:S01]  /*9a30*/  IMAD.MOV.U32 R4, RZ, RZ, R0 ;  /* 0x000000ffff047224 */ /* 0x000fe200078e0000 */
[----:B------:R-:W-:Y:S01]  /*9a40*/  MOV R14, R5 ;  /* 0x00000005000e7202 */ /* 0x000fe20000000f00 */
[----:B------:R2:W3:Y:S02]  /*9a50*/  LDL R0, [R1+0x7c] ;  /* 0x00007c0001007983 */ /* 0x0004e40000100800 */
[----:B------:R-:W-:Y:S01]  /*9a60*/  IMAD.MOV.U32 R15, RZ, RZ, R4 ;  /* 0x000000ffff0f7224 */ /* 0x000fe200078e0004 */
[----:B------:R-:W-:Y:S02]  /*9a70*/  MOV R50, R14 ;  /* 0x0000000e00327202 */ /* 0x000fe40000000f00 */
[----:B---3--:R-:W-:Y:S01]  /*9a80*/  @P0 MOV R0, R2 ;  /* 0x0000000200000202 */ /* 0x008fe20000000f00 */
[----:B------:R-:W-:Y:S04]  /*9a90*/  IMAD.U32 R2, RZ, RZ, UR7 ;  /* 0x00000007ff027e24 */ /* 0x000fe8000f8e00ff */
[----:B------:R-:W3:Y:S01]  /*9aa0*/  SHFL.IDX PT, R3, R0, RZ, 0x1c1f ;  /* 0x001c1fff00037589 */ /* 0x000ee200000e0000 */
[----:B------:R-:W-:Y:S04]  /*9ab0*/  IADD3 R2, R2, UR6, -R8 ;  /* 0x0000000602027c10 */ /* 0x000fe8000fffe808 */
[----:B------:R-:W-:Y:S03]  /*9ac0*/  IADD3 R4, R2, -UR12, RZ ;  /* 0x8000000c02047c10 */ /* 0x000fe6000fffe0ff */
[----:B------:R-:W4:Y:S08]  /*9ad0*/  SHFL.IDX PT, R6, R0, 0x1, 0x1c1f ;  /* 0x003c1f0000067f89 */ /* 0x000f3000000e0000 */
[----:B------:R-:W1:Y:S01]  /*9ae0*/  SHFL.IDX PT, R9, R0, 0x2, 0x1c1f ;  /* 0x005c1f0000097f89 */ /* 0x000e6200000e0000 */
[----:B---3--:R-:W-:Y:S07]  /*9af0*/  IADD3 R3, R4, R3, RZ ;  /* 0x0000000304037210 */ /* 0x008fee0007ffe0ff */
[----:B------:R3:W1:Y:S01]  /*9b00*/  SHFL.IDX PT, R10, R0, 0x3, 0x1c1f ;  /* 0x007c1f00000a7f89 */ /* 0x00066200000e0000 */
[C---:B------:R-:W-:Y:S02]  /*9b10*/  ISETP.GT.AND P0, PT, R3.reuse, RZ, PT ;  /* 0x000000ff0300720c */ /* 0x040fe40003f04270 */
[----:B------:R-:W-:Y:S02]  /*9b20*/  ISETP.GT.AND P1, PT, R3, 0x1, PT ;  /* 0x000000010300780c */ /* 0x000fe40003f24270 */
[----:B------:R-:W-:Y:S02]  /*9b30*/  FSEL R5, R225, -INF , P0 ;  /* 0xff800000e1057808 */ /* 0x000fe40000000000 */
[----:B------:R-:W-:Y:S02]  /*9b40*/  ISETP.GT.AND P0, PT, R3, 0x8, PT ;  /* 0x000000080300780c */ /* 0x000fe40003f04270 */
[----:B------:R-:W-:Y:S02]  /*9b50*/  FSEL R7, R224, -INF , P1 ;  /* 0xff800000e0077808 */ /* 0x000fe40000800000 */
[----:B------:R-:W-:Y:S02]  /*9b60*/  FMNMX.FTZ R2, R5, R132, !PT ;  /* 0x0000008405027209 */ /* 0x000fe40007810000 */
[----:B------:R-:W-:Y:S02]  /*9b70*/  ISETP.GT.AND P1, PT, R3, 0x9, PT ;  /* 0x000000090300780c */ /* 0x000fe40003f24270 */
[----:B------:R-:W-:Y:S02]  /*9b80*/  FMNMX.FTZ R2, R7, R2, !PT ;  /* 0x0000000207027209 */ /* 0x000fe40007810000 */
[----:B------:R-:W-:Y:S02]  /*9b90*/  FSEL R8, R139, -INF , P0 ;  /* 0xff8000008b087808 */ /* 0x000fe40000000000 */
[----:B-1----:R-:W-:Y:S02]  /*9ba0*/  FSEL R13, R138, -INF , P1 ;  /* 0xff8000008a0d7808 */ /* 0x002fe40000800000 */
[----:B------:R-:W-:Y:S02]  /*9bb0*/  ISETP.GT.AND P0, PT, R3, 0x10, PT ;  /* 0x000000100300780c */ /* 0x000fe40003f04270 */
[----:B------:R-:W-:Y:S02]  /*9bc0*/  FMNMX.FTZ R2, R8, R2, !PT ;  /* 0x0000000208027209 */ /* 0x000fe40007810000 */
[----:B------:R-:W-:Y:S02]  /*9bd0*/  FSEL R57, R20, -INF , P0 ;  /* 0xff80000014397808 */ /* 0x000fe40000000000 */
[----:B---3--:R-:W-:Y:S01]  /*9be0*/  FMNMX.FTZ R0, R13, R2, !PT ;  /* 0x000000020d007209 */ /* 0x008fe20007810000 */
[----:B----4-:R-:W-:Y:S01]  /*9bf0*/  IMAD.IADD R2, R4, 0x1, R6 ;  /* 0x0000000104027824 */ /* 0x010fe200078e0206 */
[----:B------:R-:W-:Y:S02]  /*9c00*/  ISETP.GT.AND P1, PT, R3, 0x11, PT ;  /* 0x000000110300780c */ /* 0x000fe40003f24270 */
[----:B------:R-:W-:Y:S02]  /*9c10*/  FMNMX.FTZ R0, R57, R0, !PT ;  /* 0x0000000039007209 */ /* 0x000fe40007810000 */
[----:B------:R-:W-:Y:S02]  /*9c20*/  FSEL R56, R16, -INF , P1 ;  /* 0xff80000010387808 */ /* 0x000fe40000800000 */
[C---:B------:R-:W-:Y:S02]  /*9c30*/  ISETP.GT.AND P0, PT, R3.reuse, 0x18, PT ;  /* 0x000000180300780c */ /* 0x040fe40003f04270 */
[----:B------:R-:W-:Y:S02]  /*9c40*/  FMNMX.FTZ R0, R56, R0, !PT ;  /* 0x0000000038007209 */ /* 0x000fe40007810000 */
[C---:B------:R-:W-:Y:S02]  /*9c50*/  ISETP.GT.AND P1, PT, R3.reuse, 0x19, PT ;  /* 0x000000190300780c */ /* 0x040fe40003f24270 */
[----:B------:R-:W-:Y:S02]  /*9c60*/  FSEL R55, R32, -INF , P0 ;  /* 0xff80000020377808 */ /* 0x000fe40000000000 */
[----:B------:R-:W-:Y:S02]  /*9c70*/  FSEL R30, R30, -INF , P1 ;  /* 0xff8000001e1e7808 */ /* 0x000fe40000800000 */
[----:B------:R-:W-:Y:S02]  /*9c80*/  ISETP.GT.AND P0, PT, R3, 0x20, PT ;  /* 0x000000200300780c */ /* 0x000fe40003f04270 */
[----:B------:R-:W-:Y:S02]  /*9c90*/  FMNMX.FTZ R0, R55, R0, !PT ;  /* 0x0000000037007209 */ /* 0x000fe40007810000 */
[----:B------:R-:W-:Y:S02]  /*9ca0*/  ISETP.GT.AND P1, PT, R3, 0x21, PT ;  /* 0x000000210300780c */ /* 0x000fe40003f24270 */
[----:B------:R-:W-:Y:S02]  /*9cb0*/  FMNMX.FTZ R6, R30, R0, !PT ;  /* 0x000000001e067209 */ /* 0x000fe40007810000 */
[----:B------:R-:W-:Y:S02]  /*9cc0*/  FSEL R29, R29, -INF , P0 ;  /* 0xff8000001d1d7808 */ /* 0x000fe40000000000 */
[----:B------:R-:W-:Y:S02]  /*9cd0*/  ISETP.GT.AND P0, PT, R3, 0x28, PT ;  /* 0x000000280300780c */ /* 0x000fe40003f04270 */
[----:B------:R-:W-:Y:S02]  /*9ce0*/  FSEL R28, R28, -INF , P1 ;  /* 0xff8000001c1c7808 */ /* 0x000fe40000800000 */
[----:B------:R-:W-:Y:S02]  /*9cf0*/  FMNMX.FTZ R6, R29, R6, !PT ;  /* 0x000000061d067209 */ /* 0x000fe40007810000 */
[----:B------:R-:W-:Y:S02]  /*9d00*/  FSEL R26, R26, -INF , P0 ;  /* 0xff8000001a1a7808 */ /* 0x000fe40000000000 */
[----:B------:R-:W-:Y:S02]  /*9d10*/  ISETP.GT.AND P1, PT, R3, 0x29, PT ;  /* 0x000000290300780c */ /* 0x000fe40003f24270 */
[----:B------:R-:W-:Y:S02]  /*9d20*/  FMNMX.FTZ R6, R28, R6, !PT ;  /* 0x000000061c067209 */ /* 0x000fe40007810000 */
[----:B------:R-:W-:Y:S02]  /*9d30*/  FSEL R25, R25, -INF , P1 ;  /* 0xff80000019197808 */ /* 0x000fe40000800000 */
[----:B------:R-:W-:Y:S02]  /*9d40*/  FMNMX.FTZ R6, R26, R6, !PT ;  /* 0x000000061a067209 */ /* 0x000fe40007810000 */
[----:B------:R-:W-:Y:S02]  /*9d50*/  ISETP.GT.AND P0, PT, R3, 0x30, PT ;  /* 0x000000300300780c */ /* 0x000fe40003f04270 */
[----:B------:R-:W-:Y:S02]  /*9d60*/  FMNMX.FTZ R6, R25, R6, !PT ;  /* 0x0000000619067209 */ /* 0x000fe40007810000 */
[----:B------:R-:W-:Y:S02]  /*9d70*/  FSEL R24, R24, -INF , P0 ;  /* 0xff80000018187808 */ /* 0x000fe40000000000 */
[----:B------:R-:W-:Y:S02]  /*9d80*/  ISETP.GT.AND P2, PT, R3, 0x31, PT ;  /* 0x000000310300780c */ /* 0x000fe40003f44270 */
[----:B------:R-:W-:Y:S02]  /*9d90*/  FMNMX.FTZ R6, R24, R6, !PT ;  /* 0x0000000618067209 */ /* 0x000fe40007810000 */
[----:B------:R-:W-:Y:S02]  /*9da0*/  FSEL R21, R21, -INF , P2 ;  /* 0xff80000015157808 */ /* 0x000fe40001000000 */
[C---:B------:R-:W-:Y:S02]  /*9db0*/  ISETP.GT.AND P1, PT, R3.reuse, 0x38, PT ;  /* 0x000000380300780c */ /* 0x040fe40003f24270 */
[----:B------:R-:W-:Y:S02]  /*9dc0*/  ISETP.GT.AND P0, PT, R3, 0x39, PT ;  /* 0x000000390300780c */ /* 0x000fe40003f04270 */
[C---:B------:R-:W-:Y:S02]  /*9dd0*/  ISETP.GT.AND P2, PT, R2.reuse, RZ, PT ;  /* 0x000000ff0200720c */ /* 0x040fe40003f44270 */
[----:B------:R-:W-:Y:S02]  /*9de0*/  FMNMX.FTZ R6, R21, R6, !PT ;  /* 0x0000000615067209 */ /* 0x000fe40007810000 */
[----:B------:R-:W-:Y:S02]  /*9df0*/  FSEL R23, R23, -INF , P1 ;  /* 0xff80000017177808 */ /* 0x000fe40000800000 */
[----:B------:R-:W-:Y:S02]  /*9e00*/  FSEL R3, R231, -INF , P2 ;  /* 0xff800000e7037808 */ /* 0x000fe40001000000 */
[----:B------:R-:W-:Y:S02]  /*9e10*/  ISETP.GT.AND P1, PT, R2, 0x1, PT ;  /* 0x000000010200780c */ /* 0x000fe40003f24270 */
[----:B------:R-:W-:Y:S02]  /*9e20*/  FSEL R22, R22, -INF , P0 ;  /* 0xff80000016167808 */ /* 0x000fe40000000000 */
[----:B------:R-:W-:Y:S02]  /*9e30*/  FMNMX.FTZ R6, R23, R6, !PT ;  /* 0x0000000617067209 */ /* 0x000fe40007810000 */
[C---:B------:R-:W-:Y:S01]  /*9e40*/  IADD3 R0, R4.reuse, R9, RZ ;  /* 0x0000000904007210 */ /* 0x040fe20007ffe0ff */
[----:B------:R-:W-:Y:S01]  /*9e50*/  IMAD.IADD R4, R4, 0x1, R10 ;  /* 0x0000000104047824 */ /* 0x000fe200078e020a */
[----:B------:R-:W-:Y:S02]  /*9e60*/  FSEL R10, R230, -INF , P1 ;  /* 0xff800000e60a7808 */ /* 0x000fe40000800000 */
[----:B------:R-:W-:Y:S02]  /*9e70*/  ISETP.GT.AND P0, PT, R2, 0x8, PT ;  /* 0x000000080200780c */ /* 0x000fe40003f04270 */
[----:B------:R-:W-:Y:S02]  /*9e80*/  FMNMX.FTZ R139, R22, R6, !PT ;  /* 0x00000006168b7209 */ /* 0x000fe40007810000 */
[----:B------:R-:W-:Y:S02]  /*9e90*/  FMNMX.FTZ R6, R3, R133, !PT ;  /* 0x0000008503067209 */ /* 0x000fe40007810000 */
[----:B------:R-:W-:Y:S01]  /*9ea0*/  ISETP.GT.AND P2, PT, R2, 0x9, PT ;  /* 0x000000090200780c */ /* 0x000fe20003f44270 */
[----:B------:R-:W1:Y:S01]  /*9eb0*/  SHFL.BFLY PT, R9, R139, 0x2, 0x1f ;  /* 0x0c401f008b097f89 */ /* 0x000e6200000e0000 */
        /* <DEDUP_REMOVED lines=22> */
[C---:B------:R-:W-:Y:S02]  /*a020*/  ISETP.GT.AND P2, PT, R2.reuse, 0x30, PT ;  /* 0x000000300200780c */ /* 0x040fe40003f44270 */
[C---:B------:R-:W-:Y:S02]  /*a030*/  ISETP.GT.AND P1, PT, R2.reuse, 0x28, PT ;  /* 0x000000280200780c */ /* 0x040fe40003f24270 */
[----:B------:R-:W-:Y:S02]  /*a040*/  ISETP.GT.AND P0, PT, R2, 0x29, PT ;  /* 0x000000290200780c */ /* 0x000fe40003f04270 */
[----:B------:R-:W-:Y:S02]  /*a050*/  FMNMX.FTZ R6, R38, R6, !PT ;  /* 0x0000000626067209 */ /* 0x000fe40007810000 */
[----:B------:R-:W-:Y:S02]  /*a060*/  FSEL R48, R48, -INF , P1 ;  /* 0xff80000030307808 */ /* 0x000fe40000800000 */
[----:B------:R-:W-:Y:S02]  /*a070*/  FSEL R46, R46, -INF , P2 ;  /* 0xff8000002e2e7808 */ /* 0x000fe40001000000 */
[----:B------:R-:W-:Y:S02]  /*a080*/  ISETP.GT.AND P2, PT, R2, 0x38, PT ;  /* 0x000000380200780c */ /* 0x000fe40003f44270 */
[----:B------:R-:W-:Y:S02]  /*a090*/  FSEL R47, R47, -INF , P0 ;  /* 0xff8000002f2f7808 */ /* 0x000fe40000000000 */
[C---:B------:R-:W-:Y:S02]  /*a0a0*/  ISETP.GT.AND P0, PT, R0.reuse, RZ, PT ;  /* 0x000000ff0000720c */ /* 0x040fe40003f04270 */
[----:B------:R-:W-:Y:S02]  /*a0b0*/  FSEL R37, R37, -INF , P2 ;  /* 0xff80000025257808 */ /* 0x000fe40001000000 */
[----:B------:R-:W-:Y:S02]  /*a0c0*/  ISETP.GT.AND P2, PT, R0, 0x8, PT ;  /* 0x000000080000780c */ /* 0x000fe40003f44270 */
[----:B------:R-:W-:Y:S02]  /*a0d0*/  FMNMX.FTZ R6, R48, R6, !PT ;  /* 0x0000000630067209 */ /* 0x000fe40007810000 */
[----:B------:R-:W-:Y:S02]  /*a0e0*/  ISETP.GT.AND P1, PT, R2, 0x31, PT ;  /* 0x000000310200780c */ /* 0x000fe40003f24270 */
[----:B------:R-:W-:Y:S02]  /*a0f0*/  FMNMX.FTZ R6, R47, R6, !PT ;  /* 0x000000062f067209 */ /* 0x000fe40007810000 */
[----:B-1----:R-:W-:Y:S02]  /*a100*/  FMNMX.FTZ R139, R9, R139, !PT ;  /* 0x0000008b098b7209 */ /* 0x002fe40007810000 */
[----:B------:R-:W-:Y:S02]  /*a110*/  FSEL R9, R15, -INF , P0 ;  /* 0xff8000000f097808 */ /* 0x000fe40000000000 */
[----:B------:R-:W-:Y:S01]  /*a120*/  FSEL R15, R233, -INF , P2 ;  /* 0xff800000e90f7808 */ /* 0x000fe20001000000 */
[----:B------:R-:W1:Y:S01]  /*a130*/  SHFL.BFLY PT, R32, R139, 0x1, 0x1f ;  /* 0x0c201f008b207f89 */ /* 0x000e6200000e0000 */
[----:B------:R-:W-:Y:S02]  /*a140*/  ISETP.GT.AND P2, PT, R0, 0x11, PT ;  /* 0x000000110000780c */ /* 0x000fe40003f44270 */
[----:B------:R-:W-:Y:S02]  /*a150*/  FSEL R53, R53, -INF , P1 ;  /* 0xff80000035357808 */ /* 0x000fe40000800000 */
[----:B------:R-:W-:Y:S02]  /*a160*/  FSEL R34, R222, -INF , P2 ;  /* 0xff800000de227808 */ /* 0x000fe40001000000 */
[----:B------:R-:W-:Y:S02]  /*a170*/  ISETP.GT.AND P2, PT, R4, 0x1, PT ;  /* 0x000000010400780c */ /* 0x000fe40003f44270 */
[----:B------:R-:W-:Y:S02]  /*a180*/  FMNMX.FTZ R6, R46, R6, !PT ;  /* 0x000000062e067209 */ /* 0x000fe40007810000 */
[C---:B------:R-:W-:Y:S02]  /*a190*/  ISETP.GT.AND P0, PT, R0.reuse, 0x1, PT ;  /* 0x000000010000780c */ /* 0x040fe40003f04270 */
[----:B------:R-:W-:Y:S02]  /*a1a0*/  FSEL R18, R43, -INF , P2 ;  /* 0xff8000002b127808 */ /* 0x000fe40001000000 */
[----:B------:R-:W-:Y:S02]  /*a1b0*/  ISETP.GT.AND P2, PT, R0, 0x20, PT ;  /* 0x000000200000780c */ /* 0x000fe40003f44270 */
[----:B------:R-:W-:Y:S02]  /*a1c0*/  ISETP.GT.AND P1, PT, R2, 0x39, PT ;  /* 0x000000390200780c */ /* 0x000fe40003f24270 */
[----:B------:R-:W-:Y:S02]  /*a1d0*/  FMNMX.FTZ R6, R53, R6, !PT ;  /* 0x0000000635067209 */ /* 0x000fe40007810000 */
[----:B------:R-:W-:Y:S02]  /*a1e0*/  FSEL R43, R31, -INF , P2 ;  /* 0xff8000001f2b7808 */ /* 0x000fe40001000000 */
[----:B------:R-:W-:Y:S02]  /*a1f0*/  FSEL R36, R36, -INF , P1 ;  /* 0xff80000024247808 */ /* 0x000fe40000800000 */
[----:B------:R-:W-:Y:S02]  /*a200*/  FSEL R14, R234, -INF , P0 ;  /* 0xff800000ea0e7808 */ /* 0x000fe40000000000 */
[----:B------:R-:W-:Y:S02]  /*a210*/  FMNMX.FTZ R31, R9, R136, !PT ;  /* 0x00000088091f7209 */ /* 0x000fe40007810000 */
[----:B------:R-:W-:Y:S02]  /*a220*/  FMNMX.FTZ R2, R37, R6, !PT ;  /* 0x0000000625027209 */ /* 0x000fe40007810000 */
[----:B------:R-:W-:Y:S02]  /*a230*/  ISETP.GT.AND P0, PT, R0, 0x9, PT ;  /* 0x000000090000780c */ /* 0x000fe40003f04270 */
[----:B------:R-:W-:Y:S02]  /*a240*/  FMNMX.FTZ R6, R14, R31, !PT ;  /* 0x0000001f0e067209 */ /* 0x000fe40007810000 */
[----:B------:R-:W-:Y:S02]  /*a250*/  FMNMX.FTZ R2, R36, R2, !PT ;  /* 0x0000000224027209 */ /* 0x000fe40007810000 */
[----:B------:R-:W-:Y:S02]  /*a260*/  ISETP.GT.AND P1, PT, R0, 0x10, PT ;  /* 0x000000100000780c */ /* 0x000fe40003f24270 */
[----:B------:R-:W-:Y:S01]  /*a270*/  FSEL R17, R232, -INF , P0 ;  /* 0xff800000e8117808 */ /* 0x000fe20000000000 */
[----:B------:R-:W3:Y:S01]  /*a280*/  SHFL.BFLY PT, R138, R2, 0x2, 0x1f ;  /* 0x0c401f00028a7f89 */ /* 0x000ee200000e0000 */
[----:B------:R-:W-:Y:S02]  /*a290*/  ISETP.GT.AND P0, PT, R4, RZ, PT ;  /* 0x000000ff0400720c */ /* 0x000fe40003f04270 */
        /* <DEDUP_REMOVED lines=8> */
[C---:B------:R-:W-:Y:S02]  /*a320*/  ISETP.GT.AND P1, PT, R4.reuse, 0x8, PT ;  /* 0x000000080400780c */ /* 0x040fe40003f24270 */
[----:B------:R-:W-:Y:S02]  /*a330*/  FSEL R44, R209, -INF , P0 ;  /* 0xff800000d12c7808 */ /* 0x000fe40000000000 */
[C---:B------:R-:W-:Y:S02]  /*a340*/  ISETP.GT.AND P0, PT, R4.reuse, 0x9, PT ;  /* 0x000000090400780c */ /* 0x040fe40003f04270 */
        /* <DEDUP_REMOVED lines=11> */
[----:B------:R-:W-:Y:S02]  /*a400*/  FSEL R51, R137, -INF , P0 ;  /* 0xff80000089337808 */ /* 0x000fe40000000000 */
[C---:B------:R-:W-:Y:S02]  /*a410*/  ISETP.GT.AND P0, PT, R4.reuse, 0x18, PT ;  /* 0x000000180400780c */ /* 0x040fe40003f04270 */
[----:B------:R-:W-:Y:S02]  /*a420*/  FMNMX.FTZ R6, R45, R6, !PT ;  /* 0x000000062d067209 */ /* 0x000fe40007810000 */
[----:B------:R-:W-:Y:S02]  /*a430*/  FSEL R50, R135, -INF , P2 ;  /* 0xff80000087327808 */ /* 0x000fe40001000000 */
[----:B------:R-:W-:Y:S02]  /*a440*/  ISETP.GT.AND P2, PT, R4, 0x19, PT ;  /* 0x000000190400780c */ /* 0x000fe40003f44270 */
[----:B------:R-:W-:Y:S02]  /*a450*/  FMNMX.FTZ R31, R18, R31, !PT ;  /* 0x0000001f121f7209 */ /* 0x000fe40007810000 */
[----:B-1----:R-:W-:Y:S02]  /*a460*/  FMNMX.FTZ R139, R139, R32, !PT ;  /* 0x000000208b8b7209 */ /* 0x002fe40007810000 */
[----:B------:R-:W-:Y:S02]  /*a470*/  FSEL R225, R229, -INF , P1 ;  /* 0xff800000e5e17808 */ /* 0x000fe40000800000 */
[----:B------:R-:W-:Y:S02]  /*a480*/  ISETP.GT.AND P1, PT, R0, 0x30, PT ;  /* 0x000000300000780c */ /* 0x000fe40003f24270 */
[----:B------:R-:W-:Y:S02]  /*a490*/  FSEL R224, R226, -INF , P0 ;  /* 0xff800000e2e07808 */ /* 0x000fe40000000000 */
[----:B------:R-:W-:Y:S02]  /*a4a0*/  ISETP.GT.AND P0, PT, R0, 0x31, PT ;  /* 0x000000310000780c */ /* 0x000fe40003f04270 */
[----:B------:R-:W-:Y:S02]  /*a4b0*/  FMNMX.FTZ R6, R44, R6, !PT ;  /* 0x000000062c067209 */ /* 0x000fe40007810000 */
[----:B------:R-:W-:Y:S02]  /*a4c0*/  FSEL R223, R227, -INF , P2 ;  /* 0xff800000e3df7808 */ /* 0x000fe40001000000 */
[C---:B------:R-:W-:Y:S02]  /*a4d0*/  ISETP.GT.AND P2, PT, R0.reuse, 0x39, PT ;  /* 0x000000390000780c */ /* 0x040fe40003f44270 */
[----:B------:R-:W-:Y:S02]  /*a4e0*/  FMNMX.FTZ R31, R19, R31, !PT ;  /* 0x0000001f131f7209 */ /* 0x000fe40007810000 */
[----:B------:R-:W-:Y:S02]  /*a4f0*/  FSEL R49, R49, -INF , P1 ;  /* 0xff80000031317808 */ /* 0x000fe40000800000 */
[----:B------:R-:W-:Y:S02]  /*a500*/  ISETP.GT.AND P1, PT, R0, 0x38, PT ;  /* 0x000000380000780c */ /* 0x000fe40003f24270 */
[----:B------:R-:W-:Y:S01]  /*a510*/  FMNMX.FTZ R0, R43, R6, !PT ;  /* 0x000000062b007209 */ /* 0x000fe20007810000 */
[----:B------:R-:W-:Y:S01]  /*a520*/  FMUL.FTZ R6, R139, c[0x0][0x2d0] ;  /* 0x0000b4008b067a20 */ /* 0x000fe20000410000 */
[----:B------:R-:W-:Y:S02]  /*a530*/  FSEL R33, R33, -INF , P0 ;  /* 0xff80000021217808 */ /* 0x000fe40000000000 */
[----:B------:R-:W-:Y:S02]  /*a540*/  ISETP.GT.AND P0, PT, R4, 0x20, PT ;  /* 0x000000200400780c */ /* 0x000fe40003f04270 */
[----:B---3--:R-:W-:Y:S02]  /*a550*/  FMNMX.FTZ R138, R2, R138, !PT ;  /* 0x0000008a028a7209 */ /* 0x008fe40007810000 */
[----:B------:R-:W-:Y:S02]  /*a560*/  FMNMX.FTZ R2, R20, R31, !PT ;  /* 0x0000001f14027209 */ /* 0x000fe40007810000 */
[----:B------:R-:W-:Y:S01]  /*a570*/  FSEL R31, R61, -INF , P2 ;  /* 0xff8000003d1f7808 */ /* 0x000fe20001000000 */
[----:B------:R-:W-:Y:S01]  /*a580*/  SHFL.BFLY PT, R58, R138, 0x1, 0x1f ;  /* 0x0c201f008a3a7f89 */ /* 0x000fe200000e0000 */
[----:B------:R-:W-:Y:S02]  /*a590*/  FSETP.NEU.FTZ.AND P2, PT, R139, -INF , PT ;  /* 0xff8000008b00780b */ /* 0x000fe40003f5d000 */
[----:B------:R-:W-:Y:S02]  /*a5a0*/  FSEL R221, R221, -INF , P0 ;  /* 0xff800000dddd7808 */ /* 0x000fe40000000000 */
[----:B------:R-:W-:Y:S02]  /*a5b0*/  ISETP.GT.AND P0, PT, R4, 0x21, PT ;  /* 0x000000210400780c */ /* 0x000fe40003f04270 */
[----:B------:R-:W-:Y:S02]  /*a5c0*/  FSEL R6, R6, RZ, P2 ;  /* 0x000000ff06067208 */ /* 0x000fe40001000000 */
[----:B------:R-:W-:Y:S02]  /*a5d0*/  FSEL R219, R220, -INF , P0 ;  /* 0xff800000dcdb7808 */ /* 0x000fe40000000000 */
[----:B------:R-:W-:Y:S01]  /*a5e0*/  ISETP.GT.AND P0, PT, R4, 0x29, PT ;  /* 0x000000290400780c */ /* 0x000fe20003f04270 */
[--C-:B------:R-:W-:Y:S01]  /*a5f0*/  FFMA.FTZ R13, R13, c[0x0][0x2d0], -R6.reuse ;  /* 0x0000b4000d0d7a23 */ /* 0x100fe20000010806 */
[----:B------:R-:W-:Y:S01]  /*a600*/  FMNMX.FTZ R0, R52, R0, !PT ;  /* 0x0000000034007209 */ /* 0x000fe20007810000 */
[--C-:B------:R-:W-:Y:S01]  /*a610*/  FFMA.FTZ R7, R7, c[0x0][0x2d0], -R6.reuse ;  /* 0x0000b40007077a23 */ /* 0x100fe20000010806 */
[----:B------:R-:W-:Y:S01]  /*a620*/  FSEL R217, R143, -INF , P0 ;  /* 0xff8000008fd97808 */ /* 0x000fe20000000000 */
[--C-:B------:R-:W-:Y:S01]  /*a630*/  FFMA.FTZ R8, R8, c[0x0][0x2d0], -R6.reuse ;  /* 0x0000b40008087a23 */ /* 0x100fe20000010806 */
[----:B------:R1:W-:Y:S01]  /*a640*/  MUFU.EX2 R143, R13 ;  /* 0x0000000d008f7308 */ /* 0x0003e20000000800 */
[----:B------:R-:W-:Y:S01]  /*a650*/  FMNMX.FTZ R2, R222, R2, !PT ;  /* 0x00000002de027209 */ /* 0x000fe20007810000 */
[--C-:B------:R-:W-:Y:S01]  /*a660*/  FFMA.FTZ R141, R25, c[0x0][0x2d0], -R6.reuse ;  /* 0x0000b400198d7a23 */ /* 0x100fe20000010806 */
[----:B------:R-:W-:Y:S01]  /*a670*/  FMNMX.FTZ R0, R51, R0, !PT ;  /* 0x0000000033007209 */ /* 0x000fe20007810000 */
[--C-:B------:R-:W-:Y:S01]  /*a680*/  FFMA.FTZ R67, R30, c[0x0][0x2d0], -R6.reuse ;  /* 0x0000b4001e437a23 */ /* 0x100fe20000010806 */
[----:B------:R-:W-:Y:S01]  /*a690*/  FMNMX.FTZ R2, R225, R2, !PT ;  /* 0x00000002e1027209 */ /* 0x000fe20007810000 */
[--C-:B------:R-:W-:Y:S01]  /*a6a0*/  FFMA.FTZ R30, R24, c[0x0][0x2d0], -R6.reuse ;  /* 0x0000b400181e7a23 */ /* 0x100fe20000010806 */
[----:B------:R-:W-:Y:S01]  /*a6b0*/  FMNMX.FTZ R0, R50, R0, !PT ;  /* 0x0000000032007209 */ /* 0x000fe20007810000 */
[--C-:B------:R-:W-:Y:S01]  /*a6c0*/  FFMA.FTZ R235, R56, c[0x0][0x2d0], -R6.reuse ;  /* 0x0000b40038eb7a23 */ /* 0x100fe20000010806 */
[----:B------:R-:W-:Y:S01]  /*a6d0*/  FMNMX.FTZ R2, R224, R2, !PT ;  /* 0x00000002e0027209 */ /* 0x000fe20007810000 */
[----:B------:R3:W-:Y:S01]  /*a6e0*/  MUFU.EX2 R220, R7 ;  /* 0x0000000700dc7308 */ /* 0x0007e20000000800 */
[----:B------:R-:W-:Y:S01]  /*a6f0*/  FMNMX.FTZ R0, R49, R0, !PT ;  /* 0x0000000031007209 */ /* 0x000fe20007810000 */
[--C-:B------:R-:W-:Y:S01]  /*a700*/  FFMA.FTZ R56, R21, c[0x0][0x2d0], -R6.reuse ;  /* 0x0000b40015387a23 */ /* 0x100fe20000010806 */
[----:B------:R-:W-:Y:S01]  /*a710*/  FMNMX.FTZ R2, R223, R2, !PT ;  /* 0x00000002df027209 */ /* 0x000fe20007810000 */
[--C-:B------:R-:W-:Y:S01]  /*a720*/  FFMA.FTZ R57, R57, c[0x0][0x2d0], -R6.reuse ;  /* 0x0000b40039397a23 */ /* 0x100fe20000010806 */
[----:B------:R-:W-:Y:S01]  /*a730*/  FSEL R32, R60, -INF , P1 ;  /* 0xff8000003c207808 */ /* 0x000fe20000800000 */
[--C-:B------:R-:W-:Y:S01]  /*a740*/  FFMA.FTZ R60, R29, c[0x0][0x2d0], -R6.reuse ;  /* 0x0000b4001d3c7a23 */ /* 0x100fe20000010806 */
[----:B------:R-:W-:Y:S01]  /*a750*/  FMNMX.FTZ R0, R33, R0, !PT ;  /* 0x0000000021007209 */ /* 0x000fe20007810000 */
[--C-:B------:R-:W-:Y:S01]  /*a760*/  FFMA.FTZ R61, R28, c[0x0][0x2d0], -R6.reuse ;  /* 0x0000b4001c3d7a23 */ /* 0x100fe20000010806 */
[----:B------:R-:W-:Y:S01]  /*a770*/  FMNMX.FTZ R54, R221, R2, !PT ;  /* 0x00000002dd367209 */ /* 0x000fe20007810000 */
[----:B------:R4:W-:Y:S01]  /*a780*/  MUFU.EX2 R64, R8 ;  /* 0x0000000800407308 */ /* 0x0009e20000000800 */
[----:B------:R-:W-:Y:S01]  /*a790*/  FMNMX.FTZ R2, R32, R0, !PT ;  /* 0x0000000020027209 */ /* 0x000fe20007810000 */
[--C-:B------:R-:W-:Y:S01]  /*a7a0*/  FFMA.FTZ R22, R22, c[0x0][0x2d0], -R6.reuse ;  /* 0x0000b40016167a23 */ /* 0x100fe20000010806 */
[----:B------:R-:W-:Y:S01]  /*a7b0*/  ISETP.GT.AND P1, PT, R4, 0x28, PT ;  /* 0x000000280400780c */ /* 0x000fe20003f24270 */
[----:B-1----:R-:W2:Y:S01]  /*a7c0*/  LDL.LU R13, [R1+0x64] ;  /* 0x00006400010d7983 */ /* 0x002ea20000300800 */
[----:B------:R-:W-:Y:S01]  /*a7d0*/  FMNMX.FTZ R2, R31, R2, !PT ;  /* 0x000000021f027209 */ /* 0x000fe20007810000 */
[--C-:B------:R-:W-:Y:S01]  /*a7e0*/  FFMA.FTZ R55, R55, c[0x0][0x2d0], -R6.reuse ;  /* 0x0000b40037377a23 */ /* 0x100fe20000010806 */
[----:B------:R-:W-:Y:S01]  /*a7f0*/  FSEL R218, R142, -INF , P1 ;  /* 0xff8000008eda7808 */ /* 0x000fe20000800000 */
[--C-:B------:R-:W-:Y:S01]  /*a800*/  FFMA.FTZ R142, R26, c[0x0][0x2d0], -R6.reuse ;  /* 0x0000b4001a8e7a23 */ /* 0x100fe20000010806 */
[----:B------:R-:W-:Y:S01]  /*a810*/  FMNMX.FTZ R0, R219, R54, !PT ;  /* 0x00000036db007209 */ /* 0x000fe20007810000 */
[----:B------:R-:W1:Y:S01]  /*a820*/  SHFL.BFLY PT, R137, R2, 0x2, 0x1f ;  /* 0x0c401f0002897f89 */ /* 0x000e6200000e0000 */
[----:B------:R-:W-:Y:S01]  /*a830*/  ISETP.GT.AND P1, PT, R4, 0x30, PT ;  /* 0x000000300400780c */ /* 0x000fe20003f24270 */
[--C-:B------:R-:W-:Y:S01]  /*a840*/  FFMA.FTZ R54, R5, c[0x0][0x2d0], -R6.reuse ;  /* 0x0000b40005367a23 */ /* 0x100fe20000010806 */
[----:B------:R-:W-:Y:S01]  /*a850*/  FMNMX.FTZ R0, R218, R0, !PT ;  /* 0x00000000da007209 */ /* 0x000fe20007810000 */
[----:B------:R-:W-:Y:S01]  /*a860*/  FFMA.FTZ R23, R23, c[0x0][0x2d0], -R6 ;  /* 0x0000b40017177a23 */ /* 0x000fe20000010806 */
[----:B------:R-:W-:Y:S02]  /*a870*/  FSEL R216, R134, -INF , P1 ;  /* 0xff80000086d87808 */ /* 0x000fe40000800000 */
[----:B------:R-:W-:Y:S01]  /*a880*/  FMNMX.FTZ R0, R217, R0, !PT ;  /* 0x00000000d9007209 */ /* 0x000fe20007810000 */
[----:B------:R-:W3:Y:S01]  /*a890*/  MUFU.EX2 R54, R54 ;  /* 0x0000003600367308 */ /* 0x000ee20000000800 */
        /* <DEDUP_REMOVED lines=9> */
[----:B-1----:R-:W-:Y:S02]  /*a930*/  FMNMX.FTZ R137, R2, R137, !PT ;  /* 0x0000008902897209 */ /* 0x002fe40007810000 */
[----:B------:R-:W-:Y:S02]  /*a940*/  FMNMX.FTZ R0, R135, R0, !PT ;  /* 0x0000000087007209 */ /* 0x000fe40007810000 */
[----:B------:R-:W-:Y:S01]  /*a950*/  FMNMX.FTZ R138, R138, R58, !PT ;  /* 0x0000003a8a8a7209 */ /* 0x000fe20007810000 */
[----:B------:R-:W1:Y:S03]  /*a960*/  SHFL.BFLY PT, R4, R137, 0x1, 0x1f ;  /* 0x0c201f0089047f89 */ /* 0x000e6600000e0000 */
[C---:B------:R-:W-:Y:S01]  /*a970*/  FSETP.NEU.FTZ.AND P1, PT, R138.reuse, -INF , PT ;  /* 0xff8000008a00780b */ /* 0x040fe20003f3d000 */
[----:B---3--:R-:W-:Y:S04]  /*a980*/  FMUL.FTZ R7, R138, c[0x0][0x2d0] ;  /* 0x0000b4008a077a20 */ /* 0x008fe80000410000 */
[----:B------:R-:W3:Y:S01]  /*a990*/  SHFL.BFLY PT, R2, R0, 0x2, 0x1f ;  /* 0x0c401f0000027f89 */ /* 0x000ee200000e0000 */
[----:B------:R-:W-:Y:S05]  /*a9a0*/  FSEL R7, R7, RZ, P1 ;  /* 0x000000ff07077208 */ /* 0x000fea0000800000 */
[--C-:B------:R-:W-:Y:S02]  /*a9b0*/  FFMA.FTZ R3, R3, c[0x0][0x2d0], -R7.reuse ;  /* 0x0000b40003037a23 */ /* 0x100fe40000010807 */
[--C-:B------:R-:W-:Y:S02]  /*a9c0*/  FFMA.FTZ R232, R27, c[0x0][0x2d0], -R7.reuse ;  /* 0x0000b4001be87a23 */ /* 0x100fe40000010807 */
[----:B------:R3:W-:Y:S01]  /*a9d0*/  MUFU.EX2 R211, R3 ;  /* 0x0000000300d37308 */ /* 0x0007e20000000800 */
[----:B------:R-:W-:Y:S01]  /*a9e0*/  LDSM.16.MT88.4 R24, [R237+0x100] ;  /* 0x00010000ed18783b */ /* 0x000fe20000004200 */
[--C-:B------:R-:W-:Y:S02]  /*a9f0*/  FFMA.FTZ R16, R16, c[0x0][0x2d0], -R7.reuse ;  /* 0x0000b40010107a23 */ /* 0x100fe40000010807 */
[--C-:B------:R-:W-:Y:S01]  /*aa00*/  FFMA.FTZ R11, R11, c[0x0][0x2d0], -R7.reuse ;  /* 0x0000b4000b0b7a23 */ /* 0x100fe20000010807 */
[----:B-1----:R-:W-:Y:S01]  /*aa10*/  FMNMX.FTZ R137, R137, R4, !PT ;  /* 0x0000000489897209 */ /* 0x002fe20007810000 */
[--C-:B------:R-:W-:Y:S01]  /*aa20*/  FFMA.FTZ R10, R10, c[0x0][0x2d0], -R7.reuse ;  /* 0x0000b4000a0a7a23 */ /* 0x100fe20000010807 */
[----:B------:R-:W-:Y:S01]  /*aa30*/  FSEL R4, R138, RZ, P1 ;  /* 0x000000ff8a047208 */ /* 0x000fe20000800000 */
[----:B------:R-:W-:Y:S01]  /*aa40*/  FFMA.FTZ R66, R53, c[0x0][0x2d0], -R7 ;  /* 0x0000b40035427a23 */ /* 0x000fe20000010807 */
[C---:B------:R-:W-:Y:S01]  /*aa50*/  FSETP.NEU.FTZ.AND P0, PT, R137.reuse, -INF , PT ;  /* 0xff8000008900780b */ /* 0x040fe20003f1d000 */
[----:B----4-:R-:W-:Y:S01]  /*aa60*/  FMUL.FTZ R8, R137, c[0x0][0x2d0] ;  /* 0x0000b40089087a20 */ /* 0x010fe20000410000 */
[----:B------:R-:W-:Y:S01]  /*aa70*/  MUFU.EX2 R62, R16 ;  /* 0x00000010003e7308 */ /* 0x000fe20000000800 */
[----:B------:R-:W-:Y:S01]  /*aa80*/  FADD.FTZ R5, -R4, R133 ;  /* 0x0000008504057221 */ /* 0x000fe20000010100 */
[----:B---3--:R-:W-:Y:S01]  /*aa90*/  FMNMX.FTZ R0, R0, R2, !PT ;  /* 0x0000000200007209 */ /* 0x008fe20007810000 */
[--C-:B------:R-:W-:Y:S01]  /*aaa0*/  FFMA.FTZ R59, R36, c[0x0][0x2d0], -R7.reuse ;  /* 0x0000b400243b7a23 */ /* 0x100fe20000010807 */
[----:B------:R-:W-:Y:S01]  /*aab0*/  FSEL R8, R8, RZ, P0 ;  /* 0x000000ff08087208 */ /* 0x000fe20000000000 */
[--C-:B------:R-:W-:Y:S02]  /*aac0*/  FFMA.FTZ R63, R37, c[0x0][0x2d0], -R7.reuse ;  /* 0x0000b400253f7a23 */ /* 0x100fe40000010807 */
[----:B------:R-:W1:Y:S01]  /*aad0*/  SHFL.BFLY PT, R2, R0, 0x1, 0x1f ;  /* 0x0c201f0000027f89 */ /* 0x000e6200000e0000 */
[--C-:B------:R-:W-:Y:S02]  /*aae0*/  FFMA.FTZ R29, R48, c[0x0][0x2d0], -R7.reuse ;  /* 0x0000b400301d7a23 */ /* 0x100fe40000010807 */
[--C-:B------:R-:W-:Y:S01]  /*aaf0*/  FFMA.FTZ R14, R14, c[0x0][0x2d0], -R8.reuse ;  /* 0x0000b4000e0e7a23 */ /* 0x100fe20000010808 */
[----:B------:R-:W-:Y:S01]  /*ab00*/  MUFU.EX2 R65, R11 ;  /* 0x0000000b00417308 */ /* 0x000fe20000000800 */
[----:B------:R-:W-:Y:S01]  /*ab10*/  FSEL R3, R137, RZ, P0 ;  /* 0x000000ff89037208 */ /* 0x000fe20000000000 */
[--C-:B------:R-:W-:Y:S01]  /*ab20*/  FFMA.FTZ R17, R17, c[0x0][0x2d0], -R8.reuse ;  /* 0x0000b40011117a23 */ /* 0x100fe20000010808 */
[----:B------:R-:W-:Y:S01]  /*ab30*/  PLOP3.LUT P0, PT, PT, PT, UP0, 0x80, 0x0 ;  /* 0x000000000000781c */ /* 0x000fe20003f0f008 */
[----:B------:R-:W-:Y:S02]  /*ab40*/  FFMA.FTZ R15, R15, c[0x0][0x2d0], -R8 ;  /* 0x0000b4000f0f7a23 */ /* 0x000fe40000010808 */
[----:B------:R-:W-:Y:S02]  /*ab50*/  FADD.FTZ R4, -R3, R136 ;  /* 0x0000008803047221 */ /* 0x000fe40000010100 */
[--C-:B------:R-:W-:Y:S02]  /*ab60*/  FFMA.FTZ R9, R9, c[0x0][0x2d0], -R8.reuse ;  /* 0x0000b40009097a23 */ /* 0x100fe40000010808 */
[----:B------:R3:W-:Y:S01]  /*ab70*/  MUFU.EX2 R212, R14 ;  /* 0x0000000e00d47308 */ /* 0x0007e20000000800 */
[--C-:B------:R-:W-:Y:S02]  /*ab80*/  FFMA.FTZ R244, R49, c[0x0][0x2d0], -R8.reuse ;  /* 0x0000b40031f47a23 */ /* 0x100fe40000010808 */
[--C-:B------:R-:W-:Y:S02]  /*ab90*/  FFMA.FTZ R243, R33, c[0x0][0x2d0], -R8.reuse ;  /* 0x0000b40021f37a23 */ /* 0x100fe40000010808 */
[----:B------:R-:W-:Y:S02]  /*aba0*/  FFMA.FTZ R242, R32, c[0x0][0x2d0], -R8 ;  /* 0x0000b40020f27a23 */ /* 0x000fe40000010808 */
[--C-:B------:R-:W-:Y:S02]  /*abb0*/  FFMA.FTZ R46, R46, c[0x0][0x2d0], -R7.reuse ;  /* 0x0000b4002e2e7a23 */ /* 0x100fe40000010807 */
[--C-:B------:R-:W-:Y:S01]  /*abc0*/  FFMA.FTZ R231, R42, c[0x0][0x2d0], -R7.reuse ;  /* 0x0000b4002ae77a23 */ /* 0x100fe20000010807 */
[----:B-1----:R-:W-:Y:S01]  /*abd0*/  FMNMX.FTZ R134, R2, R0, !PT ;  /* 0x0000000002867209 */ /* 0x002fe20007810000 */
[----:B------:R-:W-:Y:S01]  /*abe0*/  MUFU.EX2 R58, R17 ;  /* 0x00000011003a7308 */ /* 0x000fe20000000800 */
[----:B------:R-:W-:Y:S01]  /*abf0*/  FSEL R0, R139, RZ, P2 ;  /* 0x000000ff8b007208 */ /* 0x000fe20001000000 */
[--C-:B------:R-:W-:Y:S01]  /*ac00*/  FFMA.FTZ R230, R41, c[0x0][0x2d0], -R7.reuse ;  /* 0x0000b40029e67a23 */ /* 0x100fe20000010807 */
[C---:B------:R-:W-:Y:S01]  /*ac10*/  FSETP.NEU.FTZ.AND P2, PT, R134.reuse, -INF , PT ;  /* 0xff8000008600780b */ /* 0x040fe20003f5d000 */
[----:B------:R-:W-:Y:S02]  /*ac20*/  FMUL.FTZ R208, R134, c[0x0][0x2d0] ;  /* 0x0000b40086d07a20 */ /* 0x000fe40000410000 */
[----:B------:R-:W-:Y:S01]  /*ac30*/  FADD.FTZ R0, -R0, R132 ;  /* 0x0000008400007221 */ /* 0x000fe20000010100 */
[----:B------:R-:W-:Y:S01]  /*ac40*/  FSEL R2, R134, RZ, P2 ;  /* 0x000000ff86027208 */ /* 0x000fe20001000000 */
[--C-:B------:R-:W-:Y:S01]  /*ac50*/  FFMA.FTZ R229, R40, c[0x0][0x2d0], -R7.reuse ;  /* 0x0000b40028e57a23 */ /* 0x100fe20000010807 */
[----:B------:R-:W-:Y:S01]  /*ac60*/  FSEL R208, R208, RZ, P2 ;  /* 0x000000ffd0d07208 */ /* 0x000fe20001000000 */
[----:B------:R-:W-:Y:S01]  /*ac70*/  FMUL.FTZ R0, R0, c[0x0][0x2d0] ;  /* 0x0000b40000007a20 */ /* 0x000fe20000410000 */
[----:B------:R-:W-:Y:S01]  /*ac80*/  MUFU.EX2 R213, R10 ;  /* 0x0000000a00d57308 */ /* 0x000fe20000000800 */
[----:B------:R-:W-:Y:S01]  /*ac90*/  FADD.FTZ R3, -R2, R140 ;  /* 0x0000008c02037221 */ /* 0x000fe20000010100 */
[----:B------:R-:W-:Y:S01]  /*aca0*/  F2FP.PACK_AB R140, R220, R54 ;  /* 0x00000036dc8c723e */ /* 0x000fe200000000ff */
[--C-:B------:R-:W-:Y:S02]  /*acb0*/  FFMA.FTZ R20, R20, c[0x0][0x2d0], -R208.reuse ;  /* 0x0000b40014147a23 */ /* 0x100fe400000108d0 */
[--C-:B------:R-:W-:Y:S02]  /*acc0*/  FFMA.FTZ R18, R18, c[0x0][0x2d0], -R208.reuse ;  /* 0x0000b40012127a23 */ /* 0x100fe400000108d0 */
[--C-:B------:R-:W-:Y:S02]  /*acd0*/  FFMA.FTZ R19, R19, c[0x0][0x2d0], -R208.reuse ;  /* 0x0000b40013137a23 */ /* 0x100fe400000108d0 */
[----:B------:R-:W-:Y:S01]  /*ace0*/  FFMA.FTZ R12, R12, c[0x0][0x2d0], -R208 ;  /* 0x0000b4000c0c7a23 */ /* 0x000fe200000108d0 */
[----:B------:R1:W4:Y:S01]  /*acf0*/  MUFU.EX2 R2, R0 ;  /* 0x0000000000027308 */ /* 0x0003220000000800 */
[--C-:B---3--:R-:W-:Y:S02]  /*ad00*/  FFMA.FTZ R14, R52, c[0x0][0x2d0], -R8.reuse ;  /* 0x0000b400340e7a23 */ /* 0x108fe40000010808 */
[--C-:B------:R-:W-:Y:S02]  /*ad10*/  FFMA.FTZ R226, R35, c[0x0][0x2d0], -R8.reuse ;  /* 0x0000b40023e27a23 */ /* 0x100fe40000010808 */
[----:B------:R-:W-:Y:S02]  /*ad20*/  FFMA.FTZ R35, R43, c[0x0][0x2d0], -R8 ;  /* 0x0000b4002b237a23 */ /* 0x000fe40000010808 */
[----:B------:R-:W3:Y:S01]  /*ad30*/  LDSM.16.MT88.4 R40, [R238+0x100] ;  /* 0x00010000ee28783b */ /* 0x000ee20000004200 */
[--C-:B------:R-:W-:Y:S02]  /*ad40*/  FFMA.FTZ R39, R39, c[0x0][0x2d0], -R7.reuse ;  /* 0x0000b40027277a23 */ /* 0x100fe40000010807 */
[----:B------:R4:W-:Y:S01]  /*ad50*/  MUFU.EX2 R236, R20 ;  /* 0x0000001400ec7308 */ /* 0x0009e20000000800 */
[--C-:B------:R-:W-:Y:S02]  /*ad60*/  FFMA.FTZ R38, R38, c[0x0][0x2d0], -R7.reuse ;  /* 0x0000b40026267a23 */ /* 0x100fe40000010807 */
[----:B------:R-:W-:Y:S02]  /*ad70*/  FFMA.FTZ R28, R47, c[0x0][0x2d0], -R7 ;  /* 0x0000b4002f1c7a23 */ /* 0x000fe40000010807 */
[----:B------:R-:W-:Y:S02]  /*ad80*/  IMAD.MOV.U32 R47, RZ, RZ, R142 ;  /* 0x000000ffff2f7224 */ /* 0x000fe400078e008e */
[--C-:B------:R-:W-:Y:S02]  /*ad90*/  FFMA.FTZ R241, R31, c[0x0][0x2d0], -R8.reuse ;  /* 0x0000b4001ff17a23 */ /* 0x100fe40000010808 */
[--C-:B------:R-:W-:Y:S01]  /*ada0*/  FFMA.FTZ R136, R34, c[0x0][0x2d0], -R8.reuse ;  /* 0x0000b40022887a23 */ /* 0x100fe20000010808 */
[----:B------:R-:W-:Y:S01]  /*adb0*/  MUFU.EX2 R10, R15 ;  /* 0x0000000f000a7308 */ /* 0x000fe20000000800 */
[--C-:B------:R-:W-:Y:S02]  /*adc0*/  FFMA.FTZ R227, R45, c[0x0][0x2d0], -R8.reuse ;  /* 0x0000b4002de37a23 */ /* 0x100fe40000010808 */
[----:B------:R-:W-:Y:S02]  /*add0*/  FFMA.FTZ R228, R44, c[0x0][0x2d0], -R8 ;  /* 0x0000b4002ce47a23 */ /* 0x000fe40000010808 */
[----:B-1----:R-:W-:Y:S02]  /*ade0*/  FMUL.FTZ R0, R5, c[0x0][0x2d0] ;  /* 0x0000b40005007a20 */ /* 0x002fe40000410000 */
[C---:B----4-:R-:W-:Y:S02]  /*adf0*/  FMUL.FTZ R53, R2.reuse, R181 ;  /* 0x000000b502357220 */ /* 0x050fe40000410000 */
[----:B------:R-:W-:Y:S01]  /*ae00*/  IMAD.MOV.U32 R181, RZ, RZ, R64 ;  /* 0x000000ffffb57224 */ /* 0x000fe200078e0040 */
[----:B------:R1:W-:Y:S01]  /*ae10*/  MUFU.EX2 R133, R0 ;  /* 0x0000000000857308 */ /* 0x0003e20000000800 */
[C---:B------:R-:W-:Y:S02]  /*ae20*/  FMUL.FTZ R16, R2.reuse, R148 ;  /* 0x0000009402107220 */ /* 0x040fe40000410000 */
[C---:B------:R-:W-:Y:S02]  /*ae30*/  FMUL.FTZ R17, R2.reuse, R149 ;  /* 0x0000009502117220 */ /* 0x040fe40000410000 */
[C---:B------:R-:W-:Y:S02]  /*ae40*/  FMUL.FTZ R5, R2.reuse, R145 ;  /* 0x0000009102057220 */ /* 0x040fe40000410000 */
[C---:B------:R-:W-:Y:S02]  /*ae50*/  FMUL.FTZ R20, R2.reuse, R152 ;  /* 0x0000009802147220 */ /* 0x040fe40000410000 */
[C---:B------:R-:W-:Y:S01]  /*ae60*/  FMUL.FTZ R21, R2.reuse, R153 ;  /* 0x0000009902157220 */ /* 0x040fe20000410000 */
[----:B------:R-:W4:Y:S01]  /*ae70*/  MUFU.EX2 R210, R9 ;  /* 0x0000000900d27308 */ /* 0x000f220000000800 */
[C---:B------:R-:W-:Y:S01]  /*ae80*/  FMUL.FTZ R33, R2.reuse, R161 ;  /* 0x000000a102217220 */ /* 0x040fe20000410000 */
[----:B------:R-:W-:Y:S01]  /*ae90*/  MOV R153, R61 ;  /* 0x0000003d00997202 */ /* 0x000fe20000000f00 */
[C---:B------:R-:W-:Y:S01]  /*aea0*/  FMUL.FTZ R49, R2.reuse, R173 ;  /* 0x000000ad02317220 */ /* 0x040fe20000410000 */
[----:B------:R-:W-:Y:S01]  /*aeb0*/  MOV R173, R59 ;  /* 0x0000003b00ad7202 */ /* 0x000fe20000000f00 */
[C---:B------:R-:W-:Y:S02]  /*aec0*/  FMUL.FTZ R52, R2.reuse, R180 ;  /* 0x000000b402347220 */ /* 0x040fe40000410000 */
[C---:B------:R-:W-:Y:S01]  /*aed0*/  FMUL.FTZ R64, R2.reuse, R184 ;  /* 0x000000b802407220 */ /* 0x040fe20000410000 */
[----:B------:R-:W-:Y:S01]  /*aee0*/  MOV R184, R63 ;  /* 0x0000003f00b87202 */ /* 0x000fe20000000f00 */
[C---:B------:R-:W-:Y:S01]  /*aef0*/  FMUL.FTZ R68, R2.reuse, R68 ;  /* 0x0000004402447220 */ /* 0x040fe20000410000 */
[----:B------:R-:W-:Y:S01]  /*af00*/  MUFU.EX2 R209, R12 ;  /* 0x0000000c00d17308 */ /* 0x000fe20000000800 */
[C---:B------:R-:W-:Y:S02]  /*af10*/  FMUL.FTZ R69, R2.reuse, R69 ;  /* 0x0000004502457220 */ /* 0x040fe40000410000 */
[----:B------:R-:W-:Y:S02]  /*af20*/  FMUL.FTZ R80, R2, R80 ;  /* 0x0000005002507220 */ /* 0x000fe40000410000 */
[----:B-1----:R-:W-:Y:S02]  /*af30*/  FMUL.FTZ R0, R4, c[0x0][0x2d0] ;  /* 0x0000b40004007a20 */ /* 0x002fe40000410000 */
[C---:B------:R-:W-:Y:S02]  /*af40*/  FMUL.FTZ R4, R2.reuse, R144 ;  /* 0x0000009002047220 */ /* 0x040fe40000410000 */
[C---:B------:R-:W-:Y:S01]  /*af50*/  FMUL.FTZ R81, R2.reuse, R81 ;  /* 0x0000005102517220 */ /* 0x040fe20000410000 */
[----:B------:R1:W-:Y:S01]  /*af60*/  MUFU.EX2 R132, R0 ;  /* 0x0000000000847308 */ /* 0x0003e20000000800 */
[C---:B------:R-:W-:Y:S02]  /*af70*/  FMUL.FTZ R84, R2.reuse, R84 ;  /* 0x0000005402547220 */ /* 0x040fe40000410000 */
[----:B------:R-:W-:Y:S01]  /*af80*/  FMUL.FTZ R85, R2, R85 ;  /* 0x0000005502557220 */ /* 0x000fe20000410000 */
[----:B----4-:R-:W-:Y:S01]  /*af90*/  F2FP.PACK_AB R144, R212, R210 ;  /* 0x000000d2d490723e */ /* 0x010fe200000000ff */
[C---:B------:R-:W-:Y:S02]  /*afa0*/  FMUL.FTZ R96, R2.reuse, R96 ;  /* 0x0000006002607220 */ /* 0x040fe40000410000 */
[C---:B------:R-:W-:Y:S02]  /*afb0*/  FMUL.FTZ R97, R2.reuse, R97 ;  /* 0x0000006102617220 */ /* 0x040fe40000410000 */
[C---:B------:R-:W-:Y:S01]  /*afc0*/  FMUL.FTZ R100, R2.reuse, R100 ;  /* 0x0000006402647220 */ /* 0x040fe20000410000 */
[----:B------:R-:W4:Y:S01]  /*afd0*/  MUFU.EX2 R234, R18 ;  /* 0x0000001200ea7308 */ /* 0x000f220000000800 */
[C---:B------:R-:W-:Y:S02]  /*afe0*/  FMUL.FTZ R101, R2.reuse, R101 ;  /* 0x0000006502657220 */ /* 0x040fe40000410000 */
[C---:B------:R-:W-:Y:S02]  /*aff0*/  FMUL.FTZ R112, R2.reuse, R112 ;  /* 0x0000007002707220 */ /* 0x040fe40000410000 */
[C---:B------:R-:W-:Y:S02]  /*b000*/  FMUL.FTZ R113, R2.reuse, R113 ;  /* 0x0000007102717220 */ /* 0x040fe40000410000 */
[C---:B------:R-:W-:Y:S02]  /*b010*/  FMUL.FTZ R32, R2.reuse, R160 ;  /* 0x000000a002207220 */ /* 0x040fe40000410000 */
[C---:B------:R-:W-:Y:S01]  /*b020*/  FMUL.FTZ R36, R2.reuse, R168 ;  /* 0x000000a802247220 */ /* 0x040fe20000410000 */
[----:B------:R-:W3:Y:S01]  /*b030*/  MUFU.EX2 R233, R19 ;  /* 0x0000001300e97308 */ /* 0x000ee20000000800 */
[C---:B------:R-:W-:Y:S01]  /*b040*/  FMUL.FTZ R37, R2.reuse, R169 ;  /* 0x000000a902257220 */ /* 0x040fe20000410000 */
[----:B------:R-:W-:Y:S01]  /*b050*/  MOV R169, R65 ;  /* 0x0000004100a97202 */ /* 0x000fe20000000f00 */
[C---:B------:R-:W-:Y:S01]  /*b060*/  FMUL.FTZ R65, R2.reuse, R185 ;  /* 0x000000b902417220 */ /* 0x040fe20000410000 */
[----:B------:R-:W-:Y:S01]  /*b070*/  MOV R185, R22 ;  /* 0x0000001600b97202 */ /* 0x000fe20000000f00 */
[----:B-1----:R-:W-:Y:S01]  /*b080*/  FMUL.FTZ R0, R3, c[0x0][0x2d0] ;  /* 0x0000b40003007a20 */ /* 0x002fe20000410000 */
[----:B------:R-:W-:Y:S01]  /*b090*/  MOV R3, R66 ;  /* 0x0000004200037202 */ /* 0x000fe20000000f00 */
[C---:B------:R-:W-:Y:S01]  /*b0a0*/  FMUL.FTZ R48, R2.reuse, R172 ;  /* 0x000000ac02307220 */ /* 0x040fe20000410000 */
[----:B------:R-:W-:Y:S01]  /*b0b0*/  MOV R172, R30 ;  /* 0x0000001e00ac7202 */ /* 0x000fe20000000f00 */
[C---:B------:R-:W-:Y:S02]  /*b0c0*/  FMUL.FTZ R116, R2.reuse, R116 ;  /* 0x0000007402747220 */ /* 0x040fe40000410000 */
[----:B------:R-:W1:Y:S01]  /*b0d0*/  MUFU.EX2 R0, R0 ;  /* 0x0000000000007308 */ /* 0x000e620000000800 */
[C---:B------:R-:W-:Y:S02]  /*b0e0*/  FMUL.FTZ R117, R2.reuse, R117 ;  /* 0x0000007502757220 */ /* 0x040fe40000410000 */
[----:B------:R-:W-:Y:S01]  /*b0f0*/  FMUL.FTZ R128, R2, R128 ;  /* 0x0000008002807220 */ /* 0x000fe20000410000 */
[----:B----4-:R-:W-:Y:S01]  /*b100*/  F2FP.PACK_AB R145, R234, R209 ;  /* 0x000000d1ea91723e */ /* 0x010fe200000000ff */
[----:B------:R-:W-:Y:S02]  /*b110*/  FMUL.FTZ R129, R2, R129 ;  /* 0x0000008102817220 */ /* 0x000fe40000410000 */
[----:B------:R-:W-:Y:S01]  /*b120*/  IMAD.MOV.U32 R168, RZ, RZ, R46 ;  /* 0x000000ffffa87224 */ /* 0x000fe200078e002e */
[----:B------:R-:W-:Y:S01]  /*b130*/  MOV R46, R141 ;  /* 0x0000008d002e7202 */ /* 0x000fe20000000f00 */
[----:B------:R-:W-:Y:S01]  /*b140*/  FMUL.FTZ R6, R133, R146 ;  /* 0x0000009285067220 */ /* 0x000fe20000410000 */
[----:B------:R-:W-:Y:S01]  /*b150*/  F2FP.PACK_AB R141, R213, R211 ;  /* 0x000000d3d58d723e */ /* 0x000fe200000000ff */
[----:B------:R-:W-:Y:S02]  /*b160*/  FMUL.FTZ R7, R133, R147 ;  /* 0x0000009385077220 */ /* 0x000fe40000410000 */
[----:B------:R-:W-:Y:S01]  /*b170*/  IMAD.MOV.U32 R160, RZ, RZ, R10 ;  /* 0x000000ffffa07224 */ /* 0x000fe200078e000a */
[----:B---3--:R-:W-:Y:S01]  /*b180*/  F2FP.PACK_AB R147, R236, R233 ;  /* 0x000000e9ec93723e */ /* 0x008fe200000000ff */
[--C-:B------:R-:W-:Y:S02]  /*b190*/  FFMA.FTZ R51, R51, c[0x0][0x2d0], -R8.reuse ;  /* 0x0000b40033337a23 */ /* 0x100fe40000010808 */
[----:B------:R-:W-:Y:S01]  /*b1a0*/  FMUL.FTZ R9, R132, R157 ;  /* 0x0000009d84097220 */ /* 0x000fe20000410000 */
[----:B------:R-:W-:Y:S01]  /*b1b0*/  F2FP.PACK_AB R146, R58, R160 ;  /* 0x000000a03a92723e */ /* 0x000fe200000000ff */
[----:B------:R-:W-:Y:S02]  /*b1c0*/  FFMA.FTZ R50, R50, c[0x0][0x2d0], -R8 ;  /* 0x0000b40032327a23 */ /* 0x000fe40000010808 */
[C---:B------:R-:W-:Y:S02]  /*b1d0*/  FMUL.FTZ R8, R132.reuse, R156 ;  /* 0x0000009c84087220 */ /* 0x040fe40000410000 */
[----:B------:R-:W-:Y:S02]  /*b1e0*/  FMUL.FTZ R12, R132, R164 ;  /* 0x000000a4840c7220 */ /* 0x000fe40000410000 */
[C---:B-1----:R-:W-:Y:S02]  /*b1f0*/  FMUL.FTZ R10, R0.reuse, R158 ;  /* 0x0000009e000a7220 */ /* 0x042fe40000410000 */
[C---:B------:R-:W-:Y:S01]  /*b200*/  FMUL.FTZ R11, R0.reuse, R159 ;  /* 0x0000009f000b7220 */ /* 0x040fe20000410000 */
[----:B------:R-:W-:Y:S01]  /*b210*/  MOV R159, R39 ;  /* 0x00000027009f7202 */ /* 0x000fe20000000f00 */
[C---:B------:R-:W-:Y:S01]  /*b220*/  FMUL.FTZ R15, R0.reuse, R167 ;  /* 0x000000a7000f7220 */ /* 0x040fe20000410000 */
[----:B------:R-:W-:Y:S01]  /*b230*/  MOV R167, R50 ;  /* 0x0000003200a77202 */ /* 0x000fe20000000f00 */
[C---:B------:R-:W-:Y:S02]  /*b240*/  FMUL.FTZ R18, R133.reuse, R150 ;  /* 0x0000009685127220 */ /* 0x040fe40000410000 */
[C---:B------:R-:W-:Y:S02]  /*b250*/  FMUL.FTZ R19, R133.reuse, R151 ;  /* 0x0000009785137220 */ /* 0x040fe40000410000 */
[----:B------:R-:W-:Y:S01]  /*b260*/  IMAD.MOV.U32 R158, RZ, RZ, R58 ;  /* 0x000000ffff9e7224 */ /* 0x000fe200078e003a */
[----:B------:R-:W-:Y:S01]  /*b270*/  LDSM.16.MT88.4 R148, [R239+0x100] ;  /* 0x00010000ef94783b */ /* 0x000fe20000004200 */
[----:B------:R-:W-:Y:S02]  /*b280*/  IMAD.MOV.U32 R164, RZ, RZ, R23 ;  /* 0x000000ffffa47224 */ /* 0x000fe400078e0017 */
[C---:B------:R-:W-:Y:S02]  /*b290*/  FMUL.FTZ R22, R133.reuse, R154 ;  /* 0x0000009a85167220 */ /* 0x040fe40000410000 */
[C---:B------:R-:W-:Y:S02]  /*b2a0*/  FMUL.FTZ R23, R133.reuse, R155 ;  /* 0x0000009b85177220 */ /* 0x040fe40000410000 */
[C---:B------:R-:W-:Y:S01]  /*b2b0*/  FMUL.FTZ R30, R0.reuse, R190 ;  /* 0x000000be001e7220 */ /* 0x040fe20000410000 */
[----:B------:R-:W-:Y:S01]  /*b2c0*/  MOV R190, R67 ;  /* 0x0000004300be7202 */ /* 0x000fe20000000f00 */
[----:B------:R-:W-:Y:S02]  /*b2d0*/  FMUL.FTZ R31, R0, R191 ;  /* 0x000000bf001f7220 */ /* 0x000fe40000410000 */
[C---:B------:R-:W-:Y:S02]  /*b2e0*/  FMUL.FTZ R34, R133.reuse, R162 ;  /* 0x000000a285227220 */ /* 0x040fe40000410000 */
[----:B------:R-:W-:Y:S02]  /*b2f0*/  IMAD.MOV.U32 R154, RZ, RZ, R38 ;  /* 0x000000ffff9a7224 */ /* 0x000fe400078e0026 */
[C---:B------:R-:W-:Y:S02]  /*b300*/  FMUL.FTZ R38, R133.reuse, R170 ;  /* 0x000000aa85267220 */ /* 0x040fe40000410000 */
[C---:B------:R-:W-:Y:S02]  /*b310*/  FMUL.FTZ R39, R133.reuse, R171 ;  /* 0x000000ab85277220 */ /* 0x040fe40000410000 */
[----:B------:R-:W-:Y:S01]  /*b320*/  IMAD.MOV.U32 R155, RZ, RZ, R47 ;  /* 0x000000ffff9b7224 */ /* 0x000fe200078e002f */
[----:B------:R-:W-:Y:S01]  /*b330*/  MUFU.EX2 R171, R232 ;  /* 0x000000e800ab7308 */ /* 0x000fe20000000800 */
[C---:B------:R-:W-:Y:S01]  /*b340*/  FMUL.FTZ R44, R132.reuse, R196 ;  /* 0x000000c4842c7220 */ /* 0x040fe20000410000 */
[----:B------:R-:W-:Y:S01]  /*b350*/  MOV R196, R160 ;  /* 0x000000a000c47202 */ /* 0x000fe20000000f00 */
[----:B------:R-:W-:Y:S02]  /*b360*/  FMUL.FTZ R45, R132, R197 ;  /* 0x000000c5842d7220 */ /* 0x000fe40000410000 */
[----:B------:R-:W-:Y:S02]  /*b370*/  FMUL.FTZ R47, R0, R199 ;  /* 0x000000c7002f7220 */ /* 0x000fe40000410000 */
[----:B------:R-:W-:Y:S02]  /*b380*/  IMAD.MOV.U32 R156, RZ, RZ, R51 ;  /* 0x000000ffff9c7224 */ /* 0x000fe400078e0033 */
[C---:B------:R-:W-:Y:S02]  /*b390*/  FMUL.FTZ R51, R133.reuse, R175 ;  /* 0x000000af85337220 */ /* 0x040fe40000410000 */
[C---:B------:R-:W-:Y:S01]  /*b3a0*/  FMUL.FTZ R50, R133.reuse, R174 ;  /* 0x000000ae85327220 */ /* 0x040fe20000410000 */
[----:B------:R-:W-:Y:S01]  /*b3b0*/  MOV R174, R169 ;  /* 0x000000a900ae7202 */ /* 0x000fe20000000f00 */
[C---:B------:R-:W-:Y:S02]  /*b3c0*/  FMUL.FTZ R67, R133.reuse, R187 ;  /* 0x000000bb85437220 */ /* 0x040fe40000410000 */
[----:B------:R-:W-:Y:S01]  /*b3d0*/  IMAD.MOV.U32 R180, RZ, RZ, R55 ;  /* 0x000000ffffb47224 */ /* 0x000fe200078e0037 */
[----:B------:R-:W3:Y:S01]  /*b3e0*/  LDL.LU R187, [R1+0x74] ;  /* 0x0000740001bb7983 */ /* 0x000ee20000300800 */
[C---:B------:R-:W-:Y:S02]  /*b3f0*/  FMUL.FTZ R55, R133.reuse, R183 ;  /* 0x000000b785377220 */ /* 0x040fe40000410000 */
[C---:B------:R-:W-:Y:S01]  /*b400*/  FMUL.FTZ R66, R133.reuse, R186 ;  /* 0x000000ba85427220 */ /* 0x040fe20000410000 */
[----:B------:R-:W-:Y:S01]  /*b410*/  MUFU.EX2 R183, R190 ;  /* 0x000000be00b77308 */ /* 0x000fe20000000800 */
[----:B------:R-:W4:Y:S01]  /*b420*/  LDL.LU R186, [R1+0x70] ;  /* 0x0000700001ba7983 */ /* 0x000f220000300800 */
[----:B------:R-:W-:Y:S02]  /*b430*/  IMAD.MOV.U32 R157, RZ, RZ, R62 ;  /* 0x000000ffff9d7224 */ /* 0x000fe400078e003e */
[----:B------:R-:W-:Y:S01]  /*b440*/  IMAD.MOV.U32 R152, RZ, RZ, R60 ;  /* 0x000000ffff987224 */ /* 0x000fe200078e003c */
[----:B------:R-:W4:Y:S01]  /*b450*/  LDL.LU R175, [R1+0x6c] ;  /* 0x00006c0001af7983 */ /* 0x000f220000300800 */
[C---:B------:R-:W-:Y:S02]  /*b460*/  FMUL.FTZ R60, R132.reuse, R204 ;  /* 0x000000cc843c7220 */ /* 0x040fe40000410000 */
[----:B------:R-:W-:Y:S02]  /*b470*/  FMUL.FTZ R61, R132, R205 ;  /* 0x000000cd843d7220 */ /* 0x000fe40000410000 */
[----:B------:R-:W-:Y:S01]  /*b480*/  FMUL.FTZ R63, R0, R207 ;  /* 0x000000cf003f7220 */ /* 0x000fe20000410000 */
[----:B------:R-:W-:Y:S01]  /*b490*/  MUFU.EX2 R190, R227 ;  /* 0x000000e300be7308 */ /* 0x000fe20000000800 */
[----:B--2---:R-:W-:Y:S01]  /*b4a0*/  FFMA.FTZ R161, R2, R13, R54 ;  /* 0x0000000d02a17223 */ /* 0x004fe20000010036 */
[----:B------:R-:W-:Y:S01]  /*b4b0*/  MOV R2, R143 ;  /* 0x0000008f00027202 */ /* 0x000fe20000000f00 */
[----:B------:R-:W-:Y:S01]  /*b4c0*/  FMUL.FTZ R13, R132, R165 ;  /* 0x000000a5840d7220 */ /* 0x000fe20000410000 */
[----:B------:R-:W-:Y:S01]  /*b4d0*/  F2FP.PACK_AB R143, R62, R169 ;  /* 0x000000a93e8f723e */ /* 0x000fe200000000ff */
[C---:B------:R-:W-:Y:S01]  /*b4e0*/  FMUL.FTZ R54, R133.reuse, R182 ;  /* 0x000000b685367220 */ /* 0x040fe20000410000 */
[----:B------:R-:W-:Y:S01]  /*b4f0*/  F2FP.PACK_AB R142, R2, R181 ;  /* 0x000000b5028e723e */ /* 0x000fe200000000ff */
[--C-:B------:R-:W-:Y:S01]  /*b500*/  FFMA.FTZ R160, R218, c[0x0][0x2d0], -R208.reuse ;  /* 0x0000b400daa07a23 */ /* 0x100fe200000108d0 */
[----:B------:R-:W-:Y:S01]  /*b510*/  MOV R165, R14 ;  /* 0x0000000e00a57202 */ /* 0x000fe20000000f00 */
[----:B------:R-:W-:Y:S01]  /*b520*/  FFMA.FTZ R214, R214, c[0x0][0x2d0], -R208 ;  /* 0x0000b400d6d67a23 */ /* 0x000fe200000108d0 */
[----:B------:R-:W-:Y:S01]  /*b530*/  MUFU.EX2 R227, R243 ;  /* 0x000000f300e37308 */ /* 0x000fe20000000800 */
[C---:B------:R-:W-:Y:S02]  /*b540*/  FMUL.FTZ R14, R0.reuse, R166 ;  /* 0x000000a6000e7220 */ /* 0x040fe40000410000 */
[-C--:B------:R-:W-:Y:S01]  /*b550*/  HMMA.16816.F32 R4, R140, R24.reuse, R4 ;  /* 0x000000188c04723c */ /* 0x080fe20000001804 */
[----:B------:R-:W-:Y:S02]  /*b560*/  IMAD.MOV.U32 R166, RZ, RZ, R56 ;  /* 0x000000ffffa67224 */ /* 0x000fe400078e0038 */
[----:B------:R-:W-:Y:S02]  /*b570*/  FMUL.FTZ R62, R0, R206 ;  /* 0x000000ce003e7220 */ /* 0x000fe40000410000 */
[C---:B------:R-:W-:Y:S02]  /*b580*/  FMUL.FTZ R70, R133.reuse, R70 ;  /* 0x0000004685467220 */ /* 0x040fe40000410000 */
[----:B------:R-:W-:Y:S01]  /*b590*/  MUFU.EX2 R182, R229 ;  /* 0x000000e500b67308 */ /* 0x000fe20000000800 */
[C---:B------:R-:W-:Y:S01]  /*b5a0*/  HMMA.16816.F32 R8, R144.reuse, R24, R8 ;  /* 0x000000189008723c */ /* 0x040fe20000001808 */
[C---:B------:R-:W-:Y:S03]  /*b5b0*/  FMUL.FTZ R71, R133.reuse, R71 ;  /* 0x0000004785477220 */ /* 0x040fe60000410000 */
[C---:B------:R-:W-:Y:S02]  /*b5c0*/  FMUL.FTZ R72, R132.reuse, R72 ;  /* 0x0000004884487220 */ /* 0x040fe40000410000 */
[C---:B------:R-:W-:Y:S02]  /*b5d0*/  FMUL.FTZ R73, R132.reuse, R73 ;  /* 0x0000004984497220 */ /* 0x040fe40000410000 */
[-C--:B------:R-:W-:Y:S01]  /*b5e0*/  HMMA.16816.F32 R12, R144, R26.reuse, R12 ;  /* 0x0000001a900c723c */ /* 0x080fe2000000180c */
[C---:B------:R-:W-:Y:S01]  /*b5f0*/  FMUL.FTZ R25, R132.reuse, R177 ;  /* 0x000000b184197220 */ /* 0x040fe20000410000 */
[----:B------:R-:W-:Y:S02]  /*b600*/  MUFU.EX2 R229, R173 ;  /* 0x000000ad00e57308 */ /* 0x000fe40000000800 */
[----:B------:R-:W-:Y:S02]  /*b610*/  IMAD.MOV.U32 R177, RZ, RZ, R57 ;  /* 0x000000ffffb17224 */ /* 0x000fe400078e0039 */
[----:B------:R-:W1:Y:S01]  /*b620*/  LDSM.16.MT88.4 R56, [R240+0x100] ;  /* 0x00010000f038783b */ /* 0x000e620000004200 */
[----:B------:R-:W-:Y:S01]  /*b630*/  FMUL.FTZ R24, R132, R176 ;  /* 0x000000b084187220 */ /* 0x000fe20000410000 */
[C---:B------:R-:W-:Y:S01]  /*b640*/  HMMA.16816.F32 R16, R140.reuse, R26, R16 ;  /* 0x0000001a8c10723c */ /* 0x040fe20000001810 */
[C---:B------:R-:W-:Y:S03]  /*b650*/  FMUL.FTZ R74, R0.reuse, R74 ;  /* 0x0000004a004a7220 */ /* 0x040fe60000410000 */
[----:B------:R-:W-:Y:S01]  /*b660*/  FMUL.FTZ R75, R0, R75 ;  /* 0x0000004b004b7220 */ /* 0x000fe20000410000 */
[----:B------:R2:W-:Y:S01]  /*b670*/  MUFU.EX2 R207, R167 ;  /* 0x000000a700cf7308 */ /* 0x0005e20000000800 */
[----:B------:R-:W-:Y:S02]  /*b680*/  FMUL.FTZ R76, R132, R76 ;  /* 0x0000004c844c7220 */ /* 0x000fe40000410000 */
[-C--:B------:R-:W-:Y:S01]  /*b690*/  HMMA.16816.F32 R20, R140, R40.reuse, R20 ;  /* 0x000000288c14723c */ /* 0x080fe20000001814 */
[C---:B------:R-:W-:Y:S03]  /*b6a0*/  FMUL.FTZ R26, R0.reuse, R178 ;  /* 0x000000b2001a7220 */ /* 0x040fe60000410000 */
[----:B------:R-:W-:Y:S01]  /*b6b0*/  FMUL.FTZ R27, R0, R179 ;  /* 0x000000b3001b7220 */ /* 0x000fe20000410000 */
[----:B------:R-:W-:Y:S01]  /*b6c0*/  MOV R179, R28 ;  /* 0x0000001c00b37202 */ /* 0x000fe20000000f00 */
[C---:B------:R-:W-:Y:S01]  /*b6d0*/  FMUL.FTZ R28, R132.reuse, R188 ;  /* 0x000000bc841c7220 */ /* 0x040fe20000410000 */
[----:B------:R-:W-:Y:S01]  /*b6e0*/  MUFU.EX2 R170, R177 ;  /* 0x000000b100aa7308 */ /* 0x000fe20000000800 */
[C---:B------:R-:W-:Y:S03]  /*b6f0*/  FMUL.FTZ R77, R132.reuse, R77 ;  /* 0x0000004d844d7220 */ /* 0x040fe60000410000 */
[C---:B------:R-:W-:Y:S01]  /*b700*/  HMMA.16816.F32 R24, R144.reuse, R40, R24 ;  /* 0x000000289018723c */ /* 0x040fe20000001818 */
[----:B------:R-:W-:Y:S02]  /*b710*/  IMAD.MOV.U32 R188, RZ, RZ, R29 ;  /* 0x000000ffffbc7224 */ /* 0x000fe400078e001d */
[----:B------:R-:W-:Y:S01]  /*b720*/  FMUL.FTZ R29, R132, R189 ;  /* 0x000000bd841d7220 */ /* 0x000fe20000410000 */
[----:B------:R-:W-:Y:S01]  /*b730*/  MOV R189, R46 ;  /* 0x0000002e00bd7202 */ /* 0x000fe20000000f00 */
[----:B------:R-:W-:Y:S01]  /*b740*/  FMUL.FTZ R46, R0, R198 ;  /* 0x000000c6002e7220 */ /* 0x000fe20000410000 */
[----:B------:R-:W-:Y:S01]  /*b750*/  MOV R198, R2 ;  /* 0x0000000200c67202 */ /* 0x000fe20000000f00 */
[----:B------:R-:W-:Y:S01]  /*b760*/  FFMA.FTZ R2, R222, c[0x0][0x2d0], -R208 ;  /* 0x0000b400de027a23 */ /* 0x000fe200000108d0 */
[----:B------:R-:W-:Y:S01]  /*b770*/  MOV R191, R189 ;  /* 0x000000bd00bf7202 */ /* 0x000fe20000000f00 */
[C---:B------:R-:W-:Y:S01]  /*b780*/  FMUL.FTZ R40, R132.reuse, R192 ;  /* 0x000000c084287220 */ /* 0x040fe20000410000 */
[-C--:B------:R-:W-:Y:S01]  /*b790*/  HMMA.16816.F32 R28, R144, R42.reuse, R28 ;  /* 0x0000002a901c723c */ /* 0x080fe2000000181c */
[----:B------:R-:W-:Y:S01]  /*b7a0*/  MUFU.EX2 R169, R2 ;  /* 0x0000000200a97308 */ /* 0x000fe20000000800 */
[----:B------:R-:W-:Y:S01]  /*b7b0*/  IMAD.MOV.U32 R176, RZ, RZ, R35 ;  /* 0x000000ffffb07224 */ /* 0x000fe200078e0023 */
[----:B--2---:R-:W-:Y:S01]  /*b7c0*/  MOV R167, R172 ;  /* 0x000000ac00a77202 */ /* 0x004fe20000000f00 */
[C---:B------:R-:W-:Y:S01]  /*b7d0*/  FMUL.FTZ R35, R133.reuse, R163 ;  /* 0x000000a385237220 */ /* 0x040fe20000410000 */
[----:B------:R-:W-:Y:S01]  /*b7e0*/  MOV R163, R179 ;  /* 0x000000b300a37202 */ /* 0x000fe20000000f00 */
[----:B------:R-:W-:Y:S01]  /*b7f0*/  FMUL.FTZ R41, R132, R193 ;  /* 0x000000c184297220 */ /* 0x000fe20000410000 */
[----:B------:R-:W-:Y:S01]  /*b800*/  MOV R204, R198 ;  /* 0x000000c600cc7202 */ /* 0x000fe20000000f00 */
[C---:B------:R-:W-:Y:S01]  /*b810*/  FMUL.FTZ R78, R0.reuse, R78 ;  /* 0x0000004e004e7220 */ /* 0x040fe20000410000 */
[----:B------:R-:W-:Y:S02]  /*b820*/  MOV R198, R154 ;  /* 0x0000009a00c67202 */ /* 0x000fe40000000f00 */
[C---:B------:R-:W-:Y:S01]  /*b830*/  HMMA.16816.F32 R32, R140.reuse, R42, R32 ;  /* 0x0000002a8c20723c */ /* 0x040fe20000001820 */
[C---:B------:R-:W-:Y:S01]  /*b840*/  FMUL.FTZ R79, R0.reuse, R79 ;  /* 0x0000004f004f7220 */ /* 0x040fe20000410000 */
[----:B------:R-:W-:Y:S01]  /*b850*/  MUFU.EX2 R193, R230 ;  /* 0x000000e600c17308 */ /* 0x000fe20000000800 */
[C---:B------:R-:W-:Y:S01]  /*b860*/  FMUL.FTZ R82, R133.reuse, R82 ;  /* 0x0000005285527220 */ /* 0x040fe20000410000 */
[----:B------:R-:W-:Y:S01]  /*b870*/  MOV R205, R191 ;  /* 0x000000bf00cd7202 */ /* 0x000fe20000000f00 */
[C---:B------:R-:W-:Y:S01]  /*b880*/  FMUL.FTZ R83, R133.reuse, R83 ;  /* 0x0000005385537220 */ /* 0x040fe20000410000 */
[----:B------:R-:W-:Y:S01]  /*b890*/  MOV R191, R152 ;  /* 0x0000009800bf7202 */ /* 0x000fe20000000f00 */
[C---:B------:R-:W-:Y:S01]  /*b8a0*/  FMUL.FTZ R42, R0.reuse, R194 ;  /* 0x000000c2002a7220 */ /* 0x040fe20000410000 */
[-C--:B-1----:R-:W-:Y:S01]  /*b8b0*/  HMMA.16816.F32 R36, R140, R56.reuse, R36 ;  /* 0x000000388c24723c */ /* 0x082fe20000001824 */
[----:B------:R-:W-:Y:S03]  /*b8c0*/  FMUL.FTZ R43, R0, R195 ;  /* 0x000000c3002b7220 */ /* 0x000fe60000410000 */
[----:B------:R-:W-:Y:S01]  /*b8d0*/  MUFU.EX2 R230, R184 ;  /* 0x000000b800e67308 */ /* 0x000fe20000000800 */
[C---:B------:R-:W-:Y:S01]  /*b8e0*/  FMUL.FTZ R86, R133.reuse, R86 ;  /* 0x0000005685567220 */ /* 0x040fe20000410000 */
[----:B------:R-:W-:Y:S01]  /*b8f0*/  MOV R195, R165 ;  /* 0x000000a500c37202 */ /* 0x000fe20000000f00 */
[----:B------:R-:W-:Y:S01]  /*b900*/  IMAD.MOV.U32 R165, RZ, RZ, R168 ;  /* 0x000000ffffa57224 */ /* 0x000fe200078e00a8 */
[C---:B------:R-:W-:Y:S01]  /*b910*/  HMMA.16816.F32 R40, R144.reuse, R56, R40 ;  /* 0x000000389028723c */ /* 0x040fe20000001828 */
[----:B------:R-:W-:Y:S03]  /*b920*/  FMUL.FTZ R87, R133, R87 ;  /* 0x0000005785577220 */ /* 0x000fe60000410000 */
[C---:B------:R-:W-:Y:S01]  /*b930*/  FMUL.FTZ R88, R132.reuse, R88 ;  /* 0x0000005884587220 */ /* 0x040fe20000410000 */
[----:B------:R-:W-:Y:S01]  /*b940*/  MOV R168, R3 ;  /* 0x0000000300a87202 */ /* 0x000fe20000000f00 */
[--C-:B------:R-:W-:Y:S01]  /*b950*/  FFMA.FTZ R3, R221, c[0x0][0x2d0], -R208.reuse ;  /* 0x0000b400dd037a23 */ /* 0x100fe200000108d0 */
[----:B------:R1:W-:Y:S01]  /*b960*/  MUFU.EX2 R179, R136 ;  /* 0x0000008800b37308 */ /* 0x0003e20000000800 */
[-C--:B------:R-:W-:Y:S01]  /*b970*/  HMMA.16816.F32 R44, R144, R58.reuse, R44 ;  /* 0x0000003a902c723c */ /* 0x080fe2000000182c */
[C---:B------:R-:W-:Y:S03]  /*b980*/  FMUL.FTZ R56, R132.reuse, R200 ;  /* 0x000000c884387220 */ /* 0x040fe60000410000 */
[C---:B------:R-:W-:Y:S02]  /*b990*/  FMUL.FTZ R57, R132.reuse, R201 ;  /* 0x000000c984397220 */ /* 0x040fe40000410000 */
[----:B------:R-:W-:Y:S02]  /*b9a0*/  IMAD.MOV.U32 R201, RZ, RZ, R155 ;  /* 0x000000ffffc97224 */ /* 0x000fe400078e009b */
[C---:B------:R-:W-:Y:S01]  /*b9b0*/  HMMA.16816.F32 R48, R140.reuse, R58, R48 ;  /* 0x0000003a8c30723c */ /* 0x040fe20000001830 */
[----:B------:R-:W-:Y:S01]  /*b9c0*/  FMUL.FTZ R89, R132, R89 ;  /* 0x0000005984597220 */ /* 0x000fe20000410000 */
[----:B------:R2:W-:Y:S02]  /*b9d0*/  MUFU.EX2 R177, R235 ;  /* 0x000000eb00b17308 */ /* 0x0005e40000000800 */
[C---:B------:R-:W-:Y:S02]  /*b9e0*/  FMUL.FTZ R90, R0.reuse, R90 ;  /* 0x0000005a005a7220 */ /* 0x040fe40000410000 */
[C---:B------:R-:W-:Y:S02]  /*b9f0*/  FMUL.FTZ R91, R0.reuse, R91 ;  /* 0x0000005b005b7220 */ /* 0x040fe40000410000 */
[-C--:B------:R-:W-:Y:S01]  /*ba00*/  HMMA.16816.F32 R52, R140, R148.reuse, R52 ;  /* 0x000000948c34723c */ /* 0x080fe20000001834 */
[C---:B------:R-:W-:Y:S03]  /*ba10*/  FMUL.FTZ R58, R0.reuse, R202 ;  /* 0x000000ca003a7220 */ /* 0x040fe60000410000 */
[----:B------:R-:W-:Y:S01]  /*ba20*/  FMUL.FTZ R59, R0, R203 ;  /* 0x000000cb003b7220 */ /* 0x000fe20000410000 */
[----:B------:R-:W-:Y:S01]  /*ba30*/  MOV R203, R156 ;  /* 0x0000009c00cb7202 */ /* 0x000fe20000000f00 */
[C---:B------:R-:W-:Y:S01]  /*ba40*/  FMUL.FTZ R92, R132.reuse, R92 ;  /* 0x0000005c845c7220 */ /* 0x040fe20000410000 */
[----:B------:R-:W-:Y:S01]  /*ba50*/  MUFU.EX2 R178, R231 ;  /* 0x000000e700b27308 */ /* 0x000fe20000000800 */
[--C-:B-1----:R-:W-:Y:S03]  /*ba60*/  FFMA.FTZ R136, R219, c[0x0][0x2d0], -R208.reuse ;  /* 0x0000b400db887a23 */ /* 0x102fe600000108d0 */
[C---:B------:R-:W-:Y:S01]  /*ba70*/  HMMA.16816.F32 R56, R144.reuse, R148, R56 ;  /* 0x000000949038723c */ /* 0x040fe20000001838 */
[----:B------:R-:W-:Y:S02]  /*ba80*/  FMUL.FTZ R93, R132, R93 ;  /* 0x0000005d845d7220 */ /* 0x000fe40000410000 */
[C---:B------:R-:W-:Y:S02]  /*ba90*/  FMUL.FTZ R94, R0.reuse, R94 ;  /* 0x0000005e005e7220 */ /* 0x040fe40000410000 */
[----:B------:R-:W-:Y:S01]  /*baa0*/  FMUL.FTZ R95, R0, R95 ;  /* 0x0000005f005f7220 */ /* 0x000fe20000410000 */
[----:B------:R-:W-:Y:S01]  /*bab0*/  MUFU.EX2 R180, R180 ;  /* 0x000000b400b47308 */ /* 0x000fe20000000800 */
[C---:B------:R-:W-:Y:S01]  /*bac0*/  FMUL.FTZ R98, R133.reuse, R98 ;  /* 0x0000006285627220 */ /* 0x040fe20000410000 */
[-C--:B------:R-:W-:Y:S01]  /*bad0*/  HMMA.16816.F32 R60, R144, R150.reuse, R60 ;  /* 0x00000096903c723c */ /* 0x080fe2000000183c */
[C---:B------:R-:W-:Y:S03]  /*bae0*/  FMUL.FTZ R99, R133.reuse, R99 ;  /* 0x0000006385637220 */ /* 0x040fe60000410000 */
[C---:B------:R-:W-:Y:S01]  /*baf0*/  FMUL.FTZ R102, R133.reuse, R102 ;  /* 0x0000006685667220 */ /* 0x040fe20000410000 */
[----:B--2---:R-:W-:Y:S01]  /*bb00*/  MOV R235, R204 ;  /* 0x000000cc00eb7202 */ /* 0x004fe20000000f00 */
[C---:B------:R-:W-:Y:S02]  /*bb10*/  FMUL.FTZ R103, R133.reuse, R103 ;  /* 0x0000006785677220 */ /* 0x040fe40000410000 */
[C---:B------:R-:W-:Y:S01]  /*bb20*/  HMMA.16816.F32 R64, R140.reuse, R150, R64 ;  /* 0x000000968c40723c */ /* 0x040fe20000001840 */
[----:B------:R-:W1:Y:S01]  /*bb30*/  LDSM.16.MT88.4 R148, [R237+0x2100] ;  /* 0x00210000ed94783b */ /* 0x000e620000004200 */
[----:B------:R-:W-:Y:S02]  /*bb40*/  MUFU.EX2 R204, R160 ;  /* 0x000000a000cc7308 */ /* 0x000fe40000000800 */
[C---:B------:R-:W-:Y:S02]  /*bb50*/  FMUL.FTZ R104, R132.reuse, R104 ;  /* 0x0000006884687220 */ /* 0x040fe40000410000 */
[----:B------:R-:W-:Y:S02]  /*bb60*/  FMUL.FTZ R105, R132, R105 ;  /* 0x0000006984697220 */ /* 0x000fe40000410000 */
[C---:B------:R-:W-:Y:S04]  /*bb70*/  FMUL.FTZ R106, R0.reuse, R106 ;  /* 0x0000006a006a7220 */ /* 0x040fe80000410000 */
[----:B------:R-:W-:Y:S01]  /*bb80*/  FMUL.FTZ R107, R0, R107 ;  /* 0x0000006b006b7220 */ /* 0x000fe20000410000 */
        /* <DEDUP_REMOVED lines=8> */
[--C-:B------:R-:W-:Y:S02]  /*bc10*/  FFMA.FTZ R2, R225, c[0x0][0x2d0], -R208.reuse ;  /* 0x0000b400e1027a23 */ /* 0x100fe400000108d0 */
[----:B------:R-:W-:Y:S02]  /*bc20*/  FFMA.FTZ R225, R215, c[0x0][0x2d0], -R208 ;  /* 0x0000b400d7e17a23 */ /* 0x000fe400000108d0 */
[C---:B------:R-:W-:Y:S02]  /*bc30*/  FMUL.FTZ R120, R132.reuse, R120 ;  /* 0x0000007884787220 */ /* 0x040fe40000410000 */
[----:B------:R-:W-:Y:S01]  /*bc40*/  FMUL.FTZ R121, R132, R121 ;  /* 0x0000007984797220 */ /* 0x000fe20000410000 */
[----:B------:R-:W-:Y:S01]  /*bc50*/  MUFU.EX2 R201, R201 ;  /* 0x000000c900c97308 */ /* 0x000fe20000000800 */
[C---:B------:R-:W-:Y:S02]  /*bc60*/  FMUL.FTZ R122, R0.reuse, R122 ;  /* 0x0000007a007a7220 */ /* 0x040fe40000410000 */
[----:B------:R-:W-:Y:S02]  /*bc70*/  FMUL.FTZ R123, R0, R123 ;  /* 0x0000007b007b7220 */ /* 0x000fe40000410000 */
[C---:B------:R-:W-:Y:S02]  /*bc80*/  FMUL.FTZ R124, R132.reuse, R124 ;  /* 0x0000007c847c7220 */ /* 0x040fe40000410000 */
[----:B------:R-:W-:Y:S01]  /*bc90*/  FMUL.FTZ R125, R132, R125 ;  /* 0x0000007d847d7220 */ /* 0x000fe20000410000 */
[-C--:B-1----:R-:W-:Y:S01]  /*bca0*/  HMMA.16816.F32 R68, R140, R148.reuse, R68 ;  /* 0x000000948c44723c */ /* 0x082fe20000001844 */
[C---:B------:R-:W-:Y:S01]  /*bcb0*/  FMUL.FTZ R126, R0.reuse, R126 ;  /* 0x0000007e007e7220 */ /* 0x040fe20000410000 */
[----:B------:R-:W-:Y:S01]  /*bcc0*/  MUFU.EX2 R205, R205 ;  /* 0x000000cd00cd7308 */ /* 0x000fe20000000800 */
[----:B------:R-:W-:Y:S02]  /*bcd0*/  FMUL.FTZ R127, R0, R127 ;  /* 0x0000007f007f7220 */ /* 0x000fe40000410000 */
[----:B------:R-:W-:Y:S02]  /*bce0*/  IMAD.MOV.U32 R162, RZ, RZ, R188 ;  /* 0x000000ffffa27224 */ /* 0x000fe400078e00bc */
[----:B------:R-:W-:Y:S01]  /*bcf0*/  IMAD.MOV.U32 R194, RZ, RZ, R176 ;  /* 0x000000ffffc27224 */ /* 0x000fe200078e00b0 */
[C---:B------:R-:W-:Y:S01]  /*bd00*/  HMMA.16816.F32 R72, R144.reuse, R148, R72 ;  /* 0x000000949048723c */ /* 0x040fe20000001848 */
[----:B------:R-:W-:Y:S03]  /*bd10*/  IMAD.MOV.U32 R197, RZ, RZ, R164 ;  /* 0x000000ffffc57224 */ /* 0x000fe600078e00a4 */
[----:B------:R-:W-:Y:S01]  /*bd20*/  FFMA.FTZ R164, R217, c[0x0][0x2d0], -R208 ;  /* 0x0000b400d9a47a23 */ /* 0x000fe200000108d0 */
[----:B------:R1:W-:Y:S01]  /*bd30*/  MUFU.EX2 R176, R226 ;  /* 0x000000e200b07308 */ /* 0x0003e20000000800 */
[----:B------:R-:W-:Y:S01]  /*bd40*/  IMAD.MOV.U32 R206, RZ, RZ, R163 ;  /* 0x000000ffffce7224 */ /* 0x000fe200078e00a3 */
[----:B------:R-:W-:Y:S01]  /*bd50*/  MOV R163, R157 ;  /* 0x0000009d00a37202 */ /* 0x000fe20000000f00 */
[-C--:B------:R-:W-:Y:S01]  /*bd60*/  HMMA.16816.F32 R76, R144, R150.reuse, R76 ;  /* 0x00000096904c723c */ /* 0x080fe2000000184c */
[----:B------:R-:W-:Y:S03]  /*bd70*/  MOV R202, R162 ;  /* 0x000000a200ca7202 */ /* 0x000fe60000000f00 */
[----:B------:R-:W-:Y:S02]  /*bd80*/  IMAD.MOV.U32 R162, RZ, RZ, R158 ;  /* 0x000000ffffa27224 */ /* 0x000fe400078e009e */
[----:B------:R-:W-:Y:S01]  /*bd90*/  IMAD.MOV.U32 R199, RZ, RZ, R181 ;  /* 0x000000ffffc77224 */ /* 0x000fe200078e00b5 */
[----:B------:R-:W-:Y:S01]  /*bda0*/  MUFU.EX2 R172, R164 ;  /* 0x000000a400ac7308 */ /* 0x000fe20000000800 */
[C---:B------:R-:W-:Y:S01]  /*bdb0*/  HMMA.16816.F32 R80, R140.reuse, R150, R80 ;  /* 0x000000968c50723c */ /* 0x040fe20000001850 */
[----:B------:R-:W2:Y:S03]  /*bdc0*/  LDSM.16.MT88.4 R148, [R238+0x2100] ;  /* 0x00210000ee94783b */ /* 0x000ea60000004200 */
[C---:B------:R-:W-:Y:S01]  /*bdd0*/  FMUL.FTZ R118, R133.reuse, R118 ;  /* 0x0000007685767220 */ /* 0x040fe20000410000 */
[----:B------:R-:W-:Y:S01]  /*bde0*/  MOV R200, R199 ;  /* 0x000000c700c87202 */ /* 0x000fe20000000f00 */
[C---:B------:R-:W-:Y:S01]  /*bdf0*/  FMUL.FTZ R119, R133.reuse, R119 ;  /* 0x0000007785777220 */ /* 0x040fe20000410000 */
[----:B------:R-:W-:Y:S01]  /*be00*/  MOV R199, R195 ;  /* 0x000000c300c77202 */ /* 0x000fe20000000f00 */
[C---:B------:R-:W-:Y:S01]  /*be10*/  FMUL.FTZ R130, R133.reuse, R130 ;  /* 0x0000008285827220 */ /* 0x040fe20000410000 */
[----:B------:R2:W-:Y:S03]  /*be20*/  MUFU.EX2 R181, R2 ;  /* 0x0000000200b57308 */ /* 0x0005e60000000800 */
[----:B------:R-:W-:Y:S01]  /*be30*/  MOV R195, R194 ;  /* 0x000000c200c37202 */ /* 0x000fe20000000f00 */
[----:B-1----:R-:W-:Y:S01]  /*be40*/  FFMA.FTZ R226, R216, c[0x0][0x2d0], -R208 ;  /* 0x0000b400d8e27a23 */ /* 0x002fe200000108d0 */
[----:B------:R-:W-:Y:S01]  /*be50*/  MOV R194, R159 ;  /* 0x0000009f00c27202 */ /* 0x000fe20000000f00 */
[----:B------:R-:W-:Y:S01]  /*be60*/  LDSM.16.MT88.4 R216, [R238+0x3900] ;  /* 0x00390000eed8783b */ /* 0x000fe20000004200 */
[----:B------:R-:W-:Y:S02]  /*be70*/  IMAD.MOV.U32 R231, RZ, RZ, R200 ;  /* 0x000000ffffe77224 */ /* 0x000fe400078e00c8 */
[----:B------:R-:W-:Y:S01]  /*be80*/  FMUL.FTZ R131, R133, R131 ;  /* 0x0000008385837220 */ /* 0x000fe20000410000 */
[----:B------:R-:W-:Y:S04]  /*be90*/  MUFU.EX2 R188, R228 ;  /* 0x000000e400bc7308 */ /* 0x000fe80000000800 */
[----:B------:R-:W-:Y:S06]  /*bea0*/  LDSM.16.MT88.4 R156, [R240+0x900] ;  /* 0x00090000f09c783b */ /* 0x000fec0000004200 */
[----:B------:R1:W-:Y:S01]  /*beb0*/  MUFU.EX2 R228, R244 ;  /* 0x000000f400e47308 */ /* 0x0003e20000000800 */
[--C-:B--2---:R-:W-:Y:S09]  /*bec0*/  FFMA.FTZ R2, R224, c[0x0][0x2d0], -R208.reuse ;  /* 0x0000b400e0027a23 */ /* 0x104ff200000108d0 */
[----:B------:R2:W-:Y:S01]  /*bed0*/  MUFU.EX2 R224, R242 ;  /* 0x000000f200e07308 */ /* 0x0005e20000000800 */
[-C--:B------:R-:W-:Y:S08]  /*bee0*/  HMMA.16816.F32 R84, R140, R148.reuse, R84 ;  /* 0x000000948c54723c */ /* 0x080ff00000001854 */
[C---:B------:R-:W-:Y:S01]  /*bef0*/  HMMA.16816.F32 R88, R144.reuse, R148, R88 ;  /* 0x000000949058723c */ /* 0x040fe20000001858 */
[----:B------:R3:W-:Y:S01]  /*bf00*/  MUFU.EX2 R192, R2 ;  /* 0x0000000200c07308 */ /* 0x0007e20000000800 */
[----:B-1----:R1:W5:Y:S06]  /*bf10*/  LDL.LU R244, [R1+0xa0] ;  /* 0x0000a00001f47983 */ /* 0x00236c0000300800 */
[-C--:B------:R-:W-:Y:S01]  /*bf20*/  HMMA.16816.F32 R92, R144, R150.reuse, R92 ;  /* 0x00000096905c723c */ /* 0x080fe2000000185c */
[----:B------:R1:W5:Y:S02]  /*bf30*/  LDL.LU R243, [R1+0x9c] ;  /* 0x00009c0001f37983 */ /* 0x0003640000300800 */
[----:B------:R-:W-:Y:S02]  /*bf40*/  MUFU.EX2 R200, R136 ;  /* 0x0000008800c87308 */ /* 0x000fe40000000800 */
[----:B--2---:R1:W5:Y:S03]  /*bf50*/  LDL.LU R242, [R1+0x98] ;  /* 0x0000980001f27983 */ /* 0x0043660000300800 */
[C---:B------:R-:W-:Y:S01]  /*bf60*/  HMMA.16816.F32 R96, R140.reuse, R150, R96 ;  /* 0x000000968c60723c */ /* 0x040fe20000001860 */
[----:B------:R-:W2:Y:S04]  /*bf70*/  LDSM.16.MT88.4 R148, [R240+0x2100] ;  /* 0x00210000f094783b */ /* 0x000ea80000004200 */
[----:B------:R1:W1:Y:S01]  /*bf80*/  MUFU.EX2 R136, R241 ;  /* 0x000000f100887308 */ /* 0x0002620000000800 */
[----:B---3--:R-:W-:Y:S02]  /*bf90*/  FFMA.FTZ R2, R223, c[0x0][0x2d0], -R208 ;  /* 0x0000b400df027a23 */ /* 0x008fe400000108d0 */
[----:B------:R-:W-:Y:S04]  /*bfa0*/  FFMA.FTZ R133, R133, R187, R211 ;  /* 0x000000bb85857223 */ /* 0x000fe800000100d3 */
[----:B------:R-:W-:Y:S03]  /*bfb0*/  IMAD.MOV.U32 R187, RZ, RZ, R163 ;  /* 0x000000ffffbb7224 */ /* 0x000fe600078e00a3 */
[----:B------:R3:W2:Y:S01]  /*bfc0*/  MUFU.EX2 R189, R2 ;  /* 0x0000000200bd7308 */ /* 0x0006a20000000800 */
[----:B----4-:R-:W-:Y:S01]  /*bfd0*/  FFMA.FTZ R132, R132, R186, R210 ;  /* 0x000000ba84847223 */ /* 0x010fe200000100d2 */
[----:B------:R-:W-:Y:S01]  /*bfe0*/  MOV R186, R162 ;  /* 0x000000a200ba7202 */ /* 0x000fe20000000f00 */
[----:B------:R-:W-:Y:S02]  /*bff0*/  FFMA.FTZ R208, R135, c[0x0][0x2d0], -R208 ;  /* 0x0000b40087d07a23 */ /* 0x000fe400000108d0 */
[----:B------:R-:W-:Y:S02]  /*c000*/  FADD.FTZ R135, R213, R133 ;  /* 0x00000085d5877221 */ /* 0x000fe40000010000 */
[----:B------:R-:W-:Y:S03]  /*c010*/  FADD.FTZ R133, R212, R132 ;  /* 0x00000084d4857221 */ /* 0x000fe60000010000 */
[----:B------:R-:W-:Y:S01]  /*c020*/  MUFU.EX2 R194, R194 ;  /* 0x000000c200c27308 */ /* 0x000fe20000000800 */
[----:B-1----:R1:W5:Y:S01]  /*c030*/  LDL.LU R241, [R1+0x94] ;  /* 0x0000940001f17983 */ /* 0x0023620000300800 */
[----:B------:R-:W-:Y:S08]  /*c040*/  F2FP.PACK_AB R210, R136, R224 ;  /* 0x000000e088d2723e */ /* 0x000ff000000000ff */
[----:B------:R-:W-:Y:S01]  /*c050*/  MUFU.EX2 R202, R202 ;  /* 0x000000ca00ca7308 */ /* 0x000fe20000000800 */
[----:B---3--:R-:W-:Y:S02]  /*c060*/  FFMA.FTZ R2, R0, R175, R209 ;  /* 0x000000af00027223 */ /* 0x008fe400000100d1 */
[----:B------:R-:W-:Y:S01]  /*c070*/  FADD.FTZ R0, R220, R161 ;  /* 0x000000a1dc007221 */ /* 0x000fe20000010000 */
[-C--:B--2---:R-:W-:Y:S01]  /*c080*/  HMMA.16816.F32 R100, R140, R148.reuse, R100 ;  /* 0x000000948c64723c */ /* 0x084fe20000001864 */
[----:B------:R-:W-:Y:S01]  /*c090*/  LDSM.16.MT88.4 R160, [R238+0x1100] ;  /* 0x00110000eea0783b */ /* 0x000fe20000004200 */
[----:B------:R-:W-:Y:S04]  /*c0a0*/  IMAD.MOV.U32 R175, RZ, RZ, R174 ;  /* 0x000000ffffaf7224 */ /* 0x000fe800078e00ae */
[----:B------:R-:W-:Y:S01]  /*c0b0*/  MUFU.EX2 R206, R206 ;  /* 0x000000ce00ce7308 */ /* 0x000fe20000000800 */
[----:B------:R-:W-:Y:S02]  /*c0c0*/  IMAD.MOV.U32 R174, RZ, RZ, R197 ;  /* 0x000000ffffae7224 */ /* 0x000fe400078e00c5 */
[----:B------:R-:W-:Y:S03]  /*c0d0*/  IMAD.MOV.U32 R197, RZ, RZ, R153 ;  /* 0x000000ffffc57224 */ /* 0x000fe600078e0099 */
[----:B------:R-:W-:Y:S01]  /*c0e0*/  MOV R232, R175 ;  /* 0x000000af00e87202 */ /* 0x000fe20000000f00 */
[C---:B------:R-:W-:Y:S01]  /*c0f0*/  HMMA.16816.F32 R104, R144.reuse, R148, R104 ;  /* 0x000000949068723c */ /* 0x040fe20000001868 */
[----:B------:R-:W-:Y:S01]  /*c100*/  LDSM.16.MT88.4 R152, [R238+0x900] ;  /* 0x00090000ee98783b */ /* 0x000fe20000004200 */
[----:B------:R-:W-:Y:S01]  /*c110*/  MOV R175, R196 ;  /* 0x000000c400af7202 */ /* 0x000fe20000000f00 */
[----:B------:R-:W-:Y:S01]  /*c120*/  FADD.FTZ R2, R234, R2 ;  /* 0x00000002ea027221 */ /* 0x000fe20000010000 */
[----:B------:R-:W-:Y:S01]  /*c130*/  MUFU.EX2 R197, R197 ;  /* 0x000000c500c57308 */ /* 0x000fe20000000800 */
[----:B------:R-:W-:Y:S03]  /*c140*/  FADD.FTZ R0, R231, R0 ;  /* 0x00000000e7007221 */ /* 0x000fe60000010000 */
[-C--:B------:R-:W-:Y:S01]  /*c150*/  HMMA.16816.F32 R108, R144, R150.reuse, R108 ;  /* 0x00000096906c723c */ /* 0x080fe2000000186c */
[----:B------:R-:W-:Y:S03]  /*c160*/  LDSM.16.MT88.4 R220, [R240+0x3900] ;  /* 0x00390000f0dc783b */ /* 0x000fe60000004200 */
[----:B------:R-:W-:Y:S04]  /*c170*/  FADD.FTZ R132, R232, R135 ;  /* 0x00000087e8847221 */ /* 0x000fe80000010000 */
[C---:B------:R-:W-:Y:S01]  /*c180*/  HMMA.16816.F32 R112, R140.reuse, R150, R112 ;  /* 0x000000968c70723c */ /* 0x040fe20000001870 */
[----:B------:R-:W2:Y:S01]  /*c190*/  LDSM.16.MT88.4 R148, [R239+0x2100] ;  /* 0x00210000ef94783b */ /* 0x000ea20000004200 */
[----:B------:R-:W-:Y:S10]  /*c1a0*/  MUFU.EX2 R234, R174 ;  /* 0x000000ae00ea7308 */ /* 0x000ff40000000800 */
[----:B------:R-:W-:Y:S10]  /*c1b0*/  MUFU.EX2 R231, R185 ;  /* 0x000000b900e77308 */ /* 0x000ff40000000800 */
[----:B------:R3:W-:Y:S10]  /*c1c0*/  MUFU.EX2 R135, R214 ;  /* 0x000000d600877308 */ /* 0x0007f40000000800 */
[----:B------:R-:W-:Y:S01]  /*c1d0*/  MUFU.EX2 R195, R195 ;  /* 0x000000c300c37308 */ /* 0x000fe20000000800 */
[-C--:B--2---:R-:W-:Y:S09]  /*c1e0*/  HMMA.16816.F32 R116, R140, R148.reuse, R116 ;  /* 0x000000948c74723c */ /* 0x084ff20000001874 */
[----:B------:R-:W-:Y:S01]  /*c1f0*/  MUFU.EX2 R199, R199 ;  /* 0x000000c700c77308 */ /* 0x000fe20000000800 */
[----:B---3--:R-:W-:Y:S01]  /*c200*/  LDSM.16.MT88.4 R212, [R237+0x3900] ;  /* 0x00390000edd4783b */ /* 0x008fe20000004200 */
[C---:B------:R-:W-:Y:S08]  /*c210*/  HMMA.16816.F32 R120, R144.reuse, R148, R120 ;  /* 0x000000949078723c */ /* 0x040ff00000001878 */
[----:B------:R2:W-:Y:S01]  /*c220*/  MUFU.EX2 R196, R3 ;  /* 0x0000000300c47308 */ /* 0x0005e20000000800 */
[----:B------:R-:W-:Y:S01]  /*c230*/  F2FP.PACK_AB R148, R179, R176 ;  /* 0x000000b0b394723e */ /* 0x000fe200000000ff */
[-C--:B------:R-:W-:Y:S01]  /*c240*/  HMMA.16816.F32 R124, R144, R150.reuse, R124 ;  /* 0x00000096907c723c */ /* 0x080fe2000000187c */
[----:B------:R-:W3:Y:S01]  /*c250*/  LDSM.16.MT88.4 R144, [R237+0x900] ;  /* 0x00090000ed90783b */ /* 0x000ee20000004200 */
[----:B------:R-:W-:Y:S06]  /*c260*/  F2FP.PACK_AB R149, R181, R169 ;  /* 0x000000a9b595723e */ /* 0x000fec00000000ff */
[----:B------:R-:W-:Y:S01]  /*c270*/  MUFU.EX2 R203, R203 ;  /* 0x000000cb00cb7308 */ /* 0x000fe20000000800 */
[----:B------:R-:W-:Y:S07]  /*c280*/  HMMA.16816.F32 R128, R140, R150, R128 ;  /* 0x000000968c80723c */ /* 0x000fee0000001880 */
[----:B------:R-:W-:Y:S02]  /*c290*/  F2FP.PACK_AB R140, R177, R170 ;  /* 0x000000aab18c723e */ /* 0x000fe400000000ff */
[----:B------:R-:W-:Y:S03]  /*c2a0*/  MUFU.EX2 R225, R225 ;  /* 0x000000e100e17308 */ /* 0x000fe60000000800 */
[----:B------:R-:W-:Y:S02]  /*c2b0*/  F2FP.PACK_AB R141, R178, R171 ;  /* 0x000000abb28d723e */ /* 0x000fe400000000ff */
[----:B------:R-:W-:Y:S01]  /*c2c0*/  F2FP.PACK_AB R142, R183, R180 ;  /* 0x000000b4b78e723e */ /* 0x000fe200000000ff */
[----:B--2---:R-:W-:Y:S01]  /*c2d0*/  FADD.FTZ R3, R175, R133 ;  /* 0x00000085af037221 */ /* 0x004fe20000010000 */
[----:B------:R-:W-:Y:S01]  /*c2e0*/  F2FP.PACK_AB R143, R182, R193 ;  /* 0x000000c1b68f723e */ /* 0x000fe200000000ff */
[----:B------:R-:W-:Y:S01]  /*c2f0*/  IMAD.MOV.U32 R175, RZ, RZ, R168 ;  /* 0x000000ffffaf7224 */ /* 0x000fe200078e00a8 */
[----:B------:R-:W-:Y:S01]  /*c300*/  F2FP.PACK_AB R150, R188, R190 ;  /* 0x000000bebc96723e */ /* 0x000fe200000000ff */
[----:B------:R-:W-:Y:S01]  /*c310*/  FADD.FTZ R168, R233, R2 ;  /* 0x00000002e9a87221 */ /* 0x000fe20000010000 */
[----:B------:R-:W-:Y:S01]  /*c320*/  MUFU.EX2 R133, R167 ;  /* 0x000000a700857308 */ /* 0x000fe20000000800 */
[----:B------:R-:W-:Y:S01]  /*c330*/  F2FP.PACK_AB R151, R189, R192 ;  /* 0x000000c0bd97723e */ /* 0x000fe200000000ff */
[----:B------:R-:W-:Y:S02]  /*c340*/  FADD.FTZ R2, R235, R0 ;  /* 0x00000000eb027221 */ /* 0x000fe40000010000 */
[----:B------:R-:W-:Y:S02]  /*c350*/  FADD.FTZ R0, R187, R132 ;  /* 0x00000084bb007221 */ /* 0x000fe40000010000 */
[----:B------:R-:W-:Y:S02]  /*c360*/  FADD.FTZ R132, R186, R3 ;  /* 0x00000003ba847221 */ /* 0x000fe40000010000 */
[----:B------:R-:W-:Y:S01]  /*c370*/  LDSM.16.MT88.4 R184, [R239+0x1900] ;  /* 0x00190000efb8783b */ /* 0x000fe20000004200 */
[----:B------:R-:W-:Y:S01]  /*c380*/  FADD.FTZ R3, R236, R168 ;  /* 0x000000a8ec037221 */ /* 0x000fe20000010000 */
[----:B------:R-:W-:Y:S01]  /*c390*/  MUFU.EX2 R235, R166 ;  /* 0x000000a600eb7308 */ /* 0x000fe20000000800 */
[----:B------:R-:W-:Y:S02]  /*c3a0*/  FADD.FTZ R132, R176, R132 ;  /* 0x00000084b0847221 */ /* 0x000fe40000010000 */
[----:B------:R-:W-:Y:S01]  /*c3b0*/  FADD.FTZ R3, R169, R3 ;  /* 0x00000003a9037221 */ /* 0x000fe20000010000 */
[-C--:B---3--:R-:W-:Y:S02]  /*c3c0*/  HMMA.16816.F32 R4, R140, R144.reuse, R4 ;  /* 0x000000908c04723c */ /* 0x088fe40000001804 */
[----:B------:R1:W5:Y:S01]  /*c3d0*/  LDL.LU R236, [R1+0x90] ;  /* 0x0000900001ec7983 */ /* 0x0003620000300800 */
[----:B------:R-:W-:Y:S02]  /*c3e0*/  FADD.FTZ R132, R179, R132 ;  /* 0x00000084b3847221 */ /* 0x000fe40000010000 */
[----:B------:R-:W-:Y:S01]  /*c3f0*/  FADD.FTZ R2, R170, R2 ;  /* 0x00000002aa027221 */ /* 0x000fe20000010000 */
[----:B------:R2:W-:Y:S01]  /*c400*/  MUFU.EX2 R233, R165 ;  /* 0x000000a500e97308 */ /* 0x0005e20000000800 */
[----:B------:R-:W-:Y:S01]  /*c410*/  FADD.FTZ R0, R171, R0 ;  /* 0x00000000ab007221 */ /* 0x000fe20000010000 */
[C---:B------:R-:W-:Y:S01]  /*c420*/  HMMA.16816.F32 R8, R148.reuse, R144, R8 ;  /* 0x000000909408723c */ /* 0x040fe20000001808 */
[----:B------:R-:W-:Y:S03]  /*c430*/  FADD.FTZ R2, R177, R2 ;  /* 0x00000002b1027221 */ /* 0x000fe60000010000 */
[----:B------:R-:W-:Y:S04]  /*c440*/  FADD.FTZ R0, R178, R0 ;  /* 0x00000000b2007221 */ /* 0x000fe80000010000 */
[----:B------:R-:W-:Y:S01]  /*c450*/  MUFU.EX2 R232, R175 ;  /* 0x000000af00e87308 */ /* 0x000fe20000000800 */
[-C--:B------:R-:W-:Y:S08]  /*c460*/  HMMA.16816.F32 R12, R148, R146.reuse, R12 ;  /* 0x00000092940c723c */ /* 0x080ff0000000180c */
[C---:B------:R-:W-:Y:S01]  /*c470*/  HMMA.16816.F32 R16, R140.reuse, R146, R16 ;  /* 0x000000928c10723c */ /* 0x040fe20000001810 */
[----:B------:R-:W3:Y:S01]  /*c480*/  LDSM.16.MT88.4 R144, [R239+0x900] ;  /* 0x00090000ef90783b */ /* 0x000ee20000004200 */
[----:B------:R-:W4:Y:S06]  /*c490*/  MUFU.EX2 R226, R226 ;  /* 0x000000e200e27308 */ /* 0x000f2c0000000800 */
[-C--:B------:R-:W-:Y:S01]  /*c4a0*/  HMMA.16816.F32 R20, R140, R152.reuse, R20 ;  /* 0x000000988c14723c */ /* 0x080fe20000001814 */
[----:B--2---:R-:W-:Y:S07]  /*c4b0*/  LDSM.16.MT88.4 R164, [R238+0x3100] ;  /* 0x00310000eea4783b */ /* 0x004fee0000004200 */
[C---:B------:R-:W-:Y:S08]  /*c4c0*/  HMMA.16816.F32 R24, R148.reuse, R152, R24 ;  /* 0x000000989418723c */ /* 0x040ff00000001818 */
[-C--:B------:R-:W-:Y:S01]  /*c4d0*/  HMMA.16816.F32 R28, R148, R154.reuse, R28 ;  /* 0x0000009a941c723c */ /* 0x080fe2000000181c */
[----:B----4-:R-:W-:Y:S07]  /*c4e0*/  F2FP.PACK_AB R209, R225, R226 ;  /* 0x000000e2e1d1723e */ /* 0x010fee00000000ff */
[C---:B------:R-:W-:Y:S01]  /*c4f0*/  HMMA.16816.F32 R32, R140.reuse, R154, R32 ;  /* 0x0000009a8c20723c */ /* 0x040fe20000001820 */
[----:B------:R-:W2:Y:S07]  /*c500*/  LDSM.16.MT88.4 R152, [R237+0x2900] ;  /* 0x00290000ed98783b */ /* 0x000eae0000004200 */
[-C--:B------:R-:W-:Y:S08]  /*c510*/  HMMA.16816.F32 R36, R140, R156.reuse, R36 ;  /* 0x0000009c8c24723c */ /* 0x080ff00000001824 */
[C---:B------:R-:W-:Y:S08]  /*c520*/  HMMA.16816.F32 R40, R148.reuse, R156, R40 ;  /* 0x0000009c9428723c */ /* 0x040ff00000001828 */
[-C--:B------:R-:W-:Y:S08]  /*c530*/  HMMA.16816.F32 R44, R148, R158.reuse, R44 ;  /* 0x0000009e942c723c */ /* 0x080ff0000000182c */
[C---:B------:R-:W-:Y:S01]  /*c540*/  HMMA.16816.F32 R48, R140.reuse, R158, R48 ;  /* 0x0000009e8c30723c */ /* 0x040fe20000001830 */
[----:B------:R-:W4:Y:S07]  /*c550*/  LDSM.16.MT88.4 R156, [R238+0x2900] ;  /* 0x00290000ee9c783b */ /* 0x000f2e0000004200 */
        /* <DEDUP_REMOVED lines=16> */
[C---:B------:R-:W-:Y:S07]  /*c660*/  HMMA.16816.F32 R104, R148.reuse, R144, R104 ;  /* 0x000000909468723c */ /* 0x040fee0000001868 */
[----:B------:R-:W-:Y:S01]  /*c670*/  F2FP.PACK_AB R144, R199, R195 ;  /* 0x000000c3c790723e */ /* 0x000fe200000000ff */
[-C--:B------:R-:W-:Y:S01]  /*c680*/  HMMA.16816.F32 R108, R148, R146.reuse, R108 ;  /* 0x00000092946c723c */ /* 0x080fe2000000186c */
[----:B------:R-:W-:Y:S07]  /*c690*/  F2FP.PACK_AB R145, R200, R196 ;  /* 0x000000c4c891723e */ /* 0x000fee00000000ff */
[C---:B------:R-:W-:Y:S07]  /*c6a0*/  HMMA.16816.F32 R112, R140.reuse, R146, R112 ;  /* 0x000000928c70723c */ /* 0x040fee0000001870 */
[----:B------:R-:W-:Y:S01]  /*c6b0*/  F2FP.PACK_AB R147, R172, R204 ;  /* 0x000000ccac93723e */ /* 0x000fe200000000ff */
[-C--:B--2---:R-:W-:Y:S01]  /*c6c0*/  HMMA.16816.F32 R116, R140, R152.reuse, R116 ;  /* 0x000000988c74723c */ /* 0x084fe20000001874 */
[----:B------:R-:W-:Y:S07]  /*c6d0*/  F2FP.PACK_AB R146, R207, R203 ;  /* 0x000000cbcf92723e */ /* 0x000fee00000000ff */
[C---:B------:R-:W-:Y:S08]  /*c6e0*/  HMMA.16816.F32 R120, R148.reuse, R152, R120 ;  /* 0x000000989478723c */ /* 0x040ff00000001878 */
        /* <DEDUP_REMOVED lines=8> */
[-C--:B----4-:R-:W-:Y:S08]  /*c770*/  HMMA.16816.F32 R4, R140, R156.reuse, R4 ;  /* 0x0000009c8c04723c */ /* 0x090ff00000001804 */
[C---:B------:R-:W-:Y:S08]  /*c780*/  HMMA.16816.F32 R8, R144.reuse, R156, R8 ;  /* 0x0000009c9008723c */ /* 0x040ff00000001808 */
[-C--:B------:R-:W-:Y:S08]  /*c790*/  HMMA.16816.F32 R12, R144, R158.reuse, R12 ;  /* 0x0000009e900c723c */ /* 0x080ff0000000180c */
[C---:B------:R-:W-:Y:S01]  /*c7a0*/  HMMA.16816.F32 R16, R140.reuse, R158, R16 ;  /* 0x0000009e8c10723c */ /* 0x040fe20000001810 */
[----:B------:R-:W4:Y:S07]  /*c7b0*/  LDSM.16.MT88.4 R156, [R237+0x3100] ;  /* 0x00310000ed9c783b */ /* 0x000f2e0000004200 */
[-C--:B------:R-:W-:Y:S08]  /*c7c0*/  HMMA.16816.F32 R20, R140, R160.reuse, R20 ;  /* 0x000000a08c14723c */ /* 0x080ff00000001814 */
        /* <DEDUP_REMOVED lines=28> */
[C---:B------:R-:W-:Y:S07]  /*c990*/  HMMA.16816.F32 R120, R144.reuse, R148, R120 ;  /* 0x000000949078723c */ /* 0x040fee0000001878 */
[----:B------:R-:W-:Y:S01]  /*c9a0*/  MOV R148, R133 ;  /* 0x0000008500947202 */ /* 0x000fe20000000f00 */
[-C--:B------:R-:W-:Y:S01]  /*c9b0*/  HMMA.16816.F32 R124, R144, R150.reuse, R124 ;  /* 0x00000096907c723c */ /* 0x080fe2000000187c */
[----:B------:R2:W4:Y:S03]  /*c9c0*/  MUFU.EX2 R133, R208 ;  /* 0x000000d000857308 */ /* 0x0005260000000800 */
[----:B------:R-:W-:Y:S02]  /*c9d0*/  MOV R149, R172 ;  /* 0x000000ac00957202 */ /* 0x000fe40000000f00 */
[----:B------:R-:W1:Y:S02]  /*c9e0*/  LDSM.16.MT88.4 R172, [R240+0x1900] ;  /* 0x00190000f0ac783b */ /* 0x000e640000004200 */
[----:B------:R-:W-:Y:S07]  /*c9f0*/  HMMA.16816.F32 R128, R140, R150, R128 ;  /* 0x000000968c80723c */ /* 0x000fee0000001880 */
[----:B------:R-:W-:Y:S02]  /*ca00*/  F2FP.PACK_AB R140, R235, R148 ;  /* 0x00000094eb8c723e */ /* 0x000fe400000000ff */
[----:B------:R-:W-:Y:S03]  /*ca10*/  F2FP.PACK_AB R141, R232, R233 ;  /* 0x000000e9e88d723e */ /* 0x000fe600000000ff */
[----:B------:R-:W-:Y:S02]  /*ca20*/  F2FP.PACK_AB R142, R231, R234 ;  /* 0x000000eae78e723e */ /* 0x000fe400000000ff */
[----:B------:R-:W-:Y:S02]  /*ca30*/  F2FP.PACK_AB R143, R229, R230 ;  /* 0x000000e6e58f723e */ /* 0x000fe400000000ff */
[----:B--2---:R-:W-:Y:S02]  /*ca40*/  F2FP.PACK_AB R208, R227, R228 ;  /* 0x000000e4e3d0723e */ /* 0x004fe400000000ff */
[----:B----4-:R-:W-:Y:S03]  /*ca50*/  F2FP.PACK_AB R211, R133, R135 ;  /* 0x0000008785d3723e */ /* 0x010fe600000000ff */
[-C--:B---3--:R-:W-:Y:S01]  /*ca60*/  HMMA.16816.F32 R144, R140, R152.reuse, R4 ;  /* 0x000000988c90723c */ /* 0x088fe20000001804 */
[----:B------:R-:W2:Y:S07]  /*ca70*/  LDSM.16.MT88.4 R4, [R239+0x3900] ;  /* 0x00390000ef04783b */ /* 0x000eae0000004200 */
[C---:B------:R-:W-:Y:S07]  /*ca80*/  HMMA.16816.F32 R156, R208.reuse, R152, R8 ;  /* 0x00000098d09c723c */ /* 0x040fee0000001808 */
[----:B------:R-:W-:Y:S01]  /*ca90*/  MOV R9, R191 ;  /* 0x000000bf00097202 */ /* 0x000fe20000000f00 */
[-C--:B------:R-:W-:Y:S01]  /*caa0*/  HMMA.16816.F32 R164, R208, R154.reuse, R12 ;  /* 0x0000009ad0a4723c */ /* 0x080fe2000000180c */
[----:B------:R-:W-:Y:S03]  /*cab0*/  IMAD.MOV.U32 R10, RZ, RZ, R189 ;  /* 0x000000ffff0a7224 */ /* 0x000fe600078e00bd */
[----:B------:R-:W-:Y:S01]  /*cac0*/  MOV R11, R190 ;  /* 0x000000be000b7202 */ /* 0x000fe20000000f00 */
[----:B------:R-:W-:Y:S02]  /*cad0*/  IMAD.MOV.U32 R8, RZ, RZ, R194 ;  /* 0x000000ffff087224 */ /* 0x000fe400078e00c2 */
[----:B------:R-:W-:Y:S01]  /*cae0*/  IMAD.MOV.U32 R15, RZ, RZ, R148 ;  /* 0x000000ffff0f7224 */ /* 0x000fe200078e0094 */
[----:B------:R-:W-:Y:S01]  /*caf0*/  MOV R14, R149 ;  /* 0x00000095000e7202 */ /* 0x000fe20000000f00 */
[----:B------:R-:W-:Y:S01]  /*cb00*/  IMAD.MOV.U32 R12, RZ, RZ, R206 ;  /* 0x000000ffff0c7224 */ /* 0x000fe200078e00ce */
[C---:B------:R-:W-:Y:S02]  /*cb10*/  HMMA.16816.F32 R148, R140.reuse, R154, R16 ;  /* 0x0000009a8c94723c */ /* 0x040fe40000001810 */
[----:B------:R-:W-:Y:S01]  /*cb20*/  MOV R13, R207 ;  /* 0x000000cf000d7202 */ /* 0x000fe20000000f00 */
[----:B------:R-:W-:Y:S01]  /*cb30*/  FADD.FTZ R11, R11, R132 ;  /* 0x000000840b0b7221 */ /* 0x000fe20000010000 */
[----:B------:R-:W-:Y:S03]  /*cb40*/  MOV R132, R139 ;  /* 0x0000008b00847202 */ /* 0x000fe60000000f00 */
[----:B------:R-:W-:Y:S01]  /*cb50*/  IMAD.MOV.U32 R17, RZ, RZ, R203 ;  /* 0x000000ffff117224 */ /* 0x000fe200078e00cb */
[-C--:B-1----:R-:W-:Y:S01]  /*cb60*/  HMMA.16816.F32 R152, R140, R160.reuse, R20 ;  /* 0x000000a08c98723c */ /* 0x082fe20000001814 */
[----:B------:R-:W-:Y:S03]  /*cb70*/  MOV R16, R202 ;  /* 0x000000ca00107202 */ /* 0x000fe60000000f00 */
[----:B------:R-:W-:Y:S02]  /*cb80*/  MOV R19, R205 ;  /* 0x000000cd00137202 */ /* 0x000fe40000000f00 */
[----:B------:R-:W-:Y:S01]  /*cb90*/  MOV R18, R204 ;  /* 0x000000cc00127202 */ /* 0x000fe20000000f00 */
[----:B------:R-:W-:Y:S01]  /*cba0*/  IMAD.MOV.U32 R22, RZ, RZ, R200 ;  /* 0x000000ffff167224 */ /* 0x000fe200078e00c8 */
[C---:B------:R-:W-:Y:S01]  /*cbb0*/  HMMA.16816.F32 R176, R208.reuse, R160, R24 ;  /* 0x000000a0d0b0723c */ /* 0x040fe20000001818 */
[----:B------:R-:W-:Y:S03]  /*cbc0*/  MOV R21, R199 ;  /* 0x000000c700157202 */ /* 0x000fe60000000f00 */
[----:B------:R-:W-:Y:S02]  /*cbd0*/  MOV R20, R198 ;  /* 0x000000c600147202 */ /* 0x000fe40000000f00 */
[----:B------:R-:W-:Y:S01]  /*cbe0*/  MOV R23, R201 ;  /* 0x000000c900177202 */ /* 0x000fe20000000f00 */
[----:B------:R-:W-:Y:S01]  /*cbf0*/  IMAD.MOV.U32 R27, RZ, RZ, R197 ;  /* 0x000000ffff1b7224 */ /* 0x000fe200078e00c5 */
[----:B------:R-:W-:Y:S02]  /*cc00*/  MOV R24, R188 ;  /* 0x000000bc00187202 */ /* 0x000fe40000000f00 */
[-C--:B------:R-:W-:Y:S02]  /*cc10*/  HMMA.16816.F32 R188, R208, R162.reuse, R28 ;  /* 0x000000a2d0bc723c */ /* 0x080fe4000000181c */
[----:B------:R-:W-:Y:S01]  /*cc20*/  MOV R25, R195 ;  /* 0x000000c300197202 */ /* 0x000fe20000000f00 */
[----:B------:R-:W-:Y:S01]  /*cc30*/  FADD.FTZ R11, R24, R11 ;  /* 0x0000000b180b7221 */ /* 0x000fe20000010000 */
[----:B------:R-:W-:Y:S03]  /*cc40*/  MOV R26, R196 ;  /* 0x000000c4001a7202 */ /* 0x000fe60000000f00 */
[----:B------:R-:W-:Y:S01]  /*cc50*/  IMAD.MOV.U32 R29, RZ, RZ, R192 ;  /* 0x000000ffff1d7224 */ /* 0x000fe200078e00c0 */
[C---:B------:R-:W-:Y:S01]  /*cc60*/  HMMA.16816.F32 R160, R140.reuse, R162, R32 ;  /* 0x000000a28ca0723c */ /* 0x040fe20000001820 */
[----:B------:R-:W-:Y:S03]  /*cc70*/  MOV R30, R183 ;  /* 0x000000b7001e7202 */ /* 0x000fe60000000f00 */
[----:B------:R-:W-:Y:S02]  /*cc80*/  MOV R31, R182 ;  /* 0x000000b6001f7202 */ /* 0x000fe40000000f00 */
[----:B------:R-:W-:Y:S01]  /*cc90*/  MOV R28, R193 ;  /* 0x000000c1001c7202 */ /* 0x000fe20000000f00 */
[----:B------:R-:W-:Y:S01]  /*cca0*/  IMAD.MOV.U32 R34, RZ, RZ, R181 ;  /* 0x000000ffff227224 */ /* 0x000fe200078e00b5 */
[-C--:B------:R-:W-:Y:S01]  /*ccb0*/  HMMA.16816.F32 R168, R140, R172.reuse, R36 ;  /* 0x000000ac8ca8723c */ /* 0x080fe20000001824 */
[----:B------:R-:W-:Y:S03]  /*ccc0*/  MOV R35, R180 ;  /* 0x000000b400237202 */ /* 0x000fe60000000f00 */
[----:B------:R-:W-:Y:S02]  /*ccd0*/  FADD.FTZ R3, R34, R3 ;  /* 0x0000000322037221 */ /* 0x000fe40000010000 */
[----:B------:R-:W-:Y:S02]  /*cce0*/  FADD.FTZ R2, R35, R2 ;  /* 0x0000000223027221 */ /* 0x000fe40000010000 */
[C---:B------:R-:W-:Y:S01]  /*ccf0*/  HMMA.16816.F32 R192, R208.reuse, R172, R40 ;  /* 0x000000acd0c0723c */ /* 0x040fe20000001828 */
[----:B------:R-:W-:Y:S03]  /*cd00*/  FADD.FTZ R3, R29, R3 ;  /* 0x000000031d037221 */ /* 0x000fe60000010000 */
[----:B------:R-:W-:Y:S02]  /*cd10*/  FADD.FTZ R2, R30, R2 ;  /* 0x000000021e027221 */ /* 0x000fe40000010000 */
[----:B------:R-:W-:Y:S02]  /*cd20*/  FADD.FTZ R10, R10, R3 ;  /* 0x000000030a0a7221 */ /* 0x000fe40000010000 */
[-C--:B------:R-:W-:Y:S01]  /*cd30*/  HMMA.16816.F32 R196, R208, R174.reuse, R44 ;  /* 0x000000aed0c4723c */ /* 0x080fe2000000182c */
[----:B------:R-:W-:Y:S03]  /*cd40*/  FADD.FTZ R3, R25, R11 ;  /* 0x0000000b19037221 */ /* 0x000fe60000010000 */
[----:B------:R-:W-:Y:S02]  /*cd50*/  FADD.FTZ R9, R9, R2 ;  /* 0x0000000209097221 */ /* 0x000fe40000010000 */
[----:B------:R-:W-:Y:S02]  /*cd60*/  FADD.FTZ R2, R26, R10 ;  /* 0x0000000a1a027221 */ /* 0x000fe40000010000 */
[C---:B------:R-:W-:Y:S01]  /*cd70*/  HMMA.16816.F32 R172, R140.reuse, R174, R48 ;  /* 0x000000ae8cac723c */ /* 0x040fe20000001830 */
[----:B------:R-:W-:Y:S03]  /*cd80*/  FADD.FTZ R10, R21, R3 ;  /* 0x00000003150a7221 */ /* 0x000fe60000010000 */
[----:B------:R-:W-:Y:S04]  /*cd90*/  FADD.FTZ R0, R28, R0 ;  /* 0x000000001c007221 */ /* 0x000fe80000010000 */
[-C--:B------:R-:W-:Y:S01]  /*cda0*/  HMMA.16816.F32 R180, R140, R184.reuse, R52 ;  /* 0x000000b88cb4723c */ /* 0x080fe20000001834 */
[----:B------:R-:W-:Y:S04]  /*cdb0*/  FADD.FTZ R0, R31, R0 ;  /* 0x000000001f007221 */ /* 0x000fe80000010000 */
[----:B------:R-:W-:Y:S02]  /*cdc0*/  FADD.FTZ R8, R8, R0 ;  /* 0x0000000008087221 */ /* 0x000fe40000010000 */
[----:B------:R-:W-:Y:S01]  /*cdd0*/  FADD.FTZ R0, R27, R9 ;  /* 0x000000091b007221 */ /* 0x000fe20000010000 */
        /* <DEDUP_REMOVED lines=10> */
[----:B------:R-:W-:Y:S02]  /*ce80*/  FADD.FTZ R8, R12, R3 ;  /* 0x000000030c087221 */ /* 0x000fe40000010000 */
[----:B------:R-:W-:Y:S02]  /*ce90*/  FADD.FTZ R3, R15, R9 ;  /* 0x000000090f037221 */ /* 0x000fe40000010000 */
[-C--:B------:R-:W-:Y:S08]  /*cea0*/  HMMA.16816.F32 R68, R140, R212.reuse, R68 ;  /* 0x000000d48c44723c */ /* 0x080ff00000001844 */
[C---:B------:R-:W-:Y:S08]  /*ceb0*/  HMMA.16816.F32 R72, R208.reuse, R212, R72 ;  /* 0x000000d4d048723c */ /* 0x040ff00000001848 */
        /* <DEDUP_REMOVED lines=13> */
[-C--:B------:R-:W-:Y:S01]  /*cf90*/  HMMA.16816.F32 R124, R208, R6.reuse, R124 ;  /* 0x00000006d07c723c */ /* 0x080fe2000000187c */
[----:B------:R-:W-:Y:S03]  /*cfa0*/  FADD.FTZ R5, R14, R0 ;  /* 0x000000000e057221 */ /* 0x000fe60000010000 */
[----:B------:R-:W-:Y:S02]  /*cfb0*/  FADD.FTZ R2, R233, R8 ;  /* 0x00000008e9027221 */ /* 0x000fe40000010000 */
[----:B------:R-:W-:Y:S02]  /*cfc0*/  FADD.FTZ R0, R228, R4 ;  /* 0x00000004e4007221 */ /* 0x000fe40000010000 */
[----:B------:R-:W-:Y:S01]  /*cfd0*/  FADD.FTZ R4, R235, R3 ;  /* 0x00000003eb047221 */ /* 0x000fe20000010000 */
[----:B------:R-:W-:Y:S03]  /*cfe0*/  HMMA.16816.F32 R128, R140, R6, R128 ;  /* 0x000000068c80723c */ /* 0x000fe60000001880 */
[----:B------:R-:W-:Y:S02]  /*cff0*/  FADD.FTZ R3, R232, R2 ;  /* 0x00000002e8037221 */ /* 0x000fe40000010000 */
[----:B------:R-:W-:Y:S02]  /*d000*/  FADD.FTZ R4, R234, R4 ;  /* 0x00000004ea047221 */ /* 0x000fe40000010000 */
[----:B------:R-:W-:Y:S01]  /*d010*/  FADD.FTZ R5, R226, R5 ;  /* 0x00000005e2057221 */ /* 0x000fe20000010000 */
[----:B------:R-:W-:Y:S01]  /*d020*/  MOV R140, R134 ;  /* 0x00000086008c7202 */ /* 0x000fe20000000f00 */
[----:B------:R-:W-:Y:S03]  /*d030*/  FADD.FTZ R2, R227, R0 ;  /* 0x00000000e3027221 */ /* 0x000fe60000010000 */
[----:B------:R-:W-:Y:S02]  /*d040*/  FADD.FTZ R3, R230, R3 ;  /* 0x00000003e6037221 */ /* 0x000fe40000010000 */
[----:B------:R-:W-:Y:S02]  /*d050*/  FADD.FTZ R4, R231, R4 ;  /* 0x00000004e7047221 */ /* 0x000fe40000010000 */
[----:B------:R-:W-:Y:S02]  /*d060*/  FADD.FTZ R3, R229, R3 ;  /* 0x00000003e5037221 */ /* 0x000fe40000010000 */
[----:B------:R-:W-:Y:S01]  /*d070*/  FADD.FTZ R2, R224, R2 ;  /* 0x00000002e0027221 */ /* 0x000fe20000010000 */
[----:B------:R1:W-:Y:S01]  /*d080*/  STL [R1+0x64], R4 ;  /* 0x0000640401007387 */ /* 0x0003e20000100800 */
[----:B------:R-:W-:Y:S02]  /*d090*/  FADD.FTZ R0, R225, R5 ;  /* 0x00000005e1007221 */ /* 0x000fe40000010000 */
[----:B------:R-:W-:Y:S01]  /*d0a0*/  FADD.FTZ R2, R136, R2 ;  /* 0x0000000288027221 */ /* 0x000fe20000010000 */
[----:B------:R1:W-:Y:S01]  /*d0b0*/  STL [R1+0x74], R3 ;  /* 0x0000740301007387 */ /* 0x0003e20000100800 */
[----:B------:R-:W-:Y:S01]  /*d0c0*/  FADD.FTZ R0, R135, R0 ;  /* 0x0000000087007221 */ /* 0x000fe20000010000 */
[----:B------:R-:W-:Y:S02]  /*d0d0*/  MOV R136, R137 ;  /* 0x0000008900887202 */ /* 0x000fe40000000f00 */
[----:B------:R1:W-:Y:S01]  /*d0e0*/  STL [R1+0x70], R2 ;  /* 0x0000700201007387 */ /* 0x0003e20000100800 */
[----:B------:R-:W-:Y:S02]  /*d0f0*/  FADD.FTZ R0, R133, R0 ;  /* 0x0000000085007221 */ /* 0x000fe40000010000 */
[----:B------:R-:W-:Y:S03]  /*d100*/  IMAD.MOV.U32 R133, RZ, RZ, R138 ;  /* 0x000000ffff857224 */ /* 0x000fe600078e008a */
[----:B------:R1:W-:Y:S01]  /*d110*/  STL [R1+0x6c], R0 ;  /* 0x00006c0001007387 */ /* 0x0003e20000100800 */
[----:B------:R-:W-:-:S05]  /*d120*/  @P0 BRA `(.L_x_1795) ;  /* 0xffffaba000000947 */ /* 0x000fca000383ffff */
.L_x_1792:
[----:B----4-:R-:W-:-:S13]  /*d130*/  ISETP.LE.AND P0, PT, RZ, UR10, PT ;  /* 0x0000000aff007c0c */ /* 0x010fda000bf03270 */
[----:B------:R-:W-:Y:S05]  /*d140*/  @!P0 BRA `(.L_x_1796) ;  /* 0x00004e8000008947 */ /* 0x000fea0003800000 */
[----:B-1----:R-:W2:Y:S01]  /*d150*/  LDL.LU R4, [R1+0x60] ;  /* 0x0000600001047983 */ /* 0x002ea20000300800 */
[----:B------:R-:W-:Y:S01]  /*d160*/  IMAD.MOV.U32 R3, RZ, RZ, R138 ;  /* 0x000000ffff037224 */ /* 0x000fe200078e008a */
[----:B------:R-:W-:Y:S01]  /*d170*/  MOV R140, R134 ;  /* 0x00000086008c7202 */ /* 0x000fe20000000f00 */
[----:B------:R-:W-:Y:S02]  /*d180*/  IMAD.MOV.U32 R2, RZ, RZ, R139 ;  /* 0x000000ffff027224 */ /* 0x000fe400078e008b */
[----:B------:R-:W-:Y:S01]  /*d190*/  IMAD.MOV.U32 R132, RZ, RZ, R137 ;  /* 0x000000ffff847224 */ /* 0x000fe200078e0089 */
[----:B--2---:R-:W-:-:S04]  /*d1a0*/  SHF.R.S32.HI R0, RZ, 0x1f, R4 ;  /* 0x0000001fff007819 */ /* 0x004fc80000011404 */
[C---:B------:R-:W-:Y:S02]  /*d1b0*/  SHF.L.U64.HI R5, R4.reuse, 0x1, R0 ;  /* 0x0000000104057819 */ /* 0x040fe40000010200 */
[----:B------:R-:W-:-:S05]  /*d1c0*/  SHF.L.U32 R0, R4, 0x1, RZ ;  /* 0x0000000104007819 */ /* 0x000fca00000006ff */
[----:B------:R-:W-:Y:S04]  /*d1d0*/  STL [R1+0x24], R0 ;  /* 0x0000240001007387 */ /* 0x000fe80000100800 */
[----:B------:R1:W-:Y:S04]  /*d1e0*/  STL [R1+0x28], R5 ;  /* 0x0000280501007387 */ /* 0x0003e80000100800 */
[----:B-1----:R-:W2:Y:S04]  /*d1f0*/  LDL.LU R5, [R1+0x8c] ;  /* 0x00008c0001057983 */ /* 0x002ea80000300800 */
[----:B------:R-:W3:Y:S02]  /*d200*/  LDL.LU R4, [R1+0x84] ;  /* 0x0000840001047983 */ /* 0x000ee40000300800 */
[C---:B---3--:R-:W-:Y:S01]  /*d210*/  IMAD.SHL.U32 R0, R4.reuse, 0x2, RZ ;  /* 0x0000000204007824 */ /* 0x048fe200078e00ff */
[----:B--2---:R-:W-:-:S04]  /*d220*/  SHF.L.U64.HI R5, R4, 0x1, R5 ;  /* 0x0000000104057819 */ /* 0x004fc80000010205 */
[----:B------:R1:W-:Y:S04]  /*d230*/  STL [R1+0x1c], R0 ;  /* 0x00001c0001007387 */ /* 0x0003e80000100800 */
[----:B------:R1:W-:Y:S01]  /*d240*/  STL [R1+0x20], R5 ;  /* 0x0000200501007387 */ /* 0x0003e20000100800 */
[----:B------:R-:W-:Y:S05]  /*d250*/  BRA `(.L_x_1797) ;  /* 0x0000044000007947 */ /* 0x000fea0003800000 */
.L_x_1799:
        /* <DEDUP_REMOVED lines=38> */
[----:B------:R-:W-:Y:S04]  /*d4c0*/  SHFL.IDX PT, R11, R4, 0x2, 0x181f ;  /* 0x00581f00040b7f89 */ /* 0x000fe800000e0000 */
[----:B------:R1:W-:Y:S04]  /*d4d0*/  SHFL.IDX PT, R14, R4, 0x3, 0x181f ;  /* 0x00781f00040e7f89 */ /* 0x0003e800000e0000 */
[----:B------:R-:W2:Y:S04]  /*d4e0*/  SHFL.IDX PT, R13, R0, 0x1, 0x181f ;  /* 0x00381f00000d7f89 */ /* 0x000ea800000e0000 */
[----:B------:R-:W2:Y:S01]  /*d4f0*/  SHFL.IDX PT, R15, R0, 0x2, 0x181f ;  /* 0x00581f00000f7f89 */ /* 0x000ea200000e0000 */
[C---:B---3--:R-:W-:Y:S02]  /*d500*/  IADD3 R8, P2, R6.reuse, R38, RZ ;  /* 0x0000002606087210 */ /* 0x048fe40007f5e0ff */
[-C--:B----4-:R-:W-:Y:S01]  /*d510*/  IADD3 R6, P1, R6, R37.reuse, RZ ;  /* 0x0000002506067210 */ /* 0x090fe20007f3e0ff */
[----:B------:R-:W3:Y:S02]  /*d520*/  SHFL.IDX PT, R0, R0, 0x3, 0x181f ;  /* 0x00781f0000007f89 */ /* 0x000ee400000e0000 */
[C-C-:B-----5:R-:W-:Y:S01]  /*d530*/  IMAD.X R9, R5.reuse, 0x1, R36.reuse, P2 ;  /* 0x0000000105097824 */ /* 0x160fe200010e0624 */
[----:B------:R-:W-:Y:S04]  /*d540*/  IADD3.X R7, R5, R34, RZ, P1, !PT ;  /* 0x0000002205077210 */ /* 0x000fe80000ffe4ff */
[----:B------:R4:W-:Y:S04]  /*d550*/  LDGSTS.E.BYPASS.LTC128B.128 [R33+0x4100], [R8.64], !P6 ;  /* 0x0410000008217fae */ /* 0x0009e8000f101d4e */
[----:B------:R5:W-:Y:S01]  /*d560*/  LDGSTS.E.BYPASS.LTC128B.128 [R33+0x6100], [R6.64], !P5 ;  /* 0x0610000006217fae */ /* 0x000be2000e901d4e */
[CC--:B-1----:R-:W-:Y:S02]  /*d570*/  IADD3 R4, P0, R12.reuse, R38.reuse, RZ ;  /* 0x000000260c047210 */ /* 0x0c2fe40007f1e0ff */
[-C--:B------:R-:W-:Y:S03]  /*d580*/  IADD3 R12, P1, R12, R37.reuse, RZ ;  /* 0x000000250c0c7210 */ /* 0x080fe60007f3e0ff */
[----:B--2---:R-:W-:Y:S01]  /*d590*/  IMAD.X R5, R13, 0x1, R36, P0 ;  /* 0x000000010d057824 */ /* 0x004fe200000e0624 */
[-C--:B------:R-:W-:Y:S01]  /*d5a0*/  IADD3 R10, P0, R11, R38.reuse, RZ ;  /* 0x000000260b0a7210 */ /* 0x080fe20007f1e0ff */
[----:B------:R-:W-:Y:S03]  /*d5b0*/  IMAD.X R13, R13, 0x1, R34, P1 ;  /* 0x000000010d0d7824 */ /* 0x000fe600008e0622 */
[----:B------:R1:W-:Y:S04]  /*d5c0*/  LDGSTS.E.BYPASS.LTC128B.128 [R33+0x4900], [R4.64], !P6 ;  /* 0x0490000004217fae */ /* 0x0003e8000f101d4e */
[----:B------:R2:W-:Y:S01]  /*d5d0*/  LDGSTS.E.BYPASS.LTC128B.128 [R33+0x6900], [R12.64], !P5 ;  /* 0x069000000c217fae */ /* 0x0005e2000e901d4e */
[-C--:B----4-:R-:W-:Y:S01]  /*d5e0*/  IADD3 R8, P2, R11, R37.reuse, RZ ;  /* 0x000000250b087210 */ /* 0x090fe20007f5e0ff */
[C-C-:B------:R-:W-:Y:S01]  /*d5f0*/  IMAD.X R11, R15.reuse, 0x1, R36.reuse, P0 ;  /* 0x000000010f0b7824 */ /* 0x140fe200000e0624 */
[----:B-----5:R-:W-:Y:S04]  /*d600*/  IADD3 R6, P1, R14, R38, RZ ;  /* 0x000000260e067210 */ /* 0x020fe80007f3e0ff */
[----:B------:R2:W-:Y:S01]  /*d610*/  LDGSTS.E.BYPASS.LTC128B.128 [R33+0x5100], [R10.64], !P6 ;  /* 0x051000000a217fae */ /* 0x0005e2000f101d4e */
[----:B------:R-:W-:Y:S01]  /*d620*/  IADD3.X R9, R15, R34, RZ, P2, !PT ;  /* 0x000000220f097210 */ /* 0x000fe200017fe4ff */
[----:B---3--:R-:W-:Y:S04]  /*d630*/  IMAD.X R7, R0, 0x1, R36, P1 ;  /* 0x0000000100077824 */ /* 0x008fe800008e0624 */
[----:B------:R2:W-:Y:S01]  /*d640*/  LDGSTS.E.BYPASS.LTC128B.128 [R33+0x7100], [R8.64], !P5 ;  /* 0x0710000008217fae */ /* 0x0005e2000e901d4e */
[----:B-1----:R-:W-:Y:S03]  /*d650*/  IADD3 R4, P0, R14, R37, RZ ;  /* 0x000000250e047210 */ /* 0x002fe60007f1e0ff */
[----:B------:R2:W-:Y:S02]  /*d660*/  LDGSTS.E.BYPASS.LTC128B.128 [R33+0x5900], [R6.64], !P6 ;  /* 0x0590000006217fae */ /* 0x0005e4000f101d4e */
[----:B------:R-:W-:Y:S05]  /*d670*/  IMAD.X R5, R0, 0x1, R34, P0 ;  /* 0x0000000100057824 */ /* 0x000fea00000e0622 */
[----:B------:R2:W-:Y:S01]  /*d680*/  LDGSTS.E.BYPASS.LTC128B.128 [R33+0x7900], [R4.64], !P5 ;  /* 0x0790000004217fae */ /* 0x0005e2000e901d4e */
[----:B------:R-:W-:-:S05]  /*d690*/  BRA `(.L_x_1798) ;  /* 0x0000174000007947 */ /* 0x000fca0003800000 */
.L_x_1797:
[----:B------:R-:W2:Y:S01]  /*d6a0*/  LDL R4, [R1+0x58] ;  /* 0x0000580001047983 */ /* 0x000ea20000100800 */
[----:B------:R-:W-:Y:S04]  /*d6b0*/  DEPBAR.LE SB0, 0x0 ;  /* 0x000080000000791a */ /* 0x000fe80000000000 */
[----:B------:R-:W3:Y:S01]  /*d6c0*/  LDL R10, [R1+0x4c] ;  /* 0x00004c00010a7983 */ /* 0x000ee20000100800 */
[----:B------:R-:W-:Y:S03]  /*d6d0*/  UISETP.GE.AND UP0, UPT, UR10, 0x1, UPT ;  /* 0x000000010a00788c */ /* 0x000fe6000bf06270 */
[----:B------:R-:W4:Y:S04]  /*d6e0*/  LDL R40, [R1] ;  /* 0x0000000001287983 */ /* 0x000f280000100800 */
[----:B------:R-:W3:Y:S04]  /*d6f0*/  LDL R41, [R1+0x4] ;  /* 0x0000040001297983 */ /* 0x000ee80000100800 */
[----:B------:R-:W3:Y:S04]  /*d700*/  LDL R59, [R1+0x24] ;  /* 0x00002400013b7983 */ /* 0x000ee80000100800 */
[----:B------:R-:W3:Y:S04]  /*d710*/  LDL R28, [R1+0x8] ;  /* 0x00000800011c7983 */ /* 0x000ee80000100800 */
[----:B------:R-:W3:Y:S04]  /*d720*/  LDL R58, [R1+0x28] ;  /* 0x00002800013a7983 */ /* 0x000ee80000100800 */
[----:B------:R-:W3:Y:S04]  /*d730*/  LDL R57, [R1+0x1c] ;  /* 0x00001c0001397983 */ /* 0x000ee80000100800 */
[----:B------:R-:W3:Y:S04]  /*d740*/  LDL R55, [R1+0x50] ;  /* 0x0000500001377983 */ /* 0x000ee80000100800 */
[----:B------:R-:W3:Y:S04]  /*d750*/  LDL R56, [R1+0x20] ;  /* 0x0000200001387983 */ /* 0x000ee80000100800 */
[----:B------:R-:W-:Y:S08]  /*d760*/  BAR.SYNC.DEFER_BLOCKING 0x0 ;  /* 0x0000000000007b1d */ /* 0x000ff00000010000 */
[----:B-----5:R-:W-:Y:S08]  /*d770*/  LDSM.16.M88.4 R64, [R243+0x8100] ;  /* 0x00810000f340783b */ /* 0x020ff00000000200 */
[----:B------:R-:W1:Y:S08]  /*d780*/  LDSM.16.M88.4 R16, [R236+0x4100] ;  /* 0x00410000ec10783b */ /* 0x000e700000000200 */
[----:B------:R-:W1:Y:S08]  /*d790*/  LDSM.16.M88.4 R60, [R243+0xa100] ;  /* 0x00a10000f33c783b */ /* 0x000e700000000200 */
[----:B------:R-:W1:Y:S08]  /*d7a0*/  LDSM.16.M88.4 R32, [R236+0x4900] ;  /* 0x00490000ec20783b */ /* 0x000e700000000200 */
[----:B------:R-:W-:Y:S08]  /*d7b0*/  LDSM.16.M88.4 R48, [R236+0x5100] ;  /* 0x00510000ec30783b */ /* 0x000ff00000000200 */
[----:B------:R-:W-:Y:S08]  /*d7c0*/  LDSM.16.M88.4 R136, [R236+0x5900] ;  /* 0x00590000ec88783b */ /* 0x000ff00000000200 */
[----:B------:R-:W-:Y:S08]  /*d7d0*/  LDSM.16.M88.4 R208, [R245+0x8100] ;  /* 0x00810000f5d0783b */ /* 0x000ff00000000200 */
[----:B------:R-:W-:Y:S08]  /*d7e0*/  LDSM.16.M88.4 R212, [R247] ;  /* 0x00000000f7d4783b */ /* 0x000ff00000000200 */
[----:B------:R-:W-:Y:S01]  /*d7f0*/  LDSM.16.M88.4 R216, [R245+0xa100] ;  /* 0x00a10000f5d8783b */ /* 0x000fe20000000200 */
[----:B-12---:R-:W-:Y:S01]  /*d800*/  SHF.R.S32.HI R0, RZ, 0x1f, R4 ;  /* 0x0000001fff007819 */ /* 0x006fe20000011404 */
[----:B------:R-:W-:Y:S04]  /*d810*/  IMAD.WIDE.U32 R8, R4, c[0x0][0x208], RZ ;  /* 0x0000820004087a25 */ /* 0x000fe800078e00ff */
[----:B------:R-:W-:Y:S04]  /*d820*/  IMAD R0, R0, c[0x0][0x208], RZ ;  /* 0x0000820000007a24 */ /* 0x000fe800078e02ff */
[----:B------:R-:W-:Y:S01]  /*d830*/  IMAD R0, R4, c[0x0][0x20c], R0 ;  /* 0x0000830004007a24 */ /* 0x000fe200078e0200 */
[----:B----4-:R-:W-:Y:S01]  /*d840*/  LDSM.16.M88.4 R228, [R40] ;  /* 0x0000000028e4783b */ /* 0x010fe20000000200 */
[-C--:B------:R-:W-:Y:S03]  /*d850*/  HMMA.16816.F32 R4, R64, R16.reuse, RZ ;  /* 0x000000104004723c */ /* 0x080fe600000018ff */
[----:B------:R-:W-:Y:S02]  /*d860*/  IADD3 R9, R9, R0, RZ ;  /* 0x0000000009097210 */ /* 0x000fe40007ffe0ff */
[----:B---3--:R-:W-:Y:S02]  /*d870*/  SHF.R.S32.HI R0, RZ, 0x1f, R10 ;  /* 0x0000001fff007819 */ /* 0x008fe4000001140a */
[----:B------:R-:W-:Y:S01]  /*d880*/  LDSM.16.M88.4 R224, [R41] ;  /* 0x0000000029e0783b */ /* 0x000fe20000000200 */
[----:B------:R-:W-:Y:S04]  /*d890*/  IMAD.WIDE.U32 R12, R10, c[0x0][0x218], R8 ;  /* 0x000086000a0c7a25 */ /* 0x000fe800078e0008 */
[----:B------:R-:W-:Y:S03]  /*d8a0*/  IMAD R0, R0, c[0x0][0x218], RZ ;  /* 0x0000860000007a24 */ /* 0x000fe600078e02ff */
[----:B------:R1:W-:Y:S01]  /*d8b0*/  LDSM.16.M88.4 R220, [R28] ;  /* 0x000000001cdc783b */ /* 0x0003e20000000200 */
[----:B------:R-:W-:Y:S01]  /*d8c0*/  IMAD R14, R10, c[0x0][0x21c], R0 ;  /* 0x000087000a0e7a24 */ /* 0x000fe200078e0200 */
[----:B------:R-:W-:Y:S01]  /*d8d0*/  IADD3 R0, P0, R12, UR24, RZ ;  /* 0x000000180c007c10 */ /* 0x000fe2000ff1e0ff */
[C---:B------:R-:W-:Y:S07]  /*d8e0*/  HMMA.16816.F32 R8, R60.reuse, R16, RZ ;  /* 0x000000103c08723c */ /* 0x040fee00000018ff */
[----:B------:R-:W-:Y:S02]  /*d8f0*/  IADD3.X R16, R13, UR8, R14, P0, !PT ;  /* 0x000000080d107c10 */ /* 0x000fe400087fe40e */
[-C--:B------:R-:W-:Y:S03]  /*d900*/  HMMA.16816.F32 R12, R60, R18.reuse, RZ ;  /* 0x000000123c0c723c */ /* 0x080fe600000018ff */
[C---:B------:R-:W-:Y:S04]  /*d910*/  LEA R36, P0, R0.reuse, c[0x0][0x1f8], 0x1 ;  /* 0x00007e0000247a11 */ /* 0x040fe800078008ff */
[----:B------:R-:W-:Y:S01]  /*d920*/  LEA.HI.X R0, R0, c[0x0][0x1fc], R16, 0x1, P0 ;  /* 0x00007f0000007a11 */ /* 0x000fe200000f0c10 */
[----:B------:R-:W2:Y:S01]  /*d930*/  SHFL.IDX PT, R42, R36, RZ, 0x181f ;  /* 0x00181fff242a7589 */ /* 0x000ea200000e0000 */
[C---:B------:R-:W-:Y:S07]  /*d940*/  HMMA.16816.F32 R16, R64.reuse, R18, RZ ;  /* 0x000000124010723c */ /* 0x040fee00000018ff */
[----:B------:R-:W3:Y:S01]  /*d950*/  SHFL.IDX PT, R37, R0, RZ, 0x181f ;  /* 0x00181fff00257589 */ /* 0x000ee200000e0000 */
[-C--:B------:R-:W-:Y:S07]  /*d960*/  HMMA.16816.F32 R20, R64, R32.reuse, RZ ;  /* 0x000000204014723c */ /* 0x080fee00000018ff */
[----:B------:R-:W4:Y:S01]  /*d970*/  SHFL.IDX PT, R46, R36, 0x1, 0x181f ;  /* 0x00381f00242e7f89 */ /* 0x000f2200000e0000 */
[C---:B------:R-:W-:Y:S07]  /*d980*/  HMMA.16816.F32 R24, R60.reuse, R32, RZ ;  /* 0x000000203c18723c */ /* 0x040fee00000018ff */
[----:B------:R-:W4:Y:S01]  /*d990*/  SHFL.IDX PT, R45, R0, 0x1, 0x181f ;  /* 0x00381f00002d7f89 */ /* 0x000f2200000e0000 */
[-C--:B-1----:R-:W-:Y:S01]  /*d9a0*/  HMMA.16816.F32 R28, R60, R34.reuse, RZ ;  /* 0x000000223c1c723c */ /* 0x082fe200000018ff */
[C---:B--2---:R-:W-:Y:S03]  /*d9b0*/  IADD3 R38, P1, R42.reuse, R59, RZ ;  /* 0x0000003b2a267210 */ /* 0x044fe60007f3e0ff */
[----:B------:R-:W-:Y:S02]  /*d9c0*/  IADD3 R42, P0, R42, R57, RZ ;  /* 0x000000392a2a7210 */ /* 0x000fe40007f1e0ff */
[C---:B---3--:R-:W-:Y:S02]  /*d9d0*/  IADD3.X R39, R37.reuse, R58, RZ, P1, !PT ;  /* 0x0000003a25277210 */ /* 0x048fe40000ffe4ff */
[C---:B------:R-:W-:Y:S01]  /*d9e0*/  HMMA.16816.F32 R32, R64.reuse, R34, RZ ;  /* 0x000000224020723c */ /* 0x040fe200000018ff */
[----:B------:R-:W1:Y:S03]  /*d9f0*/  SHFL.IDX PT, R52, R36, 0x2, 0x181f ;  /* 0x00581f0024347f89 */ /* 0x000e6600000e0000 */
[----:B------:R-:W-:Y:S02]  /*da00*/  IADD3.X R43, R37, R56, RZ, P0, !PT ;  /* 0x00000038252b7210 */ /* 0x000fe400007fe4ff */
[C---:B----4-:R-:W-:Y:S03]  /*da10*/  IADD3 R40, P0, R46.reuse, R59, RZ ;  /* 0x0000003b2e287210 */ /* 0x050fe60007f1e0ff */
[----:B------:R2:W-:Y:S03]  /*da20*/  LDGSTS.E.BYPASS.LTC128B.128 [R55], [R38.64], !P6 ;  /* 0x0000000026377fae */ /* 0x0005e6000f101d4e */
[----:B------:R-:W-:Y:S02]  /*da30*/  IADD3 R46, P2, R46, R57, RZ ;  /* 0x000000392e2e7210 */ /* 0x000fe40007f5e0ff */
[C---:B------:R-:W-:Y:S03]  /*da40*/  IADD3.X R41, R45.reuse, R58, RZ, P0, !PT ;  /* 0x0000003a2d297210 */ /* 0x040fe600007fe4ff */
[----:B------:R-:W3:Y:S01]  /*da50*/  SHFL.IDX PT, R53, R0, 0x2, 0x181f ;  /* 0x00581f0000357f89 */ /* 0x000ee200000e0000 */
[----:B------:R-:W-:Y:S07]  /*da60*/  IADD3.X R47, R45, R56, RZ, P2, !PT ;  /* 0x000000382d2f7210 */ /* 0x000fee00017fe4ff */
[----:B------:R4:W-:Y:S01]  /*da70*/  LDGSTS.E.BYPASS.LTC128B.128 [R55+0x2000], [R42.64], !P5 ;  /* 0x020000002a377fae */ /* 0x0009e2000e901d4e */
[C---:B-1----:R-:W-:Y:S02]  /*da80*/  IADD3 R44, P1, R52.reuse, R59, RZ ;  /* 0x0000003b342c7210 */ /* 0x042fe40007f3e0ff */
[----:B------:R-:W-:Y:S05]  /*da90*/  IADD3 R52, P0, R52, R57, RZ ;  /* 0x0000003934347210 */ /* 0x000fea0007f1e0ff */
[----:B------:R4:W-:Y:S08]  /*daa0*/  LDGSTS.E.BYPASS.LTC128B.128 [R55+0x800], [R40.64], !P6 ;  /* 0x0080000028377fae */ /* 0x0009f0000f101d4e */
[----:B------:R2:W1:Y:S01]  /*dab0*/  SHFL.IDX PT, R54, R36, 0x3, 0x181f ;  /* 0x00781f0024367f89 */ /* 0x00046200000e0000 */
[C---:B---3--:R-:W-:Y:S02]  /*dac0*/  IADD3.X R45, R53.reuse, R58, RZ, P1, !PT ;  /* 0x0000003a352d7210 */ /* 0x048fe40000ffe4ff */
[----:B------:R-:W-:Y:S05]  /*dad0*/  IADD3.X R53, R53, R56, RZ, P0, !PT ;  /* 0x0000003835357210 */ /* 0x000fea00007fe4ff */
[----:B------:R3:W-:Y:S08]  /*dae0*/  LDGSTS.E.BYPASS.LTC128B.128 [R55+0x2800], [R46.64], !P5 ;  /* 0x028000002e377fae */ /* 0x0007f0000e901d4e */
[----:B------:R3:W-:Y:S01]  /*daf0*/  LDGSTS.E.BYPASS.LTC128B.128 [R55+0x1000], [R44.64], !P6 ;  /* 0x010000002c377fae */ /* 0x0007e2000f101d4e */
[-C--:B--2---:R-:W-:Y:S07]  /*db00*/  HMMA.16816.F32 R36, R64, R48.reuse, RZ ;  /* 0x000000304024723c */ /* 0x084fee00000018ff */
[----:B------:R-:W2:Y:S01]  /*db10*/  SHFL.IDX PT, R0, R0, 0x3, 0x181f ;  /* 0x00781f0000007f89 */ /* 0x000ea200000e0000 */
[C---:B----4-:R-:W-:Y:S07]  /*db20*/  HMMA.16816.F32 R40, R60.reuse, R48, RZ ;  /* 0x000000303c28723c */ /* 0x050fee00000018ff */
[----:B------:R4:W-:Y:S01]  /*db30*/  LDGSTS.E.BYPASS.LTC128B.128 [R55+0x3000], [R52.64], !P5 ;  /* 0x0300000034377fae */ /* 0x0009e2000e901d4e */
[----:B-1----:R-:W-:Y:S01]  /*db40*/  IADD3 R48, P0, R54, R59, RZ ;  /* 0x0000003b36307210 */ /* 0x002fe20007f1e0ff */
[-C--:B---3--:R-:W-:Y:S03]  /*db50*/  HMMA.16816.F32 R44, R60, R50.reuse, RZ ;  /* 0x000000323c2c723c */ /* 0x088fe600000018ff */
[----:B--2---:R-:W-:Y:S05]  /*db60*/  IADD3.X R49, R0, R58, RZ, P0, !PT ;  /* 0x0000003a00317210 */ /* 0x004fea00007fe4ff */
[----:B------:R1:W-:Y:S01]  /*db70*/  LDGSTS.E.BYPASS.LTC128B.128 [R55+0x1800], [R48.64], !P6 ;  /* 0x0180000030377fae */ /* 0x0003e2000f101d4e */
[----:B----4-:R-:W-:Y:S04]  /*db80*/  IADD3 R52, P0, R54, R57, RZ ;  /* 0x0000003936347210 */ /* 0x010fe80007f1e0ff */
        /* <DEDUP_REMOVED lines=165> */
[----:B------:R-:W-:Y:S01]  /*e5e0*/  MUFU.TANH R217, R12 ;  /* 0x0000000c00d97308 */ /* 0x000fe20000002400 */
        /* <DEDUP_REMOVED lines=8> */
[----:B------:R-:W-:Y:S05]  /*e670*/  FMUL.FTZ R18, R19, c[0x0][0x320] ;  /* 0x0000c80013127a20 */ /* 0x000fea0000410000 */
[C---:B------:R-:W-:Y:S01]  /*e680*/  HMMA.16816.F32 R32, R212.reuse, R6, R32 ;  /* 0x00000006d420723c */ /* 0x040fe20000001820 */
[----:B------:R-:W-:Y:S03]  /*e690*/  MUFU.TANH R218, R15 ;  /* 0x0000000f00da7308 */ /* 0x000fe60000002400 */
[----:B------:R-:W-:Y:S02]  /*e6a0*/  FMUL.FTZ R21, R21, c[0x0][0x320] ;  /* 0x0000c80015157a20 */ /* 0x000fe40000410000 */
[----:B------:R-:W-:Y:S02]  /*e6b0*/  FMUL.FTZ R23, R23, c[0x0][0x320] ;  /* 0x0000c80017177a20 */ /* 0x000fe40000410000 */
[----:B------:R-:W-:Y:S03]  /*e6c0*/  FMUL.FTZ R24, R24, c[0x0][0x320] ;  /* 0x0000c80018187a20 */ /* 0x000fe60000410000 */
[----:B------:R-:W-:Y:S01]  /*e6d0*/  MUFU.TANH R4, R21 ;  /* 0x0000001500047308 */ /* 0x000fe20000002400 */
[----:B------:R-:W-:Y:S02]  /*e6e0*/  FMUL.FTZ R20, R20, c[0x0][0x320] ;  /* 0x0000c80014147a20 */ /* 0x000fe40000410000 */
[----:B------:R-:W-:Y:S01]  /*e6f0*/  FMUL.FTZ R22, R22, c[0x0][0x320] ;  /* 0x0000c80016167a20 */ /* 0x000fe20000410000 */
[-C--:B--2---:R-:W-:Y:S03]  /*e700*/  HMMA.16816.F32 R36, R212, R8.reuse, R36 ;  /* 0x00000008d424723c */ /* 0x084fe60000001824 */
[----:B------:R-:W-:Y:S02]  /*e710*/  FMUL.FTZ R25, R25, c[0x0][0x320] ;  /* 0x0000c80019197a20 */ /* 0x000fe40000410000 */
[----:B------:R-:W-:Y:S01]  /*e720*/  FMUL.FTZ R26, R26, c[0x0][0x320] ;  /* 0x0000c8001a1a7a20 */ /* 0x000fe20000410000 */
[----:B------:R-:W-:Y:S01]  /*e730*/  MUFU.TANH R16, R16 ;  /* 0x0000001000107308 */ /* 0x000fe20000002400 */
        /* <DEDUP_REMOVED lines=17> */
[----:B-1----:R1:W-:Y:S01]  /*e850*/  STL [R1+0x38], R0 ;  /* 0x0000380001007387 */ /* 0x0023e20000100800 */
[----:B------:R-:W-:Y:S02]  /*e860*/  FMUL.FTZ R45, R45, c[0x0][0x320] ;  /* 0x0000c8002d2d7a20 */ /* 0x000fe40000410000 */
[----:B------:R-:W-:Y:S01]  /*e870*/  FMUL.FTZ R46, R46, c[0x0][0x320] ;  /* 0x0000c8002e2e7a20 */ /* 0x000fe20000410000 */
[----:B------:R2:W-:Y:S01]  /*e880*/  STL [R1+0x34], R4 ;  /* 0x0000340401007387 */ /* 0x0005e20000100800 */
        /* <DEDUP_REMOVED lines=14> */
[----:B------:R-:W-:Y:S09]  /*e970*/  FMUL.FTZ R51, R51, c[0x0][0x320] ;  /* 0x0000c80033337a20 */ /* 0x000ff20000410000 */
[----:B--2---:R-:W2:Y:S10]  /*e980*/  MUFU.TANH R4, R23 ;  /* 0x0000001700047308 */ /* 0x004eb40000002400 */
[----:B------:R-:W-:Y:S01]  /*e990*/  MUFU.TANH R23, R25 ;  /* 0x0000001900177308 */ /* 0x000fe20000002400 */
[----:B-1----:R1:W-:Y:S09]  /*e9a0*/  STL [R1+0x30], R0 ;  /* 0x0000300001007387 */ /* 0x0023f20000100800 */
[----:B------:R-:W-:Y:S01]  /*e9b0*/  MUFU.TANH R21, R28 ;  /* 0x0000001c00157308 */ /* 0x000fe20000002400 */
[----:B--2---:R-:W-:Y:S04]  /*e9c0*/  STL [R1+0x2c], R4 ;  /* 0x00002c0401007387 */ /* 0x004fe80000100800 */
[----:B------:R-:W2:Y:S01]  /*e9d0*/  LDSM.16.M88.4 R4, [R241+0x3800] ;  /* 0x00380000f104783b */ /* 0x000ea20000000200 */
[----:B------:R-:W-:Y:S04]  /*e9e0*/  DEPBAR.LE SB0, 0x0 ;  /* 0x000080000000791a */ /* 0x000fe80000000000 */
[----:B------:R-:W-:Y:S03]  /*e9f0*/  MUFU.TANH R138, R29 ;  /* 0x0000001d008a7308 */ /* 0x000fe60000002400 */
[----:B------:R-:W-:Y:S07]  /*ea00*/  BAR.SYNC.DEFER_BLOCKING 0x0 ;  /* 0x0000000000007b1d */ /* 0x000fee0000010000 */
[----:B-1----:R-:W1:Y:S10]  /*ea10*/  MUFU.TANH R0, R24 ;  /* 0x0000001800007308 */ /* 0x002e740000002400 */
[----:B------:R3:W4:Y:S10]  /*ea20*/  MUFU.TANH R22, R30 ;  /* 0x0000001e00167308 */ /* 0x0007340000002400 */
[----:B------:R3:W3:Y:S01]  /*ea30*/  MUFU.TANH R25, R31 ;  /* 0x0000001f00197308 */ /* 0x0006e20000002400 */
[----:B-1----:R1:W-:Y:S01]  /*ea40*/  STL [R1+0x54], R0 ;  /* 0x0000540001007387 */ /* 0x0023e20000100800 */
[-C--:B--2---:R-:W-:Y:S08]  /*ea50*/  HMMA.16816.F32 R52, R212, R4.reuse, R52 ;  /* 0x00000004d434723c */ /* 0x084ff00000001834 */
[----:B------:R2:W1:Y:S01]  /*ea60*/  MUFU.TANH R232, R32 ;  /* 0x0000002000e87308 */ /* 0x0004620000002400 */
[C---:B------:R-:W-:Y:S09]  /*ea70*/  HMMA.16816.F32 R56, R208.reuse, R4, R56 ;  /* 0x00000004d038723c */ /* 0x040ff20000001838 */
[----:B------:R2:W1:Y:S01]  /*ea80*/  MUFU.TANH R32, R33 ;  /* 0x0000002100207308 */ /* 0x0004620000002400 */
[-C--:B------:R-:W-:Y:S08]  /*ea90*/  HMMA.16816.F32 R60, R208, R6.reuse, R60 ;  /* 0x00000006d03c723c */ /* 0x080ff0000000183c */
        /* <DEDUP_REMOVED lines=14> */
[----:B------:R-:W-:Y:S02]  /*eb80*/  FMUL.FTZ R62, R62, c[0x0][0x320] ;  /* 0x0000c8003e3e7a20 */ /* 0x000fe40000410000 */
[----:B-1----:R-:W-:Y:S02]  /*eb90*/  FMUL.FTZ R0, R63, c[0x0][0x320] ;  /* 0x0000c8003f007a20 */ /* 0x002fe40000410000 */
        /* <DEDUP_REMOVED lines=36> */
.L_x_1798:
[----:B------:R-:W3:Y:S01]  /*ede0*/  LDL.LU R41, [R1+0x2c] ;  /* 0x00002c0001297983 */ /* 0x000ee20000300800 */
[----:B------:R-:W-:Y:S02]  /*edf0*/  FMNMX.FTZ R0, R142, R2, !PT ;  /* 0x000000028e007209 */ /* 0x000fe40007810000 */
[----:B------:R-:W-:Y:S01]  /*ee00*/  MOV R48, R32 ;  /* 0x0000002000307202 */ /* 0x000fe20000000f00 */
[----:B------:R-:W4:Y:S01]  /*ee10*/  LDL.LU R40, [R1+0x38] ;  /* 0x0000380001287983 */ /* 0x000f220000300800 */
[----:B------:R-:W-:Y:S02]  /*ee20*/  FMNMX.FTZ R0, R221, R0, !PT ;  /* 0x00000000dd007209 */ /* 0x000fe40007810000 */
[----:B------:R-:W-:Y:S01]  /*ee30*/  MOV R53, R30 ;  /* 0x0000001e00357202 */ /* 0x000fe20000000f00 */
[----:B------:R-:W-:Y:S01]  /*ee40*/  STL [R1+0xb4], R249 ;  /* 0x0000b4f901007387 */ /* 0x000fe20000100800 */
[----:B------:R-:W-:Y:S02]  /*ee50*/  FMNMX.FTZ R0, R141, R0, !PT ;  /* 0x000000008d007209 */ /* 0x000fe40007810000 */
[----:B------:R-:W-:Y:S01]  /*ee60*/  MOV R52, R29 ;  /* 0x0000001d00347202 */ /* 0x000fe20000000f00 */
[----:B------:R-:W-:Y:S01]  /*ee70*/  STL [R1+0xb0], R248 ;  /* 0x0000b0f801007387 */ /* 0x000fe20000100800 */
[----:B------:R-:W-:Y:S02]  /*ee80*/  FMNMX.FTZ R0, R16, R0, !PT ;  /* 0x0000000010007209 */ /* 0x000fe40007810000 */
[----:B--2---:R-:W-:Y:S01]  /*ee90*/  FMNMX.FTZ R5, R143, R3, !PT ;  /* 0x000000038f057209 */ /* 0x004fe20007810000 */
[----:B------:R-:W-:Y:S01]  /*eea0*/  STL [R1+0xac], R247 ;  /* 0x0000acf701007387 */ /* 0x000fe20000100800 */
[----:B------:R-:W-:Y:S02]  /*eeb0*/  MOV R51, R31 ;  /* 0x0000001f00337202 */ /* 0x000fe40000000f00 */
[----:B------:R-:W-:Y:S01]  /*eec0*/  FMNMX.FTZ R5, R223, R5, !PT ;  /* 0x00000005df057209 */ /* 0x000fe20007810000 */
        /* <DEDUP_REMOVED lines=8> */
[----:B------:R-:W-:Y:S01]  /*ef50*/  MOV R59, R139 ;  /* 0x0000008b003b7202 */ /* 0x000fe20000000f00 */
[----:B------:R1:W-:Y:S01]  /*ef60*/  STL [R1+0x9c], R243 ;  /* 0x00009cf301007387 */ /* 0x0003e20000100800 */
[----:B------:R-:W-:Y:S02]  /*ef70*/  FMNMX.FTZ R6, R220, R140, !PT ;  /* 0x0000008cdc067209 */ /* 0x000fe40007810000 */
[----:B------:R-:W-:Y:S01]  /*ef80*/  MOV R63, R133 ;  /* 0x00000085003f7202 */ /* 0x000fe20000000f00 */
[----:B------:R-:W-:Y:S01]  /*ef90*/  LDSM.16.MT88.4 R36, [R238+0x100] ;  /* 0x00010000ee24783b */ /* 0x000fe20000004200 */
[----:B------:R-:W-:Y:S02]  /*efa0*/  FMNMX.FTZ R6, R225, R6, !PT ;  /* 0x00000006e1067209 */ /* 0x000fe40007810000 */
[----:B------:R-:W-:Y:S02]  /*efb0*/  MOV R50, R20 ;  /* 0x0000001400327202 */ /* 0x000fe40000000f00 */
[----:B------:R-:W-:Y:S02]  /*efc0*/  FMNMX.FTZ R6, R219, R6, !PT ;  /* 0x00000006db067209 */ /* 0x000fe40007810000 */
[----:B------:R-:W-:Y:S01]  /*efd0*/  MOV R44, R22 ;  /* 0x00000016002c7202 */ /* 0x000fe20000000f00 */
[----:B------:R-:W0:Y:S01]  /*efe0*/  LDGDEPBAR ;  /* 0x00000000000079af */ /* 0x000e220000000000 */
[----:B------:R-:W-:Y:S02]  /*eff0*/  FMNMX.FTZ R6, R218, R6, !PT ;  /* 0x00000006da067209 */ /* 0x000fe40007810000 */
[----:B------:R-:W-:Y:S02]  /*f000*/  MOV R58, R137 ;  /* 0x00000089003a7202 */ /* 0x000fe40000000f00 */
[----:B------:R-:W-:Y:S02]  /*f010*/  FMNMX.FTZ R6, R63, R6, !PT ;  /* 0x000000063f067209 */ /* 0x000fe40007810000 */
[----:B------:R-:W-:Y:S02]  /*f020*/  MOV R61, R138 ;  /* 0x0000008a003d7202 */ /* 0x000fe40000000f00 */
[----:B------:R-:W-:Y:S02]  /*f030*/  FMNMX.FTZ R6, R50, R6, !PT ;  /* 0x0000000632067209 */ /* 0x000fe40007810000 */
[----:B------:R-:W-:Y:S01]  /*f040*/  MOV R62, R134 ;  /* 0x00000086003e7202 */ /* 0x000fe20000000f00 */
[----:B-1----:R-:W2:Y:S01]  /*f050*/  LDL.LU R243, [R1+0x30] ;  /* 0x0000300001f37983 */ /* 0x002ea20000300800 */
[----:B------:R-:W-:Y:S02]  /*f060*/  FMNMX.FTZ R6, R44, R6, !PT ;  /* 0x000000062c067209 */ /* 0x000fe40007810000 */
[----:B------:R-:W-:Y:S01]  /*f070*/  FMNMX.FTZ R4, R222, R132, !PT ;  /* 0x00000084de047209 */ /* 0x000fe20007810000 */
[----:B------:R1:W-:Y:S01]  /*f080*/  STL [R1+0x98], R242 ;  /* 0x000098f201007387 */ /* 0x0003e20000100800 */
[----:B------:R-:W-:Y:S02]  /*f090*/  MOV R60, R23 ;  /* 0x00000017003c7202 */ /* 0x000fe40000000f00 */
[----:B------:R-:W-:Y:S02]  /*f0a0*/  FMNMX.FTZ R4, R224, R4, !PT ;  /* 0x00000004e0047209 */ /* 0x000fe40007810000 */
[----:B------:R-:W-:Y:S02]  /*f0b0*/  MOV R34, R21 ;  /* 0x0000001500227202 */ /* 0x000fe40000000f00 */
[----:B------:R-:W-:Y:S01]  /*f0c0*/  FMNMX.FTZ R4, R217, R4, !PT ;  /* 0x00000004d9047209 */ /* 0x000fe20007810000 */
[----:B------:R-:W-:Y:S01]  /*f0d0*/  LDSM.16.MT88.4 R20, [R237+0x100] ;  /* 0x00010000ed14783b */ /* 0x000fe20000004200 */
[----:B------:R-:W-:Y:S02]  /*f0e0*/  MOV R54, R19 ;  /* 0x0000001300367202 */ /* 0x000fe40000000f00 */
[----:B------:R-:W-:Y:S02]  /*f0f0*/  FMNMX.FTZ R4, R216, R4, !PT ;  /* 0x00000004d8047209 */ /* 0x000fe40007810000 */
[----:B------:R-:W-:Y:S01]  /*f100*/  ISETP.LT.AND P0, PT, RZ, UR10, PT ;  /* 0x0000000aff007c0c */ /* 0x000fe2000bf01270 */
[----:B------:R-:W-:Y:S02]  /*f110*/  UIADD3 UR10, UR10, -0x1, URZ ;  /* 0xffffffff0a0a7890 */ /* 0x000fe4000fffe03f */
[----:B-1----:R-:W3:Y:S04]  /*f120*/  LDL.LU R242, [R1+0x54] ;  /* 0x0000540001f27983 */ /* 0x002ee80000300800 */
[----:B------:R1:W-:Y:S04]  /*f130*/  STL [R1+0x94], R241 ;  /* 0x000094f101007387 */ /* 0x0003e80000100800 */
[----:B------:R1:W-:Y:S02]  /*f140*/  STL [R1+0x90], R236 ;  /* 0x000090ec01007387 */ /* 0x0003e40000100800 */
[----:B-1----:R-:W-:Y:S02]  /*f150*/  MOV R241, R25 ;  /* 0x0000001900f17202 */ /* 0x002fe40000000f00 */
[----:B------:R-:W3:Y:S02]  /*f160*/  LDL.LU R236, [R1+0x34] ;  /* 0x0000340001ec7983 */ /* 0x000ee40000300800 */
[----:B------:R-:W-:Y:S04]  /*f170*/  FMNMX.FTZ R6, R241, R6, !PT ;  /* 0x00000006f1067209 */ /* 0x000fe80007810000 */
[----:B------:R-:W-:Y:S04]  /*f180*/  FMNMX.FTZ R6, R58, R6, !PT ;  /* 0x000000063a067209 */ /* 0x000fe80007810000 */
[----:B------:R-:W-:Y:S04]  /*f190*/  FMNMX.FTZ R6, R27, R6, !PT ;  /* 0x000000061b067209 */ /* 0x000fe80007810000 */
[----:B------:R-:W-:Y:S04]  /*f1a0*/  FMNMX.FTZ R6, R42, R6, !PT ;  /* 0x000000062a067209 */ /* 0x000fe80007810000 */
[----:B------:R-:W-:Y:S04]  /*f1b0*/  FMNMX.FTZ R6, R43, R6, !PT ;  /* 0x000000062b067209 */ /* 0x000fe80007810000 */
[----:B------:R-:W-:Y:S02]  /*f1c0*/  FMNMX.FTZ R6, R45, R6, !PT ;  /* 0x000000062d067209 */ /* 0x000fe40007810000 */
[----:B----4-:R-:W-:Y:S02]  /*f1d0*/  FMNMX.FTZ R0, R40, R0, !PT ;  /* 0x0000000028007209 */ /* 0x010fe40007810000 */
[----:B--2---:R-:W-:Y:S04]  /*f1e0*/  FMNMX.FTZ R5, R243, R5, !PT ;  /* 0x00000005f3057209 */ /* 0x004fe80007810000 */
[----:B---3--:R-:W-:Y:S04]  /*f1f0*/  FMNMX.FTZ R5, R41, R5, !PT ;  /* 0x0000000529057209 */ /* 0x008fe80007810000 */
[----:B------:R-:W-:Y:S04]  /*f200*/  FMNMX.FTZ R5, R51, R5, !PT ;  /* 0x0000000533057209 */ /* 0x000fe80007810000 */
[----:B------:R-:W-:Y:S04]  /*f210*/  FMNMX.FTZ R5, R55, R5, !PT ;  /* 0x0000000537057209 */ /* 0x000fe80007810000 */
[----:B------:R-:W-:Y:S04]  /*f220*/  FMNMX.FTZ R5, R49, R5, !PT ;  /* 0x0000000531057209 */ /* 0x000fe80007810000 */
[----:B------:R-:W-:Y:S04]  /*f230*/  FMNMX.FTZ R5, R47, R5, !PT ;  /* 0x000000052f057209 */ /* 0x000fe80007810000 */
[----:B------:R-:W-:Y:S04]  /*f240*/  FMNMX.FTZ R5, R235, R5, !PT ;  /* 0x00000005eb057209 */ /* 0x000fe80007810000 */
        /* <DEDUP_REMOVED lines=23> */
[----:B------:R-:W-:Y:S01]  /*f3c0*/  FMNMX.FTZ R4, R215, R4, !PT ;  /* 0x00000004d7047209 */ /* 0x000fe20007810000 */
[----:B------:R-:W1:Y:S01]  /*f3d0*/  SHFL.BFLY PT, R138, R5, 0x1, 0x1f ;  /* 0x0c201f00058a7f89 */ /* 0x000e6200000e0000 */
[----:B------:R-:W-:Y:S04]  /*f3e0*/  FMNMX.FTZ R0, R229, R0, !PT ;  /* 0x00000000e5007209 */ /* 0x000fe80007810000 */
[----:B------:R-:W-:Y:S03]  /*f3f0*/  FMNMX.FTZ R0, R228, R0, !PT ;  /* 0x00000000e4007209 */ /* 0x000fe60007810000 */
[----:B------:R-:W2:Y:S01]  /*f400*/  SHFL.BFLY PT, R9, R4, 0x2, 0x1f ;  /* 0x0c401f0004097f89 */ /* 0x000ea200000e0000 */
[----:B------:R-:W-:Y:S04]  /*f410*/  FMNMX.FTZ R0, R227, R0, !PT ;  /* 0x00000000e3007209 */ /* 0x000fe80007810000 */
[----:B------:R-:W-:Y:S04]  /*f420*/  FMNMX.FTZ R0, R226, R0, !PT ;  /* 0x00000000e2007209 */ /* 0x000fe80007810000 */
[----:B------:R-:W-:Y:S04]  /*f430*/  FMNMX.FTZ R0, R212, R0, !PT ;  /* 0x00000000d4007209 */ /* 0x000fe80007810000 */
[----:B------:R-:W-:Y:S02]  /*f440*/  FMNMX.FTZ R0, R211, R0, !PT ;  /* 0x00000000d3007209 */ /* 0x000fe40007810000 */
[----:B-1----:R-:W-:Y:S03]  /*f450*/  FMNMX.FTZ R138, R5, R138, !PT ;  /* 0x0000008a058a7209 */ /* 0x002fe60007810000 */
[----:B------:R-:W1:Y:S02]  /*f460*/  SHFL.BFLY PT, R8, R0, 0x2, 0x1f ;  /* 0x0c401f0000087f89 */ /* 0x000e6400000e0000 */
[----:B------:R-:W-:Y:S01]  /*f470*/  FMUL.FTZ R209, R138, c[0x0][0x2d0] ;  /* 0x0000b4008ad17a20 */ /* 0x000fe20000410000 */
[----:B--2---:R-:W-:Y:S03]  /*f480*/  FMNMX.FTZ R4, R4, R9, !PT ;  /* 0x0000000904047209 */ /* 0x004fe60007810000 */
[--C-:B------:R-:W-:Y:S02]  /*f490*/  FFMA.FTZ R214, R214, c[0x0][0x2d0], -R209.reuse ;  /* 0x0000b400d6d67a23 */ /* 0x100fe400000108d1 */
[----:B------:R-:W-:Y:S01]  /*f4a0*/  FFMA.FTZ R230, R230, c[0x0][0x2d0], -R209 ;  /* 0x0000b400e6e67a23 */ /* 0x000fe200000108d1 */
[----:B------:R-:W2:Y:S01]  /*f4b0*/  SHFL.BFLY PT, R137, R4, 0x1, 0x1f ;  /* 0x0c201f0004897f89 */ /* 0x000ea200000e0000 */
[----:B-1----:R-:W-:Y:S07]  /*f4c0*/  FMNMX.FTZ R0, R0, R8, !PT ;  /* 0x0000000800007209 */ /* 0x002fee0007810000 */
[----:B------:R-:W1:Y:S01]  /*f4d0*/  SHFL.BFLY PT, R139, R0, 0x1, 0x1f ;  /* 0x0c201f00008b7f89 */ /* 0x000e6200000e0000 */
[----:B--2---:R-:W-:Y:S05]  /*f4e0*/  FMNMX.FTZ R137, R4, R137, !PT ;  /* 0x0000008904897209 */ /* 0x004fea0007810000 */
[----:B------:R-:W-:Y:S04]  /*f4f0*/  FMUL.FTZ R210, R137, c[0x0][0x2d0] ;  /* 0x0000b40089d27a20 */ /* 0x000fe80000410000 */
[----:B------:R-:W-:Y:S06]  /*f500*/  FFMA.FTZ R233, R233, c[0x0][0x2d0], -R210 ;  /* 0x0000b400e9e97a23 */ /* 0x000fec00000108d2 */
[----:B------:R-:W-:Y:S01]  /*f510*/  MUFU.EX2 R233, R233 ;  /* 0x000000e900e97308 */ /* 0x000fe20000000800 */
[----:B-1----:R-:W-:Y:S05]  /*f520*/  FMNMX.FTZ R139, R0, R139, !PT ;  /* 0x0000008b008b7209 */ /* 0x002fea0007810000 */
[C---:B------:R-:W-:Y:S02]  /*f530*/  FADD.FTZ R0, -R139.reuse, R2 ;  /* 0x000000028b007221 */ /* 0x040fe40000010100 */
[----:B------:R-:W-:Y:S02]  /*f540*/  FMUL.FTZ R208, R139, c[0x0][0x2d0] ;  /* 0x0000b4008bd07a20 */ /* 0x000fe40000410000 */
[----:B------:R-:W-:Y:S01]  /*f550*/  FMUL.FTZ R2, R0, c[0x0][0x2d0] ;  /* 0x0000b40000027a20 */ /* 0x000fe20000410000 */
[----:B------:R-:W-:Y:S01]  /*f560*/  FMNMX.FTZ R0, R46, R6, !PT ;  /* 0x000000062e007209 */ /* 0x000fe20007810000 */
[--C-:B------:R-:W-:Y:S02]  /*f570*/  FFMA.FTZ R4, R142, c[0x0][0x2d0], -R208.reuse ;  /* 0x0000b4008e047a23 */ /* 0x100fe400000108d0 */
[----:B------:R1:W2:Y:S01]  /*f580*/  MUFU.EX2 R134, R2 ;  /* 0x0000000200867308 */ /* 0x0002a20000000800 */
[----:B------:R-:W-:Y:S01]  /*f590*/  FMNMX.FTZ R0, R136, R0, !PT ;  /* 0x0000000088007209 */ /* 0x000fe20007810000 */
[--C-:B------:R-:W-:Y:S02]  /*f5a0*/  FFMA.FTZ R212, R212, c[0x0][0x2d0], -R208.reuse ;  /* 0x0000b400d4d47a23 */ /* 0x100fe400000108d0 */
[--C-:B------:R-:W-:Y:S01]  /*f5b0*/  FFMA.FTZ R226, R226, c[0x0][0x2d0], -R208.reuse ;  /* 0x0000b400e2e27a23 */ /* 0x100fe200000108d0 */
[----:B------:R-:W-:Y:S05]  /*f5c0*/  FMNMX.FTZ R0, R135, R0, !PT ;  /* 0x0000000087007209 */ /* 0x000fea0007810000 */
[----:B------:R-:W-:Y:S01]  /*f5d0*/  MUFU.EX2 R10, R4 ;  /* 0x00000004000a7308 */ /* 0x000fe20000000800 */
[----:B-1----:R-:W-:Y:S02]  /*f5e0*/  FADD.FTZ R2, -R138, R3 ;  /* 0x000000038a027221 */ /* 0x002fe40000010100 */
[----:B------:R-:W1:Y:S01]  /*f5f0*/  SHFL.BFLY PT, R3, R0, 0x2, 0x1f ;  /* 0x0c401f0000037f89 */ /* 0x000e6200000e0000 */
[----:B--2---:R-:W-:Y:S02]  /*f600*/  FMUL.FTZ R5, R134, R145 ;  /* 0x0000009186057220 */ /* 0x004fe40000410000 */
[----:B------:R-:W-:Y:S02]  /*f610*/  FMUL.FTZ R2, R2, c[0x0][0x2d0] ;  /* 0x0000b40002027a20 */ /* 0x000fe40000410000 */
[C---:B------:R-:W-:Y:S01]  /*f620*/  FMUL.FTZ R32, R134.reuse, R160 ;  /* 0x000000a086207220 */ /* 0x040fe20000410000 */
[----:B------:R-:W-:Y:S01]  /*f630*/  MOV R160, R53 ;  /* 0x0000003500a07202 */ /* 0x000fe20000000f00 */
[----:B------:R2:W3:Y:S01]  /*f640*/  MUFU.EX2 R133, R2 ;  /* 0x0000000200857308 */ /* 0x0004e20000000800 */
        /* <DEDUP_REMOVED lines=8> */
[----:B------:R-:W-:Y:S01]  /*f6d0*/  FMUL.FTZ R84, R134, R84 ;  /* 0x0000005486547220 */ /* 0x000fe20000410000 */
[----:B-1----:R-:W-:Y:S01]  /*f6e0*/  FMNMX.FTZ R0, R0, R3, !PT ;  /* 0x0000000300007209 */ /* 0x002fe20007810000 */
[----:B------:R-:W-:Y:S02]  /*f6f0*/  FFMA.FTZ R3, R16, c[0x0][0x2d0], -R208 ;  /* 0x0000b40010037a23 */ /* 0x000fe400000108d0 */
[C---:B------:R-:W-:Y:S02]  /*f700*/  FMUL.FTZ R16, R134.reuse, R148 ;  /* 0x0000009486107220 */ /* 0x040fe40000410000 */
[----:B------:R1:W-:Y:S01]  /*f710*/  MUFU.EX2 R246, R3 ;  /* 0x0000000300f67308 */ /* 0x0003e20000000800 */
[----:B------:R-:W-:Y:S02]  /*f720*/  FMUL.FTZ R85, R134, R85 ;  /* 0x0000005586557220 */ /* 0x000fe40000410000 */
[----:B--2---:R-:W-:Y:S02]  /*f730*/  FADD.FTZ R2, -R137, R132 ;  /* 0x0000008489027221 */ /* 0x004fe40000010100 */
[C---:B---3--:R-:W-:Y:S02]  /*f740*/  FMUL.FTZ R6, R133.reuse, R146 ;  /* 0x0000009285067220 */ /* 0x048fe40000410000 */
[----:B------:R-:W-:Y:S02]  /*f750*/  FMUL.FTZ R2, R2, c[0x0][0x2d0] ;  /* 0x0000b40002027a20 */ /* 0x000fe40000410000 */
[C---:B------:R-:W-:Y:S02]  /*f760*/  FMUL.FTZ R7, R133.reuse, R147 ;  /* 0x0000009385077220 */ /* 0x040fe40000410000 */
[----:B------:R2:W3:Y:S01]  /*f770*/  MUFU.EX2 R132, R2 ;  /* 0x0000000200847308 */ /* 0x0004e20000000800 */
[C---:B------:R-:W-:Y:S02]  /*f780*/  FMUL.FTZ R19, R133.reuse, R151 ;  /* 0x0000009785137220 */ /* 0x040fe40000410000 */
[C---:B------:R-:W-:Y:S02]  /*f790*/  FMUL.FTZ R66, R133.reuse, R186 ;  /* 0x000000ba85427220 */ /* 0x040fe40000410000 */
        /* <DEDUP_REMOVED lines=9> */
[----:B------:R-:W-:Y:S02]  /*f830*/  FMUL.FTZ R96, R134, R96 ;  /* 0x0000006086607220 */ /* 0x000fe40000410000 */
[--C-:B--2---:R-:W-:Y:S02]  /*f840*/  FFMA.FTZ R2, R221, c[0x0][0x2d0], -R208.reuse ;  /* 0x0000b400dd027a23 */ /* 0x104fe400000108d0 */
[C---:B---3--:R-:W-:Y:S01]  /*f850*/  FMUL.FTZ R8, R132.reuse, R156 ;  /* 0x0000009c84087220 */ /* 0x048fe20000410000 */
[----:B------:R-:W-:Y:S01]  /*f860*/  MOV R156, R61 ;  /* 0x0000003d009c7202 */ /* 0x000fe20000000f00 */
[----:B------:R2:W-:Y:S01]  /*f870*/  MUFU.EX2 R12, R2 ;  /* 0x00000002000c7308 */ /* 0x0005e20000000800 */
        /* <DEDUP_REMOVED lines=12> */
[--C-:B-1----:R-:W-:Y:S02]  /*f940*/  FFMA.FTZ R3, R223, c[0x0][0x2d0], -R209.reuse ;  /* 0x0000b400df037a23 */ /* 0x102fe400000108d1 */
[----:B------:R-:W-:Y:S02]  /*f950*/  FMUL.FTZ R49, R134, R173 ;  /* 0x000000ad86317220 */ /* 0x000fe40000410000 */
[----:B------:R1:W-:Y:S01]  /*f960*/  MUFU.EX2 R223, R3 ;  /* 0x0000000300df7308 */ /* 0x0003e20000000800 */
[C---:B------:R-:W-:Y:S02]  /*f970*/  FMUL.FTZ R56, R132.reuse, R200 ;  /* 0x000000c884387220 */ /* 0x040fe40000410000 */
[C---:B------:R-:W-:Y:S02]  /*f980*/  FMUL.FTZ R61, R132.reuse, R205 ;  /* 0x000000cd843d7220 */ /* 0x040fe40000410000 */
[C---:B------:R-:W-:Y:S02]  /*f990*/  FMUL.FTZ R72, R132.reuse, R72 ;  /* 0x0000004884487220 */ /* 0x040fe40000410000 */
[----:B--2---:R-:W-:Y:S02]  /*f9a0*/  FFMA.FTZ R2, R141, c[0x0][0x2d0], -R208 ;  /* 0x0000b4008d027a23 */ /* 0x004fe400000108d0 */
        /* <DEDUP_REMOVED lines=11> */
[----:B------:R-:W-:Y:S02]  /*fa60*/  FMUL.FTZ R97, R134, R97 ;  /* 0x0000006186617220 */ /* 0x000fe40000410000 */
[C---:B------:R-:W-:Y:S02]  /*fa70*/  FMUL.FTZ R98, R133.reuse, R98 ;  /* 0x0000006285627220 */ /* 0x040fe40000410000 */
[C---:B------:R-:W-:Y:S01]  /*fa80*/  FMUL.FTZ R99, R133.reuse, R99 ;  /* 0x0000006385637220 */ /* 0x040fe20000410000 */
[----:B--2---:R-:W2:Y:S01]  /*fa90*/  SHFL.BFLY PT, R2, R0, 0x1, 0x1f ;  /* 0x0c201f0000027f89 */ /* 0x004ea200000e0000 */
[----:B---3--:R-:W-:Y:S01]  /*faa0*/  F2FP.PACK_AB R142, R246, R249 ;  /* 0x000000f9f68e723e */ /* 0x008fe200000000ff */
[C---:B------:R-:W-:Y:S02]  /*fab0*/  FMUL.FTZ R100, R134.reuse, R100 ;  /* 0x0000006486647220 */ /* 0x040fe40000410000 */
[----:B------:R-:W-:Y:S02]  /*fac0*/  FMUL.FTZ R101, R134, R101 ;  /* 0x0000006586657220 */ /* 0x000fe40000410000 */
[C---:B------:R-:W-:Y:S02]  /*fad0*/  FMUL.FTZ R102, R133.reuse, R102 ;  /* 0x0000006685667220 */ /* 0x040fe40000410000 */
[----:B------:R-:W-:Y:S02]  /*fae0*/  FMUL.FTZ R103, R133, R103 ;  /* 0x0000006785677220 */ /* 0x000fe40000410000 */
[C---:B------:R-:W-:Y:S02]  /*faf0*/  FMUL.FTZ R104, R132.reuse, R104 ;  /* 0x0000006884687220 */ /* 0x040fe40000410000 */
[----:B------:R-:W-:Y:S02]  /*fb00*/  FMUL.FTZ R105, R132, R105 ;  /* 0x0000006984697220 */ /* 0x000fe40000410000 */
[----:B------:R-:W-:Y:S02]  /*fb10*/  FFMA.FTZ R156, R156, c[0x0][0x2d0], -R210 ;  /* 0x0000b4009c9c7a23 */ /* 0x000fe400000108d2 */
[----:B------:R-:W-:Y:S02]  /*fb20*/  FFMA.FTZ R173, R229, c[0x0][0x2d0], -R208 ;  /* 0x0000b400e5ad7a23 */ /* 0x000fe400000108d0 */
[--C-:B-1----:R-:W-:Y:S02]  /*fb30*/  FFMA.FTZ R3, R222, c[0x0][0x2d0], -R210.reuse ;  /* 0x0000b400de037a23 */ /* 0x102fe400000108d2 */
[C---:B------:R-:W-:Y:S02]  /*fb40*/  FMUL.FTZ R108, R132.reuse, R108 ;  /* 0x0000006c846c7220 */ /* 0x040fe40000410000 */
[----:B------:R1:W-:Y:S01]  /*fb50*/  MUFU.EX2 R221, R3 ;  /* 0x0000000300dd7308 */ /* 0x0003e20000000800 */
[----:B------:R-:W-:Y:S01]  /*fb60*/  FMUL.FTZ R109, R132, R109 ;  /* 0x0000006d846d7220 */ /* 0x000fe20000410000 */
[----:B--2---:R-:W-:Y:S01]  /*fb70*/  FMNMX.FTZ R2, R2, R0, !PT ;  /* 0x0000000002027209 */ /* 0x004fe20007810000 */
[----:B------:R-:W-:Y:S02]  /*fb80*/  FFMA.FTZ R0, R18, c[0x0][0x2d0], -R209 ;  /* 0x0000b40012007a23 */ /* 0x000fe400000108d1 */
[C---:B------:R-:W-:Y:S02]  /*fb90*/  FMUL.FTZ R18, R133.reuse, R150 ;  /* 0x0000009685127220 */ /* 0x040fe40000410000 */
[----:B------:R-:W-:Y:S01]  /*fba0*/  LDSM.16.MT88.4 R148, [R239+0x100] ;  /* 0x00010000ef94783b */ /* 0x000fe20000004200 */
[C---:B------:R-:W-:Y:S02]  /*fbb0*/  FMUL.FTZ R112, R134.reuse, R112 ;  /* 0x0000007086707220 */ /* 0x040fe40000410000 */
[----:B------:R2:W3:Y:S01]  /*fbc0*/  MUFU.EX2 R245, R0 ;  /* 0x0000000000f57308 */ /* 0x0004e20000000800 */
[C---:B------:R-:W-:Y:S02]  /*fbd0*/  FMUL.FTZ R113, R134.reuse, R113 ;  /* 0x0000007186717220 */ /* 0x040fe40000410000 */
[C---:B------:R-:W-:Y:S02]  /*fbe0*/  FMUL.FTZ R114, R133.reuse, R114 ;  /* 0x0000007285727220 */ /* 0x040fe40000410000 */
[C---:B------:R-:W-:Y:S02]  /*fbf0*/  FMUL.FTZ R115, R133.reuse, R115 ;  /* 0x0000007385737220 */ /* 0x040fe40000410000 */
[C---:B------:R-:W-:Y:S02]  /*fc00*/  FMUL.FTZ R116, R134.reuse, R116 ;  /* 0x0000007486747220 */ /* 0x040fe40000410000 */
[----:B------:R-:W-:Y:S02]  /*fc10*/  FMUL.FTZ R117, R134, R117 ;  /* 0x0000007586757220 */ /* 0x000fe40000410000 */
[C---:B------:R-:W-:Y:S02]  /*fc20*/  FMUL.FTZ R118, R133.reuse, R118 ;  /* 0x0000007685767220 */ /* 0x040fe40000410000 */
[C---:B------:R-:W-:Y:S02]  /*fc30*/  FMUL.FTZ R119, R133.reuse, R119 ;  /* 0x0000007785777220 */ /* 0x040fe40000410000 */
[----:B-1----:R-:W-:Y:S01]  /*fc40*/  FFMA.FTZ R3, R224, c[0x0][0x2d0], -R210 ;  /* 0x0000b400e0037a23 */ /* 0x002fe200000108d2 */
[----:B------:R-:W-:Y:S01]  /*fc50*/  MOV R224, R12 ;  /* 0x0000000c00e07202 */ /* 0x000fe20000000f00 */
[C---:B------:R-:W-:Y:S01]  /*fc60*/  FMUL.FTZ R12, R132.reuse, R164 ;  /* 0x000000a4840c7220 */ /* 0x040fe20000410000 */
[----:B------:R-:W-:Y:S01]  /*fc70*/  MOV R164, R35 ;  /* 0x0000002300a47202 */ /* 0x000fe20000000f00 */
[----:B------:R1:W-:Y:S01]  /*fc80*/  MUFU.EX2 R222, R3 ;  /* 0x0000000300de7308 */ /* 0x0003e20000000800 */
[----:B------:R-:W-:Y:S01]  /*fc90*/  FMUL.FTZ R35, R133, R163 ;  /* 0x000000a385237220 */ /* 0x000fe20000410000 */
[----:B------:R-:W-:Y:S01]  /*fca0*/  MOV R163, R55 ;  /* 0x0000003700a37202 */ /* 0x000fe20000000f00 */
[----:B------:R-:W-:Y:S02]  /*fcb0*/  FMUL.FTZ R120, R132, R120 ;  /* 0x0000007884787220 */ /* 0x000fe40000410000 */
[----:B--2---:R-:W-:Y:S01]  /*fcc0*/  FADD.FTZ R0, -R2, R140 ;  /* 0x0000008c02007221 */ /* 0x004fe20000010100 */
[----:B---3--:R-:W-:Y:S01]  /*fcd0*/  F2FP.PACK_AB R143, R245, R248 ;  /* 0x000000f8f58f723e */ /* 0x008fe200000000ff */
[----:B------:R-:W-:Y:S02]  /*fce0*/  FMUL.FTZ R121, R132, R121 ;  /* 0x0000007984797220 */ /* 0x000fe40000410000 */
[----:B------:R-:W-:Y:S02]  /*fcf0*/  FMUL.FTZ R0, R0, c[0x0][0x2d0] ;  /* 0x0000b40000007a20 */ /* 0x000fe40000410000 */
[C---:B------:R-:W-:Y:S02]  /*fd00*/  FMUL.FTZ R124, R132.reuse, R124 ;  /* 0x0000007c847c7220 */ /* 0x040fe40000410000 */
[----:B------:R-:W-:Y:S02]  /*fd10*/  FMUL.FTZ R125, R132, R125 ;  /* 0x0000007d847d7220 */ /* 0x000fe40000410000 */
[----:B------:R-:W2:Y:S01]  /*fd20*/  MUFU.EX2 R0, R0 ;  /* 0x0000000000007308 */ /* 0x000ea20000000800 */
[C---:B------:R-:W-:Y:S02]  /*fd30*/  FMUL.FTZ R128, R134.reuse, R128 ;  /* 0x0000008086807220 */ /* 0x040fe40000410000 */
[----:B------:R-:W-:Y:S02]  /*fd40*/  FMUL.FTZ R129, R134, R129 ;  /* 0x0000008186817220 */ /* 0x000fe40000410000 */
[C---:B------:R-:W-:Y:S02]  /*fd50*/  FMUL.FTZ R130, R133.reuse, R130 ;  /* 0x0000008285827220 */ /* 0x040fe40000410000 */
[----:B------:R-:W-:Y:S02]  /*fd60*/  FMUL.FTZ R131, R133, R131 ;  /* 0x0000008385837220 */ /* 0x000fe40000410000 */
[--C-:B-1----:R-:W-:Y:S04]  /*fd70*/  FFMA.FTZ R3, R217, c[0x0][0x2d0], -R210.reuse ;  /* 0x0000b400d9037a23 */ /* 0x102fe800000108d2 */
[----:B------:R1:W-:Y:S01]  /*fd80*/  MUFU.EX2 R247, R3 ;  /* 0x0000000300f77308 */ /* 0x0003e20000000800 */
[C---:B--2---:R-:W-:Y:S01]  /*fd90*/  FMUL.FTZ R14, R0.reuse, R166 ;  /* 0x000000a6000e7220 */ /* 0x044fe20000410000 */
        /* <DEDUP_REMOVED lines=13> */
[----:B-1----:R-:W-:Y:S02]  /*fe70*/  FFMA.FTZ R3, R216, c[0x0][0x2d0], -R210 ;  /* 0x0000b400d8037a23 */ /* 0x002fe400000108d2 */
[C---:B------:R-:W-:Y:S02]  /*fe80*/  FMUL.FTZ R42, R0.reuse, R194 ;  /* 0x000000c2002a7220 */ /* 0x040fe40000410000 */
[----:B------:R-:W1:Y:S01]  /*fe90*/  MUFU.EX2 R244, R3 ;  /* 0x0000000300f47308 */ /* 0x000e620000000800 */
[----:B------:R-:W-:Y:S02]  /*fea0*/  FMUL.FTZ R43, R0, R195 ;  /* 0x000000c3002b7220 */ /* 0x000fe40000410000 */
[----:B------:R-:W-:Y:S02]  /*feb0*/  FMUL.FTZ R45, R132, R197 ;  /* 0x000000c5842d7220 */ /* 0x000fe40000410000 */
[C---:B------:R-:W-:Y:S02]  /*fec0*/  FMUL.FTZ R46, R0.reuse, R198 ;  /* 0x000000c6002e7220 */ /* 0x040fe40000410000 */
[----:B------:R-:W-:Y:S02]  /*fed0*/  FMUL.FTZ R47, R0, R199 ;  /* 0x000000c7002f7220 */ /* 0x000fe40000410000 */
[----:B------:R-:W-:Y:S02]  /*fee0*/  FMUL.FTZ R50, R133, R174 ;  /* 0x000000ae85327220 */ /* 0x000fe40000410000 */
[----:B------:R-:W-:Y:S02]  /*fef0*/  FMUL.FTZ R60, R132, R204 ;  /* 0x000000cc843c7220 */ /* 0x000fe40000410000 */
[C---:B------:R-:W-:Y:S02]  /*ff00*/  FMUL.FTZ R62, R0.reuse, R206 ;  /* 0x000000ce003e7220 */ /* 0x040fe40000410000 */
[C---:B------:R-:W-:Y:S02]  /*ff10*/  FMUL.FTZ R63, R0.reuse, R207 ;  /* 0x000000cf003f7220 */ /* 0x040fe40000410000 */
[C---:B------:R-:W-:Y:S02]  /*ff20*/  FMUL.FTZ R74, R0.reuse, R74 ;  /* 0x0000004a004a7220 */ /* 0x040fe40000410000 */
[C---:B------:R-:W-:Y:S02]  /*ff30*/  FMUL.FTZ R75, R0.reuse, R75 ;  /* 0x0000004b004b7220 */ /* 0x040fe40000410000 */
[C---:B------:R-:W-:Y:S02]  /*ff40*/  FMUL.FTZ R78, R0.reuse, R78 ;  /* 0x0000004e004e7220 */ /* 0x040fe40000410000 */
[----:B------:R-:W-:Y:S01]  /*ff50*/  FMUL.FTZ R79, R0, R79 ;  /* 0x0000004f004f7220 */ /* 0x000fe20000410000 */
[----:B-1----:R-:W-:Y:S01]  /*ff60*/  F2FP.PACK_AB R146, R244, R247 ;  /* 0x000000f7f492723e */ /* 0x002fe200000000ff */
[----:B------:R-:W-:Y:S02]  /*ff70*/  FMUL.FTZ R3, R2, c[0x0][0x2d0] ;  /* 0x0000b40002037a20 */ /* 0x000fe40000410000 */
[----:B------:R-:W-:Y:S02]  /*ff80*/  FMUL.FTZ R90, R0, R90 ;  /* 0x0000005a005a7220 */ /* 0x000fe40000410000 */
[--C-:B------:R-:W-:Y:S01]  /*ff90*/  FFMA.FTZ R4, R220, c[0x0][0x2d0], -R3.reuse ;  /* 0x0000b400dc047a23 */ /* 0x100fe20000010803 */
[----:B------:R-:W-:Y:S01]  /*ffa0*/  MOV R220, R11 ;  /* 0x0000000b00dc7202 */ /* 0x000fe20000000f00 */
[C---:B------:R-:W-:Y:S01]  /*ffb0*/  FMUL.FTZ R11, R0.reuse, R159 ;  /* 0x0000009f000b7220 */ /* 0x040fe20000410000 */
[----:B------:R-:W-:Y:S01]  /*ffc0*/  MOV R159, R54 ;  /* 0x00000036009f7202 */ /* 0x000fe20000000f00 */
[----:B------:R1:W-:Y:S01]  /*ffd0*/  MUFU.EX2 R216, R4 ;  /* 0x0000000400d87308 */ /* 0x0003e20000000800 */
[----:B------:R-:W-:Y:S01]  /*ffe0*/  F2FP.PACK_AB R141, R223, R220 ;  /* 0x000000dcdf8d723e */ /* 0x000fe200000000ff */
[----:B------:R-:W2:Y:S01]  /*fff0*/  LDSM.16.MT88.4 R52, [R240+0x100] ;  /* 0x00010000f034783b */ /* 0x000ea20000004200 */
[C---:B------:R-:W-:Y:S02]  /*10000*/  FMUL.FTZ R91, R0.reuse, R91 ;  /* 0x0000005b005b7220 */ /* 0x040fe40000410000 */
[C---:B------:R-:W-:Y:S02]  /*10010*/  FMUL.FTZ R94, R0.reuse, R94 ;  /* 0x0000005e005e7220 */ /* 0x040fe40000410000 */
[C---:B------:R-:W-:Y:S02]  /*10020*/  FMUL.FTZ R95, R0.reuse, R95 ;  /* 0x0000005f005f7220 */ /* 0x040fe40000410000 */
[C---:B------:R-:W-:Y:S02]  /*10030*/  FMUL.FTZ R106, R0.reuse, R106 ;  /* 0x0000006a006a7220 */ /* 0x040fe40000410000 */
[----:B------:R-:W-:Y:S02]  /*10040*/  FMUL.FTZ R107, R0, R107 ;  /* 0x0000006b006b7220 */ /* 0x000fe40000410000 */
[--C-:B------:R-:W-:Y:S02]  /*10050*/  FFMA.FTZ R174, R176, c[0x0][0x2d0], -R208.reuse ;  /* 0x0000b400b0ae7a23 */ /* 0x100fe400000108d0 */
[C---:B------:R-:W-:Y:S02]  /*10060*/  FMUL.FTZ R110, R0.reuse, R110 ;  /* 0x0000006e006e7220 */ /* 0x040fe40000410000 */
[C---:B------:R-:W-:Y:S02]  /*10070*/  FMUL.FTZ R111, R0.reuse, R111 ;  /* 0x0000006f006f7220 */ /* 0x040fe40000410000 */
[C---:B------:R-:W-:Y:S02]  /*10080*/  FMUL.FTZ R122, R0.reuse, R122 ;  /* 0x0000007a007a7220 */ /* 0x040fe40000410000 */
[C---:B------:R-:W-:Y:S02]  /*10090*/  FMUL.FTZ R123, R0.reuse, R123 ;  /* 0x0000007b007b7220 */ /* 0x040fe40000410000 */
[C---:B------:R-:W-:Y:S02]  /*100a0*/  FMUL.FTZ R126, R0.reuse, R126 ;  /* 0x0000007e007e7220 */ /* 0x040fe40000410000 */
[--C-:B-1----:R-:W-:Y:S01]  /*100b0*/  FFMA.FTZ R4, R225, c[0x0][0x2d0], -R3.reuse ;  /* 0x0000b400e1047a23 */ /* 0x102fe20000010803 */
[----:B------:R-:W-:Y:S01]  /*100c0*/  MOV R225, R10 ;  /* 0x0000000a00e17202 */ /* 0x000fe20000000f00 */
[----:B------:R-:W-:Y:S01]  /*100d0*/  FMUL.FTZ R10, R0, R158 ;  /* 0x0000009e000a7220 */ /* 0x000fe20000410000 */
[----:B------:R-:W-:Y:S01]  /*100e0*/  MOV R158, R44 ;  /* 0x0000002c009e7202 */ /* 0x000fe20000000f00 */
[----:B------:R1:W3:Y:S01]  /*100f0*/  MUFU.EX2 R217, R4 ;  /* 0x0000000400d97308 */ /* 0x0002e20000000800 */
[----:B------:R-:W-:Y:S01]  /*10100*/  F2FP.PACK_AB R140, R224, R225 ;  /* 0x000000e1e08c723e */ /* 0x000fe200000000ff */
[----:B------:R-:W-:Y:S02]  /*10110*/  FMUL.FTZ R44, R132, R196 ;  /* 0x000000c4842c7220 */ /* 0x000fe40000410000 */
[----:B------:R-:W-:Y:S02]  /*10120*/  FMUL.FTZ R127, R0, R127 ;  /* 0x0000007f007f7220 */ /* 0x000fe40000410000 */
[--C-:B------:R-:W-:Y:S02]  /*10130*/  FFMA.FTZ R176, R227, c[0x0][0x2d0], -R208.reuse ;  /* 0x0000b400e3b07a23 */ /* 0x100fe400000108d0 */
[--C-:B-1----:R-:W-:Y:S01]  /*10140*/  FFMA.FTZ R4, R219, c[0x0][0x2d0], -R3.reuse ;  /* 0x0000b400db047a23 */ /* 0x102fe20000010803 */
[----:B---3--:R-:W-:Y:S03]  /*10150*/  F2FP.PACK_AB R145, R217, R216 ;  /* 0x000000d8d991723e */ /* 0x008fe600000000ff */
[----:B------:R1:W-:Y:S02]  /*10160*/  MUFU.EX2 R219, R4 ;  /* 0x0000000400db7308 */ /* 0x0003e40000000800 */
[----:B-1----:R-:W-:Y:S08]  /*10170*/  FFMA.FTZ R4, R218, c[0x0][0x2d0], -R3 ;  /* 0x0000b400da047a23 */ /* 0x002ff00000010803 */
[----:B------:R1:W3:Y:S02]  /*10180*/  MUFU.EX2 R218, R4 ;  /* 0x0000000400da7308 */ /* 0x0002e40000000800 */
[----:B-1----:R-:W-:Y:S01]  /*10190*/  FMUL.FTZ R4, R134, R144 ;  /* 0x0000009086047220 */ /* 0x002fe20000410000 */
[----:B---3--:R-:W-:Y:S02]  /*101a0*/  F2FP.PACK_AB R147, R218, R219 ;  /* 0x000000dbda93723e */ /* 0x008fe400000000ff */
[----:B------:R-:W-:Y:S04]  /*101b0*/  F2FP.PACK_AB R144, R222, R221 ;  /* 0x000000ddde90723e */ /* 0x000fe800000000ff */
[-C--:B------:R-:W-:Y:S08]  /*101c0*/  HMMA.16816.F32 R4, R140, R20.reuse, R4 ;  /* 0x000000148c04723c */ /* 0x080ff00000001804 */
[C---:B------:R-:W-:Y:S07]  /*101d0*/  HMMA.16816.F32 R8, R144.reuse, R20, R8 ;  /* 0x000000149008723c */ /* 0x040fee0000001808 */
[----:B------:R-:W-:Y:S01]  /*101e0*/  FMUL.FTZ R21, R134, R153 ;  /* 0x0000009986157220 */ /* 0x000fe20000410000 */
[-C--:B------:R-:W-:Y:S04]  /*101f0*/  HMMA.16816.F32 R12, R144, R22.reuse, R12 ;  /* 0x00000016900c723c */ /* 0x080fe8000000180c */
[----:B------:R-:W-:Y:S01]  /*10200*/  MOV R153, R57 ;  /* 0x0000003900997202 */ /* 0x000fe20000000f00 */
[----:B------:R-:W-:Y:S02]  /*10210*/  FMUL.FTZ R57, R132, R201 ;  /* 0x000000c984397220 */ /* 0x000fe40000410000 */
[----:B------:R-:W-:Y:S01]  /*10220*/  FMUL.FTZ R20, R134, R152 ;  /* 0x0000009886147220 */ /* 0x000fe20000410000 */
[C---:B------:R-:W-:Y:S04]  /*10230*/  HMMA.16816.F32 R16, R140.reuse, R22, R16 ;  /* 0x000000168c10723c */ /* 0x040fe80000001810 */
[----:B------:R-:W-:Y:S01]  /*10240*/  MOV R152, R40 ;  /* 0x0000002800987202 */ /* 0x000fe20000000f00 */
[----:B------:R-:W-:Y:S02]  /*10250*/  FMUL.FTZ R40, R132, R192 ;  /* 0x000000c084287220 */ /* 0x000fe40000410000 */
[C---:B------:R-:W-:Y:S01]  /*10260*/  FMUL.FTZ R22, R133.reuse, R154 ;  /* 0x0000009a85167220 */ /* 0x040fe20000410000 */
[----:B------:R-:W-:Y:S01]  /*10270*/  MOV R154, R58 ;  /* 0x0000003a009a7202 */ /* 0x000fe20000000f00 */
[C---:B------:R-:W-:Y:S01]  /*10280*/  FMUL.FTZ R23, R133.reuse, R155 ;  /* 0x0000009b85177220 */ /* 0x040fe20000410000 */
[----:B------:R-:W-:Y:S02]  /*10290*/  MUFU.EX2 R192, R156 ;  /* 0x0000009c00c07308 */ /* 0x000fe40000000800 */
[----:B------:R-:W-:Y:S01]  /*102a0*/  MOV R155, R59 ;  /* 0x0000003b009b7202 */ /* 0x000fe20000000f00 */
[C---:B------:R-:W-:Y:S02]  /*102b0*/  FMUL.FTZ R58, R0.reuse, R202 ;  /* 0x000000ca003a7220 */ /* 0x040fe40000410000 */
[----:B------:R-:W-:Y:S01]  /*102c0*/  FMUL.FTZ R59, R0, R203 ;  /* 0x000000cb003b7220 */ /* 0x000fe20000410000 */
[-C--:B------:R-:W-:Y:S03]  /*102d0*/  HMMA.16816.F32 R20, R140, R36.reuse, R20 ;  /* 0x000000248c14723c */ /* 0x080fe60000001814 */
[--C-:B------:R-:W-:Y:S01]  /*102e0*/  FFMA.FTZ R152, R152, c[0x0][0x2d0], -R208.reuse ;  /* 0x0000b40098987a23 */ /* 0x100fe200000108d0 */
[----:B------:R-:W-:Y:S04]  /*102f0*/  MUFU.EX2 R203, R173 ;  /* 0x000000ad00cb7308 */ /* 0x000fe80000000800 */
[C---:B------:R-:W-:Y:S06]  /*10300*/  HMMA.16816.F32 R24, R144.reuse, R36, R24 ;  /* 0x000000249018723c */ /* 0x040fec0000001818 */
[----:B------:R1:W-:Y:S01]  /*10310*/  MUFU.EX2 R200, R152 ;  /* 0x0000009800c87308 */ /* 0x0003e20000000800 */
[C---:B------:R-:W-:Y:S01]  /*10320*/  FMUL.FTZ R36, R134.reuse, R168 ;  /* 0x000000a886247220 */ /* 0x040fe20000410000 */
[-C--:B------:R-:W-:Y:S04]  /*10330*/  HMMA.16816.F32 R28, R144, R38.reuse, R28 ;  /* 0x00000026901c723c */ /* 0x080fe8000000181c */
[C---:B------:R-:W-:Y:S01]  /*10340*/  FMUL.FTZ R37, R134.reuse, R169 ;  /* 0x000000a986257220 */ /* 0x040fe20000410000 */
[----:B------:R-:W-:Y:S01]  /*10350*/  MOV R168, R51 ;  /* 0x0000003300a87202 */ /* 0x000fe20000000f00 */
[C---:B------:R-:W-:Y:S01]  /*10360*/  FMUL.FTZ R51, R133.reuse, R175 ;  /* 0x000000af85337220 */ /* 0x040fe20000410000 */
[----:B------:R-:W-:Y:S01]  /*10370*/  MOV R169, R48 ;  /* 0x0000003000a97202 */ /* 0x000fe20000000f00 */
[C---:B------:R-:W-:Y:S04]  /*10380*/  HMMA.16816.F32 R32, R140.reuse, R38, R32 ;  /* 0x000000268c20723c */ /* 0x040fe80000001820 */
[----:B------:R-:W-:Y:S02]  /*10390*/  FMUL.FTZ R48, R134, R172 ;  /* 0x000000ac86307220 */ /* 0x000fe40000410000 */
[--C-:B------:R-:W-:Y:S01]  /*103a0*/  FFMA.FTZ R175, R160, c[0x0][0x2d0], -R208.reuse ;  /* 0x0000b400a0af7a23 */ /* 0x100fe200000108d0 */
[----:B------:R-:W-:Y:S01]  /*103b0*/  MOV R160, R155 ;  /* 0x0000009b00a07202 */ /* 0x000fe20000000f00 */
[C---:B------:R-:W-:Y:S01]  /*103c0*/  FMUL.FTZ R38, R133.reuse, R170 ;  /* 0x000000aa85267220 */ /* 0x040fe20000410000 */
[----:B------:R-:W-:Y:S01]  /*103d0*/  MOV R170, R41 ;  /* 0x0000002900aa7202 */ /* 0x000fe20000000f00 */
[----:B------:R-:W-:Y:S02]  /*103e0*/  MUFU.EX2 R197, R175 ;  /* 0x000000af00c57308 */ /* 0x000fe40000000800 */
[C---:B------:R-:W-:Y:S02]  /*103f0*/  FMUL.FTZ R39, R133.reuse, R171 ;  /* 0x000000ab85277220 */ /* 0x040fe40000410000 */
[--C-:B------:R-:W-:Y:S02]  /*10400*/  FFMA.FTZ R172, R228, c[0x0][0x2d0], -R208.reuse ;  /* 0x0000b400e4ac7a23 */ /* 0x100fe400000108d0 */
[----:B------:R-:W-:Y:S02]  /*10410*/  FMUL.FTZ R41, R132, R193 ;  /* 0x000000c184297220 */ /* 0x000fe40000410000 */
[--C-:B-1----:R-:W-:Y:S01]  /*10420*/  FFMA.FTZ R152, R236, c[0x0][0x2d0], -R208.reuse ;  /* 0x0000b400ec987a23 */ /* 0x102fe200000108d0 */
[-C--:B--2---:R-:W-:Y:S01]  /*10430*/  HMMA.16816.F32 R36, R140, R52.reuse, R36 ;  /* 0x000000348c24723c */ /* 0x084fe20000001824 */
[----:B------:R-:W-:Y:S07]  /*10440*/  MUFU.EX2 R206, R172 ;  /* 0x000000ac00ce7308 */ /* 0x000fee0000000800 */
[C---:B------:R-:W-:Y:S03]  /*10450*/  HMMA.16816.F32 R40, R144.reuse, R52, R40 ;  /* 0x000000349028723c */ /* 0x040fe60000001828 */
[----:B------:R1:W-:Y:S04]  /*10460*/  MUFU.EX2 R236, R152 ;  /* 0x0000009800ec7308 */ /* 0x0003e80000000800 */
[C---:B------:R-:W-:Y:S01]  /*10470*/  FMUL.FTZ R52, R134.reuse, R180 ;  /* 0x000000b486347220 */ /* 0x040fe20000410000 */
[-C--:B------:R-:W-:Y:S04]  /*10480*/  HMMA.16816.F32 R44, R144, R54.reuse, R44 ;  /* 0x00000036902c723c */ /* 0x080fe8000000182c */
[----:B------:R-:W-:Y:S04]  /*10490*/  FMUL.FTZ R53, R134, R181 ;  /* 0x000000b586357220 */ /* 0x000fe80000410000 */
[C---:B------:R-:W-:Y:S07]  /*104a0*/  HMMA.16816.F32 R48, R140.reuse, R54, R48 ;  /* 0x000000368c30723c */ /* 0x040fee0000001830 */
[C---:B------:R-:W-:Y:S02]  /*104b0*/  FMUL.FTZ R54, R133.reuse, R182 ;  /* 0x000000b685367220 */ /* 0x040fe40000410000 */
[----:B------:R-:W-:Y:S03]  /*104c0*/  FMUL.FTZ R55, R133, R183 ;  /* 0x000000b785377220 */ /* 0x000fe60000410000 */
[----:B-1----:R-:W-:Y:S02]  /*104d0*/  FFMA.FTZ R152, R243, c[0x0][0x2d0], -R209 ;  /* 0x0000b400f3987a23 */ /* 0x002fe400000108d1 */
[----:B------:R-:W-:Y:S02]  /*104e0*/  FFMA.FTZ R182, R136, c[0x0][0x2d0], -R3 ;  /* 0x0000b40088b67a23 */ /* 0x000fe40000010803 */
[-C--:B------:R-:W-:Y:S01]  /*104f0*/  HMMA.16816.F32 R52, R140, R148.reuse, R52 ;  /* 0x000000948c34723c */ /* 0x080fe20000001834 */
[----:B------:R1:W-:Y:S07]  /*10500*/  MUFU.EX2 R243, R152 ;  /* 0x0000009800f37308 */ /* 0x0003ee0000000800 */
[C---:B------:R-:W-:Y:S08]  /*10510*/  HMMA.16816.F32 R56, R144.reuse, R148, R56 ;  /* 0x000000949038723c */ /* 0x040ff00000001838 */
[-C--:B------:R-:W-:Y:S08]  /*10520*/  HMMA.16816.F32 R60, R144, R150.reuse, R60 ;  /* 0x00000096903c723c */ /* 0x080ff0000000183c */
[C---:B------:R-:W-:Y:S01]  /*10530*/  HMMA.16816.F32 R64, R140.reuse, R150, R64 ;  /* 0x000000968c40723c */ /* 0x040fe20000001840 */
[----:B------:R-:W2:Y:S03]  /*10540*/  LDSM.16.MT88.4 R148, [R237+0x2100] ;  /* 0x00210000ed94783b */ /* 0x000ea60000004200 */
[--C-:B-1----:R-:W-:Y:S04]  /*10550*/  FFMA.FTZ R152, R170, c[0x0][0x2d0], -R209.reuse ;  /* 0x0000b400aa987a23 */ /* 0x102fe800000108d1 */
[----:B------:R1:W-:Y:S04]  /*10560*/  MUFU.EX2 R196, R152 ;  /* 0x0000009800c47308 */ /* 0x0003e80000000800 */
[--C-:B-1----:R-:W-:Y:S01]  /*10570*/  FFMA.FTZ R152, R232, c[0x0][0x2d0], -R208.reuse ;  /* 0x0000b400e8987a23 */ /* 0x102fe200000108d0 */
[----:B------:R-:W-:Y:S02]  /*10580*/  MOV R232, R225 ;  /* 0x000000e100e87202 */ /* 0x000fe40000000f00 */
[----:B------:R-:W3:Y:S03]  /*10590*/  LDL.LU R225, [R1+0x64] ;  /* 0x0000640001e17983 */ /* 0x000ee60000300800 */
[----:B------:R1:W-:Y:S01]  /*105a0*/  MUFU.EX2 R184, R152 ;  /* 0x0000009800b87308 */ /* 0x0003e20000000800 */
[-C--:B--2---:R-:W-:Y:S08]  /*105b0*/  HMMA.16816.F32 R68, R140, R148.reuse, R68 ;  /* 0x000000948c44723c */ /* 0x084ff00000001844 */
[C---:B------:R-:W-:Y:S08]  /*105c0*/  HMMA.16816.F32 R72, R144.reuse, R148, R72 ;  /* 0x000000949048723c */ /* 0x040ff00000001848 */
[-C--:B------:R-:W-:Y:S04]  /*105d0*/  HMMA.16816.F32 R76, R144, R150.reuse, R76 ;  /* 0x00000096904c723c */ /* 0x080fe8000000184c */
[--C-:B-1----:R-:W-:Y:S02]  /*105e0*/  FFMA.FTZ R152, R169, c[0x0][0x2d0], -R208.reuse ;  /* 0x0000b400a9987a23 */ /* 0x102fe400000108d0 */
[----:B------:R-:W-:Y:S02]  /*105f0*/  FFMA.FTZ R208, R211, c[0x0][0x2d0], -R208 ;  /* 0x0000b400d3d07a23 */ /* 0x000fe400000108d0 */
[C---:B------:R-:W-:Y:S01]  /*10600*/  HMMA.16816.F32 R80, R140.reuse, R150, R80 ;  /* 0x000000968c50723c */ /* 0x040fe20000001850 */
[----:B------:R-:W1:Y:S01]  /*10610*/  LDSM.16.MT88.4 R148, [R238+0x2100] ;  /* 0x00210000ee94783b */ /* 0x000e620000004200 */
[----:B------:R2:W-:Y:S02]  /*10620*/  MUFU.EX2 R194, R152 ;  /* 0x0000009800c27308 */ /* 0x0005e40000000800 */
[--C-:B------:R-:W-:Y:S08]  /*10630*/  FFMA.FTZ R169, R235, c[0x0][0x2d0], -R209.reuse ;  /* 0x0000b400eba97a23 */ /* 0x100ff000000108d1 */
[----:B------:R-:W-:Y:S10]  /*10640*/  MUFU.EX2 R235, R230 ;  /* 0x000000e600eb7308 */ /* 0x000ff40000000800 */
[----:B------:R-:W-:Y:S01]  /*10650*/  MUFU.EX2 R169, R169 ;  /* 0x000000a900a97308 */ /* 0x000fe20000000800 */
[--C-:B--2---:R-:W-:Y:S09]  /*10660*/  FFMA.FTZ R152, R242, c[0x0][0x2d0], -R210.reuse ;  /* 0x0000b400f2987a23 */ /* 0x104ff200000108d2 */
[----:B------:R2:W-:Y:S01]  /*10670*/  MUFU.EX2 R242, R152 ;  /* 0x0000009800f27308 */ /* 0x0005e20000000800 */
[-C--:B-1----:R-:W-:Y:S08]  /*10680*/  HMMA.16816.F32 R84, R140, R148.reuse, R84 ;  /* 0x000000948c54723c */ /* 0x082ff00000001854 */
[C---:B------:R-:W-:Y:S08]  /*10690*/  HMMA.16816.F32 R88, R144.reuse, R148, R88 ;  /* 0x000000949058723c */ /* 0x040ff00000001858 */
[-C--:B------:R-:W-:Y:S08]  /*106a0*/  HMMA.16816.F32 R92, R144, R150.reuse, R92 ;  /* 0x00000096905c723c */ /* 0x080ff0000000185c */
[C---:B------:R-:W-:Y:S01]  /*106b0*/  HMMA.16816.F32 R96, R140.reuse, R150, R96 ;  /* 0x000000968c60723c */ /* 0x040fe20000001860 */
[----:B------:R-:W1:Y:S07]  /*106c0*/  LDSM.16.MT88.4 R148, [R240+0x2100] ;  /* 0x00210000f094783b */ /* 0x000e6e0000004200 */
[-C--:B-1----:R-:W-:Y:S08]  /*106d0*/  HMMA.16816.F32 R100, R140, R148.reuse, R100 ;  /* 0x000000948c64723c */ /* 0x082ff00000001864 */
[C---:B------:R-:W-:Y:S07]  /*106e0*/  HMMA.16816.F32 R104, R144.reuse, R148, R104 ;  /* 0x000000949068723c */ /* 0x040fee0000001868 */
[--C-:B------:R-:W-:Y:S01]  /*106f0*/  FFMA.FTZ R148, R168, c[0x0][0x2d0], -R209.reuse ;  /* 0x0000b400a8947a23 */ /* 0x100fe200000108d1 */
[-C--:B------:R-:W-:Y:S04]  /*10700*/  HMMA.16816.F32 R108, R144, R150.reuse, R108 ;  /* 0x00000096906c723c */ /* 0x080fe8000000186c */
[----:B------:R-:W-:Y:S02]  /*10710*/  MOV R168, R163 ;  /* 0x000000a300a87202 */ /* 0x000fe40000000f00 */
[----:B------:R-:W-:Y:S02]  /*10720*/  MOV R163, R162 ;  /* 0x000000a200a37202 */ /* 0x000fe40000000f00 */
[C---:B------:R-:W-:Y:S04]  /*10730*/  HMMA.16816.F32 R112, R140.reuse, R150, R112 ;  /* 0x000000968c70723c */ /* 0x040fe80000001870 */
[--C-:B--2---:R-:W-:Y:S01]  /*10740*/  FFMA.FTZ R152, R163, c[0x0][0x2d0], -R210.reuse ;  /* 0x0000b400a3987a23 */ /* 0x104fe200000108d2 */
[----:B------:R-:W-:Y:S02]  /*10750*/  MOV R162, R161 ;  /* 0x000000a100a27202 */ /* 0x000fe40000000f00 */
[----:B------:R-:W-:Y:S01]  /*10760*/  MOV R161, R190 ;  /* 0x000000be00a17202 */ /* 0x000fe20000000f00 */
[----:B------:R1:W-:Y:S01]  /*10770*/  MUFU.EX2 R202, R152 ;  /* 0x0000009800ca7308 */ /* 0x0003e20000000800 */
[----:B------:R-:W-:Y:S03]  /*10780*/  MOV R190, R189 ;  /* 0x000000bd00be7202 */ /* 0x000fe60000000f00 */
[----:B------:R-:W-:Y:S02]  /*10790*/  MOV R189, R188 ;  /* 0x000000bc00bd7202 */ /* 0x000fe40000000f00 */
[----:B------:R-:W-:Y:S01]  /*107a0*/  MOV R188, R179 ;  /* 0x000000b300bc7202 */ /* 0x000fe20000000f00 */
[--C-:B------:R-:W-:Y:S01]  /*107b0*/  FFMA.FTZ R171, R190, c[0x0][0x2d0], -R209.reuse ;  /* 0x0000b400beab7a23 */ /* 0x100fe200000108d1 */
[----:B------:R-:W-:Y:S01]  /*107c0*/  MOV R179, R167 ;  /* 0x000000a700b37202 */ /* 0x000fe20000000f00 */
[----:B------:R-:W-:Y:S01]  /*107d0*/  FFMA.FTZ R170, R189, c[0x0][0x2d0], -R209 ;  /* 0x0000b400bdaa7a23 */ /* 0x000fe200000108d1 */
[----:B------:R-:W-:Y:S01]  /*107e0*/  MOV R167, R166 ;  /* 0x000000a600a77202 */ /* 0x000fe20000000f00 */
[--C-:B------:R-:W-:Y:S01]  /*107f0*/  FFMA.FTZ R181, R188, c[0x0][0x2d0], -R3.reuse ;  /* 0x0000b400bcb57a23 */ /* 0x100fe20000010803 */
[----:B------:R-:W-:Y:S01]  /*10800*/  MOV R166, R157 ;  /* 0x0000009d00a67202 */ /* 0x000fe20000000f00 */
[----:B------:R-:W-:Y:S01]  /*10810*/  MUFU.EX2 R171, R171 ;  /* 0x000000ab00ab7308 */ /* 0x000fe20000000800 */
[----:B------:R-:W-:Y:S01]  /*10820*/  MOV R157, R241 ;  /* 0x000000f1009d7202 */ /* 0x000fe20000000f00 */
[--C-:B------:R-:W-:Y:S01]  /*10830*/  FFMA.FTZ R167, R167, c[0x0][0x2d0], -R3.reuse ;  /* 0x0000b400a7a77a23 */ /* 0x100fe20000010803 */
[----:B------:R-:W-:Y:S01]  /*10840*/  MOV R189, R178 ;  /* 0x000000b200bd7202 */ /* 0x000fe20000000f00 */
[--C-:B------:R-:W-:Y:S01]  /*10850*/  FFMA.FTZ R166, R166, c[0x0][0x2d0], -R3.reuse ;  /* 0x0000b400a6a67a23 */ /* 0x100fe20000010803 */
[----:B------:R-:W-:Y:S01]  /*10860*/  MOV R178, R165 ;  /* 0x000000a500b27202 */ /* 0x000fe20000000f00 */
[--C-:B------:R-:W-:Y:S01]  /*10870*/  FFMA.FTZ R179, R179, c[0x0][0x2d0], -R3.reuse ;  /* 0x0000b400b3b37a23 */ /* 0x100fe20000010803 */
[----:B------:R-:W-:Y:S02]  /*10880*/  MOV R165, R164 ;  /* 0x000000a400a57202 */ /* 0x000fe40000000f00 */
[----:B------:R-:W-:Y:S01]  /*10890*/  MOV R164, R159 ;  /* 0x0000009f00a47202 */ /* 0x000fe20000000f00 */
[----:B------:R2:W-:Y:S01]  /*108a0*/  MUFU.EX2 R241, R148 ;  /* 0x0000009400f17308 */ /* 0x0005e20000000800 */
[--C-:B-1----:R-:W-:Y:S01]  /*108b0*/  FFMA.FTZ R152, R162, c[0x0][0x2d0], -R3.reuse ;  /* 0x0000b400a2987a23 */ /* 0x102fe20000010803 */
[----:B------:R-:W-:Y:S01]  /*108c0*/  MOV R190, R154 ;  /* 0x0000009a00be7202 */ /* 0x000fe20000000f00 */
[--C-:B------:R-:W-:Y:S02]  /*108d0*/  FFMA.FTZ R162, R160, c[0x0][0x2d0], -R210.reuse ;  /* 0x0000b400a0a27a23 */ /* 0x100fe400000108d2 */
[--C-:B------:R-:W-:Y:S02]  /*108e0*/  FFMA.FTZ R164, R164, c[0x0][0x2d0], -R210.reuse ;  /* 0x0000b400a4a47a23 */ /* 0x100fe400000108d2 */
[--C-:B------:R-:W-:Y:S02]  /*108f0*/  FFMA.FTZ R165, R165, c[0x0][0x2d0], -R210.reuse ;  /* 0x0000b400a5a57a23 */ /* 0x100fe400000108d2 */
[--C-:B------:R-:W-:Y:S01]  /*10900*/  FFMA.FTZ R178, R178, c[0x0][0x2d0], -R210.reuse ;  /* 0x0000b400b2b27a23 */ /* 0x100fe200000108d2 */
[----:B------:R1:W-:Y:S01]  /*10910*/  MUFU.EX2 R199, R152 ;  /* 0x0000009800c77308 */ /* 0x0003e20000000800 */
[----:B------:R-:W-:Y:S09]  /*10920*/  FFMA.FTZ R160, R189, c[0x0][0x2d0], -R3 ;  /* 0x0000b400bda07a23 */ /* 0x000ff20000010803 */
[----:B------:R-:W-:Y:S01]  /*10930*/  MUFU.EX2 R187, R165 ;  /* 0x000000a500bb7308 */ /* 0x000fe20000000800 */
[--C-:B--2---:R-:W-:Y:S02]  /*10940*/  FFMA.FTZ R148, R168, c[0x0][0x2d0], -R209.reuse ;  /* 0x0000b400a8947a23 */ /* 0x104fe400000108d1 */
[----:B------:R-:W-:Y:S07]  /*10950*/  FFMA.FTZ R168, R234, c[0x0][0x2d0], -R209 ;  /* 0x0000b400eaa87a23 */ /* 0x000fee00000108d1 */
[----:B------:R2:W-:Y:S01]  /*10960*/  MUFU.EX2 R193, R148 ;  /* 0x0000009400c17308 */ /* 0x0005e20000000800 */
[----:B-1----:R-:W-:Y:S01]  /*10970*/  FFMA.FTZ R152, R161, c[0x0][0x2d0], -R3 ;  /* 0x0000b400a1987a23 */ /* 0x002fe20000010803 */
[----:B------:R-:W-:Y:S01]  /*10980*/  MOV R161, R177 ;  /* 0x000000b100a17202 */ /* 0x000fe20000000f00 */
[--C-:B------:R-:W-:Y:S02]  /*10990*/  FFMA.FTZ R177, R231, c[0x0][0x2d0], -R209.reuse ;  /* 0x0000b400e7b17a23 */ /* 0x100fe400000108d1 */
[----:B------:R-:W-:Y:S05]  /*109a0*/  FFMA.FTZ R209, R213, c[0x0][0x2d0], -R209 ;  /* 0x0000b400d5d17a23 */ /* 0x000fea00000108d1 */
[----:B------:R1:W4:Y:S01]  /*109b0*/  MUFU.EX2 R186, R152 ;  /* 0x0000009800ba7308 */ /* 0x0003220000000800 */
[--C-:B------:R-:W-:Y:S02]  /*109c0*/  FFMA.FTZ R163, R161, c[0x0][0x2d0], -R210.reuse ;  /* 0x0000b400a1a37a23 */ /* 0x100fe400000108d2 */
[--C-:B------:R-:W-:Y:S07]  /*109d0*/  FFMA.FTZ R161, R190, c[0x0][0x2d0], -R3.reuse ;  /* 0x0000b400bea17a23 */ /* 0x100fee0000010803 */
[----:B------:R4:W-:Y:S01]  /*109e0*/  MUFU.EX2 R190, R174 ;  /* 0x000000ae00be7308 */ /* 0x0009e20000000800 */
[----:B--2---:R-:W2:Y:S09]  /*109f0*/  LDSM.16.MT88.4 R148, [R239+0x2100] ;  /* 0x00210000ef94783b */ /* 0x004eb20000004200 */
[----:B------:R-:W-:Y:S01]  /*10a00*/  MUFU.EX2 R188, R163 ;  /* 0x000000a300bc7308 */ /* 0x000fe20000000800 */
[--C-:B-1----:R-:W-:Y:S01]  /*10a10*/  FFMA.FTZ R152, R191, c[0x0][0x2d0], -R210.reuse ;  /* 0x0000b400bf987a23 */ /* 0x102fe200000108d2 */
[----:B------:R-:W-:Y:S08]  /*10a20*/  MOV R191, R153 ;  /* 0x0000009900bf7202 */ /* 0x000ff00000000f00 */
[----:B------:R1:W1:Y:S01]  /*10a30*/  MUFU.EX2 R183, R152 ;  /* 0x0000009800b77308 */ /* 0x0002620000000800 */
[--C-:B------:R-:W-:Y:S02]  /*10a40*/  FFMA.FTZ R180, R191, c[0x0][0x2d0], -R210.reuse ;  /* 0x0000b400bfb47a23 */ /* 0x100fe400000108d2 */
[----:B------:R-:W-:Y:S01]  /*10a50*/  FFMA.FTZ R210, R215, c[0x0][0x2d0], -R210 ;  /* 0x0000b400d7d27a23 */ /* 0x000fe200000108d2 */
[----:B----4-:R-:W-:Y:S06]  /*10a60*/  LDSM.16.MT88.4 R172, [R240+0x1900] ;  /* 0x00190000f0ac783b */ /* 0x010fec0000004200 */
[----:B------:R-:W-:Y:S02]  /*10a70*/  MUFU.EX2 R191, R162 ;  /* 0x000000a200bf7308 */ /* 0x000fe40000000800 */
[----:B------:R-:W4:Y:S04]  /*10a80*/  LDL.LU R215, [R1+0x74] ;  /* 0x0000740001d77983 */ /* 0x000f280000300800 */
[----:B------:R-:W4:Y:S04]  /*10a90*/  LDL.LU R213, [R1+0x70] ;  /* 0x0000700001d57983 */ /* 0x000f280000300800 */
[----:B------:R-:W4:Y:S01]  /*10aa0*/  LDL.LU R211, [R1+0x6c] ;  /* 0x00006c0001d37983 */ /* 0x000f220000300800 */
[----:B------:R-:W-:Y:S01]  /*10ab0*/  MUFU.EX2 R189, R161 ;  /* 0x000000a100bd7308 */ /* 0x000fe20000000800 */
[-C--:B--2---:R-:W-:Y:S02]  /*10ac0*/  HMMA.16816.F32 R116, R140, R148.reuse, R116 ;  /* 0x000000948c74723c */ /* 0x084fe40000001874 */
[----:B-1----:R-:W1:Y:S07]  /*10ad0*/  LDSM.16.MT88.4 R152, [R237+0x900] ;  /* 0x00090000ed98783b */ /* 0x002e6e0000004200 */
[----:B------:R2:W-:Y:S01]  /*10ae0*/  MUFU.EX2 R201, R160 ;  /* 0x000000a000c97308 */ /* 0x0005e20000000800 */
[C---:B------:R-:W-:Y:S07]  /*10af0*/  HMMA.16816.F32 R120, R144.reuse, R148, R120 ;  /* 0x000000949078723c */ /* 0x040fee0000001878 */
[--C-:B------:R-:W-:Y:S01]  /*10b00*/  FFMA.FTZ R148, R158, c[0x0][0x2d0], -R3.reuse ;  /* 0x0000b4009e947a23 */ /* 0x100fe20000010803 */
[-C--:B------:R-:W-:Y:S01]  /*10b10*/  HMMA.16816.F32 R124, R144, R150.reuse, R124 ;  /* 0x00000096907c723c */ /* 0x080fe2000000187c */
[----:B------:R-:W-:Y:S03]  /*10b20*/  MUFU.EX2 R185, R167 ;  /* 0x000000a700b97308 */ /* 0x000fe60000000800 */
[----:B---3--:R-:W-:Y:S03]  /*10b30*/  FFMA.FTZ R134, R134, R225, R232 ;  /* 0x000000e186867223 */ /* 0x008fe600000100e8 */
[--C-:B------:R-:W-:Y:S01]  /*10b40*/  FFMA.FTZ R144, R157, c[0x0][0x2d0], -R3.reuse ;  /* 0x0000b4009d907a23 */ /* 0x100fe20000010803 */
[----:B------:R-:W-:Y:S01]  /*10b50*/  HMMA.16816.F32 R128, R140, R150, R128 ;  /* 0x000000968c80723c */ /* 0x000fe20000001880 */
[----:B------:R-:W3:Y:S02]  /*10b60*/  LDSM.16.MT88.4 R156, [R238+0x900] ;  /* 0x00090000ee9c783b */ /* 0x000ee40000004200 */
[----:B------:R1:W-:Y:S01]  /*10b70*/  MUFU.EX2 R195, R148 ;  /* 0x0000009400c37308 */ /* 0x0003e20000000800 */
[----:B------:R-:W-:Y:S01]  /*10b80*/  F2FP.PACK_AB R145, R186, R199 ;  /* 0x000000c7ba91723e */ /* 0x000fe200000000ff */
[----:B------:R-:W-:Y:S01]  /*10b90*/  FFMA.FTZ R3, R135, c[0x0][0x2d0], -R3 ;  /* 0x0000b40087037a23 */ /* 0x000fe20000010803 */
[----:B------:R-:W-:Y:S01]  /*10ba0*/  F2FP.PACK_AB R146, R192, R183 ;  /* 0x000000b7c092723e */ /* 0x000fe200000000ff */
[----:B------:R-:W-:Y:S01]  /*10bb0*/  FADD.FTZ R165, R224, R134 ;  /* 0x00000086e0a57221 */ /* 0x000fe20000010000 */
[----:B------:R-:W-:Y:S01]  /*10bc0*/  F2FP.PACK_AB R140, R236, R200 ;  /* 0x000000c8ec8c723e */ /* 0x000fe200000000ff */
[----:B--2---:R-:W-:Y:S03]  /*10bd0*/  LDSM.16.MT88.4 R160, [R240+0x3100] ;  /* 0x00310000f0a0783b */ /* 0x004fe60000004200 */
[----:B------:R-:W-:Y:S01]  /*10be0*/  F2FP.PACK_AB R141, R196, R243 ;  /* 0x000000f3c48d723e */ /* 0x000fe200000000ff */
[----:B------:R2:W2:Y:S01]  /*10bf0*/  MUFU.EX2 R198, R144 ;  /* 0x0000009000c67308 */ /* 0x0004a20000000800 */
[----:B------:R-:W-:Y:S02]  /*10c00*/  F2FP.PACK_AB R142, R194, R184 ;  /* 0x000000b8c28e723e */ /* 0x000fe400000000ff */
[----:B------:R-:W-:Y:S02]  /*10c10*/  F2FP.PACK_AB R143, R193, R241 ;  /* 0x000000f1c18f723e */ /* 0x000fe400000000ff */
[----:B------:R-:W-:Y:S05]  /*10c20*/  F2FP.PACK_AB R134, R206, R203 ;  /* 0x000000cbce86723e */ /* 0x000fea00000000ff */
[-C--:B-1----:R-:W-:Y:S01]  /*10c30*/  HMMA.16816.F32 R4, R140, R152.reuse, R4 ;  /* 0x000000988c04723c */ /* 0x082fe20000001804 */
[----:B------:R-:W-:Y:S01]  /*10c40*/  MUFU.EX2 R232, R212 ;  /* 0x000000d400e87308 */ /* 0x000fe20000000800 */
[----:B------:R-:W1:Y:S09]  /*10c50*/  LDSM.16.MT88.4 R148, [R240+0x900] ;  /* 0x00090000f094783b */ /* 0x000e720000004200 */
[----:B------:R-:W-:Y:S01]  /*10c60*/  MUFU.EX2 R234, R208 ;  /* 0x000000d000ea7308 */ /* 0x000fe20000000800 */
[----:B--2---:R-:W-:Y:S02]  /*10c70*/  F2FP.PACK_AB R144, R202, R242 ;  /* 0x000000f2ca90723e */ /* 0x004fe400000000ff */
[----:B------:R-:W-:Y:S07]  /*10c80*/  F2FP.PACK_AB R147, R198, R195 ;  /* 0x000000c3c693723e */ /* 0x000fee00000000ff */
[----:B------:R-:W-:Y:S01]  /*10c90*/  MUFU.EX2 R231, R214 ;  /* 0x000000d600e77308 */ /* 0x000fe20000000800 */
[C---:B------:R-:W-:Y:S08]  /*10ca0*/  HMMA.16816.F32 R8, R144.reuse, R152, R8 ;  /* 0x000000989008723c */ /* 0x040ff00000001808 */
[-C--:B------:R-:W-:Y:S01]  /*10cb0*/  HMMA.16816.F32 R12, R144, R154.reuse, R12 ;  /* 0x0000009a900c723c */ /* 0x080fe2000000180c */
[----:B------:R-:W-:Y:S07]  /*10cc0*/  MUFU.EX2 R230, R209 ;  /* 0x000000d100e67308 */ /* 0x000fee0000000800 */
[C---:B------:R-:W-:Y:S01]  /*10cd0*/  HMMA.16816.F32 R16, R140.reuse, R154, R16 ;  /* 0x0000009a8c10723c */ /* 0x040fe20000001810 */
[----:B------:R-:W2:Y:S02]  /*10ce0*/  LDSM.16.MT88.4 R152, [R239+0x900] ;  /* 0x00090000ef98783b */ /* 0x000ea40000004200 */
[----:B------:R-:W-:Y:S05]  /*10cf0*/  MUFU.EX2 R225, R210 ;  /* 0x000000d200e17308 */ /* 0x000fea0000000800 */
[-C--:B---3--:R-:W-:Y:S05]  /*10d00*/  HMMA.16816.F32 R20, R140, R156.reuse, R20 ;  /* 0x0000009c8c14723c */ /* 0x088fea0000001814 */
[----:B------:R-:W-:Y:S03]  /*10d10*/  MUFU.EX2 R204, R164 ;  /* 0x000000a400cc7308 */ /* 0x000fe60000000800 */
[C---:B------:R-:W-:Y:S07]  /*10d20*/  HMMA.16816.F32 R24, R144.reuse, R156, R24 ;  /* 0x0000009c9018723c */ /* 0x040fee0000001818 */
[----:B------:R-:W-:Y:S01]  /*10d30*/  MUFU.EX2 R205, R166 ;  /* 0x000000a600cd7308 */ /* 0x000fe20000000800 */
[-C--:B------:R-:W-:Y:S08]  /*10d40*/  HMMA.16816.F32 R28, R144, R158.reuse, R28 ;  /* 0x0000009e901c723c */ /* 0x080ff0000000181c */
[C---:B------:R-:W-:Y:S01]  /*10d50*/  HMMA.16816.F32 R32, R140.reuse, R158, R32 ;  /* 0x0000009e8c20723c */ /* 0x040fe20000001820 */
[----:B------:R3:W-:Y:S07]  /*10d60*/  MUFU.EX2 R166, R176 ;  /* 0x000000b000a67308 */ /* 0x0007ee0000000800 */
[-C--:B-1----:R-:W-:Y:S03]  /*10d70*/  HMMA.16816.F32 R36, R140, R148.reuse, R36 ;  /* 0x000000948c24723c */ /* 0x082fe60000001824 */
[----:B------:R1:W-:Y:S05]  /*10d80*/  MUFU.EX2 R167, R177 ;  /* 0x000000b100a77308 */ /* 0x0003ea0000000800 */
[C---:B------:R-:W-:Y:S05]  /*10d90*/  HMMA.16816.F32 R40, R144.reuse, R148, R40 ;  /* 0x000000949028723c */ /* 0x040fea0000001828 */
[----:B------:R2:W-:Y:S03]  /*10da0*/  MUFU.EX2 R229, R178 ;  /* 0x000000b200e57308 */ /* 0x0005e60000000800 */
[-C--:B------:R-:W-:Y:S04]  /*10db0*/  HMMA.16816.F32 R44, R144, R150.reuse, R44 ;  /* 0x00000096902c723c */ /* 0x080fe8000000182c */
[----:B---3--:R-:W-:Y:S03]  /*10dc0*/  MOV R176, R187 ;  /* 0x000000bb00b07202 */ /* 0x008fe60000000f00 */
[----:B------:R-:W-:Y:S01]  /*10dd0*/  MUFU.EX2 R170, R170 ;  /* 0x000000aa00aa7308 */ /* 0x000fe20000000800 */
[C---:B------:R-:W-:Y:S01]  /*10de0*/  HMMA.16816.F32 R48, R140.reuse, R150, R48 ;  /* 0x000000968c30723c */ /* 0x040fe20000001830 */
[----:B------:R-:W3:Y:S03]  /*10df0*/  LDSM.16.MT88.4 R148, [R237+0x2900] ;  /* 0x00290000ed94783b */ /* 0x000ee60000004200 */
[----:B-1----:R-:W-:Y:S04]  /*10e00*/  MOV R177, R186 ;  /* 0x000000ba00b17202 */ /* 0x002fe80000000f00 */
[-C--:B--2---:R-:W-:Y:S01]  /*10e10*/  HMMA.16816.F32 R52, R140, R152.reuse, R52 ;  /* 0x000000988c34723c */ /* 0x084fe20000001834 */
[----:B------:R-:W1:Y:S03]  /*10e20*/  MUFU.EX2 R207, R168 ;  /* 0x000000a800cf7308 */ /* 0x000e660000000800 */
[----:B------:R-:W-:Y:S04]  /*10e30*/  MOV R178, R185 ;  /* 0x000000b900b27202 */ /* 0x000fe80000000f00 */
[C---:B------:R-:W-:Y:S03]  /*10e40*/  HMMA.16816.F32 R56, R144.reuse, R152, R56 ;  /* 0x000000989038723c */ /* 0x040fe60000001838 */
[----:B------:R-:W-:Y:S05]  /*10e50*/  MUFU.EX2 R168, R226 ;  /* 0x000000e200a87308 */ /* 0x000fea0000000800 */
[-C--:B------:R-:W-:Y:S05]  /*10e60*/  HMMA.16816.F32 R60, R144, R154.reuse, R60 ;  /* 0x0000009a903c723c */ /* 0x080fea000000183c */
[----:B------:R-:W-:Y:S03]  /*10e70*/  MUFU.EX2 R226, R181 ;  /* 0x000000b500e27308 */ /* 0x000fe60000000800 */
[C---:B------:R-:W-:Y:S01]  /*10e80*/  HMMA.16816.F32 R64, R140.reuse, R154, R64 ;  /* 0x0000009a8c40723c */ /* 0x040fe20000001840 */
[----:B------:R-:W2:Y:S03]  /*10e90*/  LDSM.16.MT88.4 R152, [R238+0x2900] ;  /* 0x00290000ee98783b */ /* 0x000ea60000004200 */
[----:B-1----:R-:W-:Y:S03]  /*10ea0*/  F2FP.PACK_AB R135, R207, R169 ;  /* 0x000000a9cf87723e */ /* 0x002fe600000000ff */
[----:B------:R-:W-:Y:S01]  /*10eb0*/  MUFU.EX2 R224, R182 ;  /* 0x000000b600e07308 */ /* 0x000fe20000000800 */
[-C--:B---3--:R-:W-:Y:S08]  /*10ec0*/  HMMA.16816.F32 R68, R140, R148.reuse, R68 ;  /* 0x000000948c44723c */ /* 0x088ff00000001844 */
[C---:B------:R-:W-:Y:S01]  /*10ed0*/  HMMA.16816.F32 R72, R144.reuse, R148, R72 ;  /* 0x000000949048723c */ /* 0x040fe20000001848 */
[----:B------:R-:W1:Y:S07]  /*10ee0*/  MUFU.EX2 R228, R180 ;  /* 0x000000b400e47308 */ /* 0x000e6e0000000800 */
[-C--:B------:R-:W-:Y:S03]  /*10ef0*/  HMMA.16816.F32 R76, R144, R150.reuse, R76 ;  /* 0x00000096904c723c */ /* 0x080fe6000000184c */
[----:B------:R-:W3:Y:S05]  /*10f00*/  MUFU.EX2 R227, R179 ;  /* 0x000000b300e37308 */ /* 0x000eea0000000800 */
[C---:B------:R-:W-:Y:S01]  /*10f10*/  HMMA.16816.F32 R80, R140.reuse, R150, R80 ;  /* 0x000000968c50723c */ /* 0x040fe20000001850 */
[----:B------:R-:W1:Y:S07]  /*10f20*/  LDSM.16.MT88.4 R148, [R240+0x2900] ;  /* 0x00290000f094783b */ /* 0x000e6e0000004200 */
        /* <DEDUP_REMOVED lines=10> */
[-C--:B--2---:R-:W-:Y:S04]  /*10fd0*/  HMMA.16816.F32 R116, R140, R152.reuse, R116 ;  /* 0x000000988c74723c */ /* 0x084fe80000001874 */
[----:B----4-:R-:W-:Y:S01]  /*10fe0*/  FFMA.FTZ R156, R133, R215, R220 ;  /* 0x000000d7859c7223 */ /* 0x010fe200000100dc */
[----:B------:R-:W-:Y:S01]  /*10ff0*/  F2FP.PACK_AB R133, R170, R171 ;  /* 0x000000abaa85723e */ /* 0x000fe200000000ff */
[----:B------:R-:W-:Y:S01]  /*11000*/  FFMA.FTZ R136, R132, R213, R221 ;  /* 0x000000d584887223 */ /* 0x000fe200000100dd */
[----:B------:R-:W-:Y:S01]  /*11010*/  F2FP.PACK_AB R132, R190, R197 ;  /* 0x000000c5be84723e */ /* 0x000fe200000000ff */
[C---:B------:R-:W-:Y:S01]  /*11020*/  HMMA.16816.F32 R120, R144.reuse, R152, R120 ;  /* 0x000000989078723c */ /* 0x040fe20000001878 */
[----:B------:R-:W-:Y:S03]  /*11030*/  LDSM.16.MT88.4 R212, [R238+0x3900] ;  /* 0x00390000eed4783b */ /* 0x000fe60000004200 */
[----:B------:R-:W-:Y:S02]  /*11040*/  FADD.FTZ R164, R223, R156 ;  /* 0x0000009cdfa47221 */ /* 0x000fe40000010000 */
[----:B------:R-:W-:Y:S01]  /*11050*/  FFMA.FTZ R0, R0, R211, R216 ;  /* 0x000000d300007223 */ /* 0x000fe200000100d8 */
[----:B------:R-:W-:Y:S01]  /*11060*/  MOV R216, R184 ;  /* 0x000000b800d87202 */ /* 0x000fe20000000f00 */
[-C--:B------:R-:W-:Y:S01]  /*11070*/  HMMA.16816.F32 R124, R144, R154.reuse, R124 ;  /* 0x0000009a907c723c */ /* 0x080fe2000000187c */
[----:B------:R-:W2:Y:S01]  /*11080*/  LDSM.16.MT88.4 R144, [R238+0x1100] ;  /* 0x00110000ee90783b */ /* 0x000ea20000004200 */
[----:B------:R4:W2:Y:S02]  /*11090*/  MUFU.EX2 R223, R3 ;  /* 0x0000000300df7308 */ /* 0x0008a40000000800 */
[----:B------:R-:W-:Y:S02]  /*110a0*/  FADD.FTZ R0, R217, R0 ;  /* 0x00000000d9007221 */ /* 0x000fe40000010000 */
[----:B------:R-:W-:Y:S02]  /*110b0*/  FADD.FTZ R136, R222, R136 ;  /* 0x00000088de887221 */ /* 0x000fe40000010000 */
[----:B------:R-:W-:Y:S01]  /*110c0*/  HMMA.16816.F32 R128, R140, R154, R128 ;  /* 0x0000009a8c80723c */ /* 0x000fe20000001880 */
[----:B------:R-:W2:Y:S03]  /*110d0*/  LDSM.16.MT88.4 R152, [R240+0x1100] ;  /* 0x00110000f098783b */ /* 0x000ea60000004200 */
[----:B------:R-:W-:Y:S02]  /*110e0*/  FADD.FTZ R136, R247, R136 ;  /* 0x00000088f7887221 */ /* 0x000fe40000010000 */
[----:B------:R-:W-:Y:S01]  /*110f0*/  FADD.FTZ R0, R219, R0 ;  /* 0x00000000db007221 */ /* 0x000fe20000010000 */
[----:B------:R-:W-:Y:S01]  /*11100*/  F2FP.PACK_AB R142, R187, R204 ;  /* 0x000000ccbb8e723e */ /* 0x000fe200000000ff */
[----:B------:R-:W-:Y:S01]  /*11110*/  FADD.FTZ R220, R244, R136 ;  /* 0x00000088f4dc7221 */ /* 0x000fe20000010000 */
[-C--:B-1----:R-:W-:Y:S01]  /*11120*/  HMMA.16816.F32 R4, R132, R148.reuse, R4 ;  /* 0x000000948404723c */ /* 0x082fe20000001804 */
[----:B------:R-:W-:Y:S04]  /*11130*/  LDSM.16.MT88.4 R156, [R237+0x3100] ;  /* 0x00310000ed9c783b */ /* 0x000fe80000004200 */
[----:B------:R-:W-:Y:S01]  /*11140*/  F2FP.PACK_AB R143, R185, R205 ;  /* 0x000000cdb98f723e */ /* 0x000fe200000000ff */
[----:B------:R-:W-:Y:S01]  /*11150*/  FADD.FTZ R136, R218, R0 ;  /* 0x00000000da887221 */ /* 0x000fe20000010000 */
[----:B------:R-:W-:Y:S02]  /*11160*/  F2FP.PACK_AB R140, R191, R188 ;  /* 0x000000bcbf8c723e */ /* 0x000fe400000000ff */
[----:B------:R-:W-:Y:S01]  /*11170*/  F2FP.PACK_AB R141, R201, R189 ;  /* 0x000000bdc98d723e */ /* 0x000fe200000000ff */
[----:B------:R-:W-:Y:S02]  /*11180*/  LDSM.16.MT88.4 R184, [R239+0x1900] ;  /* 0x00190000efb8783b */ /* 0x000fe40000004200 */
[----:B------:R-:W-:Y:S01]  /*11190*/  MOV R0, R216 ;  /* 0x000000d800007202 */ /* 0x000fe20000000f00 */
[----:B----4-:R-:W-:Y:S03]  /*111a0*/  FADD.FTZ R3, R248, R164 ;  /* 0x000000a4f8037221 */ /* 0x010fe60000010000 */
[C---:B------:R-:W-:Y:S02]  /*111b0*/  HMMA.16816.F32 R8, R140.reuse, R148, R8 ;  /* 0x000000948c08723c */ /* 0x040fe40000001808 */
[----:B------:R-:W-:Y:S02]  /*111c0*/  LDSM.16.MT88.4 R208, [R237+0x3900] ;  /* 0x00390000edd0783b */ /* 0x000fe40000004200 */
[----:B------:R-:W-:Y:S01]  /*111d0*/  FADD.FTZ R221, R245, R3 ;  /* 0x00000003f5dd7221 */ /* 0x000fe20000010000 */
[----:B------:R-:W-:Y:S03]  /*111e0*/  MOV R3, R200 ;  /* 0x000000c800037202 */ /* 0x000fe60000000f00 */
[-C--:B------:R-:W-:Y:S02]  /*111f0*/  HMMA.16816.F32 R12, R140, R150.reuse, R12 ;  /* 0x000000968c0c723c */ /* 0x080fe4000000180c */
[----:B------:R-:W-:Y:S06]  /*11200*/  LDSM.16.MT88.4 R216, [R240+0x3900] ;  /* 0x00390000f0d8783b */ /* 0x000fec0000004200 */
[C---:B------:R-:W-:Y:S02]  /*11210*/  HMMA.16816.F32 R16, R132.reuse, R150, R16 ;  /* 0x000000968410723c */ /* 0x040fe40000001810 */
[----:B------:R-:W1:Y:S06]  /*11220*/  LDSM.16.MT88.4 R148, [R239+0x1100] ;  /* 0x00110000ef94783b */ /* 0x000e6c0000004200 */
[-C--:B--2---:R-:W-:Y:S08]  /*11230*/  HMMA.16816.F32 R20, R132, R144.reuse, R20 ;  /* 0x000000908414723c */ /* 0x084ff00000001814 */
        /* <DEDUP_REMOVED lines=8> */
[----:B------:R-:W4:Y:S07]  /*112c0*/  LDSM.16.MT88.4 R152, [R239+0x3100] ;  /* 0x00310000ef98783b */ /* 0x000f2e0000004200 */
        /* <DEDUP_REMOVED lines=22> */
[----:B------:R-:W-:Y:S01]  /*11430*/  FADD.FTZ R3, R236, R3 ;  /* 0x00000003ec037221 */ /* 0x000fe20000010000 */
[----:B------:R2:W5:Y:S03]  /*11440*/  LDL.LU R244, [R1+0xa0] ;  /* 0x0000a00001f47983 */ /* 0x0005660000300800 */
[C---:B------:R-:W-:Y:S08]  /*11450*/  HMMA.16816.F32 R104, R140.reuse, R160, R104 ;  /* 0x000000a08c68723c */ /* 0x040ff00000001868 */
[-C--:B------:R-:W-:Y:S08]  /*11460*/  HMMA.16816.F32 R108, R140, R162.reuse, R108 ;  /* 0x000000a28c6c723c */ /* 0x080ff0000000186c */
[C---:B------:R-:W-:Y:S01]  /*11470*/  HMMA.16816.F32 R112, R132.reuse, R162, R112 ;  /* 0x000000a28470723c */ /* 0x040fe20000001870 */
[----:B------:R-:W1:Y:S07]  /*11480*/  LDSM.16.MT88.4 R160, [R238+0x1900] ;  /* 0x00190000eea0783b */ /* 0x000e6e0000004200 */
[-C--:B----4-:R-:W-:Y:S08]  /*11490*/  HMMA.16816.F32 R116, R132, R152.reuse, R116 ;  /* 0x000000988474723c */ /* 0x090ff00000001874 */
[C---:B------:R-:W-:Y:S08]  /*114a0*/  HMMA.16816.F32 R120, R140.reuse, R152, R120 ;  /* 0x000000988c78723c */ /* 0x040ff00000001878 */
[-C--:B------:R-:W-:Y:S07]  /*114b0*/  HMMA.16816.F32 R124, R140, R154.reuse, R124 ;  /* 0x0000009a8c7c723c */ /* 0x080fee000000187c */
[----:B------:R-:W-:Y:S01]  /*114c0*/  F2FP.PACK_AB R140, R228, R229 ;  /* 0x000000e5e48c723e */ /* 0x000fe200000000ff */
[----:B------:R-:W-:Y:S04]  /*114d0*/  HMMA.16816.F32 R128, R132, R154, R128 ;  /* 0x0000009a8480723c */ /* 0x000fe80000001880 */
[----:B---3--:R-:W-:Y:S02]  /*114e0*/  F2FP.PACK_AB R141, R226, R227 ;  /* 0x000000e3e28d723e */ /* 0x008fe400000000ff */
[----:B------:R-:W-:Y:S02]  /*114f0*/  F2FP.PACK_AB R142, R225, R233 ;  /* 0x000000e9e18e723e */ /* 0x000fe400000000ff */
[----:B------:R-:W-:Y:S04]  /*11500*/  F2FP.PACK_AB R132, R168, R166 ;  /* 0x000000a6a884723e */ /* 0x000fe800000000ff */
[----:B------:R-:W-:Y:S02]  /*11510*/  F2FP.PACK_AB R133, R235, R167 ;  /* 0x000000a7eb85723e */ /* 0x000fe400000000ff */
[----:B------:R-:W-:Y:S02]  /*11520*/  F2FP.PACK_AB R134, R234, R232 ;  /* 0x000000e8ea86723e */ /* 0x000fe400000000ff */
[----:B------:R-:W-:Y:S02]  /*11530*/  F2FP.PACK_AB R135, R230, R231 ;  /* 0x000000e7e687723e */ /* 0x000fe400000000ff */
[----:B------:R-:W-:Y:S05]  /*11540*/  F2FP.PACK_AB R143, R223, R224 ;  /* 0x000000e0df8f723e */ /* 0x000fea00000000ff */
[-C--:B-1----:R-:W-:Y:S01]  /*11550*/  HMMA.16816.F32 R144, R132, R148.reuse, R4 ;  /* 0x000000948490723c */ /* 0x082fe20000001804 */
[----:B------:R-:W1:Y:S07]  /*11560*/  LDSM.16.MT88.4 R4, [R239+0x3900] ;  /* 0x00390000ef04783b */ /* 0x000e6e0000004200 */
[C---:B------:R-:W-:Y:S07]  /*11570*/  HMMA.16816.F32 R156, R140.reuse, R148, R8 ;  /* 0x000000948c9c723c */ /* 0x040fee0000001808 */
[----:B------:R-:W-:Y:S02]  /*11580*/  MOV R10, R167 ;  /* 0x000000a7000a7202 */ /* 0x000fe40000000f00 */
[----:B------:R-:W-:Y:S02]  /*11590*/  MOV R9, R166 ;  /* 0x000000a600097202 */ /* 0x000fe40000000f00 */
[-C--:B------:R-:W-:Y:S03]  /*115a0*/  HMMA.16816.F32 R164, R140, R150.reuse, R12 ;  /* 0x000000968ca4723c */ /* 0x080fe6000000180c */
        /* <DEDUP_REMOVED lines=12> */
[----:B------:R-:W-:Y:S02]  /*11670*/  MOV R20, R191 ;  /* 0x000000bf00147202 */ /* 0x000fe40000000f00 */
[----:B------:R-:W-:Y:S02]  /*11680*/  MOV R23, R169 ;  /* 0x000000a900177202 */ /* 0x000fe40000000f00 */
[----:B------:R-:W-:Y:S04]  /*11690*/  MOV R26, R190 ;  /* 0x000000be001a7202 */ /* 0x000fe80000000f00 */
        /* <DEDUP_REMOVED lines=9> */
[-C--:B------:R-:W-:Y:S04]  /*11730*/  HMMA.16816.F32 R168, R132, R172.reuse, R36 ;  /* 0x000000ac84a8723c */ /* 0x080fe80000001824 */
[----:B------:R-:W-:Y:S02]  /*11740*/  MOV R28, R198 ;  /* 0x000000c6001c7202 */ /* 0x000fe40000000f00 */
[----:B------:R-:W-:Y:S02]  /*11750*/  MOV R35, R192 ;  /* 0x000000c000237202 */ /* 0x000fe40000000f00 */
[----:B------:R-:W-:Y:S04]  /*11760*/  MOV R34, R193 ;  /* 0x000000c100227202 */ /* 0x000fe80000000f00 */
[----:B------:R-:W-:Y:S02]  /*11770*/  MOV R16, R204 ;  /* 0x000000cc00107202 */ /* 0x000fe40000000f00 */
[----:B------:R-:W-:Y:S02]  /*11780*/  MOV R22, R203 ;  /* 0x000000cb00167202 */ /* 0x000fe40000000f00 */
[----:B------:R-:W-:Y:S02]  /*11790*/  MOV R21, R201 ;  /* 0x000000c900157202 */ /* 0x000fe40000000f00 */
        /* <DEDUP_REMOVED lines=41> */
[----:B------:R-:W-:Y:S01]  /*11a30*/  MOV R9, R10 ;  /* 0x0000000a00097202 */ /* 0x000fe20000000f00 */
[-C--:B------:R-:W-:Y:S03]  /*11a40*/  HMMA.16816.F32 R92, R140, R214.reuse, R92 ;  /* 0x000000d68c5c723c */ /* 0x080fe6000000185c */
[----:B------:R-:W-:Y:S01]  /*11a50*/  MOV R10, R0 ;  /* 0x00000000000a7202 */ /* 0x000fe20000000f00 */
[----:B------:R-:W-:Y:S01]  /*11a60*/  FADD.FTZ R0, R243, R221 ;  /* 0x000000ddf3007221 */ /* 0x000fe20000010000 */
[----:B------:R-:W-:Y:S01]  /*11a70*/  MOV R37, R29 ;  /* 0x0000001d00257202 */ /* 0x000fe20000000f00 */
[----:B------:R2:W5:Y:S01]  /*11a80*/  LDL.LU R243, [R1+0x9c] ;  /* 0x00009c0001f37983 */ /* 0x0005620000300800 */
[----:B------:R-:W-:Y:S01]  /*11a90*/  MOV R29, R30 ;  /* 0x0000001e001d7202 */ /* 0x000fe20000000f00 */
[----:B------:R-:W-:Y:S01]  /*11aa0*/  FADD.FTZ R10, R10, R3 ;  /* 0x000000030a0a7221 */ /* 0x000fe20000010000 */
[----:B------:R-:W-:Y:S01]  /*11ab0*/  MOV R30, R31 ;  /* 0x0000001f001e7202 */ /* 0x000fe20000000f00 */
[C---:B------:R-:W-:Y:S04]  /*11ac0*/  HMMA.16816.F32 R96, R132.reuse, R214, R96 ;  /* 0x000000d68460723c */ /* 0x040fe80000001860 */
[----:B------:R-:W-:Y:S01]  /*11ad0*/  FADD.FTZ R3, R39, R11 ;  /* 0x0000000b27037221 */ /* 0x000fe20000010000 */
[----:B------:R-:W-:Y:S02]  /*11ae0*/  MOV R31, R24 ;  /* 0x00000018001f7202 */ /* 0x000fe40000000f00 */
[----:B------:R-:W-:Y:S01]  /*11af0*/  MOV R24, R25 ;  /* 0x0000001900187202 */ /* 0x000fe20000000f00 */
[-C--:B------:R-:W-:Y:S04]  /*11b00*/  HMMA.16816.F32 R100, R132, R216.reuse, R100 ;  /* 0x000000d88464723c */ /* 0x080fe80000001864 */
[----:B------:R-:W-:Y:S02]  /*11b10*/  MOV R25, R26 ;  /* 0x0000001a00197202 */ /* 0x000fe40000000f00 */
[----:B------:R-:W-:Y:S02]  /*11b20*/  MOV R26, R27 ;  /* 0x0000001b001a7202 */ /* 0x000fe40000000f00 */
[----:B------:R-:W-:Y:S01]  /*11b30*/  MOV R27, R20 ;  /* 0x00000014001b7202 */ /* 0x000fe20000000f00 */
[C---:B------:R-:W-:Y:S04]  /*11b40*/  HMMA.16816.F32 R104, R140.reuse, R216, R104 ;  /* 0x000000d88c68723c */ /* 0x040fe80000001868 */
[----:B------:R-:W-:Y:S02]  /*11b50*/  MOV R20, R21 ;  /* 0x0000001500147202 */ /* 0x000fe40000000f00 */
[----:B------:R-:W-:Y:S02]  /*11b60*/  MOV R21, R22 ;  /* 0x0000001600157202 */ /* 0x000fe40000000f00 */
[----:B------:R-:W-:Y:S01]  /*11b70*/  MOV R22, R23 ;  /* 0x0000001700167202 */ /* 0x000fe20000000f00 */
[-C--:B------:R-:W-:Y:S03]  /*11b80*/  HMMA.16816.F32 R108, R140, R218.reuse, R108 ;  /* 0x000000da8c6c723c */ /* 0x080fe6000000186c */
[----:B------:R-:W-:Y:S02]  /*11b90*/  MOV R23, R16 ;  /* 0x0000001000177202 */ /* 0x000fe40000000f00 */
[----:B------:R-:W-:Y:S02]  /*11ba0*/  MOV R16, R17 ;  /* 0x0000001100107202 */ /* 0x000fe40000000f00 */
[----:B------:R-:W-:Y:S01]  /*11bb0*/  MOV R17, R18 ;  /* 0x0000001200117202 */ /* 0x000fe20000000f00 */
[C---:B------:R-:W-:Y:S04]  /*11bc0*/  HMMA.16816.F32 R112, R132.reuse, R218, R112 ;  /* 0x000000da8470723c */ /* 0x040fe80000001870 */
[----:B------:R-:W-:Y:S02]  /*11bd0*/  MOV R18, R19 ;  /* 0x0000001300127202 */ /* 0x000fe40000000f00 */
[----:B------:R-:W-:Y:S02]  /*11be0*/  MOV R19, R13 ;  /* 0x0000000d00137202 */ /* 0x000fe40000000f00 */
[----:B------:R-:W-:Y:S01]  /*11bf0*/  MOV R13, R14 ;  /* 0x0000000e000d7202 */ /* 0x000fe20000000f00 */
[-C--:B-1----:R-:W-:Y:S03]  /*11c00*/  HMMA.16816.F32 R116, R132, R4.reuse, R116 ;  /* 0x000000048474723c */ /* 0x082fe60000001874 */
[----:B------:R-:W-:Y:S01]  /*11c10*/  MOV R14, R9 ;  /* 0x00000009000e7202 */ /* 0x000fe20000000f00 */
[----:B------:R-:W-:Y:S01]  /*11c20*/  FADD.FTZ R9, R242, R220 ;  /* 0x000000dcf2097221 */ /* 0x000fe20000010000 */
[----:B------:R-:W-:Y:S01]  /*11c30*/  MOV R36, R37 ;  /* 0x0000002500247202 */ /* 0x000fe20000000f00 */
[----:B------:R2:W5:Y:S01]  /*11c40*/  LDL.LU R242, [R1+0x98] ;  /* 0x0000980001f27983 */ /* 0x0005620000300800 */
[----:B------:R-:W-:Y:S01]  /*11c50*/  MOV R37, R241 ;  /* 0x000000f100257202 */ /* 0x000fe20000000f00 */
[----:B------:R-:W-:Y:S01]  /*11c60*/  FADD.FTZ R12, R12, R9 ;  /* 0x000000090c0c7221 */ /* 0x000fe20000010000 */
[C---:B------:R-:W-:Y:S01]  /*11c70*/  HMMA.16816.F32 R120, R140.reuse, R4, R120 ;  /* 0x000000048c78723c */ /* 0x040fe20000001878 */
[----:B------:R2:W5:Y:S03]  /*11c80*/  LDL.LU R241, [R1+0x94] ;  /* 0x0000940001f17983 */ /* 0x0005660000300800 */
[----:B------:R-:W-:Y:S01]  /*11c90*/  FADD.FTZ R0, R36, R0 ;  /* 0x0000000024007221 */ /* 0x000fe20000010000 */
[----:B------:R2:W5:Y:S01]  /*11ca0*/  LDL.LU R236, [R1+0x90] ;  /* 0x0000900001ec7983 */ /* 0x0005620000300800 */
[----:B------:R-:W-:Y:S02]  /*11cb0*/  FADD.FTZ R8, R38, R12 ;  /* 0x0000000c26087221 */ /* 0x000fe40000010000 */
[----:B------:R-:W-:Y:S01]  /*11cc0*/  FADD.FTZ R9, R37, R0 ;  /* 0x0000000025097221 */ /* 0x000fe20000010000 */
[-C--:B------:R-:W-:Y:S03]  /*11cd0*/  HMMA.16816.F32 R124, R140, R6.reuse, R124 ;  /* 0x000000068c7c723c */ /* 0x080fe6000000187c */
[----:B------:R-:W-:Y:S02]  /*11ce0*/  FADD.FTZ R0, R32, R10 ;  /* 0x0000000a20007221 */ /* 0x000fe40000010000 */
[----:B------:R-:W-:Y:S02]  /*11cf0*/  FADD.FTZ R12, R33, R9 ;  /* 0x00000009210c7221 */ /* 0x000fe40000010000 */
[----:B------:R-:W-:Y:S01]  /*11d00*/  FADD.FTZ R11, R34, R8 ;  /* 0x00000008220b7221 */ /* 0x000fe20000010000 */
[----:B------:R-:W-:Y:S04]  /*11d10*/  HMMA.16816.F32 R128, R132, R6, R128 ;  /* 0x000000068480723c */ /* 0x000fe80000001880 */
[----:B------:R-:W-:Y:S01]  /*11d20*/  FADD.FTZ R9, R28, R0 ;  /* 0x000000001c097221 */ /* 0x000fe20000010000 */
[-C--:B------:R-:W-:Y:S01]  /*11d30*/  MOV R140, R2.reuse ;  /* 0x00000002008c7202 */ /* 0x080fe20000000f00 */
[----:B------:R-:W-:Y:S01]  /*11d40*/  FADD.FTZ R10, R35, R3 ;  /* 0x00000003230a7221 */ /* 0x000fe20000010000 */
[----:B------:R-:W-:Y:S01]  /*11d50*/  MOV R134, R2 ;  /* 0x0000000200867202 */ /* 0x000fe20000000f00 */
[----:B------:R-:W-:Y:S01]  /*11d60*/  FADD.FTZ R8, R29, R12 ;  /* 0x0000000c1d087221 */ /* 0x000fe20000010000 */
[----:B------:R-:W-:Y:S03]  /*11d70*/  MOV R2, R139 ;  /* 0x0000008b00027202 */ /* 0x000fe60000000f00 */
        /* <DEDUP_REMOVED lines=37> */
.L_x_1796:
        /* <DEDUP_REMOVED lines=185> */
.L_x_1776:
        /* <DEDUP_REMOVED lines=197> */
.L_x_1801:
        /* <DEDUP_REMOVED lines=13> */
[----:B------:R-:W-:Y:S01]  /*13880*/  UMOV UR19, UR11 ;  /* 0x0000000b00137c82 */ /* 0x000fe20008000000 */
[C---:B------:R-:W-:Y:S01]  /*13890*/  LOP3.LUT R3, R0.reuse, 0x1ffffffe, RZ, 0xc0, !PT ;  /* 0x1ffffffe00037812 */ /* 0x040fe200078ec0ff */
[----:B------:R-:W-:Y:S01]  /*138a0*/  IMAD.SHL.U32 R0, R0, 0x20, RZ ;  /* 0x0000002000007824 */ /* 0x000fe200078e00ff */
        /* <DEDUP_REMOVED lines=8> */
[-C--:B------:R-:W-:Y:S01]  /*13930*/  LEA.HI R7, R65, R66.reuse, RZ, 0x3 ;  /* 0x0000004241077211 */ /* 0x080fe200078f18ff */
[----:B------:R-:W-:Y:S01]  /*13940*/  IMAD R0, R4, 0x8, R0 ;  /* 0x0000000804007824 */ /* 0x000fe200078e0200 */
[----:B------:R-:W-:Y:S01]  /*13950*/  UIMAD UR6, UR9, UR5, UR6 ;  /* 0x00000005090672a4 */ /* 0x000fe2000f8e0206 */
[----:B------:R-:W-:Y:S01]  /*13960*/  IMAD R15, R2, 0x10, R3 ;  /* 0x00000010020f7824 */ /* 0x000fe200078e0203 */
[----:B------:R-:W-:Y:S01]  /*13970*/  USEL UR13, UR13, URZ, !UP1 ;  /* 0x0000003f0d0d7287 */ /* 0x000fe2000c800000 */
[----:B------:R-:W-:Y:S01]  /*13980*/  LOP3.LUT R6, R7, 0xfffffff8, RZ, 0xc0, !PT ;  /* 0xfffffff807067812 */ /* 0x000fe200078ec0ff */
[----:B------:R-:W-:Y:S01]  /*13990*/  ULDC.64 UR4, c[0x0][0x498] ;  /* 0x0001260000047ab9 */ /* 0x000fe20000000a00 */
[----:B------:R-:W-:Y:S01]  /*139a0*/  IMAD.IADD R2, R15, 0x1, R0 ;  /* 0x000000010f027824 */ /* 0x000fe200078e0200 */
[----:B------:R-:W-:Y:S01]  /*139b0*/  UIMAD UR16, UR12, UR4, URZ ;  /* 0x000000040c1072a4 */ /* 0x000fe2000f8e023f */
[----:B------:R-:W-:Y:S01]  /*139c0*/  SHF.R.S32.HI R19, RZ, 0x3, R7 ;  /* 0x00000003ff137819 */ /* 0x000fe20000011407 */
[----:B------:R-:W-:Y:S01]  /*139d0*/  UIADD3 UR19, UR19, UR6, URZ ;  /* 0x0000000613137290 */ /* 0x000fe2000fffe03f */
[----:B-1----:R-:W-:Y:S01]  /*139e0*/  IMAD R2, R76, 0x80, R2 ;  /* 0x000000804c027824 */ /* 0x002fe200078e0202 */
[----:B------:R-:W-:Y:S01]  /*139f0*/  UIMAD UR16, UR13, UR5, UR16 ;  /* 0x000000050d1072a4 */ /* 0x000fe2000f8e0210 */
[----:B------:R-:W-:Y:S01]  /*13a00*/  IMAD.IADD R6, R66, 0x1, -R6 ;  /* 0x0000000142067824 */ /* 0x000fe200078e0a06 */
[----:B------:R-:W-:Y:S01]  /*13a10*/  UIMAD.WIDE.U32 UR18, UR13, UR4, UR18 ;  /* 0x000000040d1272a5 */ /* 0x000fe2000f8e0012 */
[----:B------:R-:W-:Y:S01]  /*13a20*/  @P2 IMAD.HI.U32 R3, R2, c[0x0][0x4ec], RZ ;  /* 0x00013b0002032a27 */ /* 0x000fe200078e00ff */
[----:B------:R-:W-:Y:S01]  /*13a30*/  ULDC.64 UR6, c[0x0][0x3a0] ;  /* 0x0000e80000067ab9 */ /* 0x000fe20000000a00 */
[----:B------:R-:W-:Y:S01]  /*13a40*/  LOP3.LUT P0, RZ, R5, 0x3, RZ, 0xc0, !PT ;  /* 0x0000000305ff7812 */ /* 0x000fe2000780c0ff */
[----:B------:R-:W-:Y:S01]  /*13a50*/  ULDC.64 UR4, c[0x0][0x3e8] ;  /* 0x0000fa0000047ab9 */ /* 0x000fe20000000a00 */
[----:B------:R-:W-:Y:S01]  /*13a60*/  IMAD.MOV.U32 R0, RZ, RZ, R2 ;  /* 0x000000ffff007224 */ /* 0x000fe200078e0002 */
[----:B------:R-:W-:Y:S01]  /*13a70*/  @P2 SHF.R.U32.HI R0, RZ, c[0x0][0x4f0], R3 ;  /* 0x00013c00ff002a19 */ /* 0x000fe20000011603 */
[----:B------:R-:W-:Y:S01]  /*13a80*/  UIMAD UR8, UR8, UR4, URZ ;  /* 0x00000004080872a4 */ /* 0x000fe2000f8e023f */
[----:B------:R-:W-:Y:S01]  /*13a90*/  IMAD R15, R76, 0x80, R15 ;  /* 0x000000804c0f7824 */ /* 0x000fe200078e020f */
[----:B------:R-:W-:Y:S01]  /*13aa0*/  LEA.HI R21, R65, R66, RZ, 0x6 ;  /* 0x0000004241157211 */ /* 0x000fe200078f30ff */
[----:B-----5:R-:W-:Y:S01]  /*13ab0*/  IMAD R17, R17, c[0x0][0x4e8], RZ ;  /* 0x00013a0011117a24 */ /* 0x020fe200078e02ff */
        /* <DEDUP_REMOVED lines=29> */
[C---:B------:R-:W-:Y:S01]  /*13c90*/  IMAD.WIDE.U32 R2, R4.reuse, c[0x0][0x488], R8 ;  /* 0x0001220004027a25 */ /* 0x040fe200078e0008 */
        /* <DEDUP_REMOVED lines=78> */
.L_x_1803:
[----:B--234-:R-:W-:Y:S05]  /*14180*/  BSYNC B0 ;  /* 0x0000000000007941 */ /* 0x01cfea0003800000 */
.L_x_1802:
        /* <DEDUP_REMOVED lines=16> */
.L_x_1805:
[----:B------:R-:W-:Y:S05]  /*14290*/  BSYNC B0 ;  /* 0x0000000000007941 */ /* 0x000fea0003800000 */
.L_x_1804:
        /* <DEDUP_REMOVED lines=16> */
.L_x_1807:
[----:B------:R-:W-:Y:S05]  /*143a0*/  BSYNC B0 ;  /* 0x0000000000007941 */ /* 0x000fea0003800000 */
.L_x_1806:
        /* <DEDUP_REMOVED lines=16> */
.L_x_1809:
[----:B------:R-:W-:Y:S05]  /*144b0*/  BSYNC B0 ;  /* 0x0000000000007941 */ /* 0x000fea0003800000 */
.L_x_1808:
        /* <DEDUP_REMOVED lines=16> */
.L_x_1811:
[----:B------:R-:W-:Y:S05]  /*145c0*/  BSYNC B0 ;  /* 0x0000000000007941 */ /* 0x000fea0003800000 */
.L_x_1810:
        /* <DEDUP_REMOVED lines=16> */
.L_x_1813:
[----:B------:R-:W-:Y:S05]  /*146d0*/  BSYNC B0 ;  /* 0x0000000000007941 */ /* 0x000fea0003800000 */
.L_x_1812:
        /* <DEDUP_REMOVED lines=16> */
.L_x_1815:
[----:B------:R-:W-:Y:S05]  /*147e0*/  BSYNC B0 ;  /* 0x0000000000007941 */ /* 0x000fea0003800000 */
.L_x_1814:
        /* <DEDUP_REMOVED lines=17> */
.L_x_1800:
        /* <DEDUP_REMOVED lines=31> */
.L_x_1816:
        /* <DEDUP_REMOVED lines=37> */
[----:B------:R-:W-:-:S05]  /*14d40*/  IMAD R4, R0, c[0x0][0x48c], R4 ;  /* 0x0001230000047a24 */ /* 0x000fca00078e0204 */
[----:B------:R-:W-:Y:S02]  /*14d50*/  IADD3 R0, R3, R4, RZ ;  /* 0x0000000403007210 */ /* 0x000fe40007ffe0ff */
[----:B------:R-:W-:-:S04]  /*14d60*/  LEA R4, P0, R2, c[0x0][0x450], 0x2 ;  /* 0x0001140002047a11 */ /* 0x000fc800078010ff */
[----:B------:R-:W-:Y:S01]  /*14d70*/  LEA.HI.X R5, R2, c[0x0][0x454], R0, 0x2, P0 ;  /* 0x0001150002057a11 */ /* 0x000fe200000f1400 */
[----:B------:R-:W-:-:S05]  /*14d80*/  IMAD.MOV.U32 R0, RZ, RZ, -0x800000 ;  /* 0xff800000ff007424 */ /* 0x000fca00078e00ff */
[----:B------:R1:W-:Y:S03]  /*14d90*/  STG.E [R4.64], R0 ;  /* 0x0000000004007986 */ /* 0x0003e6000c10190e */
.L_x_1818:
[----:B------:R-:W-:Y:S05]  /*14da0*/  BSYNC B0 ;  /* 0x0000000000007941 */ /* 0x000fea0003800000 */
.L_x_1817:
        /* <DEDUP_REMOVED lines=63> */
.L_x_1820:
[----:B------:R-:W-:Y:S05]  /*151a0*/  BSYNC B0 ;  /* 0x0000000000007941 */ /* 0x000fea0003800000 */
.L_x_1819:
        /* <DEDUP_REMOVED lines=15> */
.L_x_1822:
[----:B------:R-:W-:Y:S05]  /*152a0*/  BSYNC B0 ;  /* 0x0000000000007941 */ /* 0x000fea0003800000 */
.L_x_1821:
        /* <DEDUP_REMOVED lines=15> */
.L_x_1824:
[----:B------:R-:W-:Y:S05]  /*153a0*/  BSYNC B0 ;  /* 0x0000000000007941 */ /* 0x000fea0003800000 */
.L_x_1823:
        /* <DEDUP_REMOVED lines=15> */
.L_x_1826:
[----:B------:R-:W-:Y:S05]  /*154a0*/  BSYNC B0 ;  /* 0x0000000000007941 */ /* 0x000fea0003800000 */
.L_x_1825:
        /* <DEDUP_REMOVED lines=15> */
.L_x_1828:
[----:B------:R-:W-:Y:S05]  /*155a0*/  BSYNC B0 ;  /* 0x0000000000007941 */ /* 0x000fea0003800000 */
.L_x_1827:
        /* <DEDUP_REMOVED lines=15> */
.L_x_1830:
[----:B------:R-:W-:Y:S05]  /*156a0*/  BSYNC B0 ;  /* 0x0000000000007941 */ /* 0x000fea0003800000 */
.L_x_1829:
        /* <DEDUP_REMOVED lines=15> */
.L_x_1832:
[----:B------:R-:W-:Y:S05]  /*157a0*/  BSYNC B0 ;  /* 0x0000000000007941 */ /* 0x000fea0003800000 */
.L_x_1831:
        /* <DEDUP_REMOVED lines=16> */
.L_x_1833:
        /* <DEDUP_REMOVED lines=13> */
.L_x_4353:


//--------------------- .text._ZN7cutlass13device_kernelIN5flash19enable_sm80_to_sm89INS1_16FlashAttnFwdSm80INS1_25CollectiveMainloopFwdSm80ILi4ELi1ELb0EN4cute5tupleIJNS5_1CILi128EEENS7_ILi64EEES8_EEELi128ENS_6half_tEfNS_4arch4Sm80ELb1ELb0ELb1ELb1ELb1ELb1ELb1ELb0EEENS1_21CollectiveEpilogueFwdINS6_IJS8_S8_S9_EEENS6_IJNS7_ILi1EEESH_SH_EEESB_SD_Li128ELb1ELb1ELb0ELb0EEENS1_19SingleTileSchedulerILb1ELb0ELb1ELi128EEEEEEEEEvNT_6ParamsE --------------------------
	.section	.text._ZN7cutlass13device_kernelIN5flash19enable_sm80_to_sm89INS1_16FlashAttnFwdSm80INS1_25CollectiveMainloopFwdSm80ILi4ELi1ELb0EN4cute5tupleIJNS5_1CILi128EEENS7_ILi64EEES8_EEELi128ENS_6half_tEfNS_4arch4Sm80ELb1ELb0ELb1ELb1ELb1ELb1ELb1ELb0EEENS1_21CollectiveEpilogueFwdINS6_IJS8_S8_S9_EEENS6_IJNS7_ILi1EEESH_SH_EEESB_SD_Li128ELb1ELb1ELb0ELb0EEENS1_19SingleTileSchedulerILb1ELb0ELb1ELi128EEEEEEEEEvNT_6ParamsE,"ax",@progbits
	.sectioninfo	@"SHI_REGISTERS=255"
	.align	128
.text._ZN7cutlass13device_kernelIN5flash19enable_sm80_to_sm89INS1_16FlashAttnFwdSm80INS1_25CollectiveMainloopFwdSm80ILi4ELi1ELb0EN4cute5tupleIJNS5_1CILi128EEENS7_ILi64EEES8_EEELi128ENS_6half_tEfNS_4arch4Sm80ELb1ELb0ELb1ELb1ELb1ELb1ELb1ELb0EEENS1_21CollectiveEpilogueFwdINS6_IJS8_S8_S9_EEENS6_IJNS7_ILi1EEESH_SH_EEESB_SD_Li128ELb1ELb1ELb0ELb0EEENS1_19SingleTileSchedulerILb1ELb0ELb1ELi128EEEEEEEEEvNT_6ParamsE:
        .type           _ZN7cutlass13device_kernelIN5flash19enable_sm80_to_sm89INS1_16FlashAttnFwdSm80INS1_25CollectiveMainloopFwdSm80ILi4ELi1ELb0EN4cute5tupleIJNS5_1CILi128EEENS7_ILi64EEES8_EEELi128ENS_6half_tEfNS_4arch4Sm80ELb1ELb0ELb1ELb1ELb1ELb1ELb1ELb0EEENS1_21CollectiveEpilogueFwdINS6_IJS8_S8_S9_EEENS6_IJNS7_ILi1EEESH_SH_EEESB_SD_Li128ELb1ELb1ELb0ELb0EEENS1_19SingleTileSchedulerILb1ELb0ELb1ELi128EEEEEEEEEvNT_6ParamsE,@function
        .size           _ZN7cutlass13device_kernelIN5flash19enable_sm80_to_sm89INS1_16FlashAttnFwdSm80INS1_25CollectiveMainloopFwdSm80ILi4ELi1ELb0EN4cute5tupleIJNS5_1CILi128EEENS7_ILi64EEES8_EEELi128ENS_6half_tEfNS_4arch4Sm80ELb1ELb0ELb1ELb1ELb1ELb1ELb1ELb0EEENS1_21CollectiveEpilogueFwdINS6_IJS8_S8_S9_EEENS6_IJNS7_ILi1EEESH_SH_EEESB_SD_Li128ELb1ELb1ELb0ELb0EEENS1_19SingleTileSchedulerILb1ELb0ELb1ELi128EEEEEEEEEvNT_6ParamsE,(.L_x_4354 - _ZN7cutlass13device_kernelIN5flash19enable_sm80_to_sm89INS1_16FlashAttnFwdSm80INS1_25CollectiveMainloopFwdSm80ILi4ELi1ELb0EN4cute5tupleIJNS5_1CILi128EEENS7_ILi64EEES8_EEELi128ENS_6half_tEfNS_4arch4Sm80ELb1ELb0ELb1ELb1ELb1ELb1ELb1ELb0EEENS1_21CollectiveEpilogueFwdINS6_IJS8_S8_S9_EEENS6_IJNS7_ILi1EEESH_SH_EEESB_SD_Li128ELb1ELb1ELb0ELb0EEENS1_19SingleTileSchedulerILb1ELb0ELb1ELi128EEEEEEEEEvNT_6ParamsE)
        .other          _ZN7cutlass13device_kernelIN5flash19enable_sm80_to_sm89INS1_16FlashAttnFwdSm80INS1_25CollectiveMainloopFwdSm80ILi4ELi1ELb0EN4cute5tupleIJNS5_1CILi128EEENS7_ILi64EEES8_EEELi128ENS_6half_tEfNS_4arch4Sm80ELb1ELb0ELb1ELb1ELb1ELb1ELb1ELb0EEENS1_21CollectiveEpilogueFwdINS6_IJS8_S8_S9_EEENS6_IJNS7_ILi1EEESH_SH_EEESB_SD_Li128ELb1ELb1ELb0ELb0EEENS1_19SingleTileSchedulerILb1ELb0ELb1ELi128EEEEEEEEEvNT_6ParamsE,@"STO_CUDA_ENTRY STV_DEFAULT"
_ZN7cutlass13device_kernelIN5flash19enable_sm80_to_sm89INS1_16FlashAttnFwdSm80INS1_25CollectiveMainloopFwdSm80ILi4ELi1ELb0EN4cute5tupleIJNS5_1CILi128EEENS7_ILi64EEES8_EEELi128ENS_6half_tEfNS_4arch4Sm80ELb1ELb0ELb1ELb1ELb1ELb1ELb1ELb0EEENS1_21CollectiveEpilogueFwdINS6_IJS8_S8_S9_EEENS6_IJNS7_ILi1EEESH_SH_EEESB_SD_Li128ELb1ELb1ELb0ELb0EEENS1_19SingleTileSchedulerILb1ELb0ELb1ELi128EEEEEEEEEvNT_6ParamsE:
        /* <DEDUP_REMOVED lines=17> */
.L_x_1835:
        /* <DEDUP_REMOVED lines=8> */
.L_x_1837:
[----:B------:R-:W-:-:S05]  /*0190*/  MOV R0, c[0x0][0x54c] ;  /* 0x0001530000007a02 */ /* 0x000fca0000000f00 */
.L_x_1836:
[----:B-----5:R-:W-:Y:S01]  /*01a0*/  IMAD R0, R0, c[0x0][0x548], RZ ;  /* 0x0001520000007a24 */ /* 0x020fe200078e02ff */
[----:B------:R-:W-:-:S04]  /*01b0*/  SHF.L.U32 R12, R6, 0x7, RZ ;  /* 0x00000007060c7819 */ /* 0x000fc800000006ff */
[----:B------:R-:W-:-:S04]  /*01c0*/  ISETP.GE.AND P0, PT, R12, R0, PT ;  /* 0x000000000c00720c */ /* 0x000fc80003f06270 */
[----:B------:R-:W-:-:S05]  /*01d0*/  SEL R0, R5, 0xffffffff, !P0 ;  /* 0xffffffff05007807 */ /* 0x000fca0004000000 */
[----:B------:R2:W-:Y:S01]  /*01e0*/  STL [R1+0x108], R0 ;  /* 0x0001080001007387 */ /* 0x0005e20000100800 */
[----:B------:R-:W-:Y:S05]  /*01f0*/  BRA `(.L_x_1838) ;  /* 0x0000013000007947 */ /* 0x000fea0003800000 */
.L_x_1834:
[----:B---3--:R-:W-:-:S04]  /*0200*/  ISETP.NE.U32.AND P0, PT, RZ, c[0x0][0x568], PT ;  /* 0x00015a00ff007a0c */ /* 0x008fc80003f05070 */
[----:B------:R-:W-:-:S13]  /*0210*/  ISETP.NE.AND.EX P0, PT, RZ, c[0x0][0x56c], PT, P0 ;  /* 0x00015b00ff007a0c */ /* 0x000fda0003f05300 */
[----:B------:R-:W-:Y:S05]  /*0220*/  @!P0 BRA `(.L_x_1839) ;  /* 0x0000002000008947 */ /* 0x000fea0003800000 */
[----:B------:R1:W5:Y:S01]  /*0230*/  LDG.E R0, [R2.64] ;  /* 0x0000000602007981 */ /* 0x000362000c1e1900 */
[----:B------:R-:W-:Y:S05]  /*0240*/  BRA `(.L_x_1840) ;  /* 0x0000009000007947 */ /* 0x000fea0003800000 */
.L_x_1839:
        /* <DEDUP_REMOVED lines=8> */
.L_x_1841:
[----:B------:R-:W-:-:S05]  /*02d0*/  MOV R0, c[0x0][0x54c] ;  /* 0x0001530000007a02 */ /* 0x000fca0000000f00 */
.L_x_1840:
[----:B-----5:R-:W-:Y:S01]  /*02e0*/  IMAD R0, R0, c[0x0][0x548], RZ ;  /* 0x0001520000007a24 */ /* 0x020fe200078e02ff */
[----:B------:R-:W-:-:S04]  /*02f0*/  SHF.L.U32 R12, R6, 0x7, RZ ;  /* 0x00000007060c7819 */ /* 0x000fc800000006ff */
[----:B------:R-:W-:-:S04]  /*0300*/  ISETP.GE.AND P0, PT, R12, R0, PT ;  /* 0x000000000c00720c */ /* 0x000fc80003f06270 */
[----:B------:R-:W-:-:S05]  /*0310*/  SEL R0, R5, 0xffffffff, !P0 ;  /* 0xffffffff05007807 */ /* 0x000fca0004000000 */
[----:B------:R2:W-:Y:S04]  /*0320*/  STL [R1+0x108], R0 ;  /* 0x0001080001007387 */ /* 0x0005e80000100800 */
.L_x_1838:
        /* <DEDUP_REMOVED lines=11> */
[----:B------:R-:W-:-:S02]  /*03e0*/  ISETP.NE.AND.EX P2, PT, RZ, c[0x0][0x354], PT, P2 ;  /* 0x0000d500ff007a0c */ /* 0x000fc40003f45320 */
[----:B------:R-:W-:Y:S01]  /*03f0*/  ISETP.NE.U32.AND P3, PT, RZ, c[0x0][0x358], PT ;  /* 0x0000d600ff007a0c */ /* 0x000fe20003f65070 */
[----:B--2---:R-:W-:-:S03]  /*0400*/  IMAD.MOV.U32 R0, RZ, RZ, RZ ;  /* 0x000000ffff007224 */ /* 0x004fc600078e00ff */
[----:B------:R-:W-:Y:S01]  /*0410*/  ISETP.NE.AND.EX P3, PT, RZ, c[0x0][0x35c], PT, P3 ;  /* 0x0000d700ff007a0c */ /* 0x000fe20003f65330 */
[----:B-1----:R-:W-:-:S04]  /*0420*/  @P0 IMAD.WIDE R2, R37, R30, c[0x0][0x370] ;  /* 0x0000dc0025020625 */ /* 0x002fc800078e021e */
[CC--:B------:R-:W-:Y:S01]  /*0430*/  IMAD.WIDE R6, R37.reuse, R30.reuse, c[0x0][0x348] ;  /* 0x0000d20025067625 */ /* 0x0c0fe200078e021e */
[----:B------:R1:W2:Y:S03]  /*0440*/  @P0 LDG.E R10, [R2.64] ;  /* 0x00000006020a0981 */ /* 0x0002a6000c1e1900 */
[----:B------:R-:W-:Y:S01]  /*0450*/  IMAD.MOV.U32 R13, RZ, RZ, RZ ;  /* 0x000000ffff0d7224 */ /* 0x000fe200078e00ff */
[----:B------:R-:W3:Y:S04]  /*0460*/  @P1 LDG.E R0, [R6.64] ;  /* 0x0000000606001981 */ /* 0x000ee8000c1e1900 */
[----:B------:R-:W2:Y:S01]  /*0470*/  @P2 LDG.E R14, [R4.64] ;  /* 0x00000006040e2981 */ /* 0x000ea2000c1e1900 */
[----:B-1----:R-:W-:-:S05]  /*0480*/  IMAD.WIDE R2, R37, R30, c[0x0][0x358] ;  /* 0x0000d60025027625 */ /* 0x002fca00078e021e */
[----:B------:R-:W4:Y:S01]  /*0490*/  @P3 LDG.E R13, [R2.64] ;  /* 0x00000006020d3981 */ /* 0x000f22000c1e1900 */
[----:B------:R-:W-:-:S04]  /*04a0*/  ISETP.NE.U32.AND P0, PT, RZ, c[0x0][0x360], PT ;  /* 0x0000d800ff007a0c */ /* 0x000fc80003f05070 */
[----:B------:R-:W-:Y:S02]  /*04b0*/  ISETP.NE.AND.EX P0, PT, RZ, c[0x0][0x364], PT, P0 ;  /* 0x0000d900ff007a0c */ /* 0x000fe40003f05300 */
[----:B------:R-:W-:Y:S01]  /*04c0*/  MOV R11, c[0x0][0x168] ;  /* 0x00005a00000b7a02 */ /* 0x000fe20000000f00 */
[----:B------:R-:W1:Y:S10]  /*04d0*/  S2R R35, SR_CTAID.Y ;  /* 0x0000000000237919 */ /* 0x000e740000002600 */
[----:B------:R-:W-:-:S05]  /*04e0*/  @P0 IMAD.WIDE R8, R37, R30, c[0x0][0x360] ;  /* 0x0000d80025080625 */ /* 0x000fca00078e021e */
[----:B------:R1:W5:Y:S01]  /*04f0*/  @P0 LDG.E R11, [R8.64] ;  /* 0x00000006080b0981 */ /* 0x000362000c1e1900 */
[----:B------:R-:W-:Y:S02]  /*0500*/  ULDC UR5, c[0x0][0x2ac] ;  /* 0x0000ab0000057ab9 */ /* 0x000fe40000000800 */
[----:B------:R-:W-:Y:S02]  /*0510*/  ULDC UR4, c[0x0][0x1d0] ;  /* 0x0000740000047ab9 */ /* 0x000fe40000000800 */
[----:B------:R-:W-:Y:S01]  /*0520*/  UIMAD UR4, UR5, UR4, URZ ;  /* 0x00000004050472a4 */ /* 0x000fe2000f8e023f */
[----:B-1----:R-:W-:-:S05]  /*0530*/  SHF.R.S32.HI R36, RZ, 0x1f, R35 ;  /* 0x0000001fff247819 */ /* 0x002fca0000011423 */
[----:B------:R-:W-:Y:S01]  /*0540*/  MOV R9, UR4 ;  /* 0x0000000400097c02 */ /* 0x000fe20008000f00 */
[----:B---3--:R1:W-:Y:S01]  /*0550*/  STL [R1+0x4c], R0 ;  /* 0x00004c0001007387 */ /* 0x0083e20000100800 */
[----:B--2---:R-:W-:-:S03]  /*0560*/  IMAD.IADD R8, R14, 0x1, R10 ;  /* 0x000000010e087824 */ /* 0x004fc600078e020a */
[----:B------:R2:W-:Y:S04]  /*0570*/  STL [R1+0x48], R10 ;  /* 0x0000480a01007387 */ /* 0x0005e80000100800 */
[----:B------:R2:W-:Y:S01]  /*0580*/  STL [R1+0x50], R8 ;  /* 0x0000500801007387 */ /* 0x0005e20000100800 */
[----:B-1----:R-:W-:-:S03]  /*0590*/  IMAD.MOV.U32 R0, RZ, RZ, c[0x0][0x228] ;  /* 0x00008a00ff007624 */ /* 0x002fc600078e00ff */
[----:B----4-:R2:W-:Y:S04]  /*05a0*/  STL [R1+0x54], R13 ;  /* 0x0000540d01007387 */ /* 0x0105e80000100800 */
[----:B------:R2:W-:Y:S01]  /*05b0*/  STL [R1+0xc0], R0 ;  /* 0x0000c00001007387 */ /* 0x0005e20000100800 */
[----:B------:R-:W-:Y:S05]  /*05c0*/  @P0 BRA `(.L_x_1842) ;  /* 0x0000004000000947 */ /* 0x000fea0003800000 */
[----:B------:R-:W-:Y:S05]  /*05d0*/  @!P1 BRA `(.L_x_1842) ;  /* 0x0000003000009947 */ /* 0x000fea0003800000 */
[----:B--2---:R1:W2:Y:S04]  /*05e0*/  LDG.E R0, [R6.64] ;  /* 0x0000000606007981 */ /* 0x0042a8000c1e1900 */
[----:B-1----:R-:W2:Y:S02]  /*05f0*/  LDG.E R6, [R6.64+0x4] ;  /* 0x0000040606067981 */ /* 0x002ea4000c1e1900 */
[----:B--2--5:R-:W-:-:S05]  /*0600*/  IADD3 R11, -R0, R6, RZ ;  /* 0x00000006000b7210 */ /* 0x024fca0007ffe1ff */
.L_x_1842:
[----:B-----5:R1:W-:Y:S01]  /*0610*/  STL [R1+0x58], R11 ;  /* 0x0000580b01007387 */ /* 0x0203e20000100800 */
[----:B------:R-:W-:-:S04]  /*0620*/  ISETP.NE.U32.AND P0, PT, RZ, c[0x0][0x368], PT ;  /* 0x0000da00ff007a0c */ /* 0x000fc80003f05070 */
[----:B------:R-:W-:-:S13]  /*0630*/  ISETP.NE.AND.EX P0, PT, RZ, c[0x0][0x36c], PT, P0 ;  /* 0x0000db00ff007a0c */ /* 0x000fda0003f05300 */
[----:B------:R-:W-:Y:S05]  /*0640*/  @!P0 BRA `(.L_x_1843) ;  /* 0x0000003000008947 */ /* 0x000fea0003800000 */
[----:B------:R-:W-:-:S05]  /*0650*/  IMAD.WIDE R4, R37, R30, c[0x0][0x368] ;  /* 0x0000da0025047625 */ /* 0x000fca00078e021e */
[----:B------:R3:W5:Y:S01]  /*0660*/  LDG.E R9, [R4.64] ;  /* 0x0000000604097981 */ /* 0x000762000c1e1900 */
[----:B------:R-:W-:Y:S05]  /*0670*/  BRA `(.L_x_1844) ;  /* 0x0000004000007947 */ /* 0x000fea0003800000 */
.L_x_1843:
[----:B------:R-:W-:Y:S05]  /*0680*/  @!P2 BRA `(.L_x_1844) ;  /* 0x000000300000a947 */ /* 0x000fea0003800000 */
[----:B--2---:R2:W3:Y:S04]  /*0690*/  LDG.E R0, [R4.64] ;  /* 0x0000000604007981 */ /* 0x0044e8000c1e1900 */
[----:B--2---:R-:W3:Y:S02]  /*06a0*/  LDG.E R4, [R4.64+0x4] ;  /* 0x0000040604047981 */ /* 0x004ee4000c1e1900 */
[----:B---3--:R-:W-:Y:S02]  /*06b0*/  IADD3 R9, -R0, R4, RZ ;  /* 0x0000000400097210 */ /* 0x008fe40007ffe1ff */
.L_x_1844:
[----:B--2---:R4:W2:Y:S04]  /*06c0*/  LDL.LU R6, [R1+0xc0] ;  /* 0x0000c00001067983 */ /* 0x0048a80000300800 */
[----:B---3--:R3:W2:Y:S04]  /*06d0*/  @P3 LDG.E R5, [R2.64] ;  /* 0x0000000602053981 */ /* 0x0086a8000c1e1900 */
[----:B------:R3:W2:Y:S01]  /*06e0*/  @P3 LDG.E R4, [R2.64+0x4] ;  /* 0x0000040602043981 */ /* 0x0006a2000c1e1900 */
[----:B------:R-:W-:Y:S01]  /*06f0*/  ISETP.NE.U32.AND P0, PT, RZ, c[0x0][0x378], PT ;  /* 0x0000de00ff007a0c */ /* 0x000fe20003f05070 */
[----:B-----5:R-:W-:-:S03]  /*0700*/  IMAD.MOV.U32 R24, RZ, RZ, R9 ;  /* 0x000000ffff187224 */ /* 0x020fc600078e0009 */
[----:B------:R-:W-:-:S13]  /*0710*/  ISETP.NE.AND.EX P0, PT, RZ, c[0x0][0x37c], PT, P0 ;  /* 0x0000df00ff007a0c */ /* 0x000fda0003f05300 */
[----:B---3--:R-:W-:-:S05]  /*0720*/  @P0 IMAD.WIDE R2, R37, R30, c[0x0][0x378] ;  /* 0x0000de0025020625 */ /* 0x008fca00078e021e */
[----:B------:R3:W4:Y:S01]  /*0730*/  @P0 LDG.E R24, [R2.64] ;  /* 0x0000000602180981 */ /* 0x000722000c1e1900 */
[----:B------:R-:W-:Y:S02]  /*0740*/  IMAD.MOV.U32 R0, RZ, RZ, c[0x0][0x2c4] ;  /* 0x0000b100ff007624 */ /* 0x000fe400078e00ff */
[----:B------:R-:W-:-:S03]  /*0750*/  IMAD.IADD R10, R9, 0x1, -R10 ;  /* 0x00000001090a7824 */ /* 0x000fc600078e0a0a */
[----:B------:R-:W-:Y:S02]  /*0760*/  ISETP.NE.AND P0, PT, R0, 0x1, PT ;  /* 0x000000010000780c */ /* 0x000fe40003f05270 */
[----:B------:R-:W-:Y:S01]  /*0770*/  IADD3 R0, R12, 0x7f, RZ ;  /* 0x0000007f0c007810 */ /* 0x000fe20007ffe0ff */
[----:B------:R1:W-:Y:S10]  /*0780*/  STL [R1+0x5c], R10 ;  /* 0x00005c0a01007387 */ /* 0x0003f40000100800 */
[----:B---3--:R-:W-:-:S05]  /*0790*/  @P0 IMAD.HI.U32 R2, R0, c[0x0][0x2c8], RZ ;  /* 0x0000b20000020a27 */ /* 0x008fca00078e00ff */
[----:B------:R-:W-:Y:S01]  /*07a0*/  @P0 SHF.R.U32.HI R0, RZ, c[0x0][0x2cc], R2 ;  /* 0x0000b300ff000a19 */ /* 0x000fe20000011602 */
[----:B--2---:R-:W-:-:S04]  /*07b0*/  @P3 IMAD.IADD R6, R4, 0x1, -R5 ;  /* 0x0000000104063824 */ /* 0x004fc800078e0a05 */
[--C-:B------:R-:W-:Y:S01]  /*07c0*/  IMAD.IADD R7, R10, 0x1, R6.reuse ;  /* 0x000000010a077824 */ /* 0x100fe200078e0206 */
[----:B------:R1:W-:Y:S01]  /*07d0*/  STL [R1+0xc0], R6 ;  /* 0x0000c00601007387 */ /* 0x0003e20000100800 */
[----:B------:R-:W-:-:S03]  /*07e0*/  IMAD.MOV.U32 R34, RZ, RZ, R6 ;  /* 0x000000ffff227224 */ /* 0x000fc600078e0006 */
[----:B------:R-:W-:Y:S01]  /*07f0*/  IADD3 R0, R0, 0x40, R7 ;  /* 0x0000004000007810 */ /* 0x000fe20007ffe007 */
[----:B------:R1:W-:Y:S01]  /*0800*/  STL [R1+0xc4], R7 ;  /* 0x0000c40701007387 */ /* 0x0003e20000100800 */
[----:B------:R-:W-:-:S03]  /*0810*/  IADD3 R2, R7, 0x3f, RZ ;  /* 0x0000003f07027810 */ /* 0x000fc60007ffe0ff */
[----:B------:R-:W-:Y:S01]  /*0820*/  IMAD.IADD R0, R0, 0x1, -R11 ;  /* 0x0000000100007824 */ /* 0x000fe200078e0a0b */
[----:B------:R-:W-:Y:S01]  /*0830*/  SHF.R.S32.HI R3, RZ, 0x1f, R2 ;  /* 0x0000001fff037819 */ /* 0x000fe20000011402 */
[----:B------:R1:W-:Y:S03]  /*0840*/  STL.64 [R1+0x60], R6 ;  /* 0x0000600601007387 */ /* 0x0003e60000100a00 */
[----:B------:R-:W-:Y:S02]  /*0850*/  SHF.R.S32.HI R4, RZ, 0x1f, R0 ;  /* 0x0000001fff047819 */ /* 0x000fe40000011400 */
[----:B------:R-:W-:Y:S02]  /*0860*/  LEA.HI R2, R3, R2, RZ, 0x6 ;  /* 0x0000000203027211 */ /* 0x000fe400078f30ff */
[----:B------:R-:W-:Y:S02]  /*0870*/  LEA.HI R0, R4, R0, RZ, 0x6 ;  /* 0x0000000004007211 */ /* 0x000fe400078f30ff */
[----:B------:R-:W-:Y:S01]  /*0880*/  SHF.R.S32.HI R3, RZ, 0x6, R2 ;  /* 0x00000006ff037819 */ /* 0x000fe20000011402 */
[----:B------:R-:W-:Y:S01]  /*0890*/  IMAD.MOV R2, RZ, RZ, -R10 ;  /* 0x000000ffff027224 */ /* 0x000fe200078e0a0a */
[----:B------:R-:W-:Y:S01]  /*08a0*/  SHF.R.S32.HI R0, RZ, 0x6, R0 ;  /* 0x00000006ff007819 */ /* 0x000fe20000011400 */
[----:B----4-:R1:W-:Y:S03]  /*08b0*/  STL [R1+0x68], R24 ;  /* 0x0000681801007387 */ /* 0x0103e60000100800 */
[----:B------:R-:W-:-:S02]  /*08c0*/  IMNMX R0, R3, R0, PT ;  /* 0x0000000003007217 */ /* 0x000fc40003800200 */
[----:B------:R-:W-:-:S03]  /*08d0*/  IMNMX R2, RZ, R2, !PT ;  /* 0x00000002ff027217 */ /* 0x000fc60007800200 */
[----:B------:R-:W-:Y:S01]  /*08e0*/  IMAD R0, R0, 0x40, -R10 ;  /* 0x0000004000007824 */ /* 0x000fe200078e0a0a */
[----:B------:R-:W-:-:S04]  /*08f0*/  SHF.R.U32.HI R139, RZ, 0x6, R2 ;  /* 0x00000006ff8b7819 */ /* 0x000fc80000011602 */
[----:B------:R-:W-:Y:S01]  /*0900*/  IMNMX R0, R0, R6, PT ;  /* 0x0000000600007217 */ /* 0x000fe20003800200 */
[----:B------:R-:W-:-:S03]  /*0910*/  IMAD.MOV.U32 R4, RZ, RZ, R139 ;  /* 0x000000ffff047224 */ /* 0x000fc600078e008b */
[----:B------:R-:W-:-:S13]  /*0920*/  ISETP.GT.AND P0, PT, R0, R2, PT ;  /* 0x000000020000720c */ /* 0x000fda0003f04270 */
[----:B------:R-:W-:-:S04]  /*0930*/  @P0 IADD3 R0, R0, 0x3f, RZ ;  /* 0x0000003f00000810 */ /* 0x000fc80007ffe0ff */
[----:B------:R-:W-:-:S04]  /*0940*/  @P0 SHF.R.S32.HI R2, RZ, 0x1f, R0 ;  /* 0x0000001fff020819 */ /* 0x000fc80000011400 */
[----:B------:R-:W-:-:S04]  /*0950*/  @P0 LEA.HI R0, R2, R0, RZ, 0x6 ;  /* 0x0000000002000211 */ /* 0x000fc800078f30ff */
[----:B------:R-:W-:-:S04]  /*0960*/  @P0 SHF.R.S32.HI R4, RZ, 0x6, R0 ;  /* 0x00000006ff040819 */ /* 0x000fc80000011400 */
[----:B------:R-:W-:-:S13]  /*0970*/  ISETP.GT.AND P0, PT, R4, R139, PT ;  /* 0x0000008b0400720c */ /* 0x000fda0003f04270 */
[----:B------:R-:W-:Y:S05]  /*0980*/  @!P0 BRA `(.L_x_1845) ;  /* 0x00006fa000008947 */ /* 0x000fea0003800000 */
[----:B-1----:R-:W-:-:S04]  /*0990*/  ISETP.NE.U32.AND P0, PT, RZ, c[0x0][0x340], PT ;  /* 0x0000d000ff007a0c */ /* 0x002fc80003f05070 */
[----:B------:R-:W-:-:S13]  /*09a0*/  ISETP.NE.AND.EX P4, PT, RZ, c[0x0][0x344], PT, P0 ;  /* 0x0000d100ff007a0c */ /* 0x000fda0003f85300 */
[----:B------:R-:W-:-:S05]  /*09b0*/  @P4 IMAD.WIDE R2, R37, R30, c[0x0][0x340] ;  /* 0x0000d00025024625 */ /* 0x000fca00078e021e */
[----:B------:R1:W2:Y:S01]  /*09c0*/  @P4 LDG.E R29, [R2.64] ;  /* 0x00000006021d4981 */ /* 0x0002a2000c1e1900 */
[----:B------:R-:W-:Y:S01]  /*09d0*/  SHF.R.S32.HI R6, RZ, 0x1f, R15 ;  /* 0x0000001fff067819 */ /* 0x000fe2000001140f */
[----:B------:R-:W-:Y:S01]  /*09e0*/  IMAD.MOV.U32 R152, RZ, RZ, c[0x0][0x238] ;  /* 0x00008e00ff987624 */ /* 0x000fe200078e00ff */
[----:B------:R-:W-:Y:S01]  /*09f0*/  SHF.R.S32.HI R28, RZ, 0x1f, R37 ;  /* 0x0000001fff1c7819 */ /* 0x000fe20000011425 */
[----:B------:R-:W-:Y:S01]  /*0a00*/  IMAD.MOV.U32 R163, RZ, RZ, 0x6 ;  /* 0x00000006ffa37424 */ /* 0x000fe200078e00ff */
[----:B------:R-:W-:Y:S01]  /*0a10*/  LEA.HI R5, R6, R15, RZ, 0x3 ;  /* 0x0000000f06057211 */ /* 0x000fe200078f18ff */
[----:B------:R-:W-:Y:S01]  /*0a20*/  IMAD.MOV.U32 R31, RZ, RZ, c[0x0][0x23c] ;  /* 0x00008f00ff1f7624 */ /* 0x000fe200078e00ff */
[----:B------:R-:W-:Y:S01]  /*0a30*/  SEL R25, R28, RZ, !P3 ;  /* 0x000000ff1c197207 */ /* 0x000fe20005800000 */
[----:B------:R-:W-:Y:S01]  /*0a40*/  IMAD.IADD R149, R14, 0x1, R9 ;  /* 0x000000010e957824 */ /* 0x000fe200078e0209 */
[----:B------:R-:W-:Y:S01]  /*0a50*/  LOP3.LUT R0, R5, 0xfffffff8, RZ, 0xc0, !PT ;  /* 0xfffffff805007812 */ /* 0x000fe200078ec0ff */
[----:B------:R-:W-:Y:S01]  /*0a60*/  IMAD.SHL.U32 R27, R31, 0x20, RZ ;  /* 0x000000201f1b7824 */ /* 0x000fe200078e00ff */
[----:B------:R-:W-:Y:S01]  /*0a70*/  SHF.R.S32.HI R95, RZ, 0x3, R5 ;  /* 0x00000003ff5f7819 */ /* 0x000fe20000011405 */
[----:B------:R-:W-:Y:S01]  /*0a80*/  IMAD.WIDE.U32 R180, R35, c[0x0][0x210], RZ ;  /* 0x0000840023b47a25 */ /* 0x000fe200078e00ff */
[----:B------:R-:W-:Y:S01]  /*0a90*/  SEL R98, R37, RZ, !P3 ;  /* 0x000000ff25627207 */ /* 0x000fe20005800000 */
[----:B------:R-:W-:Y:S01]  /*0aa0*/  UMOV UR8, 0x30 ;  /* 0x0000003000087882 */ /* 0x000fe20000000000 */
[----:B------:R-:W-:Y:S01]  /*0ab0*/  IADD3 R90, R4, -0x1, RZ ;  /* 0xffffffff045a7810 */ /* 0x000fe20007ffe0ff */
[----:B------:R-:W-:Y:S01]  /*0ac0*/  IMAD.IADD R26, R15, 0x1, -R0 ;  /* 0x000000010f1a7824 */ /* 0x000fe200078e0a00 */
[--C-:B------:R-:W-:Y:S01]  /*0ad0*/  SHF.R.S32.HI R10, RZ, 0x1f, R95.reuse ;  /* 0x0000001fff0a7819 */ /* 0x100fe2000001145f */
[----:B------:R-:W-:Y:S01]  /*0ae0*/  IMAD R0, R36, c[0x0][0x240], RZ ;  /* 0x0000900024007a24 */ /* 0x000fe200078e02ff */
[----:B------:R-:W-:Y:S01]  /*0af0*/  IADD3 R118, P0, R95, R13, RZ ;  /* 0x0000000d5f767210 */ /* 0x000fe20007f1e0ff */
[----:B------:R-:W-:Y:S01]  /*0b00*/  IMAD.SHL.U32 R20, R26, 0x8, RZ ;  /* 0x000000081a147824 */ /* 0x000fe200078e00ff */
[----:B------:R-:W-:Y:S01]  /*0b10*/  SHF.L.U64.HI R171, R152, R163, c[0x0][0x23c] ;  /* 0x00008f0098ab7619 */ /* 0x000fe200000102a3 */
[----:B------:R-:W-:Y:S01]  /*0b20*/  IMAD R0, R35, c[0x0][0x244], R0 ;  /* 0x0000910023007a24 */ /* 0x000fe200078e0200 */
[----:B------:R-:W-:Y:S01]  /*0b30*/  LEA.HI.X.SX32 R119, R13, R10, 0x1, P0 ;  /* 0x0000000a0d777211 */ /* 0x000fe200000f0eff */
[----:B------:R-:W-:Y:S01]  /*0b40*/  IMAD R4, R90, -0x40, -R95 ;  /* 0xffffffc05a047824 */ /* 0x000fe200078e0a5f */
[--C-:B------:R-:W-:Y:S01]  /*0b50*/  SHF.R.S32.HI R21, RZ, 0x1f, R20.reuse ;  /* 0x0000001fff157819 */ /* 0x100fe20000011414 */
[----:B------:R-:W-:Y:S01]  /*0b60*/  IMAD.WIDE.U32 R12, R152, 0x20, RZ ;  /* 0x00000020980c7825 */ /* 0x000fe200078e00ff */
[----:B------:R-:W-:Y:S01]  /*0b70*/  LEA.HI R6, R6, R15, RZ, 0x6 ;  /* 0x0000000f06067211 */ /* 0x000fe200078f30ff */
[----:B------:R-:W-:Y:S01]  /*0b80*/  ULDC UR5, c[0x0][0x284] ;  /* 0x0000a10000057ab9 */ /* 0x000fe20000000800 */
[----:B------:R-:W-:Y:S01]  /*0b90*/  SHF.L.U32 R179, R152, 0x6, RZ ;  /* 0x0000000698b37819 */ /* 0x000fe200000006ff */
[----:B-1----:R-:W-:Y:S01]  /*0ba0*/  IMAD.WIDE.U32 R2, R35, c[0x0][0x240], R20 ;  /* 0x0000900023027a25 */ /* 0x002fe200078e0014 */
[----:B------:R-:W-:Y:S01]  /*0bb0*/  SHF.R.S32.HI R5, RZ, 0x1f, R90 ;  /* 0x0000001fff057819 */ /* 0x000fe2000001145a */
[----:B------:R-:W-:Y:S01]  /*0bc0*/  ULDC UR4, c[0x0][0x294] ;  /* 0x0000a50000047ab9 */ /* 0x000fe20000000800 */
[C---:B------:R-:W-:Y:S01]  /*0bd0*/  IADD3 R91, R20.reuse, 0x40, RZ ;  /* 0x00000040145b7810 */ /* 0x040fe20007ffe0ff */
[----:B------:R-:W-:Y:S01]  /*0be0*/  IMAD.IADD R3, R3, 0x1, R0 ;  /* 0x0000000103037824 */ /* 0x000fe200078e0200 */
[----:B------:R-:W-:Y:S01]  /*0bf0*/  ISETP.GE.AND P6, PT, R20, c[0x0][0x1d4], PT ;  /* 0x0000750014007a0c */ /* 0x000fe20003fc6270 */
[----:B------:R-:W-:Y:S01]  /*0c00*/  IMAD R0, R25, c[0x0][0x248], RZ ;  /* 0x0000920019007a24 */ /* 0x000fe200078e02ff */
[----:B------:R-:W-:Y:S01]  /*0c10*/  ISETP.GE.AND P5, PT, R91, c[0x0][0x1d4], PT ;  /* 0x000075005b007a0c */ /* 0x000fe20003fa6270 */
[----:B------:R-:W-:Y:S01]  /*0c20*/  IMAD.WIDE.U32 R2, R98, c[0x0][0x248], R2 ;  /* 0x0000920062027a25 */ /* 0x000fe200078e0002 */
[----:B------:R-:W-:Y:S01]  /*0c30*/  SHF.L.U32 R32, R26, 0x2, RZ ;  /* 0x000000021a207819 */ /* 0x000fe200000006ff */
[----:B------:R-:W-:Y:S01]  /*0c40*/  UIMAD UR5, UR8, UR5, URZ ;  /* 0x00000005080572a4 */ /* 0x000fe2000f8e023f */
[C---:B------:R-:W-:Y:S01]  /*0c50*/  IADD3 R161, R95.reuse, 0x10, RZ ;  /* 0x000000105fa17810 */ /* 0x040fe20007ffe0ff */
[----:B------:R-:W-:Y:S01]  /*0c60*/  IMAD R0, R98, c[0x0][0x24c], R0 ;  /* 0x0000930062007a24 */ /* 0x000fe200078e0200 */
[----:B------:R-:W-:Y:S01]  /*0c70*/  SHF.R.S32.HI R33, RZ, 0x1f, R32 ;  /* 0x0000001fff217819 */ /* 0x000fe20000011420 */
[----:B------:R-:W-:Y:S01]  /*0c80*/  IMAD.IADD R8, R4, 0x1, R34 ;  /* 0x0000000104087824 */ /* 0x000fe200078e0222 */
[----:B------:R-:W-:Y:S01]  /*0c90*/  IADD3 R159, R95, 0x30, RZ ;  /* 0x000000305f9f7810 */ /* 0x000fe20007ffe0ff */
[----:B------:R-:W-:Y:S01]  /*0ca0*/  IMAD.IADD R3, R3, 0x1, R0 ;  /* 0x0000000103037824 */ /* 0x000fe200078e0200 */
[----:B------:R-:W-:Y:S01]  /*0cb0*/  IADD3 R160, R95, 0x20, RZ ;  /* 0x000000205fa07810 */ /* 0x000fe20007ffe0ff */
[----:B------:R-:W-:Y:S01]  /*0cc0*/  IMAD R0, R119, c[0x0][0x238], RZ ;  /* 0x00008e0077007a24 */ /* 0x000fe200078e02ff */
[----:B------:R-:W-:Y:S01]  /*0cd0*/  ISETP.GE.AND P0, PT, R8, 0x11, PT ;  /* 0x000000110800780c */ /* 0x000fe20003f06270 */
[----:B------:R-:W-:Y:S01]  /*0ce0*/  IMAD.WIDE.U32 R130, R118, c[0x0][0x238], R2 ;  /* 0x00008e0076827a25 */ /* 0x000fe200078e0002 */
[----:B------:R-:W-:Y:S01]  /*0cf0*/  ISETP.GE.AND P1, PT, R8, 0x1, PT ;  /* 0x000000010800780c */ /* 0x000fe20003f26270 */
[----:B------:R-:W-:Y:S01]  /*0d00*/  UIMAD UR4, UR8, UR4, URZ ;  /* 0x00000004080472a4 */ /* 0x000fe2000f8e023f */
[----:B------:R-:W-:Y:S01]  /*0d10*/  SHF.R.S32.HI R82, RZ, 0x1f, R91 ;  /* 0x0000001fff527819 */ /* 0x000fe2000001145b */
[----:B------:R-:W-:Y:S01]  /*0d20*/  IMAD R0, R118, c[0x0][0x23c], R0 ;  /* 0x00008f0076007a24 */ /* 0x000fe200078e0200 */
[----:B------:R-:W-:Y:S01]  /*0d30*/  MOV R157, 0x5 ;  /* 0x00000005009d7802 */ /* 0x000fe20000000f00 */
[----:B------:R-:W-:Y:S01]  /*0d40*/  IMAD R2, R171, R90, RZ ;  /* 0x0000005aab027224 */ /* 0x000fe200078e02ff */
[----:B------:R-:W-:Y:S01]  /*0d50*/  LEA.HI R82, R82, R91, RZ, 0x3 ;  /* 0x0000005b52527211 */ /* 0x000fe200078f18ff */
[----:B------:R-:W-:Y:S01]  /*0d60*/  IMAD.IADD R129, R131, 0x1, R0 ;  /* 0x0000000183817824 */ /* 0x000fe200078e0200 */
[----:B------:R-:W-:Y:S01]  /*0d70*/  P2R R150, PR, RZ, 0x20 ;  /* 0x00000020ff967803 */ /* 0x000fe20000000000 */
[----:B------:R-:W-:Y:S01]  /*0d80*/  IMAD.MOV.U32 R128, RZ, RZ, R130 ;  /* 0x000000ffff807224 */ /* 0x000fe200078e0082 */
[----:B------:R-:W-:Y:S01]  /*0d90*/  LOP3.LUT R82, R82, 0xfffffff8, RZ, 0xc0, !PT ;  /* 0xfffffff852527812 */ /* 0x000fe200078ec0ff */
[----:B------:R-:W-:Y:S01]  /*0da0*/  IMAD.SHL.U32 R3, R95, 0x40, RZ ;  /* 0x000000405f037824 */ /* 0x000fe200078e00ff */
[----:B------:R-:W-:Y:S01]  /*0db0*/  P2R R151, PR, RZ, 0x40 ;  /* 0x00000040ff977803 */ /* 0x000fe20000000000 */
[----:B------:R-:W-:Y:S01]  /*0dc0*/  IMAD.SHL.U32 R0, R6, 0x8, RZ ;  /* 0x0000000806007824 */ /* 0x000fe200078e00ff */
[----:B------:R-:W-:Y:S01]  /*0dd0*/  SHF.R.S32.HI R92, RZ, 0x1f, R82 ;  /* 0x0000001fff5c7819 */ /* 0x000fe20000011452 */
[-C--:B------:R-:W-:Y:S01]  /*0de0*/  IMAD R2, R5, R179.reuse, R2 ;  /* 0x000000b305027224 */ /* 0x080fe200078e0202 */
[----:B------:R-:W-:Y:S01]  /*0df0*/  LOP3.LUT R127, R3, 0x1c0, RZ, 0xc0, !PT ;  /* 0x000001c0037f7812 */ /* 0x000fe200078ec0ff */
[----:B------:R-:W-:Y:S01]  /*0e00*/  IMAD.WIDE.U32 R18, R90, R179, R128 ;  /* 0x000000b35a127225 */ /* 0x000fe200078e0080 */
[----:B------:R-:W-:-:S02]  /*0e10*/  LOP3.LUT R135, R0, 0xfffffe00, RZ, 0xc0, !PT ;  /* 0xfffffe0000877812 */ /* 0x000fc400078ec0ff */
[----:B------:R-:W-:Y:S01]  /*0e20*/  LOP3.LUT R77, R127, 0x38, R20, 0xf8, !PT ;  /* 0x000000387f4d7812 */ /* 0x000fe200078ef814 */
[----:B------:R-:W-:Y:S01]  /*0e30*/  IMAD.IADD R27, R13, 0x1, R27 ;  /* 0x000000010d1b7824 */ /* 0x000fe200078e021b */
[----:B------:R-:W-:Y:S01]  /*0e40*/  IADD3 R3, R19, R2, RZ ;  /* 0x0000000213037210 */ /* 0x000fe20007ffe0ff */
[C---:B------:R-:W-:Y:S01]  /*0e50*/  IMAD.WIDE.U32 R16, R95.reuse, c[0x0][0x290], R32 ;  /* 0x0000a4005f107a25 */ /* 0x040fe200078e0020 */
[----:B------:R-:W-:Y:S02]  /*0e60*/  @P0 LEA R0, P2, R152, R18, 0x4 ;  /* 0x0000001298000211 */ /* 0x000fe400078420ff */
[----:B------:R-:W-:Y:S01]  /*0e70*/  SHF.R.U32.HI R172, RZ, 0x3, R127 ;  /* 0x00000003ffac7819 */ /* 0x000fe2000001167f */
[----:B------:R-:W-:Y:S01]  /*0e80*/  IMAD.WIDE.U32 R22, R95, c[0x0][0x290], R20 ;  /* 0x0000a4005f167a25 */ /* 0x000fe200078e0014 */
[----:B------:R-:W-:Y:S02]  /*0e90*/  @P1 LEA R6, P3, R18, c[0x0][0x220], 0x1 ;  /* 0x0000880012061a11 */ /* 0x000fe400078608ff */
[----:B------:R-:W-:Y:S01]  /*0ea0*/  @P0 LEA.HI.X R2, R152, R3, R31, 0x4, P2 ;  /* 0x0000000398020211 */ /* 0x000fe200010f241f */
[----:B------:R-:W-:Y:S01]  /*0eb0*/  IMAD.WIDE.U32 R182, R35, c[0x0][0x1e8], RZ ;  /* 0x00007a0023b67a25 */ /* 0x000fe200078e00ff */
[----:B------:R-:W-:-:S02]  /*0ec0*/  ISETP.GE.AND P2, PT, R8, 0x21, PT ;  /* 0x000000210800780c */ /* 0x000fc40003f46270 */
[----:B------:R-:W-:Y:S01]  /*0ed0*/  LOP3.LUT R77, R135, R77, R172, 0xf6, !PT ;  /* 0x0000004d874d7212 */ /* 0x000fe200078ef6ac */
[----:B------:R-:W-:Y:S01]  /*0ee0*/  IMAD.MOV.U32 R185, RZ, RZ, c[0x0][0x2b8] ;  /* 0x0000ae00ffb97624 */ /* 0x000fe200078e00ff */
[----:B------:R-:W-:Y:S01]  /*0ef0*/  @P1 LEA.HI.X R7, R18, c[0x0][0x224], R3, 0x1, P3 ;  /* 0x0000890012071a11 */ /* 0x000fe200018f0c03 */
[----:B------:R-:W-:Y:S01]  /*0f00*/  IMAD.MOV.U32 R184, RZ, RZ, c[0x0][0x27c] ;  /* 0x00009f00ffb87624 */ /* 0x000fe200078e00ff */
[C---:B------:R-:W-:Y:S01]  /*0f10*/  @P0 LEA R4, P3, R0.reuse, c[0x0][0x220], 0x1 ;  /* 0x0000880000040a11 */ /* 0x040fe200078608ff */
[----:B------:R-:W-:Y:S02]  /*0f20*/  IMAD.SHL.U32 R77, R77, 0x2, RZ ;  /* 0x000000024d4d7824 */ /* 0x000fe400078e00ff */
[----:B------:R-:W-:Y:S01]  /*0f30*/  IMAD.MOV.U32 R153, RZ, RZ, c[0x0][0x27c] ;  /* 0x00009f00ff997624 */ /* 0x000fe200078e00ff */
[----:B------:R-:W-:Y:S01]  /*0f40*/  @P0 LEA.HI.X R5, R0, c[0x0][0x224], R2, 0x1, P3 ;  /* 0x0000890000050a11 */ /* 0x000fe200018f0c02 */
[----:B------:R-:W-:Y:S01]  /*0f50*/  IMAD R2, R36, c[0x0][0x260], RZ ;  /* 0x0000980024027a24 */ /* 0x000fe200078e02ff */
[----:B------:R-:W-:Y:S01]  /*0f60*/  @!PT LDS RZ, [RZ] ;  /* 0x00000000fffff984 */ /* 0x000fe20000000800 */
[----:B------:R-:W-:Y:S01]  /*0f70*/  @!PT LDS RZ, [RZ] ;  /* 0x00000000fffff984 */ /* 0x000fe20000000800 */
[----:B------:R-:W-:Y:S01]  /*0f80*/  @!PT LDS RZ, [RZ] ;  /* 0x00000000fffff984 */ /* 0x000fe20000000800 */
[----:B------:R1:W-:Y:S01]  /*0f90*/  @P1 LDGSTS.E.BYPASS.LTC128B.128 [R77+0x4100], [R6.64], !P6 ;  /* 0x04100000064d1fae */ /* 0x0003e2000f101d46 */
[----:B------:R-:W-:Y:S01]  /*0fa0*/  IADD3 R123, P3, R12, 0x80, RZ ;  /* 0x000000800c7b7810 */ /* 0x000fe20007f7e0ff */
[----:B------:R-:W-:-:S02]  /*0fb0*/  IMAD.SHL.U32 R154, R152, 0x20, RZ ;  /* 0x00000020989a7824 */ /* 0x000fc400078e00ff */
[----:B------:R1:W-:Y:S01]  /*0fc0*/  @P1 LDGSTS.E.BYPASS.LTC128B.128 [R77+0x6100], [R6.64+0x80], !P5 ;  /* 0x06100080064d1fae */ /* 0x0003e2000e901d46 */
[----:B------:R-:W-:Y:S01]  /*0fd0*/  IMAD R2, R35, c[0x0][0x264], R2 ;  /* 0x0000990023027a24 */ /* 0x000fe200078e0202 */
[----:B------:R-:W-:Y:S01]  /*0fe0*/  @P2 IADD3 R0, P1, R18, R12, RZ ;  /* 0x0000000c12002210 */ /* 0x000fe20007f3e0ff */
[----:B------:R-:W-:Y:S01]  /*0ff0*/  IMAD.IADD R145, R34, 0x1, -R95 ;  /* 0x0000000122917824 */ /* 0x000fe200078e0a5f */
[----:B------:R3:W-:Y:S01]  /*1000*/  @P0 LDGSTS.E.BYPASS.LTC128B.128 [R77+0x4900], [R4.64], !P6 ;  /* 0x04900000044d0fae */ /* 0x0007e2000f101d46 */
[----:B------:R-:W-:Y:S01]  /*1010*/  IMAD.SHL.U32 R153, R153, 0x2, RZ ;  /* 0x0000000299997824 */ /* 0x000fe200078e00ff */
[----:B------:R-:W-:Y:S01]  /*1020*/  IADD3 R34, R32, 0x20, RZ ;  /* 0x0000002020227810 */ /* 0x000fe20007ffe0ff */
[----:B------:R-:W-:Y:S01]  /*1030*/  IMAD.X R120, RZ, RZ, R27, P3 ;  /* 0x000000ffff787224 */ /* 0x000fe200018e061b */
[----:B------:R3:W-:Y:S01]  /*1040*/  @P0 LDGSTS.E.BYPASS.LTC128B.128 [R77+0x6900], [R4.64+0x80], !P5 ;  /* 0x06900080044d0fae */ /* 0x0007e2000e901d46 */
[----:B------:R-:W-:Y:S01]  /*1050*/  ISETP.GT.AND P0, PT, R8, 0x30, PT ;  /* 0x000000300800780c */ /* 0x000fe20003f04270 */
[----:B------:R-:W-:-:S04]  /*1060*/  IMAD.WIDE.U32 R8, R95, c[0x0][0x280], R32 ;  /* 0x0000a0005f087a25 */ /* 0x000fc800078e0020 */
[----:B------:R-:W-:Y:S02]  /*1070*/  IMAD.MOV.U32 R12, RZ, RZ, R8 ;  /* 0x000000ffff0c7224 */ /* 0x000fe400078e0008 */
[----:B------:R-:W-:Y:S02]  /*1080*/  IMAD.MOV.U32 R8, RZ, RZ, R22 ;  /* 0x000000ffff087224 */ /* 0x000fe400078e0016 */
[----:B------:R-:W-:Y:S02]  /*1090*/  IMAD R117, R26, 0x10, R95 ;  /* 0x000000101a757824 */ /* 0x000fe400078e025f */
[----:B-1----:R-:W-:-:S04]  /*10a0*/  IMAD.WIDE.U32 R6, R35, c[0x0][0x260], R20 ;  /* 0x0000980023067a25 */ /* 0x002fc800078e0014 */
[----:B---3--:R-:W-:Y:S02]  /*10b0*/  IMAD.IADD R5, R7, 0x1, R2 ;  /* 0x0000000107057824 */ /* 0x008fe400078e0202 */
[----:B------:R-:W-:Y:S01]  /*10c0*/  @P2 IMAD.X R7, R27, 0x1, R3, P1 ;  /* 0x000000011b072824 */ /* 0x000fe200008e0603 */
[----:B------:R-:W-:Y:S01]  /*10d0*/  @P2 LEA R14, P1, R0, c[0x0][0x220], 0x1 ;  /* 0x00008800000e2a11 */ /* 0x000fe200078208ff */
[----:B------:R-:W-:Y:S02]  /*10e0*/  IMAD R2, R10, c[0x0][0x280], RZ ;  /* 0x0000a0000a027a24 */ /* 0x000fe400078e02ff */
[----:B------:R-:W-:Y:S01]  /*10f0*/  IMAD.MOV.U32 R4, RZ, RZ, R6 ;  /* 0x000000ffff047224 */ /* 0x000fe200078e0006 */
[----:B------:R-:W-:Y:S01]  /*1100*/  @P2 LEA.HI.X R15, R0, c[0x0][0x224], R7, 0x1, P1 ;  /* 0x00008900000f2a11 */ /* 0x000fe200008f0c07 */
[----:B------:R-:W-:Y:S01]  /*1110*/  IMAD R0, R10, c[0x0][0x290], RZ ;  /* 0x0000a4000a007a24 */ /* 0x000fe200078e02ff */
[----:B------:R-:W-:Y:S01]  /*1120*/  ISETP.GE.AND P1, PT, R20, c[0x0][0x27c], PT ;  /* 0x00009f0014007a0c */ /* 0x000fe20003f26270 */
[----:B------:R-:W-:-:S02]  /*1130*/  IMAD R2, R95, c[0x0][0x284], R2 ;  /* 0x0000a1005f027a24 */ /* 0x000fc400078e0202 */
[C---:B------:R-:W-:Y:S01]  /*1140*/  IMAD.WIDE.U32 R6, R95.reuse, c[0x0][0x280], R20 ;  /* 0x0000a0005f067a25 */ /* 0x040fe200078e0014 */
[----:B------:R-:W-:Y:S01]  /*1150*/  SEL R10, RZ, c[0x0][0x27c], !P1 ;  /* 0x00009f00ff0a7a07 */ /* 0x000fe20004800000 */
[----:B------:R1:W-:Y:S01]  /*1160*/  @P2 LDGSTS.E.BYPASS.LTC128B.128 [R77+0x5100], [R14.64], !P6 ;  /* 0x051000000e4d2fae */ /* 0x0003e2000f101d46 */
[----:B------:R-:W-:Y:S01]  /*1170*/  P2R R148, PR, RZ, 0x2 ;  /* 0x00000002ff947803 */ /* 0x000fe20000000000 */
[----:B------:R-:W-:Y:S02]  /*1180*/  IMAD R0, R95, c[0x0][0x294], R0 ;  /* 0x0000a5005f007a24 */ /* 0x000fe400078e0200 */
[----:B------:R-:W-:Y:S01]  /*1190*/  IMAD.IADD R13, R9, 0x1, R2 ;  /* 0x00000001090d7824 */ /* 0x000fe200078e0202 */
[----:B------:R1:W-:Y:S01]  /*11a0*/  @P2 LDGSTS.E.BYPASS.LTC128B.128 [R77+0x7100], [R14.64+0x80], !P5 ;  /* 0x071000800e4d2fae */ /* 0x0003e2000e901d46 */
[----:B------:R-:W-:Y:S01]  /*11b0*/  IMAD.IADD R11, R2, 0x1, R7 ;  /* 0x00000001020b7824 */ /* 0x000fe200078e0207 */
[----:B------:R-:W-:Y:S01]  /*11c0*/  IADD3 R7, R17, R0, RZ ;  /* 0x0000000011077210 */ /* 0x000fe20007ffe0ff */
[----:B------:R-:W-:-:S02]  /*11d0*/  IMAD.IADD R2, R20, 0x1, R10 ;  /* 0x0000000114027824 */ /* 0x000fc400078e020a */
[----:B------:R-:W-:Y:S02]  /*11e0*/  IMAD.IADD R9, R0, 0x1, R23 ;  /* 0x0000000100097824 */ /* 0x000fe400078e0217 */
[----:B------:R-:W-:Y:S01]  /*11f0*/  IMAD.MOV.U32 R10, RZ, RZ, R6 ;  /* 0x000000ffff0a7224 */ /* 0x000fe200078e0006 */
[----:B------:R-:W-:Y:S01]  /*1200*/  SHF.R.S32.HI R0, RZ, 0x1f, R2 ;  /* 0x0000001fff007819 */ /* 0x000fe20000011402 */
[----:B------:R-:W-:Y:S02]  /*1210*/  IMAD.MOV.U32 R6, RZ, RZ, R16 ;  /* 0x000000ffff067224 */ /* 0x000fe400078e0010 */
[----:B------:R-:W-:Y:S01]  /*1220*/  IMAD R17, R25, c[0x0][0x268], RZ ;  /* 0x00009a0019117a24 */ /* 0x000fe200078e02ff */
[-C--:B------:R-:W-:Y:S01]  /*1230*/  LEA.HI R16, R0, R2.reuse, RZ, 0x3 ;  /* 0x0000000200107211 */ /* 0x080fe200078f18ff */
[----:B------:R-:W-:Y:S01]  /*1240*/  IMAD.WIDE.U32 R100, R24, c[0x0][0x290], R8 ;  /* 0x0000a40018647a25 */ /* 0x000fe200078e0008 */
[----:B------:R-:W-:Y:S02]  /*1250*/  LEA.HI R19, R0, R2, RZ, 0x6 ;  /* 0x0000000200137211 */ /* 0x000fe400078f30ff */
[----:B------:R-:W-:Y:S01]  /*1260*/  SHF.R.S32.HI R0, RZ, 0x1f, R24 ;  /* 0x0000001fff007819 */ /* 0x000fe20000011418 */
[C---:B------:R-:W-:Y:S01]  /*1270*/  IMAD R17, R98.reuse, c[0x0][0x26c], R17 ;  /* 0x00009b0062117a24 */ /* 0x040fe200078e0211 */
[----:B------:R-:W-:Y:S01]  /*1280*/  @P0 MOV R2, R18 ;  /* 0x0000001200020202 */ /* 0x000fe20000000f00 */
[----:B------:R-:W-:Y:S01]  /*1290*/  IMAD.WIDE.U32 R98, R98, c[0x0][0x268], R4 ;  /* 0x00009a0062627a25 */ /* 0x000fe200078e0004 */
[----:B------:R-:W-:-:S02]  /*12a0*/  SHF.R.S32.HI R8, RZ, 0x1f, R159 ;  /* 0x0000001fff087819 */ /* 0x000fc4000001149f */
[----:B------:R-:W-:Y:S01]  /*12b0*/  LOP3.LUT R93, R16, 0xfffffff8, RZ, 0xc0, !PT ;  /* 0xfffffff8105d7812 */ /* 0x000fe200078ec0ff */
[C---:B------:R-:W-:Y:S01]  /*12c0*/  IMAD R5, R0.reuse, c[0x0][0x280], RZ ;  /* 0x0000a00000057a24 */ /* 0x040fe200078e02ff */
[----:B------:R-:W-:Y:S01]  /*12d0*/  SHF.R.S32.HI R114, RZ, 0x3, R16 ;  /* 0x00000003ff727819 */ /* 0x000fe20000011410 */
[----:B------:R-:W-:Y:S01]  /*12e0*/  IMAD R4, R0, c[0x0][0x290], RZ ;  /* 0x0000a40000047a24 */ /* 0x000fe200078e02ff */
[----:B------:R-:W-:Y:S01]  /*12f0*/  IADD3 R108, R99, R17, RZ ;  /* 0x00000011636c7210 */ /* 0x000fe20007ffe0ff */
[----:B------:R-:W-:Y:S01]  /*1300*/  @P0 IMAD R0, R31, 0x30, RZ ;  /* 0x000000301f000824 */ /* 0x000fe200078e02ff */
[----:B------:R-:W-:Y:S01]  /*1310*/  SHF.R.S32.HI R113, RZ, 0x1f, R93 ;  /* 0x0000001fff717819 */ /* 0x000fe2000001145d */
[C---:B------:R-:W-:Y:S01]  /*1320*/  @P0 IMAD.WIDE.U32 R2, R152.reuse, 0x30, R2 ;  /* 0x0000003098020825 */ /* 0x040fe200078e0002 */
[----:B------:R-:W-:-:S03]  /*1330*/  SHF.L.U64.HI R152, R152, R157, c[0x0][0x23c] ;  /* 0x00008f0098987619 */ /* 0x000fc6000001029d */
[----:B------:R-:W-:Y:S01]  /*1340*/  IMAD R109, R24, c[0x0][0x294], R4 ;  /* 0x0000a500186d7a24 */ /* 0x000fe200078e0204 */
[----:B------:R-:W-:Y:S01]  /*1350*/  @P0 LEA R4, P1, R2, c[0x0][0x220], 0x1 ;  /* 0x0000880002040a11 */ /* 0x000fe200078208ff */
[----:B------:R-:W-:Y:S02]  /*1360*/  @P0 IMAD.IADD R0, R3, 0x1, R0 ;  /* 0x0000000103000824 */ /* 0x000fe400078e0200 */
[C---:B------:R-:W-:Y:S02]  /*1370*/  IMAD R110, R24.reuse, c[0x0][0x284], R5 ;  /* 0x0000a100186e7a24 */ /* 0x040fe400078e0205 */
[----:B------:R-:W-:Y:S01]  /*1380*/  IMAD.WIDE.U32 R104, R24, c[0x0][0x290], R6 ;  /* 0x0000a40018687a25 */ /* 0x000fe200078e0006 */
[----:B------:R-:W-:Y:S02]  /*1390*/  @P0 LEA.HI.X R5, R2, c[0x0][0x224], R0, 0x1, P1 ;  /* 0x0000890002050a11 */ /* 0x000fe400008f0c00 */
[----:B------:R-:W-:Y:S01]  /*13a0*/  SHF.R.S32.HI R7, RZ, 0x1f, R161 ;  /* 0x0000001fff077819 */ /* 0x000fe200000114a1 */
[----:B------:R-:W-:Y:S01]  /*13b0*/  IMAD.SHL.U32 R0, R161, 0x40, RZ ;  /* 0x00000040a1007824 */ /* 0x000fe200078e00ff */
[----:B------:R-:W-:Y:S01]  /*13c0*/  SHF.R.S32.HI R2, RZ, 0x1f, R160 ;  /* 0x0000001fff027819 */ /* 0x000fe200000114a0 */
[----:B------:R-:W-:Y:S01]  /*13d0*/  IMAD.SHL.U32 R3, R160, 0x40, RZ ;  /* 0x00000040a0037824 */ /* 0x000fe200078e00ff */
[----:B------:R-:W-:Y:S01]  /*13e0*/  LEA.HI R7, R7, R161, RZ, 0x3 ;  /* 0x000000a107077211 */ /* 0x000fe200078f18ff */
[----:B------:R-:W-:Y:S01]  /*13f0*/  IMAD.SHL.U32 R6, R159, 0x40, RZ ;  /* 0x000000409f067824 */ /* 0x000fe200078e00ff */
[----:B------:R-:W-:Y:S01]  /*1400*/  LOP3.LUT R126, R0, 0x1c0, RZ, 0xc0, !PT ;  /* 0x000001c0007e7812 */ /* 0x000fe200078ec0ff */
[----:B------:R3:W-:Y:S01]  /*1410*/  @P0 LDGSTS.E.BYPASS.LTC128B.128 [R77+0x5900], [R4.64], !P6 ;  /* 0x05900000044d0fae */ /* 0x0007e2000f101d46 */
[----:B------:R-:W-:Y:S01]  /*1420*/  LEA.HI R0, R8, R159, RZ, 0x3 ;  /* 0x0000009f08007211 */ /* 0x000fe200078f18ff */
[----:B------:R-:W-:Y:S01]  /*1430*/  IMAD.WIDE.U32 R102, R24, c[0x0][0x280], R10 ;  /* 0x0000a00018667a25 */ /* 0x000fe200078e000a */
[----:B------:R-:W-:Y:S01]  /*1440*/  LEA.HI R2, R2, R160, RZ, 0x3 ;  /* 0x000000a002027211 */ /* 0x000fe200078f18ff */
[----:B------:R3:W-:Y:S01]  /*1450*/  @P0 LDGSTS.E.BYPASS.LTC128B.128 [R77+0x7900], [R4.64+0x80], !P5 ;  /* 0x07900080044d0fae */ /* 0x0007e2000e901d46 */
[----:B------:R-:W-:Y:S01]  /*1460*/  LOP3.LUT R125, R3, 0x1c0, RZ, 0xc0, !PT ;  /* 0x000001c0037d7812 */ /* 0x000fe200078ec0ff */
[----:B------:R-:W-:Y:S01]  /*1470*/  IMAD.SHL.U32 R0, R0, 0x40, RZ ;  /* 0x0000004000007824 */ /* 0x000fe200078e00ff */
[----:B------:R-:W-:Y:S01]  /*1480*/  SHF.L.U32 R2, R2, 0x6, RZ ;  /* 0x0000000602027819 */ /* 0x000fe200000006ff */
[----:B------:R-:W-:Y:S01]  /*1490*/  IMAD.SHL.U32 R3, R7, 0x40, RZ ;  /* 0x0000004007037824 */ /* 0x000fe200078e00ff */
[----:B------:R-:W-:Y:S01]  /*14a0*/  LOP3.LUT R124, R6, 0x1c0, RZ, 0xc0, !PT ;  /* 0x000001c0067c7812 */ /* 0x000fe200078ec0ff */
[----:B------:R-:W0:Y:S01]  /*14b0*/  LDGDEPBAR ;  /* 0x00000000000079af */ /* 0x000e220000000000 */
[----:B------:R-:W-:Y:S01]  /*14c0*/  LOP3.LUT R136, R0, 0xfffffe00, RZ, 0xc0, !PT ;  /* 0xfffffe0000887812 */ /* 0x000fe200078ec0ff */
[----:B------:R-:W-:Y:S01]  /*14d0*/  IMAD.SHL.U32 R0, R19, 0x40, RZ ;  /* 0x0000004013007824 */ /* 0x000fe200078e00ff */
[----:B------:R-:W-:Y:S01]  /*14e0*/  LOP3.LUT R138, R3, 0xfffffe00, RZ, 0xc0, !PT ;  /* 0xfffffe00038a7812 */ /* 0x000fe200078ec0ff */
[----:B------:R-:W-:Y:S01]  /*14f0*/  IMAD.MOV.U32 R10, RZ, RZ, c[0x0][0x280] ;  /* 0x0000a000ff0a7624 */ /* 0x000fe200078e00ff */
[----:B------:R-:W-:Y:S01]  /*1500*/  LOP3.LUT R137, R2, 0xfffffe00, RZ, 0xc0, !PT ;  /* 0xfffffe0002897812 */ /* 0x000fe200078ec0ff */
[----:B------:R-:W-:Y:S01]  /*1510*/  IMAD.WIDE.U32 R106, R24, c[0x0][0x280], R12 ;  /* 0x0000a000186a7a25 */ /* 0x000fe200078e000c */
[----:B------:R-:W-:-:S02]  /*1520*/  LOP3.LUT R3, R127, 0x38, R16, 0xf8, !PT ;  /* 0x000000387f037812 */ /* 0x000fc400078ef810 */
[----:B------:R-:W-:Y:S01]  /*1530*/  SHF.R.U32.HI R170, RZ, 0x3, R126 ;  /* 0x00000003ffaa7819 */ /* 0x000fe2000001167e */
[----:B------:R-:W-:Y:S01]  /*1540*/  IMAD.WIDE.U32 R166, R10, 0x30, RZ ;  /* 0x000000300aa67825 */ /* 0x000fe200078e00ff */
[----:B------:R-:W-:Y:S02]  /*1550*/  LOP3.LUT R2, R126, 0x38, R16, 0xf8, !PT ;  /* 0x000000387e027812 */ /* 0x000fe400078ef810 */
[----:B------:R-:W-:Y:S01]  /*1560*/  SHF.R.U32.HI R169, RZ, 0x3, R125 ;  /* 0x00000003ffa97819 */ /* 0x000fe2000001167d */
[----:B------:R-:W-:Y:S01]  /*1570*/  IMAD.IADD R112, R107, 0x1, R110 ;  /* 0x000000016b707824 */ /* 0x000fe200078e026e */
[----:B------:R-:W-:Y:S01]  /*1580*/  SHF.R.U32.HI R168, RZ, 0x3, R124 ;  /* 0x00000003ffa87819 */ /* 0x000fe2000001167c */
[----:B------:R-:W-:Y:S01]  /*1590*/  IMAD.IADD R111, R105, 0x1, R109 ;  /* 0x00000001696f7824 */ /* 0x000fe200078e026d */
[--C-:B------:R-:W-:Y:S01]  /*15a0*/  LOP3.LUT R7, R125, 0x38, R16.reuse, 0xf8, !PT ;  /* 0x000000387d077812 */ /* 0x100fe200078ef810 */
[----:B------:R-:W-:Y:S01]  /*15b0*/  IMAD.SHL.U32 R177, R10, 0x40, RZ ;  /* 0x000000400ab17824 */ /* 0x000fe200078e00ff */
[----:B------:R-:W-:Y:S01]  /*15c0*/  LOP3.LUT R9, R124, 0x38, R16, 0xf8, !PT ;  /* 0x000000387c097812 */ /* 0x000fe200078ef810 */
[----:B------:R-:W-:Y:S01]  /*15d0*/  IMAD.SHL.U32 R178, R10, 0x10, RZ ;  /* 0x000000100ab27824 */ /* 0x000fe200078e00ff */
[----:B------:R-:W-:Y:S01]  /*15e0*/  LOP3.LUT R0, R0, 0xfffff000, RZ, 0xc0, !PT ;  /* 0xfffff00000007812 */ /* 0x000fe200078ec0ff */
[----:B---3--:R-:W-:Y:S01]  /*15f0*/  IMAD R4, R36, c[0x0][0x1e8], RZ ;  /* 0x00007a0024047a24 */ /* 0x008fe200078e02ff */
[----:B------:R-:W-:Y:S01]  /*1600*/  LOP3.LUT R8, R3, R172, RZ, 0x3c, !PT ;  /* 0x000000ac03087212 */ /* 0x000fe200078e3cff */
[----:B------:R-:W-:Y:S01]  /*1610*/  IMAD.MOV.U32 R5, RZ, RZ, c[0x0][0x290] ;  /* 0x0000a400ff057624 */ /* 0x000fe200078e00ff */
[----:B------:R-:W-:Y:S01]  /*1620*/  LOP3.LUT R6, R2, R170, RZ, 0x3c, !PT ;  /* 0x000000aa02067212 */ /* 0x000fe200078e3cff */
[----:B------:R-:W-:Y:S01]  /*1630*/  IMAD R4, R35, c[0x0][0x1ec], R4 ;  /* 0x00007b0023047a24 */ /* 0x000fe200078e0204 */
[----:B------:R-:W-:Y:S01]  /*1640*/  LOP3.LUT R3, R7, R169, RZ, 0x3c, !PT ;  /* 0x000000a907037212 */ /* 0x000fe200078e3cff */
[----:B------:R-:W-:Y:S01]  /*1650*/  IMAD.WIDE.U32 R164, R5, 0x30, RZ ;  /* 0x0000003005a47825 */ /* 0x000fe200078e00ff */
[----:B------:R-:W-:-:S02]  /*1660*/  LOP3.LUT R2, R9, R168, RZ, 0x3c, !PT ;  /* 0x000000a809027212 */ /* 0x000fc400078e3cff */
[-C--:B------:R-:W-:Y:S01]  /*1670*/  IADD3 R9, R8, R0.reuse, R135 ;  /* 0x0000000008097210 */ /* 0x080fe20007ffe087 */
[C---:B------:R-:W-:Y:S01]  /*1680*/  IMAD.SHL.U32 R176, R5.reuse, 0x20, RZ ;  /* 0x0000002005b07824 */ /* 0x040fe200078e00ff */
[-C--:B------:R-:W-:Y:S01]  /*1690*/  IADD3 R8, R6, R0.reuse, R138 ;  /* 0x0000000006087210 */ /* 0x080fe20007ffe08a */
[----:B------:R-:W-:Y:S01]  /*16a0*/  IMAD.SHL.U32 R173, R5, 0x40, RZ ;  /* 0x0000004005ad7824 */ /* 0x000fe200078e00ff */
[-C--:B------:R-:W-:Y:S01]  /*16b0*/  IADD3 R7, R3, R0.reuse, R137 ;  /* 0x0000000003077210 */ /* 0x080fe20007ffe089 */
[----:B------:R-:W-:Y:S01]  /*16c0*/  IMAD.SHL.U32 R174, R5, 0x10, RZ ;  /* 0x0000001005ae7824 */ /* 0x000fe200078e00ff */
[----:B------:R-:W-:Y:S01]  /*16d0*/  IADD3 R6, R2, R0, R136 ;  /* 0x0000000002067210 */ /* 0x000fe20007ffe088 */
[----:B------:R-:W-:Y:S01]  /*16e0*/  IMAD R0, R36, c[0x0][0x210], RZ ;  /* 0x0000840024007a24 */ /* 0x000fe200078e02ff */
[----:B------:R-:W-:Y:S01]  /*16f0*/  SHF.L.U64.HI R156, R10, R157, c[0x0][0x284] ;  /* 0x0000a1000a9c7619 */ /* 0x000fe2000001029d */
[----:B------:R-:W-:Y:S01]  /*1700*/  IMAD.IADD R110, R110, 0x1, R103 ;  /* 0x000000016e6e7824 */ /* 0x000fe200078e0267 */
[C---:B------:R-:W-:Y:S01]  /*1710*/  SHF.L.U64.HI R162, R10.reuse, R163, c[0x0][0x284] ;  /* 0x0000a1000aa27619 */ /* 0x040fe200000102a3 */
[----:B------:R-:W-:Y:S01]  /*1720*/  IMAD R0, R35, c[0x0][0x214], R0 ;  /* 0x0000850023007a24 */ /* 0x000fe200078e0200 */
[----:B------:R-:W-:Y:S01]  /*1730*/  SHF.L.U64.HI R157, R5, R157, c[0x0][0x294] ;  /* 0x0000a500059d7619 */ /* 0x000fe2000001029d */
[----:B------:R-:W-:Y:S01]  /*1740*/  IMAD.IADD R109, R109, 0x1, R101 ;  /* 0x000000016d6d7824 */ /* 0x000fe200078e0265 */
[----:B------:R-:W-:Y:S01]  /*1750*/  SHF.L.U64.HI R163, R5, R163, c[0x0][0x294] ;  /* 0x0000a50005a37619 */ /* 0x000fe200000102a3 */
[----:B------:R-:W-:Y:S01]  /*1760*/  IMAD.IADD R146, R181, 0x1, R0 ;  /* 0x00000001b5927824 */ /* 0x000fe200078e0200 */
[CC--:B------:R-:W-:Y:S01]  /*1770*/  SHF.L.U64.HI R158, R10.reuse, R30.reuse, c[0x0][0x284] ;  /* 0x0000a1000a9e7619 */ /* 0x0c0fe2000001021e */
[----:B------:R-:W-:Y:S01]  /*1780*/  IMAD.SHL.U32 R143, R9, 0x2, RZ ;  /* 0x00000002098f7824 */ /* 0x000fe200078e00ff */
[----:B------:R-:W-:Y:S01]  /*1790*/  SHF.L.U64.HI R155, R5, R30, c[0x0][0x294] ;  /* 0x0000a500059b7619 */ /* 0x000fe2000001021e */
[----:B------:R-:W-:Y:S01]  /*17a0*/  IMAD.SHL.U32 R141, R7, 0x2, RZ ;  /* 0x00000002078d7824 */ /* 0x000fe200078e00ff */
[----:B------:R-:W-:Y:S01]  /*17b0*/  SHF.L.U32 R175, R10, 0x5, RZ ;  /* 0x000000050aaf7819 */ /* 0x000fe200000006ff */
[----:B------:R-:W-:Y:S01]  /*17c0*/  IMAD.SHL.U32 R140, R6, 0x2, RZ ;  /* 0x00000002068c7824 */ /* 0x000fe200078e00ff */
[----:B------:R-:W-:-:S02]  /*17d0*/  IADD3 R147, R183, R4, RZ ;  /* 0x00000004b7937210 */ /* 0x000fc40007ffe0ff */
[----:B------:R-:W-:Y:S01]  /*17e0*/  IADD3 R121, R167, UR5, RZ ;  /* 0x00000005a7797c10 */ /* 0x000fe2000fffe0ff */
[----:B------:R-:W-:Y:S01]  /*17f0*/  BAR.SYNC.DEFER_BLOCKING 0x0 ;  /* 0x0000000000007b1d */ /* 0x000fe20000010000 */
[----:B------:R-:W-:Y:S02]  /*1800*/  ISETP.GE.AND P5, PT, R20, c[0x0][0x1d4], PT ;  /* 0x0000750014007a0c */ /* 0x000fe40003fa6270 */
[----:B------:R-:W-:Y:S02]  /*1810*/  SHF.L.U32 R142, R8, 0x1, RZ ;  /* 0x00000001088e7819 */ /* 0x000fe400000006ff */
[----:B------:R-:W-:Y:S02]  /*1820*/  ISETP.NE.AND P1, PT, R185, 0x1, PT ;  /* 0x00000001b900780c */ /* 0x000fe40003f25270 */
[----:B------:R-:W-:Y:S02]  /*1830*/  ISETP.GE.AND P0, PT, R184, 0x1, PT ;  /* 0x00000001b800780c */ /* 0x000fe40003f06270 */
[----:B------:R-:W-:Y:S01]  /*1840*/  IADD3 R122, R165, UR4, RZ ;  /* 0x00000004a57a7c10 */ /* 0x000fe2000fffe0ff */
[----:B------:R-:W-:Y:S01]  /*1850*/  ULDC.U8 UR4, c[0x0][0x298] ;  /* 0x0000a60000047ab9 */ /* 0x000fe20000000000 */
[----:B--2---:R-:W-:Y:S01]  /*1860*/  @P4 SHF.R.S32.HI R3, RZ, 0x1f, R29 ;  /* 0x0000001fff034819 */ /* 0x004fe2000001141d */
[----:B------:R-:W-:-:S02]  /*1870*/  @!P4 IMAD.MOV.U32 R3, RZ, RZ, R28 ;  /* 0x000000ffff03c224 */ /* 0x000fc400078e001c */
[----:B------:R-:W-:Y:S02]  /*1880*/  @P4 IMAD.MOV.U32 R2, RZ, RZ, R29 ;  /* 0x000000ffff024224 */ /* 0x000fe400078e001d */
[----:B------:R-:W-:Y:S02]  /*1890*/  @!P4 IMAD.MOV.U32 R2, RZ, RZ, R37 ;  /* 0x000000ffff02c224 */ /* 0x000fe400078e0025 */
[----:B------:R-:W-:Y:S02]  /*18a0*/  IMAD R0, R3, c[0x0][0x2b0], RZ ;  /* 0x0000ac0003007a24 */ /* 0x000fe400078e02ff */
[----:B------:R-:W-:-:S04]  /*18b0*/  IMAD.WIDE.U32 R132, R2, c[0x0][0x2b0], RZ ;  /* 0x0000ac0002847a25 */ /* 0x000fc800078e00ff */
[----:B------:R-:W-:-:S04]  /*18c0*/  IMAD R0, R2, c[0x0][0x2b4], R0 ;  /* 0x0000ad0002007a24 */ /* 0x000fc800078e0200 */
[----:B-1----:R-:W-:Y:S02]  /*18d0*/  IMAD.IADD R144, R133, 0x1, R0 ;  /* 0x0000000185907824 */ /* 0x002fe400078e0200 */
.L_x_1892:
[----:B------:R-:W-:Y:S01]  /*18e0*/  IMAD.SHL.U32 R97, R90, 0x40, RZ ;  /* 0x000000405a617824 */ /* 0x000fe200078e00ff */
[----:B------:R-:W2:Y:S01]  /*18f0*/  LDL R186, [R1+0xc0] ;  /* 0x0000c00001ba7983 */ /* 0x000ea20000100800 */
[----:B------:R-:W-:Y:S01]  /*1900*/  IMAD.MOV.U32 R94, RZ, RZ, RZ ;  /* 0x000000ffff5e7224 */ /* 0x000fe200078e00ff */
[----:B------:R-:W-:Y:S04]  /*1910*/  DEPBAR.LE SB0, 0x0 ;  /* 0x000080000000791a */ /* 0x000fe80000000000 */
[----:B------:R-:W-:Y:S01]  /*1920*/  IMAD.IADD R0, R117, 0x1, R97 ;  /* 0x0000000175007824 */ /* 0x000fe200078e0261 */
[----:B------:R-:W-:Y:S01]  /*1930*/  ISETP.NE.AND P1, PT, R185, 0x1, PT ;  /* 0x00000001b900780c */ /* 0x000fe20003f25270 */
[----:B------:R-:W-:Y:S01]  /*1940*/  BSSY B2, `(.L_x_1846) ;  /* 0x0000548000027945 */ /* 0x000fe20003800000 */
[----:B------:R-:W-:Y:S01]  /*1950*/  ISETP.GE.AND P2, PT, R184, 0x1, PT ;  /* 0x00000001b800780c */ /* 0x000fe20003f46270 */
[----:B-1----:R-:W-:Y:S10]  /*1960*/  IMAD.IADD R4, R149, 0x1, R0 ;  /* 0x0000000195047824 */ /* 0x002ff400078e0200 */
[----:B------:R-:W-:Y:S01]  /*1970*/  @P1 IMAD.HI.U32 R2, R4, c[0x0][0x2bc], RZ ;  /* 0x0000af0004021a27 */ /* 0x000fe200078e00ff */
[----:B--2---:R-:W-:Y:S03]  /*1980*/  ISETP.GE.AND P0, PT, R0, R186, PT ;  /* 0x000000ba0000720c */ /* 0x004fe60003f06270 */
[----:B------:R-:W-:Y:S01]  /*1990*/  IMAD.MOV.U32 R0, RZ, RZ, R4 ;  /* 0x000000ffff007224 */ /* 0x000fe200078e0004 */
[----:B------:R-:W-:Y:S02]  /*19a0*/  @P1 SHF.R.U32.HI R0, RZ, c[0x0][0x2c0], R2 ;  /* 0x0000b000ff001a19 */ /* 0x000fe40000011602 */
[----:B------:R-:W-:Y:S11]  /*19b0*/  ISETP.GT.OR P0, PT, R117, 0x3f, P0 ;  /* 0x0000003f7500780c */ /* 0x000ff60000704670 */
[----:B------:R-:W-:Y:S02]  /*19c0*/  @!UPT UIADD3 URZ, URZ, URZ, URZ ;  /* 0x0000003f3f3ff290 */ /* 0x000fe4000fffe03f */
[C---:B------:R-:W-:Y:S04]  /*19d0*/  @!P0 IADD3 R3, P1, R0.reuse, R132, RZ ;  /* 0x0000008400038210 */ /* 0x040fe80007f3e0ff */
[----:B------:R-:W-:Y:S01]  /*19e0*/  @!P0 LEA.HI.X.SX32 R5, R0, R144, 0x1, P1 ;  /* 0x0000009000058211 */ /* 0x000fe200008f0eff */
        /* <DEDUP_REMOVED lines=27> */
[----:B------:R-:W-:Y:S01]  /*1ba0*/  IADD3 R2, -R97, R186, RZ ;  /* 0x000000ba61027210 */ /* 0x000fe20007ffe1ff */
        /* <DEDUP_REMOVED lines=33> */
.L_x_1850:
[----:B------:R-:W-:Y:S05]  /*1dc0*/  BSYNC B0 ;  /* 0x0000000000007941 */ /* 0x000fea0003800000 */
.L_x_1849:
        /* <DEDUP_REMOVED lines=39> */
.L_x_1852:
[----:B------:R-:W-:Y:S05]  /*2040*/  BSYNC B0 ;  /* 0x0000000000007941 */ /* 0x000fea0003800000 */
.L_x_1851:
        /* <DEDUP_REMOVED lines=40> */
.L_x_1854:
[----:B------:R-:W-:Y:S05]  /*22d0*/  BSYNC B0 ;  /* 0x0000000000007941 */ /* 0x000fea0003800000 */
.L_x_1853:
        /* <DEDUP_REMOVED lines=38> */
.L_x_1856:
[----:B------:R-:W-:Y:S05]  /*2540*/  BSYNC B0 ;  /* 0x0000000000007941 */ /* 0x000fea0003800000 */
.L_x_1855:
        /* <DEDUP_REMOVED lines=72> */
.L_x_1860:
[----:B------:R-:W-:Y:S05]  /*29d0*/  BSYNC B0 ;  /* 0x0000000000007941 */ /* 0x000fea0003800000 */
.L_x_1859:
        /* <DEDUP_REMOVED lines=57> */
.L_x_1858:
[----:B------:R-:W-:Y:S05]  /*2d70*/  BSYNC B1 ;  /* 0x0000000000017941 */ /* 0x000fea0003800000 */
.L_x_1857:
        /* <DEDUP_REMOVED lines=60> */
.L_x_1864:
[----:B------:R-:W-:Y:S05]  /*3140*/  BSYNC B0 ;  /* 0x0000000000007941 */ /* 0x000fea0003800000 */
.L_x_1863:
        /* <DEDUP_REMOVED lines=57> */
.L_x_1862:
[----:B------:R-:W-:Y:S05]  /*34e0*/  BSYNC B1 ;  /* 0x0000000000017941 */ /* 0x000fea0003800000 */
.L_x_1861:
        /* <DEDUP_REMOVED lines=60> */
.L_x_1868:
[----:B------:R-:W-:Y:S05]  /*38b0*/  BSYNC B0 ;  /* 0x0000000000007941 */ /* 0x000fea0003800000 */
.L_x_1867:
        /* <DEDUP_REMOVED lines=57> */
.L_x_1866:
[----:B------:R-:W-:Y:S05]  /*3c50*/  BSYNC B1 ;  /* 0x0000000000017941 */ /* 0x000fea0003800000 */
.L_x_1865:
        /* <DEDUP_REMOVED lines=59> */
.L_x_1871:
[----:B------:R-:W-:Y:S05]  /*4010*/  BSYNC B0 ;  /* 0x0000000000007941 */ /* 0x000fea0003800000 */
.L_x_1870:
        /* <DEDUP_REMOVED lines=58> */
.L_x_1848:
        /* <DEDUP_REMOVED lines=235> */
.L_x_1873:
[----:B------:R-:W-:Y:S05]  /*5270*/  BSYNC B0 ;  /* 0x0000000000007941 */ /* 0x000fea0003800000 */
.L_x_1872:
        /* <DEDUP_REMOVED lines=122> */
.L_x_1875:
[----:B------:R-:W-:Y:S05]  /*5a20*/  BSYNC B0 ;  /* 0x0000000000007941 */ /* 0x000fea0003800000 */
.L_x_1874:
        /* <DEDUP_REMOVED lines=122> */
.L_x_1877:
[----:B------:R-:W-:Y:S05]  /*61d0*/  BSYNC B0 ;  /* 0x0000000000007941 */ /* 0x000fea0003800000 */
.L_x_1876:
        /* <DEDUP_REMOVED lines=124> */
.L_x_1847:
[----:B------:R1:W2:Y:S01]  /*69a0*/  SHFL.IDX PT, R3, R87, RZ, 0x181f ;  /* 0x00181fff57037589 */ /* 0x0002a200000e0000 */
[----:B------:R-:W-:Y:S01]  /*69b0*/  IMAD.IADD R0, R186, 0x1, -R97 ;  /* 0x00000001ba007824 */ /* 0x000fe200078e0a61 */
[----:B------:R-:W-:Y:S02]  /*69c0*/  BSSY B0, `(.L_x_1878) ;  /* 0x0000011000007945 */ /* 0x000fe40003800000 */
[----:B------:R1:W3:Y:S02]  /*69d0*/  SHFL.IDX PT, R2, R88, RZ, 0x181f ;  /* 0x00181fff58027589 */ /* 0x0002e400000e0000 */
        /* <DEDUP_REMOVED lines=15> */
.L_x_1879:
[----:B-123--:R-:W-:Y:S05]  /*6ad0*/  BSYNC B0 ;  /* 0x0000000000007941 */ /* 0x00efea0003800000 */
.L_x_1878:
        /* <DEDUP_REMOVED lines=15> */
.L_x_1881:
[----:B------:R-:W-:Y:S05]  /*6bd0*/  BSYNC B0 ;  /* 0x0000000000007941 */ /* 0x000fea0003800000 */
.L_x_1880:
        /* <DEDUP_REMOVED lines=15> */
.L_x_1883:
[----:B------:R-:W-:Y:S05]  /*6cd0*/  BSYNC B0 ;  /* 0x0000000000007941 */ /* 0x000fea0003800000 */
.L_x_1882:
        /* <DEDUP_REMOVED lines=14> */
.L_x_1869:
[----:B------:R-:W-:Y:S05]  /*6dc0*/  BSYNC B2 ;  /* 0x0000000000027941 */ /* 0x000fea0003800000 */
.L_x_1846:
        /* <DEDUP_REMOVED lines=67> */
[----:B------:R-:W-:Y:S03]  /*7200*/  IADD3 R0, P0, R180, R2, RZ ;  /* 0x00000002b4007210 */ /* 0x000fe60007f1e0ff */
[----:B------:R-:W0:Y:S01]  /*7210*/  LDGDEPBAR ;  /* 0x00000000000079af */ /* 0x000e220000000000 */
[----:B---3--:R-:W-:Y:S04]  /*7220*/  IMAD R4, R116, c[0x0][0x218], RZ ;  /* 0x0000860074047a24 */ /* 0x008fe800078e02ff */
[----:B------:R-:W-:Y:S05]  /*7230*/  IMAD R4, R94, c[0x0][0x21c], R4 ;  /* 0x000087005e047a24 */ /* 0x000fea00078e0204 */
[----:B------:R-:W-:Y:S01]  /*7240*/  IADD3.X R2, R146, R3, R4, P0, !PT ;  /* 0x0000000392027210 */ /* 0x000fe200007fe404 */
        /* <DEDUP_REMOVED lines=18> */
.L_x_1885:
[----:B------:R-:W-:Y:S05]  /*7370*/  BSYNC B0 ;  /* 0x0000000000007941 */ /* 0x000fea0003800000 */
.L_x_1884:
        /* <DEDUP_REMOVED lines=15> */
.L_x_1887:
[----:B------:R-:W-:Y:S05]  /*7470*/  BSYNC B0 ;  /* 0x0000000000007941 */ /* 0x000fea0003800000 */
.L_x_1886:
        /* <DEDUP_REMOVED lines=15> */
.L_x_1889:
[----:B------:R-:W-:Y:S05]  /*7570*/  BSYNC B0 ;  /* 0x0000000000007941 */ /* 0x000fea0003800000 */
.L_x_1888:
        /* <DEDUP_REMOVED lines=15> */
.L_x_1891:
[----:B------:R-:W-:Y:S05]  /*7670*/  BSYNC B0 ;  /* 0x0000000000007941 */ /* 0x000fea0003800000 */
.L_x_1890:
[C---:B------:R-:W-:Y:S02]  /*7680*/  ISETP.GT.AND P0, PT, R90.reuse, R139, PT ;  /* 0x0000008b5a00720c */ /* 0x040fe40003f04270 */
        /* <DEDUP_REMOVED lines=35> */
[----:B------:R-:W2:Y:S04]  /*78c0*/  LDL R0, [R1+0x64] ;  /* 0x0000640001007983 */ /* 0x000ea80000100800 */
[----:B------:R-:W-:Y:S06]  /*78d0*/  BAR.SYNC.DEFER_BLOCKING 0x0 ;  /* 0x0000000000007b1d */ /* 0x000fec0000010000 */
[----:B--2---:R2:W-:Y:S02]  /*78e0*/  STL [R1+0xc4], R0 ;  /* 0x0000c40001007387 */ /* 0x0045e40000100800 */
[----:B--2---:R-:W-:-:S04]  /*78f0*/  IADD3 R0, R0, 0x3f, RZ ;  /* 0x0000003f00007810 */ /* 0x004fc80007ffe0ff */
[----:B-1----:R-:W-:-:S04]  /*7900*/  SHF.R.S32.HI R2, RZ, 0x1f, R0 ;  /* 0x0000001fff027819 */ /* 0x002fc80000011400 */
[----:B------:R-:W-:-:S04]  /*7910*/  LEA.HI R0, R2, R0, RZ, 0x6 ;  /* 0x0000000002007211 */ /* 0x000fc800078f30ff */
[----:B------:R-:W-:Y:S02]  /*7920*/  SHF.R.S32.HI R3, RZ, 0x6, R0 ;  /* 0x00000006ff037819 */ /* 0x000fe40000011400 */
.L_x_1845:
[----:B-1----:R-:W2:Y:S04]  /*7930*/  LDL R6, [R1+0xc4] ;  /* 0x0000c40001067983 */ /* 0x002ea80000100800 */
[----:B------:R-:W3:Y:S04]  /*7940*/  LDL R11, [R1+0x58] ;  /* 0x00005800010b7983 */ /* 0x000ee80000100800 */
[----:B------:R-:W1:Y:S01]  /*7950*/  S2R R5, SR_CTAID.X ;  /* 0x0000000000057919 */ /* 0x000e620000002500 */
[----:B------:R-:W-:-:S03]  /*7960*/  IMAD.MOV.U32 R0, RZ, RZ, c[0x0][0x2c4] ;  /* 0x0000b100ff007624 */ /* 0x000fc600078e00ff */
[----:B------:R-:W4:Y:S02]  /*7970*/  S2R R4, SR_TID.X ;  /* 0x0000000000047919 */ /* 0x000f240000002100 */
[----:B------:R-:W-:Y:S02]  /*7980*/  ISETP.NE.AND P2, PT, R0, 0x1, PT ;  /* 0x000000010000780c */ /* 0x000fe40003f45270 */
[----:B-1----:R-:W-:-:S11]  /*7990*/  LEA R0, R5, 0x7f, 0x7 ;  /* 0x0000007f05007811 */ /* 0x002fd600078e38ff */
[----:B------:R-:W-:-:S05]  /*79a0*/  @P2 IMAD.HI.U32 R2, R0, c[0x0][0x2c8], RZ ;  /* 0x0000b20000022a27 */ /* 0x000fca00078e00ff */
[----:B------:R-:W-:Y:S01]  /*79b0*/  @P2 SHF.R.U32.HI R0, RZ, c[0x0][0x2cc], R2 ;  /* 0x0000b300ff002a19 */ /* 0x000fe20000011602 */
[----:B----4-:R1:W-:Y:S01]  /*79c0*/  STL.64 [R1], R4 ;  /* 0x0000000401007387 */ /* 0x0103e20000100a00 */
[----:B------:R-:W-:Y:S01]  /*79d0*/  PLOP3.LUT P0, PT, PT, PT, PT, 0x80, 0x0 ;  /* 0x000000000000781c */ /* 0x000fe20003f0f070 */
[----:B------:R-:W-:Y:S01]  /*79e0*/  CS2R R14, SRZ ;  /* 0x00000000000e7805 */ /* 0x000fe2000001ff00 */
[----:B------:R-:W-:Y:S01]  /*79f0*/  MOV R126, RZ ;  /* 0x000000ff007e7202 */ /* 0x000fe20000000f00 */
[----:B------:R-:W-:Y:S01]  /*7a00*/  IMAD.MOV.U32 R124, RZ, RZ, RZ ;  /* 0x000000ffff7c7224 */ /* 0x000fe200078e00ff */
[----:B------:R-:W-:Y:S01]  /*7a10*/  CS2R R130, SRZ ;  /* 0x0000000000827805 */ /* 0x000fe2000001ff00 */
[----:B------:R-:W-:Y:S01]  /*7a20*/  IMAD.MOV.U32 R10, RZ, RZ, RZ ;  /* 0x000000ffff0a7224 */ /* 0x000fe200078e00ff */
[----:B------:R-:W-:Y:S01]  /*7a30*/  MOV R128, RZ ;  /* 0x000000ff00807202 */ /* 0x000fe20000000f00 */
[----:B------:R-:W-:Y:S01]  /*7a40*/  CS2R R16, SRZ ;  /* 0x0000000000107805 */ /* 0x000fe2000001ff00 */
[----:B------:R-:W-:Y:S01]  /*7a50*/  IMAD.MOV.U32 R122, RZ, RZ, RZ ;  /* 0x000000ffff7a7224 */ /* 0x000fe200078e00ff */
[----:B------:R-:W-:Y:S01]  /*7a60*/  CS2R R120, SRZ ;  /* 0x0000000000787805 */ /* 0x000fe2000001ff00 */
[----:B------:R-:W-:Y:S01]  /*7a70*/  CS2R R12, SRZ ;  /* 0x00000000000c7805 */ /* 0x000fe2000001ff00 */
[----:B------:R-:W-:Y:S01]  /*7a80*/  IMAD.MOV.U32 R118, RZ, RZ, RZ ;  /* 0x000000ffff767224 */ /* 0x000fe200078e00ff */
[----:B------:R-:W-:Y:S01]  /*7a90*/  MOV R116, RZ ;  /* 0x000000ff00747202 */ /* 0x000fe20000000f00 */
[----:B------:R-:W-:Y:S01]  /*7aa0*/  IMAD.MOV.U32 R110, RZ, RZ, RZ ;  /* 0x000000ffff6e7224 */ /* 0x000fe200078e00ff */
[----:B------:R-:W-:Y:S01]  /*7ab0*/  CS2R R18, SRZ ;  /* 0x0000000000127805 */ /* 0x000fe2000001ff00 */
[----:B------:R-:W-:Y:S01]  /*7ac0*/  IMAD.MOV.U32 R108, RZ, RZ, RZ ;  /* 0x000000ffff6c7224 */ /* 0x000fe200078e00ff */
[----:B------:R-:W-:Y:S01]  /*7ad0*/  MOV R114, RZ ;  /* 0x000000ff00727202 */ /* 0x000fe20000000f00 */
[----:B------:R-:W-:Y:S01]  /*7ae0*/  IMAD.MOV.U32 R20, RZ, RZ, RZ ;  /* 0x000000ffff147224 */ /* 0x000fe200078e00ff */
[----:B------:R-:W-:Y:S01]  /*7af0*/  CS2R R106, SRZ ;  /* 0x00000000006a7805 */ /* 0x000fe2000001ff00 */
[----:B------:R-:W-:Y:S01]  /*7b00*/  IMAD.MOV.U32 R112, RZ, RZ, RZ ;  /* 0x000000ffff707224 */ /* 0x000fe200078e00ff */
[----:B------:R-:W-:Y:S01]  /*7b10*/  CS2R R22, SRZ ;  /* 0x0000000000167805 */ /* 0x000fe2000001ff00 */
[----:B------:R-:W-:Y:S01]  /*7b20*/  MOV R104, RZ ;  /* 0x000000ff00687202 */ /* 0x000fe20000000f00 */
[----:B------:R-:W-:Y:S01]  /*7b30*/  IMAD.MOV.U32 R102, RZ, RZ, RZ ;  /* 0x000000ffff667224 */ /* 0x000fe200078e00ff */
        /* <DEDUP_REMOVED lines=66> */
[----:B------:R-:W-:Y:S01]  /*7f60*/  IMAD.MOV.U32 R59, RZ, RZ, RZ ;  /* 0x000000ffff3b7224 */ /* 0x000fe200078e00ff */
[----:B------:R-:W-:Y:S01]  /*7f70*/  MOV R62, RZ ;  /* 0x000000ff003e7202 */ /* 0x000fe20000000f00 */
[----:B------:R-:W-:Y:S01]  /*7f80*/  CS2R R60, SRZ ;  /* 0x00000000003c7805 */ /* 0x000fe2000001ff00 */
[----:B--2---:R-:W-:-:S05]  /*7f90*/  IADD3 R0, R0, 0x40, R6 ;  /* 0x0000004000007810 */ /* 0x004fca0007ffe006 */
[----:B---3--:R-:W-:-:S05]  /*7fa0*/  IMAD.IADD R0, R0, 0x1, -R11 ;  /* 0x0000000100007824 */ /* 0x008fca00078e0a0b */
[----:B------:R-:W-:-:S04]  /*7fb0*/  SHF.R.S32.HI R2, RZ, 0x1f, R0 ;  /* 0x0000001fff027819 */ /* 0x000fc80000011400 */
[----:B------:R-:W-:-:S04]  /*7fc0*/  LEA.HI R0, R2, R0, RZ, 0x6 ;  /* 0x0000000002007211 */ /* 0x000fc800078f30ff */
[----:B------:R-:W-:-:S04]  /*7fd0*/  SHF.R.S32.HI R0, RZ, 0x6, R0 ;  /* 0x00000006ff007819 */ /* 0x000fc80000011400 */
[----:B------:R-:W-:-:S05]  /*7fe0*/  IMNMX R0, R0, R3, PT ;  /* 0x0000000300007217 */ /* 0x000fca0003800200 */
[----:B------:R1:W-:Y:S01]  /*7ff0*/  STL [R1+0xe8], R0 ;  /* 0x0000e80001007387 */ /* 0x0003e20000100800 */
[----:B------:R-:W-:-:S13]  /*8000*/  ISETP.GE.AND P1, PT, R0, 0x1, PT ;  /* 0x000000010000780c */ /* 0x000fda0003f26270 */
[----:B------:R-:W-:Y:S05]  /*8010*/  @!P1 BRA `(.L_x_1893) ;  /* 0x0001159000009947 */ /* 0x000fea0003800000 */
[----:B------:R-:W2:Y:S04]  /*8020*/  LDL R57, [R1+0x108] ;  /* 0x0001080001397983 */ /* 0x000ea80000100800 */
[----:B-1----:R-:W3:Y:S01]  /*8030*/  LDL R0, [R1+0x4c] ;  /* 0x00004c0001007983 */ /* 0x002ee20000100800 */
[----:B------:R-:W-:Y:S01]  /*8040*/  ISETP.NE.U32.AND P5, PT, RZ, c[0x0][0x340], PT ;  /* 0x0000d000ff007a0c */ /* 0x000fe20003fa5070 */
[----:B------:R-:W-:Y:S02]  /*8050*/  ULDC.64 UR4, c[0x0][0x18] ;  /* 0x0000060000047ab9 */ /* 0x000fe40000000a00 */
[----:B------:R-:W1:Y:S01]  /*8060*/  S2R R58, SR_TID.X ;  /* 0x00000000003a7919 */ /* 0x000e620000002100 */
[----:B------:R-:W-:-:S13]  /*8070*/  ISETP.NE.AND.EX P5, PT, RZ, c[0x0][0x344], PT, P5 ;  /* 0x0000d100ff007a0c */ /* 0x000fda0003fa5350 */
[----:B------:R-:W-:Y:S01]  /*8080*/  @P5 IMAD.MOV.U32 R2, RZ, RZ, 0x4 ;  /* 0x00000004ff025424 */ /* 0x000fe200078e00ff */
[----:B------:R-:W4:Y:S04]  /*8090*/  S2R R6, SR_CTAID.Y ;  /* 0x0000000000067919 */ /* 0x000f280000002600 */
[----:B------:R-:W2:Y:S01]  /*80a0*/  S2R R8, SR_CTAID.Y ;  /* 0x0000000000087919 */ /* 0x000ea20000002600 */
[----:B-1----:R-:W-:Y:S02]  /*80b0*/  SHF.R.S32.HI R27, RZ, 0x1f, R58 ;  /* 0x0000001fff1b7819 */ /* 0x002fe4000001143a */
[----:B----4-:R-:W-:-:S05]  /*80c0*/  SHF.R.S32.HI R6, RZ, 0x1f, R6 ;  /* 0x0000001fff067819 */ /* 0x010fca0000011406 */
[----:B------:R-:W-:Y:S02]  /*80d0*/  IMAD R7, R6, c[0x0][0x1b8], RZ ;  /* 0x00006e0006077a24 */ /* 0x000fe400078e02ff */
[----:B------:R-:W1:Y:S01]  /*80e0*/  S2R R6, SR_CTAID.X ;  /* 0x0000000000067919 */ /* 0x000e620000002500 */
[----:B------:R-:W-:-:S04]  /*80f0*/  LEA.HI R5, R27, R58, RZ, 0x3 ;  /* 0x0000003a1b057211 */ /* 0x000fc800078f18ff */
[----:B------:R-:W-:Y:S01]  /*8100*/  SHF.R.S32.HI R24, RZ, 0x3, R5 ;  /* 0x00000003ff187819 */ /* 0x000fe20000011405 */
[----:B--2---:R-:W-:-:S05]  /*8110*/  @P5 IMAD.WIDE R2, R57, R2, c[0x0][0x340] ;  /* 0x0000d00039025625 */ /* 0x004fca00078e0202 */
[----:B------:R3:W5:Y:S01]  /*8120*/  @P5 LDG.E R19, [R2.64] ;  /* 0x0000000602135981 */ /* 0x000762000c1e1900 */
[----:B------:R-:W-:Y:S01]  /*8130*/  ISETP.NE.U32.AND P0, PT, RZ, c[0x0][0x348], PT ;  /* 0x0000d200ff007a0c */ /* 0x000fe20003f05070 */
[----:B------:R-:W-:Y:S01]  /*8140*/  IMAD R7, R8, c[0x0][0x1bc], R7 ;  /* 0x00006f0008077a24 */ /* 0x000fe200078e0207 */
[----:B------:R-:W-:Y:S01]  /*8150*/  UIADD3 UR4, UP0, UR4, 0x8100, URZ ;  /* 0x0000810004047890 */ /* 0x000fe2000ff1e03f */
[----:B------:R-:W-:Y:S01]  /*8160*/  LEA.HI R23, R27, R58, RZ, 0x4 ;  /* 0x0000003a1b177211 */ /* 0x000fe200078f20ff */
[----:B------:R-:W-:Y:S01]  /*8170*/  STL [R1+0x10], R11 ;  /* 0x0000100b01007387 */ /* 0x000fe20000100800 */
[----:B------:R-:W-:Y:S01]  /*8180*/  ISETP.NE.AND.EX P0, PT, RZ, c[0x0][0x34c], PT, P0 ;  /* 0x0000d300ff007a0c */ /* 0x000fe20003f05300 */
[----:B------:R-:W-:Y:S01]  /*8190*/  UIADD3.X UR5, URZ, UR5, URZ, UP0, !UPT ;  /* 0x000000053f057290 */ /* 0x000fe200087fe43f */
[----:B---3--:R-:W-:-:S05]  /*81a0*/  SHF.R.S32.HI R2, RZ, 0x1f, R0 ;  /* 0x0000001fff027819 */ /* 0x008fca0000011400 */
[----:B------:R-:W-:-:S04]  /*81b0*/  IMAD R2, R2, c[0x0][0x178], RZ ;  /* 0x00005e0002027a24 */ /* 0x000fc800078e02ff */
[C---:B------:R-:W-:Y:S02]  /*81c0*/  IMAD R4, R0.reuse, c[0x0][0x17c], R2 ;  /* 0x00005f0000047a24 */ /* 0x040fe400078e0202 */
[----:B------:R-:W-:Y:S01]  /*81d0*/  IMAD.WIDE.U32 R2, R0, c[0x0][0x178], RZ ;  /* 0x00005e0000027a25 */ /* 0x000fe200078e00ff */
[----:B------:R-:W-:-:S03]  /*81e0*/  LOP3.LUT R0, R5, 0xfffffff8, RZ, 0xc0, !PT ;  /* 0xfffffff805007812 */ /* 0x000fc600078ec0ff */
[----:B------:R-:W-:Y:S02]  /*81f0*/  IMAD.IADD R3, R3, 0x1, R4 ;  /* 0x0000000103037824 */ /* 0x000fe400078e0204 */
[----:B------:R-:W-:Y:S01]  /*8200*/  IMAD.IADD R21, R58, 0x1, -R0 ;  /* 0x000000013a157824 */ /* 0x000fe200078e0a00 */
[----:B------:R-:W-:Y:S01]  /*8210*/  SHF.R.S32.HI R0, RZ, 0x1f, R57 ;  /* 0x0000001fff007819 */ /* 0x000fe20000011439 */
[----:B------:R-:W-:-:S03]  /*8220*/  IMAD.WIDE.U32 R2, R8, c[0x0][0x1b8], R2 ;  /* 0x00006e0008027a25 */ /* 0x000fc600078e0002 */
[----:B------:R-:W-:Y:S01]  /*8230*/  SEL R5, R0, RZ, !P0 ;  /* 0x000000ff00057207 */ /* 0x000fe20004000000 */
[C---:B------:R-:W-:Y:S01]  /*8240*/  IMAD R4, R21.reuse, 0x10, R24 ;  /* 0x0000001015047824 */ /* 0x040fe200078e0218 */
[----:B------:R-:W-:Y:S01]  /*8250*/  SHF.L.U32 R12, R21, 0x3, RZ ;  /* 0x00000003150c7819 */ /* 0x000fe200000006ff */
[----:B------:R-:W-:Y:S02]  /*8260*/  IMAD.IADD R3, R3, 0x1, R7 ;  /* 0x0000000103037824 */ /* 0x000fe400078e0207 */
[----:B-1----:R-:W-:Y:S01]  /*8270*/  IMAD R6, R6, 0x80, R4 ;  /* 0x0000008006067824 */ /* 0x002fe200078e0204 */
[----:B------:R-:W-:Y:S01]  /*8280*/  SEL R4, R57, RZ, !P0 ;  /* 0x000000ff39047207 */ /* 0x000fe20004000000 */
[----:B------:R-:W-:Y:S01]  /*8290*/  IMAD R5, R5, c[0x0][0x1c0], RZ ;  /* 0x0000700005057a24 */ /* 0x000fe200078e02ff */
[----:B------:R-:W-:Y:S01]  /*82a0*/  IADD3 R14, R12, 0x40, RZ ;  /* 0x000000400c0e7810 */ /* 0x000fe20007ffe0ff */
[----:B------:R-:W-:Y:S01]  /*82b0*/  @P2 IMAD.HI.U32 R8, R6, c[0x0][0x2c8], RZ ;  /* 0x0000b20006082a27 */ /* 0x000fe200078e00ff */
[----:B------:R-:W-:-:S02]  /*82c0*/  ISETP.GE.AND P3, PT, R12, c[0x0][0x198], PT ;  /* 0x000066000c007a0c */ /* 0x000fc40003f66270 */
[----:B------:R-:W-:Y:S01]  /*82d0*/  ISETP.GE.AND P4, PT, R14, c[0x0][0x198], PT ;  /* 0x000066000e007a0c */ /* 0x000fe20003f86270 */
[----:B------:R-:W-:Y:S01]  /*82e0*/  IMAD.MOV.U32 R0, RZ, RZ, R6 ;  /* 0x000000ffff007224 */ /* 0x000fe200078e0006 */
[----:B------:R-:W-:Y:S01]  /*82f0*/  @P2 SHF.R.U32.HI R0, RZ, c[0x0][0x2cc], R8 ;  /* 0x0000b300ff002a19 */ /* 0x000fe20000011608 */
[C---:B------:R-:W-:Y:S01]  /*8300*/  IMAD R5, R4.reuse, c[0x0][0x1c4], R5 ;  /* 0x0000710004057a24 */ /* 0x040fe200078e0205 */
[----:B------:R-:W-:Y:S01]  /*8310*/  LOP3.LUT R8, R23, 0xfffffff0, RZ, 0xc0, !PT ;  /* 0xfffffff017087812 */ /* 0x000fe200078ec0ff */
[----:B------:R-:W-:Y:S01]  /*8320*/  IMAD.WIDE.U32 R2, R4, c[0x0][0x1c0], R2 ;  /* 0x0000700004027a25 */ /* 0x000fe200078e0002 */
[----:B------:R-:W-:-:S03]  /*8330*/  IADD3 R4, -R0, RZ, RZ ;  /* 0x000000ff00047210 */ /* 0x000fc60007ffe1ff */
[----:B------:R-:W-:Y:S02]  /*8340*/  IMAD.IADD R3, R3, 0x1, R5 ;  /* 0x0000000103037824 */ /* 0x000fe400078e0205 */
[----:B------:R-:W-:Y:S01]  /*8350*/  IMAD R9, R4, c[0x0][0x2c4], R6 ;  /* 0x0000b10004097a24 */ /* 0x000fe200078e0206 */
[----:B------:R-:W-:Y:S01]  /*8360*/  SHF.R.S32.HI R6, RZ, 0x1f, R0 ;  /* 0x0000001fff067819 */ /* 0x000fe20000011400 */
[----:B------:R-:W-:Y:S02]  /*8370*/  IMAD.U32 R4, RZ, RZ, UR4 ;  /* 0x00000004ff047e24 */ /* 0x000fe4000f8e00ff */
[----:B------:R-:W-:Y:S02]  /*8380*/  IMAD.U32 R5, RZ, RZ, UR5 ;  /* 0x00000005ff057e24 */ /* 0x000fe4000f8e00ff */
[----:B------:R-:W-:Y:S02]  /*8390*/  IMAD R6, R6, c[0x0][0x1b0], RZ ;  /* 0x00006c0006067a24 */ /* 0x000fe400078e02ff */
[----:B------:R-:W-:Y:S01]  /*83a0*/  IMAD.SHL.U32 R7, R24, 0x40, RZ ;  /* 0x0000004018077824 */ /* 0x000fe200078e00ff */
[----:B------:R1:W-:Y:S01]  /*83b0*/  STL.64 [R1+0x8], R4 ;  /* 0x0000080401007387 */ /* 0x0003e20000100a00 */
[----:B------:R-:W-:-:S02]  /*83c0*/  IMAD R10, R0, c[0x0][0x1b4], R6 ;  /* 0x00006d00000a7a24 */ /* 0x000fc400078e0206 */
[----:B------:R-:W-:Y:S02]  /*83d0*/  IMAD.IADD R6, R58, 0x1, -R8 ;  /* 0x000000013a067824 */ /* 0x000fe400078e0a08 */
[----:B------:R-:W-:Y:S01]  /*83e0*/  IMAD.WIDE.U32 R2, R0, c[0x0][0x1b0], R2 ;  /* 0x00006c0000027a25 */ /* 0x000fe200078e0002 */
[----:B------:R-:W-:-:S03]  /*83f0*/  LOP3.LUT R0, R7, 0x1c0, RZ, 0xc0, !PT ;  /* 0x000001c007007812 */ /* 0x000fc600078ec0ff */
[----:B------:R-:W-:Y:S01]  /*8400*/  IMAD.IADD R3, R3, 0x1, R10 ;  /* 0x0000000103037824 */ /* 0x000fe200078e020a */
[----:B------:R-:W-:Y:S02]  /*8410*/  SHF.R.U32.HI R8, RZ, 0x3, R0 ;  /* 0x00000003ff087819 */ /* 0x000fe40000011600 */
[----:B------:R-:W-:Y:S01]  /*8420*/  LOP3.LUT R7, R0, 0x38, R12, 0xf8, !PT ;  /* 0x0000003800077812 */ /* 0x000fe200078ef80c */
[----:B------:R-:W-:Y:S01]  /*8430*/  IMAD.WIDE.U32 R2, R9, c[0x0][0x1a8], R2 ;  /* 0x00006a0009027a25 */ /* 0x000fe200078e0002 */
[----:B------:R-:W-:Y:S02]  /*8440*/  SHF.R.S32.HI R0, RZ, 0x1f, R9 ;  /* 0x0000001fff007819 */ /* 0x000fe40000011409 */
[----:B------:R-:W-:Y:S02]  /*8450*/  LOP3.LUT R7, R7, R8, RZ, 0x3c, !PT ;  /* 0x0000000807077212 */ /* 0x000fe400078e3cff */
[----:B------:R-:W-:Y:S01]  /*8460*/  LEA R10, P0, R2, c[0x0][0x160], 0x1 ;  /* 0x00005800020a7a11 */ /* 0x000fe200078008ff */
[----:B------:R-:W-:-:S04]  /*8470*/  IMAD R0, R0, c[0x0][0x1a8], RZ ;  /* 0x00006a0000007a24 */ /* 0x000fc800078e02ff */
[----:B------:R-:W-:Y:S01]  /*8480*/  IMAD R0, R9, c[0x0][0x1ac], R0 ;  /* 0x00006b0009007a24 */ /* 0x000fe200078e0200 */
[----:B-1----:R-:W-:Y:S02]  /*8490*/  SHF.R.S32.HI R5, RZ, 0x1f, R6 ;  /* 0x0000001fff057819 */ /* 0x002fe40000011406 */
[----:B------:R-:W-:Y:S02]  /*84a0*/  LEA.HI R4, R27, R58, RZ, 0x6 ;  /* 0x0000003a1b047211 */ /* 0x000fe400078f30ff */
[----:B------:R-:W-:Y:S02]  /*84b0*/  LEA.HI R22, R5, R6, RZ, 0x3 ;  /* 0x0000000605167211 */ /* 0x000fe400078f18ff */
[----:B------:R-:W-:Y:S01]  /*84c0*/  IADD3 R0, R3, R0, RZ ;  /* 0x0000000003007210 */ /* 0x000fe20007ffe0ff */
[----:B------:R-:W-:Y:S01]  /*84d0*/  IMAD.SHL.U32 R4, R4, 0x8, RZ ;  /* 0x0000000804047824 */ /* 0x000fe200078e00ff */
[----:B------:R-:W-:-:S04]  /*84e0*/  LOP3.LUT R5, R22, 0xfffffff8, RZ, 0xc0, !PT ;  /* 0xfffffff816057812 */ /* 0x000fc800078ec0ff */
[----:B------:R-:W-:Y:S01]  /*84f0*/  LOP3.LUT R13, R7, 0xfffffe00, R4, 0xf8, !PT ;  /* 0xfffffe00070d7812 */ /* 0x000fe200078ef804 */
[----:B------:R-:W-:Y:S01]  /*8500*/  IMAD.IADD R20, R6, 0x1, -R5 ;  /* 0x0000000106147824 */ /* 0x000fe200078e0a05 */
[----:B------:R-:W-:Y:S01]  /*8510*/  LEA.HI.X R5, R2, c[0x0][0x164], R0, 0x1, P0 ;  /* 0x0000590002057a11 */ /* 0x000fe200000f0c00 */
[----:B------:R-:W-:Y:S02]  /*8520*/  IMAD.MOV.U32 R7, RZ, RZ, 0x10 ;  /* 0x00000010ff077424 */ /* 0x000fe400078e00ff */
[----:B------:R-:W-:Y:S01]  /*8530*/  IMAD.MOV.U32 R6, RZ, RZ, 0x20 ;  /* 0x00000020ff067424 */ /* 0x000fe200078e00ff */
[----:B------:R-:W-:-:S05]  /*8540*/  R2P PR, R20, 0x6 ;  /* 0x0000000614007804 */ /* 0x000fca0000000000 */
[----:B------:R-:W-:Y:S02]  /*8550*/  SEL R7, R7, 0xfffffff0, !P1 ;  /* 0xfffffff007077807 */ /* 0x000fe40004800000 */
[----:B------:R-:W-:Y:S01]  /*8560*/  SEL R6, R6, 0xffffffe0, !P2 ;  /* 0xffffffe006067807 */ /* 0x000fe20005000000 */
[----:B------:R-:W-:Y:S01]  /*8570*/  @!P5 IMAD.MOV.U32 R19, RZ, RZ, R57 ;  /* 0x000000ffff13d224 */ /* 0x000fe200078e0039 */
[----:B------:R-:W-:Y:S05]  /*8580*/  BRA.DIV ~URZ, `(.L_x_1894) ;  /* 0x00013c527f007947 */ /* 0x000fea000b800000 */
[----:B------:R1:W2:Y:S02]  /*8590*/  SHFL.IDX PT, R0, R5, RZ, 0x181f ;  /* 0x00181fff05007589 */ /* 0x0002a400000e0000 */
.L_x_1995:
[----:B------:R-:W-:Y:S05]  /*85a0*/  BRA.DIV ~URZ, `(.L_x_1895) ;  /* 0x00013ca27f007947 */ /* 0x000fea000b800000 */
[----:B------:R3:W4:Y:S02]  /*85b0*/  SHFL.IDX PT, R2, R10, RZ, 0x181f ;  /* 0x00181fff0a027589 */ /* 0x00072400000e0000 */
.L_x_1996:
[----:B------:R-:W1:Y:S01]  /*85c0*/  S2R R3, SR_CTAID.X ;  /* 0x0000000000037919 */ /* 0x000e620000002500 */
[----:B------:R-:W-:Y:S01]  /*85d0*/  IMAD R11, R11, c[0x0][0x2c4], RZ ;  /* 0x0000b1000b0b7a24 */ /* 0x000fe200078e02ff */
[----:B------:R-:W-:Y:S01]  /*85e0*/  BSSY B0, `(.L_x_1896) ;  /* 0x0000010000007945 */ /* 0x000fe20003800000 */
[----:B-1----:R-:W-:Y:S02]  /*85f0*/  LEA R16, R3, R24, 0x7 ;  /* 0x0000001803107211 */ /* 0x002fe400078e38ff */
        /* <DEDUP_REMOVED lines=14> */
.L_x_1897:
[----:B------:R-:W-:Y:S05]  /*86e0*/  BSYNC B0 ;  /* 0x0000000000007941 */ /* 0x000fea0003800000 */
.L_x_1896:
[----:B------:R-:W-:Y:S05]  /*86f0*/  BRA.DIV ~URZ, `(.L_x_1898) ;  /* 0x00013bc27f007947 */ /* 0x000fea000b800000 */
[----:B-1----:R1:W2:Y:S04]  /*8700*/  SHFL.IDX PT, R0, R5, 0x1, 0x181f ;  /* 0x00381f0005007f89 */ /* 0x0022a800000e0000 */
[----:B----4-:R1:W4:Y:S02]  /*8710*/  SHFL.IDX PT, R2, R10, 0x1, 0x181f ;  /* 0x00381f000a027f89 */ /* 0x01032400000e0000 */
.L_x_1997:
[----:B------:R-:W-:Y:S01]  /*8720*/  IADD3 R3, R16, 0x10, RZ ;  /* 0x0000001010037810 */ /* 0x000fe20007ffe0ff */
[----:B------:R-:W-:Y:S03]  /*8730*/  BSSY B0, `(.L_x_1899) ;  /* 0x000000f000007945 */ /* 0x000fe60003800000 */
[----:B------:R-:W-:Y:S01]  /*8740*/  ISETP.GE.AND P0, PT, R3, R11, PT ;  /* 0x0000000b0300720c */ /* 0x000fe20003f06270 */
[----:B--2---:R-:W-:-:S12]  /*8750*/  IMAD.MOV.U32 R3, RZ, RZ, R0 ;  /* 0x000000ffff037224 */ /* 0x004fd800078e0000 */
        /* <DEDUP_REMOVED lines=12> */
.L_x_1900:
[----:B------:R-:W-:Y:S05]  /*8820*/  BSYNC B0 ;  /* 0x0000000000007941 */ /* 0x000fea0003800000 */
.L_x_1899:
[----:B------:R-:W-:Y:S05]  /*8830*/  BRA.DIV ~URZ, `(.L_x_1901) ;  /* 0x00013b727f007947 */ /* 0x000fea000b800000 */
[----:B--2---:R2:W1:Y:S02]  /*8840*/  SHFL.IDX PT, R0, R5, 0x2, 0x181f ;  /* 0x00581f0005007f89 */ /* 0x00446400000e0000 */
.L_x_1998:
[----:B------:R-:W-:Y:S05]  /*8850*/  BRA.DIV ~URZ, `(.L_x_1902) ;  /* 0x00013bd27f007947 */ /* 0x000fea000b800000 */
[----:B----4-:R4:W2:Y:S02]  /*8860*/  SHFL.IDX PT, R2, R10, 0x2, 0x181f ;  /* 0x00581f000a027f89 */ /* 0x0108a400000e0000 */
.L_x_1999:
[----:B------:R-:W-:Y:S01]  /*8870*/  IADD3 R3, R16, 0x20, RZ ;  /* 0x0000002010037810 */ /* 0x000fe20007ffe0ff */
[----:B------:R-:W-:Y:S03]  /*8880*/  BSSY B0, `(.L_x_1903) ;  /* 0x000000f000007945 */ /* 0x000fe60003800000 */
[----:B------:R-:W-:Y:S01]  /*8890*/  ISETP.GE.AND P0, PT, R3, R11, PT ;  /* 0x0000000b0300720c */ /* 0x000fe20003f06270 */
[----:B-1----:R-:W-:-:S12]  /*88a0*/  IMAD.MOV.U32 R3, RZ, RZ, R0 ;  /* 0x000000ffff037224 */ /* 0x002fd800078e0000 */
        /* <DEDUP_REMOVED lines=12> */
.L_x_1904:
[----:B------:R-:W-:Y:S05]  /*8970*/  BSYNC B0 ;  /* 0x0000000000007941 */ /* 0x000fea0003800000 */
.L_x_1903:
[----:B------:R-:W-:Y:S05]  /*8980*/  BRA.DIV ~URZ, `(.L_x_1905) ;  /* 0x00013b227f007947 */ /* 0x000fea000b800000 */
[----:B-1----:R1:W3:Y:S04]  /*8990*/  SHFL.IDX PT, R0, R5, 0x3, 0x181f ;  /* 0x00781f0005007f89 */ /* 0x0022e800000e0000 */
[----:B--2---:R1:W2:Y:S02]  /*89a0*/  SHFL.IDX PT, R2, R10, 0x3, 0x181f ;  /* 0x00781f000a027f89 */ /* 0x0042a400000e0000 */
.L_x_2000:
[----:B------:R-:W-:Y:S01]  /*89b0*/  IADD3 R3, R16, 0x30, RZ ;  /* 0x0000003010037810 */ /* 0x000fe20007ffe0ff */
[----:B------:R-:W-:Y:S03]  /*89c0*/  BSSY B0, `(.L_x_1906) ;  /* 0x000000f000007945 */ /* 0x000fe60003800000 */
[----:B------:R-:W-:Y:S01]  /*89d0*/  ISETP.GE.AND P0, PT, R3, R11, PT ;  /* 0x0000000b0300720c */ /* 0x000fe20003f06270 */
[----:B---3--:R-:W-:-:S12]  /*89e0*/  IMAD.MOV.U32 R3, RZ, RZ, R0 ;  /* 0x000000ffff037224 */ /* 0x008fd800078e0000 */
        /* <DEDUP_REMOVED lines=12> */
.L_x_1907:
[----:B------:R-:W-:Y:S05]  /*8ab0*/  BSYNC B0 ;  /* 0x0000000000007941 */ /* 0x000fea0003800000 */
.L_x_1906:
[----:B------:R-:W-:Y:S05]  /*8ac0*/  BRA.DIV ~URZ, `(.L_x_1908) ;  /* 0x00013ad27f007947 */ /* 0x000fea000b800000 */
[----:B--2---:R2:W3:Y:S02]  /*8ad0*/  SHFL.IDX PT, R0, R5, 0x4, 0x181f ;  /* 0x00981f0005007f89 */ /* 0x0044e400000e0000 */
.L_x_2001:
[----:B------:R-:W-:Y:S05]  /*8ae0*/  BRA.DIV ~URZ, `(.L_x_1909) ;  /* 0x00013b327f007947 */ /* 0x000fea000b800000 */
[----:B------:R1:W2:Y:S02]  /*8af0*/  SHFL.IDX PT, R2, R10, 0x4, 0x181f ;  /* 0x00981f000a027f89 */ /* 0x0002a400000e0000 */
.L_x_2002:
        /* <DEDUP_REMOVED lines=16> */
.L_x_1911:
[----:B------:R-:W-:Y:S05]  /*8c00*/  BSYNC B0 ;  /* 0x0000000000007941 */ /* 0x000fea0003800000 */
.L_x_1910:
[----:B------:R-:W-:Y:S05]  /*8c10*/  BRA.DIV ~URZ, `(.L_x_1912) ;  /* 0x00013a827f007947 */ /* 0x000fea000b800000 */
[----:B--2---:R2:W3:Y:S04]  /*8c20*/  SHFL.IDX PT, R0, R5, 0x5, 0x181f ;  /* 0x00b81f0005007f89 */ /* 0x0044e800000e0000 */
[----:B------:R2:W1:Y:S02]  /*8c30*/  SHFL.IDX PT, R2, R10, 0x5, 0x181f ;  /* 0x00b81f000a027f89 */ /* 0x00046400000e0000 */
.L_x_2003:
[----:B------:R-:W-:Y:S01]  /*8c40*/  IADD3 R3, R16, 0x50, RZ ;  /* 0x0000005010037810 */ /* 0x000fe20007ffe0ff */
[----:B------:R-:W-:Y:S03]  /*8c50*/  BSSY B0, `(.L_x_1913) ;  /* 0x000000f000007945 */ /* 0x000fe60003800000 */
[----:B------:R-:W-:Y:S01]  /*8c60*/  ISETP.GE.AND P0, PT, R3, R11, PT ;  /* 0x0000000b0300720c */ /* 0x000fe20003f06270 */
[----:B---3--:R-:W-:-:S12]  /*8c70*/  IMAD.MOV.U32 R3, RZ, RZ, R0 ;  /* 0x000000ffff037224 */ /* 0x008fd800078e0000 */
[----:B------:R-:W-:Y:S05]  /*8c80*/  @P0 BRA `(.L_x_1914) ;  /* 0x000000b000000947 */ /* 0x000fea0003800000 */
[----:B------:R-:W-:Y:S01]  /*8c90*/  SHF.R.S32.HI R0, RZ, 0x1f, R14 ;  /* 0x0000001fff007819 */ /* 0x000fe2000001140e */
[----:B-1----:R-:W-:-:S03]  /*8ca0*/  IMAD.WIDE R8, R12, 0x2, R2 ;  /* 0x000000020c087825 */ /* 0x002fc600078e0202 */
        /* <DEDUP_REMOVED lines=9> */
.L_x_1914:
[----:B------:R-:W-:Y:S05]  /*8d40*/  BSYNC B0 ;  /* 0x0000000000007941 */ /* 0x000fea0003800000 */
.L_x_1913:
[----:B------:R-:W-:Y:S05]  /*8d50*/  BRA.DIV ~URZ, `(.L_x_1915) ;  /* 0x00013a327f007947 */ /* 0x000fea000b800000 */
[----:B-1----:R1:W3:Y:S02]  /*8d60*/  SHFL.IDX PT, R0, R5, 0x6, 0x181f ;  /* 0x00d81f0005007f89 */ /* 0x0022e400000e0000 */
.L_x_2004:
[----:B------:R-:W-:Y:S05]  /*8d70*/  BRA.DIV ~URZ, `(.L_x_1916) ;  /* 0x00013a927f007947 */ /* 0x000fea000b800000 */
[----:B------:R1:W2:Y:S02]  /*8d80*/  SHFL.IDX PT, R2, R10, 0x6, 0x181f ;  /* 0x00d81f000a027f89 */ /* 0x0002a400000e0000 */
.L_x_2005:
        /* <DEDUP_REMOVED lines=16> */
.L_x_1918:
[----:B------:R-:W-:Y:S05]  /*8e90*/  BSYNC B0 ;  /* 0x0000000000007941 */ /* 0x000fea0003800000 */
.L_x_1917:
[----:B------:R-:W-:Y:S05]  /*8ea0*/  BRA.DIV ~URZ, `(.L_x_1919) ;  /* 0x000139e27f007947 */ /* 0x000fea000b800000 */
[----:B------:R3:W1:Y:S04]  /*8eb0*/  SHFL.IDX PT, R4, R5, 0x7, 0x181f ;  /* 0x00f81f0005047f89 */ /* 0x00066800000e0000 */
[----:B--2---:R3:W2:Y:S02]  /*8ec0*/  SHFL.IDX PT, R0, R10, 0x7, 0x181f ;  /* 0x00f81f000a007f89 */ /* 0x0046a400000e0000 */
.L_x_2006:
[----:B---3--:R-:W3:Y:S04]  /*8ed0*/  LDL R15, [R1] ;  /* 0x00000000010f7983 */ /* 0x008ee80000100800 */
[----:B----4-:R-:W4:Y:S04]  /*8ee0*/  LDL R31, [R1+0x48] ;  /* 0x00004800011f7983 */ /* 0x010f280000100800 */
[----:B------:R2:W5:Y:S01]  /*8ef0*/  LDL R18, [R1+0x64] ;  /* 0x0000640001127983 */ /* 0x0005620000100800 */
[----:B------:R-:W-:Y:S01]  /*8f00*/  IADD3 R2, R16, 0x70, RZ ;  /* 0x0000007010027810 */ /* 0x000fe20007ffe0ff */
[----:B-12---:R-:W-:Y:S01]  /*8f10*/  IMAD.MOV.U32 R10, RZ, RZ, R0 ;  /* 0x000000ffff0a7224 */ /* 0x006fe200078e0000 */
[----:B------:R-:W-:Y:S01]  /*8f20*/  SHF.R.S32.HI R5, RZ, 0x4, R23 ;  /* 0x00000004ff057819 */ /* 0x000fe20000011417 */
[----:B------:R-:W-:Y:S01]  /*8f30*/  ULDC.64 UR4, c[0x0][0x40] ;  /* 0x0000100000047ab9 */ /* 0x000fe20000000a00 */
[----:B------:R-:W-:Y:S01]  /*8f40*/  ISETP.GE.AND P0, PT, R2, R11, PT ;  /* 0x0000000b0200720c */ /* 0x000fe20003f06270 */
[----:B------:R-:W-:Y:S01]  /*8f50*/  IMAD.MOV.U32 R11, RZ, RZ, R4 ;  /* 0x000000ffff0b7224 */ /* 0x000fe200078e0004 */
[----:B------:R-:W-:-:S02]  /*8f60*/  IADD3 R16, P1, R1, c[0x0][0x20], RZ ;  /* 0x0000080001107a10 */ /* 0x000fc40007f3e0ff */
[----:B------:R-:W-:-:S03]  /*8f70*/  LEA.HI R4, R23, R5, RZ, 0x1 ;  /* 0x0000000517047211 */ /* 0x000fc600078f08ff */
[----:B------:R-:W-:-:S06]  /*8f80*/  IMAD.X R17, RZ, RZ, c[0x0][0x24], P1 ;  /* 0x00000900ff117624 */ /* 0x000fcc00008e06ff */
[----:B------:R-:W-:Y:S02]  /*8f90*/  @!P0 IMAD.SHL.U32 R13, R13, 0x2, RZ ;  /* 0x000000020d0d8824 */ /* 0x000fe400078e00ff */
[----:B------:R-:W-:Y:S01]  /*8fa0*/  @!P0 IMAD.WIDE R2, R12, 0x2, R10 ;  /* 0x000000020c028825 */ /* 0x000fe200078e020a */
[----:B------:R-:W-:-:S04]  /*8fb0*/  LOP3.LUT R4, R4, 0xfffffffe, RZ, 0xc0, !PT ;  /* 0xfffffffe04047812 */ /* 0x000fc800078ec0ff */
[----:B------:R-:W-:Y:S01]  /*8fc0*/  @!PT LDS RZ, [RZ] ;  /* 0x00000000fffff984 */ /* 0x000fe20000000800 */
[----:B------:R-:W-:Y:S01]  /*8fd0*/  @!PT LDS RZ, [RZ] ;  /* 0x00000000fffff984 */ /* 0x000fe20000000800 */
[----:B------:R-:W-:Y:S01]  /*8fe0*/  @!PT LDS RZ, [RZ] ;  /* 0x00000000fffff984 */ /* 0x000fe20000000800 */
[----:B------:R1:W-:Y:S01]  /*8ff0*/  @!P0 LDGSTS.E.BYPASS.LTC128B.128 [R13+0xb900], [R2.64], !P3 ;  /* 0x0b900000020d8fae */ /* 0x0003e2000d901d46 */
[----:B------:R-:W-:Y:S01]  /*9000*/  IMAD.IADD R25, R5, 0x1, -R4 ;  /* 0x0000000105197824 */ /* 0x000fe200078e0a04 */
[C---:B------:R-:W-:Y:S01]  /*9010*/  IADD3 R4, P2, R16.reuse, 0x48, RZ ;  /* 0x0000004810047810 */ /* 0x040fe20007f5e0ff */
[----:B------:R-:W-:Y:S01]  /*9020*/  UIADD3 UR4, UP0, UR4, 0x160, URZ ;  /* 0x0000016004047890 */ /* 0x000fe2000ff1e03f */
[----:B------:R-:W-:Y:S02]  /*9030*/  IADD3 R8, P3, R16, 0x10, RZ ;  /* 0x0000001010087810 */ /* 0x000fe40007f7e0ff */
[----:B------:R-:W-:Y:S01]  /*9040*/  @!P0 SHF.R.S32.HI R0, RZ, 0x1f, R14 ;  /* 0x0000001fff008819 */ /* 0x000fe2000001140e */
[--C-:B------:R-:W-:Y:S01]  /*9050*/  IMAD.X R5, RZ, RZ, R17.reuse, P2 ;  /* 0x000000ffff057224 */ /* 0x100fe200010e0611 */
[----:B------:R-:W-:Y:S01]  /*9060*/  UIADD3.X UR5, URZ, UR5, URZ, UP0, !UPT ;  /* 0x000000053f057290 */ /* 0x000fe200087fe43f */
[----:B------:R-:W-:Y:S01]  /*9070*/  IMAD.X R9, RZ, RZ, R17, P3 ;  /* 0x000000ffff097224 */ /* 0x000fe200018e0611 */
[----:B------:R-:W-:Y:S01]  /*9080*/  @!P0 LEA.HI R12, R0, R14, RZ, 0x3 ;  /* 0x0000000e000c8211 */ /* 0x000fe200078f18ff */
[----:B------:R-:W-:Y:S01]  /*9090*/  IMAD.SHL.U32 R0, R20, 0x40, RZ ;  /* 0x0000004014007824 */ /* 0x000fe200078e00ff */
[----:B-1----:R-:W-:-:S05]  /*90a0*/  IADD3 R2, P1, R16, 0x4, RZ ;  /* 0x0000000410027810 */ /* 0x002fca0007f3e0ff */
[----:B------:R-:W-:-:S05]  /*90b0*/  IMAD.X R3, RZ, RZ, R17, P1 ;  /* 0x000000ffff037224 */ /* 0x000fca00008e0611 */
[----:B------:R1:W-:Y:S01]  /*90c0*/  STL.64 [R1+0x38], R2 ;  /* 0x0000380201007387 */ /* 0x0003e20000100a00 */
[----:B------:R-:W-:-:S03]  /*90d0*/  LOP3.LUT R0, R0, 0x1c0, RZ, 0xc0, !PT ;  /* 0x000001c000007812 */ /* 0x000fc600078ec0ff */
[----:B------:R2:W-:Y:S04]  /*90e0*/  STL.64 [R1+0x30], R4 ;  /* 0x0000300401007387 */ /* 0x0005e80000100a00 */
[----:B------:R2:W-:Y:S01]  /*90f0*/  STL.64 [R1+0x28], R8 ;  /* 0x0000280801007387 */ /* 0x0005e20000100a00 */
[----:B-1----:R-:W-:Y:S01]  /*9100*/  IADD3 R2, P1, R16, 0x8, RZ ;  /* 0x0000000810027810 */ /* 0x002fe20007f3e0ff */
[----:B--2---:R-:W-:-:S04]  /*9110*/  IMAD.U32 R4, RZ, RZ, UR4 ;  /* 0x00000004ff047e24 */ /* 0x004fc8000f8e00ff */
[----:B------:R-:W-:Y:S02]  /*9120*/  IMAD.X R3, RZ, RZ, R17, P1 ;  /* 0x000000ffff037224 */ /* 0x000fe400008e0611 */
[----:B------:R-:W-:Y:S02]  /*9130*/  IMAD.U32 R5, RZ, RZ, UR5 ;  /* 0x00000005ff057e24 */ /* 0x000fe4000f8e00ff */
[----:B------:R-:W-:Y:S01]  /*9140*/  IMAD.SHL.U32 R8, R25, 0x8, RZ ;  /* 0x0000000819087824 */ /* 0x000fe200078e00ff */
[----:B------:R1:W-:Y:S04]  /*9150*/  STL.64 [R1+0x40], R2 ;  /* 0x0000400201007387 */ /* 0x0003e80000100a00 */
[----:B------:R2:W-:Y:S04]  /*9160*/  STL.64 [R1+0x18], R4 ;  /* 0x0000180401007387 */ /* 0x0005e80000100a00 */
[----:B------:R-:W2:Y:S01]  /*9170*/  S2R R28, SR_CTAID.Y ;  /* 0x00000000001c7919 */ /* 0x000ea20000002600 */
[----:B-----5:R-:W-:-:S03]  /*9180*/  IMAD.WIDE.U32 R32, R19, c[0x0][0x2b0], RZ ;  /* 0x0000ac0013207a25 */ /* 0x020fc600078e00ff */
[----:B------:R-:W2:Y:S01]  /*9190*/  S2R R34, SR_CTAID.Y ;  /* 0x0000000000227919 */ /* 0x000ea20000002600 */
[----:B-1----:R-:W-:Y:S02]  /*91a0*/  @!P0 LOP3.LUT R2, R12, 0xfffffff8, RZ, 0xc0, !PT ;  /* 0xfffffff80c028812 */ /* 0x002fe400078ec0ff */
[----:B--2---:R-:W-:Y:S02]  /*91b0*/  LOP3.LUT R4, R0, 0x8, R8, 0xf8, !PT ;  /* 0x0000000800047812 */ /* 0x004fe400078ef808 */
[----:B------:R-:W-:Y:S01]  /*91c0*/  SHF.R.U32.HI R0, RZ, 0x3, R0 ;  /* 0x00000003ff007819 */ /* 0x000fe20000011600 */
[----:B------:R-:W-:Y:S01]  /*91d0*/  @!P0 IMAD.WIDE R2, R2, 0x2, R10 ;  /* 0x0000000202028825 */ /* 0x000fe200078e020a */
[----:B------:R-:W-:Y:S02]  /*91e0*/  SHF.R.S32.HI R5, RZ, 0x1f, R19 ;  /* 0x0000001fff057819 */ /* 0x000fe40000011413 */
[----:B------:R-:W-:Y:S02]  /*91f0*/  LOP3.LUT R23, R4, R0, RZ, 0x3c, !PT ;  /* 0x0000000004177212 */ /* 0x000fe400078e3cff */
[----:B------:R1:W-:Y:S01]  /*9200*/  @!P0 LDGSTS.E.BYPASS.LTC128B.128 [R13+0xf900], [R2.64], !P4 ;  /* 0x0f900000020d8fae */ /* 0x0003e2000e101d46 */
[----:B------:R-:W-:-:S03]  /*9210*/  IMAD R0, R5, c[0x0][0x2b0], RZ ;  /* 0x0000ac0005007a24 */ /* 0x000fc600078e02ff */
[----:B------:R2:W-:Y:S01]  /*9220*/  STL.64 [R1+0x20], R16 ;  /* 0x0000201001007387 */ /* 0x0005e20000100a00 */
[----:B------:R-:W-:-:S03]  /*9230*/  IMAD R8, R19, c[0x0][0x2b4], R0 ;  /* 0x0000ad0013087a24 */ /* 0x000fc600078e0200 */
[----:B------:R2:W-:Y:S01]  /*9240*/  STL.64 [R1+0xf8], R32 ;  /* 0x0000f82001007387 */ /* 0x0005e20000100a00 */
[----:B------:R-:W-:Y:S01]  /*9250*/  IMAD.IADD R8, R33, 0x1, R8 ;  /* 0x0000000121087824 */ /* 0x000fe200078e0208 */
[----:B------:R-:W-:Y:S01]  /*9260*/  SHF.R.S32.HI R28, RZ, 0x1f, R28 ;  /* 0x0000001fff1c7819 */ /* 0x000fe2000001141c */
[----:B------:R-:W-:Y:S01]  /*9270*/  IMAD.MOV.U32 R10, RZ, RZ, 0x20 ;  /* 0x00000020ff0a7424 */ /* 0x000fe200078e00ff */
[C---:B------:R-:W-:Y:S01]  /*9280*/  LOP3.LUT P0, RZ, R21.reuse, 0x4, RZ, 0xc0, !PT ;  /* 0x0000000415ff7812 */ /* 0x040fe2000780c0ff */
[----:B------:R-:W-:Y:S01]  /*9290*/  IMAD.SHL.U32 R9, R21, 0x40, RZ ;  /* 0x0000004015097824 */ /* 0x000fe200078e00ff */
[----:B------:R2:W-:Y:S01]  /*92a0*/  STL [R1+0x104], R8 ;  /* 0x0001040801007387 */ /* 0x0005e20000100800 */
[----:B------:R-:W-:Y:S01]  /*92b0*/  IMAD R5, R28, c[0x0][0x210], RZ ;  /* 0x000084001c057a24 */ /* 0x000fe200078e02ff */
[----:B------:R-:W-:Y:S02]  /*92c0*/  LOP3.LUT R161, R161, 0xfffffffe, RZ, 0xc0, !PT ;  /* 0xfffffffea1a17812 */ /* 0x000fe400078ec0ff */
[----:B------:R-:W0:Y:S01]  /*92d0*/  LDGDEPBAR ;  /* 0x00000000000079af */ /* 0x000e220000000000 */
[----:B-1----:R-:W-:-:S02]  /*92e0*/  IMAD.SHL.U32 R3, R22, 0x40, RZ ;  /* 0x0000004016037824 */ /* 0x002fc400078e00ff */
[----:B------:R-:W-:-:S03]  /*92f0*/  IMAD.WIDE.U32 R12, R34, c[0x0][0x1e8], RZ ;  /* 0x00007a00220c7a25 */ /* 0x000fc600078e00ff */
[----:B------:R-:W-:Y:S01]  /*9300*/  LOP3.LUT R22, R3, 0xfffffe00, RZ, 0xc0, !PT ;  /* 0xfffffe0003167812 */ /* 0x000fe200078ec0ff */
[----:B------:R-:W-:Y:S01]  /*9310*/  WARPSYNC 0xffffffff ;  /* 0xffffffff00007948 */ /* 0x000fe20003800000 */
[----:B------:R-:W-:Y:S02]  /*9320*/  LOP3.LUT R20, R9, 0x1c0, RZ, 0xc0, !PT ;  /* 0x000001c009147812 */ /* 0x000fe400078ec0ff */
[----:B---3--:R-:W-:-:S04]  /*9330*/  SHF.R.S32.HI R26, RZ, 0x1f, R15 ;  /* 0x0000001fff1a7819 */ /* 0x008fc8000001140f */
[----:B------:R-:W-:-:S04]  /*9340*/  LEA.HI R4, R26, R15, RZ, 0x3 ;  /* 0x0000000f1a047211 */ /* 0x000fc800078f18ff */
[----:B------:R-:W-:-:S05]  /*9350*/  LOP3.LUT R2, R4, 0xfffffff8, RZ, 0xc0, !PT ;  /* 0xfffffff804027812 */ /* 0x000fca00078ec0ff */
[----:B------:R-:W-:-:S04]  /*9360*/  IMAD.IADD R0, R15, 0x1, -R2 ;  /* 0x000000010f007824 */ /* 0x000fc800078e0a02 */
[----:B------:R-:W-:Y:S01]  /*9370*/  IMAD.SHL.U32 R30, R0, 0x8, RZ ;  /* 0x00000008001e7824 */ /* 0x000fe200078e00ff */
[----:B----4-:R2:W-:Y:S04]  /*9380*/  STL [R1+0x100], R31 ;  /* 0x0001001f01007387 */ /* 0x0105e80000100800 */
[----:B------:R2:W-:Y:S01]  /*9390*/  STL [R1+0xc0], R30 ;  /* 0x0000c01e01007387 */ /* 0x0005e20000100800 */
[----:B------:R-:W-:Y:S01]  /*93a0*/  ISETP.GE.AND P6, PT, R30, c[0x0][0x1d4], PT ;  /* 0x000075001e007a0c */ /* 0x000fe20003fc6270 */
[----:B------:R-:W-:Y:S01]  /*93b0*/  IMAD R2, R28, c[0x0][0x1e8], RZ ;  /* 0x00007a001c027a24 */ /* 0x000fe200078e02ff */
[----:B------:R-:W-:Y:S01]  /*93c0*/  IADD3 R139, R30, 0x40, RZ ;  /* 0x000000401e8b7810 */ /* 0x000fe20007ffe0ff */
[----:B------:R-:W-:-:S04]  /*93d0*/  IMAD.WIDE.U32 R28, R34, c[0x0][0x210], RZ ;  /* 0x00008400221c7a25 */ /* 0x000fc800078e00ff */
[C---:B------:R-:W-:Y:S01]  /*93e0*/  IMAD R3, R34.reuse, c[0x0][0x1ec], R2 ;  /* 0x00007b0022037a24 */ /* 0x040fe200078e0202 */
[----:B------:R-:W-:Y:S01]  /*93f0*/  ISETP.GE.AND P5, PT, R139, c[0x0][0x1d4], PT ;  /* 0x000075008b007a0c */ /* 0x000fe20003fa6270 */
[----:B------:R-:W-:Y:S02]  /*9400*/  IMAD R2, R34, c[0x0][0x214], R5 ;  /* 0x0000850022027a24 */ /* 0x000fe400078e0205 */
[----:B------:R-:W-:Y:S01]  /*9410*/  IMAD.IADD R11, R13, 0x1, R3 ;  /* 0x000000010d0b7824 */ /* 0x000fe200078e0203 */
[----:B------:R-:W-:Y:S01]  /*9420*/  SEL R5, R10, 0xffffffe0, !P0 ;  /* 0xffffffe00a057807 */ /* 0x000fe20004000000 */
[----:B------:R-:W-:Y:S01]  /*9430*/  IMAD.IADD R3, R29, 0x1, R2 ;  /* 0x000000011d037824 */ /* 0x000fe200078e0202 */
[----:B------:R-:W-:Y:S02]  /*9440*/  @P6 LOP3.LUT R161, R161, 0x1, RZ, 0xfc, !PT ;  /* 0x00000001a1a16812 */ /* 0x000fe400078efcff */
[----:B------:R-:W-:Y:S02]  /*9450*/  SEL R2, RZ, 0x10, P5 ;  /* 0x00000010ff027807 */ /* 0x000fe40002800000 */
[----:B------:R-:W3:Y:S01]  /*9460*/  LDL R28, [R1+0xe8] ;  /* 0x0000e800011c7983 */ /* 0x000ee20000100800 */
[----:B------:R-:W-:Y:S01]  /*9470*/  SHF.R.S32.HI R14, RZ, 0x3, R4 ;  /* 0x00000003ff0e7819 */ /* 0x000fe20000011404 */
[----:B------:R-:W-:-:S04]  /*9480*/  IMAD.MOV.U32 R10, RZ, RZ, RZ ;  /* 0x000000ffff0a7224 */ /* 0x000fc800078e00ff */
[----:B------:R-:W-:Y:S02]  /*9490*/  IMAD R29, R0, 0x10, R14 ;  /* 0x00000010001d7824 */ /* 0x000fe400078e020e */
[----:B------:R-:W-:Y:S01]  /*94a0*/  IMAD.MOV.U32 R0, RZ, RZ, c[0x0][0x2b8] ;  /* 0x0000ae00ff007624 */ /* 0x000fe200078e00ff */
[----:B------:R-:W-:Y:S04]  /*94b0*/  BAR.SYNC.DEFER_BLOCKING 0x0 ;  /* 0x0000000000007b1d */ /* 0x000fe80000010000 */
[----:B------:R-:W-:Y:S02]  /*94c0*/  ISETP.NE.AND P1, PT, R0, 0x1, PT ;  /* 0x000000010000780c */ /* 0x000fe40003f25270 */
[----:B------:R-:W-:Y:S01]  /*94d0*/  LEA.HI R15, R26, R15, RZ, 0x6 ;  /* 0x0000000f1a0f7211 */ /* 0x000fe200078f30ff */
[----:B------:R-:W-:Y:S01]  /*94e0*/  STL [R1+0xec], R29 ;  /* 0x0000ec1d01007387 */ /* 0x000fe20000100800 */
[----:B---3--:R-:W-:-:S05]  /*94f0*/  IMAD R2, R28, 0x40, R29 ;  /* 0x000000401c027824 */ /* 0x008fca00078e021d */
[----:B------:R-:W-:-:S04]  /*9500*/  IADD3 R2, R2, -0x40, RZ ;  /* 0xffffffc002027810 */ /* 0x000fc80007ffe0ff */
        /* <DEDUP_REMOVED lines=8> */
[----:B--2---:R-:W-:-:S04]  /*9590*/  @!P0 LEA R8, P1, R3, c[0x0][0x2a0], 0x2 ;  /* 0x0000a80003088a11 */ /* 0x004fc800078210ff */
[----:B------:R-:W-:-:S05]  /*95a0*/  @!P0 LEA.HI.X R9, R3, c[0x0][0x2a4], R4, 0x2, P1 ;  /* 0x0000a90003098a11 */ /* 0x000fca00008f1404 */
[----:B------:R-:W2:Y:S01]  /*95b0*/  @!P0 LDG.E R10, [R8.64] ;  /* 0x00000006080a8981 */ /* 0x000ea2000c1e1900 */
[----:B------:R-:W-:Y:S01]  /*95c0*/  IMAD.MOV R0, RZ, RZ, -R0 ;  /* 0x000000ffff007224 */ /* 0x000fe200078e0a00 */
[----:B------:R-:W-:Y:S01]  /*95d0*/  LEA R162, R28, 0xffffffc0, 0x6 ;  /* 0xffffffc01ca27811 */ /* 0x000fe200078e30ff */
[----:B------:R-:W-:Y:S01]  /*95e0*/  IMAD.SHL.U32 R15, R15, 0x8, RZ ;  /* 0x000000080f0f7824 */ /* 0x000fe200078e00ff */
[----:B------:R-:W-:Y:S01]  /*95f0*/  BSSY B2, `(.L_x_1920) ;  /* 0x0000051000027945 */ /* 0x000fe20003800000 */
[----:B------:R-:W-:Y:S01]  /*9600*/  IMAD R19, R0, c[0x0][0x2b8], R2 ;  /* 0x0000ae0000137a24 */ /* 0x000fe200078e0202 */
[----:B------:R-:W-:Y:S02]  /*9610*/  IADD3 R124, -R14, R18, -R162 ;  /* 0x000000120e7c7210 */ /* 0x000fe40007ffe9a2 */
[----:B------:R-:W-:Y:S01]  /*9620*/  IADD3 R98, R16, 0x18, RZ ;  /* 0x0000001810627810 */ /* 0x000fe20007ffe0ff */
[----:B------:R-:W-:Y:S01]  /*9630*/  IMAD.WIDE.U32 R2, R19, c[0x0][0x1e0], RZ ;  /* 0x0000780013027a25 */ /* 0x000fe200078e00ff */
[----:B------:R-:W-:Y:S01]  /*9640*/  SHF.R.S32.HI R140, RZ, 0x1f, R19 ;  /* 0x0000001fff8c7819 */ /* 0x000fe20000011413 */
[----:B------:R-:W-:Y:S01]  /*9650*/  STL [R1+0xac], R19 ;  /* 0x0000ac1301007387 */ /* 0x000fe20000100800 */
[----:B------:R-:W-:-:S02]  /*9660*/  ISETP.GE.AND P3, PT, R124, 0x1, PT ;  /* 0x000000017c00780c */ /* 0x000fc40003f66270 */
[----:B------:R-:W-:Y:S01]  /*9670*/  ISETP.GE.AND P2, PT, R124, 0x11, PT ;  /* 0x000000117c00780c */ /* 0x000fe20003f46270 */
[----:B------:R-:W-:Y:S01]  /*9680*/  IMAD R0, R140, c[0x0][0x1e0], RZ ;  /* 0x000078008c007a24 */ /* 0x000fe200078e02ff */
[----:B------:R-:W-:Y:S02]  /*9690*/  ISETP.GE.AND P1, PT, R124, 0x21, PT ;  /* 0x000000217c00780c */ /* 0x000fe40003f26270 */
[----:B------:R-:W-:Y:S01]  /*96a0*/  MOV R142, 0x9b00 ;  /* 0x00009b00008e7802 */ /* 0x000fe20000000f00 */
[----:B------:R-:W-:-:S04]  /*96b0*/  IMAD R0, R19, c[0x0][0x1e4], R0 ;  /* 0x0000790013007a24 */ /* 0x000fc800078e0200 */
[----:B------:R-:W-:Y:S01]  /*96c0*/  IMAD.IADD R3, R3, 0x1, R0 ;  /* 0x0000000103037824 */ /* 0x000fe200078e0200 */
[----:B--2---:R-:W-:-:S03]  /*96d0*/  SHF.R.S32.HI R141, RZ, 0x1f, R10 ;  /* 0x0000001fff8d7819 */ /* 0x004fc6000001140a */
[----:B------:R-:W-:Y:S01]  /*96e0*/  IMAD.WIDE.U32 R2, R10, c[0x0][0x1f0], R2 ;  /* 0x00007c000a027a25 */ /* 0x000fe200078e0002 */
[----:B------:R-:W-:Y:S03]  /*96f0*/  STL [R1+0xa4], R10 ;  /* 0x0000a40a01007387 */ /* 0x000fe60000100800 */
[----:B------:R-:W-:Y:S01]  /*9700*/  IMAD R4, R141, c[0x0][0x1f0], RZ ;  /* 0x00007c008d047a24 */ /* 0x000fe200078e02ff */
        /* <DEDUP_REMOVED lines=15> */
[----:B------:R-:W-:-:S02]  /*9800*/  SHF.R.S32.HI R4, RZ, 0x1f, R139 ;  /* 0x0000001fff047819 */ /* 0x000fc4000001148b */
[----:B------:R-:W-:Y:S01]  /*9810*/  LOP3.LUT R131, R14, 0xfffffe00, R15, 0xf8, !PT ;  /* 0xfffffe000e837812 */ /* 0x000fe200078ef80f */
[----:B------:R-:W-:Y:S01]  /*9820*/  SHFL.IDX PT, R8, R2, 0x2, 0x181f ;  /* 0x00581f0002087f89 */ /* 0x000fe200000e0000 */
[----:B------:R-:W-:-:S03]  /*9830*/  LEA.HI R4, R4, R139, RZ, 0x3 ;  /* 0x0000008b04047211 */ /* 0x000fc600078f18ff */
[----:B------:R-:W3:Y:S01]  /*9840*/  SHFL.IDX PT, R9, R0, 0x2, 0x181f ;  /* 0x00581f0000097f89 */ /* 0x000ee200000e0000 */
[----:B------:R-:W-:Y:S01]  /*9850*/  LOP3.LUT R28, R4, 0xfffffff8, RZ, 0xc0, !PT ;  /* 0xfffffff8041c7812 */ /* 0x000fe200078ec0ff */
[----:B------:R-:W-:Y:S02]  /*9860*/  @P3 IMAD.SHL.U32 R4, R131, 0x2, RZ ;  /* 0x0000000283043824 */ /* 0x000fe400078e00ff */
[----:B------:R-:W-:Y:S04]  /*9870*/  SHFL.IDX PT, R2, R2, 0x3, 0x181f ;  /* 0x00781f0002027f89 */ /* 0x000fe800000e0000 */
[----:B------:R4:W5:Y:S01]  /*9880*/  SHFL.IDX PT, R3, R0, 0x3, 0x181f ;  /* 0x00781f0000037f89 */ /* 0x00096200000e0000 */
[----:B-1----:R-:W-:-:S03]  /*9890*/  @P3 IMAD.WIDE R18, R30, 0x2, R12 ;  /* 0x000000021e123825 */ /* 0x002fc600078e020c */
[----:B------:R1:W-:Y:S01]  /*98a0*/  STL [R1+0xf0], R28 ;  /* 0x0000f01c01007387 */ /* 0x0003e20000100800 */
[----:B------:R-:W-:-:S03]  /*98b0*/  @P3 IMAD.WIDE R14, R28, 0x2, R12 ;  /* 0x000000021c0e3825 */ /* 0x000fc600078e020c */
[----:B------:R1:W-:Y:S01]  /*98c0*/  @P3 LDGSTS.E.BYPASS.LTC128B.128 [R4+0x4100], [R18.64], !P6 ;  /* 0x0410000012043fae */ /* 0x0003e2000f101d46 */
[----:B--2---:R-:W-:-:S03]  /*98d0*/  @P2 IMAD.WIDE R12, R30, 0x2, R10 ;  /* 0x000000021e0c2825 */ /* 0x004fc600078e020a */
[----:B------:R1:W-:Y:S01]  /*98e0*/  @P3 LDGSTS.E.BYPASS.LTC128B.128 [R4+0x6100], [R14.64], !P5 ;  /* 0x061000000e043fae */ /* 0x0003e2000e901d46 */
[----:B------:R-:W-:-:S04]  /*98f0*/  @P2 IMAD.WIDE R10, R28, 0x2, R10 ;  /* 0x000000021c0a2825 */ /* 0x000fc800078e020a */
[----:B----4-:R-:W-:-:S05]  /*9900*/  @P2 IMAD.SHL.U32 R0, R131, 0x2, RZ ;  /* 0x0000000283002824 */ /* 0x010fca00078e00ff */
[----:B------:R3:W-:Y:S04]  /*9910*/  @P2 LDGSTS.E.BYPASS.LTC128B.128 [R0+0x4900], [R12.64], !P6 ;  /* 0x049000000c002fae */ /* 0x0007e8000f101d46 */
[----:B------:R2:W-:Y:S01]  /*9920*/  @P2 LDGSTS.E.BYPASS.LTC128B.128 [R0+0x6900], [R10.64], !P5 ;  /* 0x069000000a002fae */ /* 0x0005e2000e901d46 */
[----:B-1----:R-:W-:Y:S02]  /*9930*/  @P1 IMAD.SHL.U32 R4, R131, 0x2, RZ ;  /* 0x0000000283041824 */ /* 0x002fe400078e00ff */
[----:B---3--:R-:W-:-:S04]  /*9940*/  @P1 IMAD.WIDE R12, R30, 0x2, R8 ;  /* 0x000000021e0c1825 */ /* 0x008fc800078e0208 */
[----:B--2---:R-:W-:Y:S01]  /*9950*/  @P1 IMAD.WIDE R10, R28, 0x2, R8 ;  /* 0x000000021c0a1825 */ /* 0x004fe200078e0208 */
[----:B------:R1:W-:Y:S03]  /*9960*/  @P1 LDGSTS.E.BYPASS.LTC128B.128 [R4+0x5100], [R12.64], !P6 ;  /* 0x051000000c041fae */ /* 0x0003e6000f101d46 */
[----:B------:R-:W-:Y:S01]  /*9970*/  @P0 IMAD.SHL.U32 R0, R131, 0x2, RZ ;  /* 0x0000000283000824 */ /* 0x000fe200078e00ff */
[----:B------:R1:W-:Y:S01]  /*9980*/  @P1 LDGSTS.E.BYPASS.LTC128B.128 [R4+0x7100], [R10.64], !P5 ;  /* 0x071000000a041fae */ /* 0x0003e2000e901d46 */
[----:B-----5:R-:W-:-:S03]  /*9990*/  @P0 IMAD.WIDE R8, R30, 0x2, R2 ;  /* 0x000000021e080825 */ /* 0x020fc600078e0202 */
[----:B------:R-:W2:Y:S01]  /*99a0*/  S2R R30, SR_TID.X ;  /* 0x00000000001e7919 */ /* 0x000ea20000002100 */
[----:B------:R-:W-:-:S03]  /*99b0*/  @P0 IMAD.WIDE R2, R28, 0x2, R2 ;  /* 0x000000021c020825 */ /* 0x000fc600078e0202 */
[----:B------:R3:W-:Y:S01]  /*99c0*/  @P0 LDGSTS.E.BYPASS.LTC128B.128 [R0+0x5900], [R8.64], !P6 ;  /* 0x0590000008000fae */ /* 0x0007e2000f101d46 */
[----:B------:R-:W-:-:S03]  /*99d0*/  ISETP.GT.AND P6, PT, R29, 0x3f, PT ;  /* 0x0000003f1d00780c */ /* 0x000fc60003fc4270 */
[----:B------:R4:W-:Y:S01]  /*99e0*/  @P0 LDGSTS.E.BYPASS.LTC128B.128 [R0+0x7900], [R2.64], !P5 ;  /* 0x0790000002000fae */ /* 0x0009e2000e901d46 */
[----:B------:R-:W-:-:S03]  /*99f0*/  LOP3.LUT P0, RZ, R21, 0x2, RZ, 0xc0, !PT ;  /* 0x0000000215ff7812 */ /* 0x000fc6000780c0ff */
[----:B------:R-:W0:Y:S01]  /*9a00*/  LDGDEPBAR ;  /* 0x00000000000079af */ /* 0x000e220000000000 */
[----:B-1----:R-:W-:Y:S01]  /*9a10*/  IMAD.SHL.U32 R4, R24, 0x8, RZ ;  /* 0x0000000818047824 */ /* 0x002fe200078e00ff */
[----:B---3--:R-:W-:-:S04]  /*9a20*/  LOP3.LUT R9, R23, R22, RZ, 0xfc, !PT ;  /* 0x0000001617097212 */ /* 0x008fc800078efcff */
[----:B----4-:R-:W-:Y:S01]  /*9a30*/  LOP3.LUT R2, R20, 0x8, R4, 0xf8, !PT ;  /* 0x0000000814027812 */ /* 0x010fe200078ef804 */
[----:B------:R-:W-:Y:S01]  /*9a40*/  IMAD.MOV.U32 R4, RZ, RZ, 0x10 ;  /* 0x00000010ff047424 */ /* 0x000fe200078e00ff */
[----:B------:R-:W-:Y:S02]  /*9a50*/  SHF.R.U32.HI R3, RZ, 0x3, R20 ;  /* 0x00000003ff037819 */ /* 0x000fe40000011614 */
[----:B--2---:R-:W-:Y:S02]  /*9a60*/  LEA.HI R0, R27, R30, RZ, 0x5 ;  /* 0x0000001e1b007211 */ /* 0x004fe400078f28ff */
[----:B------:R-:W-:Y:S02]  /*9a70*/  LOP3.LUT R2, R2, R3, RZ, 0x3c, !PT ;  /* 0x0000000302027212 */ /* 0x000fe400078e3cff */
[----:B------:R-:W-:Y:S01]  /*9a80*/  SEL R4, R4, 0xfffffff0, !P0 ;  /* 0xfffffff004047807 */ /* 0x000fe20004000000 */
[----:B------:R-:W-:Y:S02]  /*9a90*/  IMAD.SHL.U32 R0, R0, 0x20, RZ ;  /* 0x0000002000007824 */ /* 0x000fe400078e00ff */
[----:B------:R-:W-:Y:S01]  /*9aa0*/  IMAD R8, R25, 0x200, R2 ;  /* 0x0000020019087824 */ /* 0x000fe200078e0202 */
[----:B------:R-:W-:-:S02]  /*9ab0*/  SHF.R.S32.HI R2, RZ, 0x1f, R28 ;  /* 0x0000001fff027819 */ /* 0x000fc4000001141c */
[----:B------:R-:W-:-:S03]  /*9ac0*/  LOP3.LUT R0, R0, 0xfffffc00, RZ, 0xc0, !PT ;  /* 0xfffffc0000007812 */ /* 0x000fc600078ec0ff */
[----:B------:R1:W-:Y:S01]  /*9ad0*/  STL [R1+0x10c], R2 ;  /* 0x00010c0201007387 */ /* 0x0003e20000100800 */
[----:B------:R-:W-:-:S03]  /*9ae0*/  IADD3 R0, R23, R22, R0 ;  /* 0x0000001617007210 */ /* 0x000fc60007ffe000 */
[----:B-1----:R-:W-:Y:S05]  /*9af0*/  CALL.REL.NOINC `($_ZN7cutlass13device_kernelIN5flash19enable_sm80_to_sm89INS1_16FlashAttnFwdSm80INS1_25CollectiveMainloopFwdSm80ILi4ELi1ELb0EN4cute5tupleIJNS5_1CILi128EEENS7_ILi64EEES8_EEELi128ENS_6half_tEfNS_4arch4Sm80ELb1ELb0ELb1ELb1ELb1ELb1ELb1ELb0EEENS1_21CollectiveEpilogueFwdINS6_IJS8_S8_S9_EEENS6_IJNS7_ILi1EEESH_SH_EEESB_SD_Li128ELb1ELb1ELb0ELb0EEENS1_19SingleTileSchedulerILb1ELb0ELb1ELi128EEEEEEEEEvNT_6ParamsE$_ZZN5flash25CollectiveMainloopFwdSm80ILi4ELi1ELb0EN4cute5tupleIJNS1_1CILi128EEENS3_ILi64EEES4_EEELi128EN7cutlass6half_tEfNS7_4arch4Sm80ELb1ELb0ELb1ELb1ELb1ELb1ELb1ELb0EE3mmaINS_16FlashAttnFwdSm80ISB_NS_21CollectiveEpilogueFwdINS2_IJS4_S4_S5_EEENS2_IJNS3_ILi1EEESG_SG_EEES8_SA_Li128ELb1ELb1ELb0ELb0EEENS_19SingleTileSchedulerILb1ELb0ELb1ELi128EEEE13SharedStorageENS1_6TensorINS1_11ArrayEngineIfLm128EEENS1_6LayoutINS2_IJNS2_IJNS3_ILi2EEESR_EEESR_NS3_ILi16EEEEEENS2_IJNS2_IJSG_SR_EEENS3_ILi4EEENS3_ILi8EEEEEEEEEENS_7SoftmaxILi4ELi0EEEEEbRKNSB_6ParamsERT0_RT1_iRKNS_16SeqlenInfoQKNewKILb1ELb1EEENS2_IJiiiiEEERT_ENKUlvE_clEv) ;  /* 0x0001713000007944 */ /* 0x002fea0003c00000 */
[----:B------:R-:W-:Y:S05]  /*9b00*/  BSYNC B2 ;  /* 0x0000000000027941 */ /* 0x000fea0003800000 */
.L_x_1920:
[----:B------:R-:W2:Y:S01]  /*9b10*/  LDL R11, [R1+0xac] ;  /* 0x0000ac00010b7983 */ /* 0x000ea20000100800 */
[----:B------:R-:W-:-:S04]  /*9b20*/  DEPBAR.LE SB0, 0x0 ;  /* 0x000080000000791a */ /* 0x000fc80000000000 */
[----:B------:R-:W3:Y:S04]  /*9b30*/  LDL R31, [R1+0x10] ;  /* 0x00001000011f7983 */ /* 0x000ee80000100800 */
        /* <DEDUP_REMOVED lines=10> */
[----:B------:R-:W2:Y:S04]  /*9be0*/  LDSM.16.M88.4 R68, [R0+0x5100] ;  /* 0x005100000044783b */ /* 0x000ea80000000200 */
[----:B------:R1:W2:Y:S04]  /*9bf0*/  LDSM.16.M88.4 R64, [R0+0x5900] ;  /* 0x005900000040783b */ /* 0x0002a80000000200 */
[----:B-1----:R1:W1:Y:S04]  /*9c00*/  LDSM.16.M88.4 R16, [R240+0x8100] ;  /* 0x00810000f010783b */ /* 0x0022680000000200 */
[----:B------:R1:W1:Y:S04]  /*9c10*/  LDSM.16.M88.4 R12, [R240+0xa100] ;  /* 0x00a10000f00c783b */ /* 0x0002680000000200 */
[----:B------:R1:W1:Y:S04]  /*9c20*/  LDSM.16.M88.4 R32, [R232+0x4100] ;  /* 0x00410000e820783b */ /* 0x0002680000000200 */
[----:B------:R1:W1:Y:S04]  /*9c30*/  LDSM.16.M88.4 R40, [R232+0x4900] ;  /* 0x00490000e828783b */ /* 0x0002680000000200 */
[----:B------:R1:W1:Y:S01]  /*9c40*/  LDSM.16.M88.4 R44, [R232+0x5100] ;  /* 0x00510000e82c783b */ /* 0x0002620000000200 */
[----:B------:R-:W-:-:S03]  /*9c50*/  IMAD R0, R140, c[0x0][0x208], RZ ;  /* 0x000082008c007a24 */ /* 0x000fc600078e02ff */
[----:B------:R1:W1:Y:S01]  /*9c60*/  LDSM.16.M88.4 R48, [R232+0x5900] ;  /* 0x00590000e830783b */ /* 0x0002620000000200 */
        /* <DEDUP_REMOVED lines=23> */
[----:B-1-3--:R1:W2:Y:S02]  /*9de0*/  SHFL.IDX PT, R28, R0, RZ, 0x181f ;  /* 0x00181fff001c7589 */ /* 0x00a2a400000e0000 */
.L_x_2007:
[----:B------:R-:W3:Y:S04]  /*9df0*/  LDL R164, [R1+0xc0] ;  /* 0x0000c00001a47983 */ /* 0x000ee80000100800 */
[----:B------:R-:W4:Y:S04]  /*9e00*/  LDL R2, [R1+0xf0] ;  /* 0x0000f00001027983 */ /* 0x000f280000100800 */
[----:B------:R-:W1:Y:S04]  /*9e10*/  SHFL.IDX PT, R4, R8, RZ, 0x181f ;  /* 0x00181fff08047589 */ /* 0x000e6800000e0000 */
[----:B--2---:R-:W2:Y:S01]  /*9e20*/  LDL R167, [R1+0xe8] ;  /* 0x0000e80001a77983 */ /* 0x004ea20000100800 */
[----:B------:R-:W-:-:S03]  /*9e30*/  ISETP.GE.AND P0, PT, R139, c[0x0][0x1d4], PT ;  /* 0x000075008b007a0c */ /* 0x000fc60003f06270 */
[----:B------:R-:W1:Y:S01]  /*9e40*/  SHFL.IDX PT, R29, R8, 0x1, 0x181f ;  /* 0x00381f00081d7f89 */ /* 0x000e6200000e0000 */
[----:B------:R-:W-:Y:S01]  /*9e50*/  HMMA.16816.F32 R52, R12, R32, RZ ;  /* 0x000000200c34723c */ /* 0x000fe200000018ff */
[----:B------:R-:W-:Y:S01]  /*9e60*/  IMAD.SHL.U32 R163, R131, 0x2, RZ ;  /* 0x0000000283a37824 */ /* 0x000fe200078e00ff */
[----:B------:R-:W-:-:S06]  /*9e70*/  ISETP.LT.OR P3, PT, R124, 0x1, P0 ;  /* 0x000000017c00780c */ /* 0x000fcc0000761670 */
[C---:B------:R-:W-:Y:S08]  /*9e80*/  HMMA.16816.F32 R88, R12.reuse, R34, RZ ;  /* 0x000000220c58723c */ /* 0x040ff000000018ff */
[C---:B------:R-:W-:Y:S08]  /*9e90*/  HMMA.16816.F32 R112, R12.reuse, R40, RZ ;  /* 0x000000280c70723c */ /* 0x040ff000000018ff */
[C---:B------:R-:W-:Y:S08]  /*9ea0*/  HMMA.16816.F32 R108, R12.reuse, R42, RZ ;  /* 0x0000002a0c6c723c */ /* 0x040ff000000018ff */
[C---:B------:R-:W-:Y:S08]  /*9eb0*/  HMMA.16816.F32 R104, R12.reuse, R44, RZ ;  /* 0x0000002c0c68723c */ /* 0x040ff000000018ff */
[C---:B------:R-:W-:Y:S08]  /*9ec0*/  HMMA.16816.F32 R100, R12.reuse, R46, RZ ;  /* 0x0000002e0c64723c */ /* 0x040ff000000018ff */
[C---:B------:R-:W-:Y:S08]  /*9ed0*/  HMMA.16816.F32 R96, R12.reuse, R48, RZ ;  /* 0x000000300c60723c */ /* 0x040ff000000018ff */
[----:B------:R-:W-:Y:S01]  /*9ee0*/  HMMA.16816.F32 R92, R12, R50, RZ ;  /* 0x000000320c5c723c */ /* 0x000fe200000018ff */
[----:B------:R-:W1:Y:S04]  /*9ef0*/  SHFL.IDX PT, R12, R0, 0x1, 0x181f ;  /* 0x00381f00000c7f89 */ /* 0x000e6800000e0000 */
[----:B------:R-:W-:Y:S04]  /*9f00*/  SHFL.IDX PT, R13, R0, 0x2, 0x181f ;  /* 0x00581f00000d7f89 */ /* 0x000fe800000e0000 */
[----:B-1----:R-:W-:Y:S01]  /*9f10*/  SHFL.IDX PT, R0, R0, 0x3, 0x181f ;  /* 0x00781f0000007f89 */ /* 0x002fe200000e0000 */
[----:B------:R-:W-:-:S02]  /*9f20*/  IMAD R241, R6, 0x2, R240 ;  /* 0x0000000206f17824 */ /* 0x000fc400078e02f0 */
[----:B------:R-:W-:Y:S01]  /*9f30*/  IMAD R238, R5, 0x2, R232 ;  /* 0x0000000205ee7824 */ /* 0x000fe200078e02e8 */
        /* <DEDUP_REMOVED lines=12> */
[----:B------:R-:W-:Y:S01]  /*a000*/  HMMA.16816.F32 R128, R20, R66, R92 ;  /* 0x000000421480723c */ /* 0x000fe2000000185c */
[----:B------:R-:W-:Y:S01]  /*a010*/  IMAD R243, R6, 0x2, R242 ;  /* 0x0000000206f37824 */ /* 0x000fe200078e02f2 */
[C---:B---3--:R-:W-:Y:S01]  /*a020*/  ISETP.GE.AND P1, PT, R164.reuse, c[0x0][0x1d4], PT ;  /* 0x00007500a4007a0c */ /* 0x048fe20003f26270 */
[----:B------:R-:W-:-:S03]  /*a030*/  IMAD.WIDE R30, R164, 0x2, RZ ;  /* 0x00000002a41e7825 */ /* 0x000fc600078e02ff */
[----:B------:R-:W-:Y:S02]  /*a040*/  ISETP.LT.OR P4, PT, R124, 0x1, P1 ;  /* 0x000000017c00780c */ /* 0x000fe40000f81670 */
[----:B------:R-:W-:Y:S01]  /*a050*/  IADD3 R10, P2, R4, R30, RZ ;  /* 0x0000001e040a7210 */ /* 0x000fe20007f5e0ff */
[----:B----4-:R-:W-:-:S04]  /*a060*/  IMAD.WIDE R2, R2, 0x2, RZ ;  /* 0x0000000202027825 */ /* 0x010fc800078e02ff */
[----:B------:R-:W-:-:S06]  /*a070*/  IMAD.X R11, R31, 0x1, R28, P2 ;  /* 0x000000011f0b7824 */ /* 0x000fcc00010e061c */
[----:B------:R1:W-:Y:S01]  /*a080*/  LDGSTS.E.BYPASS.LTC128B.128 [R163+0x100], [R10.64], !P4 ;  /* 0x001000000aa37fae */ /* 0x0003e2000e101d46 */
[----:B------:R-:W-:Y:S02]  /*a090*/  ISETP.LT.OR P4, PT, R124, 0x11, P0 ;  /* 0x000000117c00780c */ /* 0x000fe40000781670 */
[----:B-1----:R-:W-:-:S05]  /*a0a0*/  IADD3 R10, P2, R4, R2, RZ ;  /* 0x00000002040a7210 */ /* 0x002fca0007f5e0ff */
[----:B------:R-:W-:Y:S01]  /*a0b0*/  IMAD.X R11, R3, 0x1, R28, P2 ;  /* 0x00000001030b7824 */ /* 0x000fe200010e061c */
[----:B------:R-:W1:Y:S04]  /*a0c0*/  SHFL.IDX PT, R4, R8, 0x2, 0x181f ;  /* 0x00581f0008047f89 */ /* 0x000e6800000e0000 */
[----:B------:R3:W-:Y:S01]  /*a0d0*/  LDGSTS.E.BYPASS.LTC128B.128 [R163+0x2100], [R10.64], !P3 ;  /* 0x021000000aa37fae */ /* 0x0007e2000d901d46 */
[----:B------:R-:W-:-:S03]  /*a0e0*/  ISETP.LT.OR P3, PT, R124, 0x11, P1 ;  /* 0x000000117c00780c */ /* 0x000fc60000f61670 */
[----:B------:R-:W4:Y:S01]  /*a0f0*/  SHFL.IDX PT, R8, R8, 0x3, 0x181f ;  /* 0x00781f0008087f89 */ /* 0x000f2200000e0000 */
[----:B---3--:R-:W-:-:S05]  /*a100*/  IADD3 R10, P2, R30, R29, RZ ;  /* 0x0000001d1e0a7210 */ /* 0x008fca0007f5e0ff */
[----:B------:R-:W-:-:S05]  /*a110*/  IMAD.X R11, R31, 0x1, R12, P2 ;  /* 0x000000011f0b7824 */ /* 0x000fca00010e060c */
[----:B------:R3:W-:Y:S01]  /*a120*/  LDGSTS.E.BYPASS.LTC128B.128 [R163+0x900], [R10.64], !P3 ;  /* 0x009000000aa37fae */ /* 0x0007e2000d901d46 */
[----:B------:R-:W-:Y:S02]  /*a130*/  ISETP.LT.OR P3, PT, R124, 0x21, P1 ;  /* 0x000000217c00780c */ /* 0x000fe40000f61670 */
[----:B---3--:R-:W-:-:S05]  /*a140*/  IADD3 R10, P2, R2, R29, RZ ;  /* 0x0000001d020a7210 */ /* 0x008fca0007f5e0ff */
[----:B------:R-:W-:-:S05]  /*a150*/  IMAD.X R11, R3, 0x1, R12, P2 ;  /* 0x00000001030b7824 */ /* 0x000fca00010e060c */
[----:B------:R1:W-:Y:S01]  /*a160*/  LDGSTS.E.BYPASS.LTC128B.128 [R163+0x2900], [R10.64], !P4 ;  /* 0x029000000aa37fae */ /* 0x0003e2000e101d46 */
[----:B------:R-:W-:Y:S02]  /*a170*/  ISETP.LT.OR P4, PT, R124, 0x21, P0 ;  /* 0x000000217c00780c */ /* 0x000fe40000781670 */
[----:B-1----:R-:W-:-:S05]  /*a180*/  IADD3 R10, P2, R30, R4, RZ ;  /* 0x000000041e0a7210 */ /* 0x002fca0007f5e0ff */
[----:B------:R-:W-:Y:S01]  /*a190*/  IMAD.X R11, R31, 0x1, R13, P2 ;  /* 0x000000011f0b7824 */ /* 0x000fe200010e060d */
[----:B------:R-:W-:-:S04]  /*a1a0*/  IADD3 R12, P2, R2, R4, RZ ;  /* 0x00000004020c7210 */ /* 0x000fc80007f5e0ff */
[----:B------:R1:W-:Y:S01]  /*a1b0*/  LDGSTS.E.BYPASS.LTC128B.128 [R163+0x1100], [R10.64], !P3 ;  /* 0x011000000aa37fae */ /* 0x0003e2000d901d46 */
[C---:B------:R-:W-:Y:S01]  /*a1c0*/  ISETP.LT.OR P3, PT, R124.reuse, 0x31, P1 ;  /* 0x000000317c00780c */ /* 0x040fe20000f61670 */
[C---:B------:R-:W-:Y:S01]  /*a1d0*/  IMAD.X R13, R3.reuse, 0x1, R13, P2 ;  /* 0x00000001030d7824 */ /* 0x040fe200010e060d */
[----:B------:R-:W-:Y:S02]  /*a1e0*/  ISETP.LT.OR P2, PT, R124, 0x31, P0 ;  /* 0x000000317c00780c */ /* 0x000fe40000741670 */
[-C--:B----4-:R-:W-:Y:S02]  /*a1f0*/  IADD3 R2, P0, R2, R8.reuse, RZ ;  /* 0x0000000802027210 */ /* 0x090fe40007f1e0ff */
[----:B------:R3:W-:Y:S03]  /*a200*/  LDGSTS.E.BYPASS.LTC128B.128 [R163+0x3100], [R12.64], !P4 ;  /* 0x031000000ca37fae */ /* 0x0007e6000e101d46 */
[----:B------:R-:W-:Y:S01]  /*a210*/  IMAD.X R3, R3, 0x1, R0, P0 ;  /* 0x0000000103037824 */ /* 0x000fe200000e0600 */
[----:B-1----:R-:W-:-:S05]  /*a220*/  IADD3 R10, P1, R30, R8, RZ ;  /* 0x000000081e0a7210 */ /* 0x002fca0007f3e0ff */
[----:B------:R-:W-:-:S05]  /*a230*/  IMAD.X R11, R31, 0x1, R0, P1 ;  /* 0x000000011f0b7824 */ /* 0x000fca00008e0600 */
[----:B------:R1:W-:Y:S04]  /*a240*/  LDGSTS.E.BYPASS.LTC128B.128 [R163+0x1900], [R10.64], !P3 ;  /* 0x019000000aa37fae */ /* 0x0003e8000d901d46 */
[----:B------:R4:W-:Y:S04]  /*a250*/  LDGSTS.E.BYPASS.LTC128B.128 [R163+0x3900], [R2.64], !P2 ;  /* 0x0390000002a37fae */ /* 0x0009e8000d101d46 */
[----:B------:R-:W-:Y:S04]  /*a260*/  LDSM.16.M88.4 R16, [R241+0xa100] ;  /* 0x00a10000f110783b */ /* 0x000fe80000000200 */
[----:B------:R-:W1:Y:S01]  /*a270*/  LDSM.16.M88.4 R56, [R238+0x4100] ;  /* 0x00410000ee38783b */ /* 0x000e620000000200 */
[C---:B------:R-:W-:Y:S03]  /*a280*/  HMMA.16816.F32 R28, R20.reuse, R62, R88 ;  /* 0x0000003e141c723c */ /* 0x040fe60000001858 */
[----:B------:R-:W-:Y:S04]  /*a290*/  LDSM.16.M88.4 R44, [R238+0x5100] ;  /* 0x00510000ee2c783b */ /* 0x000fe80000000200 */
[----:B------:R-:W-:Y:S01]  /*a2a0*/  LDSM.16.M88.4 R40, [R238+0x5900] ;  /* 0x00590000ee28783b */ /* 0x000fe20000000200 */
[----:B---3--:R-:W-:Y:S03]  /*a2b0*/  HMMA.16816.F32 R12, R20, R60, R52 ;  /* 0x0000003c140c723c */ /* 0x008fe60000001834 */
[----:B------:R-:W3:Y:S01]  /*a2c0*/  LDSM.16.M88.4 R52, [R238+0x4900] ;  /* 0x00490000ee34783b */ /* 0x000ee20000000200 */
[----:B------:R-:W-:-:S02]  /*a2d0*/  IMAD R237, R5, 0x2, R239 ;  /* 0x0000000205ed7824 */ /* 0x000fc400078e02ef */
[----:B------:R-:W-:Y:S01]  /*a2e0*/  IMAD R244, R7, 0x2, R241 ;  /* 0x0000000207f47824 */ /* 0x000fe200078e02f1 */
[----:B------:R-:W0:Y:S01]  /*a2f0*/  LDGDEPBAR ;  /* 0x00000000000079af */ /* 0x000e220000000000 */
[----:B------:R-:W-:Y:S03]  /*a300*/  HMMA.16816.F32 R88, R20, R72, R112 ;  /* 0x000000481458723c */ /* 0x000fe60000001870 */
[----:B------:R-:W1:Y:S05]  /*a310*/  LDSM.16.M88.4 R20, [R241+0x8100] ;  /* 0x00810000f114783b */ /* 0x000e6a0000000200 */
[C---:B------:R-:W-:Y:S08]  /*a320*/  HMMA.16816.F32 R108, R24.reuse, R60, R120 ;  /* 0x0000003c186c723c */ /* 0x040ff00000001878 */
[C---:B------:R-:W-:Y:S08]  /*a330*/  HMMA.16816.F32 R92, R24.reuse, R62, R116 ;  /* 0x0000003e185c723c */ /* 0x040ff00000001874 */
[C---:B------:R-:W-:Y:S08]  /*a340*/  HMMA.16816.F32 R124, R24.reuse, R72, R84 ;  /* 0x00000048187c723c */ /* 0x040ff00000001854 */
[C---:B------:R-:W-:Y:S08]  /*a350*/  HMMA.16816.F32 R120, R24.reuse, R74, R80 ;  /* 0x0000004a1878723c */ /* 0x040ff00000001850 */
[C---:B------:R-:W-:Y:S08]  /*a360*/  HMMA.16816.F32 R60, R24.reuse, R68, R76 ;  /* 0x00000044183c723c */ /* 0x040ff0000000184c */
[C---:B------:R-:W-:Y:S01]  /*a370*/  HMMA.16816.F32 R116, R24.reuse, R70, R36 ;  /* 0x000000461874723c */ /* 0x040fe20000001824 */
[----:B------:R-:W-:Y:S07]  /*a380*/  LDSM.16.M88.4 R36, [R237] ;  /* 0x00000000ed24783b */ /* 0x000fee0000000200 */
[C---:B------:R-:W-:Y:S01]  /*a390*/  HMMA.16816.F32 R112, R24.reuse, R64, R32 ;  /* 0x000000401870723c */ /* 0x040fe20000001820 */
[----:B------:R-:W-:Y:S07]  /*a3a0*/  LDSM.16.M88.4 R32, [R237+0x800] ;  /* 0x00080000ed20783b */ /* 0x000fee0000000200 */
[----:B------:R-:W-:Y:S01]  /*a3b0*/  HMMA.16816.F32 R104, R24, R66, R48 ;  /* 0x000000421868723c */ /* 0x000fe20000001830 */
[----:B------:R-:W-:Y:S04]  /*a3c0*/  LDSM.16.M88.4 R48, [R237+0x1800] ;  /* 0x00180000ed30783b */ /* 0x000fe80000000200 */
[----:B------:R-:W-:Y:S03]  /*a3d0*/  LDSM.16.M88.4 R24, [R243+0x8100] ;  /* 0x00810000f318783b */ /* 0x000fe60000000200 */
[C---:B-1----:R-:W-:Y:S01]  /*a3e0*/  HMMA.16816.F32 R100, R16.reuse, R56, R12 ;  /* 0x000000381064723c */ /* 0x042fe2000000180c */
[----:B------:R-:W1:Y:S07]  /*a3f0*/  LDSM.16.M88.4 R12, [R243+0xa100] ;  /* 0x00a10000f30c783b */ /* 0x000e6e0000000200 */
[C---:B------:R-:W-:Y:S01]  /*a400*/  HMMA.16816.F32 R96, R16.reuse, R58, R28 ;  /* 0x0000003a1060723c */ /* 0x040fe2000000181c */
[----:B------:R-:W1:Y:S07]  /*a410*/  LDSM.16.M88.4 R28, [R237+0x1000] ;  /* 0x00100000ed1c783b */ /* 0x000e6e0000000200 */
[C---:B---3--:R-:W-:Y:S08]  /*a420*/  HMMA.16816.F32 R88, R16.reuse, R52, R88 ;  /* 0x000000341058723c */ /* 0x048ff00000001858 */
[C---:B------:R-:W-:Y:S08]  /*a430*/  HMMA.16816.F32 R84, R16.reuse, R54, R144 ;  /* 0x000000361054723c */ /* 0x040ff00000001890 */
[C---:B------:R-:W-:Y:S08]  /*a440*/  HMMA.16816.F32 R80, R16.reuse, R44, R140 ;  /* 0x0000002c1050723c */ /* 0x040ff0000000188c */
[----:B------:R-:W-:Y:S08]  /*a450*/  HMMA.16816.F32 R76, R16, R46, R136 ;  /* 0x0000002e104c723c */ /* 0x000ff00000001888 */
[C---:B------:R-:W-:Y:S08]  /*a460*/  HMMA.16816.F32 R68, R20.reuse, R52, R124 ;  /* 0x000000341444723c */ /* 0x040ff0000000187c */
        /* <DEDUP_REMOVED lines=8> */
[-C--:B------:R-:W-:Y:S08]  /*a4f0*/  HMMA.16816.F32 R16, R16, R42.reuse, R128 ;  /* 0x0000002a1010723c */ /* 0x080ff00000001880 */
[----:B------:R-:W-:Y:S01]  /*a500*/  HMMA.16816.F32 R20, R20, R42, R104 ;  /* 0x0000002a1414723c */ /* 0x000fe20000001868 */
[----:B------:R-:W-:Y:S07]  /*a510*/  LDSM.16.M88.4 R40, [R232+0x7100] ;  /* 0x00710000e828783b */ /* 0x000fee0000000200 */
[C---:B-1----:R-:W-:Y:S08]  /*a520*/  HMMA.16816.F32 R128, R12.reuse, R32, R88 ;  /* 0x000000200c80723c */ /* 0x042ff00000001858 */
[C---:B------:R-:W-:Y:S08]  /*a530*/  HMMA.16816.F32 R112, R12.reuse, R38, R96 ;  /* 0x000000260c70723c */ /* 0x040ff00000001860 */
[C---:B------:R-:W-:Y:S08]  /*a540*/  HMMA.16816.F32 R88, R12.reuse, R34, R84 ;  /* 0x000000220c58723c */ /* 0x040ff00000001854 */
[----:B------:R-:W-:Y:S01]  /*a550*/  HMMA.16816.F32 R136, R12, R50, R16 ;  /* 0x000000320c88723c */ /* 0x000fe20000001810 */
[----:B------:R-:W-:Y:S07]  /*a560*/  LDSM.16.M88.4 R16, [R240+0xe100] ;  /* 0x00e10000f010783b */ /* 0x000fee0000000200 */
[C---:B------:R-:W-:Y:S01]  /*a570*/  HMMA.16816.F32 R96, R24.reuse, R30, R44 ;  /* 0x0000001e1860723c */ /* 0x040fe2000000182c */
[----:B------:R-:W1:Y:S07]  /*a580*/  LDSM.16.M88.4 R44, [R232+0x6900] ;  /* 0x00690000e82c783b */ /* 0x000e6e0000000200 */
[----:B------:R-:W-:Y:S01]  /*a590*/  HMMA.16816.F32 R84, R24, R50, R20 ;  /* 0x000000321854723c */ /* 0x000fe20000001814 */
[----:B------:R-:W3:Y:S07]  /*a5a0*/  LDSM.16.M88.4 R20, [R240+0xc100] ;  /* 0x00c10000f014783b */ /* 0x000eee0000000200 */
[----:B------:R-:W-:Y:S08]  /*a5b0*/  HMMA.16816.F32 R140, R12, R48, R72 ;  /* 0x000000300c8c723c */ /* 0x000ff00000001848 */
[C---:B------:R-:W-:Y:S08]  /*a5c0*/  HMMA.16816.F32 R132, R24.reuse, R36, R108 ;  /* 0x000000241884723c */ /* 0x040ff0000000186c */
[C---:B------:R-:W-:Y:S08]  /*a5d0*/  HMMA.16816.F32 R72, R24.reuse, R38, R92 ;  /* 0x000000261848723c */ /* 0x040ff0000000185c */
[C---:B------:R-:W-:Y:S08]  /*a5e0*/  HMMA.16816.F32 R124, R24.reuse, R32, R68 ;  /* 0x00000020187c723c */ /* 0x040ff00000001844 */
[C---:B------:R-:W-:Y:S01]  /*a5f0*/  HMMA.16816.F32 R120, R24.reuse, R34, R64 ;  /* 0x000000221878723c */ /* 0x040fe20000001840 */
[----:B------:R-:W-:Y:S07]  /*a600*/  LDSM.16.M88.4 R32, [R239+0x2800] ;  /* 0x00280000ef20783b */ /* 0x000fee0000000200 */
[C---:B------:R-:W-:Y:S01]  /*a610*/  HMMA.16816.F32 R116, R24.reuse, R28, R60 ;  /* 0x0000001c1874723c */ /* 0x040fe2000000183c */
[----:B------:R-:W-:Y:S07]  /*a620*/  LDSM.16.M88.4 R60, [R239+0x3800] ;  /* 0x00380000ef3c783b */ /* 0x000fee0000000200 */
[----:B------:R-:W-:Y:S01]  /*a630*/  HMMA.16816.F32 R104, R24, R48, R52 ;  /* 0x000000301868723c */ /* 0x000fe20000001834 */
[----:B------:R-:W2:Y:S04]  /*a640*/  LDSM.16.M88.4 R24, [R232+0x7900] ;  /* 0x00790000e818783b */ /* 0x000ea80000000200 */
[----:B------:R-:W-:Y:S03]  /*a650*/  LDSM.16.M88.4 R52, [R239+0x3000] ;  /* 0x00300000ef34783b */ /* 0x000fe60000000200 */
[C---:B------:R-:W-:Y:S08]  /*a660*/  HMMA.16816.F32 R148, R12.reuse, R28, R80 ;  /* 0x0000001c0c94723c */ /* 0x040ff00000001850 */
[C---:B------:R-:W-:Y:S01]  /*a670*/  HMMA.16816.F32 R144, R12.reuse, R30, R76 ;  /* 0x0000001e0c90723c */ /* 0x040fe2000000184c */
[----:B------:R-:W2:Y:S07]  /*a680*/  LDSM.16.M88.4 R28, [R242+0xc100] ;  /* 0x00c10000f21c783b */ /* 0x000eae0000000200 */
[----:B------:R-:W-:Y:S01]  /*a690*/  HMMA.16816.F32 R100, R12, R36, R100 ;  /* 0x000000240c64723c */ /* 0x000fe20000001864 */
[----:B------:R-:W2:Y:S04]  /*a6a0*/  LDSM.16.M88.4 R12, [R242+0xe100] ;  /* 0x00e10000f20c783b */ /* 0x000ea80000000200 */
[----:B------:R-:W2:Y:S03]  /*a6b0*/  LDSM.16.M88.4 R36, [R239+0x2000] ;  /* 0x00200000ef24783b */ /* 0x000ea60000000200 */
[C---:B-1----:R-:W-:Y:S08]  /*a6c0*/  HMMA.16816.F32 R68, R16.reuse, R44, R128 ;  /* 0x0000002c1044723c */ /* 0x042ff00000001880 */
[----:B------:R-:W-:Y:S08]  /*a6d0*/  HMMA.16816.F32 R64, R16, R46, R88 ;  /* 0x0000002e1040723c */ /* 0x000ff00000001858 */
[C---:B---3--:R-:W-:Y:S08]  /*a6e0*/  HMMA.16816.F32 R48, R20.reuse, R44, R124 ;  /* 0x0000002c1430723c */ /* 0x048ff0000000187c */
[----:B------:R-:W-:Y:S08]  /*a6f0*/  HMMA.16816.F32 R44, R20, R46, R120 ;  /* 0x0000002e142c723c */ /* 0x000ff00000001878 */
[C---:B------:R-:W-:Y:S08]  /*a700*/  HMMA.16816.F32 R80, R16.reuse, R56, R100 ;  /* 0x000000381050723c */ /* 0x040ff00000001864 */
[----:B------:R-:W-:Y:S08]  /*a710*/  HMMA.16816.F32 R76, R16, R58, R112 ;  /* 0x0000003a104c723c */ /* 0x000ff00000001870 */
[C---:B------:R-:W-:Y:S08]  /*a720*/  HMMA.16816.F32 R88, R20.reuse, R56, R132 ;  /* 0x000000381458723c */ /* 0x040ff00000001884 */
[----:B------:R-:W-:Y:S01]  /*a730*/  HMMA.16816.F32 R72, R20, R58, R72 ;  /* 0x0000003a1448723c */ /* 0x000fe20000001848 */
[----:B------:R-:W-:Y:S07]  /*a740*/  LDSM.16.M88.4 R56, [R238+0x6100] ;  /* 0x00610000ee38783b */ /* 0x000fee0000000200 */
[C---:B------:R-:W-:Y:S08]  /*a750*/  HMMA.16816.F32 R100, R16.reuse, R40, R148 ;  /* 0x000000281064723c */ /* 0x040ff00000001894 */
[C---:B------:R-:W-:Y:S08]  /*a760*/  HMMA.16816.F32 R112, R16.reuse, R42, R144 ;  /* 0x0000002a1070723c */ /* 0x040ff00000001890 */
[C---:B--2---:R-:W-:Y:S08]  /*a770*/  HMMA.16816.F32 R108, R16.reuse, R24, R140 ;  /* 0x00000018106c723c */ /* 0x044ff0000000188c */
        /* <DEDUP_REMOVED lines=8> */
[C---:B------:R-:W-:Y:S01]  /*a800*/  HMMA.16816.F32 R128, R28.reuse, R32, R48 ;  /* 0x000000201c80723c */ /* 0x040fe20000001830 */
[----:B------:R-:W3:Y:S07]  /*a810*/  LDSM.16.M88.4 R48, [R238+0x6900] ;  /* 0x00690000ee30783b */ /* 0x000eee0000000200 */
[----:B------:R-:W-:Y:S01]  /*a820*/  HMMA.16816.F32 R120, R28, R34, R44 ;  /* 0x000000221c78723c */ /* 0x000fe2000000182c */
[----:B------:R-:W1:Y:S07]  /*a830*/  LDSM.16.M88.4 R44, [R238+0x7100] ;  /* 0x00710000ee2c783b */ /* 0x000e6e0000000200 */
[C---:B------:R-:W-:Y:S08]  /*a840*/  HMMA.16816.F32 R152, R12.reuse, R32, R68 ;  /* 0x000000200c98723c */ /* 0x040ff00000001844 */
        /* <DEDUP_REMOVED lines=11> */
[----:B------:R-:W-:Y:S07]  /*a900*/  LDSM.16.M88.4 R12, [R244+0xe100] ;  /* 0x00e10000f40c783b */ /* 0x000fee0000000200 */
[C---:B------:R-:W-:Y:S01]  /*a910*/  HMMA.16816.F32 R116, R28.reuse, R52, R16 ;  /* 0x000000341c74723c */ /* 0x040fe20000001810 */
[----:B------:R-:W-:Y:S07]  /*a920*/  LDSM.16.M88.4 R16, [R243+0xc100] ;  /* 0x00c10000f310783b */ /* 0x000fee0000000200 */
[C---:B------:R-:W-:Y:S01]  /*a930*/  HMMA.16816.F32 R112, R28.reuse, R54, R96 ;  /* 0x000000361c70723c */ /* 0x040fe20000001860 */
[----:B------:R-:W3:Y:S07]  /*a940*/  LDSM.16.M88.4 R52, [R237+0x2000] ;  /* 0x00200000ed34783b */ /* 0x000eee0000000200 */
[C---:B------:R-:W-:Y:S08]  /*a950*/  HMMA.16816.F32 R80, R28.reuse, R60, R104 ;  /* 0x0000003c1c50723c */ /* 0x040ff00000001868 */
[----:B------:R-:W-:Y:S01]  /*a960*/  HMMA.16816.F32 R76, R28, R62, R84 ;  /* 0x0000003e1c4c723c */ /* 0x000fe20000001854 */
[----:B------:R-:W3:Y:S01]  /*a970*/  LDSM.16.M88.4 R28, [R237+0x3800] ;  /* 0x00380000ed1c783b */ /* 0x000ee20000000200 */
[----:B----4-:R-:W-:Y:S01]  /*a980*/  SHF.R.S32.HI R2, RZ, 0x1f, R164 ;  /* 0x0000001fff027819 */ /* 0x010fe200000114a4 */
[----:B------:R-:W-:-:S05]  /*a990*/  DEPBAR.LE SB0, 0x0 ;  /* 0x000080000000791a */ /* 0x000fca0000000000 */
[----:B-1----:R-:W-:Y:S01]  /*a9a0*/  HMMA.16816.F32 R108, R24, R56, R124 ;  /* 0x00000038186c723c */ /* 0x002fe2000000187c */
[----:B------:R-:W-:-:S07]  /*a9b0*/  IADD3 R0, R163, 0x100, RZ ;  /* 0x00000100a3007810 */ /* 0x000fce0007ffe0ff */
[----:B------:R-:W-:Y:S08]  /*a9c0*/  HMMA.16816.F32 R104, R24, R58, R156 ;  /* 0x0000003a1868723c */ /* 0x000ff0000000189c */
[C---:B--2---:R-:W-:Y:S08]  /*a9d0*/  HMMA.16816.F32 R68, R20.reuse, R56, R68 ;  /* 0x000000381444723c */ /* 0x044ff00000001844 */
[----:B------:R-:W-:Y:S08]  /*a9e0*/  HMMA.16816.F32 R64, R20, R58, R64 ;  /* 0x0000003a1440723c */ /* 0x000ff00000001840 */
[C---:B---3--:R-:W-:Y:S08]  /*a9f0*/  HMMA.16816.F32 R100, R24.reuse, R48, R152 ;  /* 0x000000301864723c */ /* 0x048ff00000001898 */
[----:B------:R-:W-:Y:S08]  /*aa00*/  HMMA.16816.F32 R96, R24, R50, R148 ;  /* 0x000000321860723c */ /* 0x000ff00000001894 */
[C---:B------:R-:W-:Y:S08]  /*aa10*/  HMMA.16816.F32 R60, R20.reuse, R48, R128 ;  /* 0x00000030143c723c */ /* 0x040ff00000001880 */
[----:B------:R-:W-:Y:S08]  /*aa20*/  HMMA.16816.F32 R56, R20, R50, R120 ;  /* 0x000000321438723c */ /* 0x000ff00000001878 */
[C---:B------:R-:W-:Y:S08]  /*aa30*/  HMMA.16816.F32 R92, R24.reuse, R44, R144 ;  /* 0x0000002c185c723c */ /* 0x040ff00000001890 */
[C---:B------:R-:W-:Y:S08]  /*aa40*/  HMMA.16816.F32 R88, R24.reuse, R46, R140 ;  /* 0x0000002e1858723c */ /* 0x040ff0000000188c */
[C---:B------:R-:W-:Y:S08]  /*aa50*/  HMMA.16816.F32 R84, R24.reuse, R40, R136 ;  /* 0x000000281854723c */ /* 0x040ff00000001888 */
[----:B------:R-:W-:Y:S08]  /*aa60*/  HMMA.16816.F32 R72, R24, R42, R132 ;  /* 0x0000002a1848723c */ /* 0x000ff00000001884 */
[C---:B------:R-:W-:Y:S08]  /*aa70*/  HMMA.16816.F32 R48, R20.reuse, R44, R116 ;  /* 0x0000002c1430723c */ /* 0x040ff00000001874 */
[C---:B------:R-:W-:Y:S08]  /*aa80*/  HMMA.16816.F32 R44, R20.reuse, R46, R112 ;  /* 0x0000002e142c723c */ /* 0x040ff00000001870 */
[C---:B------:R-:W-:Y:S01]  /*aa90*/  HMMA.16816.F32 R24, R20.reuse, R40, R80 ;  /* 0x000000281418723c */ /* 0x040fe20000001850 */
[----:B------:R1:W-:Y:S07]  /*aaa0*/  STL [R1+0x98], R163 ;  /* 0x000098a301007387 */ /* 0x0003ee0000100800 */
[----:B------:R-:W-:Y:S01]  /*aab0*/  HMMA.16816.F32 R20, R20, R42, R76 ;  /* 0x0000002a1414723c */ /* 0x000fe2000000184c */
[----:B------:R1:W-:Y:S04]  /*aac0*/  STL [R1+0x9c], R0 ;  /* 0x00009c0001007387 */ /* 0x0003e80000100800 */
[----:B------:R1:W-:Y:S01]  /*aad0*/  STL [R1+0x110], R2 ;  /* 0x0001100201007387 */ /* 0x0003e20000100800 */
[----:B------:R-:W-:-:S02]  /*aae0*/  ISETP.GE.AND P0, PT, R167, 0x2, PT ;  /* 0x00000002a700780c */ /* 0x000fc40003f06270 */
[C---:B------:R-:W-:Y:S01]  /*aaf0*/  HMMA.16816.F32 R120, R12.reuse, R52, R108 ;  /* 0x000000340c78723c */ /* 0x040fe2000000186c */
[----:B------:R-:W-:Y:S07]  /*ab00*/  BSSY B0, `(.L_x_1922) ;  /* 0x0000079000007945 */ /* 0x000fee0003800000 */
[C---:B------:R-:W-:Y:S08]  /*ab10*/  HMMA.16816.F32 R116, R12.reuse, R36, R100 ;  /* 0x000000240c74723c */ /* 0x040ff00000001864 */
[C---:B------:R-:W-:Y:S08]  /*ab20*/  HMMA.16816.F32 R92, R12.reuse, R32, R92 ;  /* 0x000000200c5c723c */ /* 0x040ff0000000185c */
[C---:B------:R-:W-:Y:S08]  /*ab30*/  HMMA.16816.F32 R100, R12.reuse, R34, R88 ;  /* 0x000000220c64723c */ /* 0x040ff00000001858 */
[C---:B------:R-:W-:Y:S08]  /*ab40*/  HMMA.16816.F32 R108, R12.reuse, R28, R84 ;  /* 0x0000001c0c6c723c */ /* 0x040ff00000001854 */
[----:B------:R-:W-:Y:S08]  /*ab50*/  HMMA.16816.F32 R112, R12, R30, R72 ;  /* 0x0000001e0c70723c */ /* 0x000ff00000001848 */
[----:B------:R-:W-:Y:S08]  /*ab60*/  HMMA.16816.F32 R76, R16, R32, R48 ;  /* 0x00000020104c723c */ /* 0x000ff00000001830 */
        /* <DEDUP_REMOVED lines=10> */
[----:B------:R-:W-:Y:S01]  /*ac10*/  @!UPT UIADD3 URZ, URZ, URZ, URZ ;  /* 0x0000003f3f3ff290 */ /* 0x000fe2000fffe03f */
[----:B------:R-:W-:Y:S11]  /*ac20*/  @!P0 BRA `(.L_x_1923) ;  /* 0x0000066000008947 */ /* 0x000ff60003800000 */
[----:B-1----:R-:W2:Y:S04]  /*ac30*/  LDL R168, [R1+0x100] ;  /* 0x0001000001a87983 */ /* 0x002ea80000100800 */
[----:B------:R-:W3:Y:S04]  /*ac40*/  LDL R166, [R1+0xec] ;  /* 0x0000ec0001a67983 */ /* 0x000ee80000100800 */
[----:B------:R-:W4:Y:S04]  /*ac50*/  LDL.64 R164, [R1+0xf8] ;  /* 0x0000f80001a47983 */ /* 0x000f280000100a00 */
[----:B------:R-:W4:Y:S01]  /*ac60*/  LDL R163, [R1+0x104] ;  /* 0x0001040001a37983 */ /* 0x000f220000100800 */
[----:B------:R-:W-:-:S02]  /*ac70*/  IMAD.MOV.U32 R0, RZ, RZ, c[0x0][0x2b8] ;  /* 0x0000ae00ff007624 */ /* 0x000fc400078e00ff */
[----:B------:R-:W-:-:S03]  /*ac80*/  IMAD.MOV.U32 R10, RZ, RZ, RZ ;  /* 0x000000ffff0a7224 */ /* 0x000fc600078e00ff */
[----:B------:R-:W-:Y:S01]  /*ac90*/  ISETP.NE.AND P0, PT, R0, 0x1, PT ;  /* 0x000000010000780c */ /* 0x000fe20003f05270 */
[----:B--2---:R-:W-:-:S05]  /*aca0*/  IMAD R2, R167, 0x40, R168 ;  /* 0x00000040a7027824 */ /* 0x004fca00078e02a8 */
[----:B---3--:R-:W-:-:S04]  /*acb0*/  IADD3 R2, R2, -0x80, R166 ;  /* 0xffffff8002027810 */ /* 0x008fc80007ffe0a6 */
[----:B------:R-:W-:-:S03]  /*acc0*/  MOV R0, R2 ;  /* 0x0000000200007202 */ /* 0x000fc60000000f00 */
[----:B------:R-:W-:-:S05]  /*acd0*/  @P0 IMAD.HI.U32 R3, R2, c[0x0][0x2bc], RZ ;  /* 0x0000af0002030a27 */ /* 0x000fca00078e00ff */
[----:B------:R-:W-:-:S04]  /*ace0*/  @P0 SHF.R.U32.HI R0, RZ, c[0x0][0x2c0], R3 ;  /* 0x0000b000ff000a19 */ /* 0x000fc80000011603 */
[----:B----4-:R-:W-:-:S04]  /*acf0*/  @!P6 IADD3 R3, P0, R0, R164, RZ ;  /* 0x000000a40003e210 */ /* 0x010fc80007f1e0ff */
[----:B------:R-:W-:Y:S02]  /*ad00*/  @!P6 LEA.HI.X.SX32 R5, R0, R163, 0x1, P0 ;  /* 0x000000a30005e211 */ /* 0x000fe400000f0eff */
        /* <DEDUP_REMOVED lines=29> */
.L_x_2008:
[----:B------:R-:W-:Y:S05]  /*aee0*/  BRA.DIV ~URZ, `(.L_x_1925) ;  /* 0x00011b727f007947 */ /* 0x000fea000b800000 */
[----:B------:R-:W4:Y:S04]  /*aef0*/  LDL R0, [R1+0x110] ;  /* 0x0001100001007983 */ /* 0x000f280000100800 */
[----:B--2---:R-:W2:Y:S04]  /*af00*/  LDL R17, [R1+0xc0] ;  /* 0x0000c00001117983 */ /* 0x004ea80000100800 */
[----:B---3--:R-:W3:Y:S04]  /*af10*/  LDL R2, [R1+0xf0] ;  /* 0x0000f00001027983 */ /* 0x008ee80000100800 */
[----:B------:R-:W3:Y:S04]  /*af20*/  LDL R21, [R1+0x10c] ;  /* 0x00010c0001157983 */ /* 0x000ee80000100800 */
[----:B------:R-:W3:Y:S04]  /*af30*/  LDL R22, [R1+0x98] ;  /* 0x0000980001167983 */ /* 0x000ee80000100800 */
[----:B-1----:R-:W1:Y:S04]  /*af40*/  SHFL.IDX PT, R10, R5, RZ, 0x181f ;  /* 0x00181fff050a7589 */ /* 0x002e6800000e0000 */
[----:B------:R-:W1:Y:S04]  /*af50*/  SHFL.IDX PT, R8, R5, 0x1, 0x181f ;  /* 0x00381f0005087f89 */ /* 0x000e6800000e0000 */
[----:B------:R-:W1:Y:S04]  /*af60*/  SHFL.IDX PT, R19, R4, 0x1, 0x181f ;  /* 0x00381f0004137f89 */ /* 0x000e6800000e0000 */
[----:B------:R-:W1:Y:S04]  /*af70*/  SHFL.IDX PT, R15, R5, 0x2, 0x181f ;  /* 0x00581f00050f7f89 */ /* 0x000e6800000e0000 */
[----:B------:R-:W1:Y:S01]  /*af80*/  SHFL.IDX PT, R18, R4, 0x2, 0x181f ;  /* 0x00581f0004127f89 */ /* 0x000e6200000e0000 */
[C---:B--2---:R-:W-:Y:S01]  /*af90*/  IMAD.SHL.U32 R20, R17.reuse, 0x2, RZ ;  /* 0x0000000211147824 */ /* 0x044fe200078e00ff */
[----:B----4-:R-:W-:-:S02]  /*afa0*/  SHF.L.U64.HI R3, R17, 0x1, R0 ;  /* 0x0000000111037819 */ /* 0x010fc40000010200 */
[----:B------:R-:W-:Y:S01]  /*afb0*/  ISETP.GE.AND P3, PT, R17, c[0x0][0x1d4], PT ;  /* 0x0000750011007a0c */ /* 0x000fe20003f66270 */
[----:B---3--:R-:W-:Y:S01]  /*afc0*/  IMAD.SHL.U32 R0, R2, 0x2, RZ ;  /* 0x0000000202007824 */ /* 0x008fe200078e00ff */
[----:B-1----:R-:W-:Y:S02]  /*afd0*/  IADD3 R12, P0, R10, R20, RZ ;  /* 0x000000140a0c7210 */ /* 0x002fe40007f1e0ff */
[----:B------:R-:W-:Y:S02]  /*afe0*/  SHF.L.U64.HI R2, R2, 0x1, R21 ;  /* 0x0000000102027819 */ /* 0x000fe40000010215 */
[----:B------:R-:W-:Y:S01]  /*aff0*/  IADD3 R10, P1, R10, R0, RZ ;  /* 0x000000000a0a7210 */ /* 0x000fe20007f3e0ff */
[----:B------:R-:W-:Y:S01]  /*b000*/  IMAD.X R13, R11, 0x1, R3, P0 ;  /* 0x000000010b0d7824 */ /* 0x000fe200000e0603 */
[----:B------:R-:W-:-:S03]  /*b010*/  IADD3 R16, P0, R8, R20, RZ ;  /* 0x0000001408107210 */ /* 0x000fc60007f1e0ff */
[----:B------:R-:W-:Y:S01]  /*b020*/  IMAD.X R11, R11, 0x1, R2, P1 ;  /* 0x000000010b0b7824 */ /* 0x000fe200008e0602 */
[----:B------:R-:W-:Y:S01]  /*b030*/  IADD3 R14, P2, R8, R0, RZ ;  /* 0x00000000080e7210 */ /* 0x000fe20007f5e0ff */
[----:B------:R1:W-:Y:S01]  /*b040*/  LDGSTS.E.BYPASS.LTC128B.128 [R22+0x4100], [R12.64], !P3 ;  /* 0x041000000c167fae */ /* 0x0003e2000d901d46 */
[----:B------:R-:W-:-:S03]  /*b050*/  IMAD.X R17, R19, 0x1, R3, P0 ;  /* 0x0000000113117824 */ /* 0x000fc600000e0603 */
[----:B------:R2:W-:Y:S04]  /*b060*/  LDGSTS.E.BYPASS.LTC128B.128 [R22+0x6100], [R10.64], !P5 ;  /* 0x061000000a167fae */ /* 0x0005e8000e901d46 */
[----:B------:R3:W-:Y:S04]  /*b070*/  LDGSTS.E.BYPASS.LTC128B.128 [R22+0x4900], [R16.64], !P3 ;  /* 0x0490000010167fae */ /* 0x0007e8000d901d46 */
[----:B------:R4:W3:Y:S01]  /*b080*/  SHFL.IDX PT, R8, R5, 0x3, 0x181f ;  /* 0x00781f0005087f89 */ /* 0x0008e200000e0000 */
[C---:B-1----:R-:W-:Y:S02]  /*b090*/  IADD3 R12, P1, R15.reuse, R20, RZ ;  /* 0x000000140f0c7210 */ /* 0x042fe40007f3e0ff */
[----:B--2---:R-:W-:Y:S01]  /*b0a0*/  IADD3 R10, P0, R15, R0, RZ ;  /* 0x000000000f0a7210 */ /* 0x004fe20007f1e0ff */
[----:B------:R-:W-:-:S05]  /*b0b0*/  IMAD.X R15, R19, 0x1, R2, P2 ;  /* 0x00000001130f7824 */ /* 0x000fca00010e0602 */
[----:B------:R1:W-:Y:S01]  /*b0c0*/  LDGSTS.E.BYPASS.LTC128B.128 [R22+0x6900], [R14.64], !P5 ;  /* 0x069000000e167fae */ /* 0x0003e2000e901d46 */
[CC--:B------:R-:W-:Y:S01]  /*b0d0*/  IADD3.X R13, R18.reuse, R3.reuse, RZ, P1, !PT ;  /* 0x00000003120d7210 */ /* 0x0c0fe20000ffe4ff */
[--C-:B------:R-:W-:Y:S01]  /*b0e0*/  IMAD.X R11, R18, 0x1, R2.reuse, P0 ;  /* 0x00000001120b7824 */ /* 0x100fe200000e0602 */
[----:B------:R-:W-:Y:S01]  /*b0f0*/  SEL R21, RZ, 0x10, P5 ;  /* 0x00000010ff157807 */ /* 0x000fe20002800000 */
[----:B---3--:R-:W-:Y:S02]  /*b100*/  IMAD.MOV.U32 R16, RZ, RZ, R2 ;  /* 0x000000ffff107224 */ /* 0x008fe400078e0002 */
[----:B------:R2:W-:Y:S04]  /*b110*/  LDGSTS.E.BYPASS.LTC128B.128 [R22+0x5100], [R12.64], !P3 ;  /* 0x051000000c167fae */ /* 0x0005e8000d901d46 */
[----:B------:R3:W-:Y:S04]  /*b120*/  LDGSTS.E.BYPASS.LTC128B.128 [R22+0x7100], [R10.64], !P5 ;  /* 0x071000000a167fae */ /* 0x0007e8000e901d46 */
[----:B-1----:R4:W1:Y:S01]  /*b130*/  SHFL.IDX PT, R14, R4, 0x3, 0x181f ;  /* 0x00781f00040e7f89 */ /* 0x00286200000e0000 */
[----:B------:R-:W-:Y:S01]  /*b140*/  MOV R15, R3 ;  /* 0x00000003000f7202 */ /* 0x000fe20000000f00 */
[----:B--2---:R-:W-:-:S02]  /*b150*/  IMAD.MOV.U32 R12, RZ, RZ, R20 ;  /* 0x000000ffff0c7224 */ /* 0x004fc400078e0014 */
[----:B------:R-:W-:Y:S01]  /*b160*/  IMAD.MOV.U32 R13, RZ, RZ, R0 ;  /* 0x000000ffff0d7224 */ /* 0x000fe200078e0000 */
[----:B---3--:R-:W-:Y:S01]  /*b170*/  SEL R11, RZ, 0x10, P3 ;  /* 0x00000010ff0b7807 */ /* 0x008fe20001800000 */
[----:B------:R-:W-:Y:S02]  /*b180*/  IMAD.MOV.U32 R10, RZ, RZ, R21 ;  /* 0x000000ffff0a7224 */ /* 0x000fe400078e0015 */
.L_x_2009:
[----:B------:R-:W2:Y:S01]  /*b190*/  LDL R17, [R1+0x98] ;  /* 0x0000980001117983 */ /* 0x000ea20000100800 */
[C---:B------:R-:W-:Y:S02]  /*b1a0*/  IADD3 R0, -R11.reuse, 0x10, RZ ;  /* 0x000000100b007810 */ /* 0x040fe40007ffe1ff */
[----:B------:R-:W-:Y:S02]  /*b1b0*/  IADD3 R2, -R10, 0x10, RZ ;  /* 0x000000100a027810 */ /* 0x000fe40007ffe1ff */
[----:B------:R-:W-:Y:S02]  /*b1c0*/  LOP3.LUT R0, R0, 0xf, RZ, 0xc0, !PT ;  /* 0x0000000f00007812 */ /* 0x000fe400078ec0ff */
[----:B------:R-:W-:Y:S02]  /*b1d0*/  ISETP.NE.U32.AND P3, PT, R11, RZ, PT ;  /* 0x000000ff0b00720c */ /* 0x000fe40003f65070 */
[----:B----4-:R-:W-:-:S02]  /*b1e0*/  IADD3 R4, P1, P0, R0, R8, R12 ;  /* 0x0000000800047210 */ /* 0x010fc4000783e00c */
[----:B------:R-:W-:Y:S02]  /*b1f0*/  LOP3.LUT R2, R2, 0xf, RZ, 0xc0, !PT ;  /* 0x0000000f02027812 */ /* 0x000fe400078ec0ff */
[----:B------:R-:W-:Y:S02]  /*b200*/  ISETP.NE.U32.AND P2, PT, R10, RZ, PT ;  /* 0x000000ff0a00720c */ /* 0x000fe40003f45070 */
[----:B-1----:R-:W-:Y:S02]  /*b210*/  IADD3.X R5, RZ, R14, R15, P1, P0 ;  /* 0x0000000eff057210 */ /* 0x002fe40000fe040f */
[----:B------:R-:W-:-:S04]  /*b220*/  IADD3 R2, P1, P0, R2, R8, R13 ;  /* 0x0000000802027210 */ /* 0x000fc8000783e00d */
[----:B------:R-:W-:Y:S01]  /*b230*/  IADD3.X R3, RZ, R14, R16, P1, P0 ;  /* 0x0000000eff037210 */ /* 0x000fe20000fe0410 */
[----:B------:R-:W-:Y:S01]  /*b240*/  @!PT LDS RZ, [RZ] ;  /* 0x00000000fffff984 */ /* 0x000fe20000000800 */
[----:B------:R-:W-:Y:S01]  /*b250*/  @!PT LDS RZ, [RZ] ;  /* 0x00000000fffff984 */ /* 0x000fe20000000800 */
[----:B------:R-:W-:Y:S01]  /*b260*/  @!PT LDS RZ, [RZ] ;  /* 0x00000000fffff984 */ /* 0x000fe20000000800 */
[----:B--2---:R1:W-:Y:S04]  /*b270*/  LDGSTS.E.BYPASS.LTC128B.128.ZFILL [R17+0x5900], [R4.64], P3 ;  /* 0x0590000004117fae */ /* 0x0043e80009941d46 */
[----:B------:R1:W-:Y:S04]  /*b280*/  LDGSTS.E.BYPASS.LTC128B.128.ZFILL [R17+0x7900], [R2.64], P2 ;  /* 0x0790000002117fae */ /* 0x0003e80009141d46 */
.L_x_1923:
[----:B-1----:R-:W-:Y:S05]  /*b290*/  BSYNC B0 ;  /* 0x0000000000007941 */ /* 0x002fea0003800000 */
.L_x_1922:
[----:B------:R-:W2:Y:S01]  /*b2a0*/  LDL R11, [R1+0x4] ;  /* 0x00000400010b7983 */ /* 0x000ea20000100800 */
[----:B------:R-:W-:Y:S01]  /*b2b0*/  FMUL.FTZ R0, R89, c[0x0][0x320] ;  /* 0x0000c80059007a20 */ /* 0x000fe20000410000 */
[----:B-----5:R-:W-:Y:S01]  /*b2c0*/  SHF.R.S32.HI R4, RZ, 0x1f, R160 ;  /* 0x0000001fff047819 */ /* 0x020fe200000114a0 */
[----:B------:R-:W-:Y:S01]  /*b2d0*/  FMUL.FTZ R2, R24, c[0x0][0x320] ;  /* 0x0000c80018027a20 */ /* 0x000fe20000410000 */
[----:B------:R-:W3:Y:S01]  /*b2e0*/  LDL R15, [R1+0xe8] ;  /* 0x0000e800010f7983 */ /* 0x000ee20000100800 */
[----:B------:R1:W4:Y:S01]  /*b2f0*/  MUFU.TANH R39, R0 ;  /* 0x0000000000277308 */ /* 0x0003220000002400 */
[----:B------:R-:W-:Y:S01]  /*b300*/  LEA.HI R3, R4, R160, RZ, 0x2 ;  /* 0x000000a004037211 */ /* 0x000fe200078f10ff */
[----:B------:R-:W-:Y:S01]  /*b310*/  IMAD.MOV.U32 R5, RZ, RZ, c[0x0][0x2c4] ;  /* 0x0000b100ff057624 */ /* 0x000fe200078e00ff */
[----:B------:R-:W3:Y:S04]  /*b320*/  LDL R14, [R1+0xc4] ;  /* 0x0000c400010e7983 */ /* 0x000ee80000100800 */
[----:B------:R-:W3:Y:S01]  /*b330*/  LDL R13, [R1+0xe0] ;  /* 0x0000e000010d7983 */ /* 0x000ee20000100800 */
[----:B------:R-:W-:-:S02]  /*b340*/  FMUL.FTZ R8, R25, c[0x0][0x320] ;  /* 0x0000c80019087a20 */ /* 0x000fc40000410000 */
[----:B------:R-:W-:Y:S01]  /*b350*/  FMUL.FTZ R10, R72, c[0x0][0x320] ;  /* 0x0000c800480a7a20 */ /* 0x000fe20000410000 */
[----:B------:R-:W0:Y:S01]  /*b360*/  LDGDEPBAR ;  /* 0x00000000000079af */ /* 0x000e220000000000 */
[----:B-1----:R-:W-:Y:S01]  /*b370*/  FMUL.FTZ R0, R80, c[0x0][0x320] ;  /* 0x0000c80050007a20 */ /* 0x002fe20000410000 */
[----:B------:R-:W-:Y:S01]  /*b380*/  LOP3.LUT R3, R3, 0xfffffffc, RZ, 0xc0, !PT ;  /* 0xfffffffc03037812 */ /* 0x000fe200078ec0ff */
[----:B------:R-:W1:Y:S01]  /*b390*/  MUFU.TANH R60, R2 ;  /* 0x00000002003c7308 */ /* 0x000e620000002400 */
[----:B------:R-:W-:-:S07]  /*b3a0*/  ISETP.NE.AND P0, PT, R5, 0x1, PT ;  /* 0x000000010500780c */ /* 0x000fce0003f05270 */
        /* <DEDUP_REMOVED lines=14> */
[----:B------:R1:W1:Y:S01]  /*b490*/  MUFU.TANH R77, R0 ;  /* 0x00000000004d7308 */ /* 0x0002620000002400 */
[----:B------:R-:W-:Y:S02]  /*b4a0*/  IMAD.IADD R3, R160, 0x1, -R3 ;  /* 0x00000001a0037824 */ /* 0x000fe400078e0a03 */
[----:B-1----:R-:W-:-:S05]  /*b4b0*/  FMUL.FTZ R0, R32, c[0x0][0x320] ;  /* 0x0000c80020007a20 */ /* 0x002fca0000410000 */
[----:B------:R1:W1:Y:S02]  /*b4c0*/  MUFU.TANH R76, R0 ;  /* 0x00000000004c7308 */ /* 0x0002640000002400 */
[----:B-1----:R-:W-:-:S06]  /*b4d0*/  FMUL.FTZ R0, R33, c[0x0][0x320] ;  /* 0x0000c80021007a20 */ /* 0x002fcc0000410000 */
[----:B------:R1:W1:Y:S02]  /*b4e0*/  MUFU.TANH R71, R0 ;  /* 0x0000000000477308 */ /* 0x0002640000002400 */
[----:B-1----:R-:W-:-:S04]  /*b4f0*/  LEA.HI R0, R4, R160, RZ, 0x5 ;  /* 0x000000a004007211 */ /* 0x002fc800078f28ff */
[--C-:B------:R-:W-:Y:S02]  /*b500*/  SHF.R.S32.HI R4, RZ, 0x5, R0.reuse ;  /* 0x00000005ff047819 */ /* 0x100fe40000011400 */
[----:B------:R-:W-:Y:S02]  /*b510*/  SHF.R.S32.HI R2, RZ, 0x1f, R0 ;  /* 0x0000001fff027819 */ /* 0x000fe40000011400 */
[----:B------:R-:W-:Y:S02]  /*b520*/  LOP3.LUT R0, R0, 0xffffffe0, RZ, 0xc0, !PT ;  /* 0xffffffe000007812 */ /* 0x000fe400078ec0ff */
[----:B------:R-:W-:Y:S02]  /*b530*/  LEA.HI R5, R2, R4, RZ, 0x2 ;  /* 0x0000000402057211 */ /* 0x000fe400078f10ff */
[----:B------:R-:W-:Y:S01]  /*b540*/  LEA.HI R2, R3, R3, RZ, 0x1 ;  /* 0x0000000303027211 */ /* 0x000fe200078f08ff */
[----:B------:R1:W1:Y:S01]  /*b550*/  MUFU.TANH R51, R8 ;  /* 0x0000000800337308 */ /* 0x0002620000002400 */
[----:B------:R-:W-:-:S04]  /*b560*/  IADD3 R0, R160, -R0, RZ ;  /* 0x80000000a0007210 */ /* 0x000fc80007ffe0ff */
[----:B------:R-:W-:Y:S02]  /*b570*/  SHF.R.S32.HI R12, RZ, 0x1f, R0 ;  /* 0x0000001fff0c7819 */ /* 0x000fe40000011400 */
[----:B-1----:R-:W-:Y:S02]  /*b580*/  LOP3.LUT R8, R5, 0xffffffc, RZ, 0xc0, !PT ;  /* 0x0ffffffc05087812 */ /* 0x002fe400078ec0ff */
[----:B------:R-:W-:-:S04]  /*b590*/  LOP3.LUT R5, R2, 0x1ffffffe, RZ, 0xc0, !PT ;  /* 0x1ffffffe02057812 */ /* 0x000fc800078ec0ff */
[----:B------:R-:W-:Y:S02]  /*b5a0*/  IADD3 R5, R3, -R5, RZ ;  /* 0x8000000503057210 */ /* 0x000fe40007ffe0ff */
[----:B------:R-:W-:Y:S01]  /*b5b0*/  LEA.HI R3, R12, R0, RZ, 0x2 ;  /* 0x000000000c037211 */ /* 0x000fe200078f10ff */
[----:B------:R-:W-:Y:S02]  /*b5c0*/  IMAD.SHL.U32 R2, R2, 0x20, RZ ;  /* 0x0000002002027824 */ /* 0x000fe400078e00ff */
[----:B------:R-:W-:Y:S01]  /*b5d0*/  IMAD.IADD R8, R4, 0x1, -R8 ;  /* 0x0000000104087824 */ /* 0x000fe200078e0a08 */
[----:B------:R-:W-:Y:S01]  /*b5e0*/  SHF.R.S32.HI R17, RZ, 0x2, R3 ;  /* 0x00000002ff117819 */ /* 0x000fe20000011403 */
[----:B------:R1:W1:Y:S01]  /*b5f0*/  MUFU.TANH R46, R10 ;  /* 0x0000000a002e7308 */ /* 0x0002620000002400 */
[----:B------:R-:W-:Y:S02]  /*b600*/  FMUL.FTZ R4, R73, c[0x0][0x320] ;  /* 0x0000c80049047a20 */ /* 0x000fe40000410000 */
[----:B------:R-:W-:-:S02]  /*b610*/  SHF.L.U32 R16, R8, 0x4, RZ ;  /* 0x0000000408107819 */ /* 0x000fc400000006ff */
[----:B------:R-:W-:-:S03]  /*b620*/  SHF.L.U32 R5, R5, 0x3, RZ ;  /* 0x0000000305057819 */ /* 0x000fc600000006ff */
[----:B------:R4:W2:Y:S01]  /*b630*/  MUFU.TANH R43, R4 ;  /* 0x00000004002b7308 */ /* 0x0008a20000002400 */
[----:B-1----:R-:W-:Y:S01]  /*b640*/  LOP3.LUT R10, R2, 0xffffffc0, RZ, 0xc0, !PT ;  /* 0xffffffc0020a7812 */ /* 0x002fe200078ec0ff */
[----:B------:R1:W-:Y:S01]  /*b650*/  STL [R1+0xd0], R5 ;  /* 0x0000d00501007387 */ /* 0x0003e20000100800 */
[----:B----4-:R-:W-:Y:S01]  /*b660*/  LOP3.LUT R4, R3, 0x7ffffffc, RZ, 0xc0, !PT ;  /* 0x7ffffffc03047812 */ /* 0x010fe200078ec0ff */
[----:B--2---:R-:W-:-:S03]  /*b670*/  IMAD R2, R11, 0x80, R17 ;  /* 0x000000800b027824 */ /* 0x004fc600078e0211 */
[----:B------:R-:W-:Y:S02]  /*b680*/  IADD3 R4, R0, -R4, RZ ;  /* 0x8000000400047210 */ /* 0x000fe40007ffe0ff */
[----:B------:R-:W-:-:S05]  /*b690*/  IADD3 R3, R10, R2, R16 ;  /* 0x000000020a037210 */ /* 0x000fca0007ffe010 */
[----:B-1----:R-:W-:Y:S01]  /*b6a0*/  IMAD.IADD R5, R5, 0x1, R3 ;  /* 0x0000000105057824 */ /* 0x002fe200078e0203 */
[----:B------:R-:W-:Y:S01]  /*b6b0*/  SHF.L.U32 R3, R4, 0x1, RZ ;  /* 0x0000000104037819 */ /* 0x000fe200000006ff */
[----:B------:R-:W-:Y:S04]  /*b6c0*/  STL [R1+0xdc], R17 ;  /* 0x0000dc1101007387 */ /* 0x000fe80000100800 */
[----:B------:R-:W-:Y:S04]  /*b6d0*/  STL [R1+0xd8], R16 ;  /* 0x0000d81001007387 */ /* 0x000fe80000100800 */
[----:B------:R-:W-:Y:S01]  /*b6e0*/  STL [R1+0xcc], R3 ;  /* 0x0000cc0301007387 */ /* 0x000fe20000100800 */
[----:B------:R-:W-:-:S02]  /*b6f0*/  IMAD.MOV.U32 R8, RZ, RZ, -0x40 ;  /* 0xffffffc0ff087424 */ /* 0x000fc400078e00ff */
[----:B------:R-:W-:Y:S02]  /*b700*/  FMUL.FTZ R2, R88, c[0x0][0x320] ;  /* 0x0000c80058027a20 */ /* 0x000fe40000410000 */
[----:B---3--:R-:W-:Y:S02]  /*b710*/  IMAD R0, R15, R8, 0x41 ;  /* 0x000000410f007424 */ /* 0x008fe400078e0208 */
[----:B------:R1:W2:Y:S03]  /*b720*/  MUFU.TANH R36, R2 ;  /* 0x0000000200247308 */ /* 0x0002a60000002400 */
[----:B------:R-:W-:Y:S01]  /*b730*/  IADD3 R0, -R3, R0, R14 ;  /* 0x0000000003007210 */ /* 0x000fe20007ffe10e */
[----:B------:R3:W-:Y:S04]  /*b740*/  STL [R1+0xd4], R10 ;  /* 0x0000d40a01007387 */ /* 0x0007e80000100800 */
[----:B------:R-:W-:-:S02]  /*b750*/  IMAD.IADD R4, R0, 0x1, -R13 ;  /* 0x0000000100047824 */ /* 0x000fc400078e0a0d */
[----:B-1----:R-:W-:-:S05]  /*b760*/  @P0 IMAD.HI.U32 R2, R5, c[0x0][0x2c8], RZ ;  /* 0x0000b20005020a27 */ /* 0x002fca00078e00ff */
[----:B------:R-:W-:Y:S02]  /*b770*/  @P0 SHF.R.U32.HI R5, RZ, c[0x0][0x2cc], R2 ;  /* 0x0000b300ff050a19 */ /* 0x000fe40000011602 */
[----:B---3--:R-:W-:Y:S01]  /*b780*/  IADD3 R10, -R3, R14, -R162 ;  /* 0x0000000e030a7210 */ /* 0x008fe20007ffe9a2 */
[----:B------:R-:W-:Y:S05]  /*b790*/  BRA.DIV ~URZ, `(.L_x_1926) ;  /* 0x000119027f007947 */ /* 0x000fea000b800000 */
[----:B--2---:R1:W2:Y:S02]  /*b7a0*/  SHFL.IDX PT, R2, R5, RZ, 0x1c1f ;  /* 0x001c1fff05027589 */ /* 0x0042a400000e0000 */
.L_x_2010:
[----:B------:R-:W-:Y:S01]  /*b7b0*/  FMUL.FTZ R0, R119, c[0x0][0x320] ;  /* 0x0000c80077007a20 */ /* 0x000fe20000410000 */
[----:B--2---:R-:W-:-:S03]  /*b7c0*/  IADD3 R2, R4, R2, RZ ;  /* 0x0000000204027210 */ /* 0x004fc60007ffe0ff */
[----:B------:R2:W3:Y:S02]  /*b7d0*/  MUFU.TANH R70, R0 ;  /* 0x0000000000467308 */ /* 0x0004e40000002400 */
[----:B--2---:R-:W-:-:S06]  /*b7e0*/  FMUL.FTZ R0, R104, c[0x0][0x320] ;  /* 0x0000c80068007a20 */ /* 0x004fcc0000410000 */
        /* <DEDUP_REMOVED lines=91> */
[----:B--2---:R-:W-:Y:S01]  /*bda0*/  IMNMX R0, R10, R2, PT ;  /* 0x000000020a007217 */ /* 0x004fe20003800200 */
[----:B------:R-:W-:-:S03]  /*bdb0*/  FMUL.FTZ R2, R78, c[0x0][0x320] ;  /* 0x0000c8004e027a20 */ /* 0x000fc60000410000 */
[C---:B------:R-:W-:Y:S02]  /*bdc0*/  ISETP.GT.AND P0, PT, R0.reuse, RZ, PT ;  /* 0x000000ff0000720c */ /* 0x040fe40003f04270 */
[----:B------:R2:W1:Y:S01]  /*bdd0*/  MUFU.TANH R8, R2 ;  /* 0x0000000200087308 */ /* 0x0004620000002400 */
[----:B------:R-:W-:Y:S02]  /*bde0*/  ISETP.GT.AND P1, PT, R0, 0x1, PT ;  /* 0x000000010000780c */ /* 0x000fe40003f24270 */
[----:B------:R-:W-:Y:S02]  /*bdf0*/  FSEL R36, R36, -INF , P0 ;  /* 0xff80000024247808 */ /* 0x000fe40000000000 */
[----:B------:R-:W-:Y:S02]  /*be00*/  ISETP.GT.AND P0, PT, R0, 0x9, PT ;  /* 0x000000090000780c */ /* 0x000fe40003f04270 */
        /* <DEDUP_REMOVED lines=21> */
[C---:B------:R-:W-:Y:S02]  /*bf60*/  ISETP.GT.AND P1, PT, R0.reuse, 0x38, PT ;  /* 0x000000380000780c */ /* 0x040fe40003f24270 */
[----:B------:R-:W-:Y:S02]  /*bf70*/  ISETP.GT.AND P0, PT, R0, 0x39, PT ;  /* 0x000000390000780c */ /* 0x000fe40003f04270 */
[----:B------:R-:W-:Y:S02]  /*bf80*/  FSEL R156, R71, -INF , P4 ;  /* 0xff800000479c7808 */ /* 0x000fe40002000000 */
[----:B------:R-:W-:Y:S02]  /*bf90*/  FSEL R167, R60, -INF , P3 ;  /* 0xff8000003ca77808 */ /* 0x000fe40001800000 */
[----:B------:R-:W-:-:S02]  /*bfa0*/  FSEL R166, R51, -INF , P2 ;  /* 0xff80000033a67808 */ /* 0x000fc40001000000 */
[----:B------:R-:W-:Y:S02]  /*bfb0*/  FSEL R165, R46, -INF , P1 ;  /* 0xff8000002ea57808 */ /* 0x000fe40000800000 */
[----:B------:R-:W-:Y:S01]  /*bfc0*/  FSEL R164, R43, -INF , P0 ;  /* 0xff8000002ba47808 */ /* 0x000fe20000000000 */
[----:B------:R-:W-:Y:S05]  /*bfd0*/  BRA.DIV ~URZ, `(.L_x_1927) ;  /* 0x000111327f007947 */ /* 0x000fea000b800000 */
[----:B-1234-:R-:W1:Y:S04]  /*bfe0*/  SHFL.IDX PT, R2, R5, 0x2, 0x1c1f ;  /* 0x005c1f0005027f89 */ /* 0x01ee6800000e0000 */
[----:B------:R-:W2:Y:S04]  /*bff0*/  SHFL.IDX PT, R3, R5, 0x1, 0x1c1f ;  /* 0x003c1f0005037f89 */ /* 0x000ea800000e0000 */
[----:B------:R-:W3:Y:S01]  /*c000*/  SHFL.IDX PT, R0, R5, 0x3, 0x1c1f ;  /* 0x007c1f0005007f89 */ /* 0x000ee200000e0000 */
[----:B-1----:R-:W-:-:S02]  /*c010*/  IMAD.IADD R2, R4, 0x1, R2 ;  /* 0x0000000104027824 */ /* 0x002fc400078e0202 */
[----:B--2---:R-:W-:-:S03]  /*c020*/  IMAD.IADD R3, R4, 0x1, R3 ;  /* 0x0000000104037824 */ /* 0x004fc600078e0203 */
[----:B------:R-:W-:Y:S01]  /*c030*/  IMNMX R2, R10, R2, PT ;  /* 0x000000020a027217 */ /* 0x000fe20003800200 */
[----:B---3--:R-:W-:-:S03]  /*c040*/  IMAD.IADD R0, R4, 0x1, R0 ;  /* 0x0000000104007824 */ /* 0x008fc600078e0200 */
[C---:B------:R-:W-:Y:S02]  /*c050*/  ISETP.GT.AND P0, PT, R2.reuse, RZ, PT ;  /* 0x000000ff0200720c */ /* 0x040fe40003f04270 */
[C---:B------:R-:W-:Y:S02]  /*c060*/  ISETP.GT.AND P1, PT, R2.reuse, 0x1, PT ;  /* 0x000000010200780c */ /* 0x040fe40003f24270 */
[----:B------:R-:W-:Y:S02]  /*c070*/  FSEL R51, R13, -INF , P0 ;  /* 0xff8000000d337808 */ /* 0x000fe40000000000 */
[----:B------:R-:W-:Y:S02]  /*c080*/  ISETP.GT.AND P0, PT, R2, 0x9, PT ;  /* 0x000000090200780c */ /* 0x000fe40003f04270 */
[----:B------:R-:W-:Y:S02]  /*c090*/  FSEL R13, R11, -INF , P1 ;  /* 0xff8000000b0d7808 */ /* 0x000fe40000800000 */
[----:B------:R-:W-:-:S02]  /*c0a0*/  FSEL R56, R56, -INF , P0 ;  /* 0xff80000038387808 */ /* 0x000fc40000000000 */
[C---:B------:R-:W-:Y:S02]  /*c0b0*/  ISETP.GT.AND P0, PT, R2.reuse, 0x18, PT ;  /* 0x000000180200780c */ /* 0x040fe40003f04270 */
[C---:B------:R-:W-:Y:S02]  /*c0c0*/  ISETP.GT.AND P2, PT, R2.reuse, 0x8, PT ;  /* 0x000000080200780c */ /* 0x040fe40003f44270 */
[----:B------:R-:W-:Y:S02]  /*c0d0*/  FSEL R61, R61, -INF , P0 ;  /* 0xff8000003d3d7808 */ /* 0x000fe40000000000 */
[C---:B------:R-:W-:Y:S02]  /*c0e0*/  ISETP.GT.AND P1, PT, R2.reuse, 0x10, PT ;  /* 0x000000100200780c */ /* 0x040fe40003f24270 */
[----:B------:R-:W-:Y:S02]  /*c0f0*/  ISETP.GT.AND P0, PT, R2, 0x28, PT ;  /* 0x000000280200780c */ /* 0x000fe40003f04270 */
[----:B------:R-:W-:-:S02]  /*c100*/  FSEL R55, R55, -INF , P2 ;  /* 0xff80000037377808 */ /* 0x000fc40001000000 */
[----:B------:R-:W-:Y:S02]  /*c110*/  FSEL R23, R23, -INF , P1 ;  /* 0xff80000017177808 */ /* 0x000fe40000800000 */
[----:B------:R-:W-:Y:S02]  /*c120*/  FSEL R144, R35, -INF , P0 ;  /* 0xff80000023907808 */ /* 0x000fe40000000000 */
[C---:B------:R-:W-:Y:S02]  /*c130*/  ISETP.GT.AND P2, PT, R2.reuse, 0x19, PT ;  /* 0x000000190200780c */ /* 0x040fe40003f44270 */
[C---:B------:R-:W-:Y:S02]  /*c140*/  ISETP.GT.AND P1, PT, R2.reuse, 0x21, PT ;  /* 0x000000210200780c */ /* 0x040fe40003f24270 */
[----:B------:R-:W-:Y:S02]  /*c150*/  ISETP.GT.AND P0, PT, R2, 0x38, PT ;  /* 0x000000380200780c */ /* 0x000fe40003f04270 */
[----:B------:R-:W-:-:S02]  /*c160*/  IMNMX R3, R10, R3, PT ;  /* 0x000000030a037217 */ /* 0x000fc40003800200 */
[----:B------:R-:W-:Y:S02]  /*c170*/  FSEL R63, R63, -INF , P2 ;  /* 0xff8000003f3f7808 */ /* 0x000fe40001000000 */
[----:B------:R-:W-:Y:S02]  /*c180*/  FSEL R145, R53, -INF , P1 ;  /* 0xff80000035917808 */ /* 0x000fe40000800000 */
[----:B------:R-:W-:Y:S02]  /*c190*/  FSEL R153, R19, -INF , P0 ;  /* 0xff80000013997808 */ /* 0x000fe40000000000 */
[C---:B------:R-:W-:Y:S02]  /*c1a0*/  ISETP.GT.AND P2, PT, R2.reuse, 0x30, PT ;  /* 0x000000300200780c */ /* 0x040fe40003f44270 */
[----:B------:R-:W-:Y:S02]  /*c1b0*/  ISETP.GT.AND P1, PT, R2, 0x31, PT ;  /* 0x000000310200780c */ /* 0x000fe40003f24270 */
[----:B------:R-:W-:-:S02]  /*c1c0*/  ISETP.GT.AND P0, PT, R3, 0x1, PT ;  /* 0x000000010300780c */ /* 0x000fc40003f04270 */
[----:B------:R-:W-:Y:S02]  /*c1d0*/  FSEL R155, R26, -INF , P2 ;  /* 0xff8000001a9b7808 */ /* 0x000fe40001000000 */
[----:B------:R-:W-:Y:S02]  /*c1e0*/  FSEL R154, R25, -INF , P1 ;  /* 0xff800000199a7808 */ /* 0x000fe40000800000 */
[----:B------:R-:W-:Y:S02]  /*c1f0*/  FSEL R14, R14, -INF , P0 ;  /* 0xff8000000e0e7808 */ /* 0x000fe40000000000 */
[----:B------:R-:W-:Y:S02]  /*c200*/  ISETP.GT.AND P2, PT, R2, 0x39, PT ;  /* 0x000000390200780c */ /* 0x000fe40003f44270 */
[C---:B------:R-:W-:Y:S02]  /*c210*/  ISETP.GT.AND P1, PT, R3.reuse, 0x8, PT ;  /* 0x000000080300780c */ /* 0x040fe40003f24270 */
[----:B------:R-:W-:-:S02]  /*c220*/  ISETP.GT.AND P0, PT, R3, 0x10, PT ;  /* 0x000000100300780c */ /* 0x000fc40003f04270 */
[----:B------:R-:W-:Y:S02]  /*c230*/  FSEL R152, R18, -INF , P2 ;  /* 0xff80000012987808 */ /* 0x000fe40001000000 */
[----:B------:R-:W-:Y:S02]  /*c240*/  FSEL R41, R41, -INF , P1 ;  /* 0xff80000029297808 */ /* 0x000fe40000800000 */
[----:B------:R-:W-:Y:S02]  /*c250*/  FSEL R32, R32, -INF , P0 ;  /* 0xff80000020207808 */ /* 0x000fe40000000000 */
[C---:B------:R-:W-:Y:S02]  /*c260*/  ISETP.GT.AND P2, PT, R3.reuse, 0x9, PT ;  /* 0x000000090300780c */ /* 0x040fe40003f44270 */
[C---:B------:R-:W-:Y:S02]  /*c270*/  ISETP.GT.AND P1, PT, R3.reuse, 0x11, PT ;  /* 0x000000110300780c */ /* 0x040fe40003f24270 */
[----:B------:R-:W-:-:S02]  /*c280*/  ISETP.GT.AND P0, PT, R3, 0x19, PT ;  /* 0x000000190300780c */ /* 0x000fc40003f04270 */
[----:B------:R-:W-:Y:S02]  /*c290*/  FSEL R40, R40, -INF , P2 ;  /* 0xff80000028287808 */ /* 0x000fe40001000000 */
[----:B------:R-:W-:Y:S02]  /*c2a0*/  FSEL R30, R30, -INF , P1 ;  /* 0xff8000001e1e7808 */ /* 0x000fe40000800000 */
[----:B------:R-:W-:Y:S02]  /*c2b0*/  FSEL R46, R66, -INF , P0 ;  /* 0xff800000422e7808 */ /* 0x000fe40000000000 */
[----:B------:R-:W-:Y:S02]  /*c2c0*/  ISETP.GT.AND P3, PT, R2, 0x11, PT ;  /* 0x000000110200780c */ /* 0x000fe40003f64270 */
[C---:B------:R-:W-:Y:S02]  /*c2d0*/  ISETP.GT.AND P2, PT, R3.reuse, 0x18, PT ;  /* 0x000000180300780c */ /* 0x040fe40003f44270 */
[----:B------:R-:W-:-:S02]  /*c2e0*/  ISETP.GT.AND P1, PT, R3, 0x20, PT ;  /* 0x000000200300780c */ /* 0x000fc40003f24270 */
[----:B------:R-:W-:Y:S02]  /*c2f0*/  ISETP.GT.AND P0, PT, R3, 0x28, PT ;  /* 0x000000280300780c */ /* 0x000fe40003f04270 */
[----:B------:R-:W-:Y:S02]  /*c300*/  FSEL R60, R21, -INF , P3 ;  /* 0xff800000153c7808 */ /* 0x000fe40001800000 */
[----:B------:R-:W-:Y:S02]  /*c310*/  FSEL R43, R67, -INF , P2 ;  /* 0xff800000432b7808 */ /* 0x000fe40001000000 */
[----:B------:R-:W-:Y:S02]  /*c320*/  FSEL R143, R8, -INF , P1 ;  /* 0xff800000088f7808 */ /* 0x000fe40000800000 */
[----:B------:R-:W-:Y:S02]  /*c330*/  FSEL R141, R42, -INF , P0 ;  /* 0xff8000002a8d7808 */ /* 0x000fe40000000000 */
[----:B------:R-:W-:-:S02]  /*c340*/  ISETP.GT.AND P3, PT, R2, 0x20, PT ;  /* 0x000000200200780c */ /* 0x000fc40003f64270 */
[C---:B------:R-:W-:Y:S02]  /*c350*/  ISETP.GT.AND P2, PT, R3.reuse, 0x21, PT ;  /* 0x000000210300780c */ /* 0x040fe40003f44270 */
[C---:B------:R-:W-:Y:S02]  /*c360*/  ISETP.GT.AND P1, PT, R3.reuse, 0x29, PT ;  /* 0x000000290300780c */ /* 0x040fe40003f24270 */
[----:B------:R-:W-:Y:S02]  /*c370*/  ISETP.GT.AND P0, PT, R3, 0x31, PT ;  /* 0x000000310300780c */ /* 0x000fe40003f04270 */
[----:B------:R-:W-:Y:S02]  /*c380*/  IMNMX R0, R10, R0, PT ;  /* 0x000000000a007217 */ /* 0x000fe40003800200 */
[----:B------:R-:W-:Y:S02]  /*c390*/  FSEL R146, R57, -INF , P3 ;  /* 0xff80000039927808 */ /* 0x000fe40001800000 */
[----:B------:R-:W-:-:S02]  /*c3a0*/  FSEL R142, R58, -INF , P2 ;  /* 0xff8000003a8e7808 */ /* 0x000fc40001000000 */
[----:B------:R-:W-:Y:S02]  /*c3b0*/  FSEL R140, R38, -INF , P1 ;  /* 0xff800000268c7808 */ /* 0x000fe40000800000 */
[----:B------:R-:W-:Y:S02]  /*c3c0*/  FSEL R150, R28, -INF , P0 ;  /* 0xff8000001c967808 */ /* 0x000fe40000000000 */
[----:B------:R-:W-:Y:S02]  /*c3d0*/  ISETP.GT.AND P3, PT, R2, 0x29, PT ;  /* 0x000000290200780c */ /* 0x000fe40003f64270 */
[C---:B------:R-:W-:Y:S02]  /*c3e0*/  ISETP.GT.AND P2, PT, R3.reuse, 0x30, PT ;  /* 0x000000300300780c */ /* 0x040fe40003f44270 */
[----:B------:R-:W-:Y:S02]  /*c3f0*/  ISETP.GT.AND P1, PT, R3, 0x38, PT ;  /* 0x000000380300780c */ /* 0x000fe40003f24270 */
[----:B------:R-:W-:-:S02]  /*c400*/  ISETP.GT.AND P0, PT, R0, RZ, PT ;  /* 0x000000ff0000720c */ /* 0x000fc40003f04270 */
[----:B------:R-:W-:Y:S02]  /*c410*/  FSEL R147, R34, -INF , P3 ;  /* 0xff80000022937808 */ /* 0x000fe40001800000 */
[----:B------:R-:W-:Y:S02]  /*c420*/  FSEL R151, R29, -INF , P2 ;  /* 0xff8000001d977808 */ /* 0x000fe40001000000 */
[----:B------:R-:W-:Y:S02]  /*c430*/  FSEL R149, R22, -INF , P1 ;  /* 0xff80000016957808 */ /* 0x000fe40000800000 */
[----:B------:R-:W-:Y:S02]  /*c440*/  FSEL R12, R12, -INF , P0 ;  /* 0xff8000000c0c7808 */ /* 0x000fe40000000000 */
[C---:B------:R-:W-:Y:S02]  /*c450*/  ISETP.GT.AND P3, PT, R3.reuse, RZ, PT ;  /* 0x000000ff0300720c */ /* 0x040fe40003f64270 */
        /* <DEDUP_REMOVED lines=11> */
[----:B------:R-:W-:Y:S02]  /*c510*/  FMNMX.FTZ R4, R36, R39, !PT ;  /* 0x0000002724047209 */ /* 0x000fe40007810000 */
[----:B------:R-:W-:-:S02]  /*c520*/  FSEL R10, R65, -INF , P2 ;  /* 0xff800000410a7808 */ /* 0x000fc40001000000 */
[----:B------:R-:W-:Y:S02]  /*c530*/  FSEL R21, R17, -INF , P1 ;  /* 0xff80000011157808 */ /* 0x000fe40000800000 */
[----:B------:R-:W-:Y:S02]  /*c540*/  FSEL R22, R70, -INF , P3 ;  /* 0xff80000046167808 */ /* 0x000fe40001800000 */
[----:B------:R-:W-:Y:S02]  /*c550*/  FSEL R25, R69, -INF , P0 ;  /* 0xff80000045197808 */ /* 0x000fe40000000000 */
[C---:B------:R-:W-:Y:S02]  /*c560*/  ISETP.GT.AND P2, PT, R0.reuse, 0x19, PT ;  /* 0x000000190000780c */ /* 0x040fe40003f44270 */
[C---:B------:R-:W-:Y:S02]  /*c570*/  ISETP.GT.AND P3, PT, R0.reuse, 0x20, PT ;  /* 0x000000200000780c */ /* 0x040fe40003f64270 */
[----:B------:R-:W-:-:S02]  /*c580*/  ISETP.GT.AND P1, PT, R0, 0x21, PT ;  /* 0x000000210000780c */ /* 0x000fc40003f24270 */
[----:B------:R-:W-:Y:S02]  /*c590*/  ISETP.GT.AND P0, PT, R0, 0x28, PT ;  /* 0x000000280000780c */ /* 0x000fe40003f04270 */
[----:B------:R-:W-:Y:S02]  /*c5a0*/  FMNMX.FTZ R2, R44, R4, !PT ;  /* 0x000000042c027209 */ /* 0x000fe40007810000 */
[----:B------:R-:W-:Y:S02]  /*c5b0*/  FMNMX.FTZ R3, R15, R14, !PT ;  /* 0x0000000e0f037209 */ /* 0x000fe40007810000 */
[----:B------:R-:W-:Y:S02]  /*c5c0*/  FMNMX.FTZ R4, R51, R13, !PT ;  /* 0x0000000d33047209 */ /* 0x000fe40007810000 */
[----:B------:R-:W-:Y:S02]  /*c5d0*/  FSEL R26, R68, -INF , P2 ;  /* 0xff800000441a7808 */ /* 0x000fe40001000000 */
[----:B------:R-:W-:-:S02]  /*c5e0*/  FSEL R129, R62, -INF , P3 ;  /* 0xff8000003e817808 */ /* 0x000fc40001800000 */
[----:B------:R-:W-:Y:S02]  /*c5f0*/  FSEL R132, R59, -INF , P1 ;  /* 0xff8000003b847808 */ /* 0x000fe40000800000 */
[----:B------:R-:W-:Y:S02]  /*c600*/  FSEL R139, R49, -INF , P0 ;  /* 0xff800000318b7808 */ /* 0x000fe40000000000 */
[----:B------:R-:W-:Y:S02]  /*c610*/  FMNMX.FTZ R2, R45, R2, !PT ;  /* 0x000000022d027209 */ /* 0x000fe40007810000 */
[C---:B------:R-:W-:Y:S02]  /*c620*/  ISETP.GT.AND P4, PT, R0.reuse, 0x29, PT ;  /* 0x000000290000780c */ /* 0x040fe40003f84270 */
[C---:B------:R-:W-:Y:S02]  /*c630*/  ISETP.GT.AND P3, PT, R0.reuse, 0x30, PT ;  /* 0x000000300000780c */ /* 0x040fe40003f64270 */
[----:B------:R-:W-:-:S02]  /*c640*/  ISETP.GT.AND P2, PT, R0, 0x31, PT ;  /* 0x000000310000780c */ /* 0x000fc40003f44270 */
[C---:B------:R-:W-:Y:S02]  /*c650*/  ISETP.GT.AND P1, PT, R0.reuse, 0x38, PT ;  /* 0x000000380000780c */ /* 0x040fe40003f24270 */
[----:B------:R-:W-:Y:S02]  /*c660*/  ISETP.GT.AND P0, PT, R0, 0x39, PT ;  /* 0x000000390000780c */ /* 0x000fe40003f04270 */
        /* <DEDUP_REMOVED lines=35> */
[----:B------:R-:W-:Y:S02]  /*c8a0*/  FSEL R138, R33, -INF , P4 ;  /* 0xff800000218a7808 */ /* 0x000fe40002000000 */
[----:B------:R-:W-:Y:S02]  /*c8b0*/  FMNMX.FTZ R0, R156, R0, !PT ;  /* 0x000000009c007209 */ /* 0x000fe40007810000 */
[----:B------:R-:W-:Y:S02]  /*c8c0*/  FMNMX.FTZ R135, R140, R135, !PT ;  /* 0x000000878c877209 */ /* 0x000fe40007810000 */
[----:B------:R-:W-:Y:S02]  /*c8d0*/  FMNMX.FTZ R3, R139, R3, !PT ;  /* 0x000000038b037209 */ /* 0x000fe40007810000 */
[----:B------:R-:W-:-:S02]  /*c8e0*/  FMNMX.FTZ R2, R155, R2, !PT ;  /* 0x000000029b027209 */ /* 0x000fc40007810000 */
[----:B------:R-:W-:Y:S02]  /*c8f0*/  FSEL R137, R24, -INF , P3 ;  /* 0xff80000018897808 */ /* 0x000fe40001800000 */
[----:B------:R-:W-:Y:S02]  /*c900*/  FMNMX.FTZ R0, R167, R0, !PT ;  /* 0x00000000a7007209 */ /* 0x000fe40007810000 */
[----:B------:R-:W-:Y:S02]  /*c910*/  FMNMX.FTZ R135, R151, R135, !PT ;  /* 0x0000008797877209 */ /* 0x000fe40007810000 */
[----:B------:R-:W-:Y:S02]  /*c920*/  FMNMX.FTZ R3, R138, R3, !PT ;  /* 0x000000038a037209 */ /* 0x000fe40007810000 */
[----:B------:R-:W-:Y:S02]  /*c930*/  FMNMX.FTZ R2, R154, R2, !PT ;  /* 0x000000029a027209 */ /* 0x000fe40007810000 */
[----:B------:R-:W-:-:S02]  /*c940*/  FSEL R131, R31, -INF , P2 ;  /* 0xff8000001f837808 */ /* 0x000fc40001000000 */
[----:B------:R-:W-:Y:S02]  /*c950*/  FMNMX.FTZ R0, R166, R0, !PT ;  /* 0x00000000a6007209 */ /* 0x000fe40007810000 */
        /* <DEDUP_REMOVED lines=27> */
[----:B---3--:R-:W-:-:S03]  /*cb10*/  FMNMX.FTZ R135, R135, R3, !PT ;  /* 0x0000000387877209 */ /* 0x008fc60007810000 */
.L_x_2011:
[C---:B------:R-:W-:Y:S01]  /*cb20*/  FMUL.FTZ R20, R136.reuse, c[0x0][0x2d0] ;  /* 0x0000b40088147a20 */ /* 0x040fe20000410000 */
[----:B------:R-:W-:Y:S01]  /*cb30*/  FSETP.NEU.FTZ.AND P0, PT, R136, -INF , PT ;  /* 0xff8000008800780b */ /* 0x000fe20003f1d000 */
[----:B------:R-:W-:Y:S01]  /*cb40*/  FMUL.FTZ R3, R135, c[0x0][0x2d0] ;  /* 0x0000b40087037a20 */ /* 0x000fe20000410000 */
[----:B------:R-:W-:Y:S01]  /*cb50*/  SHF.L.U32 R233, R9, 0x1, RZ ;  /* 0x0000000109e97819 */ /* 0x000fe200000006ff */
[----:B------:R-:W-:Y:S01]  /*cb60*/  WARPSYNC 0xffffffff ;  /* 0xffffffff00007948 */ /* 0x000fe20003800000 */
[----:B------:R-:W-:-:S02]  /*cb70*/  FSEL R20, R20, RZ, P0 ;  /* 0x000000ff14147208 */ /* 0x000fc40000000000 */
[----:B------:R-:W-:Y:S01]  /*cb80*/  FSETP.NEU.FTZ.AND P0, PT, R135, -INF , PT ;  /* 0xff8000008700780b */ /* 0x000fe20003f1d000 */
[----:B------:R-:W-:Y:S01]  /*cb90*/  LDSM.16.MT88.4 R100, [R233+0x2100] ;  /* 0x00210000e964783b */ /* 0x000fe20000004200 */
[-C--:B------:R-:W-:Y:S01]  /*cba0*/  LEA R236, R6, R233.reuse, 0x1 ;  /* 0x000000e906ec7211 */ /* 0x080fe200078e08ff */
[--C-:B------:R-:W-:Y:S01]  /*cbb0*/  FFMA.FTZ R0, R36, c[0x0][0x2d0], -R20.reuse ;  /* 0x0000b40024007a23 */ /* 0x100fe20000010814 */
[----:B------:R-:W-:Y:S01]  /*cbc0*/  FSEL R3, R3, RZ, P0 ;  /* 0x000000ff03037208 */ /* 0x000fe20000000000 */
[--C-:B------:R-:W-:Y:S01]  /*cbd0*/  FFMA.FTZ R2, R50, c[0x0][0x2d0], -R20.reuse ;  /* 0x0000b40032027a23 */ /* 0x100fe20000010814 */
[----:B------:R-:W-:Y:S01]  /*cbe0*/  FSETP.NEU.FTZ.AND P0, PT, R134, -INF , PT ;  /* 0xff8000008600780b */ /* 0x000fe20003f1d000 */
[----:B------:R1:W-:Y:S01]  /*cbf0*/  MUFU.EX2 R207, R0 ;  /* 0x0000000000cf7308 */ /* 0x0003e20000000800 */
[----:B----4-:R-:W-:Y:S01]  /*cc00*/  FMNMX.FTZ R133, R133, R8, !PT ;  /* 0x0000000885857209 */ /* 0x010fe20007810000 */
[----:B------:R-:W-:Y:S01]  /*cc10*/  FFMA.FTZ R4, R43, c[0x0][0x2d0], -R3 ;  /* 0x0000b4002b047a23 */ /* 0x000fe20000010803 */
[----:B------:R-:W-:Y:S01]  /*cc20*/  LEA R234, R7, R233, 0x1 ;  /* 0x000000e907ea7211 */ /* 0x000fe200078e08ff */
[----:B------:R-:W-:Y:S03]  /*cc30*/  LDSM.16.MT88.4 R84, [R236+0x2100] ;  /* 0x00210000ec54783b */ /* 0x000fe60000004200 */
[----:B------:R-:W-:Y:S01]  /*cc40*/  LEA R235, R6, R234, 0x1 ;  /* 0x000000ea06eb7211 */ /* 0x000fe200078e08ff */
[----:B------:R2:W-:Y:S01]  /*cc50*/  MUFU.EX2 R245, R2 ;  /* 0x0000000200f57308 */ /* 0x0005e20000000800 */
[----:B------:R-:W-:Y:S04]  /*cc60*/  LDSM.16.MT88.4 R92, [R234+0x2100] ;  /* 0x00210000ea5c783b */ /* 0x000fe80000004200 */
[----:B------:R-:W-:Y:S01]  /*cc70*/  LDSM.16.MT88.4 R108, [R235+0x2100] ;  /* 0x00210000eb6c783b */ /* 0x000fe20000004200 */
[----:B-1----:R-:W-:-:S02]  /*cc80*/  FFMA.FTZ R0, R39, c[0x0][0x2d0], -R20 ;  /* 0x0000b40027007a23 */ /* 0x002fc40000010814 */
[----:B------:R1:W-:Y:S01]  /*cc90*/  MUFU.EX2 R5, R4 ;  /* 0x0000000400057308 */ /* 0x0003e20000000800 */
[----:B------:R-:W-:Y:S04]  /*cca0*/  LDSM.16.MT88.4 R36, [R234+0x900] ;  /* 0x00090000ea24783b */ /* 0x000fe80000004200 */
[----:B------:R-:W-:Y:S01]  /*ccb0*/  LDSM.16.MT88.4 R96, [R235+0x100] ;  /* 0x00010000eb60783b */ /* 0x000fe20000004200 */
[----:B--2---:R-:W-:Y:S02]  /*ccc0*/  FMUL.FTZ R2, R134, c[0x0][0x2d0] ;  /* 0x0000b40086027a20 */ /* 0x004fe40000410000 */
[----:B------:R2:W-:Y:S03]  /*ccd0*/  MUFU.EX2 R206, R0 ;  /* 0x0000000000ce7308 */ /* 0x0005e60000000800 */
[----:B------:R-:W-:-:S02]  /*cce0*/  FSEL R2, R2, RZ, P0 ;  /* 0x000000ff02027208 */ /* 0x000fc40000000000 */
[----:B------:R-:W-:-:S03]  /*ccf0*/  FSETP.NEU.FTZ.AND P0, PT, R133, -INF , PT ;  /* 0xff8000008500780b */ /* 0x000fc60003f1d000 */
[----:B-1----:R-:W-:-:S04]  /*cd00*/  FFMA.FTZ R4, R60, c[0x0][0x2d0], -R2 ;  /* 0x0000b4003c047a23 */ /* 0x002fc80000010802 */
[----:B------:R1:W-:Y:S01]  /*cd10*/  MUFU.EX2 R252, R4 ;  /* 0x0000000400fc7308 */ /* 0x0003e20000000800 */
[----:B--2---:R-:W-:-:S07]  /*cd20*/  FFMA.FTZ R0, R44, c[0x0][0x2d0], -R20 ;  /* 0x0000b4002c007a23 */ /* 0x004fce0000010814 */
[----:B------:R2:W-:Y:S01]  /*cd30*/  MUFU.EX2 R212, R0 ;  /* 0x0000000000d47308 */ /* 0x0005e20000000800 */
[----:B-1----:R-:W-:Y:S02]  /*cd40*/  FFMA.FTZ R4, R61, c[0x0][0x2d0], -R2 ;  /* 0x0000b4003d047a23 */ /* 0x002fe40000010802 */
[----:B--2---:R-:W-:-:S05]  /*cd50*/  FFMA.FTZ R0, R45, c[0x0][0x2d0], -R20 ;  /* 0x0000b4002d007a23 */ /* 0x004fca0000010814 */
[----:B------:R1:W2:Y:S02]  /*cd60*/  MUFU.EX2 R247, R0 ;  /* 0x0000000000f77308 */ /* 0x0002a40000000800 */
[----:B-1----:R-:W-:Y:S01]  /*cd70*/  FFMA.FTZ R0, R47, c[0x0][0x2d0], -R20 ;  /* 0x0000b4002f007a23 */ /* 0x002fe20000010814 */
[----:B--2---:R-:W-:-:S05]  /*cd80*/  F2FP.PACK_AB R18, R247, R212 ;  /* 0x000000d4f712723e */ /* 0x004fca00000000ff */
        /* <DEDUP_REMOVED lines=9> */
[----:B-1----:R-:W-:Y:S01]  /*ce20*/  FFMA.FTZ R0, R41, c[0x0][0x2d0], -R3 ;  /* 0x0000b40029007a23 */ /* 0x002fe20000010803 */
[----:B--2---:R-:W-:-:S05]  /*ce30*/  F2FP.PACK_AB R17, R179, R204 ;  /* 0x000000ccb311723e */ /* 0x004fca00000000ff */
[----:B------:R1:W-:Y:S02]  /*ce40*/  MUFU.EX2 R205, R0 ;  /* 0x0000000000cd7308 */ /* 0x0003e40000000800 */
[--C-:B-1----:R-:W-:Y:S02]  /*ce50*/  FFMA.FTZ R0, R40, c[0x0][0x2d0], -R3.reuse ;  /* 0x0000b40028007a23 */ /* 0x102fe40000010803 */
[----:B------:R-:W-:Y:S04]  /*ce60*/  LDSM.16.MT88.4 R40, [R233+0x900] ;  /* 0x00090000e928783b */ /* 0x000fe80000004200 */
[----:B------:R1:W2:Y:S02]  /*ce70*/  MUFU.EX2 R213, R0 ;  /* 0x0000000000d57308 */ /* 0x0002a40000000800 */
[----:B-1----:R-:W-:Y:S01]  /*ce80*/  FFMA.FTZ R0, R32, c[0x0][0x2d0], -R3 ;  /* 0x0000b40020007a23 */ /* 0x002fe20000010803 */
[----:B--2---:R-:W-:-:S05]  /*ce90*/  F2FP.PACK_AB R19, R213, R205 ;  /* 0x000000cdd513723e */ /* 0x004fca00000000ff */
[----:B------:R1:W-:Y:S02]  /*cea0*/  MUFU.EX2 R161, R0 ;  /* 0x0000000000a17308 */ /* 0x0003e40000000800 */
[--C-:B-1----:R-:W-:Y:S02]  /*ceb0*/  FFMA.FTZ R0, R30, c[0x0][0x2d0], -R3.reuse ;  /* 0x0000b4001e007a23 */ /* 0x102fe40000010803 */
[----:B------:R-:W-:Y:S04]  /*cec0*/  LDSM.16.MT88.4 R28, [R236+0x900] ;  /* 0x00090000ec1c783b */ /* 0x000fe80000004200 */
[----:B------:R1:W-:Y:S02]  /*ced0*/  MUFU.EX2 R27, R0 ;  /* 0x00000000001b7308 */ /* 0x0003e40000000800 */
[----:B-1----:R-:W-:-:S02]  /*cee0*/  FFMA.FTZ R0, R46, c[0x0][0x2d0], -R3 ;  /* 0x0000b4002e007a23 */ /* 0x002fc40000010803 */
[----:B------:R-:W-:Y:S04]  /*cef0*/  LDSM.16.MT88.4 R44, [R236+0x100] ;  /* 0x00010000ec2c783b */ /* 0x000fe80000004200 */
[----:B------:R1:W-:Y:S02]  /*cf00*/  MUFU.EX2 R221, R0 ;  /* 0x0000000000dd7308 */ /* 0x0003e40000000800 */
[--C-:B-1----:R-:W-:Y:S02]  /*cf10*/  FFMA.FTZ R0, R51, c[0x0][0x2d0], -R2.reuse ;  /* 0x0000b40033007a23 */ /* 0x102fe40000010802 */
[----:B------:R-:W-:Y:S04]  /*cf20*/  LDSM.16.MT88.4 R48, [R234+0x100] ;  /* 0x00010000ea30783b */ /* 0x000fe80000004200 */
[----:B------:R1:W-:Y:S02]  /*cf30*/  MUFU.EX2 R177, R0 ;  /* 0x0000000000b17308 */ /* 0x0003e40000000800 */
[----:B-1----:R-:W-:-:S06]  /*cf40*/  FFMA.FTZ R0, R13, c[0x0][0x2d0], -R2 ;  /* 0x0000b4000d007a23 */ /* 0x002fcc0000010802 */
[----:B------:R1:W-:Y:S02]  /*cf50*/  MUFU.EX2 R176, R0 ;  /* 0x0000000000b07308 */ /* 0x0003e40000000800 */
[----:B-1----:R-:W-:-:S06]  /*cf60*/  FFMA.FTZ R0, R55, c[0x0][0x2d0], -R2 ;  /* 0x0000b40037007a23 */ /* 0x002fcc0000010802 */
[----:B------:R1:W-:Y:S02]  /*cf70*/  MUFU.EX2 R178, R0 ;  /* 0x0000000000b27308 */ /* 0x0003e40000000800 */
[--C-:B-1----:R-:W-:Y:S02]  /*cf80*/  FFMA.FTZ R0, R56, c[0x0][0x2d0], -R2.reuse ;  /* 0x0000b40038007a23 */ /* 0x102fe40000010802 */
[----:B------:R-:W1:Y:S04]  /*cf90*/  LDSM.16.MT88.4 R56, [R233+0x100] ;  /* 0x00010000e938783b */ /* 0x000e680000004200 */
[----:B------:R2:W3:Y:S02]  /*cfa0*/  MUFU.EX2 R199, R0 ;  /* 0x0000000000c77308 */ /* 0x0004e40000000800 */
[----:B--2---:R-:W-:Y:S01]  /*cfb0*/  FFMA.FTZ R0, R23, c[0x0][0x2d0], -R2 ;  /* 0x0000b40017007a23 */ /* 0x004fe20000010802 */
[----:B------:R-:W-:-:S05]  /*cfc0*/  MOV R23, R5 ;  /* 0x0000000500177202 */ /* 0x000fca0000000f00 */
[----:B------:R-:W-:Y:S01]  /*cfd0*/  MUFU.EX2 R5, R4 ;  /* 0x0000000400057308 */ /* 0x000fe20000000800 */
[----:B---3--:R-:W-:-:S07]  /*cfe0*/  F2FP.PACK_AB R14, R199, R178 ;  /* 0x000000b2c70e723e */ /* 0x008fce00000000ff */
[----:B------:R2:W-:Y:S02]  /*cff0*/  MUFU.EX2 R160, R0 ;  /* 0x0000000000a07308 */ /* 0x0005e40000000800 */
[----:B--2---:R-:W-:-:S05]  /*d000*/  FMUL.FTZ R0, R133, c[0x0][0x2d0] ;  /* 0x0000b40085007a20 */ /* 0x004fca0000410000 */
[----:B------:R-:W-:-:S05]  /*d010*/  FSEL R0, R0, RZ, P0 ;  /* 0x000000ff00007208 */ /* 0x000fca0000000000 */
[----:B------:R-:W-:Y:S01]  /*d020*/  FFMA.FTZ R4, R12, c[0x0][0x2d0], -R0 ;  /* 0x0000b4000c047a23 */ /* 0x000fe20000010800 */
[----:B------:R-:W-:-:S03]  /*d030*/  F2FP.PACK_AB R12, R176, R177 ;  /* 0x000000b1b00c723e */ /* 0x000fc600000000ff */
[----:B------:R2:W-:Y:S02]  /*d040*/  MUFU.EX2 R214, R4 ;  /* 0x0000000400d67308 */ /* 0x0005e40000000800 */
[----:B--2---:R-:W-:Y:S01]  /*d050*/  FFMA.FTZ R4, R16, c[0x0][0x2d0], -R0 ;  /* 0x0000b40010047a23 */ /* 0x004fe20000010800 */
[----:B------:R-:W-:-:S05]  /*d060*/  F2FP.PACK_AB R16, R206, R207 ;  /* 0x000000cfce10723e */ /* 0x000fca00000000ff */
[----:B------:R2:W3:Y:S02]  /*d070*/  MUFU.EX2 R215, R4 ;  /* 0x0000000400d77308 */ /* 0x0004e40000000800 */
[C---:B-1----:R-:W-:Y:S08]  /*d080*/  HMMA.16816.F32 R68, R16.reuse, R56, RZ ;  /* 0x000000381044723c */ /* 0x042ff000000018ff */
[----:B------:R-:W-:Y:S01]  /*d090*/  HMMA.16816.F32 R64, R16, R48, RZ ;  /* 0x000000301040723c */ /* 0x000fe200000018ff */
[----:B--2---:R-:W-:Y:S01]  /*d0a0*/  FFMA.FTZ R4, R10, c[0x0][0x2d0], -R0 ;  /* 0x0000b4000a047a23 */ /* 0x004fe20000010800 */
[----:B---3--:R-:W-:-:S02]  /*d0b0*/  F2FP.PACK_AB R13, R215, R214 ;  /* 0x000000d6d70d723e */ /* 0x008fc400000000ff */
[----:B------:R-:W-:Y:S01]  /*d0c0*/  F2FP.PACK_AB R10, R220, R245 ;  /* 0x000000f5dc0a723e */ /* 0x000fe200000000ff */
[----:B------:R1:W-:Y:S03]  /*d0d0*/  MUFU.EX2 R198, R4 ;  /* 0x0000000400c67308 */ /* 0x0003e60000000800 */
[C---:B------:R-:W-:Y:S08]  /*d0e0*/  HMMA.16816.F32 R124, R16.reuse, R96, RZ ;  /* 0x00000060107c723c */ /* 0x040ff000000018ff */
[----:B------:R-:W-:Y:S01]  /*d0f0*/  HMMA.16816.F32 R112, R16, R84, RZ ;  /* 0x000000541070723c */ /* 0x000fe200000018ff */
[----:B-1----:R-:W-:Y:S01]  /*d100*/  FFMA.FTZ R4, R11, c[0x0][0x2d0], -R0 ;  /* 0x0000b4000b047a23 */ /* 0x002fe20000010800 */
[----:B------:R-:W-:-:S06]  /*d110*/  F2FP.PACK_AB R11, R221, R23 ;  /* 0x00000017dd0b723e */ /* 0x000fcc00000000ff */
[C---:B------:R-:W-:Y:S01]  /*d120*/  HMMA.16816.F32 R72, R16.reuse, R108, RZ ;  /* 0x0000006c1048723c */ /* 0x040fe200000018ff */
[----:B------:R1:W2:Y:S07]  /*d130*/  MUFU.EX2 R163, R4 ;  /* 0x0000000400a37308 */ /* 0x0002ae0000000800 */
[C---:B------:R-:W-:Y:S08]  /*d140*/  HMMA.16816.F32 R120, R16.reuse, R100, RZ ;  /* 0x000000641078723c */ /* 0x040ff000000018ff */
[----:B------:R-:W-:Y:S01]  /*d150*/  HMMA.16816.F32 R116, R16, R92, RZ ;  /* 0x0000005c1074723c */ /* 0x000fe200000018ff */
[----:B-1----:R-:W-:Y:S01]  /*d160*/  FFMA.FTZ R4, R63, c[0x0][0x2d0], -R2 ;  /* 0x0000b4003f047a23 */ /* 0x002fe20000010802 */
[----:B--2---:R-:W-:-:S03]  /*d170*/  F2FP.PACK_AB R15, R163, R198 ;  /* 0x000000c6a30f723e */ /* 0x004fc600000000ff */
[----:B------:R1:W2:Y:S03]  /*d180*/  MUFU.EX2 R196, R4 ;  /* 0x0000000400c47308 */ /* 0x0002a60000000800 */
[----:B------:R-:W-:Y:S08]  /*d190*/  HMMA.16816.F32 R60, R16, R44, RZ ;  /* 0x0000002c103c723c */ /* 0x000ff000000018ff */
[----:B------:R-:W-:Y:S01]  /*d1a0*/  HMMA.16816.F32 R32, R12, R48, RZ ;  /* 0x000000300c20723c */ /* 0x000fe200000018ff */
[----:B-1----:R-:W-:Y:S01]  /*d1b0*/  FFMA.FTZ R4, R21, c[0x0][0x2d0], -R0 ;  /* 0x0000b40015047a23 */ /* 0x002fe20000010800 */
[----:B------:R-:W-:-:S06]  /*d1c0*/  MOV R21, R27 ;  /* 0x0000001b00157202 */ /* 0x000fcc0000000f00 */
[----:B------:R-:W-:Y:S01]  /*d1d0*/  HMMA.16816.F32 R52, R12, R56, RZ ;  /* 0x000000380c34723c */ /* 0x000fe200000018ff */
[----:B------:R-:W-:Y:S01]  /*d1e0*/  MOV R49, R163 ;  /* 0x000000a300317202 */ /* 0x000fe20000000f00 */
[----:B------:R1:W-:Y:S01]  /*d1f0*/  MUFU.EX2 R246, R4 ;  /* 0x0000000400f67308 */ /* 0x0003e20000000800 */
[----:B------:R-:W-:-:S05]  /*d200*/  F2FP.PACK_AB R9, R21, R161 ;  /* 0x000000a11509723e */ /* 0x000fca00000000ff */
[C---:B------:R-:W-:Y:S07]  /*d210*/  HMMA.16816.F32 R104, R12.reuse, R96, RZ ;  /* 0x000000600c68723c */ /* 0x040fee00000018ff */
[----:B--2---:R-:W-:Y:S01]  /*d220*/  MOV R97, R196 ;  /* 0x000000c400617202 */ /* 0x004fe20000000f00 */
[----:B------:R-:W-:Y:S01]  /*d230*/  HMMA.16816.F32 R76, R12, R84, RZ ;  /* 0x000000540c4c723c */ /* 0x000fe200000018ff */
[----:B-1----:R-:W-:Y:S01]  /*d240*/  FFMA.FTZ R4, R22, c[0x0][0x2d0], -R0 ;  /* 0x0000b40016047a23 */ /* 0x002fe20000010800 */
[----:B------:R-:W-:-:S03]  /*d250*/  MOV R22, R24 ;  /* 0x0000001800167202 */ /* 0x000fc60000000f00 */
[----:B------:R1:W-:Y:S01]  /*d260*/  MUFU.EX2 R7, R4 ;  /* 0x0000000400077308 */ /* 0x0003e20000000800 */
[----:B------:R-:W-:Y:S02]  /*d270*/  F2FP.PACK_AB R8, R22, R162 ;  /* 0x000000a21608723e */ /* 0x000fe400000000ff */
[----:B------:R-:W-:Y:S08]  /*d280*/  HMMA.16816.F32 R88, R12, R100, RZ ;  /* 0x000000640c58723c */ /* 0x000ff000000018ff */
[----:B------:R-:W-:Y:S01]  /*d290*/  HMMA.16816.F32 R180, R8, R28, R60 ;  /* 0x0000001c08b4723c */ /* 0x000fe2000000183c */
[----:B------:R-:W2:Y:S01]  /*d2a0*/  LDSM.16.MT88.4 R60, [R235+0x2900] ;  /* 0x00290000eb3c783b */ /* 0x000ea20000004200 */
[----:B-1----:R-:W-:-:S06]  /*d2b0*/  FFMA.FTZ R4, R25, c[0x0][0x2d0], -R0 ;  /* 0x0000b40019047a23 */ /* 0x002fcc0000010800 */
[----:B------:R-:W-:Y:S01]  /*d2c0*/  HMMA.16816.F32 R200, R8, R40, R68 ;  /* 0x0000002808c8723c */ /* 0x000fe20000001844 */
[----:B------:R1:W3:Y:S07]  /*d2d0*/  MUFU.EX2 R197, R4 ;  /* 0x0000000400c57308 */ /* 0x0002ee0000000800 */
[----:B------:R-:W-:Y:S07]  /*d2e0*/  HMMA.16816.F32 R68, R12, R108, RZ ;  /* 0x0000006c0c44723c */ /* 0x000fee00000018ff */
[----:B------:R-:W-:Y:S01]  /*d2f0*/  MOV R108, R198 ;  /* 0x000000c6006c7202 */ /* 0x000fe20000000f00 */
[----:B------:R-:W-:Y:S01]  /*d300*/  HMMA.16816.F32 R192, R8, R36, R64 ;  /* 0x0000002408c0723c */ /* 0x000fe20000001840 */
[----:B------:R-:W4:Y:S01]  /*d310*/  LDSM.16.MT88.4 R64, [R236+0x2900] ;  /* 0x00290000ec40783b */ /* 0x000f220000004200 */
[----:B-1----:R-:W-:Y:S01]  /*d320*/  FFMA.FTZ R4, R26, c[0x0][0x2d0], -R0 ;  /* 0x0000b4001a047a23 */ /* 0x002fe20000010800 */
[----:B---3--:R-:W-:-:S03]  /*d330*/  MOV R96, R197 ;  /* 0x000000c500607202 */ /* 0x008fc60000000f00 */
[----:B------:R1:W3:Y:S02]  /*d340*/  MUFU.EX2 R48, R4 ;  /* 0x0000000400307308 */ /* 0x0002e40000000800 */
[C---:B------:R-:W-:Y:S07]  /*d350*/  HMMA.16816.F32 R24, R12.reuse, R44, RZ ;  /* 0x0000002c0c18723c */ /* 0x040fee00000018ff */
[----:B------:R-:W-:Y:S01]  /*d360*/  MOV R44, R7 ;  /* 0x00000007002c7202 */ /* 0x000fe20000000f00 */
[----:B------:R-:W-:Y:S01]  /*d370*/  HMMA.16816.F32 R80, R12, R92, RZ ;  /* 0x0000005c0c50723c */ /* 0x000fe200000018ff */
[----:B------:R-:W-:-:S02]  /*d380*/  MOV R45, R5 ;  /* 0x00000005002d7202 */ /* 0x000fc40000000f00 */
[----:B------:R-:W-:Y:S02]  /*d390*/  F2FP.PACK_AB R5, R44, R246 ;  /* 0x000000f62c05723e */ /* 0x000fe400000000ff */
[----:B------:R-:W-:Y:S02]  /*d3a0*/  F2FP.PACK_AB R6, R196, R45 ;  /* 0x0000002dc406723e */ /* 0x000fe400000000ff */
[----:B-1----:R-:W-:Y:S02]  /*d3b0*/  F2FP.PACK_AB R4, R252, R160 ;  /* 0x000000a0fc04723e */ /* 0x002fe400000000ff */
[----:B---3--:R-:W-:Y:S02]  /*d3c0*/  F2FP.PACK_AB R7, R48, R197 ;  /* 0x000000c53007723e */ /* 0x008fe400000000ff */
[----:B------:R-:W-:-:S05]  /*d3d0*/  MOV R92, R199 ;  /* 0x000000c7005c7202 */ /* 0x000fca0000000f00 */
[C---:B------:R-:W-:Y:S01]  /*d3e0*/  HMMA.16816.F32 R168, R4.reuse, R36, R32 ;  /* 0x0000002404a8723c */ /* 0x040fe20000001820 */
[----:B------:R-:W1:Y:S06]  /*d3f0*/  LDSM.16.MT88.4 R32, [R235+0x900] ;  /* 0x00090000eb20783b */ /* 0x000e6c0000004200 */
[----:B------:R-:W-:Y:S01]  /*d400*/  MOV R37, R221 ;  /* 0x000000dd00257202 */ /* 0x000fe20000000f00 */
[----:B------:R-:W-:Y:S01]  /*d410*/  HMMA.16816.F32 R172, R4, R28, R24 ;  /* 0x0000001c04ac723c */ /* 0x000fe20000001818 */
[----:B------:R-:W3:Y:S01]  /*d420*/  LDSM.16.MT88.4 R24, [R233+0x2900] ;  /* 0x00290000e918783b */ /* 0x000ee20000004200 */
[----:B------:R-:W-:-:S05]  /*d430*/  MOV R36, R220 ;  /* 0x000000dc00247202 */ /* 0x000fca0000000f00 */
[----:B------:R-:W-:Y:S01]  /*d440*/  FFMA.FTZ R28, R151, c[0x0][0x2d0], -R3 ;  /* 0x0000b400971c7a23 */ /* 0x000fe20000010803 */
[----:B--2---:R-:W-:Y:S01]  /*d450*/  HMMA.16816.F32 R248, R4, R60, R68 ;  /* 0x0000003c04f8723c */ /* 0x004fe20000001844 */
[----:B------:R-:W-:-:S07]  /*d460*/  FFMA.FTZ R29, R164, c[0x0][0x2d0], -R20 ;  /* 0x0000b400a41d7a23 */ /* 0x000fce0000010814 */
[----:B------:R-:W-:Y:S08]  /*d470*/  HMMA.16816.F32 R68, R12, R102, RZ ;  /* 0x000000660c44723c */ /* 0x000ff000000018ff */
[C---:B------:R-:W-:Y:S01]  /*d480*/  HMMA.16816.F32 R184, R4.reuse, R40, R52 ;  /* 0x0000002804b8723c */ /* 0x040fe20000001834 */
[----:B------:R-:W2:Y:S07]  /*d490*/  LDSM.16.MT88.4 R52, [R234+0x2900] ;  /* 0x00290000ea34783b */ /* 0x000eae0000004200 */
[----:B----4-:R-:W-:Y:S08]  /*d4a0*/  HMMA.16816.F32 R228, R4, R64, R76 ;  /* 0x0000004004e4723c */ /* 0x010ff0000000184c */
[-C--:B-1----:R-:W-:Y:S08]  /*d4b0*/  HMMA.16816.F32 R188, R8, R32.reuse, R124 ;  /* 0x0000002008bc723c */ /* 0x082ff0000000187c */
[C---:B------:R-:W-:Y:S07]  /*d4c0*/  HMMA.16816.F32 R124, R4.reuse, R32, R104 ;  /* 0x00000020047c723c */ /* 0x040fee0000001868 */
[----:B------:R-:W-:Y:S01]  /*d4d0*/  MOV R33, R161 ;  /* 0x000000a100217202 */ /* 0x000fe20000000f00 */
[----:B---3--:R-:W-:Y:S01]  /*d4e0*/  HMMA.16816.F32 R104, R4, R26, R68 ;  /* 0x0000001a0468723c */ /* 0x008fe20000001844 */
[----:B------:R-:W-:Y:S01]  /*d4f0*/  MOV R101, R228 ;  /* 0x000000e400657202 */ /* 0x000fe20000000f00 */
[----:B------:R-:W-:Y:S01]  /*d500*/  FFMA.FTZ R32, R167, c[0x0][0x2d0], -R20 ;  /* 0x0000b400a7207a23 */ /* 0x000fe20000010814 */
[----:B------:R-:W-:-:S02]  /*d510*/  MOV R100, R229 ;  /* 0x000000e500647202 */ /* 0x000fc40000000f00 */
[----:B------:R-:W-:Y:S02]  /*d520*/  MOV R85, R230 ;  /* 0x000000e600557202 */ /* 0x000fe40000000f00 */
[----:B------:R-:W-:Y:S01]  /*d530*/  MOV R84, R231 ;  /* 0x000000e700547202 */ /* 0x000fe20000000f00 */
[----:B------:R-:W-:Y:S08]  /*d540*/  HMMA.16816.F32 R68, R12, R94, RZ ;  /* 0x0000005e0c44723c */ /* 0x000ff000000018ff */
[----:B------:R-:W-:Y:S08]  /*d550*/  HMMA.16816.F32 R224, R8, R64, R112 ;  /* 0x0000004008e0723c */ /* 0x000ff00000001870 */
[C---:B------:R-:W-:Y:S08]  /*d560*/  HMMA.16816.F32 R216, R4.reuse, R24, R88 ;  /* 0x0000001804d8723c */ /* 0x040ff00000001858 */
[----:B--2---:R-:W-:Y:S08]  /*d570*/  HMMA.16816.F32 R208, R4, R52, R80 ;  /* 0x0000003404d0723c */ /* 0x004ff00000001850 */
[----:B------:R-:W-:Y:S08]  /*d580*/  HMMA.16816.F32 R228, R8, R60, R72 ;  /* 0x0000003c08e4723c */ /* 0x000ff00000001848 */
[----:B------:R-:W-:Y:S08]  /*d590*/  HMMA.16816.F32 R112, R4, R54, R68 ;  /* 0x000000360470723c */ /* 0x000ff00000001844 */
        /* <DEDUP_REMOVED lines=12> */
[----:B------:R-:W1:Y:S07]  /*d660*/  LDSM.16.MT88.4 R12, [R233+0x1100] ;  /* 0x00110000e90c783b */ /* 0x000e6e0000004200 */
[C---:B------:R-:W-:Y:S07]  /*d670*/  HMMA.16816.F32 R4, R16.reuse, R50, RZ ;  /* 0x000000321004723c */ /* 0x040fee00000018ff */
[----:B------:R-:W-:Y:S01]  /*d680*/  MOV R51, R162 ;  /* 0x000000a200337202 */ /* 0x000fe20000000f00 */
[----:B------:R-:W-:Y:S01]  /*d690*/  HMMA.16816.F32 R56, R16, R58, RZ ;  /* 0x0000003a1038723c */ /* 0x000fe200000018ff */
[----:B------:R-:W-:-:S07]  /*d6a0*/  MOV R50, R160 ;  /* 0x000000a000327202 */ /* 0x000fce0000000f00 */
[C---:B------:R-:W-:Y:S08]  /*d6b0*/  HMMA.16816.F32 R116, R8.reuse, R52, R116 ;  /* 0x000000340874723c */ /* 0x040ff00000001874 */
[----:B------:R-:W-:Y:S07]  /*d6c0*/  HMMA.16816.F32 R160, R8, R38, R4 ;  /* 0x0000002608a0723c */ /* 0x000fee0000001804 */
[----:B------:R-:W-:Y:S01]  /*d6d0*/  MOV R39, R44 ;  /* 0x0000002c00277202 */ /* 0x000fe20000000f00 */
[----:B------:R-:W-:Y:S01]  /*d6e0*/  HMMA.16816.F32 R4, R16, R46, RZ ;  /* 0x0000002e1004723c */ /* 0x000fe200000018ff */
[----:B------:R-:W-:-:S07]  /*d6f0*/  MOV R38, R45 ;  /* 0x0000002d00267202 */ /* 0x000fce0000000f00 */
[C---:B------:R-:W-:Y:S08]  /*d700*/  HMMA.16816.F32 R56, R8.reuse, R42, R56 ;  /* 0x0000002a0838723c */ /* 0x040ff00000001838 */
[C---:B------:R-:W-:Y:S07]  /*d710*/  HMMA.16816.F32 R120, R8.reuse, R24, R120 ;  /* 0x000000180878723c */ /* 0x040fee0000001878 */
[----:B------:R-:W-:Y:S01]  /*d720*/  FFMA.FTZ R24, R148, c[0x0][0x2d0], -R3 ;  /* 0x0000b40094187a23 */ /* 0x000fe20000010803 */
[----:B------:R-:W-:Y:S01]  /*d730*/  HMMA.16816.F32 R68, R8, R30, R4 ;  /* 0x0000001e0844723c */ /* 0x000fe20000001804 */
[--C-:B------:R-:W-:Y:S01]  /*d740*/  FFMA.FTZ R25, R137, c[0x0][0x2d0], -R0.reuse ;  /* 0x0000b40089197a23 */ /* 0x100fe20000010800 */
[----:B------:R-:W-:Y:S01]  /*d750*/  MOV R148, R33 ;  /* 0x0000002100947202 */ /* 0x000fe20000000f00 */
[----:B------:R-:W-:Y:S01]  /*d760*/  FFMA.FTZ R33, R131, c[0x0][0x2d0], -R0 ;  /* 0x0000b40083217a23 */ /* 0x000fe20000010800 */
[----:B------:R-:W-:-:S03]  /*d770*/  MOV R131, R51 ;  /* 0x0000003300837202 */ /* 0x000fc60000000f00 */
[--C-:B------:R-:W-:Y:S01]  /*d780*/  FFMA.FTZ R31, R166, c[0x0][0x2d0], -R20.reuse ;  /* 0x0000b400a61f7a23 */ /* 0x100fe20000010814 */
[----:B------:R-:W-:Y:S01]  /*d790*/  HMMA.16816.F32 R4, R16, R98, RZ ;  /* 0x000000621004723c */ /* 0x000fe200000018ff */
[----:B------:R-:W-:Y:S11]  /*d7a0*/  FFMA.FTZ R30, R165, c[0x0][0x2d0], -R20 ;  /* 0x0000b400a51e7a23 */ /* 0x000ff60000010814 */
[----:B------:R-:W-:Y:S11]  /*d7b0*/  @!UPT UIADD3 URZ, URZ, URZ, URZ ;  /* 0x0000003f3f3ff290 */ /* 0x000ff6000fffe03f */
[----:B------:R-:W-:Y:S01]  /*d7c0*/  @!UPT UIADD3 URZ, URZ, URZ, URZ ;  /* 0x0000003f3f3ff290 */ /* 0x000fe2000fffe03f */
[----:B------:R-:W-:Y:S07]  /*d7d0*/  HMMA.16816.F32 R44, R8, R34, R4 ;  /* 0x00000022082c723c */ /* 0x000fee0000001804 */
[----:B------:R-:W-:Y:S01]  /*d7e0*/  MOV R35, R49 ;  /* 0x0000003100237202 */ /* 0x000fe20000000f00 */
[----:B------:R-:W-:Y:S01]  /*d7f0*/  HMMA.16816.F32 R4, R16, R102, RZ ;  /* 0x000000661004723c */ /* 0x000fe200000018ff */
[----:B------:R-:W-:Y:S02]  /*d800*/  MOV R49, R247 ;  /* 0x000000f700317202 */ /* 0x000fe40000000f00 */
[----:B------:R-:W-:Y:S01]  /*d810*/  MOV R34, R22 ;  /* 0x0000001600227202 */ /* 0x000fe20000000f00 */
[----:B------:R-:W-:-:S03]  /*d820*/  FFMA.FTZ R22, R154, c[0x0][0x2d0], -R2 ;  /* 0x0000b4009a167a23 */ /* 0x000fc60000010802 */
[----:B------:R-:W-:Y:S01]  /*d830*/  MOV R103, R21 ;  /* 0x0000001500677202 */ /* 0x000fe20000000f00 */
[--C-:B------:R-:W-:Y:S01]  /*d840*/  FFMA.FTZ R21, R153, c[0x0][0x2d0], -R2.reuse ;  /* 0x0000b40099157a23 */ /* 0x100fe20000010802 */
[----:B------:R-:W-:Y:S01]  /*d850*/  MOV R102, R23 ;  /* 0x0000001700667202 */ /* 0x000fe20000000f00 */
[----:B------:R-:W-:Y:S01]  /*d860*/  FFMA.FTZ R23, R155, c[0x0][0x2d0], -R2 ;  /* 0x0000b4009b177a23 */ /* 0x000fe20000010802 */
[----:B------:R-:W-:Y:S11]  /*d870*/  MOV R151, R103 ;  /* 0x0000006700977202 */ /* 0x000ff60000000f00 */
[----:B------:R-:W-:Y:S02]  /*d880*/  @!UPT UIADD3 URZ, URZ, URZ, URZ ;  /* 0x0000003f3f3ff290 */ /* 0x000fe4000fffe03f */
[----:B------:R-:W-:Y:S07]  /*d890*/  HMMA.16816.F32 R40, R8, R26, R4 ;  /* 0x0000001a0828723c */ /* 0x000fee0000001804 */
[--C-:B------:R-:W-:Y:S01]  /*d8a0*/  FFMA.FTZ R27, R150, c[0x0][0x2d0], -R3.reuse ;  /* 0x0000b400961b7a23 */ /* 0x100fe20000010803 */
[----:B------:R-:W-:Y:S01]  /*d8b0*/  HMMA.16816.F32 R4, R16, R94, RZ ;  /* 0x0000005e1004723c */ /* 0x000fe200000018ff */
[----:B------:R-:W-:Y:S01]  /*d8c0*/  FFMA.FTZ R26, R149, c[0x0][0x2d0], -R3 ;  /* 0x0000b400951a7a23 */ /* 0x000fe20000010803 */
[----:B------:R-:W-:Y:S01]  /*d8d0*/  MOV R150, R35 ;  /* 0x0000002300967202 */ /* 0x000fe20000000f00 */
[----:B------:R-:W-:Y:S01]  /*d8e0*/  FFMA.FTZ R35, R128, c[0x0][0x2d0], -R0 ;  /* 0x0000b40080237a23 */ /* 0x000fe20000010800 */
[----:B------:R-:W-:-:S02]  /*d8f0*/  MOV R128, R92 ;  /* 0x0000005c00807202 */ /* 0x000fc40000000f00 */
[----:B------:R-:W-:Y:S11]  /*d900*/  MOV R149, R50 ;  /* 0x0000003200957202 */ /* 0x000ff60000000f00 */
[----:B------:R-:W-:Y:S07]  /*d910*/  @!UPT UIADD3 URZ, URZ, URZ, URZ ;  /* 0x0000003f3f3ff290 */ /* 0x000fee000fffe03f */
[----:B------:R-:W-:Y:S08]  /*d920*/  HMMA.16816.F32 R52, R8, R54, R4 ;  /* 0x000000360834723c */ /* 0x000ff00000001804 */
[C---:B------:R-:W-:Y:S07]  /*d930*/  HMMA.16816.F32 R4, R16.reuse, R86, RZ ;  /* 0x000000561004723c */ /* 0x040fee00000018ff */
[----:B------:R-:W-:Y:S01]  /*d940*/  MOV R87, R252 ;  /* 0x000000fc00577202 */ /* 0x000fe20000000f00 */
[----:B------:R-:W-:Y:S01]  /*d950*/  HMMA.16816.F32 R16, R16, R110, RZ ;  /* 0x0000006e1010723c */ /* 0x000fe200000018ff */
[----:B------:R-:W-:Y:S11]  /*d960*/  MOV R86, R246 ;  /* 0x000000f600567202 */ /* 0x000ff60000000f00 */
[----:B------:R-:W-:Y:S04]  /*d970*/  @!UPT UIADD3 URZ, URZ, URZ, URZ ;  /* 0x0000003f3f3ff290 */ /* 0x000fe8000fffe03f */
[C---:B------:R-:W-:Y:S07]  /*d980*/  HMMA.16816.F32 R64, R8.reuse, R66, R4 ;  /* 0x000000420840723c */ /* 0x040fee0000001804 */
[--C-:B------:R-:W-:Y:S01]  /*d990*/  FFMA.FTZ R4, R159, c[0x0][0x2d0], -R20.reuse ;  /* 0x0000b4009f047a23 */ /* 0x100fe20000010814 */
[----:B------:R-:W-:Y:S01]  /*d9a0*/  MOV R7, R245 ;  /* 0x000000f500077202 */ /* 0x000fe20000000f00 */
[----:B------:R-:W-:Y:S01]  /*d9b0*/  HMMA.16816.F32 R60, R8, R62, R16 ;  /* 0x0000003e083c723c */ /* 0x000fe20000001810 */
[----:B------:R-:W-:Y:S01]  /*d9c0*/  MOV R159, R37 ;  /* 0x00000025009f7202 */ /* 0x000fe20000000f00 */
[----:B------:R2:W-:Y:S01]  /*d9d0*/  MUFU.EX2 R93, R4 ;  /* 0x00000004005d7308 */ /* 0x0005e20000000800 */
[----:B------:R-:W3:Y:S01]  /*d9e0*/  LDSM.16.MT88.4 R16, [R236+0x3100] ;  /* 0x00310000ec10783b */ /* 0x000ee20000004200 */
[----:B--2---:R-:W-:Y:S01]  /*d9f0*/  FFMA.FTZ R4, R158, c[0x0][0x2d0], -R20 ;  /* 0x0000b4009e047a23 */ /* 0x004fe20000010814 */
[----:B------:R-:W-:-:S05]  /*da00*/  MOV R158, R36 ;  /* 0x00000024009e7202 */ /* 0x000fca0000000f00 */
[----:B------:R2:W4:Y:S02]  /*da10*/  MUFU.EX2 R99, R4 ;  /* 0x0000000400637308 */ /* 0x0005240000000800 */
[----:B--2---:R-:W-:Y:S01]  /*da20*/  FFMA.FTZ R4, R157, c[0x0][0x2d0], -R20 ;  /* 0x0000b4009d047a23 */ /* 0x004fe20000010814 */
[----:B----4-:R-:W-:Y:S02]  /*da30*/  F2FP.PACK_AB R8, R99, R93 ;  /* 0x0000005d6308723e */ /* 0x010fe400000000ff */
[----:B------:R-:W-:-:S03]  /*da40*/  MOV R157, R39 ;  /* 0x00000027009d7202 */ /* 0x000fc60000000f00 */
[----:B------:R2:W-:Y:S02]  /*da50*/  MUFU.EX2 R94, R4 ;  /* 0x00000004005e7308 */ /* 0x0005e40000000800 */
[----:B--2---:R-:W-:Y:S01]  /*da60*/  FFMA.FTZ R4, R156, c[0x0][0x2d0], -R20 ;  /* 0x0000b4009c047a23 */ /* 0x004fe20000010814 */
[----:B------:R-:W-:Y:S01]  /*da70*/  MOV R156, R38 ;  /* 0x00000026009c7202 */ /* 0x000fe20000000f00 */
[----:B------:R-:W-:-:S04]  /*da80*/  FFMA.FTZ R20, R152, c[0x0][0x2d0], -R2 ;  /* 0x0000b40098147a23 */ /* 0x000fc80000010802 */
[----:B------:R2:W4:Y:S02]  /*da90*/  MUFU.EX2 R5, R4 ;  /* 0x0000000400057308 */ /* 0x0005240000000800 */
[----:B--2---:R-:W-:Y:S01]  /*daa0*/  FFMA.FTZ R4, R143, c[0x0][0x2d0], -R3 ;  /* 0x0000b4008f047a23 */ /* 0x004fe20000010803 */
[----:B----4-:R-:W-:Y:S02]  /*dab0*/  MOV R137, R5 ;  /* 0x0000000500897202 */ /* 0x010fe40000000f00 */
[----:B------:R-:W-:-:S03]  /*dac0*/  MOV R143, R102 ;  /* 0x00000066008f7202 */ /* 0x000fc60000000f00 */
[----:B------:R2:W-:Y:S01]  /*dad0*/  MUFU.EX2 R109, R4 ;  /* 0x00000004006d7308 */ /* 0x0005e20000000800 */
[----:B------:R-:W-:Y:S01]  /*dae0*/  F2FP.PACK_AB R10, R137, R94 ;  /* 0x0000005e890a723e */ /* 0x000fe200000000ff */
        /* <DEDUP_REMOVED lines=10> */
[----:B------:R2:W4:Y:S08]  /*db90*/  MUFU.EX2 R6, R4 ;  /* 0x0000000400067308 */ /* 0x0005300000000800 */
[----:B------:R5:W-:Y:S01]  /*dba0*/  MUFU.EX2 R245, R3 ;  /* 0x0000000300f57308 */ /* 0x000be20000000800 */
[----:B--2---:R-:W-:-:S07]  /*dbb0*/  FFMA.FTZ R4, R146, c[0x0][0x2d0], -R2 ;  /* 0x0000b40092047a23 */ /* 0x004fce0000010802 */
[----:B------:R2:W-:Y:S01]  /*dbc0*/  MUFU.EX2 R247, R4 ;  /* 0x0000000400f77308 */ /* 0x0005e20000000800 */
[----:B-----5:R-:W-:Y:S01]  /*dbd0*/  FFMA.FTZ R3, R139, c[0x0][0x2d0], -R0 ;  /* 0x0000b4008b037a23 */ /* 0x020fe20000010800 */
[----:B----4-:R-:W-:-:S04]  /*dbe0*/  MOV R139, R6 ;  /* 0x00000006008b7202 */ /* 0x010fc80000000f00 */
[----:B------:R-:W-:Y:S01]  /*dbf0*/  F2FP.PACK_AB R11, R139, R111 ;  /* 0x0000006f8b0b723e */ /* 0x000fe200000000ff */
[----:B--2---:R-:W-:-:S06]  /*dc00*/  FFMA.FTZ R4, R145, c[0x0][0x2d0], -R2 ;  /* 0x0000b40091047a23 */ /* 0x004fcc0000010802 */
[C---:B-1----:R-:W-:Y:S01]  /*dc10*/  HMMA.16816.F32 R200, R8.reuse, R12, R200 ;  /* 0x0000000c08c8723c */ /* 0x042fe200000018c8 */
[----:B------:R1:W-:Y:S07]  /*dc20*/  MUFU.EX2 R95, R4 ;  /* 0x00000004005f7308 */ /* 0x0003ee0000000800 */
[----:B---3--:R-:W-:Y:S01]  /*dc30*/  HMMA.16816.F32 R64, R8, R18, R64 ;  /* 0x000000120840723c */ /* 0x008fe20000001840 */
[----:B-1----:R-:W-:-:S04]  /*dc40*/  FFMA.FTZ R4, R144, c[0x0][0x2d0], -R2 ;  /* 0x0000b40090047a23 */ /* 0x002fc80000010802 */
[----:B------:R1:W-:Y:S02]  /*dc50*/  MUFU.EX2 R110, R4 ;  /* 0x00000004006e7308 */ /* 0x0003e40000000800 */
[----:B-1----:R-:W-:Y:S02]  /*dc60*/  FFMA.FTZ R4, R147, c[0x0][0x2d0], -R2 ;  /* 0x0000b40093047a23 */ /* 0x002fe40000010802 */
[----:B------:R-:W-:-:S04]  /*dc70*/  FFMA.FTZ R2, R138, c[0x0][0x2d0], -R0 ;  /* 0x0000b4008a027a23 */ /* 0x000fc80000010800 */
[----:B------:R1:W2:Y:S08]  /*dc80*/  MUFU.EX2 R252, R4 ;  /* 0x0000000400fc7308 */ /* 0x0002b00000000800 */
[----:B------:R3:W-:Y:S01]  /*dc90*/  MUFU.EX2 R138, R3 ;  /* 0x00000003008a7308 */ /* 0x0007e20000000800 */
[----:B-1----:R-:W-:-:S07]  /*dca0*/  FFMA.FTZ R4, R129, c[0x0][0x2d0], -R0 ;  /* 0x0000b40081047a23 */ /* 0x002fce0000010800 */
[----:B------:R-:W1:Y:S01]  /*dcb0*/  MUFU.EX2 R132, R2 ;  /* 0x0000000200847308 */ /* 0x000e620000000800 */
[----:B------:R-:W-:Y:S01]  /*dcc0*/  MOV R129, R34 ;  /* 0x0000002200817202 */ /* 0x000fe20000000f00 */
[----:B------:R-:W-:Y:S01]  /*dcd0*/  FFMA.FTZ R34, R130, c[0x0][0x2d0], -R0 ;  /* 0x0000b40082227a23 */ /* 0x000fe20000010800 */
[----:B--2---:R-:W-:Y:S01]  /*dce0*/  F2FP.PACK_AB R6, R252, R110 ;  /* 0x0000006efc06723e */ /* 0x004fe200000000ff */
[----:B------:R-:W-:Y:S01]  /*dcf0*/  FADD.FTZ R0, R177, R176 ;  /* 0x000000b0b1007221 */ /* 0x000fe20000010000 */
[----:B------:R-:W-:Y:S01]  /*dd00*/  MOV R130, R108 ;  /* 0x0000006c00827202 */ /* 0x000fe20000000f00 */
[----:B---3--:R-:W-:Y:S02]  /*dd10*/  FADD.FTZ R3, R204, R179 ;  /* 0x000000b3cc037221 */ /* 0x008fe40000010000 */
[----:B------:R2:W3:Y:S01]  /*dd20*/  MUFU.EX2 R246, R4 ;  /* 0x0000000400f67308 */ /* 0x0004e20000000800 */
[----:B------:R-:W-:Y:S01]  /*dd30*/  MOV R108, R48 ;  /* 0x00000030006c7202 */ /* 0x000fe20000000f00 */
[----:B------:R-:W-:Y:S01]  /*dd40*/  FADD.FTZ R3, R205, R3 ;  /* 0x00000003cd037221 */ /* 0x000fe20000010000 */
[----:B-1----:R-:W-:Y:S01]  /*dd50*/  F2FP.PACK_AB R7, R132, R138 ;  /* 0x0000008a8407723e */ /* 0x002fe200000000ff */
[----:B------:R-:W-:Y:S01]  /*dd60*/  FADD.FTZ R2, R178, R0 ;  /* 0x00000000b2027221 */ /* 0x000fe20000010000 */
[----:B------:R-:W-:Y:S01]  /*dd70*/  MOV R0, R49 ;  /* 0x0000003100007202 */ /* 0x000fe20000000f00 */
[----:B------:R-:W-:Y:S01]  /*dd80*/  HMMA.16816.F32 R176, R8, R14, R56 ;  /* 0x0000000e08b0723c */ /* 0x000fe20000001838 */
[----:B--2---:R-:W-:Y:S01]  /*dd90*/  FADD.FTZ R4, R207, R206 ;  /* 0x000000cecf047221 */ /* 0x004fe20000010000 */
[----:B---3--:R-:W-:-:S03]  /*dda0*/  F2FP.PACK_AB R5, R245, R246 ;  /* 0x000000f6f505723e */ /* 0x008fc600000000ff */
[----:B------:R-:W-:Y:S01]  /*ddb0*/  FADD.FTZ R92, R212, R4 ;  /* 0x00000004d45c7221 */ /* 0x000fe20000010000 */
[----:B------:R-:W-:-:S07]  /*ddc0*/  F2FP.PACK_AB R4, R95, R247 ;  /* 0x000000f75f04723e */ /* 0x000fce00000000ff */
[C---:B------:R-:W-:Y:S08]  /*ddd0*/  HMMA.16816.F32 R184, R4.reuse, R12, R184 ;  /* 0x0000000c04b8723c */ /* 0x040ff000000018b8 */
[----:B------:R-:W-:Y:S01]  /*dde0*/  HMMA.16816.F32 R36, R4, R14, R88 ;  /* 0x0000000e0424723c */ /* 0x000fe20000001858 */
[----:B------:R-:W1:Y:S07]  /*ddf0*/  LDSM.16.MT88.4 R12, [R234+0x1100] ;  /* 0x00110000ea0c783b */ /* 0x000e6e0000004200 */
[-C--:B-1----:R-:W-:Y:S08]  /*de00*/  HMMA.16816.F32 R192, R8, R12.reuse, R192 ;  /* 0x0000000c08c0723c */ /* 0x082ff000000018c0 */
[----:B------:R-:W-:Y:S08]  /*de10*/  HMMA.16816.F32 R168, R4, R12, R168 ;  /* 0x0000000c04a8723c */ /* 0x000ff000000018a8 */
[-C--:B------:R-:W-:Y:S08]  /*de20*/  HMMA.16816.F32 R160, R8, R14.reuse, R160 ;  /* 0x0000000e08a0723c */ /* 0x080ff000000018a0 */
[----:B------:R-:W-:Y:S01]  /*de30*/  HMMA.16816.F32 R48, R4, R14, R80 ;  /* 0x0000000e0430723c */ /* 0x000fe20000001850 */
[----:B------:R-:W1:Y:S06]  /*de40*/  LDSM.16.MT88.4 R12, [R236+0x1100] ;  /* 0x00110000ec0c783b */ /* 0x000e6c0000004200 */
[----:B------:R-:W-:-:S02]  /*de50*/  MOV R82, R85 ;  /* 0x0000005500527202 */ /* 0x000fc40000000f00 */
[----:B------:R-:W-:Y:S02]  /*de60*/  MOV R83, R84 ;  /* 0x0000005400537202 */ /* 0x000fe40000000f00 */
[----:B------:R-:W-:Y:S02]  /*de70*/  MOV R80, R101 ;  /* 0x0000006500507202 */ /* 0x000fe40000000f00 */
[----:B------:R-:W-:Y:S01]  /*de80*/  MOV R81, R100 ;  /* 0x0000006400517202 */ /* 0x000fe20000000f00 */
[----:B------:R-:W-:Y:S01]  /*de90*/  FADD.FTZ R0, R0, R92 ;  /* 0x0000005c00007221 */ /* 0x000fe20000010000 */
[C---:B------:R-:W-:Y:S08]  /*dea0*/  HMMA.16816.F32 R100, R8.reuse, R16, R224 ;  /* 0x000000100864723c */ /* 0x040ff000000018e0 */
[-C--:B-1----:R-:W-:Y:S08]  /*deb0*/  HMMA.16816.F32 R180, R8, R12.reuse, R180 ;  /* 0x0000000c08b4723c */ /* 0x082ff000000018b4 */
[----:B------:R-:W-:Y:S07]  /*dec0*/  HMMA.16816.F32 R152, R4, R12, R172 ;  /* 0x0000000c0498723c */ /* 0x000fee00000018ac */
[----:B------:R-:W-:Y:S01]  /*ded0*/  MOV R173, R215 ;  /* 0x000000d700ad7202 */ /* 0x000fe20000000f00 */
[----:B------:R-:W-:Y:S01]  /*dee0*/  HMMA.16816.F32 R68, R8, R14, R68 ;  /* 0x0000000e0844723c */ /* 0x000fe20000001844 */
[----:B------:R-:W-:-:S02]  /*def0*/  MOV R174, R214 ;  /* 0x000000d600ae7202 */ /* 0x000fc40000000f00 */
[----:B------:R-:W-:-:S05]  /*df00*/  MOV R175, R213 ;  /* 0x000000d500af7202 */ /* 0x000fca0000000f00 */
[----:B------:R-:W-:Y:S01]  /*df10*/  HMMA.16816.F32 R56, R4, R14, R76 ;  /* 0x0000000e0438723c */ /* 0x000fe2000000184c */
[----:B------:R-:W1:Y:S01]  /*df20*/  LDSM.16.MT88.4 R12, [R235+0x1100] ;  /* 0x00110000eb0c783b */ /* 0x000e620000004200 */
[----:B------:R-:W-:Y:S02]  /*df30*/  FADD.FTZ R3, R175, R3 ;  /* 0x00000003af037221 */ /* 0x000fe40000010000 */
[----:B------:R-:W-:Y:S01]  /*df40*/  FADD.FTZ R2, R128, R2 ;  /* 0x0000000280027221 */ /* 0x000fe20000010000 */
[----:B------:R-:W-:Y:S03]  /*df50*/  LDSM.16.MT88.4 R76, [R233+0x3900] ;  /* 0x00390000e94c783b */ /* 0x000fe60000004200 */
[-C--:B-1----:R-:W-:Y:S08]  /*df60*/  HMMA.16816.F32 R164, R8, R12.reuse, R188 ;  /* 0x0000000c08a4723c */ /* 0x082ff000000018bc */
[----:B------:R-:W-:Y:S08]  /*df70*/  HMMA.16816.F32 R144, R4, R12, R124 ;  /* 0x0000000c0490723c */ /* 0x000ff0000000187c */
[-C--:B------:R-:W-:Y:S08]  /*df80*/  HMMA.16816.F32 R44, R8, R14.reuse, R44 ;  /* 0x0000000e082c723c */ /* 0x080ff0000000182c */
[----:B------:R-:W-:Y:S01]  /*df90*/  HMMA.16816.F32 R212, R4, R14, R72 ;  /* 0x0000000e04d4723c */ /* 0x000fe20000001848 */
[----:B------:R-:W1:Y:S01]  /*dfa0*/  LDSM.16.MT88.4 R12, [R233+0x3100] ;  /* 0x00310000e90c783b */ /* 0x000e620000004200 */
[----:B------:R-:W-:-:S02]  /*dfb0*/  FADD.FTZ R0, R131, R0 ;  /* 0x0000000083007221 */ /* 0x000fc40000010000 */
[----:B------:R-:W-:Y:S01]  /*dfc0*/  FADD.FTZ R3, R148, R3 ;  /* 0x0000000394037221 */ /* 0x000fe20000010000 */
[----:B------:R-:W-:Y:S01]  /*dfd0*/  MOV R227, R110 ;  /* 0x0000006e00e37202 */ /* 0x000fe20000000f00 */
[----:B------:R-:W-:Y:S01]  /*dfe0*/  FADD.FTZ R2, R149, R2 ;  /* 0x0000000295027221 */ /* 0x000fe20000010000 */
[----:B------:R-:W-:Y:S01]  /*dff0*/  MOV R226, R111 ;  /* 0x0000006f00e27202 */ /* 0x000fe20000000f00 */
[----:B------:R-:W-:Y:S01]  /*e000*/  LDSM.16.MT88.4 R188, [R234+0x1900] ;  /* 0x00190000eabc783b */ /* 0x000fe20000004200 */
        /* <DEDUP_REMOVED lines=9> */
[----:B------:R-:W1:Y:S01]  /*e0a0*/  LDSM.16.MT88.4 R12, [R235+0x3100] ;  /* 0x00310000eb0c783b */ /* 0x000e620000004200 */
[----:B------:R-:W-:-:S02]  /*e0b0*/  FADD.FTZ R0, R129, R0 ;  /* 0x0000000081007221 */ /* 0x000fc40000010000 */
[----:B------:R-:W-:-:S04]  /*e0c0*/  FADD.FTZ R3, R151, R3 ;  /* 0x0000000397037221 */ /* 0x000fc80000010000 */
[C---:B------:R-:W-:Y:S08]  /*e0d0*/  HMMA.16816.F32 R104, R4.reuse, R16, R80 ;  /* 0x000000100468723c */ /* 0x040ff00000001850 */
[----:B------:R-:W-:Y:S01]  /*e0e0*/  HMMA.16816.F32 R16, R4, R18, R220 ;  /* 0x000000120410723c */ /* 0x000fe200000018dc */
[----:B------:R-:W-:Y:S02]  /*e0f0*/  MOV R225, R94 ;  /* 0x0000005e00e17202 */ /* 0x000fe40000000f00 */
[----:B------:R-:W-:-:S04]  /*e100*/  MOV R224, R95 ;  /* 0x0000005f00e07202 */ /* 0x000fc80000000f00 */
[----:B------:R-:W-:Y:S02]  /*e110*/  MOV R223, R93 ;  /* 0x0000005d00df7202 */ /* 0x000fe40000000f00 */
[----:B------:R-:W-:Y:S01]  /*e120*/  LDSM.16.MT88.4 R92, [R234+0x3900] ;  /* 0x00390000ea5c783b */ /* 0x000fe20000004200 */
[C---:B-1----:R-:W-:Y:S08]  /*e130*/  HMMA.16816.F32 R116, R8.reuse, R12, R228 ;  /* 0x0000000c0874723c */ /* 0x042ff000000018e4 */
[----:B------:R-:W-:Y:S08]  /*e140*/  HMMA.16816.F32 R60, R8, R14, R60 ;  /* 0x0000000e083c723c */ /* 0x000ff0000000183c */
[----:B------:R-:W-:Y:S01]  /*e150*/  HMMA.16816.F32 R120, R4, R12, R248 ;  /* 0x0000000c0478723c */ /* 0x000fe200000018f8 */
[----:B------:R-:W-:Y:S01]  /*e160*/  FADD.FTZ R8, R174, R173 ;  /* 0x000000adae087221 */ /* 0x000fe20000010000 */
[----:B------:R-:W-:Y:S01]  /*e170*/  MOV R229, R108 ;  /* 0x0000006c00e57202 */ /* 0x000fe20000000f00 */
[----:B------:R-:W1:Y:S01]  /*e180*/  LDSM.16.MT88.4 R172, [R236+0x1900] ;  /* 0x00190000ecac783b */ /* 0x000e620000004200 */
[----:B------:R-:W-:-:S03]  /*e190*/  MOV R228, R109 ;  /* 0x0000006d00e47202 */ /* 0x000fc60000000f00 */
[----:B------:R-:W-:Y:S01]  /*e1a0*/  LDSM.16.MT88.4 R108, [R236+0x3900] ;  /* 0x00390000ec6c783b */ /* 0x000fe20000004200 */
[----:B------:R-:W-:Y:S03]  /*e1b0*/  HMMA.16816.F32 R12, R4, R14, R196 ;  /* 0x0000000e040c723c */ /* 0x000fe600000018c4 */
[----:B------:R-:W2:Y:S04]  /*e1c0*/  LDSM.16.MT88.4 R196, [R233+0x1900] ;  /* 0x00190000e9c4783b */ /* 0x000ea80000004200 */
[----:B------:R-:W-:Y:S01]  /*e1d0*/  FADD.FTZ R5, R130, R8 ;  /* 0x0000000882057221 */ /* 0x000fe20000010000 */
[----:B------:R-:W3:Y:S01]  /*e1e0*/  LDL R9, [R1+0x4] ;  /* 0x0000040001097983 */ /* 0x000ee20000100800 */
[----:B------:R-:W-:-:S02]  /*e1f0*/  FADD.FTZ R4, R140, R2 ;  /* 0x000000028c047221 */ /* 0x000fc40000010000 */
[----:B------:R-:W-:Y:S01]  /*e200*/  FADD.FTZ R5, R150, R5 ;  /* 0x0000000596057221 */ /* 0x000fe20000010000 */
[----:B------:R-:W-:Y:S01]  /*e210*/  MUFU.EX2 R32, R32 ;  /* 0x0000002000207308 */ /* 0x000fe20000000800 */
[----:B------:R-:W-:Y:S01]  /*e220*/  FADD.FTZ R2, R142, R0 ;  /* 0x000000008e027221 */ /* 0x000fe20000010000 */
[----:B------:R-:W4:Y:S01]  /*e230*/  LDL R11, [R1+0x64] ;  /* 0x00006400010b7983 */ /* 0x000f220000100800 */
[----:B------:R-:W-:Y:S02]  /*e240*/  FADD.FTZ R0, R143, R3 ;  /* 0x000000038f007221 */ /* 0x000fe40000010000 */
[----:B------:R-:W-:Y:S01]  /*e250*/  FADD.FTZ R3, R156, R4 ;  /* 0x000000049c037221 */ /* 0x000fe20000010000 */
[----:B------:R-:W-:Y:S01]  /*e260*/  MOV R4, 0x1 ;  /* 0x0000000100047802 */ /* 0x000fe20000000f00 */
[----:B------:R-:W-:Y:S01]  /*e270*/  FADD.FTZ R5, R141, R5 ;  /* 0x000000058d057221 */ /* 0x000fe20000010000 */
[----:B------:R-:W5:Y:S01]  /*e280*/  MUFU.EX2 R31, R31 ;  /* 0x0000001f001f7308 */ /* 0x000f620000000800 */
[----:B------:R-:W-:Y:S01]  /*e290*/  FADD.FTZ R2, R158, R2 ;  /* 0x000000029e027221 */ /* 0x000fe20000010000 */
[----:B------:R-:W-:Y:S01]  /*e2a0*/  ISETP.NE.AND P0, PT, R4, c[0x0][0x2c4], PT ;  /* 0x0000b10004007a0c */ /* 0x000fe20003f05270 */
[----:B------:R-:W-:Y:S01]  /*e2b0*/  FADD.FTZ R8, R157, R5 ;  /* 0x000000059d087221 */ /* 0x000fe20000010000 */
[----:B------:R-:W4:Y:S01]  /*e2c0*/  LDL R10, [R1+0x58] ;  /* 0x00005800010a7983 */ /* 0x000f220000100800 */
[----:B------:R-:W-:Y:S01]  /*e2d0*/  FADD.FTZ R0, R159, R0 ;  /* 0x000000009f007221 */ /* 0x000fe20000010000 */
[----:B------:R-:W-:Y:S01]  /*e2e0*/  MOV R231, R98 ;  /* 0x0000006200e77202 */ /* 0x000fe20000000f00 */
[----:B------:R-:W-:Y:S01]  /*e2f0*/  FADD.FTZ R2, R223, R2 ;  /* 0x00000002df027221 */ /* 0x000fe20000010000 */
[----:B------:R-:W1:Y:S01]  /*e300*/  LDSM.16.MT88.4 R156, [R235+0x1900] ;  /* 0x00190000eb9c783b */ /* 0x000e620000004200 */
[----:B------:R-:W-:Y:S01]  /*e310*/  MUFU.EX2 R30, R30 ;  /* 0x0000001e001e7308 */ /* 0x000fe20000000800 */
[----:B------:R-:W-:-:S02]  /*e320*/  MOV R230, R99 ;  /* 0x0000006300e67202 */ /* 0x000fc40000000f00 */
[----:B------:R-:W1:Y:S01]  /*e330*/  LDSM.16.MT88.4 R4, [R235+0x3900] ;  /* 0x00390000eb04783b */ /* 0x000e620000004200 */
[----:B------:R-:W-:Y:S02]  /*e340*/  MOV R222, R96 ;  /* 0x0000006000de7202 */ /* 0x000fe40000000f00 */
[----:B------:R-:W-:Y:S02]  /*e350*/  MOV R221, R97 ;  /* 0x0000006100dd7202 */ /* 0x000fe40000000f00 */
[----:B------:R-:W2:Y:S01]  /*e360*/  MUFU.EX2 R29, R29 ;  /* 0x0000001d001d7308 */ /* 0x000ea20000000800 */
[----:B-----5:R-:W-:Y:S02]  /*e370*/  F2FP.PACK_AB R128, R31, R32 ;  /* 0x000000201f80723e */ /* 0x020fe400000000ff */
[----:B------:R-:W-:-:S05]  /*e380*/  FADD.FTZ R3, R221, R3 ;  /* 0x00000003dd037221 */ /* 0x000fca0000010000 */
[----:B------:R-:W-:Y:S08]  /*e390*/  MUFU.EX2 R28, R28 ;  /* 0x0000001c001c7308 */ /* 0x000ff00000000800 */
[----:B------:R-:W5:Y:S01]  /*e3a0*/  MUFU.EX2 R27, R27 ;  /* 0x0000001b001b7308 */ /* 0x000f620000000800 */
[----:B--2---:R-:W-:-:S07]  /*e3b0*/  F2FP.PACK_AB R130, R29, R30 ;  /* 0x0000001e1d82723e */ /* 0x004fce00000000ff */
[----:B------:R-:W-:Y:S08]  /*e3c0*/  MUFU.EX2 R26, R26 ;  /* 0x0000001a001a7308 */ /* 0x000ff00000000800 */
[----:B------:R-:W2:Y:S01]  /*e3d0*/  MUFU.EX2 R24, R24 ;  /* 0x0000001800187308 */ /* 0x000ea20000000800 */
[----:B-----5:R-:W-:-:S07]  /*e3e0*/  F2FP.PACK_AB R129, R27, R28 ;  /* 0x0000001c1b81723e */ /* 0x020fce00000000ff */
[----:B------:R-:W-:Y:S08]  /*e3f0*/  MUFU.EX2 R23, R23 ;  /* 0x0000001700177308 */ /* 0x000ff00000000800 */
[----:B------:R-:W5:Y:S01]  /*e400*/  MUFU.EX2 R22, R22 ;  /* 0x0000001600167308 */ /* 0x000f620000000800 */
[----:B--2---:R-:W-:-:S07]  /*e410*/  F2FP.PACK_AB R131, R24, R26 ;  /* 0x0000001a1883723e */ /* 0x004fce00000000ff */
[----:B------:R-:W-:Y:S01]  /*e420*/  MUFU.EX2 R21, R21 ;  /* 0x0000001500157308 */ /* 0x000fe20000000800 */
[C---:B-1----:R-:W-:Y:S07]  /*e430*/  HMMA.16816.F32 R148, R128.reuse, R174, R68 ;  /* 0x000000ae8094723c */ /* 0x042fee0000001844 */
[----:B------:R-:W1:Y:S01]  /*e440*/  MUFU.EX2 R20, R20 ;  /* 0x0000001400147308 */ /* 0x000e620000000800 */
[----:B-----5:R-:W-:Y:S01]  /*e450*/  F2FP.PACK_AB R124, R22, R23 ;  /* 0x00000017167c723e */ /* 0x020fe200000000ff */
[C---:B------:R-:W-:Y:S06]  /*e460*/  HMMA.16816.F32 R68, R128.reuse, R76, R72 ;  /* 0x0000004c8044723c */ /* 0x040fec0000001848 */
[----:B------:R-:W-:Y:S02]  /*e470*/  MUFU.EX2 R25, R25 ;  /* 0x0000001900197308 */ /* 0x000fe40000000800 */
[C---:B------:R-:W-:Y:S06]  /*e480*/  HMMA.16816.F32 R80, R128.reuse, R78, R40 ;  /* 0x0000004e8050723c */ /* 0x040fec0000001828 */
[----:B------:R-:W2:Y:S01]  /*e490*/  MUFU.EX2 R33, R33 ;  /* 0x0000002100217308 */ /* 0x000ea20000000800 */
[----:B-1----:R-:W-:Y:S01]  /*e4a0*/  F2FP.PACK_AB R126, R20, R21 ;  /* 0x00000015147e723e */ /* 0x002fe200000000ff */
[C---:B------:R-:W-:Y:S06]  /*e4b0*/  HMMA.16816.F32 R200, R128.reuse, R196, R200 ;  /* 0x000000c480c8723c */ /* 0x040fec00000018c8 */
[----:B------:R-:W-:Y:S02]  /*e4c0*/  MUFU.EX2 R34, R34 ;  /* 0x0000002200227308 */ /* 0x000fe40000000800 */
[C---:B------:R-:W-:Y:S06]  /*e4d0*/  HMMA.16816.F32 R176, R128.reuse, R198, R176 ;  /* 0x000000c680b0723c */ /* 0x040fec00000018b0 */
[----:B------:R-:W1:Y:S01]  /*e4e0*/  MUFU.EX2 R35, R35 ;  /* 0x0000002300237308 */ /* 0x000e620000000800 */
[----:B--2---:R-:W-:Y:S01]  /*e4f0*/  F2FP.PACK_AB R125, R33, R25 ;  /* 0x00000019217d723e */ /* 0x004fe200000000ff */
[C---:B------:R-:W-:Y:S08]  /*e500*/  HMMA.16816.F32 R192, R128.reuse, R188, R192 ;  /* 0x000000bc80c0723c */ /* 0x040ff000000018c0 */
[----:B------:R-:W-:Y:S01]  /*e510*/  HMMA.16816.F32 R160, R128, R190, R160 ;  /* 0x000000be80a0723c */ /* 0x000fe200000018a0 */
[----:B-1----:R-:W-:-:S07]  /*e520*/  F2FP.PACK_AB R127, R35, R34 ;  /* 0x00000022237f723e */ /* 0x002fce00000000ff */
[----:B------:R-:W-:Y:S08]  /*e530*/  HMMA.16816.F32 R180, R128, R172, R180 ;  /* 0x000000ac80b4723c */ /* 0x000ff000000018b4 */
        /* <DEDUP_REMOVED lines=22> */
[----:B------:R-:W2:Y:S07]  /*e6a0*/  LDL.LU R12, [R1+0xe8] ;  /* 0x0000e800010c7983 */ /* 0x000eae0000300800 */
[C---:B------:R-:W-:Y:S07]  /*e6b0*/  HMMA.16816.F32 R116, R128.reuse, R4, R116 ;  /* 0x000000048074723c */ /* 0x040fee0000001874 */
[----:B------:R-:W-:Y:S01]  /*e6c0*/  FADD.FTZ R5, R228, R0 ;  /* 0x00000000e4057221 */ /* 0x000fe20000010000 */
[----:B---3--:R-:W-:Y:S01]  /*e6d0*/  SHF.L.U32 R0, R9, 0x7, RZ ;  /* 0x0000000709007819 */ /* 0x008fe200000006ff */
[----:B------:R-:W-:Y:S01]  /*e6e0*/  HMMA.16816.F32 R128, R128, R6, R60 ;  /* 0x000000068080723c */ /* 0x000fe2000000183c */
[----:B------:R-:W-:-:S06]  /*e6f0*/  FADD.FTZ R4, R222, R8 ;  /* 0x00000008de047221 */ /* 0x000fcc0000010000 */
[----:B------:R-:W-:Y:S02]  /*e700*/  FADD.FTZ R6, R247, R3 ;  /* 0x00000003f7067221 */ /* 0x000fe40000010000 */
[----:B------:R-:W-:-:S04]  /*e710*/  @P0 IMAD.HI.U32 R3, R0, c[0x0][0x2c8], RZ ;  /* 0x0000b20000030a27 */ /* 0x000fc800078e00ff */
[----:B------:R-:W-:Y:S01]  /*e720*/  FADD.FTZ R7, R229, R4 ;  /* 0x00000004e5077221 */ /* 0x000fe20000010000 */
[----:B------:R-:W-:Y:S01]  /*e730*/  @P0 SHF.R.U32.HI R0, RZ, c[0x0][0x2cc], R3 ;  /* 0x0000b300ff000a19 */ /* 0x000fe20000011603 */
[----:B------:R-:W-:Y:S02]  /*e740*/  FADD.FTZ R2, R230, R2 ;  /* 0x00000002e6027221 */ /* 0x000fe40000010000 */
[----:B------:R-:W-:Y:S02]  /*e750*/  FADD.FTZ R5, R231, R5 ;  /* 0x00000005e7057221 */ /* 0x000fe40000010000 */
[----:B------:R-:W-:Y:S02]  /*e760*/  FADD.FTZ R4, R224, R6 ;  /* 0x00000006e0047221 */ /* 0x000fe40000010000 */
[----:B------:R-:W-:Y:S01]  /*e770*/  FADD.FTZ R6, R246, R7 ;  /* 0x00000007f6067221 */ /* 0x000fe20000010000 */
[----:B----4-:R-:W-:Y:S01]  /*e780*/  IADD3 R0, -R10, R11, R0 ;  /* 0x0000000b0a007210 */ /* 0x010fe20007ffe100 */
[----:B------:R-:W-:-:S02]  /*e790*/  FADD.FTZ R2, R225, R2 ;  /* 0x00000002e1027221 */ /* 0x000fc40000010000 */
[----:B------:R-:W-:Y:S02]  /*e7a0*/  FADD.FTZ R7, R226, R5 ;  /* 0x00000005e2077221 */ /* 0x000fe40000010000 */
[----:B------:R-:W-:Y:S02]  /*e7b0*/  FADD.FTZ R6, R245, R6 ;  /* 0x00000006f5067221 */ /* 0x000fe40000010000 */
[----:B------:R-:W-:Y:S02]  /*e7c0*/  FADD.FTZ R3, R227, R4 ;  /* 0x00000004e3037221 */ /* 0x000fe40000010000 */
[----:B------:R-:W-:Y:S01]  /*e7d0*/  FADD.FTZ R5, R137, R2 ;  /* 0x0000000289057221 */ /* 0x000fe20000010000 */
[----:B------:R-:W-:Y:S01]  /*e7e0*/  SHF.R.S32.HI R2, RZ, 0x1f, R0 ;  /* 0x0000001fff027819 */ /* 0x000fe20000011400 */
[----:B------:R-:W-:Y:S02]  /*e7f0*/  FADD.FTZ R4, R139, R7 ;  /* 0x000000078b047221 */ /* 0x000fe40000010000 */
[----:B------:R-:W-:Y:S01]  /*e800*/  FADD.FTZ R7, R138, R6 ;  /* 0x000000068a077221 */ /* 0x000fe20000010000 */
[----:B------:R-:W-:Y:S01]  /*e810*/  LEA.HI R0, R2, R0, RZ, 0x6 ;  /* 0x0000000002007211 */ /* 0x000fe200078f30ff */
[----:B------:R-:W-:-:S02]  /*e820*/  FADD.FTZ R3, R252, R3 ;  /* 0x00000003fc037221 */ /* 0x000fc40000010000 */
[----:B------:R-:W-:Y:S02]  /*e830*/  FADD.FTZ R2, R132, R7 ;  /* 0x0000000784027221 */ /* 0x000fe40000010000 */
[----:B------:R-:W-:Y:S02]  /*e840*/  FADD.FTZ R6, R32, R5 ;  /* 0x0000000520067221 */ /* 0x000fe40000010000 */
[----:B------:R-:W-:Y:S01]  /*e850*/  FADD.FTZ R8, R23, R3 ;  /* 0x0000000317087221 */ /* 0x000fe20000010000 */
[----:B------:R-:W-:Y:S01]  /*e860*/  SHF.R.S32.HI R3, RZ, 0x6, R0 ;  /* 0x00000006ff037819 */ /* 0x000fe20000011400 */
[----:B------:R-:W-:Y:S02]  /*e870*/  FADD.FTZ R5, R28, R4 ;  /* 0x000000041c057221 */ /* 0x000fe40000010000 */
[----:B------:R-:W-:Y:S02]  /*e880*/  FADD.FTZ R0, R25, R2 ;  /* 0x0000000219007221 */ /* 0x000fe40000010000 */
[----:B------:R-:W-:-:S02]  /*e890*/  FADD.FTZ R4, R31, R6 ;  /* 0x000000061f047221 */ /* 0x000fc40000010000 */
[----:B------:R-:W-:Y:S01]  /*e8a0*/  FADD.FTZ R6, R27, R5 ;  /* 0x000000051b067221 */ /* 0x000fe20000010000 */
[----:B------:R-:W-:Y:S01]  /*e8b0*/  IMNMX R7, RZ, R3, !PT ;  /* 0x00000003ff077217 */ /* 0x000fe20007800200 */
        /* <DEDUP_REMOVED lines=9> */
[----:B------:R-:W-:Y:S01]  /*e950*/  FADD.FTZ R0, R35, R0 ;  /* 0x0000000023007221 */ /* 0x000fe20000010000 */
[----:B------:R1:W-:Y:S04]  /*e960*/  STL [R1+0xc8], R7 ;  /* 0x0000c80701007387 */ /* 0x0003e80000100800 */
[----:B------:R1:W-:Y:S04]  /*e970*/  STL [R1+0xbc], R5 ;  /* 0x0000bc0501007387 */ /* 0x0003e80000100800 */
[----:B------:R1:W-:Y:S04]  /*e980*/  STL [R1+0xb0], R3 ;  /* 0x0000b00301007387 */ /* 0x0003e80000100800 */
[----:B------:R1:W-:Y:S04]  /*e990*/  STL [R1+0xb8], R0 ;  /* 0x0000b80001007387 */ /* 0x0003e80000100800 */
[----:B------:R1:W-:Y:S01]  /*e9a0*/  STL [R1+0xb4], R2 ;  /* 0x0000b40201007387 */ /* 0x0003e20000100800 */
[----:B--2---:R-:W-:-:S05]  /*e9b0*/  IADD3 R11, R12, -0x2, RZ ;  /* 0xfffffffe0c0b7810 */ /* 0x004fca0007ffe0ff */
[----:B------:R1:W-:Y:S01]  /*e9c0*/  STL [R1+0xa0], R11 ;  /* 0x0000a00b01007387 */ /* 0x0003e20000100800 */
[----:B------:R-:W-:Y:S11]  /*e9d0*/  ISETP.GE.AND P0, PT, R11, R7, PT ;  /* 0x000000070b00720c */ /* 0x000ff60003f06270 */
[----:B------:R-:W-:Y:S02]  /*e9e0*/  @!UPT UIADD3 URZ, URZ, URZ, URZ ;  /* 0x0000003f3f3ff290 */ /* 0x000fe4000fffe03f */
[----:B------:R-:W-:Y:S05]  /*e9f0*/  @!P0 BRA `(.L_x_1928) ;  /* 0x0000556000008947 */ /* 0x000fea0003800000 */
[----:B------:R-:W2:Y:S04]  /*ea00*/  LDL R12, [R1+0xc0] ;  /* 0x0000c000010c7983 */ /* 0x000ea80000100800 */
[----:B------:R-:W3:Y:S04]  /*ea10*/  LDL.LU R13, [R1+0x110] ;  /* 0x00011000010d7983 */ /* 0x000ee80000300800 */
[----:B------:R-:W4:Y:S04]  /*ea20*/  LDL R10, [R1+0x10c] ;  /* 0x00010c00010a7983 */ /* 0x000f280000100800 */
[----:B------:R-:W4:Y:S01]  /*ea30*/  LDL R9, [R1+0xf0] ;  /* 0x0000f00001097983 */ /* 0x000f220000100800 */
[----:B-1----:R-:W-:-:S05]  /*ea40*/  IMAD.MOV.U32 R2, RZ, RZ, R11 ;  /* 0x000000ffff027224 */ /* 0x002fca00078e000b */
[----:B------:R1:W-:Y:S01]  /*ea50*/  STL [R1+0x84], R2 ;  /* 0x0000840201007387 */ /* 0x0003e20000100800 */
[----:B------:R-:W-:Y:S01]  /*ea60*/  IMAD.MOV.U32 R137, RZ, RZ, R135 ;  /* 0x000000ffff897224 */ /* 0x000fe200078e0087 */
[----:B------:R-:W-:Y:S01]  /*ea70*/  MOV R132, R136 ;  /* 0x0000008800847202 */ /* 0x000fe20000000f00 */
[----:B------:R-:W-:Y:S01]  /*ea80*/  IMAD.MOV.U32 R139, RZ, RZ, R133 ;  /* 0x000000ffff8b7224 */ /* 0x000fe200078e0085 */
[----:B------:R-:W-:Y:S02]  /*ea90*/  MOV R138, R134 ;  /* 0x00000086008a7202 */ /* 0x000fe40000000f00 */
[----:B--2---:R-:W-:-:S05]  /*eaa0*/  SHF.L.U32 R0, R12, 0x1, RZ ;  /* 0x000000010c007819 */ /* 0x004fca00000006ff */
[----:B------:R1:W-:Y:S01]  /*eab0*/  STL [R1+0xe4], R0 ;  /* 0x0000e40001007387 */ /* 0x0003e20000100800 */
[----:B---3--:R-:W-:Y:S02]  /*eac0*/  SHF.L.U64.HI R252, R12, 0x1, R13 ;  /* 0x000000010cfc7819 */ /* 0x008fe4000001020d */
[C---:B----4-:R-:W-:Y:S01]  /*ead0*/  SHF.L.U64.HI R251, R9.reuse, 0x1, R10 ;  /* 0x0000000109fb7819 */ /* 0x050fe2000001020a */
[----:B------:R-:W-:Y:S02]  /*eae0*/  IMAD.SHL.U32 R250, R9, 0x2, RZ ;  /* 0x0000000209fa7824 */ /* 0x000fe400078e00ff */
.L_x_1939:
[----:B-1----:R-:W2:Y:S01]  /*eaf0*/  LDL R0, [R1+0x84] ;  /* 0x0000840001007983 */ /* 0x002ea20000100800 */
        /* <DEDUP_REMOVED lines=42> */
[----:B------:R1:W2:Y:S02]  /*eda0*/  SHFL.IDX PT, R5, R0, RZ, 0x181f ;  /* 0x00181fff00057589 */ /* 0x0002a400000e0000 */
.L_x_2012:
[----:B------:R-:W-:-:S05]  /*edb0*/  BRA.DIV ~URZ, `(.L_x_1932) ;  /* 0x0000f1927f007947 */ /* 0x000fca000b800000 */
[----:B------:R-:W3:Y:S04]  /*edc0*/  LDL R10, [R1+0xc0] ;  /* 0x0000c000010a7983 */ /* 0x000ee80000100800 */
[----:B------:R-:W4:Y:S04]  /*edd0*/  LDL R14, [R1+0xe4] ;  /* 0x0000e400010e7983 */ /* 0x000f280000100800 */
[----:B------:R-:W5:Y:S04]  /*ede0*/  LDL R15, [R1+0x9c] ;  /* 0x00009c00010f7983 */ /* 0x000f680000100800 */
[----:B------:R-:W4:Y:S04]  /*edf0*/  SHFL.IDX PT, R2, R4, RZ, 0x181f ;  /* 0x00181fff04027589 */ /* 0x000f2800000e0000 */
[----:B------:R-:W1:Y:S04]  /*ee00*/  SHFL.IDX PT, R8, R4, 0x1, 0x181f ;  /* 0x00381f0004087f89 */ /* 0x000e6800000e0000 */
[----:B------:R-:W2:Y:S04]  /*ee10*/  SHFL.IDX PT, R13, R0, 0x1, 0x181f ;  /* 0x00381f00000d7f89 */ /* 0x000ea800000e0000 */
[----:B------:R-:W1:Y:S04]  /*ee20*/  SHFL.IDX PT, R9, R4, 0x2, 0x181f ;  /* 0x00581f0004097f89 */ /* 0x000e6800000e0000 */
[----:B------:R-:W1:Y:S01]  /*ee30*/  SHFL.IDX PT, R12, R0, 0x2, 0x181f ;  /* 0x00581f00000c7f89 */ /* 0x000e6200000e0000 */
[----:B---3--:R-:W-:Y:S02]  /*ee40*/  ISETP.GE.AND P3, PT, R10, c[0x0][0x1d4], PT ;  /* 0x000075000a007a0c */ /* 0x008fe40003f66270 */
[C---:B----4-:R-:W-:Y:S02]  /*ee50*/  IADD3 R6, P0, R2.reuse, R14, RZ ;  /* 0x0000000e02067210 */ /* 0x050fe40007f1e0ff */
[----:B------:R-:W-:Y:S03]  /*ee60*/  IADD3 R2, P1, R2, R250, RZ ;  /* 0x000000fa02027210 */ /* 0x000fe60007f3e0ff */
[C-C-:B--2---:R-:W-:Y:S01]  /*ee70*/  IMAD.X R7, R5.reuse, 0x1, R252.reuse, P0 ;  /* 0x0000000105077824 */ /* 0x144fe200000e06fc */
[C---:B-1----:R-:W-:Y:S01]  /*ee80*/  IADD3 R10, P0, R8.reuse, R14, RZ ;  /* 0x0000000e080a7210 */ /* 0x042fe20007f1e0ff */
[--C-:B------:R-:W-:Y:S01]  /*ee90*/  IMAD.X R3, R5, 0x1, R251.reuse, P1 ;  /* 0x0000000105037824 */ /* 0x100fe200008e06fb */
[----:B------:R-:W-:Y:S03]  /*eea0*/  IADD3 R8, P2, R8, R250, RZ ;  /* 0x000000fa08087210 */ /* 0x000fe60007f5e0ff */
[----:B-----5:R1:W-:Y:S01]  /*eeb0*/  LDGSTS.E.BYPASS.LTC128B.128 [R15], [R6.64], !P3 ;  /* 0x00000000060f7fae */ /* 0x0203e2000d901d46 */
[--C-:B------:R-:W-:Y:S03]  /*eec0*/  IMAD.X R11, R13, 0x1, R252.reuse, P0 ;  /* 0x000000010d0b7824 */ /* 0x100fe600000e06fc */
[----:B------:R2:W-:Y:S04]  /*eed0*/  LDGSTS.E.BYPASS.LTC128B.128 [R15+0x2000], [R2.64], !P5 ;  /* 0x02000000020f7fae */ /* 0x0005e8000e901d46 */
[----:B------:R3:W-:Y:S01]  /*eee0*/  LDGSTS.E.BYPASS.LTC128B.128 [R15+0x800], [R10.64], !P3 ;  /* 0x008000000a0f7fae */ /* 0x0007e2000d901d46 */
[C---:B-1----:R-:W-:Y:S02]  /*eef0*/  IADD3 R6, P1, R9.reuse, R14, RZ ;  /* 0x0000000e09067210 */ /* 0x042fe40007f3e0ff */
[----:B------:R-:W-:Y:S02]  /*ef00*/  SEL R14, RZ, 0x10, P5 ;  /* 0x00000010ff0e7807 */ /* 0x000fe40002800000 */
[----:B--2---:R-:W-:Y:S01]  /*ef10*/  IADD3 R2, P0, R9, R250, RZ ;  /* 0x000000fa09027210 */ /* 0x004fe20007f1e0ff */
[--C-:B------:R-:W-:Y:S02]  /*ef20*/  IMAD.X R9, R13, 0x1, R251.reuse, P2 ;  /* 0x000000010d097824 */ /* 0x100fe400010e06fb */
[C---:B------:R-:W-:Y:S02]  /*ef30*/  IMAD.X R7, R12.reuse, 0x1, R252, P1 ;  /* 0x000000010c077824 */ /* 0x040fe400008e06fc */
[----:B------:R-:W-:Y:S01]  /*ef40*/  IMAD.X R3, R12, 0x1, R251, P0 ;  /* 0x000000010c037824 */ /* 0x000fe200000e06fb */
[----:B------:R1:W-:Y:S01]  /*ef50*/  LDGSTS.E.BYPASS.LTC128B.128 [R15+0x2800], [R8.64], !P5 ;  /* 0x02800000080f7fae */ /* 0x0003e2000e901d46 */
[----:B------:R-:W-:Y:S03]  /*ef60*/  IMAD.MOV.U32 R5, RZ, RZ, R14 ;  /* 0x000000ffff057224 */ /* 0x000fe600078e000e */
[----:B------:R3:W-:Y:S04]  /*ef70*/  LDGSTS.E.BYPASS.LTC128B.128 [R15+0x1000], [R6.64], !P3 ;  /* 0x01000000060f7fae */ /* 0x0007e8000d901d46 */
[----:B------:R3:W-:Y:S04]  /*ef80*/  LDGSTS.E.BYPASS.LTC128B.128 [R15+0x3000], [R2.64], !P5 ;  /* 0x03000000020f7fae */ /* 0x0007e8000e901d46 */
[----:B-1----:R3:W1:Y:S04]  /*ef90*/  SHFL.IDX PT, R8, R0, 0x3, 0x181f ;  /* 0x00781f0000087f89 */ /* 0x00266800000e0000 */
[----:B------:R3:W2:Y:S02]  /*efa0*/  SHFL.IDX PT, R0, R4, 0x3, 0x181f ;  /* 0x00781f0004007f89 */ /* 0x0006a400000e0000 */
.L_x_2013:
[----:B---3--:R-:W3:Y:S01]  /*efb0*/  LDL R3, [R1+0xc0] ;  /* 0x0000c00001037983 */ /* 0x008ee20000100800 */
[C---:B------:R-:W-:Y:S02]  /*efc0*/  ISETP.NE.U32.AND P2, PT, R5.reuse, RZ, PT ;  /* 0x000000ff0500720c */ /* 0x040fe40003f45070 */
[----:B------:R-:W-:Y:S01]  /*efd0*/  IADD3 R2, -R5, 0x10, RZ ;  /* 0x0000001005027810 */ /* 0x000fe20007ffe1ff */
[----:B------:R-:W4:Y:S03]  /*efe0*/  LDL R4, [R1+0xe4] ;  /* 0x0000e40001047983 */ /* 0x000f260000100800 */
[----:B------:R-:W-:Y:S01]  /*eff0*/  LOP3.LUT R2, R2, 0xf, RZ, 0xc0, !PT ;  /* 0x0000000f02027812 */ /* 0x000fe200078ec0ff */
[----:B------:R-:W5:Y:S01]  /*f000*/  LDL R6, [R1+0x9c] ;  /* 0x00009c0001067983 */ /* 0x000f620000100800 */
[----:B---3--:R-:W-:Y:S02]  /*f010*/  ISETP.GE.AND P3, PT, R3, c[0x0][0x1d4], PT ;  /* 0x0000750003007a0c */ /* 0x008fe40003f66270 */
[----:B--2-4-:R-:W-:Y:S05]  /*f020*/  IADD3 R4, P0, R0, R4, RZ ;  /* 0x0000000400047210 */ /* 0x014fea0007f1e0ff */
[----:B-1----:R-:W-:Y:S01]  /*f030*/  IMAD.X R5, R8, 0x1, R252, P0 ;  /* 0x0000000108057824 */ /* 0x002fe200000e06fc */
[----:B------:R-:W-:Y:S05]  /*f040*/  IADD3 R2, P1, P0, R2, R0, R250 ;  /* 0x0000000002027210 */ /* 0x000fea000783e0fa */
[----:B------:R-:W-:Y:S01]  /*f050*/  @!PT LDS RZ, [RZ] ;  /* 0x00000000fffff984 */ /* 0x000fe20000000800 */
[----:B------:R-:W-:Y:S01]  /*f060*/  @!PT LDS RZ, [RZ] ;  /* 0x00000000fffff984 */ /* 0x000fe20000000800 */
[----:B------:R-:W-:Y:S01]  /*f070*/  @!PT LDS RZ, [RZ] ;  /* 0x00000000fffff984 */ /* 0x000fe20000000800 */
[----:B-----5:R1:W-:Y:S01]  /*f080*/  LDGSTS.E.BYPASS.LTC128B.128 [R6+0x1800], [R4.64], !P3 ;  /* 0x0180000004067fae */ /* 0x0203e2000d901d46 */
[----:B------:R-:W-:Y:S05]  /*f090*/  IADD3.X R3, RZ, R8, R251, P1, P0 ;  /* 0x00000008ff037210 */ /* 0x000fea0000fe04fb */
[----:B------:R1:W-:Y:S02]  /*f0a0*/  LDGSTS.E.BYPASS.LTC128B.128.ZFILL [R6+0x3800], [R2.64], P2 ;  /* 0x0380000002067fae */ /* 0x0003e40009141d46 */
.L_x_1930:
[----:B-1-34-:R-:W-:Y:S05]  /*f0b0*/  BSYNC B0 ;  /* 0x0000000000007941 */ /* 0x01afea0003800000 */
.L_x_1929:
        /* <DEDUP_REMOVED lines=173> */
[----:B------:R-:W-:Y:S01]  /*fb90*/  MUFU.TANH R248, R6 ;  /* 0x0000000600f87308 */ /* 0x000fe20000002400 */
[----:B--2---:R2:W-:Y:S09]  /*fba0*/  STL [R1+0x70], R0 ;  /* 0x0000700001007387 */ /* 0x0045f20000100800 */
[----:B------:R3:W-:Y:S10]  /*fbb0*/  MUFU.TANH R247, R7 ;  /* 0x0000000700f77308 */ /* 0x0007f40000002400 */
[----:B-1----:R-:W1:Y:S10]  /*fbc0*/  MUFU.TANH R2, R14 ;  /* 0x0000000e00027308 */ /* 0x002e740000002400 */
[----:B------:R-:W-:Y:S01]  /*fbd0*/  MUFU.TANH R249, R9 ;  /* 0x0000000900f97308 */ /* 0x000fe20000002400 */
[----:B---3--:R-:W3:Y:S09]  /*fbe0*/  LDSM.16.M88.4 R4, [R237+0x2800] ;  /* 0x00280000ed04783b */ /* 0x008ef20000000200 */
[----:B--2---:R2:W4:Y:S01]  /*fbf0*/  MUFU.TANH R0, R11 ;  /* 0x0000000b00007308 */ /* 0x0045220000002400 */
[----:B-1----:R1:W-:Y:S09]  /*fc00*/  STL [R1+0x78], R2 ;  /* 0x0000780201007387 */ /* 0x0023f20000100800 */
[----:B------:R-:W-:Y:S10]  /*fc10*/  MUFU.TANH R246, R12 ;  /* 0x0000000c00f67308 */ /* 0x000ff40000002400 */
[----:B------:R-:W-:Y:S01]  /*fc20*/  MUFU.TANH R245, R13 ;  /* 0x0000000d00f57308 */ /* 0x000fe20000002400 */
[----:B--2---:R-:W2:Y:S09]  /*fc30*/  LDSM.16.M88.4 R8, [R237+0x3000] ;  /* 0x00300000ed08783b */ /* 0x004eb20000000200 */
[----:B------:R-:W-:Y:S01]  /*fc40*/  MUFU.TANH R206, R17 ;  /* 0x0000001100ce7308 */ /* 0x000fe20000002400 */
[----:B-1----:R-:W5:Y:S01]  /*fc50*/  LDL R2, [R1+0x84] ;  /* 0x0000840001027983 */ /* 0x002f620000100800 */
[-C--:B---3--:R-:W-:Y:S03]  /*fc60*/  HMMA.16816.F32 R20, R212, R4.reuse, R20 ;  /* 0x00000004d414723c */ /* 0x088fe60000001814 */
[----:B----4-:R1:W-:Y:S05]  /*fc70*/  STL [R1+0x7c], R0 ;  /* 0x00007c0001007387 */ /* 0x0103ea0000100800 */
[----:B------:R-:W-:Y:S01]  /*fc80*/  MUFU.TANH R219, R16 ;  /* 0x0000001000db7308 */ /* 0x000fe20000002400 */
[C---:B------:R-:W-:Y:S09]  /*fc90*/  HMMA.16816.F32 R24, R208.reuse, R4, R24 ;  /* 0x00000004d018723c */ /* 0x040ff20000001818 */
[----:B------:R-:W-:Y:S01]  /*fca0*/  MUFU.TANH R225, R18 ;  /* 0x0000001200e17308 */ /* 0x000fe20000002400 */
[-C--:B------:R-:W-:Y:S05]  /*fcb0*/  HMMA.16816.F32 R28, R208, R6.reuse, R28 ;  /* 0x00000006d01c723c */ /* 0x080fea000000181c */
[----:B------:R-:W-:Y:S03]  /*fcc0*/  FMUL.FTZ R20, R20, c[0x0][0x320] ;  /* 0x0000c80014147a20 */ /* 0x000fe60000410000 */
[C---:B------:R-:W-:Y:S01]  /*fcd0*/  HMMA.16816.F32 R32, R212.reuse, R6, R32 ;  /* 0x00000006d420723c */ /* 0x040fe20000001820 */
[----:B------:R-:W-:Y:S01]  /*fce0*/  MUFU.TANH R223, R19 ;  /* 0x0000001300df7308 */ /* 0x000fe20000002400 */
[----:B------:R-:W3:Y:S01]  /*fcf0*/  LDSM.16.M88.4 R4, [R237+0x3800] ;  /* 0x00380000ed04783b */ /* 0x000ee20000000200 */
[----:B------:R-:W-:Y:S04]  /*fd00*/  DEPBAR.LE SB0, 0x0 ;  /* 0x000080000000791a */ /* 0x000fe80000000000 */
[----:B------:R-:W-:Y:S01]  /*fd10*/  FMUL.FTZ R25, R25, c[0x0][0x320] ;  /* 0x0000c80019197a20 */ /* 0x000fe20000410000 */
[-C--:B--2---:R-:W-:Y:S03]  /*fd20*/  HMMA.16816.F32 R36, R212, R8.reuse, R36 ;  /* 0x00000008d424723c */ /* 0x084fe60000001824 */
[----:B-1----:R-:W1:Y:S01]  /*fd30*/  MUFU.TANH R0, R15 ;  /* 0x0000000f00007308 */ /* 0x002e620000002400 */
[----:B------:R-:W-:Y:S01]  /*fd40*/  BAR.SYNC.DEFER_BLOCKING 0x0 ;  /* 0x0000000000007b1d */ /* 0x000fe20000010000 */
[----:B------:R-:W-:Y:S02]  /*fd50*/  FMUL.FTZ R26, R26, c[0x0][0x320] ;  /* 0x0000c8001a1a7a20 */ /* 0x000fe40000410000 */
[----:B------:R-:W-:Y:S01]  /*fd60*/  FMUL.FTZ R27, R27, c[0x0][0x320] ;  /* 0x0000c8001b1b7a20 */ /* 0x000fe20000410000 */
[C---:B------:R-:W-:Y:S04]  /*fd70*/  HMMA.16816.F32 R40, R208.reuse, R8, R40 ;  /* 0x00000008d028723c */ /* 0x040fe80000001828 */
[----:B------:R-:W-:Y:S01]  /*fd80*/  FMUL.FTZ R28, R28, c[0x0][0x320] ;  /* 0x0000c8001c1c7a20 */ /* 0x000fe20000410000 */
[----:B------:R-:W2:Y:S01]  /*fd90*/  MUFU.TANH R136, R20 ;  /* 0x0000001400887308 */ /* 0x000ea20000002400 */
[----:B------:R-:W-:Y:S02]  /*fda0*/  FMUL.FTZ R29, R29, c[0x0][0x320] ;  /* 0x0000c8001d1d7a20 */ /* 0x000fe40000410000 */
[-C--:B------:R-:W-:Y:S04]  /*fdb0*/  HMMA.16816.F32 R44, R208, R10.reuse, R44 ;  /* 0x0000000ad02c723c */ /* 0x080fe8000000182c */
[----:B------:R-:W-:Y:S02]  /*fdc0*/  FMUL.FTZ R30, R30, c[0x0][0x320] ;  /* 0x0000c8001e1e7a20 */ /* 0x000fe40000410000 */
[----:B------:R-:W-:Y:S01]  /*fdd0*/  FMUL.FTZ R31, R31, c[0x0][0x320] ;  /* 0x0000c8001f1f7a20 */ /* 0x000fe20000410000 */
[----:B------:R-:W4:Y:S01]  /*fde0*/  MUFU.TANH R218, R28 ;  /* 0x0000001c00da7308 */ /* 0x000f220000002400 */
[C---:B------:R-:W-:Y:S01]  /*fdf0*/  HMMA.16816.F32 R48, R212.reuse, R10, R48 ;  /* 0x0000000ad430723c */ /* 0x040fe20000001830 */
[----:B-1----:R1:W-:Y:S03]  /*fe00*/  STL [R1+0x74], R0 ;  /* 0x0000740001007387 */ /* 0x0023e60000100800 */
[----:B------:R-:W-:Y:S02]  /*fe10*/  FMUL.FTZ R36, R36, c[0x0][0x320] ;  /* 0x0000c80024247a20 */ /* 0x000fe40000410000 */
[----:B------:R-:W-:Y:S02]  /*fe20*/  FMUL.FTZ R38, R38, c[0x0][0x320] ;  /* 0x0000c80026267a20 */ /* 0x000fe40000410000 */
[----:B------:R-:W-:Y:S01]  /*fe30*/  FMUL.FTZ R39, R39, c[0x0][0x320] ;  /* 0x0000c80027277a20 */ /* 0x000fe20000410000 */
[----:B------:R-:W1:Y:S01]  /*fe40*/  MUFU.TANH R217, R29 ;  /* 0x0000001d00d97308 */ /* 0x000e620000002400 */
[-C--:B---3--:R-:W-:Y:S03]  /*fe50*/  HMMA.16816.F32 R52, R212, R4.reuse, R52 ;  /* 0x00000004d434723c */ /* 0x088fe60000001834 */
[----:B------:R-:W-:Y:S02]  /*fe60*/  FMUL.FTZ R43, R43, c[0x0][0x320] ;  /* 0x0000c8002b2b7a20 */ /* 0x000fe40000410000 */
[----:B------:R-:W-:Y:S02]  /*fe70*/  FMUL.FTZ R35, R35, c[0x0][0x320] ;  /* 0x0000c80023237a20 */ /* 0x000fe40000410000 */
[----:B------:R-:W-:Y:S01]  /*fe80*/  FMUL.FTZ R41, R41, c[0x0][0x320] ;  /* 0x0000c80029297a20 */ /* 0x000fe20000410000 */
[C---:B------:R-:W-:Y:S01]  /*fe90*/  HMMA.16816.F32 R56, R208.reuse, R4, R56 ;  /* 0x00000004d038723c */ /* 0x040fe20000001838 */
[----:B------:R-:W3:Y:S03]  /*fea0*/  MUFU.TANH R17, R36 ;  /* 0x0000002400117308 */ /* 0x000ee60000002400 */
        /* <DEDUP_REMOVED lines=8> */
[----:B------:R2:W2:Y:S01]  /*ff30*/  MUFU.TANH R28, R39 ;  /* 0x00000027001c7308 */ /* 0x0004a20000002400 */
[----:B------:R-:W-:Y:S02]  /*ff40*/  FMUL.FTZ R13, R52, c[0x0][0x320] ;  /* 0x0000c800340d7a20 */ /* 0x000fe40000410000 */
[----:B------:R-:W-:Y:S04]  /*ff50*/  FMUL.FTZ R12, R53, c[0x0][0x320] ;  /* 0x0000c800350c7a20 */ /* 0x000fe80000410000 */
[----:B------:R-:W-:Y:S02]  /*ff60*/  FMUL.FTZ R56, R56, c[0x0][0x320] ;  /* 0x0000c80038387a20 */ /* 0x000fe40000410000 */
[----:B------:R-:W-:Y:S01]  /*ff70*/  FMUL.FTZ R21, R21, c[0x0][0x320] ;  /* 0x0000c80015157a20 */ /* 0x000fe20000410000 */
[----:B------:R3:W3:Y:S01]  /*ff80*/  MUFU.TANH R207, R43 ;  /* 0x0000002b00cf7308 */ /* 0x0006e20000002400 */
[----:B------:R-:W-:Y:S02]  /*ff90*/  FMUL.FTZ R22, R22, c[0x0][0x320] ;  /* 0x0000c80016167a20 */ /* 0x000fe40000410000 */
[----:B------:R-:W-:Y:S02]  /*ffa0*/  FMUL.FTZ R23, R23, c[0x0][0x320] ;  /* 0x0000c80017177a20 */ /* 0x000fe40000410000 */
[----:B------:R-:W-:Y:S02]  /*ffb0*/  FMUL.FTZ R24, R24, c[0x0][0x320] ;  /* 0x0000c80018187a20 */ /* 0x000fe40000410000 */
[----:B------:R-:W-:Y:S02]  /*ffc0*/  FMUL.FTZ R32, R32, c[0x0][0x320] ;  /* 0x0000c80020207a20 */ /* 0x000fe40000410000 */
[----:B------:R-:W-:Y:S01]  /*ffd0*/  FMUL.FTZ R11, R64, c[0x0][0x320] ;  /* 0x0000c800400b7a20 */ /* 0x000fe20000410000 */
[----:B------:R4:W4:Y:S01]  /*ffe0*/  MUFU.TANH R20, R21 ;  /* 0x0000001500147308 */ /* 0x0009220000002400 */
[----:B------:R-:W-:Y:S02]  /*fff0*/  FMUL.FTZ R10, R65, c[0x0][0x320] ;  /* 0x0000c800410a7a20 */ /* 0x000fe40000410000 */
[----:B-1----:R-:W-:Y:S02]  /*10000*/  FMUL.FTZ R38, R66, c[0x0][0x320] ;  /* 0x0000c80042267a20 */ /* 0x002fe40000410000 */
[----:B--2---:R-:W-:Y:S02]  /*10010*/  FMUL.FTZ R39, R55, c[0x0][0x320] ;  /* 0x0000c80037277a20 */ /* 0x004fe40000410000 */
        /* <DEDUP_REMOVED lines=31> */
[----:B------:R-:W1:Y:S10]  /*10210*/  MUFU.TANH R41, R41 ;  /* 0x0000002900297308 */ /* 0x000e740000002400 */
[----:B------:R1:W1:Y:S10]  /*10220*/  MUFU.TANH R216, R42 ;  /* 0x0000002a00d87308 */ /* 0x0002740000002400 */
[----:B------:R1:W1:Y:S10]  /*10230*/  MUFU.TANH R27, R44 ;  /* 0x0000002c001b7308 */ /* 0x0002740000002400 */
[----:B------:R1:W1:Y:S01]  /*10240*/  MUFU.TANH R26, R45 ;  /* 0x0000002d001a7308 */ /* 0x0002620000002400 */
[----:B-----5:R-:W-:Y:S09]  /*10250*/  ISETP.GE.AND P0, PT, R2, 0x1, PT ;  /* 0x000000010200780c */ /* 0x020ff20003f06270 */
        /* <DEDUP_REMOVED lines=21> */
[----:B------:R-:W1:Y:S01]  /*103b0*/  MUFU.TANH R36, R36 ;  /* 0x0000002400247308 */ /* 0x000e620000002400 */
[----:B------:R-:W-:-:S05]  /*103c0*/  @!P0 BRA `(.L_x_1934) ;  /* 0x000005d000008947 */ /* 0x000fca0003800000 */
[----:B--234-:R-:W-:Y:S01]  /*103d0*/  IMAD.MOV.U32 R0, RZ, RZ, c[0x0][0x2b8] ;  /* 0x0000ae00ff007624 */ /* 0x01cfe200078e00ff */
[----:B-1----:R-:W2:Y:S01]  /*103e0*/  LDL R24, [R1+0x100] ;  /* 0x0001000001187983 */ /* 0x002ea20000100800 */
[----:B------:R-:W-:Y:S03]  /*103f0*/  MOV R5, RZ ;  /* 0x000000ff00057202 */ /* 0x000fe60000000f00 */
[----:B------:R-:W3:Y:S01]  /*10400*/  LDL R3, [R1+0xec] ;  /* 0x0000ec0001037983 */ /* 0x000ee20000100800 */
[----:B------:R-:W-:Y:S03]  /*10410*/  ISETP.NE.AND P0, PT, R0, 0x1, PT ;  /* 0x000000010000780c */ /* 0x000fe60003f05270 */
[----:B------:R-:W4:Y:S04]  /*10420*/  LDL.64 R22, [R1+0xf8] ;  /* 0x0000f80001167983 */ /* 0x000f280000100a00 */
[----:B------:R-:W5:Y:S01]  /*10430*/  LDL R21, [R1+0x104] ;  /* 0x0001040001157983 */ /* 0x000f620000100800 */
[----:B--2---:R-:W-:Y:S03]  /*10440*/  IMAD R2, R2, 0x40, R24 ;  /* 0x0000004002027824 */ /* 0x004fe600078e0218 */
[----:B------:R-:W1:Y:S02]  /*10450*/  S2R R24, SR_CTAID.Y ;  /* 0x0000000000187919 */ /* 0x000e640000002600 */
[----:B---3--:R-:W-:Y:S04]  /*10460*/  IADD3 R2, R2, -0x40, R3 ;  /* 0xffffffc002027810 */ /* 0x008fe80007ffe003 */
[----:B------:R-:W-:Y:S01]  /*10470*/  MOV R0, R2 ;  /* 0x0000000200007202 */ /* 0x000fe20000000f00 */
[----:B------:R-:W-:Y:S05]  /*10480*/  @P0 IMAD.HI.U32 R3, R2, c[0x0][0x2bc], RZ ;  /* 0x0000af0002030a27 */ /* 0x000fea00078e00ff */
[----:B------:R-:W-:Y:S04]  /*10490*/  @P0 SHF.R.U32.HI R0, RZ, c[0x0][0x2c0], R3 ;  /* 0x0000b000ff000a19 */ /* 0x000fe80000011603 */
[C---:B----4-:R-:W-:Y:S01]  /*104a0*/  @!P6 IADD3 R3, P0, R0.reuse, R22, RZ ;  /* 0x000000160003e210 */ /* 0x050fe20007f1e0ff */
[----:B------:R-:W-:Y:S03]  /*104b0*/  IMAD.MOV R4, RZ, RZ, -R0 ;  /* 0x000000ffff047224 */ /* 0x000fe600078e0a00 */
[----:B-----5:R-:W-:Y:S01]  /*104c0*/  @!P6 LEA.HI.X.SX32 R0, R0, R21, 0x1, P0 ;  /* 0x000000150000e211 */ /* 0x020fe200000f0eff */
[----:B------:R-:W-:Y:S01]  /*104d0*/  IMAD R4, R4, c[0x0][0x2b8], R2 ;  /* 0x0000ae0004047a24 */ /* 0x000fe200078e0202 */
[C---:B------:R-:W-:Y:S01]  /*104e0*/  @!P6 LEA R2, P0, R3.reuse, c[0x0][0x2a0], 0x2 ;  /* 0x0000a8000302ea11 */ /* 0x040fe200078010ff */
[----:B-1----:R-:W-:Y:S01]  /*104f0*/  IMAD.WIDE.U32 R22, R24, c[0x0][0x1e8], RZ ;  /* 0x00007a0018167a25 */ /* 0x002fe200078e00ff */
[----:B------:R-:W1:Y:S02]  /*10500*/  S2R R21, SR_CTAID.Y ;  /* 0x0000000000157919 */ /* 0x000e640000002600 */
[----:B------:R-:W-:Y:S02]  /*10510*/  @!P6 LEA.HI.X R3, R3, c[0x0][0x2a4], R0, 0x2, P0 ;  /* 0x0000a9000303ea11 */ /* 0x000fe400000f1400 */
[----:B------:R2:W-:Y:S01]  /*10520*/  STL [R1+0xac], R4 ;  /* 0x0000ac0401007387 */ /* 0x0005e20000100800 */
[----:B------:R-:W-:Y:S03]  /*10530*/  SHF.R.S32.HI R0, RZ, 0x1f, R4 ;  /* 0x0000001fff007819 */ /* 0x000fe60000011404 */
[----:B------:R3:W4:Y:S02]  /*10540*/  @!P6 LDG.E R5, [R2.64] ;  /* 0x000000060205e981 */ /* 0x000724000c1e1900 */
[----:B------:R-:W-:Y:S04]  /*10550*/  IMAD R0, R0, c[0x0][0x1e0], RZ ;  /* 0x0000780000007a24 */ /* 0x000fe800078e02ff */
[C---:B------:R-:W-:Y:S01]  /*10560*/  IMAD R0, R4.reuse, c[0x0][0x1e4], R0 ;  /* 0x0000790004007a24 */ /* 0x040fe200078e0200 */
[----:B-1----:R-:W-:Y:S05]  /*10570*/  SHF.R.S32.HI R21, RZ, 0x1f, R21 ;  /* 0x0000001fff157819 */ /* 0x002fea0000011415 */
[----:B------:R-:W-:Y:S02]  /*10580*/  IMAD R21, R21, c[0x0][0x1e8], RZ ;  /* 0x00007a0015157a24 */ /* 0x000fe400078e02ff */
[----:B---3--:R-:W-:Y:S04]  /*10590*/  IMAD.WIDE.U32 R2, R4, c[0x0][0x1e0], RZ ;  /* 0x0000780004027a25 */ /* 0x008fe800078e00ff */
[----:B------:R-:W-:Y:S02]  /*105a0*/  IMAD.IADD R3, R3, 0x1, R0 ;  /* 0x0000000103037824 */ /* 0x000fe400078e0200 */
[----:B------:R-:W-:Y:S05]  /*105b0*/  IMAD R21, R24, c[0x0][0x1ec], R21 ;  /* 0x00007b0018157a24 */ /* 0x000fea00078e0215 */
[----:B------:R-:W-:Y:S02]  /*105c0*/  IADD3 R21, R23, R21, RZ ;  /* 0x0000001517157210 */ /* 0x000fe40007ffe0ff */
[----:B----4-:R-:W-:Y:S01]  /*105d0*/  SHF.R.S32.HI R0, RZ, 0x1f, R5 ;  /* 0x0000001fff007819 */ /* 0x010fe20000011405 */
[----:B------:R1:W-:Y:S01]  /*105e0*/  STL [R1+0xa4], R5 ;  /* 0x0000a40501007387 */ /* 0x0003e20000100800 */
[C---:B------:R-:W-:Y:S04]  /*105f0*/  IMAD.WIDE.U32 R2, R5.reuse, c[0x0][0x1f0], R2 ;  /* 0x00007c0005027a25 */ /* 0x040fe800078e0002 */
[----:B--2---:R-:W-:Y:S01]  /*10600*/  IMAD R4, R0, c[0x0][0x1f0], RZ ;  /* 0x00007c0000047a24 */ /* 0x004fe200078e02ff */
[----:B------:R-:W-:Y:S03]  /*10610*/  IADD3 R0, P0, R22, R2, RZ ;  /* 0x0000000216007210 */ /* 0x000fe60007f1e0ff */
[----:B------:R-:W-:Y:S05]  /*10620*/  IMAD R4, R5, c[0x0][0x1f4], R4 ;  /* 0x00007d0005047a24 */ /* 0x000fea00078e0204 */
[----:B------:R-:W-:Y:S02]  /*10630*/  IADD3.X R2, R21, R3, R4, P0, !PT ;  /* 0x0000000315027210 */ /* 0x000fe400007fe404 */
[C---:B------:R-:W-:Y:S04]  /*10640*/  LEA R4, P0, R0.reuse, c[0x0][0x1c8], 0x1 ;  /* 0x0000720000047a11 */ /* 0x040fe800078008ff */
[----:B------:R-:W-:Y:S01]  /*10650*/  LEA.HI.X R0, R0, c[0x0][0x1cc], R2, 0x1, P0 ;  /* 0x0000730000007a11 */ /* 0x000fe200000f0c02 */
[----:B------:R-:W-:-:S06]  /*10660*/  BRA.DIV ~URZ, `(.L_x_1935) ;  /* 0x0000deb27f007947 */ /* 0x000fcc000b800000 */
[----:B-1----:R1:W2:Y:S02]  /*10670*/  SHFL.IDX PT, R5, R0, RZ, 0x181f ;  /* 0x00181fff00057589 */ /* 0x0022a400000e0000 */
.L_x_2014:
[----:B------:R-:W-:-:S05]  /*10680*/  BRA.DIV ~URZ, `(.L_x_1936) ;  /* 0x0000df027f007947 */ /* 0x000fca000b800000 */
[----:B------:R-:W3:Y:S04]  /*10690*/  LDL R3, [R1+0xc0] ;  /* 0x0000c00001037983 */ /* 0x000ee80000100800 */
[----:B------:R-:W4:Y:S04]  /*106a0*/  LDL R8, [R1+0xe4] ;  /* 0x0000e40001087983 */ /* 0x000f280000100800 */
[----:B------:R-:W5:Y:S04]  /*106b0*/  LDL R9, [R1+0x98] ;  /* 0x0000980001097983 */ /* 0x000f680000100800 */
[----:B------:R-:W4:Y:S01]  /*106c0*/  SHFL.IDX PT, R2, R4, RZ, 0x181f ;  /* 0x00181fff04027589 */ /* 0x000f2200000e0000 */
[----:B---3--:R-:W-:Y:S02]  /*106d0*/  ISETP.GE.AND P1, PT, R3, c[0x0][0x1d4], PT ;  /* 0x0000750003007a0c */ /* 0x008fe40003f26270 */
[C---:B----4-:R-:W-:Y:S05]  /*106e0*/  IADD3 R6, P0, R2.reuse, R8, RZ ;  /* 0x0000000802067210 */ /* 0x050fea0007f1e0ff */
[C-C-:B--2---:R-:W-:Y:S01]  /*106f0*/  IMAD.X R7, R5.reuse, 0x1, R252.reuse, P0 ;  /* 0x0000000105077824 */ /* 0x144fe200000e06fc */
[----:B------:R-:W-:Y:S05]  /*10700*/  IADD3 R2, P0, R2, R250, RZ ;  /* 0x000000fa02027210 */ /* 0x000fea0007f1e0ff */
[----:B------:R-:W-:Y:S01]  /*10710*/  @!PT LDS RZ, [RZ] ;  /* 0x00000000fffff984 */ /* 0x000fe20000000800 */
[----:B------:R-:W-:Y:S01]  /*10720*/  @!PT LDS RZ, [RZ] ;  /* 0x00000000fffff984 */ /* 0x000fe20000000800 */
[----:B-----5:R2:W-:Y:S01]  /*10730*/  LDGSTS.E.BYPASS.LTC128B.128 [R9+0x4100], [R6.64], !P1 ;  /* 0x0410000006097fae */ /* 0x0205e2000c901d46 */
[--C-:B------:R-:W-:Y:S05]  /*10740*/  IMAD.X R3, R5, 0x1, R251.reuse, P0 ;  /* 0x0000000105037824 */ /* 0x100fea00000e06fb */
[----:B------:R3:W-:Y:S04]  /*10750*/  LDGSTS.E.BYPASS.LTC128B.128 [R9+0x6100], [R2.64], !P5 ;  /* 0x0610000002097fae */ /* 0x0007e8000e901d46 */
[----:B---3--:R-:W2:Y:S04]  /*10760*/  SHFL.IDX PT, R2, R4, 0x1, 0x181f ;  /* 0x00381f0004027f89 */ /* 0x008ea800000e0000 */
[----:B------:R-:W3:Y:S01]  /*10770*/  SHFL.IDX PT, R3, R0, 0x1, 0x181f ;  /* 0x00381f0000037f89 */ /* 0x000ee200000e0000 */
[C---:B--2---:R-:W-:Y:S05]  /*10780*/  IADD3 R6, P0, R2.reuse, R8, RZ ;  /* 0x0000000802067210 */ /* 0x044fea0007f1e0ff */
[C-C-:B---3--:R-:W-:Y:S01]  /*10790*/  IMAD.X R7, R3.reuse, 0x1, R252.reuse, P0 ;  /* 0x0000000103077824 */ /* 0x148fe200000e06fc */
[----:B------:R-:W-:Y:S04]  /*107a0*/  IADD3 R2, P0, R2, R250, RZ ;  /* 0x000000fa02027210 */ /* 0x000fe80007f1e0ff */
[----:B------:R2:W-:Y:S01]  /*107b0*/  LDGSTS.E.BYPASS.LTC128B.128 [R9+0x4900], [R6.64], !P1 ;  /* 0x0490000006097fae */ /* 0x0005e2000c901d46 */
[--C-:B------:R-:W-:Y:S05]  /*107c0*/  IMAD.X R3, R3, 0x1, R251.reuse, P0 ;  /* 0x0000000103037824 */ /* 0x100fea00000e06fb */
[----:B------:R3:W-:Y:S04]  /*107d0*/  LDGSTS.E.BYPASS.LTC128B.128 [R9+0x6900], [R2.64], !P5 ;  /* 0x0690000002097fae */ /* 0x0007e8000e901d46 */
[----:B---3--:R-:W2:Y:S04]  /*107e0*/  SHFL.IDX PT, R2, R4, 0x2, 0x181f ;  /* 0x00581f0004027f89 */ /* 0x008ea800000e0000 */
[----:B------:R-:W3:Y:S01]  /*107f0*/  SHFL.IDX PT, R3, R0, 0x2, 0x181f ;  /* 0x00581f0000037f89 */ /* 0x000ee200000e0000 */
[C---:B--2---:R-:W-:Y:S02]  /*10800*/  IADD3 R6, P0, R2.reuse, R8, RZ ;  /* 0x0000000802067210 */ /* 0x044fe40007f1e0ff */
[----:B------:R-:W-:Y:S03]  /*10810*/  SEL R8, RZ, 0x10, P5 ;  /* 0x00000010ff087807 */ /* 0x000fe60002800000 */
[C---:B---3--:R-:W-:Y:S01]  /*10820*/  IMAD.X R7, R3.reuse, 0x1, R252, P0 ;  /* 0x0000000103077824 */ /* 0x048fe200000e06fc */
[----:B------:R-:W-:Y:S01]  /*10830*/  IADD3 R2, P0, R2, R250, RZ ;  /* 0x000000fa02027210 */ /* 0x000fe20007f1e0ff */
[----:B------:R-:W-:Y:S03]  /*10840*/  IMAD.MOV.U32 R5, RZ, RZ, R8 ;  /* 0x000000ffff057224 */ /* 0x000fe600078e0008 */
[----:B------:R2:W-:Y:S01]  /*10850*/  LDGSTS.E.BYPASS.LTC128B.128 [R9+0x5100], [R6.64], !P1 ;  /* 0x0510000006097fae */ /* 0x0005e2000c901d46 */
[----:B------:R-:W-:Y:S05]  /*10860*/  IMAD.X R3, R3, 0x1, R251, P0 ;  /* 0x0000000103037824 */ /* 0x000fea00000e06fb */
[----:B------:R3:W-:Y:S04]  /*10870*/  LDGSTS.E.BYPASS.LTC128B.128 [R9+0x7100], [R2.64], !P5 ;  /* 0x0710000002097fae */ /* 0x0007e8000e901d46 */
[----:B--2---:R3:W2:Y:S04]  /*10880*/  SHFL.IDX PT, R6, R0, 0x3, 0x181f ;  /* 0x00781f0000067f89 */ /* 0x0046a800000e0000 */
[----:B-1----:R3:W1:Y:S02]  /*10890*/  SHFL.IDX PT, R0, R4, 0x3, 0x181f ;  /* 0x00781f0004007f89 */ /* 0x00266400000e0000 */
.L_x_2015:
[----:B---3--:R-:W3:Y:S01]  /*108a0*/  LDL R4, [R1+0xc0] ;  /* 0x0000c00001047983 */ /* 0x008ee20000100800 */
[C---:B------:R-:W-:Y:S02]  /*108b0*/  ISETP.NE.U32.AND P3, PT, R5.reuse, RZ, PT ;  /* 0x000000ff0500720c */ /* 0x040fe40003f65070 */
[----:B------:R-:W-:Y:S01]  /*108c0*/  IADD3 R2, -R5, 0x10, RZ ;  /* 0x0000001005027810 */ /* 0x000fe20007ffe1ff */
[----:B------:R-:W4:Y:S03]  /*108d0*/  LDL R3, [R1+0xe4] ;  /* 0x0000e40001037983 */ /* 0x000f260000100800 */
[----:B------:R-:W-:Y:S01]  /*108e0*/  LOP3.LUT R2, R2, 0xf, RZ, 0xc0, !PT ;  /* 0x0000000f02027812 */ /* 0x000fe200078ec0ff */
[----:B------:R-:W5:Y:S03]  /*108f0*/  LDL R7, [R1+0x98] ;  /* 0x0000980001077983 */ /* 0x000f660000100800 */
[----:B-1----:R-:W-:Y:S02]  /*10900*/  IADD3 R2, P1, P0, R2, R0, R250 ;  /* 0x0000000002027210 */ /* 0x002fe4000783e0fa */
[----:B---3--:R-:W-:Y:S02]  /*10910*/  ISETP.GE.AND P4, PT, R4, c[0x0][0x1d4], PT ;  /* 0x0000750004007a0c */ /* 0x008fe40003f86270 */
[----:B----4-:R-:W-:Y:S02]  /*10920*/  IADD3 R4, P2, R0, R3, RZ ;  /* 0x0000000300047210 */ /* 0x010fe40007f5e0ff */
[----:B--2---:R-:W-:Y:S03]  /*10930*/  IADD3.X R3, RZ, R6, R251, P1, P0 ;  /* 0x00000006ff037210 */ /* 0x004fe60000fe04fb */
[----:B------:R-:W-:Y:S06]  /*10940*/  IMAD.X R5, R6, 0x1, R252, P2 ;  /* 0x0000000106057824 */ /* 0x000fec00010e06fc */
[----:B------:R-:W-:Y:S01]  /*10950*/  @!PT LDS RZ, [RZ] ;  /* 0x00000000fffff984 */ /* 0x000fe20000000800 */
[----:B------:R-:W-:Y:S01]  /*10960*/  @!PT LDS RZ, [RZ] ;  /* 0x00000000fffff984 */ /* 0x000fe20000000800 */
[----:B------:R-:W-:Y:S01]  /*10970*/  @!PT LDS RZ, [RZ] ;  /* 0x00000000fffff984 */ /* 0x000fe20000000800 */
[----:B-----5:R1:W-:Y:S04]  /*10980*/  LDGSTS.E.BYPASS.LTC128B.128 [R7+0x5900], [R4.64], !P4 ;  /* 0x0590000004077fae */ /* 0x0203e8000e101d46 */
[----:B------:R1:W-:Y:S02]  /*10990*/  LDGSTS.E.BYPASS.LTC128B.128.ZFILL [R7+0x7900], [R2.64], P3 ;  /* 0x0790000002077fae */ /* 0x0003e40009941d46 */
.L_x_1934:
[----:B--234-:R-:W-:Y:S05]  /*109a0*/  BSYNC B0 ;  /* 0x0000000000007941 */ /* 0x01cfea0003800000 */
.L_x_1933:
[----:B------:R-:W2:Y:S01]  /*109b0*/  LDL R9, [R1+0xdc] ;  /* 0x0000dc0001097983 */ /* 0x000ea20000100800 */
[----:B------:R-:W-:Y:S03]  /*109c0*/  IMAD.MOV.U32 R21, RZ, RZ, c[0x0][0x2c4] ;  /* 0x0000b100ff157624 */ /* 0x000fe600078e00ff */
[----:B-1----:R-:W2:Y:S02]  /*109d0*/  LDL R4, [R1+0x4] ;  /* 0x0000040001047983 */ /* 0x002ea40000100800 */
[----:B------:R-:W-:Y:S02]  /*109e0*/  ISETP.NE.AND P0, PT, R21, 0x1, PT ;  /* 0x000000011500780c */ /* 0x000fe40003f05270 */
[----:B------:R-:W3:Y:S04]  /*109f0*/  LDL R8, [R1+0xd8] ;  /* 0x0000d80001087983 */ /* 0x000ee80000100800 */
[----:B------:R-:W3:Y:S04]  /*10a00*/  LDL R5, [R1+0xd4] ;  /* 0x0000d40001057983 */ /* 0x000ee80000100800 */
[----:B------:R-:W4:Y:S04]  /*10a10*/  LDL R7, [R1+0x84] ;  /* 0x0000840001077983 */ /* 0x000f280000100800 */
[----:B------:R-:W5:Y:S04]  /*10a20*/  LDL R0, [R1+0xd0] ;  /* 0x0000d00001007983 */ /* 0x000f680000100800 */
[----:B------:R-:W5:Y:S04]  /*10a30*/  LDL R6, [R1+0xcc] ;  /* 0x0000cc0001067983 */ /* 0x000f680000100800 */
[----:B------:R-:W5:Y:S04]  /*10a40*/  LDL R3, [R1+0xc4] ;  /* 0x0000c40001037983 */ /* 0x000f680000100800 */
[----:B------:R-:W5:Y:S04]  /*10a50*/  LDL R2, [R1+0xe0] ;  /* 0x0000e00001027983 */ /* 0x000f680000100800 */
[----:B------:R-:W0:Y:S01]  /*10a60*/  LDGDEPBAR ;  /* 0x00000000000079af */ /* 0x000e220000000000 */
[----:B--2---:R-:W-:Y:S04]  /*10a70*/  LEA R4, R4, R9, 0x7 ;  /* 0x0000000904047211 */ /* 0x004fe800078e38ff */
[----:B---3--:R-:W-:Y:S02]  /*10a80*/  IADD3 R4, R5, R4, R8 ;  /* 0x0000000405047210 */ /* 0x008fe40007ffe008 */
[----:B------:R-:W-:Y:S05]  /*10a90*/  MOV R5, 0xffffffc0 ;  /* 0xffffffc000057802 */ /* 0x000fea0000000f00 */
[----:B----4-:R-:W-:Y:S02]  /*10aa0*/  IMAD R5, R7, R5, 0x1 ;  /* 0x0000000107057424 */ /* 0x010fe400078e0205 */
[----:B-----5:R-:W-:Y:S04]  /*10ab0*/  IMAD.IADD R4, R0, 0x1, R4 ;  /* 0x0000000100047824 */ /* 0x020fe800078e0204 */
[----:B------:R-:W-:Y:S01]  /*10ac0*/  @P0 IMAD.HI.U32 R0, R4, c[0x0][0x2c8], RZ ;  /* 0x0000b20004000a27 */ /* 0x000fe200078e00ff */
[----:B------:R-:W-:Y:S04]  /*10ad0*/  IADD3 R5, R3, R5, -R6 ;  /* 0x0000000503057210 */ /* 0x000fe80007ffe806 */
[----:B------:R-:W-:Y:S01]  /*10ae0*/  @P0 SHF.R.U32.HI R4, RZ, c[0x0][0x2cc], R0 ;  /* 0x0000b300ff040a19 */ /* 0x000fe20000011600 */
[----:B------:R-:W-:Y:S01]  /*10af0*/  IMAD.IADD R5, R5, 0x1, -R2 ;  /* 0x0000000105057824 */ /* 0x000fe200078e0a02 */
[----:B------:R-:W-:-:S05]  /*10b00*/  BRA.DIV ~URZ, `(.L_x_1937) ;  /* 0x0000e0527f007947 */ /* 0x000fca000b800000 */
[----:B------:R1:W2:Y:S02]  /*10b10*/  SHFL.IDX PT, R0, R4, RZ, 0x1c1f ;  /* 0x001c1fff04007589 */ /* 0x0002a400000e0000 */
.L_x_2016:
[----:B--2---:R-:W-:Y:S05]  /*10b20*/  IMAD.IADD R0, R5, 0x1, R0 ;  /* 0x0000000105007824 */ /* 0x004fea00078e0200 */
[C---:B------:R-:W-:Y:S02]  /*10b30*/  ISETP.GT.AND P0, PT, R0.reuse, RZ, PT ;  /* 0x000000ff0000720c */ /* 0x040fe40003f04270 */
[C---:B------:R-:W-:Y:S02]  /*10b40*/  ISETP.GT.AND P1, PT, R0.reuse, 0x1, PT ;  /* 0x000000010000780c */ /* 0x040fe40003f24270 */
[----:B------:R-:W-:Y:S02]  /*10b50*/  FSEL R8, R229, -INF , P0 ;  /* 0xff800000e5087808 */ /* 0x000fe40000000000 */
[C---:B------:R-:W-:Y:S02]  /*10b60*/  ISETP.GT.AND P0, PT, R0.reuse, 0x9, PT ;  /* 0x000000090000780c */ /* 0x040fe40003f04270 */
[----:B------:R-:W-:Y:S02]  /*10b70*/  ISETP.GT.AND P2, PT, R0, 0x8, PT ;  /* 0x000000080000780c */ /* 0x000fe40003f44270 */
[----:B------:R-:W-:Y:S02]  /*10b80*/  FSEL R24, R228, -INF , P1 ;  /* 0xff800000e4187808 */ /* 0x000fe40000800000 */
[C---:B------:R-:W-:Y:S02]  /*10b90*/  ISETP.GT.AND P1, PT, R0.reuse, 0x10, PT ;  /* 0x000000100000780c */ /* 0x040fe40003f24270 */
[----:B------:R-:W-:Y:S02]  /*10ba0*/  ISETP.GT.AND P3, PT, R0, 0x11, PT ;  /* 0x000000110000780c */ /* 0x000fe40003f64270 */
[----:B------:R-:W-:Y:S02]  /*10bb0*/  FSEL R22, R206, -INF , P0 ;  /* 0xff800000ce167808 */ /* 0x000fe40000000000 */
[----:B------:R-:W-:Y:S02]  /*10bc0*/  ISETP.GT.AND P0, PT, R0, 0x18, PT ;  /* 0x000000180000780c */ /* 0x000fe40003f04270 */
[----:B------:R-:W-:Y:S02]  /*10bd0*/  FSEL R23, R219, -INF , P2 ;  /* 0xff800000db177808 */ /* 0x000fe40001000000 */
[----:B------:R-:W-:Y:S02]  /*10be0*/  FSEL R21, R136, -INF , P1 ;  /* 0xff80000088157808 */ /* 0x000fe40000800000 */
[----:B------:R-:W-:Y:S02]  /*10bf0*/  ISETP.GT.AND P2, PT, R0, 0x19, PT ;  /* 0x000000190000780c */ /* 0x000fe40003f44270 */
[----:B------:R-:W-:Y:S02]  /*10c00*/  FSEL R20, R20, -INF , P3 ;  /* 0xff80000014147808 */ /* 0x000fe40001800000 */
[C---:B------:R-:W-:Y:S02]  /*10c10*/  ISETP.GT.AND P3, PT, R0.reuse, 0x20, PT ;  /* 0x000000200000780c */ /* 0x040fe40003f64270 */
[----:B------:R-:W-:Y:S02]  /*10c20*/  FSEL R19, R19, -INF , P0 ;  /* 0xff80000013137808 */ /* 0x000fe40000000000 */
[C---:B------:R-:W-:Y:S02]  /*10c30*/  ISETP.GT.AND P1, PT, R0.reuse, 0x21, PT ;  /* 0x000000210000780c */ /* 0x040fe40003f24270 */
        /* <DEDUP_REMOVED lines=8> */
[C---:B------:R-:W-:Y:S02]  /*10cc0*/  ISETP.GT.AND P1, PT, R0.reuse, 0x38, PT ;  /* 0x000000380000780c */ /* 0x040fe40003f24270 */
[----:B------:R-:W-:Y:S02]  /*10cd0*/  ISETP.GT.AND P0, PT, R0, 0x39, PT ;  /* 0x000000390000780c */ /* 0x000fe40003f04270 */
[----:B------:R-:W-:Y:S02]  /*10ce0*/  FSEL R14, R14, -INF , P4 ;  /* 0xff8000000e0e7808 */ /* 0x000fe40002000000 */
[----:B------:R-:W-:Y:S02]  /*10cf0*/  FSEL R13, R13, -INF , P3 ;  /* 0xff8000000d0d7808 */ /* 0x000fe40001800000 */
[----:B------:R-:W-:Y:S02]  /*10d00*/  FSEL R12, R12, -INF , P2 ;  /* 0xff8000000c0c7808 */ /* 0x000fe40001000000 */
[----:B------:R-:W-:Y:S02]  /*10d10*/  FSEL R11, R11, -INF , P1 ;  /* 0xff8000000b0b7808 */ /* 0x000fe40000800000 */
[----:B------:R-:W-:Y:S01]  /*10d20*/  FSEL R10, R10, -INF , P0 ;  /* 0xff8000000a0a7808 */ /* 0x000fe20000000000 */
[----:B------:R-:W-:-:S05]  /*10d30*/  BRA.DIV ~URZ, `(.L_x_1938) ;  /* 0x0000de927f007947 */ /* 0x000fca000b800000 */
[----:B------:R-:W-:Y:S01]  /*10d40*/  FMNMX.FTZ R136, R8, R132, !PT ;  /* 0x0000008408887209 */ /* 0x000fe20007810000 */
[----:B------:R-:W2:Y:S03]  /*10d50*/  LDL.LU R3, [R1+0x70] ;  /* 0x0000700001037983 */ /* 0x000ea60000300800 */
[----:B------:R-:W-:Y:S01]  /*10d60*/  FMNMX.FTZ R136, R24, R136, !PT ;  /* 0x0000008818887209 */ /* 0x000fe20007810000 */
[----:B------:R-:W3:Y:S03]  /*10d70*/  SHFL.IDX PT, R2, R4, 0x1, 0x1c1f ;  /* 0x003c1f0004027f89 */ /* 0x000ee600000e0000 */
[----:B------:R-:W-:Y:S04]  /*10d80*/  FMNMX.FTZ R136, R23, R136, !PT ;  /* 0x0000008817887209 */ /* 0x000fe80007810000 */
[----:B------:R-:W-:Y:S01]  /*10d90*/  FMNMX.FTZ R136, R22, R136, !PT ;  /* 0x0000008816887209 */ /* 0x000fe20007810000 */
[----:B------:R-:W4:Y:S03]  /*10da0*/  SHFL.IDX PT, R0, R4, 0x2, 0x1c1f ;  /* 0x005c1f0004007f89 */ /* 0x000f2600000e0000 */
[----:B------:R-:W-:Y:S04]  /*10db0*/  FMNMX.FTZ R136, R21, R136, !PT ;  /* 0x0000008815887209 */ /* 0x000fe80007810000 */
[----:B------:R-:W-:Y:S01]  /*10dc0*/  FMNMX.FTZ R136, R20, R136, !PT ;  /* 0x0000008814887209 */ /* 0x000fe20007810000 */
[----:B-1----:R-:W1:Y:S03]  /*10dd0*/  SHFL.IDX PT, R4, R4, 0x3, 0x1c1f ;  /* 0x007c1f0004047f89 */ /* 0x002e6600000e0000 */
[----:B------:R-:W-:Y:S04]  /*10de0*/  FMNMX.FTZ R136, R19, R136, !PT ;  /* 0x0000008813887209 */ /* 0x000fe80007810000 */
[----:B------:R-:W-:Y:S01]  /*10df0*/  FMNMX.FTZ R136, R18, R136, !PT ;  /* 0x0000008812887209 */ /* 0x000fe20007810000 */
[----:B------:R-:W5:Y:S03]  /*10e00*/  LDL.LU R6, [R1+0x80] ;  /* 0x0000800001067983 */ /* 0x000f660000300800 */
[----:B------:R-:W-:Y:S04]  /*10e10*/  FMNMX.FTZ R136, R17, R136, !PT ;  /* 0x0000008811887209 */ /* 0x000fe80007810000 */
[----:B------:R-:W-:Y:S04]  /*10e20*/  FMNMX.FTZ R136, R16, R136, !PT ;  /* 0x0000008810887209 */ /* 0x000fe80007810000 */
[----:B------:R-:W-:Y:S04]  /*10e30*/  FMNMX.FTZ R136, R15, R136, !PT ;  /* 0x000000880f887209 */ /* 0x000fe80007810000 */
[----:B------:R-:W-:Y:S04]  /*10e40*/  FMNMX.FTZ R136, R14, R136, !PT ;  /* 0x000000880e887209 */ /* 0x000fe80007810000 */
[----:B------:R-:W-:Y:S04]  /*10e50*/  FMNMX.FTZ R136, R13, R136, !PT ;  /* 0x000000880d887209 */ /* 0x000fe80007810000 */
[----:B------:R-:W-:Y:S04]  /*10e60*/  FMNMX.FTZ R136, R12, R136, !PT ;  /* 0x000000880c887209 */ /* 0x000fe80007810000 */
[----:B------:R-:W-:Y:S04]  /*10e70*/  FMNMX.FTZ R136, R11, R136, !PT ;  /* 0x000000880b887209 */ /* 0x000fe80007810000 */
[----:B------:R-:W-:Y:S01]  /*10e80*/  FMNMX.FTZ R136, R10, R136, !PT ;  /* 0x000000880a887209 */ /* 0x000fe20007810000 */
[C---:B---3--:R-:W-:Y:S02]  /*10e90*/  IMAD.IADD R2, R5.reuse, 0x1, R2 ;  /* 0x0000000105027824 */ /* 0x048fe400078e0202 */
[C---:B----4-:R-:W-:Y:S02]  /*10ea0*/  IMAD.IADD R0, R5.reuse, 0x1, R0 ;  /* 0x0000000105007824 */ /* 0x050fe400078e0200 */
[----:B-1----:R-:W-:Y:S01]  /*10eb0*/  IMAD.IADD R5, R5, 0x1, R4 ;  /* 0x0000000105057824 */ /* 0x002fe200078e0204 */
[C---:B------:R-:W-:Y:S01]  /*10ec0*/  ISETP.GT.AND P1, PT, R2.reuse, 0x1, PT ;  /* 0x000000010200780c */ /* 0x040fe20003f24270 */
[----:B------:R-:W3:Y:S01]  /*10ed0*/  LDL.LU R4, [R1+0x7c] ;  /* 0x00007c0001047983 */ /* 0x000ee20000300800 */
[C---:B------:R-:W-:Y:S02]  /*10ee0*/  ISETP.GT.AND P0, PT, R2.reuse, RZ, PT ;  /* 0x000000ff0200720c */ /* 0x040fe40003f04270 */
[----:B------:R-:W-:Y:S02]  /*10ef0*/  FSEL R34, R247, -INF , P1 ;  /* 0xff800000f7227808 */ /* 0x000fe40000800000 */
[C---:B------:R-:W-:Y:S02]  /*10f00*/  ISETP.GT.AND P1, PT, R2.reuse, 0x10, PT ;  /* 0x000000100200780c */ /* 0x040fe40003f24270 */
[C---:B------:R-:W-:Y:S02]  /*10f10*/  ISETP.GT.AND P2, PT, R2.reuse, 0x8, PT ;  /* 0x000000080200780c */ /* 0x040fe40003f44270 */
[----:B------:R-:W-:Y:S02]  /*10f20*/  FSEL R51, R221, -INF , P1 ;  /* 0xff800000dd337808 */ /* 0x000fe40000800000 */
[----:B------:R-:W-:Y:S02]  /*10f30*/  ISETP.GT.AND P1, PT, R2, 0x19, PT ;  /* 0x000000190200780c */ /* 0x000fe40003f24270 */
[----:B------:R-:W-:Y:S02]  /*10f40*/  FSEL R9, R248, -INF , P0 ;  /* 0xff800000f8097808 */ /* 0x000fe40000000000 */
[----:B------:R-:W-:Y:S02]  /*10f50*/  FSEL R48, R35, -INF , P1 ;  /* 0xff80000023307808 */ /* 0x000fe40000800000 */
[C---:B------:R-:W-:Y:S02]  /*10f60*/  ISETP.GT.AND P1, PT, R2.reuse, 0x28, PT ;  /* 0x000000280200780c */ /* 0x040fe40003f24270 */
[C---:B------:R-:W-:Y:S02]  /*10f70*/  ISETP.GT.AND P0, PT, R2.reuse, 0x9, PT ;  /* 0x000000090200780c */ /* 0x040fe40003f04270 */
[----:B------:R-:W-:Y:S02]  /*10f80*/  FSEL R45, R45, -INF , P1 ;  /* 0xff8000002d2d7808 */ /* 0x000fe40000800000 */
[----:B------:R-:W-:Y:S02]  /*10f90*/  ISETP.GT.AND P1, PT, R2, 0x31, PT ;  /* 0x000000310200780c */ /* 0x000fe40003f24270 */
[----:B------:R-:W-:Y:S02]  /*10fa0*/  FSEL R40, R225, -INF , P2 ;  /* 0xff800000e1287808 */ /* 0x000fe40001000000 */
[----:B------:R-:W-:Y:S02]  /*10fb0*/  FSEL R39, R39, -INF , P1 ;  /* 0xff80000027277808 */ /* 0x000fe40000800000 */
[----:B------:R-:W-:Y:S02]  /*10fc0*/  ISETP.GT.AND P1, PT, R0, RZ, PT ;  /* 0x000000ff0000720c */ /* 0x000fe40003f24270 */
        /* <DEDUP_REMOVED lines=15> */
[----:B------:R-:W-:Y:S01]  /*110c0*/  FSEL R38, R38, -INF , P2 ;  /* 0xff80000026267808 */ /* 0x000fe20001000000 */
[----:B------:R-:W4:Y:S01]  /*110d0*/  LDL.LU R2, [R1+0x74] ;  /* 0x0000740001027983 */ /* 0x000f220000300800 */
[----:B------:R-:W-:Y:S02]  /*110e0*/  ISETP.GT.AND P2, PT, R0, 0x1, PT ;  /* 0x000000010000780c */ /* 0x000fe40003f44270 */
[----:B------:R-:W-:Y:S02]  /*110f0*/  FSEL R36, R36, -INF , P0 ;  /* 0xff80000024247808 */ /* 0x000fe40000000000 */
[----:B------:R-:W-:Y:S02]  /*11100*/  FSEL R57, R249, -INF , P2 ;  /* 0xff800000f9397808 */ /* 0x000fe40001000000 */
[C---:B------:R-:W-:Y:S02]  /*11110*/  ISETP.GT.AND P2, PT, R0.reuse, 0x10, PT ;  /* 0x000000100000780c */ /* 0x040fe40003f44270 */
        /* <DEDUP_REMOVED lines=16> */
[----:B------:R-:W-:Y:S02]  /*11220*/  FSEL R55, R55, -INF , P0 ;  /* 0xff80000037377808 */ /* 0x000fe40000000000 */
[C---:B------:R-:W-:Y:S02]  /*11230*/  ISETP.GT.AND P0, PT, R5.reuse, 0x1, PT ;  /* 0x000000010500780c */ /* 0x040fe40003f04270 */
[C---:B------:R-:W-:Y:S02]  /*11240*/  ISETP.GT.AND P2, PT, R5.reuse, RZ, PT ;  /* 0x000000ff0500720c */ /* 0x040fe40003f44270 */
[----:B------:R-:W-:Y:S04]  /*11250*/  ISETP.GT.AND P3, PT, R5, 0x18, PT ;  /* 0x000000180500780c */ /* 0x000fe80003f64270 */
[----:B------:R-:W-:Y:S02]  /*11260*/  FSEL R32, R227, -INF , P3 ;  /* 0xff800000e3207808 */ /* 0x000fe40001800000 */
[----:B------:R-:W-:Y:S04]  /*11270*/  ISETP.GT.AND P3, PT, R5, 0x21, PT ;  /* 0x000000210500780c */ /* 0x000fe80003f64270 */
[----:B------:R-:W-:Y:S02]  /*11280*/  FSEL R29, R207, -INF , P3 ;  /* 0xff800000cf1d7808 */ /* 0x000fe40001800000 */
[----:B------:R-:W-:Y:S02]  /*11290*/  ISETP.GT.AND P3, PT, R5, 0x30, PT ;  /* 0x000000300500780c */ /* 0x000fe40003f64270 */
[----:B--2---:R-:W-:Y:S02]  /*112a0*/  FSEL R53, R3, -INF , P1 ;  /* 0xff80000003357808 */ /* 0x004fe40000800000 */
[C---:B------:R-:W-:Y:S01]  /*112b0*/  ISETP.GT.AND P1, PT, R0.reuse, 0x9, PT ;  /* 0x000000090000780c */ /* 0x040fe20003f24270 */
[----:B------:R-:W2:Y:S03]  /*112c0*/  LDL.LU R3, [R1+0x78] ;  /* 0x0000780001037983 */ /* 0x000ea60000300800 */
[----:B------:R-:W-:Y:S02]  /*112d0*/  FSEL R67, R245, -INF , P1 ;  /* 0xff800000f5437808 */ /* 0x000fe40000800000 */
[----:B------:R-:W-:Y:S04]  /*112e0*/  ISETP.GT.AND P1, PT, R0, 0x18, PT ;  /* 0x000000180000780c */ /* 0x000fe80003f24270 */
[----:B------:R-:W-:Y:S02]  /*112f0*/  FSEL R64, R218, -INF , P1 ;  /* 0xff800000da407808 */ /* 0x000fe40000800000 */
[C---:B------:R-:W-:Y:S04]  /*11300*/  ISETP.GT.AND P1, PT, R0.reuse, 0x21, PT ;  /* 0x000000210000780c */ /* 0x040fe80003f24270 */
[----:B------:R-:W-:Y:S02]  /*11310*/  FSEL R61, R41, -INF , P1 ;  /* 0xff800000293d7808 */ /* 0x000fe40000800000 */
[C---:B------:R-:W-:Y:S04]  /*11320*/  ISETP.GT.AND P1, PT, R0.reuse, 0x30, PT ;  /* 0x000000300000780c */ /* 0x040fe80003f24270 */
[----:B------:R-:W-:Y:S02]  /*11330*/  FSEL R58, R25, -INF , P1 ;  /* 0xff800000193a7808 */ /* 0x000fe40000800000 */
[----:B------:R-:W-:Y:S02]  /*11340*/  ISETP.GT.AND P1, PT, R0, 0x39, PT ;  /* 0x000000390000780c */ /* 0x000fe40003f24270 */
[----:B-----5:R-:W-:Y:S01]  /*11350*/  FSEL R28, R6, -INF , P2 ;  /* 0xff800000061c7808 */ /* 0x020fe20001000000 */
[----:B------:R-:W1:Y:S01]  /*11360*/  SHFL.BFLY PT, R0, R136, 0x2, 0x1f ;  /* 0x0c401f0088007f89 */ /* 0x000e6200000e0000 */
[----:B------:R-:W-:Y:S02]  /*11370*/  FSEL R42, R42, -INF , P1 ;  /* 0xff8000002a2a7808 */ /* 0x000fe40000800000 */
[C---:B------:R-:W-:Y:S02]  /*11380*/  ISETP.GT.AND P1, PT, R5.reuse, 0x8, PT ;  /* 0x000000080500780c */ /* 0x040fe40003f24270 */
[----:B------:R-:W-:Y:S02]  /*11390*/  ISETP.GT.AND P2, PT, R5, 0x9, PT ;  /* 0x000000090500780c */ /* 0x000fe40003f44270 */
[----:B------:R-:W-:Y:S02]  /*113a0*/  FSEL R25, R133, -INF , P3 ;  /* 0xff80000085197808 */ /* 0x000fe40001800000 */
[----:B-1----:R-:W-:Y:S05]  /*113b0*/  FMNMX.FTZ R136, R0, R136, !PT ;  /* 0x0000008800887209 */ /* 0x002fea0007810000 */
[----:B------:R-:W1:Y:S01]  /*113c0*/  SHFL.BFLY PT, R0, R136, 0x1, 0x1f ;  /* 0x0c201f0088007f89 */ /* 0x000e6200000e0000 */
[----:B---3--:R-:W-:Y:S02]  /*113d0*/  FSEL R54, R4, -INF , P0 ;  /* 0xff80000004367808 */ /* 0x008fe40000000000 */
[----:B------:R-:W-:Y:S04]  /*113e0*/  ISETP.GT.AND P0, PT, R5, 0x10, PT ;  /* 0x000000100500780c */ /* 0x000fe80003f04270 */
[----:B------:R-:W-:Y:S02]  /*113f0*/  FSEL R35, R231, -INF , P0 ;  /* 0xff800000e7237808 */ /* 0x000fe40000000000 */
[C---:B------:R-:W-:Y:S04]  /*11400*/  ISETP.GT.AND P0, PT, R5.reuse, 0x19, PT ;  /* 0x000000190500780c */ /* 0x040fe80003f04270 */
[----:B------:R-:W-:Y:S02]  /*11410*/  FSEL R31, R226, -INF , P0 ;  /* 0xff800000e21f7808 */ /* 0x000fe40000000000 */
[----:B------:R-:W-:Y:S02]  /*11420*/  ISETP.GT.AND P0, PT, R5, 0x29, PT ;  /* 0x000000290500780c */ /* 0x000fe40003f04270 */
[----:B-1----:R-:W-:Y:S02]  /*11430*/  FMNMX.FTZ R136, R136, R0, !PT ;  /* 0x0000000088887209 */ /* 0x002fe40007810000 */
[----:B------:R-:W-:Y:S02]  /*11440*/  FSEL R26, R134, -INF , P0 ;  /* 0xff800000861a7808 */ /* 0x000fe40000000000 */
[----:B------:R-:W-:Y:S02]  /*11450*/  FMNMX.FTZ R134, R53, R138, !PT ;  /* 0x0000008a35867209 */ /* 0x000fe40007810000 */
[----:B------:R-:W-:Y:S02]  /*11460*/  ISETP.GT.AND P0, PT, R5, 0x39, PT ;  /* 0x000000390500780c */ /* 0x000fe40003f04270 */
[----:B------:R-:W-:Y:S02]  /*11470*/  FMNMX.FTZ R134, R57, R134, !PT ;  /* 0x0000008639867209 */ /* 0x000fe40007810000 */
[----:B------:R-:W-:Y:S02]  /*11480*/  FSEL R7, R204, -INF , P0 ;  /* 0xff800000cc077808 */ /* 0x000fe40000000000 */
        /* <DEDUP_REMOVED lines=8> */
[----:B------:R-:W-:Y:S02]  /*11510*/  FMNMX.FTZ R134, R60, R134, !PT ;  /* 0x000000863c867209 */ /* 0x000fe40007810000 */
[----:B----4-:R-:W-:Y:S02]  /*11520*/  FSEL R37, R2, -INF , P2 ;  /* 0xff80000002257808 */ /* 0x010fe40001000000 */
[----:B------:R-:W-:Y:S02]  /*11530*/  FMNMX.FTZ R134, R59, R134, !PT ;  /* 0x000000863b867209 */ /* 0x000fe40007810000 */
[C---:B------:R-:W-:Y:S02]  /*11540*/  ISETP.GT.AND P2, PT, R5.reuse, 0x20, PT ;  /* 0x000000200500780c */ /* 0x040fe40003f44270 */
[----:B------:R-:W-:Y:S02]  /*11550*/  FMNMX.FTZ R134, R58, R134, !PT ;  /* 0x000000863a867209 */ /* 0x000fe40007810000 */
[----:B------:R-:W-:Y:S02]  /*11560*/  FSEL R30, R216, -INF , P2 ;  /* 0xff800000d81e7808 */ /* 0x000fe40001000000 */
[----:B------:R-:W-:Y:S02]  /*11570*/  FMNMX.FTZ R134, R56, R134, !PT ;  /* 0x0000008638867209 */ /* 0x000fe40007810000 */
[----:B------:R-:W-:Y:S02]  /*11580*/  ISETP.GT.AND P2, PT, R5, 0x31, PT ;  /* 0x000000310500780c */ /* 0x000fe40003f44270 */
[----:B------:R-:W-:Y:S02]  /*11590*/  FMNMX.FTZ R134, R55, R134, !PT ;  /* 0x0000008637867209 */ /* 0x000fe40007810000 */
[----:B------:R-:W-:Y:S02]  /*115a0*/  FSEL R6, R208, -INF , P2 ;  /* 0xff800000d0067808 */ /* 0x000fe40001000000 */
[----:B------:R-:W-:Y:S02]  /*115b0*/  FMNMX.FTZ R134, R42, R134, !PT ;  /* 0x000000862a867209 */ /* 0x000fe40007810000 */
[----:B--2---:R-:W-:Y:S02]  /*115c0*/  FSEL R41, R3, -INF , P1 ;  /* 0xff80000003297808 */ /* 0x004fe40000800000 */
[C---:B------:R-:W-:Y:S04]  /*115d0*/  ISETP.GT.AND P1, PT, R5.reuse, 0x11, PT ;  /* 0x000000110500780c */ /* 0x040fe80003f24270 */
[----:B------:R-:W-:Y:S02]  /*115e0*/  FSEL R33, R230, -INF , P1 ;  /* 0xff800000e6217808 */ /* 0x000fe40000800000 */
[----:B------:R-:W-:Y:S04]  /*115f0*/  ISETP.GT.AND P1, PT, R5, 0x28, PT ;  /* 0x000000280500780c */ /* 0x000fe80003f24270 */
        /* <DEDUP_REMOVED lines=22> */
[----:B-1----:R-:W-:Y:S06]  /*11760*/  FMNMX.FTZ R135, R135, R0, !PT ;  /* 0x0000000087877209 */ /* 0x002fec0007810000 */
        /* <DEDUP_REMOVED lines=23> */
.L_x_2017:
[----:B------:R-:W3:Y:S01]  /*118e0*/  LDL.LU R204, [R1+0xbc] ;  /* 0x0000bc0001cc7983 */ /* 0x000ee20000300800 */
[C---:B------:R-:W-:Y:S01]  /*118f0*/  FSETP.NEU.FTZ.AND P0, PT, R136.reuse, -INF , PT ;  /* 0xff8000008800780b */ /* 0x040fe20003f1d000 */
[----:B------:R-:W-:Y:S01]  /*11900*/  FMUL.FTZ R2, R136, c[0x0][0x2d0] ;  /* 0x0000b40088027a20 */ /* 0x000fe20000410000 */
[----:B--2---:R-:W-:Y:S01]  /*11910*/  FMNMX.FTZ R133, R0, R4, !PT ;  /* 0x0000000400857209 */ /* 0x004fe20007810000 */
[----:B------:R-:W2:Y:S01]  /*11920*/  LDL.LU R212, [R1+0xb0] ;  /* 0x0000b00001d47983 */ /* 0x000ea20000300800 */
[----:B------:R-:W-:Y:S01]  /*11930*/  FSEL R0, R136, RZ, P0 ;  /* 0x000000ff88007208 */ /* 0x000fe20000000000 */
[----:B------:R-:W-:Y:S01]  /*11940*/  WARPSYNC 0xffffffff ;  /* 0xffffffff00007948 */ /* 0x000fe20003800000 */
[----:B------:R-:W-:Y:S02]  /*11950*/  FSEL R2, R2, RZ, P0 ;  /* 0x000000ff02027208 */ /* 0x000fe40000000000 */
[----:B------:R-:W-:Y:S01]  /*11960*/  FSETP.NEU.FTZ.AND P0, PT, R135, -INF , PT ;  /* 0xff8000008700780b */ /* 0x000fe20003f1d000 */
[----:B------:R-:W-:Y:S02]  /*11970*/  FADD.FTZ R0, -R0, R132 ;  /* 0x0000008400007221 */ /* 0x000fe40000010100 */
[--C-:B------:R-:W-:Y:S02]  /*11980*/  FFMA.FTZ R3, R8, c[0x0][0x2d0], -R2.reuse ;  /* 0x0000b40008037a23 */ /* 0x100fe40000010802 */
[----:B------:R-:W-:Y:S02]  /*11990*/  FMUL.FTZ R0, R0, c[0x0][0x2d0] ;  /* 0x0000b40000007a20 */ /* 0x000fe40000410000 */
[--C-:B------:R-:W-:Y:S02]  /*119a0*/  FFMA.FTZ R24, R24, c[0x0][0x2d0], -R2.reuse ;  /* 0x0000b40018187a23 */ /* 0x100fe40000010802 */
[----:B------:R-:W4:Y:S01]  /*119b0*/  MUFU.EX2 R132, R0 ;  /* 0x0000000000847308 */ /* 0x000f220000000800 */
        /* <DEDUP_REMOVED lines=8> */
[--C-:B------:R-:W-:Y:S02]  /*11a40*/  FFMA.FTZ R17, R17, c[0x0][0x2d0], -R2.reuse ;  /* 0x0000b40011117a23 */ /* 0x100fe40000010802 */
[--C-:B------:R-:W-:Y:S02]  /*11a50*/  FFMA.FTZ R16, R16, c[0x0][0x2d0], -R2.reuse ;  /* 0x0000b40010107a23 */ /* 0x100fe40000010802 */
[--C-:B------:R-:W-:Y:S01]  /*11a60*/  FFMA.FTZ R211, R15, c[0x0][0x2d0], -R2.reuse ;  /* 0x0000b4000fd37a23 */ /* 0x100fe20000010802 */
[----:B------:R-:W5:Y:S01]  /*11a70*/  MUFU.EX2 R24, R24 ;  /* 0x0000001800187308 */ /* 0x000f620000000800 */
[--C-:B------:R-:W-:Y:S01]  /*11a80*/  FFMA.FTZ R210, R14, c[0x0][0x2d0], -R2.reuse ;  /* 0x0000b4000ed27a23 */ /* 0x100fe20000010802 */
[----:B------:R-:W-:Y:S01]  /*11a90*/  MOV R15, R17 ;  /* 0x00000011000f7202 */ /* 0x000fe20000000f00 */
[--C-:B------:R-:W-:Y:S01]  /*11aa0*/  FFMA.FTZ R207, R12, c[0x0][0x2d0], -R2.reuse ;  /* 0x0000b4000ccf7a23 */ /* 0x100fe20000010802 */
[----:B------:R-:W-:Y:S01]  /*11ab0*/  MOV R13, R211 ;  /* 0x000000d3000d7202 */ /* 0x000fe20000000f00 */
[--C-:B------:R-:W-:Y:S01]  /*11ac0*/  FFMA.FTZ R209, R11, c[0x0][0x2d0], -R2.reuse ;  /* 0x0000b4000bd17a23 */ /* 0x100fe20000010802 */
[----:B------:R-:W-:Y:S01]  /*11ad0*/  MOV R12, R210 ;  /* 0x000000d2000c7202 */ /* 0x000fe20000000f00 */
[----:B------:R-:W-:Y:S01]  /*11ae0*/  FFMA.FTZ R10, R10, c[0x0][0x2d0], -R2 ;  /* 0x0000b4000a0a7a23 */ /* 0x000fe20000010802 */
[----:B------:R-:W-:Y:S01]  /*11af0*/  MOV R14, R16 ;  /* 0x00000010000e7202 */ /* 0x000fe20000000f00 */
[----:B------:R-:W-:Y:S01]  /*11b00*/  FMUL.FTZ R2, R135, c[0x0][0x2d0] ;  /* 0x0000b40087027a20 */ /* 0x000fe20000410000 */
[----:B------:R-:W-:Y:S04]  /*11b10*/  MUFU.EX2 R23, R23 ;  /* 0x0000001700177308 */ /* 0x000fe80000000800 */
[----:B------:R-:W-:Y:S05]  /*11b20*/  FSEL R2, R2, RZ, P0 ;  /* 0x000000ff02027208 */ /* 0x000fea0000000000 */
[--C-:B-1----:R-:W-:Y:S01]  /*11b30*/  FFMA.FTZ R4, R34, c[0x0][0x2d0], -R2.reuse ;  /* 0x0000b40022047a23 */ /* 0x102fe20000010802 */
[----:B------:R-:W1:Y:S01]  /*11b40*/  MUFU.EX2 R22, R22 ;  /* 0x0000001600167308 */ /* 0x000e620000000800 */
[--C-:B------:R-:W-:Y:S01]  /*11b50*/  FFMA.FTZ R52, R52, c[0x0][0x2d0], -R2.reuse ;  /* 0x0000b40034347a23 */ /* 0x100fe20000010802 */
[----:B------:R-:W-:Y:S01]  /*11b60*/  MOV R34, R208 ;  /* 0x000000d000227202 */ /* 0x000fe20000000f00 */
[--C-:B------:R-:W-:Y:S02]  /*11b70*/  FFMA.FTZ R247, R45, c[0x0][0x2d0], -R2.reuse ;  /* 0x0000b4002df77a23 */ /* 0x100fe40000010802 */
[--C-:B------:R-:W-:Y:S01]  /*11b80*/  FFMA.FTZ R39, R39, c[0x0][0x2d0], -R2.reuse ;  /* 0x0000b40027277a23 */ /* 0x100fe20000010802 */
[----:B------:R-:W2:Y:S01]  /*11b90*/  LDL.LU R45, [R1+0xb4] ;  /* 0x0000b400012d7983 */ /* 0x000ea20000300800 */
[--C-:B------:R-:W-:Y:S02]  /*11ba0*/  FFMA.FTZ R38, R38, c[0x0][0x2d0], -R2.reuse ;  /* 0x0000b40026267a23 */ /* 0x100fe40000010802 */
[--C-:B------:R-:W-:Y:S01]  /*11bb0*/  FFMA.FTZ R217, R48, c[0x0][0x2d0], -R2.reuse ;  /* 0x0000b40030d97a23 */ /* 0x100fe20000010802 */
[----:B------:R-:W-:Y:S01]  /*11bc0*/  MUFU.EX2 R4, R4 ;  /* 0x0000000400047308 */ /* 0x000fe20000000800 */
[--C-:B------:R-:W-:Y:S02]  /*11bd0*/  FFMA.FTZ R43, R43, c[0x0][0x2d0], -R2.reuse ;  /* 0x0000b4002b2b7a23 */ /* 0x100fe40000010802 */
[--C-:B------:R-:W-:Y:S01]  /*11be0*/  FFMA.FTZ R219, R50, c[0x0][0x2d0], -R2.reuse ;  /* 0x0000b40032db7a23 */ /* 0x100fe20000010802 */
[----:B------:R-:W-:Y:S01]  /*11bf0*/  MOV R50, R12 ;  /* 0x0000000c00327202 */ /* 0x000fe20000000f00 */
[--C-:B------:R-:W-:Y:S02]  /*11c00*/  FFMA.FTZ R218, R49, c[0x0][0x2d0], -R2.reuse ;  /* 0x0000b40031da7a23 */ /* 0x100fe40000010802 */
[--C-:B------:R-:W-:Y:S02]  /*11c10*/  FFMA.FTZ R249, R47, c[0x0][0x2d0], -R2.reuse ;  /* 0x0000b4002ff97a23 */ /* 0x100fe40000010802 */
[--C-:B------:R-:W-:Y:S02]  /*11c20*/  FFMA.FTZ R248, R46, c[0x0][0x2d0], -R2.reuse ;  /* 0x0000b4002ef87a23 */ /* 0x100fe40000010802 */
[--C-:B------:R-:W-:Y:S02]  /*11c30*/  FFMA.FTZ R246, R44, c[0x0][0x2d0], -R2.reuse ;  /* 0x0000b4002cf67a23 */ /* 0x100fe40000010802 */
[--C-:B------:R-:W-:Y:S01]  /*11c40*/  FFMA.FTZ R220, R51, c[0x0][0x2d0], -R2.reuse ;  /* 0x0000b40033dc7a23 */ /* 0x100fe20000010802 */
[----:B------:R-:W-:Y:S01]  /*11c50*/  MOV R51, R207 ;  /* 0x000000cf00337202 */ /* 0x000fe20000000f00 */
[----:B------:R-:W-:Y:S10]  /*11c60*/  MUFU.EX2 R249, R249 ;  /* 0x000000f900f97308 */ /* 0x000ff40000000800 */
[----:B------:R-:W-:Y:S10]  /*11c70*/  MUFU.EX2 R220, R220 ;  /* 0x000000dc00dc7308 */ /* 0x000ff40000000800 */
[----:B------:R-:W-:Y:S01]  /*11c80*/  MUFU.EX2 R248, R248 ;  /* 0x000000f800f87308 */ /* 0x000fe20000000800 */
[C---:B----4-:R-:W-:Y:S02]  /*11c90*/  FMUL.FTZ R68, R132.reuse, R68 ;  /* 0x0000004484447220 */ /* 0x050fe40000410000 */
        /* <DEDUP_REMOVED lines=15> */
[----:B---3--:R-:W-:Y:S01]  /*11d90*/  FFMA.FTZ R0, R132, R204, R3 ;  /* 0x000000cc84007223 */ /* 0x008fe20000010003 */
[C---:B-----5:R-:W-:Y:S01]  /*11da0*/  F2FP.PACK_AB R204, R24.reuse, R3 ;  /* 0x0000000318cc723e */ /* 0x060fe200000000ff */
[----:B------:R-:W-:Y:S02]  /*11db0*/  FFMA.FTZ R3, R9, c[0x0][0x2d0], -R2 ;  /* 0x0000b40009037a23 */ /* 0x000fe40000010802 */
[----:B------:R-:W-:Y:S01]  /*11dc0*/  FADD.FTZ R11, R24, R0 ;  /* 0x00000000180b7221 */ /* 0x000fe20000010000 */
[----:B------:R-:W-:Y:S01]  /*11dd0*/  FSEL R0, R135, RZ, P0 ;  /* 0x000000ff87007208 */ /* 0x000fe20000000000 */
[----:B------:R-:W-:Y:S01]  /*11de0*/  MUFU.EX2 R205, R3 ;  /* 0x0000000300cd7308 */ /* 0x000fe20000000800 */
[--C-:B------:R-:W-:Y:S01]  /*11df0*/  FFMA.FTZ R9, R40, c[0x0][0x2d0], -R2.reuse ;  /* 0x0000b40028097a23 */ /* 0x100fe20000010802 */
[----:B------:R-:W-:Y:S01]  /*11e00*/  FSETP.NEU.FTZ.AND P0, PT, R134, -INF , PT ;  /* 0xff8000008600780b */ /* 0x000fe20003f1d000 */
[----:B------:R-:W-:Y:S01]  /*11e10*/  FFMA.FTZ R40, R36, c[0x0][0x2d0], -R2 ;  /* 0x0000b40024287a23 */ /* 0x000fe20000010802 */
[----:B------:R-:W-:Y:S01]  /*11e20*/  MOV R24, R10 ;  /* 0x0000000a00187202 */ /* 0x000fe20000000f00 */
[----:B------:R-:W-:Y:S01]  /*11e30*/  FADD.FTZ R0, -R0, R137 ;  /* 0x0000008900007221 */ /* 0x000fe20000010100 */
[----:B------:R-:W-:Y:S01]  /*11e40*/  MOV R137, R209 ;  /* 0x000000d100897202 */ /* 0x000fe20000000f00 */
[----:B------:R-:W-:Y:S02]  /*11e50*/  FMUL.FTZ R2, R134, c[0x0][0x2d0] ;  /* 0x0000b40086027a20 */ /* 0x000fe40000410000 */
[----:B------:R-:W-:Y:S01]  /*11e60*/  FMUL.FTZ R0, R0, c[0x0][0x2d0] ;  /* 0x0000b40000007a20 */ /* 0x000fe20000410000 */
[----:B------:R-:W-:Y:S02]  /*11e70*/  MUFU.EX2 R207, R9 ;  /* 0x0000000900cf7308 */ /* 0x000fe40000000800 */
[----:B------:R-:W-:Y:S05]  /*11e80*/  FSEL R2, R2, RZ, P0 ;  /* 0x000000ff02027208 */ /* 0x000fea0000000000 */
[--C-:B------:R-:W-:Y:S01]  /*11e90*/  FFMA.FTZ R215, R64, c[0x0][0x2d0], -R2.reuse ;  /* 0x0000b40040d77a23 */ /* 0x100fe20000010802 */
[----:B------:R-:W-:Y:S01]  /*11ea0*/  MOV R64, R137 ;  /* 0x0000008900407202 */ /* 0x000fe20000000f00 */
[--C-:B------:R-:W-:Y:S01]  /*11eb0*/  FFMA.FTZ R21, R56, c[0x0][0x2d0], -R2.reuse ;  /* 0x0000b40038157a23 */ /* 0x100fe20000010802 */
[----:B------:R-:W2:Y:S01]  /*11ec0*/  MUFU.EX2 R3, R0 ;  /* 0x0000000000037308 */ /* 0x000ea20000000800 */
[--C-:B------:R-:W-:Y:S01]  /*11ed0*/  FFMA.FTZ R55, R55, c[0x0][0x2d0], -R2.reuse ;  /* 0x0000b40037377a23 */ /* 0x100fe20000010802 */
[----:B------:R-:W-:Y:S01]  /*11ee0*/  MOV R137, R15 ;  /* 0x0000000f00897202 */ /* 0x000fe20000000f00 */
[--C-:B------:R-:W-:Y:S01]  /*11ef0*/  FFMA.FTZ R17, R206, c[0x0][0x2d0], -R2.reuse ;  /* 0x0000b400ce117a23 */ /* 0x100fe20000010802 */
[----:B-1----:R-:W-:Y:S01]  /*11f00*/  F2FP.PACK_AB R206, R22, R23 ;  /* 0x0000001716ce723e */ /* 0x002fe200000000ff */
[--C-:B------:R-:W-:Y:S02]  /*11f10*/  FFMA.FTZ R67, R67, c[0x0][0x2d0], -R2.reuse ;  /* 0x0000b40043437a23 */ /* 0x100fe40000010802 */
[--C-:B------:R-:W-:Y:S01]  /*11f20*/  FFMA.FTZ R214, R66, c[0x0][0x2d0], -R2.reuse ;  /* 0x0000b40042d67a23 */ /* 0x100fe20000010802 */
[----:B------:R-:W-:Y:S01]  /*11f30*/  MOV R66, R24 ;  /* 0x0000001800427202 */ /* 0x000fe20000000f00 */
        /* <DEDUP_REMOVED lines=9> */
[----:B------:R-:W-:Y:S01]  /*11fd0*/  MUFU.EX2 R19, R8 ;  /* 0x0000000800137308 */ /* 0x000fe20000000800 */
[----:B--2---:R-:W-:Y:S01]  /*11fe0*/  FFMA.FTZ R0, R3, R212, R205 ;  /* 0x000000d403007223 */ /* 0x004fe200000100cd */
[----:B------:R-:W-:Y:S01]  /*11ff0*/  F2FP.PACK_AB R205, R4, R205 ;  /* 0x000000cd04cd723e */ /* 0x000fe200000000ff */
[----:B------:R-:W-:Y:S02]  /*12000*/  FFMA.FTZ R44, R58, c[0x0][0x2d0], -R2 ;  /* 0x0000b4003a2c7a23 */ /* 0x000fe40000010802 */
[----:B------:R-:W-:Y:S01]  /*12010*/  FADD.FTZ R18, R4, R0 ;  /* 0x0000000004127221 */ /* 0x000fe20000010000 */
[----:B------:R-:W-:Y:S01]  /*12020*/  FSEL R0, R134, RZ, P0 ;  /* 0x000000ff86007208 */ /* 0x000fe20000000000 */
[----:B------:R-:W-:Y:S01]  /*12030*/  FFMA.FTZ R4, R53, c[0x0][0x2d0], -R2 ;  /* 0x0000b40035047a23 */ /* 0x000fe20000010802 */
[----:B------:R-:W-:Y:S01]  /*12040*/  FSETP.NEU.FTZ.AND P0, PT, R133, -INF , PT ;  /* 0xff8000008500780b */ /* 0x000fe20003f1d000 */
[----:B------:R-:W-:Y:S01]  /*12050*/  FMUL.FTZ R70, R3, R70 ;  /* 0x0000004603467220 */ /* 0x000fe20000410000 */
[----:B------:R-:W-:Y:S01]  /*12060*/  MUFU.EX2 R213, R213 ;  /* 0x000000d500d57308 */ /* 0x000fe20000000800 */
[----:B------:R-:W-:Y:S01]  /*12070*/  FADD.FTZ R0, -R0, R138 ;  /* 0x0000008a00007221 */ /* 0x000fe20000010100 */
[----:B------:R-:W-:Y:S01]  /*12080*/  FSEL R2, R133, RZ, P0 ;  /* 0x000000ff85027208 */ /* 0x000fe20000000000 */
[C---:B------:R-:W-:Y:S01]  /*12090*/  FMUL.FTZ R71, R3.reuse, R71 ;  /* 0x0000004703477220 */ /* 0x040fe20000410000 */
[----:B------:R-:W-:Y:S01]  /*120a0*/  MOV R138, R43 ;  /* 0x0000002b008a7202 */ /* 0x000fe20000000f00 */
[----:B------:R-:W-:Y:S02]  /*120b0*/  FMUL.FTZ R0, R0, c[0x0][0x2d0] ;  /* 0x0000b40000007a20 */ /* 0x000fe40000410000 */
[----:B------:R-:W-:Y:S01]  /*120c0*/  FADD.FTZ R2, -R2, R139 ;  /* 0x0000008b02027221 */ /* 0x000fe20000010100 */
[----:B------:R-:W-:Y:S01]  /*120d0*/  MOV R139, R44 ;  /* 0x0000002c008b7202 */ /* 0x000fe20000000f00 */
[C---:B------:R-:W-:Y:S01]  /*120e0*/  FMUL.FTZ R82, R3.reuse, R82 ;  /* 0x0000005203527220 */ /* 0x040fe20000410000 */
[----:B------:R1:W-:Y:S01]  /*120f0*/  MUFU.EX2 R20, R4 ;  /* 0x0000000400147308 */ /* 0x0003e20000000800 */
[----:B------:R-:W-:Y:S02]  /*12100*/  FMUL.FTZ R2, R2, c[0x0][0x2d0] ;  /* 0x0000b40002027a20 */ /* 0x000fe40000410000 */
[C---:B------:R-:W-:Y:S02]  /*12110*/  FMUL.FTZ R83, R3.reuse, R83 ;  /* 0x0000005303537220 */ /* 0x040fe40000410000 */
        /* <DEDUP_REMOVED lines=9> */
[----:B------:R-:W3:Y:S01]  /*121b0*/  MUFU.EX2 R2, R2 ;  /* 0x0000000200027308 */ /* 0x000ee20000000800 */
[C---:B------:R-:W-:Y:S02]  /*121c0*/  FMUL.FTZ R118, R3.reuse, R118 ;  /* 0x0000007603767220 */ /* 0x040fe40000410000 */
[----:B------:R-:W-:Y:S02]  /*121d0*/  FMUL.FTZ R119, R3, R119 ;  /* 0x0000007703777220 */ /* 0x000fe40000410000 */
[----:B-1----:R-:W-:Y:S02]  /*121e0*/  FMUL.FTZ R4, R133, c[0x0][0x2d0] ;  /* 0x0000b40085047a20 */ /* 0x002fe40000410000 */
[C---:B------:R-:W-:Y:S02]  /*121f0*/  FMUL.FTZ R130, R3.reuse, R130 ;  /* 0x0000008203827220 */ /* 0x040fe40000410000 */
[----:B------:R-:W-:Y:S01]  /*12200*/  FMUL.FTZ R131, R3, R131 ;  /* 0x0000008303837220 */ /* 0x000fe20000410000 */
[----:B------:R-:W-:Y:S01]  /*12210*/  FSEL R4, R4, RZ, P0 ;  /* 0x000000ff04047208 */ /* 0x000fe20000000000 */
[----:B------:R-:W-:Y:S01]  /*12220*/  MUFU.EX2 R230, R230 ;  /* 0x000000e600e67308 */ /* 0x000fe20000000800 */
[----:B--2---:R-:W-:Y:S01]  /*12230*/  FMUL.FTZ R56, R0, R144 ;  /* 0x0000009000387220 */ /* 0x004fe20000410000 */
[----:B------:R-:W-:Y:S02]  /*12240*/  F2FP.PACK_AB R144, R19, R20 ;  /* 0x000000141390723e */ /* 0x000fe400000000ff */
[--C-:B------:R-:W-:Y:S02]  /*12250*/  FFMA.FTZ R48, R5, c[0x0][0x2d0], -R4.reuse ;  /* 0x0000b40005307a23 */ /* 0x100fe40000010804 */
[----:B------:R-:W2:Y:S01]  /*12260*/  LDL.LU R5, [R1+0xb8] ;  /* 0x0000b80001057983 */ /* 0x000ea20000300800 */
[--C-:B------:R-:W-:Y:S01]  /*12270*/  FFMA.FTZ R212, R35, c[0x0][0x2d0], -R4.reuse ;  /* 0x0000b40023d47a23 */ /* 0x100fe20000010804 */
[----:B------:R-:W-:Y:S01]  /*12280*/  MOV R35, R51 ;  /* 0x0000003300237202 */ /* 0x000fe20000000f00 */
[--C-:B------:R-:W-:Y:S01]  /*12290*/  FFMA.FTZ R211, R33, c[0x0][0x2d0], -R4.reuse ;  /* 0x0000b40021d37a23 */ /* 0x100fe20000010804 */
[----:B------:R-:W-:Y:S01]  /*122a0*/  MOV R33, R40 ;  /* 0x0000002800217202 */ /* 0x000fe20000000f00 */
[--C-:B------:R-:W-:Y:S01]  /*122b0*/  FFMA.FTZ R210, R32, c[0x0][0x2d0], -R4.reuse ;  /* 0x0000b40020d27a23 */ /* 0x100fe20000010804 */
[----:B------:R-:W-:Y:S01]  /*122c0*/  MOV R32, R34 ;  /* 0x0000002200207202 */ /* 0x000fe20000000f00 */
[--C-:B------:R-:W-:Y:S01]  /*122d0*/  FFMA.FTZ R49, R6, c[0x0][0x2d0], -R4.reuse ;  /* 0x0000b40006317a23 */ /* 0x100fe20000010804 */
[----:B------:R-:W-:Y:S01]  /*122e0*/  MOV R51, R13 ;  /* 0x0000000d00337202 */ /* 0x000fe20000000f00 */
[----:B------:R-:W-:Y:S01]  /*122f0*/  FADD.FTZ R6, R23, R11 ;  /* 0x0000000b17067221 */ /* 0x000fe20000010000 */
[----:B------:R-:W-:Y:S01]  /*12300*/  MOV R34, R14 ;  /* 0x0000000e00227202 */ /* 0x000fe20000000f00 */
[--C-:B------:R-:W-:Y:S01]  /*12310*/  FFMA.FTZ R54, R54, c[0x0][0x2d0], -R4.reuse ;  /* 0x0000b40036367a23 */ /* 0x100fe20000010804 */
[----:B------:R-:W-:Y:S01]  /*12320*/  MUFU.EX2 R212, R212 ;  /* 0x000000d400d47308 */ /* 0x000fe20000000800 */
[--C-:B------:R-:W-:Y:S02]  /*12330*/  FFMA.FTZ R37, R37, c[0x0][0x2d0], -R4.reuse ;  /* 0x0000b40025257a23 */ /* 0x100fe40000010804 */
[--C-:B------:R-:W-:Y:S02]  /*12340*/  FFMA.FTZ R53, R25, c[0x0][0x2d0], -R4.reuse ;  /* 0x0000b40019357a23 */ /* 0x100fe40000010804 */
[----:B------:R-:W-:Y:S02]  /*12350*/  FFMA.FTZ R36, R7, c[0x0][0x2d0], -R4 ;  /* 0x0000b40007247a23 */ /* 0x000fe40000010804 */
[----:B------:R-:W-:Y:S02]  /*12360*/  FADD.FTZ R208, R22, R6 ;  /* 0x0000000616d07221 */ /* 0x000fe40000010000 */
[--C-:B------:R-:W-:Y:S01]  /*12370*/  FFMA.FTZ R10, R28, c[0x0][0x2d0], -R4.reuse ;  /* 0x0000b4001c0a7a23 */ /* 0x100fe20000010804 */
[----:B------:R-:W-:Y:S01]  /*12380*/  MUFU.EX2 R211, R211 ;  /* 0x000000d300d37308 */ /* 0x000fe20000000800 */
[--C-:B------:R-:W-:Y:S02]  /*12390*/  FFMA.FTZ R16, R41, c[0x0][0x2d0], -R4.reuse ;  /* 0x0000b40029107a23 */ /* 0x100fe40000010804 */
[--C-:B------:R-:W-:Y:S02]  /*123a0*/  FFMA.FTZ R209, R31, c[0x0][0x2d0], -R4.reuse ;  /* 0x0000b4001fd17a23 */ /* 0x100fe40000010804 */
[--C-:B------:R-:W-:Y:S02]  /*123b0*/  FFMA.FTZ R225, R30, c[0x0][0x2d0], -R4.reuse ;  /* 0x0000b4001ee17a23 */ /* 0x100fe40000010804 */
[--C-:B------:R-:W-:Y:S02]  /*123c0*/  FFMA.FTZ R229, R29, c[0x0][0x2d0], -R4.reuse ;  /* 0x0000b4001de57a23 */ /* 0x100fe40000010804 */
[--C-:B------:R-:W-:Y:S02]  /*123d0*/  FFMA.FTZ R231, R27, c[0x0][0x2d0], -R4.reuse ;  /* 0x0000b4001be77a23 */ /* 0x100fe40000010804 */
[----:B------:R-:W-:Y:S02]  /*123e0*/  FFMA.FTZ R245, R26, c[0x0][0x2d0], -R4 ;  /* 0x0000b4001af57a23 */ /* 0x000fe40000010804 */
[C---:B------:R-:W-:Y:S01]  /*123f0*/  FFMA.FTZ R4, R0.reuse, R45, R20 ;  /* 0x0000002d00047223 */ /* 0x040fe20000010014 */
[----:B------:R-:W-:Y:S01]  /*12400*/  MUFU.EX2 R229, R229 ;  /* 0x000000e500e57308 */ /* 0x000fe20000000800 */
[C---:B------:R-:W-:Y:S01]  /*12410*/  FMUL.FTZ R8, R0.reuse, R184 ;  /* 0x000000b800087220 */ /* 0x040fe20000410000 */
[----:B------:R-:W-:Y:S01]  /*12420*/  MOV R184, R32 ;  /* 0x0000002000b87202 */ /* 0x000fe20000000f00 */
[----:B------:R-:W-:Y:S01]  /*12430*/  FMUL.FTZ R57, R0, R145 ;  /* 0x0000009100397220 */ /* 0x000fe20000410000 */
[----:B------:R-:W-:Y:S01]  /*12440*/  MOV R32, R33 ;  /* 0x0000002100207202 */ /* 0x000fe20000000f00 */
[----:B---3--:R-:W-:Y:S01]  /*12450*/  FMUL.FTZ R26, R2, R170 ;  /* 0x000000aa021a7220 */ /* 0x008fe20000410000 */
[----:B------:R-:W-:Y:S01]  /*12460*/  MOV R33, R35 ;  /* 0x0000002300217202 */ /* 0x000fe20000000f00 */
[----:B------:R-:W-:Y:S01]  /*12470*/  FMUL.FTZ R44, R0, R172 ;  /* 0x000000ac002c7220 */ /* 0x000fe20000410000 */
[----:B------:R-:W-:Y:S01]  /*12480*/  MOV R35, R139 ;  /* 0x0000008b00237202 */ /* 0x000fe20000000f00 */
[----:B------:R-:W-:Y:S01]  /*12490*/  FMUL.FTZ R63, R2, R159 ;  /* 0x0000009f023f7220 */ /* 0x000fe20000410000 */
[----:B------:R-:W-:Y:S01]  /*124a0*/  MOV R139, R21 ;  /* 0x00000015008b7202 */ /* 0x000fe20000000f00 */
[----:B------:R-:W1:Y:S01]  /*124b0*/  MUFU.EX2 R170, R52 ;  /* 0x0000003400aa7308 */ /* 0x000e620000000800 */
[----:B------:R-:W3:Y:S01]  /*124c0*/  LDSM.16.MT88.4 R20, [R233+0x100] ;  /* 0x00010000e914783b */ /* 0x000ee20000004200 */
[C---:B------:R-:W-:Y:S02]  /*124d0*/  FMUL.FTZ R24, R0.reuse, R168 ;  /* 0x000000a800187220 */ /* 0x040fe40000410000 */
[C---:B------:R-:W-:Y:S02]  /*124e0*/  FMUL.FTZ R25, R0.reuse, R169 ;  /* 0x000000a900197220 */ /* 0x040fe40000410000 */
[C---:B------:R-:W-:Y:S02]  /*124f0*/  FMUL.FTZ R45, R0.reuse, R173 ;  /* 0x000000ad002d7220 */ /* 0x040fe40000410000 */
[C---:B------:R-:W-:Y:S02]  /*12500*/  FMUL.FTZ R60, R0.reuse, R156 ;  /* 0x0000009c003c7220 */ /* 0x040fe40000410000 */
[----:B------:R4:W-:Y:S01]  /*12510*/  MUFU.EX2 R145, R10 ;  /* 0x0000000a00917308 */ /* 0x0009e20000000800 */
[----:B------:R-:W-:Y:S02]  /*12520*/  FMUL.FTZ R61, R0, R157 ;  /* 0x0000009d003d7220 */ /* 0x000fe40000410000 */
[----:B------:R-:W-:Y:S02]  /*12530*/  FADD.FTZ R157, R207, R18 ;  /* 0x00000012cf9d7221 */ /* 0x000fe40000010000 */
[----:B------:R-:W-:Y:S02]  /*12540*/  FMUL.FTZ R62, R2, R158 ;  /* 0x0000009e023e7220 */ /* 0x000fe40000410000 */
[----:B------:R-:W-:Y:S02]  /*12550*/  FADD.FTZ R158, R19, R4 ;  /* 0x00000004139e7221 */ /* 0x000fe40000010000 */
[----:B------:R-:W-:Y:S01]  /*12560*/  FMUL.FTZ R4, R132, R200 ;  /* 0x000000c884047220 */ /* 0x000fe20000410000 */
[----:B------:R-:W-:Y:S01]  /*12570*/  MUFU.EX2 R172, R37 ;  /* 0x0000002500ac7308 */ /* 0x000fe20000000800 */
[C---:B------:R-:W-:Y:S01]  /*12580*/  FMUL.FTZ R6, R3.reuse, R202 ;  /* 0x000000ca03067220 */ /* 0x040fe20000410000 */
[----:B------:R-:W-:Y:S01]  /*12590*/  MOV R202, R39 ;  /* 0x0000002700ca7202 */ /* 0x000fe20000000f00 */
[C---:B------:R-:W-:Y:S01]  /*125a0*/  FMUL.FTZ R7, R3.reuse, R203 ;  /* 0x000000cb03077220 */ /* 0x040fe20000410000 */
[----:B-1----:R-:W-:Y:S01]  /*125b0*/  F2FP.PACK_AB R207, R170, R207 ;  /* 0x000000cfaacf723e */ /* 0x002fe200000000ff */
[----:B------:R-:W-:Y:S01]  /*125c0*/  FMUL.FTZ R9, R0, R185 ;  /* 0x000000b900097220 */ /* 0x000fe20000410000 */
[----:B------:R-:W-:Y:S01]  /*125d0*/  MOV R185, R36 ;  /* 0x0000002400b97202 */ /* 0x000fe20000000f00 */
[C---:B------:R-:W-:Y:S01]  /*125e0*/  FMUL.FTZ R58, R2.reuse, R146 ;  /* 0x00000092023a7220 */ /* 0x040fe20000410000 */
[----:B------:R-:W-:Y:S01]  /*125f0*/  MOV R200, R32 ;  /* 0x0000002000c87202 */ /* 0x000fe20000000f00 */
[C---:B------:R-:W-:Y:S01]  /*12600*/  FMUL.FTZ R59, R2.reuse, R147 ;  /* 0x00000093023b7220 */ /* 0x040fe20000410000 */
[----:B------:R1:W-:Y:S01]  /*12610*/  MUFU.EX2 R159, R54 ;  /* 0x00000036009f7308 */ /* 0x0003e20000000800 */
[C---:B------:R-:W-:Y:S01]  /*12620*/  FMUL.FTZ R11, R2.reuse, R187 ;  /* 0x000000bb020b7220 */ /* 0x040fe20000410000 */
[----:B------:R-:W-:Y:S01]  /*12630*/  MOV R187, R65 ;  /* 0x0000004100bb7202 */ /* 0x000fe20000000f00 */
[C---:B------:R-:W-:Y:S01]  /*12640*/  FMUL.FTZ R14, R2.reuse, R198 ;  /* 0x000000c6020e7220 */ /* 0x040fe20000410000 */
[----:B------:R-:W-:Y:S01]  /*12650*/  MOV R198, R55 ;  /* 0x0000003700c67202 */ /* 0x000fe20000000f00 */
[----:B----4-:R-:W-:Y:S01]  /*12660*/  FMUL.FTZ R10, R2, R186 ;  /* 0x000000ba020a7220 */ /* 0x010fe20000410000 */
[----:B------:R-:W-:Y:S01]  /*12670*/  MOV R186, R53 ;  /* 0x0000003500ba7202 */ /* 0x000fe20000000f00 */
[C---:B------:R-:W-:Y:S01]  /*12680*/  FMUL.FTZ R12, R0.reuse, R196 ;  /* 0x000000c4000c7220 */ /* 0x040fe20000410000 */
[----:B------:R-:W-:Y:S01]  /*12690*/  MOV R196, R48 ;  /* 0x0000003000c47202 */ /* 0x000fe20000000f00 */
[----:B------:R-:W-:Y:S01]  /*126a0*/  FMUL.FTZ R13, R0, R197 ;  /* 0x000000c5000d7220 */ /* 0x000fe20000410000 */
[----:B------:R4:W-:Y:S01]  /*126b0*/  MUFU.EX2 R169, R17 ;  /* 0x0000001100a97308 */ /* 0x0009e20000000800 */
        /* <DEDUP_REMOVED lines=9> */
[----:B------:R-:W5:Y:S01]  /*12750*/  MUFU.EX2 R173, R67 ;  /* 0x0000004300ad7308 */ /* 0x000f620000000800 */
[----:B------:R-:W-:Y:S01]  /*12760*/  FMUL.FTZ R29, R0, R189 ;  /* 0x000000bd001d7220 */ /* 0x000fe20000410000 */
[----:B------:R-:W-:Y:S01]  /*12770*/  MOV R203, R138 ;  /* 0x0000008a00cb7202 */ /* 0x000fe20000000f00 */
[C---:B------:R-:W-:Y:S01]  /*12780*/  FMUL.FTZ R30, R2.reuse, R190 ;  /* 0x000000be021e7220 */ /* 0x040fe20000410000 */
[----:B-1----:R-:W-:Y:S01]  /*12790*/  LDSM.16.MT88.4 R52, [R236+0x100] ;  /* 0x00010000ec34783b */ /* 0x002fe20000004200 */
[----:B------:R-:W-:Y:S01]  /*127a0*/  FMUL.FTZ R31, R2, R191 ;  /* 0x000000bf021f7220 */ /* 0x000fe20000410000 */
[----:B------:R-:W-:Y:S01]  /*127b0*/  MOV R191, R35 ;  /* 0x0000002300bf7202 */ /* 0x000fe20000000f00 */
[----:B------:R-:W-:Y:S02]  /*127c0*/  FMUL.FTZ R35, R3, R163 ;  /* 0x000000a303237220 */ /* 0x000fe40000410000 */
[C---:B------:R-:W-:Y:S01]  /*127d0*/  FMUL.FTZ R32, R132.reuse, R160 ;  /* 0x000000a084207220 */ /* 0x040fe20000410000 */
[----:B------:R-:W1:Y:S01]  /*127e0*/  MUFU.EX2 R168, R16 ;  /* 0x0000001000a87308 */ /* 0x000e620000000800 */
[C---:B------:R-:W-:Y:S02]  /*127f0*/  FMUL.FTZ R33, R132.reuse, R161 ;  /* 0x000000a184217220 */ /* 0x040fe40000410000 */
[C---:B------:R-:W-:Y:S02]  /*12800*/  FMUL.FTZ R48, R132.reuse, R148 ;  /* 0x0000009484307220 */ /* 0x040fe40000410000 */
[C---:B----4-:R-:W-:Y:S01]  /*12810*/  FMUL.FTZ R17, R132.reuse, R177 ;  /* 0x000000b184117220 */ /* 0x050fe20000410000 */
[----:B------:R-:W-:Y:S01]  /*12820*/  MOV R177, R64 ;  /* 0x0000004000b17202 */ /* 0x000fe20000000f00 */
[----:B------:R-:W-:Y:S02]  /*12830*/  FMUL.FTZ R49, R132, R149 ;  /* 0x0000009584317220 */ /* 0x000fe40000410000 */
[C---:B------:R-:W-:Y:S01]  /*12840*/  FMUL.FTZ R40, R0.reuse, R152 ;  /* 0x0000009800287220 */ /* 0x040fe20000410000 */
[----:B------:R-:W-:Y:S01]  /*12850*/  MUFU.EX2 R184, R218 ;  /* 0x000000da00b87308 */ /* 0x000fe20000000800 */
[----:B------:R-:W-:Y:S02]  /*12860*/  FMUL.FTZ R41, R0, R153 ;  /* 0x0000009900297220 */ /* 0x000fe40000410000 */
[C---:B------:R-:W-:Y:S01]  /*12870*/  FMUL.FTZ R42, R2.reuse, R154 ;  /* 0x0000009a022a7220 */ /* 0x040fe20000410000 */
[----:B-----5:R-:W-:Y:S01]  /*12880*/  F2FP.PACK_AB R146, R173, R169 ;  /* 0x000000a9ad92723e */ /* 0x020fe200000000ff */
[C---:B------:R-:W-:Y:S02]  /*12890*/  FMUL.FTZ R43, R2.reuse, R155 ;  /* 0x0000009b022b7220 */ /* 0x040fe40000410000 */
[C---:B------:R-:W-:Y:S01]  /*128a0*/  FMUL.FTZ R46, R2.reuse, R174 ;  /* 0x000000ae022e7220 */ /* 0x040fe20000410000 */
[----:B------:R-:W-:Y:S01]  /*128b0*/  LDSM.16.MT88.4 R152, [R234+0x900] ;  /* 0x00090000ea98783b */ /* 0x000fe20000004200 */
[----:B------:R-:W-:Y:S01]  /*128c0*/  FMUL.FTZ R47, R2, R175 ;  /* 0x000000af022f7220 */ /* 0x000fe20000410000 */
[----:B------:R-:W-:Y:S01]  /*128d0*/  MUFU.EX2 R139, R222 ;  /* 0x000000de008b7308 */ /* 0x000fe20000000800 */
[C---:B------:R-:W-:Y:S02]  /*128e0*/  FMUL.FTZ R64, R132.reuse, R140 ;  /* 0x0000008c84407220 */ /* 0x040fe40000410000 */
[----:B------:R-:W-:Y:S01]  /*128f0*/  FMUL.FTZ R65, R132, R141 ;  /* 0x0000008d84417220 */ /* 0x000fe20000410000 */
[----:B-1----:R-:W-:Y:S01]  /*12900*/  F2FP.PACK_AB R147, R172, R168 ;  /* 0x000000a8ac93723e */ /* 0x002fe200000000ff */
[----:B------:R-:W-:Y:S01]  /*12910*/  FMUL.FTZ R16, R132, R176 ;  /* 0x000000b084107220 */ /* 0x000fe20000410000 */
[----:B------:R-:W-:Y:S01]  /*12920*/  MOV R176, R66 ;  /* 0x0000004200b07202 */ /* 0x000fe20000000f00 */
[C---:B------:R-:W-:Y:S02]  /*12930*/  FMUL.FTZ R66, R3.reuse, R142 ;  /* 0x0000008e03427220 */ /* 0x040fe40000410000 */
[----:B------:R-:W-:Y:S01]  /*12940*/  FMUL.FTZ R67, R3, R143 ;  /* 0x0000008f03437220 */ /* 0x000fe20000410000 */
[----:B------:R-:W-:Y:S01]  /*12950*/  MUFU.EX2 R138, R221 ;  /* 0x000000dd008a7308 */ /* 0x000fe20000000800 */
[----:B------:R-:W-:Y:S01]  /*12960*/  LDSM.16.MT88.4 R140, [R233+0x2100] ;  /* 0x00210000e98c783b */ /* 0x000fe20000004200 */
        /* <DEDUP_REMOVED lines=8> */
[----:B------:R-:W-:Y:S02]  /*129f0*/  FMUL.FTZ R79, R2, R79 ;  /* 0x0000004f024f7220 */ /* 0x000fe40000410000 */
[C---:B------:R-:W-:Y:S02]  /*12a00*/  FMUL.FTZ R88, R0.reuse, R88 ;  /* 0x0000005800587220 */ /* 0x040fe40000410000 */
        /* <DEDUP_REMOVED lines=27> */
[----:B------:R-:W-:Y:S07]  /*12bc0*/  FMUL.FTZ R125, R0, R125 ;  /* 0x0000007d007d7220 */ /* 0x000fee0000410000 */
[----:B------:R-:W-:Y:S10]  /*12bd0*/  MUFU.EX2 R222, R199 ;  /* 0x000000c700de7308 */ /* 0x000ff40000000800 */
[----:B------:R-:W-:Y:S10]  /*12be0*/  MUFU.EX2 R221, R198 ;  /* 0x000000c600dd7308 */ /* 0x000ff40000000800 */
[----:B------:R-:W-:Y:S10]  /*12bf0*/  MUFU.EX2 R218, R186 ;  /* 0x000000ba00da7308 */ /* 0x000ff40000000800 */
[----:B------:R-:W1:Y:S10]  /*12c00*/  MUFU.EX2 R219, R197 ;  /* 0x000000c500db7308 */ /* 0x000e740000000800 */
[----:B------:R-:W-:Y:S10]  /*12c10*/  MUFU.EX2 R217, R196 ;  /* 0x000000c400d97308 */ /* 0x000ff40000000800 */
[----:B------:R-:W-:Y:S01]  /*12c20*/  MUFU.EX2 R216, R185 ;  /* 0x000000b900d87308 */ /* 0x000fe20000000800 */
[----:B-1----:R-:W-:Y:S09]  /*12c30*/  F2FP.PACK_AB R209, R219, R218 ;  /* 0x000000dadbd1723e */ /* 0x002ff200000000ff */
[----:B------:R-:W-:Y:S10]  /*12c40*/  MUFU.EX2 R231, R231 ;  /* 0x000000e700e77308 */ /* 0x000ff40000000800 */
[----:B------:R-:W-:Y:S01]  /*12c50*/  MUFU.EX2 R245, R245 ;  /* 0x000000f500f57308 */ /* 0x000fe20000000800 */
[----:B--2---:R-:W-:Y:S01]  /*12c60*/  FFMA.FTZ R156, R2, R5, R145 ;  /* 0x00000005029c7223 */ /* 0x004fe20000010091 */
[----:B------:R-:W-:Y:S01]  /*12c70*/  F2FP.PACK_AB R145, R159, R145 ;  /* 0x000000919f91723e */ /* 0x000fe200000000ff */
[C---:B------:R-:W-:Y:S01]  /*12c80*/  FMUL.FTZ R5, R132.reuse, R201 ;  /* 0x000000c984057220 */ /* 0x040fe20000410000 */
[----:B------:R-:W-:Y:S06]  /*12c90*/  MOV R201, R38 ;  /* 0x0000002600c97202 */ /* 0x000fec0000000f00 */
[----:B------:R-:W-:Y:S01]  /*12ca0*/  MUFU.EX2 R2, R223 ;  /* 0x000000df00027308 */ /* 0x000fe20000000800 */
[----:B------:R-:W1:Y:S01]  /*12cb0*/  LDSM.16.MT88.4 R36, [R234+0x100] ;  /* 0x00010000ea24783b */ /* 0x000e620000004200 */
[-C--:B---3--:R-:W-:Y:S08]  /*12cc0*/  HMMA.16816.F32 R4, R204, R20.reuse, R4 ;  /* 0x00000014cc04723c */ /* 0x088ff00000001804 */
[----:B------:R-:W-:Y:S01]  /*12cd0*/  MUFU.EX2 R223, R191 ;  /* 0x000000bf00df7308 */ /* 0x000fe20000000800 */
[C---:B------:R-:W-:Y:S07]  /*12ce0*/  HMMA.16816.F32 R8, R144.reuse, R20, R8 ;  /* 0x000000149008723c */ /* 0x040fee0000001808 */
[C---:B------:R-:W-:Y:S01]  /*12cf0*/  FMUL.FTZ R20, R132.reuse, R192 ;  /* 0x000000c084147220 */ /* 0x040fe20000410000 */
[-C--:B------:R-:W-:Y:S04]  /*12d00*/  HMMA.16816.F32 R12, R144, R22.reuse, R12 ;  /* 0x00000016900c723c */ /* 0x080fe8000000180c */
[C---:B------:R-:W-:Y:S01]  /*12d10*/  FMUL.FTZ R21, R132.reuse, R193 ;  /* 0x000000c184157220 */ /* 0x040fe20000410000 */
[----:B------:R-:W-:Y:S01]  /*12d20*/  MOV R192, R50 ;  /* 0x0000003200c07202 */ /* 0x000fe20000000f00 */
[C---:B------:R-:W-:Y:S01]  /*12d30*/  FMUL.FTZ R50, R3.reuse, R150 ;  /* 0x0000009603327220 */ /* 0x040fe20000410000 */
[----:B------:R-:W-:Y:S01]  /*12d40*/  MOV R193, R51 ;  /* 0x0000003300c17202 */ /* 0x000fe20000000f00 */
[C---:B------:R-:W-:Y:S01]  /*12d50*/  HMMA.16816.F32 R16, R204.reuse, R22, R16 ;  /* 0x00000016cc10723c */ /* 0x040fe20000001810 */
[----:B------:R-:W-:Y:S03]  /*12d60*/  MUFU.EX2 R160, R192 ;  /* 0x000000c000a07308 */ /* 0x000fe60000000800 */
[C---:B------:R-:W-:Y:S02]  /*12d70*/  FMUL.FTZ R51, R3.reuse, R151 ;  /* 0x0000009703337220 */ /* 0x040fe40000410000 */
[----:B------:R-:W2:Y:S01]  /*12d80*/  LDSM.16.MT88.4 R148, [R235+0x100] ;  /* 0x00010000eb94783b */ /* 0x000ea20000004200 */
[C---:B------:R-:W-:Y:S01]  /*12d90*/  FMUL.FTZ R22, R3.reuse, R194 ;  /* 0x000000c203167220 */ /* 0x040fe20000410000 */
[----:B------:R-:W-:Y:S01]  /*12da0*/  MOV R194, R34 ;  /* 0x0000002200c27202 */ /* 0x000fe20000000f00 */
[C---:B------:R-:W-:Y:S02]  /*12db0*/  FMUL.FTZ R23, R3.reuse, R195 ;  /* 0x000000c303177220 */ /* 0x040fe40000410000 */
[----:B------:R-:W-:Y:S01]  /*12dc0*/  MUFU.EX2 R161, R193 ;  /* 0x000000c100a17308 */ /* 0x000fe20000000800 */
[----:B------:R-:W-:Y:S01]  /*12dd0*/  FMUL.FTZ R34, R3, R162 ;  /* 0x000000a203227220 */ /* 0x000fe20000410000 */
[----:B------:R-:W-:Y:S03]  /*12de0*/  MOV R195, R137 ;  /* 0x0000008900c37202 */ /* 0x000fe60000000f00 */
[-C--:B-1----:R-:W-:Y:S05]  /*12df0*/  HMMA.16816.F32 R20, R204, R36.reuse, R20 ;  /* 0x00000024cc14723c */ /* 0x082fea0000001814 */
[----:B------:R-:W1:Y:S03]  /*12e00*/  MUFU.EX2 R137, R224 ;  /* 0x000000e000897308 */ /* 0x000e660000000800 */
[C---:B------:R-:W-:Y:S07]  /*12e10*/  HMMA.16816.F32 R24, R144.reuse, R36, R24 ;  /* 0x000000249018723c */ /* 0x040fee0000001818 */
[C---:B------:R-:W-:Y:S01]  /*12e20*/  FMUL.FTZ R36, R132.reuse, R180 ;  /* 0x000000b484247220 */ /* 0x040fe20000410000 */
[-C--:B------:R-:W-:Y:S01]  /*12e30*/  HMMA.16816.F32 R28, R144, R38.reuse, R28 ;  /* 0x00000026901c723c */ /* 0x080fe2000000181c */
[----:B------:R-:W-:Y:S03]  /*12e40*/  MUFU.EX2 R224, R200 ;  /* 0x000000c800e07308 */ /* 0x000fe60000000800 */
[----:B------:R-:W-:Y:S04]  /*12e50*/  FMUL.FTZ R37, R132, R181 ;  /* 0x000000b584257220 */ /* 0x000fe80000410000 */
[C---:B------:R-:W-:Y:S04]  /*12e60*/  HMMA.16816.F32 R32, R204.reuse, R38, R32 ;  /* 0x00000026cc20723c */ /* 0x040fe80000001820 */
[----:B-1----:R-:W-:Y:S01]  /*12e70*/  FADD.FTZ R0, R137, R208 ;  /* 0x000000d089007221 */ /* 0x002fe20000010000 */
[----:B------:R-:W-:Y:S02]  /*12e80*/  F2FP.PACK_AB R208, R222, R223 ;  /* 0x000000dfded0723e */ /* 0x000fe400000000ff */
[C---:B------:R-:W-:Y:S02]  /*12e90*/  FMUL.FTZ R38, R3.reuse, R182 ;  /* 0x000000b603267220 */ /* 0x040fe40000410000 */
[----:B------:R-:W-:Y:S03]  /*12ea0*/  FMUL.FTZ R39, R3, R183 ;  /* 0x000000b703277220 */ /* 0x000fe60000410000 */
[----:B------:R-:W-:Y:S04]  /*12eb0*/  FADD.FTZ R0, R2, R0 ;  /* 0x0000000002007221 */ /* 0x000fe80000010000 */
[-C--:B------:R-:W-:Y:S03]  /*12ec0*/  HMMA.16816.F32 R36, R204, R52.reuse, R36 ;  /* 0x00000034cc24723c */ /* 0x080fe60000001824 */
[----:B------:R-:W-:Y:S05]  /*12ed0*/  FADD.FTZ R0, R139, R0 ;  /* 0x000000008b007221 */ /* 0x000fea0000010000 */
[C---:B------:R-:W-:Y:S07]  /*12ee0*/  HMMA.16816.F32 R40, R144.reuse, R52, R40 ;  /* 0x000000349028723c */ /* 0x040fee0000001828 */
[C---:B------:R-:W-:Y:S01]  /*12ef0*/  FMUL.FTZ R52, R132.reuse, R164 ;  /* 0x000000a484347220 */ /* 0x040fe20000410000 */
[-C--:B------:R-:W-:Y:S04]  /*12f00*/  HMMA.16816.F32 R44, R144, R54.reuse, R44 ;  /* 0x00000036902c723c */ /* 0x080fe8000000182c */
[----:B------:R-:W-:Y:S02]  /*12f10*/  FMUL.FTZ R53, R132, R165 ;  /* 0x000000a584357220 */ /* 0x000fe40000410000 */
[----:B------:R-:W-:Y:S02]  /*12f20*/  FADD.FTZ R132, R170, R157 ;  /* 0x0000009daa847221 */ /* 0x000fe40000010000 */
[C---:B------:R-:W-:Y:S01]  /*12f30*/  HMMA.16816.F32 R48, R204.reuse, R54, R48 ;  /* 0x00000036cc30723c */ /* 0x040fe20000001830 */
[----:B------:R-:W-:Y:S06]  /*12f40*/  MUFU.EX2 R170, R246 ;  /* 0x000000f600aa7308 */ /* 0x000fec0000000800 */
[C---:B------:R-:W-:Y:S02]  /*12f50*/  FMUL.FTZ R54, R3.reuse, R166 ;  /* 0x000000a603367220 */ /* 0x040fe40000410000 */
[----:B------:R-:W-:Y:S02]  /*12f60*/  FMUL.FTZ R55, R3, R167 ;  /* 0x000000a703377220 */ /* 0x000fe40000410000 */
[----:B------:R-:W-:Y:S01]  /*12f70*/  LDSM.16.MT88.4 R164, [R234+0x3100] ;  /* 0x00310000eaa4783b */ /* 0x000fe20000004200 */
[----:B------:R-:W-:Y:S01]  /*12f80*/  FADD.FTZ R3, R169, R158 ;  /* 0x0000009ea9037221 */ /* 0x000fe20000010000 */
[----:B------:R-:W-:Y:S03]  /*12f90*/  MUFU.EX2 R246, R228 ;  /* 0x000000e400f67308 */ /* 0x000fe60000000800 */
[-C--:B--2---:R-:W-:Y:S07]  /*12fa0*/  HMMA.16816.F32 R52, R204, R148.reuse, R52 ;  /* 0x00000094cc34723c */ /* 0x084fee0000001834 */
[----:B------:R-:W-:Y:S01]  /*12fb0*/  MUFU.EX2 R169, R226 ;  /* 0x000000e200a97308 */ /* 0x000fe20000000800 */
[C---:B------:R-:W-:Y:S08]  /*12fc0*/  HMMA.16816.F32 R56, R144.reuse, R148, R56 ;  /* 0x000000949038723c */ /* 0x040ff00000001838 */
[-C--:B------:R-:W-:Y:S01]  /*12fd0*/  HMMA.16816.F32 R60, R144, R150.reuse, R60 ;  /* 0x00000096903c723c */ /* 0x080fe2000000183c */
[----:B------:R-:W1:Y:S07]  /*12fe0*/  MUFU.EX2 R226, R201 ;  /* 0x000000c900e27308 */ /* 0x000e6e0000000800 */
[C---:B------:R-:W-:Y:S01]  /*12ff0*/  HMMA.16816.F32 R64, R204.reuse, R150, R64 ;  /* 0x00000096cc40723c */ /* 0x040fe20000001840 */
[----:B------:R-:W-:Y:S02]  /*13000*/  LDSM.16.MT88.4 R148, [R233+0x900] ;  /* 0x00090000e994783b */ /* 0x000fe40000004200 */
[----:B------:R-:W-:Y:S05]  /*13010*/  MUFU.EX2 R228, R225 ;  /* 0x000000e100e47308 */ /* 0x000fea0000000800 */
[-C--:B------:R-:W-:Y:S05]  /*13020*/  HMMA.16816.F32 R68, R204, R140.reuse, R68 ;  /* 0x0000008ccc44723c */ /* 0x080fea0000001844 */
[----:B------:R-:W-:Y:S03]  /*13030*/  MUFU.EX2 R225, R202 ;  /* 0x000000ca00e17308 */ /* 0x000fe60000000800 */
[C---:B------:R-:W-:Y:S08]  /*13040*/  HMMA.16816.F32 R72, R144.reuse, R140, R72 ;  /* 0x0000008c9048723c */ /* 0x040ff00000001848 */
[-C--:B------:R-:W-:Y:S08]  /*13050*/  HMMA.16816.F32 R76, R144, R142.reuse, R76 ;  /* 0x0000008e904c723c */ /* 0x080ff0000000184c */
[C---:B------:R-:W-:Y:S01]  /*13060*/  HMMA.16816.F32 R80, R204.reuse, R142, R80 ;  /* 0x0000008ecc50723c */ /* 0x040fe20000001850 */
[----:B------:R-:W2:Y:S07]  /*13070*/  LDSM.16.MT88.4 R140, [R234+0x2100] ;  /* 0x00210000ea8c783b */ /* 0x000eae0000004200 */
[-C--:B--2---:R-:W-:Y:S08]  /*13080*/  HMMA.16816.F32 R84, R204, R140.reuse, R84 ;  /* 0x0000008ccc54723c */ /* 0x084ff00000001854 */
        /* <DEDUP_REMOVED lines=10> */
[C---:B------:R-:W-:Y:S07]  /*13130*/  HMMA.16816.F32 R120, R144.reuse, R140, R120 ;  /* 0x0000008c9078723c */ /* 0x040fee0000001878 */
[----:B------:R-:W-:Y:S01]  /*13140*/  F2FP.PACK_AB R140, R213, R214 ;  /* 0x000000d6d58c723e */ /* 0x000fe200000000ff */
[-C--:B------:R-:W-:Y:S04]  /*13150*/  HMMA.16816.F32 R124, R144, R142.reuse, R124 ;  /* 0x0000008e907c723c */ /* 0x080fe8000000187c */
[----:B------:R-:W-:Y:S03]  /*13160*/  F2FP.PACK_AB R141, R211, R212 ;  /* 0x000000d4d38d723e */ /* 0x000fe600000000ff */
[----:B------:R-:W-:Y:S01]  /*13170*/  F2FP.PACK_AB R144, R2, R137 ;  /* 0x000000890290723e */ /* 0x000fe200000000ff */
[----:B------:R-:W-:Y:S01]  /*13180*/  HMMA.16816.F32 R128, R204, R142, R128 ;  /* 0x0000008ecc80723c */ /* 0x000fe20000001880 */
[----:B------:R-:W-:Y:S03]  /*13190*/  MUFU.EX2 R204, R178 ;  /* 0x000000b200cc7308 */ /* 0x000fe60000000800 */
[C---:B------:R-:W-:Y:S01]  /*131a0*/  F2FP.PACK_AB R146, R138.reuse, R139 ;  /* 0x0000008b8a92723e */ /* 0x040fe200000000ff */
[----:B------:R-:W-:Y:S01]  /*131b0*/  FADD.FTZ R2, R138, R0 ;  /* 0x000000008a027221 */ /* 0x000fe20000010000 */
[----:B------:R-:W-:Y:S01]  /*131c0*/  F2FP.PACK_AB R145, R171, R220 ;  /* 0x000000dcab91723e */ /* 0x000fe200000000ff */
[----:B------:R-:W-:Y:S01]  /*131d0*/  FADD.FTZ R0, R159, R156 ;  /* 0x0000009c9f007221 */ /* 0x000fe20000010000 */
[----:B------:R-:W-:Y:S01]  /*131e0*/  F2FP.PACK_AB R147, R175, R184 ;  /* 0x000000b8af93723e */ /* 0x000fe200000000ff */
[----:B------:R-:W2:Y:S02]  /*131f0*/  LDSM.16.MT88.4 R156, [R236+0x900] ;  /* 0x00090000ec9c783b */ /* 0x000ea40000004200 */
[----:B------:R-:W-:Y:S01]  /*13200*/  MUFU.EX2 R206, R176 ;  /* 0x000000b000ce7308 */ /* 0x000fe20000000800 */
[----:B------:R-:W-:Y:S01]  /*13210*/  F2FP.PACK_AB R142, R188, R174 ;  /* 0x000000aebc8e723e */ /* 0x000fe200000000ff */
[----:B------:R-:W-:Y:S01]  /*13220*/  FADD.FTZ R137, R168, R0 ;  /* 0x00000000a8897221 */ /* 0x000fe20000010000 */
[----:B------:R-:W-:Y:S01]  /*13230*/  F2FP.PACK_AB R143, R189, R190 ;  /* 0x000000bebd8f723e */ /* 0x000fe200000000ff */
[-C--:B------:R-:W-:Y:S05]  /*13240*/  HMMA.16816.F32 R4, R144, R148.reuse, R4 ;  /* 0x000000949004723c */ /* 0x080fea0000001804 */
[----:B------:R-:W-:Y:S01]  /*13250*/  FADD.FTZ R137, R172, R137 ;  /* 0x00000089ac897221 */ /* 0x000fe20000010000 */
[----:B------:R-:W3:Y:S01]  /*13260*/  MUFU.EX2 R139, R195 ;  /* 0x000000c3008b7308 */ /* 0x000ee20000000800 */
[----:B-1----:R-:W-:Y:S01]  /*13270*/  F2FP.PACK_AB R207, R224, R226 ;  /* 0x000000e2e0cf723e */ /* 0x002fe200000000ff */
[C---:B------:R-:W-:Y:S08]  /*13280*/  HMMA.16816.F32 R8, R140.reuse, R148, R8 ;  /* 0x000000948c08723c */ /* 0x040ff00000001808 */
[-C--:B------:R-:W-:Y:S01]  /*13290*/  HMMA.16816.F32 R12, R140, R150.reuse, R12 ;  /* 0x000000968c0c723c */ /* 0x080fe2000000180c */
[----:B------:R-:W1:Y:S07]  /*132a0*/  MUFU.EX2 R138, R194 ;  /* 0x000000c2008a7308 */ /* 0x000e6e0000000800 */
[C---:B------:R-:W-:Y:S01]  /*132b0*/  HMMA.16816.F32 R16, R144.reuse, R150, R16 ;  /* 0x000000969010723c */ /* 0x040fe20000001810 */
[----:B------:R-:W4:Y:S02]  /*132c0*/  LDSM.16.MT88.4 R148, [R235+0x900] ;  /* 0x00090000eb94783b */ /* 0x000f240000004200 */
[----:B------:R-:W-:Y:S01]  /*132d0*/  MUFU.EX2 R168, R247 ;  /* 0x000000f700a87308 */ /* 0x000fe20000000800 */
[----:B---3--:R-:W-:Y:S04]  /*132e0*/  FADD.FTZ R0, R139, R2 ;  /* 0x000000028b007221 */ /* 0x008fe80000010000 */
[-C--:B------:R-:W-:Y:S05]  /*132f0*/  HMMA.16816.F32 R20, R144, R152.reuse, R20 ;  /* 0x000000989014723c */ /* 0x080fea0000001814 */
[----:B------:R-:W-:Y:S03]  /*13300*/  MUFU.EX2 R247, R227 ;  /* 0x000000e300f77308 */ /* 0x000fe60000000800 */
[C---:B------:R-:W-:Y:S04]  /*13310*/  HMMA.16816.F32 R24, R140.reuse, R152, R24 ;  /* 0x000000988c18723c */ /* 0x040fe80000001818 */
[----:B-1----:R-:W-:Y:S03]  /*13320*/  FADD.FTZ R0, R138, R0 ;  /* 0x000000008a007221 */ /* 0x002fe60000010000 */
[----:B------:R-:W1:Y:S01]  /*13330*/  MUFU.EX2 R227, R203 ;  /* 0x000000cb00e37308 */ /* 0x000e620000000800 */
[-C--:B------:R-:W-:Y:S04]  /*13340*/  HMMA.16816.F32 R28, R140, R154.reuse, R28 ;  /* 0x0000009a8c1c723c */ /* 0x080fe8000000181c */
[----:B------:R-:W-:Y:S04]  /*13350*/  FADD.FTZ R0, R161, R0 ;  /* 0x00000000a1007221 */ /* 0x000fe80000010000 */
[C---:B------:R-:W-:Y:S01]  /*13360*/  HMMA.16816.F32 R32, R144.reuse, R154, R32 ;  /* 0x0000009a9020723c */ /* 0x040fe20000001820 */
[----:B------:R-:W3:Y:S03]  /*13370*/  LDSM.16.MT88.4 R152, [R233+0x2900] ;  /* 0x00290000e998783b */ /* 0x000ee60000004200 */
[----:B------:R-:W-:Y:S02]  /*13380*/  FADD.FTZ R2, R160, R0 ;  /* 0x00000000a0027221 */ /* 0x000fe40000010000 */
[----:B------:R-:W-:Y:S02]  /*13390*/  FADD.FTZ R0, R173, R3 ;  /* 0x00000003ad007221 */ /* 0x000fe40000010000 */
[-C--:B--2---:R-:W-:Y:S04]  /*133a0*/  HMMA.16816.F32 R36, R144, R156.reuse, R36 ;  /* 0x0000009c9024723c */ /* 0x084fe80000001824 */
[----:B------:R-:W-:Y:S02]  /*133b0*/  FADD.FTZ R3, R220, R132 ;  /* 0x00000084dc037221 */ /* 0x000fe40000010000 */
[----:B------:R-:W-:Y:S01]  /*133c0*/  FADD.FTZ R132, R214, R0 ;  /* 0x00000000d6847221 */ /* 0x000fe20000010000 */
[----:B------:R-:W2:Y:S01]  /*133d0*/  MUFU.EX2 R220, R187 ;  /* 0x000000bb00dc7308 */ /* 0x000ea20000000800 */
[C---:B------:R-:W-:Y:S04]  /*133e0*/  HMMA.16816.F32 R40, R140.reuse, R156, R40 ;  /* 0x0000009c8c28723c */ /* 0x040fe80000001828 */
[----:B------:R-:W-:Y:S01]  /*133f0*/  FADD.FTZ R132, R213, R132 ;  /* 0x00000084d5847221 */ /* 0x000fe20000010000 */
[----:B-1----:R-:W-:Y:S01]  /*13400*/  F2FP.PACK_AB R205, R225, R227 ;  /* 0x000000e3e1cd723e */ /* 0x002fe200000000ff */
[----:B------:R-:W-:Y:S02]  /*13410*/  FADD.FTZ R3, R171, R3 ;  /* 0x00000003ab037221 */ /* 0x000fe40000010000 */
[-C--:B------:R-:W-:Y:S08]  /*13420*/  HMMA.16816.F32 R44, R140, R158.reuse, R44 ;  /* 0x0000009e8c2c723c */ /* 0x080ff0000000182c */
[C---:B------:R-:W-:Y:S01]  /*13430*/  HMMA.16816.F32 R48, R144.reuse, R158, R48 ;  /* 0x0000009e9030723c */ /* 0x040fe20000001830 */
[----:B------:R-:W1:Y:S03]  /*13440*/  LDSM.16.MT88.4 R156, [R234+0x2900] ;  /* 0x00290000ea9c783b */ /* 0x000e660000004200 */
[----:B--2---:R-:W-:Y:S04]  /*13450*/  F2FP.PACK_AB R210, R220, R221 ;  /* 0x000000dddcd2723e */ /* 0x004fe800000000ff */
[-C--:B----4-:R-:W-:Y:S08]  /*13460*/  HMMA.16816.F32 R52, R144, R148.reuse, R52 ;  /* 0x000000949034723c */ /* 0x090ff00000001834 */
        /* <DEDUP_REMOVED lines=21> */
[-C--:B------:R-:W-:Y:S07]  /*135c0*/  HMMA.16816.F32 R124, R140, R154.reuse, R124 ;  /* 0x0000009a8c7c723c */ /* 0x080fee000000187c */
[----:B------:R-:W-:Y:S01]  /*135d0*/  F2FP.PACK_AB R140, R138, R139 ;  /* 0x0000008b8a8c723e */ /* 0x000fe200000000ff */
[----:B------:R-:W-:Y:S01]  /*135e0*/  HMMA.16816.F32 R128, R144, R154, R128 ;  /* 0x0000009a9080723c */ /* 0x000fe20000001880 */
[----:B------:R-:W3:Y:S01]  /*135f0*/  LDSM.16.MT88.4 R152, [R236+0x1100] ;  /* 0x00110000ec98783b */ /* 0x000ee20000004200 */
[----:B------:R-:W4:Y:S02]  /*13600*/  MUFU.EX2 R139, R179 ;  /* 0x000000b3008b7308 */ /* 0x000f240000000800 */
[----:B------:R-:W-:Y:S02]  /*13610*/  F2FP.PACK_AB R142, R160, R161 ;  /* 0x000000a1a08e723e */ /* 0x000fe400000000ff */
[----:B------:R-:W-:Y:S02]  /*13620*/  F2FP.PACK_AB R141, R248, R249 ;  /* 0x000000f9f88d723e */ /* 0x000fe400000000ff */
[----:B------:R-:W-:Y:S01]  /*13630*/  F2FP.PACK_AB R143, R170, R168 ;  /* 0x000000a8aa8f723e */ /* 0x000fe200000000ff */
[----:B------:R-:W-:Y:S03]  /*13640*/  LDSM.16.MT88.4 R160, [R233+0x3100] ;  /* 0x00310000e9a0783b */ /* 0x000fe60000004200 */
[----:B------:R5:W2:Y:S01]  /*13650*/  MUFU.EX2 R138, R177 ;  /* 0x000000b1008a7308 */ /* 0x000aa20000000800 */
[----:B------:R-:W-:Y:S02]  /*13660*/  F2FP.PACK_AB R144, R247, R246 ;  /* 0x000000f6f790723e */ /* 0x000fe400000000ff */
[-C--:B-1----:R-:W-:Y:S05]  /*13670*/  HMMA.16816.F32 R4, R140, R156.reuse, R4 ;  /* 0x0000009c8c04723c */ /* 0x082fea0000001804 */
[----:B------:R-:W-:Y:S02]  /*13680*/  F2FP.PACK_AB R146, R230, R169 ;  /* 0x000000a9e692723e */ /* 0x000fe400000000ff */
[----:B------:R-:W-:Y:S02]  /*13690*/  F2FP.PACK_AB R145, R229, R228 ;  /* 0x000000e4e591723e */ /* 0x000fe400000000ff */
[----:B------:R-:W-:Y:S03]  /*136a0*/  F2FP.PACK_AB R147, R245, R231 ;  /* 0x000000e7f593723e */ /* 0x000fe600000000ff */
[----:B----4-:R-:W-:Y:S04]  /*136b0*/  FADD.FTZ R0, R139, R2 ;  /* 0x000000028b007221 */ /* 0x010fe80000010000 */
[C---:B------:R-:W-:Y:S04]  /*136c0*/  HMMA.16816.F32 R8, R144.reuse, R156, R8 ;  /* 0x0000009c9008723c */ /* 0x040fe80000001808 */
[C---:B------:R-:W-:Y:S01]  /*136d0*/  FADD.FTZ R0, R204.reuse, R0 ;  /* 0x00000000cc007221 */ /* 0x040fe20000010000 */
[----:B-----5:R-:W-:Y:S01]  /*136e0*/  LDSM.16.MT88.4 R176, [R233+0x1900] ;  /* 0x00190000e9b0783b */ /* 0x020fe20000004200 */
[----:B------:R-:W-:Y:S02]  /*136f0*/  F2FP.PACK_AB R204, R204, R139 ;  /* 0x0000008bcccc723e */ /* 0x000fe400000000ff */
[-C--:B------:R-:W-:Y:S04]  /*13700*/  HMMA.16816.F32 R12, R144, R158.reuse, R12 ;  /* 0x0000009e900c723c */ /* 0x080fe8000000180c */
[----:B--2---:R-:W-:Y:S01]  /*13710*/  FADD.FTZ R0, R138, R0 ;  /* 0x000000008a007221 */ /* 0x004fe20000010000 */
[----:B------:R-:W-:Y:S03]  /*13720*/  MOV R139, R170 ;  /* 0x000000aa008b7202 */ /* 0x000fe60000000f00 */
[C---:B------:R-:W-:Y:S01]  /*13730*/  HMMA.16816.F32 R16, R140.reuse, R158, R16 ;  /* 0x0000009e8c10723c */ /* 0x040fe20000001810 */
[----:B------:R-:W1:Y:S03]  /*13740*/  LDSM.16.MT88.4 R156, [R235+0x1100] ;  /* 0x00110000eb9c783b */ /* 0x000e660000004200 */
[C---:B------:R-:W-:Y:S01]  /*13750*/  FADD.FTZ R0, R206.reuse, R0 ;  /* 0x00000000ce007221 */ /* 0x040fe20000010000 */
[----:B------:R-:W-:Y:S02]  /*13760*/  F2FP.PACK_AB R206, R206, R138 ;  /* 0x0000008acece723e */ /* 0x000fe400000000ff */
[----:B------:R-:W-:Y:S01]  /*13770*/  MOV R138, R169 ;  /* 0x000000a9008a7202 */ /* 0x000fe20000000f00 */
[-C--:B------:R-:W-:Y:S01]  /*13780*/  HMMA.16816.F32 R20, R140, R148.reuse, R20 ;  /* 0x000000948c14723c */ /* 0x080fe20000001814 */
[----:B------:R2:W-:Y:S07]  /*13790*/  STL [R1+0xbc], R0 ;  /* 0x0000bc0001007387 */ /* 0x0005ee0000100800 */
[C---:B------:R-:W-:Y:S08]  /*137a0*/  HMMA.16816.F32 R24, R144.reuse, R148, R24 ;  /* 0x000000949018723c */ /* 0x040ff00000001818 */
[-C--:B------:R-:W-:Y:S08]  /*137b0*/  HMMA.16816.F32 R28, R144, R150.reuse, R28 ;  /* 0x00000096901c723c */ /* 0x080ff0000000181c */
[C---:B------:R-:W-:Y:S01]  /*137c0*/  HMMA.16816.F32 R32, R140.reuse, R150, R32 ;  /* 0x000000968c20723c */ /* 0x040fe20000001820 */
[----:B------:R-:W4:Y:S03]  /*137d0*/  LDSM.16.MT88.4 R148, [R236+0x3100] ;  /* 0x00310000ec94783b */ /* 0x000f260000004200 */
[----:B--2---:R-:W-:Y:S01]  /*137e0*/  FADD.FTZ R0, R212, R137 ;  /* 0x00000089d4007221 */ /* 0x004fe20000010000 */
[----:B------:R-:W-:Y:S03]  /*137f0*/  MOV R137, R168 ;  /* 0x000000a800897202 */ /* 0x000fe60000000f00 */
[-C--:B---3--:R-:W-:Y:S01]  /*13800*/  HMMA.16816.F32 R36, R140, R152.reuse, R36 ;  /* 0x000000988c24723c */ /* 0x088fe20000001824 */
[----:B------:R-:W-:Y:S03]  /*13810*/  LDSM.16.MT88.4 R212, [R233+0x3900] ;  /* 0x00390000e9d4783b */ /* 0x000fe60000004200 */
[----:B------:R-:W-:Y:S01]  /*13820*/  FADD.FTZ R2, R211, R0 ;  /* 0x00000000d3027221 */ /* 0x000fe20000010000 */
[----:B------:R-:W-:Y:S02]  /*13830*/  F2FP.PACK_AB R211, R216, R217 ;  /* 0x000000d9d8d3723e */ /* 0x000fe400000000ff */
[----:B------:R-:W-:Y:S01]  /*13840*/  MOV R0, R184 ;  /* 0x000000b800007202 */ /* 0x000fe20000000f00 */
[C---:B------:R-:W-:Y:S04]  /*13850*/  HMMA.16816.F32 R40, R144.reuse, R152, R40 ;  /* 0x000000989028723c */ /* 0x040fe80000001828 */
[----:B------:R-:W-:Y:S04]  /*13860*/  FADD.FTZ R0, R0, R3 ;  /* 0x0000000300007221 */ /* 0x000fe80000010000 */
[-C--:B------:R-:W-:Y:S08]  /*13870*/  HMMA.16816.F32 R44, R144, R154.reuse, R44 ;  /* 0x0000009a902c723c */ /* 0x080ff0000000182c */
[C---:B------:R-:W-:Y:S01]  /*13880*/  HMMA.16816.F32 R48, R140.reuse, R154, R48 ;  /* 0x0000009a8c30723c */ /* 0x040fe20000001830 */
[----:B------:R-:W2:Y:S07]  /*13890*/  LDSM.16.MT88.4 R152, [R235+0x3100] ;  /* 0x00310000eb98783b */ /* 0x000eae0000004200 */
[-C--:B-1----:R-:W-:Y:S08]  /*138a0*/  HMMA.16816.F32 R52, R140, R156.reuse, R52 ;  /* 0x0000009c8c34723c */ /* 0x082ff00000001834 */
[C---:B------:R-:W-:Y:S08]  /*138b0*/  HMMA.16816.F32 R56, R144.reuse, R156, R56 ;  /* 0x0000009c9038723c */ /* 0x040ff00000001838 */
[-C--:B------:R-:W-:Y:S08]  /*138c0*/  HMMA.16816.F32 R60, R144, R158.reuse, R60 ;  /* 0x0000009e903c723c */ /* 0x080ff0000000183c */
[C---:B------:R-:W-:Y:S08]  /*138d0*/  HMMA.16816.F32 R64, R140.reuse, R158, R64 ;  /* 0x0000009e8c40723c */ /* 0x040ff00000001840 */
        /* <DEDUP_REMOVED lines=9> */
[-C--:B----4-:R-:W-:Y:S08]  /*13970*/  HMMA.16816.F32 R100, R140, R148.reuse, R100 ;  /* 0x000000948c64723c */ /* 0x090ff00000001864 */
[C---:B------:R-:W-:Y:S08]  /*13980*/  HMMA.16816.F32 R104, R144.reuse, R148, R104 ;  /* 0x000000949068723c */ /* 0x040ff00000001868 */
[-C--:B------:R-:W-:Y:S08]  /*13990*/  HMMA.16816.F32 R108, R144, R150.reuse, R108 ;  /* 0x00000096906c723c */ /* 0x080ff0000000186c */
[C---:B------:R-:W-:Y:S01]  /*139a0*/  HMMA.16816.F32 R112, R140.reuse, R150, R112 ;  /* 0x000000968c70723c */ /* 0x040fe20000001870 */
[----:B------:R-:W3:Y:S07]  /*139b0*/  LDSM.16.MT88.4 R148, [R236+0x1900] ;  /* 0x00190000ec94783b */ /* 0x000eee0000004200 */
[-C--:B--2---:R-:W-:Y:S08]  /*139c0*/  HMMA.16816.F32 R116, R140, R152.reuse, R116 ;  /* 0x000000988c74723c */ /* 0x084ff00000001874 */
[C---:B------:R-:W-:Y:S08]  /*139d0*/  HMMA.16816.F32 R120, R144.reuse, R152, R120 ;  /* 0x000000989078723c */ /* 0x040ff00000001878 */
[-C--:B------:R-:W-:Y:S08]  /*139e0*/  HMMA.16816.F32 R124, R144, R154.reuse, R124 ;  /* 0x0000009a907c723c */ /* 0x080ff0000000187c */
[----:B------:R-:W-:Y:S01]  /*139f0*/  HMMA.16816.F32 R128, R140, R154, R128 ;  /* 0x0000009a8c80723c */ /* 0x000fe20000001880 */
[----:B------:R-:W2:Y:S07]  /*13a00*/  LDSM.16.MT88.4 R140, [R235+0x1900] ;  /* 0x00190000eb8c783b */ /* 0x000eae0000004200 */
[-C--:B------:R-:W-:Y:S01]  /*13a10*/  HMMA.16816.F32 R200, R204, R176.reuse, R4 ;  /* 0x000000b0ccc8723c */ /* 0x080fe20000001804 */
[----:B------:R-:W4:Y:S07]  /*13a20*/  LDSM.16.MT88.4 R4, [R234+0x3900] ;  /* 0x00390000ea04783b */ /* 0x000f2e0000004200 */
[C---:B------:R-:W-:Y:S01]  /*13a30*/  HMMA.16816.F32 R184, R208.reuse, R176, R8 ;  /* 0x000000b0d0b8723c */ /* 0x040fe20000001808 */
[----:B------:R-:W5:Y:S07]  /*13a40*/  LDSM.16.MT88.4 R8, [R236+0x3900] ;  /* 0x00390000ec08783b */ /* 0x000f6e0000004200 */
[-C--:B------:R-:W-:Y:S01]  /*13a50*/  HMMA.16816.F32 R196, R208, R178.reuse, R12 ;  /* 0x000000b2d0c4723c */ /* 0x080fe2000000180c */
[----:B------:R-:W2:Y:S07]  /*13a60*/  LDSM.16.MT88.4 R12, [R235+0x3900] ;  /* 0x00390000eb0c783b */ /* 0x000eae0000004200 */
[C---:B------:R-:W-:Y:S07]  /*13a70*/  HMMA.16816.F32 R176, R204.reuse, R178, R16 ;  /* 0x000000b2ccb0723c */ /* 0x040fee0000001810 */
[----:B------:R-:W-:Y:S01]  /*13a80*/  MOV R19, R189 ;  /* 0x000000bd00137202 */ /* 0x000fe20000000f00 */
[-C--:B-1----:R-:W-:Y:S04]  /*13a90*/  HMMA.16816.F32 R192, R204, R160.reuse, R20 ;  /* 0x000000a0ccc0723c */ /* 0x082fe80000001814 */
[----:B------:R-:W-:Y:S02]  /*13aa0*/  MOV R18, R188 ;  /* 0x000000bc00127202 */ /* 0x000fe40000000f00 */
[----:B------:R-:W-:Y:S02]  /*13ab0*/  MOV R16, R190 ;  /* 0x000000be00107202 */ /* 0x000fe40000000f00 */
[C---:B------:R-:W-:Y:S04]  /*13ac0*/  HMMA.16816.F32 R168, R208.reuse, R160, R24 ;  /* 0x000000a0d0a8723c */ /* 0x040fe80000001818 */
[----:B------:R-:W-:Y:S01]  /*13ad0*/  FADD.FTZ R2, R16, R2 ;  /* 0x0000000210027221 */ /* 0x000fe20000010000 */
[----:B------:R-:W-:Y:S02]  /*13ae0*/  MOV R17, R175 ;  /* 0x000000af00117202 */ /* 0x000fe40000000f00 */
[----:B------:R-:W-:Y:S01]  /*13af0*/  MOV R23, R174 ;  /* 0x000000ae00177202 */ /* 0x000fe20000000f00 */
[-C--:B------:R-:W-:Y:S04]  /*13b00*/  HMMA.16816.F32 R188, R208, R162.reuse, R28 ;  /* 0x000000a2d0bc723c */ /* 0x080fe8000000181c */
[----:B------:R-:W-:Y:S02]  /*13b10*/  FADD.FTZ R2, R19, R2 ;  /* 0x0000000213027221 */ /* 0x000fe40000010000 */
[----:B------:R-:W-:Y:S01]  /*13b20*/  FADD.FTZ R3, R23, R132 ;  /* 0x0000008417037221 */ /* 0x000fe20000010000 */
[----:B------:R-:W-:Y:S01]  /*13b30*/  MOV R132, R136 ;  /* 0x0000008800847202 */ /* 0x000fe20000000f00 */
        /* <DEDUP_REMOVED lines=11> */
[----:B------:R-:W-:Y:S01]  /*13bf0*/  FADD.FTZ R3, R138, R3 ;  /* 0x000000038a037221 */ /* 0x000fe20000010000 */
[----:B------:R-:W-:Y:S01]  /*13c00*/  MOV R138, R134 ;  /* 0x00000086008a7202 */ /* 0x000fe20000000f00 */
[C---:B------:R-:W-:Y:S04]  /*13c10*/  HMMA.16816.F32 R148, R204.reuse, R150, R48 ;  /* 0x00000096cc94723c */ /* 0x040fe80000001830 */
[----:B------:R-:W-:Y:S02]  /*13c20*/  FADD.FTZ R2, R218, R2 ;  /* 0x00000002da027221 */ /* 0x000fe40000010000 */
[----:B------:R-:W-:Y:S02]  /*13c30*/  FADD.FTZ R3, R230, R3 ;  /* 0x00000003e6037221 */ /* 0x000fe40000010000 */
[-C--:B--2---:R-:W-:Y:S04]  /*13c40*/  HMMA.16816.F32 R164, R204, R140.reuse, R52 ;  /* 0x0000008ccca4723c */ /* 0x084fe80000001834 */
[----:B------:R-:W-:Y:S02]  /*13c50*/  FADD.FTZ R3, R223, R3 ;  /* 0x00000003df037221 */ /* 0x000fe40000010000 */
[----:B------:R-:W-:Y:S02]  /*13c60*/  FADD.FTZ R0, R17, R0 ;  /* 0x0000000011007221 */ /* 0x000fe40000010000 */
[C---:B------:R-:W-:Y:S04]  /*13c70*/  HMMA.16816.F32 R144, R208.reuse, R140, R56 ;  /* 0x0000008cd090723c */ /* 0x040fe80000001838 */
[----:B------:R-:W-:Y:S04]  /*13c80*/  FADD.FTZ R0, R249, R0 ;  /* 0x00000000f9007221 */ /* 0x000fe80000010000 */
[-C--:B------:R-:W-:Y:S04]  /*13c90*/  HMMA.16816.F32 R156, R208, R142.reuse, R60 ;  /* 0x0000008ed09c723c */ /* 0x080fe8000000183c */
[----:B------:R-:W-:Y:S04]  /*13ca0*/  FADD.FTZ R0, R248, R0 ;  /* 0x00000000f8007221 */ /* 0x000fe80000010000 */
[C---:B------:R-:W-:Y:S04]  /*13cb0*/  HMMA.16816.F32 R140, R204.reuse, R142, R64 ;  /* 0x0000008ecc8c723c */ /* 0x040fe80000001840 */
[----:B------:R-:W-:Y:S01]  /*13cc0*/  FADD.FTZ R0, R137, R0 ;  /* 0x0000000089007221 */ /* 0x000fe20000010000 */
[----:B------:R-:W-:Y:S03]  /*13cd0*/  MOV R137, R135 ;  /* 0x0000008700897202 */ /* 0x000fe60000000f00 */
[-C--:B------:R-:W-:Y:S04]  /*13ce0*/  HMMA.16816.F32 R68, R204, R212.reuse, R68 ;  /* 0x000000d4cc44723c */ /* 0x080fe80000001844 */
[----:B------:R-:W-:Y:S01]  /*13cf0*/  FADD.FTZ R0, R139, R0 ;  /* 0x000000008b007221 */ /* 0x000fe20000010000 */
[----:B------:R-:W-:Y:S03]  /*13d00*/  MOV R139, R133 ;  /* 0x00000085008b7202 */ /* 0x000fe60000000f00 */
[C---:B------:R-:W-:Y:S04]  /*13d10*/  HMMA.16816.F32 R72, R208.reuse, R212, R72 ;  /* 0x000000d4d048723c */ /* 0x040fe80000001848 */
[----:B------:R-:W-:Y:S04]  /*13d20*/  FADD.FTZ R0, R227, R0 ;  /* 0x00000000e3007221 */ /* 0x000fe80000010000 */
[-C--:B------:R-:W-:Y:S08]  /*13d30*/  HMMA.16816.F32 R76, R208, R214.reuse, R76 ;  /* 0x000000d6d04c723c */ /* 0x080ff0000000184c */
[C---:B------:R-:W-:Y:S08]  /*13d40*/  HMMA.16816.F32 R80, R204.reuse, R214, R80 ;  /* 0x000000d6cc50723c */ /* 0x040ff00000001850 */
[-C--:B----4-:R-:W-:Y:S08]  /*13d50*/  HMMA.16816.F32 R84, R204, R4.reuse, R84 ;  /* 0x00000004cc54723c */ /* 0x090ff00000001854 */
[C---:B------:R-:W-:Y:S01]  /*13d60*/  HMMA.16816.F32 R88, R208.reuse, R4, R88 ;  /* 0x00000004d058723c */ /* 0x040fe20000001858 */
[----:B------:R-:W2:Y:S06]  /*13d70*/  LDL.LU R5, [R1+0x84] ;  /* 0x0000840001057983 */ /* 0x000eac0000300800 */
[----:B------:R-:W-:Y:S01]  /*13d80*/  FADD.FTZ R4, R225, R0 ;  /* 0x00000000e1047221 */ /* 0x000fe20000010000 */
[-C--:B------:R-:W-:Y:S04]  /*13d90*/  HMMA.16816.F32 R92, R208, R6.reuse, R92 ;  /* 0x00000006d05c723c */ /* 0x080fe8000000185c */
[----:B------:R-:W-:Y:S02]  /*13da0*/  FADD.FTZ R4, R226, R4 ;  /* 0x00000004e2047221 */ /* 0x000fe40000010000 */
[----:B------:R-:W-:Y:S02]  /*13db0*/  FADD.FTZ R0, R222, R3 ;  /* 0x00000003de007221 */ /* 0x000fe40000010000 */
[C---:B------:R-:W-:Y:S01]  /*13dc0*/  HMMA.16816.F32 R96, R204.reuse, R6, R96 ;  /* 0x00000006cc60723c */ /* 0x040fe20000001860 */
[----:B------:R-:W3:Y:S03]  /*13dd0*/  LDL R6, [R1+0xc8] ;  /* 0x0000c80001067983 */ /* 0x000ee60000100800 */
[----:B------:R-:W-:Y:S02]  /*13de0*/  FADD.FTZ R4, R224, R4 ;  /* 0x00000004e0047221 */ /* 0x000fe40000010000 */
[----:B------:R-:W-:Y:S02]  /*13df0*/  FADD.FTZ R3, R219, R2 ;  /* 0x00000002db037221 */ /* 0x000fe40000010000 */
[-C--:B-----5:R-:W-:Y:S01]  /*13e00*/  HMMA.16816.F32 R100, R204, R8.reuse, R100 ;  /* 0x00000008cc64723c */ /* 0x0a0fe20000001864 */
[----:B------:R-:W-:Y:S03]  /*13e10*/  STL [R1+0xb0], R4 ;  /* 0x0000b00401007387 */ /* 0x000fe60000100800 */
[----:B------:R-:W-:Y:S02]  /*13e20*/  FADD.FTZ R2, R221, R0 ;  /* 0x00000000dd027221 */ /* 0x000fe40000010000 */
[----:B------:R-:W-:Y:S02]  /*13e30*/  FADD.FTZ R0, R217, R3 ;  /* 0x00000003d9007221 */ /* 0x000fe40000010000 */
[C---:B------:R-:W-:Y:S04]  /*13e40*/  HMMA.16816.F32 R104, R208.reuse, R8, R104 ;  /* 0x00000008d068723c */ /* 0x040fe80000001868 */
[----:B------:R-:W-:Y:S02]  /*13e50*/  FADD.FTZ R0, R216, R0 ;  /* 0x00000000d8007221 */ /* 0x000fe40000010000 */
[----:B------:R-:W-:Y:S02]  /*13e60*/  FADD.FTZ R2, R220, R2 ;  /* 0x00000002dc027221 */ /* 0x000fe40000010000 */
[-C--:B------:R-:W-:Y:S01]  /*13e70*/  HMMA.16816.F32 R108, R208, R10.reuse, R108 ;  /* 0x0000000ad06c723c */ /* 0x080fe2000000186c */
[----:B------:R1:W-:Y:S04]  /*13e80*/  STL [R1+0xb8], R0 ;  /* 0x0000b80001007387 */ /* 0x0003e80000100800 */
[----:B------:R4:W-:Y:S03]  /*13e90*/  STL [R1+0xb4], R2 ;  /* 0x0000b40201007387 */ /* 0x0009e60000100800 */
[C---:B------:R-:W-:Y:S08]  /*13ea0*/  HMMA.16816.F32 R112, R204.reuse, R10, R112 ;  /* 0x0000000acc70723c */ /* 0x040ff00000001870 */
[-C--:B------:R-:W-:Y:S08]  /*13eb0*/  HMMA.16816.F32 R116, R204, R12.reuse, R116 ;  /* 0x0000000ccc74723c */ /* 0x080ff00000001874 */
[C---:B------:R-:W-:Y:S08]  /*13ec0*/  HMMA.16816.F32 R120, R208.reuse, R12, R120 ;  /* 0x0000000cd078723c */ /* 0x040ff00000001878 */
[-C--:B------:R-:W-:Y:S08]  /*13ed0*/  HMMA.16816.F32 R124, R208, R14.reuse, R124 ;  /* 0x0000000ed07c723c */ /* 0x080ff0000000187c */
[----:B------:R-:W-:Y:S04]  /*13ee0*/  HMMA.16816.F32 R128, R204, R14, R128 ;  /* 0x0000000ecc80723c */ /* 0x000fe80000001880 */
[C---:B--2---:R-:W-:Y:S04]  /*13ef0*/  IADD3 R3, R5.reuse, -0x1, RZ ;  /* 0xffffffff05037810 */ /* 0x044fe80007ffe0ff */
[----:B-1----:R-:W-:Y:S01]  /*13f00*/  MOV R0, R3 ;  /* 0x0000000300007202 */ /* 0x002fe20000000f00 */
[----:B------:R4:W-:Y:S04]  /*13f10*/  STL [R1+0xa0], R3 ;  /* 0x0000a00301007387 */ /* 0x0009e80000100800 */
[----:B------:R4:W-:Y:S01]  /*13f20*/  STL [R1+0x84], R0 ;  /* 0x0000840001007387 */ /* 0x0009e20000100800 */
[----:B---3--:R-:W-:Y:S11]  /*13f30*/  ISETP.GT.AND P0, PT, R5, R6, PT ;  /* 0x000000060500720c */ /* 0x008ff60003f04270 */
[----:B------:R-:W-:Y:S02]  /*13f40*/  @!UPT UIADD3 URZ, URZ, URZ, URZ ;  /* 0x0000003f3f3ff290 */ /* 0x000fe4000fffe03f */
[----:B----4-:R-:W-:-:S05]  /*13f50*/  @P0 BRA `(.L_x_1939) ;  /* 0xffffab9000000947 */ /* 0x010fca000383ffff */
.L_x_1928:
[----:B-1----:R-:W2:Y:S02]  /*13f60*/  LDL R0, [R1+0xa0] ;  /* 0x0000a00001007983 */ /* 0x002ea40000100800 */
[----:B--2---:R-:W-:-:S13]  /*13f70*/  ISETP.GE.AND P0, PT, R0, RZ, PT ;  /* 0x000000ff0000720c */ /* 0x004fda0003f06270 */
[----:B------:R-:W-:Y:S05]  /*13f80*/  @!P0 BRA `(.L_x_1940) ;  /* 0x00004a7000008947 */ /* 0x000fea0003800000 */
[----:B------:R-:W2:Y:S01]  /*13f90*/  LDL.LU R2, [R1+0xc0] ;  /* 0x0000c00001027983 */ /* 0x000ea20000300800 */
[----:B------:R-:W-:Y:S01]  /*13fa0*/  IMAD.MOV.U32 R137, RZ, RZ, R135 ;  /* 0x000000ffff897224 */ /* 0x000fe200078e0087 */
[----:B------:R-:W-:Y:S01]  /*13fb0*/  MOV R139, R133 ;  /* 0x00000085008b7202 */ /* 0x000fe20000000f00 */
[----:B------:R-:W-:Y:S02]  /*13fc0*/  IMAD.MOV.U32 R132, RZ, RZ, R136 ;  /* 0x000000ffff847224 */ /* 0x000fe400078e0088 */
[----:B------:R-:W-:Y:S01]  /*13fd0*/  IMAD.MOV.U32 R138, RZ, RZ, R134 ;  /* 0x000000ffff8a7224 */ /* 0x000fe200078e0086 */
[----:B--2---:R-:W-:Y:S02]  /*13fe0*/  SHF.R.S32.HI R0, RZ, 0x1f, R2 ;  /* 0x0000001fff007819 */ /* 0x004fe40000011402 */
[C---:B------:R-:W-:Y:S02]  /*13ff0*/  ISETP.GE.AND P3, PT, R2.reuse, c[0x0][0x1d4], PT ;  /* 0x0000750002007a0c */ /* 0x040fe40003f66270 */
[----:B------:R-:W-:-:S02]  /*14000*/  SHF.L.U64.HI R3, R2, 0x1, R0 ;  /* 0x0000000102037819 */ /* 0x000fc40000010200 */
[----:B------:R-:W-:-:S03]  /*14010*/  SHF.L.U32 R0, R2, 0x1, RZ ;  /* 0x0000000102007819 */ /* 0x000fc600000006ff */
[----:B------:R1:W-:Y:S04]  /*14020*/  STL [R1+0x94], R3 ;  /* 0x0000940301007387 */ /* 0x0003e80000100800 */
[----:B------:R1:W-:Y:S02]  /*14030*/  STL [R1+0x90], R0 ;  /* 0x0000900001007387 */ /* 0x0003e40000100800 */
.L_x_1947:
        /* <DEDUP_REMOVED lines=18> */
[----:B------:R4:W1:Y:S03]  /*14160*/  LDSM.16.M88.4 R212, [R239] ;  /* 0x00000000efd4783b */ /* 0x0008660000000200 */
[----:B------:R-:W-:Y:S01]  /*14170*/  IMAD R5, R7, c[0x0][0x214], R5 ;  /* 0x0000850007057a24 */ /* 0x000fe200078e0205 */
[----:B------:R4:W1:Y:S04]  /*14180*/  LDSM.16.M88.4 R220, [R239+0x800] ;  /* 0x00080000efdc783b */ /* 0x0008680000000200 */
        /* <DEDUP_REMOVED lines=10> */
[C---:B------:R-:W-:Y:S04]  /*14230*/  IMAD.WIDE.U32 R2, R6.reuse, c[0x0][0x218], R2 ;  /* 0x0000860006027a25 */ /* 0x040fe800078e0002 */
[----:B------:R-:W-:Y:S01]  /*14240*/  IMAD R4, R6, c[0x0][0x21c], R4 ;  /* 0x0000870006047a24 */ /* 0x000fe200078e0204 */
[----:B------:R-:W-:Y:S04]  /*14250*/  IADD3 R0, P1, R8, R2, RZ ;  /* 0x0000000208007210 */ /* 0x000fe80007f3e0ff */
[C---:B------:R-:W-:Y:S02]  /*14260*/  LEA R36, P0, R0.reuse, c[0x0][0x1f8], 0x1 ;  /* 0x00007e0000247a11 */ /* 0x040fe400078008ff */
[----:B------:R-:W-:Y:S04]  /*14270*/  IADD3.X R2, R5, R3, R4, P1, !PT ;  /* 0x0000000305027210 */ /* 0x000fe80000ffe404 */
[----:B------:R-:W-:Y:S01]  /*14280*/  LEA.HI.X R0, R0, c[0x0][0x1fc], R2, 0x1, P0 ;  /* 0x00007f0000007a11 */ /* 0x000fe200000f0c02 */
[----:B------:R-:W-:-:S05]  /*14290*/  BRA.DIV ~URZ, `(.L_x_1941) ;  /* 0x0000b7027f007947 */ /* 0x000fca000b800000 */
[----:B----4-:R1:W2:Y:S02]  /*142a0*/  SHFL.IDX PT, R37, R0, RZ, 0x181f ;  /* 0x00181fff00257589 */ /* 0x0102a400000e0000 */
.L_x_2018:
[-C--:B------:R-:W-:Y:S01]  /*142b0*/  HMMA.16816.F32 R4, R64, R16.reuse, RZ ;  /* 0x000000104004723c */ /* 0x080fe200000018ff */
[----:B------:R-:W3:Y:S01]  /*142c0*/  LDL R57, [R1+0x90] ;  /* 0x0000900001397983 */ /* 0x000ee20000100800 */
[----:B------:R-:W-:Y:S03]  /*142d0*/  BSSY B0, `(.L_x_1942) ;  /* 0x00001ad000007945 */ /* 0x000fe60003800000 */
[----:B------:R-:W4:Y:S03]  /*142e0*/  LDL R56, [R1+0x94] ;  /* 0x0000940001387983 */ /* 0x000f260000100800 */
[C---:B------:R-:W-:Y:S01]  /*142f0*/  HMMA.16816.F32 R8, R60.reuse, R16, RZ ;  /* 0x000000103c08723c */ /* 0x040fe200000018ff */
[----:B------:R-:W5:Y:S04]  /*14300*/  LDL R55, [R1+0x9c] ;  /* 0x00009c0001377983 */ /* 0x000f680000100800 */
[----:B--2---:R-:W2:Y:S03]  /*14310*/  LDL R39, [R1+0xf0] ;  /* 0x0000f00001277983 */ /* 0x004ea60000100800 */
[-C--:B------:R-:W-:Y:S01]  /*14320*/  HMMA.16816.F32 R12, R60, R18.reuse, RZ ;  /* 0x000000123c0c723c */ /* 0x080fe200000018ff */
[----:B------:R-:W2:Y:S04]  /*14330*/  LDL R42, [R1+0x10c] ;  /* 0x00010c00012a7983 */ /* 0x000ea80000100800 */
[----:B------:R-:W3:Y:S03]  /*14340*/  SHFL.IDX PT, R38, R36, RZ, 0x181f ;  /* 0x00181fff24267589 */ /* 0x000ee600000e0000 */
[C---:B------:R-:W-:Y:S05]  /*14350*/  HMMA.16816.F32 R16, R64.reuse, R18, RZ ;  /* 0x000000124010723c */ /* 0x040fea00000018ff */
[----:B------:R-:W-:Y:S03]  /*14360*/  SHFL.IDX PT, R46, R36, 0x1, 0x181f ;  /* 0x00381f00242e7f89 */ /* 0x000fe600000e0000 */
[-C--:B------:R-:W-:Y:S05]  /*14370*/  HMMA.16816.F32 R20, R64, R32.reuse, RZ ;  /* 0x000000204014723c */ /* 0x080fea00000018ff */
[----:B------:R-:W-:Y:S03]  /*14380*/  SHFL.IDX PT, R41, R0, 0x1, 0x181f ;  /* 0x00381f0000297f89 */ /* 0x000fe600000e0000 */
[C---:B------:R-:W-:Y:S05]  /*14390*/  HMMA.16816.F32 R24, R60.reuse, R32, RZ ;  /* 0x000000203c18723c */ /* 0x040fea00000018ff */
[----:B------:R-:W1:Y:S03]  /*143a0*/  SHFL.IDX PT, R52, R36, 0x2, 0x181f ;  /* 0x00581f0024347f89 */ /* 0x000e6600000e0000 */
[-C--:B------:R-:W-:Y:S05]  /*143b0*/  HMMA.16816.F32 R28, R60, R34.reuse, RZ ;  /* 0x000000223c1c723c */ /* 0x080fea00000018ff */
[----:B------:R-:W1:Y:S03]  /*143c0*/  SHFL.IDX PT, R40, R0, 0x2, 0x181f ;  /* 0x00581f0000287f89 */ /* 0x000e6600000e0000 */
[C---:B------:R-:W-:Y:S05]  /*143d0*/  HMMA.16816.F32 R32, R64.reuse, R34, RZ ;  /* 0x000000224020723c */ /* 0x040fea00000018ff */
[----:B------:R1:W1:Y:S08]  /*143e0*/  SHFL.IDX PT, R54, R36, 0x3, 0x181f ;  /* 0x00781f0024367f89 */ /* 0x00027000000e0000 */
[----:B-1----:R-:W1:Y:S01]  /*143f0*/  SHFL.IDX PT, R0, R0, 0x3, 0x181f ;  /* 0x00781f0000007f89 */ /* 0x002e6200000e0000 */
[C---:B--2---:R-:W-:Y:S02]  /*14400*/  SHF.L.U64.HI R134, R39.reuse, 0x1, R42 ;  /* 0x0000000127867819 */ /* 0x044fe4000001022a */
[C---:B---3--:R-:W-:Y:S02]  /*14410*/  IADD3 R2, P1, R38.reuse, R57, RZ ;  /* 0x0000003926027210 */ /* 0x048fe40007f3e0ff */
[----:B------:R-:W-:Y:S02]  /*14420*/  SHF.L.U32 R133, R39, 0x1, RZ ;  /* 0x0000000127857819 */ /* 0x000fe400000006ff */
[C---:B----4-:R-:W-:Y:S02]  /*14430*/  IADD3.X R3, R37.reuse, R56, RZ, P1, !PT ;  /* 0x0000003825037210 */ /* 0x050fe40000ffe4ff */
[----:B------:R-:W-:Y:S02]  /*14440*/  IADD3 R38, P0, R38, R133, RZ ;  /* 0x0000008526267210 */ /* 0x000fe40007f1e0ff */
[-C--:B------:R-:W-:Y:S01]  /*14450*/  IADD3 R44, P1, R52, R57.reuse, RZ ;  /* 0x00000039342c7210 */ /* 0x080fe20007f3e0ff */
[----:B-----5:R2:W-:Y:S01]  /*14460*/  LDGSTS.E.BYPASS.LTC128B.128 [R55], [R2.64], !P3 ;  /* 0x0000000002377fae */ /* 0x0205e2000d901d46 */
[----:B------:R-:W-:Y:S02]  /*14470*/  IADD3.X R39, R37, R134, RZ, P0, !PT ;  /* 0x0000008625277210 */ /* 0x000fe400007fe4ff */
[-C--:B------:R-:W-:Y:S05]  /*14480*/  IADD3.X R45, R40, R56.reuse, RZ, P1, !PT ;  /* 0x00000038282d7210 */ /* 0x080fea0000ffe4ff */
[----:B------:R3:W-:Y:S01]  /*14490*/  LDGSTS.E.BYPASS.LTC128B.128 [R55+0x2000], [R38.64], !P5 ;  /* 0x0200000026377fae */ /* 0x0007e2000e901d46 */
[C---:B--2---:R-:W-:Y:S02]  /*144a0*/  IADD3 R2, P0, R46.reuse, R57, RZ ;  /* 0x000000392e027210 */ /* 0x044fe40007f1e0ff */
[-C--:B------:R-:W-:Y:S02]  /*144b0*/  IADD3 R46, P2, R46, R133.reuse, RZ ;  /* 0x000000852e2e7210 */ /* 0x080fe40007f5e0ff */
[C---:B------:R-:W-:Y:S02]  /*144c0*/  IADD3.X R3, R41.reuse, R56, RZ, P0, !PT ;  /* 0x0000003829037210 */ /* 0x040fe400007fe4ff */
[-C--:B------:R-:W-:Y:S01]  /*144d0*/  IADD3.X R47, R41, R134.reuse, RZ, P2, !PT ;  /* 0x00000086292f7210 */ /* 0x080fe200017fe4ff */
[-C--:B---3--:R-:W-:Y:S02]  /*144e0*/  HMMA.16816.F32 R36, R64, R48.reuse, RZ ;  /* 0x000000304024723c */ /* 0x088fe400000018ff */
[----:B------:R2:W-:Y:S01]  /*144f0*/  LDGSTS.E.BYPASS.LTC128B.128 [R55+0x800], [R2.64], !P3 ;  /* 0x0080000002377fae */ /* 0x0005e2000d901d46 */
[----:B------:R-:W-:Y:S04]  /*14500*/  IADD3 R52, P0, R52, R133, RZ ;  /* 0x0000008534347210 */ /* 0x000fe80007f1e0ff */
[----:B------:R-:W-:Y:S02]  /*14510*/  IADD3.X R53, R40, R134, RZ, P0, !PT ;  /* 0x0000008628357210 */ /* 0x000fe400007fe4ff */
[C---:B------:R-:W-:Y:S01]  /*14520*/  HMMA.16816.F32 R40, R60.reuse, R48, RZ ;  /* 0x000000303c28723c */ /* 0x040fe200000018ff */
[----:B------:R3:W-:Y:S08]  /*14530*/  LDGSTS.E.BYPASS.LTC128B.128 [R55+0x2800], [R46.64], !P5 ;  /* 0x028000002e377fae */ /* 0x0007f0000e901d46 */
        /* <DEDUP_REMOVED lines=8> */
[----:B------:R-:W-:Y:S05]  /*145c0*/  IADD3.X R53, R0, R134, RZ, P0, !PT ;  /* 0x0000008600357210 */ /* 0x000fea00007fe4ff */
        /* <DEDUP_REMOVED lines=155> */
[----:B------:R-:W-:Y:S02]  /*14f80*/  FMUL.FTZ R16, R16, c[0x0][0x320] ;  /* 0x0000c80010107a20 */ /* 0x000fe40000410000 */
[----:B------:R-:W-:Y:S02]  /*14f90*/  FMUL.FTZ R17, R17, c[0x0][0x320] ;  /* 0x0000c80011117a20 */ /* 0x000fe40000410000 */
[----:B------:R-:W-:Y:S01]  /*14fa0*/  FMUL.FTZ R18, R18, c[0x0][0x320] ;  /* 0x0000c80012127a20 */ /* 0x000fe20000410000 */
[----:B------:R3:W-:Y:S01]  /*14fb0*/  MUFU.TANH R250, R6 ;  /* 0x0000000600fa7308 */ /* 0x0007e20000002400 */
[----:B------:R-:W-:Y:S01]  /*14fc0*/  FMUL.FTZ R19, R19, c[0x0][0x320] ;  /* 0x0000c80013137a20 */ /* 0x000fe20000410000 */
[----:B--2---:R2:W-:Y:S08]  /*14fd0*/  STL [R1+0x7c], R0 ;  /* 0x00007c0001007387 */ /* 0x0045f00000100800 */
[----:B------:R-:W-:Y:S10]  /*14fe0*/  MUFU.TANH R252, R12 ;  /* 0x0000000c00fc7308 */ /* 0x000ff40000002400 */
[----:B-1----:R-:W1:Y:S01]  /*14ff0*/  MUFU.TANH R2, R10 ;  /* 0x0000000a00027308 */ /* 0x002e620000002400 */
[----:B---3--:R-:W3:Y:S09]  /*15000*/  LDSM.16.M88.4 R4, [R237+0x2800] ;  /* 0x00280000ed04783b */ /* 0x008ef20000000200 */
[----:B--2---:R-:W2:Y:S10]  /*15010*/  MUFU.TANH R0, R8 ;  /* 0x0000000800007308 */ /* 0x004eb40000002400 */
[----:B------:R-:W-:Y:S01]  /*15020*/  MUFU.TANH R251, R13 ;  /* 0x0000000d00fb7308 */ /* 0x000fe20000002400 */
[----:B-1----:R1:W-:Y:S09]  /*15030*/  STL [R1+0x78], R2 ;  /* 0x0000780201007387 */ /* 0x0023f20000100800 */
[----:B------:R-:W-:Y:S01]  /*15040*/  MUFU.TANH R248, R16 ;  /* 0x0000001000f87308 */ /* 0x000fe20000002400 */
[----:B--2---:R2:W-:Y:S09]  /*15050*/  STL [R1+0x70], R0 ;  /* 0x0000700001007387 */ /* 0x0045f20000100800 */
[----:B------:R-:W-:Y:S01]  /*15060*/  MUFU.TANH R229, R17 ;  /* 0x0000001100e57308 */ /* 0x000fe20000002400 */
[-C--:B---3--:R-:W-:Y:S09]  /*15070*/  HMMA.16816.F32 R20, R212, R4.reuse, R20 ;  /* 0x00000004d414723c */ /* 0x088ff20000001814 */
[----:B-1----:R-:W1:Y:S01]  /*15080*/  MUFU.TANH R2, R14 ;  /* 0x0000000e00027308 */ /* 0x002e620000002400 */
[C---:B------:R-:W-:Y:S09]  /*15090*/  HMMA.16816.F32 R24, R208.reuse, R4, R24 ;  /* 0x00000004d018723c */ /* 0x040ff20000001818 */
[----:B--2---:R-:W2:Y:S01]  /*150a0*/  MUFU.TANH R0, R9 ;  /* 0x0000000900007308 */ /* 0x004ea20000002400 */
[-C--:B------:R-:W-:Y:S04]  /*150b0*/  HMMA.16816.F32 R28, R208, R6.reuse, R28 ;  /* 0x00000006d01c723c */ /* 0x080fe8000000181c */
[----:B------:R-:W-:Y:S04]  /*150c0*/  FMUL.FTZ R20, R20, c[0x0][0x320] ;  /* 0x0000c80014147a20 */ /* 0x000fe80000410000 */
[C---:B------:R-:W-:Y:S01]  /*150d0*/  HMMA.16816.F32 R32, R212.reuse, R6, R32 ;  /* 0x00000006d420723c */ /* 0x040fe20000001820 */
[----:B------:R-:W-:Y:S01]  /*150e0*/  MUFU.TANH R228, R18 ;  /* 0x0000001200e47308 */ /* 0x000fe20000002400 */
[----:B------:R-:W-:Y:S02]  /*150f0*/  LDSM.16.M88.4 R4, [R237+0x3800] ;  /* 0x00380000ed04783b */ /* 0x000fe40000000200 */
[----:B------:R-:W-:Y:S02]  /*15100*/  FMUL.FTZ R21, R21, c[0x0][0x320] ;  /* 0x0000c80015157a20 */ /* 0x000fe40000410000 */
[----:B------:R-:W-:Y:S02]  /*15110*/  FMUL.FTZ R22, R22, c[0x0][0x320] ;  /* 0x0000c80016167a20 */ /* 0x000fe40000410000 */
[----:B------:R-:W-:Y:S02]  /*15120*/  FMUL.FTZ R23, R23, c[0x0][0x320] ;  /* 0x0000c80017177a20 */ /* 0x000fe40000410000 */
[----:B-1----:R1:W-:Y:S01]  /*15130*/  STL [R1+0x84], R2 ;  /* 0x0000840201007387 */ /* 0x0023e20000100800 */
[----:B------:R-:W-:Y:S01]  /*15140*/  MUFU.TANH R227, R19 ;  /* 0x0000001300e37308 */ /* 0x000fe20000002400 */
[----:B------:R-:W-:Y:S02]  /*15150*/  FMUL.FTZ R24, R24, c[0x0][0x320] ;  /* 0x0000c80018187a20 */ /* 0x000fe40000410000 */
[----:B------:R-:W-:Y:S01]  /*15160*/  FMUL.FTZ R25, R25, c[0x0][0x320] ;  /* 0x0000c80019197a20 */ /* 0x000fe20000410000 */
[----:B--2---:R2:W-:Y:S01]  /*15170*/  STL [R1+0x88], R0 ;  /* 0x0000880001007387 */ /* 0x0045e20000100800 */
        /* <DEDUP_REMOVED lines=12> */
[----:B-1----:R-:W3:Y:S06]  /*15240*/  LDL R2, [R1+0xa0] ;  /* 0x0000a00001027983 */ /* 0x002eec0000100800 */
[----:B--2---:R1:W2:Y:S10]  /*15250*/  MUFU.TANH R0, R11 ;  /* 0x0000000b00007308 */ /* 0x0042b40000002400 */
[----:B------:R-:W-:Y:S10]  /*15260*/  MUFU.TANH R246, R22 ;  /* 0x0000001600f67308 */ /* 0x000ff40000002400 */
[----:B------:R-:W-:Y:S01]  /*15270*/  MUFU.TANH R231, R23 ;  /* 0x0000001700e77308 */ /* 0x000fe20000002400 */
[----:B-1----:R-:W1:Y:S01]  /*15280*/  LDSM.16.M88.4 R8, [R237+0x3000] ;  /* 0x00300000ed08783b */ /* 0x002e620000000200 */
[----:B------:R-:W-:Y:S08]  /*15290*/  DEPBAR.LE SB0, 0x0 ;  /* 0x000080000000791a */ /* 0x000ff00000000000 */
[----:B------:R-:W-:Y:S01]  /*152a0*/  MUFU.TANH R226, R24 ;  /* 0x0000001800e27308 */ /* 0x000fe20000002400 */
[----:B--2---:R2:W-:Y:S09]  /*152b0*/  STL [R1+0x8c], R0 ;  /* 0x00008c0001007387 */ /* 0x0045f20000100800 */
[----:B------:R-:W-:Y:S01]  /*152c0*/  MUFU.TANH R224, R25 ;  /* 0x0000001900e07308 */ /* 0x000fe20000002400 */
[----:B------:R-:W-:Y:S09]  /*152d0*/  BAR.SYNC.DEFER_BLOCKING 0x0 ;  /* 0x0000000000007b1d */ /* 0x000ff20000010000 */
[----:B------:R-:W-:Y:S10]  /*152e0*/  MUFU.TANH R230, R26 ;  /* 0x0000001a00e67308 */ /* 0x000ff40000002400 */
[----:B--2---:R-:W2:Y:S01]  /*152f0*/  MUFU.TANH R0, R15 ;  /* 0x0000000f00007308 */ /* 0x004ea20000002400 */
[-C--:B-1----:R-:W-:Y:S09]  /*15300*/  HMMA.16816.F32 R36, R212, R8.reuse, R36 ;  /* 0x00000008d424723c */ /* 0x082ff20000001824 */
[----:B------:R-:W1:Y:S01]  /*15310*/  MUFU.TANH R225, R27 ;  /* 0x0000001b00e17308 */ /* 0x000e620000002400 */
[C---:B------:R-:W-:Y:S09]  /*15320*/  HMMA.16816.F32 R40, R208.reuse, R8, R40 ;  /* 0x00000008d028723c */ /* 0x040ff20000001828 */
[----:B------:R-:W4:Y:S01]  /*15330*/  MUFU.TANH R221, R28 ;  /* 0x0000001c00dd7308 */ /* 0x000f220000002400 */
[-C--:B------:R-:W-:Y:S01]  /*15340*/  HMMA.16816.F32 R44, R208, R10.reuse, R44 ;  /* 0x0000000ad02c723c */ /* 0x080fe2000000182c */
[----:B--2---:R2:W-:Y:S03]  /*15350*/  STL [R1+0x80], R0 ;  /* 0x0000800001007387 */ /* 0x0045e60000100800 */
[----:B------:R-:W-:Y:S04]  /*15360*/  FMUL.FTZ R36, R36, c[0x0][0x320] ;  /* 0x0000c80024247a20 */ /* 0x000fe80000410000 */
        /* <DEDUP_REMOVED lines=8> */
[C---:B------:R-:W-:Y:S05]  /*153f0*/  HMMA.16816.F32 R56, R208.reuse, R4, R56 ;  /* 0x00000004d038723c */ /* 0x040fea0000001838 */
[----:B------:R2:W2:Y:S03]  /*15400*/  MUFU.TANH R222, R31 ;  /* 0x0000001f00de7308 */ /* 0x0004a60000002400 */
[-C--:B------:R-:W-:Y:S04]  /*15410*/  HMMA.16816.F32 R60, R208, R6.reuse, R60 ;  /* 0x00000006d03c723c */ /* 0x080fe8000000183c */
[----:B-----5:R-:W-:Y:S02]  /*15420*/  FMUL.FTZ R29, R49, c[0x0][0x320] ;  /* 0x0000c800311d7a20 */ /* 0x020fe40000410000 */
[----:B------:R-:W-:Y:S01]  /*15430*/  FMUL.FTZ R28, R51, c[0x0][0x320] ;  /* 0x0000c800331c7a20 */ /* 0x000fe20000410000 */
[----:B------:R5:W3:Y:S01]  /*15440*/  MUFU.TANH R219, R32 ;  /* 0x0000002000db7308 */ /* 0x000ae20000002400 */
[----:B------:R-:W-:Y:S04]  /*15450*/  HMMA.16816.F32 R64, R212, R6, R64 ;  /* 0x00000006d440723c */ /* 0x000fe80000001840 */
        /* <DEDUP_REMOVED lines=24> */
[----:B------:R-:W-:Y:S03]  /*155e0*/  FMUL.FTZ R12, R67, c[0x0][0x320] ;  /* 0x0000c800430c7a20 */ /* 0x000fe60000410000 */
        /* <DEDUP_REMOVED lines=17> */
[----:B---3--:R-:W-:Y:S09]  /*15700*/  ISETP.GE.AND P0, PT, R2, 0x1, PT ;  /* 0x000000010200780c */ /* 0x008ff20003f06270 */
[----:B------:R-:W3:Y:S10]  /*15710*/  MUFU.TANH R30, R30 ;  /* 0x0000001e001e7308 */ /* 0x000ef40000002400 */
        /* <DEDUP_REMOVED lines=20> */
[----:B------:R-:W-:Y:S03]  /*15860*/  IMAD.MOV.U32 R6, RZ, RZ, RZ ;  /* 0x000000ffff067224 */ /* 0x000fe600078e00ff */
[----:B------:R-:W-:Y:S01]  /*15870*/  ISETP.NE.AND P0, PT, R0, c[0x0][0x2b8], PT ;  /* 0x0000ae0000007a0c */ /* 0x000fe20003f05270 */
[----:B------:R-:W3:Y:S04]  /*15880*/  LDL R3, [R1+0xec] ;  /* 0x0000ec0001037983 */ /* 0x000ee80000100800 */
[----:B------:R-:W4:Y:S04]  /*15890*/  LDL.64 R8, [R1+0xf8] ;  /* 0x0000f80001087983 */ /* 0x000f280000100a00 */
[----:B------:R-:W5:Y:S01]  /*158a0*/  LDL R135, [R1+0x104] ;  /* 0x0001040001877983 */ /* 0x000f620000100800 */
[----:B--2---:R-:W-:Y:S03]  /*158b0*/  IMAD R2, R2, 0x40, R136 ;  /* 0x0000004002027824 */ /* 0x004fe600078e0288 */
[----:B------:R-:W2:Y:S02]  /*158c0*/  S2R R136, SR_CTAID.Y ;  /* 0x0000000000887919 */ /* 0x000ea40000002600 */
[----:B---3--:R-:W-:Y:S04]  /*158d0*/  IADD3 R2, R2, -0x40, R3 ;  /* 0xffffffc002027810 */ /* 0x008fe80007ffe003 */
[----:B------:R-:W-:Y:S01]  /*158e0*/  MOV R0, R2 ;  /* 0x0000000200007202 */ /* 0x000fe20000000f00 */
[----:B------:R-:W-:Y:S05]  /*158f0*/  @P0 IMAD.HI.U32 R3, R2, c[0x0][0x2bc], RZ ;  /* 0x0000af0002030a27 */ /* 0x000fea00078e00ff */
[----:B------:R-:W-:Y:S04]  /*15900*/  @P0 SHF.R.U32.HI R0, RZ, c[0x0][0x2c0], R3 ;  /* 0x0000b000ff000a19 */ /* 0x000fe80000011603 */
[C---:B----4-:R-:W-:Y:S04]  /*15910*/  @!P6 IADD3 R3, P0, R0.reuse, R8, RZ ;  /* 0x000000080003e210 */ /* 0x050fe80007f1e0ff */
[----:B-----5:R-:W-:Y:S02]  /*15920*/  @!P6 LEA.HI.X.SX32 R5, R0, R135, 0x1, P0 ;  /* 0x000000870005e211 */ /* 0x020fe400000f0eff */
[C---:B------:R-:W-:Y:S01]  /*15930*/  @!P6 LEA R4, P0, R3.reuse, c[0x0][0x2a0], 0x2 ;  /* 0x0000a8000304ea11 */ /* 0x040fe200078010ff */
[----:B--2---:R-:W-:Y:S01]  /*15940*/  IMAD.WIDE.U32 R8, R136, c[0x0][0x1e8], RZ ;  /* 0x00007a0088087a25 */ /* 0x004fe200078e00ff */
[----:B------:R-:W2:Y:S01]  /*15950*/  S2R R135, SR_CTAID.Y ;  /* 0x0000000000877919 */ /* 0x000ea20000002600 */
[----:B------:R-:W-:Y:S02]  /*15960*/  IADD3 R0, -R0, RZ, RZ ;  /* 0x000000ff00007210 */ /* 0x000fe40007ffe1ff */
[----:B------:R-:W-:Y:S03]  /*15970*/  @!P6 LEA.HI.X R5, R3, c[0x0][0x2a4], R5, 0x2, P0 ;  /* 0x0000a9000305ea11 */ /* 0x000fe600000f1405 */
[----:B------:R-:W-:Y:S02]  /*15980*/  IMAD R7, R0, c[0x0][0x2b8], R2 ;  /* 0x0000ae0000077a24 */ /* 0x000fe400078e0202 */
[----:B------:R-:W3:Y:S02]  /*15990*/  @!P6 LDG.E R6, [R4.64] ;  /* 0x000000060406e981 */ /* 0x000ee4000c1e1900 */
[C---:B------:R-:W-:Y:S01]  /*159a0*/  IMAD.WIDE.U32 R2, R7.reuse, c[0x0][0x1e0], RZ ;  /* 0x0000780007027a25 */ /* 0x040fe200078e00ff */
[----:B------:R-:W-:Y:S01]  /*159b0*/  SHF.R.S32.HI R0, RZ, 0x1f, R7 ;  /* 0x0000001fff007819 */ /* 0x000fe20000011407 */
[----:B------:R4:W-:Y:S04]  /*159c0*/  STL [R1+0xac], R7 ;  /* 0x0000ac0701007387 */ /* 0x0009e80000100800 */
[----:B------:R-:W-:Y:S04]  /*159d0*/  IMAD R0, R0, c[0x0][0x1e0], RZ ;  /* 0x0000780000007a24 */ /* 0x000fe800078e02ff */
[----:B------:R-:W-:Y:S01]  /*159e0*/  IMAD R0, R7, c[0x0][0x1e4], R0 ;  /* 0x0000790007007a24 */ /* 0x000fe200078e0200 */
[----:B--2---:R-:W-:Y:S03]  /*159f0*/  SHF.R.S32.HI R135, RZ, 0x1f, R135 ;  /* 0x0000001fff877819 */ /* 0x004fe60000011487 */
[----:B------:R-:W-:Y:S02]  /*15a00*/  IMAD.IADD R3, R3, 0x1, R0 ;  /* 0x0000000103037824 */ /* 0x000fe400078e0200 */
[----:B------:R-:W-:Y:S04]  /*15a10*/  IMAD R135, R135, c[0x0][0x1e8], RZ ;  /* 0x00007a0087877a24 */ /* 0x000fe800078e02ff */
[----:B------:R-:W-:Y:S05]  /*15a20*/  IMAD R135, R136, c[0x0][0x1ec], R135 ;  /* 0x00007b0088877a24 */ /* 0x000fea00078e0287 */
[----:B------:R-:W-:Y:S02]  /*15a30*/  IADD3 R135, R9, R135, RZ ;  /* 0x0000008709877210 */ /* 0x000fe40007ffe0ff */
        /* <DEDUP_REMOVED lines=10> */
[----:B----4-:R2:W3:Y:S02]  /*15ae0*/  SHFL.IDX PT, R6, R0, RZ, 0x181f ;  /* 0x00181fff00067589 */ /* 0x0104e400000e0000 */
.L_x_2019:
[----:B------:R-:W-:-:S05]  /*15af0*/  BRA.DIV ~URZ, `(.L_x_1945) ;  /* 0x00009f727f007947 */ /* 0x000fca000b800000 */
[----:B-1----:R-:W4:Y:S04]  /*15b00*/  LDL R37, [R1+0x90] ;  /* 0x0000900001257983 */ /* 0x002f280000100800 */
[----:B------:R-:W5:Y:S04]  /*15b10*/  LDL R11, [R1+0x94] ;  /* 0x00009400010b7983 */ /* 0x000f680000100800 */
[----:B--2---:R-:W2:Y:S04]  /*15b20*/  LDL R10, [R1+0x98] ;  /* 0x00009800010a7983 */ /* 0x004ea80000100800 */
[----:B------:R-:W4:Y:S04]  /*15b30*/  SHFL.IDX PT, R5, R4, RZ, 0x181f ;  /* 0x00181fff04057589 */ /* 0x000f2800000e0000 */
[----:B------:R-:W1:Y:S04]  /*15b40*/  SHFL.IDX PT, R8, R4, 0x1, 0x181f ;  /* 0x00381f0004087f89 */ /* 0x000e6800000e0000 */
[----:B------:R-:W3:Y:S04]  /*15b50*/  SHFL.IDX PT, R9, R0, 0x1, 0x181f ;  /* 0x00381f0000097f89 */ /* 0x000ee800000e0000 */
[----:B------:R-:W1:Y:S04]  /*15b60*/  SHFL.IDX PT, R7, R4, 0x2, 0x181f ;  /* 0x00581f0004077f89 */ /* 0x000e6800000e0000 */
[----:B------:R-:W-:Y:S01]  /*15b70*/  SHFL.IDX PT, R4, R4, 0x3, 0x181f ;  /* 0x00781f0004047f89 */ /* 0x000fe200000e0000 */
[C---:B----4-:R-:W-:Y:S05]  /*15b80*/  IADD3 R2, P0, R5.reuse, R37, RZ ;  /* 0x0000002505027210 */ /* 0x050fea0007f1e0ff */
[C-C-:B---3-5:R-:W-:Y:S05]  /*15b90*/  IMAD.X R3, R6.reuse, 0x1, R11.reuse, P0 ;  /* 0x0000000106037824 */ /* 0x168fea00000e060b */
[----:B--2---:R2:W-:Y:S02]  /*15ba0*/  LDGSTS.E.BYPASS.LTC128B.128 [R10+0x4100], [R2.64], !P3 ;  /* 0x04100000020a7fae */ /* 0x0045e4000d901d46 */
[----:B--2---:R-:W-:Y:S02]  /*15bb0*/  IADD3 R2, P0, R5, R133, RZ ;  /* 0x0000008505027210 */ /* 0x004fe40007f1e0ff */
[----:B------:R-:W2:Y:S03]  /*15bc0*/  SHFL.IDX PT, R5, R0, 0x2, 0x181f ;  /* 0x00581f0000057f89 */ /* 0x000ea600000e0000 */
[--C-:B------:R-:W-:Y:S01]  /*15bd0*/  IMAD.X R3, R6, 0x1, R134.reuse, P0 ;  /* 0x0000000106037824 */ /* 0x100fe200000e0686 */
[----:B------:R-:W3:Y:S04]  /*15be0*/  SHFL.IDX PT, R0, R0, 0x3, 0x181f ;  /* 0x00781f0000007f89 */ /* 0x000ee800000e0000 */
[----:B------:R1:W-:Y:S02]  /*15bf0*/  LDGSTS.E.BYPASS.LTC128B.128 [R10+0x6100], [R2.64], !P5 ;  /* 0x06100000020a7fae */ /* 0x0003e4000e901d46 */
[C---:B-1----:R-:W-:Y:S02]  /*15c00*/  IADD3 R2, P0, R8.reuse, R37, RZ ;  /* 0x0000002508027210 */ /* 0x042fe40007f1e0ff */
[-C--:B------:R-:W-:Y:S03]  /*15c10*/  IADD3 R8, P2, R8, R133.reuse, RZ ;  /* 0x0000008508087210 */ /* 0x080fe60007f5e0ff */
[--C-:B------:R-:W-:Y:S01]  /*15c20*/  IMAD.X R3, R9, 0x1, R11.reuse, P0 ;  /* 0x0000000109037824 */ /* 0x100fe200000e060b */
[----:B------:R-:W-:Y:S01]  /*15c30*/  IADD3 R6, P0, R7, R133, RZ ;  /* 0x0000008507067210 */ /* 0x000fe20007f1e0ff */
[--C-:B------:R-:W-:Y:S03]  /*15c40*/  IMAD.X R9, R9, 0x1, R134.reuse, P2 ;  /* 0x0000000109097824 */ /* 0x100fe600010e0686 */
[----:B------:R1:W-:Y:S04]  /*15c50*/  LDGSTS.E.BYPASS.LTC128B.128 [R10+0x4900], [R2.64], !P3 ;  /* 0x04900000020a7fae */ /* 0x0003e8000d901d46 */
[----:B------:R4:W-:Y:S01]  /*15c60*/  LDGSTS.E.BYPASS.LTC128B.128 [R10+0x6900], [R8.64], !P5 ;  /* 0x06900000080a7fae */ /* 0x0009e2000e901d46 */
[----:B-1----:R-:W-:Y:S01]  /*15c70*/  IADD3 R2, P1, R7, R37, RZ ;  /* 0x0000002507027210 */ /* 0x002fe20007f3e0ff */
[C---:B--2---:R-:W-:Y:S04]  /*15c80*/  IMAD.X R7, R5.reuse, 0x1, R134, P0 ;  /* 0x0000000105077824 */ /* 0x044fe800000e0686 */
[----:B------:R-:W-:Y:S05]  /*15c90*/  IMAD.X R3, R5, 0x1, R11, P1 ;  /* 0x0000000105037824 */ /* 0x000fea00008e060b */
[----:B------:R4:W-:Y:S04]  /*15ca0*/  LDGSTS.E.BYPASS.LTC128B.128 [R10+0x5100], [R2.64], !P3 ;  /* 0x05100000020a7fae */ /* 0x0009e8000d901d46 */
[----:B------:R4:W-:Y:S02]  /*15cb0*/  LDGSTS.E.BYPASS.LTC128B.128 [R10+0x7100], [R6.64], !P5 ;  /* 0x07100000060a7fae */ /* 0x0009e4000e901d46 */
.L_x_2020:
[----:B---3--:R-:W2:Y:S04]  /*15cc0*/  LDL R5, [R1+0x94] ;  /* 0x0000940001057983 */ /* 0x008ea80000100800 */
[----:B----4-:R-:W3:Y:S04]  /*15cd0*/  LDL R2, [R1+0x90] ;  /* 0x0000900001027983 */ /* 0x010ee80000100800 */
[----:B------:R-:W4:Y:S02]  /*15ce0*/  LDL R3, [R1+0x98] ;  /* 0x0000980001037983 */ /* 0x000f240000100800 */
[----:B----4-:R-:W-:Y:S01]  /*15cf0*/  IMAD.MOV.U32 R6, RZ, RZ, R3 ;  /* 0x000000ffff067224 */ /* 0x010fe200078e0003 */
[C---:B---3--:R-:W-:Y:S01]  /*15d00*/  IADD3 R2, P1, R4.reuse, R2, RZ ;  /* 0x0000000204027210 */ /* 0x048fe20007f3e0ff */
[----:B--2---:R-:W-:Y:S01]  /*15d10*/  IMAD.MOV.U32 R7, RZ, RZ, R5 ;  /* 0x000000ffff077224 */ /* 0x004fe200078e0005 */
[----:B------:R-:W-:Y:S04]  /*15d20*/  IADD3 R4, P0, R4, R133, RZ ;  /* 0x0000008504047210 */ /* 0x000fe80007f1e0ff */
[C---:B------:R-:W-:Y:S01]  /*15d30*/  IADD3.X R3, R0.reuse, R7, RZ, P1, !PT ;  /* 0x0000000700037210 */ /* 0x040fe20000ffe4ff */
[----:B------:R-:W-:Y:S04]  /*15d40*/  IMAD.X R5, R0, 0x1, R134, P0 ;  /* 0x0000000100057824 */ /* 0x000fe800000e0686 */
[----:B------:R-:W-:Y:S01]  /*15d50*/  @!PT LDS RZ, [RZ] ;  /* 0x00000000fffff984 */ /* 0x000fe20000000800 */
[----:B------:R-:W-:Y:S01]  /*15d60*/  @!PT LDS RZ, [RZ] ;  /* 0x00000000fffff984 */ /* 0x000fe20000000800 */
[----:B------:R-:W-:Y:S01]  /*15d70*/  @!PT LDS RZ, [RZ] ;  /* 0x00000000fffff984 */ /* 0x000fe20000000800 */
[----:B------:R1:W-:Y:S04]  /*15d80*/  LDGSTS.E.BYPASS.LTC128B.128 [R6+0x5900], [R2.64], !P3 ;  /* 0x0590000002067fae */ /* 0x0003e8000d901d46 */
[----:B------:R1:W-:Y:S02]  /*15d90*/  LDGSTS.E.BYPASS.LTC128B.128 [R6+0x7900], [R4.64], !P5 ;  /* 0x0790000004067fae */ /* 0x0003e4000e901d46 */
.L_x_1943:
[----:B--234-:R-:W-:Y:S05]  /*15da0*/  BSYNC B0 ;  /* 0x0000000000007941 */ /* 0x01cfea0003800000 */
.L_x_1942:
[----:B-1----:R-:W-:Y:S01]  /*15db0*/  FMNMX.FTZ R2, R249, R132, !PT ;  /* 0x00000084f9027209 */ /* 0x002fe20007810000 */
[----:B------:R-:W2:Y:S01]  /*15dc0*/  LDL R3, [R1+0x70] ;  /* 0x0000700001037983 */ /* 0x000ea20000100800 */
[----:B------:R-:W-:Y:S03]  /*15dd0*/  FMNMX.FTZ R0, R250, R137, !PT ;  /* 0x00000089fa007209 */ /* 0x000fe60007810000 */
[----:B------:R-:W3:Y:S04]  /*15de0*/  LDL R4, [R1+0x78] ;  /* 0x0000780001047983 */ /* 0x000ee80000100800 */
[----:B------:R-:W4:Y:S04]  /*15df0*/  LDL R10, [R1+0x7c] ;  /* 0x00007c00010a7983 */ /* 0x000f280000100800 */
[----:B------:R-:W5:Y:S04]  /*15e00*/  LDL R9, [R1+0x74] ;  /* 0x0000740001097983 */ /* 0x000f680000100800 */
[----:B------:R-:W5:Y:S04]  /*15e10*/  LDL R8, [R1+0x88] ;  /* 0x0000880001087983 */ /* 0x000f680000100800 */
[----:B------:R-:W5:Y:S04]  /*15e20*/  LDL R5, [R1+0x8c] ;  /* 0x00008c0001057983 */ /* 0x000f680000100800 */
[----:B------:R-:W5:Y:S04]  /*15e30*/  LDL R7, [R1+0x84] ;  /* 0x0000840001077983 */ /* 0x000f680000100800 */
[----:B------:R-:W5:Y:S04]  /*15e40*/  LDL R6, [R1+0x80] ;  /* 0x0000800001067983 */ /* 0x000f680000100800 */
[----:B------:R-:W0:Y:S01]  /*15e50*/  LDGDEPBAR ;  /* 0x00000000000079af */ /* 0x000e220000000000 */
[----:B--2---:R-:W-:Y:S02]  /*15e60*/  FMNMX.FTZ R3, R3, R138, !PT ;  /* 0x0000008a03037209 */ /* 0x004fe40007810000 */
[----:B---3--:R-:W-:Y:S02]  /*15e70*/  FMNMX.FTZ R4, R4, R139, !PT ;  /* 0x0000008b04047209 */ /* 0x008fe40007810000 */
[----:B----4-:R-:W-:Y:S02]  /*15e80*/  FMNMX.FTZ R2, R10, R2, !PT ;  /* 0x000000020a027209 */ /* 0x010fe40007810000 */
        /* <DEDUP_REMOVED lines=60> */
[----:B------:R-:W1:Y:S04]  /*16250*/  SHFL.BFLY PT, R136, R4, 0x2, 0x1f ;  /* 0x0c401f0004887f89 */ /* 0x000e6800000e0000 */
[----:B------:R-:W2:Y:S04]  /*16260*/  SHFL.BFLY PT, R0, R135, 0x2, 0x1f ;  /* 0x0c401f0087007f89 */ /* 0x000ea800000e0000 */
[----:B------:R-:W3:Y:S04]  /*16270*/  SHFL.BFLY PT, R2, R134, 0x2, 0x1f ;  /* 0x0c401f0086027f89 */ /* 0x000ee800000e0000 */
[----:B------:R-:W4:Y:S01]  /*16280*/  SHFL.BFLY PT, R7, R5, 0x2, 0x1f ;  /* 0x0c401f0005077f89 */ /* 0x000f2200000e0000 */
[----:B-1----:R-:W-:Y:S02]  /*16290*/  FMNMX.FTZ R136, R4, R136, !PT ;  /* 0x0000008804887209 */ /* 0x002fe40007810000 */
[----:B--2---:R-:W-:Y:S02]  /*162a0*/  FMNMX.FTZ R135, R135, R0, !PT ;  /* 0x0000000087877209 */ /* 0x004fe40007810000 */
[----:B---3--:R-:W-:Y:S03]  /*162b0*/  FMNMX.FTZ R134, R134, R2, !PT ;  /* 0x0000000286867209 */ /* 0x008fe60007810000 */
[----:B------:R-:W1:Y:S01]  /*162c0*/  SHFL.BFLY PT, R3, R135, 0x1, 0x1f ;  /* 0x0c201f0087037f89 */ /* 0x000e6200000e0000 */
[----:B----4-:R-:W-:Y:S03]  /*162d0*/  FMNMX.FTZ R4, R5, R7, !PT ;  /* 0x0000000705047209 */ /* 0x010fe60007810000 */
[----:B------:R-:W2:Y:S04]  /*162e0*/  SHFL.BFLY PT, R2, R136, 0x1, 0x1f ;  /* 0x0c201f0088027f89 */ /* 0x000ea800000e0000 */
[----:B------:R-:W3:Y:S04]  /*162f0*/  SHFL.BFLY PT, R6, R134, 0x1, 0x1f ;  /* 0x0c201f0086067f89 */ /* 0x000ee800000e0000 */
[----:B------:R4:W4:Y:S01]  /*16300*/  SHFL.BFLY PT, R0, R4, 0x1, 0x1f ;  /* 0x0c201f0004007f89 */ /* 0x00092200000e0000 */
[----:B-1----:R-:W-:Y:S02]  /*16310*/  FMNMX.FTZ R135, R135, R3, !PT ;  /* 0x0000000387877209 */ /* 0x002fe40007810000 */
[----:B--2---:R-:W-:Y:S02]  /*16320*/  FMNMX.FTZ R136, R136, R2, !PT ;  /* 0x0000000288887209 */ /* 0x004fe40007810000 */
[----:B---3--:R-:W-:Y:S02]  /*16330*/  FMNMX.FTZ R134, R134, R6, !PT ;  /* 0x0000000686867209 */ /* 0x008fe40007810000 */
.L_x_2021:
[----:B------:R-:W2:Y:S01]  /*16340*/  LDL.LU R9, [R1+0x7c] ;  /* 0x00007c0001097983 */ /* 0x000ea20000300800 */
[----:B------:R-:W-:Y:S01]  /*16350*/  FADD.FTZ R2, -R136, R132 ;  /* 0x0000008488027221 */ /* 0x000fe20000010100 */
[----:B----4-:R-:W-:Y:S01]  /*16360*/  FMNMX.FTZ R133, R0, R4, !PT ;  /* 0x0000000400857209 */ /* 0x010fe20007810000 */
[----:B------:R-:W-:Y:S01]  /*16370*/  FMUL.FTZ R7, R136, c[0x0][0x2d0] ;  /* 0x0000b40088077a20 */ /* 0x000fe20000410000 */
[----:B------:R-:W3:Y:S01]  /*16380*/  LDL.LU R5, [R1+0x74] ;  /* 0x0000740001057983 */ /* 0x000ee20000300800 */
[----:B------:R-:W-:Y:S01]  /*16390*/  FMUL.FTZ R2, R2, c[0x0][0x2d0] ;  /* 0x0000b40002027a20 */ /* 0x000fe20000410000 */
[----:B------:R-:W-:Y:S01]  /*163a0*/  WARPSYNC 0xffffffff ;  /* 0xffffffff00007948 */ /* 0x000fe20003800000 */
[----:B------:R-:W-:Y:S01]  /*163b0*/  FMUL.FTZ R6, R135, c[0x0][0x2d0] ;  /* 0x0000b40087067a20 */ /* 0x000fe20000410000 */
[----:B------:R-:W4:Y:S01]  /*163c0*/  LDL.LU R37, [R1+0x88] ;  /* 0x0000880001257983 */ /* 0x000f220000300800 */
[----:B------:R1:W-:Y:S01]  /*163d0*/  MUFU.EX2 R3, R2 ;  /* 0x0000000200037308 */ /* 0x0003e20000000800 */
[--C-:B------:R-:W-:Y:S02]  /*163e0*/  FFMA.FTZ R10, R248, c[0x0][0x2d0], -R7.reuse ;  /* 0x0000b400f80a7a23 */ /* 0x100fe40000010807 */
[----:B------:R-:W5:Y:S01]  /*163f0*/  LDL.LU R43, [R1+0x70] ;  /* 0x00007000012b7983 */ /* 0x000f620000300800 */
[--C-:B------:R-:W-:Y:S02]  /*16400*/  FFMA.FTZ R247, R247, c[0x0][0x2d0], -R7.reuse ;  /* 0x0000b400f7f77a23 */ /* 0x100fe40000010807 */
[--C-:B------:R-:W-:Y:S01]  /*16410*/  FFMA.FTZ R245, R245, c[0x0][0x2d0], -R7.reuse ;  /* 0x0000b400f5f57a23 */ /* 0x100fe20000010807 */
[----:B------:R-:W4:Y:S01]  /*16420*/  LDL.LU R52, [R1+0x78] ;  /* 0x0000780001347983 */ /* 0x000f220000300800 */
[--C-:B------:R-:W-:Y:S02]  /*16430*/  FFMA.FTZ R219, R219, c[0x0][0x2d0], -R7.reuse ;  /* 0x0000b400dbdb7a23 */ /* 0x100fe40000010807 */
[----:B------:R1:W-:Y:S01]  /*16440*/  MUFU.EX2 R56, R10 ;  /* 0x0000000a00387308 */ /* 0x0003e20000000800 */
[----:B------:R-:W4:Y:S01]  /*16450*/  LDL.LU R49, [R1+0x8c] ;  /* 0x00008c0001317983 */ /* 0x000f220000300800 */
[--C-:B------:R-:W-:Y:S02]  /*16460*/  FFMA.FTZ R217, R217, c[0x0][0x2d0], -R7.reuse ;  /* 0x0000b400d9d97a23 */ /* 0x100fe40000010807 */
[--C-:B------:R-:W-:Y:S01]  /*16470*/  FFMA.FTZ R215, R29, c[0x0][0x2d0], -R7.reuse ;  /* 0x0000b4001dd77a23 */ /* 0x100fe20000010807 */
[----:B------:R-:W4:Y:S01]  /*16480*/  LDL.LU R48, [R1+0x84] ;  /* 0x0000840001307983 */ /* 0x000f220000300800 */
[--C-:B------:R-:W-:Y:S02]  /*16490*/  FFMA.FTZ R45, R13, c[0x0][0x2d0], -R7.reuse ;  /* 0x0000b4000d2d7a23 */ /* 0x100fe40000010807 */
[--C-:B------:R-:W-:Y:S02]  /*164a0*/  FFMA.FTZ R213, R206, c[0x0][0x2d0], -R6.reuse ;  /* 0x0000b400ced57a23 */ /* 0x100fe40000010806 */
[--C-:B------:R-:W-:Y:S01]  /*164b0*/  FFMA.FTZ R212, R204, c[0x0][0x2d0], -R6.reuse ;  /* 0x0000b400ccd47a23 */ /* 0x100fe20000010806 */
[----:B------:R-:W-:Y:S01]  /*164c0*/  MUFU.EX2 R219, R219 ;  /* 0x000000db00db7308 */ /* 0x000fe20000000800 */
[--C-:B------:R-:W-:Y:S02]  /*164d0*/  FFMA.FTZ R248, R26, c[0x0][0x2d0], -R6.reuse ;  /* 0x0000b4001af87a23 */ /* 0x100fe40000010806 */
[--C-:B-1----:R-:W-:Y:S02]  /*164e0*/  FFMA.FTZ R2, R249, c[0x0][0x2d0], -R7.reuse ;  /* 0x0000b400f9027a23 */ /* 0x102fe40000010807 */
[--C-:B------:R-:W-:Y:S02]  /*164f0*/  FFMA.FTZ R249, R27, c[0x0][0x2d0], -R7.reuse ;  /* 0x0000b4001bf97a23 */ /* 0x100fe40000010807 */
[--C-:B------:R-:W-:Y:S02]  /*16500*/  FFMA.FTZ R218, R218, c[0x0][0x2d0], -R6.reuse ;  /* 0x0000b400dada7a23 */ /* 0x100fe40000010806 */
[--C-:B------:R-:W-:Y:S01]  /*16510*/  FFMA.FTZ R216, R216, c[0x0][0x2d0], -R6.reuse ;  /* 0x0000b400d8d87a23 */ /* 0x100fe20000010806 */
[----:B------:R1:W-:Y:S01]  /*16520*/  MUFU.EX2 R42, R2 ;  /* 0x00000002002a7308 */ /* 0x0003e20000000800 */
[--C-:B------:R-:W-:Y:S02]  /*16530*/  FFMA.FTZ R246, R246, c[0x0][0x2d0], -R6.reuse ;  /* 0x0000b400f6f67a23 */ /* 0x100fe40000010806 */
[----:B------:R-:W-:Y:S02]  /*16540*/  FFMA.FTZ R10, R15, c[0x0][0x2d0], -R7 ;  /* 0x0000b4000f0a7a23 */ /* 0x000fe40000010807 */
[--C-:B------:R-:W-:Y:S02]  /*16550*/  FFMA.FTZ R231, R231, c[0x0][0x2d0], -R6.reuse ;  /* 0x0000b400e7e77a23 */ /* 0x100fe40000010806 */
[--C-:B------:R-:W-:Y:S02]  /*16560*/  FFMA.FTZ R210, R30, c[0x0][0x2d0], -R6.reuse ;  /* 0x0000b4001ed27a23 */ /* 0x100fe40000010806 */
[--C-:B------:R-:W-:Y:S01]  /*16570*/  FFMA.FTZ R209, R28, c[0x0][0x2d0], -R6.reuse ;  /* 0x0000b4001cd17a23 */ /* 0x100fe20000010806 */
[----:B------:R-:W-:Y:S01]  /*16580*/  MUFU.EX2 R246, R246 ;  /* 0x000000f600f67308 */ /* 0x000fe20000000800 */
[--C-:B------:R-:W-:Y:S02]  /*16590*/  FFMA.FTZ R46, R14, c[0x0][0x2d0], -R6.reuse ;  /* 0x0000b4000e2e7a23 */ /* 0x100fe40000010806 */
[--C-:B------:R-:W-:Y:S07]  /*165a0*/  FFMA.FTZ R47, R12, c[0x0][0x2d0], -R6.reuse ;  /* 0x0000b4000c2f7a23 */ /* 0x100fee0000010806 */
[----:B------:R-:W-:Y:S01]  /*165b0*/  MUFU.EX2 R247, R247 ;  /* 0x000000f700f77308 */ /* 0x000fe20000000800 */
[----:B-1----:R-:W-:Y:S04]  /*165c0*/  FADD.FTZ R2, -R135, R137 ;  /* 0x0000008987027221 */ /* 0x002fe80000010100 */
[----:B------:R-:W-:Y:S05]  /*165d0*/  FMUL.FTZ R2, R2, c[0x0][0x2d0] ;  /* 0x0000b40002027a20 */ /* 0x000fea0000410000 */
[----:B------:R1:W1:Y:S02]  /*165e0*/  MUFU.EX2 R8, R2 ;  /* 0x0000000200087308 */ /* 0x0002640000000800 */
[--C-:B-1----:R-:W-:Y:S02]  /*165f0*/  FFMA.FTZ R2, R250, c[0x0][0x2d0], -R6.reuse ;  /* 0x0000b400fa027a23 */ /* 0x102fe40000010806 */
[--C-:B------:R-:W-:Y:S06]  /*16600*/  FFMA.FTZ R250, R25, c[0x0][0x2d0], -R7.reuse ;  /* 0x0000b40019fa7a23 */ /* 0x100fec0000010807 */
[----:B------:R1:W-:Y:S02]  /*16610*/  MUFU.EX2 R41, R2 ;  /* 0x0000000200297308 */ /* 0x0003e40000000800 */
[--C-:B-1----:R-:W-:Y:S02]  /*16620*/  FFMA.FTZ R2, R228, c[0x0][0x2d0], -R6.reuse ;  /* 0x0000b400e4027a23 */ /* 0x102fe40000010806 */
[--C-:B------:R-:W-:Y:S06]  /*16630*/  FFMA.FTZ R228, R205, c[0x0][0x2d0], -R7.reuse ;  /* 0x0000b400cde47a23 */ /* 0x100fec0000010807 */
[----:B------:R1:W-:Y:S02]  /*16640*/  MUFU.EX2 R57, R2 ;  /* 0x0000000200397308 */ /* 0x0003e40000000800 */
[----:B-1----:R-:W-:Y:S02]  /*16650*/  FFMA.FTZ R2, R227, c[0x0][0x2d0], -R6 ;  /* 0x0000b400e3027a23 */ /* 0x002fe40000010806 */
[--C-:B------:R-:W-:Y:S06]  /*16660*/  FFMA.FTZ R227, R31, c[0x0][0x2d0], -R7.reuse ;  /* 0x0000b4001fe37a23 */ /* 0x100fec0000010807 */
[----:B------:R1:W-:Y:S02]  /*16670*/  MUFU.EX2 R58, R2 ;  /* 0x00000002003a7308 */ /* 0x0003e40000000800 */
[----:B-1----:R-:W-:Y:S04]  /*16680*/  FADD.FTZ R2, -R134, R138 ;  /* 0x0000008a86027221 */ /* 0x002fe80000010100 */
[----:B------:R-:W-:Y:S06]  /*16690*/  FMUL.FTZ R2, R2, c[0x0][0x2d0] ;  /* 0x0000b40002027a20 */ /* 0x000fec0000410000 */
[----:B------:R-:W1:Y:S01]  /*166a0*/  MUFU.EX2 R2, R2 ;  /* 0x0000000200027308 */ /* 0x000e620000000800 */
        /* <DEDUP_REMOVED lines=39> */
[C---:B-1----:R-:W-:Y:S02]  /*16920*/  FMUL.FTZ R45, R2.reuse, R173 ;  /* 0x000000ad022d7220 */ /* 0x042fe40000410000 */
        /* <DEDUP_REMOVED lines=17> */
[--C-:B--2---:R-:W-:Y:S02]  /*16a40*/  FFMA.FTZ R11, R9, c[0x0][0x2d0], -R7.reuse ;  /* 0x0000b400090b7a23 */ /* 0x104fe40000010807 */
[--C-:B------:R-:W-:Y:S02]  /*16a50*/  FFMA.FTZ R9, R229, c[0x0][0x2d0], -R7.reuse ;  /* 0x0000b400e5097a23 */ /* 0x100fe40000010807 */
[--C-:B---3--:R-:W-:Y:S01]  /*16a60*/  FFMA.FTZ R5, R5, c[0x0][0x2d0], -R6.reuse ;  /* 0x0000b40005057a23 */ /* 0x108fe20000010806 */
[----:B------:R-:W1:Y:S01]  /*16a70*/  MUFU.EX2 R44, R11 ;  /* 0x0000000b002c7308 */ /* 0x000e620000000800 */
[----:B------:R-:W-:Y:S02]  /*16a80*/  FFMA.FTZ R229, R207, c[0x0][0x2d0], -R7 ;  /* 0x0000b400cfe57a23 */ /* 0x000fe40000010807 */
[----:B------:R-:W2:Y:S01]  /*16a90*/  LDL.LU R7, [R1+0xbc] ;  /* 0x0000bc0001077983 */ /* 0x000ea20000300800 */
[C---:B------:R-:W-:Y:S02]  /*16aa0*/  FMUL.FTZ R124, R2.reuse, R124 ;  /* 0x0000007c027c7220 */ /* 0x040fe40000410000 */
[----:B------:R-:W-:Y:S04]  /*16ab0*/  FMUL.FTZ R125, R2, R125 ;  /* 0x0000007d027d7220 */ /* 0x000fe80000410000 */
[----:B------:R3:W3:Y:S10]  /*16ac0*/  MUFU.EX2 R11, R5 ;  /* 0x00000005000b7308 */ /* 0x0006f40000000800 */
[----:B------:R5:W-:Y:S01]  /*16ad0*/  MUFU.EX2 R50, R9 ;  /* 0x0000000900327308 */ /* 0x000be20000000800 */
[----:B-1----:R-:W-:Y:S01]  /*16ae0*/  F2FP.PACK_AB R140, R44, R42 ;  /* 0x0000002a2c8c723e */ /* 0x002fe200000000ff */
[----:B---3--:R-:W-:Y:S01]  /*16af0*/  FMUL.FTZ R5, R134, c[0x0][0x2d0] ;  /* 0x0000b40086057a20 */ /* 0x008fe20000410000 */
[----:B------:R-:W-:Y:S03]  /*16b00*/  F2FP.PACK_AB R141, R11, R41 ;  /* 0x000000290b8d723e */ /* 0x000fe600000000ff */
[--C-:B----4-:R-:W-:Y:S02]  /*16b10*/  FFMA.FTZ R0, R37, c[0x0][0x2d0], -R5.reuse ;  /* 0x0000b40025007a23 */ /* 0x110fe40000010805 */
[----:B------:R-:W3:Y:S01]  /*16b20*/  LDL.LU R37, [R1+0x80] ;  /* 0x0000800001257983 */ /* 0x000ee20000300800 */
[--C-:B------:R-:W-:Y:S01]  /*16b30*/  FFMA.FTZ R205, R40, c[0x0][0x2d0], -R5.reuse ;  /* 0x0000b40028cd7a23 */ /* 0x100fe20000010805 */
[----:B------:R1:W-:Y:S01]  /*16b40*/  MUFU.EX2 R138, R0 ;  /* 0x00000000008a7308 */ /* 0x0003e20000000800 */
[--C-:B------:R-:W-:Y:S01]  /*16b50*/  FFMA.FTZ R4, R251, c[0x0][0x2d0], -R5.reuse ;  /* 0x0000b400fb047a23 */ /* 0x100fe20000010805 */
[----:B------:R-:W4:Y:S01]  /*16b60*/  LDL.LU R40, [R1+0xb0] ;  /* 0x0000b00001287983 */ /* 0x000f220000300800 */
[--C-:B-----5:R-:W-:Y:S02]  /*16b70*/  FFMA.FTZ R9, R43, c[0x0][0x2d0], -R5.reuse ;  /* 0x0000b4002b097a23 */ /* 0x120fe40000010805 */
[----:B------:R-:W-:Y:S02]  /*16b80*/  FFMA.FTZ R251, R24, c[0x0][0x2d0], -R6 ;  /* 0x0000b40018fb7a23 */ /* 0x000fe40000010806 */
[----:B------:R-:W5:Y:S01]  /*16b90*/  LDSM.16.MT88.4 R24, [R233+0x100] ;  /* 0x00010000e918783b */ /* 0x000f620000004200 */
[--C-:B------:R-:W-:Y:S02]  /*16ba0*/  FFMA.FTZ R220, R220, c[0x0][0x2d0], -R5.reuse ;  /* 0x0000b400dcdc7a23 */ /* 0x100fe40000010805 */
[----:B------:R-:W1:Y:S01]  /*16bb0*/  MUFU.EX2 R55, R4 ;  /* 0x0000000400377308 */ /* 0x000e620000000800 */
[--C-:B------:R-:W-:Y:S02]  /*16bc0*/  FFMA.FTZ R226, R226, c[0x0][0x2d0], -R5.reuse ;  /* 0x0000b400e2e27a23 */ /* 0x100fe40000010805 */
[--C-:B------:R-:W-:Y:S02]  /*16bd0*/  FFMA.FTZ R224, R224, c[0x0][0x2d0], -R5.reuse ;  /* 0x0000b400e0e07a23 */ /* 0x100fe40000010805 */
[--C-:B------:R-:W-:Y:S02]  /*16be0*/  FFMA.FTZ R221, R221, c[0x0][0x2d0], -R5.reuse ;  /* 0x0000b400dddd7a23 */ /* 0x100fe40000010805 */
[--C-:B------:R-:W-:Y:S02]  /*16bf0*/  FFMA.FTZ R28, R20, c[0x0][0x2d0], -R5.reuse ;  /* 0x0000b400141c7a23 */ /* 0x100fe40000010805 */
[--C-:B------:R-:W-:Y:S01]  /*16c00*/  FFMA.FTZ R29, R19, c[0x0][0x2d0], -R5.reuse ;  /* 0x0000b400131d7a23 */ /* 0x100fe20000010805 */
[----:B------:R5:W-:Y:S01]  /*16c10*/  MUFU.EX2 R43, R9 ;  /* 0x00000009002b7308 */ /* 0x000be20000000800 */
[--C-:B------:R-:W-:Y:S02]  /*16c20*/  FFMA.FTZ R30, R16, c[0x0][0x2d0], -R5.reuse ;  /* 0x0000b400101e7a23 */ /* 0x100fe40000010805 */
[----:B------:R-:W-:Y:S02]  /*16c30*/  FFMA.FTZ R204, R36, c[0x0][0x2d0], -R5 ;  /* 0x0000b40024cc7a23 */ /* 0x000fe40000010805 */
[----:B-1----:R-:W-:Y:S02]  /*16c40*/  FADD.FTZ R0, -R133, R139 ;  /* 0x0000008b85007221 */ /* 0x002fe40000010100 */
[--C-:B------:R-:W-:Y:S02]  /*16c50*/  FFMA.FTZ R139, R35, c[0x0][0x2d0], -R5.reuse ;  /* 0x0000b400238b7a23 */ /* 0x100fe40000010805 */
[--C-:B------:R-:W-:Y:S01]  /*16c60*/  FFMA.FTZ R207, R32, c[0x0][0x2d0], -R5.reuse ;  /* 0x0000b40020cf7a23 */ /* 0x100fe20000010805 */
[----:B------:R-:W-:Y:S01]  /*16c70*/  MUFU.EX2 R226, R226 ;  /* 0x000000e200e27308 */ /* 0x000fe20000000800 */
[--C-:B------:R-:W-:Y:S02]  /*16c80*/  FFMA.FTZ R15, R22, c[0x0][0x2d0], -R5.reuse ;  /* 0x0000b400160f7a23 */ /* 0x100fe40000010805 */
[----:B------:R-:W-:Y:S01]  /*16c90*/  FMUL.FTZ R0, R0, c[0x0][0x2d0] ;  /* 0x0000b40000007a20 */ /* 0x000fe20000410000 */
[----:B------:R-:W-:Y:S01]  /*16ca0*/  MOV R166, R55 ;  /* 0x0000003700a67202 */ /* 0x000fe20000000f00 */
[----:B------:R-:W-:Y:S02]  /*16cb0*/  FMUL.FTZ R4, R133, c[0x0][0x2d0] ;  /* 0x0000b40085047a20 */ /* 0x000fe40000410000 */
[----:B------:R-:W-:Y:S02]  /*16cc0*/  FMUL.FTZ R32, R3, R160 ;  /* 0x000000a003207220 */ /* 0x000fe40000410000 */
[--C-:B------:R-:W-:Y:S01]  /*16cd0*/  FFMA.FTZ R6, R52, c[0x0][0x2d0], -R4.reuse ;  /* 0x0000b40034067a23 */ /* 0x100fe20000010804 */
[----:B------:R-:W-:Y:S01]  /*16ce0*/  MUFU.EX2 R0, R0 ;  /* 0x0000000000007308 */ /* 0x000fe20000000800 */
[--C-:B------:R-:W-:Y:S02]  /*16cf0*/  FFMA.FTZ R223, R223, c[0x0][0x2d0], -R4.reuse ;  /* 0x0000b400dfdf7a23 */ /* 0x100fe40000010804 */
[--C-:B------:R-:W-:Y:S02]  /*16d00*/  FFMA.FTZ R222, R222, c[0x0][0x2d0], -R4.reuse ;  /* 0x0000b400dede7a23 */ /* 0x100fe40000010804 */
[----:B-----5:R-:W-:Y:S02]  /*16d10*/  FFMA.FTZ R9, R252, c[0x0][0x2d0], -R5 ;  /* 0x0000b400fc097a23 */ /* 0x020fe40000010805 */
        /* <DEDUP_REMOVED lines=8> */
[----:B------:R-:W5:Y:S01]  /*16da0*/  MUFU.EX2 R51, R9 ;  /* 0x0000000900337308 */ /* 0x000f620000000800 */
[--C-:B------:R-:W-:Y:S02]  /*16db0*/  FFMA.FTZ R208, R38, c[0x0][0x2d0], -R4.reuse ;  /* 0x0000b40026d07a23 */ /* 0x100fe40000010804 */
[--C-:B------:R-:W-:Y:S02]  /*16dc0*/  FFMA.FTZ R211, R34, c[0x0][0x2d0], -R4.reuse ;  /* 0x0000b40022d37a23 */ /* 0x100fe40000010804 */
[--C-:B------:R-:W-:Y:S02]  /*16dd0*/  FFMA.FTZ R31, R23, c[0x0][0x2d0], -R4.reuse ;  /* 0x0000b400171f7a23 */ /* 0x100fe40000010804 */
[--C-:B------:R-:W-:Y:S02]  /*16de0*/  FFMA.FTZ R14, R17, c[0x0][0x2d0], -R4.reuse ;  /* 0x0000b400110e7a23 */ /* 0x100fe40000010804 */
[C---:B------:R-:W-:Y:S01]  /*16df0*/  FMUL.FTZ R21, R3.reuse, R193 ;  /* 0x000000c103157220 */ /* 0x040fe20000410000 */
[----:B------:R-:W5:Y:S01]  /*16e00*/  MUFU.EX2 R252, R5 ;  /* 0x0000000500fc7308 */ /* 0x000f620000000800 */
[C---:B------:R-:W-:Y:S01]  /*16e10*/  FMUL.FTZ R34, R8.reuse, R162 ;  /* 0x000000a208227220 */ /* 0x040fe20000410000 */
[----:B------:R-:W-:Y:S01]  /*16e20*/  MOV R162, R57 ;  /* 0x0000003900a27202 */ /* 0x000fe20000000f00 */
[----:B------:R-:W-:Y:S01]  /*16e30*/  FMUL.FTZ R35, R8, R163 ;  /* 0x000000a308237220 */ /* 0x000fe20000410000 */
[----:B------:R-:W-:Y:S01]  /*16e40*/  MOV R163, R56 ;  /* 0x0000003800a37202 */ /* 0x000fe20000000f00 */
[----:B-1----:R-:W-:Y:S01]  /*16e50*/  FFMA.FTZ R6, R48, c[0x0][0x2d0], -R4 ;  /* 0x0000b40030067a23 */ /* 0x002fe20000010804 */
[----:B------:R-:W-:Y:S01]  /*16e60*/  MOV R193, R50 ;  /* 0x0000003200c17202 */ /* 0x000fe20000000f00 */
[----:B------:R-:W-:Y:S01]  /*16e70*/  FMUL.FTZ R55, R8, R167 ;  /* 0x000000a708377220 */ /* 0x000fe20000410000 */
[----:B------:R-:W-:Y:S01]  /*16e80*/  MOV R167, R58 ;  /* 0x0000003a00a77202 */ /* 0x000fe20000000f00 */
[----:B------:R-:W-:Y:S01]  /*16e90*/  FMUL.FTZ R16, R3, R176 ;  /* 0x000000b003107220 */ /* 0x000fe20000410000 */
[----:B------:R-:W-:Y:S01]  /*16ea0*/  F2FP.PACK_AB R142, R193, R163 ;  /* 0x000000a3c18e723e */ /* 0x000fe200000000ff */
[----:B------:R-:W-:Y:S01]  /*16eb0*/  FMUL.FTZ R17, R3, R177 ;  /* 0x000000b103117220 */ /* 0x000fe20000410000 */
[----:B------:R-:W-:Y:S01]  /*16ec0*/  F2FP.PACK_AB R143, R167, R162 ;  /* 0x000000a2a78f723e */ /* 0x000fe200000000ff */
[C---:B------:R-:W-:Y:S01]  /*16ed0*/  FMUL.FTZ R20, R3.reuse, R192 ;  /* 0x000000c003147220 */ /* 0x040fe20000410000 */
[----:B-----5:R-:W-:Y:S01]  /*16ee0*/  MOV R192, R51 ;  /* 0x0000003300c07202 */ /* 0x020fe20000000f00 */
[C---:B------:R-:W-:Y:S01]  /*16ef0*/  FMUL.FTZ R33, R3.reuse, R161 ;  /* 0x000000a103217220 */ /* 0x040fe20000410000 */
[----:B------:R-:W-:Y:S01]  /*16f00*/  MOV R161, R12 ;  /* 0x0000000c00a17202 */ /* 0x000fe20000000f00 */
[C---:B------:R-:W-:Y:S01]  /*16f10*/  FMUL.FTZ R36, R3.reuse, R180 ;  /* 0x000000b403247220 */ /* 0x040fe20000410000 */
[----:B------:R-:W-:Y:S01]  /*16f20*/  MOV R176, R10 ;  /* 0x0000000a00b07202 */ /* 0x000fe20000000f00 */
[C---:B------:R-:W-:Y:S01]  /*16f30*/  FMUL.FTZ R48, R3.reuse, R148 ;  /* 0x0000009403307220 */ /* 0x040fe20000410000 */
[----:B------:R-:W-:Y:S01]  /*16f40*/  F2FP.PACK_AB R148, R138, R43 ;  /* 0x0000002b8a94723e */ /* 0x000fe200000000ff */
[C---:B------:R-:W-:Y:S01]  /*16f50*/  FMUL.FTZ R49, R3.reuse, R149 ;  /* 0x0000009503317220 */ /* 0x040fe20000410000 */
[----:B------:R-:W-:Y:S01]  /*16f60*/  LDSM.16.MT88.4 R56, [R236+0x100] ;  /* 0x00010000ec38783b */ /* 0x000fe20000004200 */
[C---:B------:R-:W-:Y:S01]  /*16f70*/  FMUL.FTZ R52, R3.reuse, R164 ;  /* 0x000000a403347220 */ /* 0x040fe20000410000 */
[----:B------:R-:W-:Y:S01]  /*16f80*/  F2FP.PACK_AB R149, R252, R137 ;  /* 0x00000089fc95723e */ /* 0x000fe200000000ff */
[C---:B------:R-:W-:Y:S01]  /*16f90*/  FMUL.FTZ R5, R3.reuse, R201 ;  /* 0x000000c903057220 */ /* 0x040fe20000410000 */
[----:B------:R-:W-:Y:S01]  /*16fa0*/  MOV R164, R13 ;  /* 0x0000000d00a47202 */ /* 0x000fe20000000f00 */
[----:B------:R-:W-:Y:S01]  /*16fb0*/  FMUL.FTZ R12, R2, R196 ;  /* 0x000000c4020c7220 */ /* 0x000fe20000410000 */
[----:B------:R-:W-:Y:S01]  /*16fc0*/  MOV R196, R43 ;  /* 0x0000002b00c47202 */ /* 0x000fe20000000f00 */
[----:B------:R-:W-:Y:S01]  /*16fd0*/  FMUL.FTZ R10, R0, R186 ;  /* 0x000000ba000a7220 */ /* 0x000fe20000410000 */
        /* <DEDUP_REMOVED lines=8> */
[----:B------:R-:W5:Y:S01]  /*17060*/  LDL.LU R186, [R1+0xb8] ;  /* 0x0000b80001ba7983 */ /* 0x000f620000300800 */
[----:B------:R-:W-:Y:S01]  /*17070*/  FMUL.FTZ R50, R8, R150 ;  /* 0x0000009608327220 */ /* 0x000fe20000410000 */
[----:B------:R-:W-:Y:S01]  /*17080*/  F2FP.PACK_AB R150, R166, R192 ;  /* 0x000000c0a696723e */ /* 0x000fe200000000ff */
[C---:B------:R-:W-:Y:S01]  /*17090*/  FMUL.FTZ R51, R8.reuse, R151 ;  /* 0x0000009708337220 */ /* 0x040fe20000410000 */
[----:B------:R-:W-:Y:S01]  /*170a0*/  MUFU.EX2 R224, R224 ;  /* 0x000000e000e07308 */ /* 0x000fe20000000800 */
[C---:B------:R-:W-:Y:S01]  /*170b0*/  FMUL.FTZ R22, R8.reuse, R194 ;  /* 0x000000c208167220 */ /* 0x040fe20000410000 */
[----:B------:R-:W-:Y:S01]  /*170c0*/  MOV R194, R31 ;  /* 0x0000001f00c27202 */ /* 0x000fe20000000f00 */
[----:B------:R-:W-:Y:S01]  /*170d0*/  FMUL.FTZ R23, R8, R195 ;  /* 0x000000c308177220 */ /* 0x000fe20000410000 */
[----:B------:R-:W-:Y:S01]  /*170e0*/  MOV R195, R15 ;  /* 0x0000000f00c37202 */ /* 0x000fe20000000f00 */
[----:B------:R-:W-:Y:S02]  /*170f0*/  FMUL.FTZ R13, R2, R197 ;  /* 0x000000c5020d7220 */ /* 0x000fe40000410000 */
[C---:B------:R-:W-:Y:S02]  /*17100*/  FMUL.FTZ R14, R0.reuse, R198 ;  /* 0x000000c6000e7220 */ /* 0x040fe40000410000 */
[----:B------:R-:W-:Y:S01]  /*17110*/  FMUL.FTZ R15, R0, R199 ;  /* 0x000000c7000f7220 */ /* 0x000fe20000410000 */
[----:B------:R-:W-:Y:S01]  /*17120*/  MUFU.EX2 R225, R225 ;  /* 0x000000e100e17308 */ /* 0x000fe20000000800 */
[C---:B------:R-:W-:Y:S01]  /*17130*/  FMUL.FTZ R28, R2.reuse, R188 ;  /* 0x000000bc021c7220 */ /* 0x040fe20000410000 */
[----:B------:R-:W-:Y:S01]  /*17140*/  MOV R199, R192 ;  /* 0x000000c000c77202 */ /* 0x000fe20000000f00 */
[----:B------:R-:W-:Y:S02]  /*17150*/  FMUL.FTZ R29, R2, R189 ;  /* 0x000000bd021d7220 */ /* 0x000fe40000410000 */
[C---:B------:R-:W-:Y:S02]  /*17160*/  FMUL.FTZ R30, R0.reuse, R190 ;  /* 0x000000be001e7220 */ /* 0x040fe40000410000 */
        /* <DEDUP_REMOVED lines=23> */
[----:B------:R-:W-:Y:S07]  /*172e0*/  FMUL.FTZ R127, R0, R127 ;  /* 0x0000007f007f7220 */ /* 0x000fee0000410000 */
[----:B------:R1:W-:Y:S10]  /*172f0*/  MUFU.EX2 R180, R216 ;  /* 0x000000d800b47308 */ /* 0x0003f40000000800 */
[----:B------:R1:W-:Y:S10]  /*17300*/  MUFU.EX2 R189, R221 ;  /* 0x000000dd00bd7308 */ /* 0x0003f40000000800 */
[----:B------:R-:W-:Y:S01]  /*17310*/  MUFU.EX2 R192, R139 ;  /* 0x0000008b00c07308 */ /* 0x000fe20000000800 */
[----:B-1----:R-:W-:Y:S09]  /*17320*/  MOV R216, R165 ;  /* 0x000000a500d87202 */ /* 0x002ff20000000f00 */
[----:B------:R-:W-:Y:S01]  /*17330*/  MUFU.EX2 R190, R228 ;  /* 0x000000e400be7308 */ /* 0x000fe20000000800 */
[----:B------:R-:W-:Y:S09]  /*17340*/  MOV R221, R176 ;  /* 0x000000b000dd7202 */ /* 0x000ff20000000f00 */
[----:B------:R-:W-:Y:S10]  /*17350*/  MUFU.EX2 R176, R249 ;  /* 0x000000f900b07308 */ /* 0x000ff40000000800 */
[----:B------:R-:W-:Y:S10]  /*17360*/  MUFU.EX2 R198, R204 ;  /* 0x000000cc00c67308 */ /* 0x000ff40000000800 */
[----:B------:R-:W-:Y:S01]  /*17370*/  MUFU.EX2 R197, R208 ;  /* 0x000000d000c57308 */ /* 0x000fe20000000800 */
[----:B--2---:R-:W-:Y:S02]  /*17380*/  FFMA.FTZ R132, R3, R7, R42 ;  /* 0x0000000703847223 */ /* 0x004fe4000001002a */
[----:B------:R-:W-:Y:S01]  /*17390*/  FMUL.FTZ R7, R8, R203 ;  /* 0x000000cb08077220 */ /* 0x000fe20000410000 */
[----:B------:R-:W-:Y:S01]  /*173a0*/  MOV R203, R47 ;  /* 0x0000002f00cb7202 */ /* 0x000fe20000000f00 */
[----:B------:R-:W-:Y:S05]  /*173b0*/  FMUL.FTZ R47, R0, R175 ;  /* 0x000000af002f7220 */ /* 0x000fea0000410000 */
[----:B------:R-:W-:Y:S01]  /*173c0*/  MUFU.EX2 R175, R206 ;  /* 0x000000ce00af7308 */ /* 0x000fe20000000800 */
[----:B---3--:R-:W-:Y:S02]  /*173d0*/  FFMA.FTZ R9, R37, c[0x0][0x2d0], -R4 ;  /* 0x0000b40025097a23 */ /* 0x008fe40000010804 */
[C---:B------:R-:W-:Y:S07]  /*173e0*/  FMUL.FTZ R4, R3.reuse, R200 ;  /* 0x000000c803047220 */ /* 0x040fee0000410000 */
[----:B------:R1:W-:Y:S01]  /*173f0*/  MUFU.EX2 R200, R6 ;  /* 0x0000000600c87308 */ /* 0x0003e20000000800 */
[----:B------:R-:W-:Y:S02]  /*17400*/  FMUL.FTZ R37, R3, R181 ;  /* 0x000000b503257220 */ /* 0x000fe40000410000 */
[C---:B----4-:R-:W-:Y:S02]  /*17410*/  FFMA.FTZ R3, R8.reuse, R40, R41 ;  /* 0x0000002808037223 */ /* 0x050fe40000010029 */
[----:B------:R-:W2:Y:S05]  /*17420*/  LDSM.16.MT88.4 R40, [R234+0x100] ;  /* 0x00010000ea28783b */ /* 0x000eaa0000004200 */
[----:B------:R-:W3:Y:S10]  /*17430*/  MUFU.EX2 R160, R9 ;  /* 0x0000000900a07308 */ /* 0x000ef40000000800 */
[----:B------:R-:W-:Y:S01]  /*17440*/  MUFU.EX2 R181, R217 ;  /* 0x000000d900b57308 */ /* 0x000fe20000000800 */
[----:B-1----:R-:W-:Y:S01]  /*17450*/  FMUL.FTZ R6, R8, R202 ;  /* 0x000000ca08067220 */ /* 0x002fe20000410000 */
[----:B------:R-:W-:Y:S01]  /*17460*/  MOV R202, R46 ;  /* 0x0000002e00ca7202 */ /* 0x000fe20000000f00 */
[----:B------:R-:W-:Y:S01]  /*17470*/  FMUL.FTZ R8, R2, R184 ;  /* 0x000000b802087220 */ /* 0x000fe20000410000 */
[----:B------:R-:W-:Y:S01]  /*17480*/  MOV R184, R11 ;  /* 0x0000000b00b87202 */ /* 0x000fe20000000f00 */
[----:B------:R-:W-:Y:S02]  /*17490*/  FMUL.FTZ R11, R0, R187 ;  /* 0x000000bb000b7220 */ /* 0x000fe40000410000 */
[----:B------:R-:W4:Y:S01]  /*174a0*/  LDL.LU R187, [R1+0xb4] ;  /* 0x0000b40001bb7983 */ /* 0x000f220000300800 */
[-C--:B------:R-:W-:Y:S05]  /*174b0*/  HMMA.16816.F32 R4, R140, R24.reuse, R4 ;  /* 0x000000188c04723c */ /* 0x080fea0000001804 */
[----:B---3--:R-:W-:Y:S01]  /*174c0*/  F2FP.PACK_AB R151, R160, R200 ;  /* 0x000000c8a097723e */ /* 0x008fe200000000ff */
[C---:B------:R-:W-:Y:S01]  /*174d0*/  FMUL.FTZ R9, R2.reuse, R185 ;  /* 0x000000b902097220 */ /* 0x040fe20000410000 */
[----:B------:R-:W-:Y:S01]  /*174e0*/  MOV R185, R44 ;  /* 0x0000002c00b97202 */ /* 0x000fe20000000f00 */
[----:B------:R-:W-:Y:S02]  /*174f0*/  FMUL.FTZ R44, R2, R172 ;  /* 0x000000ac022c7220 */ /* 0x000fe40000410000 */
[----:B------:R-:W-:Y:S02]  /*17500*/  MUFU.EX2 R172, R205 ;  /* 0x000000cd00ac7308 */ /* 0x000fe40000000800 */
[----:B------:R-:W-:Y:S01]  /*17510*/  FMUL.FTZ R46, R0, R174 ;  /* 0x000000ae002e7220 */ /* 0x000fe20000410000 */
[C---:B------:R-:W-:Y:S04]  /*17520*/  HMMA.16816.F32 R8, R148.reuse, R24, R8 ;  /* 0x000000189408723c */ /* 0x040fe80000001808 */
[----:B------:R-:W-:Y:S02]  /*17530*/  FADD.FTZ R132, R185, R132 ;  /* 0x00000084b9847221 */ /* 0x000fe40000010000 */
[----:B------:R-:W-:Y:S01]  /*17540*/  FADD.FTZ R3, R184, R3 ;  /* 0x00000003b8037221 */ /* 0x000fe20000010000 */
[----:B------:R-:W-:Y:S01]  /*17550*/  MUFU.EX2 R174, R229 ;  /* 0x000000e500ae7308 */ /* 0x000fe20000000800 */
[-C--:B------:R-:W-:Y:S04]  /*17560*/  HMMA.16816.F32 R12, R148, R26.reuse, R12 ;  /* 0x0000001a940c723c */ /* 0x080fe8000000180c */
[C---:B------:R-:W-:Y:S01]  /*17570*/  FMUL.FTZ R24, R2.reuse, R168 ;  /* 0x000000a802187220 */ /* 0x040fe20000410000 */
[----:B------:R-:W-:Y:S01]  /*17580*/  MOV R184, R193 ;  /* 0x000000c100b87202 */ /* 0x000fe20000000f00 */
[----:B------:R-:W-:Y:S02]  /*17590*/  FMUL.FTZ R25, R2, R169 ;  /* 0x000000a902197220 */ /* 0x000fe40000410000 */
[C---:B------:R-:W-:Y:S01]  /*175a0*/  HMMA.16816.F32 R16, R140.reuse, R26, R16 ;  /* 0x0000001a8c10723c */ /* 0x040fe20000001810 */
[----:B------:R1:W-:Y:S06]  /*175b0*/  MUFU.EX2 R169, R218 ;  /* 0x000000da00a97308 */ /* 0x0003ec0000000800 */
[C---:B------:R-:W-:Y:S01]  /*175c0*/  FMUL.FTZ R26, R0.reuse, R170 ;  /* 0x000000aa001a7220 */ /* 0x040fe20000410000 */
[-C--:B--2---:R-:W-:Y:S03]  /*175d0*/  HMMA.16816.F32 R20, R140, R40.reuse, R20 ;  /* 0x000000288c14723c */ /* 0x084fe60000001814 */
[----:B------:R-:W2:Y:S01]  /*175e0*/  MUFU.EX2 R168, R230 ;  /* 0x000000e600a87308 */ /* 0x000ea20000000800 */
[----:B------:R-:W-:Y:S07]  /*175f0*/  FMUL.FTZ R27, R0, R171 ;  /* 0x000000ab001b7220 */ /* 0x000fee0000410000 */
[C---:B------:R-:W-:Y:S02]  /*17600*/  HMMA.16816.F32 R24, R148.reuse, R40, R24 ;  /* 0x000000289418723c */ /* 0x040fe40000001818 */
[----:B------:R-:W3:Y:S02]  /*17610*/  MUFU.EX2 R171, R245 ;  /* 0x000000f500ab7308 */ /* 0x000ee40000000800 */
[----:B-1----:R-:W-:Y:S03]  /*17620*/  MOV R218, R202 ;  /* 0x000000ca00da7202 */ /* 0x002fe60000000f00 */
[C---:B------:R-:W-:Y:S01]  /*17630*/  FMUL.FTZ R40, R2.reuse, R152 ;  /* 0x0000009802287220 */ /* 0x040fe20000410000 */
[-C--:B------:R-:W-:Y:S04]  /*17640*/  HMMA.16816.F32 R28, R148, R42.reuse, R28 ;  /* 0x0000002a941c723c */ /* 0x080fe8000000181c */
[----:B------:R-:W-:Y:S01]  /*17650*/  FMUL.FTZ R41, R2, R153 ;  /* 0x0000009902297220 */ /* 0x000fe20000410000 */
[----:B------:R-:W-:Y:S01]  /*17660*/  MOV R202, R164 ;  /* 0x000000a400ca7202 */ /* 0x000fe20000000f00 */
[----:B------:R-:W-:Y:S02]  /*17670*/  MUFU.EX2 R249, R218 ;  /* 0x000000da00f97308 */ /* 0x000fe40000000800 */
[C---:B------:R-:W-:Y:S07]  /*17680*/  HMMA.16816.F32 R32, R140.reuse, R42, R32 ;  /* 0x0000002a8c20723c */ /* 0x040fee0000001820 */
[C---:B------:R-:W-:Y:S01]  /*17690*/  FMUL.FTZ R42, R0.reuse, R154 ;  /* 0x0000009a002a7220 */ /* 0x040fe20000410000 */
[-C--:B------:R-:W-:Y:S01]  /*176a0*/  HMMA.16816.F32 R36, R140, R56.reuse, R36 ;  /* 0x000000388c24723c */ /* 0x080fe20000001824 */
[----:B------:R-:W-:Y:S03]  /*176b0*/  MUFU.EX2 R228, R202 ;  /* 0x000000ca00e47308 */ /* 0x000fe60000000800 */
[----:B------:R-:W-:Y:S02]  /*176c0*/  FMUL.FTZ R43, R0, R155 ;  /* 0x0000009b002b7220 */ /* 0x000fe40000410000 */
[----:B------:R-:W1:Y:S05]  /*176d0*/  LDSM.16.MT88.4 R152, [R235+0x100] ;  /* 0x00010000eb98783b */ /* 0x000e6a0000004200 */
[C---:B------:R-:W-:Y:S01]  /*176e0*/  HMMA.16816.F32 R40, R148.reuse, R56, R40 ;  /* 0x000000389428723c */ /* 0x040fe20000001828 */
[----:B------:R2:W1:Y:S06]  /*176f0*/  MUFU.EX2 R170, R231 ;  /* 0x000000e700aa7308 */ /* 0x00046c0000000800 */
[C---:B------:R-:W-:Y:S01]  /*17700*/  FMUL.FTZ R56, R2.reuse, R144 ;  /* 0x0000009002387220 */ /* 0x040fe20000410000 */
[-C--:B------:R-:W-:Y:S03]  /*17710*/  HMMA.16816.F32 R44, R148, R58.reuse, R44 ;  /* 0x0000003a942c723c */ /* 0x080fe6000000182c */
[----:B------:R-:W-:Y:S01]  /*17720*/  MUFU.EX2 R185, R210 ;  /* 0x000000d200b97308 */ /* 0x000fe20000000800 */
[----:B------:R-:W-:Y:S04]  /*17730*/  FMUL.FTZ R57, R2, R145 ;  /* 0x0000009102397220 */ /* 0x000fe80000410000 */
[C---:B------:R-:W-:Y:S05]  /*17740*/  HMMA.16816.F32 R48, R140.reuse, R58, R48 ;  /* 0x0000003a8c30723c */ /* 0x040fea0000001830 */
[----:B------:R-:W-:Y:S02]  /*17750*/  MUFU.EX2 R193, R211 ;  /* 0x000000d300c17308 */ /* 0x000fe40000000800 */
[C---:B------:R-:W-:Y:S02]  /*17760*/  FMUL.FTZ R58, R0.reuse, R146 ;  /* 0x00000092003a7220 */ /* 0x040fe40000410000 */
[C---:B------:R-:W-:Y:S02]  /*17770*/  FMUL.FTZ R59, R0.reuse, R147 ;  /* 0x00000093003b7220 */ /* 0x040fe40000410000 */
[----:B------:R-:W3:Y:S01]  /*17780*/  LDSM.16.MT88.4 R144, [R233+0x2100] ;  /* 0x00210000e990783b */ /* 0x000ee20000004200 */
[----:B-----5:R-:W-:Y:S01]  /*17790*/  FFMA.FTZ R0, R0, R186, R137 ;  /* 0x000000ba00007223 */ /* 0x020fe20000010089 */
[----:B--2---:R-:W-:Y:S02]  /*177a0*/  MOV R231, R203 ;  /* 0x000000cb00e77202 */ /* 0x004fe40000000f00 */
[----:B------:R-:W-:Y:S01]  /*177b0*/  MUFU.EX2 R186, R227 ;  /* 0x000000e300ba7308 */ /* 0x000fe20000000800 */
[----:B------:R-:W-:Y:S01]  /*177c0*/  MOV R203, R161 ;  /* 0x000000a100cb7202 */ /* 0x000fe20000000f00 */
[----:B------:R-:W-:Y:S01]  /*177d0*/  FADD.FTZ R137, R252, R0 ;  /* 0x00000000fc897221 */ /* 0x000fe20000010000 */
[-C--:B-1----:R-:W-:Y:S03]  /*177e0*/  HMMA.16816.F32 R52, R140, R152.reuse, R52 ;  /* 0x000000988c34723c */ /* 0x082fe60000001834 */
[----:B------:R-:W-:Y:S01]  /*177f0*/  FADD.FTZ R0, R162, R3 ;  /* 0x00000003a2007221 */ /* 0x000fe20000010000 */
[----:B------:R-:W-:Y:S01]  /*17800*/  MOV R162, R195 ;  /* 0x000000c300a27202 */ /* 0x000fe20000000f00 */
[----:B------:R-:W-:Y:S02]  /*17810*/  FADD.FTZ R3, R200, R137 ;  /* 0x00000089c8037221 */ /* 0x000fe40000010000 */
[----:B------:R-:W-:Y:S01]  /*17820*/  MUFU.EX2 R252, R251 ;  /* 0x000000fb00fc7308 */ /* 0x000fe20000000800 */
[----:B------:R-:W-:Y:S01]  /*17830*/  FADD.FTZ R0, R167, R0 ;  /* 0x00000000a7007221 */ /* 0x000fe20000010000 */
[C---:B------:R-:W-:Y:S04]  /*17840*/  HMMA.16816.F32 R56, R148.reuse, R152, R56 ;  /* 0x000000989438723c */ /* 0x040fe80000001838 */
[----:B------:R-:W-:Y:S04]  /*17850*/  MOV R245, R162 ;  /* 0x000000a200f57202 */ /* 0x000fe80000000f00 */
[-C--:B------:R-:W-:Y:S01]  /*17860*/  HMMA.16816.F32 R60, R148, R154.reuse, R60 ;  /* 0x0000009a943c723c */ /* 0x080fe2000000183c */
[----:B------:R1:W-:Y:S07]  /*17870*/  MUFU.EX2 R251, R221 ;  /* 0x000000dd00fb7308 */ /* 0x0003ee0000000800 */
[C---:B------:R-:W-:Y:S01]  /*17880*/  HMMA.16816.F32 R64, R140.reuse, R154, R64 ;  /* 0x0000009a8c40723c */ /* 0x040fe20000001840 */
[----:B------:R-:W-:Y:S02]  /*17890*/  LDSM.16.MT88.4 R152, [R234+0x900] ;  /* 0x00090000ea98783b */ /* 0x000fe40000004200 */
[----:B------:R-:W-:Y:S05]  /*178a0*/  MUFU.EX2 R229, R203 ;  /* 0x000000cb00e57308 */ /* 0x000fea0000000800 */
[-C--:B---3--:R-:W-:Y:S05]  /*178b0*/  HMMA.16816.F32 R68, R140, R144.reuse, R68 ;  /* 0x000000908c44723c */ /* 0x088fea0000001844 */
[----:B------:R-:W-:Y:S03]  /*178c0*/  MUFU.EX2 R195, R209 ;  /* 0x000000d100c37308 */ /* 0x000fe60000000800 */
[C---:B------:R-:W-:Y:S01]  /*178d0*/  HMMA.16816.F32 R72, R148.reuse, R144, R72 ;  /* 0x000000909448723c */ /* 0x040fe20000001848 */
[----:B-1----:R-:W-:Y:S07]  /*178e0*/  LDSM.16.MT88.4 R220, [R234+0x3900] ;  /* 0x00390000eadc783b */ /* 0x002fee0000004200 */
        /* <DEDUP_REMOVED lines=10> */
[-C--:B------:R-:W-:Y:S04]  /*17990*/  HMMA.16816.F32 R108, R148, R146.reuse, R108 ;  /* 0x00000092946c723c */ /* 0x080fe8000000186c */
[----:B----4-:R-:W-:Y:S02]  /*179a0*/  FFMA.FTZ R2, R2, R187, R196 ;  /* 0x000000bb02027223 */ /* 0x010fe400000100c4 */
[----:B------:R-:W-:Y:S02]  /*179b0*/  MUFU.EX2 R196, R214 ;  /* 0x000000d600c47308 */ /* 0x000fe40000000800 */
[C---:B------:R-:W-:Y:S01]  /*179c0*/  HMMA.16816.F32 R112, R140.reuse, R146, R112 ;  /* 0x000000928c70723c */ /* 0x040fe20000001870 */
[----:B------:R-:W1:Y:S03]  /*179d0*/  LDSM.16.MT88.4 R144, [R235+0x2100] ;  /* 0x00210000eb90783b */ /* 0x000e660000004200 */
[----:B------:R-:W-:Y:S02]  /*179e0*/  FADD.FTZ R138, R138, R2 ;  /* 0x000000028a8a7221 */ /* 0x000fe40000010000 */
[----:B------:R-:W-:Y:S01]  /*179f0*/  FADD.FTZ R2, R163, R132 ;  /* 0x00000084a3027221 */ /* 0x000fe20000010000 */
[----:B------:R-:W-:Y:S01]  /*17a00*/  MOV R163, R194 ;  /* 0x000000c200a37202 */ /* 0x000fe20000000f00 */
[----:B------:R-:W-:Y:S01]  /*17a10*/  FADD.FTZ R132, R199, R138 ;  /* 0x0000008ac7847221 */ /* 0x000fe20000010000 */
[----:B------:R2:W-:Y:S03]  /*17a20*/  MUFU.EX2 R194, R215 ;  /* 0x000000d700c27308 */ /* 0x0005e60000000800 */
[----:B------:R-:W-:Y:S01]  /*17a30*/  MOV R217, R163 ;  /* 0x000000a300d97202 */ /* 0x000fe20000000f00 */
[----:B------:R-:W-:Y:S02]  /*17a40*/  FADD.FTZ R138, R160, R3 ;  /* 0x00000003a08a7221 */ /* 0x000fe40000010000 */
[----:B------:R-:W-:Y:S01]  /*17a50*/  LDSM.16.MT88.4 R160, [R233+0x3100] ;  /* 0x00310000e9a0783b */ /* 0x000fe20000004200 */
[----:B------:R-:W-:Y:S02]  /*17a60*/  FADD.FTZ R139, R166, R132 ;  /* 0x00000084a68b7221 */ /* 0x000fe40000010000 */
[----:B------:R-:W-:Y:S01]  /*17a70*/  FADD.FTZ R132, R246, R0 ;  /* 0x00000000f6847221 */ /* 0x000fe20000010000 */
[----:B------:R-:W3:Y:S01]  /*17a80*/  MUFU.EX2 R230, R217 ;  /* 0x000000d900e67308 */ /* 0x000ee20000000800 */
[----:B------:R-:W-:Y:S02]  /*17a90*/  FADD.FTZ R3, R226, R139 ;  /* 0x0000008be2037221 */ /* 0x000fe40000010000 */
[----:B------:R-:W-:Y:S01]  /*17aa0*/  FADD.FTZ R2, R184, R2 ;  /* 0x00000002b8027221 */ /* 0x000fe20000010000 */
[----:B------:R-:W-:Y:S01]  /*17ab0*/  LDSM.16.MT88.4 R164, [R234+0x3100] ;  /* 0x00310000eaa4783b */ /* 0x000fe20000004200 */
[----:B------:R-:W-:Y:S02]  /*17ac0*/  FADD.FTZ R3, R224, R3 ;  /* 0x00000003e0037221 */ /* 0x000fe40000010000 */
[----:B------:R-:W-:Y:S02]  /*17ad0*/  FADD.FTZ R137, R247, R2 ;  /* 0x00000002f7897221 */ /* 0x000fe40000010000 */
[----:B------:R-:W-:Y:S01]  /*17ae0*/  FADD.FTZ R2, R168, R138 ;  /* 0x0000008aa8027221 */ /* 0x000fe20000010000 */
[----:B------:R-:W4:Y:S01]  /*17af0*/  MUFU.EX2 R199, R250 ;  /* 0x000000fa00c77308 */ /* 0x000f220000000800 */
[----:B------:R-:W-:Y:S02]  /*17b00*/  FADD.FTZ R0, R171, R137 ;  /* 0x00000089ab007221 */ /* 0x000fe40000010000 */
[----:B------:R-:W-:Y:S01]  /*17b10*/  FADD.FTZ R137, R225, R2 ;  /* 0x00000002e1897221 */ /* 0x000fe20000010000 */
[----:B--2---:R-:W-:Y:S01]  /*17b20*/  LDSM.16.MT88.4 R212, [R235+0x1900] ;  /* 0x00190000ebd4783b */ /* 0x004fe20000004200 */
[----:B------:R-:W-:Y:S02]  /*17b30*/  FADD.FTZ R2, R219, R0 ;  /* 0x00000000db027221 */ /* 0x000fe40000010000 */
[----:B------:R-:W-:Y:S03]  /*17b40*/  FADD.FTZ R132, R170, R132 ;  /* 0x00000084aa847221 */ /* 0x000fe60000010000 */
[----:B------:R-:W2:Y:S01]  /*17b50*/  MUFU.EX2 R250, R216 ;  /* 0x000000d800fa7308 */ /* 0x000ea20000000800 */
[----:B------:R-:W-:Y:S01]  /*17b60*/  FADD.FTZ R0, R169, R132 ;  /* 0x00000084a9007221 */ /* 0x000fe20000010000 */
[-C--:B-1----:R-:W-:Y:S03]  /*17b70*/  HMMA.16816.F32 R116, R140, R144.reuse, R116 ;  /* 0x000000908c74723c */ /* 0x082fe60000001874 */
[----:B---3--:R-:W-:Y:S05]  /*17b80*/  F2FP.PACK_AB R209, R229, R230 ;  /* 0x000000e6e5d1723e */ /* 0x008fea00000000ff */
[C---:B------:R-:W-:Y:S01]  /*17b90*/  HMMA.16816.F32 R120, R148.reuse, R144, R120 ;  /* 0x000000909478723c */ /* 0x040fe20000001878 */
[----:B------:R-:W1:Y:S03]  /*17ba0*/  MUFU.EX2 R139, R201 ;  /* 0x000000c9008b7308 */ /* 0x000e660000000800 */
[----:B----4-:R-:W-:Y:S03]  /*17bb0*/  MOV R138, R199 ;  /* 0x000000c7008a7202 */ /* 0x010fe60000000f00 */
[----:B------:R-:W-:Y:S01]  /*17bc0*/  F2FP.PACK_AB R144, R224, R226 ;  /* 0x000000e2e090723e */ /* 0x000fe200000000ff */
[-C--:B------:R-:W-:Y:S01]  /*17bd0*/  HMMA.16816.F32 R124, R148, R146.reuse, R124 ;  /* 0x00000092947c723c */ /* 0x080fe2000000187c */
[----:B------:R-:W3:Y:S02]  /*17be0*/  LDSM.16.MT88.4 R148, [R233+0x900] ;  /* 0x00090000e994783b */ /* 0x000ee40000004200 */
[----:B------:R-:W-:Y:S01]  /*17bf0*/  MUFU.EX2 R187, R207 ;  /* 0x000000cf00bb7308 */ /* 0x000fe20000000800 */
[----:B------:R-:W-:Y:S02]  /*17c00*/  F2FP.PACK_AB R145, R225, R168 ;  /* 0x000000a8e191723e */ /* 0x000fe400000000ff */
[----:B--2---:R-:W-:Y:S02]  /*17c10*/  F2FP.PACK_AB R206, R250, R251 ;  /* 0x000000fbface723e */ /* 0x004fe400000000ff */
[----:B------:R-:W-:Y:S01]  /*17c20*/  HMMA.16816.F32 R128, R140, R146, R128 ;  /* 0x000000928c80723c */ /* 0x000fe20000001880 */
[----:B------:R-:W-:Y:S04]  /*17c30*/  LDSM.16.MT88.4 R224, [R236+0x3900] ;  /* 0x00390000ece0783b */ /* 0x000fe80000004200 */
[----:B------:R-:W2:Y:S02]  /*17c40*/  MUFU.EX2 R184, R248 ;  /* 0x000000f800b87308 */ /* 0x000ea40000000800 */
[----:B------:R-:W-:Y:S02]  /*17c50*/  F2FP.PACK_AB R142, R181, R219 ;  /* 0x000000dbb58e723e */ /* 0x000fe400000000ff */
[----:B------:R-:W-:Y:S01]  /*17c60*/  F2FP.PACK_AB R140, R171, R247 ;  /* 0x000000f7ab8c723e */ /* 0x000fe200000000ff */
[----:B------:R-:W-:Y:S02]  /*17c70*/  LDSM.16.MT88.4 R216, [R233+0x3900] ;  /* 0x00390000e9d8783b */ /* 0x000fe40000004200 */
[----:B------:R-:W-:Y:S02]  /*17c80*/  F2FP.PACK_AB R141, R170, R246 ;  /* 0x000000f6aa8d723e */ /* 0x000fe400000000ff */
[----:B------:R-:W-:Y:S01]  /*17c90*/  F2FP.PACK_AB R143, R180, R169 ;  /* 0x000000a9b48f723e */ /* 0x000fe200000000ff */
[----:B------:R-:W-:Y:S01]  /*17ca0*/  MUFU.EX2 R246, R179 ;  /* 0x000000b300f67308 */ /* 0x000fe20000000800 */
[----:B------:R-:W-:Y:S02]  /*17cb0*/  F2FP.PACK_AB R146, R188, R189 ;  /* 0x000000bdbc92723e */ /* 0x000fe400000000ff */
[----:B------:R-:W-:Y:S02]  /*17cc0*/  F2FP.PACK_AB R147, R183, R182 ;  /* 0x000000b6b793723e */ /* 0x000fe400000000ff */
[----:B-1----:R-:W-:Y:S05]  /*17cd0*/  F2FP.PACK_AB R211, R139, R228 ;  /* 0x000000e48bd3723e */ /* 0x002fea00000000ff */
[----:B------:R-:W1:Y:S01]  /*17ce0*/  MUFU.EX2 R248, R231 ;  /* 0x000000e700f87308 */ /* 0x000e620000000800 */
[-C--:B--2---:R-:W-:Y:S02]  /*17cf0*/  F2FP.PACK_AB R205, R252, R184.reuse ;  /* 0x000000b8fccd723e */ /* 0x084fe400000000ff */
[----:B------:R-:W-:Y:S01]  /*17d00*/  MOV R132, R184 ;  /* 0x000000b800847202 */ /* 0x000fe20000000f00 */
[-C--:B---3--:R-:W-:Y:S06]  /*17d10*/  HMMA.16816.F32 R4, R140, R148.reuse, R4 ;  /* 0x000000948c04723c */ /* 0x088fec0000001804 */
[----:B------:R-:W-:Y:S02]  /*17d20*/  MUFU.EX2 R231, R177 ;  /* 0x000000b100e77308 */ /* 0x000fe40000000800 */
[C---:B------:R-:W-:Y:S08]  /*17d30*/  HMMA.16816.F32 R8, R144.reuse, R148, R8 ;  /* 0x000000949008723c */ /* 0x040ff00000001808 */
[----:B------:R-:W2:Y:S01]  /*17d40*/  MUFU.EX2 R247, R245 ;  /* 0x000000f500f77308 */ /* 0x000ea20000000800 */
[-C--:B------:R-:W-:Y:S03]  /*17d50*/  HMMA.16816.F32 R12, R144, R150.reuse, R12 ;  /* 0x00000096900c723c */ /* 0x080fe6000000180c */
[----:B-1----:R-:W-:Y:S06]  /*17d60*/  F2FP.PACK_AB R207, R248, R249 ;  /* 0x000000f9f8cf723e */ /* 0x002fec00000000ff */
[----:B------:R-:W1:Y:S01]  /*17d70*/  MUFU.EX2 R245, R178 ;  /* 0x000000b200f57308 */ /* 0x000e620000000800 */
[C---:B------:R-:W-:Y:S01]  /*17d80*/  HMMA.16816.F32 R16, R140.reuse, R150, R16 ;  /* 0x000000968c10723c */ /* 0x040fe20000001810 */
[----:B------:R-:W3:Y:S07]  /*17d90*/  LDSM.16.MT88.4 R148, [R235+0x900] ;  /* 0x00090000eb94783b */ /* 0x000eee0000004200 */
[-C--:B------:R-:W-:Y:S04]  /*17da0*/  HMMA.16816.F32 R20, R140, R152.reuse, R20 ;  /* 0x000000988c14723c */ /* 0x080fe80000001814 */
[----:B--2---:R-:W-:Y:S04]  /*17db0*/  F2FP.PACK_AB R208, R246, R247 ;  /* 0x000000f7f6d0723e */ /* 0x004fe800000000ff */
[C---:B------:R-:W-:Y:S04]  /*17dc0*/  HMMA.16816.F32 R24, R144.reuse, R152, R24 ;  /* 0x000000989018723c */ /* 0x040fe80000001818 */
[----:B-1----:R-:W-:Y:S04]  /*17dd0*/  F2FP.PACK_AB R210, R231, R245 ;  /* 0x000000f5e7d2723e */ /* 0x002fe800000000ff */
        /* <DEDUP_REMOVED lines=30> */
[-C--:B------:R-:W-:Y:S07]  /*17fc0*/  HMMA.16816.F32 R124, R144, R154.reuse, R124 ;  /* 0x0000009a907c723c */ /* 0x080fee000000187c */
[----:B------:R-:W-:Y:S01]  /*17fd0*/  F2FP.PACK_AB R144, R198, R172 ;  /* 0x000000acc690723e */ /* 0x000fe200000000ff */
[----:B------:R-:W-:Y:S01]  /*17fe0*/  HMMA.16816.F32 R128, R140, R154, R128 ;  /* 0x0000009a8c80723c */ /* 0x000fe20000001880 */
[----:B------:R-:W1:Y:S03]  /*17ff0*/  LDSM.16.MT88.4 R152, [R236+0x1100] ;  /* 0x00110000ec98783b */ /* 0x000e660000004200 */
[----:B------:R-:W-:Y:S02]  /*18000*/  F2FP.PACK_AB R146, R187, R192 ;  /* 0x000000c0bb92723e */ /* 0x000fe400000000ff */
[----:B------:R-:W-:Y:S02]  /*18010*/  F2FP.PACK_AB R145, R197, R175 ;  /* 0x000000afc591723e */ /* 0x000fe400000000ff */
[----:B------:R-:W-:Y:S04]  /*18020*/  F2FP.PACK_AB R140, R190, R174 ;  /* 0x000000aebe8c723e */ /* 0x000fe800000000ff */
[----:B------:R-:W-:Y:S02]  /*18030*/  F2FP.PACK_AB R141, R191, R173 ;  /* 0x000000adbf8d723e */ /* 0x000fe400000000ff */
[----:B------:R-:W-:Y:S02]  /*18040*/  F2FP.PACK_AB R142, R194, R186 ;  /* 0x000000bac28e723e */ /* 0x000fe400000000ff */
[----:B------:R-:W-:Y:S02]  /*18050*/  F2FP.PACK_AB R143, R195, R185 ;  /* 0x000000b9c38f723e */ /* 0x000fe400000000ff */
[----:B------:R-:W-:Y:S05]  /*18060*/  F2FP.PACK_AB R147, R196, R193 ;  /* 0x000000c1c493723e */ /* 0x000fea00000000ff */
        /* <DEDUP_REMOVED lines=18> */
[-C--:B------:R-:W-:Y:S04]  /*18190*/  HMMA.16816.F32 R60, R144, R158.reuse, R60 ;  /* 0x0000009e903c723c */ /* 0x080fe8000000183c */
[----:B------:R-:W-:Y:S04]  /*181a0*/  MOV R156, R197 ;  /* 0x000000c5009c7202 */ /* 0x000fe80000000f00 */
[C---:B------:R-:W-:Y:S07]  /*181b0*/  HMMA.16816.F32 R64, R140.reuse, R158, R64 ;  /* 0x0000009e8c40723c */ /* 0x040fee0000001840 */
[----:B------:R-:W-:Y:S01]  /*181c0*/  MOV R159, R186 ;  /* 0x000000ba009f7202 */ /* 0x000fe20000000f00 */
[-C--:B------:R-:W-:Y:S04]  /*181d0*/  HMMA.16816.F32 R68, R140, R160.reuse, R68 ;  /* 0x000000a08c44723c */ /* 0x080fe80000001844 */
[----:B------:R-:W-:Y:S04]  /*181e0*/  MOV R158, R185 ;  /* 0x000000b9009e7202 */ /* 0x000fe80000000f00 */
[C---:B------:R-:W-:Y:S08]  /*181f0*/  HMMA.16816.F32 R72, R144.reuse, R160, R72 ;  /* 0x000000a09048723c */ /* 0x040ff00000001848 */
[-C--:B------:R-:W-:Y:S08]  /*18200*/  HMMA.16816.F32 R76, R144, R162.reuse, R76 ;  /* 0x000000a2904c723c */ /* 0x080ff0000000184c */
[C---:B------:R-:W-:Y:S01]  /*18210*/  HMMA.16816.F32 R80, R140.reuse, R162, R80 ;  /* 0x000000a28c50723c */ /* 0x040fe20000001850 */
[----:B------:R-:W-:Y:S07]  /*18220*/  LDSM.16.MT88.4 R160, [R234+0x1900] ;  /* 0x00190000eaa0783b */ /* 0x000fee0000004200 */
[-C--:B------:R-:W-:Y:S08]  /*18230*/  HMMA.16816.F32 R84, R140, R164.reuse, R84 ;  /* 0x000000a48c54723c */ /* 0x080ff00000001854 */
[C---:B------:R-:W-:Y:S07]  /*18240*/  HMMA.16816.F32 R88, R144.reuse, R164, R88 ;  /* 0x000000a49058723c */ /* 0x040fee0000001858 */
[----:B------:R-:W-:Y:S01]  /*18250*/  MOV R164, R196 ;  /* 0x000000c400a47202 */ /* 0x000fe20000000f00 */
[-C--:B------:R-:W-:Y:S04]  /*18260*/  HMMA.16816.F32 R92, R144, R166.reuse, R92 ;  /* 0x000000a6905c723c */ /* 0x080fe8000000185c */
[----:B------:R-:W-:Y:S04]  /*18270*/  MOV R165, R187 ;  /* 0x000000bb00a57202 */ /* 0x000fe80000000f00 */
[C---:B------:R-:W-:Y:S07]  /*18280*/  HMMA.16816.F32 R96, R140.reuse, R166, R96 ;  /* 0x000000a68c60723c */ /* 0x040fee0000001860 */
[----:B------:R-:W-:Y:S01]  /*18290*/  MOV R167, R176 ;  /* 0x000000b000a77202 */ /* 0x000fe20000000f00 */
[-C--:B---3--:R-:W-:Y:S01]  /*182a0*/  HMMA.16816.F32 R100, R140, R148.reuse, R100 ;  /* 0x000000948c64723c */ /* 0x088fe20000001864 */
[----:B------:R-:W2:Y:S03]  /*182b0*/  LDSM.16.MT88.4 R176, [R233+0x1900] ;  /* 0x00190000e9b0783b */ /* 0x000ea60000004200 */
[----:B------:R-:W-:Y:S04]  /*182c0*/  F2FP.PACK_AB R204, R138, R167 ;  /* 0x000000a78acc723e */ /* 0x000fe800000000ff */
[C---:B------:R-:W-:Y:S08]  /*182d0*/  HMMA.16816.F32 R104, R144.reuse, R148, R104 ;  /* 0x000000949068723c */ /* 0x040ff00000001868 */
[-C--:B------:R-:W-:Y:S08]  /*182e0*/  HMMA.16816.F32 R108, R144, R150.reuse, R108 ;  /* 0x00000096906c723c */ /* 0x080ff0000000186c */
[C---:B------:R-:W-:Y:S01]  /*182f0*/  HMMA.16816.F32 R112, R140.reuse, R150, R112 ;  /* 0x000000968c70723c */ /* 0x040fe20000001870 */
[----:B------:R-:W3:Y:S07]  /*18300*/  LDSM.16.MT88.4 R148, [R236+0x1900] ;  /* 0x00190000ec94783b */ /* 0x000eee0000004200 */
[-C--:B-1----:R-:W-:Y:S08]  /*18310*/  HMMA.16816.F32 R116, R140, R152.reuse, R116 ;  /* 0x000000988c74723c */ /* 0x082ff00000001874 */
[C---:B------:R-:W-:Y:S08]  /*18320*/  HMMA.16816.F32 R120, R144.reuse, R152, R120 ;  /* 0x000000989078723c */ /* 0x040ff00000001878 */
[-C--:B------:R-:W-:Y:S08]  /*18330*/  HMMA.16816.F32 R124, R144, R154.reuse, R124 ;  /* 0x0000009a907c723c */ /* 0x080ff0000000187c */
[----:B------:R-:W-:Y:S08]  /*18340*/  HMMA.16816.F32 R128, R140, R154, R128 ;  /* 0x0000009a8c80723c */ /* 0x000ff00000001880 */
[-C--:B--2---:R-:W-:Y:S01]  /*18350*/  HMMA.16816.F32 R200, R204, R176.reuse, R4 ;  /* 0x000000b0ccc8723c */ /* 0x084fe20000001804 */
[----:B------:R-:W1:Y:S07]  /*18360*/  LDSM.16.MT88.4 R4, [R235+0x3900] ;  /* 0x00390000eb04783b */ /* 0x000e6e0000004200 */
[C---:B------:R-:W-:Y:S07]  /*18370*/  HMMA.16816.F32 R184, R208.reuse, R176, R8 ;  /* 0x000000b0d0b8723c */ /* 0x040fee0000001808 */
[----:B------:R-:W-:Y:S01]  /*18380*/  MOV R11, R188 ;  /* 0x000000bc000b7202 */ /* 0x000fe20000000f00 */
[-C--:B------:R-:W-:Y:S04]  /*18390*/  HMMA.16816.F32 R196, R208, R178.reuse, R12 ;  /* 0x000000b2d0c4723c */ /* 0x080fe8000000180c */
[----:B------:R-:W-:Y:S02]  /*183a0*/  MOV R10, R183 ;  /* 0x000000b7000a7202 */ /* 0x000fe40000000f00 */
[----:B------:R-:W-:Y:S02]  /*183b0*/  MOV R8, R189 ;  /* 0x000000bd00087202 */ /* 0x000fe40000000f00 */
[C---:B------:R-:W-:Y:S04]  /*183c0*/  HMMA.16816.F32 R176, R204.reuse, R178, R16 ;  /* 0x000000b2ccb0723c */ /* 0x040fe80000001810 */
[----:B------:R-:W-:Y:S01]  /*183d0*/  FADD.FTZ R8, R8, R3 ;  /* 0x0000000308087221 */ /* 0x000fe20000010000 */
[----:B------:R-:W-:Y:S02]  /*183e0*/  MOV R12, R172 ;  /* 0x000000ac000c7202 */ /* 0x000fe40000000f00 */
[----:B------:R-:W-:Y:S01]  /*183f0*/  MOV R17, R193 ;  /* 0x000000c100117202 */ /* 0x000fe20000000f00 */
[----:B------:R-:W-:Y:S01]  /*18400*/  FADD.FTZ R11, R11, R8 ;  /* 0x000000080b0b7221 */ /* 0x000fe20000010000 */
[----:B------:R-:W-:Y:S03]  /*18410*/  MOV R19, R195 ;  /* 0x000000c300137202 */ /* 0x000fe60000000f00 */
        /* <DEDUP_REMOVED lines=9> */
[----:B------:R-:W-:Y:S04]  /*184b0*/  MOV R27, R191 ;  /* 0x000000bf001b7202 */ /* 0x000fe80000000f00 */
[----:B------:R-:W-:Y:S02]  /*184c0*/  MOV R26, R190 ;  /* 0x000000be001a7202 */ /* 0x000fe40000000f00 */
[-C--:B------:R-:W-:Y:S03]  /*184d0*/  HMMA.16816.F32 R188, R208, R162.reuse, R28 ;  /* 0x000000a2d0bc723c */ /* 0x080fe6000000181c */
[----:B------:R-:W-:Y:S02]  /*184e0*/  MOV R21, R156 ;  /* 0x0000009c00157202 */ /* 0x000fe40000000f00 */
[----:B------:R-:W-:Y:S02]  /*184f0*/  MOV R25, R175 ;  /* 0x000000af00197202 */ /* 0x000fe40000000f00 */
[----:B------:R-:W-:Y:S01]  /*18500*/  MOV R29, R182 ;  /* 0x000000b6001d7202 */ /* 0x000fe20000000f00 */
[C---:B------:R-:W-:Y:S04]  /*18510*/  HMMA.16816.F32 R160, R204.reuse, R162, R32 ;  /* 0x000000a2cca0723c */ /* 0x040fe80000001820 */
[----:B------:R-:W-:Y:S01]  /*18520*/  FADD.FTZ R3, R29, R137 ;  /* 0x000000891d037221 */ /* 0x000fe20000010000 */
[----:B------:R-:W-:Y:S02]  /*18530*/  MOV R31, R180 ;  /* 0x000000b4001f7202 */ /* 0x000fe40000000f00 */
[----:B------:R-:W-:Y:S01]  /*18540*/  MOV R30, R181 ;  /* 0x000000b5001e7202 */ /* 0x000fe20000000f00 */
[----:B------:R-:W-:Y:S01]  /*18550*/  FADD.FTZ R10, R10, R3 ;  /* 0x000000030a0a7221 */ /* 0x000fe20000010000 */
[-C--:B---3--:R-:W-:Y:S03]  /*18560*/  HMMA.16816.F32 R180, R204, R148.reuse, R36 ;  /* 0x00000094ccb4723c */ /* 0x088fe60000001824 */
[----:B------:R-:W-:Y:S01]  /*18570*/  FADD.FTZ R3, R12, R11 ;  /* 0x0000000b0c037221 */ /* 0x000fe20000010000 */
[----:B------:R-:W-:Y:S01]  /*18580*/  MOV R9, R174 ;  /* 0x000000ae00097202 */ /* 0x000fe20000000f00 */
[----:B------:R-:W2:Y:S01]  /*18590*/  LDL.LU R12, [R1+0xa0] ;  /* 0x0000a000010c7983 */ /* 0x000ea20000300800 */
[----:B------:R-:W-:Y:S01]  /*185a0*/  FADD.FTZ R0, R31, R0 ;  /* 0x000000001f007221 */ /* 0x000fe20000010000 */
[----:B------:R-:W-:Y:S01]  /*185b0*/  MOV R24, R173 ;  /* 0x000000ad00187202 */ /* 0x000fe20000000f00 */
[C---:B------:R-:W-:Y:S04]  /*185c0*/  HMMA.16816.F32 R152, R208.reuse, R148, R40 ;  /* 0x00000094d098723c */ /* 0x040fe80000001828 */
[----:B------:R-:W-:Y:S01]  /*185d0*/  FADD.FTZ R8, R24, R0 ;  /* 0x0000000018087221 */ /* 0x000fe20000010000 */
[----:B------:R-:W-:Y:S01]  /*185e0*/  MOV R20, R157 ;  /* 0x0000009d00147202 */ /* 0x000fe20000000f00 */
[----:B------:R-:W-:Y:S01]  /*185f0*/  FADD.FTZ R2, R30, R2 ;  /* 0x000000021e027221 */ /* 0x000fe20000010000 */
[----:B------:R-:W-:Y:S01]  /*18600*/  MOV R137, R135 ;  /* 0x0000008700897202 */ /* 0x000fe20000000f00 */
        /* <DEDUP_REMOVED lines=19> */
[----:B------:R-:W-:Y:S01]  /*18740*/  FADD.FTZ R3, R138, R3 ;  /* 0x000000038a037221 */ /* 0x000fe20000010000 */
[----:B------:R-:W-:Y:S01]  /*18750*/  MOV R138, R134 ;  /* 0x00000086008a7202 */ /* 0x000fe20000000f00 */
[----:B------:R-:W-:Y:S02]  /*18760*/  FADD.FTZ R2, R16, R10 ;  /* 0x0000000a10027221 */ /* 0x000fe40000010000 */
[C---:B------:R-:W-:Y:S04]  /*18770*/  HMMA.16816.F32 R72, R208.reuse, R216, R72 ;  /* 0x000000d8d048723c */ /* 0x040fe80000001848 */
[----:B------:R-:W-:Y:S04]  /*18780*/  FADD.FTZ R3, R251, R3 ;  /* 0x00000003fb037221 */ /* 0x000fe80000010000 */
[-C--:B------:R-:W-:Y:S04]  /*18790*/  HMMA.16816.F32 R76, R208, R218.reuse, R76 ;  /* 0x000000dad04c723c */ /* 0x080fe8000000184c */
[----:B------:R-:W-:Y:S04]  /*187a0*/  FADD.FTZ R3, R250, R3 ;  /* 0x00000003fa037221 */ /* 0x000fe80000010000 */
[C---:B------:R-:W-:Y:S01]  /*187b0*/  HMMA.16816.F32 R80, R204.reuse, R218, R80 ;  /* 0x000000dacc50723c */ /* 0x040fe20000001850 */
[----:B------:R3:W-:Y:S07]  /*187c0*/  STL [R1+0xbc], R3 ;  /* 0x0000bc0301007387 */ /* 0x0007ee0000100800 */
        /* <DEDUP_REMOVED lines=13> */
[----:B------:R-:W-:Y:S01]  /*188a0*/  FADD.FTZ R2, R132, R8 ;  /* 0x0000000884027221 */ /* 0x000fe20000010000 */
[----:B------:R-:W-:Y:S01]  /*188b0*/  MOV R132, R136 ;  /* 0x0000008800847202 */ /* 0x000fe20000000f00 */
        /* <DEDUP_REMOVED lines=9> */
[----:B------:R-:W-:Y:S02]  /*18950*/  FADD.FTZ R5, R248, R5 ;  /* 0x00000005f8057221 */ /* 0x000fe40000010000 */
[----:B---3--:R-:W-:Y:S02]  /*18960*/  FADD.FTZ R3, R231, R4 ;  /* 0x00000004e7037221 */ /* 0x008fe40000010000 */
[----:B------:R-:W-:Y:S01]  /*18970*/  FADD.FTZ R2, R139, R2 ;  /* 0x000000028b027221 */ /* 0x000fe20000010000 */
[----:B------:R1:W-:Y:S01]  /*18980*/  STL [R1+0xb0], R5 ;  /* 0x0000b00501007387 */ /* 0x0003e20000100800 */
[----:B------:R-:W-:Y:S03]  /*18990*/  MOV R139, R133 ;  /* 0x00000085008b7202 */ /* 0x000fe60000000f00 */
[----:B------:R1:W-:Y:S04]  /*189a0*/  STL [R1+0xb4], R3 ;  /* 0x0000b40301007387 */ /* 0x0003e80000100800 */
[----:B------:R1:W-:Y:S01]  /*189b0*/  STL [R1+0xb8], R2 ;  /* 0x0000b80201007387 */ /* 0x0003e20000100800 */
[C---:B--2---:R-:W-:Y:S02]  /*189c0*/  IADD3 R0, R12.reuse, -0x1, RZ ;  /* 0xffffffff0c007810 */ /* 0x044fe40007ffe0ff */
[----:B------:R-:W-:Y:S03]  /*189d0*/  ISETP.GT.AND P0, PT, R12, RZ, PT ;  /* 0x000000ff0c00720c */ /* 0x000fe60003f04270 */
[----:B------:R1:W-:Y:S10]  /*189e0*/  STL [R1+0xa0], R0 ;  /* 0x0000a00001007387 */ /* 0x0003f40000100800 */
[----:B-1----:R-:W-:-:S05]  /*189f0*/  @P0 BRA `(.L_x_1947) ;  /* 0xffffb64000000947 */ /* 0x002fca000383ffff */
.L_x_1940:
[----:B------:R-:W-:Y:S05]  /*18a00*/  BRA.DIV ~URZ, `(.L_x_1948) ;  /* 0x000077b27f007947 */ /* 0x000fea000b800000 */
[----:B------:R-:W2:Y:S04]  /*18a10*/  LDL R0, [R1+0xbc] ;  /* 0x0000bc0001007983 */ /* 0x000ea80000100800 */
[----:B--2---:R1:W2:Y:S02]  /*18a20*/  SHFL.BFLY PT, R5, R0, 0x2, 0x1f ;  /* 0x0c401f0000057f89 */ /* 0x0042a400000e0000 */
.L_x_2022:
[----:B-1----:R-:W3:Y:S02]  /*18a30*/  LDL.LU R0, [R1+0xbc] ;  /* 0x0000bc0001007983 */ /* 0x002ee40000300800 */
[----:B--23--:R-:W-:Y:S01]  /*18a40*/  FADD.FTZ R5, R5, R0 ;  /* 0x0000000005057221 */ /* 0x00cfe20000010000 */
[----:B------:R-:W-:Y:S05]  /*18a50*/  BRA.DIV ~URZ, `(.L_x_1949) ;  /* 0x000077c27f007947 */ /* 0x000fea000b800000 */
[----:B------:R-:W2:Y:S04]  /*18a60*/  LDL.LU R2, [R1+0xb0] ;  /* 0x0000b00001027983 */ /* 0x000ea80000300800 */
[----:B------:R-:W3:Y:S04]  /*18a70*/  LDL.LU R0, [R1+0xb4] ;  /* 0x0000b40001007983 */ /* 0x000ee80000300800 */
[----:B------:R-:W4:Y:S04]  /*18a80*/  LDL.LU R8, [R1+0xb8] ;  /* 0x0000b80001087983 */ /* 0x000f280000300800 */
[----:B--2---:R-:W1:Y:S04]  /*18a90*/  SHFL.BFLY PT, R6, R2, 0x2, 0x1f ;  /* 0x0c401f0002067f89 */ /* 0x004e6800000e0000 */
[----:B---3--:R-:W2:Y:S04]  /*18aa0*/  SHFL.BFLY PT, R7, R0, 0x2, 0x1f ;  /* 0x0c401f0000077f89 */ /* 0x008ea800000e0000 */
[----:B----4-:R-:W3:Y:S01]  /*18ab0*/  SHFL.BFLY PT, R9, R8, 0x2, 0x1f ;  /* 0x0c401f0008097f89 */ /* 0x010ee200000e0000 */
[----:B-1----:R-:W-:-:S02]  /*18ac0*/  FADD.FTZ R6, R6, R2 ;  /* 0x0000000206067221 */ /* 0x002fc40000010000 */
[----:B--2---:R-:W-:-:S03]  /*18ad0*/  FADD.FTZ R7, R7, R0 ;  /* 0x0000000007077221 */ /* 0x004fc60000010000 */
[----:B------:R-:W1:Y:S01]  /*18ae0*/  SHFL.BFLY PT, R2, R6, 0x1, 0x1f ;  /* 0x0c201f0006027f89 */ /* 0x000e6200000e0000 */
[----:B---3--:R-:W-:-:S03]  /*18af0*/  FADD.FTZ R9, R9, R8 ;  /* 0x0000000809097221 */ /* 0x008fc60000010000 */
[----:B------:R-:W2:Y:S04]  /*18b00*/  SHFL.BFLY PT, R0, R5, 0x1, 0x1f ;  /* 0x0c201f0005007f89 */ /* 0x000ea800000e0000 */
[----:B------:R-:W3:Y:S04]  /*18b10*/  SHFL.BFLY PT, R3, R7, 0x1, 0x1f ;  /* 0x0c201f0007037f89 */ /* 0x000ee800000e0000 */
[----:B------:R4:W4:Y:S01]  /*18b20*/  SHFL.BFLY PT, R4, R9, 0x1, 0x1f ;  /* 0x0c201f0009047f89 */ /* 0x00092200000e0000 */
[----:B-1----:R-:W-:Y:S02]  /*18b30*/  FADD.FTZ R6, R6, R2 ;  /* 0x0000000206067221 */ /* 0x002fe40000010000 */
[----:B--2---:R-:W-:-:S02]  /*18b40*/  FADD.FTZ R5, R5, R0 ;  /* 0x0000000005057221 */ /* 0x004fc40000010000 */
[----:B---3--:R-:W-:-:S03]  /*18b50*/  FADD.FTZ R7, R7, R3 ;  /* 0x0000000307077221 */ /* 0x008fc60000010000 */
.L_x_2023:
[----:B------:R-:W-:Y:S01]  /*18b60*/  FSETP.NE.FTZ.AND P2, PT, R5, RZ, PT ;  /* 0x000000ff0500720b */ /* 0x000fe20003f55000 */
[----:B------:R-:W-:Y:S01]  /*18b70*/  CS2R R2, SRZ ;  /* 0x0000000000027805 */ /* 0x000fe2000001ff00 */
[----:B------:R-:W-:Y:S01]  /*18b80*/  FSETP.NE.FTZ.AND P1, PT, R6, RZ, PT ;  /* 0x000000ff0600720b */ /* 0x000fe20003f35000 */
[----:B----4-:R-:W-:Y:S01]  /*18b90*/  FADD.FTZ R9, R4, R9 ;  /* 0x0000000904097221 */ /* 0x010fe20000010000 */
[----:B------:R-:W-:Y:S02]  /*18ba0*/  FSETP.NE.FTZ.AND P0, PT, R7, RZ, PT ;  /* 0x000000ff0700720b */ /* 0x000fe40003f15000 */
[----:B------:R-:W-:Y:S02]  /*18bb0*/  MOV R0, RZ ;  /* 0x000000ff00007202 */ /* 0x000fe40000000f00 */
[----:B------:R-:W-:Y:S02]  /*18bc0*/  FSETP.NE.FTZ.AND P3, PT, R9, RZ, PT ;  /* 0x000000ff0900720b */ /* 0x000fe40003f75000 */
[----:B------:R-:W-:-:S02]  /*18bd0*/  MOV R62, 0xff800000 ;  /* 0xff800000003e7802 */ /* 0x000fc40000000f00 */
[----:B------:R-:W-:Y:S01]  /*18be0*/  MOV R60, 0xff800000 ;  /* 0xff800000003c7802 */ /* 0x000fe20000000f00 */
[----:B------:R-:W1:Y:S01]  /*18bf0*/  @P2 MUFU.RCP R0, R5 ;  /* 0x0000000500002308 */ /* 0x000e620000001000 */
[----:B------:R-:W-:Y:S02]  /*18c00*/  MOV R61, 0xff800000 ;  /* 0xff800000003d7802 */ /* 0x000fe40000000f00 */
[----:B------:R-:W-:Y:S02]  /*18c10*/  MOV R59, 0xff800000 ;  /* 0xff800000003b7802 */ /* 0x000fe40000000f00 */
[----:B------:R-:W-:-:S03]  /*18c20*/  @P0 MOV R11, 0x3f317218 ;  /* 0x3f317218000b0802 */ /* 0x000fc60000000f00 */
[----:B------:R-:W2:Y:S08]  /*18c30*/  @P1 MUFU.RCP R3, R6 ;  /* 0x0000000600031308 */ /* 0x000eb00000001000 */
[----:B------:R-:W3:Y:S01]  /*18c40*/  @P0 MUFU.RCP R2, R7 ;  /* 0x0000000700020308 */ /* 0x000ee20000001000 */
[C---:B-1----:R-:W-:Y:S02]  /*18c50*/  FMUL.FTZ R200, R0.reuse, R200 ;  /* 0x000000c800c87220 */ /* 0x042fe40000410000 */
[----:B------:R-:W-:-:S02]  /*18c60*/  FMUL.FTZ R55, R0, R201 ;  /* 0x000000c900377220 */ /* 0x000fc40000410000 */
[C---:B------:R-:W-:Y:S02]  /*18c70*/  FMUL.FTZ R176, R0.reuse, R176 ;  /* 0x000000b000b07220 */ /* 0x040fe40000410000 */
[C---:B------:R-:W-:Y:S01]  /*18c80*/  FMUL.FTZ R177, R0.reuse, R177 ;  /* 0x000000b100b17220 */ /* 0x040fe20000410000 */
[----:B------:R-:W1:Y:S01]  /*18c90*/  @P1 MUFU.LG2 R4, R6 ;  /* 0x0000000600041308 */ /* 0x000e620000000c00 */
[C---:B------:R-:W-:Y:S02]  /*18ca0*/  FMUL.FTZ R192, R0.reuse, R192 ;  /* 0x000000c000c07220 */ /* 0x040fe40000410000 */
[C---:B------:R-:W-:Y:S02]  /*18cb0*/  FMUL.FTZ R49, R0.reuse, R193 ;  /* 0x000000c100317220 */ /* 0x040fe40000410000 */
[C---:B------:R-:W-:Y:S02]  /*18cc0*/  FMUL.FTZ R160, R0.reuse, R160 ;  /* 0x000000a000a07220 */ /* 0x040fe40000410000 */
[C---:B------:R-:W-:Y:S01]  /*18cd0*/  FMUL.FTZ R161, R0.reuse, R161 ;  /* 0x000000a100a17220 */ /* 0x040fe20000410000 */
[----:B------:R-:W4:Y:S01]  /*18ce0*/  @P0 MUFU.LG2 R6, R7 ;  /* 0x0000000700060308 */ /* 0x000f220000000c00 */
[----:B------:R-:W-:-:S02]  /*18cf0*/  FMUL.FTZ R180, R0, R180 ;  /* 0x000000b400b47220 */ /* 0x000fc40000410000 */
[C---:B------:R-:W-:Y:S02]  /*18d00*/  FMUL.FTZ R47, R0.reuse, R181 ;  /* 0x000000b5002f7220 */ /* 0x040fe40000410000 */
[C---:B------:R-:W-:Y:S02]  /*18d10*/  FMUL.FTZ R148, R0.reuse, R148 ;  /* 0x0000009400947220 */ /* 0x040fe40000410000 */
[C---:B------:R-:W-:Y:S01]  /*18d20*/  FMUL.FTZ R43, R0.reuse, R149 ;  /* 0x00000095002b7220 */ /* 0x040fe20000410000 */
[----:B------:R5:W1:Y:S01]  /*18d30*/  @P2 MUFU.LG2 R8, R5 ;  /* 0x0000000500082308 */ /* 0x000a620000000c00 */
[C---:B------:R-:W-:Y:S02]  /*18d40*/  FMUL.FTZ R164, R0.reuse, R164 ;  /* 0x000000a400a47220 */ /* 0x040fe40000410000 */
[C---:B------:R-:W-:Y:S02]  /*18d50*/  FMUL.FTZ R42, R0.reuse, R165 ;  /* 0x000000a5002a7220 */ /* 0x040fe40000410000 */
[----:B------:R-:W-:-:S02]  /*18d60*/  FMUL.FTZ R140, R0, R140 ;  /* 0x0000008c008c7220 */ /* 0x000fc40000410000 */
[C---:B------:R-:W-:Y:S02]  /*18d70*/  FMUL.FTZ R39, R0.reuse, R141 ;  /* 0x0000008d00277220 */ /* 0x040fe40000410000 */
[C---:B------:R-:W-:Y:S02]  /*18d80*/  FMUL.FTZ R68, R0.reuse, R68 ;  /* 0x0000004400447220 */ /* 0x040fe40000410000 */
[C---:B------:R-:W-:Y:S02]  /*18d90*/  FMUL.FTZ R36, R0.reuse, R69 ;  /* 0x0000004500247220 */ /* 0x040fe40000410000 */
[C---:B------:R-:W-:Y:S02]  /*18da0*/  FMUL.FTZ R80, R0.reuse, R80 ;  /* 0x0000005000507220 */ /* 0x040fe40000410000 */
[C---:B------:R-:W-:Y:S01]  /*18db0*/  FMUL.FTZ R33, R0.reuse, R81 ;  /* 0x0000005100217220 */ /* 0x040fe20000410000 */
[----:B-----5:R-:W-:Y:S01]  /*18dc0*/  @P2 MOV R5, 0x3f317218 ;  /* 0x3f31721800052802 */ /* 0x020fe20000000f00 */
        /* <DEDUP_REMOVED lines=79> */
[----:B------:R-:W2:Y:S01]  /*192c0*/  @P3 MUFU.LG2 R2, R9 ;  /* 0x0000000900023308 */ /* 0x000ea20000000c00 */
[----:B-1----:R-:W-:Y:S02]  /*192d0*/  @P1 FMUL.FTZ R7, R4, 0.69314718246459960938 ;  /* 0x3f31721804071820 */ /* 0x002fe40000410000 */
[----:B------:R-:W-:Y:S02]  /*192e0*/  @P1 FMUL.FTZ R4, R3, c[0x0][0x2d0] ;  /* 0x0000b40003041a20 */ /* 0x000fe40000410000 */
[----:B----4-:R-:W-:-:S02]  /*192f0*/  @P0 FMUL.FTZ R6, R6, 0.69314718246459960938 ;  /* 0x3f31721806060820 */ /* 0x010fc40000410000 */
[----:B------:R-:W-:Y:S02]  /*19300*/  @P0 FMUL.FTZ R3, R11, c[0x0][0x2d0] ;  /* 0x0000b4000b030a20 */ /* 0x000fe40000410000 */
[----:B------:R-:W-:Y:S02]  /*19310*/  @P2 FMUL.FTZ R8, R8, 0.69314718246459960938 ;  /* 0x3f31721808082820 */ /* 0x000fe40000410000 */
[----:B------:R-:W-:Y:S01]  /*19320*/  @P0 FFMA.FTZ R62, R3, R134, R6 ;  /* 0x00000086033e0223 */ /* 0x000fe20000010006 */
[----:B------:R-:W-:Y:S01]  /*19330*/  @P3 MOV R3, 0x3f317218 ;  /* 0x3f31721800033802 */ /* 0x000fe20000000f00 */
[----:B------:R-:W-:Y:S01]  /*19340*/  @P2 FMUL.FTZ R5, R5, c[0x0][0x2d0] ;  /* 0x0000b40005052a20 */ /* 0x000fe20000410000 */
[----:B------:R-:W-:Y:S01]  /*19350*/  PLOP3.LUT P0, PT, PT, PT, PT, 0x8, 0x0 ;  /* 0x000000000000781c */ /* 0x000fe20003f0e170 */
[----:B------:R-:W-:Y:S02]  /*19360*/  @P1 FFMA.FTZ R61, R4, R135, R7 ;  /* 0x00000087043d1223 */ /* 0x000fe40000010007 */
[----:B--2---:R-:W-:-:S02]  /*19370*/  @P3 FMUL.FTZ R2, R2, 0.69314718246459960938 ;  /* 0x3f31721802023820 */ /* 0x004fc40000410000 */
        /* <DEDUP_REMOVED lines=35> */
.L_x_1893:
[----:B------:R-:W-:Y:S05]  /*195b0*/  @P0 BRA `(.L_x_1950) ;  /* 0x00001c6000000947 */ /* 0x000fea0003800000 */
[----:B------:R-:W2:Y:S01]  /*195c0*/  LDL R65, [R1+0x108] ;  /* 0x0001080001417983 */ /* 0x000ea20000100800 */
[----:B------:R-:W-:Y:S01]  /*195d0*/  WARPSYNC 0xffffffff ;  /* 0xffffffff00007948 */ /* 0x000fe20003800000 */
[----:B------:R-:W-:-:S02]  /*195e0*/  F2FP.PACK_AB R55, R55, R200 ;  /* 0x000000c83737723e */ /* 0x000fc400000000ff */
[----:B------:R-:W3:Y:S01]  /*195f0*/  S2R R64, SR_TID.X ;  /* 0x0000000000407919 */ /* 0x000ee20000002100 */
        /* <DEDUP_REMOVED lines=12> */
[----:B---3--:R-:W-:Y:S02]  /*196c0*/  SHF.R.S32.HI R63, RZ, 0x1f, R64 ;  /* 0x0000001fff3f7819 */ /* 0x008fe40000011440 */
[----:B------:R-:W-:Y:S02]  /*196d0*/  F2FP.PACK_AB R170, R171, R170 ;  /* 0x000000aaabaa723e */ /* 0x000fe400000000ff */
[CC--:B------:R-:W-:Y:S02]  /*196e0*/  LEA.HI R2, R63.reuse, R64.reuse, RZ, 0x2 ;  /* 0x000000403f027211 */ /* 0x0c0fe400078f10ff */
[----:B------:R-:W-:Y:S02]  /*196f0*/  LEA.HI R58, R63, R64, RZ, 0x5 ;  /* 0x000000403f3a7211 */ /* 0x000fe400078f28ff */
[--C-:B-1----:R-:W-:Y:S02]  /*19700*/  SHF.R.S32.HI R4, RZ, 0x2, R2.reuse ;  /* 0x00000002ff047819 */ /* 0x102fe40000011402 */
[----:B------:R-:W-:-:S02]  /*19710*/  SHF.R.S32.HI R0, RZ, 0x1f, R2 ;  /* 0x0000001fff007819 */ /* 0x000fc40000011402 */
[----:B------:R-:W-:Y:S02]  /*19720*/  SHF.R.S32.HI R57, RZ, 0x5, R58 ;  /* 0x00000005ff397819 */ /* 0x000fe4000001143a */
        /* <DEDUP_REMOVED lines=92> */
[----:B------:R-:W-:Y:S01]  /*19cf0*/  F2FP.PACK_AB R14, R14, R126 ;  /* 0x0000007e0e0e723e */ /* 0x000fe200000000ff */
[----:B------:R-:W-:Y:S01]  /*19d00*/  STS [R6+0x480], R46 ;  /* 0x0004802e06007388 */ /* 0x000fe20000000800 */
[----:B------:R-:W-:-:S03]  /*19d10*/  ISETP.NE.U32.AND P0, PT, RZ, c[0x0][0x500], PT ;  /* 0x00014000ff007a0c */ /* 0x000fc60003f05070 */
[----:B------:R1:W-:Y:S01]  /*19d20*/  STS [R8+0x400], R5 ;  /* 0x0004000508007388 */ /* 0x0003e20000000800 */
[----:B------:R-:W-:Y:S02]  /*19d30*/  ISETP.NE.AND.EX P1, PT, RZ, c[0x0][0x504], PT, P0 ;  /* 0x00014100ff007a0c */ /* 0x000fe40003f25300 */
[----:B------:R-:W-:Y:S01]  /*19d40*/  ISETP.NE.U32.AND P0, PT, RZ, c[0x0][0x508], PT ;  /* 0x00014200ff007a0c */ /* 0x000fe20003f05070 */
[----:B------:R-:W-:Y:S03]  /*19d50*/  STS [R8], R43 ;  /* 0x0000002b08007388 */ /* 0x000fe60000000800 */
[----:B------:R-:W-:Y:S01]  /*19d60*/  ISETP.NE.AND.EX P0, PT, RZ, c[0x0][0x50c], PT, P0 ;  /* 0x00014300ff007a0c */ /* 0x000fe20003f05300 */
        /* <DEDUP_REMOVED lines=61> */
.L_x_1951:
[----:B-1----:R-:W-:Y:S01]  /*1a140*/  LOP3.LUT R0, R58, 0xffffffe0, RZ, 0xc0, !PT ;  /* 0xffffffe03a007812 */ /* 0x002fe200078ec0ff */
[----:B------:R-:W1:Y:S01]  /*1a150*/  S2R R11, SR_CTAID.Y ;  /* 0x00000000000b7919 */ /* 0x000e620000002600 */
[C---:B------:R-:W-:Y:S01]  /*1a160*/  LEA.HI R4, R21.reuse, R21, RZ, 0x1 ;  /* 0x0000001515047211 */ /* 0x040fe200078f08ff */
        /* <DEDUP_REMOVED lines=147> */
.L_x_1953:
[----:B--234-:R-:W-:Y:S05]  /*1aaa0*/  BSYNC B0 ;  /* 0x0000000000007941 */ /* 0x01cfea0003800000 */
.L_x_1952:
        /* <DEDUP_REMOVED lines=16> */
.L_x_1955:
[----:B------:R-:W-:Y:S05]  /*1abb0*/  BSYNC B0 ;  /* 0x0000000000007941 */ /* 0x000fea0003800000 */
.L_x_1954:
        /* <DEDUP_REMOVED lines=16> */
.L_x_1957:
[----:B------:R-:W-:Y:S05]  /*1acc0*/  BSYNC B0 ;  /* 0x0000000000007941 */ /* 0x000fea0003800000 */
.L_x_1956:
        /* <DEDUP_REMOVED lines=16> */
.L_x_1959:
[----:B------:R-:W-:Y:S05]  /*1add0*/  BSYNC B0 ;  /* 0x0000000000007941 */ /* 0x000fea0003800000 */
.L_x_1958:
        /* <DEDUP_REMOVED lines=16> */
.L_x_1961:
[----:B------:R-:W-:Y:S05]  /*1aee0*/  BSYNC B0 ;  /* 0x0000000000007941 */ /* 0x000fea0003800000 */
.L_x_1960:
        /* <DEDUP_REMOVED lines=16> */
.L_x_1963:
[----:B------:R-:W-:Y:S05]  /*1aff0*/  BSYNC B0 ;  /* 0x0000000000007941 */ /* 0x000fea0003800000 */
.L_x_1962:
        /* <DEDUP_REMOVED lines=16> */
.L_x_1965:
[----:B------:R-:W-:Y:S05]  /*1b100*/  BSYNC B0 ;  /* 0x0000000000007941 */ /* 0x000fea0003800000 */
.L_x_1964:
        /* <DEDUP_REMOVED lines=17> */
.L_x_1950:
[----:B------:R-:W2:Y:S01]  /*1b220*/  LDL R8, [R1+0x108] ;  /* 0x0001080001087983 */ /* 0x000ea20000100800 */
[----:B------:R-:W-:Y:S01]  /*1b230*/  ISETP.NE.U32.AND P1, PT, RZ, c[0x0][0x508], PT ;  /* 0x00014200ff007a0c */ /* 0x000fe20003f25070 */
[----:B-1----:R-:W-:Y:S01]  /*1b240*/  IMAD.MOV.U32 R4, RZ, RZ, 0x4 ;  /* 0x00000004ff047424 */ /* 0x002fe200078e00ff */
        /* <DEDUP_REMOVED lines=16> */
.L_x_1966:
[----:B-1----:R-:W1:Y:S01]  /*1b350*/  S2R R11, SR_TID.X ;  /* 0x00000000000b7919 */ /* 0x002e620000002100 */
[----:B------:R-:W-:Y:S01]  /*1b360*/  SHF.R.S32.HI R0, RZ, 0x1f, R8 ;  /* 0x0000001fff007819 */ /* 0x000fe20000011408 */
[----:B------:R-:W-:Y:S01]  /*1b370*/  BSSY B0, `(.L_x_1967) ;  /* 0x0000029000007945 */ /* 0x000fe20003800000 */
[----:B------:R-:W-:Y:S01]  /*1b380*/  SEL R9, R8, RZ, !P0 ;  /* 0x000000ff08097207 */ /* 0x000fe20004000000 */
[----:B------:R-:W2:Y:S01]  /*1b390*/  S2R R2, SR_CTAID.Y ;  /* 0x0000000000027919 */ /* 0x000ea20000002600 */
[----:B------:R-:W-:-:S03]  /*1b3a0*/  SEL R10, R0, RZ, !P0 ;  /* 0x000000ff000a7207 */ /* 0x000fc60004000000 */
[----:B------:R-:W3:Y:S04]  /*1b3b0*/  S2R R13, SR_CTAID.X ;  /* 0x00000000000d7919 */ /* 0x000ee80000002500 */
[----:B------:R-:W4:Y:S01]  /*1b3c0*/  S2R R14, SR_CTAID.Y ;  /* 0x00000000000e7919 */ /* 0x000f220000002600 */
[----:B-1----:R-:W-:Y:S02]  /*1b3d0*/  ISETP.GE.AND P1, PT, R11, 0x80, PT ;  /* 0x000000800b00780c */ /* 0x002fe40003f26270 */
[----:B--2---:R-:W-:-:S11]  /*1b3e0*/  SHF.R.S32.HI R15, RZ, 0x1f, R2 ;  /* 0x0000001fff0f7819 */ /* 0x004fd60000011402 */
[----:B------:R-:W-:Y:S05]  /*1b3f0*/  @P1 BRA `(.L_x_1968) ;  /* 0x0000020000001947 */ /* 0x000fea0003800000 */
[----:B---345:R-:W-:Y:S01]  /*1b400*/  IMAD R0, R12, c[0x0][0x4e8], RZ ;  /* 0x00013a000c007a24 */ /* 0x038fe200078e02ff */
[----:B------:R-:W-:-:S04]  /*1b410*/  LEA R8, R13, R11, 0x7 ;  /* 0x0000000b0d087211 */ /* 0x000fc800078e38ff */
        /* <DEDUP_REMOVED lines=30> */
.L_x_1968:
[----:B---34-:R-:W-:Y:S05]  /*1b600*/  BSYNC B0 ;  /* 0x0000000000007941 */ /* 0x018fea0003800000 */
.L_x_1967:
[----:B-1----:R-:W-:Y:S01]  /*1b610*/  SHF.R.S32.HI R4, RZ, 0x1f, R11 ;  /* 0x0000001fff047819 */ /* 0x002fe2000001140b */
[----:B------:R-:W-:Y:S01]  /*1b620*/  IMAD R0, R7, c[0x0][0x3a0], RZ ;  /* 0x0000e80007007a24 */ /* 0x000fe200078e02ff */
[----:B------:R-:W-:Y:S01]  /*1b630*/  MOV R5, c[0x0][0x4e8] ;  /* 0x00013a0000057a02 */ /* 0x000fe20000000f00 */
[----:B------:R-:W-:Y:S01]  /*1b640*/  IMAD.WIDE.U32 R2, R6, c[0x0][0x3a0], RZ ;  /* 0x0000e80006027a25 */ /* 0x000fe200078e00ff */
[----:B------:R-:W-:Y:S02]  /*1b650*/  LEA.HI R4, R4, R11, RZ, 0x3 ;  /* 0x0000000b04047211 */ /* 0x000fe400078f18ff */
[----:B------:R-:W-:Y:S01]  /*1b660*/  ISETP.NE.AND P0, PT, R5, 0x1, PT ;  /* 0x000000010500780c */ /* 0x000fe20003f05270 */
[----:B------:R-:W-:Y:S01]  /*1b670*/  IMAD R6, R6, c[0x0][0x3a4], R0 ;  /* 0x0000e90006067a24 */ /* 0x000fe200078e0200 */
[----:B------:R-:W-:Y:S01]  /*1b680*/  LOP3.LUT R0, R4, 0xfffffff8, RZ, 0xc0, !PT ;  /* 0xfffffff804007812 */ /* 0x000fe200078ec0ff */
[----:B------:R-:W-:Y:S01]  /*1b690*/  IMAD R5, R10, c[0x0][0x3f0], RZ ;  /* 0x0000fc000a057a24 */ /* 0x000fe200078e02ff */
[----:B------:R-:W-:-:S02]  /*1b6a0*/  SHF.R.S32.HI R8, RZ, 0x3, R4 ;  /* 0x00000003ff087819 */ /* 0x000fc40000011404 */
[----:B------:R-:W-:Y:S01]  /*1b6b0*/  IADD3 R7, -R0, R11, RZ ;  /* 0x0000000b00077210 */ /* 0x000fe20007ffe1ff */
[----:B------:R-:W-:Y:S01]  /*1b6c0*/  IMAD R0, R15, c[0x0][0x3e8], RZ ;  /* 0x0000fa000f007a24 */ /* 0x000fe200078e02ff */
[----:B------:R-:W-:Y:S01]  /*1b6d0*/  IADD3 R3, R3, R6, RZ ;  /* 0x0000000603037210 */ /* 0x000fe20007ffe0ff */
[----:B------:R-:W-:Y:S02]  /*1b6e0*/  IMAD R5, R9, c[0x0][0x3f4], R5 ;  /* 0x0000fd0009057a24 */ /* 0x000fe400078e0205 */
[----:B------:R-:W-:Y:S01]  /*1b6f0*/  IMAD R4, R7, 0x10, R8 ;  /* 0x0000001007047824 */ /* 0x000fe200078e0208 */
[C---:B------:R-:W-:Y:S01]  /*1b700*/  LEA R8, R13.reuse, R8, 0x7 ;  /* 0x000000080d087211 */ /* 0x040fe200078e38ff */
[C---:B------:R-:W-:Y:S02]  /*1b710*/  IMAD R0, R14.reuse, c[0x0][0x3ec], R0 ;  /* 0x0000fb000e007a24 */ /* 0x040fe400078e0200 */
[----:B------:R-:W-:Y:S01]  /*1b720*/  IMAD.WIDE.U32 R2, R14, c[0x0][0x3e8], R2 ;  /* 0x0000fa000e027a25 */ /* 0x000fe200078e0002 */
[----:B------:R-:W-:-:S04]  /*1b730*/  LEA R4, R13, R4, 0x7 ;  /* 0x000000040d047211 */ /* 0x000fc800078e38ff */
        /* <DEDUP_REMOVED lines=24> */
.L_x_2024:
[----:B------:R-:W-:Y:S05]  /*1b8c0*/  BRA.DIV ~URZ, `(.L_x_1970) ;  /* 0x00004c327f007947 */ /* 0x000fea000b800000 */
[----:B------:R3:W4:Y:S02]  /*1b8d0*/  SHFL.IDX PT, R2, R11, RZ, 0x181f ;  /* 0x00181fff0b027589 */ /* 0x00072400000e0000 */
.L_x_2025:
        /* <DEDUP_REMOVED lines=14> */
.L_x_1972:
[----:B------:R-:W-:Y:S05]  /*1b9c0*/  BSYNC B0 ;  /* 0x0000000000007941 */ /* 0x000fea0003800000 */
.L_x_1971:
[----:B------:R-:W-:Y:S05]  /*1b9d0*/  BRA.DIV ~URZ, `(.L_x_1973) ;  /* 0x00004b927f007947 */ /* 0x000fea000b800000 */
[----:B------:R1:W2:Y:S04]  /*1b9e0*/  SHFL.IDX PT, R0, R9, 0x1, 0x181f ;  /* 0x00381f0009007f89 */ /* 0x0002a800000e0000 */
[----:B--2-4-:R1:W2:Y:S02]  /*1b9f0*/  SHFL.IDX PT, R2, R11, 0x1, 0x181f ;  /* 0x00381f000b027f89 */ /* 0x0142a400000e0000 */
.L_x_2026:
        /* <DEDUP_REMOVED lines=14> */
.L_x_1975:
[----:B------:R-:W-:Y:S05]  /*1bae0*/  BSYNC B0 ;  /* 0x0000000000007941 */ /* 0x000fea0003800000 */
.L_x_1974:
[----:B------:R-:W-:Y:S05]  /*1baf0*/  BRA.DIV ~URZ, `(.L_x_1976) ;  /* 0x00004b627f007947 */ /* 0x000fea000b800000 */
[----:B------:R4:W1:Y:S02]  /*1bb00*/  SHFL.IDX PT, R0, R9, 0x2, 0x181f ;  /* 0x00581f0009007f89 */ /* 0x00086400000e0000 */
.L_x_2027:
[----:B------:R-:W-:Y:S05]  /*1bb10*/  BRA.DIV ~URZ, `(.L_x_1977) ;  /* 0x00004bc27f007947 */ /* 0x000fea000b800000 */
[----:B--2---:R2:W3:Y:S02]  /*1bb20*/  SHFL.IDX PT, R2, R11, 0x2, 0x181f ;  /* 0x00581f000b027f89 */ /* 0x0044e400000e0000 */
.L_x_2028:
        /* <DEDUP_REMOVED lines=14> */
.L_x_1979:
[----:B------:R-:W-:Y:S05]  /*1bc10*/  BSYNC B0 ;  /* 0x0000000000007941 */ /* 0x000fea0003800000 */
.L_x_1978:
[----:B------:R-:W-:Y:S05]  /*1bc20*/  BRA.DIV ~URZ, `(.L_x_1980) ;  /* 0x00004b327f007947 */ /* 0x000fea000b800000 */
[----:B------:R1:W2:Y:S04]  /*1bc30*/  SHFL.IDX PT, R0, R9, 0x3, 0x181f ;  /* 0x00781f0009007f89 */ /* 0x0002a800000e0000 */
[----:B-1-3--:R1:W3:Y:S02]  /*1bc40*/  SHFL.IDX PT, R2, R11, 0x3, 0x181f ;  /* 0x00781f000b027f89 */ /* 0x00a2e400000e0000 */
.L_x_2029:
        /* <DEDUP_REMOVED lines=14> */
.L_x_1982:
[----:B------:R-:W-:Y:S05]  /*1bd30*/  BSYNC B0 ;  /* 0x0000000000007941 */ /* 0x000fea0003800000 */
.L_x_1981:
[----:B------:R-:W-:Y:S05]  /*1bd40*/  BRA.DIV ~URZ, `(.L_x_1983) ;  /* 0x00004b027f007947 */ /* 0x000fea000b800000 */
[----:B------:R1:W2:Y:S02]  /*1bd50*/  SHFL.IDX PT, R0, R9, 0x4, 0x181f ;  /* 0x00981f0009007f89 */ /* 0x0002a400000e0000 */
.L_x_2030:
[----:B------:R-:W-:Y:S05]  /*1bd60*/  BRA.DIV ~URZ, `(.L_x_1984) ;  /* 0x00004b627f007947 */ /* 0x000fea000b800000 */
[----:B--23--:R2:W3:Y:S02]  /*1bd70*/  SHFL.IDX PT, R2, R11, 0x4, 0x181f ;  /* 0x00981f000b027f89 */ /* 0x00c4e400000e0000 */
.L_x_2031:
        /* <DEDUP_REMOVED lines=14> */
.L_x_1986:
[----:B------:R-:W-:Y:S05]  /*1be60*/  BSYNC B0 ;  /* 0x0000000000007941 */ /* 0x000fea0003800000 */
.L_x_1985:
[----:B------:R-:W-:Y:S05]  /*1be70*/  BRA.DIV ~URZ, `(.L_x_1987) ;  /* 0x00004ad27f007947 */ /* 0x000fea000b800000 */
[----:B------:R1:W2:Y:S04]  /*1be80*/  SHFL.IDX PT, R0, R9, 0x5, 0x181f ;  /* 0x00b81f0009007f89 */ /* 0x0002a800000e0000 */
[----:B---3--:R1:W3:Y:S02]  /*1be90*/  SHFL.IDX PT, R2, R11, 0x5, 0x181f ;  /* 0x00b81f000b027f89 */ /* 0x0082e400000e0000 */
.L_x_2032:
        /* <DEDUP_REMOVED lines=14> */
.L_x_1989:
[----:B------:R-:W-:Y:S05]  /*1bf80*/  BSYNC B0 ;  /* 0x0000000000007941 */ /* 0x000fea0003800000 */
.L_x_1988:
[----:B------:R-:W-:Y:S05]  /*1bf90*/  BRA.DIV ~URZ, `(.L_x_1990) ;  /* 0x00004aa27f007947 */ /* 0x000fea000b800000 */
[----:B------:R1:W2:Y:S02]  /*1bfa0*/  SHFL.IDX PT, R0, R9, 0x6, 0x181f ;  /* 0x00d81f0009007f89 */ /* 0x0002a400000e0000 */
.L_x_2033:
[----:B------:R-:W-:Y:S05]  /*1bfb0*/  BRA.DIV ~URZ, `(.L_x_1991) ;  /* 0x00004b027f007947 */ /* 0x000fea000b800000 */
[----:B--23--:R2:W3:Y:S02]  /*1bfc0*/  SHFL.IDX PT, R2, R11, 0x6, 0x181f ;  /* 0x00d81f000b027f89 */ /* 0x00c4e400000e0000 */
.L_x_2034:
        /* <DEDUP_REMOVED lines=14> */
.L_x_1993:
[----:B------:R-:W-:Y:S05]  /*1c0b0*/  BSYNC B0 ;  /* 0x0000000000007941 */ /* 0x000fea0003800000 */
.L_x_1992:
[----:B------:R-:W-:Y:S05]  /*1c0c0*/  BRA.DIV ~URZ, `(.L_x_1994) ;  /* 0x00004a727f007947 */ /* 0x000fea000b800000 */
[----:B------:R1:W2:Y:S04]  /*1c0d0*/  SHFL.IDX PT, R0, R9, 0x7, 0x181f ;  /* 0x00f81f0009007f89 */ /* 0x0002a800000e0000 */
[----:B---3--:R1:W3:Y:S02]  /*1c0e0*/  SHFL.IDX PT, R2, R11, 0x7, 0x181f ;  /* 0x00f81f000b027f89 */ /* 0x0082e400000e0000 */
.L_x_2035:
        /* <DEDUP_REMOVED lines=15> */
.L_x_1894:
[----:B------:R1:W-:Y:S01]  /*1c1e0*/  STL [R1+0xa8], RZ ;  /* 0x0000a8ff01007387 */ /* 0x0003e20000100800 */
[----:B------:R-:W-:Y:S01]  /*1c1f0*/  IMAD.MOV.U32 R54, RZ, RZ, R5 ;  /* 0x000000ffff367224 */ /* 0x000fe200078e0005 */
[----:B------:R-:W-:Y:S02]  /*1c200*/  MOV R3, 0x181f ;  /* 0x0000181f00037802 */ /* 0x000fe40000000f00 */
[----:B------:R-:W-:Y:S02]  /*1c210*/  MOV R2, 0x1c230 ;  /* 0x0001c23000027802 */ /* 0x000fe40000000f00 */
[----:B-1---5:R-:W-:Y:S05]  /*1c220*/  CALL.REL.NOINC `($__internal_7_$__cuda_sm70_shflsync_idx_p) ;  /* 0x0001050000007944 */ /* 0x022fea0003c00000 */
[----:B-----5:R-:W-:Y:S01]  /*1c230*/  MOV R0, R37 ;  /* 0x0000002500007202 */ /* 0x020fe20000000f00 */
[----:B-1----:R-:W-:Y:S05]  /*1c240*/  BRA `(.L_x_1995) ;  /* 0xfffec35000007947 */ /* 0x002fea000383ffff */
.L_x_1895:
[----:B------:R3:W-:Y:S01]  /*1c250*/  STL [R1+0xa8], RZ ;  /* 0x0000a8ff01007387 */ /* 0x0007e20000100800 */
[----:B------:R-:W-:Y:S01]  /*1c260*/  IMAD.MOV.U32 R54, RZ, RZ, R10 ;  /* 0x000000ffff367224 */ /* 0x000fe200078e000a */
[----:B------:R-:W-:Y:S02]  /*1c270*/  MOV R3, 0x181f ;  /* 0x0000181f00037802 */ /* 0x000fe40000000f00 */
[----:B------:R-:W-:-:S02]  /*1c280*/  MOV R2, 0x1c2a0 ;  /* 0x0001c2a000027802 */ /* 0x000fc40000000f00 */
[----:B-123-5:R-:W-:Y:S05]  /*1c290*/  CALL.REL.NOINC `($__internal_7_$__cuda_sm70_shflsync_idx_p) ;  /* 0x0001049000007944 */ /* 0x02efea0003c00000 */
[----:B------:R-:W-:Y:S01]  /*1c2a0*/  MOV R2, R37 ;  /* 0x0000002500027202 */ /* 0x000fe20000000f00 */
[----:B-1---5:R-:W-:Y:S05]  /*1c2b0*/  BRA `(.L_x_1996) ;  /* 0xfffec30000007947 */ /* 0x022fea000383ffff */
.L_x_1898:
[----:B-1----:R-:W-:Y:S01]  /*1c2c0*/  MOV R0, 0x1 ;  /* 0x0000000100007802 */ /* 0x002fe20000000f00 */
[----:B------:R-:W-:Y:S01]  /*1c2d0*/  IMAD.MOV.U32 R54, RZ, RZ, R5 ;  /* 0x000000ffff367224 */ /* 0x000fe200078e0005 */
[----:B----4-:R-:W-:Y:S01]  /*1c2e0*/  MOV R2, 0x1c320 ;  /* 0x0001c32000027802 */ /* 0x010fe20000000f00 */
[----:B------:R-:W-:-:S02]  /*1c2f0*/  IMAD.MOV.U32 R3, RZ, RZ, 0x181f ;  /* 0x0000181fff037424 */ /* 0x000fc400078e00ff */
[----:B------:R1:W-:Y:S04]  /*1c300*/  STL [R1+0xa8], R0 ;  /* 0x0000a80001007387 */ /* 0x0003e80000100800 */
[----:B-1-3-5:R-:W-:Y:S05]  /*1c310*/  CALL.REL.NOINC `($__internal_7_$__cuda_sm70_shflsync_idx_p) ;  /* 0x0001041000007944 */ /* 0x02afea0003c00000 */
[----:B------:R-:W-:Y:S01]  /*1c320*/  MOV R4, 0x1 ;  /* 0x0000000100047802 */ /* 0x000fe20000000f00 */
[----:B-----5:R-:W-:Y:S01]  /*1c330*/  IMAD.MOV.U32 R0, RZ, RZ, R37 ;  /* 0x000000ffff007224 */ /* 0x020fe200078e0025 */
[----:B------:R-:W-:Y:S01]  /*1c340*/  MOV R3, 0x181f ;  /* 0x0000181f00037802 */ /* 0x000fe20000000f00 */
[----:B------:R-:W-:Y:S01]  /*1c350*/  IMAD.MOV.U32 R54, RZ, RZ, R10 ;  /* 0x000000ffff367224 */ /* 0x000fe200078e000a */
[----:B------:R-:W-:Y:S01]  /*1c360*/  MOV R2, 0x1c390 ;  /* 0x0001c39000027802 */ /* 0x000fe20000000f00 */
[----:B------:R2:W-:Y:S04]  /*1c370*/  STL [R1+0xa8], R4 ;  /* 0x0000a80401007387 */ /* 0x0005e80000100800 */
[----:B-12---:R-:W-:Y:S05]  /*1c380*/  CALL.REL.NOINC `($__internal_7_$__cuda_sm70_shflsync_idx_p) ;  /* 0x000103a000007944 */ /* 0x006fea0003c00000 */
[----:B------:R-:W-:Y:S01]  /*1c390*/  MOV R2, R37 ;  /* 0x0000002500027202 */ /* 0x000fe20000000f00 */
[----:B-1---5:R-:W-:Y:S05]  /*1c3a0*/  BRA `(.L_x_1997) ;  /* 0xfffec37000007947 */ /* 0x022fea000383ffff */
.L_x_1901:
[----:B--2---:R-:W-:Y:S01]  /*1c3b0*/  MOV R0, 0x2 ;  /* 0x0000000200007802 */ /* 0x004fe20000000f00 */
[----:B------:R-:W-:Y:S01]  /*1c3c0*/  IMAD.MOV.U32 R54, RZ, RZ, R5 ;  /* 0x000000ffff367224 */ /* 0x000fe200078e0005 */
[----:B----4-:R-:W-:Y:S01]  /*1c3d0*/  MOV R2, 0x1c410 ;  /* 0x0001c41000027802 */ /* 0x010fe20000000f00 */
[----:B------:R-:W-:Y:S02]  /*1c3e0*/  IMAD.MOV.U32 R3, RZ, RZ, 0x181f ;  /* 0x0000181fff037424 */ /* 0x000fe400078e00ff */
[----:B------:R2:W-:Y:S04]  /*1c3f0*/  STL [R1+0xa8], R0 ;  /* 0x0000a80001007387 */ /* 0x0005e80000100800 */
[----:B-123-5:R-:W-:Y:S05]  /*1c400*/  CALL.REL.NOINC `($__internal_7_$__cuda_sm70_shflsync_idx_p) ;  /* 0x0001032000007944 */ /* 0x02efea0003c00000 */
[----:B-----5:R-:W-:Y:S01]  /*1c410*/  MOV R0, R37 ;  /* 0x0000002500007202 */ /* 0x020fe20000000f00 */
[----:B-1----:R-:W-:Y:S05]  /*1c420*/  BRA `(.L_x_1998) ;  /* 0xfffec42000007947 */ /* 0x002fea000383ffff */
.L_x_1902:
[----:B------:R-:W-:Y:S01]  /*1c430*/  MOV R4, 0x2 ;  /* 0x0000000200047802 */ /* 0x000fe20000000f00 */
[----:B------:R-:W-:Y:S01]  /*1c440*/  IMAD.MOV.U32 R54, RZ, RZ, R10 ;  /* 0x000000ffff367224 */ /* 0x000fe200078e000a */
[----:B----4-:R-:W-:Y:S01]  /*1c450*/  MOV R2, 0x1c490 ;  /* 0x0001c49000027802 */ /* 0x010fe20000000f00 */
[----:B------:R-:W-:-:S02]  /*1c460*/  IMAD.MOV.U32 R3, RZ, RZ, 0x181f ;  /* 0x0000181fff037424 */ /* 0x000fc400078e00ff */
[----:B------:R4:W-:Y:S04]  /*1c470*/  STL [R1+0xa8], R4 ;  /* 0x0000a80401007387 */ /* 0x0009e80000100800 */
[----:B-12345:R-:W-:Y:S05]  /*1c480*/  CALL.REL.NOINC `($__internal_7_$__cuda_sm70_shflsync_idx_p) ;  /* 0x000102a000007944 */ /* 0x03efea0003c00000 */
[----:B------:R-:W-:Y:S01]  /*1c490*/  MOV R2, R37 ;  /* 0x0000002500027202 */ /* 0x000fe20000000f00 */
[----:B-1---5:R-:W-:Y:S05]  /*1c4a0*/  BRA `(.L_x_1999) ;  /* 0xfffec3c000007947 */ /* 0x022fea000383ffff */
.L_x_1905:
[----:B-1----:R-:W-:Y:S01]  /*1c4b0*/  MOV R0, 0x3 ;  /* 0x0000000300007802 */ /* 0x002fe20000000f00 */
[----:B------:R-:W-:Y:S01]  /*1c4c0*/  IMAD.MOV.U32 R54, RZ, RZ, R5 ;  /* 0x000000ffff367224 */ /* 0x000fe200078e0005 */
[----:B--2---:R-:W-:Y:S01]  /*1c4d0*/  MOV R2, 0x1c510 ;  /* 0x0001c51000027802 */ /* 0x004fe20000000f00 */
[----:B------:R-:W-:Y:S02]  /*1c4e0*/  IMAD.MOV.U32 R3, RZ, RZ, 0x181f ;  /* 0x0000181fff037424 */ /* 0x000fe400078e00ff */
[----:B------:R1:W-:Y:S04]  /*1c4f0*/  STL [R1+0xa8], R0 ;  /* 0x0000a80001007387 */ /* 0x0003e80000100800 */
[----:B-1-345:R-:W-:Y:S05]  /*1c500*/  CALL.REL.NOINC `($__internal_7_$__cuda_sm70_shflsync_idx_p) ;  /* 0x0001022000007944 */ /* 0x03afea0003c00000 */
        /* <DEDUP_REMOVED lines=9> */
.L_x_1908:
[----:B--2---:R-:W-:Y:S01]  /*1c5a0*/  MOV R0, 0x4 ;  /* 0x0000000400007802 */ /* 0x004fe20000000f00 */
[----:B------:R-:W-:Y:S01]  /*1c5b0*/  IMAD.MOV.U32 R54, RZ, RZ, R5 ;  /* 0x000000ffff367224 */ /* 0x000fe200078e0005 */
[----:B------:R-:W-:Y:S01]  /*1c5c0*/  MOV R2, 0x1c600 ;  /* 0x0001c60000027802 */ /* 0x000fe20000000f00 */
[----:B------:R-:W-:-:S02]  /*1c5d0*/  IMAD.MOV.U32 R3, RZ, RZ, 0x181f ;  /* 0x0000181fff037424 */ /* 0x000fc400078e00ff */
[----:B------:R2:W-:Y:S04]  /*1c5e0*/  STL [R1+0xa8], R0 ;  /* 0x0000a80001007387 */ /* 0x0005e80000100800 */
[----:B-12-45:R-:W-:Y:S05]  /*1c5f0*/  CALL.REL.NOINC `($__internal_7_$__cuda_sm70_shflsync_idx_p) ;  /* 0x0001013000007944 */ /* 0x036fea0003c00000 */
[----:B-----5:R-:W-:Y:S01]  /*1c600*/  MOV R0, R37 ;  /* 0x0000002500007202 */ /* 0x020fe20000000f00 */
[----:B-1----:R-:W-:Y:S05]  /*1c610*/  BRA `(.L_x_2001) ;  /* 0xfffec4c000007947 */ /* 0x002fea000383ffff */
.L_x_1909:
[----:B------:R-:W-:Y:S01]  /*1c620*/  MOV R4, 0x4 ;  /* 0x0000000400047802 */ /* 0x000fe20000000f00 */
[----:B------:R-:W-:Y:S01]  /*1c630*/  IMAD.MOV.U32 R54, RZ, RZ, R10 ;  /* 0x000000ffff367224 */ /* 0x000fe200078e000a */
[----:B------:R-:W-:Y:S01]  /*1c640*/  MOV R2, 0x1c680 ;  /* 0x0001c68000027802 */ /* 0x000fe20000000f00 */
[----:B------:R-:W-:Y:S02]  /*1c650*/  IMAD.MOV.U32 R3, RZ, RZ, 0x181f ;  /* 0x0000181fff037424 */ /* 0x000fe400078e00ff */
[----:B------:R1:W-:Y:S04]  /*1c660*/  STL [R1+0xa8], R4 ;  /* 0x0000a80401007387 */ /* 0x0003e80000100800 */
[----:B-12345:R-:W-:Y:S05]  /*1c670*/  CALL.REL.NOINC `($__internal_7_$__cuda_sm70_shflsync_idx_p) ;  /* 0x000100b000007944 */ /* 0x03efea0003c00000 */
[----:B------:R-:W-:Y:S01]  /*1c680*/  MOV R2, R37 ;  /* 0x0000002500027202 */ /* 0x000fe20000000f00 */
[----:B-1---5:R-:W-:Y:S05]  /*1c690*/  BRA `(.L_x_2002) ;  /* 0xfffec46000007947 */ /* 0x022fea000383ffff */
.L_x_1912:
[----:B--2---:R-:W-:Y:S01]  /*1c6a0*/  MOV R0, 0x5 ;  /* 0x0000000500007802 */ /* 0x004fe20000000f00 */
[----:B------:R-:W-:Y:S01]  /*1c6b0*/  IMAD.MOV.U32 R54, RZ, RZ, R5 ;  /* 0x000000ffff367224 */ /* 0x000fe200078e0005 */
[----:B------:R-:W-:Y:S01]  /*1c6c0*/  MOV R2, 0x1c700 ;  /* 0x0001c70000027802 */ /* 0x000fe20000000f00 */
[----:B------:R-:W-:-:S02]  /*1c6d0*/  IMAD.MOV.U32 R3, RZ, RZ, 0x181f ;  /* 0x0000181fff037424 */ /* 0x000fc400078e00ff */
        /* <DEDUP_REMOVED lines=11> */
.L_x_1915:
[----:B-1----:R-:W-:Y:S01]  /*1c790*/  MOV R0, 0x6 ;  /* 0x0000000600007802 */ /* 0x002fe20000000f00 */
[----:B------:R-:W-:Y:S01]  /*1c7a0*/  IMAD.MOV.U32 R54, RZ, RZ, R5 ;  /* 0x000000ffff367224 */ /* 0x000fe200078e0005 */
[----:B------:R-:W-:Y:S01]  /*1c7b0*/  MOV R2, 0x1c7f0 ;  /* 0x0001c7f000027802 */ /* 0x000fe20000000f00 */
[----:B------:R-:W-:Y:S02]  /*1c7c0*/  IMAD.MOV.U32 R3, RZ, RZ, 0x181f ;  /* 0x0000181fff037424 */ /* 0x000fe400078e00ff */
[----:B------:R1:W-:Y:S04]  /*1c7d0*/  STL [R1+0xa8], R0 ;  /* 0x0000a80001007387 */ /* 0x0003e80000100800 */
[----:B-12-45:R-:W-:Y:S05]  /*1c7e0*/  CALL.REL.NOINC `($__internal_7_$__cuda_sm70_shflsync_idx_p) ;  /* 0x0000ff4000007944 */ /* 0x036fea0003c00000 */
[----:B-----5:R-:W-:Y:S01]  /*1c7f0*/  MOV R0, R37 ;  /* 0x0000002500007202 */ /* 0x020fe20000000f00 */
[----:B-1----:R-:W-:Y:S05]  /*1c800*/  BRA `(.L_x_2004) ;  /* 0xfffec56000007947 */ /* 0x002fea000383ffff */
.L_x_1916:
[----:B------:R-:W-:Y:S01]  /*1c810*/  MOV R4, 0x6 ;  /* 0x0000000600047802 */ /* 0x000fe20000000f00 */
[----:B------:R-:W-:Y:S01]  /*1c820*/  IMAD.MOV.U32 R54, RZ, RZ, R10 ;  /* 0x000000ffff367224 */ /* 0x000fe200078e000a */
[----:B------:R-:W-:Y:S01]  /*1c830*/  MOV R2, 0x1c870 ;  /* 0x0001c87000027802 */ /* 0x000fe20000000f00 */
[----:B------:R-:W-:-:S02]  /*1c840*/  IMAD.MOV.U32 R3, RZ, RZ, 0x181f ;  /* 0x0000181fff037424 */ /* 0x000fc400078e00ff */
[----:B------:R1:W-:Y:S04]  /*1c850*/  STL [R1+0xa8], R4 ;  /* 0x0000a80401007387 */ /* 0x0003e80000100800 */
[----:B-12345:R-:W-:Y:S05]  /*1c860*/  CALL.REL.NOINC `($__internal_7_$__cuda_sm70_shflsync_idx_p) ;  /* 0x0000fec000007944 */ /* 0x03efea0003c00000 */
[----:B------:R-:W-:Y:S01]  /*1c870*/  MOV R2, R37 ;  /* 0x0000002500027202 */ /* 0x000fe20000000f00 */
[----:B-1---5:R-:W-:Y:S05]  /*1c880*/  BRA `(.L_x_2005) ;  /* 0xfffec50000007947 */ /* 0x022fea000383ffff */
.L_x_1919:
[----:B--2---:R-:W-:Y:S01]  /*1c890*/  MOV R0, 0x7 ;  /* 0x0000000700007802 */ /* 0x004fe20000000f00 */
[----:B------:R-:W-:Y:S01]  /*1c8a0*/  IMAD.MOV.U32 R54, RZ, RZ, R5 ;  /* 0x000000ffff367224 */ /* 0x000fe200078e0005 */
[----:B------:R-:W-:Y:S01]  /*1c8b0*/  MOV R2, 0x1c8f0 ;  /* 0x0001c8f000027802 */ /* 0x000fe20000000f00 */
[----:B------:R-:W-:Y:S02]  /*1c8c0*/  IMAD.MOV.U32 R3, RZ, RZ, 0x181f ;  /* 0x0000181fff037424 */ /* 0x000fe400078e00ff */
[----:B------:R2:W-:Y:S04]  /*1c8d0*/  STL [R1+0xa8], R0 ;  /* 0x0000a80001007387 */ /* 0x0005e80000100800 */
[----:B-12-45:R-:W-:Y:S05]  /*1c8e0*/  CALL.REL.NOINC `($__internal_7_$__cuda_sm70_shflsync_idx_p) ;  /* 0x0000fe4000007944 */ /* 0x036fea0003c00000 */
[----:B-----5:R-:W-:Y:S01]  /*1c8f0*/  MOV R0, 0x7 ;  /* 0x0000000700007802 */ /* 0x020fe20000000f00 */
[----:B------:R-:W-:Y:S01]  /*1c900*/  IMAD.MOV.U32 R4, RZ, RZ, R37 ;  /* 0x000000ffff047224 */ /* 0x000fe200078e0025 */
[----:B------:R-:W-:Y:S01]  /*1c910*/  MOV R3, 0x181f ;  /* 0x0000181f00037802 */ /* 0x000fe20000000f00 */
[----:B------:R-:W-:Y:S01]  /*1c920*/  IMAD.MOV.U32 R54, RZ, RZ, R10 ;  /* 0x000000ffff367224 */ /* 0x000fe200078e000a */
[----:B------:R-:W-:Y:S01]  /*1c930*/  MOV R2, 0x1c960 ;  /* 0x0001c96000027802 */ /* 0x000fe20000000f00 */
[----:B------:R2:W-:Y:S04]  /*1c940*/  STL [R1+0xa8], R0 ;  /* 0x0000a80001007387 */ /* 0x0005e80000100800 */
[----:B-12---:R-:W-:Y:S05]  /*1c950*/  CALL.REL.NOINC `($__internal_7_$__cuda_sm70_shflsync_idx_p) ;  /* 0x0000fdd000007944 */ /* 0x006fea0003c00000 */
[----:B-----5:R-:W-:Y:S01]  /*1c960*/  MOV R0, R37 ;  /* 0x0000002500007202 */ /* 0x020fe20000000f00 */
[----:B-1----:R-:W-:Y:S05]  /*1c970*/  BRA `(.L_x_2006) ;  /* 0xfffec55000007947 */ /* 0x002fea000383ffff */
.L_x_1921:
[----:B-1-3--:R1:W-:Y:S01]  /*1c980*/  STL [R1+0xa8], RZ ;  /* 0x0000a8ff01007387 */ /* 0x00a3e20000100800 */
[----:B------:R-:W-:Y:S01]  /*1c990*/  IMAD.MOV.U32 R54, RZ, RZ, R0 ;  /* 0x000000ffff367224 */ /* 0x000fe200078e0000 */
[----:B------:R-:W-:-:S02]  /*1c9a0*/  MOV R3, 0x181f ;  /* 0x0000181f00037802 */ /* 0x000fc40000000f00 */
[----:B------:R-:W-:Y:S02]  /*1c9b0*/  MOV R2, 0x1c9d0 ;  /* 0x0001c9d000027802 */ /* 0x000fe40000000f00 */
[----:B-1---5:R-:W-:Y:S05]  /*1c9c0*/  CALL.REL.NOINC `($__internal_7_$__cuda_sm70_shflsync_idx_p) ;  /* 0x0000fd6000007944 */ /* 0x022fea0003c00000 */
[----:B------:R-:W-:Y:S01]  /*1c9d0*/  MOV R28, R37 ;  /* 0x00000025001c7202 */ /* 0x000fe20000000f00 */
[----:B-1---5:R-:W-:Y:S05]  /*1c9e0*/  BRA `(.L_x_2007) ;  /* 0xfffed40000007947 */ /* 0x022fea000383ffff */
.L_x_1924:
[----:B------:R2:W-:Y:S01]  /*1c9f0*/  STL [R1+0xa8], RZ ;  /* 0x0000a8ff01007387 */ /* 0x0005e20000100800 */
[----:B------:R-:W-:Y:S01]  /*1ca00*/  IMAD.MOV.U32 R54, RZ, RZ, R4 ;  /* 0x000000ffff367224 */ /* 0x000fe200078e0004 */
[----:B------:R-:W-:Y:S02]  /*1ca10*/  MOV R3, 0x181f ;  /* 0x0000181f00037802 */ /* 0x000fe40000000f00 */
[----:B------:R-:W-:Y:S02]  /*1ca20*/  MOV R2, 0x1ca40 ;  /* 0x0001ca4000027802 */ /* 0x000fe40000000f00 */
[----:B-12--5:R-:W-:Y:S05]  /*1ca30*/  CALL.REL.NOINC `($__internal_7_$__cuda_sm70_shflsync_idx_p) ;  /* 0x0000fcf000007944 */ /* 0x026fea0003c00000 */
[----:B------:R-:W-:Y:S01]  /*1ca40*/  MOV R11, R37 ;  /* 0x00000025000b7202 */ /* 0x000fe20000000f00 */
[----:B-1---5:R-:W-:Y:S05]  /*1ca50*/  BRA `(.L_x_2008) ;  /* 0xfffee48000007947 */ /* 0x022fea000383ffff */
.L_x_1925:
[----:B------:R4:W-:Y:S01]  /*1ca60*/  STL [R1+0xa8], RZ ;  /* 0x0000a8ff01007387 */ /* 0x0009e20000100800 */
[----:B------:R-:W-:Y:S01]  /*1ca70*/  IMAD.MOV.U32 R54, RZ, RZ, R5 ;  /* 0x000000ffff367224 */ /* 0x000fe200078e0005 */
[----:B------:R-:W-:Y:S02]  /*1ca80*/  MOV R3, 0x181f ;  /* 0x0000181f00037802 */ /* 0x000fe40000000f00 */
[----:B------:R-:W-:-:S02]  /*1ca90*/  MOV R2, 0x1cab0 ;  /* 0x0001cab000027802 */ /* 0x000fc40000000f00 */
[----:B-12345:R-:W-:Y:S05]  /*1caa0*/  CALL.REL.NOINC `($__internal_7_$__cuda_sm70_shflsync_idx_p) ;  /* 0x0000fc8000007944 */ /* 0x03efea0003c00000 */
[----:B------:R-:W2:Y:S04]  /*1cab0*/  LDL R10, [R1+0x110] ;  /* 0x00011000010a7983 */ /* 0x000ea80000100800 */
[----:B-----5:R-:W3:Y:S04]  /*1cac0*/  LDL R0, [R1+0xc0] ;  /* 0x0000c00001007983 */ /* 0x020ee80000100800 */
[----:B------:R-:W4:Y:S04]  /*1cad0*/  LDL R2, [R1+0xf0] ;  /* 0x0000f00001027983 */ /* 0x000f280000100800 */
[----:B------:R-:W4:Y:S04]  /*1cae0*/  LDL R3, [R1+0x10c] ;  /* 0x00010c0001037983 */ /* 0x000f280000100800 */
[----:B------:R-:W4:Y:S01]  /*1caf0*/  LDL R8, [R1+0x98] ;  /* 0x0000980001087983 */ /* 0x000f220000100800 */
[----:B------:R-:W-:-:S02]  /*1cb00*/  IMAD.MOV.U32 R54, RZ, RZ, R4 ;  /* 0x000000ffff367224 */ /* 0x000fc400078e0004 */
[C---:B---3--:R-:W-:Y:S01]  /*1cb10*/  IMAD.SHL.U32 R12, R0.reuse, 0x2, RZ ;  /* 0x00000002000c7824 */ /* 0x048fe200078e00ff */
[C---:B--2---:R-:W-:Y:S02]  /*1cb20*/  SHF.L.U64.HI R15, R0.reuse, 0x1, R10 ;  /* 0x00000001000f7819 */ /* 0x044fe4000001020a */
[----:B------:R-:W-:Y:S02]  /*1cb30*/  ISETP.GE.AND P2, PT, R0, c[0x0][0x1d4], PT ;  /* 0x0000750000007a0c */ /* 0x000fe40003f46270 */
[----:B------:R-:W-:-:S05]  /*1cb40*/  SEL R0, RZ, 0x10, P5 ;  /* 0x00000010ff007807 */ /* 0x000fca0002800000 */
[----:B------:R-:W-:Y:S02]  /*1cb50*/  IMAD.MOV.U32 R10, RZ, RZ, R0 ;  /* 0x000000ffff0a7224 */ /* 0x000fe400078e0000 */
[----:B------:R-:W-:-:S05]  /*1cb60*/  IMAD.MOV.U32 R0, RZ, RZ, 0x1 ;  /* 0x00000001ff007424 */ /* 0x000fca00078e00ff */
[----:B------:R2:W-:Y:S01]  /*1cb70*/  STL [R1+0xa8], R0 ;  /* 0x0000a80001007387 */ /* 0x0005e20000100800 */
[C---:B----4-:R-:W-:Y:S01]  /*1cb80*/  IMAD.SHL.U32 R13, R2.reuse, 0x2, RZ ;  /* 0x00000002020d7824 */ /* 0x050fe200078e00ff */
[----:B------:R-:W-:Y:S02]  /*1cb90*/  SHF.L.U64.HI R16, R2, 0x1, R3 ;  /* 0x0000000102107819 */ /* 0x000fe40000010203 */
[C---:B------:R-:W-:Y:S02]  /*1cba0*/  IADD3 R18, P1, R37.reuse, R12, RZ ;  /* 0x0000000c25127210 */ /* 0x040fe40007f3e0ff */
[----:B------:R-:W-:-:S03]  /*1cbb0*/  IADD3 R2, P0, R37, R13, RZ ;  /* 0x0000000d25027210 */ /* 0x000fc60007f1e0ff */
[C---:B------:R-:W-:Y:S02]  /*1cbc0*/  IMAD.X R19, R11.reuse, 0x1, R15, P1 ;  /* 0x000000010b137824 */ /* 0x040fe400008e060f */
[----:B------:R-:W-:Y:S01]  /*1cbd0*/  IMAD.X R3, R11, 0x1, R16, P0 ;  /* 0x000000010b037824 */ /* 0x000fe200000e0610 */
[----:B------:R-:W-:Y:S02]  /*1cbe0*/  SEL R11, RZ, 0x10, P2 ;  /* 0x00000010ff0b7807 */ /* 0x000fe40001000000 */
[----:B------:R-:W-:Y:S01]  /*1cbf0*/  @!PT LDS RZ, [RZ] ;  /* 0x00000000fffff984 */ /* 0x000fe20000000800 */
[----:B------:R-:W-:Y:S01]  /*1cc00*/  @!PT LDS RZ, [RZ] ;  /* 0x00000000fffff984 */ /* 0x000fe20000000800 */
[----:B------:R-:W-:Y:S01]  /*1cc10*/  @!PT LDS RZ, [RZ] ;  /* 0x00000000fffff984 */ /* 0x000fe20000000800 */
[----:B------:R2:W-:Y:S04]  /*1cc20*/  LDGSTS.E.BYPASS.LTC128B.128 [R8+0x4100], [R18.64], !P2 ;  /* 0x0410000012087fae */ /* 0x0005e8000d101d46 */
[----:B------:R3:W-:Y:S02]  /*1cc30*/  LDGSTS.E.BYPASS.LTC128B.128 [R8+0x6100], [R2.64], !P5 ;  /* 0x0610000002087fae */ /* 0x0007e4000e901d46 */
[----:B---3--:R-:W-:Y:S01]  /*1cc40*/  IMAD.MOV.U32 R3, RZ, RZ, 0x181f ;  /* 0x0000181fff037424 */ /* 0x008fe200078e00ff */
[----:B------:R-:W-:-:S02]  /*1cc50*/  MOV R2, 0x1cc70 ;  /* 0x0001cc7000027802 */ /* 0x000fc40000000f00 */
[----:B-12---:R-:W-:Y:S05]  /*1cc60*/  CALL.REL.NOINC `($__internal_7_$__cuda_sm70_shflsync_idx_p) ;  /* 0x0000fac000007944 */ /* 0x006fea0003c00000 */
[----:B------:R-:W-:Y:S01]  /*1cc70*/  MOV R8, 0x1 ;  /* 0x0000000100087802 */ /* 0x000fe20000000f00 */
[----:B-----5:R-:W-:Y:S01]  /*1cc80*/  IMAD.MOV.U32 R0, RZ, RZ, R37 ;  /* 0x000000ffff007224 */ /* 0x020fe200078e0025 */
[----:B------:R-:W-:Y:S01]  /*1cc90*/  MOV R3, 0x181f ;  /* 0x0000181f00037802 */ /* 0x000fe20000000f00 */
[----:B------:R-:W-:Y:S01]  /*1cca0*/  IMAD.MOV.U32 R54, RZ, RZ, R5 ;  /* 0x000000ffff367224 */ /* 0x000fe200078e0005 */
[----:B------:R-:W-:Y:S01]  /*1ccb0*/  MOV R2, 0x1cce0 ;  /* 0x0001cce000027802 */ /* 0x000fe20000000f00 */
[----:B------:R2:W-:Y:S04]  /*1ccc0*/  STL [R1+0xa8], R8 ;  /* 0x0000a80801007387 */ /* 0x0005e80000100800 */
[----:B-12---:R-:W-:Y:S05]  /*1ccd0*/  CALL.REL.NOINC `($__internal_7_$__cuda_sm70_shflsync_idx_p) ;  /* 0x0000fa5000007944 */ /* 0x006fea0003c00000 */
[----:B------:R-:W2:Y:S01]  /*1cce0*/  LDL R8, [R1+0x98] ;  /* 0x0000980001087983 */ /* 0x000ea20000100800 */
[----:B------:R-:W-:Y:S01]  /*1ccf0*/  IADD3 R18, -R11, 0x10, RZ ;  /* 0x000000100b127810 */ /* 0x000fe20007ffe1ff */
[----:B------:R-:W-:Y:S01]  /*1cd00*/  IMAD.MOV.U32 R54, RZ, RZ, R4 ;  /* 0x000000ffff367224 */ /* 0x000fe200078e0004 */
[----:B------:R-:W-:-:S02]  /*1cd10*/  IADD3 R2, -R10, 0x10, RZ ;  /* 0x000000100a027810 */ /* 0x000fc40007ffe1ff */
[----:B------:R-:W-:Y:S02]  /*1cd20*/  LOP3.LUT R18, R18, 0xf, RZ, 0xc0, !PT ;  /* 0x0000000f12127812 */ /* 0x000fe400078ec0ff */
[----:B------:R-:W-:Y:S02]  /*1cd30*/  LOP3.LUT R2, R2, 0xf, RZ, 0xc0, !PT ;  /* 0x0000000f02027812 */ /* 0x000fe400078ec0ff */
[-C--:B------:R-:W-:Y:S02]  /*1cd40*/  IADD3 R18, P1, P0, R18, R37.reuse, R12 ;  /* 0x0000002512127210 */ /* 0x080fe4000783e00c */
[----:B------:R-:W-:Y:S02]  /*1cd50*/  ISETP.NE.U32.AND P3, PT, R11, RZ, PT ;  /* 0x000000ff0b00720c */ /* 0x000fe40003f65070 */
[----:B-----5:R-:W-:Y:S02]  /*1cd60*/  IADD3.X R19, RZ, R0, R15, P1, P0 ;  /* 0x00000000ff137210 */ /* 0x020fe40000fe040f */
[----:B------:R-:W-:-:S02]  /*1cd70*/  IADD3 R2, P1, P0, R2, R37, R13 ;  /* 0x0000002502027210 */ /* 0x000fc4000783e00d */
[----:B------:R-:W-:Y:S02]  /*1cd80*/  ISETP.NE.U32.AND P2, PT, R10, RZ, PT ;  /* 0x000000ff0a00720c */ /* 0x000fe40003f45070 */
[----:B------:R-:W-:Y:S01]  /*1cd90*/  IADD3.X R3, RZ, R0, R16, P1, P0 ;  /* 0x00000000ff037210 */ /* 0x000fe20000fe0410 */
[----:B------:R-:W-:-:S05]  /*1cda0*/  IMAD.MOV.U32 R0, RZ, RZ, 0x2 ;  /* 0x00000002ff007424 */ /* 0x000fca00078e00ff */
[----:B------:R3:W-:Y:S04]  /*1cdb0*/  STL [R1+0xa8], R0 ;  /* 0x0000a80001007387 */ /* 0x0007e80000100800 */
[----:B------:R-:W-:Y:S01]  /*1cdc0*/  @!PT LDS RZ, [RZ] ;  /* 0x00000000fffff984 */ /* 0x000fe20000000800 */
[----:B------:R-:W-:Y:S01]  /*1cdd0*/  @!PT LDS RZ, [RZ] ;  /* 0x00000000fffff984 */ /* 0x000fe20000000800 */
[----:B------:R-:W-:Y:S01]  /*1cde0*/  @!PT LDS RZ, [RZ] ;  /* 0x00000000fffff984 */ /* 0x000fe20000000800 */
[----:B--2---:R3:W-:Y:S04]  /*1cdf0*/  LDGSTS.E.BYPASS.LTC128B.128.ZFILL [R8+0x4900], [R18.64], P3 ;  /* 0x0490000012087fae */ /* 0x0047e80009941d46 */
[----:B------:R2:W-:Y:S02]  /*1ce00*/  LDGSTS.E.BYPASS.LTC128B.128.ZFILL [R8+0x6900], [R2.64], P2 ;  /* 0x0690000002087fae */ /* 0x0005e40009141d46 */
[----:B--2---:R-:W-:Y:S01]  /*1ce10*/  IMAD.MOV.U32 R3, RZ, RZ, 0x181f ;  /* 0x0000181fff037424 */ /* 0x004fe200078e00ff */
[----:B------:R-:W-:-:S02]  /*1ce20*/  MOV R2, 0x1ce40 ;  /* 0x0001ce4000027802 */ /* 0x000fc40000000f00 */
[----:B-1-3--:R-:W-:Y:S05]  /*1ce30*/  CALL.REL.NOINC `($__internal_7_$__cuda_sm70_shflsync_idx_p) ;  /* 0x0000f8f000007944 */ /* 0x00afea0003c00000 */
        /* <DEDUP_REMOVED lines=29> */
[----:B-----5:R-:W-:Y:S01]  /*1d010*/  MOV R0, 0x3 ;  /* 0x0000000300007802 */ /* 0x020fe20000000f00 */
[----:B------:R-:W-:Y:S01]  /*1d020*/  IMAD.MOV.U32 R14, RZ, RZ, R37 ;  /* 0x000000ffff0e7224 */ /* 0x000fe200078e0025 */
[----:B------:R-:W-:Y:S01]  /*1d030*/  MOV R3, 0x181f ;  /* 0x0000181f00037802 */ /* 0x000fe20000000f00 */
[----:B------:R-:W-:Y:S01]  /*1d040*/  IMAD.MOV.U32 R54, RZ, RZ, R5 ;  /* 0x000000ffff367224 */ /* 0x000fe200078e0005 */
[----:B------:R-:W-:Y:S01]  /*1d050*/  MOV R2, 0x1d080 ;  /* 0x0001d08000027802 */ /* 0x000fe20000000f00 */
[----:B------:R2:W-:Y:S04]  /*1d060*/  STL [R1+0xa8], R0 ;  /* 0x0000a80001007387 */ /* 0x0005e80000100800 */
[----:B-12---:R-:W-:Y:S05]  /*1d070*/  CALL.REL.NOINC `($__internal_7_$__cuda_sm70_shflsync_idx_p) ;  /* 0x0000f6b000007944 */ /* 0x006fea0003c00000 */
[----:B------:R-:W-:Y:S01]  /*1d080*/  MOV R8, R37 ;  /* 0x0000002500087202 */ /* 0x000fe20000000f00 */
[----:B-1---5:R-:W-:Y:S05]  /*1d090*/  BRA `(.L_x_2009) ;  /* 0xfffee0f000007947 */ /* 0x022fea000383ffff */
.L_x_1926:
[----:B--2---:R1:W-:Y:S01]  /*1d0a0*/  STL [R1+0xa8], RZ ;  /* 0x0000a8ff01007387 */ /* 0x0043e20000100800 */
[----:B------:R-:W-:Y:S01]  /*1d0b0*/  IMAD.MOV.U32 R54, RZ, RZ, R5 ;  /* 0x000000ffff367224 */ /* 0x000fe200078e0005 */
[----:B------:R-:W-:-:S02]  /*1d0c0*/  MOV R3, 0x1c1f ;  /* 0x00001c1f00037802 */ /* 0x000fc40000000f00 */
[----:B------:R-:W-:Y:S02]  /*1d0d0*/  MOV R2, 0x1d0f0 ;  /* 0x0001d0f000027802 */ /* 0x000fe40000000f00 */
[----:B-1----:R-:W-:Y:S05]  /*1d0e0*/  CALL.REL.NOINC `($__internal_7_$__cuda_sm70_shflsync_idx_p) ;  /* 0x0000f64000007944 */ /* 0x002fea0003c00000 */
[----:B------:R-:W-:Y:S01]  /*1d0f0*/  MOV R2, R37 ;  /* 0x0000002500027202 */ /* 0x000fe20000000f00 */
[----:B-1---5:R-:W-:Y:S05]  /*1d100*/  BRA `(.L_x_2010) ;  /* 0xfffee6a000007947 */ /* 0x022fea000383ffff */
.L_x_1927:
[----:B-1234-:R-:W-:Y:S01]  /*1d110*/  MOV R0, 0x1 ;  /* 0x0000000100007802 */ /* 0x01efe20000000f00 */
[----:B------:R-:W-:Y:S01]  /*1d120*/  IMAD.MOV.U32 R54, RZ, RZ, R5 ;  /* 0x000000ffff367224 */ /* 0x000fe200078e0005 */
[----:B------:R-:W-:Y:S01]  /*1d130*/  MOV R2, 0x1d170 ;  /* 0x0001d17000027802 */ /* 0x000fe20000000f00 */
[----:B------:R-:W-:Y:S02]  /*1d140*/  IMAD.MOV.U32 R3, RZ, RZ, 0x1c1f ;  /* 0x00001c1fff037424 */ /* 0x000fe400078e00ff */
[----:B------:R1:W-:Y:S04]  /*1d150*/  STL [R1+0xa8], R0 ;  /* 0x0000a80001007387 */ /* 0x0003e80000100800 */
[----:B-1----:R-:W-:Y:S05]  /*1d160*/  CALL.REL.NOINC `($__internal_7_$__cuda_sm70_shflsync_idx_p) ;  /* 0x0000f5c000007944 */ /* 0x002fea0003c00000 */
[----:B-----5:R-:W-:Y:S01]  /*1d170*/  IMAD.IADD R0, R4, 0x1, R37 ;  /* 0x0000000104007824 */ /* 0x020fe200078e0225 */
[----:B------:R-:W-:Y:S01]  /*1d180*/  MOV R2, 0x1d3f0 ;  /* 0x0001d3f000027802 */ /* 0x000fe20000000f00 */
[----:B------:R-:W-:Y:S02]  /*1d190*/  IMAD.MOV.U32 R54, RZ, RZ, R5 ;  /* 0x000000ffff367224 */ /* 0x000fe400078e0005 */
[----:B------:R-:W-:Y:S01]  /*1d1a0*/  IMAD.MOV.U32 R3, RZ, RZ, 0x1c1f ;  /* 0x00001c1fff037424 */ /* 0x000fe200078e00ff */
[----:B------:R-:W-:-:S04]  /*1d1b0*/  IMNMX R0, R10, R0, PT ;  /* 0x000000000a007217 */ /* 0x000fc80003800200 */
        /* <DEDUP_REMOVED lines=26> */
[----:B------:R-:W-:Y:S01]  /*1d360*/  ISETP.GT.AND P0, PT, R0, 0x39, PT ;  /* 0x000000390000780c */ /* 0x000fe20003f04270 */
[----:B------:R-:W-:Y:S01]  /*1d370*/  IMAD.MOV.U32 R0, RZ, RZ, 0x2 ;  /* 0x00000002ff007424 */ /* 0x000fe200078e00ff */
[----:B------:R-:W-:Y:S02]  /*1d380*/  FSEL R140, R38, -INF , P4 ;  /* 0xff800000268c7808 */ /* 0x000fe40002000000 */
[----:B------:R-:W-:Y:S02]  /*1d390*/  FSEL R151, R29, -INF , P3 ;  /* 0xff8000001d977808 */ /* 0x000fe40001800000 */
[----:B------:R2:W-:Y:S01]  /*1d3a0*/  STL [R1+0xa8], R0 ;  /* 0x0000a80001007387 */ /* 0x0005e20000100800 */
[----:B------:R-:W-:-:S02]  /*1d3b0*/  FSEL R150, R28, -INF , P2 ;  /* 0xff8000001c967808 */ /* 0x000fc40001000000 */
[----:B------:R-:W-:Y:S02]  /*1d3c0*/  FSEL R149, R22, -INF , P1 ;  /* 0xff80000016957808 */ /* 0x000fe40000800000 */
[----:B------:R-:W-:Y:S02]  /*1d3d0*/  FSEL R148, R20, -INF , P0 ;  /* 0xff80000014947808 */ /* 0x000fe40000000000 */
[----:B-12---:R-:W-:Y:S05]  /*1d3e0*/  CALL.REL.NOINC `($__internal_7_$__cuda_sm70_shflsync_idx_p) ;  /* 0x0000f34000007944 */ /* 0x006fea0003c00000 */
        /* <DEDUP_REMOVED lines=41> */
[----:B------:R-:W-:Y:S02]  /*1d680*/  FMNMX.FTZ R2, R15, R14, !PT ;  /* 0x0000000e0f027209 */ /* 0x000fe40007810000 */
[----:B------:R-:W-:Y:S02]  /*1d690*/  FMNMX.FTZ R4, R51, R13, !PT ;  /* 0x0000000d33047209 */ /* 0x000fe40007810000 */
[----:B------:R-:W-:Y:S02]  /*1d6a0*/  IMNMX R0, R10, R0, PT ;  /* 0x000000000a007217 */ /* 0x000fe40003800200 */
[----:B------:R-:W-:Y:S02]  /*1d6b0*/  FMNMX.FTZ R5, R36, R39, !PT ;  /* 0x0000002724057209 */ /* 0x000fe40007810000 */
[----:B------:R-:W-:-:S02]  /*1d6c0*/  ISETP.GT.AND P0, PT, R0, RZ, PT ;  /* 0x000000ff0000720c */ /* 0x000fc40003f04270 */
[C---:B------:R-:W-:Y:S02]  /*1d6d0*/  ISETP.GT.AND P1, PT, R0.reuse, 0x1, PT ;  /* 0x000000010000780c */ /* 0x040fe40003f24270 */
[----:B------:R-:W-:Y:S02]  /*1d6e0*/  ISETP.GT.AND P2, PT, R0, 0x8, PT ;  /* 0x000000080000780c */ /* 0x000fe40003f44270 */
[----:B------:R-:W-:Y:S02]  /*1d6f0*/  FSEL R12, R12, -INF , P0 ;  /* 0xff8000000c0c7808 */ /* 0x000fe40000000000 */
[----:B------:R-:W-:Y:S02]  /*1d700*/  FSEL R16, R16, -INF , P1 ;  /* 0xff80000010107808 */ /* 0x000fe40000800000 */
[----:B------:R-:W-:Y:S02]  /*1d710*/  FMNMX.FTZ R3, R41, R2, !PT ;  /* 0x0000000229037209 */ /* 0x000fe40007810000 */
[----:B------:R-:W-:-:S02]  /*1d720*/  FMNMX.FTZ R2, R55, R4, !PT ;  /* 0x0000000437027209 */ /* 0x000fc40007810000 */
[----:B------:R-:W-:Y:S02]  /*1d730*/  ISETP.GT.AND P0, PT, R0, 0x9, PT ;  /* 0x000000090000780c */ /* 0x000fe40003f04270 */
[----:B------:R-:W-:Y:S02]  /*1d740*/  FSEL R10, R65, -INF , P2 ;  /* 0xff800000410a7808 */ /* 0x000fe40001000000 */
[----:B------:R-:W-:Y:S02]  /*1d750*/  FMNMX.FTZ R5, R44, R5, !PT ;  /* 0x000000052c057209 */ /* 0x000fe40007810000 */
        /* <DEDUP_REMOVED lines=65> */
[----:B------:R-:W-:Y:S01]  /*1db70*/  ISETP.GT.AND P0, PT, R0, 0x39, PT ;  /* 0x000000390000780c */ /* 0x000fe20003f04270 */
[----:B------:R-:W-:Y:S01]  /*1db80*/  IMAD.MOV.U32 R0, RZ, RZ, 0x2 ;  /* 0x00000002ff007424 */ /* 0x000fe200078e00ff */
[----:B------:R-:W-:Y:S02]  /*1db90*/  FSEL R130, R27, -INF , P1 ;  /* 0xff8000001b827808 */ /* 0x000fe40000800000 */
[----:B------:R-:W-:Y:S02]  /*1dba0*/  FMNMX.FTZ R136, R165, R136, !PT ;  /* 0x00000088a5887209 */ /* 0x000fe40007810000 */
[----:B------:R-:W-:-:S02]  /*1dbb0*/  FMNMX.FTZ R2, R131, R2, !PT ;  /* 0x0000000283027209 */ /* 0x000fc40007810000 */
[----:B------:R-:W-:Y:S02]  /*1dbc0*/  FMNMX.FTZ R135, R150, R135, !PT ;  /* 0x0000008796877209 */ /* 0x000fe40007810000 */
[----:B------:R-:W-:Y:S02]  /*1dbd0*/  FMNMX.FTZ R134, R154, R134, !PT ;  /* 0x000000869a867209 */ /* 0x000fe40007810000 */
[----:B------:R-:W-:Y:S02]  /*1dbe0*/  FSEL R128, R72, -INF , P0 ;  /* 0xff80000048807808 */ /* 0x000fe40000000000 */
[----:B------:R-:W-:Y:S02]  /*1dbf0*/  FMNMX.FTZ R136, R164, R136, !PT ;  /* 0x00000088a4887209 */ /* 0x000fe40007810000 */
[----:B------:R-:W-:Y:S02]  /*1dc00*/  FMNMX.FTZ R2, R130, R2, !PT ;  /* 0x0000000282027209 */ /* 0x000fe40007810000 */
[----:B------:R-:W-:Y:S01]  /*1dc10*/  FMNMX.FTZ R135, R149, R135, !PT ;  /* 0x0000008795877209 */ /* 0x000fe20007810000 */
[----:B------:R-:W-:Y:S01]  /*1dc20*/  IMAD.MOV.U32 R4, RZ, RZ, R136 ;  /* 0x000000ffff047224 */ /* 0x000fe200078e0088 */
[----:B------:R-:W-:-:S02]  /*1dc30*/  FMNMX.FTZ R134, R153, R134, !PT ;  /* 0x0000008699867209 */ /* 0x000fc40007810000 */
[----:B------:R-:W-:Y:S02]  /*1dc40*/  FMNMX.FTZ R8, R128, R2, !PT ;  /* 0x0000000280087209 */ /* 0x000fe40007810000 */
[----:B------:R-:W-:Y:S02]  /*1dc50*/  FMNMX.FTZ R135, R148, R135, !PT ;  /* 0x0000008794877209 */ /* 0x000fe40007810000 */
[----:B------:R-:W-:Y:S02]  /*1dc60*/  FMNMX.FTZ R134, R152, R134, !PT ;  /* 0x0000008698867209 */ /* 0x000fe40007810000 */
[----:B------:R-:W-:Y:S02]  /*1dc70*/  MOV R2, 0x1dc90 ;  /* 0x0001dc9000027802 */ /* 0x000fe40000000f00 */
[----:B-1----:R-:W-:Y:S05]  /*1dc80*/  CALL.REL.NOINC `($__internal_6_$__cuda_sm70_shflsync_bfly_p) ;  /* 0x0000ea4000007944 */ /* 0x002fea0003c00000 */
[----:B------:R-:W-:Y:S01]  /*1dc90*/  FMNMX.FTZ R136, R136, R0, !PT ;  /* 0x0000000088887209 */ /* 0x000fe20007810000 */
[----:B------:R-:W-:Y:S01]  /*1dca0*/  IMAD.MOV.U32 R0, RZ, RZ, 0x1 ;  /* 0x00000001ff007424 */ /* 0x000fe200078e00ff */
[----:B------:R-:W-:-:S03]  /*1dcb0*/  MOV R2, 0x1dce0 ;  /* 0x0001dce000027802 */ /* 0x000fc60000000f00 */
[----:B------:R-:W-:Y:S02]  /*1dcc0*/  IMAD.MOV.U32 R4, RZ, RZ, R136 ;  /* 0x000000ffff047224 */ /* 0x000fe400078e0088 */
[----:B------:R-:W-:Y:S05]  /*1dcd0*/  CALL.REL.NOINC `($__internal_6_$__cuda_sm70_shflsync_bfly_p) ;  /* 0x0000e9f000007944 */ /* 0x000fea0003c00000 */
[----:B------:R-:W-:Y:S01]  /*1dce0*/  FMNMX.FTZ R136, R136, R0, !PT ;  /* 0x0000000088887209 */ /* 0x000fe20007810000 */
[----:B------:R-:W-:Y:S01]  /*1dcf0*/  IMAD.MOV.U32 R4, RZ, RZ, R135 ;  /* 0x000000ffff047224 */ /* 0x000fe200078e0087 */
[----:B------:R-:W-:Y:S01]  /*1dd00*/  MOV R2, 0x1dd30 ;  /* 0x0001dd3000027802 */ /* 0x000fe20000000f00 */
[----:B------:R-:W-:Y:S02]  /*1dd10*/  IMAD.MOV.U32 R0, RZ, RZ, 0x2 ;  /* 0x00000002ff007424 */ /* 0x000fe400078e00ff */
[----:B------:R-:W-:Y:S05]  /*1dd20*/  CALL.REL.NOINC `($__internal_6_$__cuda_sm70_shflsync_bfly_p) ;  /* 0x0000e9a000007944 */ /* 0x000fea0003c00000 */
        /* <DEDUP_REMOVED lines=25> */
[----:B------:R-:W-:Y:S01]  /*1dec0*/  MOV R133, R0 ;  /* 0x0000000000857202 */ /* 0x000fe20000000f00 */
[----:B------:R-:W-:Y:S05]  /*1ded0*/  BRA `(.L_x_2011) ;  /* 0xfffeec4000007947 */ /* 0x000fea000383ffff */
.L_x_1931:
[----:B------:R-:W-:Y:S01]  /*1dee0*/  MOV R3, 0x181f ;  /* 0x0000181f00037802 */ /* 0x000fe20000000f00 */
[----:B------:R1:W-:Y:S01]  /*1def0*/  STL [R1+0xa8], RZ ;  /* 0x0000a8ff01007387 */ /* 0x0003e20000100800 */
[----:B------:R-:W-:Y:S01]  /*1df00*/  MOV R2, 0x1df30 ;  /* 0x0001df3000027802 */ /* 0x000fe20000000f00 */
[----:B------:R-:W-:Y:S02]  /*1df10*/  IMAD.MOV.U32 R54, RZ, RZ, R0 ;  /* 0x000000ffff367224 */ /* 0x000fe400078e0000 */
[----:B-1----:R-:W-:Y:S05]  /*1df20*/  CALL.REL.NOINC `($__internal_7_$__cuda_sm70_shflsync_idx_p) ;  /* 0x0000e80000007944 */ /* 0x002fea0003c00000 */
[----:B------:R-:W-:Y:S01]  /*1df30*/  MOV R5, R37 ;  /* 0x0000002500057202 */ /* 0x000fe20000000f00 */
[----:B-1---5:R-:W-:-:S05]  /*1df40*/  BRA `(.L_x_2012) ;  /* 0xffff0e6000007947 */ /* 0x022fca000383ffff */
.L_x_1932:
[----:B------:R-:W-:Y:S01]  /*1df50*/  MOV R3, 0x181f ;  /* 0x0000181f00037802 */ /* 0x000fe20000000f00 */
[----:B------:R3:W-:Y:S01]  /*1df60*/  STL [R1+0xa8], RZ ;  /* 0x0000a8ff01007387 */ /* 0x0007e20000100800 */
[----:B------:R-:W-:Y:S01]  /*1df70*/  MOV R2, 0x1dfa0 ;  /* 0x0001dfa000027802 */ /* 0x000fe20000000f00 */
[----:B------:R-:W-:Y:S02]  /*1df80*/  IMAD.MOV.U32 R54, RZ, RZ, R4 ;  /* 0x000000ffff367224 */ /* 0x000fe400078e0004 */
[----:B-123--:R-:W-:Y:S05]  /*1df90*/  CALL.REL.NOINC `($__internal_7_$__cuda_sm70_shflsync_idx_p) ;  /* 0x0000e79000007944 */ /* 0x00efea0003c00000 */
[----:B------:R-:W2:Y:S01]  /*1dfa0*/  LDL R3, [R1+0xc0] ;  /* 0x0000c00001037983 */ /* 0x000ea20000100800 */
[----:B------:R-:W-:Y:S02]  /*1dfb0*/  SEL R8, RZ, 0x10, P5 ;  /* 0x00000010ff087807 */ /* 0x000fe40002800000 */
[----:B-----5:R-:W-:Y:S01]  /*1dfc0*/  MOV R54, R0 ;  /* 0x0000000000367202 */ /* 0x020fe20000000f00 */
[----:B------:R-:W3:Y:S04]  /*1dfd0*/  LDL R2, [R1+0xe4] ;  /* 0x0000e40001027983 */ /* 0x000ee80000100800 */
[----:B------:R-:W4:Y:S01]  /*1dfe0*/  LDL R9, [R1+0x9c] ;  /* 0x00009c0001097983 */ /* 0x000f220000100800 */
[----:B--2---:R-:W-:Y:S02]  /*1dff0*/  ISETP.GE.AND P1, PT, R3, c[0x0][0x1d4], PT ;  /* 0x0000750003007a0c */ /* 0x004fe40003f26270 */
[----:B---3--:R-:W-:Y:S05]  /*1e000*/  IADD3 R6, P0, R37, R2, RZ ;  /* 0x0000000225067210 */ /* 0x008fea0007f1e0ff */
[----:B------:R-:W-:Y:S01]  /*1e010*/  IMAD.X R7, R5, 0x1, R252, P0 ;  /* 0x0000000105077824 */ /* 0x000fe200000e06fc */
[----:B------:R-:W-:Y:S05]  /*1e020*/  IADD3 R2, P0, R37, R250, RZ ;  /* 0x000000fa25027210 */ /* 0x000fea0007f1e0ff */
[----:B------:R-:W-:Y:S01]  /*1e030*/  @!PT LDS RZ, [RZ] ;  /* 0x00000000fffff984 */ /* 0x000fe20000000800 */
[----:B------:R-:W-:Y:S01]  /*1e040*/  @!PT LDS RZ, [RZ] ;  /* 0x00000000fffff984 */ /* 0x000fe20000000800 */
[----:B------:R-:W-:Y:S01]  /*1e050*/  @!PT LDS RZ, [RZ] ;  /* 0x00000000fffff984 */ /* 0x000fe20000000800 */
[----:B----4-:R2:W-:Y:S01]  /*1e060*/  LDGSTS.E.BYPASS.LTC128B.128 [R9], [R6.64], !P1 ;  /* 0x0000000006097fae */ /* 0x0105e2000c901d46 */
[----:B------:R-:W-:Y:S02]  /*1e070*/  IMAD.X R3, R5, 0x1, R251, P0 ;  /* 0x0000000105037824 */ /* 0x000fe400000e06fb */
[----:B------:R-:W-:Y:S03]  /*1e080*/  IMAD.MOV.U32 R5, RZ, RZ, R8 ;  /* 0x000000ffff057224 */ /* 0x000fe600078e0008 */
[----:B------:R3:W-:Y:S01]  /*1e090*/  LDGSTS.E.BYPASS.LTC128B.128 [R9+0x2000], [R2.64], !P5 ;  /* 0x0200000002097fae */ /* 0x0007e2000e901d46 */
[----:B--2---:R-:W-:Y:S05]  /*1e0a0*/  IMAD.MOV.U32 R6, RZ, RZ, 0x1 ;  /* 0x00000001ff067424 */ /* 0x004fea00078e00ff */
[----:B------:R2:W-:Y:S01]  /*1e0b0*/  STL [R1+0xa8], R6 ;  /* 0x0000a80601007387 */ /* 0x0005e20000100800 */
[----:B---3--:R-:W-:Y:S02]  /*1e0c0*/  MOV R3, 0x181f ;  /* 0x0000181f00037802 */ /* 0x008fe40000000f00 */
[----:B------:R-:W-:Y:S02]  /*1e0d0*/  MOV R2, 0x1e0f0 ;  /* 0x0001e0f000027802 */ /* 0x000fe40000000f00 */
[----:B-12---:R-:W-:Y:S05]  /*1e0e0*/  CALL.REL.NOINC `($__internal_7_$__cuda_sm70_shflsync_idx_p) ;  /* 0x0000e64000007944 */ /* 0x006fea0003c00000 */
[----:B------:R-:W-:Y:S01]  /*1e0f0*/  MOV R7, 0x1 ;  /* 0x0000000100077802 */ /* 0x000fe20000000f00 */
[----:B------:R-:W-:Y:S01]  /*1e100*/  IMAD.MOV.U32 R6, RZ, RZ, R37 ;  /* 0x000000ffff067224 */ /* 0x000fe200078e0025 */
[----:B------:R-:W-:Y:S01]  /*1e110*/  MOV R3, 0x181f ;  /* 0x0000181f00037802 */ /* 0x000fe20000000f00 */
[----:B------:R-:W-:Y:S01]  /*1e120*/  IMAD.MOV.U32 R54, RZ, RZ, R4 ;  /* 0x000000ffff367224 */ /* 0x000fe200078e0004 */
[----:B------:R-:W-:Y:S01]  /*1e130*/  MOV R2, 0x1e160 ;  /* 0x0001e16000027802 */ /* 0x000fe20000000f00 */
[----:B------:R2:W-:Y:S04]  /*1e140*/  STL [R1+0xa8], R7 ;  /* 0x0000a80701007387 */ /* 0x0005e80000100800 */
[----:B-12--5:R-:W-:Y:S05]  /*1e150*/  CALL.REL.NOINC `($__internal_7_$__cuda_sm70_shflsync_idx_p) ;  /* 0x0000e5d000007944 */ /* 0x026fea0003c00000 */
[----:B------:R-:W2:Y:S01]  /*1e160*/  LDL R3, [R1+0xc0] ;  /* 0x0000c00001037983 */ /* 0x000ea20000100800 */
[----:B------:R-:W-:Y:S01]  /*1e170*/  ISETP.NE.U32.AND P2, PT, R5, RZ, PT ;  /* 0x000000ff0500720c */ /* 0x000fe20003f45070 */
[----:B-----5:R-:W-:Y:S02]  /*1e180*/  IMAD.MOV.U32 R54, RZ, RZ, R0 ;  /* 0x000000ffff367224 */ /* 0x020fe400078e0000 */
[----:B------:R-:W3:Y:S04]  /*1e190*/  LDL R2, [R1+0xe4] ;  /* 0x0000e40001027983 */ /* 0x000ee80000100800 */
        /* <DEDUP_REMOVED lines=8> */
[----:B--2---:R-:W-:Y:S04]  /*1e220*/  IADD3 R2, -R5, 0x10, RZ ;  /* 0x0000001005027810 */ /* 0x004fe80007ffe1ff */
[----:B------:R-:W-:Y:S04]  /*1e230*/  LOP3.LUT R2, R2, 0xf, RZ, 0xc0, !PT ;  /* 0x0000000f02027812 */ /* 0x000fe800078ec0ff */
[----:B------:R-:W-:Y:S04]  /*1e240*/  IADD3 R2, P1, P0, R2, R37, R250 ;  /* 0x0000002502027210 */ /* 0x000fe8000783e0fa */
[----:B------:R-:W-:Y:S01]  /*1e250*/  IADD3.X R3, RZ, R6, R251, P1, P0 ;  /* 0x00000006ff037210 */ /* 0x000fe20000fe04fb */
[----:B------:R-:W-:Y:S04]  /*1e260*/  IMAD.MOV.U32 R6, RZ, RZ, 0x2 ;  /* 0x00000002ff067424 */ /* 0x000fe800078e00ff */
[----:B------:R2:W-:Y:S04]  /*1e270*/  LDGSTS.E.BYPASS.LTC128B.128.ZFILL [R7+0x2800], [R2.64], P2 ;  /* 0x0280000002077fae */ /* 0x0005e80009141d46 */
[----:B------:R3:W-:Y:S01]  /*1e280*/  STL [R1+0xa8], R6 ;  /* 0x0000a80601007387 */ /* 0x0007e20000100800 */
[----:B--2---:R-:W-:Y:S01]  /*1e290*/  MOV R2, 0x1e2c0 ;  /* 0x0001e2c000027802 */ /* 0x004fe20000000f00 */
[----:B------:R-:W-:Y:S02]  /*1e2a0*/  IMAD.MOV.U32 R3, RZ, RZ, 0x181f ;  /* 0x0000181fff037424 */ /* 0x000fe400078e00ff */
[----:B-1-3--:R-:W-:Y:S05]  /*1e2b0*/  CALL.REL.NOINC `($__internal_7_$__cuda_sm70_shflsync_idx_p) ;  /* 0x0000e47000007944 */ /* 0x00afea0003c00000 */
        /* <DEDUP_REMOVED lines=10> */
[----:B------:R-:W3:Y:S01]  /*1e360*/  LDL R2, [R1+0xe4] ;  /* 0x0000e40001027983 */ /* 0x000ee20000100800 */
[----:B------:R-:W-:Y:S03]  /*1e370*/  IMAD.MOV.U32 R0, RZ, RZ, 0x3 ;  /* 0x00000003ff007424 */ /* 0x000fe600078e00ff */
[----:B------:R-:W4:Y:S04]  /*1e380*/  LDL R7, [R1+0x9c] ;  /* 0x00009c0001077983 */ /* 0x000f280000100800 */
[----:B------:R1:W-:Y:S01]  /*1e390*/  STL [R1+0xa8], R0 ;  /* 0x0000a80001007387 */ /* 0x0003e20000100800 */
        /* <DEDUP_REMOVED lines=10> */
[----:B------:R-:W-:Y:S05]  /*1e440*/  IADD3.X R3, RZ, R6, R251, P1, P0 ;  /* 0x00000006ff037210 */ /* 0x000fea0000fe04fb */
[----:B------:R2:W-:Y:S02]  /*1e450*/  LDGSTS.E.BYPASS.LTC128B.128.ZFILL [R7+0x3000], [R2.64], P2 ;  /* 0x0300000002077fae */ /* 0x0005e40009141d46 */
[----:B--2---:R-:W-:Y:S01]  /*1e460*/  MOV R2, 0x1e490 ;  /* 0x0001e49000027802 */ /* 0x004fe20000000f00 */
[----:B------:R-:W-:Y:S02]  /*1e470*/  IMAD.MOV.U32 R3, RZ, RZ, 0x181f ;  /* 0x0000181fff037424 */ /* 0x000fe400078e00ff */
[----:B-1----:R-:W-:Y:S05]  /*1e480*/  CALL.REL.NOINC `($__internal_7_$__cuda_sm70_shflsync_idx_p) ;  /* 0x0000e2a000007944 */ /* 0x002fea0003c00000 */
        /* <DEDUP_REMOVED lines=8> */
[----:B-1----:R-:W-:-:S05]  /*1e510*/  BRA `(.L_x_2013) ;  /* 0xffff0a9000007947 */ /* 0x002fca000383ffff */
.L_x_1935:
[----:B------:R-:W-:Y:S01]  /*1e520*/  MOV R3, 0x181f ;  /* 0x0000181f00037802 */ /* 0x000fe20000000f00 */
[----:B------:R2:W-:Y:S01]  /*1e530*/  STL [R1+0xa8], RZ ;  /* 0x0000a8ff01007387 */ /* 0x0005e20000100800 */
[----:B------:R-:W-:Y:S01]  /*1e540*/  MOV R2, 0x1e570 ;  /* 0x0001e57000027802 */ /* 0x000fe20000000f00 */
[----:B------:R-:W-:Y:S02]  /*1e550*/  IMAD.MOV.U32 R54, RZ, RZ, R0 ;  /* 0x000000ffff367224 */ /* 0x000fe400078e0000 */
[----:B-12---:R-:W-:Y:S05]  /*1e560*/  CALL.REL.NOINC `($__internal_7_$__cuda_sm70_shflsync_idx_p) ;  /* 0x0000e1c000007944 */ /* 0x006fea0003c00000 */
[----:B------:R-:W-:Y:S01]  /*1e570*/  MOV R5, R37 ;  /* 0x0000002500057202 */ /* 0x000fe20000000f00 */
[----:B-1---5:R-:W-:-:S05]  /*1e580*/  BRA `(.L_x_2014) ;  /* 0xffff20f000007947 */ /* 0x022fca000383ffff */
.L_x_1936:
        /* <DEDUP_REMOVED lines=17> */
[----:B----4-:R2:W-:Y:S01]  /*1e6a0*/  LDGSTS.E.BYPASS.LTC128B.128 [R9+0x4100], [R6.64], !P1 ;  /* 0x0410000006097fae */ /* 0x0105e2000c901d46 */
        /* <DEDUP_REMOVED lines=75> */
.L_x_1937:
[----:B------:R-:W-:Y:S01]  /*1eb60*/  MOV R3, 0x1c1f ;  /* 0x00001c1f00037802 */ /* 0x000fe20000000f00 */
[----:B------:R1:W-:Y:S01]  /*1eb70*/  STL [R1+0xa8], RZ ;  /* 0x0000a8ff01007387 */ /* 0x0003e20000100800 */
[----:B------:R-:W-:Y:S01]  /*1eb80*/  MOV R2, 0x1ebb0 ;  /* 0x0001ebb000027802 */ /* 0x000fe20000000f00 */
[----:B------:R-:W-:Y:S02]  /*1eb90*/  IMAD.MOV.U32 R54, RZ, RZ, R4 ;  /* 0x000000ffff367224 */ /* 0x000fe400078e0004 */
[----:B-1----:R-:W-:Y:S05]  /*1eba0*/  CALL.REL.NOINC `($__internal_7_$__cuda_sm70_shflsync_idx_p) ;  /* 0x0000db8000007944 */ /* 0x002fea0003c00000 */
[----:B-----5:R-:W-:Y:S01]  /*1ebb0*/  MOV R0, R37 ;  /* 0x0000002500007202 */ /* 0x020fe20000000f00 */
[----:B-1----:R-:W-:-:S05]  /*1ebc0*/  BRA `(.L_x_2016) ;  /* 0xffff1f5000007947 */ /* 0x002fca000383ffff */
.L_x_1938:
[----:B------:R-:W-:Y:S01]  /*1ebd0*/  MOV R0, 0x1 ;  /* 0x0000000100007802 */ /* 0x000fe20000000f00 */
[----:B------:R-:W-:Y:S01]  /*1ebe0*/  IMAD.MOV.U32 R54, RZ, RZ, R4 ;  /* 0x000000ffff367224 */ /* 0x000fe200078e0004 */
[----:B------:R-:W-:Y:S01]  /*1ebf0*/  MOV R2, 0x1ec30 ;  /* 0x0001ec3000027802 */ /* 0x000fe20000000f00 */
[----:B------:R-:W-:Y:S02]  /*1ec00*/  IMAD.MOV.U32 R3, RZ, RZ, 0x1c1f ;  /* 0x00001c1fff037424 */ /* 0x000fe400078e00ff */
[----:B------:R2:W-:Y:S04]  /*1ec10*/  STL [R1+0xa8], R0 ;  /* 0x0000a80001007387 */ /* 0x0005e80000100800 */
[----:B-12---:R-:W-:Y:S05]  /*1ec20*/  CALL.REL.NOINC `($__internal_7_$__cuda_sm70_shflsync_idx_p) ;  /* 0x0000db0000007944 */ /* 0x006fea0003c00000 */
[----:B------:R-:W-:Y:S01]  /*1ec30*/  MOV R2, 0x1eea0 ;  /* 0x0001eea000027802 */ /* 0x000fe20000000f00 */
[----:B-----5:R-:W-:Y:S02]  /*1ec40*/  IMAD.MOV.U32 R0, RZ, RZ, 0x2 ;  /* 0x00000002ff007424 */ /* 0x020fe400078e00ff */
[----:B------:R-:W-:Y:S02]  /*1ec50*/  IMAD.IADD R37, R5, 0x1, R37 ;  /* 0x0000000105257824 */ /* 0x000fe400078e0225 */
[----:B------:R-:W-:Y:S01]  /*1ec60*/  IMAD.MOV.U32 R54, RZ, RZ, R4 ;  /* 0x000000ffff367224 */ /* 0x000fe200078e0004 */
[----:B------:R2:W-:Y:S01]  /*1ec70*/  STL [R1+0xa8], R0 ;  /* 0x0000a80001007387 */ /* 0x0005e20000100800 */
[----:B------:R-:W-:Y:S01]  /*1ec80*/  IMAD.MOV.U32 R3, RZ, RZ, 0x1c1f ;  /* 0x00001c1fff037424 */ /* 0x000fe200078e00ff */
        /* <DEDUP_REMOVED lines=13> */
[----:B------:R-:W-:Y:S02]  /*1ed60*/  FSEL R50, R220, -INF , P3 ;  /* 0xff800000dc327808 */ /* 0x000fe40001800000 */
[----:B------:R-:W-:Y:S02]  /*1ed70*/  ISETP.GT.AND P3, PT, R37, 0x20, PT ;  /* 0x000000202500780c */ /* 0x000fe40003f64270 */
[----:B------:R-:W-:Y:S02]  /*1ed80*/  FSEL R49, R31, -INF , P0 ;  /* 0xff8000001f317808 */ /* 0x000fe40000000000 */
[C---:B------:R-:W-:Y:S02]  /*1ed90*/  ISETP.GT.AND P1, PT, R37.reuse, 0x21, PT ;  /* 0x000000212500780c */ /* 0x040fe40003f24270 */
        /* <DEDUP_REMOVED lines=14> */
[----:B------:R-:W-:Y:S02]  /*1ee80*/  FSEL R36, R36, -INF , P0 ;  /* 0xff80000024247808 */ /* 0x000fe40000000000 */
[----:B-12---:R-:W-:Y:S05]  /*1ee90*/  CALL.REL.NOINC `($__internal_7_$__cuda_sm70_shflsync_idx_p) ;  /* 0x0000d89000007944 */ /* 0x006fea0003c00000 */
[----:B------:R-:W-:Y:S01]  /*1eea0*/  MOV R2, 0x1f120 ;  /* 0x0001f12000027802 */ /* 0x000fe20000000f00 */
[----:B-----5:R-:W2:Y:S01]  /*1eeb0*/  LDL.LU R0, [R1+0x70] ;  /* 0x0000700001007983 */ /* 0x020ea20000300800 */
[----:B------:R-:W-:Y:S02]  /*1eec0*/  IMAD.IADD R37, R5, 0x1, R37 ;  /* 0x0000000105257824 */ /* 0x000fe400078e0225 */
[----:B------:R-:W-:Y:S02]  /*1eed0*/  IMAD.MOV.U32 R54, RZ, RZ, R4 ;  /* 0x000000ffff367224 */ /* 0x000fe400078e0004 */
[----:B------:R-:W-:Y:S01]  /*1eee0*/  IMAD.MOV.U32 R3, RZ, RZ, 0x1c1f ;  /* 0x00001c1fff037424 */ /* 0x000fe200078e00ff */
[C---:B------:R-:W-:Y:S02]  /*1eef0*/  ISETP.GT.AND P0, PT, R37.reuse, RZ, PT ;  /* 0x000000ff2500720c */ /* 0x040fe40003f04270 */
[C---:B------:R-:W-:Y:S02]  /*1ef00*/  ISETP.GT.AND P1, PT, R37.reuse, 0x1, PT ;  /* 0x000000012500780c */ /* 0x040fe40003f24270 */
[----:B------:R-:W-:Y:S02]  /*1ef10*/  ISETP.GT.AND P2, PT, R37, 0x8, PT ;  /* 0x000000082500780c */ /* 0x000fe40003f44270 */
[----:B------:R-:W-:Y:S02]  /*1ef20*/  FSEL R57, R249, -INF , P1 ;  /* 0xff800000f9397808 */ /* 0x000fe40000800000 */
[C---:B------:R-:W-:Y:S02]  /*1ef30*/  ISETP.GT.AND P1, PT, R37.reuse, 0x10, PT ;  /* 0x000000102500780c */ /* 0x040fe40003f24270 */
[C---:B------:R-:W-:Y:S02]  /*1ef40*/  ISETP.GT.AND P3, PT, R37.reuse, 0x11, PT ;  /* 0x000000112500780c */ /* 0x040fe40003f64270 */
[----:B------:R-:W-:Y:S02]  /*1ef50*/  FSEL R206, R246, -INF , P2 ;  /* 0xff800000f6ce7808 */ /* 0x000fe40001000000 */
        /* <DEDUP_REMOVED lines=16> */
[----:B--2---:R-:W-:Y:S01]  /*1f060*/  FSEL R53, R0, -INF , P0 ;  /* 0xff80000000357808 */ /* 0x004fe20000000000 */
[----:B------:R-:W-:Y:S01]  /*1f070*/  IMAD.MOV.U32 R0, RZ, RZ, 0x3 ;  /* 0x00000003ff007424 */ /* 0x000fe200078e00ff */
[----:B------:R-:W-:Y:S04]  /*1f080*/  ISETP.GT.AND P0, PT, R37, 0x9, PT ;  /* 0x000000092500780c */ /* 0x000fe80003f04270 */
[----:B------:R-:W-:Y:S01]  /*1f090*/  FSEL R67, R245, -INF , P0 ;  /* 0xff800000f5437808 */ /* 0x000fe20000000000 */
[----:B------:R2:W-:Y:S01]  /*1f0a0*/  STL [R1+0xa8], R0 ;  /* 0x0000a80001007387 */ /* 0x0005e20000100800 */
[C---:B------:R-:W-:Y:S04]  /*1f0b0*/  ISETP.GT.AND P0, PT, R37.reuse, 0x18, PT ;  /* 0x000000182500780c */ /* 0x040fe80003f04270 */
[----:B------:R-:W-:Y:S02]  /*1f0c0*/  FSEL R64, R218, -INF , P0 ;  /* 0xff800000da407808 */ /* 0x000fe40000000000 */
[----:B------:R-:W-:Y:S04]  /*1f0d0*/  ISETP.GT.AND P0, PT, R37, 0x28, PT ;  /* 0x000000282500780c */ /* 0x000fe80003f04270 */
[----:B------:R-:W-:Y:S02]  /*1f0e0*/  FSEL R60, R27, -INF , P0 ;  /* 0xff8000001b3c7808 */ /* 0x000fe40000000000 */
[----:B------:R-:W-:Y:S04]  /*1f0f0*/  ISETP.GT.AND P0, PT, R37, 0x39, PT ;  /* 0x000000392500780c */ /* 0x000fe80003f04270 */
[----:B------:R-:W-:Y:S04]  /*1f100*/  FSEL R42, R42, -INF , P0 ;  /* 0xff8000002a2a7808 */ /* 0x000fe80000000000 */
[----:B-12---:R-:W-:Y:S05]  /*1f110*/  CALL.REL.NOINC `($__internal_7_$__cuda_sm70_shflsync_idx_p) ;  /* 0x0000d61000007944 */ /* 0x006fea0003c00000 */
[----:B------:R-:W2:Y:S01]  /*1f120*/  LDL.LU R4, [R1+0x80] ;  /* 0x0000800001047983 */ /* 0x000ea20000300800 */
[----:B------:R-:W-:Y:S03]  /*1f130*/  IMAD.IADD R5, R5, 0x1, R37 ;  /* 0x0000000105057824 */ /* 0x000fe600078e0225 */
[----:B-----5:R-:W3:Y:S02]  /*1f140*/  LDL.LU R0, [R1+0x74] ;  /* 0x0000740001007983 */ /* 0x020ee40000300800 */
[C---:B------:R-:W-:Y:S02]  /*1f150*/  ISETP.GT.AND P0, PT, R5.reuse, RZ, PT ;  /* 0x000000ff0500720c */ /* 0x040fe40003f04270 */
[C---:B------:R-:W-:Y:S01]  /*1f160*/  ISETP.GT.AND P3, PT, R5.reuse, 0x11, PT ;  /* 0x000000110500780c */ /* 0x040fe20003f64270 */
[----:B------:R-:W4:Y:S01]  /*1f170*/  LDL.LU R2, [R1+0x78] ;  /* 0x0000780001027983 */ /* 0x000f220000300800 */
[C---:B------:R-:W-:Y:S02]  /*1f180*/  ISETP.GT.AND P2, PT, R5.reuse, 0x8, PT ;  /* 0x000000080500780c */ /* 0x040fe40003f44270 */
[----:B------:R-:W-:Y:S01]  /*1f190*/  FSEL R33, R230, -INF , P3 ;  /* 0xff800000e6217808 */ /* 0x000fe20001800000 */
[----:B------:R-:W4:Y:S01]  /*1f1a0*/  LDL.LU R3, [R1+0x7c] ;  /* 0x00007c0001037983 */ /* 0x000f220000300800 */
[C---:B------:R-:W-:Y:S02]  /*1f1b0*/  ISETP.GT.AND P3, PT, R5.reuse, 0x20, PT ;  /* 0x000000200500780c */ /* 0x040fe40003f64270 */
[C---:B------:R-:W-:Y:S02]  /*1f1c0*/  ISETP.GT.AND P1, PT, R5.reuse, 0x1, PT ;  /* 0x000000010500780c */ /* 0x040fe40003f24270 */
[----:B------:R-:W-:Y:S02]  /*1f1d0*/  FSEL R30, R216, -INF , P3 ;  /* 0xff800000d81e7808 */ /* 0x000fe40001800000 */
[C---:B------:R-:W-:Y:S02]  /*1f1e0*/  ISETP.GT.AND P3, PT, R5.reuse, 0x30, PT ;  /* 0x000000300500780c */ /* 0x040fe40003f64270 */
[----:B------:R-:W-:Y:S02]  /*1f1f0*/  ISETP.GT.AND P4, PT, R5, 0x29, PT ;  /* 0x000000290500780c */ /* 0x000fe40003f84270 */
[----:B------:R-:W-:Y:S02]  /*1f200*/  FSEL R25, R133, -INF , P3 ;  /* 0xff80000085197808 */ /* 0x000fe40001800000 */
[----:B------:R-:W-:Y:S02]  /*1f210*/  FSEL R26, R134, -INF , P4 ;  /* 0xff800000861a7808 */ /* 0x000fe40002000000 */
[----:B--2---:R-:W-:Y:S02]  /*1f220*/  FSEL R28, R4, -INF , P0 ;  /* 0xff800000041c7808 */ /* 0x004fe40000000000 */
[----:B------:R-:W-:Y:S04]  /*1f230*/  ISETP.GT.AND P0, PT, R5, 0x9, PT ;  /* 0x000000090500780c */ /* 0x000fe80003f04270 */
[----:B---3--:R-:W-:Y:S02]  /*1f240*/  FSEL R37, R0, -INF , P0 ;  /* 0xff80000000257808 */ /* 0x008fe40000000000 */
[----:B------:R-:W-:Y:S02]  /*1f250*/  FMNMX.FTZ R0, R8, R132, !PT ;  /* 0x0000008408007209 */ /* 0x000fe40007810000 */
[----:B----4-:R-:W-:Y:S02]  /*1f260*/  FSEL R41, R2, -INF , P2 ;  /* 0xff80000002297808 */ /* 0x010fe40001000000 */
[----:B------:R-:W-:Y:S02]  /*1f270*/  FMNMX.FTZ R2, R53, R138, !PT ;  /* 0x0000008a35027209 */ /* 0x000fe40007810000 */
[----:B------:R-:W-:Y:S01]  /*1f280*/  FMNMX.FTZ R4, R24, R0, !PT ;  /* 0x0000000018047209 */ /* 0x000fe20007810000 */
[----:B------:R-:W-:Y:S01]  /*1f290*/  IMAD.MOV.U32 R0, RZ, RZ, 0x2 ;  /* 0x00000002ff007424 */ /* 0x000fe200078e00ff */
        /* <DEDUP_REMOVED lines=12> */
[----:B------:R-:W-:Y:S02]  /*1f360*/  FMNMX.FTZ R4, R22, R133, !PT ;  /* 0x0000008516047209 */ /* 0x000fe40007810000 */
[----:B------:R-:W-:Y:S02]  /*1f370*/  FMNMX.FTZ R133, R52, R3, !PT ;  /* 0x0000000334857209 */ /* 0x000fe40007810000 */
[----:B------:R-:W-:Y:S02]  /*1f380*/  FMNMX.FTZ R134, R67, R134, !PT ;  /* 0x0000008643867209 */ /* 0x000fe40007810000 */
[----:B------:R-:W-:Y:S02]  /*1f390*/  FMNMX.FTZ R2, R37, R2, !PT ;  /* 0x0000000225027209 */ /* 0x000fe40007810000 */
[----:B------:R-:W-:Y:S02]  /*1f3a0*/  ISETP.GT.AND P0, PT, R5, 0x18, PT ;  /* 0x000000180500780c */ /* 0x000fe40003f04270 */
        /* <DEDUP_REMOVED lines=62> */
[----:B-1----:R-:W-:Y:S05]  /*1f790*/  CALL.REL.NOINC `($__internal_6_$__cuda_sm70_shflsync_bfly_p) ;  /* 0x0000cf3000007944 */ /* 0x002fea0003c00000 */
[----:B------:R-:W-:Y:S01]  /*1f7a0*/  FMNMX.FTZ R4, R4, R0, !PT ;  /* 0x0000000004047209 */ /* 0x000fe20007810000 */
[----:B------:R-:W-:Y:S01]  /*1f7b0*/  IMAD.MOV.U32 R0, RZ, RZ, 0x1 ;  /* 0x00000001ff007424 */ /* 0x000fe200078e00ff */
[----:B------:R-:W-:Y:S02]  /*1f7c0*/  MOV R2, 0x1f7e0 ;  /* 0x0001f7e000027802 */ /* 0x000fe40000000f00 */
        /* <DEDUP_REMOVED lines=28> */
[----:B------:R-:W-:-:S05]  /*1f990*/  BRA `(.L_x_2017) ;  /* 0xffff1f4000007947 */ /* 0x000fca000383ffff */
.L_x_1941:
[----:B----4-:R-:W-:Y:S01]  /*1f9a0*/  MOV R3, 0x181f ;  /* 0x0000181f00037802 */ /* 0x010fe20000000f00 */
[----:B------:R1:W-:Y:S01]  /*1f9b0*/  STL [R1+0xa8], RZ ;  /* 0x0000a8ff01007387 */ /* 0x0003e20000100800 */
[----:B------:R-:W-:Y:S01]  /*1f9c0*/  MOV R2, 0x1f9f0 ;  /* 0x0001f9f000027802 */ /* 0x000fe20000000f00 */
[----:B------:R-:W-:Y:S02]  /*1f9d0*/  IMAD.MOV.U32 R54, RZ, RZ, R0 ;  /* 0x000000ffff367224 */ /* 0x000fe400078e0000 */
[----:B-1----:R-:W-:Y:S05]  /*1f9e0*/  CALL.REL.NOINC `($__internal_7_$__cuda_sm70_shflsync_idx_p) ;  /* 0x0000cd4000007944 */ /* 0x002fea0003c00000 */
[----:B-1---5:R-:W-:-:S05]  /*1f9f0*/  BRA `(.L_x_2018) ;  /* 0xffff48b000007947 */ /* 0x022fca000383ffff */
.L_x_1944:
[----:B------:R-:W-:Y:S01]  /*1fa00*/  MOV R3, 0x181f ;  /* 0x0000181f00037802 */ /* 0x000fe20000000f00 */
[----:B------:R2:W-:Y:S01]  /*1fa10*/  STL [R1+0xa8], RZ ;  /* 0x0000a8ff01007387 */ /* 0x0005e20000100800 */
[----:B------:R-:W-:Y:S01]  /*1fa20*/  MOV R2, 0x1fa50 ;  /* 0x0001fa5000027802 */ /* 0x000fe20000000f00 */
[----:B------:R-:W-:Y:S02]  /*1fa30*/  IMAD.MOV.U32 R54, RZ, RZ, R0 ;  /* 0x000000ffff367224 */ /* 0x000fe400078e0000 */
[----:B-12-4-:R-:W-:Y:S05]  /*1fa40*/  CALL.REL.NOINC `($__internal_7_$__cuda_sm70_shflsync_idx_p) ;  /* 0x0000cce000007944 */ /* 0x016fea0003c00000 */
[----:B------:R-:W-:Y:S01]  /*1fa50*/  MOV R6, R37 ;  /* 0x0000002500067202 */ /* 0x000fe20000000f00 */
[----:B-1---5:R-:W-:-:S05]  /*1fa60*/  BRA `(.L_x_2019) ;  /* 0xffff608000007947 */ /* 0x022fca000383ffff */
.L_x_1945:
[----:B------:R-:W-:Y:S01]  /*1fa70*/  MOV R3, 0x181f ;  /* 0x0000181f00037802 */ /* 0x000fe20000000f00 */
[----:B------:R4:W-:Y:S01]  /*1fa80*/  STL [R1+0xa8], RZ ;  /* 0x0000a8ff01007387 */ /* 0x0009e20000100800 */
[----:B------:R-:W-:Y:S01]  /*1fa90*/  MOV R2, 0x1fac0 ;  /* 0x0001fac000027802 */ /* 0x000fe20000000f00 */
[----:B------:R-:W-:Y:S02]  /*1faa0*/  IMAD.MOV.U32 R54, RZ, RZ, R4 ;  /* 0x000000ffff367224 */ /* 0x000fe400078e0004 */
[----:B-1234-:R-:W-:Y:S05]  /*1fab0*/  CALL.REL.NOINC `($__internal_7_$__cuda_sm70_shflsync_idx_p) ;  /* 0x0000cc7000007944 */ /* 0x01efea0003c00000 */
[----:B------:R-:W2:Y:S01]  /*1fac0*/  LDL R3, [R1+0x90] ;  /* 0x0000900001037983 */ /* 0x000ea20000100800 */
[----:B-----5:R-:W-:Y:S03]  /*1fad0*/  MOV R54, R0 ;  /* 0x0000000000367202 */ /* 0x020fe60000000f00 */
[----:B------:R-:W3:Y:S04]  /*1fae0*/  LDL R2, [R1+0x94] ;  /* 0x0000940001027983 */ /* 0x000ee80000100800 */
[----:B------:R-:W4:Y:S01]  /*1faf0*/  LDL R5, [R1+0x98] ;  /* 0x0000980001057983 */ /* 0x000f220000100800 */
[C---:B--2---:R-:W-:Y:S05]  /*1fb00*/  IADD3 R8, P0, R37.reuse, R3, RZ ;  /* 0x0000000325087210 */ /* 0x044fea0007f1e0ff */
[C---:B---3--:R-:W-:Y:S01]  /*1fb10*/  IMAD.X R9, R6.reuse, 0x1, R2, P0 ;  /* 0x0000000106097824 */ /* 0x048fe200000e0602 */
[----:B------:R-:W-:Y:S04]  /*1fb20*/  IADD3 R2, P0, R37, R133, RZ ;  /* 0x0000008525027210 */ /* 0x000fe80007f1e0ff */
[----:B------:R-:W-:Y:S01]  /*1fb30*/  @!PT LDS RZ, [RZ] ;  /* 0x00000000fffff984 */ /* 0x000fe20000000800 */
[----:B------:R-:W-:Y:S01]  /*1fb40*/  @!PT LDS RZ, [RZ] ;  /* 0x00000000fffff984 */ /* 0x000fe20000000800 */
[----:B------:R-:W-:Y:S01]  /*1fb50*/  @!PT LDS RZ, [RZ] ;  /* 0x00000000fffff984 */ /* 0x000fe20000000800 */
[----:B----4-:R2:W-:Y:S01]  /*1fb60*/  LDGSTS.E.BYPASS.LTC128B.128 [R5+0x4100], [R8.64], !P3 ;  /* 0x0410000008057fae */ /* 0x0105e2000d901d46 */
[----:B------:R-:W-:Y:S05]  /*1fb70*/  IMAD.X R3, R6, 0x1, R134, P0 ;  /* 0x0000000106037824 */ /* 0x000fea00000e0686 */
[----:B------:R2:W-:Y:S02]  /*1fb80*/  LDGSTS.E.BYPASS.LTC128B.128 [R5+0x6100], [R2.64], !P5 ;  /* 0x0610000002057fae */ /* 0x0005e4000e901d46 */
[----:B--2---:R-:W-:Y:S01]  /*1fb90*/  IMAD.MOV.U32 R5, RZ, RZ, 0x1 ;  /* 0x00000001ff057424 */ /* 0x004fe200078e00ff */
[----:B------:R-:W-:Y:S02]  /*1fba0*/  MOV R3, 0x181f ;  /* 0x0000181f00037802 */ /* 0x000fe40000000f00 */
[----:B------:R-:W-:Y:S02]  /*1fbb0*/  MOV R2, 0x1fbe0 ;  /* 0x0001fbe000027802 */ /* 0x000fe40000000f00 */
[----:B------:R2:W-:Y:S04]  /*1fbc0*/  STL [R1+0xa8], R5 ;  /* 0x0000a80501007387 */ /* 0x0005e80000100800 */
        /* <DEDUP_REMOVED lines=9> */
[----:B-----5:R-:W-:Y:S03]  /*1fc60*/  MOV R54, R0 ;  /* 0x0000000000367202 */ /* 0x020fe60000000f00 */
[----:B------:R-:W3:Y:S04]  /*1fc70*/  LDL R2, [R1+0x94] ;  /* 0x0000940001027983 */ /* 0x000ee80000100800 */
[----:B------:R-:W4:Y:S01]  /*1fc80*/  LDL R8, [R1+0x98] ;  /* 0x0000980001087983 */ /* 0x000f220000100800 */
[----:B--2---:R-:W-:Y:S05]  /*1fc90*/  IADD3 R6, P0, R37, R3, RZ ;  /* 0x0000000325067210 */ /* 0x004fea0007f1e0ff */
[----:B---3--:R-:W-:Y:S01]  /*1fca0*/  IMAD.X R7, R5, 0x1, R2, P0 ;  /* 0x0000000105077824 */ /* 0x008fe200000e0602 */
[----:B------:R-:W-:Y:S04]  /*1fcb0*/  IADD3 R2, P0, R37, R133, RZ ;  /* 0x0000008525027210 */ /* 0x000fe80007f1e0ff */
        /* <DEDUP_REMOVED lines=19> */
[----:B-----5:R-:W-:Y:S01]  /*1fdf0*/  MOV R54, R0 ;  /* 0x0000000000367202 */ /* 0x020fe20000000f00 */
[----:B------:R-:W-:Y:S02]  /*1fe00*/  IMAD.MOV.U32 R0, RZ, RZ, 0x3 ;  /* 0x00000003ff007424 */ /* 0x000fe400078e00ff */
[----:B------:R-:W3:Y:S04]  /*1fe10*/  LDL R2, [R1+0x94] ;  /* 0x0000940001027983 */ /* 0x000ee80000100800 */
[----:B------:R-:W4:Y:S04]  /*1fe20*/  LDL R8, [R1+0x98] ;  /* 0x0000980001087983 */ /* 0x000f280000100800 */
[----:B------:R1:W-:Y:S01]  /*1fe30*/  STL [R1+0xa8], R0 ;  /* 0x0000a80001007387 */ /* 0x0003e20000100800 */
[----:B--2---:R-:W-:Y:S05]  /*1fe40*/  IADD3 R6, P0, R37, R3, RZ ;  /* 0x0000000325067210 */ /* 0x004fea0007f1e0ff */
[----:B---3--:R-:W-:Y:S01]  /*1fe50*/  IMAD.X R7, R5, 0x1, R2, P0 ;  /* 0x0000000105077824 */ /* 0x008fe200000e0602 */
[----:B------:R-:W-:Y:S04]  /*1fe60*/  IADD3 R2, P0, R37, R133, RZ ;  /* 0x0000008525027210 */ /* 0x000fe80007f1e0ff */
[----:B------:R-:W-:Y:S01]  /*1fe70*/  @!PT LDS RZ, [RZ] ;  /* 0x00000000fffff984 */ /* 0x000fe20000000800 */
[----:B------:R-:W-:Y:S01]  /*1fe80*/  @!PT LDS RZ, [RZ] ;  /* 0x00000000fffff984 */ /* 0x000fe20000000800 */
[----:B------:R-:W-:Y:S01]  /*1fe90*/  @!PT LDS RZ, [RZ] ;  /* 0x00000000fffff984 */ /* 0x000fe20000000800 */
[----:B----4-:R1:W-:Y:S01]  /*1fea0*/  LDGSTS.E.BYPASS.LTC128B.128 [R8+0x5100], [R6.64], !P3 ;  /* 0x0510000006087fae */ /* 0x0103e2000d901d46 */
[----:B------:R-:W-:Y:S05]  /*1feb0*/  IMAD.X R3, R5, 0x1, R134, P0 ;  /* 0x0000000105037824 */ /* 0x000fea00000e0686 */
[----:B------:R2:W-:Y:S02]  /*1fec0*/  LDGSTS.E.BYPASS.LTC128B.128 [R8+0x7100], [R2.64], !P5 ;  /* 0x0710000002087fae */ /* 0x0005e4000e901d46 */
[----:B--2---:R-:W-:Y:S02]  /*1fed0*/  MOV R3, 0x181f ;  /* 0x0000181f00037802 */ /* 0x004fe40000000f00 */
[----:B------:R-:W-:Y:S02]  /*1fee0*/  MOV R2, 0x1ff00 ;  /* 0x0001ff0000027802 */ /* 0x000fe40000000f00 */
[----:B-1----:R-:W-:Y:S05]  /*1fef0*/  CALL.REL.NOINC `($__internal_7_$__cuda_sm70_shflsync_idx_p) ;  /* 0x0000c83000007944 */ /* 0x002fea0003c00000 */
[----:B------:R-:W-:Y:S01]  /*1ff00*/  MOV R3, 0x181f ;  /* 0x0000181f00037802 */ /* 0x000fe20000000f00 */
[----:B------:R-:W-:Y:S01]  /*1ff10*/  IMAD.MOV.U32 R54, RZ, RZ, R4 ;  /* 0x000000ffff367224 */ /* 0x000fe200078e0004 */
[----:B------:R-:W-:Y:S01]  /*1ff20*/  MOV R4, 0x3 ;  /* 0x0000000300047802 */ /* 0x000fe20000000f00 */
[----:B-----5:R-:W-:Y:S01]  /*1ff30*/  IMAD.MOV.U32 R0, RZ, RZ, R37 ;  /* 0x000000ffff007224 */ /* 0x020fe200078e0025 */
[----:B------:R-:W-:Y:S03]  /*1ff40*/  MOV R2, 0x1ff70 ;  /* 0x0001ff7000027802 */ /* 0x000fe60000000f00 */
[----:B------:R2:W-:Y:S04]  /*1ff50*/  STL [R1+0xa8], R4 ;  /* 0x0000a80401007387 */ /* 0x0005e80000100800 */
[----:B-12---:R-:W-:Y:S05]  /*1ff60*/  CALL.REL.NOINC `($__internal_7_$__cuda_sm70_shflsync_idx_p) ;  /* 0x0000c7c000007944 */ /* 0x006fea0003c00000 */
[----:B------:R-:W-:Y:S01]  /*1ff70*/  MOV R4, R37 ;  /* 0x0000002500047202 */ /* 0x000fe20000000f00 */
[----:B-1---5:R-:W-:-:S05]  /*1ff80*/  BRA `(.L_x_2020) ;  /* 0xffff5d3000007947 */ /* 0x022fca000383ffff */
.L_x_1946:
[----:B------:R-:W-:Y:S02]  /*1ff90*/  MOV R0, 0x2 ;  /* 0x0000000200007802 */ /* 0x000fe40000000f00 */
[----:B------:R-:W-:Y:S02]  /*1ffa0*/  MOV R2, 0x1ffc0 ;  /* 0x0001ffc000027802 */ /* 0x000fe40000000f00 */
        /* <DEDUP_REMOVED lines=33> */
.L_x_1948:
[----:B------:R1:W5:Y:S01]  /*201c0*/  LDL R4, [R1+0xbc] ;  /* 0x0000bc0001047983 */ /* 0x0003620000100800 */
[----:B------:R-:W-:-:S02]  /*201d0*/  MOV R0, 0x2 ;  /* 0x0000000200007802 */ /* 0x000fc40000000f00 */
[----:B------:R-:W-:Y:S02]  /*201e0*/  MOV R2, 0x20200 ;  /* 0x0002020000027802 */ /* 0x000fe40000000f00 */
[----:B-1---5:R-:W-:Y:S05]  /*201f0*/  CALL.REL.NOINC `($__internal_6_$__cuda_sm70_shflsync_bfly_p) ;  /* 0x0000c4d000007944 */ /* 0x022fea0003c00000 */
[----:B------:R-:W-:Y:S01]  /*20200*/  MOV R5, R0 ;  /* 0x0000000000057202 */ /* 0x000fe20000000f00 */
[----:B------:R-:W-:Y:S05]  /*20210*/  BRA `(.L_x_2022) ;  /* 0xffff881000007947 */ /* 0x000fea000383ffff */
.L_x_1949:
[----:B------:R-:W-:Y:S01]  /*20220*/  IMAD.MOV.U32 R4, RZ, RZ, R5 ;  /* 0x000000ffff047224 */ /* 0x000fe200078e0005 */
[----:B------:R-:W-:Y:S02]  /*20230*/  MOV R0, 0x1 ;  /* 0x0000000100007802 */ /* 0x000fe40000000f00 */
[----:B------:R-:W-:Y:S02]  /*20240*/  MOV R2, 0x20260 ;  /* 0x0002026000027802 */ /* 0x000fe40000000f00 */
[----:B------:R-:W-:Y:S05]  /*20250*/  CALL.REL.NOINC `($__internal_6_$__cuda_sm70_shflsync_bfly_p) ;  /* 0x0000c47000007944 */ /* 0x000fea0003c00000 */
[----:B------:R1:W5:Y:S01]  /*20260*/  LDL R4, [R1+0xb0] ;  /* 0x0000b00001047983 */ /* 0x0003620000100800 */
[----:B------:R-:W-:Y:S01]  /*20270*/  FADD.FTZ R5, R5, R0 ;  /* 0x0000000005057221 */ /* 0x000fe20000010000 */
[----:B------:R-:W-:Y:S02]  /*20280*/  MOV R0, 0x2 ;  /* 0x0000000200007802 */ /* 0x000fe40000000f00 */
[----:B------:R-:W-:Y:S02]  /*20290*/  MOV R2, 0x202b0 ;  /* 0x000202b000027802 */ /* 0x000fe40000000f00 */
[----:B-1---5:R-:W-:Y:S05]  /*202a0*/  CALL.REL.NOINC `($__internal_6_$__cuda_sm70_shflsync_bfly_p) ;  /* 0x0000c42000007944 */ /* 0x022fea0003c00000 */
[----:B------:R-:W2:Y:S02]  /*202b0*/  LDL.LU R2, [R1+0xb0] ;  /* 0x0000b00001027983 */ /* 0x000ea40000300800 */
[----:B--2---:R-:W-:Y:S01]  /*202c0*/  FADD.FTZ R6, R2, R0 ;  /* 0x0000000002067221 */ /* 0x004fe20000010000 */
[----:B------:R-:W-:-:S02]  /*202d0*/  MOV R0, 0x1 ;  /* 0x0000000100007802 */ /* 0x000fc40000000f00 */
[----:B------:R-:W-:Y:S02]  /*202e0*/  MOV R2, 0x20310 ;  /* 0x0002031000027802 */ /* 0x000fe40000000f00 */
[----:B------:R-:W-:Y:S02]  /*202f0*/  MOV R4, R6 ;  /* 0x0000000600047202 */ /* 0x000fe40000000f00 */
        /* <DEDUP_REMOVED lines=8> */
[----:B------:R-:W-:Y:S02]  /*20380*/  MOV R0, 0x1 ;  /* 0x0000000100007802 */ /* 0x000fe40000000f00 */
[----:B------:R-:W-:-:S02]  /*20390*/  MOV R2, 0x203c0 ;  /* 0x000203c000027802 */ /* 0x000fc40000000f00 */
        /* <DEDUP_REMOVED lines=10> */
[----:B------:R-:W-:Y:S02]  /*20440*/  MOV R2, 0x20470 ;  /* 0x0002047000027802 */ /* 0x000fe40000000f00 */
[----:B------:R-:W-:-:S02]  /*20450*/  MOV R4, R9 ;  /* 0x0000000900047202 */ /* 0x000fc40000000f00 */
[----:B------:R-:W-:Y:S05]  /*20460*/  CALL.REL.NOINC `($__internal_6_$__cuda_sm70_shflsync_bfly_p) ;  /* 0x0000c26000007944 */ /* 0x000fea0003c00000 */
[----:B------:R-:W-:Y:S01]  /*20470*/  MOV R4, R0 ;  /* 0x0000000000047202 */ /* 0x000fe20000000f00 */
[----:B------:R-:W-:Y:S05]  /*20480*/  BRA `(.L_x_2023) ;  /* 0xffff86d000007947 */ /* 0x000fea000383ffff */
.L_x_1969:
[----:B------:R1:W-:Y:S01]  /*20490*/  STL [R1+0xa8], RZ ;  /* 0x0000a8ff01007387 */ /* 0x0003e20000100800 */
[----:B------:R-:W-:Y:S01]  /*204a0*/  IMAD.MOV.U32 R54, RZ, RZ, R9 ;  /* 0x000000ffff367224 */ /* 0x000fe200078e0009 */
[----:B------:R-:W-:-:S02]  /*204b0*/  MOV R3, 0x181f ;  /* 0x0000181f00037802 */ /* 0x000fc40000000f00 */
[----:B------:R-:W-:Y:S02]  /*204c0*/  MOV R2, 0x204e0 ;  /* 0x000204e000027802 */ /* 0x000fe40000000f00 */
[----:B-1---5:R-:W-:Y:S05]  /*204d0*/  CALL.REL.NOINC `($__internal_7_$__cuda_sm70_shflsync_idx_p) ;  /* 0x0000c25000007944 */ /* 0x022fea0003c00000 */
[----:B-----5:R-:W-:Y:S01]  /*204e0*/  MOV R0, R37 ;  /* 0x0000002500007202 */ /* 0x020fe20000000f00 */
[----:B-1----:R-:W-:Y:S05]  /*204f0*/  BRA `(.L_x_2024) ;  /* 0xffffb3c000007947 */ /* 0x002fea000383ffff */
.L_x_1970:
[----:B------:R3:W-:Y:S01]  /*20500*/  STL [R1+0xa8], RZ ;  /* 0x0000a8ff01007387 */ /* 0x0007e20000100800 */
[----:B------:R-:W-:Y:S01]  /*20510*/  IMAD.MOV.U32 R54, RZ, RZ, R11 ;  /* 0x000000ffff367224 */ /* 0x000fe200078e000b */
[----:B------:R-:W-:Y:S02]  /*20520*/  MOV R3, 0x181f ;  /* 0x0000181f00037802 */ /* 0x000fe40000000f00 */
[----:B------:R-:W-:Y:S02]  /*20530*/  MOV R2, 0x20550 ;  /* 0x0002055000027802 */ /* 0x000fe40000000f00 */
[----:B-123-5:R-:W-:Y:S05]  /*20540*/  CALL.REL.NOINC `($__internal_7_$__cuda_sm70_shflsync_idx_p) ;  /* 0x0000c1e000007944 */ /* 0x02efea0003c00000 */
[----:B------:R-:W-:Y:S01]  /*20550*/  MOV R2, R37 ;  /* 0x0000002500027202 */ /* 0x000fe20000000f00 */
[----:B-1---5:R-:W-:Y:S05]  /*20560*/  BRA `(.L_x_2025) ;  /* 0xffffb37000007947 */ /* 0x022fea000383ffff */
.L_x_1973:
[----:B------:R-:W-:Y:S01]  /*20570*/  MOV R0, 0x1 ;  /* 0x0000000100007802 */ /* 0x000fe20000000f00 */
[----:B------:R-:W-:Y:S01]  /*20580*/  IMAD.MOV.U32 R54, RZ, RZ, R9 ;  /* 0x000000ffff367224 */ /* 0x000fe200078e0009 */
[----:B--2-4-:R-:W-:Y:S01]  /*20590*/  MOV R2, 0x205d0 ;  /* 0x000205d000027802 */ /* 0x014fe20000000f00 */
[----:B------:R-:W-:Y:S02]  /*205a0*/  IMAD.MOV.U32 R3, RZ, RZ, 0x181f ;  /* 0x0000181fff037424 */ /* 0x000fe400078e00ff */
[----:B------:R2:W-:Y:S04]  /*205b0*/  STL [R1+0xa8], R0 ;  /* 0x0000a80001007387 */ /* 0x0005e80000100800 */
[----:B-123--:R-:W-:Y:S05]  /*205c0*/  CALL.REL.NOINC `($__internal_7_$__cuda_sm70_shflsync_idx_p) ;  /* 0x0000c16000007944 */ /* 0x00efea0003c00000 */
        /* <DEDUP_REMOVED lines=9> */
.L_x_1976:
[----:B------:R-:W-:Y:S01]  /*20660*/  MOV R0, 0x2 ;  /* 0x0000000200007802 */ /* 0x000fe20000000f00 */
[----:B------:R-:W-:Y:S01]  /*20670*/  IMAD.MOV.U32 R54, RZ, RZ, R9 ;  /* 0x000000ffff367224 */ /* 0x000fe200078e0009 */
[----:B--2---:R-:W-:Y:S01]  /*20680*/  MOV R2, 0x206c0 ;  /* 0x000206c000027802 */ /* 0x004fe20000000f00 */
[----:B------:R-:W-:-:S02]  /*20690*/  IMAD.MOV.U32 R3, RZ, RZ, 0x181f ;  /* 0x0000181fff037424 */ /* 0x000fc400078e00ff */
[----:B------:R2:W-:Y:S04]  /*206a0*/  STL [R1+0xa8], R0 ;  /* 0x0000a80001007387 */ /* 0x0005e80000100800 */
[----:B-123--:R-:W-:Y:S05]  /*206b0*/  CALL.REL.NOINC `($__internal_7_$__cuda_sm70_shflsync_idx_p) ;  /* 0x0000c07000007944 */ /* 0x00efea0003c00000 */
[----:B-----5:R-:W-:Y:S01]  /*206c0*/  MOV R0, R37 ;  /* 0x0000002500007202 */ /* 0x020fe20000000f00 */
[----:B-1----:R-:W-:Y:S05]  /*206d0*/  BRA `(.L_x_2027) ;  /* 0xffffb43000007947 */ /* 0x002fea000383ffff */
.L_x_1977:
[----:B--2---:R-:W-:Y:S01]  /*206e0*/  MOV R4, 0x2 ;  /* 0x0000000200047802 */ /* 0x004fe20000000f00 */
[----:B------:R-:W-:Y:S01]  /*206f0*/  IMAD.MOV.U32 R54, RZ, RZ, R11 ;  /* 0x000000ffff367224 */ /* 0x000fe200078e000b */
[----:B------:R-:W-:Y:S01]  /*20700*/  MOV R2, 0x20740 ;  /* 0x0002074000027802 */ /* 0x000fe20000000f00 */
[----:B------:R-:W-:Y:S02]  /*20710*/  IMAD.MOV.U32 R3, RZ, RZ, 0x181f ;  /* 0x0000181fff037424 */ /* 0x000fe400078e00ff */
[----:B------:R2:W-:Y:S04]  /*20720*/  STL [R1+0xa8], R4 ;  /* 0x0000a80401007387 */ /* 0x0005e80000100800 */
[----:B-1234-:R-:W-:Y:S05]  /*20730*/  CALL.REL.NOINC `($__internal_7_$__cuda_sm70_shflsync_idx_p) ;  /* 0x0000bff000007944 */ /* 0x01efea0003c00000 */
[----:B------:R-:W-:Y:S01]  /*20740*/  MOV R2, R37 ;  /* 0x0000002500027202 */ /* 0x000fe20000000f00 */
[----:B-1---5:R-:W-:Y:S05]  /*20750*/  BRA `(.L_x_2028) ;  /* 0xffffb3d000007947 */ /* 0x022fea000383ffff */
.L_x_1980:
[----:B------:R-:W-:Y:S01]  /*20760*/  MOV R0, 0x3 ;  /* 0x0000000300007802 */ /* 0x000fe20000000f00 */
[----:B------:R-:W-:Y:S01]  /*20770*/  IMAD.MOV.U32 R54, RZ, RZ, R9 ;  /* 0x000000ffff367224 */ /* 0x000fe200078e0009 */
[----:B-1-3--:R-:W-:Y:S01]  /*20780*/  MOV R2, 0x207c0 ;  /* 0x000207c000027802 */ /* 0x00afe20000000f00 */
[----:B------:R-:W-:-:S02]  /*20790*/  IMAD.MOV.U32 R3, RZ, RZ, 0x181f ;  /* 0x0000181fff037424 */ /* 0x000fc400078e00ff */
[----:B------:R1:W-:Y:S04]  /*207a0*/  STL [R1+0xa8], R0 ;  /* 0x0000a80001007387 */ /* 0x0003e80000100800 */
[----:B-12-4-:R-:W-:Y:S05]  /*207b0*/  CALL.REL.NOINC `($__internal_7_$__cuda_sm70_shflsync_idx_p) ;  /* 0x0000bf7000007944 */ /* 0x016fea0003c00000 */
        /* <DEDUP_REMOVED lines=9> */
.L_x_1983:
[----:B------:R-:W-:Y:S01]  /*20850*/  MOV R0, 0x4 ;  /* 0x0000000400007802 */ /* 0x000fe20000000f00 */
[----:B------:R-:W-:Y:S01]  /*20860*/  IMAD.MOV.U32 R54, RZ, RZ, R9 ;  /* 0x000000ffff367224 */ /* 0x000fe200078e0009 */
[----:B--23--:R-:W-:Y:S01]  /*20870*/  MOV R2, 0x208b0 ;  /* 0x000208b000027802 */ /* 0x00cfe20000000f00 */
[----:B------:R-:W-:Y:S02]  /*20880*/  IMAD.MOV.U32 R3, RZ, RZ, 0x181f ;  /* 0x0000181fff037424 */ /* 0x000fe400078e00ff */
[----:B------:R2:W-:Y:S04]  /*20890*/  STL [R1+0xa8], R0 ;  /* 0x0000a80001007387 */ /* 0x0005e80000100800 */
[----:B-12-4-:R-:W-:Y:S05]  /*208a0*/  CALL.REL.NOINC `($__internal_7_$__cuda_sm70_shflsync_idx_p) ;  /* 0x0000be8000007944 */ /* 0x016fea0003c00000 */
[----:B-----5:R-:W-:Y:S01]  /*208b0*/  MOV R0, R37 ;  /* 0x0000002500007202 */ /* 0x020fe20000000f00 */
[----:B-1----:R-:W-:Y:S05]  /*208c0*/  BRA `(.L_x_2030) ;  /* 0xffffb49000007947 */ /* 0x002fea000383ffff */
.L_x_1984:
[----:B--2---:R-:W-:Y:S01]  /*208d0*/  MOV R4, 0x4 ;  /* 0x0000000400047802 */ /* 0x004fe20000000f00 */
[----:B------:R-:W-:Y:S01]  /*208e0*/  IMAD.MOV.U32 R54, RZ, RZ, R11 ;  /* 0x000000ffff367224 */ /* 0x000fe200078e000b */
[----:B---3--:R-:W-:Y:S01]  /*208f0*/  MOV R2, 0x20930 ;  /* 0x0002093000027802 */ /* 0x008fe20000000f00 */
[----:B------:R-:W-:-:S02]  /*20900*/  IMAD.MOV.U32 R3, RZ, RZ, 0x181f ;  /* 0x0000181fff037424 */ /* 0x000fc400078e00ff */
[----:B------:R2:W-:Y:S04]  /*20910*/  STL [R1+0xa8], R4 ;  /* 0x0000a80401007387 */ /* 0x0005e80000100800 */
[----:B-12-4-:R-:W-:Y:S05]  /*20920*/  CALL.REL.NOINC `($__internal_7_$__cuda_sm70_shflsync_idx_p) ;  /* 0x0000be0000007944 */ /* 0x016fea0003c00000 */
[----:B------:R-:W-:Y:S01]  /*20930*/  MOV R2, R37 ;  /* 0x0000002500027202 */ /* 0x000fe20000000f00 */
[----:B-1---5:R-:W-:Y:S05]  /*20940*/  BRA `(.L_x_2031) ;  /* 0xffffb43000007947 */ /* 0x022fea000383ffff */
.L_x_1987:
[----:B------:R-:W-:Y:S01]  /*20950*/  MOV R0, 0x5 ;  /* 0x0000000500007802 */ /* 0x000fe20000000f00 */
[----:B------:R-:W-:Y:S01]  /*20960*/  IMAD.MOV.U32 R54, RZ, RZ, R9 ;  /* 0x000000ffff367224 */ /* 0x000fe200078e0009 */
[----:B---3--:R-:W-:Y:S01]  /*20970*/  MOV R2, 0x209b0 ;  /* 0x000209b000027802 */ /* 0x008fe20000000f00 */
[----:B------:R-:W-:Y:S02]  /*20980*/  IMAD.MOV.U32 R3, RZ, RZ, 0x181f ;  /* 0x0000181fff037424 */ /* 0x000fe400078e00ff */
[----:B------:R3:W-:Y:S04]  /*20990*/  STL [R1+0xa8], R0 ;  /* 0x0000a80001007387 */ /* 0x0007e80000100800 */
[----:B-1234-:R-:W-:Y:S05]  /*209a0*/  CALL.REL.NOINC `($__internal_7_$__cuda_sm70_shflsync_idx_p) ;  /* 0x0000bd8000007944 */ /* 0x01efea0003c00000 */
        /* <DEDUP_REMOVED lines=9> */
.L_x_1990:
[----:B------:R-:W-:Y:S01]  /*20a40*/  MOV R0, 0x6 ;  /* 0x0000000600007802 */ /* 0x000fe20000000f00 */
[----:B------:R-:W-:Y:S01]  /*20a50*/  IMAD.MOV.U32 R54, RZ, RZ, R9 ;  /* 0x000000ffff367224 */ /* 0x000fe200078e0009 */
[----:B--23--:R-:W-:Y:S01]  /*20a60*/  MOV R2, 0x20aa0 ;  /* 0x00020aa000027802 */ /* 0x00cfe20000000f00 */
[----:B------:R-:W-:-:S02]  /*20a70*/  IMAD.MOV.U32 R3, RZ, RZ, 0x181f ;  /* 0x0000181fff037424 */ /* 0x000fc400078e00ff */
[----:B------:R2:W-:Y:S04]  /*20a80*/  STL [R1+0xa8], R0 ;  /* 0x0000a80001007387 */ /* 0x0005e80000100800 */
[----:B-12-4-:R-:W-:Y:S05]  /*20a90*/  CALL.REL.NOINC `($__internal_7_$__cuda_sm70_shflsync_idx_p) ;  /* 0x0000bc9000007944 */ /* 0x016fea0003c00000 */
[----:B-----5:R-:W-:Y:S01]  /*20aa0*/  MOV R0, R37 ;  /* 0x0000002500007202 */ /* 0x020fe20000000f00 */
[----:B-1----:R-:W-:Y:S05]  /*20ab0*/  BRA `(.L_x_2033) ;  /* 0xffffb4f000007947 */ /* 0x002fea000383ffff */
.L_x_1991:
[----:B--2---:R-:W-:Y:S01]  /*20ac0*/  MOV R4, 0x6 ;  /* 0x0000000600047802 */ /* 0x004fe20000000f00 */
[----:B------:R-:W-:Y:S01]  /*20ad0*/  IMAD.MOV.U32 R54, RZ, RZ, R11 ;  /* 0x000000ffff367224 */ /* 0x000fe200078e000b */
[----:B---3--:R-:W-:Y:S01]  /*20ae0*/  MOV R2, 0x20b20 ;  /* 0x00020b2000027802 */ /* 0x008fe20000000f00 */
[----:B------:R-:W-:Y:S02]  /*20af0*/  IMAD.MOV.U32 R3, RZ, RZ, 0x181f ;  /* 0x0000181fff037424 */ /* 0x000fe400078e00ff */
[----:B------:R2:W-:Y:S04]  /*20b00*/  STL [R1+0xa8], R4 ;  /* 0x0000a80401007387 */ /* 0x0005e80000100800 */
[----:B-12-4-:R-:W-:Y:S05]  /*20b10*/  CALL.REL.NOINC `($__internal_7_$__cuda_sm70_shflsync_idx_p) ;  /* 0x0000bc1000007944 */ /* 0x016fea0003c00000 */
[----:B------:R-:W-:Y:S01]  /*20b20*/  MOV R2, R37 ;  /* 0x0000002500027202 */ /* 0x000fe20000000f00 */
[----:B-1---5:R-:W-:Y:S05]  /*20b30*/  BRA `(.L_x_2034) ;  /* 0xffffb49000007947 */ /* 0x022fea000383ffff */
.L_x_1994:
[----:B------:R-:W-:Y:S01]  /*20b40*/  MOV R0, 0x7 ;  /* 0x0000000700007802 */ /* 0x000fe20000000f00 */
[----:B------:R-:W-:Y:S01]  /*20b50*/  IMAD.MOV.U32 R54, RZ, RZ, R9 ;  /* 0x000000ffff367224 */ /* 0x000fe200078e0009 */
[----:B---3--:R-:W-:Y:S01]  /*20b60*/  MOV R2, 0x20ba0 ;  /* 0x00020ba000027802 */ /* 0x008fe20000000f00 */
[----:B------:R-:W-:-:S02]  /*20b70*/  IMAD.MOV.U32 R3, RZ, RZ, 0x181f ;  /* 0x0000181fff037424 */ /* 0x000fc400078e00ff */
        /* <DEDUP_REMOVED lines=11> */
        .type           $_ZN7cutlass13device_kernelIN5flash19enable_sm80_to_sm89INS1_16FlashAttnFwdSm80INS1_25CollectiveMainloopFwdSm80ILi4ELi1ELb0EN4cute5tupleIJNS5_1CILi128EEENS7_ILi64EEES8_EEELi128ENS_6half_tEfNS_4arch4Sm80ELb1ELb0ELb1ELb1ELb1ELb1ELb1ELb0EEENS1_21CollectiveEpilogueFwdINS6_IJS8_S8_S9_EEENS6_IJNS7_ILi1EEESH_SH_EEESB_SD_Li128ELb1ELb1ELb0ELb0EEENS1_19SingleTileSchedulerILb1ELb0ELb1ELi128EEEEEEEEEvNT_6ParamsE$_ZZN5flash25CollectiveMainloopFwdSm80ILi4ELi1ELb0EN4cute5tupleIJNS1_1CILi128EEENS3_ILi64EEES4_EEELi128EN7cutlass6half_tEfNS7_4arch4Sm80ELb1ELb0ELb1ELb1ELb1ELb1ELb1ELb0EE3mmaINS_16FlashAttnFwdSm80ISB_NS_21CollectiveEpilogueFwdINS2_IJS4_S4_S5_EEENS2_IJNS3_ILi1EEESG_SG_EEES8_SA_Li128ELb1ELb1ELb0ELb0EEENS_19SingleTileSchedulerILb1ELb0ELb1ELi128EEEE13SharedStorageENS1_6TensorINS1_11ArrayEngineIfLm128EEENS1_6LayoutINS2_IJNS2_IJNS3_ILi2EEESR_EEESR_NS3_ILi16EEEEEENS2_IJNS2_IJSG_SR_EEENS3_ILi4EEENS3_ILi8EEEEEEEEEENS_7SoftmaxILi4ELi0EEEEEbRKNSB_6ParamsERT0_RT1_iRKNS_16SeqlenInfoQKNewKILb1ELb1EEENS2_IJiiiiEEERT_ENKUlvE_clEv,@function
        .size           $_ZN7cutlass13device_kernelIN5flash19enable_sm80_to_sm89INS1_16FlashAttnFwdSm80INS1_25CollectiveMainloopFwdSm80ILi4ELi1ELb0EN4cute5tupleIJNS5_1CILi128EEENS7_ILi64EEES8_EEELi128ENS_6half_tEfNS_4arch4Sm80ELb1ELb0ELb1ELb1ELb1ELb1ELb1ELb0EEENS1_21CollectiveEpilogueFwdINS6_IJS8_S8_S9_EEENS6_IJNS7_ILi1EEESH_SH_EEESB_SD_Li128ELb1ELb1ELb0ELb0EEENS1_19SingleTileSchedulerILb1ELb0ELb1ELi128EEEEEEEEEvNT_6ParamsE$_ZZN5flash25CollectiveMainloopFwdSm80ILi4ELi1ELb0EN4cute5tupleIJNS1_1CILi128EEENS3_ILi64EEES4_EEELi128EN7cutlass6half_tEfNS7_4arch4Sm80ELb1ELb0ELb1ELb1ELb1ELb1ELb1ELb0EE3mmaINS_16FlashAttnFwdSm80ISB_NS_21CollectiveEpilogueFwdINS2_IJS4_S4_S5_EEENS2_IJNS3_ILi1EEESG_SG_EEES8_SA_Li128ELb1ELb1ELb0ELb0EEENS_19SingleTileSchedulerILb1ELb0ELb1ELi128EEEE13SharedStorageENS1_6TensorINS1_11ArrayEngineIfLm128EEENS1_6LayoutINS2_IJNS2_IJNS3_ILi2EEESR_EEESR_NS3_ILi16EEEEEENS2_IJNS2_IJSG_SR_EEENS3_ILi4EEENS3_ILi8EEEEEEEEEENS_7SoftmaxILi4ELi0EEEEEbRKNSB_6ParamsERT0_RT1_iRKNS_16SeqlenInfoQKNewKILb1ELb1EEENS2_IJiiiiEEERT_ENKUlvE_clEv,($__internal_6_$__cuda_sm70_shflsync_bfly_p - $_ZN7cutlass13device_kernelIN5flash19enable_sm80_to_sm89INS1_16FlashAttnFwdSm80INS1_25CollectiveMainloopFwdSm80ILi4ELi1ELb0EN4cute5tupleIJNS5_1CILi128EEENS7_ILi64EEES8_EEELi128ENS_6half_tEfNS_4arch4Sm80ELb1ELb0ELb1ELb1ELb1ELb1ELb1ELb0EEENS1_21CollectiveEpilogueFwdINS6_IJS8_S8_S9_EEENS6_IJNS7_ILi1EEESH_SH_EEESB_SD_Li128ELb1ELb1ELb0ELb0EEENS1_19SingleTileSchedulerILb1ELb0ELb1ELi128EEEEEEEEEvNT_6ParamsE$_ZZN5flash25CollectiveMainloopFwdSm80ILi4ELi1ELb0EN4cute5tupleIJNS1_1CILi128EEENS3_ILi64EEES4_EEELi128EN7cutlass6half_tEfNS7_4arch4Sm80ELb1ELb0ELb1ELb1ELb1ELb1ELb1ELb0EE3mmaINS_16FlashAttnFwdSm80ISB_NS_21CollectiveEpilogueFwdINS2_IJS4_S4_S5_EEENS2_IJNS3_ILi1EEESG_SG_EEES8_SA_Li128ELb1ELb1ELb0ELb0EEENS_19SingleTileSchedulerILb1ELb0ELb1ELi128EEEE13SharedStorageENS1_6TensorINS1_11ArrayEngineIfLm128EEENS1_6LayoutINS2_IJNS2_IJNS3_ILi2EEESR_EEESR_NS3_ILi16EEEEEENS2_IJNS2_IJSG_SR_EEENS3_ILi4EEENS3_ILi8EEEEEEEEEENS_7SoftmaxILi4ELi0EEEEEbRKNSB_6ParamsERT0_RT1_iRKNS_16SeqlenInfoQKNewKILb1ELb1EEENS2_IJiiiiEEERT_ENKUlvE_clEv)
$_ZN7cutlass13device_kernelIN5flash19enable_sm80_to_sm89INS1_16FlashAttnFwdSm80INS1_25CollectiveMainloopFwdSm80ILi4ELi1ELb0EN4cute5tupleIJNS5_1CILi128EEENS7_ILi64EEES8_EEELi128ENS_6half_tEfNS_4arch4Sm80ELb1ELb0ELb1ELb1ELb1ELb1ELb1ELb0EEENS1_21CollectiveEpilogueFwdINS6_IJS8_S8_S9_EEENS6_IJNS7_ILi1EEESH_SH_EEESB_SD_Li128ELb1ELb1ELb0ELb0EEENS1_19SingleTileSchedulerILb1ELb0ELb1ELi128EEEEEEEEEvNT_6ParamsE$_ZZN5flash25CollectiveMainloopFwdSm80ILi4ELi1ELb0EN4cute5tupleIJNS1_1CILi128EEENS3_ILi64EEES4_EEELi128EN7cutlass6half_tEfNS7_4arch4Sm80ELb1ELb0ELb1ELb1ELb1ELb1ELb1ELb0EE3mmaINS_16FlashAttnFwdSm80ISB_NS_21CollectiveEpilogueFwdINS2_IJS4_S4_S5_EEENS2_IJNS3_ILi1EEESG_SG_EEES8_SA_Li128ELb1ELb1ELb0ELb0EEENS_19SingleTileSchedulerILb1ELb0ELb1ELi128EEEE13SharedStorageENS1_6TensorINS1_11ArrayEngineIfLm128EEENS1_6LayoutINS2_IJNS2_IJNS3_ILi2EEESR_EEESR_NS3_ILi16EEEEEENS2_IJNS2_IJSG_SR_EEENS3_ILi4EEENS3_ILi8EEEEEEEEEENS_7SoftmaxILi4ELi0EEEEEbRKNSB_6ParamsERT0_RT1_iRKNS_16SeqlenInfoQKNewKILb1ELb1EEENS2_IJiiiiEEERT_ENKUlvE_clEv:
        /* <DEDUP_REMOVED lines=9> */
[----:B------:R-:W-:Y:S05]  /*20cc0*/  RET.REL.NODEC R2 `(_ZN7cutlass13device_kernelIN5flash19enable_sm80_to_sm89INS1_16FlashAttnFwdSm80INS1_25CollectiveMainloopFwdSm80ILi4ELi1ELb0EN4cute5tupleIJNS5_1CILi128EEENS7_ILi64EEES8_EEELi128ENS_6half_tEfNS_4arch4Sm80ELb1ELb0ELb1ELb1ELb1ELb1ELb1ELb0EEENS1_21CollectiveEpilogueFwdINS6_IJS8_S8_S9_EEENS6_IJNS7_ILi1EEESH_SH_EEESB_SD_Li128ELb1ELb1ELb0ELb0EEENS1_19SingleTileSchedulerILb1ELb0ELb1ELi128EEEEEEEEEvNT_6ParamsE) ;  /* 0xfffdf33002007950 */ /* 0x000fea0003c3ffff */
.L_x_2036:
[----:B------:R1:W2:Y:S04]  /*20cd0*/  LDL.64 R2, [R18+0x8] ;  /* 0x0000080012027983 */ /* 0x0002a80000100a00 */
[----:B------:R1:W3:Y:S04]  /*20ce0*/  LDL.64 R12, [R18+0x18] ;  /* 0x00001800120c7983 */ /* 0x0002e80000100a00 */
[----:B------:R1:W4:Y:S04]  /*20cf0*/  LDL.64 R16, [R18+0x20] ;  /* 0x0000200012107983 */ /* 0x0003280000100a00 */
[----:B------:R-:W3:Y:S04]  /*20d00*/  LD.E.64 R14, [R10.64+0x120] ;  /* 0x000120040a0e7980 */ /* 0x000ee8000c101b00 */
[----:B------:R-:W3:Y:S04]  /*20d10*/  LD.E.U8 R20, [R10.64+0x138] ;  /* 0x000138040a147980 */ /* 0x000ee8000c101100 */
        /* <DEDUP_REMOVED lines=15> */
[----:B------:R-:W-:Y:S02]  /*20e10*/  IADD3 R68, R30, 0x20, RZ ;  /* 0x000000201e447810 */ /* 0x000fe40007ffe0ff */
[----:B----4-:R-:W-:Y:S01]  /*20e20*/  SHF.R.S32.HI R17, RZ, 0x1f, R2 ;  /* 0x0000001fff117819 */ /* 0x010fe20000011402 */
[----:B------:R-:W-:Y:S01]  /*20e30*/  IMAD R18, R15, R2, RZ ;  /* 0x000000020f127224 */ /* 0x000fe200078e02ff */
[----:B------:R-:W-:-:S03]  /*20e40*/  ISETP.GE.AND P1, PT, R68, R39, PT ;  /* 0x000000274400720c */ /* 0x000fc60003f26270 */
[----:B------:R-:W-:Y:S01]  /*20e50*/  IMAD R18, R14, R17, R18 ;  /* 0x000000110e127224 */ /* 0x000fe200078e0212 */
[----:B------:R-:W-:Y:S02]  /*20e60*/  ISETP.GE.AND P2, PT, R30, R39, PT ;  /* 0x000000271e00720c */ /* 0x000fe40003f46270 */
[----:B------:R-:W-:Y:S01]  /*20e70*/  SHF.R.S32.HI R55, RZ, 0x3, R3 ;  /* 0x00000003ff377819 */ /* 0x000fe20000011403 */
[-C--:B------:R-:W-:Y:S01]  /*20e80*/  IMAD.WIDE.U32 R26, R14, R2.reuse, RZ ;  /* 0x000000020e1a7225 */ /* 0x080fe200078e00ff */
[----:B------:R-:W-:Y:S02]  /*20e90*/  SEL R3, RZ, 0x1, P2 ;  /* 0x00000001ff037807 */ /* 0x000fe40001000000 */
[----:B------:R-:W-:Y:S01]  /*20ea0*/  LEA R31, R38, R55, 0x7 ;  /* 0x00000037261f7211 */ /* 0x000fe200078e38ff */
[----:B---3--:R-:W-:-:S04]  /*20eb0*/  IMAD R16, R13, R2, RZ ;  /* 0x000000020d107224 */ /* 0x008fc800078e02ff */
[C---:B------:R-:W-:Y:S01]  /*20ec0*/  IMAD R17, R12.reuse, R17, R16 ;  /* 0x000000110c117224 */ /* 0x040fe200078e0210 */
[----:B------:R-:W-:Y:S01]  /*20ed0*/  SEL R16, RZ, 0xffffffff, P1 ;  /* 0xffffffffff107807 */ /* 0x000fe20000800000 */
[----:B------:R-:W-:-:S04]  /*20ee0*/  IMAD.WIDE.U32 R20, R12, R2, RZ ;  /* 0x000000020c147225 */ /* 0x000fc800078e00ff */
[----:B------:R-:W-:Y:S01]  /*20ef0*/  IMAD.SHL.U32 R16, R16, 0x2, RZ ;  /* 0x0000000210107824 */ /* 0x000fe200078e00ff */
[----:B------:R-:W-:Y:S01]  /*20f00*/  LEA R2, R36, R31, 0x4 ;  /* 0x0000001f24027211 */ /* 0x000fe200078e20ff */
[----:B------:R-:W-:Y:S02]  /*20f10*/  IMAD.IADD R19, R27, 0x1, R18 ;  /* 0x000000011b137824 */ /* 0x000fe400078e0212 */
[----:B------:R-:W-:Y:S01]  /*20f20*/  IMAD.IADD R17, R21, 0x1, R17 ;  /* 0x0000000115117824 */ /* 0x000fe200078e0211 */
[----:B------:R-:W-:Y:S01]  /*20f30*/  LOP3.LUT R29, R16, 0x2, R3, 0xe2, !PT ;  /* 0x00000002101d7812 */ /* 0x000fe200078ee203 */
        /* <DEDUP_REMOVED lines=8> */
.L_x_2039:
[----:B------:R-:W-:Y:S05]  /*20fc0*/  BSYNC B0 ;  /* 0x0000000000007941 */ /* 0x000fea0003800000 */
.L_x_2038:
        /* <DEDUP_REMOVED lines=8> */
[----:B------:R-:W-:Y:S01]  /*21050*/  IMAD R14, R14, R10, R11 ;  /* 0x0000000a0e0e7224 */ /* 0x000fe200078e020b */
        /* <DEDUP_REMOVED lines=8> */
.L_x_2138:
[----:B------:R-:W-:Y:S05]  /*210e0*/  BRA.DIV ~URZ, `(.L_x_2041) ;  /* 0x000098e27f007947 */ /* 0x000fea000b800000 */
[----:B------:R3:W4:Y:S04]  /*210f0*/  SHFL.IDX PT, R10, R16, RZ, 0x181f ;  /* 0x00181fff100a7589 */ /* 0x00072800000e0000 */
[----:B------:R3:W1:Y:S04]  /*21100*/  SHFL.IDX PT, R12, R22, RZ, 0x181f ;  /* 0x00181fff160c7589 */ /* 0x00066800000e0000 */
[----:B------:R3:W2:Y:S02]  /*21110*/  SHFL.IDX PT, R2, R17, RZ, 0x181f ;  /* 0x00181fff11027589 */ /* 0x0006a400000e0000 */
.L_x_2139:
        /* <DEDUP_REMOVED lines=8> */
[----:B-1----:R-:W-:-:S10]  /*211a0*/  MOV R3, R12 ;  /* 0x0000000c00037202 */ /* 0x002fd40000000f00 */
        /* <DEDUP_REMOVED lines=14> */
[--C-:B------:R-:W-:Y:S01]  /*21290*/  @P0 IMAD.WIDE R12, R12, 0x2, R2.reuse ;  /* 0x000000020c0c0825 */ /* 0x100fe200078e0202 */
[----:B------:R1:W5:Y:S03]  /*212a0*/  @P0 LD.E.64 R34, [R10.64] ;  /* 0x000000040a220980 */ /* 0x000366000c101b00 */
[----:B------:R-:W-:Y:S01]  /*212b0*/  @!P1 IMAD.WIDE R2, R30, 0x2, R2 ;  /* 0x000000021e029825 */ /* 0x000fe200078e0202 */
[----:B------:R1:W5:Y:S04]  /*212c0*/  @P0 LD.E.64 R40, [R12.64] ;  /* 0x000000040c280980 */ /* 0x000368000c101b00 */
[----:B------:R1:W5:Y:S02]  /*212d0*/  @!P1 LD.E.64 R24, [R2.64] ;  /* 0x0000000402189980 */ /* 0x000364000c101b00 */
.L_x_2043:
[----:B------:R-:W-:Y:S05]  /*212e0*/  BSYNC B0 ;  /* 0x0000000000007941 */ /* 0x000fea0003800000 */
.L_x_2042:
[----:B-12--5:R-:W-:Y:S02]  /*212f0*/  IMAD.MOV.U32 R11, RZ, RZ, R34 ;  /* 0x000000ffff0b7224 */ /* 0x026fe400078e0022 */
[----:B----4-:R-:W-:-:S02]  /*21300*/  IMAD.MOV.U32 R10, RZ, RZ, R35 ;  /* 0x000000ffff0a7224 */ /* 0x010fc400078e0023 */
        /* <DEDUP_REMOVED lines=19> */
.L_x_2140:
        /* <DEDUP_REMOVED lines=26> */
.L_x_2046:
[----:B------:R-:W-:Y:S05]  /*215e0*/  BSYNC B0 ;  /* 0x0000000000007941 */ /* 0x000fea0003800000 */
.L_x_2045:
[----:B--2--5:R-:W-:Y:S02]  /*215f0*/  IMAD.MOV.U32 R11, RZ, RZ, R48 ;  /* 0x000000ffff0b7224 */ /* 0x024fe400078e0030 */
[----:B----4-:R-:W-:-:S02]  /*21600*/  IMAD.MOV.U32 R10, RZ, RZ, R49 ;  /* 0x000000ffff0a7224 */ /* 0x010fc400078e0031 */
        /* <DEDUP_REMOVED lines=16> */
.L_x_2141:
[----:B------:R-:W-:Y:S05]  /*21710*/  BRA.DIV ~URZ, `(.L_x_2048) ;  /* 0x000096427f007947 */ /* 0x000fea000b800000 */
[----:B------:R3:W4:Y:S04]  /*21720*/  SHFL.IDX PT, R10, R16, 0x2, 0x181f ;  /* 0x00581f00100a7f89 */ /* 0x00072800000e0000 */
[----:B------:R3:W1:Y:S04]  /*21730*/  SHFL.IDX PT, R12, R22, 0x2, 0x181f ;  /* 0x00581f00160c7f89 */ /* 0x00066800000e0000 */
[----:B------:R3:W2:Y:S02]  /*21740*/  SHFL.IDX PT, R2, R17, 0x2, 0x181f ;  /* 0x00581f0011027f89 */ /* 0x0006a400000e0000 */
.L_x_2142:
        /* <DEDUP_REMOVED lines=8> */
[----:B-1----:R-:W-:-:S09]  /*217d0*/  IMAD.MOV.U32 R3, RZ, RZ, R12 ;  /* 0x000000ffff037224 */ /* 0x002fd200078e000c */
        /* <DEDUP_REMOVED lines=19> */
.L_x_2050:
[----:B------:R-:W-:Y:S05]  /*21910*/  BSYNC B0 ;  /* 0x0000000000007941 */ /* 0x000fea0003800000 */
.L_x_2049:
        /* <DEDUP_REMOVED lines=21> */
.L_x_2143:
        /* <DEDUP_REMOVED lines=26> */
.L_x_2053:
[----:B------:R-:W-:Y:S05]  /*21c10*/  BSYNC B0 ;  /* 0x0000000000007941 */ /* 0x000fea0003800000 */
.L_x_2052:
        /* <DEDUP_REMOVED lines=18> */
.L_x_2144:
[----:B------:R-:W-:Y:S05]  /*21d40*/  BRA.DIV ~URZ, `(.L_x_2055) ;  /* 0x000093d27f007947 */ /* 0x000fea000b800000 */
[----:B------:R3:W4:Y:S04]  /*21d50*/  SHFL.IDX PT, R10, R16, 0x4, 0x181f ;  /* 0x00981f00100a7f89 */ /* 0x00072800000e0000 */
[----:B------:R3:W1:Y:S04]  /*21d60*/  SHFL.IDX PT, R12, R22, 0x4, 0x181f ;  /* 0x00981f00160c7f89 */ /* 0x00066800000e0000 */
[----:B------:R3:W2:Y:S02]  /*21d70*/  SHFL.IDX PT, R2, R17, 0x4, 0x181f ;  /* 0x00981f0011027f89 */ /* 0x0006a400000e0000 */
.L_x_2145:
[----:B------:R-:W-:Y:S01]  /*21d80*/  IADD3 R3, R31, 0x40, RZ ;  /* 0x000000401f037810 */ /* 0x000fe20007ffe0ff */
[----:B------:R-:W-:Y:S01]  /*21d90*/  BSSY B0, `(.L_x_2056) ;  /* 0x000001b000007945 */ /* 0x000fe20003800000 */
[----:B------:R-:W-:Y:S01]  /*21da0*/  CS2R R72, SRZ ;  /* 0x0000000000487805 */ /* 0x000fe2000001ff00 */
[----:B------:R-:W-:Y:S01]  /*21db0*/  CS2R R68, SRZ ;  /* 0x0000000000447805 */ /* 0x000fe2000001ff00 */
[----:B------:R-:W-:Y:S01]  /*21dc0*/  ISETP.GE.AND P0, PT, R3, R28, PT ;  /* 0x0000001c0300720c */ /* 0x000fe20003f06270 */
[----:B------:R-:W-:Y:S01]  /*21dd0*/  CS2R R74, SRZ ;  /* 0x00000000004a7805 */ /* 0x000fe2000001ff00 */
[----:B------:R-:W-:Y:S01]  /*21de0*/  CS2R R70, SRZ ;  /* 0x0000000000467805 */ /* 0x000fe2000001ff00 */
[----:B-1----:R-:W-:-:S10]  /*21df0*/  IMAD.MOV.U32 R3, RZ, RZ, R12 ;  /* 0x000000ffff037224 */ /* 0x002fd400078e000c */
        /* <DEDUP_REMOVED lines=10> */
[----:B--2-4-:R-:W-:Y:S02]  /*21ea0*/  @!P1 IMAD.WIDE R14, R30, 0x2, R10 ;  /* 0x000000021e0e9825 */ /* 0x014fe400078e020a */
        /* <DEDUP_REMOVED lines=9> */
.L_x_2057:
[----:B------:R-:W-:Y:S05]  /*21f40*/  BSYNC B0 ;  /* 0x0000000000007941 */ /* 0x000fea0003800000 */
.L_x_2056:
[----:B-12--5:R-:W-:Y:S01]  /*21f50*/  IMAD.MOV.U32 R11, RZ, RZ, R72 ;  /* 0x000000ffff0b7224 */ /* 0x026fe200078e0048 */
[----:B------:R-:W-:Y:S01]  /*21f60*/  CS2R R82, SRZ ;  /* 0x0000000000527805 */ /* 0x000fe2000001ff00 */
        /* <DEDUP_REMOVED lines=17> */
.L_x_2146:
[----:B------:R-:W-:Y:S05]  /*22080*/  BRA.DIV ~URZ, `(.L_x_2059) ;  /* 0x000092727f007947 */ /* 0x000fea000b800000 */
[----:B------:R4:W1:Y:S04]  /*22090*/  SHFL.IDX PT, R10, R16, 0x5, 0x181f ;  /* 0x00b81f00100a7f89 */ /* 0x00086800000e0000 */
[----:B------:R4:W3:Y:S04]  /*220a0*/  SHFL.IDX PT, R12, R22, 0x5, 0x181f ;  /* 0x00b81f00160c7f89 */ /* 0x0008e800000e0000 */
[----:B------:R4:W2:Y:S02]  /*220b0*/  SHFL.IDX PT, R2, R17, 0x5, 0x181f ;  /* 0x00b81f0011027f89 */ /* 0x0008a400000e0000 */
.L_x_2147:
        /* <DEDUP_REMOVED lines=27> */
.L_x_2061:
[----:B------:R-:W-:Y:S05]  /*22270*/  BSYNC B0 ;  /* 0x0000000000007941 */ /* 0x000fea0003800000 */
.L_x_2060:
[----:B-12--5:R-:W-:Y:S02]  /*22280*/  IMAD.MOV.U32 R11, RZ, RZ, R82 ;  /* 0x000000ffff0b7224 */ /* 0x026fe400078e0052 */
[----:B------:R-:W-:-:S02]  /*22290*/  IMAD.MOV.U32 R10, RZ, RZ, R83 ;  /* 0x000000ffff0a7224 */ /* 0x000fc400078e0053 */
        /* <DEDUP_REMOVED lines=16> */
.L_x_2148:
        /* <DEDUP_REMOVED lines=8> */
.L_x_2149:
        /* <DEDUP_REMOVED lines=28> */
.L_x_2065:
[----:B------:R-:W-:Y:S05]  /*225e0*/  BSYNC B0 ;  /* 0x0000000000007941 */ /* 0x000fea0003800000 */
.L_x_2064:
[----:B-12--5:R-:W-:Y:S01]  /*225f0*/  IMAD.MOV.U32 R11, RZ, RZ, R88 ;  /* 0x000000ffff0b7224 */ /* 0x026fe200078e0058 */
[----:B------:R-:W-:Y:S01]  /*22600*/  CS2R R96, SRZ ;  /* 0x0000000000607805 */ /* 0x000fe2000001ff00 */
        /* <DEDUP_REMOVED lines=17> */
.L_x_2150:
        /* <DEDUP_REMOVED lines=8> */
.L_x_2151:
        /* <DEDUP_REMOVED lines=27> */
.L_x_2069:
[----:B------:R-:W-:Y:S05]  /*22950*/  BSYNC B0 ;  /* 0x0000000000007941 */ /* 0x000fea0003800000 */
.L_x_2068:
        /* <DEDUP_REMOVED lines=8> */
[----:B------:R-:W-:Y:S01]  /*229e0*/  SHF.R.S32.HI R12, RZ, 0x1f, R33 ;  /* 0x0000001fff0c7819 */ /* 0x000fe20000011421 */
[----:B------:R-:W-:Y:S03]  /*229f0*/  BSSY B1, `(.L_x_2070) ;  /* 0x000007d000017945 */ /* 0x000fe60003800000 */
[----:B-1----:R-:W-:-:S02]  /*22a00*/  LEA.HI R2, R12, R33, RZ, 0x3 ;  /* 0x000000210c027211 */ /* 0x002fc400078f18ff */
[----:B------:R-:W-:Y:S02]  /*22a10*/  LEA.HI R12, R12, R33, RZ, 0x6 ;  /* 0x000000210c0c7211 */ /* 0x000fe400078f30ff */
[----:B------:R-:W-:-:S03]  /*22a20*/  LOP3.LUT R2, R2, 0xfffffff8, RZ, 0xc0, !PT ;  /* 0xfffffff802027812 */ /* 0x000fc600078ec0ff */
[----:B------:R-:W-:Y:S02]  /*22a30*/  IMAD.SHL.U32 R12, R12, 0x8, RZ ;  /* 0x000000080c0c7824 */ /* 0x000fe400078e00ff */
[----:B------:R-:W-:-:S04]  /*22a40*/  IMAD.IADD R3, R33, 0x1, -R2 ;  /* 0x0000000121037824 */ /* 0x000fc800078e0a02 */
[----:B------:R-:W-:Y:S02]  /*22a50*/  IMAD.SHL.U32 R3, R3, 0x8, RZ ;  /* 0x0000000803037824 */ /* 0x000fe400078e00ff */
[----:B---3--:R-:W-:-:S05]  /*22a60*/  IMAD.SHL.U32 R10, R55, 0x40, RZ ;  /* 0x00000040370a7824 */ /* 0x008fca00078e00ff */
[----:B------:R-:W-:Y:S01]  /*22a70*/  LOP3.LUT R2, R10, 0x1c0, RZ, 0xc0, !PT ;  /* 0x000001c00a027812 */ /* 0x000fe200078ec0ff */
[----:B-----5:R-:W-:-:S03]  /*22a80*/  IMAD.MOV.U32 R10, RZ, RZ, R96 ;  /* 0x000000ffff0a7224 */ /* 0x020fc600078e0060 */
[----:B------:R-:W-:Y:S02]  /*22a90*/  LOP3.LUT R3, R2, 0x38, R3, 0xf8, !PT ;  /* 0x0000003802037812 */ /* 0x000fe400078ef803 */
[----:B------:R-:W-:Y:S02]  /*22aa0*/  SHF.R.U32.HI R2, RZ, 0x3, R2 ;  /* 0x00000003ff027819 */ /* 0x000fe40000011602 */
[----:B------:R-:W-:Y:S01]  /*22ab0*/  PRMT R33, R33, 0x5410, R10 ;  /* 0x0000541021217816 */ /* 0x000fe2000000000a */
[----:B------:R-:W-:Y:S01]  /*22ac0*/  IMAD.MOV.U32 R10, RZ, RZ, R97 ;  /* 0x000000ffff0a7224 */ /* 0x000fe200078e0061 */
[----:B------:R-:W-:Y:S01]  /*22ad0*/  LOP3.LUT R11, R3, R2, RZ, 0x3c, !PT ;  /* 0x00000002030b7212 */ /* 0x000fe200078e3cff */
[----:B------:R-:W-:Y:S02]  /*22ae0*/  IMAD.MOV.U32 R3, RZ, RZ, R36 ;  /* 0x000000ffff037224 */ /* 0x000fe400078e0024 */
[----:B------:R-:W-:Y:S01]  /*22af0*/  IMAD.MOV.U32 R2, RZ, RZ, R37 ;  /* 0x000000ffff027224 */ /* 0x000fe200078e0025 */
[----:B------:R-:W-:Y:S01]  /*22b00*/  PRMT R38, R38, 0x5410, R10 ;  /* 0x0000541026267816 */ /* 0x000fe2000000000a */
[----:B------:R-:W-:Y:S01]  /*22b10*/  IMAD.MOV.U32 R10, RZ, RZ, R95 ;  /* 0x000000ffff0a7224 */ /* 0x000fe200078e005f */
[----:B------:R-:W-:Y:S01]  /*22b20*/  LOP3.LUT R12, R11, 0xfffffe00, R12, 0xf8, !PT ;  /* 0xfffffe000b0c7812 */ /* 0x000fe200078ef80c */
[----:B------:R-:W-:Y:S01]  /*22b30*/  IMAD.MOV.U32 R11, RZ, RZ, R94 ;  /* 0x000000ffff0b7224 */ /* 0x000fe200078e005e */
[----:B------:R-:W-:Y:S01]  /*22b40*/  PRMT R29, R29, 0x5410, R2 ;  /* 0x000054101d1d7816 */ /* 0x000fe20000000002 */
[----:B------:R-:W-:Y:S01]  /*22b50*/  IMAD.MOV.U32 R2, RZ, RZ, R93 ;  /* 0x000000ffff027224 */ /* 0x000fe200078e005d */
[----:B------:R-:W-:-:S02]  /*22b60*/  PRMT R38, R10, 0x7610, R38 ;  /* 0x000076100a267816 */ /* 0x000fc40000000026 */
[----:B------:R-:W-:Y:S02]  /*22b70*/  PRMT R33, R11, 0x7610, R33 ;  /* 0x000076100b217816 */ /* 0x000fe40000000021 */
[----:B------:R-:W-:Y:S01]  /*22b80*/  PRMT R29, R2, 0x7610, R29 ;  /* 0x00007610021d7816 */ /* 0x000fe2000000001d */
[----:B--2---:R-:W-:Y:S01]  /*22b90*/  IMAD R13, R13, -0x80, R28 ;  /* 0xffffff800d0d7824 */ /* 0x004fe200078e021c */
[----:B------:R-:W-:Y:S01]  /*22ba0*/  PRMT R28, R28, 0x5410, R3 ;  /* 0x000054101c1c7816 */ /* 0x000fe20000000003 */
[----:B------:R-:W-:-:S03]  /*22bb0*/  IMAD.MOV.U32 R3, RZ, RZ, R92 ;  /* 0x000000ffff037224 */ /* 0x000fc600078e005c */
[----:B------:R-:W-:Y:S02]  /*22bc0*/  IMNMX R27, R13, 0x80, PT ;  /* 0x000000800d1b7817 */ /* 0x000fe40003800200 */
[----:B------:R-:W-:Y:S02]  /*22bd0*/  PRMT R28, R3, 0x7610, R28 ;  /* 0x00007610031c7816 */ /* 0x000fe4000000001c */
        /* <DEDUP_REMOVED lines=28> */
[C---:B------:R-:W-:Y:S01]  /*22da0*/  FMUL.FTZ R24, R3.reuse, R18 ;  /* 0x0000001203187220 */ /* 0x040fe20000410000 */
        /* <DEDUP_REMOVED lines=10> */
[C---:B------:R-:W-:Y:S02]  /*22e50*/  FFMA.FTZ R3, R12.reuse, R3, -R13 ;  /* 0x000000030c037223 */ /* 0x040fe4000001080d */
[----:B------:R-:W-:Y:S01]  /*22e60*/  FFMA.FTZ R14, R12, R2, R14 ;  /* 0x000000020c0e7223 */ /* 0x000fe2000001000e */
[----:B------:R-:W-:Y:S01]  /*22e70*/  F2FP.PACK_AB R12, R18, R24 ;  /* 0x00000018120c723e */ /* 0x000fe200000000ff */
[----:B------:R-:W-:Y:S01]  /*22e80*/  FFMA.FTZ R2, R11, R19, -R15 ;  /* 0x000000130b027223 */ /* 0x000fe2000001080f */
[----:B------:R-:W-:Y:S01]  /*22e90*/  F2FP.PACK_AB R15, R17, R21 ;  /* 0x00000015110f723e */ /* 0x000fe200000000ff */
[----:B------:R-:W-:Y:S01]  /*22ea0*/  FFMA.FTZ R13, R11, R20, R10 ;  /* 0x000000140b0d7223 */ /* 0x000fe2000001000a */
[----:B------:R-:W-:-:S04]  /*22eb0*/  F2FP.PACK_AB R14, R14, R3 ;  /* 0x000000030e0e723e */ /* 0x000fc800000000ff */
[----:B------:R-:W-:-:S05]  /*22ec0*/  F2FP.PACK_AB R13, R13, R2 ;  /* 0x000000020d0d723e */ /* 0x000fca00000000ff */
[----:B------:R1:W-:Y:S02]  /*22ed0*/  ST.E.128 [R22.64], R12 ;  /* 0x0000000c16007985 */ /* 0x0003e4000c101d04 */
.L_x_2073:
[----:B------:R-:W-:Y:S05]  /*22ee0*/  BSYNC B0 ;  /* 0x0000000000007941 */ /* 0x000fea0003800000 */
.L_x_2072:
[----:B------:R-:W-:-:S04]  /*22ef0*/  IADD3 R2, R30, 0x20, RZ ;  /* 0x000000201e027810 */ /* 0x000fc80007ffe0ff */
[----:B------:R-:W-:-:S13]  /*22f00*/  ISETP.GE.AND P0, PT, R2, R39, PT ;  /* 0x000000270200720c */ /* 0x000fda0003f06270 */
[----:B------:R-:W-:Y:S05]  /*22f10*/  @P0 BRA `(.L_x_2071) ;  /* 0x000002a000000947 */ /* 0x000fea0003800000 */
[----:B-1----:R-:W2:Y:S01]  /*22f20*/  LD.E.128 R12, [R22.64+0x4000] ;  /* 0x00400004160c7980 */ /* 0x002ea2000c101d00 */
[----:B------:R-:W-:Y:S01]  /*22f30*/  SHF.R.U32.HI R11, RZ, 0x10, R41 ;  /* 0x00000010ff0b7819 */ /* 0x000fe20000011629 */
[--C-:B------:R-:W-:Y:S01]  /*22f40*/  HADD2.F32 R16, -RZ, R99.reuse.H1_H1 ;  /* 0x30000063ff107230 */ /* 0x100fe20000004100 */
[----:B------:R-:W-:Y:S01]  /*22f50*/  SHF.R.U32.HI R10, RZ, 0x10, R35 ;  /* 0x00000010ff0a7819 */ /* 0x000fe20000011623 */
        /* <DEDUP_REMOVED lines=37> */
[----:B------:R1:W-:Y:S02]  /*231b0*/  ST.E.128 [R22.64+0x4000], R12 ;  /* 0x0040000c16007985 */ /* 0x0003e4000c101d04 */
.L_x_2071:
[----:B------:R-:W-:Y:S05]  /*231c0*/  BSYNC B1 ;  /* 0x0000000000017941 */ /* 0x000fea0003800000 */
.L_x_2070:
        /* <DEDUP_REMOVED lines=49> */
.L_x_2077:
[----:B------:R-:W-:Y:S05]  /*234e0*/  BSYNC B0 ;  /* 0x0000000000007941 */ /* 0x000fea0003800000 */
.L_x_2076:
        /* <DEDUP_REMOVED lines=45> */
.L_x_2075:
[----:B------:R-:W-:Y:S05]  /*237c0*/  BSYNC B1 ;  /* 0x0000000000017941 */ /* 0x000fea0003800000 */
.L_x_2074:
        /* <DEDUP_REMOVED lines=49> */
.L_x_2081:
[----:B------:R-:W-:Y:S05]  /*23ae0*/  BSYNC B0 ;  /* 0x0000000000007941 */ /* 0x000fea0003800000 */
.L_x_2080:
        /* <DEDUP_REMOVED lines=45> */
.L_x_2079:
[----:B------:R-:W-:Y:S05]  /*23dc0*/  BSYNC B1 ;  /* 0x0000000000017941 */ /* 0x000fea0003800000 */
.L_x_2078:
        /* <DEDUP_REMOVED lines=49> */
.L_x_2085:
[----:B------:R-:W-:Y:S05]  /*240e0*/  BSYNC B0 ;  /* 0x0000000000007941 */ /* 0x000fea0003800000 */
.L_x_2084:
        /* <DEDUP_REMOVED lines=45> */
.L_x_2083:
[----:B------:R-:W-:Y:S05]  /*243c0*/  BSYNC B1 ;  /* 0x0000000000017941 */ /* 0x000fea0003800000 */
.L_x_2082:
        /* <DEDUP_REMOVED lines=49> */
.L_x_2089:
[----:B------:R-:W-:Y:S05]  /*246e0*/  BSYNC B0 ;  /* 0x0000000000007941 */ /* 0x000fea0003800000 */
.L_x_2088:
        /* <DEDUP_REMOVED lines=45> */
.L_x_2087:
[----:B------:R-:W-:Y:S05]  /*249c0*/  BSYNC B1 ;  /* 0x0000000000017941 */ /* 0x000fea0003800000 */
.L_x_2086:
        /* <DEDUP_REMOVED lines=49> */
.L_x_2093:
[----:B------:R-:W-:Y:S05]  /*24ce0*/  BSYNC B0 ;  /* 0x0000000000007941 */ /* 0x000fea0003800000 */
.L_x_2092:
        /* <DEDUP_REMOVED lines=45> */
.L_x_2091:
[----:B------:R-:W-:Y:S05]  /*24fc0*/  BSYNC B1 ;  /* 0x0000000000017941 */ /* 0x000fea0003800000 */
.L_x_2090:
        /* <DEDUP_REMOVED lines=49> */
.L_x_2097:
[----:B------:R-:W-:Y:S05]  /*252e0*/  BSYNC B0 ;  /* 0x0000000000007941 */ /* 0x000fea0003800000 */
.L_x_2096:
        /* <DEDUP_REMOVED lines=45> */
.L_x_2095:
[----:B------:R-:W-:Y:S05]  /*255c0*/  BSYNC B1 ;  /* 0x0000000000017941 */ /* 0x000fea0003800000 */
.L_x_2094:
[----:B------:R-:W-:Y:S01]  /*255d0*/  IADD3 R2, R55, 0x70, RZ ;  /* 0x0000007037027810 */ /* 0x000fe20007ffe0ff */
[----:B------:R-:W-:-:S03]  /*255e0*/  IMAD.MOV.U32 R3, RZ, RZ, 0x0 ;  /* 0x00000000ff037424 */ /* 0x000fc600078e00ff */
[----:B------:R-:W-:Y:S01]  /*255f0*/  ISETP.GE.AND P0, PT, R2, R27, PT ;  /* 0x0000001b0200720c */ /* 0x000fe20003f06270 */
[----:B------:R-:W-:-:S12]  /*25600*/  IMAD.MOV.U32 R2, RZ, RZ, R142 ;  /* 0x000000ffff027224 */ /* 0x000fd800078e008e */
[----:B------:R-:W-:Y:S05]  /*25610*/  @P0 RET.REL.NODEC R2 `(_ZN7cutlass13device_kernelIN5flash19enable_sm80_to_sm89INS1_16FlashAttnFwdSm80INS1_25CollectiveMainloopFwdSm80ILi4ELi1ELb0EN4cute5tupleIJNS5_1CILi128EEENS7_ILi64EEES8_EEELi128ENS_6half_tEfNS_4arch4Sm80ELb1ELb0ELb1ELb1ELb1ELb1ELb1ELb0EEENS1_21CollectiveEpilogueFwdINS6_IJS8_S8_S9_EEENS6_IJNS7_ILi1EEESH_SH_EEESB_SD_Li128ELb1ELb1ELb0ELb0EEENS1_19SingleTileSchedulerILb1ELb0ELb1ELi128EEEEEEEEEvNT_6ParamsE) ;  /* 0xfffda9e002000950 */ /* 0x000fea0003c3ffff */
        /* <DEDUP_REMOVED lines=45> */
.L_x_2099:
[----:B------:R-:W-:Y:S05]  /*258f0*/  BSYNC B0 ;  /* 0x0000000000007941 */ /* 0x000fea0003800000 */
.L_x_2098:
[----:B------:R-:W-:Y:S01]  /*25900*/  IADD3 R2, R30, 0x20, RZ ;  /* 0x000000201e027810 */ /* 0x000fe20007ffe0ff */
[----:B------:R-:W-:-:S03]  /*25910*/  IMAD.MOV.U32 R3, RZ, RZ, 0x0 ;  /* 0x00000000ff037424 */ /* 0x000fc600078e00ff */
[----:B------:R-:W-:Y:S01]  /*25920*/  ISETP.GE.AND P0, PT, R2, R39, PT ;  /* 0x000000270200720c */ /* 0x000fe20003f06270 */
[----:B------:R-:W-:-:S12]  /*25930*/  IMAD.MOV.U32 R2, RZ, RZ, R142 ;  /* 0x000000ffff027224 */ /* 0x000fd800078e008e */
[----:B------:R-:W-:Y:S05]  /*25940*/  @P0 RET.REL.NODEC R2 `(_ZN7cutlass13device_kernelIN5flash19enable_sm80_to_sm89INS1_16FlashAttnFwdSm80INS1_25CollectiveMainloopFwdSm80ILi4ELi1ELb0EN4cute5tupleIJNS5_1CILi128EEENS7_ILi64EEES8_EEELi128ENS_6half_tEfNS_4arch4Sm80ELb1ELb0ELb1ELb1ELb1ELb1ELb1ELb0EEENS1_21CollectiveEpilogueFwdINS6_IJS8_S8_S9_EEENS6_IJNS7_ILi1EEESH_SH_EEESB_SD_Li128ELb1ELb1ELb0ELb0EEENS1_19SingleTileSchedulerILb1ELb0ELb1ELi128EEEEEEEEEvNT_6ParamsE) ;  /* 0xfffda6b002000950 */ /* 0x000fea0003c3ffff */
        /* <DEDUP_REMOVED lines=39> */
[----:B------:R-:W-:-:S02]  /*25bc0*/  F2FP.PACK_AB R14, R14, R3 ;  /* 0x000000030e0e723e */ /* 0x000fc400000000ff */
[----:B------:R-:W-:Y:S02]  /*25bd0*/  MOV R3, 0x0 ;  /* 0x0000000000037802 */ /* 0x000fe40000000f00 */
[----:B------:R-:W-:Y:S02]  /*25be0*/  F2FP.PACK_AB R13, R13, R2 ;  /* 0x000000020d0d723e */ /* 0x000fe400000000ff */
[----:B------:R-:W-:-:S03]  /*25bf0*/  MOV R2, R142 ;  /* 0x0000008e00027202 */ /* 0x000fc60000000f00 */
[----:B------:R1:W-:Y:S01]  /*25c00*/  ST.E.128 [R22.64+0x7800], R12 ;  /* 0x0078000c16007985 */ /* 0x0003e2000c101d04 */
[----:B------:R-:W-:Y:S05]  /*25c10*/  RET.REL.NODEC R2 `(_ZN7cutlass13device_kernelIN5flash19enable_sm80_to_sm89INS1_16FlashAttnFwdSm80INS1_25CollectiveMainloopFwdSm80ILi4ELi1ELb0EN4cute5tupleIJNS5_1CILi128EEENS7_ILi64EEES8_EEELi128ENS_6half_tEfNS_4arch4Sm80ELb1ELb0ELb1ELb1ELb1ELb1ELb1ELb0EEENS1_21CollectiveEpilogueFwdINS6_IJS8_S8_S9_EEENS6_IJNS7_ILi1EEESH_SH_EEESB_SD_Li128ELb1ELb1ELb0ELb0EEENS1_19SingleTileSchedulerILb1ELb0ELb1ELi128EEEEEEEEEvNT_6ParamsE) ;  /* 0xfffda3e002007950 */ /* 0x000fea0003c3ffff */
.L_x_2037:
        /* <DEDUP_REMOVED lines=8> */
.L_x_2101:
[----:B------:R-:W-:Y:S05]  /*25ca0*/  BSYNC B0 ;  /* 0x0000000000007941 */ /* 0x000fea0003800000 */
.L_x_2100:
[----:B------:R-:W-:Y:S01]  /*25cb0*/  MOV R10, R26 ;  /* 0x0000001a000a7202 */ /* 0x000fe20000000f00 */
[----:B------:R-:W-:Y:S01]  /*25cc0*/  IMAD.MOV.U32 R16, RZ, RZ, R20 ;  /* 0x000000ffff107224 */ /* 0x000fe200078e0014 */
[----:B------:R-:W-:Y:S01]  /*25cd0*/  MOV R11, R19 ;  /* 0x00000013000b7202 */ /* 0x000fe20000000f00 */
[-C--:B------:R-:W-:Y:S01]  /*25ce0*/  IMAD R15, R15, R2.reuse, RZ ;  /* 0x000000020f0f7224 */ /* 0x080fe200078e02ff */
[----:B------:R-:W-:Y:S01]  /*25cf0*/  SHF.R.S32.HI R18, RZ, 0x1f, R2 ;  /* 0x0000001fff127819 */ /* 0x000fe20000011402 */
[-C--:B------:R-:W-:Y:S02]  /*25d00*/  IMAD R13, R13, R2.reuse, RZ ;  /* 0x000000020d0d7224 */ /* 0x080fe400078e02ff */
[----:B------:R-:W-:-:S04]  /*25d10*/  IMAD.WIDE.U32 R10, R14, R2, R10 ;  /* 0x000000020e0a7225 */ /* 0x000fc800078e000a */
[----:B------:R-:W-:Y:S01]  /*25d20*/  IMAD.WIDE.U32 R2, R12, R2, R16 ;  /* 0x000000020c027225 */ /* 0x000fe200078e0010 */
[----:B------:R-:W-:-:S03]  /*25d30*/  LEA R16, P1, R10, R24, 0x1 ;  /* 0x000000180a107211 */ /* 0x000fc600078208ff */
[----:B------:R-:W-:Y:S01]  /*25d40*/  IMAD R14, R14, R18, R15 ;  /* 0x000000120e0e7224 */ /* 0x000fe200078e020f */
[----:B------:R-:W-:Y:S01]  /*25d50*/  LEA R17, P0, R2, R22, 0x1 ;  /* 0x0000001602117211 */ /* 0x000fe200078008ff */
[----:B------:R-:W-:-:S03]  /*25d60*/  IMAD R12, R12, R18, R13 ;  /* 0x000000120c0c7224 */ /* 0x000fc600078e020d */
[----:B------:R-:W-:Y:S01]  /*25d70*/  IADD3 R11, R11, R14, RZ ;  /* 0x0000000e0b0b7210 */ /* 0x000fe20007ffe0ff */
[----:B------:R-:W-:-:S03]  /*25d80*/  IMAD.IADD R3, R3, 0x1, R12 ;  /* 0x0000000103037824 */ /* 0x000fc600078e020c */
[----:B------:R-:W-:Y:S02]  /*25d90*/  LEA.HI.X R15, R10, R25, R11, 0x1, P1 ;  /* 0x000000190a0f7211 */ /* 0x000fe400008f0c0b */
[----:B------:R-:W-:Y:S01]  /*25da0*/  LEA.HI.X R14, R2, R23, R3, 0x1, P0 ;  /* 0x00000017020e7211 */ /* 0x000fe200000f0c03 */
[----:B------:R-:W-:Y:S05]  /*25db0*/  BRA.DIV ~URZ, `(.L_x_2102) ;  /* 0x00005a627f007947 */ /* 0x000fea000b800000 */
[----:B------:R1:W2:Y:S02]  /*25dc0*/  SHFL.IDX PT, R11, R15, RZ, 0x181f ;  /* 0x00181fff0f0b7589 */ /* 0x0002a400000e0000 */
.L_x_2152:
[----:B------:R-:W-:Y:S05]  /*25dd0*/  BRA.DIV ~URZ, `(.L_x_2103) ;  /* 0x00005ab27f007947 */ /* 0x000fea000b800000 */
[----:B------:R3:W4:Y:S04]  /*25de0*/  SHFL.IDX PT, R10, R16, RZ, 0x181f ;  /* 0x00181fff100a7589 */ /* 0x00072800000e0000 */
[----:B------:R3:W1:Y:S04]  /*25df0*/  SHFL.IDX PT, R13, R14, RZ, 0x181f ;  /* 0x00181fff0e0d7589 */ /* 0x00066800000e0000 */
[----:B------:R3:W2:Y:S02]  /*25e00*/  SHFL.IDX PT, R12, R17, RZ, 0x181f ;  /* 0x00181fff110c7589 */ /* 0x0006a400000e0000 */
.L_x_2153:
        /* <DEDUP_REMOVED lines=9> */
[--C-:B--2---:R-:W-:Y:S01]  /*25ea0*/  @!P0 IMAD.X R11, R11, 0x1, R3.reuse, P1 ;  /* 0x000000010b0b8824 */ /* 0x104fe200008e0603 */
[----:B------:R-:W-:Y:S01]  /*25eb0*/  @!P0 IADD3 R2, P1, R12, R2, RZ ;  /* 0x000000020c028210 */ /* 0x000fe20007f3e0ff */
[----:B------:R-:W-:Y:S01]  /*25ec0*/  CS2R R22, SRZ ;  /* 0x0000000000167805 */ /* 0x000fe2000001ff00 */
[----:B------:R-:W-:Y:S02]  /*25ed0*/  CS2R R20, SRZ ;  /* 0x0000000000147805 */ /* 0x000fe4000001ff00 */
[----:B------:R-:W2:Y:S01]  /*25ee0*/  @!P0 LD.E.128 R24, [R10.64] ;  /* 0x000000040a188980 */ /* 0x000ea2000c101d00 */
[----:B-1----:R-:W-:-:S05]  /*25ef0*/  @!P0 IMAD.X R3, R13, 0x1, R3, P1 ;  /* 0x000000010d038824 */ /* 0x002fca00008e0603 */
[----:B------:R1:W4:Y:S01]  /*25f00*/  @!P0 LD.E.128 R20, [R2.64] ;  /* 0x0000000402148980 */ /* 0x000322000c101d00 */
[----:B------:R-:W-:Y:S01]  /*25f10*/  CS2R R46, SRZ ;  /* 0x00000000002e7805 */ /* 0x000fe2000001ff00 */
[----:B--2---:R-:W-:Y:S02]  /*25f20*/  IMAD.MOV.U32 R11, RZ, RZ, R26 ;  /* 0x000000ffff0b7224 */ /* 0x004fe400078e001a */
[----:B------:R-:W-:Y:S02]  /*25f30*/  IMAD.MOV.U32 R10, RZ, RZ, R27 ;  /* 0x000000ffff0a7224 */ /* 0x000fe400078e001b */
[----:B-1----:R-:W-:Y:S01]  /*25f40*/  IMAD.MOV.U32 R3, RZ, RZ, R24 ;  /* 0x000000ffff037224 */ /* 0x002fe200078e0018 */
[----:B------:R-:W-:Y:S01]  /*25f50*/  PRMT R96, R96, 0x5410, R11 ;  /* 0x0000541060607816 */ /* 0x000fe2000000000b */
[----:B------:R-:W-:Y:S01]  /*25f60*/  IMAD.MOV.U32 R2, RZ, RZ, R25 ;  /* 0x000000ffff027224 */ /* 0x000fe200078e0019 */
[----:B------:R-:W-:Y:S01]  /*25f70*/  PRMT R53, R53, 0x5410, R10 ;  /* 0x0000541035357816 */ /* 0x000fe2000000000a */
[----:B----4-:R-:W-:Y:S01]  /*25f80*/  IMAD.MOV.U32 R11, RZ, RZ, R22 ;  /* 0x000000ffff0b7224 */ /* 0x010fe200078e0016 */
        /* <DEDUP_REMOVED lines=14> */
.L_x_2154:
        /* <DEDUP_REMOVED lines=20> */
.L_x_2106:
[----:B------:R-:W-:Y:S05]  /*261b0*/  BSYNC B0 ;  /* 0x0000000000007941 */ /* 0x000fea0003800000 */
.L_x_2105:
[----:B-12--5:R-:W-:Y:S02]  /*261c0*/  IMAD.MOV.U32 R11, RZ, RZ, R46 ;  /* 0x000000ffff0b7224 */ /* 0x026fe400078e002e */
        /* <DEDUP_REMOVED lines=17> */
.L_x_2155:
[----:B------:R-:W-:Y:S05]  /*262e0*/  BRA.DIV ~URZ, `(.L_x_2108) ;  /* 0x000059327f007947 */ /* 0x000fea000b800000 */
[----:B------:R4:W1:Y:S04]  /*262f0*/  SHFL.IDX PT, R10, R16, 0x2, 0x181f ;  /* 0x00581f00100a7f89 */ /* 0x00086800000e0000 */
[----:B------:R4:W3:Y:S04]  /*26300*/  SHFL.IDX PT, R13, R14, 0x2, 0x181f ;  /* 0x00581f000e0d7f89 */ /* 0x0008e800000e0000 */
[----:B---3--:R4:W3:Y:S02]  /*26310*/  SHFL.IDX PT, R12, R17, 0x2, 0x181f ;  /* 0x00581f00110c7f89 */ /* 0x0088e400000e0000 */
.L_x_2156:
        /* <DEDUP_REMOVED lines=8> */
[--C-:B--2---:R-:W-:Y:S01]  /*263a0*/  @!P0 IMAD.X R11, R11, 0x1, R3.reuse, P1 ;  /* 0x000000010b0b8824 */ /* 0x104fe200008e0603 */
[----:B---3--:R-:W-:Y:S01]  /*263b0*/  @!P0 IADD3 R2, P1, R12, R2, RZ ;  /* 0x000000020c028210 */ /* 0x008fe20007f3e0ff */
[----:B------:R-:W-:Y:S01]  /*263c0*/  CS2R R58, SRZ ;  /* 0x00000000003a7805 */ /* 0x000fe2000001ff00 */
[----:B------:R-:W-:Y:S02]  /*263d0*/  CS2R R56, SRZ ;  /* 0x0000000000387805 */ /* 0x000fe4000001ff00 */
[----:B------:R-:W2:Y:S01]  /*263e0*/  @!P0 LD.E.128 R60, [R10.64] ;  /* 0x000000040a3c8980 */ /* 0x000ea2000c101d00 */
[----:B------:R-:W-:-:S05]  /*263f0*/  @!P0 IMAD.X R3, R13, 0x1, R3, P1 ;  /* 0x000000010d038824 */ /* 0x000fca00008e0603 */
[----:B------:R1:W3:Y:S01]  /*26400*/  @!P0 LD.E.128 R56, [R2.64] ;  /* 0x0000000402388980 */ /* 0x0002e2000c101d00 */
[----:B------:R-:W-:Y:S01]  /*26410*/  CS2R R74, SRZ ;  /* 0x00000000004a7805 */ /* 0x000fe2000001ff00 */
[----:B--2---:R-:W-:Y:S02]  /*26420*/  IMAD.MOV.U32 R11, RZ, RZ, R62 ;  /* 0x000000ffff0b7224 */ /* 0x004fe400078e003e */
[----:B------:R-:W-:Y:S02]  /*26430*/  IMAD.MOV.U32 R10, RZ, RZ, R63 ;  /* 0x000000ffff0a7224 */ /* 0x000fe400078e003f */
[----:B-1----:R-:W-:Y:S01]  /*26440*/  IMAD.MOV.U32 R3, RZ, RZ, R60 ;  /* 0x000000ffff037224 */ /* 0x002fe200078e003c */
[----:B------:R-:W-:Y:S01]  /*26450*/  PRMT R117, R117, 0x5410, R11 ;  /* 0x0000541075757816 */ /* 0x000fe2000000000b */
        /* <DEDUP_REMOVED lines=17> */
.L_x_2157:
        /* <DEDUP_REMOVED lines=20> */
.L_x_2111:
[----:B------:R-:W-:Y:S05]  /*266b0*/  BSYNC B0 ;  /* 0x0000000000007941 */ /* 0x000fea0003800000 */
.L_x_2110:
        /* <DEDUP_REMOVED lines=18> */
.L_x_2158:
[----:B------:R-:W-:Y:S05]  /*267e0*/  BRA.DIV ~URZ, `(.L_x_2113) ;  /* 0x000057f27f007947 */ /* 0x000fea000b800000 */
[----:B------:R3:W1:Y:S04]  /*267f0*/  SHFL.IDX PT, R10, R16, 0x4, 0x181f ;  /* 0x00981f00100a7f89 */ /* 0x00066800000e0000 */
[----:B------:R3:W4:Y:S04]  /*26800*/  SHFL.IDX PT, R13, R14, 0x4, 0x181f ;  /* 0x00981f000e0d7f89 */ /* 0x00072800000e0000 */
[----:B----4-:R3:W4:Y:S02]  /*26810*/  SHFL.IDX PT, R12, R17, 0x4, 0x181f ;  /* 0x00981f00110c7f89 */ /* 0x01072400000e0000 */
.L_x_2159:
        /* <DEDUP_REMOVED lines=9> */
[----:B----4-:R-:W-:Y:S01]  /*268b0*/  @!P0 IADD3 R2, P1, R12, R2, RZ ;  /* 0x000000020c028210 */ /* 0x010fe20007f3e0ff */
[----:B------:R-:W-:Y:S01]  /*268c0*/  CS2R R82, SRZ ;  /* 0x0000000000527805 */ /* 0x000fe2000001ff00 */
[----:B------:R-:W-:Y:S02]  /*268d0*/  CS2R R80, SRZ ;  /* 0x0000000000507805 */ /* 0x000fe4000001ff00 */
[----:B------:R-:W2:Y:S01]  /*268e0*/  @!P0 LD.E.128 R84, [R10.64] ;  /* 0x000000040a548980 */ /* 0x000ea2000c101d00 */
[----:B------:R-:W-:-:S05]  /*268f0*/  @!P0 IMAD.X R3, R13, 0x1, R3, P1 ;  /* 0x000000010d038824 */ /* 0x000fca00008e0603 */
        /* <DEDUP_REMOVED lines=23> */
.L_x_2160:
        /* <DEDUP_REMOVED lines=20> */
.L_x_2116:
[----:B------:R-:W-:Y:S05]  /*26bb0*/  BSYNC B0 ;  /* 0x0000000000007941 */ /* 0x000fea0003800000 */
.L_x_2115:
        /* <DEDUP_REMOVED lines=18> */
.L_x_2161:
[----:B------:R-:W-:Y:S05]  /*26ce0*/  BRA.DIV ~URZ, `(.L_x_2118) ;  /* 0x000056b27f007947 */ /* 0x000fea000b800000 */
[----:B------:R4:W1:Y:S04]  /*26cf0*/  SHFL.IDX PT, R10, R16, 0x6, 0x181f ;  /* 0x00d81f00100a7f89 */ /* 0x00086800000e0000 */
[----:B---3--:R4:W3:Y:S04]  /*26d00*/  SHFL.IDX PT, R12, R14, 0x6, 0x181f ;  /* 0x00d81f000e0c7f89 */ /* 0x0088e800000e0000 */
[----:B------:R4:W2:Y:S02]  /*26d10*/  SHFL.IDX PT, R2, R17, 0x6, 0x181f ;  /* 0x00d81f0011027f89 */ /* 0x0008a400000e0000 */
.L_x_2162:
        /* <DEDUP_REMOVED lines=15> */
[----:B--2---:R-:W-:-:S03]  /*26e10*/  IADD3 R2, P0, R2, R13, RZ ;  /* 0x0000000d02027210 */ /* 0x004fc60007f1e0ff */
[--C-:B------:R-:W-:Y:S02]  /*26e20*/  IMAD.X R11, R11, 0x1, R3.reuse, P1 ;  /* 0x000000010b0b7824 */ /* 0x100fe400008e0603 */
[----:B---3--:R-:W-:-:S03]  /*26e30*/  IMAD.X R3, R12, 0x1, R3, P0 ;  /* 0x000000010c037824 */ /* 0x008fc600000e0603 */
[----:B------:R1:W5:Y:S04]  /*26e40*/  LD.E.128 R92, [R10.64] ;  /* 0x000000040a5c7980 */ /* 0x000368000c101d00 */
[----:B------:R1:W5:Y:S02]  /*26e50*/  LD.E.128 R100, [R2.64] ;  /* 0x0000000402647980 */ /* 0x000364000c101d00 */
.L_x_2120:
[----:B------:R-:W-:Y:S05]  /*26e60*/  BSYNC B0 ;  /* 0x0000000000007941 */ /* 0x000fea0003800000 */
.L_x_2119:
[----:B-12--5:R-:W-:Y:S01]  /*26e70*/  IMAD.MOV.U32 R11, RZ, RZ, R94 ;  /* 0x000000ffff0b7224 */ /* 0x026fe200078e005e */
[----:B------:R-:W-:Y:S01]  /*26e80*/  CS2R R106, SRZ ;  /* 0x00000000006a7805 */ /* 0x000fe2000001ff00 */
[----:B------:R-:W-:Y:S02]  /*26e90*/  IMAD.MOV.U32 R10, RZ, RZ, R95 ;  /* 0x000000ffff0a7224 */ /* 0x000fe400078e005f */
        /* <DEDUP_REMOVED lines=19> */
.L_x_2163:
        /* <DEDUP_REMOVED lines=9> */
[----:B-1--4-:R-:W-:Y:S01]  /*27060*/  SHF.R.S32.HI R14, RZ, 0x1f, R69 ;  /* 0x0000001fff0e7819 */ /* 0x012fe20000011445 */
[----:B------:R-:W-:-:S03]  /*27070*/  CS2R R106, SRZ ;  /* 0x00000000006a7805 */ /* 0x000fc6000001ff00 */
[-C--:B---3--:R-:W-:Y:S02]  /*27080*/  IADD3 R12, P1, R2, R3.reuse, RZ ;  /* 0x00000003020c7210 */ /* 0x088fe40007f3e0ff */
[----:B------:R-:W-:Y:S02]  /*27090*/  IADD3 R2, P2, R10, R3, RZ ;  /* 0x000000030a027210 */ /* 0x000fe40007f5e0ff */
[----:B------:R-:W-:-:S05]  /*270a0*/  SHF.L.U64.HI R10, R69, 0x1, R14 ;  /* 0x00000001450a7819 */ /* 0x000fca000001020e */
[--C-:B--2---:R-:W-:Y:S02]  /*270b0*/  IMAD.X R3, R11, 0x1, R10.reuse, P2 ;  /* 0x000000010b037824 */ /* 0x104fe400010e060a */
[----:B------:R-:W-:Y:S01]  /*270c0*/  IMAD.X R13, R13, 0x1, R10, P1 ;  /* 0x000000010d0d7824 */ /* 0x000fe200008e060a */
[----:B------:R-:W-:Y:S05]  /*270d0*/  @P0 BRA `(.L_x_2123) ;  /* 0x0000002000000947 */ /* 0x000fea0003800000 */
[----:B------:R1:W5:Y:S04]  /*270e0*/  LD.E.128 R104, [R2.64] ;  /* 0x0000000402687980 */ /* 0x000368000c101d00 */
[----:B------:R1:W5:Y:S02]  /*270f0*/  LD.E.128 R108, [R12.64] ;  /* 0x000000040c6c7980 */ /* 0x000364000c101d00 */
.L_x_2123:
[----:B------:R-:W-:Y:S05]  /*27100*/  BSYNC B0 ;  /* 0x0000000000007941 */ /* 0x000fea0003800000 */
.L_x_2122:
[----:B----4-:R-:W-:Y:S01]  /*27110*/  IADD3 R10, R98, -c[0x0][0x20], RZ ;  /* 0x80000800620a7a10 */ /* 0x010fe20007ffe0ff */
[----:B------:R-:W-:-:S04]  /*27120*/  DEPBAR.LE SB0, 0x1 ;  /* 0x000080400000791a */ /* 0x000fc80000000000 */
[----:B-1----:R1:W4:Y:S01]  /*27130*/  LDL.64 R2, [R10+0x20] ;  /* 0x000020000a027983 */ /* 0x0023220000100a00 */
[----:B------:R-:W-:Y:S03]  /*27140*/  WARPSYNC 0xffffffff ;  /* 0xffffffff00007948 */ /* 0x000fe60003800000 */
[----:B------:R-:W-:Y:S06]  /*27150*/  BAR.SYNC.DEFER_BLOCKING 0x0 ;  /* 0x0000000000007b1d */ /* 0x000fec0000010000 */
[----:B-12---:R-:W2:Y:S04]  /*27160*/  LDL.64 R10, [R10+0x28] ;  /* 0x000028000a0a7983 */ /* 0x006ea80000100a00 */
[----:B---34-:R1:W3:Y:S01]  /*27170*/  LD.E R12, [R2.64] ;  /* 0x00000004020c7980 */ /* 0x0182e2000c101900 */
[----:B------:R-:W-:-:S03]  /*27180*/  ISETP.GE.AND P0, PT, R69, R39, PT ;  /* 0x000000274500720c */ /* 0x000fc60003f06270 */
[----:B--2---:R2:W5:Y:S01]  /*27190*/  LD.E.64 R50, [R10.64] ;  /* 0x000000040a327980 */ /* 0x004562000c101b00 */
[----:B------:R-:W-:Y:S01]  /*271a0*/  BSSY B0, `(.L_x_2124) ;  /* 0x000007d000007945 */ /* 0x000fe20003800000 */
[----:B-1---5:R-:W-:Y:S02]  /*271b0*/  IMAD.MOV.U32 R2, RZ, RZ, R106 ;  /* 0x000000ffff027224 */ /* 0x022fe400078e006a */
        /* <DEDUP_REMOVED lines=9> */
[----:B--2---:R-:W-:-:S05]  /*27250*/  IMAD.MOV.U32 R10, RZ, RZ, R107 ;  /* 0x000000ffff0a7224 */ /* 0x004fca00078e006b */
[----:B------:R-:W-:Y:S01]  /*27260*/  PRMT R136, R136, 0x5410, R10 ;  /* 0x0000541088887816 */ /* 0x000fe2000000000a */
[----:B------:R-:W-:-:S05]  /*27270*/  IMAD.MOV.U32 R10, RZ, RZ, R111 ;  /* 0x000000ffff0a7224 */ /* 0x000fca00078e006f */
[----:B------:R-:W-:Y:S01]  /*27280*/  PRMT R136, R10, 0x7610, R136 ;  /* 0x000076100a887816 */ /* 0x000fe20000000088 */
[----:B---3--:R-:W-:-:S05]  /*27290*/  IMAD R11, R12, -0x80, R18 ;  /* 0xffffff800c0b7824 */ /* 0x008fca00078e0212 */
        /* <DEDUP_REMOVED lines=31> */
[----:B------:R-:W-:Y:S02]  /*27490*/  SHF.R.U64 R48, R26, 0x10, R27 ;  /* 0x000000101a307819 */ /* 0x000fe4000000121b */
[----:B------:R-:W-:Y:S02]  /*274a0*/  SHF.R.U64 R38, R20, 0x10, R21 ;  /* 0x0000001014267819 */ /* 0x000fe40000001215 */
[----:B------:R-:W-:-:S02]  /*274b0*/  SHF.R.U64 R37, R22, 0x10, R23 ;  /* 0x0000001016257819 */ /* 0x000fc40000001217 */
[----:B------:R-:W-:Y:S02]  /*274c0*/  SHF.R.U32.HI R30, RZ, 0x10, R23 ;  /* 0x00000010ff1e7819 */ /* 0x000fe40000011617 */
[----:B------:R-:W-:Y:S02]  /*274d0*/  SHF.R.U32.HI R29, RZ, 0x10, R21 ;  /* 0x00000010ff1d7819 */ /* 0x000fe40000011615 */
[----:B------:R-:W-:-:S03]  /*274e0*/  SHF.R.U32.HI R31, RZ, 0x10, R27 ;  /* 0x00000010ff1f7819 */ /* 0x000fc6000001161b */
[----:B------:R-:W-:Y:S02]  /*274f0*/  HADD2.F32 R29, -RZ, R29.H0_H0 ;  /* 0x2000001dff1d7230 */ /* 0x000fe40000004100 */
[--C-:B--2---:R-:W-:Y:S02]  /*27500*/  HADD2.F32 R25, -RZ, R12.reuse.H0_H0 ;  /* 0x2000000cff197230 */ /* 0x104fe40000004100 */
[----:B------:R-:W-:Y:S02]  /*27510*/  HADD2.F32 R26, -RZ, R12.H1_H1 ;  /* 0x3000000cff1a7230 */ /* 0x000fe40000004100 */
[--C-:B------:R-:W-:Y:S02]  /*27520*/  HADD2.F32 R20, -RZ, R15.reuse.H0_H0 ;  /* 0x2000000fff147230 */ /* 0x100fe40000004100 */
[----:B------:R-:W-:Y:S02]  /*27530*/  HADD2.F32 R23, -RZ, R15.H1_H1 ;  /* 0x3000000fff177230 */ /* 0x000fe40000004100 */
[----:B---3--:R-:W-:-:S02]  /*27540*/  HADD2.F32 R3, -RZ, R17.H0_H0 ;  /* 0x20000011ff037230 */ /* 0x008fc40000004100 */
[----:B------:R-:W-:Y:S02]  /*27550*/  HADD2.F32 R12, -RZ, R17.H1_H1 ;  /* 0x30000011ff0c7230 */ /* 0x000fe40000004100 */
[--C-:B------:R-:W-:Y:S02]  /*27560*/  HADD2.F32 R22, -RZ, R13.reuse.H0_H0 ;  /* 0x2000000dff167230 */ /* 0x100fe40000004100 */
[--C-:B------:R-:W-:Y:S02]  /*27570*/  HADD2.F32 R17, -RZ, R16.reuse.H0_H0 ;  /* 0x20000010ff117230 */ /* 0x100fe40000004100 */
[----:B------:R-:W-:Y:S01]  /*27580*/  HADD2.F32 R15, -RZ, R16.H1_H1 ;  /* 0x30000010ff0f7230 */ /* 0x000fe20000004100 */
[C---:B------:R-:W-:Y:S01]  /*27590*/  FMUL.FTZ R16, R3.reuse, R10 ;  /* 0x0000000a03107220 */ /* 0x040fe20000410000 */
[----:B------:R-:W-:Y:S01]  /*275a0*/  HADD2.F32 R21, -RZ, R13.H1_H1 ;  /* 0x3000000dff157230 */ /* 0x000fe20000004100 */
[-C--:B------:R-:W-:Y:S01]  /*275b0*/  FMUL.FTZ R3, R3, R2.reuse ;  /* 0x0000000203037220 */ /* 0x080fe20000410000 */
[--C-:B------:R-:W-:Y:S01]  /*275c0*/  HADD2.F32 R11, -RZ, R19.reuse.H0_H0 ;  /* 0x20000013ff0b7230 */ /* 0x100fe20000004100 */
[C---:B------:R-:W-:Y:S01]  /*275d0*/  FFMA.FTZ R68, R22.reuse, R2, -R16 ;  /* 0x0000000216447223 */ /* 0x040fe20000010810 */
[----:B------:R-:W-:Y:S01]  /*275e0*/  HADD2.F32 R13, -RZ, R19.H1_H1 ;  /* 0x30000013ff0d7230 */ /* 0x000fe20000004100 */
[----:B------:R-:W-:Y:S01]  /*275f0*/  FFMA.FTZ R54, R22, R10, R3 ;  /* 0x0000000a16367223 */ /* 0x000fe20000010003 */
[----:B------:R-:W-:Y:S01]  /*27600*/  HADD2.F32 R19, -RZ, R28.H0_H0 ;  /* 0x2000001cff137230 */ /* 0x000fe20000004100 */
[----:B------:R-:W-:Y:S01]  /*27610*/  FMUL.FTZ R16, R12, R29 ;  /* 0x0000001d0c107220 */ /* 0x000fe20000410000 */
[----:B------:R-:W-:-:S02]  /*27620*/  HADD2.F32 R2, -RZ, R53.H0_H0 ;  /* 0x20000035ff027230 */ /* 0x000fc40000004100 */
[----:B------:R-:W-:Y:S01]  /*27630*/  HADD2.F32 R3, -RZ, R53.H1_H1 ;  /* 0x30000035ff037230 */ /* 0x000fe20000004100 */
[----:B------:R-:W-:Y:S01]  /*27640*/  FMUL.FTZ R10, R12, R19 ;  /* 0x000000130c0a7220 */ /* 0x000fe20000410000 */
[----:B------:R-:W-:Y:S01]  /*27650*/  HADD2.F32 R22, -RZ, R30.H0_H0 ;  /* 0x2000001eff167230 */ /* 0x000fe20000004100 */
[CC--:B------:R-:W-:Y:S01]  /*27660*/  FMUL.FTZ R12, R11.reuse, R2.reuse ;  /* 0x000000020b0c7220 */ /* 0x0c0fe20000410000 */
[--C-:B------:R-:W-:Y:S01]  /*27670*/  HADD2.F32 R24, -RZ, R14.reuse.H0_H0 ;  /* 0x2000000eff187230 */ /* 0x100fe20000004100 */
[----:B------:R-:W-:Y:S01]  /*27680*/  FMUL.FTZ R11, R11, R3 ;  /* 0x000000030b0b7220 */ /* 0x000fe20000410000 */
[----:B------:R-:W-:Y:S01]  /*27690*/  HADD2.F32 R27, -RZ, R14.H1_H1 ;  /* 0x3000000eff1b7230 */ /* 0x000fe20000004100 */
[----:B------:R-:W-:Y:S01]  /*276a0*/  FFMA.FTZ R29, R21, R29, R10 ;  /* 0x0000001d151d7223 */ /* 0x000fe2000001000a */
[----:B------:R-:W-:Y:S01]  /*276b0*/  HADD2.F32 R10, -RZ, R31.H0_H0 ;  /* 0x2000001fff0a7230 */ /* 0x000fe20000004100 */
[C---:B------:R-:W-:Y:S01]  /*276c0*/  FFMA.FTZ R30, R20.reuse, R2, R11 ;  /* 0x00000002141e7223 */ /* 0x040fe2000001000b */
[--C-:B------:R-:W-:Y:S01]  /*276d0*/  HADD2.F32 R11, -RZ, R71.reuse.H1_H1 ;  /* 0x30000047ff0b7230 */ /* 0x100fe20000004100 */
[----:B------:R-:W-:Y:S01]  /*276e0*/  FMUL.FTZ R2, R13, R22 ;  /* 0x000000160d027220 */ /* 0x000fe20000410000 */
[--C-:B------:R-:W-:Y:S01]  /*276f0*/  HADD2.F32 R14, -RZ, R18.reuse.H0_H0 ;  /* 0x20000012ff0e7230 */ /* 0x100fe20000004100 */
[----:B------:R-:W-:Y:S01]  /*27700*/  FFMA.FTZ R53, R20, R3, -R12 ;  /* 0x0000000314357223 */ /* 0x000fe2000001080c */
[----:B------:R-:W-:Y:S01]  /*27710*/  HADD2.F32 R3, -RZ, R71.H0_H0 ;  /* 0x20000047ff037230 */ /* 0x000fe20000004100 */
[----:B------:R-:W-:Y:S01]  /*27720*/  FFMA.FTZ R52, R21, R19, -R16 ;  /* 0x0000001315347223 */ /* 0x000fe20000010810 */
[----:B------:R-:W-:Y:S01]  /*27730*/  HADD2.F32 R18, -RZ, R18.H1_H1 ;  /* 0x30000012ff127230 */ /* 0x000fe20000004100 */
[-C--:B------:R-:W-:Y:S01]  /*27740*/  FFMA.FTZ R19, R23, R10.reuse, -R2 ;  /* 0x0000000a17137223 */ /* 0x080fe20000010802 */
[--C-:B------:R-:W-:Y:S01]  /*27750*/  HADD2.F32 R2, -RZ, R96.reuse.H0_H0 ;  /* 0x20000060ff027230 */ /* 0x100fe20000004100 */
[----:B------:R-:W-:Y:S01]  /*27760*/  FMUL.FTZ R13, R13, R10 ;  /* 0x0000000a0d0d7220 */ /* 0x000fe20000410000 */
[----:B------:R-:W-:Y:S01]  /*27770*/  HADD2.F32 R10, -RZ, R96.H1_H1 ;  /* 0x30000060ff0a7230 */ /* 0x000fe20000004100 */
[----:B------:R-:W-:Y:S01]  /*27780*/  FMUL.FTZ R16, R17, R3 ;  /* 0x0000000311107220 */ /* 0x000fe20000410000 */
[----:B------:R-:W-:Y:S01]  /*27790*/  F2FP.PACK_AB R19, R19, R53 ;  /* 0x000000351313723e */ /* 0x000fe200000000ff */
[----:B------:R-:W-:-:S02]  /*277a0*/  FMUL.FTZ R17, R17, R11 ;  /* 0x0000000b11117220 */ /* 0x000fc40000410000 */
        /* <DEDUP_REMOVED lines=12> */
[C---:B------:R-:W-:Y:S02]  /*27870*/  FMUL.FTZ R11, R15.reuse, R13 ;  /* 0x0000000d0f0b7220 */ /* 0x040fe40000410000 */
[C---:B------:R-:W-:Y:S02]  /*27880*/  FMUL.FTZ R3, R18.reuse, R16 ;  /* 0x0000001012037220 */ /* 0x040fe40000410000 */
[----:B------:R-:W-:Y:S01]  /*27890*/  FMUL.FTZ R10, R15, R12 ;  /* 0x0000000c0f0a7220 */ /* 0x000fe20000410000 */
[----:B------:R-:W-:Y:S01]  /*278a0*/  F2FP.PACK_AB R15, R23, R30 ;  /* 0x0000001e170f723e */ /* 0x000fe200000000ff */
[----:B------:R-:W-:Y:S02]  /*278b0*/  FMUL.FTZ R2, R18, R14 ;  /* 0x0000000e12027220 */ /* 0x000fe40000410000 */
[----:B------:R-:W-:Y:S02]  /*278c0*/  FFMA.FTZ R11, R26, R12, -R11 ;  /* 0x0000000c1a0b7223 */ /* 0x000fe4000001080b */
[----:B------:R-:W-:-:S02]  /*278d0*/  FFMA.FTZ R3, R27, R14, -R3 ;  /* 0x0000000e1b037223 */ /* 0x000fc40000010803 */
[----:B------:R-:W-:Y:S01]  /*278e0*/  FFMA.FTZ R10, R26, R13, R10 ;  /* 0x0000000d1a0a7223 */ /* 0x000fe2000001000a */
[----:B------:R-:W-:Y:S01]  /*278f0*/  F2FP.PACK_AB R13, R29, R54 ;  /* 0x000000361d0d723e */ /* 0x000fe200000000ff */
[----:B------:R-:W-:Y:S01]  /*27900*/  FFMA.FTZ R2, R27, R16, R2 ;  /* 0x000000101b027223 */ /* 0x000fe20000010002 */
[----:B------:R-:W-:Y:S02]  /*27910*/  F2FP.PACK_AB R16, R11, R28 ;  /* 0x0000001c0b10723e */ /* 0x000fe400000000ff */
[----:B------:R-:W-:Y:S02]  /*27920*/  F2FP.PACK_AB R18, R3, R21 ;  /* 0x000000150312723e */ /* 0x000fe400000000ff */
[----:B------:R-:W-:Y:S02]  /*27930*/  F2FP.PACK_AB R12, R10, R22 ;  /* 0x000000160a0c723e */ /* 0x000fe400000000ff */
[----:B------:R-:W-:Y:S01]  /*27940*/  F2FP.PACK_AB R14, R2, R20 ;  /* 0x00000014020e723e */ /* 0x000fe200000000ff */
[----:B------:R1:W-:Y:S04]  /*27950*/  ST.E.128 [R34.64], R16 ;  /* 0x0000001022007985 */ /* 0x0003e8000c101d04 */
[----:B------:R1:W-:Y:S02]  /*27960*/  ST.E.128 [R32.64], R12 ;  /* 0x0000000c20007985 */ /* 0x0003e4000c101d04 */
.L_x_2125:
[----:B------:R-:W-:Y:S05]  /*27970*/  BSYNC B0 ;  /* 0x0000000000007941 */ /* 0x000fea0003800000 */
.L_x_2124:
[----:B------:R-:W-:Y:S01]  /*27980*/  IADD3 R3, R55, 0x10, RZ ;  /* 0x0000001037037810 */ /* 0x000fe20007ffe0ff */
[----:B------:R-:W-:Y:S03]  /*27990*/  BSSY B0, `(.L_x_2126) ;  /* 0x000006b000007945 */ /* 0x000fe60003800000 */
[----:B------:R-:W-:-:S13]  /*279a0*/  ISETP.GE.OR P1, PT, R3, R70, P0 ;  /* 0x000000460300720c */ /* 0x000fda0000726670 */
[----:B------:R-:W-:Y:S05]  /*279b0*/  @P1 BRA `(.L_x_2127) ;  /* 0x0000068000001947 */ /* 0x000fea0003800000 */
[----:B------:R-:W-:Y:S02]  /*279c0*/  SHF.R.S32.HI R2, RZ, 0x1f, R3 ;  /* 0x0000001fff027819 */ /* 0x000fe40000011403 */
[----:B------:R-:W-:Y:S02]  /*279d0*/  LEA.HI R11, R39, R36, RZ, 0x1d ;  /* 0x00000024270b7211 */ /* 0x000fe400078fe8ff */
[----:B------:R-:W-:Y:S02]  /*279e0*/  SHF.L.U32 R10, R3, 0x6, RZ ;  /* 0x00000006030a7819 */ /* 0x000fe400000006ff */
[----:B------:R-:W-:Y:S02]  /*279f0*/  LEA.HI R3, R2, R3, RZ, 0x3 ;  /* 0x0000000302037211 */ /* 0x000fe400078f18ff */
[----:B-1----:R-:W-:Y:S02]  /*27a00*/  SHF.R.S32.HI R12, RZ, 0x1f, R11 ;  /* 0x0000001fff0c7819 */ /* 0x002fe4000001140b */
        /* <DEDUP_REMOVED lines=21> */
[----:B------:R-:W-:Y:S02]  /*27b60*/  SHF.R.U64 R44, R44, 0x10, R45 ;  /* 0x000000102c2c7819 */ /* 0x000fe4000000122d */
[--C-:B------:R-:W-:Y:S01]  /*27b70*/  SHF.R.U64 R38, R42, 0x10, R43.reuse ;  /* 0x000000102a267819 */ /* 0x100fe2000000122b */
[----:B------:R-:W-:Y:S01]  /*27b80*/  HADD2.F32 R29, -RZ, R29.H0_H0 ;  /* 0x2000001dff1d7230 */ /* 0x000fe20000004100 */
[----:B------:R-:W-:-:S02]  /*27b90*/  SHF.R.U32.HI R30, RZ, 0x10, R43 ;  /* 0x00000010ff1e7819 */ /* 0x000fc4000001162b */
        /* <DEDUP_REMOVED lines=32> */
[----:B------:R-:W-:Y:S01]  /*27da0*/  HADD2.F32 R11, -RZ, R112.H1_H1 ;  /* 0x30000070ff0b7230 */ /* 0x000fe20000004100 */
[----:B------:R-:W-:Y:S01]  /*27db0*/  FMUL.FTZ R2, R13, R22 ;  /* 0x000000160d027220 */ /* 0x000fe20000410000 */
[----:B------:R-:W-:Y:S01]  /*27dc0*/  HADD2.F32 R14, -RZ, R18.H0_H0 ;  /* 0x20000012ff0e7230 */ /* 0x000fe20000004100 */
        /* <DEDUP_REMOVED lines=11> */
[C---:B------:R-:W-:Y:S02]  /*27e80*/  FMUL.FTZ R12, R14.reuse, R2 ;  /* 0x000000020e0c7220 */ /* 0x040fe40000410000 */
        /* <DEDUP_REMOVED lines=27> */
.L_x_2127:
[----:B------:R-:W-:Y:S05]  /*28040*/  BSYNC B0 ;  /* 0x0000000000007941 */ /* 0x000fea0003800000 */
.L_x_2126:
        /* <DEDUP_REMOVED lines=30> */
[----:B------:R-:W-:Y:S02]  /*28230*/  SHF.R.U32.HI R30, RZ, 0x10, R59 ;  /* 0x00000010ff1e7819 */ /* 0x000fe4000001163b */
        /* <DEDUP_REMOVED lines=77> */
.L_x_2129:
[----:B------:R-:W-:Y:S05]  /*28710*/  BSYNC B0 ;  /* 0x0000000000007941 */ /* 0x000fea0003800000 */
.L_x_2128:
        /* <DEDUP_REMOVED lines=108> */
.L_x_2131:
[----:B------:R-:W-:Y:S05]  /*28de0*/  BSYNC B0 ;  /* 0x0000000000007941 */ /* 0x000fea0003800000 */
.L_x_2130:
        /* <DEDUP_REMOVED lines=108> */
.L_x_2133:
[----:B------:R-:W-:Y:S05]  /*294b0*/  BSYNC B0 ;  /* 0x0000000000007941 */ /* 0x000fea0003800000 */
.L_x_2132:
        /* <DEDUP_REMOVED lines=108> */
.L_x_2135:
[----:B------:R-:W-:Y:S05]  /*29b80*/  BSYNC B0 ;  /* 0x0000000000007941 */ /* 0x000fea0003800000 */
.L_x_2134:
        /* <DEDUP_REMOVED lines=108> */
.L_x_2137:
[----:B------:R-:W-:Y:S05]  /*2a250*/  BSYNC B0 ;  /* 0x0000000000007941 */ /* 0x000fea0003800000 */
.L_x_2136:
[----:B------:R-:W-:Y:S01]  /*2a260*/  IADD3 R2, R55, 0x70, RZ ;  /* 0x0000007037027810 */ /* 0x000fe20007ffe0ff */
[----:B------:R-:W-:-:S02]  /*2a270*/  IMAD.MOV.U32 R10, RZ, RZ, R142 ;  /* 0x000000ffff0a7224 */ /* 0x000fc400078e008e */
[----:B------:R-:W-:Y:S01]  /*2a280*/  IMAD.MOV.U32 R11, RZ, RZ, 0x0 ;  /* 0x00000000ff0b7424 */ /* 0x000fe200078e00ff */
[----:B------:R-:W-:-:S13]  /*2a290*/  ISETP.GE.OR P0, PT, R2, R70, P0 ;  /* 0x000000460200720c */ /* 0x000fda0000706670 */
[----:B------:R-:W-:Y:S05]  /*2a2a0*/  @P0 RET.REL.NODEC R10 `(_ZN7cutlass13device_kernelIN5flash19enable_sm80_to_sm89INS1_16FlashAttnFwdSm80INS1_25CollectiveMainloopFwdSm80ILi4ELi1ELb0EN4cute5tupleIJNS5_1CILi128EEENS7_ILi64EEES8_EEELi128ENS_6half_tEfNS_4arch4Sm80ELb1ELb0ELb1ELb1ELb1ELb1ELb1ELb0EEENS1_21CollectiveEpilogueFwdINS6_IJS8_S8_S9_EEENS6_IJNS7_ILi1EEESH_SH_EEESB_SD_Li128ELb1ELb1ELb0ELb0EEENS1_19SingleTileSchedulerILb1ELb0ELb1ELi128EEEEEEEEEvNT_6ParamsE) ;  /* 0xfffd5d500a000950 */ /* 0x000fea0003c3ffff */
        /* <DEDUP_REMOVED lines=31> */
[----:B------:R-:W-:Y:S01]  /*2a4a0*/  SHF.R.U64 R38, R110, 0x10, R111 ;  /* 0x000000106e267819 */ /* 0x000fe2000000126f */
[----:B------:R-:W-:Y:S01]  /*2a4b0*/  HADD2.F32 R28, -RZ, R28.H0_H0 ;  /* 0x2000001cff1c7230 */ /* 0x000fe20000004100 */
[----:B------:R-:W-:Y:S02]  /*2a4c0*/  SHF.R.U64 R37, R104, 0x10, R105 ;  /* 0x0000001068257819 */ /* 0x000fe40000001269 */
[----:B------:R-:W-:Y:S01]  /*2a4d0*/  SHF.R.U64 R39, R106, 0x10, R107 ;  /* 0x000000106a277819 */ /* 0x000fe2000000126b */
[--C-:B--2---:R-:W-:Y:S02]  /*2a4e0*/  HADD2.F32 R25, -RZ, R12.reuse.H0_H0 ;  /* 0x2000000cff197230 */ /* 0x104fe40000004100 */
[----:B------:R-:W-:Y:S02]  /*2a4f0*/  HADD2.F32 R26, -RZ, R12.H1_H1 ;  /* 0x3000000cff1a7230 */ /* 0x000fe40000004100 */
[----:B------:R-:W-:Y:S02]  /*2a500*/  HADD2.F32 R22, -RZ, R13.H0_H0 ;  /* 0x2000000dff167230 */ /* 0x000fe40000004100 */
[----:B------:R-:W-:-:S02]  /*2a510*/  HADD2.F32 R20, -RZ, R15.H0_H0 ;  /* 0x2000000fff147230 */ /* 0x000fc40000004100 */
[--C-:B---3--:R-:W-:Y:S02]  /*2a520*/  HADD2.F32 R3, -RZ, R17.reuse.H0_H0 ;  /* 0x20000011ff037230 */ /* 0x108fe40000004100 */
[----:B------:R-:W-:Y:S02]  /*2a530*/  HADD2.F32 R12, -RZ, R17.H1_H1 ;  /* 0x30000011ff0c7230 */ /* 0x000fe40000004100 */
[----:B------:R-:W-:Y:S01]  /*2a540*/  HADD2.F32 R11, -RZ, R19.H0_H0 ;  /* 0x20000013ff0b7230 */ /* 0x000fe20000004100 */
[C---:B------:R-:W-:Y:S01]  /*2a550*/  FMUL.FTZ R17, R3.reuse, R10 ;  /* 0x0000000a03117220 */ /* 0x040fe20000410000 */
[----:B------:R-:W-:Y:S01]  /*2a560*/  HADD2.F32 R21, -RZ, R13.H1_H1 ;  /* 0x3000000dff157230 */ /* 0x000fe20000004100 */
[-C--:B------:R-:W-:Y:S01]  /*2a570*/  FMUL.FTZ R3, R3, R2.reuse ;  /* 0x0000000203037220 */ /* 0x080fe20000410000 */
[----:B------:R-:W-:Y:S01]  /*2a580*/  HADD2.F32 R13, -RZ, R19.H1_H1 ;  /* 0x30000013ff0d7230 */ /* 0x000fe20000004100 */
[C---:B------:R-:W-:Y:S01]  /*2a590*/  FFMA.FTZ R42, R22.reuse, R2, -R17 ;  /* 0x00000002162a7223 */ /* 0x040fe20000010811 */
[--C-:B------:R-:W-:Y:S01]  /*2a5a0*/  HADD2.F32 R2, -RZ, R136.reuse.H0_H0 ;  /* 0x20000088ff027230 */ /* 0x100fe20000004100 */
[----:B------:R-:W-:Y:S01]  /*2a5b0*/  FFMA.FTZ R41, R22, R10, R3 ;  /* 0x0000000a16297223 */ /* 0x000fe20000010003 */
[----:B------:R-:W-:Y:S01]  /*2a5c0*/  HADD2.F32 R3, -RZ, R136.H1_H1 ;  /* 0x30000088ff037230 */ /* 0x000fe20000004100 */
[----:B------:R-:W-:Y:S01]  /*2a5d0*/  FMUL.FTZ R17, R12, R29 ;  /* 0x0000001d0c117220 */ /* 0x000fe20000410000 */
[----:B------:R-:W-:Y:S01]  /*2a5e0*/  HADD2.F32 R23, -RZ, R15.H1_H1 ;  /* 0x3000000fff177230 */ /* 0x000fe20000004100 */
[CC--:B------:R-:W-:Y:S01]  /*2a5f0*/  FMUL.FTZ R10, R11.reuse, R2.reuse ;  /* 0x000000020b0a7220 */ /* 0x0c0fe20000410000 */
[--C-:B------:R-:W-:Y:S01]  /*2a600*/  HADD2.F32 R24, -RZ, R14.reuse.H0_H0 ;  /* 0x2000000eff187230 */ /* 0x100fe20000004100 */
[-C--:B------:R-:W-:Y:S01]  /*2a610*/  FMUL.FTZ R11, R11, R3.reuse ;  /* 0x000000030b0b7220 */ /* 0x080fe20000410000 */
[----:B------:R-:W-:Y:S01]  /*2a620*/  HADD2.F32 R27, -RZ, R14.H1_H1 ;  /* 0x3000000eff1b7230 */ /* 0x000fe20000004100 */
[C---:B------:R-:W-:Y:S01]  /*2a630*/  FFMA.FTZ R40, R20.reuse, R3, -R10 ;  /* 0x0000000314287223 */ /* 0x040fe2000001080a */
[----:B------:R-:W-:Y:S01]  /*2a640*/  HADD2.F32 R10, -RZ, R31.H0_H0 ;  /* 0x2000001fff0a7230 */ /* 0x000fe20000004100 */
[----:B------:R-:W-:Y:S01]  /*2a650*/  FFMA.FTZ R22, R20, R2, R11 ;  /* 0x0000000214167223 */ /* 0x000fe2000001000b */
[----:B------:R-:W-:Y:S01]  /*2a660*/  HADD2.F32 R15, -RZ, R16.H0_H0 ;  /* 0x20000010ff0f7230 */ /* 0x000fe20000004100 */
[----:B------:R-:W-:Y:S01]  /*2a670*/  FMUL.FTZ R2, R13, R30 ;  /* 0x0000001e0d027220 */ /* 0x000fe20000410000 */
[--C-:B------:R-:W-:Y:S01]  /*2a680*/  HADD2.F32 R3, -RZ, R137.reuse.H0_H0 ;  /* 0x20000089ff037230 */ /* 0x100fe20000004100 */
[----:B------:R-:W-:Y:S01]  /*2a690*/  FMUL.FTZ R12, R12, R28 ;  /* 0x0000001c0c0c7220 */ /* 0x000fe20000410000 */
[----:B------:R-:W-:Y:S01]  /*2a6a0*/  HADD2.F32 R14, -RZ, R18.H0_H0 ;  /* 0x20000012ff0e7230 */ /* 0x000fe20000004100 */
[----:B------:R-:W-:Y:S01]  /*2a6b0*/  FFMA.FTZ R19, R23, R10, -R2 ;  /* 0x0000000a17137223 */ /* 0x000fe20000010802 */
[----:B------:R-:W-:Y:S01]  /*2a6c0*/  HADD2.F32 R11, -RZ, R137.H1_H1 ;  /* 0x30000089ff0b7230 */ /* 0x000fe20000004100 */
[----:B------:R-:W-:Y:S01]  /*2a6d0*/  FFMA.FTZ R28, R21, R28, -R17 ;  /* 0x0000001c151c7223 */ /* 0x000fe20000010811 */
[--C-:B------:R-:W-:Y:S01]  /*2a6e0*/  HADD2.F32 R2, -RZ, R138.reuse.H0_H0 ;  /* 0x2000008aff027230 */ /* 0x100fe20000004100 */
[----:B------:R-:W-:Y:S01]  /*2a6f0*/  FMUL.FTZ R13, R13, R10 ;  /* 0x0000000a0d0d7220 */ /* 0x000fe20000410000 */
[----:B------:R-:W-:Y:S01]  /*2a700*/  HADD2.F32 R10, -RZ, R138.H1_H1 ;  /* 0x3000008aff0a7230 */ /* 0x000fe20000004100 */
[----:B------:R-:W-:Y:S01]  /*2a710*/  FFMA.FTZ R29, R21, R29, R12 ;  /* 0x0000001d151d7223 */ /* 0x000fe2000001000c */
[----:B------:R-:W-:Y:S01]  /*2a720*/  HADD2.F32 R16, -RZ, R16.H1_H1 ;  /* 0x30000010ff107230 */ /* 0x000fe20000004100 */
[C---:B------:R-:W-:Y:S01]  /*2a730*/  FMUL.FTZ R17, R15.reuse, R3 ;  /* 0x000000030f117220 */ /* 0x040fe20000410000 */
[----:B------:R-:W-:Y:S01]  /*2a740*/  HADD2.F32 R18, -RZ, R18.H1_H1 ;  /* 0x30000012ff127230 */ /* 0x000fe20000004100 */
[----:B------:R-:W-:Y:S01]  /*2a750*/  FMUL.FTZ R15, R15, R11 ;  /* 0x0000000b0f0f7220 */ /* 0x000fe20000410000 */
[----:B------:R-:W-:Y:S01]  /*2a760*/  F2FP.PACK_AB R19, R19, R40 ;  /* 0x000000281313723e */ /* 0x000fe200000000ff */
[----:B------:R-:W-:-:S02]  /*2a770*/  FMUL.FTZ R12, R14, R2 ;  /* 0x000000020e0c7220 */ /* 0x000fc40000410000 */
[C---:B------:R-:W-:Y:S01]  /*2a780*/  FFMA.FTZ R21, R25.reuse, R11, -R17 ;  /* 0x0000000b19157223 */ /* 0x040fe20000010811 */
[----:B------:R-:W-:Y:S01]  /*2a790*/  HADD2.F32 R11, -RZ, R37.H0_H0 ;  /* 0x20000025ff0b7230 */ /* 0x000fe20000004100 */
[----:B------:R-:W-:Y:S01]  /*2a7a0*/  FFMA.FTZ R25, R25, R3, R15 ;  /* 0x0000000319197223 */ /* 0x000fe2000001000f */
[----:B------:R-:W-:Y:S01]  /*2a7b0*/  HADD2.F32 R15, -RZ, R38.H0_H0 ;  /* 0x20000026ff0f7230 */ /* 0x000fe20000004100 */
[----:B------:R-:W-:Y:S01]  /*2a7c0*/  FFMA.FTZ R20, R24, R10, -R12 ;  /* 0x0000000a18147223 */ /* 0x000fe2000001080c */
[----:B------:R-:W-:Y:S01]  /*2a7d0*/  HADD2.F32 R12, -RZ, R36.H0_H0 ;  /* 0x20000024ff0c7230 */ /* 0x000fe20000004100 */
[----:B------:R-:W-:Y:S01]  /*2a7e0*/  FFMA.FTZ R23, R23, R30, R13 ;  /* 0x0000001e17177223 */ /* 0x000fe2000001000d */
[----:B------:R-:W-:Y:S01]  /*2a7f0*/  HADD2.F32 R13, -RZ, R39.H0_H0 ;  /* 0x20000027ff0d7230 */ /* 0x000fe20000004100 */
[----:B------:R-:W-:Y:S01]  /*2a800*/  FMUL.FTZ R14, R14, R10 ;  /* 0x0000000a0e0e7220 */ /* 0x000fe20000410000 */
[----:B------:R-:W-:Y:S01]  /*2a810*/  F2FP.PACK_AB R17, R28, R42 ;  /* 0x0000002a1c11723e */ /* 0x000fe200000000ff */
[----:B------:R-:W-:-:S02]  /*2a820*/  FMUL.FTZ R10, R16, R12 ;  /* 0x0000000c100a7220 */ /* 0x000fc40000410000 */
[----:B------:R-:W-:Y:S02]  /*2a830*/  FFMA.FTZ R14, R24, R2, R14 ;  /* 0x00000002180e7223 */ /* 0x000fe4000001000e */
[----:B------:R-:W-:Y:S02]  /*2a840*/  FMUL.FTZ R3, R18, R15 ;  /* 0x0000000f12037220 */ /* 0x000fe40000410000 */
[----:B------:R-:W-:Y:S02]  /*2a850*/  FMUL.FTZ R16, R16, R11 ;  /* 0x0000000b10107220 */ /* 0x000fe40000410000 */
[----:B------:R-:W-:Y:S02]  /*2a860*/  FMUL.FTZ R2, R18, R13 ;  /* 0x0000000d12027220 */ /* 0x000fe40000410000 */
[C---:B------:R-:W-:Y:S02]  /*2a870*/  FFMA.FTZ R10, R26.reuse, R11, -R10 ;  /* 0x0000000b1a0a7223 */ /* 0x040fe4000001080a */
        /* <DEDUP_REMOVED lines=9> */
[----:B------:R-:W-:Y:S02]  /*2a910*/  F2FP.PACK_AB R14, R2, R14 ;  /* 0x0000000e020e723e */ /* 0x000fe400000000ff */
[----:B------:R-:W-:Y:S02]  /*2a920*/  MOV R2, R142 ;  /* 0x0000008e00027202 */ /* 0x000fe40000000f00 */
[----:B------:R-:W-:Y:S01]  /*2a930*/  MOV R3, 0x0 ;  /* 0x0000000000037802 */ /* 0x000fe20000000f00 */
[----:B------:R1:W-:Y:S03]  /*2a940*/  ST.E.128 [R32.64], R12 ;  /* 0x0000000c20007985 */ /* 0x0003e6000c101d04 */
[----:B------:R-:W-:Y:S05]  /*2a950*/  RET.REL.NODEC R2 `(_ZN7cutlass13device_kernelIN5flash19enable_sm80_to_sm89INS1_16FlashAttnFwdSm80INS1_25CollectiveMainloopFwdSm80ILi4ELi1ELb0EN4cute5tupleIJNS5_1CILi128EEENS7_ILi64EEES8_EEELi128ENS_6half_tEfNS_4arch4Sm80ELb1ELb0ELb1ELb1ELb1ELb1ELb1ELb0EEENS1_21CollectiveEpilogueFwdINS6_IJS8_S8_S9_EEENS6_IJNS7_ILi1EEESH_SH_EEESB_SD_Li128ELb1ELb1ELb0ELb0EEENS1_19SingleTileSchedulerILb1ELb0ELb1ELi128EEEEEEEEEvNT_6ParamsE) ;  /* 0xfffd56a002007950 */ /* 0x000fea0003c3ffff */
.L_x_2040:
[----:B------:R1:W-:Y:S01]  /*2a960*/  STL [R1+0xa8], RZ ;  /* 0x0000a8ff01007387 */ /* 0x0003e20000100800 */
[----:B------:R-:W-:Y:S01]  /*2a970*/  IMAD.MOV.U32 R54, RZ, RZ, R18 ;  /* 0x000000ffff367224 */ /* 0x000fe200078e0012 */
[----:B------:R-:W-:-:S02]  /*2a980*/  MOV R3, 0x181f ;  /* 0x0000181f00037802 */ /* 0x000fc40000000f00 */
[----:B------:R-:W-:Y:S02]  /*2a990*/  MOV R2, 0x2a9b0 ;  /* 0x0002a9b000027802 */ /* 0x000fe40000000f00 */
[----:B-1----:R-:W-:Y:S05]  /*2a9a0*/  CALL.REL.NOINC `($__internal_7_$__cuda_sm70_shflsync_idx_p) ;  /* 0x00001d8000007944 */ /* 0x002fea0003c00000 */
[----:B------:R-:W-:Y:S01]  /*2a9b0*/  MOV R11, R37 ;  /* 0x00000025000b7202 */ /* 0x000fe20000000f00 */
[----:B-1---5:R-:W-:Y:S05]  /*2a9c0*/  BRA `(.L_x_2138) ;  /* 0xffff671000007947 */ /* 0x022fea000383ffff */
.L_x_2041:
[----:B------:R3:W-:Y:S01]  /*2a9d0*/  STL [R1+0xa8], RZ ;  /* 0x0000a8ff01007387 */ /* 0x0007e20000100800 */
[----:B------:R-:W-:Y:S01]  /*2a9e0*/  IMAD.MOV.U32 R54, RZ, RZ, R16 ;  /* 0x000000ffff367224 */ /* 0x000fe200078e0010 */
[----:B------:R-:W-:Y:S02]  /*2a9f0*/  MOV R3, 0x181f ;  /* 0x0000181f00037802 */ /* 0x000fe40000000f00 */
[----:B------:R-:W-:Y:S02]  /*2aa00*/  MOV R2, 0x2aa20 ;  /* 0x0002aa2000027802 */ /* 0x000fe40000000f00 */
[----:B-123--:R-:W-:Y:S05]  /*2aa10*/  CALL.REL.NOINC `($__internal_7_$__cuda_sm70_shflsync_idx_p) ;  /* 0x00001d1000007944 */ /* 0x00efea0003c00000 */
[----:B------:R2:W-:Y:S01]  /*2aa20*/  STL [R1+0xa8], RZ ;  /* 0x0000a8ff01007387 */ /* 0x0005e20000100800 */
[----:B------:R-:W-:Y:S01]  /*2aa30*/  IMAD.MOV.U32 R54, RZ, RZ, R22 ;  /* 0x000000ffff367224 */ /* 0x000fe200078e0016 */
[----:B------:R-:W-:Y:S01]  /*2aa40*/  MOV R3, 0x181f ;  /* 0x0000181f00037802 */ /* 0x000fe20000000f00 */
[----:B------:R-:W-:Y:S01]  /*2aa50*/  IMAD.MOV.U32 R10, RZ, RZ, R37 ;  /* 0x000000ffff0a7224 */ /* 0x000fe200078e0025 */
[----:B------:R-:W-:Y:S02]  /*2aa60*/  MOV R2, 0x2aa80 ;  /* 0x0002aa8000027802 */ /* 0x000fe40000000f00 */
[----:B-12--5:R-:W-:Y:S05]  /*2aa70*/  CALL.REL.NOINC `($__internal_7_$__cuda_sm70_shflsync_idx_p) ;  /* 0x00001cb000007944 */ /* 0x026fea0003c00000 */
[----:B------:R2:W-:Y:S01]  /*2aa80*/  STL [R1+0xa8], RZ ;  /* 0x0000a8ff01007387 */ /* 0x0005e20000100800 */
[----:B------:R-:W-:Y:S01]  /*2aa90*/  IMAD.MOV.U32 R12, RZ, RZ, R37 ;  /* 0x000000ffff0c7224 */ /* 0x000fe200078e0025 */
[----:B------:R-:W-:Y:S01]  /*2aaa0*/  MOV R54, R17 ;  /* 0x0000001100367202 */ /* 0x000fe20000000f00 */
[----:B------:R-:W-:Y:S01]  /*2aab0*/  IMAD.MOV.U32 R3, RZ, RZ, 0x181f ;  /* 0x0000181fff037424 */ /* 0x000fe200078e00ff */
[----:B------:R-:W-:-:S02]  /*2aac0*/  MOV R2, 0x2aae0 ;  /* 0x0002aae000027802 */ /* 0x000fc40000000f00 */
[----:B-12--5:R-:W-:Y:S05]  /*2aad0*/  CALL.REL.NOINC `($__internal_7_$__cuda_sm70_shflsync_idx_p) ;  /* 0x00001c5000007944 */ /* 0x026fea0003c00000 */
[----:B------:R-:W-:Y:S01]  /*2aae0*/  MOV R2, R37 ;  /* 0x0000002500027202 */ /* 0x000fe20000000f00 */
[----:B-1---5:R-:W-:Y:S05]  /*2aaf0*/  BRA `(.L_x_2139) ;  /* 0xffff662000007947 */ /* 0x022fea000383ffff */
.L_x_2044:
[----:B------:R-:W-:Y:S01]  /*2ab00*/  MOV R10, 0x1 ;  /* 0x00000001000a7802 */ /* 0x000fe20000000f00 */
[----:B------:R-:W-:Y:S01]  /*2ab10*/  IMAD.MOV.U32 R54, RZ, RZ, R18 ;  /* 0x000000ffff367224 */ /* 0x000fe200078e0012 */
[----:B------:R-:W-:Y:S01]  /*2ab20*/  MOV R2, 0x2ab60 ;  /* 0x0002ab6000027802 */ /* 0x000fe20000000f00 */
[----:B------:R-:W-:-:S02]  /*2ab30*/  IMAD.MOV.U32 R3, RZ, RZ, 0x181f ;  /* 0x0000181fff037424 */ /* 0x000fc400078e00ff */
[----:B------:R1:W-:Y:S04]  /*2ab40*/  STL [R1+0xa8], R10 ;  /* 0x0000a80a01007387 */ /* 0x0003e80000100800 */
        /* <DEDUP_REMOVED lines=8> */
[----:B------:R-:W-:Y:S01]  /*2abd0*/  MOV R2, 0x1 ;  /* 0x0000000100027802 */ /* 0x000fe20000000f00 */
[----:B------:R-:W-:Y:S01]  /*2abe0*/  IMAD.MOV.U32 R54, RZ, RZ, R22 ;  /* 0x000000ffff367224 */ /* 0x000fe200078e0016 */
[----:B------:R-:W-:Y:S01]  /*2abf0*/  MOV R11, R10 ;  /* 0x0000000a000b7202 */ /* 0x000fe20000000f00 */
[----:B------:R-:W-:Y:S02]  /*2ac00*/  IMAD.MOV.U32 R3, RZ, RZ, 0x181f ;  /* 0x0000181fff037424 */ /* 0x000fe400078e00ff */
[----:B------:R2:W-:Y:S01]  /*2ac10*/  STL [R1+0xa8], R2 ;  /* 0x0000a80201007387 */ /* 0x0005e20000100800 */
[----:B------:R-:W-:Y:S01]  /*2ac20*/  IMAD.MOV.U32 R10, RZ, RZ, R37 ;  /* 0x000000ffff0a7224 */ /* 0x000fe200078e0025 */
[----:B--2---:R-:W-:-:S02]  /*2ac30*/  MOV R2, 0x2ac50 ;  /* 0x0002ac5000027802 */ /* 0x004fc40000000f00 */
[----:B-1---5:R-:W-:Y:S05]  /*2ac40*/  CALL.REL.NOINC `($__internal_7_$__cuda_sm70_shflsync_idx_p) ;  /* 0x00001ae000007944 */ /* 0x022fea0003c00000 */
[----:B------:R-:W-:Y:S01]  /*2ac50*/  MOV R13, 0x1 ;  /* 0x00000001000d7802 */ /* 0x000fe20000000f00 */
[----:B------:R-:W-:Y:S01]  /*2ac60*/  IMAD.MOV.U32 R12, RZ, RZ, R37 ;  /* 0x000000ffff0c7224 */ /* 0x000fe200078e0025 */
[----:B------:R-:W-:Y:S01]  /*2ac70*/  MOV R3, 0x181f ;  /* 0x0000181f00037802 */ /* 0x000fe20000000f00 */
[----:B------:R-:W-:Y:S01]  /*2ac80*/  IMAD.MOV.U32 R54, RZ, RZ, R17 ;  /* 0x000000ffff367224 */ /* 0x000fe200078e0011 */
[----:B------:R-:W-:Y:S01]  /*2ac90*/  MOV R2, 0x2acc0 ;  /* 0x0002acc000027802 */ /* 0x000fe20000000f00 */
[----:B------:R2:W-:Y:S04]  /*2aca0*/  STL [R1+0xa8], R13 ;  /* 0x0000a80d01007387 */ /* 0x0005e80000100800 */
[----:B-12--5:R-:W-:Y:S05]  /*2acb0*/  CALL.REL.NOINC `($__internal_7_$__cuda_sm70_shflsync_idx_p) ;  /* 0x00001a7000007944 */ /* 0x026fea0003c00000 */
[----:B------:R-:W-:Y:S01]  /*2acc0*/  MOV R2, R37 ;  /* 0x0000002500027202 */ /* 0x000fe20000000f00 */
[----:B-1---5:R-:W-:Y:S05]  /*2acd0*/  BRA `(.L_x_2140) ;  /* 0xffff676000007947 */ /* 0x022fea000383ffff */
.L_x_2047:
[----:B------:R-:W-:Y:S01]  /*2ace0*/  MOV R10, 0x2 ;  /* 0x00000002000a7802 */ /* 0x000fe20000000f00 */
[----:B------:R-:W-:Y:S01]  /*2acf0*/  IMAD.MOV.U32 R54, RZ, RZ, R18 ;  /* 0x000000ffff367224 */ /* 0x000fe200078e0012 */
[----:B------:R-:W-:Y:S01]  /*2ad00*/  MOV R2, 0x2ad40 ;  /* 0x0002ad4000027802 */ /* 0x000fe20000000f00 */
[----:B------:R-:W-:-:S02]  /*2ad10*/  IMAD.MOV.U32 R3, RZ, RZ, 0x181f ;  /* 0x0000181fff037424 */ /* 0x000fc400078e00ff */
[----:B------:R1:W-:Y:S04]  /*2ad20*/  STL [R1+0xa8], R10 ;  /* 0x0000a80a01007387 */ /* 0x0003e80000100800 */
[----:B-1----:R-:W-:Y:S05]  /*2ad30*/  CALL.REL.NOINC `($__internal_7_$__cuda_sm70_shflsync_idx_p) ;  /* 0x000019f000007944 */ /* 0x002fea0003c00000 */
[----:B------:R-:W-:Y:S01]  /*2ad40*/  MOV R11, R37 ;  /* 0x00000025000b7202 */ /* 0x000fe20000000f00 */
[----:B-1---5:R-:W-:Y:S05]  /*2ad50*/  BRA `(.L_x_2141) ;  /* 0xffff69b000007947 */ /* 0x022fea000383ffff */
.L_x_2048:
[----:B------:R-:W-:Y:S01]  /*2ad60*/  MOV R10, 0x2 ;  /* 0x00000002000a7802 */ /* 0x000fe20000000f00 */
[----:B------:R-:W-:Y:S01]  /*2ad70*/  IMAD.MOV.U32 R54, RZ, RZ, R16 ;  /* 0x000000ffff367224 */ /* 0x000fe200078e0010 */
[----:B------:R-:W-:Y:S01]  /*2ad80*/  MOV R2, 0x2adc0 ;  /* 0x0002adc000027802 */ /* 0x000fe20000000f00 */
[----:B------:R-:W-:Y:S02]  /*2ad90*/  IMAD.MOV.U32 R3, RZ, RZ, 0x181f ;  /* 0x0000181fff037424 */ /* 0x000fe400078e00ff */
[----:B------:R3:W-:Y:S04]  /*2ada0*/  STL [R1+0xa8], R10 ;  /* 0x0000a80a01007387 */ /* 0x0007e80000100800 */
[----:B-123--:R-:W-:Y:S05]  /*2adb0*/  CALL.REL.NOINC `($__internal_7_$__cuda_sm70_shflsync_idx_p) ;  /* 0x0000197000007944 */ /* 0x00efea0003c00000 */
[----:B------:R-:W-:Y:S01]  /*2adc0*/  IMAD.MOV.U32 R2, RZ, RZ, 0x2 ;  /* 0x00000002ff027424 */ /* 0x000fe200078e00ff */
[----:B------:R-:W-:Y:S01]  /*2add0*/  MOV R3, 0x181f ;  /* 0x0000181f00037802 */ /* 0x000fe20000000f00 */
[----:B------:R-:W-:Y:S01]  /*2ade0*/  IMAD.MOV.U32 R54, RZ, RZ, R22 ;  /* 0x000000ffff367224 */ /* 0x000fe200078e0016 */
[----:B------:R-:W-:Y:S02]  /*2adf0*/  MOV R10, R37 ;  /* 0x00000025000a7202 */ /* 0x000fe40000000f00 */
[----:B------:R2:W-:Y:S02]  /*2ae00*/  STL [R1+0xa8], R2 ;  /* 0x0000a80201007387 */ /* 0x0005e40000100800 */
        /* <DEDUP_REMOVED lines=11> */
.L_x_2051:
        /* <DEDUP_REMOVED lines=30> */
.L_x_2054:
        /* <DEDUP_REMOVED lines=8> */
.L_x_2055:
        /* <DEDUP_REMOVED lines=22> */
.L_x_2058:
[----:B------:R-:W-:Y:S01]  /*2b280*/  MOV R10, 0x5 ;  /* 0x00000005000a7802 */ /* 0x000fe20000000f00 */
[----:B------:R-:W-:Y:S01]  /*2b290*/  IMAD.MOV.U32 R54, RZ, RZ, R18 ;  /* 0x000000ffff367224 */ /* 0x000fe200078e0012 */
[----:B------:R-:W-:Y:S01]  /*2b2a0*/  MOV R2, 0x2b2e0 ;  /* 0x0002b2e000027802 */ /* 0x000fe20000000f00 */
[----:B------:R-:W-:-:S02]  /*2b2b0*/  IMAD.MOV.U32 R3, RZ, RZ, 0x181f ;  /* 0x0000181fff037424 */ /* 0x000fc400078e00ff */
[----:B------:R1:W-:Y:S04]  /*2b2c0*/  STL [R1+0xa8], R10 ;  /* 0x0000a80a01007387 */ /* 0x0003e80000100800 */
[----:B-1-3--:R-:W-:Y:S05]  /*2b2d0*/  CALL.REL.NOINC `($__internal_7_$__cuda_sm70_shflsync_idx_p) ;  /* 0x0000145000007944 */ /* 0x00afea0003c00000 */
[----:B------:R-:W-:Y:S01]  /*2b2e0*/  MOV R11, R37 ;  /* 0x00000025000b7202 */ /* 0x000fe20000000f00 */
[----:B-1---5:R-:W-:Y:S05]  /*2b2f0*/  BRA `(.L_x_2146) ;  /* 0xffff6d8000007947 */ /* 0x022fea000383ffff */
.L_x_2059:
[----:B------:R-:W-:Y:S01]  /*2b300*/  MOV R10, 0x5 ;  /* 0x00000005000a7802 */ /* 0x000fe20000000f00 */
[----:B------:R-:W-:Y:S01]  /*2b310*/  IMAD.MOV.U32 R54, RZ, RZ, R16 ;  /* 0x000000ffff367224 */ /* 0x000fe200078e0010 */
[----:B------:R-:W-:Y:S01]  /*2b320*/  MOV R2, 0x2b360 ;  /* 0x0002b36000027802 */ /* 0x000fe20000000f00 */
[----:B------:R-:W-:Y:S02]  /*2b330*/  IMAD.MOV.U32 R3, RZ, RZ, 0x181f ;  /* 0x0000181fff037424 */ /* 0x000fe400078e00ff */
[----:B------:R4:W-:Y:S04]  /*2b340*/  STL [R1+0xa8], R10 ;  /* 0x0000a80a01007387 */ /* 0x0009e80000100800 */
[----:B-1234-:R-:W-:Y:S05]  /*2b350*/  CALL.REL.NOINC `($__internal_7_$__cuda_sm70_shflsync_idx_p) ;  /* 0x000013d000007944 */ /* 0x01efea0003c00000 */
        /* <DEDUP_REMOVED lines=16> */
.L_x_2062:
[----:B------:R-:W-:Y:S01]  /*2b460*/  MOV R10, 0x6 ;  /* 0x00000006000a7802 */ /* 0x000fe20000000f00 */
[----:B------:R-:W-:Y:S01]  /*2b470*/  IMAD.MOV.U32 R54, RZ, RZ, R18 ;  /* 0x000000ffff367224 */ /* 0x000fe200078e0012 */
[----:B------:R-:W-:Y:S01]  /*2b480*/  MOV R2, 0x2b4c0 ;  /* 0x0002b4c000027802 */ /* 0x000fe20000000f00 */
[----:B------:R-:W-:-:S02]  /*2b490*/  IMAD.MOV.U32 R3, RZ, RZ, 0x181f ;  /* 0x0000181fff037424 */ /* 0x000fc400078e00ff */
[----:B------:R1:W-:Y:S04]  /*2b4a0*/  STL [R1+0xa8], R10 ;  /* 0x0000a80a01007387 */ /* 0x0003e80000100800 */
[----:B-1--4-:R-:W-:Y:S05]  /*2b4b0*/  CALL.REL.NOINC `($__internal_7_$__cuda_sm70_shflsync_idx_p) ;  /* 0x0000127000007944 */ /* 0x012fea0003c00000 */
[----:B------:R-:W-:Y:S01]  /*2b4c0*/  MOV R11, R37 ;  /* 0x00000025000b7202 */ /* 0x000fe20000000f00 */
[----:B-1---5:R-:W-:Y:S05]  /*2b4d0*/  BRA `(.L_x_2148) ;  /* 0xffff6ec000007947 */ /* 0x022fea000383ffff */
.L_x_2063:
        /* <DEDUP_REMOVED lines=22> */
.L_x_2066:
        /* <DEDUP_REMOVED lines=8> */
.L_x_2067:
        /* <DEDUP_REMOVED lines=22> */
.L_x_2102:
[----:B------:R1:W-:Y:S01]  /*2b820*/  STL [R1+0xa8], RZ ;  /* 0x0000a8ff01007387 */ /* 0x0003e20000100800 */
[----:B------:R-:W-:Y:S01]  /*2b830*/  IMAD.MOV.U32 R54, RZ, RZ, R15 ;  /* 0x000000ffff367224 */ /* 0x000fe200078e000f */
[----:B------:R-:W-:-:S02]  /*2b840*/  MOV R3, 0x181f ;  /* 0x0000181f00037802 */ /* 0x000fc40000000f00 */
[----:B------:R-:W-:Y:S02]  /*2b850*/  MOV R2, 0x2b870 ;  /* 0x0002b87000027802 */ /* 0x000fe40000000f00 */
[----:B-1----:R-:W-:Y:S05]  /*2b860*/  CALL.REL.NOINC `($__internal_7_$__cuda_sm70_shflsync_idx_p) ;  /* 0x00000ec000007944 */ /* 0x002fea0003c00000 */
[----:B------:R-:W-:Y:S01]  /*2b870*/  MOV R11, R37 ;  /* 0x00000025000b7202 */ /* 0x000fe20000000f00 */
[----:B-1---5:R-:W-:Y:S05]  /*2b880*/  BRA `(.L_x_2152) ;  /* 0xffffa54000007947 */ /* 0x022fea000383ffff */
.L_x_2103:
        /* <DEDUP_REMOVED lines=19> */
.L_x_2104:
        /* <DEDUP_REMOVED lines=30> */
.L_x_2107:
        /* <DEDUP_REMOVED lines=8> */
.L_x_2108:
        /* <DEDUP_REMOVED lines=22> */
.L_x_2109:
[----:B------:R-:W-:Y:S01]  /*2bd80*/  MOV R10, 0x3 ;  /* 0x00000003000a7802 */ /* 0x000fe20000000f00 */
[----:B------:R-:W-:Y:S01]  /*2bd90*/  IMAD.MOV.U32 R54, RZ, RZ, R15 ;  /* 0x000000ffff367224 */ /* 0x000fe200078e000f */
[----:B------:R-:W-:Y:S01]  /*2bda0*/  MOV R2, 0x2bde0 ;  /* 0x0002bde000027802 */ /* 0x000fe20000000f00 */
[----:B------:R-:W-:-:S02]  /*2bdb0*/  IMAD.MOV.U32 R3, RZ, RZ, 0x181f ;  /* 0x0000181fff037424 */ /* 0x000fc400078e00ff */
[----:B------:R1:W-:Y:S04]  /*2bdc0*/  STL [R1+0xa8], R10 ;  /* 0x0000a80a01007387 */ /* 0x0003e80000100800 */
[----:B-1--4-:R-:W-:Y:S05]  /*2bdd0*/  CALL.REL.NOINC `($__internal_7_$__cuda_sm70_shflsync_idx_p) ;  /* 0x0000095000007944 */ /* 0x012fea0003c00000 */
        /* <DEDUP_REMOVED lines=24> */
.L_x_2112:
        /* <DEDUP_REMOVED lines=8> */
.L_x_2113:
        /* <DEDUP_REMOVED lines=22> */
.L_x_2114:
        /* <DEDUP_REMOVED lines=30> */
.L_x_2117:
        /* <DEDUP_REMOVED lines=8> */
.L_x_2118:
        /* <DEDUP_REMOVED lines=22> */
.L_x_2121:
[----:B------:R-:W-:Y:S01]  /*2c500*/  MOV R10, 0x7 ;  /* 0x00000007000a7802 */ /* 0x000fe20000000f00 */
[----:B------:R-:W-:Y:S01]  /*2c510*/  IMAD.MOV.U32 R54, RZ, RZ, R15 ;  /* 0x000000ffff367224 */ /* 0x000fe200078e000f */
[----:B------:R-:W-:Y:S01]  /*2c520*/  MOV R2, 0x2c560 ;  /* 0x0002c56000027802 */ /* 0x000fe20000000f00 */
[----:B------:R-:W-:-:S02]  /*2c530*/  IMAD.MOV.U32 R3, RZ, RZ, 0x181f ;  /* 0x0000181fff037424 */ /* 0x000fc400078e00ff */
[----:B------:R1:W-:Y:S04]  /*2c540*/  STL [R1+0xa8], R10 ;  /* 0x0000a80a01007387 */ /* 0x0003e80000100800 */
[----:B-1-34-:R-:W-:Y:S05]  /*2c550*/  CALL.REL.NOINC `($__internal_7_$__cuda_sm70_shflsync_idx_p) ;  /* 0x000001d000007944 */ /* 0x01afea0003c00000 */
[----:B------:R-:W-:Y:S01]  /*2c560*/  MOV R10, 0x7 ;  /* 0x00000007000a7802 */ /* 0x000fe20000000f00 */
[----:B------:R-:W-:Y:S01]  /*2c570*/  IMAD.MOV.U32 R11, RZ, RZ, R37 ;  /* 0x000000ffff0b7224 */ /* 0x000fe200078e0025 */
[----:B------:R-:W-:Y:S01]  /*2c580*/  MOV R3, 0x181f ;  /* 0x0000181f00037802 */ /* 0x000fe20000000f00 */
[----:B------:R-:W-:Y:S01]  /*2c590*/  IMAD.MOV.U32 R54, RZ, RZ, R16 ;  /* 0x000000ffff367224 */ /* 0x000fe200078e0010 */
[----:B------:R-:W-:Y:S01]  /*2c5a0*/  MOV R2, 0x2c5d0 ;  /* 0x0002c5d000027802 */ /* 0x000fe20000000f00 */
[----:B------:R2:W-:Y:S04]  /*2c5b0*/  STL [R1+0xa8], R10 ;  /* 0x0000a80a01007387 */ /* 0x0005e80000100800 */
[----:B-12--5:R-:W-:Y:S05]  /*2c5c0*/  CALL.REL.NOINC `($__internal_7_$__cuda_sm70_shflsync_idx_p) ;  /* 0x0000016000007944 */ /* 0x026fea0003c00000 */
        /* <DEDUP_REMOVED lines=16> */
        .weak           $__internal_6_$__cuda_sm70_shflsync_bfly_p
        .type           $__internal_6_$__cuda_sm70_shflsync_bfly_p,@function
        .size           $__internal_6_$__cuda_sm70_shflsync_bfly_p,($__internal_7_$__cuda_sm70_shflsync_idx_p - $__internal_6_$__cuda_sm70_shflsync_bfly_p)
$__internal_6_$__cuda_sm70_shflsync_bfly_p:
[----:B------:R-:W-:Y:S02]  /*2c6d0*/  MOV R208, 0xffffffff ;  /* 0xffffffff00d07802 */ /* 0x000fe40000000f00 */
[----:B------:R-:W-:-:S02]  /*2c6e0*/  MOV R3, 0x1f ;  /* 0x0000001f00037802 */ /* 0x000fc40000000f00 */
[----:B------:R-:W-:Y:S04]  /*2c6f0*/  WARPSYNC R208 ;  /* 0x000000d000007348 */ /* 0x000fe80003800000 */
[----:B------:R1:W2:Y:S02]  /*2c700*/  SHFL.BFLY PT, R0, R4, R0, R3 ;  /* 0x0c00000004007389 */ /* 0x0002a400000e0003 */
[----:B-1----:R-:W-:-:S04]  /*2c710*/  MOV R3, 0x0 ;  /* 0x0000000000037802 */ /* 0x002fc80000000f00 */
[----:B--2---:R-:W-:Y:S05]  /*2c720*/  RET.REL.NODEC R2 `(_ZN7cutlass13device_kernelIN5flash19enable_sm80_to_sm89INS1_16FlashAttnFwdSm80INS1_25CollectiveMainloopFwdSm80ILi4ELi1ELb0EN4cute5tupleIJNS5_1CILi128EEENS7_ILi64EEES8_EEELi128ENS_6half_tEfNS_4arch4Sm80ELb1ELb0ELb1ELb1ELb1ELb1ELb1ELb0EEENS1_21CollectiveEpilogueFwdINS6_IJS8_S8_S9_EEENS6_IJNS7_ILi1EEESH_SH_EEESB_SD_Li128ELb1ELb1ELb0ELb0EEENS1_19SingleTileSchedulerILb1ELb0ELb1ELi128EEEEEEEEEvNT_6ParamsE) ;  /* 0xfffd38d002007950 */ /* 0x004fea0003c3ffff */
        .weak           $__internal_7_$__cuda_sm70_shflsync_idx_p
        .type           $__internal_7_$__cuda_sm70_shflsync_idx_p,@function
        .size           $__internal_7_$__cuda_sm70_shflsync_idx_p,(.L_x_4354 - $__internal_7_$__cuda_sm70_shflsync_idx_p)
$__internal_7_$__cuda_sm70_shflsync_idx_p:
[----:B------:R-:W2:Y:S04]  /*2c730*/  LDL.LU R37, [R1+0xa8] ;  /* 0x0000a80001257983 */ /* 0x000ea80000300800 */
[----:B------:R1:W-:Y:S02]  /*2c740*/  STL [R1+0x114], R0 ;  /* 0x0001140001007387 */ /* 0x0003e40000100800 */
[----:B-1----:R-:W-:-:S04]  /*2c750*/  MOV R0, 0xffffffff ;  /* 0xffffffff00007802 */ /* 0x002fc80000000f00 */
[----:B------:R-:W-:Y:S04]  /*2c760*/  WARPSYNC R0 ;  /* 0x0000000000007348 */ /* 0x000fe80003800000 */
[----:B--2---:R1:W2:Y:S04]  /*2c770*/  SHFL.IDX PT, R37, R54, R37, R3 ;  /* 0x0000002536257389 */ /* 0x0042a800000e0003 */
[----:B-1----:R1:W5:Y:S01]  /*2c780*/  LDL.LU R0, [R1+0x114] ;  /* 0x0001140001007983 */ /* 0x0023620000300800 */
[----:B------:R-:W-:-:S04]  /*2c790*/  MOV R3, 0x0 ;  /* 0x0000000000037802 */ /* 0x000fc80000000f00 */
[----:B--2---:R-:W-:Y:S05]  /*2c7a0*/  RET.REL.NODEC R2 `(_ZN7cutlass13device_kernelIN5flash19enable_sm80_to_sm89INS1_16FlashAttnFwdSm80INS1_25CollectiveMainloopFwdSm80ILi4ELi1ELb0EN4cute5tupleIJNS5_1CILi128EEENS7_ILi64EEES8_EEELi128ENS_6half_tEfNS_4arch4Sm80ELb1ELb0ELb1ELb1ELb1ELb1ELb1ELb0EEENS1_21CollectiveEpilogueFwdINS6_IJS8_S8_S9_EEENS6_IJNS7_ILi1EEESH_SH_EEESB_SD_Li128ELb1ELb1ELb0ELb0EEENS1_19SingleTileSchedulerILb1ELb0ELb1ELi128EEEEEEEEEvNT_6ParamsE) ;  /* 0xfffd385002007950 */ /* 0x004fea0003c3ffff */
.L_x_2164:
        /* <DEDUP_REMOVED lines=13> */
.L_x_4354:


//--------------------- .text._ZN7cutlass13device_kernelIN5flash19enable_sm80_to_sm89INS1_16FlashAttnFwdSm80INS1_25CollectiveMainloopFwdSm80ILi8ELi1ELb1EN4cute5tupleIJNS5_1CILi128EEES8_S8_EEELi128ENS_6half_tEfNS_4arch4Sm80ELb0ELb0ELb0ELb0ELb1ELb0ELb1ELb0EEENS1_21CollectiveEpilogueFwdIS9_NS6_IJNS7_ILi1EEESF_SF_EEESA_SC_Li256ELb0ELb1ELb0ELb0EEENS1_19SingleTileSchedulerILb0ELb0ELb1ELi128EEEEEEEEEvNT_6ParamsE --------------------------
	.section	.text._ZN7cutlass13device_kernelIN5flash19enable_sm80_to_sm89INS1_16FlashAttnFwdSm80INS1_25CollectiveMainloopFwdSm80ILi8ELi1ELb1EN4cute5tupleIJNS5_1CILi128EEES8_S8_EEELi128ENS_6half_tEfNS_4arch4Sm80ELb0ELb0ELb0ELb0ELb1ELb0ELb1ELb0EEENS1_21CollectiveEpilogueFwdIS9_NS6_IJNS7_ILi1EEESF_SF_EEESA_SC_Li256ELb0ELb1ELb0ELb0EEENS1_19SingleTileSchedulerILb0ELb0ELb1ELi128EEEEEEEEEvNT_6ParamsE,"ax",@progbits
	.sectioninfo	@"SHI_REGISTERS=254"
	.align	128
.text._ZN7cutlass13device_kernelIN5flash19enable_sm80_to_sm89INS1_16FlashAttnFwdSm80INS1_25CollectiveMainloopFwdSm80ILi8ELi1ELb1EN4cute5tupleIJNS5_1CILi128EEES8_S8_EEELi128ENS_6half_tEfNS_4arch4Sm80ELb0ELb0ELb0ELb0ELb1ELb0ELb1ELb0EEENS1_21CollectiveEpilogueFwdIS9_NS6_IJNS7_ILi1EEESF_SF_EEESA_SC_Li256ELb0ELb1ELb0ELb0EEENS1_19SingleTileSchedulerILb0ELb0ELb1ELi128EEEEEEEEEvNT_6ParamsE:
        .type           _ZN7cutlass13device_kernelIN5flash19enable_sm80_to_sm89INS1_16FlashAttnFwdSm80INS1_25CollectiveMainloopFwdSm80ILi8ELi1ELb1EN4cute5tupleIJNS5_1CILi128EEES8_S8_EEELi128ENS_6half_tEfNS_4arch4Sm80ELb0ELb0ELb0ELb0ELb1ELb0ELb1ELb0EEENS1_21CollectiveEpilogueFwdIS9_NS6_IJNS7_ILi1EEESF_SF_EEESA_SC_Li256ELb0ELb1ELb0ELb0EEENS1_19SingleTileSchedulerILb0ELb0ELb1ELi128EEEEEEEEEvNT_6ParamsE,@function
        .size           _ZN7cutlass13device_kernelIN5flash19enable_sm80_to_sm89INS1_16FlashAttnFwdSm80INS1_25CollectiveMainloopFwdSm80ILi8ELi1ELb1EN4cute5tupleIJNS5_1CILi128EEES8_S8_EEELi128ENS_6half_tEfNS_4arch4Sm80ELb0ELb0ELb0ELb0ELb1ELb0ELb1ELb0EEENS1_21CollectiveEpilogueFwdIS9_NS6_IJNS7_ILi1EEESF_SF_EEESA_SC_Li256ELb0ELb1ELb0ELb0EEENS1_19SingleTileSchedulerILb0ELb0ELb1ELi128EEEEEEEEEvNT_6ParamsE,(.L_x_4358 - _ZN7cutlass13device_kernelIN5flash19enable_sm80_to_sm89INS1_16FlashAttnFwdSm80INS1_25CollectiveMainloopFwdSm80ILi8ELi1ELb1EN4cute5tupleIJNS5_1CILi128EEES8_S8_EEELi128ENS_6half_tEfNS_4arch4Sm80ELb0ELb0ELb0ELb0ELb1ELb0ELb1ELb0EEENS1_21CollectiveEpilogueFwdIS9_NS6_IJNS7_ILi1EEESF_SF_EEESA_SC_Li256ELb0ELb1ELb0ELb0EEENS1_19SingleTileSchedulerILb0ELb0ELb1ELi128EEEEEEEEEvNT_6ParamsE)
        .other          _ZN7cutlass13device_kernelIN5flash19enable_sm80_to_sm89INS1_16FlashAttnFwdSm80INS1_25CollectiveMainloopFwdSm80ILi8ELi1ELb1EN4cute5tupleIJNS5_1CILi128EEES8_S8_EEELi128ENS_6half_tEfNS_4arch4Sm80ELb0ELb0ELb0ELb0ELb1ELb0ELb1ELb0EEENS1_21CollectiveEpilogueFwdIS9_NS6_IJNS7_ILi1EEESF_SF_EEESA_SC_Li256ELb0ELb1ELb0ELb0EEENS1_19SingleTileSchedulerILb0ELb0ELb1ELi128EEEEEEEEEvNT_6ParamsE,@"STO_CUDA_ENTRY STV_DEFAULT"
_ZN7cutlass13device_kernelIN5flash19enable_sm80_to_sm89INS1_16FlashAttnFwdSm80INS1_25CollectiveMainloopFwdSm80ILi8ELi1ELb1EN4cute5tupleIJNS5_1CILi128EEES8_S8_EEELi128ENS_6half_tEfNS_4arch4Sm80ELb0ELb0ELb0ELb0ELb1ELb0ELb1ELb0EEENS1_21CollectiveEpilogueFwdIS9_NS6_IJNS7_ILi1EEESF_SF_EEESA_SC_Li256ELb0ELb1ELb0ELb0EEENS1_19SingleTileSchedulerILb0ELb0ELb1ELi128EEEEEEEEEvNT_6ParamsE:
[----:B------:R-:W-:Y:S02]  /*0000*/  MOV R1, c[0x0][0x28] ;  /* 0x00000a0000017a02 */ /* 0x000fe40000000f00 */
[----:B------:R-:W1:Y:S02]  /*0010*/  S2UR UR16, SR_CTAID.Z ;  /* 0x00000000001079c3 */ /* 0x000e640000002700 */
        /* <DEDUP_REMOVED lines=23> */
[----:B------:R1:W3:Y:S01]  /*0190*/  @P0 LDG.E R0, [R4.64] ;  /* 0x0000000e04000981 */ /* 0x0002e2000c1e1900 */
[----:B------:R-:W-:-:S03]  /*01a0*/  ULDC UR6, c[0x0][0x1d0] ;  /* 0x0000740000067ab9 */ /* 0x000fc60000000800 */
[----:B-1----:R-:W1:Y:S01]  /*01b0*/  S2R R5, SR_TID.X ;  /* 0x0000000000057919 */ /* 0x002e620000002100 */
[----:B------:R-:W-:Y:S02]  /*01c0*/  UIMAD UR6, UR4, UR6, 0x7f ;  /* 0x0000007f040674a4 */ /* 0x000fe4000f8e0206 */
[----:B------:R-:W-:Y:S02]  /*01d0*/  UMOV UR11, URZ ;  /* 0x0000003f000b7c82 */ /* 0x000fe40008000000 */
[----:B------:R-:W-:-:S04]  /*01e0*/  USHF.R.S32.HI UR5, URZ, 0x1f, UR6 ;  /* 0x0000001f3f057899 */ /* 0x000fc80008011406 */
[----:B------:R-:W-:-:S04]  /*01f0*/  ULEA.HI UR5, UR5, UR6, URZ, 0x7 ;  /* 0x0000000605057291 */ /* 0x000fc8000f8f383f */
[----:B------:R-:W-:Y:S01]  /*0200*/  USHF.R.S32.HI UR8, URZ, 0x7, UR5 ;  /* 0x000000073f087899 */ /* 0x000fe20008011405 */
[----:B-1----:R-:W-:-:S04]  /*0210*/  SHF.R.S32.HI R16, RZ, 0x1f, R5 ;  /* 0x0000001fff107819 */ /* 0x002fc80000011405 */
[----:B------:R-:W-:-:S04]  /*0220*/  LEA.HI R9, R16, R5, RZ, 0x3 ;  /* 0x0000000510097211 */ /* 0x000fc800078f18ff */
[----:B------:R-:W-:Y:S02]  /*0230*/  LOP3.LUT R6, R9, 0xfffffff8, RZ, 0xc0, !PT ;  /* 0xfffffff809067812 */ /* 0x000fe400078ec0ff */
[----:B------:R-:W-:-:S03]  /*0240*/  SHF.R.S32.HI R9, RZ, 0x3, R9 ;  /* 0x00000003ff097819 */ /* 0x000fc60000011409 */
[----:B------:R-:W-:Y:S01]  /*0250*/  IMAD.IADD R6, R5, 0x1, -R6 ;  /* 0x0000000105067824 */ /* 0x000fe200078e0a06 */
[----:B------:R-:W-:-:S03]  /*0260*/  ULDC UR5, c[0x0][0x2b8] ;  /* 0x0000ae0000057ab9 */ /* 0x000fc60000000800 */
[----:B------:R-:W-:Y:S01]  /*0270*/  IMAD R240, R6, 0x20, R9 ;  /* 0x0000002006f07824 */ /* 0x000fe200078e0209 */
[----:B------:R-:W-:Y:S02]  /*0280*/  UISETP.NE.AND UP1, UPT, UR5, 0x1, UPT ;  /* 0x000000010500788c */ /* 0x000fe4000bf25270 */
[----:B------:R-:W-:Y:S02]  /*0290*/  ULDC UR10, c[0x0][0x1d0] ;  /* 0x00007400000a7ab9 */ /* 0x000fe40000000800 */
[----:B------:R-:W-:-:S03]  /*02a0*/  UIMAD UR10, UR4, UR10, URZ ;  /* 0x0000000a040a72a4 */ /* 0x000fc6000f8e023f */
[----:B------:R-:W-:Y:S01]  /*02b0*/  ULDC.64 UR4, c[0x0][0x2b0] ;  /* 0x0000ac0000047ab9 */ /* 0x000fe20000000a00 */
[----:B------:R-:W-:Y:S01]  /*02c0*/  IMAD.MOV.U32 R235, RZ, RZ, RZ ;  /* 0x000000ffffeb7224 */ /* 0x000fe200078e00ff */
[----:B------:R-:W-:Y:S06]  /*02d0*/  BAR.SYNC.DEFER_BLOCKING 0x0 ;  /* 0x0000000000007b1d */ /* 0x000fec0000010000 */
[----:B--2---:R-:W1:Y:S08]  /*02e0*/  @P1 R2UR UR11, R2 ;  /* 0x00000000020b13c2 */ /* 0x004e7000000e0000 */
[----:B---3--:R2:W3:Y:S01]  /*02f0*/  @P0 R2UR UR7, R0 ;  /* 0x00000000000703c2 */ /* 0x0084e200000e0000 */
[----:B------:R-:W-:Y:S01]  /*0300*/  PLOP3.LUT P1, PT, PT, PT, UP1, 0x80, 0x0 ;  /* 0x000000000000781c */ /* 0x000fe20003f2f018 */
[----:B---3--:R-:W-:Y:S01]  /*0310*/  @!UP0 UMOV UR7, UR16 ;  /* 0x0000001000078c82 */ /* 0x008fe20008000000 */
[----:B------:R-:W-:Y:S01]  /*0320*/  PLOP3.LUT P0, PT, PT, PT, UP1, 0x80, 0x0 ;  /* 0x000000000000781c */ /* 0x000fe20003f0f018 */
[----:B------:R-:W-:Y:S01]  /*0330*/  USHF.R.S32.HI UR6, URZ, 0x1f, UR7 ;  /* 0x0000001f3f067899 */ /* 0x000fe20008011407 */
[----:B--2---:R-:W-:-:S04]  /*0340*/  IMAD.U32 R0, RZ, RZ, UR8 ;  /* 0x00000008ff007e24 */ /* 0x004fc8000f8e00ff */
[----:B------:R-:W-:-:S05]  /*0350*/  IMAD R0, R0, 0x80, R240 ;  /* 0x0000008000007824 */ /* 0x000fca00078e02f0 */
[----:B------:R-:W-:-:S04]  /*0360*/  IADD3 R236, R0, -0x80, RZ ;  /* 0xffffff8000ec7810 */ /* 0x000fc80007ffe0ff */
[C---:B------:R-:W-:Y:S02]  /*0370*/  ISETP.GE.AND P2, PT, R236.reuse, UR10, PT ;  /* 0x0000000aec007c0c */ /* 0x040fe4000bf46270 */
[----:B-1----:R-:W-:Y:S02]  /*0380*/  IADD3 R236, R236, UR11, RZ ;  /* 0x0000000becec7c10 */ /* 0x002fe4000fffe0ff */
[----:B------:R-:W-:Y:S01]  /*0390*/  ISETP.GT.OR P2, PT, R240, 0x7f, P2 ;  /* 0x0000007ff000780c */ /* 0x000fe20001744670 */
[----:B------:R-:W-:Y:S02]  /*03a0*/  UIMAD UR6, UR6, UR4, URZ ;  /* 0x00000004060672a4 */ /* 0x000fe4000f8e023f */
[----:B------:R-:W-:Y:S01]  /*03b0*/  @P1 IMAD.HI.U32 R0, R236, c[0x0][0x2bc], RZ ;  /* 0x0000af00ec001a27 */ /* 0x000fe200078e00ff */
[----:B------:R-:W-:Y:S02]  /*03c0*/  UIMAD.WIDE.U32 UR12, UR7, UR4, URZ ;  /* 0x00000004070c72a5 */ /* 0x000fe4000f8e003f */
[----:B------:R-:W-:Y:S01]  /*03d0*/  UIMAD UR6, UR7, UR5, UR6 ;  /* 0x00000005070672a4 */ /* 0x000fe2000f8e0206 */
[----:B------:R-:W-:Y:S01]  /*03e0*/  IMAD.MOV.U32 R3, RZ, RZ, R236 ;  /* 0x000000ffff037224 */ /* 0x000fe200078e00ec */
[----:B------:R-:W-:Y:S01]  /*03f0*/  @P0 SHF.R.U32.HI R3, RZ, c[0x0][0x2c0], R0 ;  /* 0x0000b000ff030a19 */ /* 0x000fe20000011600 */
[----:B------:R-:W1:Y:S01]  /*0400*/  S2UR UR9, SR_CTAID.Y ;  /* 0x00000000000979c3 */ /* 0x000e620000002600 */
[----:B------:R-:W-:Y:S01]  /*0410*/  UIADD3 UR6, UR13, UR6, URZ ;  /* 0x000000060d067290 */ /* 0x000fe2000fffe03f */
[----:B------:R-:W2:Y:S01]  /*0420*/  S2R R239, SR_CTAID.X ;  /* 0x0000000000ef7919 */ /* 0x000ea20000002500 */
[----:B------:R-:W-:Y:S01]  /*0430*/  IMAD.MOV.U32 R7, RZ, RZ, c[0x0][0x2c4] ;  /* 0x0000b100ff077624 */ /* 0x000fe200078e00ff */
[----:B------:R-:W-:Y:S01]  /*0440*/  @!P2 IADD3 R2, P1, R3, UR12, RZ ;  /* 0x0000000c0302ac10 */ /* 0x000fe2000ff3e0ff */
[----:B------:R-:W-:-:S03]  /*0450*/  ULDC.64 UR4, c[0x0][0x1b8] ;  /* 0x00006e0000047ab9 */ /* 0x000fc60000000a00 */
[----:B------:R-:W-:Y:S02]  /*0460*/  @!P2 LEA R10, P0, R2, c[0x0][0x2a0], 0x2 ;  /* 0x0000a800020aaa11 */ /* 0x000fe400078010ff */
[----:B------:R-:W-:-:S04]  /*0470*/  @!P2 LEA.HI.X.SX32 R0, R3, UR6, 0x1, P1 ;  /* 0x000000060300ac11 */ /* 0x000fc800088f0eff */
[----:B------:R-:W-:-:S05]  /*0480*/  @!P2 LEA.HI.X R11, R2, c[0x0][0x2a4], R0, 0x2, P0 ;  /* 0x0000a900020baa11 */ /* 0x000fca00000f1400 */
[----:B------:R3:W4:Y:S01]  /*0490*/  @!P2 LDG.E R235, [R10.64] ;  /* 0x0000000e0aeba981 */ /* 0x000722000c1e1900 */
[----:B------:R-:W-:Y:S01]  /*04a0*/  ISETP.NE.AND P0, PT, R7, 0x1, PT ;  /* 0x000000010700780c */ /* 0x000fe20003f05270 */
[----:B-1----:R-:W-:-:S04]  /*04b0*/  USHF.R.S32.HI UR7, URZ, 0x1f, UR9 ;  /* 0x0000001f3f077899 */ /* 0x002fc80008011409 */
[----:B------:R-:W-:Y:S01]  /*04c0*/  UIMAD UR18, UR7, UR4, URZ ;  /* 0x00000004071272a4 */ /* 0x000fe2000f8e023f */
[C---:B--2---:R-:W-:Y:S01]  /*04d0*/  IMAD R237, R239.reuse, 0x80, R9 ;  /* 0x00000080efed7824 */ /* 0x044fe200078e0209 */
[----:B------:R-:W-:Y:S01]  /*04e0*/  UIMAD.WIDE.U32 UR20, UR9, UR4, URZ ;  /* 0x00000004091472a5 */ /* 0x000fe2000f8e003f */
[----:B------:R-:W-:Y:S01]  /*04f0*/  IMAD R239, R239, 0x80, R240 ;  /* 0x00000080efef7824 */ /* 0x000fe200078e02f0 */
[----:B------:R-:W-:Y:S02]  /*0500*/  UIMAD UR18, UR9, UR5, UR18 ;  /* 0x00000005091272a4 */ /* 0x000fe4000f8e0212 */
[----:B------:R-:W-:Y:S02]  /*0510*/  USHF.R.S32.HI UR17, URZ, 0x1f, UR16 ;  /* 0x0000001f3f117899 */ /* 0x000fe40008011410 */
[----:B------:R-:W-:Y:S01]  /*0520*/  ULDC.64 UR4, c[0x0][0x1c0] ;  /* 0x0000700000047ab9 */ /* 0x000fe20000000a00 */
[----:B------:R-:W-:Y:S01]  /*0530*/  @P0 IMAD.HI.U32 R4, R239, c[0x0][0x2c8], RZ ;  /* 0x0000b200ef040a27 */ /* 0x000fe200078e00ff */
[----:B------:R-:W-:-:S02]  /*0540*/  UIMAD UR17, UR17, UR4, URZ ;  /* 0x00000004111172a4 */ /* 0x000fc4000f8e023f */
[----:B------:R-:W-:Y:S01]  /*0550*/  UIADD3 UR19, UR21, UR18, URZ ;  /* 0x0000001215137290 */ /* 0x000fe2000fffe03f */
[----:B------:R-:W-:Y:S01]  /*0560*/  IMAD.MOV.U32 R2, RZ, RZ, R239 ;  /* 0x000000ffff027224 */ /* 0x000fe200078e00ef */
[----:B------:R-:W-:Y:S02]  /*0570*/  UIMAD UR5, UR16, UR5, UR17 ;  /* 0x00000005100572a4 */ /* 0x000fe4000f8e0211 */
[----:B------:R-:W-:Y:S01]  /*0580*/  UMOV UR18, UR20 ;  /* 0x0000001400127c82 */ /* 0x000fe20008000000 */
[----:B------:R-:W-:Y:S01]  /*0590*/  @P0 SHF.R.U32.HI R2, RZ, c[0x0][0x2cc], R4 ;  /* 0x0000b300ff020a19 */ /* 0x000fe20000011604 */
[----:B------:R-:W-:-:S03]  /*05a0*/  UIMAD.WIDE.U32 UR16, UR16, UR4, UR18 ;  /* 0x00000004101072a5 */ /* 0x000fc6000f8e0012 */
[--C-:B------:R-:W-:Y:S01]  /*05b0*/  SHF.R.S32.HI R14, RZ, 0x1f, R2.reuse ;  /* 0x0000001fff0e7819 */ /* 0x100fe20000011402 */
[----:B------:R-:W-:Y:S01]  /*05c0*/  UIADD3 UR5, UR17, UR5, URZ ;  /* 0x0000000511057290 */ /* 0x000fe2000fffe03f */
[----:B------:R-:W-:Y:S02]  /*05d0*/  IMAD.MOV R8, RZ, RZ, -R2 ;  /* 0x000000ffff087224 */ /* 0x000fe400078e0a02 */
[----:B------:R-:W-:Y:S02]  /*05e0*/  IMAD.U32 R13, RZ, RZ, UR17 ;  /* 0x00000011ff0d7e24 */ /* 0x000fe4000f8e00ff */
[----:B------:R-:W-:Y:S02]  /*05f0*/  IMAD.U32 R12, RZ, RZ, UR16 ;  /* 0x00000010ff0c7e24 */ /* 0x000fe4000f8e00ff */
[----:B------:R-:W-:Y:S01]  /*0600*/  IMAD.U32 R13, RZ, RZ, UR5 ;  /* 0x00000005ff0d7e24 */ /* 0x000fe2000f8e00ff */
[----:B------:R-:W-:Y:S01]  /*0610*/  IADD3 R0, R237, 0x20, RZ ;  /* 0x00000020ed007810 */ /* 0x000fe20007ffe0ff */
[----:B------:R-:W-:-:S02]  /*0620*/  IMAD R14, R14, c[0x0][0x1b0], RZ ;  /* 0x00006c000e0e7a24 */ /* 0x000fc400078e02ff */
[----:B------:R-:W-:Y:S01]  /*0630*/  IMAD R7, R7, c[0x0][0x168], RZ ;  /* 0x00005a0007077a24 */ /* 0x000fe200078e02ff */
[----:B------:R-:W-:Y:S01]  /*0640*/  IADD3 R4, R237, 0x60, RZ ;  /* 0x00000060ed047810 */ /* 0x000fe20007ffe0ff */
[----:B------:R-:W-:Y:S01]  /*0650*/  IMAD R8, R8, c[0x0][0x2c4], R239 ;  /* 0x0000b10008087a24 */ /* 0x000fe200078e02ef */
[----:B------:R-:W-:Y:S01]  /*0660*/  LEA.HI R238, R16, R5, RZ, 0x6 ;  /* 0x0000000510ee7211 */ /* 0x000fe200078f30ff */
[----:B------:R-:W-:Y:S01]  /*0670*/  IMAD.WIDE.U32 R12, R2, c[0x0][0x1b0], R12 ;  /* 0x00006c00020c7a25 */ /* 0x000fe200078e000c */
[----:B------:R-:W-:-:S03]  /*0680*/  ULDC.64 UR4, c[0x0][0x1e8] ;  /* 0x00007a0000047ab9 */ /* 0x000fc60000000a00 */
[----:B------:R-:W-:Y:S01]  /*0690*/  IMAD R14, R2, c[0x0][0x1b4], R14 ;  /* 0x00006d00020e7a24 */ /* 0x000fe200078e020e */
[----:B------:R-:W-:Y:S02]  /*06a0*/  SHF.R.S32.HI R2, RZ, 0x1f, R8 ;  /* 0x0000001fff027819 */ /* 0x000fe40000011408 */
[-C--:B------:R-:W-:Y:S01]  /*06b0*/  ISETP.GE.AND P5, PT, R0, R7.reuse, PT ;  /* 0x000000070000720c */ /* 0x080fe20003fa6270 */
[----:B------:R-:W-:Y:S02]  /*06c0*/  IMAD.IADD R13, R13, 0x1, R14 ;  /* 0x000000010d0d7824 */ /* 0x000fe400078e020e */
[----:B------:R-:W-:Y:S01]  /*06d0*/  IMAD R2, R2, c[0x0][0x1a8], RZ ;  /* 0x00006a0002027a24 */ /* 0x000fe200078e02ff */
[----:B------:R-:W-:Y:S01]  /*06e0*/  IADD3 R0, R237, 0x40, RZ ;  /* 0x00000040ed007810 */ /* 0x000fe20007ffe0ff */
[----:B------:R-:W-:Y:S01]  /*06f0*/  IMAD.WIDE.U32 R12, R8, c[0x0][0x1a8], R12 ;  /* 0x00006a00080c7a25 */ /* 0x000fe200078e000c */
[----:B------:R-:W-:-:S03]  /*0700*/  ISETP.GE.AND P0, PT, R4, R7, PT ;  /* 0x000000070400720c */ /* 0x000fc60003f06270 */
[----:B------:R-:W-:Y:S01]  /*0710*/  IMAD R2, R8, c[0x0][0x1ac], R2 ;  /* 0x00006b0008027a24 */ /* 0x000fe200078e0202 */
[----:B------:R-:W-:Y:S01]  /*0720*/  ISETP.GE.AND P4, PT, R0, R7, PT ;  /* 0x000000070000720c */ /* 0x000fe20003f86270 */
[----:B------:R-:W-:Y:S01]  /*0730*/  IMAD.MOV R4, RZ, RZ, -R3 ;  /* 0x000000ffff047224 */ /* 0x000fe200078e0a03 */
[----:B------:R-:W-:Y:S01]  /*0740*/  LEA.HI R0, R16, R5, RZ, 0x4 ;  /* 0x0000000510007211 */ /* 0x000fe200078f20ff */
[----:B------:R-:W-:Y:S01]  /*0750*/  IMAD.IADD R2, R13, 0x1, R2 ;  /* 0x000000010d027824 */ /* 0x000fe200078e0202 */
[----:B------:R-:W-:Y:S01]  /*0760*/  LEA R14, P1, R12, c[0x0][0x160], 0x1 ;  /* 0x000058000c0e7a11 */ /* 0x000fe200078208ff */
[----:B------:R-:W-:Y:S01]  /*0770*/  IMAD R236, R4, c[0x0][0x2b8], R236 ;  /* 0x0000ae0004ec7a24 */ /* 0x000fe200078e02ec */
[----:B---3--:R-:W-:Y:S02]  /*0780*/  SHF.R.S32.HI R11, RZ, 0x4, R0 ;  /* 0x00000004ff0b7819 */ /* 0x008fe40000011400 */
[----:B------:R-:W-:Y:S02]  /*0790*/  LEA.HI.X R4, R12, c[0x0][0x164], R2, 0x1, P1 ;  /* 0x000059000c047a11 */ /* 0x000fe400008f0c02 */
[----:B------:R-:W-:-:S02]  /*07a0*/  LEA.HI R10, R0, R11, RZ, 0x1 ;  /* 0x0000000b000a7211 */ /* 0x000fc400078f08ff */
[----:B------:R-:W-:Y:S01]  /*07b0*/  ISETP.GE.AND P3, PT, R237, R7, PT ;  /* 0x00000007ed00720c */ /* 0x000fe20003f66270 */
[----:B------:R-:W-:Y:S01]  /*07c0*/  SHFL.IDX PT, R20, R14, RZ, 0x181f ;  /* 0x00181fff0e147589 */ /* 0x000fe200000e0000 */
[----:B------:R-:W-:Y:S01]  /*07d0*/  LOP3.LUT R10, R10, 0xfffffffe, RZ, 0xc0, !PT ;  /* 0xfffffffe0a0a7812 */ /* 0x000fe200078ec0ff */
[----:B------:R-:W-:Y:S02]  /*07e0*/  IMAD.SHL.U32 R7, R9, 0x40, RZ ;  /* 0x0000004009077824 */ /* 0x000fe400078e00ff */
[----:B------:R-:W1:Y:S01]  /*07f0*/  SHFL.IDX PT, R21, R4, RZ, 0x181f ;  /* 0x00181fff04157589 */ /* 0x000e6200000e0000 */
[----:B------:R-:W-:Y:S01]  /*0800*/  IMAD.SHL.U32 R32, R6, 0x8, RZ ;  /* 0x0000000806207824 */ /* 0x000fe200078e00ff */
[----:B------:R-:W-:Y:S01]  /*0810*/  SHF.R.S32.HI R13, RZ, 0x1f, R236 ;  /* 0x0000001fff0d7819 */ /* 0x000fe200000114ec */
[----:B------:R-:W-:Y:S01]  /*0820*/  IMAD.IADD R3, R11, 0x1, -R10 ;  /* 0x000000010b037824 */ /* 0x000fe200078e0a0a */
[----:B------:R-:W-:Y:S01]  /*0830*/  LOP3.LUT R7, R7, 0x1c0, RZ, 0xc0, !PT ;  /* 0x000001c007077812 */ /* 0x000fe200078ec0ff */
[----:B------:R-:W-:Y:S01]  /*0840*/  SHFL.IDX PT, R10, R14, 0x1, 0x181f ;  /* 0x00381f000e0a7f89 */ /* 0x000fe200000e0000 */
[----:B------:R-:W-:-:S02]  /*0850*/  IADD3 R241, R32, 0x40, RZ ;  /* 0x0000004020f17810 */ /* 0x000fc40007ffe0ff */
[----:B------:R-:W-:Y:S01]  /*0860*/  LOP3.LUT R8, R0, 0xfffffff0, RZ, 0xc0, !PT ;  /* 0xfffffff000087812 */ /* 0x000fe200078ec0ff */
[----:B------:R-:W2:Y:S01]  /*0870*/  SHFL.IDX PT, R11, R4, 0x1, 0x181f ;  /* 0x00381f00040b7f89 */ /* 0x000ea200000e0000 */
[----:B------:R-:W-:Y:S01]  /*0880*/  SHF.R.U32.HI R0, RZ, 0x3, R7 ;  /* 0x00000003ff007819 */ /* 0x000fe20000011607 */
[----:B------:R-:W-:Y:S01]  /*0890*/  IMAD R18, R13, c[0x0][0x1e0], RZ ;  /* 0x000078000d127a24 */ /* 0x000fe200078e02ff */
[----:B------:R-:W-:Y:S02]  /*08a0*/  LOP3.LUT R12, R7, 0x38, R32, 0xf8, !PT ;  /* 0x00000038070c7812 */ /* 0x000fe400078ef820 */
[----:B------:R-:W-:Y:S01]  /*08b0*/  @!P3 SHF.R.S32.HI R7, RZ, 0x1f, R241 ;  /* 0x0000001fff07b819 */ /* 0x000fe200000114f1 */
[----:B------:R-:W-:Y:S02]  /*08c0*/  IMAD.IADD R8, R5, 0x1, -R8 ;  /* 0x0000000105087824 */ /* 0x000fe400078e0a08 */
[----:B------:R-:W-:Y:S01]  /*08d0*/  IMAD.WIDE.U32 R22, R236, c[0x0][0x1e0], RZ ;  /* 0x00007800ec167a25 */ /* 0x000fe200078e00ff */
[----:B------:R-:W-:-:S03]  /*08e0*/  @!P3 LEA.HI R7, R7, R241, RZ, 0x3 ;  /* 0x000000f10707b211 */ /* 0x000fc600078f18ff */
[----:B------:R-:W-:Y:S01]  /*08f0*/  IMAD R18, R236, c[0x0][0x1e4], R18 ;  /* 0x00007900ec127a24 */ /* 0x000fe200078e0212 */
[----:B------:R-:W-:Y:S01]  /*0900*/  LOP3.LUT R12, R12, R0, RZ, 0x3c, !PT ;  /* 0x000000000c0c7212 */ /* 0x000fe200078e3cff */
[----:B------:R-:W-:Y:S01]  /*0910*/  IMAD.SHL.U32 R238, R238, 0x8, RZ ;  /* 0x00000008eeee7824 */ /* 0x000fe200078e00ff */
[----:B------:R-:W-:Y:S01]  /*0920*/  ISETP.GE.AND P2, PT, R32, c[0x0][0x198], PT ;  /* 0x0000660020007a0c */ /* 0x000fe20003f46270 */
[----:B------:R-:W-:Y:S01]  /*0930*/  IMAD.IADD R19, R23, 0x1, R18 ;  /* 0x0000000117137824 */ /* 0x000fe200078e0212 */
[----:B------:R-:W-:Y:S01]  /*0940*/  SHF.R.S32.HI R2, RZ, 0x1f, R8 ;  /* 0x0000001fff027819 */ /* 0x000fe20000011408 */
[----:B------:R-:W-:Y:S01]  /*0950*/  IMAD.MOV.U32 R18, RZ, RZ, R22 ;  /* 0x000000ffff127224 */ /* 0x000fe200078e0016 */
[----:B------:R-:W-:Y:S01]  /*0960*/  @!P5 SHF.R.S32.HI R24, RZ, 0x1f, R241 ;  /* 0x0000001fff18d819 */ /* 0x000fe200000114f1 */
[----:B------:R-:W-:Y:S01]  /*0970*/  SHFL.IDX PT, R22, R14, 0x2, 0x181f ;  /* 0x00581f000e167f89 */ /* 0x000fe200000e0000 */
[----:B------:R-:W-:Y:S02]  /*0980*/  @!P3 LOP3.LUT R26, R7, 0xfffffff8, RZ, 0xc0, !PT ;  /* 0xfffffff8071ab812 */ /* 0x000fe400078ec0ff */
[----:B------:R-:W-:Y:S01]  /*0990*/  LOP3.LUT R238, R12, 0xfffffe00, R238, 0xf8, !PT ;  /* 0xfffffe000cee7812 */ /* 0x000fe200078ef8ee */
[----:B------:R-:W3:Y:S01]  /*09a0*/  SHFL.IDX PT, R23, R4, 0x2, 0x181f ;  /* 0x00581f0004177f89 */ /* 0x000ee200000e0000 */
[----:B------:R-:W-:-:S02]  /*09b0*/  LEA.HI R2, R2, R8, RZ, 0x3 ;  /* 0x0000000802027211 */ /* 0x000fc400078f18ff */
[----:B------:R-:W-:Y:S01]  /*09c0*/  @!P5 LEA.HI R24, R24, R241, RZ, 0x3 ;  /* 0x000000f11818d211 */ /* 0x000fe200078f18ff */
[--C-:B-1----:R-:W-:Y:S01]  /*09d0*/  @!P3 IMAD.WIDE R26, R26, 0x2, R20.reuse ;  /* 0x000000021a1ab825 */ /* 0x102fe200078e0214 */
[----:B------:R-:W-:Y:S02]  /*09e0*/  ISETP.GE.AND P1, PT, R241, c[0x0][0x198], PT ;  /* 0x00006600f1007a0c */ /* 0x000fe40003f26270 */
[----:B------:R-:W-:Y:S01]  /*09f0*/  LOP3.LUT R0, R2, 0xfffffff8, RZ, 0xc0, !PT ;  /* 0xfffffff802007812 */ /* 0x000fe200078ec0ff */
[----:B------:R-:W-:Y:S01]  /*0a00*/  @!P3 IMAD.SHL.U32 R7, R238, 0x2, RZ ;  /* 0x00000002ee07b824 */ /* 0x000fe200078e00ff */
[----:B------:R-:W-:Y:S01]  /*0a10*/  @!P5 LOP3.LUT R24, R24, 0xfffffff8, RZ, 0xc0, !PT ;  /* 0xfffffff81818d812 */ /* 0x000fe200078ec0ff */
[----:B------:R-:W-:Y:S01]  /*0a20*/  @!P3 IMAD.WIDE R20, R32, 0x2, R20 ;  /* 0x000000022014b825 */ /* 0x000fe200078e0214 */
[----:B------:R-:W-:-:S03]  /*0a30*/  UIMAD UR16, UR7, UR4, URZ ;  /* 0x00000004071072a4 */ /* 0x000fc6000f8e023f */
[----:B------:R-:W-:Y:S01]  /*0a40*/  IMAD.IADD R0, R8, 0x1, -R0 ;  /* 0x0000000108007824 */ /* 0x000fe200078e0a00 */
[----:B------:R1:W-:Y:S01]  /*0a50*/  @!P3 LDGSTS.E.BYPASS.LTC128B.128 [R7+0x100], [R20.64], !P2 ;  /* 0x001000001407bfae */ /* 0x0003e2000d101d4e */
[--C-:B--2---:R-:W-:Y:S01]  /*0a60*/  @!P5 IMAD.WIDE R24, R24, 0x2, R10.reuse ;  /* 0x000000021818d825 */ /* 0x104fe200078e020a */
[----:B------:R-:W-:Y:S02]  /*0a70*/  UIMAD.WIDE.U32 UR18, UR9, UR4, URZ ;  /* 0x00000004091272a5 */ /* 0x000fe4000f8e003f */
[----:B------:R2:W-:Y:S01]  /*0a80*/  @!P3 LDGSTS.E.BYPASS.LTC128B.128 [R7+0x4100], [R26.64], !P1 ;  /* 0x041000001a07bfae */ /* 0x0005e2000c901d4e */
[----:B------:R-:W-:Y:S02]  /*0a90*/  @!P5 IMAD.SHL.U32 R8, R238, 0x2, RZ ;  /* 0x00000002ee08d824 */ /* 0x000fe400078e00ff */
[----:B------:R-:W-:Y:S01]  /*0aa0*/  @!P5 IMAD.WIDE R10, R32, 0x2, R10 ;  /* 0x00000002200ad825 */ /* 0x000fe200078e020a */
[----:B------:R-:W-:Y:S01]  /*0ab0*/  UIMAD UR16, UR9, UR5, UR16 ;  /* 0x00000005091072a4 */ /* 0x000fe2000f8e0210 */
[----:B------:R-:W-:Y:S04]  /*0ac0*/  SHFL.IDX PT, R14, R14, 0x3, 0x181f ;  /* 0x00781f000e0e7f89 */ /* 0x000fe800000e0000 */
[----:B------:R5:W3:Y:S04]  /*0ad0*/  SHFL.IDX PT, R15, R4, 0x3, 0x181f ;  /* 0x00781f00040f7f89 */ /* 0x000ae800000e0000 */
[----:B------:R3:W-:Y:S01]  /*0ae0*/  @!P5 LDGSTS.E.BYPASS.LTC128B.128 [R8+0x1100], [R10.64], !P2 ;  /* 0x011000000a08dfae */ /* 0x0007e2000d101d4e */
[----:B-1----:R-:W-:Y:S01]  /*0af0*/  @!P4 SHF.R.S32.HI R20, RZ, 0x1f, R241 ;  /* 0x0000001fff14c819 */ /* 0x002fe200000114f1 */
[----:B------:R-:W-:-:S02]  /*0b00*/  UIADD3 UR16, UR19, UR16, URZ ;  /* 0x0000001013107290 */ /* 0x000fc4000fffe03f */
[----:B------:R1:W-:Y:S01]  /*0b10*/  @!P5 LDGSTS.E.BYPASS.LTC128B.128 [R8+0x5100], [R24.64], !P1 ;  /* 0x051000001808dfae */ /* 0x0003e2000c901d4e */
[----:B------:R-:W-:Y:S01]  /*0b20*/  ULEA UR17, UR8, 0xffffff80, 0x7 ;  /* 0xffffff8008117891 */ /* 0x000fe2000f8e383f */
[----:B------:R-:W-:Y:S01]  /*0b30*/  @!P4 LEA.HI R20, R20, R241, RZ, 0x3 ;  /* 0x000000f11414c211 */ /* 0x000fe200078f18ff */
[----:B------:R-:W-:Y:S01]  /*0b40*/  IMAD.SHL.U32 R234, R9, 0x8, RZ ;  /* 0x0000000809ea7824 */ /* 0x000fe200078e00ff */
[----:B--2---:R-:W-:Y:S01]  /*0b50*/  @!P0 SHF.R.S32.HI R7, RZ, 0x1f, R241 ;  /* 0x0000001fff078819 */ /* 0x004fe200000114f1 */
[----:B------:R-:W-:Y:S01]  /*0b60*/  IMAD.SHL.U32 R2, R2, 0x40, RZ ;  /* 0x0000004002027824 */ /* 0x000fe200078e00ff */
[----:B------:R-:W-:Y:S01]  /*0b70*/  @!P4 LOP3.LUT R20, R20, 0xfffffff8, RZ, 0xc0, !PT ;  /* 0xfffffff81414c812 */ /* 0x000fe200078ec0ff */
[----:B-----5:R-:W-:Y:S01]  /*0b80*/  @!P4 IMAD.SHL.U32 R4, R238, 0x2, RZ ;  /* 0x00000002ee04c824 */ /* 0x020fe200078e00ff */
[----:B------:R-:W-:Y:S02]  /*0b90*/  UISETP.GE.AND UP0, UPT, UR10, 0x1, UPT ;  /* 0x000000010a00788c */ /* 0x000fe4000bf06270 */
[----:B------:R-:W-:Y:S01]  /*0ba0*/  ULDC.64 UR4, c[0x0][0x210] ;  /* 0x0000840000047ab9 */ /* 0x000fe20000000a00 */
[----:B---3--:R-:W-:-:S04]  /*0bb0*/  @!P4 IMAD.WIDE R20, R20, 0x2, R22 ;  /* 0x000000021414c825 */ /* 0x008fc800078e0216 */
[----:B------:R-:W-:Y:S01]  /*0bc0*/  @!P4 IMAD.WIDE R22, R32, 0x2, R22 ;  /* 0x000000022016c825 */ /* 0x000fe200078e0216 */
[----:B------:R-:W-:Y:S01]  /*0bd0*/  UIADD3 UR17, UR10, -UR17, URZ ;  /* 0x800000110a117290 */ /* 0x000fe2000fffe03f */
[----:B------:R-:W-:-:S03]  /*0be0*/  @!P0 LEA.HI R7, R7, R241, RZ, 0x3 ;  /* 0x000000f107078211 */ /* 0x000fc600078f18ff */
[----:B------:R2:W-:Y:S01]  /*0bf0*/  @!P4 LDGSTS.E.BYPASS.LTC128B.128 [R4+0x2100], [R22.64], !P2 ;  /* 0x021000001604cfae */ /* 0x0005e2000d101d4e */
[----:B------:R-:W-:-:S03]  /*0c00*/  @!P0 LOP3.LUT R17, R7, 0xfffffff8, RZ, 0xc0, !PT ;  /* 0xfffffff807118812 */ /* 0x000fc600078ec0ff */
[----:B------:R3:W-:Y:S01]  /*0c10*/  @!P4 LDGSTS.E.BYPASS.LTC128B.128 [R4+0x6100], [R20.64], !P1 ;  /* 0x061000001404cfae */ /* 0x0007e2000c901d4e */
[----:B------:R-:W-:-:S04]  /*0c20*/  IADD3 R7, -R9, UR17, RZ ;  /* 0x0000001109077c10 */ /* 0x000fc8000fffe1ff */
[C---:B------:R-:W-:Y:S01]  /*0c30*/  ISETP.GE.AND P5, PT, R7.reuse, 0x1, PT ;  /* 0x000000010700780c */ /* 0x040fe20003fa6270 */
[----:B-1----:R-:W-:Y:S01]  /*0c40*/  @!P0 IMAD.SHL.U32 R8, R238, 0x2, RZ ;  /* 0x00000002ee088824 */ /* 0x002fe200078e00ff */
[----:B------:R-:W-:Y:S01]  /*0c50*/  ISETP.GE.AND P4, PT, R7, 0x21, PT ;  /* 0x000000210700780c */ /* 0x000fe20003f86270 */
[----:B------:R-:W-:Y:S02]  /*0c60*/  IMAD.SHL.U32 R9, R3, 0x8, RZ ;  /* 0x0000000803097824 */ /* 0x000fe400078e00ff */
[----:B--2---:R-:W-:-:S04]  /*0c70*/  @!P0 IMAD.WIDE R22, R17, 0x2, R14 ;  /* 0x0000000211168825 */ /* 0x004fc800078e020e */
[----:B------:R-:W-:-:S05]  /*0c80*/  @!P0 IMAD.WIDE R14, R32, 0x2, R14 ;  /* 0x00000002200e8825 */ /* 0x000fca00078e020e */
[----:B------:R1:W-:Y:S04]  /*0c90*/  @!P0 LDGSTS.E.BYPASS.LTC128B.128 [R8+0x3100], [R14.64], !P2 ;  /* 0x031000000e088fae */ /* 0x0003e8000d101d4e */
[----:B------:R2:W-:Y:S01]  /*0ca0*/  @!P0 LDGSTS.E.BYPASS.LTC128B.128 [R8+0x7100], [R22.64], !P1 ;  /* 0x0710000016088fae */ /* 0x0005e2000c901d4e */
[----:B------:R-:W-:Y:S02]  /*0cb0*/  ISETP.GE.AND P0, PT, R32, c[0x0][0x1d4], PT ;  /* 0x0000750020007a0c */ /* 0x000fe40003f06270 */
[C---:B------:R-:W-:Y:S01]  /*0cc0*/  ISETP.GE.AND P2, PT, R7.reuse, 0x41, PT ;  /* 0x000000410700780c */ /* 0x040fe20003f46270 */
[----:B------:R-:W0:Y:S01]  /*0cd0*/  LDGDEPBAR ;  /* 0x00000000000079af */ /* 0x000e220000000000 */
[----:B------:R-:W-:Y:S01]  /*0ce0*/  ISETP.GE.AND P1, PT, R7, 0x61, PT ;  /* 0x000000610700780c */ /* 0x000fe20003f26270 */
[----:B-1----:R-:W-:-:S05]  /*0cf0*/  IMAD.SHL.U32 R14, R0, 0x40, RZ ;  /* 0x00000040000e7824 */ /* 0x002fca00078e00ff */
[----:B------:R-:W-:Y:S01]  /*0d00*/  LOP3.LUT R14, R14, 0x1c0, RZ, 0xc0, !PT ;  /* 0x000001c00e0e7812 */ /* 0x000fe200078ec0ff */
[----:B--2---:R-:W-:-:S03]  /*0d10*/  @P5 IMAD.SHL.U32 R8, R238, 0x2, RZ ;  /* 0x00000002ee085824 */ /* 0x004fc600078e00ff */
[----:B------:R-:W-:Y:S02]  /*0d20*/  LOP3.LUT R9, R14, 0x8, R9, 0xf8, !PT ;  /* 0x000000080e097812 */ /* 0x000fe400078ef809 */
[----:B----4-:R-:W-:Y:S01]  /*0d30*/  SHF.R.S32.HI R12, RZ, 0x1f, R235 ;  /* 0x0000001fff0c7819 */ /* 0x010fe200000114eb */
[----:B------:R-:W-:-:S04]  /*0d40*/  IMAD.WIDE.U32 R18, R235, c[0x0][0x1f0], R18 ;  /* 0x00007c00eb127a25 */ /* 0x000fc800078e0012 */
[----:B------:R-:W-:Y:S01]  /*0d50*/  IMAD R11, R12, c[0x0][0x1f0], RZ ;  /* 0x00007c000c0b7a24 */ /* 0x000fe200078e02ff */
[----:B------:R-:W-:-:S03]  /*0d60*/  IADD3 R10, P3, R18, UR18, RZ ;  /* 0x00000012120a7c10 */ /* 0x000fc6000ff7e0ff */
[----:B------:R-:W-:-:S05]  /*0d70*/  IMAD R11, R235, c[0x0][0x1f4], R11 ;  /* 0x00007d00eb0b7a24 */ /* 0x000fca00078e020b */
[----:B------:R-:W-:Y:S02]  /*0d80*/  IADD3.X R11, R19, UR16, R11, P3, !PT ;  /* 0x00000010130b7c10 */ /* 0x000fe40009ffe40b */
[----:B------:R-:W-:-:S04]  /*0d90*/  LEA R18, P3, R10, c[0x0][0x1c8], 0x1 ;  /* 0x000072000a127a11 */ /* 0x000fc800078608ff */
[----:B---3--:R-:W-:Y:S01]  /*0da0*/  LEA.HI.X R4, R10, c[0x0][0x1cc], R11, 0x1, P3 ;  /* 0x000073000a047a11 */ /* 0x008fe200018f0c0b */
[----:B------:R-:W-:Y:S04]  /*0db0*/  SHFL.IDX PT, R24, R18, RZ, 0x181f ;  /* 0x00181fff12187589 */ /* 0x000fe800000e0000 */
[----:B------:R-:W1:Y:S01]  /*0dc0*/  SHFL.IDX PT, R25, R4, RZ, 0x181f ;  /* 0x00181fff04197589 */ /* 0x000e6200000e0000 */
[----:B------:R-:W-:Y:S02]  /*0dd0*/  @P5 SHF.R.S32.HI R10, RZ, 0x1f, R241 ;  /* 0x0000001fff0a5819 */ /* 0x000fe400000114f1 */
[----:B------:R-:W-:Y:S01]  /*0de0*/  ISETP.GE.AND P3, PT, R241, c[0x0][0x1d4], PT ;  /* 0x00007500f1007a0c */ /* 0x000fe20003f66270 */
[----:B------:R-:W-:Y:S01]  /*0df0*/  SHFL.IDX PT, R22, R18, 0x1, 0x181f ;  /* 0x00381f0012167f89 */ /* 0x000fe200000e0000 */
[----:B------:R-:W-:-:S03]  /*0e00*/  @P5 LEA.HI R10, R10, R241, RZ, 0x3 ;  /* 0x000000f10a0a5211 */ /* 0x000fc600078f18ff */
[----:B------:R-:W2:Y:S01]  /*0e10*/  SHFL.IDX PT, R23, R4, 0x1, 0x181f ;  /* 0x00381f0004177f89 */ /* 0x000ea200000e0000 */
[----:B------:R-:W-:-:S03]  /*0e20*/  @P5 LOP3.LUT R10, R10, 0xfffffff8, RZ, 0xc0, !PT ;  /* 0xfffffff80a0a5812 */ /* 0x000fc600078ec0ff */
[----:B------:R-:W-:Y:S04]  /*0e30*/  SHFL.IDX PT, R20, R18, 0x2, 0x181f ;  /* 0x00581f0012147f89 */ /* 0x000fe800000e0000 */
[----:B------:R-:W3:Y:S04]  /*0e40*/  SHFL.IDX PT, R21, R4, 0x2, 0x181f ;  /* 0x00581f0004157f89 */ /* 0x000ee800000e0000 */
[----:B------:R4:W-:Y:S04]  /*0e50*/  SHFL.IDX PT, R19, R4, 0x3, 0x181f ;  /* 0x00781f0004137f89 */ /* 0x0009e800000e0000 */
[----:B------:R-:W5:Y:S01]  /*0e60*/  SHFL.IDX PT, R18, R18, 0x3, 0x181f ;  /* 0x00781f0012127f89 */ /* 0x000f6200000e0000 */
[----:B------:R-:W-:-:S05]  /*0e70*/  IMAD.SHL.U32 R11, R6, 0x40, RZ ;  /* 0x00000040060b7824 */ /* 0x000fca00078e00ff */
[----:B------:R-:W-:Y:S02]  /*0e80*/  LOP3.LUT R11, R11, 0x1c0, RZ, 0xc0, !PT ;  /* 0x000001c00b0b7812 */ /* 0x000fe400078ec0ff */
[----:B----4-:R-:W-:Y:S01]  /*0e90*/  SHF.R.U32.HI R4, RZ, 0x3, R14 ;  /* 0x00000003ff047819 */ /* 0x010fe2000001160e */
[----:B-1----:R-:W-:-:S04]  /*0ea0*/  @P5 IMAD.WIDE R14, R32, 0x2, R24 ;  /* 0x00000002200e5825 */ /* 0x002fc800078e0218 */
[----:B------:R-:W-:Y:S01]  /*0eb0*/  @P5 IMAD.WIDE R24, R10, 0x2, R24 ;  /* 0x000000020a185825 */ /* 0x000fe200078e0218 */
[----:B------:R1:W-:Y:S01]  /*0ec0*/  @P5 LDGSTS.E.BYPASS.LTC128B.128 [R8+0x8100], [R14.64], !P0 ;  /* 0x081000000e085fae */ /* 0x0003e2000c101d4e */
[----:B------:R-:W-:-:S03]  /*0ed0*/  @P2 SHF.R.S32.HI R10, RZ, 0x1f, R241 ;  /* 0x0000001fff0a2819 */ /* 0x000fc600000114f1 */
[----:B------:R4:W-:Y:S01]  /*0ee0*/  @P5 LDGSTS.E.BYPASS.LTC128B.128 [R8+0xc100], [R24.64], !P3 ;  /* 0x0c10000018085fae */ /* 0x0009e2000d901d4e */
[----:B------:R-:W-:Y:S02]  /*0ef0*/  @P2 LEA.HI R10, R10, R241, RZ, 0x3 ;  /* 0x000000f10a0a2211 */ /* 0x000fe400078f18ff */
[----:B------:R-:W-:Y:S02]  /*0f00*/  LOP3.LUT R234, R11, 0x8, R234, 0xf8, !PT ;  /* 0x000000080bea7812 */ /* 0x000fe400078ef8ea */
[----:B------:R-:W-:Y:S02]  /*0f10*/  @P2 LOP3.LUT R10, R10, 0xfffffff8, RZ, 0xc0, !PT ;  /* 0xfffffff80a0a2812 */ /* 0x000fe400078ec0ff */
[----:B------:R-:W-:Y:S02]  /*0f20*/  SHF.R.U32.HI R11, RZ, 0x3, R11 ;  /* 0x00000003ff0b7819 */ /* 0x000fe4000001160b */
[--C-:B-1----:R-:W-:Y:S02]  /*0f30*/  @P4 SHF.R.S32.HI R14, RZ, 0x1f, R241.reuse ;  /* 0x0000001fff0e4819 */ /* 0x102fe400000114f1 */
[----:B----4-:R-:W-:-:S02]  /*0f40*/  @P1 SHF.R.S32.HI R8, RZ, 0x1f, R241 ;  /* 0x0000001fff081819 */ /* 0x010fc400000114f1 */
[-C--:B------:R-:W-:Y:S02]  /*0f50*/  @P4 LEA.HI R14, R14, R241.reuse, RZ, 0x3 ;  /* 0x000000f10e0e4211 */ /* 0x080fe400078f18ff */
[----:B------:R-:W-:Y:S02]  /*0f60*/  @P1 LEA.HI R8, R8, R241, RZ, 0x3 ;  /* 0x000000f108081211 */ /* 0x000fe400078f18ff */
[----:B------:R-:W-:Y:S02]  /*0f70*/  @P4 LOP3.LUT R14, R14, 0xfffffff8, RZ, 0xc0, !PT ;  /* 0xfffffff80e0e4812 */ /* 0x000fe400078ec0ff */
[----:B------:R-:W-:Y:S01]  /*0f80*/  @P1 LOP3.LUT R8, R8, 0xfffffff8, RZ, 0xc0, !PT ;  /* 0xfffffff808081812 */ /* 0x000fe200078ec0ff */
[----:B------:R-:W-:Y:S02]  /*0f90*/  @P4 IMAD.SHL.U32 R15, R238, 0x2, RZ ;  /* 0x00000002ee0f4824 */ /* 0x000fe400078e00ff */
[----:B--2---:R-:W-:Y:S01]  /*0fa0*/  @P4 IMAD.WIDE R24, R14, 0x2, R22 ;  /* 0x000000020e184825 */ /* 0x004fe200078e0216 */
[----:B------:R-:W-:-:S03]  /*0fb0*/  LOP3.LUT R234, R234, R11, RZ, 0x3c, !PT ;  /* 0x0000000beaea7212 */ /* 0x000fc600078e3cff */
[----:B------:R-:W-:Y:S01]  /*0fc0*/  @P4 IMAD.WIDE R22, R32, 0x2, R22 ;  /* 0x0000000220164825 */ /* 0x000fe200078e0216 */
[----:B------:R-:W-:-:S03]  /*0fd0*/  LOP3.LUT R4, R9, R4, RZ, 0x3c, !PT ;  /* 0x0000000409047212 */ /* 0x000fc600078e3cff */
[--C-:B---3--:R-:W-:Y:S01]  /*0fe0*/  @P2 IMAD.WIDE R26, R10, 0x2, R20.reuse ;  /* 0x000000020a1a2825 */ /* 0x108fe200078e0214 */
[----:B------:R1:W-:Y:S03]  /*0ff0*/  @P4 LDGSTS.E.BYPASS.LTC128B.128 [R15+0x9100], [R22.64], !P0 ;  /* 0x09100000160f4fae */ /* 0x0003e6000c101d4e */
[----:B------:R-:W-:Y:S01]  /*1000*/  @P2 IMAD.SHL.U32 R11, R238, 0x2, RZ ;  /* 0x00000002ee0b2824 */ /* 0x000fe200078e00ff */
[----:B------:R2:W-:Y:S01]  /*1010*/  @P4 LDGSTS.E.BYPASS.LTC128B.128 [R15+0xd100], [R24.64], !P3 ;  /* 0x0d100000180f4fae */ /* 0x0005e2000d901d4e */
[----:B------:R-:W-:-:S04]  /*1020*/  @P2 IMAD.WIDE R20, R32, 0x2, R20 ;  /* 0x0000000220142825 */ /* 0x000fc800078e0214 */
[--C-:B-----5:R-:W-:Y:S01]  /*1030*/  @P1 IMAD.WIDE R28, R8, 0x2, R18.reuse ;  /* 0x00000002081c1825 */ /* 0x120fe200078e0212 */
[----:B------:R3:W-:Y:S03]  /*1040*/  @P2 LDGSTS.E.BYPASS.LTC128B.128 [R11+0xa100], [R20.64], !P0 ;  /* 0x0a100000140b2fae */ /* 0x0007e6000c101d4e */
[----:B------:R-:W-:Y:S01]  /*1050*/  @P1 IMAD.SHL.U32 R9, R238, 0x2, RZ ;  /* 0x00000002ee091824 */ /* 0x000fe200078e00ff */
[----:B------:R2:W-:Y:S01]  /*1060*/  @P2 LDGSTS.E.BYPASS.LTC128B.128 [R11+0xe100], [R26.64], !P3 ;  /* 0x0e1000001a0b2fae */ /* 0x0005e2000d901d4e */
[----:B------:R-:W-:-:S05]  /*1070*/  @P1 IMAD.WIDE R18, R32, 0x2, R18 ;  /* 0x0000000220121825 */ /* 0x000fca00078e0212 */
[----:B------:R4:W-:Y:S04]  /*1080*/  @P1 LDGSTS.E.BYPASS.LTC128B.128 [R9+0xb100], [R18.64], !P0 ;  /* 0x0b10000012091fae */ /* 0x0009e8000c101d4e */
[----:B------:R3:W-:Y:S04]  /*1090*/  @P1 LDGSTS.E.BYPASS.LTC128B.128 [R9+0xf100], [R28.64], !P3 ;  /* 0x0f1000001c091fae */ /* 0x0007e8000d901d4e */
[----:B------:R-:W0:Y:S01]  /*10a0*/  LDGDEPBAR ;  /* 0x00000000000079af */ /* 0x000e220000000000 */
[----:B------:R-:W-:Y:S02]  /*10b0*/  LEA.HI R14, R16, R5, RZ, 0x5 ;  /* 0x00000005100e7211 */ /* 0x000fe400078f28ff */
[----:B------:R-:W-:-:S02]  /*10c0*/  LOP3.LUT P4, RZ, R6, 0x2, RZ, 0xc0, !PT ;  /* 0x0000000206ff7812 */ /* 0x000fc4000788c0ff */
[----:B------:R-:W-:Y:S02]  /*10d0*/  LOP3.LUT R4, R4, 0xfffffe00, R2, 0xf8, !PT ;  /* 0xfffffe0004047812 */ /* 0x000fe400078ef802 */
[----:B------:R-:W-:Y:S01]  /*10e0*/  SHF.R.S32.HI R176, RZ, 0x5, R14 ;  /* 0x00000005ffb07819 */ /* 0x000fe2000001140e */
[----:B------:R-:W-:Y:S01]  /*10f0*/  IMAD.MOV.U32 R2, RZ, RZ, 0x10 ;  /* 0x00000010ff027424 */ /* 0x000fe200078e00ff */
[----:B------:R-:W-:Y:S01]  /*1100*/  R2P PR, R0, 0x6 ;  /* 0x0000000600007804 */ /* 0x000fe20000000000 */
[----:B------:R-:W-:Y:S02]  /*1110*/  IMAD R234, R3, 0x200, R234 ;  /* 0x0000020003ea7824 */ /* 0x000fe400078e02ea */
[----:B------:R-:W-:Y:S02]  /*1120*/  IMAD R176, R176, 0x400, R4 ;  /* 0x00000400b0b07824 */ /* 0x000fe400078e0204 */
[----:B------:R-:W-:Y:S01]  /*1130*/  IMAD.MOV.U32 R3, RZ, RZ, 0x20 ;  /* 0x00000020ff037424 */ /* 0x000fe200078e00ff */
[----:B------:R-:W-:-:S04]  /*1140*/  DEPBAR.LE SB0, 0x1 ;  /* 0x000080400000791a */ /* 0x000fc80000000000 */
[----:B------:R-:W-:Y:S01]  /*1150*/  SEL R2, R2, 0xfffffff0, !P1 ;  /* 0xfffffff002027807 */ /* 0x000fe20004800000 */
[----:B------:R-:W-:Y:S01]  /*1160*/  IMAD.SHL.U32 R176, R176, 0x2, RZ ;  /* 0x00000002b0b07824 */ /* 0x000fe200078e00ff */
[----:B------:R-:W-:Y:S01]  /*1170*/  BAR.SYNC.DEFER_BLOCKING 0x0 ;  /* 0x0000000000007b1d */ /* 0x000fe20000010000 */
[----:B------:R-:W-:Y:S02]  /*1180*/  SEL R0, R3, 0xffffffe0, !P2 ;  /* 0xffffffe003007807 */ /* 0x000fe40005000000 */
[----:B------:R-:W-:-:S03]  /*1190*/  IMAD R180, R2, 0x2, R176 ;  /* 0x0000000202b47824 */ /* 0x000fc600078e02b0 */
[C---:B------:R-:W-:Y:S02]  /*11a0*/  IMAD R184, R0.reuse, 0x2, R176 ;  /* 0x0000000200b87824 */ /* 0x040fe400078e02b0 */
[----:B------:R-:W-:Y:S01]  /*11b0*/  IMAD R188, R0, 0x2, R180 ;  /* 0x0000000200bc7824 */ /* 0x000fe200078e02b4 */
[----:B------:R1:W1:Y:S04]  /*11c0*/  LDSM.16.M88.4 R136, [R176+0x100] ;  /* 0x00010000b088783b */ /* 0x0002680000000200 */
[----:B------:R1:W1:Y:S04]  /*11d0*/  LDSM.16.M88.4 R140, [R180+0x100] ;  /* 0x00010000b48c783b */ /* 0x0002680000000200 */
[----:B------:R1:W1:Y:S04]  /*11e0*/  LDSM.16.M88.4 R168, [R184+0x100] ;  /* 0x00010000b8a8783b */ /* 0x0002680000000200 */
[----:B------:R1:W1:Y:S04]  /*11f0*/  LDSM.16.M88.4 R172, [R188+0x100] ;  /* 0x00010000bcac783b */ /* 0x0002680000000200 */
[----:B------:R-:W1:Y:S04]  /*1200*/  LDSM.16.M88.4 R176, [R176+0x4100] ;  /* 0x00410000b0b0783b */ /* 0x000e680000000200 */
[----:B------:R-:W1:Y:S04]  /*1210*/  LDSM.16.M88.4 R180, [R180+0x4100] ;  /* 0x00410000b4b4783b */ /* 0x000e680000000200 */
[----:B------:R-:W1:Y:S04]  /*1220*/  LDSM.16.M88.4 R184, [R184+0x4100] ;  /* 0x00410000b8b8783b */ /* 0x000e680000000200 */
[----:B------:R-:W1:Y:S04]  /*1230*/  LDSM.16.M88.4 R188, [R188+0x4100] ;  /* 0x00410000bcbc783b */ /* 0x000e680000000200 */
[----:B------:R-:W-:Y:S01]  /*1240*/  BAR.SYNC.DEFER_BLOCKING 0x0 ;  /* 0x0000000000007b1d */ /* 0x000fe20000010000 */
[----:B------:R-:W-:Y:S01]  /*1250*/  IMAD.SHL.U32 R234, R234, 0x2, RZ ;  /* 0x00000002eaea7824 */ /* 0x000fe200078e00ff */
[----:B------:R-:W-:Y:S01]  /*1260*/  PLOP3.LUT P1, PT, PT, PT, UP0, 0x80, 0x0 ;  /* 0x000000000000781c */ /* 0x000fe20003f2f008 */
[----:B------:R-:W-:-:S02]  /*1270*/  UIMAD.WIDE.U32 UR20, UR9, UR4, URZ ;  /* 0x00000004091472a5 */ /* 0x000fc4000f8e003f */
[----:B------:R-:W-:Y:S01]  /*1280*/  UIMAD UR4, UR7, UR4, URZ ;  /* 0x00000004070472a4 */ /* 0x000fe2000f8e023f */
[----:B------:R-:W-:Y:S01]  /*1290*/  IADD3 R8, R234, 0x8100, RZ ;  /* 0x00008100ea087810 */ /* 0x000fe20007ffe0ff */
[----:B------:R-:W-:-:S04]  /*12a0*/  DEPBAR.LE SB0, 0x0 ;  /* 0x000080000000791a */ /* 0x000fc80000000000 */
[----:B------:R-:W-:Y:S01]  /*12b0*/  BAR.SYNC.DEFER_BLOCKING 0x0 ;  /* 0x0000000000007b1d */ /* 0x000fe20000010000 */
[----:B------:R-:W-:Y:S01]  /*12c0*/  IADD3 R233, R234, 0x8120, RZ ;  /* 0x00008120eae97810 */ /* 0x000fe20007ffe0ff */
[----:B------:R-:W-:Y:S01]  /*12d0*/  UIMAD UR4, UR9, UR5, UR4 ;  /* 0x00000005090472a4 */ /* 0x000fe2000f8e0204 */
[----:B------:R-:W-:Y:S02]  /*12e0*/  @P4 IADD3 R233, R8, -0x20, RZ ;  /* 0xffffffe008e94810 */ /* 0x000fe40007ffe0ff */
[----:B------:R-:W-:Y:S01]  /*12f0*/  LOP3.LUT R14, R14, 0xffffffe0, RZ, 0xc0, !PT ;  /* 0xffffffe00e0e7812 */ /* 0x000fe200078ec0ff */
[----:B------:R-:W-:Y:S01]  /*1300*/  UIADD3 UR4, UR21, UR4, URZ ;  /* 0x0000000415047290 */ /* 0x000fe2000fffe03f */
[----:B------:R-:W-:Y:S02]  /*1310*/  LOP3.LUT P2, RZ, R6, 0x4, RZ, 0xc0, !PT ;  /* 0x0000000406ff7812 */ /* 0x000fe4000784c0ff */
[----:B------:R-:W-:Y:S01]  /*1320*/  ISETP.GT.AND P6, PT, R240, 0x7f, PT ;  /* 0x0000007ff000780c */ /* 0x000fe20003fc4270 */
[----:B------:R-:W-:Y:S01]  /*1330*/  IMAD.IADD R5, R5, 0x1, -R14 ;  /* 0x0000000105057824 */ /* 0x000fe200078e0a0e */
[----:B------:R-:W-:-:S02]  /*1340*/  SEL R3, R3, 0xffffffe0, !P2 ;  /* 0xffffffe003037807 */ /* 0x000fc40005000000 */
[----:B------:R-:W-:Y:S02]  /*1350*/  SEL R6, RZ, 0x10, P3 ;  /* 0x00000010ff067807 */ /* 0x000fe40001800000 */
[C---:B------:R-:W-:Y:S02]  /*1360*/  IADD3 R227, R233.reuse, 0x800, RZ ;  /* 0x00000800e9e37810 */ /* 0x040fe40007ffe0ff */
[C---:B------:R-:W-:Y:S02]  /*1370*/  IADD3 R226, R233.reuse, 0x1000, RZ ;  /* 0x00001000e9e27810 */ /* 0x040fe40007ffe0ff */
[C---:B------:R-:W-:Y:S02]  /*1380*/  IADD3 R225, R233.reuse, 0x1800, RZ ;  /* 0x00001800e9e17810 */ /* 0x040fe40007ffe0ff */
[C---:B------:R-:W-:Y:S01]  /*1390*/  IADD3 R224, R233.reuse, 0x2000, RZ ;  /* 0x00002000e9e07810 */ /* 0x040fe20007ffe0ff */
[----:B--2---:R2:W1:Y:S01]  /*13a0*/  LDSM.16.M88.4 R24, [R234+0x8100] ;  /* 0x00810000ea18783b */ /* 0x0044620000000200 */
[----:B------:R-:W-:-:S03]  /*13b0*/  IADD3 R223, R233, 0x2800, RZ ;  /* 0x00002800e9df7810 */ /* 0x000fc60007ffe0ff */
[----:B----4-:R2:W4:Y:S01]  /*13c0*/  LDSM.16.M88.4 R16, [R234+0x8900] ;  /* 0x00890000ea10783b */ /* 0x0105220000000200 */
[----:B------:R-:W-:-:S03]  /*13d0*/  IADD3 R222, R233, 0x3000, RZ ;  /* 0x00003000e9de7810 */ /* 0x000fc60007ffe0ff */
[----:B---3--:R2:W3:Y:S01]  /*13e0*/  LDSM.16.M88.4 R8, [R234+0x9100] ;  /* 0x00910000ea08783b */ /* 0x0084e20000000200 */
[----:B------:R-:W-:-:S03]  /*13f0*/  IADD3 R221, R233, 0x3800, RZ ;  /* 0x00003800e9dd7810 */ /* 0x000fc60007ffe0ff */
        /* <DEDUP_REMOVED lines=14> */
[----:B---34-:R-:W-:Y:S01]  /*14e0*/  IMAD R13, R13, c[0x0][0x208], RZ ;  /* 0x000082000d0d7a24 */ /* 0x018fe200078e02ff */
[----:B------:R-:W-:Y:S01]  /*14f0*/  ISETP.GE.AND P4, PT, R32, c[0x0][0x1d4], PT ;  /* 0x0000750020007a0c */ /* 0x000fe20003f86270 */
[----:B-1----:R-:W-:Y:S01]  /*1500*/  IMAD.WIDE.U32 R14, R236, c[0x0][0x208], RZ ;  /* 0x00008200ec0e7a25 */ /* 0x002fe200078e00ff */
[----:B------:R-:W-:-:S02]  /*1510*/  ISETP.GE.AND P2, PT, R241, c[0x0][0x1d4], PT ;  /* 0x00007500f1007a0c */ /* 0x000fc40003f46270 */
[----:B------:R-:W-:Y:S01]  /*1520*/  ISETP.LT.OR P5, PT, R7, 0x1, P4 ;  /* 0x000000010700780c */ /* 0x000fe200027a1670 */
[----:B------:R-:W-:Y:S02]  /*1530*/  IMAD R13, R236, c[0x0][0x20c], R13 ;  /* 0x00008300ec0d7a24 */ /* 0x000fe400078e020d */
[----:B------:R-:W-:Y:S02]  /*1540*/  IMAD R12, R12, c[0x0][0x218], RZ ;  /* 0x000086000c0c7a24 */ /* 0x000fe400078e02ff */
[----:B------:R-:W-:Y:S02]  /*1550*/  IMAD.IADD R15, R15, 0x1, R13 ;  /* 0x000000010f0f7824 */ /* 0x000fe400078e020d */
[C---:B------:R-:W-:Y:S02]  /*1560*/  IMAD R12, R235.reuse, c[0x0][0x21c], R12 ;  /* 0x00008700eb0c7a24 */ /* 0x040fe400078e020c */
[----:B------:R-:W-:-:S04]  /*1570*/  IMAD.WIDE.U32 R14, R235, c[0x0][0x218], R14 ;  /* 0x00008600eb0e7a25 */ /* 0x000fc800078e000e */
[----:B------:R-:W-:Y:S01]  /*1580*/  IMAD.WIDE R30, R32, 0x2, RZ ;  /* 0x00000002201e7825 */ /* 0x000fe200078e02ff */
[----:B------:R-:W-:-:S03]  /*1590*/  IADD3 R14, P1, R14, UR20, RZ ;  /* 0x000000140e0e7c10 */ /* 0x000fc6000ff3e0ff */
[----:B------:R-:W-:Y:S01]  /*15a0*/  IMAD.SHL.U32 R13, R238, 0x2, RZ ;  /* 0x00000002ee0d7824 */ /* 0x000fe200078e00ff */
[----:B------:R-:W-:Y:S02]  /*15b0*/  IADD3.X R12, R15, UR4, R12, P1, !PT ;  /* 0x000000040f0c7c10 */ /* 0x000fe40008ffe40c */
[----:B------:R-:W-:-:S04]  /*15c0*/  LEA R15, P1, R14, c[0x0][0x1f8], 0x1 ;  /* 0x00007e000e0f7a11 */ /* 0x000fc800078208ff */
[----:B------:R-:W-:Y:S01]  /*15d0*/  LEA.HI.X R14, R14, c[0x0][0x1fc], R12, 0x1, P1 ;  /* 0x00007f000e0e7a11 */ /* 0x000fe200008f0c0c */
[----:B------:R-:W1:Y:S01]  /*15e0*/  SHFL.IDX PT, R22, R15, RZ, 0x181f ;  /* 0x00181fff0f167589 */ /* 0x000e6200000e0000 */
[----:B------:R-:W-:-:S03]  /*15f0*/  SHF.R.S32.HI R12, RZ, 0x1f, R241 ;  /* 0x0000001fff0c7819 */ /* 0x000fc600000114f1 */
[----:B------:R-:W3:Y:S01]  /*1600*/  SHFL.IDX PT, R23, R14, RZ, 0x181f ;  /* 0x00181fff0e177589 */ /* 0x000ee200000e0000 */
[----:B------:R-:W-:-:S03]  /*1610*/  LEA.HI R12, R12, R241, RZ, 0x3 ;  /* 0x000000f10c0c7211 */ /* 0x000fc600078f18ff */
[----:B------:R-:W4:Y:S01]  /*1620*/  SHFL.IDX PT, R20, R15, 0x1, 0x181f ;  /* 0x00381f000f147f89 */ /* 0x000f2200000e0000 */
[----:B------:R-:W-:-:S03]  /*1630*/  LOP3.LUT R12, R12, 0xfffffff8, RZ, 0xc0, !PT ;  /* 0xfffffff80c0c7812 */ /* 0x000fc600078ec0ff */
[----:B------:R-:W5:Y:S02]  /*1640*/  SHFL.IDX PT, R21, R14, 0x1, 0x181f ;  /* 0x00381f000e157f89 */ /* 0x000f6400000e0000 */
[----:B------:R-:W-:Y:S02]  /*1650*/  IMAD.WIDE R34, R12, 0x2, RZ ;  /* 0x000000020c227825 */ /* 0x000fe400078e02ff */
[----:B------:R-:W2:Y:S04]  /*1660*/  SHFL.IDX PT, R12, R15, 0x2, 0x181f ;  /* 0x00581f000f0c7f89 */ /* 0x000ea800000e0000 */
[----:B------:R-:W-:Y:S01]  /*1670*/  SHFL.IDX PT, R15, R15, 0x3, 0x181f ;  /* 0x00781f000f0f7f89 */ /* 0x000fe200000e0000 */
[----:B-1----:R-:W-:-:S05]  /*1680*/  IADD3 R28, P1, R22, R30, RZ ;  /* 0x0000001e161c7210 */ /* 0x002fca0007f3e0ff */
[----:B---3--:R-:W-:Y:S01]  /*1690*/  IMAD.X R29, R23, 0x1, R31, P1 ;  /* 0x00000001171d7824 */ /* 0x008fe200008e061f */
[----:B------:R-:W-:-:S04]  /*16a0*/  ISETP.LT.OR P1, PT, R7, 0x1, P2 ;  /* 0x000000010700780c */ /* 0x000fc80001721670 */
[----:B------:R4:W-:Y:S01]  /*16b0*/  LDGSTS.E.BYPASS.LTC128B.128 [R13+0x100], [R28.64], !P5 ;  /* 0x001000001c0d7fae */ /* 0x0009e2000e901d4e */
[----:B------:R-:W-:-:S05]  /*16c0*/  IADD3 R22, P5, R22, R34, RZ ;  /* 0x0000002216167210 */ /* 0x000fca0007fbe0ff */
[----:B------:R-:W-:Y:S01]  /*16d0*/  IMAD.X R23, R23, 0x1, R35, P5 ;  /* 0x0000000117177824 */ /* 0x000fe200028e0623 */
[----:B------:R-:W-:-:S04]  /*16e0*/  ISETP.LT.OR P5, PT, R7, 0x21, P4 ;  /* 0x000000210700780c */ /* 0x000fc800027a1670 */
[----:B------:R1:W-:Y:S01]  /*16f0*/  LDGSTS.E.BYPASS.LTC128B.128 [R13+0x4100], [R22.64], !P1 ;  /* 0x04100000160d7fae */ /* 0x0003e2000c901d4e */
[----:B----4-:R-:W-:-:S05]  /*1700*/  IADD3 R28, P1, R30, R20, RZ ;  /* 0x000000141e1c7210 */ /* 0x010fca0007f3e0ff */
[----:B-----5:R-:W-:Y:S01]  /*1710*/  IMAD.X R29, R31, 0x1, R21, P1 ;  /* 0x000000011f1d7824 */ /* 0x020fe200008e0615 */
[----:B------:R-:W-:-:S04]  /*1720*/  ISETP.LT.OR P1, PT, R7, 0x21, P2 ;  /* 0x000000210700780c */ /* 0x000fc80001721670 */
[----:B------:R3:W-:Y:S01]  /*1730*/  LDGSTS.E.BYPASS.LTC128B.128 [R13+0x1100], [R28.64], !P5 ;  /* 0x011000001c0d7fae */ /* 0x0007e2000e901d4e */
[----:B------:R-:W-:-:S03]  /*1740*/  IADD3 R20, P5, R34, R20, RZ ;  /* 0x0000001422147210 */ /* 0x000fc60007fbe0ff */
[----:B-1----:R-:W1:Y:S02]  /*1750*/  SHFL.IDX PT, R22, R14, 0x2, 0x181f ;  /* 0x00581f000e167f89 */ /* 0x002e6400000e0000 */
[----:B------:R-:W-:Y:S01]  /*1760*/  IMAD.X R21, R35, 0x1, R21, P5 ;  /* 0x0000000123157824 */ /* 0x000fe200028e0615 */
[C---:B------:R-:W-:Y:S01]  /*1770*/  ISETP.LT.OR P5, PT, R7.reuse, 0x41, P4 ;  /* 0x000000410700780c */ /* 0x040fe200027a1670 */
[----:B------:R-:W4:Y:S01]  /*1780*/  SHFL.IDX PT, R14, R14, 0x3, 0x181f ;  /* 0x00781f000e0e7f89 */ /* 0x000f2200000e0000 */
[----:B------:R-:W-:-:S03]  /*1790*/  ISETP.LT.OR P4, PT, R7, 0x61, P4 ;  /* 0x000000610700780c */ /* 0x000fc60002781670 */
[----:B------:R2:W-:Y:S02]  /*17a0*/  LDGSTS.E.BYPASS.LTC128B.128 [R13+0x5100], [R20.64], !P1 ;  /* 0x05100000140d7fae */ /* 0x0005e4000c901d4e */
[----:B--2---:R-:W-:-:S05]  /*17b0*/  IADD3 R20, P1, R30, R12, RZ ;  /* 0x0000000c1e147210 */ /* 0x004fca0007f3e0ff */
[----:B-1----:R-:W-:Y:S01]  /*17c0*/  IMAD.X R21, R31, 0x1, R22, P1 ;  /* 0x000000011f157824 */ /* 0x002fe200008e0616 */
[----:B---3--:R-:W-:-:S04]  /*17d0*/  IADD3 R28, P1, R34, R12, RZ ;  /* 0x0000000c221c7210 */ /* 0x008fc80007f3e0ff */
[----:B------:R1:W-:Y:S01]  /*17e0*/  LDGSTS.E.BYPASS.LTC128B.128 [R13+0x2100], [R20.64], !P5 ;  /* 0x02100000140d7fae */ /* 0x0003e2000e901d4e */
[----:B------:R-:W-:Y:S01]  /*17f0*/  IMAD.X R29, R35, 0x1, R22, P1 ;  /* 0x00000001231d7824 */ /* 0x000fe200008e0616 */
[C---:B------:R-:W-:Y:S02]  /*1800*/  ISETP.LT.OR P5, PT, R7.reuse, 0x41, P2 ;  /* 0x000000410700780c */ /* 0x040fe400017a1670 */
[----:B------:R-:W-:-:S11]  /*1810*/  ISETP.LT.OR P2, PT, R7, 0x61, P2 ;  /* 0x000000610700780c */ /* 0x000fd60001741670 */
[----:B------:R2:W-:Y:S01]  /*1820*/  LDGSTS.E.BYPASS.LTC128B.128 [R13+0x6100], [R28.64], !P5 ;  /* 0x061000001c0d7fae */ /* 0x0005e2000e901d4e */
[----:B-1----:R-:W-:-:S05]  /*1830*/  IADD3 R20, P1, R30, R15, RZ ;  /* 0x0000000f1e147210 */ /* 0x002fca0007f3e0ff */
[----:B----4-:R-:W-:Y:S01]  /*1840*/  IMAD.X R21, R31, 0x1, R14, P1 ;  /* 0x000000011f157824 */ /* 0x010fe200008e060e */
[----:B------:R-:W-:-:S04]  /*1850*/  IADD3 R22, P1, R34, R15, RZ ;  /* 0x0000000f22167210 */ /* 0x000fc80007f3e0ff */
[----:B------:R2:W-:Y:S01]  /*1860*/  LDGSTS.E.BYPASS.LTC128B.128 [R13+0x3100], [R20.64], !P4 ;  /* 0x03100000140d7fae */ /* 0x0005e2000e101d4e */
[----:B------:R-:W-:-:S05]  /*1870*/  IMAD.X R23, R35, 0x1, R14, P1 ;  /* 0x0000000123177824 */ /* 0x000fca00008e060e */
[----:B------:R2:W-:Y:S03]  /*1880*/  LDGSTS.E.BYPASS.LTC128B.128 [R13+0x7100], [R22.64], !P2 ;  /* 0x07100000160d7fae */ /* 0x0005e6000d101d4e */
.L_x_2165:
[C---:B-1-34-:R-:W-:Y:S01]  /*1890*/  HMMA.16816.F32 R104, R136.reuse, R100, RZ ;  /* 0x000000648868723c */ /* 0x05afe200000018ff */
[C---:B------:R-:W-:Y:S01]  /*18a0*/  IMAD R231, R3.reuse, 0x2, R234 ;  /* 0x0000000203e77824 */ /* 0x040fe200078e02ea */
[----:B------:R-:W-:Y:S01]  /*18b0*/  LDSM.16.M88.4 R116, [R234+0xf100] ;  /* 0x00f10000ea74783b */ /* 0x000fe20000000200 */
[----:B------:R-:W-:Y:S01]  /*18c0*/  IMAD R220, R3, 0x2, R233 ;  /* 0x0000000203dc7824 */ /* 0x000fe200078e02e9 */
[----:B------:R-:W-:Y:S01]  /*18d0*/  UISETP.GE.AND UP0, UPT, UR10, 0x81, UPT ;  /* 0x000000810a00788c */ /* 0x000fe2000bf06270 */
[C---:B------:R-:W-:Y:S01]  /*18e0*/  IADD3 R219, R233.reuse, 0x4000, RZ ;  /* 0x00004000e9db7810 */ /* 0x040fe20007ffe0ff */
[----:B------:R-:W-:Y:S01]  /*18f0*/  LDSM.16.M88.4 R112, [R234+0xf900] ;  /* 0x00f90000ea70783b */ /* 0x000fe20000000200 */
[C---:B------:R-:W-:Y:S01]  /*1900*/  IADD3 R218, R233.reuse, 0x4800, RZ ;  /* 0x00004800e9da7810 */ /* 0x040fe20007ffe0ff */
[----:B------:R-:W-:Y:S01]  /*1910*/  HMMA.16816.F32 R100, R136, R102, RZ ;  /* 0x000000668864723c */ /* 0x000fe200000018ff */
[----:B------:R-:W-:Y:S01]  /*1920*/  IADD3 R217, R233, 0x5000, RZ ;  /* 0x00005000e9d97810 */ /* 0x000fe20007ffe0ff */
[----:B------:R-:W-:Y:S01]  /*1930*/  LDSM.16.M88.4 R108, [R233+0x4000] ;  /* 0x00400000e96c783b */ /* 0x000fe20000000200 */
[----:B------:R-:W-:-:S02]  /*1940*/  PLOP3.LUT P1, PT, PT, PT, UP0, 0x40, 0x0 ;  /* 0x000000000000781c */ /* 0x000fc40003f2e808 */
[C---:B------:R-:W-:Y:S01]  /*1950*/  IADD3 R216, R233.reuse, 0x5800, RZ ;  /* 0x00005800e9d87810 */ /* 0x040fe20007ffe0ff */
[----:B------:R-:W-:Y:S01]  /*1960*/  LDSM.16.M88.4 R124, [R231+0xd900] ;  /* 0x00d90000e77c783b */ /* 0x000fe20000000200 */
[C---:B------:R-:W-:Y:S01]  /*1970*/  IADD3 R215, R233.reuse, 0x6000, RZ ;  /* 0x00006000e9d77810 */ /* 0x040fe20007ffe0ff */
[C---:B------:R-:W-:Y:S01]  /*1980*/  HMMA.16816.F32 R96, R136.reuse, R92, RZ ;  /* 0x0000005c8860723c */ /* 0x040fe200000018ff */
[C---:B------:R-:W-:Y:S01]  /*1990*/  IADD3 R214, R233.reuse, 0x6800, RZ ;  /* 0x00006800e9d67810 */ /* 0x040fe20007ffe0ff */
[----:B------:R-:W-:Y:S01]  /*19a0*/  LDSM.16.M88.4 R120, [R231+0xe100] ;  /* 0x00e10000e778783b */ /* 0x000fe20000000200 */
[C---:B------:R-:W-:Y:S02]  /*19b0*/  IADD3 R213, R233.reuse, 0x7000, RZ ;  /* 0x00007000e9d57810 */ /* 0x040fe40007ffe0ff */
[----:B------:R-:W-:Y:S01]  /*19c0*/  IADD3 R212, R233, 0x7800, RZ ;  /* 0x00007800e9d47810 */ /* 0x000fe20007ffe0ff */
[----:B------:R-:W0:Y:S02]  /*19d0*/  LDGDEPBAR ;  /* 0x00000000000079af */ /* 0x000e240000000000 */
[C---:B------:R-:W-:Y:S08]  /*19e0*/  HMMA.16816.F32 R80, R136.reuse, R76, RZ ;  /* 0x0000004c8850723c */ /* 0x040ff000000018ff */
[C---:B------:R-:W-:Y:S08]  /*19f0*/  HMMA.16816.F32 R72, R136.reuse, R68, RZ ;  /* 0x000000448848723c */ /* 0x040ff000000018ff */
[C---:B------:R-:W-:Y:S08]  /*1a00*/  HMMA.16816.F32 R92, R136.reuse, R94, RZ ;  /* 0x0000005e885c723c */ /* 0x040ff000000018ff */
[C---:B------:R-:W-:Y:S08]  /*1a10*/  HMMA.16816.F32 R76, R136.reuse, R78, RZ ;  /* 0x0000004e884c723c */ /* 0x040ff000000018ff */
[C---:B------:R-:W-:Y:S08]  /*1a20*/  HMMA.16816.F32 R68, R136.reuse, R70, RZ ;  /* 0x000000468844723c */ /* 0x040ff000000018ff */
[C---:B--2---:R-:W-:Y:S08]  /*1a30*/  HMMA.16816.F32 R28, R136.reuse, R24, RZ ;  /* 0x00000018881c723c */ /* 0x044ff000000018ff */
[C---:B------:R-:W-:Y:S08]  /*1a40*/  HMMA.16816.F32 R24, R136.reuse, R26, RZ ;  /* 0x0000001a8818723c */ /* 0x040ff000000018ff */
[C---:B------:R-:W-:Y:S08]  /*1a50*/  HMMA.16816.F32 R20, R136.reuse, R16, RZ ;  /* 0x000000108814723c */ /* 0x040ff000000018ff */
[C---:B------:R-:W-:Y:S08]  /*1a60*/  HMMA.16816.F32 R88, R136.reuse, R84, RZ ;  /* 0x000000548858723c */ /* 0x040ff000000018ff */
[----:B------:R-:W-:Y:S08]  /*1a70*/  HMMA.16816.F32 R16, R136, R18, RZ ;  /* 0x000000128810723c */ /* 0x000ff000000018ff */
[C---:B------:R-:W-:Y:S08]  /*1a80*/  HMMA.16816.F32 R104, R140.reuse, R48, R104 ;  /* 0x000000308c68723c */ /* 0x040ff00000001868 */
[----:B------:R-:W-:Y:S01]  /*1a90*/  HMMA.16816.F32 R100, R140, R50, R100 ;  /* 0x000000328c64723c */ /* 0x000fe20000001864 */
[----:B------:R-:W1:Y:S07]  /*1aa0*/  LDSM.16.M88.4 R48, [R231+0x8100] ;  /* 0x00810000e730783b */ /* 0x000e6e0000000200 */
[----:B------:R-:W-:Y:S08]  /*1ab0*/  HMMA.16816.F32 R84, R136, R86, RZ ;  /* 0x000000568854723c */ /* 0x000ff000000018ff */
        /* <DEDUP_REMOVED lines=9> */
[C---:B------:R-:W-:Y:S08]  /*1b50*/  HMMA.16816.F32 R12, R136.reuse, R8, RZ ;  /* 0x00000008880c723c */ /* 0x040ff000000018ff */
[----:B------:R-:W-:Y:S08]  /*1b60*/  HMMA.16816.F32 R8, R136, R10, RZ ;  /* 0x0000000a8808723c */ /* 0x000ff000000018ff */
        /* <DEDUP_REMOVED lines=8> */
[----:B------:R-:W5:Y:S07]  /*1bf0*/  LDSM.16.M88.4 R52, [R231+0x9100] ;  /* 0x00910000e734783b */ /* 0x000f6e0000000200 */
[C---:B------:R-:W-:Y:S08]  /*1c00*/  HMMA.16816.F32 R12, R140.reuse, R56, R12 ;  /* 0x000000388c0c723c */ /* 0x040ff0000000180c */
[----:B------:R-:W-:Y:S01]  /*1c10*/  HMMA.16816.F32 R8, R140, R58, R8 ;  /* 0x0000003a8c08723c */ /* 0x000fe20000001808 */
        /* <DEDUP_REMOVED lines=9> */
[----:B------:R-:W3:Y:S07]  /*1cb0*/  LDSM.16.M88.4 R40, [R220] ;  /* 0x00000000dc28783b */ /* 0x000eee0000000200 */
        /* <DEDUP_REMOVED lines=10> */
[----:B------:R-:W-:Y:S01]  /*1d60*/  HMMA.16816.F32 R76, R168, R46, R76 ;  /* 0x0000002ea84c723c */ /* 0x000fe2000000184c */
[----:B------:R-:W2:Y:S07]  /*1d70*/  LDSM.16.M88.4 R44, [R220+0x1800] ;  /* 0x00180000dc2c783b */ /* 0x000eae0000000200 */
[C---:B---3--:R-:W-:Y:S08]  /*1d80*/  HMMA.16816.F32 R28, R172.reuse, R40, R28 ;  /* 0x00000028ac1c723c */ /* 0x048ff0000000181c */
[C---:B------:R-:W-:Y:S01]  /*1d90*/  HMMA.16816.F32 R24, R172.reuse, R42, R24 ;  /* 0x0000002aac18723c */ /* 0x040fe20000001818 */
[----:B------:R-:W3:Y:S07]  /*1da0*/  LDSM.16.M88.4 R40, [R220+0x2800] ;  /* 0x00280000dc28783b */ /* 0x000eee0000000200 */
[C---:B----4-:R-:W-:Y:S08]  /*1db0*/  HMMA.16816.F32 R20, R172.reuse, R36, R20 ;  /* 0x00000024ac14723c */ /* 0x050ff00000001814 */
[----:B------:R-:W-:Y:S01]  /*1dc0*/  HMMA.16816.F32 R16, R172, R38, R16 ;  /* 0x00000026ac10723c */ /* 0x000fe20000001810 */
[----:B------:R-:W4:Y:S07]  /*1dd0*/  LDSM.16.M88.4 R36, [R220+0x3000] ;  /* 0x00300000dc24783b */ /* 0x000f2e0000000200 */
[C---:B-----5:R-:W-:Y:S08]  /*1de0*/  HMMA.16816.F32 R72, R168.reuse, R52, R72 ;  /* 0x00000034a848723c */ /* 0x060ff00000001848 */
[----:B------:R-:W-:Y:S01]  /*1df0*/  HMMA.16816.F32 R68, R168, R54, R68 ;  /* 0x00000036a844723c */ /* 0x000fe20000001844 */
[----:B------:R-:W5:Y:S07]  /*1e00*/  LDSM.16.M88.4 R52, [R220+0x2000] ;  /* 0x00200000dc34783b */ /* 0x000f6e0000000200 */
        /* <DEDUP_REMOVED lines=56> */
[----:B------:R-:W2:Y:S07]  /*2190*/  LDSM.16.M88.4 R60, [R220+0x4800] ;  /* 0x00480000dc3c783b */ /* 0x000eae0000000200 */
[C---:B------:R-:W-:Y:S08]  /*21a0*/  HMMA.16816.F32 R88, R180.reuse, R56, R88 ;  /* 0x00000038b458723c */ /* 0x040ff00000001858 */
[C---:B------:R-:W-:Y:S01]  /*21b0*/  HMMA.16816.F32 R84, R180.reuse, R58, R84 ;  /* 0x0000003ab454723c */ /* 0x040fe20000001854 */
[----:B------:R-:W3:Y:S07]  /*21c0*/  LDSM.16.M88.4 R56, [R220+0x5000] ;  /* 0x00500000dc38783b */ /* 0x000eee0000000200 */
        /* <DEDUP_REMOVED lines=32> */
[C---:B-----5:R-:W-:Y:S08]  /*23d0*/  HMMA.16816.F32 R104, R188.reuse, R52, R104 ;  /* 0x00000034bc68723c */ /* 0x060ff00000001868 */
[C---:B------:R-:W-:Y:S08]  /*23e0*/  HMMA.16816.F32 R100, R188.reuse, R54, R100 ;  /* 0x00000036bc64723c */ /* 0x040ff00000001864 */
[C---:B-1----:R-:W-:Y:S08]  /*23f0*/  HMMA.16816.F32 R96, R188.reuse, R48, R96 ;  /* 0x00000030bc60723c */ /* 0x042ff00000001860 */
[C---:B------:R-:W-:Y:S08]  /*2400*/  HMMA.16816.F32 R92, R188.reuse, R50, R92 ;  /* 0x00000032bc5c723c */ /* 0x040ff0000000185c */
[C---:B--2---:R-:W-:Y:S08]  /*2410*/  HMMA.16816.F32 R88, R188.reuse, R44, R88 ;  /* 0x0000002cbc58723c */ /* 0x044ff00000001858 */
[C---:B------:R-:W-:Y:S08]  /*2420*/  HMMA.16816.F32 R84, R188.reuse, R46, R84 ;  /* 0x0000002ebc54723c */ /* 0x040ff00000001854 */
[C---:B---3--:R-:W-:Y:S08]  /*2430*/  HMMA.16816.F32 R80, R188.reuse, R40, R80 ;  /* 0x00000028bc50723c */ /* 0x048ff00000001850 */
[C---:B------:R-:W-:Y:S08]  /*2440*/  HMMA.16816.F32 R76, R188.reuse, R42, R76 ;  /* 0x0000002abc4c723c */ /* 0x040ff0000000184c */
[C---:B----4-:R-:W-:Y:S08]  /*2450*/  HMMA.16816.F32 R72, R188.reuse, R36, R72 ;  /* 0x00000024bc48723c */ /* 0x050ff00000001848 */
[----:B------:R-:W-:Y:S01]  /*2460*/  HMMA.16816.F32 R68, R188, R38, R68 ;  /* 0x00000026bc44723c */ /* 0x000fe20000001844 */
[----:B------:R-:W-:Y:S06]  /*2470*/  BAR.SYNC.DEFER_BLOCKING 0x0 ;  /* 0x0000000000007b1d */ /* 0x000fec0000010000 */
[----:B------:R-:W-:Y:S05]  /*2480*/  @P1 BRA `(.L_x_2166) ;  /* 0x000004a000001947 */ /* 0x000fea0003800000 */
[----:B------:R-:W-:Y:S01]  /*2490*/  ULEA UR5, UR8, UR11, 0x7 ;  /* 0x0000000b08057291 */ /* 0x000fe2000f8e383f */
        /* <DEDUP_REMOVED lines=15> */
[----:B------:R-:W-:Y:S01]  /*2590*/  IMAD.WIDE R42, R32, 0x2, RZ ;  /* 0x00000002202a7825 */ /* 0x000fe200078e02ff */
[C---:B------:R-:W-:Y:S02]  /*25a0*/  ISETP.NE.U32.AND P5, PT, R6.reuse, RZ, PT ;  /* 0x000000ff0600720c */ /* 0x040fe40003fa5070 */
[----:B------:R-:W-:Y:S01]  /*25b0*/  IADD3 R7, -R39, 0x10, RZ ;  /* 0x0000001027077810 */ /* 0x000fe20007ffe1ff */
[----:B------:R-:W-:Y:S01]  /*25c0*/  IMAD R236, R3, c[0x0][0x2b8], R236 ;  /* 0x0000ae0003ec7a24 */ /* 0x000fe200078e02ec */
[----:B------:R-:W-:Y:S02]  /*25d0*/  IADD3 R6, -R6, 0x10, RZ ;  /* 0x0000001006067810 */ /* 0x000fe40007ffe1ff */
[----:B------:R-:W-:-:S02]  /*25e0*/  LOP3.LUT R7, R7, 0xf, RZ, 0xc0, !PT ;  /* 0x0000000f07077812 */ /* 0x000fc400078ec0ff */
[----:B------:R-:W-:Y:S02]  /*25f0*/  SHF.R.S32.HI R3, RZ, 0x1f, R236 ;  /* 0x0000001fff037819 */ /* 0x000fe400000114ec */
[----:B------:R-:W-:-:S03]  /*2600*/  LOP3.LUT R6, R6, 0xf, RZ, 0xc0, !PT ;  /* 0x0000000f06067812 */ /* 0x000fc600078ec0ff */
[----:B------:R-:W-:-:S04]  /*2610*/  IMAD R3, R3, c[0x0][0x1e0], RZ ;  /* 0x0000780003037a24 */ /* 0x000fc800078e02ff */
[C---:B------:R-:W-:Y:S02]  /*2620*/  IMAD R3, R236.reuse, c[0x0][0x1e4], R3 ;  /* 0x00007900ec037a24 */ /* 0x040fe400078e0203 */
[----:B-1----:R-:W-:-:S04]  /*2630*/  IMAD.WIDE.U32 R34, R236, c[0x0][0x1e0], RZ ;  /* 0x00007800ec227a25 */ /* 0x002fc800078e00ff */
        /* <DEDUP_REMOVED lines=9> */
[----:B------:R-:W1:Y:S01]  /*26d0*/  SHFL.IDX PT, R35, R33, 0x2, 0x181f ;  /* 0x00581f0021237f89 */ /* 0x000e6200000e0000 */
[----:B------:R-:W-:-:S03]  /*26e0*/  SHF.R.S32.HI R3, RZ, 0x1f, R241 ;  /* 0x0000001fff037819 */ /* 0x000fc600000114f1 */
[----:B------:R-:W2:Y:S01]  /*26f0*/  SHFL.IDX PT, R40, R33, RZ, 0x181f ;  /* 0x00181fff21287589 */ /* 0x000ea200000e0000 */
[----:B------:R-:W-:-:S03]  /*2700*/  LEA.HI R3, R3, R241, RZ, 0x3 ;  /* 0x000000f103037211 */ /* 0x000fc600078f18ff */
[----:B------:R-:W3:Y:S01]  /*2710*/  SHFL.IDX PT, R36, R48, 0x2, 0x181f ;  /* 0x00581f0030247f89 */ /* 0x000ee200000e0000 */
[----:B------:R-:W-:-:S03]  /*2720*/  LOP3.LUT R3, R3, 0xfffffff8, RZ, 0xc0, !PT ;  /* 0xfffffff803037812 */ /* 0x000fc600078ec0ff */
[----:B------:R-:W4:Y:S04]  /*2730*/  SHFL.IDX PT, R37, R33, 0x1, 0x181f ;  /* 0x00381f0021257f89 */ /* 0x000f2800000e0000 */
[----:B------:R-:W5:Y:S04]  /*2740*/  SHFL.IDX PT, R41, R48, RZ, 0x181f ;  /* 0x00181fff30297589 */ /* 0x000f6800000e0000 */
[----:B------:R-:W5:Y:S04]  /*2750*/  SHFL.IDX PT, R38, R48, 0x1, 0x181f ;  /* 0x00381f0030267f89 */ /* 0x000f6800000e0000 */
[----:B------:R-:W5:Y:S01]  /*2760*/  SHFL.IDX PT, R33, R33, 0x3, 0x181f ;  /* 0x00781f0021217f89 */ /* 0x000f6200000e0000 */
[----:B-1----:R-:W-:-:S03]  /*2770*/  IADD3 R50, P4, R42, R35, RZ ;  /* 0x000000232a327210 */ /* 0x002fc60007f9e0ff */
[----:B------:R1:W1:Y:S01]  /*2780*/  SHFL.IDX PT, R34, R48, 0x3, 0x181f ;  /* 0x00781f0030227f89 */ /* 0x00026200000e0000 */
[C---:B--2---:R-:W-:Y:S01]  /*2790*/  IADD3 R46, P2, R42.reuse, R40, RZ ;  /* 0x000000282a2e7210 */ /* 0x044fe20007f5e0ff */
[----:B---3--:R-:W-:Y:S01]  /*27a0*/  IMAD.X R51, R43, 0x1, R36, P4 ;  /* 0x000000012b337824 */ /* 0x008fe200020e0624 */
[----:B----4-:R-:W-:-:S03]  /*27b0*/  IADD3 R44, P1, R42, R37, RZ ;  /* 0x000000252a2c7210 */ /* 0x010fc60007f3e0ff */
[C---:B-----5:R-:W-:Y:S02]  /*27c0*/  IMAD.X R47, R43.reuse, 0x1, R41, P2 ;  /* 0x000000012b2f7824 */ /* 0x060fe400010e0629 */
[----:B------:R-:W-:Y:S01]  /*27d0*/  IMAD.X R45, R43, 0x1, R38, P1 ;  /* 0x000000012b2d7824 */ /* 0x000fe200008e0626 */
[----:B------:R-:W-:Y:S01]  /*27e0*/  IADD3 R42, P2, P1, R7, R33, R42 ;  /* 0x00000021072a7210 */ /* 0x000fe2000795e02a */
[----:B-1----:R-:W-:-:S03]  /*27f0*/  IMAD.WIDE R48, R3, 0x2, RZ ;  /* 0x0000000203307825 */ /* 0x002fc600078e02ff */
[----:B------:R-:W-:Y:S01]  /*2800*/  IADD3.X R43, RZ, R34, R43, P2, P1 ;  /* 0x00000022ff2b7210 */ /* 0x000fe200017e242b */
[----:B------:R-:W-:Y:S01]  /*2810*/  IMAD.SHL.U32 R3, R238, 0x2, RZ ;  /* 0x00000002ee037824 */ /* 0x000fe200078e00ff */
[C---:B------:R-:W-:Y:S02]  /*2820*/  IADD3 R40, P4, R48.reuse, R40, RZ ;  /* 0x0000002830287210 */ /* 0x040fe40007f9e0ff */
[C---:B------:R-:W-:Y:S02]  /*2830*/  IADD3 R52, P1, R48.reuse, R37, RZ ;  /* 0x0000002530347210 */ /* 0x040fe40007f3e0ff */
[----:B------:R1:W-:Y:S01]  /*2840*/  LDGSTS.E.BYPASS.LTC128B.128 [R3+0x8100], [R46.64], !P0 ;  /* 0x081000002e037fae */ /* 0x0003e2000c101d4e */
[C---:B------:R-:W-:Y:S01]  /*2850*/  IMAD.X R41, R49.reuse, 0x1, R41, P4 ;  /* 0x0000000131297824 */ /* 0x040fe200020e0629 */
[----:B------:R-:W-:Y:S01]  /*2860*/  IADD3 R54, P4, R48, R35, RZ ;  /* 0x0000002330367210 */ /* 0x000fe20007f9e0ff */
[----:B------:R-:W-:Y:S01]  /*2870*/  IMAD.X R53, R49, 0x1, R38, P1 ;  /* 0x0000000131357824 */ /* 0x000fe200008e0626 */
[----:B------:R-:W-:-:S02]  /*2880*/  IADD3 R6, P2, P1, R6, R33, R48 ;  /* 0x0000002106067210 */ /* 0x000fc4000795e030 */
[----:B------:R1:W-:Y:S01]  /*2890*/  LDGSTS.E.BYPASS.LTC128B.128 [R3+0xc100], [R40.64], !P3 ;  /* 0x0c10000028037fae */ /* 0x0003e2000d901d4e */
[----:B------:R-:W-:Y:S01]  /*28a0*/  IMAD.X R55, R49, 0x1, R36, P4 ;  /* 0x0000000131377824 */ /* 0x000fe200020e0624 */
[----:B------:R-:W-:Y:S02]  /*28b0*/  ISETP.NE.U32.AND P4, PT, R39, RZ, PT ;  /* 0x000000ff2700720c */ /* 0x000fe40003f85070 */
[----:B------:R-:W-:Y:S01]  /*28c0*/  IADD3.X R7, RZ, R34, R49, P2, P1 ;  /* 0x00000022ff077210 */ /* 0x000fe200017e2431 */
[----:B------:R1:W-:Y:S04]  /*28d0*/  LDGSTS.E.BYPASS.LTC128B.128 [R3+0x9100], [R44.64], !P0 ;  /* 0x091000002c037fae */ /* 0x0003e8000c101d4e */
[----:B------:R1:W-:Y:S04]  /*28e0*/  LDGSTS.E.BYPASS.LTC128B.128 [R3+0xd100], [R52.64], !P3 ;  /* 0x0d10000034037fae */ /* 0x0003e8000d901d4e */
[----:B------:R1:W-:Y:S04]  /*28f0*/  LDGSTS.E.BYPASS.LTC128B.128 [R3+0xa100], [R50.64], !P0 ;  /* 0x0a10000032037fae */ /* 0x0003e8000c101d4e */
[----:B------:R1:W-:Y:S04]  /*2900*/  LDGSTS.E.BYPASS.LTC128B.128 [R3+0xe100], [R54.64], !P3 ;  /* 0x0e10000036037fae */ /* 0x0003e8000d901d4e */
[----:B------:R1:W-:Y:S04]  /*2910*/  LDGSTS.E.BYPASS.LTC128B.128.ZFILL [R3+0xb100], [R42.64], P4 ;  /* 0x0b1000002a037fae */ /* 0x0003e8000a141d4e */
[----:B------:R1:W-:Y:S02]  /*2920*/  LDGSTS.E.BYPASS.LTC128B.128.ZFILL [R3+0xf100], [R6.64], P5 ;  /* 0x0f10000006037fae */ /* 0x0003e4000a941d4e */
.L_x_2166:
[----:B------:R-:W-:Y:S01]  /*2930*/  SHF.R.S32.HI R242, RZ, 0x1f, R5 ;  /* 0x0000001ffff27819 */ /* 0x000fe20000011405 */
[----:B------:R-:W-:Y:S01]  /*2940*/  IMAD.MOV.U32 R36, RZ, RZ, -0x2 ;  /* 0xfffffffeff247424 */ /* 0x000fe200078e00ff */
[----:B------:R-:W0:Y:S01]  /*2950*/  LDGDEPBAR ;  /* 0x00000000000079af */ /* 0x000e220000000000 */
[----:B------:R-:W-:Y:S01]  /*2960*/  IMAD.SHL.U32 R232, R4, 0x2, RZ ;  /* 0x0000000204e87824 */ /* 0x000fe200078e00ff */
[----:B------:R-:W-:-:S03]  /*2970*/  LEA.HI R242, R242, R5, RZ, 0x2 ;  /* 0x00000005f2f27211 */ /* 0x000fc600078f10ff */
[--C-:B------:R-:W-:Y:S01]  /*2980*/  IMAD R230, R2, 0x2, R232.reuse ;  /* 0x0000000202e67824 */ /* 0x100fe200078e02e8 */
[----:B-1----:R-:W-:Y:S01]  /*2990*/  LOP3.LUT R3, R242, 0x7ffffffc, RZ, 0xc0, !PT ;  /* 0x7ffffffcf2037812 */ /* 0x002fe200078ec0ff */
[C---:B------:R-:W-:Y:S01]  /*29a0*/  IMAD R229, R0.reuse, 0x2, R232 ;  /* 0x0000000200e57824 */ /* 0x040fe200078e02e8 */
[----:B------:R-:W-:Y:S01]  /*29b0*/  LDSM.16.MT88.4 R124, [R232+0x100] ;  /* 0x00010000e87c783b */ /* 0x000fe20000004200 */
[----:B------:R-:W-:Y:S02]  /*29c0*/  IMAD R228, R0, 0x2, R230 ;  /* 0x0000000200e47824 */ /* 0x000fe400078e02e6 */
[----:B------:R-:W-:Y:S01]  /*29d0*/  IMAD.IADD R3, R5, 0x1, -R3 ;  /* 0x0000000105037824 */ /* 0x000fe200078e0a03 */
[----:B------:R-:W-:Y:S03]  /*29e0*/  LDSM.16.MT88.4 R108, [R229+0x4100] ;  /* 0x00410000e56c783b */ /* 0x000fe60000004200 */
[----:B------:R-:W-:-:S05]  /*29f0*/  IMAD R36, R3, R36, UR17 ;  /* 0x0000001103247e24 */ /* 0x000fca000f8e0224 */
[C---:B------:R-:W-:Y:S02]  /*2a00*/  ISETP.GT.AND P1, PT, R36.reuse, 0x1, PT ;  /* 0x000000012400780c */ /* 0x040fe40003f24270 */
[C---:B------:R-:W-:Y:S02]  /*2a10*/  ISETP.GT.AND P4, PT, R36.reuse, RZ, PT ;  /* 0x000000ff2400720c */ /* 0x040fe40003f84270 */
[----:B------:R-:W-:Y:S02]  /*2a20*/  FSEL R5, R31, -INF , P1 ;  /* 0xff8000001f057808 */ /* 0x000fe40000800000 */
[----:B------:R-:W-:Y:S02]  /*2a30*/  FSEL R7, R29, -INF , P1 ;  /* 0xff8000001d077808 */ /* 0x000fe40000800000 */
[----:B------:R-:W-:Y:S02]  /*2a40*/  ISETP.GT.AND P1, PT, R36, 0x9, PT ;  /* 0x000000092400780c */ /* 0x000fe40003f24270 */
[----:B------:R-:W-:-:S02]  /*2a50*/  FSEL R6, R30, -INF , P4 ;  /* 0xff8000001e067808 */ /* 0x000fc40002000000 */
[----:B------:R-:W-:Y:S02]  /*2a60*/  FSEL R27, R27, -INF , P1 ;  /* 0xff8000001b1b7808 */ /* 0x000fe40000800000 */
[----:B------:R-:W-:Y:S02]  /*2a70*/  FSEL R25, R25, -INF , P1 ;  /* 0xff80000019197808 */ /* 0x000fe40000800000 */
[----:B------:R-:W-:Y:S02]  /*2a80*/  FSEL R3, R28, -INF , P4 ;  /* 0xff8000001c037808 */ /* 0x000fe40002000000 */
[C---:B------:R-:W-:Y:S02]  /*2a90*/  ISETP.GT.AND P1, PT, R36.reuse, 0x11, PT ;  /* 0x000000112400780c */ /* 0x040fe40003f24270 */
[----:B------:R-:W-:Y:S02]  /*2aa0*/  ISETP.GT.AND P4, PT, R36, 0x10, PT ;  /* 0x000000102400780c */ /* 0x000fe40003f84270 */
[----:B------:R-:W-:-:S02]  /*2ab0*/  FSEL R23, R23, -INF , P1 ;  /* 0xff80000017177808 */ /* 0x000fc40000800000 */
        /* <DEDUP_REMOVED lines=8> */
[----:B------:R-:W-:Y:S02]  /*2b40*/  ISETP.GT.AND P1, PT, R36, 0x28, PT ;  /* 0x000000282400780c */ /* 0x000fe40003f24270 */
[----:B------:R-:W-:Y:S02]  /*2b50*/  FSEL R30, R12, -INF , P4 ;  /* 0xff8000000c1e7808 */ /* 0x000fe40002000000 */
[----:B------:R-:W-:Y:S02]  /*2b60*/  FSEL R24, R24, -INF , P2 ;  /* 0xff80000018187808 */ /* 0x000fe40001000000 */
[----:B------:R-:W-:-:S02]  /*2b70*/  FMNMX.FTZ R12, R3, R7, !PT ;  /* 0x00000007030c7209 */ /* 0x000fc40007810000 */
[----:B------:R-:W-:Y:S02]  /*2b80*/  FSEL R199, R10, -INF , P1 ;  /* 0xff8000000ac77808 */ /* 0x000fe40000800000 */
[----:B------:R-:W-:Y:S02]  /*2b90*/  FMNMX.FTZ R10, R24, R12, !PT ;  /* 0x0000000c180a7209 */ /* 0x000fe40007810000 */
[----:B------:R-:W-:Y:S02]  /*2ba0*/  FSEL R26, R26, -INF , P2 ;  /* 0xff8000001a1a7808 */ /* 0x000fe40001000000 */
[----:B------:R-:W-:Y:S02]  /*2bb0*/  FSEL R29, R8, -INF , P1 ;  /* 0xff800000081d7808 */ /* 0x000fe40000800000 */
[----:B------:R-:W-:Y:S02]  /*2bc0*/  ISETP.GT.AND P2, PT, R36, 0x18, PT ;  /* 0x000000182400780c */ /* 0x000fe40003f44270 */
[----:B------:R-:W-:-:S02]  /*2bd0*/  FMNMX.FTZ R8, R25, R10, !PT ;  /* 0x0000000a19087209 */ /* 0x000fc40007810000 */
[----:B------:R-:W-:Y:S02]  /*2be0*/  FSEL R35, R18, -INF , P2 ;  /* 0xff80000012237808 */ /* 0x000fe40001000000 */
[----:B------:R-:W-:Y:S02]  /*2bf0*/  FSEL R16, R16, -INF , P2 ;  /* 0xff80000010107808 */ /* 0x000fe40001000000 */
[----:B------:R-:W-:Y:S02]  /*2c00*/  FMNMX.FTZ R8, R20, R8, !PT ;  /* 0x0000000814087209 */ /* 0x000fe40007810000 */
[----:B------:R-:W-:Y:S02]  /*2c10*/  ISETP.GT.AND P2, PT, R36, 0x21, PT ;  /* 0x000000212400780c */ /* 0x000fe40003f44270 */
[----:B------:R-:W-:Y:S02]  /*2c20*/  FMNMX.FTZ R8, R21, R8, !PT ;  /* 0x0000000815087209 */ /* 0x000fe40007810000 */
[----:B------:R-:W-:-:S02]  /*2c30*/  FSEL R200, R15, -INF , P2 ;  /* 0xff8000000fc87808 */ /* 0x000fc40001000000 */
[----:B------:R-:W-:Y:S02]  /*2c40*/  FSEL R28, R13, -INF , P2 ;  /* 0xff8000000d1c7808 */ /* 0x000fe40001000000 */
[----:B------:R-:W-:Y:S02]  /*2c50*/  ISETP.GT.AND P2, PT, R36, 0x29, PT ;  /* 0x000000292400780c */ /* 0x000fe40003f44270 */
[----:B------:R-:W-:Y:S02]  /*2c60*/  FMNMX.FTZ R8, R16, R8, !PT ;  /* 0x0000000810087209 */ /* 0x000fe40007810000 */
[----:B------:R-:W-:Y:S02]  /*2c70*/  FSEL R33, R9, -INF , P2 ;  /* 0xff80000009217808 */ /* 0x000fe40001000000 */
[----:B------:R-:W-:Y:S02]  /*2c80*/  FMNMX.FTZ R9, R6, R5, !PT ;  /* 0x0000000506097209 */ /* 0x000fe40007810000 */
[----:B------:R-:W-:-:S02]  /*2c90*/  FMNMX.FTZ R8, R17, R8, !PT ;  /* 0x0000000811087209 */ /* 0x000fc40007810000 */
[----:B------:R-:W-:Y:S02]  /*2ca0*/  FMNMX.FTZ R9, R26, R9, !PT ;  /* 0x000000091a097209 */ /* 0x000fe40007810000 */
[----:B------:R-:W-:Y:S02]  /*2cb0*/  FMNMX.FTZ R8, R30, R8, !PT ;  /* 0x000000081e087209 */ /* 0x000fe40007810000 */
[----:B------:R-:W-:Y:S02]  /*2cc0*/  FMNMX.FTZ R9, R27, R9, !PT ;  /* 0x000000091b097209 */ /* 0x000fe40007810000 */
[----:B------:R-:W-:Y:S02]  /*2cd0*/  FMNMX.FTZ R8, R28, R8, !PT ;  /* 0x000000081c087209 */ /* 0x000fe40007810000 */
[----:B------:R-:W-:Y:S02]  /*2ce0*/  FSEL R34, R14, -INF , P4 ;  /* 0xff8000000e227808 */ /* 0x000fe40002000000 */
[----:B------:R-:W-:Y:S01]  /*2cf0*/  FMNMX.FTZ R9, R22, R9, !PT ;  /* 0x0000000916097209 */ /* 0x000fe20007810000 */
[----:B------:R-:W-:Y:S01]  /*2d00*/  LDSM.16.MT88.4 R12, [R228+0x900] ;  /* 0x00090000e40c783b */ /* 0x000fe20000004200 */
[----:B------:R-:W-:-:S02]  /*2d10*/  ISETP.GT.AND P4, PT, R36, 0x30, PT ;  /* 0x000000302400780c */ /* 0x000fc40003f84270 */
[----:B------:R-:W-:Y:S02]  /*2d20*/  FMNMX.FTZ R8, R29, R8, !PT ;  /* 0x000000081d087209 */ /* 0x000fe40007810000 */
        /* <DEDUP_REMOVED lines=9> */
[----:B------:R-:W-:Y:S02]  /*2dc0*/  FSEL R148, R107, -INF , P2 ;  /* 0xff8000006b947808 */ /* 0x000fe40001000000 */
[----:B------:R-:W-:-:S02]  /*2dd0*/  ISETP.GT.AND P2, PT, R36, 0x39, PT ;  /* 0x000000392400780c */ /* 0x000fc40003f44270 */
[----:B------:R-:W-:Y:S02]  /*2de0*/  FMNMX.FTZ R9, R31, R9, !PT ;  /* 0x000000091f097209 */ /* 0x000fe40007810000 */
[----:B------:R-:W-:Y:S02]  /*2df0*/  FSEL R145, R100, -INF , P1 ;  /* 0xff80000064917808 */ /* 0x000fe40000800000 */
[----:B------:R-:W-:Y:S02]  /*2e00*/  FMNMX.FTZ R8, R135, R8, !PT ;  /* 0x0000000887087209 */ /* 0x000fe40007810000 */
[----:B------:R-:W-:Y:S02]  /*2e10*/  FSEL R196, R103, -INF , P2 ;  /* 0xff80000067c47808 */ /* 0x000fe40001000000 */
[----:B------:R-:W-:Y:S02]  /*2e20*/  FSEL R144, R101, -INF , P2 ;  /* 0xff80000065907808 */ /* 0x000fe40001000000 */
[----:B------:R-:W-:-:S02]  /*2e30*/  FMNMX.FTZ R9, R34, R9, !PT ;  /* 0x0000000922097209 */ /* 0x000fc40007810000 */
[----:B------:R-:W-:Y:S02]  /*2e40*/  ISETP.GT.AND P2, PT, R36, 0x40, PT ;  /* 0x000000402400780c */ /* 0x000fe40003f44270 */
[----:B------:R-:W-:Y:S02]  /*2e50*/  FMNMX.FTZ R8, R145, R8, !PT ;  /* 0x0000000891087209 */ /* 0x000fe40007810000 */
[----:B------:R-:W-:Y:S02]  /*2e60*/  FSEL R197, R102, -INF , P1 ;  /* 0xff80000066c57808 */ /* 0x000fe40000800000 */
[----:B------:R-:W-:Y:S01]  /*2e70*/  FMNMX.FTZ R9, R200, R9, !PT ;  /* 0x00000009c8097209 */ /* 0x000fe20007810000 */
[----:B------:R-:W-:Y:S01]  /*2e80*/  LDSM.16.MT88.4 R100, [R230+0x4100] ;  /* 0x00410000e664783b */ /* 0x000fe20000004200 */
[----:B------:R-:W-:Y:S02]  /*2e90*/  ISETP.GT.AND P1, PT, R36, 0x41, PT ;  /* 0x000000412400780c */ /* 0x000fe40003f24270 */
[----:B------:R-:W-:-:S02]  /*2ea0*/  FSEL R195, R96, -INF , P2 ;  /* 0xff80000060c37808 */ /* 0x000fc40001000000 */
[----:B------:R-:W-:Y:S02]  /*2eb0*/  FMNMX.FTZ R8, R144, R8, !PT ;  /* 0x0000000890087209 */ /* 0x000fe40007810000 */
[----:B------:R-:W-:Y:S02]  /*2ec0*/  FSEL R158, R98, -INF , P2 ;  /* 0xff800000629e7808 */ /* 0x000fe40001000000 */
[----:B------:R-:W-:Y:S02]  /*2ed0*/  FMNMX.FTZ R9, R199, R9, !PT ;  /* 0x00000009c7097209 */ /* 0x000fe40007810000 */
[----:B------:R-:W-:Y:S02]  /*2ee0*/  FSEL R157, R97, -INF , P1 ;  /* 0xff800000619d7808 */ /* 0x000fe40000800000 */
[----:B------:R-:W-:Y:S02]  /*2ef0*/  ISETP.GT.AND P2, PT, R36, 0x48, PT ;  /* 0x000000482400780c */ /* 0x000fe40003f44270 */
[----:B------:R-:W-:-:S02]  /*2f00*/  FMNMX.FTZ R8, R195, R8, !PT ;  /* 0x00000008c3087209 */ /* 0x000fc40007810000 */
[----:B------:R-:W-:Y:S02]  /*2f10*/  FSEL R147, R106, -INF , P4 ;  /* 0xff8000006a937808 */ /* 0x000fe40002000000 */
[----:B------:R-:W-:Y:S02]  /*2f20*/  FSEL R159, R99, -INF , P1 ;  /* 0xff800000639f7808 */ /* 0x000fe40000800000 */
[----:B------:R-:W-:Y:S01]  /*2f30*/  FMNMX.FTZ R9, R198, R9, !PT ;  /* 0x00000009c6097209 */ /* 0x000fe20007810000 */
[----:B------:R-:W-:Y:S01]  /*2f40*/  LDSM.16.MT88.4 R96, [R232+0x4100] ;  /* 0x00410000e860783b */ /* 0x000fe20000004200 */
[----:B------:R-:W-:Y:S02]  /*2f50*/  ISETP.GT.AND P1, PT, R36, 0x49, PT ;  /* 0x000000492400780c */ /* 0x000fe40003f24270 */
[----:B------:R-:W-:Y:S02]  /*2f60*/  FSEL R194, R92, -INF , P2 ;  /* 0xff8000005cc27808 */ /* 0x000fe40001000000 */
[----:B------:R-:W-:-:S02]  /*2f70*/  FMNMX.FTZ R8, R157, R8, !PT ;  /* 0x000000089d087209 */ /* 0x000fc40007810000 */
[----:B------:R-:W-:Y:S02]  /*2f80*/  FSEL R161, R94, -INF , P2 ;  /* 0xff8000005ea17808 */ /* 0x000fe40001000000 */
[----:B------:R-:W-:Y:S02]  /*2f90*/  FMNMX.FTZ R9, R147, R9, !PT ;  /* 0x0000000993097209 */ /* 0x000fe40007810000 */
[----:B------:R-:W-:Y:S02]  /*2fa0*/  FSEL R156, R93, -INF , P1 ;  /* 0xff8000005d9c7808 */ /* 0x000fe40000800000 */
[----:B------:R-:W-:Y:S02]  /*2fb0*/  ISETP.GT.AND P2, PT, R36, 0x50, PT ;  /* 0x000000502400780c */ /* 0x000fe40003f44270 */
[----:B------:R-:W-:Y:S02]  /*2fc0*/  FMNMX.FTZ R8, R194, R8, !PT ;  /* 0x00000008c2087209 */ /* 0x000fe40007810000 */
[----:B------:R-:W-:-:S02]  /*2fd0*/  FSEL R162, R95, -INF , P1 ;  /* 0xff8000005fa27808 */ /* 0x000fc40000800000 */
[----:B------:R-:W-:Y:S02]  /*2fe0*/  FMNMX.FTZ R9, R148, R9, !PT ;  /* 0x0000000994097209 */ /* 0x000fe40007810000 */
[----:B------:R-:W-:Y:S02]  /*2ff0*/  ISETP.GT.AND P1, PT, R36, 0x51, PT ;  /* 0x000000512400780c */ /* 0x000fe40003f24270 */
[----:B------:R-:W-:Y:S02]  /*3000*/  FSEL R193, R88, -INF , P2 ;  /* 0xff80000058c17808 */ /* 0x000fe40001000000 */
[----:B------:R-:W-:Y:S02]  /*3010*/  FMNMX.FTZ R8, R156, R8, !PT ;  /* 0x000000089c087209 */ /* 0x000fe40007810000 */
[----:B------:R-:W-:Y:S02]  /*3020*/  FSEL R165, R90, -INF , P2 ;  /* 0xff8000005aa57808 */ /* 0x000fe40001000000 */
[----:B------:R-:W-:-:S02]  /*3030*/  FMNMX.FTZ R9, R197, R9, !PT ;  /* 0x00000009c5097209 */ /* 0x000fc40007810000 */
[----:B------:R-:W-:Y:S02]  /*3040*/  FSEL R192, R89, -INF , P1 ;  /* 0xff80000059c07808 */ /* 0x000fe40000800000 */
[----:B------:R-:W-:Y:S02]  /*3050*/  ISETP.GT.AND P2, PT, R36, 0x58, PT ;  /* 0x000000582400780c */ /* 0x000fe40003f44270 */
[----:B------:R-:W-:Y:S02]  /*3060*/  FMNMX.FTZ R8, R193, R8, !PT ;  /* 0x00000008c1087209 */ /* 0x000fe40007810000 */
[----:B------:R-:W-:Y:S02]  /*3070*/  FSEL R164, R91, -INF , P1 ;  /* 0xff8000005ba47808 */ /* 0x000fe40000800000 */
[----:B------:R-:W-:Y:S01]  /*3080*/  FMNMX.FTZ R9, R196, R9, !PT ;  /* 0x00000009c4097209 */ /* 0x000fe20007810000 */
[----:B------:R-:W-:Y:S01]  /*3090*/  LDSM.16.MT88.4 R88, [R228+0x100] ;  /* 0x00010000e458783b */ /* 0x000fe20000004200 */
[----:B------:R-:W-:-:S02]  /*30a0*/  ISETP.GT.AND P1, PT, R36, 0x59, PT ;  /* 0x000000592400780c */ /* 0x000fc40003f24270 */
[----:B------:R-:W-:Y:S02]  /*30b0*/  FSEL R167, R84, -INF , P2 ;  /* 0xff80000054a77808 */ /* 0x000fe40001000000 */
[----:B------:R-:W-:Y:S02]  /*30c0*/  FMNMX.FTZ R8, R192, R8, !PT ;  /* 0x00000008c0087209 */ /* 0x000fe40007810000 */
[----:B------:R-:W-:Y:S02]  /*30d0*/  FSEL R163, R86, -INF , P2 ;  /* 0xff80000056a37808 */ /* 0x000fe40001000000 */
[----:B------:R-:W-:Y:S02]  /*30e0*/  FMNMX.FTZ R9, R158, R9, !PT ;  /* 0x000000099e097209 */ /* 0x000fe40007810000 */
[----:B------:R-:W-:Y:S02]  /*30f0*/  FSEL R166, R85, -INF , P1 ;  /* 0xff80000055a67808 */ /* 0x000fe40000800000 */
[----:B------:R-:W-:-:S02]  /*3100*/  ISETP.GT.AND P2, PT, R36, 0x60, PT ;  /* 0x000000602400780c */ /* 0x000fc40003f44270 */
[----:B------:R-:W-:Y:S02]  /*3110*/  FMNMX.FTZ R8, R167, R8, !PT ;  /* 0x00000008a7087209 */ /* 0x000fe40007810000 */
[----:B------:R-:W-:Y:S02]  /*3120*/  FSEL R160, R87, -INF , P1 ;  /* 0xff80000057a07808 */ /* 0x000fe40000800000 */
[----:B------:R-:W-:Y:S02]  /*3130*/  FMNMX.FTZ R9, R159, R9, !PT ;  /* 0x000000099f097209 */ /* 0x000fe40007810000 */
        /* <DEDUP_REMOVED lines=9> */
[----:B------:R-:W-:Y:S01]  /*31d0*/  FMNMX.FTZ R9, R162, R9, !PT ;  /* 0x00000009a2097209 */ /* 0x000fe20007810000 */
[----:B------:R-:W-:Y:S01]  /*31e0*/  LDSM.16.MT88.4 R80, [R229+0x100] ;  /* 0x00010000e550783b */ /* 0x000fe20000004200 */
[----:B------:R-:W-:Y:S02]  /*31f0*/  ISETP.GT.AND P1, PT, R36, 0x69, PT ;  /* 0x000000692400780c */ /* 0x000fe40003f24270 */
[----:B------:R-:W-:Y:S02]  /*3200*/  FSEL R153, R76, -INF , P2 ;  /* 0xff8000004c997808 */ /* 0x000fe40001000000 */
[----:B------:R-:W-:Y:S02]  /*3210*/  FMNMX.FTZ R8, R154, R8, !PT ;  /* 0x000000089a087209 */ /* 0x000fe40007810000 */
[----:B------:R-:W-:Y:S02]  /*3220*/  FMNMX.FTZ R9, R165, R9, !PT ;  /* 0x00000009a5097209 */ /* 0x000fe40007810000 */
[----:B------:R-:W-:-:S02]  /*3230*/  FSEL R152, R77, -INF , P1 ;  /* 0xff8000004d987808 */ /* 0x000fc40000800000 */
[----:B------:R-:W-:Y:S02]  /*3240*/  ISETP.GT.AND P5, PT, R36, 0x70, PT ;  /* 0x000000702400780c */ /* 0x000fe40003fa4270 */
[----:B------:R-:W-:Y:S02]  /*3250*/  FMNMX.FTZ R8, R153, R8, !PT ;  /* 0x0000000899087209 */ /* 0x000fe40007810000 */
[----:B------:R-:W-:Y:S02]  /*3260*/  FMNMX.FTZ R9, R164, R9, !PT ;  /* 0x00000009a4097209 */ /* 0x000fe40007810000 */
[----:B------:R-:W-:Y:S02]  /*3270*/  ISETP.GT.AND P4, PT, R36, 0x71, PT ;  /* 0x000000712400780c */ /* 0x000fe40003f84270 */
[----:B------:R-:W-:Y:S02]  /*3280*/  FSEL R133, R72, -INF , P5 ;  /* 0xff80000048857808 */ /* 0x000fe40002800000 */
[----:B------:R-:W-:-:S02]  /*3290*/  FMNMX.FTZ R8, R152, R8, !PT ;  /* 0x0000000898087209 */ /* 0x000fc40007810000 */
[----:B------:R-:W-:Y:S02]  /*32a0*/  FSEL R149, R78, -INF , P2 ;  /* 0xff8000004e957808 */ /* 0x000fe40001000000 */
[----:B------:R-:W-:Y:S02]  /*32b0*/  FMNMX.FTZ R9, R163, R9, !PT ;  /* 0x00000009a3097209 */ /* 0x000fe40007810000 */
[----:B------:R-:W-:Y:S02]  /*32c0*/  ISETP.GT.AND P2, PT, R36, 0x78, PT ;  /* 0x000000782400780c */ /* 0x000fe40003f44270 */
[----:B------:R-:W-:Y:S02]  /*32d0*/  FSEL R67, R73, -INF , P4 ;  /* 0xff80000049437808 */ /* 0x000fe40002000000 */
[----:B------:R-:W-:Y:S02]  /*32e0*/  FMNMX.FTZ R8, R133, R8, !PT ;  /* 0x0000000885087209 */ /* 0x000fe40007810000 */
[----:B------:R-:W-:-:S02]  /*32f0*/  FSEL R146, R79, -INF , P1 ;  /* 0xff8000004f927808 */ /* 0x000fc40000800000 */
[----:B------:R-:W-:Y:S02]  /*3300*/  FMNMX.FTZ R9, R160, R9, !PT ;  /* 0x00000009a0097209 */ /* 0x000fe40007810000 */
[----:B------:R-:W-:Y:S02]  /*3310*/  ISETP.GT.AND P1, PT, R36, 0x79, PT ;  /* 0x000000792400780c */ /* 0x000fe40003f24270 */
[----:B------:R-:W-:Y:S01]  /*3320*/  FSEL R66, R68, -INF , P2 ;  /* 0xff80000044427808 */ /* 0x000fe20001000000 */
[----:B------:R-:W-:Y:S01]  /*3330*/  LDSM.16.MT88.4 R36, [R230+0x4900] ;  /* 0x00490000e624783b */ /* 0x000fe20000004200 */
[----:B------:R-:W-:Y:S02]  /*3340*/  FMNMX.FTZ R8, R67, R8, !PT ;  /* 0x0000000843087209 */ /* 0x000fe40007810000 */
[----:B------:R-:W-:Y:S02]  /*3350*/  FMNMX.FTZ R9, R151, R9, !PT ;  /* 0x0000000997097209 */ /* 0x000fe40007810000 */
[----:B------:R-:W-:-:S02]  /*3360*/  FSEL R65, R69, -INF , P1 ;  /* 0xff80000045417808 */ /* 0x000fc40000800000 */
        /* <DEDUP_REMOVED lines=26> */
[--C-:B------:R-:W-:Y:S02]  /*3510*/  FFMA.FTZ R54, R24, c[0x0][0x2d0], -R64.reuse ;  /* 0x0000b40018367a23 */ /* 0x100fe40000010840 */
[--C-:B------:R-:W-:Y:S01]  /*3520*/  FFMA.FTZ R50, R25, c[0x0][0x2d0], -R64.reuse ;  /* 0x0000b40019327a23 */ /* 0x100fe20000010840 */
[----:B------:R-:W-:Y:S01]  /*3530*/  MUFU.EX2 R56, R56 ;  /* 0x0000003800387308 */ /* 0x000fe20000000800 */
[--C-:B------:R-:W-:Y:S02]  /*3540*/  FFMA.FTZ R53, R20, c[0x0][0x2d0], -R64.reuse ;  /* 0x0000b40014357a23 */ /* 0x100fe40000010840 */
[--C-:B------:R-:W-:Y:S01]  /*3550*/  FFMA.FTZ R49, R21, c[0x0][0x2d0], -R64.reuse ;  /* 0x0000b40015317a23 */ /* 0x100fe20000010840 */
[----:B-1----:R-:W-:Y:S01]  /*3560*/  FMNMX.FTZ R3, R9, R8, !PT ;  /* 0x0000000809037209 */ /* 0x002fe20007810000 */
[--C-:B------:R-:W-:Y:S01]  /*3570*/  FFMA.FTZ R48, R16, c[0x0][0x2d0], -R64.reuse ;  /* 0x0000b40010307a23 */ /* 0x100fe20000010840 */
[----:B------:R-:W-:Y:S01]  /*3580*/  LDSM.16.MT88.4 R8, [R232+0x4900] ;  /* 0x00490000e808783b */ /* 0x000fe20000004200 */
[--C-:B------:R-:W-:Y:S01]  /*3590*/  FFMA.FTZ R45, R17, c[0x0][0x2d0], -R64.reuse ;  /* 0x0000b400112d7a23 */ /* 0x100fe20000010840 */
[C---:B------:R-:W-:Y:S01]  /*35a0*/  FSETP.NEU.FTZ.AND P1, PT, R3.reuse, -INF , PT ;  /* 0xff8000000300780b */ /* 0x040fe20003f3d000 */
[----:B------:R-:W-:Y:S01]  /*35b0*/  FMUL.FTZ R59, R3, c[0x0][0x2d0] ;  /* 0x0000b400033b7a20 */ /* 0x000fe20000410000 */
[----:B------:R-:W1:Y:S01]  /*35c0*/  MUFU.EX2 R55, R55 ;  /* 0x0000003700377308 */ /* 0x000e620000000800 */
[--C-:B------:R-:W-:Y:S01]  /*35d0*/  FFMA.FTZ R44, R30, c[0x0][0x2d0], -R64.reuse ;  /* 0x0000b4001e2c7a23 */ /* 0x100fe20000010840 */
[----:B------:R-:W-:Y:S01]  /*35e0*/  LDSM.16.MT88.4 R16, [R229+0x900] ;  /* 0x00090000e510783b */ /* 0x000fe20000004200 */
[--C-:B------:R-:W-:Y:S01]  /*35f0*/  FFMA.FTZ R41, R28, c[0x0][0x2d0], -R64.reuse ;  /* 0x0000b4001c297a23 */ /* 0x100fe20000010840 */
[----:B------:R-:W-:Y:S01]  /*3600*/  FSEL R59, R59, RZ, P1 ;  /* 0x000000ff3b3b7208 */ /* 0x000fe20000800000 */
[--C-:B------:R-:W-:Y:S01]  /*3610*/  FFMA.FTZ R40, R29, c[0x0][0x2d0], -R64.reuse ;  /* 0x0000b4001d287a23 */ /* 0x100fe20000010840 */
[----:B------:R-:W-:Y:S01]  /*3620*/  PLOP3.LUT P1, PT, PT, PT, UP0, 0x40, 0x0 ;  /* 0x000000000000781c */ /* 0x000fe20003f2e808 */
[----:B------:R-:W-:Y:S01]  /*3630*/  FFMA.FTZ R33, R33, c[0x0][0x2d0], -R64 ;  /* 0x0000b40021217a23 */ /* 0x000fe20000010840 */
[----:B------:R-:W-:Y:S01]  /*3640*/  MUFU.EX2 R54, R54 ;  /* 0x0000003600367308 */ /* 0x000fe20000000800 */
[----:B------:R-:W-:-:S02]  /*3650*/  FFMA.FTZ R58, R6, c[0x0][0x2d0], -R59 ;  /* 0x0000b400063a7a23 */ /* 0x000fc4000001083b */
[--C-:B------:R-:W-:Y:S02]  /*3660*/  FFMA.FTZ R57, R5, c[0x0][0x2d0], -R59.reuse ;  /* 0x0000b40005397a23 */ /* 0x100fe4000001083b */
[--C-:B------:R-:W-:Y:S01]  /*3670*/  FFMA.FTZ R52, R26, c[0x0][0x2d0], -R59.reuse ;  /* 0x0000b4001a347a23 */ /* 0x100fe2000001083b */
[----:B------:R-:W2:Y:S01]  /*3680*/  LDSM.16.MT88.4 R4, [R228+0x4100] ;  /* 0x00410000e404783b */ /* 0x000ea20000004200 */
[--C-:B------:R-:W-:Y:S01]  /*3690*/  FFMA.FTZ R51, R27, c[0x0][0x2d0], -R59.reuse ;  /* 0x0000b4001b337a23 */ /* 0x100fe2000001083b */
[----:B------:R-:W3:Y:S01]  /*36a0*/  MUFU.EX2 R50, R50 ;  /* 0x0000003200327308 */ /* 0x000ee20000000800 */
[----:B-1----:R-:W-:Y:S01]  /*36b0*/  F2FP.PACK_AB R112, R55, R56 ;  /* 0x000000383770723e */ /* 0x002fe200000000ff */
[--C-:B------:R-:W-:Y:S01]  /*36c0*/  FFMA.FTZ R47, R22, c[0x0][0x2d0], -R59.reuse ;  /* 0x0000b400162f7a23 */ /* 0x100fe2000001083b */
[----:B------:R-:W1:Y:S01]  /*36d0*/  LDSM.16.MT88.4 R24, [R232+0x900] ;  /* 0x00090000e818783b */ /* 0x000e620000004200 */
[--C-:B------:R-:W-:Y:S02]  /*36e0*/  FFMA.FTZ R46, R23, c[0x0][0x2d0], -R59.reuse ;  /* 0x0000b400172e7a23 */ /* 0x100fe4000001083b */
[--C-:B------:R-:W-:Y:S01]  /*36f0*/  FFMA.FTZ R43, R35, c[0x0][0x2d0], -R59.reuse ;  /* 0x0000b400232b7a23 */ /* 0x100fe2000001083b */
[----:B------:R-:W4:Y:S01]  /*3700*/  LDSM.16.MT88.4 R20, [R230+0x900] ;  /* 0x00090000e614783b */ /* 0x000f220000004200 */
[----:B------:R-:W-:Y:S01]  /*3710*/  MUFU.EX2 R58, R58 ;  /* 0x0000003a003a7308 */ /* 0x000fe20000000800 */
[----:B------:R-:W-:-:S02]  /*3720*/  FFMA.FTZ R42, R31, c[0x0][0x2d0], -R59 ;  /* 0x0000b4001f2a7a23 */ /* 0x000fc4000001083b */
[----:B------:R-:W5:Y:S01]  /*3730*/  LDSM.16.MT88.4 R28, [R229+0x4900] ;  /* 0x00490000e51c783b */ /* 0x000f620000004200 */
[--C-:B------:R-:W-:Y:S02]  /*3740*/  FFMA.FTZ R35, R34, c[0x0][0x2d0], -R59.reuse ;  /* 0x0000b40022237a23 */ /* 0x100fe4000001083b */
[--C-:B------:R-:W-:Y:S02]  /*3750*/  FFMA.FTZ R34, R200, c[0x0][0x2d0], -R59.reuse ;  /* 0x0000b400c8227a23 */ /* 0x100fe4000001083b */
        /* <DEDUP_REMOVED lines=10> */
[----:B------:R-:W3:Y:S01]  /*3800*/  MUFU.EX2 R51, R51 ;  /* 0x0000003300337308 */ /* 0x000ee20000000800 */
[----:B--2---:R-:W-:Y:S01]  /*3810*/  F2FP.PACK_AB R113, R57, R58 ;  /* 0x0000003a3971723e */ /* 0x004fe200000000ff */
[----:B------:R-:W-:-:S02]  /*3820*/  FFMA.FTZ R148, R148, c[0x0][0x2d0], -R59 ;  /* 0x0000b40094947a23 */ /* 0x000fc4000001083b */
[--C-:B------:R-:W-:Y:S02]  /*3830*/  FFMA.FTZ R197, R197, c[0x0][0x2d0], -R59.reuse ;  /* 0x0000b400c5c57a23 */ /* 0x100fe4000001083b */
[--C-:B------:R-:W-:Y:S02]  /*3840*/  FFMA.FTZ R156, R156, c[0x0][0x2d0], -R64.reuse ;  /* 0x0000b4009c9c7a23 */ /* 0x100fe40000010840 */
[----:B------:R-:W-:Y:S01]  /*3850*/  MUFU.EX2 R53, R53 ;  /* 0x0000003500357308 */ /* 0x000fe20000000800 */
[--C-:B------:R-:W-:Y:S02]  /*3860*/  FFMA.FTZ R158, R158, c[0x0][0x2d0], -R59.reuse ;  /* 0x0000b4009e9e7a23 */ /* 0x100fe4000001083b */
[--C-:B------:R-:W-:Y:S02]  /*3870*/  FFMA.FTZ R159, R159, c[0x0][0x2d0], -R59.reuse ;  /* 0x0000b4009f9f7a23 */ /* 0x100fe4000001083b */
[--C-:B------:R-:W-:Y:S02]  /*3880*/  FFMA.FTZ R161, R161, c[0x0][0x2d0], -R59.reuse ;  /* 0x0000b400a1a17a23 */ /* 0x100fe4000001083b */
[----:B------:R-:W-:Y:S01]  /*3890*/  FFMA.FTZ R162, R162, c[0x0][0x2d0], -R59 ;  /* 0x0000b400a2a27a23 */ /* 0x000fe2000001083b */
[----:B---3--:R-:W-:Y:S01]  /*38a0*/  F2FP.PACK_AB R115, R51, R52 ;  /* 0x000000343373723e */ /* 0x008fe200000000ff */
        /* <DEDUP_REMOVED lines=9> */
[--C-:B------:R-:W-:Y:S01]  /*3940*/  FFMA.FTZ R163, R163, c[0x0][0x2d0], -R59.reuse ;  /* 0x0000b400a3a37a23 */ /* 0x100fe2000001083b */
[----:B------:R-:W-:Y:S01]  /*3950*/  HMMA.16816.F32 R88, R112, R90, RZ ;  /* 0x0000005a7058723c */ /* 0x000fe200000018ff */
[----:B------:R-:W-:Y:S01]  /*3960*/  FFMA.FTZ R160, R160, c[0x0][0x2d0], -R59 ;  /* 0x0000b400a0a07a23 */ /* 0x000fe2000001083b */
[----:B------:R-:W-:Y:S01]  /*3970*/  MUFU.EX2 R45, R45 ;  /* 0x0000002d002d7308 */ /* 0x000fe20000000800 */
[----:B------:R-:W-:-:S02]  /*3980*/  FFMA.FTZ R155, R155, c[0x0][0x2d0], -R64 ;  /* 0x0000b4009b9b7a23 */ /* 0x000fc40000010840 */
[--C-:B------:R-:W-:Y:S02]  /*3990*/  FFMA.FTZ R154, R154, c[0x0][0x2d0], -R64.reuse ;  /* 0x0000b4009a9a7a23 */ /* 0x100fe40000010840 */
[--C-:B------:R-:W-:Y:S01]  /*39a0*/  FFMA.FTZ R153, R153, c[0x0][0x2d0], -R64.reuse ;  /* 0x0000b40099997a23 */ /* 0x100fe20000010840 */
[C---:B------:R-:W-:Y:S01]  /*39b0*/  HMMA.16816.F32 R92, R112.reuse, R96, RZ ;  /* 0x00000060705c723c */ /* 0x040fe200000018ff */
[----:B------:R-:W-:Y:S01]  /*39c0*/  FFMA.FTZ R152, R152, c[0x0][0x2d0], -R64 ;  /* 0x0000b40098987a23 */ /* 0x000fe20000010840 */
[----:B------:R-:W2:Y:S01]  /*39d0*/  MUFU.EX2 R47, R47 ;  /* 0x0000002f002f7308 */ /* 0x000ea20000000800 */
[--C-:B------:R-:W-:Y:S02]  /*39e0*/  FFMA.FTZ R151, R151, c[0x0][0x2d0], -R59.reuse ;  /* 0x0000b40097977a23 */ /* 0x100fe4000001083b */
[--C-:B------:R-:W-:Y:S02]  /*39f0*/  FFMA.FTZ R150, R150, c[0x0][0x2d0], -R59.reuse ;  /* 0x0000b40096967a23 */ /* 0x100fe4000001083b */
[--C-:B------:R-:W-:Y:S01]  /*3a00*/  FFMA.FTZ R149, R149, c[0x0][0x2d0], -R59.reuse ;  /* 0x0000b40095957a23 */ /* 0x100fe2000001083b */
[----:B------:R-:W-:Y:S01]  /*3a10*/  HMMA.16816.F32 R96, R112, R98, RZ ;  /* 0x000000627060723c */ /* 0x000fe200000018ff */
[----:B------:R-:W-:Y:S01]  /*3a20*/  FFMA.FTZ R146, R146, c[0x0][0x2d0], -R59 ;  /* 0x0000b40092927a23 */ /* 0x000fe2000001083b */
[----:B------:R-:W3:Y:S01]  /*3a30*/  MUFU.EX2 R46, R46 ;  /* 0x0000002e002e7308 */ /* 0x000ee20000000800 */
[----:B------:R-:W-:-:S02]  /*3a40*/  FADD.FTZ R55, R56, R55 ;  /* 0x0000003738377221 */ /* 0x000fc40000010000 */
[----:B------:R-:W-:Y:S02]  /*3a50*/  FADD.FTZ R57, R58, R57 ;  /* 0x000000393a397221 */ /* 0x000fe40000010000 */
[----:B------:R-:W-:Y:S01]  /*3a60*/  FADD.FTZ R54, R54, R55 ;  /* 0x0000003736367221 */ /* 0x000fe20000010000 */
[C---:B------:R-:W-:Y:S01]  /*3a70*/  HMMA.16816.F32 R128, R112.reuse, R124, RZ ;  /* 0x0000007c7080723c */ /* 0x040fe200000018ff */
[----:B------:R-:W-:Y:S01]  /*3a80*/  FADD.FTZ R57, R52, R57 ;  /* 0x0000003934397221 */ /* 0x000fe20000010000 */
[----:B------:R-:W-:Y:S01]  /*3a90*/  MUFU.EX2 R43, R43 ;  /* 0x0000002b002b7308 */ /* 0x000fe20000000800 */
[----:B------:R-:W-:Y:S02]  /*3aa0*/  FFMA.FTZ R251, R65, c[0x0][0x2d0], -R64 ;  /* 0x0000b40041fb7a23 */ /* 0x000fe40000010840 */
[----:B------:R-:W-:Y:S02]  /*3ab0*/  FFMA.FTZ R250, R60, c[0x0][0x2d0], -R59 ;  /* 0x0000b4003cfa7a23 */ /* 0x000fe4000001083b */
[----:B------:R-:W-:Y:S01]  /*3ac0*/  FADD.FTZ R54, R50, R54 ;  /* 0x0000003632367221 */ /* 0x000fe20000010000 */
[----:B------:R-:W-:Y:S01]  /*3ad0*/  HMMA.16816.F32 R68, R112, R72, RZ ;  /* 0x000000487044723c */ /* 0x000fe200000018ff */
[----:B------:R-:W-:Y:S01]  /*3ae0*/  FADD.FTZ R51, R51, R57 ;  /* 0x0000003933337221 */ /* 0x000fe20000010000 */
[----:B------:R-:W1:Y:S03]  /*3af0*/  MUFU.EX2 R42, R42 ;  /* 0x0000002a002a7308 */ /* 0x000e660000000800 */
[----:B--2---:R-:W-:-:S03]  /*3b00*/  FADD.FTZ R51, R47, R51 ;  /* 0x000000332f337221 */ /* 0x004fc60000010000 */
        /* <DEDUP_REMOVED lines=20> */
[----:B---3--:R-:W-:Y:S01]  /*3c50*/  F2FP.PACK_AB R5, R46, R47 ;  /* 0x0000002f2e05723e */ /* 0x008fe200000000ff */
        /* <DEDUP_REMOVED lines=10> */
[----:B------:R-:W-:Y:S01]  /*3d00*/  HMMA.16816.F32 R84, R4, R12, R84 ;  /* 0x0000000c0454723c */ /* 0x000fe20000001854 */
        /* <DEDUP_REMOVED lines=9> */
[----:B------:R-:W1:Y:S01]  /*3da0*/  LDSM.16.MT88.4 R8, [R228+0x1100] ;  /* 0x00110000e408783b */ /* 0x000e620000004200 */
[----:B------:R-:W-:Y:S06]  /*3db0*/  MUFU.EX2 R156, R156 ;  /* 0x0000009c009c7308 */ /* 0x000fec0000000800 */
[C---:B------:R-:W-:Y:S02]  /*3dc0*/  HMMA.16816.F32 R128, R4.reuse, R24, R128 ;  /* 0x000000180480723c */ /* 0x040fe40000001880 */
[----:B------:R-:W-:Y:S06]  /*3dd0*/  MUFU.EX2 R158, R158 ;  /* 0x0000009e009e7308 */ /* 0x000fec0000000800 */
[C---:B------:R-:W-:Y:S01]  /*3de0*/  HMMA.16816.F32 R124, R4.reuse, R26, R124 ;  /* 0x0000001a047c723c */ /* 0x040fe2000000187c */
[----:B------:R-:W-:Y:S01]  /*3df0*/  LDSM.16.MT88.4 R24, [R232+0x1100] ;  /* 0x00110000e818783b */ /* 0x000fe20000004200 */
[----:B------:R-:W-:Y:S06]  /*3e00*/  MUFU.EX2 R159, R159 ;  /* 0x0000009f009f7308 */ /* 0x000fec0000000800 */
[C---:B----4-:R-:W-:Y:S02]  /*3e10*/  HMMA.16816.F32 R68, R4.reuse, R20, R68 ;  /* 0x000000140444723c */ /* 0x050fe40000001844 */
[----:B------:R-:W-:Y:S06]  /*3e20*/  MUFU.EX2 R161, R161 ;  /* 0x000000a100a17308 */ /* 0x000fec0000000800 */
[C---:B------:R-:W-:Y:S01]  /*3e30*/  HMMA.16816.F32 R72, R4.reuse, R22, R72 ;  /* 0x000000160448723c */ /* 0x040fe20000001848 */
[----:B------:R-:W-:Y:S01]  /*3e40*/  LDSM.16.MT88.4 R20, [R230+0x1100] ;  /* 0x00110000e614783b */ /* 0x000fe20000004200 */
[----:B------:R-:W-:Y:S06]  /*3e50*/  MUFU.EX2 R162, R162 ;  /* 0x000000a200a27308 */ /* 0x000fec0000000800 */
[C---:B------:R-:W-:Y:S02]  /*3e60*/  HMMA.16816.F32 R76, R4.reuse, R16, R76 ;  /* 0x00000010044c723c */ /* 0x040fe4000000184c */
[----:B------:R-:W-:Y:S06]  /*3e70*/  MUFU.EX2 R193, R193 ;  /* 0x000000c100c17308 */ /* 0x000fec0000000800 */
        /* <DEDUP_REMOVED lines=22> */
[----:B------:R-:W-:Y:S01]  /*3fe0*/  F2FP.PACK_AB R5, R34, R35 ;  /* 0x000000232205723e */ /* 0x000fe200000000ff */
[----:B------:R-:W-:Y:S01]  /*3ff0*/  FADD.FTZ R44, R41, R44 ;  /* 0x0000002c292c7221 */ /* 0x000fe20000010000 */
[----:B------:R-:W-:Y:S01]  /*4000*/  F2FP.PACK_AB R7, R0, R2 ;  /* 0x000000020007723e */ /* 0x000fe200000000ff */
[----:B------:R-:W-:-:S02]  /*4010*/  FADD.FTZ R34, R34, R42 ;  /* 0x0000002a22227221 */ /* 0x000fc40000010000 */
[----:B------:R-:W-:Y:S02]  /*4020*/  FADD.FTZ R40, R40, R44 ;  /* 0x0000002c28287221 */ /* 0x000fe40000010000 */
[----:B------:R-:W-:Y:S01]  /*4030*/  MUFU.EX2 R154, R154 ;  /* 0x0000009a009a7308 */ /* 0x000fe20000000800 */
[----:B------:R-:W-:Y:S01]  /*4040*/  FADD.FTZ R34, R2, R34 ;  /* 0x0000002202227221 */ /* 0x000fe20000010000 */
[----:B------:R-:W-:Y:S01]  /*4050*/  HMMA.16816.F32 R84, R4, R8, R84 ;  /* 0x000000080454723c */ /* 0x000fe20000001854 */
[----:B------:R-:W-:Y:S02]  /*4060*/  FADD.FTZ R40, R33, R40 ;  /* 0x0000002821287221 */ /* 0x000fe40000010000 */
[----:B------:R-:W-:-:S03]  /*4070*/  FADD.FTZ R0, R0, R34 ;  /* 0x0000002200007221 */ /* 0x000fc60000010000 */
[----:B------:R-:W-:Y:S01]  /*4080*/  MUFU.EX2 R153, R153 ;  /* 0x0000009900997308 */ /* 0x000fe20000000800 */
[----:B--2---:R-:W-:Y:S01]  /*4090*/  FADD.FTZ R0, R147, R0 ;  /* 0x0000000093007221 */ /* 0x004fe20000010000 */
[C---:B------:R-:W-:Y:S01]  /*40a0*/  HMMA.16816.F32 R88, R4.reuse, R10, R88 ;  /* 0x0000000a0458723c */ /* 0x040fe20000001858 */
[----:B------:R-:W2:Y:S05]  /*40b0*/  LDSM.16.MT88.4 R8, [R228+0x5100] ;  /* 0x00510000e408783b */ /* 0x000eaa0000004200 */
[----:B------:R-:W-:Y:S02]  /*40c0*/  MUFU.EX2 R152, R152 ;  /* 0x0000009800987308 */ /* 0x000fe40000000800 */
[C---:B----4-:R-:W-:Y:S06]  /*40d0*/  HMMA.16816.F32 R76, R4.reuse, R16, R76 ;  /* 0x00000010044c723c */ /* 0x050fec000000184c */
        /* <DEDUP_REMOVED lines=20> */
[----:B------:R-:W1:Y:S07]  /*4220*/  LDSM.16.MT88.4 R20, [R230+0x1900] ;  /* 0x00190000e614783b */ /* 0x000e6e0000004200 */
[C---:B------:R-:W-:Y:S08]  /*4230*/  HMMA.16816.F32 R128, R4.reuse, R24, R128 ;  /* 0x000000180480723c */ /* 0x040ff00000001880 */
[C---:B------:R-:W-:Y:S01]  /*4240*/  HMMA.16816.F32 R124, R4.reuse, R26, R124 ;  /* 0x0000001a047c723c */ /* 0x040fe2000000187c */
[----:B------:R-:W1:Y:S07]  /*4250*/  LDSM.16.MT88.4 R24, [R232+0x1900] ;  /* 0x00190000e818783b */ /* 0x000e6e0000004200 */
[C---:B------:R-:W-:Y:S07]  /*4260*/  HMMA.16816.F32 R100, R4.reuse, R38, R100 ;  /* 0x000000260464723c */ /* 0x040fee0000001864 */
[--C-:B------:R-:W-:Y:S01]  /*4270*/  FFMA.FTZ R39, R157, c[0x0][0x2d0], -R64.reuse ;  /* 0x0000b4009d277a23 */ /* 0x100fe20000010840 */
[----:B------:R-:W-:Y:S01]  /*4280*/  HMMA.16816.F32 R104, R4, R28, R104 ;  /* 0x0000001c0468723c */ /* 0x000fe20000001868 */
[----:B------:R-:W-:-:S02]  /*4290*/  FFMA.FTZ R38, R195, c[0x0][0x2d0], -R64 ;  /* 0x0000b400c3267a23 */ /* 0x000fc40000010840 */
[----:B------:R-:W-:Y:S02]  /*42a0*/  FFMA.FTZ R157, R194, c[0x0][0x2d0], -R64 ;  /* 0x0000b400c29d7a23 */ /* 0x000fe40000010840 */
[----:B------:R-:W-:Y:S03]  /*42b0*/  MUFU.EX2 R39, R39 ;  /* 0x0000002700277308 */ /* 0x000fe60000000800 */
[----:B------:R-:W-:Y:S01]  /*42c0*/  HMMA.16816.F32 R108, R4, R30, R108 ;  /* 0x0000001e046c723c */ /* 0x000fe2000000186c */
[----:B------:R-:W-:Y:S04]  /*42d0*/  LDSM.16.MT88.4 R28, [R229+0x5900] ;  /* 0x00590000e51c783b */ /* 0x000fe80000004200 */
[----:B------:R-:W1:Y:S02]  /*42e0*/  MUFU.EX2 R38, R38 ;  /* 0x0000002600267308 */ /* 0x000e640000000800 */
[----:B------:R-:W-:Y:S01]  /*42f0*/  F2FP.PACK_AB R4, R135, R134 ;  /* 0x000000868704723e */ /* 0x000fe200000000ff */
[----:B------:R-:W-:Y:S01]  /*4300*/  FADD.FTZ R134, R134, R40 ;  /* 0x0000002886867221 */ /* 0x000fe20000010000 */
[----:B------:R-:W-:-:S02]  /*4310*/  F2FP.PACK_AB R6, R144, R145 ;  /* 0x000000919006723e */ /* 0x000fc400000000ff */
[C---:B---3--:R-:W-:Y:S01]  /*4320*/  F2FP.PACK_AB R5, R148.reuse, R147 ;  /* 0x000000939405723e */ /* 0x048fe200000000ff */
[----:B------:R-:W-:Y:S01]  /*4330*/  FADD.FTZ R134, R135, R134 ;  /* 0x0000008687867221 */ /* 0x000fe20000010000 */
[----:B--2---:R-:W-:Y:S01]  /*4340*/  F2FP.PACK_AB R7, R37, R36 ;  /* 0x000000242507723e */ /* 0x004fe200000000ff */
[----:B------:R-:W2:Y:S01]  /*4350*/  MUFU.EX2 R157, R157 ;  /* 0x0000009d009d7308 */ /* 0x000ea20000000800 */
[----:B------:R-:W-:Y:S02]  /*4360*/  FADD.FTZ R148, R148, R0 ;  /* 0x0000000094947221 */ /* 0x000fe40000010000 */
[----:B------:R-:W-:Y:S02]  /*4370*/  FADD.FTZ R145, R145, R134 ;  /* 0x0000008691917221 */ /* 0x000fe40000010000 */
[----:B------:R-:W-:Y:S01]  /*4380*/  FADD.FTZ R148, R36, R148 ;  /* 0x0000009424947221 */ /* 0x000fe20000010000 */
[----:B----4-:R-:W-:Y:S01]  /*4390*/  HMMA.16816.F32 R76, R4, R16, R76 ;  /* 0x00000010044c723c */ /* 0x010fe2000000184c */
[----:B------:R-:W-:-:S02]  /*43a0*/  FADD.FTZ R145, R144, R145 ;  /* 0x0000009190917221 */ /* 0x000fc40000010000 */
[----:B------:R-:W-:-:S05]  /*43b0*/  FADD.FTZ R148, R37, R148 ;  /* 0x0000009425947221 */ /* 0x000fca0000010000 */
[C---:B------:R-:W-:Y:S01]  /*43c0*/  HMMA.16816.F32 R80, R4.reuse, R18, R80 ;  /* 0x000000120450723c */ /* 0x040fe20000001850 */
[----:B------:R-:W3:Y:S07]  /*43d0*/  LDSM.16.MT88.4 R16, [R230+0x5900] ;  /* 0x00590000e610783b */ /* 0x000eee0000004200 */
[C---:B-1----:R-:W-:Y:S08]  /*43e0*/  HMMA.16816.F32 R84, R4.reuse, R12, R84 ;  /* 0x0000000c0454723c */ /* 0x042ff00000001854 */
[C---:B------:R-:W-:Y:S01]  /*43f0*/  HMMA.16816.F32 R88, R4.reuse, R14, R88 ;  /* 0x0000000e0458723c */ /* 0x040fe20000001858 */
[----:B------:R-:W1:Y:S07]  /*4400*/  LDSM.16.MT88.4 R12, [R228+0x5900] ;  /* 0x00590000e40c783b */ /* 0x000e6e0000004200 */
[C---:B-----5:R-:W-:Y:S08]  /*4410*/  HMMA.16816.F32 R92, R4.reuse, R8, R92 ;  /* 0x00000008045c723c */ /* 0x060ff0000000185c */
[C---:B------:R-:W-:Y:S01]  /*4420*/  HMMA.16816.F32 R96, R4.reuse, R10, R96 ;  /* 0x0000000a0460723c */ /* 0x040fe20000001860 */
[----:B------:R-:W4:Y:S07]  /*4430*/  LDSM.16.MT88.4 R8, [R230+0x2100] ;  /* 0x00210000e608783b */ /* 0x000f2e0000004200 */
[C---:B------:R-:W-:Y:S08]  /*4440*/  HMMA.16816.F32 R68, R4.reuse, R20, R68 ;  /* 0x000000140444723c */ /* 0x040ff00000001844 */
[C---:B------:R-:W-:Y:S01]  /*4450*/  HMMA.16816.F32 R72, R4.reuse, R22, R72 ;  /* 0x000000160448723c */ /* 0x040fe20000001848 */
[----:B------:R-:W5:Y:S07]  /*4460*/  LDSM.16.MT88.4 R20, [R229+0x2100] ;  /* 0x00210000e514783b */ /* 0x000f6e0000004200 */
[C---:B------:R-:W-:Y:S08]  /*4470*/  HMMA.16816.F32 R128, R4.reuse, R24, R128 ;  /* 0x000000180480723c */ /* 0x040ff00000001880 */
[C---:B------:R-:W-:Y:S01]  /*4480*/  HMMA.16816.F32 R124, R4.reuse, R26, R124 ;  /* 0x0000001a047c723c */ /* 0x040fe2000000187c */
[----:B------:R-:W-:Y:S07]  /*4490*/  LDSM.16.MT88.4 R24, [R232+0x2100] ;  /* 0x00210000e818783b */ /* 0x000fee0000004200 */
[C---:B---3--:R-:W-:Y:S08]  /*44a0*/  HMMA.16816.F32 R120, R4.reuse, R16, R120 ;  /* 0x000000100478723c */ /* 0x048ff00000001878 */
[C---:B------:R-:W-:Y:S01]  /*44b0*/  HMMA.16816.F32 R100, R4.reuse, R18, R100 ;  /* 0x000000120464723c */ /* 0x040fe20000001864 */
[----:B------:R-:W3:Y:S07]  /*44c0*/  LDSM.16.MT88.4 R16, [R228+0x2100] ;  /* 0x00210000e410783b */ /* 0x000eee0000004200 */
        /* <DEDUP_REMOVED lines=8> */
[----:B--2---:R-:W-:-:S02]  /*4550*/  F2FP.PACK_AB R6, R156, R157 ;  /* 0x0000009d9c06723e */ /* 0x004fc400000000ff */
[----:B------:R-:W-:Y:S01]  /*4560*/  F2FP.PACK_AB R5, R159, R158 ;  /* 0x0000009e9f05723e */ /* 0x000fe200000000ff */
[----:B------:R-:W-:Y:S01]  /*4570*/  FADD.FTZ R158, R158, R148 ;  /* 0x000000949e9e7221 */ /* 0x000fe20000010000 */
[----:B------:R-:W-:Y:S01]  /*4580*/  F2FP.PACK_AB R7, R162, R161 ;  /* 0x000000a1a207723e */ /* 0x000fe200000000ff */
[----:B------:R-:W-:Y:S02]  /*4590*/  FADD.FTZ R38, R39, R38 ;  /* 0x0000002627267221 */ /* 0x000fe40000010000 */
[----:B------:R-:W-:Y:S02]  /*45a0*/  FADD.FTZ R158, R159, R158 ;  /* 0x0000009e9f9e7221 */ /* 0x000fe40000010000 */
[----:B------:R-:W-:Y:S02]  /*45b0*/  FADD.FTZ R157, R157, R38 ;  /* 0x000000269d9d7221 */ /* 0x000fe40000010000 */
[----:B----4-:R-:W-:Y:S01]  /*45c0*/  HMMA.16816.F32 R68, R4, R8, R68 ;  /* 0x000000080444723c */ /* 0x010fe20000001844 */
[----:B------:R-:W-:-:S02]  /*45d0*/  FADD.FTZ R161, R161, R158 ;  /* 0x0000009ea1a17221 */ /* 0x000fc40000010000 */
[----:B------:R-:W-:Y:S02]  /*45e0*/  FADD.FTZ R157, R156, R157 ;  /* 0x0000009d9c9d7221 */ /* 0x000fe40000010000 */
[----:B------:R-:W-:-:S03]  /*45f0*/  FADD.FTZ R161, R162, R161 ;  /* 0x000000a1a2a17221 */ /* 0x000fc60000010000 */
[C---:B------:R-:W-:Y:S01]  /*4600*/  HMMA.16816.F32 R72, R4.reuse, R10, R72 ;  /* 0x0000000a0448723c */ /* 0x040fe20000001848 */
[----:B------:R-:W2:Y:S07]  /*4610*/  LDSM.16.MT88.4 R8, [R230+0x6100] ;  /* 0x00610000e608783b */ /* 0x000eae0000004200 */
[C---:B-----5:R-:W-:Y:S08]  /*4620*/  HMMA.16816.F32 R76, R4.reuse, R20, R76 ;  /* 0x00000014044c723c */ /* 0x060ff0000000184c */
[C---:B------:R-:W-:Y:S01]  /*4630*/  HMMA.16816.F32 R80, R4.reuse, R22, R80 ;  /* 0x000000160450723c */ /* 0x040fe20000001850 */
[----:B------:R-:W4:Y:S07]  /*4640*/  LDSM.16.MT88.4 R20, [R228+0x6100] ;  /* 0x00610000e414783b */ /* 0x000f2e0000004200 */
        /* <DEDUP_REMOVED lines=39> */
[C---:B----4-:R-:W-:Y:S08]  /*48c0*/  HMMA.16816.F32 R92, R4.reuse, R20, R92 ;  /* 0x00000014045c723c */ /* 0x050ff0000000185c */
        /* <DEDUP_REMOVED lines=55> */
[C---:B---3--:R-:W-:Y:S05]  /*4c40*/  HMMA.16816.F32 R104, R4.reuse, R16, R104 ;  /* 0x000000100468723c */ /* 0x048fea0000001868 */
[----:B------:R-:W3:Y:S01]  /*4c50*/  MUFU.EX2 R29, R29 ;  /* 0x0000001d001d7308 */ /* 0x000ee20000000800 */
[----:B-1----:R-:W-:Y:S02]  /*4c60*/  FADD.FTZ R153, R26, R153 ;  /* 0x000000991a997221 */ /* 0x002fe40000010000 */
[----:B------:R-:W-:Y:S01]  /*4c70*/  HMMA.16816.F32 R108, R4, R18, R108 ;  /* 0x00000012046c723c */ /* 0x000fe2000000186c */
[----:B------:R-:W1:Y:S01]  /*4c80*/  LDSM.16.MT88.4 R16, [R229+0x3900] ;  /* 0x00390000e510783b */ /* 0x000e620000004200 */
[----:B----4-:R-:W-:-:S06]  /*4c90*/  FADD.FTZ R149, R27, R149 ;  /* 0x000000951b957221 */ /* 0x010fcc0000010000 */
[----:B------:R-:W-:Y:S01]  /*4ca0*/  HMMA.16816.F32 R116, R4, R12, R116 ;  /* 0x0000000c0474723c */ /* 0x000fe20000001874 */
[----:B------:R-:W-:-:S04]  /*4cb0*/  FADD.FTZ R149, R28, R149 ;  /* 0x000000951c957221 */ /* 0x000fc80000010000 */
[----:B---3--:R-:W-:-:S03]  /*4cc0*/  FADD.FTZ R149, R29, R149 ;  /* 0x000000951d957221 */ /* 0x008fc60000010000 */
[----:B------:R-:W-:Y:S01]  /*4cd0*/  HMMA.16816.F32 R112, R4, R14, R112 ;  /* 0x0000000e0470723c */ /* 0x000fe20000001870 */
[----:B------:R-:W3:Y:S06]  /*4ce0*/  LDSM.16.MT88.4 R12, [R228+0x3900] ;  /* 0x00390000e40c783b */ /* 0x000eec0000004200 */
[----:B------:R-:W-:Y:S02]  /*4cf0*/  F2FP.PACK_AB R4, R25, R24 ;  /* 0x000000181904723e */ /* 0x000fe400000000ff */
[C---:B------:R-:W-:Y:S01]  /*4d00*/  F2FP.PACK_AB R6, R251.reuse, R26 ;  /* 0x0000001afb06723e */ /* 0x040fe200000000ff */
[----:B------:R-:W-:Y:S01]  /*4d10*/  FADD.FTZ R251, R251, R153 ;  /* 0x00000099fbfb7221 */ /* 0x000fe20000010000 */
[----:B------:R-:W-:-:S02]  /*4d20*/  F2FP.PACK_AB R5, R28, R27 ;  /* 0x0000001b1c05723e */ /* 0x000fc400000000ff */
[C---:B------:R-:W-:Y:S01]  /*4d30*/  F2FP.PACK_AB R7, R250.reuse, R29 ;  /* 0x0000001dfa07723e */ /* 0x040fe200000000ff */
[----:B------:R-:W-:-:S06]  /*4d40*/  FADD.FTZ R250, R250, R149 ;  /* 0x00000095fafa7221 */ /* 0x000fcc0000010000 */
        /* <DEDUP_REMOVED lines=10> */
[C---:B--2---:R-:W-:Y:S08]  /*4df0*/  HMMA.16816.F32 R92, R4.reuse, R8, R92 ;  /* 0x00000008045c723c */ /* 0x044ff0000000185c */
[C---:B------:R-:W-:Y:S01]  /*4e00*/  HMMA.16816.F32 R96, R4.reuse, R10, R96 ;  /* 0x0000000a0460723c */ /* 0x040fe20000001860 */
[----:B------:R-:W2:Y:S07]  /*4e10*/  LDSM.16.MT88.4 R8, [R228+0x7900] ;  /* 0x00790000e408783b */ /* 0x000eae0000004200 */
[C---:B------:R-:W-:Y:S08]  /*4e20*/  HMMA.16816.F32 R124, R4.reuse, R22, R124 ;  /* 0x00000016047c723c */ /* 0x040ff0000000187c */
[C---:B-1----:R-:W-:Y:S08]  /*4e30*/  HMMA.16816.F32 R120, R4.reuse, R16, R120 ;  /* 0x000000100478723c */ /* 0x042ff00000001878 */
[C---:B------:R-:W-:Y:S08]  /*4e40*/  HMMA.16816.F32 R100, R4.reuse, R18, R100 ;  /* 0x000000120464723c */ /* 0x040ff00000001864 */
[C---:B---3--:R-:W-:Y:S08]  /*4e50*/  HMMA.16816.F32 R104, R4.reuse, R12, R104 ;  /* 0x0000000c0468723c */ /* 0x048ff00000001868 */
[C---:B------:R-:W-:Y:S08]  /*4e60*/  HMMA.16816.F32 R108, R4.reuse, R14, R108 ;  /* 0x0000000e046c723c */ /* 0x040ff0000000186c */
[C---:B--2---:R-:W-:Y:S08]  /*4e70*/  HMMA.16816.F32 R116, R4.reuse, R8, R116 ;  /* 0x000000080474723c */ /* 0x044ff00000001874 */
[----:B------:R-:W-:Y:S01]  /*4e80*/  HMMA.16816.F32 R112, R4, R10, R112 ;  /* 0x0000000a0470723c */ /* 0x000fe20000001870 */
[----:B------:R-:W-:Y:S07]  /*4e90*/  @P1 BRA `(.L_x_2167) ;  /* 0x0000380000001947 */ /* 0x000fee0003800000 */
[----:B------:R-:W-:Y:S01]  /*4ea0*/  SHF.R.S32.HI R247, RZ, 0x1f, R241 ;  /* 0x0000001ffff77819 */ /* 0x000fe200000114f1 */
[----:B------:R-:W-:Y:S01]  /*4eb0*/  IMAD.MOV.U32 R0, RZ, RZ, R3 ;  /* 0x000000ffff007224 */ /* 0x000fe200078e0003 */
[----:B------:R-:W-:Y:S01]  /*4ec0*/  UIADD3 UR8, UR8, -0x2, URZ ;  /* 0xfffffffe08087890 */ /* 0x000fe2000fffe03f */
[----:B------:R-:W-:Y:S01]  /*4ed0*/  IMAD.MOV.U32 R2, RZ, RZ, R132 ;  /* 0x000000ffff027224 */ /* 0x000fe200078e0084 */
[----:B------:R-:W-:Y:S01]  /*4ee0*/  LEA.HI R247, R247, R241, RZ, 0x3 ;  /* 0x000000f1f7f77211 */ /* 0x000fe200078f18ff */
[----:B------:R-:W-:-:S03]  /*4ef0*/  IMAD.WIDE R248, R32, 0x2, RZ ;  /* 0x0000000220f87825 */ /* 0x000fc600078e02ff */
[----:B------:R-:W-:-:S04]  /*4f00*/  LOP3.LUT R247, R247, 0xfffffff8, RZ, 0xc0, !PT ;  /* 0xfffffff8f7f77812 */ /* 0x000fc800078ec0ff */
[----:B------:R-:W-:-:S04]  /*4f10*/  SHF.R.S32.HI R246, RZ, 0x1f, R247 ;  /* 0x0000001ffff67819 */ /* 0x000fc800000114f7 */
[C---:B------:R-:W-:Y:S01]  /*4f20*/  SHF.L.U64.HI R246, R247.reuse, 0x1, R246 ;  /* 0x00000001f7f67819 */ /* 0x040fe200000102f6 */
[----:B------:R-:W-:Y:S02]  /*4f30*/  IMAD.SHL.U32 R247, R247, 0x2, RZ ;  /* 0x00000002f7f77824 */ /* 0x000fe400078e00ff */
[----:B------:R-:W-:Y:S01]  /*4f40*/  SEL R244, RZ, 0x10, P0 ;  /* 0x00000010fff47807 */ /* 0x000fe20000000000 */
[----:B------:R-:W-:Y:S01]  /*4f50*/  IMAD.SHL.U32 R245, R238, 0x2, RZ ;  /* 0x00000002eef57824 */ /* 0x000fe200078e00ff */
[----:B------:R-:W-:Y:S02]  /*4f60*/  SEL R243, RZ, 0x10, P3 ;  /* 0x00000010fff37807 */ /* 0x000fe40001800000 */
[C---:B------:R-:W-:Y:S02]  /*4f70*/  ISETP.NE.U32.AND P5, PT, R244.reuse, RZ, PT ;  /* 0x000000fff400720c */ /* 0x040fe40003fa5070 */
[C---:B------:R-:W-:Y:S02]  /*4f80*/  ISETP.NE.U32.AND P4, PT, R243.reuse, RZ, PT ;  /* 0x000000fff300720c */ /* 0x040fe40003f85070 */
[----:B------:R-:W-:Y:S02]  /*4f90*/  IADD3 R244, -R244, 0x10, RZ ;  /* 0x00000010f4f47810 */ /* 0x000fe40007ffe1ff */
[----:B------:R-:W-:-:S02]  /*4fa0*/  IADD3 R243, -R243, 0x10, RZ ;  /* 0x00000010f3f37810 */ /* 0x000fc40007ffe1ff */
[----:B------:R-:W-:Y:S02]  /*4fb0*/  LOP3.LUT R244, R244, 0xf, RZ, 0xc0, !PT ;  /* 0x0000000ff4f47812 */ /* 0x000fe400078ec0ff */
[----:B------:R-:W-:Y:S01]  /*4fc0*/  LOP3.LUT R243, R243, 0xf, RZ, 0xc0, !PT ;  /* 0x0000000ff3f37812 */ /* 0x000fe200078ec0ff */
[----:B------:R-:W-:Y:S05]  /*4fd0*/  BRA `(.L_x_2168) ;  /* 0x000003e000007947 */ /* 0x000fea0003800000 */
.L_x_2170:
[----:B------:R-:W-:Y:S01]  /*4fe0*/  ULEA UR5, UR8, UR11, 0x7 ;  /* 0x0000000b08057291 */ /* 0x000fe2000f8e383f */
[----:B------:R-:W-:Y:S01]  /*4ff0*/  PLOP3.LUT P2, PT, PT, PT, UP1, 0x80, 0x0 ;  /* 0x000000000000781c */ /* 0x000fe20003f4f018 */
[----:B------:R-:W-:Y:S01]  /*5000*/  IMAD.MOV.U32 R235, RZ, RZ, RZ ;  /* 0x000000ffffeb7224 */ /* 0x000fe200078e00ff */
[----:B------:R-:W-:Y:S03]  /*5010*/  PLOP3.LUT P1, PT, PT, PT, UP1, 0x80, 0x0 ;  /* 0x000000000000781c */ /* 0x000fe60003f2f018 */
        /* <DEDUP_REMOVED lines=12> */
[----:B------:R1:W2:Y:S04]  /*50e0*/  @!P6 LDG.E R235, [R134.64] ;  /* 0x0000000e86ebe981 */ /* 0x0002a8000c1e1900 */
[----:B------:R-:W-:Y:S04]  /*50f0*/  IMAD R3, R3, c[0x0][0x1e0], RZ ;  /* 0x0000780003037a24 */ /* 0x000fe800078e02ff */
        /* <DEDUP_REMOVED lines=15> */
[----:B------:R-:W5:Y:S04]  /*51f0*/  SHFL.IDX PT, R133, R132, 0x2, 0x181f ;  /* 0x00581f0084857f89 */ /* 0x000f6800000e0000 */
[----:B------:R-:W5:Y:S04]  /*5200*/  SHFL.IDX PT, R134, R3, 0x2, 0x181f ;  /* 0x00581f0003867f89 */ /* 0x000f6800000e0000 */
[----:B------:R-:W5:Y:S01]  /*5210*/  SHFL.IDX PT, R132, R132, 0x3, 0x181f ;  /* 0x00781f0084847f89 */ /* 0x000f6200000e0000 */
[C---:B-1----:R-:W-:Y:S02]  /*5220*/  IADD3 R148, P2, R248.reuse, R145, RZ ;  /* 0x00000091f8947210 */ /* 0x042fe40007f5e0ff */
[----:B------:R-:W-:Y:S01]  /*5230*/  IADD3 R152, P1, R145, R247, RZ ;  /* 0x000000f791987210 */ /* 0x000fe20007f3e0ff */
[----:B------:R-:W1:Y:S02]  /*5240*/  SHFL.IDX PT, R3, R3, 0x3, 0x181f ;  /* 0x00781f0003037f89 */ /* 0x000e6400000e0000 */
[----:B--2---:R-:W-:Y:S01]  /*5250*/  IMAD.X R149, R249, 0x1, R146, P2 ;  /* 0x00000001f9957824 */ /* 0x004fe200010e0692 */
[----:B---3--:R-:W-:Y:S01]  /*5260*/  IADD3 R150, P2, R248, R135, RZ ;  /* 0x00000087f8967210 */ /* 0x008fe20007f5e0ff */
[----:B------:R-:W-:Y:S01]  /*5270*/  IMAD.X R153, R146, 0x1, R246, P1 ;  /* 0x0000000192997824 */ /* 0x000fe200008e06f6 */
[-C--:B------:R-:W-:Y:S02]  /*5280*/  IADD3 R146, P1, R135, R247.reuse, RZ ;  /* 0x000000f787927210 */ /* 0x080fe40007f3e0ff */
[----:B------:R2:W-:Y:S01]  /*5290*/  LDGSTS.E.BYPASS.LTC128B.128 [R245+0x8100], [R148.64], !P0 ;  /* 0x0810000094f57fae */ /* 0x0005e2000c101d4e */
[----:B----4-:R-:W-:Y:S03]  /*52a0*/  IMAD.X R151, R249, 0x1, R144, P2 ;  /* 0x00000001f9977824 */ /* 0x010fe600010e0690 */
[----:B------:R3:W-:Y:S01]  /*52b0*/  LDGSTS.E.BYPASS.LTC128B.128 [R245+0xc100], [R152.64], !P3 ;  /* 0x0c10000098f57fae */ /* 0x0007e2000d901d4e */
[--C-:B------:R-:W-:Y:S01]  /*52c0*/  IMAD.X R147, R144, 0x1, R246.reuse, P1 ;  /* 0x0000000190937824 */ /* 0x100fe200008e06f6 */
[----:B-----5:R-:W-:Y:S02]  /*52d0*/  IADD3 R144, P1, R133, R247, RZ ;  /* 0x000000f785907210 */ /* 0x020fe40007f3e0ff */
[----:B------:R4:W-:Y:S03]  /*52e0*/  LDGSTS.E.BYPASS.LTC128B.128 [R245+0x9100], [R150.64], !P0 ;  /* 0x0910000096f57fae */ /* 0x0009e6000c101d4e */
[----:B------:R-:W-:Y:S01]  /*52f0*/  IMAD.X R145, R134, 0x1, R246, P1 ;  /* 0x0000000186917824 */ /* 0x000fe200008e06f6 */
[----:B------:R3:W-:Y:S01]  /*5300*/  LDGSTS.E.BYPASS.LTC128B.128 [R245+0xd100], [R146.64], !P3 ;  /* 0x0d10000092f57fae */ /* 0x0007e2000d901d4e */
[C---:B--2---:R-:W-:Y:S05]  /*5310*/  IADD3 R148, P2, R248.reuse, R133, RZ ;  /* 0x00000085f8947210 */ /* 0x044fea0007f5e0ff */
[C---:B------:R-:W-:Y:S01]  /*5320*/  IMAD.X R149, R249.reuse, 0x1, R134, P2 ;  /* 0x00000001f9957824 */ /* 0x040fe200010e0686 */
[----:B----4-:R-:W-:Y:S04]  /*5330*/  IADD3 R150, P2, R248, R132, RZ ;  /* 0x00000084f8967210 */ /* 0x010fe80007f5e0ff */
[----:B------:R3:W-:Y:S01]  /*5340*/  LDGSTS.E.BYPASS.LTC128B.128 [R245+0xa100], [R148.64], !P0 ;  /* 0x0a10000094f57fae */ /* 0x0007e2000c101d4e */
[----:B------:R-:W-:Y:S01]  /*5350*/  IADD3 R132, P1, R132, R247, RZ ;  /* 0x000000f784847210 */ /* 0x000fe20007f3e0ff */
[----:B-1----:R-:W-:Y:S02]  /*5360*/  IMAD.X R151, R249, 0x1, R3, P2 ;  /* 0x00000001f9977824 */ /* 0x002fe400010e0603 */
[----:B------:R3:W-:Y:S02]  /*5370*/  LDGSTS.E.BYPASS.LTC128B.128 [R245+0xe100], [R144.64], !P3 ;  /* 0x0e10000090f57fae */ /* 0x0007e4000d901d4e */
[----:B------:R-:W-:Y:S02]  /*5380*/  IMAD.X R133, R3, 0x1, R246, P1 ;  /* 0x0000000103857824 */ /* 0x000fe400008e06f6 */
[----:B------:R3:W-:Y:S04]  /*5390*/  LDGSTS.E.BYPASS.LTC128B.128 [R245+0xb100], [R150.64], !P0 ;  /* 0x0b10000096f57fae */ /* 0x0007e8000c101d4e */
[----:B------:R3:W-:Y:S01]  /*53a0*/  LDGSTS.E.BYPASS.LTC128B.128 [R245+0xf100], [R132.64], !P3 ;  /* 0x0f10000084f57fae */ /* 0x0007e2000d901d4e */
[----:B------:R-:W-:-:S05]  /*53b0*/  BRA `(.L_x_2169) ;  /* 0x00000f8000007947 */ /* 0x000fca0003800000 */
.L_x_2168:
[----:B------:R-:W-:Y:S04]  /*53c0*/  DEPBAR.LE SB0, 0x0 ;  /* 0x000080000000791a */ /* 0x000fe80000000000 */
[----:B------:R-:W-:Y:S01]  /*53d0*/  BAR.SYNC.DEFER_BLOCKING 0x0 ;  /* 0x0000000000007b1d */ /* 0x000fe20000010000 */
[C---:B------:R-:W-:Y:S01]  /*53e0*/  IMAD.WIDE.U32 R60, R236.reuse, c[0x0][0x208], RZ ;  /* 0x00008200ec3c7a25 */ /* 0x040fe200078e00ff */
[----:B------:R-:W-:Y:S01]  /*53f0*/  SHF.R.S32.HI R3, RZ, 0x1f, R236 ;  /* 0x0000001fff037819 */ /* 0x000fe200000114ec */
[----:B------:R-:W-:Y:S04]  /*5400*/  UISETP.GE.AND UP0, UPT, UR8, 0x1, UPT ;  /* 0x000000010800788c */ /* 0x000fe8000bf06270 */
[----:B------:R-:W-:Y:S04]  /*5410*/  IMAD R3, R3, c[0x0][0x208], RZ ;  /* 0x0000820003037a24 */ /* 0x000fe800078e02ff */
[----:B------:R-:W-:Y:S04]  /*5420*/  IMAD R3, R236, c[0x0][0x20c], R3 ;  /* 0x00008300ec037a24 */ /* 0x000fe800078e0203 */
[----:B------:R-:W-:Y:S01]  /*5430*/  IMAD.IADD R61, R61, 0x1, R3 ;  /* 0x000000013d3d7824 */ /* 0x000fe200078e0203 */
[----:B------:R-:W-:Y:S03]  /*5440*/  SHF.R.S32.HI R3, RZ, 0x1f, R235 ;  /* 0x0000001fff037819 */ /* 0x000fe600000114eb */
[----:B------:R-:W-:Y:S04]  /*5450*/  IMAD.WIDE.U32 R60, R235, c[0x0][0x218], R60 ;  /* 0x00008600eb3c7a25 */ /* 0x000fe800078e003c */
[----:B------:R-:W-:Y:S01]  /*5460*/  IMAD R3, R3, c[0x0][0x218], RZ ;  /* 0x0000860003037a24 */ /* 0x000fe200078e02ff */
[----:B------:R-:W1:Y:S01]  /*5470*/  LDSM.16.M88.4 R8, [R234+0x8100] ;  /* 0x00810000ea08783b */ /* 0x000e620000000200 */
[----:B------:R-:W-:Y:S02]  /*5480*/  IADD3 R156, P1, R60, UR20, RZ ;  /* 0x000000143c9c7c10 */ /* 0x000fe4000ff3e0ff */
[----:B------:R-:W-:Y:S02]  /*5490*/  IMAD R3, R235, c[0x0][0x21c], R3 ;  /* 0x00008700eb037a24 */ /* 0x000fe400078e0203 */
[----:B------:R-:W2:Y:S03]  /*54a0*/  LDSM.16.M88.4 R16, [R234+0x8900] ;  /* 0x00890000ea10783b */ /* 0x000ea60000000200 */
[----:B------:R-:W-:Y:S02]  /*54b0*/  IADD3.X R3, R61, UR4, R3, P1, !PT ;  /* 0x000000043d037c10 */ /* 0x000fe40008ffe403 */
[----:B------:R-:W3:Y:S01]  /*54c0*/  LDSM.16.M88.4 R24, [R234+0x9100] ;  /* 0x00910000ea18783b */ /* 0x000ee20000000200 */
[C---:B------:R-:W-:Y:S04]  /*54d0*/  LEA R194, P1, R156.reuse, c[0x0][0x1f8], 0x1 ;  /* 0x00007e009cc27a11 */ /* 0x040fe800078208ff */
[----:B------:R-:W-:Y:S01]  /*54e0*/  LDSM.16.M88.4 R32, [R234+0x9900] ;  /* 0x00990000ea20783b */ /* 0x000fe20000000200 */
[----:B------:R-:W-:Y:S04]  /*54f0*/  LEA.HI.X R156, R156, c[0x0][0x1fc], R3, 0x1, P1 ;  /* 0x00007f009c9c7a11 */ /* 0x000fe800008f0c03 */
[----:B------:R-:W-:Y:S05]  /*5500*/  LDSM.16.M88.4 R40, [R234+0xa100] ;  /* 0x00a10000ea28783b */ /* 0x000fea0000000200 */
[----:B------:R-:W-:Y:S05]  /*5510*/  LDSM.16.M88.4 R48, [R234+0xa900] ;  /* 0x00a90000ea30783b */ /* 0x000fea0000000200 */
[----:B------:R-:W-:Y:S05]  /*5520*/  LDSM.16.M88.4 R56, [R234+0xb100] ;  /* 0x00b10000ea38783b */ /* 0x000fea0000000200 */
[----:B------:R-:W-:Y:S01]  /*5530*/  LDSM.16.M88.4 R64, [R234+0xb900] ;  /* 0x00b90000ea40783b */ /* 0x000fe20000000200 */
[C---:B-1----:R-:W-:Y:S04]  /*5540*/  HMMA.16816.F32 R4, R136.reuse, R8, RZ ;  /* 0x000000088804723c */ /* 0x042fe800000018ff */
[----:B------:R-:W-:Y:S05]  /*5550*/  LDSM.16.M88.4 R132, [R233] ;  /* 0x00000000e984783b */ /* 0x000fea0000000200 */
[----:B------:R-:W-:Y:S01]  /*5560*/  LDSM.16.M88.4 R144, [R227] ;  /* 0x00000000e390783b */ /* 0x000fe20000000200 */
[C---:B------:R-:W-:Y:S04]  /*5570*/  HMMA.16816.F32 R8, R136.reuse, R10, RZ ;  /* 0x0000000a8808723c */ /* 0x040fe800000018ff */
[----:B------:R-:W-:Y:S04]  /*5580*/  LDSM.16.M88.4 R148, [R226] ;  /* 0x00000000e294783b */ /* 0x000fe80000000200 */
[C---:B--2---:R-:W-:Y:S01]  /*5590*/  HMMA.16816.F32 R12, R136.reuse, R16, RZ ;  /* 0x00000010880c723c */ /* 0x044fe200000018ff */
[----:B------:R-:W-:Y:S05]  /*55a0*/  LDSM.16.M88.4 R152, [R224] ;  /* 0x00000000e098783b */ /* 0x000fea0000000200 */
[----:B------:R-:W1:Y:S02]  /*55b0*/  SHFL.IDX PT, R160, R194, RZ, 0x181f ;  /* 0x00181fffc2a07589 */ /* 0x000e6400000e0000 */
[C---:B------:R-:W-:Y:S03]  /*55c0*/  HMMA.16816.F32 R16, R136.reuse, R18, RZ ;  /* 0x000000128810723c */ /* 0x040fe600000018ff */
[----:B------:R-:W2:Y:S05]  /*55d0*/  SHFL.IDX PT, R164, R156, RZ, 0x181f ;  /* 0x00181fff9ca47589 */ /* 0x000eaa00000e0000 */
[C---:B---3--:R-:W-:Y:S01]  /*55e0*/  HMMA.16816.F32 R20, R136.reuse, R24, RZ ;  /* 0x000000188814723c */ /* 0x048fe200000018ff */
[----:B------:R-:W-:Y:S05]  /*55f0*/  SHFL.IDX PT, R193, R156, 0x1, 0x181f ;  /* 0x00381f009cc17f89 */ /* 0x000fea00000e0000 */
[----:B------:R-:W-:Y:S02]  /*5600*/  SHFL.IDX PT, R195, R156, 0x2, 0x181f ;  /* 0x00581f009cc37f89 */ /* 0x000fe400000e0000 */
[C---:B------:R-:W-:Y:S03]  /*5610*/  HMMA.16816.F32 R24, R136.reuse, R26, RZ ;  /* 0x0000001a8818723c */ /* 0x040fe600000018ff */
[----:B------:R-:W3:Y:S01]  /*5620*/  SHFL.IDX PT, R3, R194, 0x1, 0x181f ;  /* 0x00381f00c2037f89 */ /* 0x000ee200000e0000 */
[----:B-1----:R-:W-:Y:S04]  /*5630*/  IADD3 R204, P2, R248, R160, RZ ;  /* 0x000000a0f8cc7210 */ /* 0x002fe80007f5e0ff */
[C---:B------:R-:W-:Y:S01]  /*5640*/  HMMA.16816.F32 R28, R136.reuse, R32, RZ ;  /* 0x00000020881c723c */ /* 0x040fe200000018ff */
[----:B------:R-:W-:Y:S01]  /*5650*/  IADD3 R200, P1, R160, R247, RZ ;  /* 0x000000f7a0c87210 */ /* 0x000fe20007f3e0ff */
[----:B------:R-:W1:Y:S02]  /*5660*/  SHFL.IDX PT, R192, R194, 0x2, 0x181f ;  /* 0x00581f00c2c07f89 */ /* 0x000e6400000e0000 */
[----:B--2---:R-:W-:Y:S02]  /*5670*/  IMAD.X R205, R249, 0x1, R164, P2 ;  /* 0x00000001f9cd7824 */ /* 0x004fe400010e06a4 */
[--C-:B------:R-:W-:Y:S01]  /*5680*/  IMAD.X R201, R164, 0x1, R246.reuse, P1 ;  /* 0x00000001a4c97824 */ /* 0x100fe200008e06f6 */
[----:B------:R-:W-:Y:S01]  /*5690*/  LDSM.16.M88.4 R160, [R222] ;  /* 0x00000000dea0783b */ /* 0x000fe20000000200 */
[C---:B------:R-:W-:Y:S04]  /*56a0*/  HMMA.16816.F32 R32, R136.reuse, R34, RZ ;  /* 0x000000228820723c */ /* 0x040fe800000018ff */
[----:B------:R-:W-:Y:S04]  /*56b0*/  LDSM.16.M88.4 R164, [R221] ;  /* 0x00000000dda4783b */ /* 0x000fe80000000200 */
[C---:B------:R-:W-:Y:S01]  /*56c0*/  HMMA.16816.F32 R36, R136.reuse, R40, RZ ;  /* 0x000000288824723c */ /* 0x040fe200000018ff */
[----:B------:R-:W2:Y:S03]  /*56d0*/  SHFL.IDX PT, R194, R194, 0x3, 0x181f ;  /* 0x00781f00c2c27f89 */ /* 0x000ea600000e0000 */
[C---:B---3--:R-:W-:Y:S02]  /*56e0*/  IADD3 R198, P2, R248.reuse, R3, RZ ;  /* 0x00000003f8c67210 */ /* 0x048fe40007f5e0ff */
[-C--:B------:R-:W-:Y:S02]  /*56f0*/  IADD3 R202, P1, R3, R247.reuse, RZ ;  /* 0x000000f703ca7210 */ /* 0x080fe40007f3e0ff */
[C---:B------:R-:W-:Y:S01]  /*5700*/  HMMA.16816.F32 R40, R136.reuse, R42, RZ ;  /* 0x0000002a8828723c */ /* 0x040fe200000018ff */
[----:B------:R-:W-:Y:S03]  /*5710*/  IMAD.X R199, R249, 0x1, R193, P2 ;  /* 0x00000001f9c77824 */ /* 0x000fe600010e06c1 */
[----:B-1----:R-:W-:Y:S01]  /*5720*/  IADD3 R196, P2, R248, R192, RZ ;  /* 0x000000c0f8c47210 */ /* 0x002fe20007f5e0ff */
[--C-:B------:R-:W-:Y:S01]  /*5730*/  IMAD.X R203, R193, 0x1, R246.reuse, P1 ;  /* 0x00000001c1cb7824 */ /* 0x100fe200008e06f6 */
[----:B------:R-:W-:Y:S02]  /*5740*/  IADD3 R192, P1, R192, R247, RZ ;  /* 0x000000f7c0c07210 */ /* 0x000fe40007f3e0ff */
[C---:B------:R-:W-:Y:S01]  /*5750*/  HMMA.16816.F32 R44, R136.reuse, R48, RZ ;  /* 0x00000030882c723c */ /* 0x040fe200000018ff */
[----:B------:R-:W-:Y:S03]  /*5760*/  IMAD.X R197, R249, 0x1, R195, P2 ;  /* 0x00000001f9c57824 */ /* 0x000fe600010e06c3 */
[----:B------:R-:W-:Y:S04]  /*5770*/  IMAD.X R193, R195, 0x1, R246, P1 ;  /* 0x00000001c3c17824 */ /* 0x000fe800008e06f6 */
[C---:B------:R-:W-:Y:S08]  /*5780*/  HMMA.16816.F32 R48, R136.reuse, R50, RZ ;  /* 0x000000328830723c */ /* 0x040ff000000018ff */
[C---:B------:R-:W-:Y:S08]  /*5790*/  HMMA.16816.F32 R52, R136.reuse, R56, RZ ;  /* 0x000000388834723c */ /* 0x040ff000000018ff */
[C---:B------:R-:W-:Y:S08]  /*57a0*/  HMMA.16816.F32 R56, R136.reuse, R58, RZ ;  /* 0x0000003a8838723c */ /* 0x040ff000000018ff */
[C---:B------:R-:W-:Y:S08]  /*57b0*/  HMMA.16816.F32 R60, R136.reuse, R64, RZ ;  /* 0x00000040883c723c */ /* 0x040ff000000018ff */
[----:B------:R-:W-:Y:S08]  /*57c0*/  HMMA.16816.F32 R64, R136, R66, RZ ;  /* 0x000000428840723c */ /* 0x000ff000000018ff */
[C---:B------:R-:W-:Y:S08]  /*57d0*/  HMMA.16816.F32 R4, R140.reuse, R132, R4 ;  /* 0x000000848c04723c */ /* 0x040ff00000001804 */
[C---:B------:R-:W-:Y:S01]  /*57e0*/  HMMA.16816.F32 R8, R140.reuse, R134, R8 ;  /* 0x000000868c08723c */ /* 0x040fe20000001808 */
[----:B------:R-:W-:Y:S07]  /*57f0*/  LDSM.16.M88.4 R132, [R225] ;  /* 0x00000000e184783b */ /* 0x000fee0000000200 */
[C---:B------:R-:W-:Y:S01]  /*5800*/  HMMA.16816.F32 R12, R140.reuse, R144, R12 ;  /* 0x000000908c0c723c */ /* 0x040fe2000000180c */
[----:B------:R-:W1:Y:S05]  /*5810*/  SHFL.IDX PT, R144, R156, 0x3, 0x181f ;  /* 0x00781f009c907f89 */ /* 0x000e6a00000e0000 */
[----:B------:R-:W3:Y:S02]  /*5820*/  LDSM.16.M88.4 R156, [R223] ;  /* 0x00000000df9c783b */ /* 0x000ee40000000200 */
[C---:B------:R-:W-:Y:S03]  /*5830*/  HMMA.16816.F32 R16, R140.reuse, R146, R16 ;  /* 0x000000928c10723c */ /* 0x040fe60000001810 */
[----:B------:R-:W-:Y:S01]  /*5840*/  @!PT LDS RZ, [RZ] ;  /* 0x00000000fffff984 */ /* 0x000fe20000000800 */
[----:B------:R-:W-:Y:S01]  /*5850*/  @!PT LDS RZ, [RZ] ;  /* 0x00000000fffff984 */ /* 0x000fe20000000800 */
[----:B------:R-:W-:Y:S01]  /*5860*/  @!PT LDS RZ, [RZ] ;  /* 0x00000000fffff984 */ /* 0x000fe20000000800 */
[----:B------:R4:W-:Y:S04]  /*5870*/  LDGSTS.E.BYPASS.LTC128B.128 [R245+0x100], [R204.64], !P0 ;  /* 0x00100000ccf57fae */ /* 0x0009e8000c101d4e */
[----:B--2---:R-:W-:Y:S01]  /*5880*/  IADD3 R146, P2, P1, R244, R194, R248 ;  /* 0x000000c2f4927210 */ /* 0x004fe2000795e0f8 */
[C---:B------:R-:W-:Y:S01]  /*5890*/  HMMA.16816.F32 R20, R140.reuse, R148, R20 ;  /* 0x000000948c14723c */ /* 0x040fe20000001814 */
[----:B------:R2:W-:Y:S05]  /*58a0*/  LDGSTS.E.BYPASS.LTC128B.128 [R245+0x4100], [R200.64], !P3 ;  /* 0x04100000c8f57fae */ /* 0x0005ea000d901d4e */
[----:B------:R5:W-:Y:S02]  /*58b0*/  LDGSTS.E.BYPASS.LTC128B.128 [R245+0x1100], [R198.64], !P0 ;  /* 0x01100000c6f57fae */ /* 0x000be4000c101d4e */
[C---:B------:R-:W-:Y:S03]  /*58c0*/  HMMA.16816.F32 R24, R140.reuse, R150, R24 ;  /* 0x000000968c18723c */ /* 0x040fe60000001818 */
[----:B------:R2:W-:Y:S01]  /*58d0*/  LDGSTS.E.BYPASS.LTC128B.128 [R245+0x5100], [R202.64], !P3 ;  /* 0x05100000caf57fae */ /* 0x0005e2000d901d4e */
[----:B-1----:R-:W-:Y:S02]  /*58e0*/  IADD3.X R147, RZ, R144, R249, P2, P1 ;  /* 0x00000090ff937210 */ /* 0x002fe400017e24f9 */
[----:B------:R-:W-:Y:S02]  /*58f0*/  IADD3 R194, P2, P1, R243, R194, R247 ;  /* 0x000000c2f3c27210 */ /* 0x000fe4000795e0f7 */
[----:B------:R5:W-:Y:S01]  /*5900*/  LDGSTS.E.BYPASS.LTC128B.128 [R245+0x2100], [R196.64], !P0 ;  /* 0x02100000c4f57fae */ /* 0x000be2000c101d4e */
[C---:B------:R-:W-:Y:S03]  /*5910*/  HMMA.16816.F32 R28, R140.reuse, R132, R28 ;  /* 0x000000848c1c723c */ /* 0x040fe6000000181c */
[----:B------:R-:W-:Y:S01]  /*5920*/  IADD3.X R195, RZ, R144, R246, P2, P1 ;  /* 0x00000090ffc37210 */ /* 0x000fe200017e24f6 */
[----:B------:R1:W-:Y:S01]  /*5930*/  LDGSTS.E.BYPASS.LTC128B.128 [R245+0x6100], [R192.64], !P3 ;  /* 0x06100000c0f57fae */ /* 0x0003e2000d901d4e */
[----:B------:R-:W-:Y:S03]  /*5940*/  PLOP3.LUT P1, PT, PT, PT, UP0, 0x80, 0x0 ;  /* 0x000000000000781c */ /* 0x000fe60003f2f008 */
[C---:B------:R-:W-:Y:S01]  /*5950*/  HMMA.16816.F32 R32, R140.reuse, R134, R32 ;  /* 0x000000868c20723c */ /* 0x040fe20000001820 */
[----:B------:R1:W-:Y:S05]  /*5960*/  LDGSTS.E.BYPASS.LTC128B.128.ZFILL [R245+0x3100], [R146.64], P5 ;  /* 0x0310000092f57fae */ /* 0x0003ea000a941d4e */
[----:B------:R1:W-:Y:S02]  /*5970*/  LDGSTS.E.BYPASS.LTC128B.128.ZFILL [R245+0x7100], [R194.64], P4 ;  /* 0x07100000c2f57fae */ /* 0x0003e4000a141d4e */
[C---:B------:R-:W-:Y:S03]  /*5980*/  HMMA.16816.F32 R36, R140.reuse, R152, R36 ;  /* 0x000000988c24723c */ /* 0x040fe60000001824 */
[----:B------:R-:W-:Y:S05]  /*5990*/  LDSM.16.M88.4 R132, [R231+0x8900] ;  /* 0x00890000e784783b */ /* 0x000fea0000000200 */
[C---:B------:R-:W-:Y:S01]  /*59a0*/  HMMA.16816.F32 R40, R140.reuse, R154, R40 ;  /* 0x0000009a8c28723c */ /* 0x040fe20000001828 */
[----:B------:R-:W0:Y:S05]  /*59b0*/  LDGDEPBAR ;  /* 0x00000000000079af */ /* 0x000e2a0000000000 */
[----:B------:R-:W-:Y:S02]  /*59c0*/  LDSM.16.M88.4 R148, [R231+0x9100] ;  /* 0x00910000e794783b */ /* 0x000fe40000000200 */
[C---:B---3--:R-:W-:Y:S03]  /*59d0*/  HMMA.16816.F32 R44, R140.reuse, R156, R44 ;  /* 0x0000009c8c2c723c */ /* 0x048fe6000000182c */
[----:B------:R-:W-:Y:S05]  /*59e0*/  LDSM.16.M88.4 R152, [R231+0x9900] ;  /* 0x00990000e798783b */ /* 0x000fea0000000200 */
[C---:B------:R-:W-:Y:S01]  /*59f0*/  HMMA.16816.F32 R48, R140.reuse, R158, R48 ;  /* 0x0000009e8c30723c */ /* 0x040fe20000001830 */
[----:B-1----:R-:W1:Y:S05]  /*5a00*/  LDSM.16.M88.4 R144, [R231+0x8100] ;  /* 0x00810000e790783b */ /* 0x002e6a0000000200 */
[----:B------:R-:W3:Y:S02]  /*5a10*/  LDSM.16.M88.4 R156, [R231+0xa100] ;  /* 0x00a10000e79c783b */ /* 0x000ee40000000200 */
[C---:B------:R-:W-:Y:S03]  /*5a20*/  HMMA.16816.F32 R52, R140.reuse, R160, R52 ;  /* 0x000000a08c34723c */ /* 0x040fe60000001834 */
[----:B------:R-:W-:Y:S05]  /*5a30*/  LDSM.16.M88.4 R192, [R220+0x5000] ;  /* 0x00500000dcc0783b */ /* 0x000fea0000000200 */
[C---:B------:R-:W-:Y:S01]  /*5a40*/  HMMA.16816.F32 R56, R140.reuse, R162, R56 ;  /* 0x000000a28c38723c */ /* 0x040fe20000001838 */
[----:B------:R-:W-:Y:S05]  /*5a50*/  LDSM.16.M88.4 R160, [R231+0xc900] ;  /* 0x00c90000e7a0783b */ /* 0x000fea0000000200 */
[----:B-----5:R-:W-:Y:S02]  /*5a60*/  LDSM.16.M88.4 R196, [R220+0x6000] ;  /* 0x00600000dcc4783b */ /* 0x020fe40000000200 */
[C---:B------:R-:W-:Y:S03]  /*5a70*/  HMMA.16816.F32 R60, R140.reuse, R164, R60 ;  /* 0x000000a48c3c723c */ /* 0x040fe6000000183c */
[----:B--2---:R-:W-:Y:S05]  /*5a80*/  LDSM.16.M88.4 R200, [R220+0x6800] ;  /* 0x00680000dcc8783b */ /* 0x004fea0000000200 */
[----:B------:R-:W-:Y:S01]  /*5a90*/  HMMA.16816.F32 R64, R140, R166, R64 ;  /* 0x000000a68c40723c */ /* 0x000fe20000001840 */
[----:B------:R-:W-:Y:S05]  /*5aa0*/  LDSM.16.M88.4 R164, [R231+0xd100] ;  /* 0x00d10000e7a4783b */ /* 0x000fea0000000200 */
[----:B----4-:R-:W-:Y:S02]  /*5ab0*/  LDSM.16.M88.4 R204, [R220+0x7000] ;  /* 0x00700000dccc783b */ /* 0x010fe40000000200 */
[C---:B-1----:R-:W-:Y:S03]  /*5ac0*/  HMMA.16816.F32 R4, R168.reuse, R144, R4 ;  /* 0x00000090a804723c */ /* 0x042fe60000001804 */
[----:B------:R-:W-:Y:S05]  /*5ad0*/  LDSM.16.M88.4 R208, [R220+0x7800] ;  /* 0x00780000dcd0783b */ /* 0x000fea0000000200 */
[C---:B------:R-:W-:Y:S01]  /*5ae0*/  HMMA.16816.F32 R8, R168.reuse, R146, R8 ;  /* 0x00000092a808723c */ /* 0x040fe20000001808 */
[----:B------:R-:W1:Y:S07]  /*5af0*/  LDSM.16.M88.4 R144, [R231+0xa900] ;  /* 0x00a90000e790783b */ /* 0x000e6e0000000200 */
[C---:B------:R-:W-:Y:S08]  /*5b00*/  HMMA.16816.F32 R12, R168.reuse, R132, R12 ;  /* 0x00000084a80c723c */ /* 0x040ff0000000180c */
[C---:B------:R-:W-:Y:S01]  /*5b10*/  HMMA.16816.F32 R16, R168.reuse, R134, R16 ;  /* 0x00000086a810723c */ /* 0x040fe20000001810 */
[----:B------:R-:W2:Y:S07]  /*5b20*/  LDSM.16.M88.4 R132, [R231+0xb100] ;  /* 0x00b10000e784783b */ /* 0x000eae0000000200 */
[C---:B------:R-:W-:Y:S08]  /*5b30*/  HMMA.16816.F32 R20, R168.reuse, R148, R20 ;  /* 0x00000094a814723c */ /* 0x040ff00000001814 */
[C---:B------:R-:W-:Y:S01]  /*5b40*/  HMMA.16816.F32 R24, R168.reuse, R150, R24 ;  /* 0x00000096a818723c */ /* 0x040fe20000001818 */
[----:B------:R-:W4:Y:S07]  /*5b50*/  LDSM.16.M88.4 R148, [R231+0xb900] ;  /* 0x00b90000e794783b */ /* 0x000f2e0000000200 */
[C---:B------:R-:W-:Y:S08]  /*5b60*/  HMMA.16816.F32 R28, R168.reuse, R152, R28 ;  /* 0x00000098a81c723c */ /* 0x040ff0000000181c */
[C---:B------:R-:W-:Y:S01]  /*5b70*/  HMMA.16816.F32 R32, R168.reuse, R154, R32 ;  /* 0x0000009aa820723c */ /* 0x040fe20000001820 */
[----:B------:R-:W5:Y:S07]  /*5b80*/  LDSM.16.M88.4 R152, [R220] ;  /* 0x00000000dc98783b */ /* 0x000f6e0000000200 */
[C---:B---3--:R-:W-:Y:S08]  /*5b90*/  HMMA.16816.F32 R36, R168.reuse, R156, R36 ;  /* 0x0000009ca824723c */ /* 0x048ff00000001824 */
[C---:B------:R-:W-:Y:S01]  /*5ba0*/  HMMA.16816.F32 R40, R168.reuse, R158, R40 ;  /* 0x0000009ea828723c */ /* 0x040fe20000001828 */
[----:B------:R-:W3:Y:S07]  /*5bb0*/  LDSM.16.M88.4 R156, [R220+0x800] ;  /* 0x00080000dc9c783b */ /* 0x000eee0000000200 */
[C---:B-1----:R-:W-:Y:S08]  /*5bc0*/  HMMA.16816.F32 R44, R168.reuse, R144, R44 ;  /* 0x00000090a82c723c */ /* 0x042ff0000000182c */
[C---:B------:R-:W-:Y:S01]  /*5bd0*/  HMMA.16816.F32 R48, R168.reuse, R146, R48 ;  /* 0x00000092a830723c */ /* 0x040fe20000001830 */
[----:B------:R-:W1:Y:S07]  /*5be0*/  LDSM.16.M88.4 R144, [R220+0x1000] ;  /* 0x00100000dc90783b */ /* 0x000e6e0000000200 */
[C---:B--2---:R-:W-:Y:S08]  /*5bf0*/  HMMA.16816.F32 R52, R168.reuse, R132, R52 ;  /* 0x00000084a834723c */ /* 0x044ff00000001834 */
[C---:B------:R-:W-:Y:S01]  /*5c00*/  HMMA.16816.F32 R56, R168.reuse, R134, R56 ;  /* 0x00000086a838723c */ /* 0x040fe20000001838 */
[----:B------:R-:W2:Y:S07]  /*5c10*/  LDSM.16.M88.4 R132, [R220+0x1800] ;  /* 0x00180000dc84783b */ /* 0x000eae0000000200 */
[C---:B----4-:R-:W-:Y:S08]  /*5c20*/  HMMA.16816.F32 R60, R168.reuse, R148, R60 ;  /* 0x00000094a83c723c */ /* 0x050ff0000000183c */
[----:B------:R-:W-:Y:S01]  /*5c30*/  HMMA.16816.F32 R64, R168, R150, R64 ;  /* 0x00000096a840723c */ /* 0x000fe20000001840 */
[----:B------:R-:W4:Y:S07]  /*5c40*/  LDSM.16.M88.4 R148, [R220+0x2000] ;  /* 0x00200000dc94783b */ /* 0x000f2e0000000200 */
[C---:B-----5:R-:W-:Y:S08]  /*5c50*/  HMMA.16816.F32 R4, R172.reuse, R152, R4 ;  /* 0x00000098ac04723c */ /* 0x060ff00000001804 */
[C---:B------:R-:W-:Y:S01]  /*5c60*/  HMMA.16816.F32 R8, R172.reuse, R154, R8 ;  /* 0x0000009aac08723c */ /* 0x040fe20000001808 */
[----:B------:R-:W5:Y:S07]  /*5c70*/  LDSM.16.M88.4 R152, [R220+0x2800] ;  /* 0x00280000dc98783b */ /* 0x000f6e0000000200 */
        /* <DEDUP_REMOVED lines=10> */
[C---:B------:R-:W-:Y:S01]  /*5d20*/  HMMA.16816.F32 R40, R172.reuse, R150, R40 ;  /* 0x00000096ac28723c */ /* 0x040fe20000001828 */
        /* <DEDUP_REMOVED lines=8> */
[----:B------:R-:W-:Y:S01]  /*5db0*/  HMMA.16816.F32 R64, R172, R146, R64 ;  /* 0x00000092ac40723c */ /* 0x000fe20000001840 */
        /* <DEDUP_REMOVED lines=12> */
[----:B------:R-:W3:Y:S07]  /*5e80*/  LDSM.16.M88.4 R156, [R219] ;  /* 0x00000000db9c783b */ /* 0x000eee0000000200 */
[C---:B-1----:R-:W-:Y:S08]  /*5e90*/  HMMA.16816.F32 R36, R176.reuse, R144, R36 ;  /* 0x00000090b024723c */ /* 0x042ff00000001824 */
[C---:B------:R-:W-:Y:S01]  /*5ea0*/  HMMA.16816.F32 R40, R176.reuse, R146, R40 ;  /* 0x00000092b028723c */ /* 0x040fe20000001828 */
[----:B------:R-:W1:Y:S07]  /*5eb0*/  LDSM.16.M88.4 R144, [R218] ;  /* 0x00000000da90783b */ /* 0x000e6e0000000200 */
[C---:B--2---:R-:W-:Y:S08]  /*5ec0*/  HMMA.16816.F32 R44, R176.reuse, R132, R44 ;  /* 0x00000084b02c723c */ /* 0x044ff0000000182c */
[C---:B------:R-:W-:Y:S01]  /*5ed0*/  HMMA.16816.F32 R48, R176.reuse, R134, R48 ;  /* 0x00000086b030723c */ /* 0x040fe20000001830 */
[----:B------:R-:W2:Y:S07]  /*5ee0*/  LDSM.16.M88.4 R132, [R217] ;  /* 0x00000000d984783b */ /* 0x000eae0000000200 */
[C---:B----4-:R-:W-:Y:S08]  /*5ef0*/  HMMA.16816.F32 R52, R176.reuse, R148, R52 ;  /* 0x00000094b034723c */ /* 0x050ff00000001834 */
[C---:B------:R-:W-:Y:S01]  /*5f00*/  HMMA.16816.F32 R56, R176.reuse, R150, R56 ;  /* 0x00000096b038723c */ /* 0x040fe20000001838 */
[----:B------:R-:W4:Y:S07]  /*5f10*/  LDSM.16.M88.4 R148, [R216] ;  /* 0x00000000d894783b */ /* 0x000f2e0000000200 */
[C---:B-----5:R-:W-:Y:S08]  /*5f20*/  HMMA.16816.F32 R60, R176.reuse, R152, R60 ;  /* 0x00000098b03c723c */ /* 0x060ff0000000183c */
[----:B------:R-:W-:Y:S01]  /*5f30*/  HMMA.16816.F32 R64, R176, R154, R64 ;  /* 0x0000009ab040723c */ /* 0x000fe20000001840 */
[----:B------:R-:W5:Y:S07]  /*5f40*/  LDSM.16.M88.4 R152, [R215] ;  /* 0x00000000d798783b */ /* 0x000f6e0000000200 */
        /* <DEDUP_REMOVED lines=17> */
[----:B------:R-:W-:Y:S07]  /*6060*/  LDSM.16.M88.4 R156, [R231+0xf900] ;  /* 0x00f90000e79c783b */ /* 0x000fee0000000200 */
[C---:B-1----:R-:W-:Y:S08]  /*6070*/  HMMA.16816.F32 R52, R180.reuse, R144, R52 ;  /* 0x00000090b434723c */ /* 0x042ff00000001834 */
[C---:B------:R-:W-:Y:S01]  /*6080*/  HMMA.16816.F32 R56, R180.reuse, R146, R56 ;  /* 0x00000092b438723c */ /* 0x040fe20000001838 */
[----:B------:R-:W1:Y:S07]  /*6090*/  LDSM.16.M88.4 R144, [R231+0xe100] ;  /* 0x00e10000e790783b */ /* 0x000e6e0000000200 */
[C---:B--2---:R-:W-:Y:S08]  /*60a0*/  HMMA.16816.F32 R60, R180.reuse, R132, R60 ;  /* 0x00000084b43c723c */ /* 0x044ff0000000183c */
[----:B------:R-:W-:Y:S01]  /*60b0*/  HMMA.16816.F32 R64, R180, R134, R64 ;  /* 0x00000086b440723c */ /* 0x000fe20000001840 */
        /* <DEDUP_REMOVED lines=8> */
[C---:B------:R-:W-:Y:S01]  /*6140*/  HMMA.16816.F32 R24, R184.reuse, R166, R24 ;  /* 0x000000a6b818723c */ /* 0x040fe20000001818 */
[----:B------:R-:W3:Y:S07]  /*6150*/  LDSM.16.M88.4 R164, [R220+0x4800] ;  /* 0x00480000dca4783b */ /* 0x000eee0000000200 */
[C---:B-----5:R-:W-:Y:S08]  /*6160*/  HMMA.16816.F32 R28, R184.reuse, R152, R28 ;  /* 0x00000098b81c723c */ /* 0x060ff0000000181c */
[C---:B------:R-:W-:Y:S01]  /*6170*/  HMMA.16816.F32 R32, R184.reuse, R154, R32 ;  /* 0x0000009ab820723c */ /* 0x040fe20000001820 */
[----:B------:R-:W5:Y:S01]  /*6180*/  LDSM.16.M88.4 R152, [R220+0x5800] ;  /* 0x00580000dc98783b */ /* 0x000f620000000200 */
[----:B------:R-:W-:Y:S04]  /*6190*/  DEPBAR.LE SB0, 0x0 ;  /* 0x000080000000791a */ /* 0x000fe80000000000 */
[----:B------:R-:W-:Y:S02]  /*61a0*/  BAR.SYNC.DEFER_BLOCKING 0x0 ;  /* 0x0000000000007b1d */ /* 0x000fe40000010000 */
[C---:B-1----:R-:W-:Y:S08]  /*61b0*/  HMMA.16816.F32 R36, R184.reuse, R144, R36 ;  /* 0x00000090b824723c */ /* 0x042ff00000001824 */
[C---:B------:R-:W-:Y:S08]  /*61c0*/  HMMA.16816.F32 R40, R184.reuse, R146, R40 ;  /* 0x00000092b828723c */ /* 0x040ff00000001828 */
[C---:B--2---:R-:W-:Y:S08]  /*61d0*/  HMMA.16816.F32 R44, R184.reuse, R132, R44 ;  /* 0x00000084b82c723c */ /* 0x044ff0000000182c */
[C---:B------:R-:W-:Y:S08]  /*61e0*/  HMMA.16816.F32 R48, R184.reuse, R134, R48 ;  /* 0x00000086b830723c */ /* 0x040ff00000001830 */
[C---:B---3--:R-:W-:Y:S08]  /*61f0*/  HMMA.16816.F32 R52, R184.reuse, R148, R52 ;  /* 0x00000094b834723c */ /* 0x048ff00000001834 */
        /* <DEDUP_REMOVED lines=19> */
[----:B------:R-:W-:-:S07]  /*6330*/  @P1 BRA `(.L_x_2170) ;  /* 0xffffeca000001947 */ /* 0x000fce000383ffff */
.L_x_2169:
[----:B------:R-:W-:Y:S01]  /*6340*/  FMNMX.FTZ R134, R4, R2, !PT ;  /* 0x0000000204867209 */ /* 0x000fe20007810000 */
[----:B---3--:R-:W-:Y:S01]  /*6350*/  LDSM.16.MT88.4 R144, [R232+0x100] ;  /* 0x00010000e890783b */ /* 0x008fe20000004200 */
        /* <DEDUP_REMOVED lines=68> */
[----:B------:R-:W-:Y:S07]  /*67a0*/  UIADD3 UR8, UR8, -0x1, URZ ;  /* 0xffffffff08087890 */ /* 0x000fee000fffe03f */
[----:B------:R-:W1:Y:S02]  /*67b0*/  SHFL.BFLY PT, R3, R133, 0x2, 0x1f ;  /* 0x0c401f0085037f89 */ /* 0x000e6400000e0000 */
[----:B-1----:R-:W-:Y:S02]  /*67c0*/  FMNMX.FTZ R133, R133, R3, !PT ;  /* 0x0000000385857209 */ /* 0x002fe40007810000 */
[----:B------:R-:W-:Y:S04]  /*67d0*/  FMNMX.FTZ R134, R134, R132, !PT ;  /* 0x0000008486867209 */ /* 0x000fe80007810000 */
[----:B------:R-:W1:Y:S08]  /*67e0*/  SHFL.BFLY PT, R3, R133, 0x1, 0x1f ;  /* 0x0c201f0085037f89 */ /* 0x000e7000000e0000 */
        /* <DEDUP_REMOVED lines=10> */
[--C-:B------:R-:W-:Y:S02]  /*6890*/  FFMA.FTZ R135, R8, c[0x0][0x2d0], -R162.reuse ;  /* 0x0000b40008877a23 */ /* 0x100fe400000108a2 */
[--C-:B------:R-:W-:Y:S02]  /*68a0*/  FFMA.FTZ R156, R9, c[0x0][0x2d0], -R162.reuse ;  /* 0x0000b400099c7a23 */ /* 0x100fe400000108a2 */
[----:B------:R-:W-:Y:S02]  /*68b0*/  FMUL.FTZ R2, R2, c[0x0][0x2d0] ;  /* 0x0000b40002027a20 */ /* 0x000fe40000410000 */
        /* <DEDUP_REMOVED lines=8> */
[----:B------:R-:W1:Y:S01]  /*6940*/  MUFU.EX2 R2, R2 ;  /* 0x0000000200027308 */ /* 0x000e620000000800 */
[--C-:B------:R-:W-:Y:S02]  /*6950*/  FFMA.FTZ R193, R22, c[0x0][0x2d0], -R161.reuse ;  /* 0x0000b40016c17a23 */ /* 0x100fe400000108a1 */
[--C-:B------:R-:W-:Y:S02]  /*6960*/  FFMA.FTZ R194, R23, c[0x0][0x2d0], -R161.reuse ;  /* 0x0000b40017c27a23 */ /* 0x100fe400000108a1 */
[----:B------:R-:W-:Y:S01]  /*6970*/  LDSM.16.MT88.4 R20, [R230+0x4900] ;  /* 0x00490000e614783b */ /* 0x000fe20000004200 */
[--C-:B------:R-:W-:Y:S02]  /*6980*/  FFMA.FTZ R195, R32, c[0x0][0x2d0], -R162.reuse ;  /* 0x0000b40020c37a23 */ /* 0x100fe400000108a2 */
[--C-:B------:R-:W-:Y:S02]  /*6990*/  FFMA.FTZ R196, R33, c[0x0][0x2d0], -R162.reuse ;  /* 0x0000b40021c47a23 */ /* 0x100fe400000108a2 */
[----:B------:R-:W2:Y:S01]  /*69a0*/  MUFU.EX2 R0, R0 ;  /* 0x0000000000007308 */ /* 0x000ea20000000800 */
[--C-:B------:R-:W-:Y:S02]  /*69b0*/  FFMA.FTZ R197, R38, c[0x0][0x2d0], -R161.reuse ;  /* 0x0000b40026c57a23 */ /* 0x100fe400000108a1 */
[--C-:B------:R-:W-:Y:S02]  /*69c0*/  FFMA.FTZ R198, R39, c[0x0][0x2d0], -R161.reuse ;  /* 0x0000b40027c67a23 */ /* 0x100fe400000108a1 */
[--C-:B------:R-:W-:Y:S02]  /*69d0*/  FFMA.FTZ R199, R40, c[0x0][0x2d0], -R162.reuse ;  /* 0x0000b40028c77a23 */ /* 0x100fe400000108a2 */
[--C-:B------:R-:W-:Y:S02]  /*69e0*/  FFMA.FTZ R200, R41, c[0x0][0x2d0], -R162.reuse ;  /* 0x0000b40029c87a23 */ /* 0x100fe400000108a2 */
[--C-:B------:R-:W-:Y:S01]  /*69f0*/  FFMA.FTZ R201, R42, c[0x0][0x2d0], -R161.reuse ;  /* 0x0000b4002ac97a23 */ /* 0x100fe200000108a1 */
[----:B------:R-:W-:Y:S01]  /*6a00*/  MUFU.EX2 R133, R133 ;  /* 0x0000008500857308 */ /* 0x000fe20000000800 */
[--C-:B------:R-:W-:Y:S02]  /*6a10*/  FFMA.FTZ R202, R43, c[0x0][0x2d0], -R161.reuse ;  /* 0x0000b4002bca7a23 */ /* 0x100fe400000108a1 */
[----:B------:R-:W-:Y:S01]  /*6a20*/  LDSM.16.MT88.4 R40, [R229+0x6900] ;  /* 0x00690000e528783b */ /* 0x000fe20000004200 */
[C---:B-1----:R-:W-:Y:S02]  /*6a30*/  FMUL.FTZ R4, R2.reuse, R128 ;  /* 0x0000008002047220 */ /* 0x042fe40000410000 */
[C---:B------:R-:W-:Y:S02]  /*6a40*/  FMUL.FTZ R5, R2.reuse, R129 ;  /* 0x0000008102057220 */ /* 0x040fe40000410000 */
[C---:B------:R-:W-:Y:S02]  /*6a50*/  FMUL.FTZ R8, R2.reuse, R124 ;  /* 0x0000007c02087220 */ /* 0x040fe40000410000 */
[----:B------:R-:W1:Y:S01]  /*6a60*/  MUFU.EX2 R134, R134 ;  /* 0x0000008600867308 */ /* 0x000e620000000800 */
[C---:B------:R-:W-:Y:S02]  /*6a70*/  FMUL.FTZ R9, R2.reuse, R125 ;  /* 0x0000007d02097220 */ /* 0x040fe40000410000 */
[----:B------:R-:W-:Y:S02]  /*6a80*/  FMUL.FTZ R68, R2, R68 ;  /* 0x0000004402447220 */ /* 0x000fe40000410000 */
[C---:B--2---:R-:W-:Y:S02]  /*6a90*/  FMUL.FTZ R6, R0.reuse, R130 ;  /* 0x0000008200067220 */ /* 0x044fe40000410000 */
[C---:B------:R-:W-:Y:S02]  /*6aa0*/  FMUL.FTZ R7, R0.reuse, R131 ;  /* 0x0000008300077220 */ /* 0x040fe40000410000 */
[C---:B------:R-:W-:Y:S01]  /*6ab0*/  FMUL.FTZ R10, R0.reuse, R126 ;  /* 0x0000007e000a7220 */ /* 0x040fe20000410000 */
[----:B------:R-:W2:Y:S01]  /*6ac0*/  MUFU.EX2 R156, R156 ;  /* 0x0000009c009c7308 */ /* 0x000ea20000000800 */
[----:B------:R-:W-:Y:S02]  /*6ad0*/  FMUL.FTZ R11, R0, R127 ;  /* 0x0000007f000b7220 */ /* 0x000fe40000410000 */
[----:B------:R-:W3:Y:S01]  /*6ae0*/  LDSM.16.MT88.4 R124, [R228+0x100] ;  /* 0x00010000e47c783b */ /* 0x000ee20000004200 */
[----:B------:R-:W-:Y:S02]  /*6af0*/  FMUL.FTZ R69, R2, R69 ;  /* 0x0000004502457220 */ /* 0x000fe40000410000 */
[C---:B------:R-:W-:Y:S02]  /*6b00*/  FMUL.FTZ R70, R0.reuse, R70 ;  /* 0x0000004600467220 */ /* 0x040fe40000410000 */
[----:B------:R-:W-:Y:S02]  /*6b10*/  FMUL.FTZ R71, R0, R71 ;  /* 0x0000004700477220 */ /* 0x000fe40000410000 */
[----:B------:R-:W-:Y:S01]  /*6b20*/  MUFU.EX2 R157, R157 ;  /* 0x0000009d009d7308 */ /* 0x000fe20000000800 */
[C---:B------:R-:W-:Y:S02]  /*6b30*/  FMUL.FTZ R72, R2.reuse, R72 ;  /* 0x0000004802487220 */ /* 0x040fe40000410000 */
[----:B------:R-:W-:Y:S01]  /*6b40*/  FMUL.FTZ R73, R2, R73 ;  /* 0x0000004902497220 */ /* 0x000fe20000410000 */
[----:B-1----:R-:W-:Y:S01]  /*6b50*/  F2FP.PACK_AB R128, R134, R133 ;  /* 0x000000858680723e */ /* 0x002fe200000000ff */
[C---:B------:R-:W-:Y:S02]  /*6b60*/  FMUL.FTZ R74, R0.reuse, R74 ;  /* 0x0000004a004a7220 */ /* 0x040fe40000410000 */
[----:B------:R-:W-:Y:S02]  /*6b70*/  FMUL.FTZ R75, R0, R75 ;  /* 0x0000004b004b7220 */ /* 0x000fe40000410000 */
[C---:B------:R-:W-:Y:S01]  /*6b80*/  FMUL.FTZ R76, R2.reuse, R76 ;  /* 0x0000004c024c7220 */ /* 0x040fe20000410000 */
[----:B------:R-:W1:Y:S01]  /*6b90*/  MUFU.EX2 R158, R158 ;  /* 0x0000009e009e7308 */ /* 0x000e620000000800 */
[----:B------:R-:W-:Y:S02]  /*6ba0*/  FMUL.FTZ R77, R2, R77 ;  /* 0x0000004d024d7220 */ /* 0x000fe40000410000 */
[----:B------:R-:W-:Y:S01]  /*6bb0*/  FMUL.FTZ R78, R0, R78 ;  /* 0x0000004e004e7220 */ /* 0x000fe20000410000 */
[----:B--2---:R-:W-:Y:S01]  /*6bc0*/  F2FP.PACK_AB R130, R156, R135 ;  /* 0x000000879c82723e */ /* 0x004fe200000000ff */
[----:B------:R-:W-:Y:S02]  /*6bd0*/  FMUL.FTZ R79, R0, R79 ;  /* 0x0000004f004f7220 */ /* 0x000fe40000410000 */
[C---:B------:R-:W-:Y:S02]  /*6be0*/  FMUL.FTZ R80, R2.reuse, R80 ;  /* 0x0000005002507220 */ /* 0x040fe40000410000 */
[----:B------:R-:W-:Y:S01]  /*6bf0*/  FMUL.FTZ R81, R2, R81 ;  /* 0x0000005102517220 */ /* 0x000fe20000410000 */
[----:B------:R-:W2:Y:S01]  /*6c00*/  MUFU.EX2 R160, R160 ;  /* 0x000000a000a07308 */ /* 0x000ea20000000800 */
[C---:B------:R-:W-:Y:S02]  /*6c10*/  FMUL.FTZ R82, R0.reuse, R82 ;  /* 0x0000005200527220 */ /* 0x040fe40000410000 */
[----:B------:R-:W-:Y:S02]  /*6c20*/  FMUL.FTZ R83, R0, R83 ;  /* 0x0000005300537220 */ /* 0x000fe40000410000 */
[C---:B------:R-:W-:Y:S02]  /*6c30*/  FMUL.FTZ R84, R2.reuse, R84 ;  /* 0x0000005402547220 */ /* 0x040fe40000410000 */
[----:B------:R-:W-:Y:S02]  /*6c40*/  FMUL.FTZ R85, R2, R85 ;  /* 0x0000005502557220 */ /* 0x000fe40000410000 */
[C---:B------:R-:W-:Y:S01]  /*6c50*/  FMUL.FTZ R86, R0.reuse, R86 ;  /* 0x0000005600567220 */ /* 0x040fe20000410000 */
[----:B------:R-:W-:Y:S01]  /*6c60*/  MUFU.EX2 R167, R167 ;  /* 0x000000a700a77308 */ /* 0x000fe20000000800 */
[----:B------:R-:W-:Y:S02]  /*6c70*/  FMUL.FTZ R87, R0, R87 ;  /* 0x0000005700577220 */ /* 0x000fe40000410000 */
[--C-:B------:R-:W-:Y:S01]  /*6c80*/  FFMA.FTZ R203, R48, c[0x0][0x2d0], -R162.reuse ;  /* 0x0000b40030cb7a23 */ /* 0x100fe200000108a2 */
[----:B-1----:R-:W-:Y:S01]  /*6c90*/  F2FP.PACK_AB R129, R158, R157 ;  /* 0x0000009d9e81723e */ /* 0x002fe200000000ff */
[--C-:B------:R-:W-:Y:S02]  /*6ca0*/  FFMA.FTZ R204, R49, c[0x0][0x2d0], -R162.reuse ;  /* 0x0000b40031cc7a23 */ /* 0x100fe400000108a2 */
[--C-:B------:R-:W-:Y:S02]  /*6cb0*/  FFMA.FTZ R205, R50, c[0x0][0x2d0], -R161.reuse ;  /* 0x0000b40032cd7a23 */ /* 0x100fe400000108a1 */
[--C-:B------:R-:W-:Y:S01]  /*6cc0*/  FFMA.FTZ R206, R51, c[0x0][0x2d0], -R161.reuse ;  /* 0x0000b40033ce7a23 */ /* 0x100fe200000108a1 */
[----:B------:R-:W-:Y:S01]  /*6cd0*/  MUFU.EX2 R192, R192 ;  /* 0x000000c000c07308 */ /* 0x000fe20000000800 */
[----:B------:R-:W-:Y:S01]  /*6ce0*/  LDSM.16.MT88.4 R48, [R228+0x7100] ;  /* 0x00710000e430783b */ /* 0x000fe20000004200 */
[----:B------:R-:W-:Y:S01]  /*6cf0*/  FMUL.FTZ R88, R2, R88 ;  /* 0x0000005802587220 */ /* 0x000fe20000410000 */
[----:B--2---:R-:W-:Y:S01]  /*6d00*/  F2FP.PACK_AB R131, R160, R159 ;  /* 0x0000009fa083723e */ /* 0x004fe200000000ff */
[----:B------:R-:W-:Y:S02]  /*6d10*/  FMUL.FTZ R89, R2, R89 ;  /* 0x0000005902597220 */ /* 0x000fe40000410000 */
[C---:B------:R-:W-:Y:S02]  /*6d20*/  FMUL.FTZ R90, R0.reuse, R90 ;  /* 0x0000005a005a7220 */ /* 0x040fe40000410000 */
[----:B------:R-:W-:Y:S02]  /*6d30*/  FMUL.FTZ R91, R0, R91 ;  /* 0x0000005b005b7220 */ /* 0x000fe40000410000 */
[----:B------:R-:W-:Y:S01]  /*6d40*/  MUFU.EX2 R193, R193 ;  /* 0x000000c100c17308 */ /* 0x000fe20000000800 */
[C---:B------:R-:W-:Y:S05]  /*6d50*/  HMMA.16816.F32 R4, R128.reuse, R144, R4 ;  /* 0x000000908004723c */ /* 0x040fea0000001804 */
[C---:B------:R-:W-:Y:S02]  /*6d60*/  FMUL.FTZ R92, R2.reuse, R92 ;  /* 0x0000005c025c7220 */ /* 0x040fe40000410000 */
[----:B------:R-:W-:Y:S01]  /*6d70*/  FMUL.FTZ R93, R2, R93 ;  /* 0x0000005d025d7220 */ /* 0x000fe20000410000 */
[C---:B------:R-:W-:Y:S01]  /*6d80*/  HMMA.16816.F32 R8, R128.reuse, R146, R8 ;  /* 0x000000928008723c */ /* 0x040fe20000001808 */
[----:B------:R-:W1:Y:S01]  /*6d90*/  LDSM.16.MT88.4 R144, [R232+0x4100] ;  /* 0x00410000e890783b */ /* 0x000e620000004200 */
[----:B------:R-:W-:Y:S02]  /*6da0*/  MUFU.EX2 R194, R194 ;  /* 0x000000c200c27308 */ /* 0x000fe40000000800 */
[C---:B------:R-:W-:Y:S02]  /*6db0*/  FMUL.FTZ R94, R0.reuse, R94 ;  /* 0x0000005e005e7220 */ /* 0x040fe40000410000 */
[----:B------:R-:W-:Y:S02]  /*6dc0*/  FMUL.FTZ R95, R0, R95 ;  /* 0x0000005f005f7220 */ /* 0x000fe40000410000 */
[C---:B------:R-:W-:Y:S04]  /*6dd0*/  HMMA.16816.F32 R68, R128.reuse, R148, R68 ;  /* 0x000000948044723c */ /* 0x040fe80000001844 */
[C---:B------:R-:W-:Y:S01]  /*6de0*/  FMUL.FTZ R96, R2.reuse, R96 ;  /* 0x0000006002607220 */ /* 0x040fe20000410000 */
[----:B------:R-:W-:Y:S01]  /*6df0*/  MUFU.EX2 R195, R195 ;  /* 0x000000c300c37308 */ /* 0x000fe20000000800 */
[----:B------:R-:W-:Y:S02]  /*6e00*/  FMUL.FTZ R97, R2, R97 ;  /* 0x0000006102617220 */ /* 0x000fe40000410000 */
[C---:B------:R-:W-:Y:S01]  /*6e10*/  HMMA.16816.F32 R72, R128.reuse, R150, R72 ;  /* 0x000000968048723c */ /* 0x040fe20000001848 */
[----:B------:R-:W2:Y:S03]  /*6e20*/  LDSM.16.MT88.4 R148, [R230+0x4100] ;  /* 0x00410000e694783b */ /* 0x000ea60000004200 */
[C---:B------:R-:W-:Y:S02]  /*6e30*/  FMUL.FTZ R98, R0.reuse, R98 ;  /* 0x0000006200627220 */ /* 0x040fe40000410000 */
[----:B------:R-:W-:Y:S01]  /*6e40*/  FMUL.FTZ R99, R0, R99 ;  /* 0x0000006300637220 */ /* 0x000fe20000410000 */
[----:B------:R-:W-:Y:S01]  /*6e50*/  MUFU.EX2 R196, R196 ;  /* 0x000000c400c47308 */ /* 0x000fe20000000800 */
[C---:B------:R-:W-:Y:S04]  /*6e60*/  HMMA.16816.F32 R76, R128.reuse, R152, R76 ;  /* 0x00000098804c723c */ /* 0x040fe8000000184c */
[C---:B------:R-:W-:Y:S02]  /*6e70*/  FMUL.FTZ R100, R2.reuse, R100 ;  /* 0x0000006402647220 */ /* 0x040fe40000410000 */
[----:B------:R-:W-:Y:S02]  /*6e80*/  FMUL.FTZ R101, R2, R101 ;  /* 0x0000006502657220 */ /* 0x000fe40000410000 */
[C---:B------:R-:W-:Y:S01]  /*6e90*/  HMMA.16816.F32 R80, R128.reuse, R154, R80 ;  /* 0x0000009a8050723c */ /* 0x040fe20000001850 */
[----:B------:R-:W-:Y:S03]  /*6ea0*/  MUFU.EX2 R197, R197 ;  /* 0x000000c500c57308 */ /* 0x000fe60000000800 */
[--C-:B------:R-:W-:Y:S02]  /*6eb0*/  FFMA.FTZ R152, R12, c[0x0][0x2d0], -R162.reuse ;  /* 0x0000b4000c987a23 */ /* 0x100fe400000108a2 */
[C---:B------:R-:W-:Y:S02]  /*6ec0*/  FMUL.FTZ R12, R2.reuse, R120 ;  /* 0x00000078020c7220 */ /* 0x040fe40000410000 */
[C---:B---3--:R-:W-:Y:S03]  /*6ed0*/  HMMA.16816.F32 R84, R128.reuse, R124, R84 ;  /* 0x0000007c8054723c */ /* 0x048fe60000001854 */
[----:B------:R-:W-:Y:S01]  /*6ee0*/  MUFU.EX2 R152, R152 ;  /* 0x0000009800987308 */ /* 0x000fe20000000800 */
[--C-:B------:R-:W-:Y:S02]  /*6ef0*/  FFMA.FTZ R153, R13, c[0x0][0x2d0], -R162.reuse ;  /* 0x0000b4000d997a23 */ /* 0x100fe400000108a2 */
[----:B------:R-:W-:Y:S02]  /*6f00*/  FMUL.FTZ R13, R2, R121 ;  /* 0x00000079020d7220 */ /* 0x000fe40000410000 */
[C---:B------:R-:W-:Y:S01]  /*6f10*/  HMMA.16816.F32 R88, R128.reuse, R126, R88 ;  /* 0x0000007e8058723c */ /* 0x040fe20000001858 */
[----:B------:R-:W3:Y:S03]  /*6f20*/  LDSM.16.MT88.4 R124, [R229+0x4100] ;  /* 0x00410000e57c783b */ /* 0x000ee60000004200 */
[--C-:B------:R-:W-:Y:S01]  /*6f30*/  FFMA.FTZ R154, R14, c[0x0][0x2d0], -R161.reuse ;  /* 0x0000b4000e9a7a23 */ /* 0x100fe200000108a1 */
[----:B------:R-:W4:Y:S01]  /*6f40*/  MUFU.EX2 R153, R153 ;  /* 0x0000009900997308 */ /* 0x000f220000000800 */
[C---:B------:R-:W-:Y:S02]  /*6f50*/  FMUL.FTZ R14, R0.reuse, R122 ;  /* 0x0000007a000e7220 */ /* 0x040fe40000410000 */
[C---:B-1----:R-:W-:Y:S04]  /*6f60*/  HMMA.16816.F32 R92, R128.reuse, R144, R92 ;  /* 0x00000090805c723c */ /* 0x042fe8000000185c */
[--C-:B------:R-:W-:Y:S02]  /*6f70*/  FFMA.FTZ R155, R15, c[0x0][0x2d0], -R161.reuse ;  /* 0x0000b4000f9b7a23 */ /* 0x100fe400000108a1 */
[C---:B------:R-:W-:Y:S01]  /*6f80*/  FMUL.FTZ R15, R0.reuse, R123 ;  /* 0x0000007b000f7220 */ /* 0x040fe20000410000 */
[----:B------:R-:W-:Y:S01]  /*6f90*/  MUFU.EX2 R154, R154 ;  /* 0x0000009a009a7308 */ /* 0x000fe20000000800 */
[C---:B------:R-:W-:Y:S01]  /*6fa0*/  HMMA.16816.F32 R96, R128.reuse, R146, R96 ;  /* 0x000000928060723c */ /* 0x040fe20000001860 */
[----:B------:R-:W1:Y:S03]  /*6fb0*/  LDSM.16.MT88.4 R120, [R228+0x4100] ;  /* 0x00410000e478783b */ /* 0x000e660000004200 */
[C---:B------:R-:W-:Y:S02]  /*6fc0*/  FMUL.FTZ R102, R0.reuse, R102 ;  /* 0x0000006600667220 */ /* 0x040fe40000410000 */
[----:B------:R-:W-:Y:S02]  /*6fd0*/  FMUL.FTZ R103, R0, R103 ;  /* 0x0000006700677220 */ /* 0x000fe40000410000 */
[C---:B--2---:R-:W-:Y:S01]  /*6fe0*/  HMMA.16816.F32 R12, R128.reuse, R148, R12 ;  /* 0x00000094800c723c */ /* 0x044fe2000000180c */
[----:B------:R-:W2:Y:S01]  /*6ff0*/  LDSM.16.MT88.4 R144, [R232+0x900] ;  /* 0x00090000e890783b */ /* 0x000ea20000004200 */
[----:B------:R-:W5:Y:S02]  /*7000*/  MUFU.EX2 R155, R155 ;  /* 0x0000009b009b7308 */ /* 0x000f640000000800 */
[C---:B------:R-:W-:Y:S02]  /*7010*/  FMUL.FTZ R104, R2.reuse, R104 ;  /* 0x0000006802687220 */ /* 0x040fe40000410000 */
[----:B------:R-:W-:Y:S02]  /*7020*/  FMUL.FTZ R105, R2, R105 ;  /* 0x0000006902697220 */ /* 0x000fe40000410000 */
[C---:B------:R-:W-:Y:S01]  /*7030*/  HMMA.16816.F32 R100, R128.reuse, R150, R100 ;  /* 0x000000968064723c */ /* 0x040fe20000001864 */
[----:B------:R-:W-:Y:S03]  /*7040*/  LDSM.16.MT88.4 R148, [R229+0x900] ;  /* 0x00090000e594783b */ /* 0x000fe60000004200 */
[C---:B------:R-:W-:Y:S01]  /*7050*/  FMUL.FTZ R106, R0.reuse, R106 ;  /* 0x0000006a006a7220 */ /* 0x040fe20000410000 */
[----:B------:R-:W-:Y:S01]  /*7060*/  MUFU.EX2 R198, R198 ;  /* 0x000000c600c67308 */ /* 0x000fe20000000800 */
[----:B------:R-:W-:Y:S02]  /*7070*/  FMUL.FTZ R107, R0, R107 ;  /* 0x0000006b006b7220 */ /* 0x000fe40000410000 */
[--C-:B------:R-:W-:Y:S04]  /*7080*/  FFMA.FTZ R163, R16, c[0x0][0x2d0], -R162.reuse ;  /* 0x0000b40010a37a23 */ /* 0x100fe800000108a2 */
[--C-:B------:R-:W-:Y:S01]  /*7090*/  FFMA.FTZ R164, R17, c[0x0][0x2d0], -R162.reuse ;  /* 0x0000b40011a47a23 */ /* 0x100fe200000108a2 */
[C---:B---3--:R-:W-:Y:S02]  /*70a0*/  HMMA.16816.F32 R104, R128.reuse, R124, R104 ;  /* 0x0000007c8068723c */ /* 0x048fe40000001868 */
[----:B------:R-:W-:Y:S01]  /*70b0*/  MUFU.EX2 R163, R163 ;  /* 0x000000a300a37308 */ /* 0x000fe20000000800 */
[--C-:B------:R-:W-:Y:S02]  /*70c0*/  FFMA.FTZ R165, R18, c[0x0][0x2d0], -R161.reuse ;  /* 0x0000b40012a57a23 */ /* 0x100fe400000108a1 */
[--C-:B------:R-:W-:Y:S02]  /*70d0*/  FFMA.FTZ R166, R19, c[0x0][0x2d0], -R161.reuse ;  /* 0x0000b40013a67a23 */ /* 0x100fe400000108a1 */
[C---:B------:R-:W-:Y:S02]  /*70e0*/  FMUL.FTZ R108, R2.reuse, R108 ;  /* 0x0000006c026c7220 */ /* 0x040fe40000410000 */
[----:B------:R-:W-:Y:S03]  /*70f0*/  FMUL.FTZ R109, R2, R109 ;  /* 0x0000006d026d7220 */ /* 0x000fe60000410000 */
[----:B------:R-:W3:Y:S01]  /*7100*/  MUFU.EX2 R164, R164 ;  /* 0x000000a400a47308 */ /* 0x000ee20000000800 */
[C---:B------:R-:W-:Y:S02]  /*7110*/  FMUL.FTZ R110, R0.reuse, R110 ;  /* 0x0000006e006e7220 */ /* 0x040fe40000410000 */
[----:B------:R-:W-:Y:S02]  /*7120*/  FMUL.FTZ R111, R0, R111 ;  /* 0x0000006f006f7220 */ /* 0x000fe40000410000 */
[C---:B------:R-:W-:Y:S01]  /*7130*/  FMUL.FTZ R16, R2.reuse, R116 ;  /* 0x0000007402107220 */ /* 0x040fe20000410000 */
[----:B----4-:R-:W-:Y:S01]  /*7140*/  F2FP.PACK_AB R116, R153, R152 ;  /* 0x000000989974723e */ /* 0x010fe200000000ff */
[----:B------:R-:W-:Y:S01]  /*7150*/  FMUL.FTZ R17, R2, R117 ;  /* 0x0000007502117220 */ /* 0x000fe20000410000 */
[----:B-----5:R-:W-:Y:S01]  /*7160*/  F2FP.PACK_AB R117, R155, R154 ;  /* 0x0000009a9b75723e */ /* 0x020fe200000000ff */
[C---:B------:R-:W-:Y:S01]  /*7170*/  FMUL.FTZ R18, R0.reuse, R118 ;  /* 0x0000007600127220 */ /* 0x040fe20000410000 */
[C---:B------:R-:W-:Y:S01]  /*7180*/  HMMA.16816.F32 R108, R128.reuse, R126, R108 ;  /* 0x0000007e806c723c */ /* 0x040fe2000000186c */
[----:B------:R-:W-:Y:S01]  /*7190*/  MUFU.EX2 R165, R165 ;  /* 0x000000a500a57308 */ /* 0x000fe20000000800 */
[----:B------:R-:W4:Y:S01]  /*71a0*/  LDSM.16.MT88.4 R124, [R230+0x900] ;  /* 0x00090000e67c783b */ /* 0x000f220000004200 */
[----:B------:R-:W-:Y:S02]  /*71b0*/  FMUL.FTZ R19, R0, R119 ;  /* 0x0000007700137220 */ /* 0x000fe40000410000 */
[C---:B------:R-:W-:Y:S02]  /*71c0*/  FMUL.FTZ R112, R2.reuse, R112 ;  /* 0x0000007002707220 */ /* 0x040fe40000410000 */
[----:B------:R-:W-:Y:S02]  /*71d0*/  FMUL.FTZ R113, R2, R113 ;  /* 0x0000007102717220 */ /* 0x000fe40000410000 */
[C---:B------:R-:W-:Y:S01]  /*71e0*/  FMUL.FTZ R114, R0.reuse, R114 ;  /* 0x0000007200727220 */ /* 0x040fe20000410000 */
[C---:B-1----:R-:W-:Y:S01]  /*71f0*/  HMMA.16816.F32 R16, R128.reuse, R120, R16 ;  /* 0x000000788010723c */ /* 0x042fe20000001810 */
[----:B------:R-:W1:Y:S02]  /*7200*/  MUFU.EX2 R166, R166 ;  /* 0x000000a600a67308 */ /* 0x000e640000000800 */
[----:B------:R-:W-:Y:S01]  /*7210*/  FMUL.FTZ R115, R0, R115 ;  /* 0x0000007300737220 */ /* 0x000fe20000410000 */
[----:B---3--:R-:W-:Y:S01]  /*7220*/  F2FP.PACK_AB R118, R164, R163 ;  /* 0x000000a3a476723e */ /* 0x008fe200000000ff */
[--C-:B------:R-:W-:Y:S02]  /*7230*/  FFMA.FTZ R52, R52, c[0x0][0x2d0], -R162.reuse ;  /* 0x0000b40034347a23 */ /* 0x100fe400000108a2 */
[--C-:B------:R-:W-:Y:S02]  /*7240*/  FFMA.FTZ R53, R53, c[0x0][0x2d0], -R162.reuse ;  /* 0x0000b40035357a23 */ /* 0x100fe400000108a2 */
[--C-:B------:R-:W-:Y:S01]  /*7250*/  FFMA.FTZ R54, R54, c[0x0][0x2d0], -R161.reuse ;  /* 0x0000b40036367a23 */ /* 0x100fe200000108a1 */
[----:B------:R-:W-:Y:S01]  /*7260*/  HMMA.16816.F32 R112, R128, R122, R112 ;  /* 0x0000007a8070723c */ /* 0x000fe20000001870 */
[----:B------:R-:W3:Y:S01]  /*7270*/  LDSM.16.MT88.4 R120, [R228+0x900] ;  /* 0x00090000e478783b */ /* 0x000ee20000004200 */
[----:B------:R-:W-:Y:S01]  /*7280*/  MUFU.EX2 R199, R199 ;  /* 0x000000c700c77308 */ /* 0x000fe20000000800 */
[--C-:B------:R-:W-:Y:S02]  /*7290*/  FFMA.FTZ R55, R55, c[0x0][0x2d0], -R161.reuse ;  /* 0x0000b40037377a23 */ /* 0x100fe400000108a1 */
[--C-:B------:R-:W-:Y:S02]  /*72a0*/  FFMA.FTZ R56, R56, c[0x0][0x2d0], -R162.reuse ;  /* 0x0000b40038387a23 */ /* 0x100fe400000108a2 */
[--C-:B------:R-:W-:Y:S02]  /*72b0*/  FFMA.FTZ R57, R57, c[0x0][0x2d0], -R162.reuse ;  /* 0x0000b40039397a23 */ /* 0x100fe400000108a2 */
[----:B------:R-:W5:Y:S03]  /*72c0*/  LDSM.16.MT88.4 R128, [R232+0x4900] ;  /* 0x00490000e880783b */ /* 0x000f660000004200 */
[----:B------:R-:W-:Y:S01]  /*72d0*/  MUFU.EX2 R200, R200 ;  /* 0x000000c800c87308 */ /* 0x000fe20000000800 */
[--C-:B------:R-:W-:Y:S01]  /*72e0*/  FFMA.FTZ R58, R58, c[0x0][0x2d0], -R161.reuse ;  /* 0x0000b4003a3a7a23 */ /* 0x100fe200000108a1 */
[----:B-1----:R-:W-:Y:S01]  /*72f0*/  F2FP.PACK_AB R119, R166, R165 ;  /* 0x000000a5a677723e */ /* 0x002fe200000000ff */
[--C-:B------:R-:W-:Y:S02]  /*7300*/  FFMA.FTZ R59, R59, c[0x0][0x2d0], -R161.reuse ;  /* 0x0000b4003b3b7a23 */ /* 0x100fe400000108a1 */
[--C-:B------:R-:W-:Y:S02]  /*7310*/  FFMA.FTZ R60, R60, c[0x0][0x2d0], -R162.reuse ;  /* 0x0000b4003c3c7a23 */ /* 0x100fe400000108a2 */
[--C-:B------:R-:W-:Y:S02]  /*7320*/  FFMA.FTZ R61, R61, c[0x0][0x2d0], -R162.reuse ;  /* 0x0000b4003d3d7a23 */ /* 0x100fe400000108a2 */
[C---:B--2---:R-:W-:Y:S01]  /*7330*/  HMMA.16816.F32 R4, R116.reuse, R144, R4 ;  /* 0x000000907404723c */ /* 0x044fe20000001804 */
[----:B------:R-:W-:Y:S04]  /*7340*/  MUFU.EX2 R201, R201 ;  /* 0x000000c900c97308 */ /* 0x000fe80000000800 */
[--C-:B------:R-:W-:Y:S02]  /*7350*/  FFMA.FTZ R62, R62, c[0x0][0x2d0], -R161.reuse ;  /* 0x0000b4003e3e7a23 */ /* 0x100fe400000108a1 */
[----:B------:R-:W-:Y:S01]  /*7360*/  FFMA.FTZ R63, R63, c[0x0][0x2d0], -R161 ;  /* 0x0000b4003f3f7a23 */ /* 0x000fe200000108a1 */
[C---:B------:R-:W-:Y:S01]  /*7370*/  HMMA.16816.F32 R8, R116.reuse, R146, R8 ;  /* 0x000000927408723c */ /* 0x040fe20000001808 */
[----:B------:R-:W-:Y:S02]  /*7380*/  LDSM.16.MT88.4 R144, [R228+0x4900] ;  /* 0x00490000e490783b */ /* 0x000fe40000004200 */
[----:B------:R-:W-:Y:S01]  /*7390*/  MUFU.EX2 R202, R202 ;  /* 0x000000ca00ca7308 */ /* 0x000fe20000000800 */
[----:B------:R-:W-:Y:S01]  /*73a0*/  FFMA.FTZ R133, R2, R251, R133 ;  /* 0x000000fb02857223 */ /* 0x000fe20000010085 */
[----:B------:R-:W-:Y:S01]  /*73b0*/  MOV R2, R132 ;  /* 0x0000008400027202 */ /* 0x000fe20000000f00 */
[----:B------:R-:W-:Y:S02]  /*73c0*/  FFMA.FTZ R157, R0, R250, R157 ;  /* 0x000000fa009d7223 */ /* 0x000fe4000001009d */
[C---:B----4-:R-:W-:Y:S04]  /*73d0*/  HMMA.16816.F32 R68, R116.reuse, R124, R68 ;  /* 0x0000007c7444723c */ /* 0x050fe80000001844 */
[----:B------:R-:W-:Y:S01]  /*73e0*/  FADD.FTZ R133, R134, R133 ;  /* 0x0000008586857221 */ /* 0x000fe20000010000 */
[----:B------:R-:W-:Y:S01]  /*73f0*/  MUFU.EX2 R203, R203 ;  /* 0x000000cb00cb7308 */ /* 0x000fe20000000800 */
[----:B------:R-:W-:Y:S02]  /*7400*/  FADD.FTZ R157, R158, R157 ;  /* 0x0000009d9e9d7221 */ /* 0x000fe40000010000 */
[C---:B------:R-:W-:Y:S01]  /*7410*/  HMMA.16816.F32 R72, R116.reuse, R126, R72 ;  /* 0x0000007e7448723c */ /* 0x040fe20000001848 */
[----:B------:R-:W1:Y:S03]  /*7420*/  LDSM.16.MT88.4 R124, [R229+0x4900] ;  /* 0x00490000e57c783b */ /* 0x000e660000004200 */
[----:B------:R-:W-:Y:S02]  /*7430*/  FADD.FTZ R133, R135, R133 ;  /* 0x0000008587857221 */ /* 0x000fe40000010000 */
[----:B------:R-:W-:Y:S01]  /*7440*/  FADD.FTZ R157, R159, R157 ;  /* 0x0000009d9f9d7221 */ /* 0x000fe20000010000 */
[----:B------:R-:W-:Y:S01]  /*7450*/  MUFU.EX2 R204, R204 ;  /* 0x000000cc00cc7308 */ /* 0x000fe20000000800 */
[C---:B------:R-:W-:Y:S04]  /*7460*/  HMMA.16816.F32 R76, R116.reuse, R148, R76 ;  /* 0x00000094744c723c */ /* 0x040fe8000000184c */
[----:B------:R-:W-:Y:S02]  /*7470*/  FADD.FTZ R156, R156, R133 ;  /* 0x000000859c9c7221 */ /* 0x000fe40000010000 */
[----:B------:R-:W-:Y:S02]  /*7480*/  FADD.FTZ R160, R160, R157 ;  /* 0x0000009da0a07221 */ /* 0x000fe40000010000 */
[C---:B------:R-:W-:Y:S01]  /*7490*/  HMMA.16816.F32 R80, R116.reuse, R150, R80 ;  /* 0x000000967450723c */ /* 0x040fe20000001850 */
[----:B------:R-:W-:Y:S03]  /*74a0*/  MUFU.EX2 R205, R205 ;  /* 0x000000cd00cd7308 */ /* 0x000fe60000000800 */
[--C-:B------:R-:W-:Y:S02]  /*74b0*/  FFMA.FTZ R148, R24, c[0x0][0x2d0], -R162.reuse ;  /* 0x0000b40018947a23 */ /* 0x100fe400000108a2 */
[----:B------:R-:W-:Y:S02]  /*74c0*/  FFMA.FTZ R149, R25, c[0x0][0x2d0], -R162 ;  /* 0x0000b40019957a23 */ /* 0x000fe400000108a2 */
[C---:B---3--:R-:W-:Y:S03]  /*74d0*/  HMMA.16816.F32 R84, R116.reuse, R120, R84 ;  /* 0x000000787454723c */ /* 0x048fe60000001854 */
[----:B------:R-:W-:Y:S01]  /*74e0*/  MUFU.EX2 R148, R148 ;  /* 0x0000009400947308 */ /* 0x000fe20000000800 */
[--C-:B------:R-:W-:Y:S02]  /*74f0*/  FFMA.FTZ R150, R26, c[0x0][0x2d0], -R161.reuse ;  /* 0x0000b4001a967a23 */ /* 0x100fe400000108a1 */
[----:B------:R-:W-:Y:S02]  /*7500*/  FFMA.FTZ R151, R27, c[0x0][0x2d0], -R161 ;  /* 0x0000b4001b977a23 */ /* 0x000fe400000108a1 */
[C---:B------:R-:W-:Y:S01]  /*7510*/  HMMA.16816.F32 R88, R116.reuse, R122, R88 ;  /* 0x0000007a7458723c */ /* 0x040fe20000001858 */
[----:B------:R-:W2:Y:S03]  /*7520*/  LDSM.16.MT88.4 R120, [R232+0x1100] ;  /* 0x00110000e878783b */ /* 0x000ea60000004200 */
[----:B------:R-:W-:Y:S01]  /*7530*/  FADD.FTZ R156, R152, R156 ;  /* 0x0000009c989c7221 */ /* 0x000fe20000010000 */
[----:B------:R-:W3:Y:S01]  /*7540*/  MUFU.EX2 R149, R149 ;  /* 0x0000009500957308 */ /* 0x000ee20000000800 */
[----:B------:R-:W-:Y:S02]  /*7550*/  FADD.FTZ R160, R154, R160 ;  /* 0x000000a09aa07221 */ /* 0x000fe40000010000 */
[C---:B-----5:R-:W-:Y:S01]  /*7560*/  HMMA.16816.F32 R92, R116.reuse, R128, R92 ;  /* 0x00000080745c723c */ /* 0x060fe2000000185c */
        /* <DEDUP_REMOVED lines=8> */
[----:B------:R-:W5:Y:S03]  /*75f0*/  MUFU.EX2 R151, R151 ;  /* 0x0000009700977308 */ /* 0x000f660000000800 */
[----:B------:R-:W-:Y:S02]  /*7600*/  FADD.FTZ R164, R164, R153 ;  /* 0x00000099a4a47221 */ /* 0x000fe40000010000 */
[----:B------:R-:W-:Y:S01]  /*7610*/  FADD.FTZ R166, R166, R155 ;  /* 0x0000009ba6a67221 */ /* 0x000fe20000010000 */
[----:B------:R-:W-:Y:S01]  /*7620*/  F2FP.PACK_AB R20, R192, R167 ;  /* 0x000000a7c014723e */ /* 0x000fe200000000ff */
[C---:B------:R-:W-:Y:S03]  /*7630*/  HMMA.16816.F32 R100, R116.reuse, R22, R100 ;  /* 0x000000167464723c */ /* 0x040fe60000001864 */
[----:B------:R-:W-:Y:S01]  /*7640*/  MUFU.EX2 R206, R206 ;  /* 0x000000ce00ce7308 */ /* 0x000fe20000000800 */
[----:B------:R-:W-:Y:S01]  /*7650*/  F2FP.PACK_AB R21, R194, R193 ;  /* 0x000000c1c215723e */ /* 0x000fe200000000ff */
[----:B------:R-:W-:Y:S02]  /*7660*/  FADD.FTZ R164, R167, R164 ;  /* 0x000000a4a7a47221 */ /* 0x000fe40000010000 */
[----:B---3--:R-:W-:Y:S01]  /*7670*/  F2FP.PACK_AB R22, R149, R148 ;  /* 0x000000949516723e */ /* 0x008fe200000000ff */
[C---:B-1----:R-:W-:Y:S04]  /*7680*/  HMMA.16816.F32 R104, R116.reuse, R124, R104 ;  /* 0x0000007c7468723c */ /* 0x042fe80000001868 */
[----:B------:R-:W-:Y:S01]  /*7690*/  FADD.FTZ R166, R193, R166 ;  /* 0x000000a6c1a67221 */ /* 0x000fe20000010000 */
[----:B------:R-:W-:Y:S01]  /*76a0*/  MUFU.EX2 R52, R52 ;  /* 0x0000003400347308 */ /* 0x000fe20000000800 */
[----:B------:R-:W-:Y:S02]  /*76b0*/  FADD.FTZ R192, R192, R164 ;  /* 0x000000a4c0c07221 */ /* 0x000fe40000010000 */
[C---:B------:R-:W-:Y:S01]  /*76c0*/  HMMA.16816.F32 R108, R116.reuse, R126, R108 ;  /* 0x0000007e746c723c */ /* 0x040fe2000000186c */
[----:B------:R-:W1:Y:S03]  /*76d0*/  LDSM.16.MT88.4 R124, [R229+0x1100] ;  /* 0x00110000e57c783b */ /* 0x000e660000004200 */
[----:B-----5:R-:W-:Y:S01]  /*76e0*/  F2FP.PACK_AB R23, R151, R150 ;  /* 0x000000969717723e */ /* 0x020fe200000000ff */
[----:B------:R-:W-:Y:S02]  /*76f0*/  FADD.FTZ R194, R194, R166 ;  /* 0x000000a6c2c27221 */ /* 0x000fe40000010000 */
[----:B------:R-:W-:Y:S01]  /*7700*/  MUFU.EX2 R53, R53 ;  /* 0x0000003500357308 */ /* 0x000fe20000000800 */
[C---:B------:R-:W-:Y:S04]  /*7710*/  HMMA.16816.F32 R16, R116.reuse, R144, R16 ;  /* 0x000000907410723c */ /* 0x040fe80000001810 */
[----:B------:R-:W-:Y:S02]  /*7720*/  FADD.FTZ R192, R148, R192 ;  /* 0x000000c094c07221 */ /* 0x000fe40000010000 */
[----:B------:R-:W-:Y:S02]  /*7730*/  FADD.FTZ R194, R150, R194 ;  /* 0x000000c296c27221 */ /* 0x000fe40000010000 */
[----:B------:R-:W-:Y:S01]  /*7740*/  HMMA.16816.F32 R112, R116, R146, R112 ;  /* 0x000000927470723c */ /* 0x000fe20000001870 */
[----:B------:R-:W3:Y:S01]  /*7750*/  LDSM.16.MT88.4 R116, [R228+0x1100] ;  /* 0x00110000e474783b */ /* 0x000ee20000004200 */
[----:B------:R-:W-:Y:S02]  /*7760*/  MUFU.EX2 R54, R54 ;  /* 0x0000003600367308 */ /* 0x000fe40000000800 */
[--C-:B------:R-:W-:Y:S02]  /*7770*/  FFMA.FTZ R144, R28, c[0x0][0x2d0], -R162.reuse ;  /* 0x0000b4001c907a23 */ /* 0x100fe400000108a2 */
[----:B------:R-:W-:Y:S02]  /*7780*/  FFMA.FTZ R145, R29, c[0x0][0x2d0], -R162 ;  /* 0x0000b4001d917a23 */ /* 0x000fe400000108a2 */
[C---:B--2---:R-:W-:Y:S04]  /*7790*/  HMMA.16816.F32 R4, R20.reuse, R120, R4 ;  /* 0x000000781404723c */ /* 0x044fe80000001804 */
[----:B------:R-:W2:Y:S01]  /*77a0*/  MUFU.EX2 R144, R144 ;  /* 0x0000009000907308 */ /* 0x000ea20000000800 */
[--C-:B------:R-:W-:Y:S02]  /*77b0*/  FFMA.FTZ R146, R30, c[0x0][0x2d0], -R161.reuse ;  /* 0x0000b4001e927a23 */ /* 0x100fe400000108a1 */
[----:B------:R-:W-:Y:S01]  /*77c0*/  FFMA.FTZ R147, R31, c[0x0][0x2d0], -R161 ;  /* 0x0000b4001f937a23 */ /* 0x000fe200000108a1 */
[C---:B------:R-:W-:Y:S01]  /*77d0*/  HMMA.16816.F32 R8, R20.reuse, R122, R8 ;  /* 0x0000007a1408723c */ /* 0x040fe20000001808 */
[----:B------:R-:W5:Y:S03]  /*77e0*/  LDSM.16.MT88.4 R120, [R232+0x5100] ;  /* 0x00510000e878783b */ /* 0x000f660000004200 */
[----:B------:R-:W-:Y:S02]  /*77f0*/  FADD.FTZ R149, R149, R192 ;  /* 0x000000c095957221 */ /* 0x000fe40000010000 */
[----:B------:R-:W-:Y:S01]  /*7800*/  MUFU.EX2 R145, R145 ;  /* 0x0000009100917308 */ /* 0x000fe20000000800 */
[----:B------:R-:W-:Y:S01]  /*7810*/  FADD.FTZ R151, R151, R194 ;  /* 0x000000c297977221 */ /* 0x000fe20000010000 */
[C---:B----4-:R-:W-:Y:S01]  /*7820*/  HMMA.16816.F32 R68, R20.reuse, R24, R68 ;  /* 0x000000181444723c */ /* 0x050fe20000001844 */
[----:B------:R-:W-:Y:S07]  /*7830*/  LDSM.16.MT88.4 R28, [R229+0x5100] ;  /* 0x00510000e51c783b */ /* 0x000fee0000004200 */
[C---:B------:R-:W-:Y:S01]  /*7840*/  HMMA.16816.F32 R72, R20.reuse, R26, R72 ;  /* 0x0000001a1448723c */ /* 0x040fe20000001848 */
[----:B------:R-:W4:Y:S01]  /*7850*/  LDSM.16.MT88.4 R24, [R230+0x5100] ;  /* 0x00510000e618783b */ /* 0x000f220000004200 */
[----:B------:R-:W5:Y:S02]  /*7860*/  MUFU.EX2 R146, R146 ;  /* 0x0000009200927308 */ /* 0x000f640000000800 */
[----:B--2---:R-:W-:Y:S04]  /*7870*/  FADD.FTZ R149, R144, R149 ;  /* 0x0000009590957221 */ /* 0x004fe80000010000 */
[C---:B-1----:R-:W-:Y:S04]  /*7880*/  HMMA.16816.F32 R76, R20.reuse, R124, R76 ;  /* 0x0000007c144c723c */ /* 0x042fe8000000184c */
[----:B------:R-:W1:Y:S04]  /*7890*/  MUFU.EX2 R147, R147 ;  /* 0x0000009300937308 */ /* 0x000e680000000800 */
[C---:B------:R-:W-:Y:S01]  /*78a0*/  HMMA.16816.F32 R80, R20.reuse, R126, R80 ;  /* 0x0000007e1450723c */ /* 0x040fe20000001850 */
[----:B------:R-:W2:Y:S05]  /*78b0*/  LDSM.16.MT88.4 R124, [R228+0x5100] ;  /* 0x00510000e47c783b */ /* 0x000eaa0000004200 */
[----:B------:R-:W-:Y:S02]  /*78c0*/  MUFU.EX2 R55, R55 ;  /* 0x0000003700377308 */ /* 0x000fe40000000800 */
[C---:B---3--:R-:W-:Y:S04]  /*78d0*/  HMMA.16816.F32 R84, R20.reuse, R116, R84 ;  /* 0x000000741454723c */ /* 0x048fe80000001854 */
[----:B-----5:R-:W-:Y:S04]  /*78e0*/  FADD.FTZ R151, R146, R151 ;  /* 0x0000009792977221 */ /* 0x020fe80000010000 */
[C---:B------:R-:W-:Y:S01]  /*78f0*/  HMMA.16816.F32 R88, R20.reuse, R118, R88 ;  /* 0x000000761458723c */ /* 0x040fe20000001858 */
[----:B------:R-:W3:Y:S01]  /*7900*/  LDSM.16.MT88.4 R116, [R232+0x1900] ;  /* 0x00190000e874783b */ /* 0x000ee20000004200 */
[----:B------:R-:W-:Y:S06]  /*7910*/  MUFU.EX2 R56, R56 ;  /* 0x0000003800387308 */ /* 0x000fec0000000800 */
[C---:B------:R-:W-:Y:S04]  /*7920*/  HMMA.16816.F32 R92, R20.reuse, R120, R92 ;  /* 0x00000078145c723c */ /* 0x040fe8000000185c */
[----:B------:R-:W-:Y:S03]  /*7930*/  MUFU.EX2 R57, R57 ;  /* 0x0000003900397308 */ /* 0x000fe60000000800 */
[--C-:B------:R-:W-:Y:S01]  /*7940*/  FFMA.FTZ R120, R34, c[0x0][0x2d0], -R161.reuse ;  /* 0x0000b40022787a23 */ /* 0x100fe200000108a1 */
[C---:B------:R-:W-:Y:S04]  /*7950*/  HMMA.16816.F32 R96, R20.reuse, R122, R96 ;  /* 0x0000007a1460723c */ /* 0x040fe80000001860 */
[----:B------:R-:W-:Y:S02]  /*7960*/  FFMA.FTZ R121, R35, c[0x0][0x2d0], -R161 ;  /* 0x0000b40023797a23 */ /* 0x000fe400000108a1 */
[----:B------:R-:W5:Y:S01]  /*7970*/  LDSM.16.MT88.4 R32, [R230+0x1900] ;  /* 0x00190000e620783b */ /* 0x000f620000004200 */
[--C-:B------:R-:W-:Y:S01]  /*7980*/  FFMA.FTZ R122, R36, c[0x0][0x2d0], -R162.reuse ;  /* 0x0000b400247a7a23 */ /* 0x100fe200000108a2 */
[C---:B----4-:R-:W-:Y:S01]  /*7990*/  HMMA.16816.F32 R12, R20.reuse, R24, R12 ;  /* 0x00000018140c723c */ /* 0x050fe2000000180c */
[----:B------:R-:W-:Y:S03]  /*79a0*/  MUFU.EX2 R120, R120 ;  /* 0x0000007800787308 */ /* 0x000fe60000000800 */
[----:B------:R-:W-:Y:S02]  /*79b0*/  FFMA.FTZ R123, R37, c[0x0][0x2d0], -R162 ;  /* 0x0000b400257b7a23 */ /* 0x000fe400000108a2 */
[----:B------:R-:W-:Y:S02]  /*79c0*/  LDSM.16.MT88.4 R36, [R232+0x2100] ;  /* 0x00210000e824783b */ /* 0x000fe40000004200 */
[C---:B------:R-:W-:Y:S03]  /*79d0*/  HMMA.16816.F32 R100, R20.reuse, R26, R100 ;  /* 0x0000001a1464723c */ /* 0x040fe60000001864 */
[----:B------:R-:W4:Y:S03]  /*79e0*/  MUFU.EX2 R121, R121 ;  /* 0x0000007900797308 */ /* 0x000f260000000800 */
[----:B------:R-:W3:Y:S02]  /*79f0*/  LDSM.16.MT88.4 R24, [R229+0x1900] ;  /* 0x00190000e518783b */ /* 0x000ee40000004200 */
[C---:B------:R-:W-:Y:S05]  /*7a00*/  HMMA.16816.F32 R104, R20.reuse, R28, R104 ;  /* 0x0000001c1468723c */ /* 0x040fea0000001868 */
[----:B------:R-:W1:Y:S03]  /*7a10*/  MUFU.EX2 R122, R122 ;  /* 0x0000007a007a7308 */ /* 0x000e660000000800 */
[C---:B------:R-:W-:Y:S01]  /*7a20*/  HMMA.16816.F32 R108, R20.reuse, R30, R108 ;  /* 0x0000001e146c723c */ /* 0x040fe2000000186c */
[----:B------:R-:W5:Y:S06]  /*7a30*/  LDSM.16.MT88.4 R28, [R228+0x1900] ;  /* 0x00190000e41c783b */ /* 0x000f6c0000004200 */
[----:B------:R-:W3:Y:S01]  /*7a40*/  MUFU.EX2 R123, R123 ;  /* 0x0000007b007b7308 */ /* 0x000ee20000000800 */
[C---:B--2---:R-:W-:Y:S08]  /*7a50*/  HMMA.16816.F32 R16, R20.reuse, R124, R16 ;  /* 0x0000007c1410723c */ /* 0x044ff00000001810 */
[----:B------:R-:W-:Y:S01]  /*7a60*/  HMMA.16816.F32 R112, R20, R126, R112 ;  /* 0x0000007e1470723c */ /* 0x000fe20000001870 */
[----:B------:R-:W-:Y:S01]  /*7a70*/  LDSM.16.MT88.4 R124, [R232+0x3900] ;  /* 0x00390000e87c783b */ /* 0x000fe20000004200 */
[----:B------:R-:W-:Y:S05]  /*7a80*/  MUFU.EX2 R58, R58 ;  /* 0x0000003a003a7308 */ /* 0x000fea0000000800 */
[C---:B------:R-:W-:Y:S01]  /*7a90*/  F2FP.PACK_AB R20, R145.reuse, R144 ;  /* 0x000000909114723e */ /* 0x040fe200000000ff */
[----:B------:R-:W-:Y:S01]  /*7aa0*/  FADD.FTZ R145, R145, R149 ;  /* 0x0000009591917221 */ /* 0x000fe20000010000 */
[----:B-1----:R-:W-:Y:S03]  /*7ab0*/  F2FP.PACK_AB R21, R147, R146 ;  /* 0x000000929315723e */ /* 0x002fe600000000ff */
[----:B------:R-:W-:Y:S01]  /*7ac0*/  F2FP.PACK_AB R22, R196, R195 ;  /* 0x000000c3c416723e */ /* 0x000fe200000000ff */
[----:B------:R-:W-:Y:S01]  /*7ad0*/  MUFU.EX2 R59, R59 ;  /* 0x0000003b003b7308 */ /* 0x000fe20000000800 */
[----:B----4-:R-:W-:Y:S01]  /*7ae0*/  F2FP.PACK_AB R23, R121, R120 ;  /* 0x000000787917723e */ /* 0x010fe200000000ff */
[----:B------:R-:W-:Y:S02]  /*7af0*/  FADD.FTZ R147, R147, R151 ;  /* 0x0000009793937221 */ /* 0x000fe40000010000 */
[----:B------:R-:W-:Y:S02]  /*7b00*/  FADD.FTZ R145, R195, R145 ;  /* 0x00000091c3917221 */ /* 0x000fe40000010000 */
[----:B------:R-:W-:Y:S02]  /*7b10*/  FADD.FTZ R147, R120, R147 ;  /* 0x0000009378937221 */ /* 0x000fe40000010000 */
[C---:B---3--:R-:W-:Y:S02]  /*7b20*/  HMMA.16816.F32 R4, R20.reuse, R116, R4 ;  /* 0x000000741404723c */ /* 0x048fe40000001804 */
[----:B------:R-:W-:Y:S01]  /*7b30*/  MUFU.EX2 R60, R60 ;  /* 0x0000003c003c7308 */ /* 0x000fe20000000800 */
[----:B------:R-:W-:Y:S02]  /*7b40*/  FADD.FTZ R196, R196, R145 ;  /* 0x00000091c4c47221 */ /* 0x000fe40000010000 */
[----:B------:R-:W-:Y:S02]  /*7b50*/  FADD.FTZ R121, R121, R147 ;  /* 0x0000009379797221 */ /* 0x000fe40000010000 */
[----:B------:R-:W-:Y:S01]  /*7b60*/  FADD.FTZ R0, R122, R196 ;  /* 0x000000c47a007221 */ /* 0x000fe20000010000 */
[C---:B------:R-:W-:Y:S01]  /*7b70*/  HMMA.16816.F32 R8, R20.reuse, R118, R8 ;  /* 0x000000761408723c */ /* 0x040fe20000001808 */
[----:B------:R-:W1:Y:S03]  /*7b80*/  LDSM.16.MT88.4 R116, [R232+0x5900] ;  /* 0x00590000e874783b */ /* 0x000e660000004200 */
[----:B------:R-:W-:Y:S01]  /*7b90*/  MUFU.EX2 R61, R61 ;  /* 0x0000003d003d7308 */ /* 0x000fe20000000800 */
[----:B------:R-:W-:Y:S02]  /*7ba0*/  FADD.FTZ R121, R197, R121 ;  /* 0x00000079c5797221 */ /* 0x000fe40000010000 */
[----:B------:R-:W-:Y:S01]  /*7bb0*/  FADD.FTZ R0, R123, R0 ;  /* 0x000000007b007221 */ /* 0x000fe20000010000 */
[C---:B-----5:R-:W-:Y:S04]  /*7bc0*/  HMMA.16816.F32 R68, R20.reuse, R32, R68 ;  /* 0x000000201444723c */ /* 0x060fe80000001844 */
[----:B------:R-:W-:Y:S02]  /*7bd0*/  FADD.FTZ R0, R199, R0 ;  /* 0x00000000c7007221 */ /* 0x000fe40000010000 */
[----:B------:R-:W-:Y:S02]  /*7be0*/  MUFU.EX2 R62, R62 ;  /* 0x0000003e003e7308 */ /* 0x000fe40000000800 */
[C---:B------:R-:W-:Y:S01]  /*7bf0*/  HMMA.16816.F32 R72, R20.reuse, R34, R72 ;  /* 0x000000221448723c */ /* 0x040fe20000001848 */
[----:B------:R-:W2:Y:S07]  /*7c00*/  LDSM.16.MT88.4 R32, [R230+0x5900] ;  /* 0x00590000e620783b */ /* 0x000eae0000004200 */
[C---:B------:R-:W-:Y:S01]  /*7c10*/  HMMA.16816.F32 R76, R20.reuse, R24, R76 ;  /* 0x00000018144c723c */ /* 0x040fe2000000184c */
[----:B------:R-:W-:Y:S07]  /*7c20*/  MUFU.EX2 R63, R63 ;  /* 0x0000003f003f7308 */ /* 0x000fee0000000800 */
[C---:B------:R-:W-:Y:S01]  /*7c30*/  HMMA.16816.F32 R80, R20.reuse, R26, R80 ;  /* 0x0000001a1450723c */ /* 0x040fe20000001850 */
[----:B------:R-:W3:Y:S07]  /*7c40*/  LDSM.16.MT88.4 R24, [R229+0x5900] ;  /* 0x00590000e518783b */ /* 0x000eee0000004200 */
[C---:B------:R-:W-:Y:S08]  /*7c50*/  HMMA.16816.F32 R84, R20.reuse, R28, R84 ;  /* 0x0000001c1454723c */ /* 0x040ff00000001854 */
[C---:B------:R-:W-:Y:S01]  /*7c60*/  HMMA.16816.F32 R88, R20.reuse, R30, R88 ;  /* 0x0000001e1458723c */ /* 0x040fe20000001858 */
[----:B------:R-:W4:Y:S07]  /*7c70*/  LDSM.16.MT88.4 R28, [R228+0x5900] ;  /* 0x00590000e41c783b */ /* 0x000f2e0000004200 */
        /* <DEDUP_REMOVED lines=9> */
[C---:B----4-:R-:W-:Y:S08]  /*7d10*/  HMMA.16816.F32 R16, R20.reuse, R28, R16 ;  /* 0x0000001c1410723c */ /* 0x050ff00000001810 */
[----:B------:R-:W-:Y:S01]  /*7d20*/  HMMA.16816.F32 R112, R20, R30, R112 ;  /* 0x0000001e1470723c */ /* 0x000fe20000001870 */
[----:B------:R-:W4:Y:S06]  /*7d30*/  LDSM.16.MT88.4 R28, [R232+0x6100] ;  /* 0x00610000e81c783b */ /* 0x000f2c0000004200 */
[----:B------:R-:W-:Y:S02]  /*7d40*/  F2FP.PACK_AB R20, R123, R122 ;  /* 0x0000007a7b14723e */ /* 0x000fe400000000ff */
[----:B------:R-:W-:Y:S03]  /*7d50*/  F2FP.PACK_AB R21, R198, R197 ;  /* 0x000000c5c615723e */ /* 0x000fe600000000ff */
[----:B------:R-:W-:Y:S01]  /*7d60*/  F2FP.PACK_AB R22, R200, R199 ;  /* 0x000000c7c816723e */ /* 0x000fe200000000ff */
[----:B------:R-:W-:Y:S01]  /*7d70*/  FADD.FTZ R198, R198, R121 ;  /* 0x00000079c6c67221 */ /* 0x000fe20000010000 */
[----:B------:R-:W-:Y:S01]  /*7d80*/  F2FP.PACK_AB R23, R202, R201 ;  /* 0x000000c9ca17723e */ /* 0x000fe200000000ff */
[----:B------:R-:W-:Y:S01]  /*7d90*/  FADD.FTZ R200, R200, R0 ;  /* 0x00000000c8c87221 */ /* 0x000fe20000010000 */
[----:B------:R-:W-:Y:S01]  /*7da0*/  MOV R0, R3 ;  /* 0x0000000300007202 */ /* 0x000fe20000000f00 */
[----:B------:R-:W-:Y:S04]  /*7db0*/  FADD.FTZ R198, R201, R198 ;  /* 0x000000c6c9c67221 */ /* 0x000fe80000010000 */
[C---:B------:R-:W-:Y:S03]  /*7dc0*/  HMMA.16816.F32 R4, R20.reuse, R36, R4 ;  /* 0x000000241404723c */ /* 0x040fe60000001804 */
[----:B------:R-:W-:Y:S05]  /*7dd0*/  FADD.FTZ R202, R202, R198 ;  /* 0x000000c6caca7221 */ /* 0x000fea0000010000 */
[C---:B------:R-:W-:Y:S01]  /*7de0*/  HMMA.16816.F32 R8, R20.reuse, R38, R8 ;  /* 0x000000261408723c */ /* 0x040fe20000001808 */
[----:B------:R-:W5:Y:S07]  /*7df0*/  LDSM.16.MT88.4 R36, [R230+0x6100] ;  /* 0x00610000e624783b */ /* 0x000f6e0000004200 */
[C---:B-1----:R-:W-:Y:S07]  /*7e00*/  HMMA.16816.F32 R68, R20.reuse, R116, R68 ;  /* 0x000000741444723c */ /* 0x042fee0000001844 */
[--C-:B------:R-:W-:Y:S01]  /*7e10*/  FFMA.FTZ R116, R44, c[0x0][0x2d0], -R162.reuse ;  /* 0x0000b4002c747a23 */ /* 0x100fe200000108a2 */
[C---:B------:R-:W-:Y:S04]  /*7e20*/  HMMA.16816.F32 R72, R20.reuse, R118, R72 ;  /* 0x000000761448723c */ /* 0x040fe80000001848 */
[----:B------:R-:W-:Y:S01]  /*7e30*/  FFMA.FTZ R117, R45, c[0x0][0x2d0], -R162 ;  /* 0x0000b4002d757a23 */ /* 0x000fe200000108a2 */
[----:B------:R-:W1:Y:S02]  /*7e40*/  MUFU.EX2 R116, R116 ;  /* 0x0000007400747308 */ /* 0x000e640000000800 */
[--C-:B------:R-:W-:Y:S01]  /*7e50*/  FFMA.FTZ R118, R46, c[0x0][0x2d0], -R161.reuse ;  /* 0x0000b4002e767a23 */ /* 0x100fe200000108a1 */
[C---:B--2---:R-:W-:Y:S04]  /*7e60*/  HMMA.16816.F32 R76, R20.reuse, R32, R76 ;  /* 0x00000020144c723c */ /* 0x044fe8000000184c */
[----:B------:R-:W-:Y:S02]  /*7e70*/  FFMA.FTZ R119, R47, c[0x0][0x2d0], -R161 ;  /* 0x0000b4002f777a23 */ /* 0x000fe400000108a1 */
[----:B------:R-:W-:Y:S01]  /*7e80*/  LDSM.16.MT88.4 R44, [R229+0x7100] ;  /* 0x00710000e52c783b */ /* 0x000fe20000004200 */
[----:B------:R-:W-:Y:S01]  /*7e90*/  MUFU.EX2 R117, R117 ;  /* 0x0000007500757308 */ /* 0x000fe20000000800 */
[C---:B------:R-:W-:Y:S06]  /*7ea0*/  HMMA.16816.F32 R80, R20.reuse, R34, R80 ;  /* 0x000000221450723c */ /* 0x040fec0000001850 */
[----:B------:R-:W2:Y:S02]  /*7eb0*/  LDSM.16.MT88.4 R32, [R229+0x6100] ;  /* 0x00610000e520783b */ /* 0x000ea40000004200 */
[C---:B---3--:R-:W-:Y:S01]  /*7ec0*/  HMMA.16816.F32 R84, R20.reuse, R24, R84 ;  /* 0x000000181454723c */ /* 0x048fe20000001854 */
[----:B------:R-:W3:Y:S03]  /*7ed0*/  MUFU.EX2 R118, R118 ;  /* 0x0000007600767308 */ /* 0x000ee60000000800 */
[----:B-1----:R-:W-:Y:S04]  /*7ee0*/  FADD.FTZ R200, R116, R200 ;  /* 0x000000c874c87221 */ /* 0x002fe80000010000 */
[C---:B------:R-:W-:Y:S01]  /*7ef0*/  HMMA.16816.F32 R88, R20.reuse, R26, R88 ;  /* 0x0000001a1458723c */ /* 0x040fe20000001858 */
[----:B------:R-:W1:Y:S02]  /*7f00*/  LDSM.16.MT88.4 R24, [R228+0x6100] ;  /* 0x00610000e418783b */ /* 0x000e640000004200 */
[----:B------:R-:W1:Y:S05]  /*7f10*/  MUFU.EX2 R119, R119 ;  /* 0x0000007700777308 */ /* 0x000e6a0000000800 */
[C---:B----4-:R-:W-:Y:S08]  /*7f20*/  HMMA.16816.F32 R92, R20.reuse, R28, R92 ;  /* 0x0000001c145c723c */ /* 0x050ff0000000185c */
[C---:B------:R-:W-:Y:S01]  /*7f30*/  HMMA.16816.F32 R96, R20.reuse, R30, R96 ;  /* 0x0000001e1460723c */ /* 0x040fe20000001860 */
[----:B------:R-:W4:Y:S03]  /*7f40*/  LDSM.16.MT88.4 R28, [R232+0x2900] ;  /* 0x00290000e81c783b */ /* 0x000f260000004200 */
[----:B---3--:R-:W-:Y:S04]  /*7f50*/  FADD.FTZ R202, R118, R202 ;  /* 0x000000ca76ca7221 */ /* 0x008fe80000010000 */
[C---:B-----5:R-:W-:Y:S08]  /*7f60*/  HMMA.16816.F32 R12, R20.reuse, R36, R12 ;  /* 0x00000024140c723c */ /* 0x060ff0000000180c */
[C---:B------:R-:W-:Y:S01]  /*7f70*/  HMMA.16816.F32 R100, R20.reuse, R38, R100 ;  /* 0x000000261464723c */ /* 0x040fe20000001864 */
[----:B------:R-:W3:Y:S07]  /*7f80*/  LDSM.16.MT88.4 R36, [R230+0x2900] ;  /* 0x00290000e624783b */ /* 0x000eee0000004200 */
[C---:B--2---:R-:W-:Y:S08]  /*7f90*/  HMMA.16816.F32 R104, R20.reuse, R32, R104 ;  /* 0x000000201468723c */ /* 0x044ff00000001868 */
[C---:B------:R-:W-:Y:S01]  /*7fa0*/  HMMA.16816.F32 R108, R20.reuse, R34, R108 ;  /* 0x00000022146c723c */ /* 0x040fe2000000186c */
[----:B------:R-:W2:Y:S07]  /*7fb0*/  LDSM.16.MT88.4 R32, [R229+0x2900] ;  /* 0x00290000e520783b */ /* 0x000eae0000004200 */
[C---:B-1----:R-:W-:Y:S08]  /*7fc0*/  HMMA.16816.F32 R16, R20.reuse, R24, R16 ;  /* 0x000000181410723c */ /* 0x042ff00000001810 */
[----:B------:R-:W-:Y:S01]  /*7fd0*/  HMMA.16816.F32 R112, R20, R26, R112 ;  /* 0x0000001a1470723c */ /* 0x000fe20000001870 */
[----:B------:R-:W1:Y:S06]  /*7fe0*/  LDSM.16.MT88.4 R24, [R228+0x2900] ;  /* 0x00290000e418783b */ /* 0x000e6c0000004200 */
        /* <DEDUP_REMOVED lines=14> */
[----:B------:R-:W4:Y:S07]  /*80d0*/  LDSM.16.MT88.4 R28, [R232+0x6900] ;  /* 0x00690000e81c783b */ /* 0x000f2e0000004200 */
[C---:B---3--:R-:W-:Y:S08]  /*80e0*/  HMMA.16816.F32 R68, R20.reuse, R36, R68 ;  /* 0x000000241444723c */ /* 0x048ff00000001844 */
[C---:B------:R-:W-:Y:S01]  /*80f0*/  HMMA.16816.F32 R72, R20.reuse, R38, R72 ;  /* 0x000000261448723c */ /* 0x040fe20000001848 */
[----:B------:R-:W3:Y:S07]  /*8100*/  LDSM.16.MT88.4 R36, [R230+0x6900] ;  /* 0x00690000e624783b */ /* 0x000eee0000004200 */
[C---:B--2---:R-:W-:Y:S08]  /*8110*/  HMMA.16816.F32 R76, R20.reuse, R32, R76 ;  /* 0x00000020144c723c */ /* 0x044ff0000000184c */
[C---:B------:R-:W-:Y:S01]  /*8120*/  HMMA.16816.F32 R80, R20.reuse, R34, R80 ;  /* 0x000000221450723c */ /* 0x040fe20000001850 */
[----:B------:R-:W-:Y:S07]  /*8130*/  LDSM.16.MT88.4 R32, [R230+0x3100] ;  /* 0x00310000e620783b */ /* 0x000fee0000004200 */
[C---:B-1----:R-:W-:Y:S08]  /*8140*/  HMMA.16816.F32 R84, R20.reuse, R24, R84 ;  /* 0x000000181454723c */ /* 0x042ff00000001854 */
[C---:B------:R-:W-:Y:S01]  /*8150*/  HMMA.16816.F32 R88, R20.reuse, R26, R88 ;  /* 0x0000001a1458723c */ /* 0x040fe20000001858 */
[----:B------:R-:W1:Y:S07]  /*8160*/  LDSM.16.MT88.4 R24, [R228+0x6900] ;  /* 0x00690000e418783b */ /* 0x000e6e0000004200 */
[C---:B----4-:R-:W-:Y:S08]  /*8170*/  HMMA.16816.F32 R92, R20.reuse, R28, R92 ;  /* 0x0000001c145c723c */ /* 0x050ff0000000185c */
[C---:B------:R-:W-:Y:S01]  /*8180*/  HMMA.16816.F32 R96, R20.reuse, R30, R96 ;  /* 0x0000001e1460723c */ /* 0x040fe20000001860 */
[----:B------:R-:W2:Y:S07]  /*8190*/  LDSM.16.MT88.4 R28, [R232+0x3100] ;  /* 0x00310000e81c783b */ /* 0x000eae0000004200 */
[C---:B---3--:R-:W-:Y:S08]  /*81a0*/  HMMA.16816.F32 R12, R20.reuse, R36, R12 ;  /* 0x00000024140c723c */ /* 0x048ff0000000180c */
[C---:B------:R-:W-:Y:S01]  /*81b0*/  HMMA.16816.F32 R100, R20.reuse, R38, R100 ;  /* 0x000000261464723c */ /* 0x040fe20000001864 */
[----:B------:R-:W-:Y:S07]  /*81c0*/  LDSM.16.MT88.4 R36, [R228+0x3100] ;  /* 0x00310000e424783b */ /* 0x000fee0000004200 */
[C---:B------:R-:W-:Y:S08]  /*81d0*/  HMMA.16816.F32 R104, R20.reuse, R40, R104 ;  /* 0x000000281468723c */ /* 0x040ff00000001868 */
[C---:B------:R-:W-:Y:S01]  /*81e0*/  HMMA.16816.F32 R108, R20.reuse, R42, R108 ;  /* 0x0000002a146c723c */ /* 0x040fe2000000186c */
[----:B------:R-:W-:Y:S07]  /*81f0*/  LDSM.16.MT88.4 R40, [R230+0x7100] ;  /* 0x00710000e628783b */ /* 0x000fee0000004200 */
[C---:B-1----:R-:W-:Y:S08]  /*8200*/  HMMA.16816.F32 R16, R20.reuse, R24, R16 ;  /* 0x000000181410723c */ /* 0x042ff00000001810 */
[----:B------:R-:W-:Y:S01]  /*8210*/  HMMA.16816.F32 R112, R20, R26, R112 ;  /* 0x0000001a1470723c */ /* 0x000fe20000001870 */
[----:B------:R-:W1:Y:S06]  /*8220*/  LDSM.16.MT88.4 R24, [R229+0x3100] ;  /* 0x00310000e518783b */ /* 0x000e6c0000004200 */
[C---:B------:R-:W-:Y:S01]  /*8230*/  F2FP.PACK_AB R20, R53.reuse, R52 ;  /* 0x000000343514723e */ /* 0x040fe200000000ff */
        /* <DEDUP_REMOVED lines=8> */
[C---:B--2---:R-:W-:Y:S03]  /*82c0*/  HMMA.16816.F32 R4, R20.reuse, R28, R4 ;  /* 0x0000001c1404723c */ /* 0x044fe60000001804 */
[----:B------:R-:W-:Y:S02]  /*82d0*/  FADD.FTZ R59, R59, R55 ;  /* 0x000000373b3b7221 */ /* 0x000fe40000010000 */
[----:B------:R-:W-:Y:S02]  /*82e0*/  FADD.FTZ R57, R60, R57 ;  /* 0x000000393c397221 */ /* 0x000fe40000010000 */
[----:B------:R-:W-:Y:S01]  /*82f0*/  FADD.FTZ R59, R62, R59 ;  /* 0x0000003b3e3b7221 */ /* 0x000fe20000010000 */
[C---:B------:R-:W-:Y:S01]  /*8300*/  HMMA.16816.F32 R8, R20.reuse, R30, R8 ;  /* 0x0000001e1408723c */ /* 0x040fe20000001808 */
[----:B------:R-:W2:Y:S03]  /*8310*/  LDSM.16.MT88.4 R28, [R232+0x7100] ;  /* 0x00710000e81c783b */ /* 0x000ea60000004200 */
[----:B------:R-:W-:Y:S02]  /*8320*/  FADD.FTZ R57, R61, R57 ;  /* 0x000000393d397221 */ /* 0x000fe40000010000 */
[----:B------:R-:W-:Y:S02]  /*8330*/  FADD.FTZ R59, R63, R59 ;  /* 0x0000003b3f3b7221 */ /* 0x000fe40000010000 */
[C---:B------:R-:W-:Y:S07]  /*8340*/  HMMA.16816.F32 R68, R20.reuse, R32, R68 ;  /* 0x000000201444723c */ /* 0x040fee0000001844 */
[--C-:B------:R-:W-:Y:S01]  /*8350*/  FFMA.FTZ R32, R64, c[0x0][0x2d0], -R162.reuse ;  /* 0x0000b40040207a23 */ /* 0x100fe200000108a2 */
[C---:B------:R-:W-:Y:S04]  /*8360*/  HMMA.16816.F32 R72, R20.reuse, R34, R72 ;  /* 0x000000221448723c */ /* 0x040fe80000001848 */
[----:B------:R-:W-:Y:S01]  /*8370*/  FFMA.FTZ R162, R65, c[0x0][0x2d0], -R162 ;  /* 0x0000b40041a27a23 */ /* 0x000fe200000108a2 */
[----:B------:R-:W3:Y:S01]  /*8380*/  MUFU.EX2 R32, R32 ;  /* 0x0000002000207308 */ /* 0x000ee20000000800 */
[--C-:B------:R-:W-:Y:S02]  /*8390*/  FFMA.FTZ R33, R66, c[0x0][0x2d0], -R161.reuse ;  /* 0x0000b40042217a23 */ /* 0x100fe400000108a1 */
[C---:B-1----:R-:W-:Y:S04]  /*83a0*/  HMMA.16816.F32 R76, R20.reuse, R24, R76 ;  /* 0x00000018144c723c */ /* 0x042fe8000000184c */
[----:B------:R-:W-:Y:S03]  /*83b0*/  FFMA.FTZ R161, R67, c[0x0][0x2d0], -R161 ;  /* 0x0000b40043a17a23 */ /* 0x000fe600000108a1 */
[----:B------:R-:W1:Y:S01]  /*83c0*/  MUFU.EX2 R162, R162 ;  /* 0x000000a200a27308 */ /* 0x000e620000000800 */
[C---:B------:R-:W-:Y:S01]  /*83d0*/  HMMA.16816.F32 R80, R20.reuse, R26, R80 ;  /* 0x0000001a1450723c */ /* 0x040fe20000001850 */
[----:B------:R-:W4:Y:S07]  /*83e0*/  LDSM.16.MT88.4 R24, [R230+0x3900] ;  /* 0x00390000e618783b */ /* 0x000f2e0000004200 */
[C---:B------:R-:W-:Y:S01]  /*83f0*/  HMMA.16816.F32 R84, R20.reuse, R36, R84 ;  /* 0x000000241454723c */ /* 0x040fe20000001854 */
[----:B------:R-:W5:Y:S03]  /*8400*/  MUFU.EX2 R33, R33 ;  /* 0x0000002100217308 */ /* 0x000f660000000800 */
[----:B---3--:R-:W-:Y:S04]  /*8410*/  FADD.FTZ R57, R32, R57 ;  /* 0x0000003920397221 */ /* 0x008fe80000010000 */
[C---:B------:R-:W-:Y:S03]  /*8420*/  HMMA.16816.F32 R88, R20.reuse, R38, R88 ;  /* 0x000000261458723c */ /* 0x040fe60000001858 */
[----:B------:R-:W3:Y:S01]  /*8430*/  MUFU.EX2 R161, R161 ;  /* 0x000000a100a17308 */ /* 0x000ee20000000800 */
[C---:B-1----:R-:W-:Y:S04]  /*8440*/  FADD.FTZ R251, R162.reuse, R57 ;  /* 0x00000039a2fb7221 */ /* 0x042fe80000010000 */
[C---:B--2---:R-:W-:Y:S08]  /*8450*/  HMMA.16816.F32 R92, R20.reuse, R28, R92 ;  /* 0x0000001c145c723c */ /* 0x044ff0000000185c */
[C---:B------:R-:W-:Y:S01]  /*8460*/  HMMA.16816.F32 R96, R20.reuse, R30, R96 ;  /* 0x0000001e1460723c */ /* 0x040fe20000001860 */
[----:B------:R-:W1:Y:S03]  /*8470*/  LDSM.16.MT88.4 R28, [R229+0x3900] ;  /* 0x00390000e51c783b */ /* 0x000e660000004200 */
[----:B-----5:R-:W-:Y:S04]  /*8480*/  FADD.FTZ R59, R33, R59 ;  /* 0x0000003b213b7221 */ /* 0x020fe80000010000 */
[C---:B------:R-:W-:Y:S04]  /*8490*/  HMMA.16816.F32 R12, R20.reuse, R40, R12 ;  /* 0x00000028140c723c */ /* 0x040fe8000000180c */
[----:B---3--:R-:W-:Y:S04]  /*84a0*/  FADD.FTZ R250, R161, R59 ;  /* 0x0000003ba1fa7221 */ /* 0x008fe80000010000 */
[C---:B------:R-:W-:Y:S08]  /*84b0*/  HMMA.16816.F32 R100, R20.reuse, R42, R100 ;  /* 0x0000002a1464723c */ /* 0x040ff00000001864 */
[C---:B------:R-:W-:Y:S08]  /*84c0*/  HMMA.16816.F32 R104, R20.reuse, R44, R104 ;  /* 0x0000002c1468723c */ /* 0x040ff00000001868 */
[C---:B------:R-:W-:Y:S08]  /*84d0*/  HMMA.16816.F32 R108, R20.reuse, R46, R108 ;  /* 0x0000002e146c723c */ /* 0x040ff0000000186c */
[C---:B------:R-:W-:Y:S08]  /*84e0*/  HMMA.16816.F32 R16, R20.reuse, R48, R16 ;  /* 0x000000301410723c */ /* 0x040ff00000001810 */
[----:B------:R-:W-:Y:S07]  /*84f0*/  HMMA.16816.F32 R112, R20, R50, R112 ;  /* 0x000000321470723c */ /* 0x000fee0000001870 */
[----:B------:R-:W-:Y:S02]  /*8500*/  F2FP.PACK_AB R20, R61, R60 ;  /* 0x0000003c3d14723e */ /* 0x000fe400000000ff */
[----:B------:R-:W-:Y:S03]  /*8510*/  F2FP.PACK_AB R21, R63, R62 ;  /* 0x0000003e3f15723e */ /* 0x000fe600000000ff */
[----:B------:R-:W-:Y:S02]  /*8520*/  F2FP.PACK_AB R22, R162, R32 ;  /* 0x00000020a216723e */ /* 0x000fe400000000ff */
[----:B------:R-:W-:Y:S07]  /*8530*/  F2FP.PACK_AB R23, R161, R33 ;  /* 0x00000021a117723e */ /* 0x000fee00000000ff */
[C---:B------:R-:W-:Y:S01]  /*8540*/  HMMA.16816.F32 R128, R20.reuse, R124, R4 ;  /* 0x0000007c1480723c */ /* 0x040fe20000001804 */
[----:B------:R-:W2:Y:S07]  /*8550*/  LDSM.16.MT88.4 R4, [R228+0x3900] ;  /* 0x00390000e404783b */ /* 0x000eae0000004200 */
[C---:B------:R-:W-:Y:S01]  /*8560*/  HMMA.16816.F32 R124, R20.reuse, R126, R8 ;  /* 0x0000007e147c723c */ /* 0x040fe20000001808 */
[----:B------:R-:W3:Y:S07]  /*8570*/  LDSM.16.MT88.4 R8, [R232+0x7900] ;  /* 0x00790000e808783b */ /* 0x000eee0000004200 */
[C---:B----4-:R-:W-:Y:S08]  /*8580*/  HMMA.16816.F32 R68, R20.reuse, R24, R68 ;  /* 0x000000181444723c */ /* 0x050ff00000001844 */
[C---:B------:R-:W-:Y:S01]  /*8590*/  HMMA.16816.F32 R72, R20.reuse, R26, R72 ;  /* 0x0000001a1448723c */ /* 0x040fe20000001848 */
[----:B------:R-:W4:Y:S07]  /*85a0*/  LDSM.16.MT88.4 R24, [R230+0x7900] ;  /* 0x00790000e618783b */ /* 0x000f2e0000004200 */
[C---:B-1----:R-:W-:Y:S08]  /*85b0*/  HMMA.16816.F32 R76, R20.reuse, R28, R76 ;  /* 0x0000001c144c723c */ /* 0x042ff0000000184c */
[C---:B------:R-:W-:Y:S08]  /*85c0*/  HMMA.16816.F32 R80, R20.reuse, R30, R80 ;  /* 0x0000001e1450723c */ /* 0x040ff00000001850 */
[C---:B--2---:R-:W-:Y:S08]  /*85d0*/  HMMA.16816.F32 R84, R20.reuse, R4, R84 ;  /* 0x000000041454723c */ /* 0x044ff00000001854 */
[C---:B------:R-:W-:Y:S01]  /*85e0*/  HMMA.16816.F32 R88, R20.reuse, R6, R88 ;  /* 0x000000061458723c */ /* 0x040fe20000001858 */
[----:B------:R-:W1:Y:S07]  /*85f0*/  LDSM.16.MT88.4 R4, [R229+0x7900] ;  /* 0x00790000e504783b */ /* 0x000e6e0000004200 */
[C---:B---3--:R-:W-:Y:S08]  /*8600*/  HMMA.16816.F32 R92, R20.reuse, R8, R92 ;  /* 0x00000008145c723c */ /* 0x048ff0000000185c */
[C---:B------:R-:W-:Y:S01]  /*8610*/  HMMA.16816.F32 R96, R20.reuse, R10, R96 ;  /* 0x0000000a1460723c */ /* 0x040fe20000001860 */
[----:B------:R-:W2:Y:S07]  /*8620*/  LDSM.16.MT88.4 R8, [R228+0x7900] ;  /* 0x00790000e408783b */ /* 0x000eae0000004200 */
[C---:B----4-:R-:W-:Y:S08]  /*8630*/  HMMA.16816.F32 R120, R20.reuse, R24, R12 ;  /* 0x000000181478723c */ /* 0x050ff0000000180c */
[C---:B------:R-:W-:Y:S08]  /*8640*/  HMMA.16816.F32 R100, R20.reuse, R26, R100 ;  /* 0x0000001a1464723c */ /* 0x040ff00000001864 */
[C---:B-1----:R-:W-:Y:S08]  /*8650*/  HMMA.16816.F32 R104, R20.reuse, R4, R104 ;  /* 0x000000041468723c */ /* 0x042ff00000001868 */
[C---:B------:R-:W-:Y:S08]  /*8660*/  HMMA.16816.F32 R108, R20.reuse, R6, R108 ;  /* 0x00000006146c723c */ /* 0x040ff0000000186c */
[C---:B--2---:R-:W-:Y:S08]  /*8670*/  HMMA.16816.F32 R116, R20.reuse, R8, R16 ;  /* 0x000000081474723c */ /* 0x044ff00000001810 */
[----:B------:R-:W-:Y:S01]  /*8680*/  HMMA.16816.F32 R112, R20, R10, R112 ;  /* 0x0000000a1470723c */ /* 0x000fe20000001870 */
[----:B------:R-:W-:-:S07]  /*8690*/  @P1 BRA `(.L_x_2168) ;  /* 0xffffcd2000001947 */ /* 0x000fce000383ffff */
.L_x_2167:
[----:B------:R-:W1:Y:S01]  /*86a0*/  SHFL.BFLY PT, R0, R250, 0x2, 0x1f ;  /* 0x0c401f00fa007f89 */ /* 0x000e6200000e0000 */
[----:B------:R-:W-:Y:S01]  /*86b0*/  MOV R5, c[0x0][0x4e8] ;  /* 0x00013a0000057a02 */ /* 0x000fe20000000f00 */
[----:B------:R-:W2:Y:S01]  /*86c0*/  S2UR UR7, SR_CTAID.Y ;  /* 0x00000000000779c3 */ /* 0x000ea20000002600 */
[----:B------:R-:W-:Y:S01]  /*86d0*/  MOV R6, R239 ;  /* 0x000000ef00067202 */ /* 0x000fe20000000f00 */
[----:B------:R-:W3:Y:S01]  /*86e0*/  SHFL.BFLY PT, R2, R251, 0x2, 0x1f ;  /* 0x0c401f00fb027f89 */ /* 0x000ee200000e0000 */
[C---:B------:R-:W-:Y:S01]  /*86f0*/  ISETP.NE.AND P0, PT, R5.reuse, 0x1, PT ;  /* 0x000000010500780c */ /* 0x040fe20003f05270 */
[----:B------:R-:W-:Y:S01]  /*8700*/  IMAD.MOV.U32 R10, RZ, RZ, RZ ;  /* 0x000000ffff0a7224 */ /* 0x000fe200078e00ff */
[----:B------:R-:W-:Y:S01]  /*8710*/  ULDC.64 UR4, c[0x0][0x490] ;  /* 0x0001240000047ab9 */ /* 0x000fe20000000a00 */
[----:B------:R-:W4:Y:S01]  /*8720*/  S2R R7, SR_TID.X ;  /* 0x0000000000077919 */ /* 0x000f220000002100 */
[----:B------:R-:W-:Y:S01]  /*8730*/  IMAD.MOV.U32 R14, RZ, RZ, -0x800000 ;  /* 0xff800000ff0e7424 */ /* 0x000fe200078e00ff */
[----:B------:R-:W-:Y:S01]  /*8740*/  MOV R15, 0xff800000 ;  /* 0xff800000000f7802 */ /* 0x000fe20000000f00 */
[----:B------:R-:W-:Y:S01]  /*8750*/  IMAD R5, R5, c[0x0][0x388], RZ ;  /* 0x0000e20005057a24 */ /* 0x000fe200078e02ff */
[----:B------:R-:W-:Y:S01]  /*8760*/  SHF.R.S32.HI R242, RZ, 0x2, R242 ;  /* 0x00000002fff27819 */ /* 0x000fe200000114f2 */
[----:B------:R-:W-:Y:S05]  /*8770*/  BSSY B0, `(.L_x_2171) ;  /* 0x0000126000007945 */ /* 0x000fea0003800000 */
[----:B------:R-:W-:-:S05]  /*8780*/  @P0 IMAD.HI.U32 R9, R239, c[0x0][0x4ec], RZ ;  /* 0x00013b00ef090a27 */ /* 0x000fca00078e00ff */
[----:B------:R-:W-:Y:S01]  /*8790*/  @P0 SHF.R.U32.HI R6, RZ, c[0x0][0x4f0], R9 ;  /* 0x00013c00ff060a19 */ /* 0x000fe20000011609 */
[----:B-1----:R-:W-:Y:S02]  /*87a0*/  FADD.FTZ R250, R0, R250 ;  /* 0x000000fa00fa7221 */ /* 0x002fe40000010000 */
[----:B------:R-:W-:Y:S01]  /*87b0*/  IMAD.MOV.U32 R9, RZ, RZ, RZ ;  /* 0x000000ffff097224 */ /* 0x000fe200078e00ff */
[----:B------:R-:W-:Y:S01]  /*87c0*/  IADD3 R12, -R6, RZ, RZ ;  /* 0x000000ff060c7210 */ /* 0x000fe20007ffe1ff */
[----:B---3--:R-:W-:Y:S01]  /*87d0*/  FADD.FTZ R251, R2, R251 ;  /* 0x000000fb02fb7221 */ /* 0x008fe20000010000 */
[----:B--2---:R-:W-:Y:S01]  /*87e0*/  USHF.R.S32.HI UR6, URZ, 0x1f, UR7 ;  /* 0x0000001f3f067899 */ /* 0x004fe20008011407 */
[----:B------:R-:W1:Y:S01]  /*87f0*/  SHFL.BFLY PT, R2, R250, 0x1, 0x1f ;  /* 0x0c201f00fa027f89 */ /* 0x000e6200000e0000 */
[----:B------:R-:W-:Y:S01]  /*8800*/  UIMAD.WIDE.U32 UR10, UR7, UR4, URZ ;  /* 0x00000004070a72a5 */ /* 0x000fe2000f8e003f */
[----:B----4-:R-:W-:Y:S01]  /*8810*/  SHF.R.S32.HI R8, RZ, 0x1f, R7 ;  /* 0x0000001fff087819 */ /* 0x010fe20000011407 */
[----:B------:R-:W-:Y:S01]  /*8820*/  UIMAD UR8, UR6, UR4, URZ ;  /* 0x00000004060872a4 */ /* 0x000fe2000f8e023f */
[----:B------:R-:W2:Y:S02]  /*8830*/  SHFL.BFLY PT, R4, R251, 0x1, 0x1f ;  /* 0x0c201f00fb047f89 */ /* 0x000ea400000e0000 */
[CC--:B------:R-:W-:Y:S01]  /*8840*/  LEA.HI R0, R8.reuse, R7.reuse, RZ, 0x5 ;  /* 0x0000000708007211 */ /* 0x0c0fe200078f28ff */
[----:B------:R-:W-:Y:S01]  /*8850*/  UIMAD UR8, UR7, UR5, UR8 ;  /* 0x00000005070872a4 */ /* 0x000fe2000f8e0208 */
[-C--:B------:R-:W-:Y:S01]  /*8860*/  LEA.HI R8, R8, R7.reuse, RZ, 0x2 ;  /* 0x0000000708087211 */ /* 0x080fe200078f10ff */
[----:B------:R-:W-:Y:S01]  /*8870*/  IMAD.U32 R19, RZ, RZ, UR11 ;  /* 0x0000000bff137e24 */ /* 0x000fe2000f8e00ff */
[----:B------:R-:W-:Y:S01]  /*8880*/  LOP3.LUT R11, R0, 0xffffffe0, RZ, 0xc0, !PT ;  /* 0xffffffe0000b7812 */ /* 0x000fe200078ec0ff */
[----:B------:R-:W-:Y:S01]  /*8890*/  ULDC.64 UR4, c[0x0][0x3e8] ;  /* 0x0000fa0000047ab9 */ /* 0x000fe20000000a00 */
[----:B------:R-:W-:Y:S01]  /*88a0*/  LOP3.LUT R13, R8, 0xfffffffc, RZ, 0xc0, !PT ;  /* 0xfffffffc080d7812 */ /* 0x000fe200078ec0ff */
[----:B------:R-:W-:Y:S01]  /*88b0*/  UIMAD UR6, UR6, UR4, URZ ;  /* 0x00000004060672a4 */ /* 0x000fe2000f8e023f */
[----:B------:R-:W-:Y:S01]  /*88c0*/  SHF.R.S32.HI R0, RZ, 0x5, R0 ;  /* 0x00000005ff007819 */ /* 0x000fe20000011400 */
[----:B------:R-:W-:Y:S01]  /*88d0*/  IMAD.IADD R11, R7, 0x1, -R11 ;  /* 0x00000001070b7824 */ /* 0x000fe200078e0a0b */
[----:B------:R-:W-:Y:S01]  /*88e0*/  IADD3 R7, -R13, R7, RZ ;  /* 0x000000070d077210 */ /* 0x000fe20007ffe1ff */
[----:B------:R-:W-:Y:S01]  /*88f0*/  UIMAD.WIDE.U32 UR12, UR7, UR4, URZ ;  /* 0x00000004070c72a5 */ /* 0x000fe2000f8e003f */
[----:B------:R-:W-:Y:S01]  /*8900*/  MOV R18, UR10 ;  /* 0x0000000a00127c02 */ /* 0x000fe20008000f00 */
[----:B------:R-:W-:Y:S01]  /*8910*/  UIMAD UR5, UR7, UR5, UR6 ;  /* 0x00000005070572a4 */ /* 0x000fe2000f8e0206 */
[----:B------:R-:W-:Y:S01]  /*8920*/  BAR.SYNC.DEFER_BLOCKING 0x1, 0x100 ;  /* 0x0044000000007b1d */ /* 0x000fe20000010000 */
[----:B------:R-:W-:Y:S01]  /*8930*/  LOP3.LUT P4, RZ, R11, 0x3, RZ, 0xc0, !PT ;  /* 0x000000030bff7812 */ /* 0x000fe2000788c0ff */
[----:B------:R-:W-:Y:S01]  /*8940*/  IMAD R11, R12, c[0x0][0x4e8], R239 ;  /* 0x00013a000c0b7a24 */ /* 0x000fe200078e02ef */
[----:B------:R-:W-:Y:S01]  /*8950*/  SHF.R.S32.HI R12, RZ, 0x2, R8 ;  /* 0x00000002ff0c7819 */ /* 0x000fe20000011408 */
[----:B-1----:R-:W-:Y:S01]  /*8960*/  FADD.FTZ R2, R250, R2 ;  /* 0x00000002fa027221 */ /* 0x002fe20000010000 */
[----:B------:R-:W-:Y:S01]  /*8970*/  SHF.R.S32.HI R8, RZ, 0x1f, R8 ;  /* 0x0000001fff087819 */ /* 0x000fe20000011408 */
[----:B------:R-:W-:Y:S01]  /*8980*/  UIADD3 UR5, UR13, UR5, URZ ;  /* 0x000000050d057290 */ /* 0x000fe2000fffe03f */
[----:B------:R-:W-:Y:S01]  /*8990*/  IMAD.U32 R17, RZ, RZ, UR13 ;  /* 0x0000000dff117e24 */ /* 0x000fe2000f8e00ff */
[----:B------:R-:W-:Y:S01]  /*89a0*/  UIADD3 UR8, UR11, UR8, URZ ;  /* 0x000000080b087290 */ /* 0x000fe2000fffe03f */
[----:B------:R-:W-:Y:S01]  /*89b0*/  FSETP.NE.FTZ.AND P1, PT, R2, RZ, PT ;  /* 0x000000ff0200720b */ /* 0x000fe20003f35000 */
[----:B--2---:R-:W-:Y:S01]  /*89c0*/  FADD.FTZ R4, R251, R4 ;  /* 0x00000004fb047221 */ /* 0x004fe20000010000 */
[----:B------:R-:W-:-:S02]  /*89d0*/  LEA.HI R8, R8, R12, RZ, 0x3 ;  /* 0x0000000c08087211 */ /* 0x000fc400078f18ff */
[----:B------:R-:W-:Y:S01]  /*89e0*/  MOV R16, UR12 ;  /* 0x0000000c00107c02 */ /* 0x000fe20008000f00 */
[----:B------:R-:W-:Y:S01]  /*89f0*/  IMAD.U32 R19, RZ, RZ, UR8 ;  /* 0x00000008ff137e24 */ /* 0x000fe2000f8e00ff */
[----:B------:R-:W-:Y:S02]  /*8a00*/  FSETP.NE.FTZ.AND P2, PT, R4, RZ, PT ;  /* 0x000000ff0400720b */ /* 0x000fe40003f55000 */
[----:B------:R-:W-:Y:S02]  /*8a10*/  LOP3.LUT R8, R8, 0xfffffff8, RZ, 0xc0, !PT ;  /* 0xfffffff808087812 */ /* 0x000fe400078ec0ff */
[----:B------:R-:W-:-:S03]  /*8a20*/  MOV R17, UR5 ;  /* 0x0000000500117c02 */ /* 0x000fc60008000f00 */
[----:B------:R-:W1:Y:S01]  /*8a30*/  @P1 MUFU.LG2 R13, R2 ;  /* 0x00000002000d1308 */ /* 0x000e620000000c00 */
[----:B------:R-:W-:-:S05]  /*8a40*/  IMAD.IADD R12, R12, 0x1, -R8 ;  /* 0x000000010c0c7824 */ /* 0x000fca00078e0a08 */
[----:B------:R-:W-:Y:S02]  /*8a50*/  @P2 MOV R8, 0x3f317218 ;  /* 0x3f31721800082802 */ /* 0x000fe40000000f00 */
[----:B------:R2:W3:Y:S03]  /*8a60*/  @P1 MUFU.RCP R9, R2 ;  /* 0x0000000200091308 */ /* 0x0004e60000001000 */
[----:B------:R-:W-:-:S05]  /*8a70*/  @P2 FMUL.FTZ R8, R8, c[0x0][0x2d0] ;  /* 0x0000b40008082a20 */ /* 0x000fca0000410000 */
[----:B------:R-:W-:Y:S01]  /*8a80*/  @P2 MUFU.RCP R10, R4 ;  /* 0x00000004000a2308 */ /* 0x000fe20000001000 */
[----:B-1----:R-:W-:Y:S01]  /*8a90*/  @P1 FMUL.FTZ R13, R13, 0.69314718246459960938 ;  /* 0x3f3172180d0d1820 */ /* 0x002fe20000410000 */
[----:B--2---:R-:W-:-:S06]  /*8aa0*/  @P1 MOV R2, 0x3f317218 ;  /* 0x3f31721800021802 */ /* 0x004fcc0000000f00 */
[----:B------:R-:W1:Y:S01]  /*8ab0*/  @P2 MUFU.LG2 R4, R4 ;  /* 0x0000000400042308 */ /* 0x000e620000000c00 */
[C---:B---3--:R-:W-:Y:S02]  /*8ac0*/  FMUL.FTZ R131, R9.reuse, R131 ;  /* 0x0000008309837220 */ /* 0x048fe40000410000 */
[C---:B------:R-:W-:Y:S02]  /*8ad0*/  FMUL.FTZ R130, R9.reuse, R130 ;  /* 0x0000008209827220 */ /* 0x040fe40000410000 */
[----:B------:R-:W-:Y:S02]  /*8ae0*/  @P1 FMUL.FTZ R2, R2, c[0x0][0x2d0] ;  /* 0x0000b40002021a20 */ /* 0x000fe40000410000 */
[----:B------:R-:W-:Y:S01]  /*8af0*/  FMUL.FTZ R127, R9, R127 ;  /* 0x0000007f097f7220 */ /* 0x000fe20000410000 */
[----:B------:R-:W-:Y:S01]  /*8b00*/  F2FP.PACK_AB R130, R131, R130 ;  /* 0x000000828382723e */ /* 0x000fe200000000ff */
[----:B------:R-:W-:Y:S01]  /*8b10*/  @P1 FFMA.FTZ R14, R2, R3, R13 ;  /* 0x00000003020e1223 */ /* 0x000fe2000001000d */
[----:B------:R-:W-:Y:S01]  /*8b20*/  SHF.R.S32.HI R3, RZ, 0x1f, R0 ;  /* 0x0000001fff037819 */ /* 0x000fe20000011400 */
[----:B------:R-:W2:Y:S01]  /*8b30*/  S2R R2, SR_CTAID.Z ;  /* 0x0000000000027919 */ /* 0x000ea20000002700 */
[----:B------:R-:W-:-:S02]  /*8b40*/  FMUL.FTZ R126, R9, R126 ;  /* 0x0000007e097e7220 */ /* 0x000fc40000410000 */
[----:B------:R-:W-:Y:S02]  /*8b50*/  FMUL.FTZ R71, R9, R71 ;  /* 0x0000004709477220 */ /* 0x000fe40000410000 */
[----:B-1----:R-:W-:Y:S01]  /*8b60*/  @P2 FMUL.FTZ R4, R4, 0.69314718246459960938 ;  /* 0x3f31721804042820 */ /* 0x002fe20000410000 */
[----:B------:R-:W-:Y:S01]  /*8b70*/  F2FP.PACK_AB R126, R127, R126 ;  /* 0x0000007e7f7e723e */ /* 0x000fe200000000ff */
[C---:B------:R-:W-:Y:S02]  /*8b80*/  FMUL.FTZ R70, R9.reuse, R70 ;  /* 0x0000004609467220 */ /* 0x040fe40000410000 */
[C---:B------:R-:W-:Y:S02]  /*8b90*/  FMUL.FTZ R75, R9.reuse, R75 ;  /* 0x0000004b094b7220 */ /* 0x040fe40000410000 */
[----:B------:R-:W-:Y:S01]  /*8ba0*/  FMUL.FTZ R74, R9, R74 ;  /* 0x0000004a094a7220 */ /* 0x000fe20000410000 */
[----:B------:R-:W-:Y:S01]  /*8bb0*/  F2FP.PACK_AB R70, R71, R70 ;  /* 0x000000464746723e */ /* 0x000fe200000000ff */
[----:B------:R-:W-:-:S02]  /*8bc0*/  FMUL.FTZ R79, R9, R79 ;  /* 0x0000004f094f7220 */ /* 0x000fc40000410000 */
[----:B------:R-:W-:Y:S01]  /*8bd0*/  FMUL.FTZ R78, R9, R78 ;  /* 0x0000004e094e7220 */ /* 0x000fe20000410000 */
[----:B------:R-:W-:Y:S01]  /*8be0*/  F2FP.PACK_AB R74, R75, R74 ;  /* 0x0000004a4b4a723e */ /* 0x000fe200000000ff */
[C---:B------:R-:W-:Y:S02]  /*8bf0*/  FMUL.FTZ R83, R9.reuse, R83 ;  /* 0x0000005309537220 */ /* 0x040fe40000410000 */
[----:B------:R-:W-:Y:S01]  /*8c00*/  FMUL.FTZ R82, R9, R82 ;  /* 0x0000005209527220 */ /* 0x000fe20000410000 */
[----:B------:R-:W-:Y:S01]  /*8c10*/  F2FP.PACK_AB R78, R79, R78 ;  /* 0x0000004e4f4e723e */ /* 0x000fe200000000ff */
        /* <DEDUP_REMOVED lines=30> */
[----:B------:R-:W-:Y:S01]  /*8e00*/  @P2 FFMA.FTZ R15, R8, R132, R4 ;  /* 0x00000084080f2223 */ /* 0x000fe20000010004 */
[----:B------:R-:W-:Y:S01]  /*8e10*/  LEA.HI R8, R3, R0, RZ, 0x3 ;  /* 0x0000000003087211 */ /* 0x000fe200078f18ff */
[----:B--2---:R-:W-:Y:S01]  /*8e20*/  IMAD.WIDE.U32 R16, R2, c[0x0][0x3f0], R16 ;  /* 0x0000fc0002107a25 */ /* 0x004fe200078e0010 */
[----:B------:R-:W-:-:S02]  /*8e30*/  F2FP.PACK_AB R115, R115, R9 ;  /* 0x000000097373723e */ /* 0x000fc400000000ff */
[----:B------:R-:W-:Y:S01]  /*8e40*/  LOP3.LUT R9, R8, 0xffffff8, RZ, 0xc0, !PT ;  /* 0x0ffffff808097812 */ /* 0x000fe200078ec0ff */
[----:B------:R-:W-:Y:S01]  /*8e50*/  IMAD.WIDE.U32 R18, R2, c[0x0][0x498], R18 ;  /* 0x0001260002127a25 */ /* 0x000fe200078e0012 */
[----:B------:R-:W1:Y:S01]  /*8e60*/  S2R R8, SR_CTAID.X ;  /* 0x0000000000087919 */ /* 0x000e620000002500 */
[----:B------:R-:W-:Y:S02]  /*8e70*/  SHF.R.S32.HI R3, RZ, 0x1f, R2 ;  /* 0x0000001fff037819 */ /* 0x000fe40000011402 */
[----:B------:R-:W-:Y:S01]  /*8e80*/  LEA.HI R4, R7, R7, RZ, 0x1 ;  /* 0x0000000707047211 */ /* 0x000fe200078f08ff */
[----:B------:R-:W-:Y:S01]  /*8e90*/  FMUL.FTZ R129, R10, R129 ;  /* 0x000000810a817220 */ /* 0x000fe20000410000 */
[C---:B------:R-:W-:Y:S01]  /*8ea0*/  IADD3 R9, R0.reuse, -R9, RZ ;  /* 0x8000000900097210 */ /* 0x040fe20007ffe0ff */
[----:B------:R-:W-:Y:S01]  /*8eb0*/  IMAD R0, R0, 0x200, R7 ;  /* 0x0000020000007824 */ /* 0x000fe200078e0207 */
[----:B------:R-:W-:Y:S01]  /*8ec0*/  LOP3.LUT R13, R4, 0x1ffffffe, RZ, 0xc0, !PT ;  /* 0x1ffffffe040d7812 */ /* 0x000fe200078ec0ff */
[C---:B------:R-:W-:Y:S01]  /*8ed0*/  IMAD R4, R3.reuse, c[0x0][0x3f0], RZ ;  /* 0x0000fc0003047a24 */ /* 0x040fe200078e02ff */
[----:B------:R-:W-:Y:S01]  /*8ee0*/  R2P PR, R12, 0x6 ;  /* 0x000000060c007804 */ /* 0x000fe20000000000 */
[----:B------:R-:W-:Y:S01]  /*8ef0*/  IMAD R3, R3, c[0x0][0x498], RZ ;  /* 0x0001260003037a24 */ /* 0x000fe200078e02ff */
[----:B------:R-:W-:Y:S01]  /*8f00*/  IADD3 R13, R7, -R13, RZ ;  /* 0x8000000d070d7210 */ /* 0x000fe20007ffe0ff */
[----:B------:R-:W-:Y:S01]  /*8f10*/  IMAD R4, R2, c[0x0][0x3f4], R4 ;  /* 0x0000fd0002047a24 */ /* 0x000fe200078e0204 */
[----:B------:R-:W-:Y:S01]  /*8f20*/  LOP3.LUT R7, R12, 0x1, RZ, 0xc0, !PT ;  /* 0x000000010c077812 */ /* 0x000fe200078ec0ff */
[----:B------:R-:W-:Y:S01]  /*8f30*/  IMAD R3, R2, c[0x0][0x49c], R3 ;  /* 0x0001270002037a24 */ /* 0x000fe200078e0203 */
[----:B------:R-:W-:Y:S01]  /*8f40*/  SHF.L.U32 R12, R12, 0x6, RZ ;  /* 0x000000060c0c7819 */ /* 0x000fe200000006ff */
[----:B------:R-:W-:Y:S01]  /*8f50*/  IMAD.IADD R17, R17, 0x1, R4 ;  /* 0x0000000111117824 */ /* 0x000fe200078e0204 */
[----:B------:R-:W-:Y:S01]  /*8f60*/  LEA R9, R9, R242, 0x4 ;  /* 0x000000f209097211 */ /* 0x000fe200078e20ff */
[C---:B------:R-:W-:Y:S01]  /*8f70*/  FMUL.FTZ R128, R10.reuse, R128 ;  /* 0x000000800a807220 */ /* 0x040fe20000410000 */
[----:B------:R-:W-:Y:S01]  /*8f80*/  SHF.R.S32.HI R2, RZ, 0x1f, R6 ;  /* 0x0000001fff027819 */ /* 0x000fe20000011406 */
[----:B------:R-:W-:Y:S01]  /*8f90*/  FMUL.FTZ R125, R10, R125 ;  /* 0x0000007d0a7d7220 */ /* 0x000fe20000410000 */
[----:B------:R-:W-:Y:S01]  /*8fa0*/  LOP3.LUT R12, R12, 0x1c0, RZ, 0xc0, !PT ;  /* 0x000001c00c0c7812 */ /* 0x000fe200078ec0ff */
[----:B------:R-:W-:Y:S01]  /*8fb0*/  FMUL.FTZ R124, R10, R124 ;  /* 0x0000007c0a7c7220 */ /* 0x000fe20000410000 */
[----:B------:R-:W-:Y:S01]  /*8fc0*/  LEA R13, R13, R9, 0x3 ;  /* 0x000000090d0d7211 */ /* 0x000fe200078e18ff */
[----:B------:R-:W-:Y:S01]  /*8fd0*/  IMAD R2, R2, c[0x0][0x3e0], RZ ;  /* 0x0000f80002027a24 */ /* 0x000fe200078e02ff */
[----:B------:R-:W-:Y:S01]  /*8fe0*/  LEA.HI R12, R12, R12, RZ, 0x1d ;  /* 0x0000000c0c0c7211 */ /* 0x000fe200078fe8ff */
[C---:B-1----:R-:W-:Y:S01]  /*8ff0*/  IMAD R9, R8.reuse, 0x80, R9 ;  /* 0x0000008008097824 */ /* 0x042fe200078e0209 */
[----:B------:R-:W-:Y:S01]  /*9000*/  LEA R13, R8, R13, 0x7 ;  /* 0x0000000d080d7211 */ /* 0x000fe200078e38ff */
[C---:B------:R-:W-:Y:S01]  /*9010*/  IMAD R2, R6.reuse, c[0x0][0x3e4], R2 ;  /* 0x0000f90006027a24 */ /* 0x040fe200078e0202 */
[----:B------:R-:W-:Y:S01]  /*9020*/  ISETP.NE.U32.AND P3, PT, R7, 0x1, PT ;  /* 0x000000010700780c */ /* 0x000fe20003f65070 */
[----:B------:R-:W-:Y:S01]  /*9030*/  IMAD.WIDE.U32 R6, R6, c[0x0][0x3e0], R16 ;  /* 0x0000f80006067a25 */ /* 0x000fe200078e0010 */
[----:B------:R-:W-:-:S02]  /*9040*/  LEA R0, R0, R12, 0x1 ;  /* 0x0000000c00007211 */ /* 0x000fc400078e08ff */
[----:B------:R-:W-:Y:S01]  /*9050*/  ISETP.GE.OR P5, PT, R9, R5, P4 ;  /* 0x000000050900720c */ /* 0x000fe200027a6670 */
[----:B------:R-:W-:Y:S01]  /*9060*/  @P0 IMAD.HI.U32 R4, R13, c[0x0][0x4ec], RZ ;  /* 0x00013b000d040a27 */ /* 0x000fe200078e00ff */
[----:B------:R-:W-:Y:S02]  /*9070*/  IADD3 R17, R7, R2, RZ ;  /* 0x0000000207117210 */ /* 0x000fe40007ffe0ff */
[----:B------:R-:W-:Y:S01]  /*9080*/  SHF.R.S32.HI R2, RZ, 0x1f, R11 ;  /* 0x0000001fff027819 */ /* 0x000fe2000001140b */
[----:B------:R-:W-:Y:S01]  /*9090*/  IMAD.SHL.U32 R0, R0, 0x2, RZ ;  /* 0x0000000200007824 */ /* 0x000fe200078e00ff */
[----:B------:R-:W-:Y:S01]  /*90a0*/  IADD3 R9, R9, 0x8, RZ ;  /* 0x0000000809097810 */ /* 0x000fe20007ffe0ff */
[----:B------:R-:W-:Y:S01]  /*90b0*/  IMAD.MOV.U32 R16, RZ, RZ, R6 ;  /* 0x000000ffff107224 */ /* 0x000fe200078e0006 */
[----:B------:R-:W-:Y:S01]  /*90c0*/  MOV R7, R13 ;  /* 0x0000000d00077202 */ /* 0x000fe20000000f00 */
[----:B------:R-:W-:Y:S01]  /*90d0*/  IMAD R6, R2, c[0x0][0x3d8], RZ ;  /* 0x0000f60002067a24 */ /* 0x000fe200078e02ff */
[----:B------:R-:W-:Y:S01]  /*90e0*/  @P0 SHF.R.U32.HI R7, RZ, c[0x0][0x4f0], R4 ;  /* 0x00013c00ff070a19 */ /* 0x000fe20000011604 */
[C---:B------:R-:W-:Y:S01]  /*90f0*/  FMUL.FTZ R69, R10.reuse, R69 ;  /* 0x000000450a457220 */ /* 0x040fe20000410000 */
[----:B------:R-:W-:Y:S01]  /*9100*/  ISETP.GE.OR P4, PT, R9, R5, P4 ;  /* 0x000000050900720c */ /* 0x000fe20002786670 */
[----:B------:R-:W-:Y:S01]  /*9110*/  FMUL.FTZ R68, R10, R68 ;  /* 0x000000440a447220 */ /* 0x000fe20000410000 */
[----:B------:R-:W-:Y:S01]  /*9120*/  IADD3 R9, R0, 0x80, RZ ;  /* 0x0000008000097810 */ /* 0x000fe20007ffe0ff */
[C---:B------:R-:W-:Y:S01]  /*9130*/  FMUL.FTZ R73, R10.reuse, R73 ;  /* 0x000000490a497220 */ /* 0x040fe20000410000 */
[----:B------:R-:W-:Y:S01]  /*9140*/  IADD3 R2, -R7, RZ, RZ ;  /* 0x000000ff07027210 */ /* 0x000fe20007ffe1ff */
[----:B------:R-:W-:Y:S01]  /*9150*/  FMUL.FTZ R72, R10, R72 ;  /* 0x000000480a487220 */ /* 0x000fe20000410000 */
[----:B------:R-:W-:Y:S01]  /*9160*/  IADD3 R8, R0, 0x70, RZ ;  /* 0x0000007000087810 */ /* 0x000fe20007ffe0ff */
[----:B------:R-:W-:Y:S01]  /*9170*/  FMUL.FTZ R77, R10, R77 ;  /* 0x0000004d0a4d7220 */ /* 0x000fe20000410000 */
[----:B------:R-:W-:Y:S01]  /*9180*/  @P3 IADD3 R8, R9, 0x10, RZ ;  /* 0x0000001009083810 */ /* 0x000fe20007ffe0ff */
[----:B------:R-:W-:Y:S01]  /*9190*/  IMAD R13, R2, c[0x0][0x4e8], R13 ;  /* 0x00013a00020d7a24 */ /* 0x000fe200078e020d */
[----:B------:R-:W-:Y:S01]  /*91a0*/  SHF.R.S32.HI R9, RZ, 0x1f, R7 ;  /* 0x0000001fff097819 */ /* 0x000fe20000011407 */
[C---:B------:R-:W-:Y:S01]  /*91b0*/  FMUL.FTZ R76, R10.reuse, R76 ;  /* 0x0000004c0a4c7220 */ /* 0x040fe20000410000 */
[----:B------:R-:W-:Y:S01]  /*91c0*/  IADD3 R18, P0, R7, R18, RZ ;  /* 0x0000001207127210 */ /* 0x000fe20007f1e0ff */
[C---:B------:R-:W-:Y:S01]  /*91d0*/  FMUL.FTZ R81, R10.reuse, R81 ;  /* 0x000000510a517220 */ /* 0x040fe20000410000 */
[----:B------:R-:W-:Y:S01]  /*91e0*/  MOV R4, 0x20 ;  /* 0x0000002000047802 */ /* 0x000fe20000000f00 */
[C---:B------:R-:W-:Y:S01]  /*91f0*/  FMUL.FTZ R80, R10.reuse, R80 ;  /* 0x000000500a507220 */ /* 0x040fe20000410000 */
[----:B------:R-:W-:Y:S01]  /*9200*/  IADD3.X R19, R9, R19, R3, P0, !PT ;  /* 0x0000001309137210 */ /* 0x000fe200007fe403 */
[C---:B------:R-:W-:Y:S01]  /*9210*/  FMUL.FTZ R85, R10.reuse, R85 ;  /* 0x000000550a557220 */ /* 0x040fe20000410000 */
[----:B------:R-:W-:Y:S01]  /*9220*/  MOV R7, 0x40 ;  /* 0x0000004000077802 */ /* 0x000fe20000000f00 */
[C---:B------:R-:W-:Y:S01]  /*9230*/  FMUL.FTZ R84, R10.reuse, R84 ;  /* 0x000000540a547220 */ /* 0x040fe20000410000 */
[----:B------:R-:W-:Y:S01]  /*9240*/  SHF.R.S32.HI R3, RZ, 0x1f, R13 ;  /* 0x0000001fff037819 */ /* 0x000fe2000001140d */
[----:B------:R-:W-:Y:S01]  /*9250*/  FMUL.FTZ R89, R10, R89 ;  /* 0x000000590a597220 */ /* 0x000fe20000410000 */
[----:B------:R-:W-:Y:S01]  /*9260*/  SEL R4, R4, 0xffffffe0, !P1 ;  /* 0xffffffe004047807 */ /* 0x000fe20004800000 */
[----:B------:R-:W-:Y:S01]  /*9270*/  FMUL.FTZ R88, R10, R88 ;  /* 0x000000580a587220 */ /* 0x000fe20000410000 */
[----:B------:R-:W-:Y:S01]  /*9280*/  SEL R7, R7, 0xffffffc0, !P2 ;  /* 0xffffffc007077807 */ /* 0x000fe20005000000 */
[----:B------:R-:W-:Y:S01]  /*9290*/  IMAD R3, R3, c[0x0][0x488], RZ ;  /* 0x0001220003037a24 */ /* 0x000fe200078e02ff */
[----:B------:R-:W-:Y:S01]  /*92a0*/  F2FP.PACK_AB R128, R129, R128 ;  /* 0x000000808180723e */ /* 0x000fe200000000ff */
[----:B------:R-:W-:Y:S01]  /*92b0*/  IMAD.IADD R2, R0, 0x1, R4 ;  /* 0x0000000100027824 */ /* 0x000fe200078e0204 */
[----:B------:R-:W-:Y:S01]  /*92c0*/  F2FP.PACK_AB R124, R125, R124 ;  /* 0x0000007c7d7c723e */ /* 0x000fe200000000ff */
[C---:B------:R-:W-:Y:S01]  /*92d0*/  FMUL.FTZ R93, R10.reuse, R93 ;  /* 0x0000005d0a5d7220 */ /* 0x040fe20000410000 */
[----:B------:R-:W-:Y:S01]  /*92e0*/  F2FP.PACK_AB R68, R69, R68 ;  /* 0x000000444544723e */ /* 0x000fe200000000ff */
[C---:B------:R-:W-:Y:S01]  /*92f0*/  FMUL.FTZ R92, R10.reuse, R92 ;  /* 0x0000005c0a5c7220 */ /* 0x040fe20000410000 */
[----:B------:R-:W-:Y:S01]  /*9300*/  F2FP.PACK_AB R72, R73, R72 ;  /* 0x000000484948723e */ /* 0x000fe200000000ff */
[----:B------:R-:W-:Y:S01]  /*9310*/  FMUL.FTZ R97, R10, R97 ;  /* 0x000000610a617220 */ /* 0x000fe20000410000 */
[----:B------:R-:W-:Y:S01]  /*9320*/  IADD3 R4, R4, R8, RZ ;  /* 0x0000000804047210 */ /* 0x000fe20007ffe0ff */
[----:B------:R-:W-:Y:S01]  /*9330*/  FMUL.FTZ R96, R10, R96 ;  /* 0x000000600a607220 */ /* 0x000fe20000410000 */
[----:B------:R-:W-:Y:S01]  /*9340*/  F2FP.PACK_AB R76, R77, R76 ;  /* 0x0000004c4d4c723e */ /* 0x000fe200000000ff */
[----:B------:R-:W-:Y:S01]  /*9350*/  IMAD.IADD R9, R0, 0x1, R7 ;  /* 0x0000000100097824 */ /* 0x000fe200078e0207 */
[----:B------:R-:W-:Y:S01]  /*9360*/  F2FP.PACK_AB R80, R81, R80 ;  /* 0x000000505150723e */ /* 0x000fe200000000ff */
[C---:B------:R-:W-:Y:S01]  /*9370*/  FMUL.FTZ R121, R10.reuse, R121 ;  /* 0x000000790a797220 */ /* 0x040fe20000410000 */
[----:B------:R-:W-:Y:S01]  /*9380*/  STS [R0+0x80], R128 ;  /* 0x0000808000007388 */ /* 0x000fe20000000800 */
[----:B------:R-:W-:Y:S01]  /*9390*/  FMUL.FTZ R120, R10, R120 ;  /* 0x000000780a787220 */ /* 0x000fe20000410000 */
[----:B------:R-:W-:Y:S01]  /*93a0*/  IADD3 R12, R7, R8, RZ ;  /* 0x00000008070c7210 */ /* 0x000fe20007ffe0ff */
[----:B------:R-:W-:Y:S01]  /*93b0*/  IMAD.WIDE.U32 R18, R13, c[0x0][0x488], R18 ;  /* 0x000122000d127a25 */ /* 0x000fe200078e0012 */
[----:B------:R-:W-:Y:S01]  /*93c0*/  STS [R0+0x480], R130 ;  /* 0x0004808200007388 */ /* 0x000fe20000000800 */
[----:B------:R-:W-:-:S02]  /*93d0*/  F2FP.PACK_AB R84, R85, R84 ;  /* 0x000000545554723e */ /* 0x000fc400000000ff */
[----:B------:R-:W-:Y:S01]  /*93e0*/  IMAD R3, R13, c[0x0][0x48c], R3 ;  /* 0x000123000d037a24 */ /* 0x000fe200078e0203 */
[----:B------:R-:W-:Y:S01]  /*93f0*/  STS [R8], R124 ;  /* 0x0000007c08007388 */ /* 0x000fe20000000800 */
[C---:B------:R-:W-:Y:S01]  /*9400*/  FMUL.FTZ R101, R10.reuse, R101 ;  /* 0x000000650a657220 */ /* 0x040fe20000410000 */
[----:B------:R-:W-:Y:S01]  /*9410*/  F2FP.PACK_AB R88, R89, R88 ;  /* 0x000000585958723e */ /* 0x000fe200000000ff */
[----:B------:R-:W-:Y:S01]  /*9420*/  FMUL.FTZ R100, R10, R100 ;  /* 0x000000640a647220 */ /* 0x000fe20000410000 */
[----:B------:R-:W-:Y:S01]  /*9430*/  STS [R8+0x400], R126 ;  /* 0x0004007e08007388 */ /* 0x000fe20000000800 */
[----:B------:R-:W-:Y:S01]  /*9440*/  IMAD.IADD R13, R7, 0x1, R2 ;  /* 0x00000001070d7824 */ /* 0x000fe200078e0202 */
[----:B------:R-:W-:Y:S01]  /*9450*/  IADD3 R7, R4, R7, RZ ;  /* 0x0000000704077210 */ /* 0x000fe20007ffe0ff */
[C---:B------:R-:W-:Y:S01]  /*9460*/  FMUL.FTZ R105, R10.reuse, R105 ;  /* 0x000000690a697220 */ /* 0x040fe20000410000 */
[----:B------:R-:W-:Y:S01]  /*9470*/  STS [R2+0x80], R68 ;  /* 0x0000804402007388 */ /* 0x000fe20000000800 */
[C---:B------:R-:W-:Y:S01]  /*9480*/  FMUL.FTZ R104, R10.reuse, R104 ;  /* 0x000000680a687220 */ /* 0x040fe20000410000 */
[----:B------:R-:W-:Y:S01]  /*9490*/  F2FP.PACK_AB R92, R93, R92 ;  /* 0x0000005c5d5c723e */ /* 0x000fe200000000ff */
[C---:B------:R-:W-:Y:S01]  /*94a0*/  FMUL.FTZ R109, R10.reuse, R109 ;  /* 0x0000006d0a6d7220 */ /* 0x040fe20000410000 */
[----:B------:R-:W-:Y:S01]  /*94b0*/  STS [R2+0x480], R70 ;  /* 0x0004804602007388 */ /* 0x000fe20000000800 */
[C---:B------:R-:W-:Y:S01]  /*94c0*/  FMUL.FTZ R108, R10.reuse, R108 ;  /* 0x0000006c0a6c7220 */ /* 0x040fe20000410000 */
[----:B------:R-:W-:Y:S01]  /*94d0*/  F2FP.PACK_AB R96, R97, R96 ;  /* 0x000000606160723e */ /* 0x000fe200000000ff */
[C---:B------:R-:W-:Y:S01]  /*94e0*/  FMUL.FTZ R117, R10.reuse, R117 ;  /* 0x000000750a757220 */ /* 0x040fe20000410000 */
[----:B------:R-:W-:Y:S01]  /*94f0*/  STS [R4], R72 ;  /* 0x0000004804007388 */ /* 0x000fe20000000800 */
[C---:B------:R-:W-:Y:S01]  /*9500*/  FMUL.FTZ R116, R10.reuse, R116 ;  /* 0x000000740a747220 */ /* 0x040fe20000410000 */
[----:B------:R-:W-:Y:S01]  /*9510*/  F2FP.PACK_AB R120, R121, R120 ;  /* 0x000000787978723e */ /* 0x000fe200000000ff */
[C---:B------:R-:W-:Y:S01]  /*9520*/  FMUL.FTZ R113, R10.reuse, R113 ;  /* 0x000000710a717220 */ /* 0x040fe20000410000 */
[----:B------:R-:W-:Y:S01]  /*9530*/  STS [R4+0x400], R74 ;  /* 0x0004004a04007388 */ /* 0x000fe20000000800 */
[----:B------:R-:W-:Y:S01]  /*9540*/  FMUL.FTZ R10, R10, R112 ;  /* 0x000000700a0a7220 */ /* 0x000fe20000410000 */
[----:B------:R-:W-:Y:S01]  /*9550*/  F2FP.PACK_AB R100, R101, R100 ;  /* 0x000000646564723e */ /* 0x000fe200000000ff */
[C---:B------:R-:W-:Y:S01]  /*9560*/  IMAD R6, R11.reuse, c[0x0][0x3dc], R6 ;  /* 0x0000f7000b067a24 */ /* 0x040fe200078e0206 */
[----:B------:R-:W-:Y:S01]  /*9570*/  STS [R9+0x80], R76 ;  /* 0x0000804c09007388 */ /* 0x000fe20000000800 */
[----:B------:R-:W-:Y:S01]  /*9580*/  IMAD.WIDE.U32 R16, R11, c[0x0][0x3d8], R16 ;  /* 0x0000f6000b107a25 */ /* 0x000fe200078e0010 */
[----:B------:R-:W-:-:S02]  /*9590*/  F2FP.PACK_AB R104, R105, R104 ;  /* 0x000000686968723e */ /* 0x000fc400000000ff */
[----:B------:R-:W-:Y:S01]  /*95a0*/  STS [R9+0x480], R78 ;  /* 0x0004804e09007388 */ /* 0x000fe20000000800 */
[C---:B------:R-:W-:Y:S02]  /*95b0*/  LEA R11, P0, R18.reuse, c[0x0][0x450], 0x2 ;  /* 0x00011400120b7a11 */ /* 0x040fe400078010ff */
[----:B------:R-:W-:Y:S01]  /*95c0*/  IADD3 R3, R19, R3, RZ ;  /* 0x0000000313037210 */ /* 0x000fe20007ffe0ff */
[----:B------:R-:W-:Y:S01]  /*95d0*/  STS [R12], R80 ;  /* 0x000000500c007388 */ /* 0x000fe20000000800 */
[----:B------:R-:W-:Y:S02]  /*95e0*/  F2FP.PACK_AB R108, R109, R108 ;  /* 0x0000006c6d6c723e */ /* 0x000fe400000000ff */
[----:B------:R-:W-:Y:S01]  /*95f0*/  F2FP.PACK_AB R116, R117, R116 ;  /* 0x000000747574723e */ /* 0x000fe200000000ff */
[----:B------:R-:W-:Y:S01]  /*9600*/  STS [R12+0x400], R82 ;  /* 0x000400520c007388 */ /* 0x000fe20000000800 */
[----:B------:R-:W-:Y:S02]  /*9610*/  F2FP.PACK_AB R10, R113, R10 ;  /* 0x0000000a710a723e */ /* 0x000fe400000000ff */
[----:B------:R-:W-:Y:S01]  /*9620*/  LEA.HI.X R3, R18, c[0x0][0x454], R3, 0x2, P0 ;  /* 0x0001150012037a11 */ /* 0x000fe200000f1403 */
        /* <DEDUP_REMOVED lines=11> */
[----:B------:R3:W-:Y:S01]  /*96e0*/  STS [R4+0x4400], R102 ;  /* 0x0044006604007388 */ /* 0x0007e20000000800 */
[----:B-1----:R-:W-:-:S03]  /*96f0*/  SHF.L.U32 R0, R238, 0x1, RZ ;  /* 0x00000001ee007819 */ /* 0x002fc600000006ff */
[----:B------:R-:W-:Y:S04]  /*9700*/  STS [R9+0x4080], R104 ;  /* 0x0040806809007388 */ /* 0x000fe80000000800 */
[----:B------:R-:W-:Y:S04]  /*9710*/  STS [R9+0x4480], R106 ;  /* 0x0044806a09007388 */ /* 0x000fe80000000800 */
[----:B------:R-:W-:Y:S04]  /*9720*/  STS [R12+0x4000], R108 ;  /* 0x0040006c0c007388 */ /* 0x000fe80000000800 */
[----:B------:R-:W-:Y:S01]  /*9730*/  STS [R12+0x4400], R110 ;  /* 0x0044006e0c007388 */ /* 0x000fe20000000800 */
[----:B--2---:R-:W-:-:S03]  /*9740*/  LEA R2, P0, R16, c[0x0][0x380], 0x1 ;  /* 0x0000e00010027a11 */ /* 0x004fc600078008ff */
[----:B------:R-:W-:Y:S04]  /*9750*/  STS [R13+0x4080], R116 ;  /* 0x004080740d007388 */ /* 0x000fe80000000800 */
[----:B------:R-:W-:Y:S01]  /*9760*/  STS [R13+0x4480], R118 ;  /* 0x004480760d007388 */ /* 0x000fe20000000800 */
[----:B---3--:R-:W-:-:S03]  /*9770*/  IMAD.IADD R4, R17, 0x1, R6 ;  /* 0x0000000111047824 */ /* 0x008fc600078e0206 */
[----:B------:R-:W-:Y:S02]  /*9780*/  STS [R7+0x4000], R10 ;  /* 0x0040000a07007388 */ /* 0x000fe40000000800 */
[----:B------:R-:W-:Y:S02]  /*9790*/  LEA.HI.X R4, R16, c[0x0][0x384], R4, 0x1, P0 ;  /* 0x0000e10010047a11 */ /* 0x000fe400000f0c04 */
[----:B------:R-:W-:Y:S04]  /*97a0*/  STS [R7+0x4400], R115 ;  /* 0x0044007307007388 */ /* 0x000fe80000000800 */
[----:B------:R-:W-:Y:S01]  /*97b0*/  BAR.SYNC.DEFER_BLOCKING 0x1, 0x100 ;  /* 0x0044000000007b1d */ /* 0x000fe20000010000 */
[----:B------:R-:W-:-:S05]  /*97c0*/  ISETP.GE.AND P0, PT, R237, R5, PT ;  /* 0x00000005ed00720c */ /* 0x000fca0003f06270 */
[----:B------:R-:W-:Y:S04]  /*97d0*/  SHFL.IDX PT, R18, R11, RZ, 0x1c1f ;  /* 0x001c1fff0b127589 */ /* 0x000fe800000e0000 */
[----:B------:R-:W1:Y:S04]  /*97e0*/  SHFL.IDX PT, R19, R3, RZ, 0x1c1f ;  /* 0x001c1fff03137589 */ /* 0x000e6800000e0000 */
[----:B------:R-:W-:Y:S04]  /*97f0*/  SHFL.IDX PT, R20, R11, 0x1, 0x1c1f ;  /* 0x003c1f000b147f89 */ /* 0x000fe800000e0000 */
[----:B------:R2:W3:Y:S04]  /*9800*/  SHFL.IDX PT, R21, R3, 0x1, 0x1c1f ;  /* 0x003c1f0003157f89 */ /* 0x0004e800000e0000 */
[----:B------:R4:W4:Y:S04]  /*9810*/  SHFL.IDX PT, R40, R2, RZ, 0x181f ;  /* 0x00181fff02287589 */ /* 0x00092800000e0000 */
[----:B------:R4:W4:Y:S04]  /*9820*/  SHFL.IDX PT, R41, R4, RZ, 0x181f ;  /* 0x00181fff04297589 */ /* 0x00092800000e0000 */
[----:B-1----:R1:W-:Y:S04]  /*9830*/  @!P5 ST.E [R18.64], R15 ;  /* 0x0000000f1200d985 */ /* 0x0023e8000c10190e */
[----:B--2---:R-:W2:Y:S04]  /*9840*/  S2R R3, SR_TID.X ;  /* 0x0000000000037919 */ /* 0x004ea80000002100 */
[----:B---3--:R1:W-:Y:S04]  /*9850*/  @!P4 ST.E [R20.64], R14 ;  /* 0x0000000e1400c985 */ /* 0x0083e8000c10190e */
[----:B------:R1:W3:Y:S04]  /*9860*/  LDS.128 R32, [R0+0x1080] ;  /* 0x0010800000207984 */ /* 0x0002e80000000c00 */
[----:B------:R1:W1:Y:S04]  /*9870*/  LDS.128 R28, [R0+0x2080] ;  /* 0x00208000001c7984 */ /* 0x0002680000000c00 */
[----:B------:R1:W1:Y:S04]  /*9880*/  LDS.128 R24, [R0+0x3080] ;  /* 0x0030800000187984 */ /* 0x0002680000000c00 */
[----:B------:R1:W1:Y:S04]  /*9890*/  LDS.128 R20, [R0+0x5080] ;  /* 0x0050800000147984 */ /* 0x0002680000000c00 */
[----:B------:R1:W1:Y:S01]  /*98a0*/  LDS.128 R12, [R0+0x6080] ;  /* 0x00608000000c7984 */ /* 0x0002620000000c00 */
[----:B--2---:R-:W-:-:S03]  /*98b0*/  SHF.R.S32.HI R6, RZ, 0x1f, R3 ;  /* 0x0000001fff067819 */ /* 0x004fc60000011403 */
[----:B------:R2:W1:Y:S01]  /*98c0*/  LDS.128 R8, [R0+0x7080] ;  /* 0x0070800000087984 */ /* 0x0004620000000c00 */
[----:B------:R-:W-:-:S04]  /*98d0*/  LEA.HI R6, R6, R3, RZ, 0x3 ;  /* 0x0000000306067211 */ /* 0x000fc800078f18ff */
[----:B------:R-:W-:-:S04]  /*98e0*/  LOP3.LUT R6, R6, 0xfffffff8, RZ, 0xc0, !PT ;  /* 0xfffffff806067812 */ /* 0x000fc800078ec0ff */
[----:B------:R-:W-:-:S04]  /*98f0*/  IADD3 R3, -R6, R3, RZ ;  /* 0x0000000306037210 */ /* 0x000fc80007ffe1ff */
[----:B------:R-:W-:Y:S01]  /*9900*/  SHF.L.U32 R3, R3, 0x3, RZ ;  /* 0x0000000303037819 */ /* 0x000fe200000006ff */
[----:B------:R-:W-:Y:S05]  /*9910*/  @P0 BRA `(.L_x_2172) ;  /* 0x000000b000000947 */ /* 0x000fea0003800000 */
[----:B-1--4-:R-:W1:Y:S01]  /*9920*/  LDS.128 R16, [R0+0x80] ;  /* 0x0000800000107984 */ /* 0x012e620000000c00 */
[----:B------:R-:W-:Y:S02]  /*9930*/  ISETP.GE.AND P0, PT, R241, c[0x0][0x3c8], PT ;  /* 0x0000f200f1007a0c */ /* 0x000fe40003f06270 */
[----:B------:R-:W-:Y:S01]  /*9940*/  ISETP.GE.AND P1, PT, R3, c[0x0][0x3c8], PT ;  /* 0x0000f20003007a0c */ /* 0x000fe20003f26270 */
[----:B------:R4:W5:-:S12]  /*9950*/  LDS.128 R36, [R0+0x4080] ;  /* 0x0040800000247984 */ /* 0x0009580000000c00 */
[----:B------:R-:W-:Y:S01]  /*9960*/  @!P1 IMAD.WIDE R6, R3, 0x2, R40 ;  /* 0x0000000203069825 */ /* 0x000fe200078e0228 */
[----:B--2-4-:R-:W-:-:S04]  /*9970*/  @!P0 SHF.R.S32.HI R0, RZ, 0x1f, R241 ;  /* 0x0000001fff008819 */ /* 0x014fc800000114f1 */
[----:B------:R-:W-:-:S04]  /*9980*/  @!P0 LEA.HI R0, R0, R241, RZ, 0x3 ;  /* 0x000000f100008211 */ /* 0x000fc800078f18ff */
[----:B------:R-:W-:-:S05]  /*9990*/  @!P0 LOP3.LUT R0, R0, 0xfffffff8, RZ, 0xc0, !PT ;  /* 0xfffffff800008812 */ /* 0x000fca00078ec0ff */
[----:B------:R-:W-:Y:S01]  /*99a0*/  @!P0 IMAD.WIDE R40, R0, 0x2, R40 ;  /* 0x0000000200288825 */ /* 0x000fe200078e0228 */
[----:B-1----:R1:W-:Y:S04]  /*99b0*/  @!P1 ST.E.128 [R6.64], R16 ;  /* 0x0000001006009985 */ /* 0x0023e8000c101d0e */
[----:B-----5:R1:W-:Y:S02]  /*99c0*/  @!P0 ST.E.128 [R40.64], R36 ;  /* 0x0000002428008985 */ /* 0x0203e4000c101d0e */
.L_x_2172:
[----:B----4-:R-:W-:Y:S05]  /*99d0*/  BSYNC B0 ;  /* 0x0000000000007941 */ /* 0x010fea0003800000 */
.L_x_2171:
[----:B-12---:R-:W-:Y:S01]  /*99e0*/  IADD3 R0, R237, 0x20, RZ ;  /* 0x00000020ed007810 */ /* 0x006fe20007ffe0ff */
[----:B------:R1:W2:Y:S01]  /*99f0*/  SHFL.IDX PT, R7, R4, 0x1, 0x181f ;  /* 0x00381f0004077f89 */ /* 0x0002a200000e0000 */
[----:B------:R-:W-:Y:S02]  /*9a00*/  BSSY B0, `(.L_x_2173) ;  /* 0x000000d000007945 */ /* 0x000fe40003800000 */
[----:B------:R-:W-:Y:S01]  /*9a10*/  ISETP.GE.AND P0, PT, R0, R5, PT ;  /* 0x000000050000720c */ /* 0x000fe20003f06270 */
[----:B------:R1:W4:-:S12]  /*9a20*/  SHFL.IDX PT, R6, R2, 0x1, 0x181f ;  /* 0x00381f0002067f89 */ /* 0x00031800000e0000 */
[----:B------:R-:W-:Y:S05]  /*9a30*/  @P0 BRA `(.L_x_2174) ;  /* 0x0000009000000947 */ /* 0x000fea0003800000 */
[----:B------:R-:W-:Y:S02]  /*9a40*/  ISETP.GE.AND P0, PT, R241, c[0x0][0x3c8], PT ;  /* 0x0000f200f1007a0c */ /* 0x000fe40003f06270 */
[----:B------:R-:W-:-:S11]  /*9a50*/  ISETP.GE.AND P1, PT, R3, c[0x0][0x3c8], PT ;  /* 0x0000f20003007a0c */ /* 0x000fd60003f26270 */
[----:B------:R-:W-:Y:S02]  /*9a60*/  @!P0 SHF.R.S32.HI R0, RZ, 0x1f, R241 ;  /* 0x0000001fff008819 */ /* 0x000fe400000114f1 */
[----:B--2-4-:R-:W-:Y:S02]  /*9a70*/  @!P1 IMAD.WIDE R16, R3, 0x2, R6 ;  /* 0x0000000203109825 */ /* 0x014fe400078e0206 */
[----:B------:R-:W-:-:S03]  /*9a80*/  @!P0 LEA.HI R0, R0, R241, RZ, 0x3 ;  /* 0x000000f100008211 */ /* 0x000fc600078f18ff */
[----:B---3--:R2:W-:Y:S01]  /*9a90*/  @!P1 ST.E.128 [R16.64], R32 ;  /* 0x0000002010009985 */ /* 0x0085e2000c101d0e */
[----:B------:R-:W-:-:S05]  /*9aa0*/  @!P0 LOP3.LUT R0, R0, 0xfffffff8, RZ, 0xc0, !PT ;  /* 0xfffffff800008812 */ /* 0x000fca00078ec0ff */
[----:B------:R-:W-:-:S05]  /*9ab0*/  @!P0 IMAD.WIDE R6, R0, 0x2, R6 ;  /* 0x0000000200068825 */ /* 0x000fca00078e0206 */
[----:B------:R2:W-:Y:S02]  /*9ac0*/  @!P0 ST.E.128 [R6.64], R20 ;  /* 0x0000001406008985 */ /* 0x0005e4000c101d0e */
.L_x_2174:
[----:B------:R-:W-:Y:S05]  /*9ad0*/  BSYNC B0 ;  /* 0x0000000000007941 */ /* 0x000fea0003800000 */
.L_x_2173:
        /* <DEDUP_REMOVED lines=15> */
.L_x_2176:
[----:B------:R-:W-:Y:S05]  /*9bd0*/  BSYNC B0 ;  /* 0x0000000000007941 */ /* 0x000fea0003800000 */
.L_x_2175:
[----:B------:R-:W-:Y:S01]  /*9be0*/  IADD3 R237, R237, 0x60, RZ ;  /* 0x00000060eded7810 */ /* 0x000fe20007ffe0ff */
[----:B-1----:R1:W2:Y:S03]  /*9bf0*/  SHFL.IDX PT, R7, R4, 0x3, 0x181f ;  /* 0x00781f0004077f89 */ /* 0x0022a600000e0000 */
[----:B------:R-:W-:Y:S01]  /*9c00*/  ISETP.GE.AND P0, PT, R237, R5, PT ;  /* 0x00000005ed00720c */ /* 0x000fe20003f06270 */
[----:B----4-:R1:W4:-:S12]  /*9c10*/  SHFL.IDX PT, R6, R2, 0x3, 0x181f ;  /* 0x00781f0002067f89 */ /* 0x01031800000e0000 */
[----:B------:R-:W-:Y:S05]  /*9c20*/  @P0 EXIT ;  /* 0x000000000000094d */ /* 0x000fea0003800000 */
[----:B------:R-:W-:-:S13]  /*9c30*/  ISETP.GE.AND P0, PT, R3, c[0x0][0x3c8], PT ;  /* 0x0000f20003007a0c */ /* 0x000fda0003f06270 */
[----:B-12-4-:R-:W-:-:S05]  /*9c40*/  @!P0 IMAD.WIDE R2, R3, 0x2, R6 ;  /* 0x0000000203028825 */ /* 0x016fca00078e0206 */
        /* <DEDUP_REMOVED lines=9> */
.L_x_2177:
        /* <DEDUP_REMOVED lines=10> */
.L_x_4358:


//--------------------- .text._ZN7cutlass13device_kernelIN5flash19enable_sm80_to_sm89INS1_16FlashAttnFwdSm80INS1_25CollectiveMainloopFwdSm80ILi8ELi1ELb1EN4cute5tupleIJNS5_1CILi128EEES8_S8_EEELi128ENS_6half_tEfNS_4arch4Sm80ELb0ELb0ELb0ELb1ELb1ELb0ELb1ELb0EEENS1_21CollectiveEpilogueFwdIS9_NS6_IJNS7_ILi1EEESF_SF_EEESA_SC_Li256ELb1ELb1ELb0ELb0EEENS1_19SingleTileSchedulerILb1ELb0ELb1ELi128EEEEEEEEEvNT_6ParamsE --------------------------
	.section	.text._ZN7cutlass13device_kernelIN5flash19enable_sm80_to_sm89INS1_16FlashAttnFwdSm80INS1_25CollectiveMainloopFwdSm80ILi8ELi1ELb1EN4cute5tupleIJNS5_1CILi128EEES8_S8_EEELi128ENS_6half_tEfNS_4arch4Sm80ELb0ELb0ELb0ELb1ELb1ELb0ELb1ELb0EEENS1_21CollectiveEpilogueFwdIS9_NS6_IJNS7_ILi1EEESF_SF_EEESA_SC_Li256ELb1ELb1ELb0ELb0EEENS1_19SingleTileSchedulerILb1ELb0ELb1ELi128EEEEEEEEEvNT_6ParamsE,"ax",@progbits
	.sectioninfo	@"SHI_REGISTERS=252"
	.align	128
.text._ZN7cutlass13device_kernelIN5flash19enable_sm80_to_sm89INS1_16FlashAttnFwdSm80INS1_25CollectiveMainloopFwdSm80ILi8ELi1ELb1EN4cute5tupleIJNS5_1CILi128EEES8_S8_EEELi128ENS_6half_tEfNS_4arch4Sm80ELb0ELb0ELb0ELb1ELb1ELb0ELb1ELb0EEENS1_21CollectiveEpilogueFwdIS9_NS6_IJNS7_ILi1EEESF_SF_EEESA_SC_Li256ELb1ELb1ELb0ELb0EEENS1_19SingleTileSchedulerILb1ELb0ELb1ELi128EEEEEEEEEvNT_6ParamsE:
        .type           _ZN7cutlass13device_kernelIN5flash19enable_sm80_to_sm89INS1_16FlashAttnFwdSm80INS1_25CollectiveMainloopFwdSm80ILi8ELi1ELb1EN4cute5tupleIJNS5_1CILi128EEES8_S8_EEELi128ENS_6half_tEfNS_4arch4Sm80ELb0ELb0ELb0ELb1ELb1ELb0ELb1ELb0EEENS1_21CollectiveEpilogueFwdIS9_NS6_IJNS7_ILi1EEESF_SF_EEESA_SC_Li256ELb1ELb1ELb0ELb0EEENS1_19SingleTileSchedulerILb1ELb0ELb1ELi128EEEEEEEEEvNT_6ParamsE,@function
        .size           _ZN7cutlass13device_kernelIN5flash19enable_sm80_to_sm89INS1_16FlashAttnFwdSm80INS1_25CollectiveMainloopFwdSm80ILi8ELi1ELb1EN4cute5tupleIJNS5_1CILi128EEES8_S8_EEELi128ENS_6half_tEfNS_4arch4Sm80ELb0ELb0ELb0ELb1ELb1ELb0ELb1ELb0EEENS1_21CollectiveEpilogueFwdIS9_NS6_IJNS7_ILi1EEESF_SF_EEESA_SC_Li256ELb1ELb1ELb0ELb0EEENS1_19SingleTileSchedulerILb1ELb0ELb1ELi128EEEEEEEEEvNT_6ParamsE,(.L_x_4359 - _ZN7cutlass13device_kernelIN5flash19enable_sm80_to_sm89INS1_16FlashAttnFwdSm80INS1_25CollectiveMainloopFwdSm80ILi8ELi1ELb1EN4cute5tupleIJNS5_1CILi128EEES8_S8_EEELi128ENS_6half_tEfNS_4arch4Sm80ELb0ELb0ELb0ELb1ELb1ELb0ELb1ELb0EEENS1_21CollectiveEpilogueFwdIS9_NS6_IJNS7_ILi1EEESF_SF_EEESA_SC_Li256ELb1ELb1ELb0ELb0EEENS1_19SingleTileSchedulerILb1ELb0ELb1ELi128EEEEEEEEEvNT_6ParamsE)
        .other          _ZN7cutlass13device_kernelIN5flash19enable_sm80_to_sm89INS1_16FlashAttnFwdSm80INS1_25CollectiveMainloopFwdSm80ILi8ELi1ELb1EN4cute5tupleIJNS5_1CILi128EEES8_S8_EEELi128ENS_6half_tEfNS_4arch4Sm80ELb0ELb0ELb0ELb1ELb1ELb0ELb1ELb0EEENS1_21CollectiveEpilogueFwdIS9_NS6_IJNS7_ILi1EEESF_SF_EEESA_SC_Li256ELb1ELb1ELb0ELb0EEENS1_19SingleTileSchedulerILb1ELb0ELb1ELi128EEEEEEEEEvNT_6ParamsE,@"STO_CUDA_ENTRY STV_DEFAULT"
_ZN7cutlass13device_kernelIN5flash19enable_sm80_to_sm89INS1_16FlashAttnFwdSm80INS1_25CollectiveMainloopFwdSm80ILi8ELi1ELb1EN4cute5tupleIJNS5_1CILi128EEES8_S8_EEELi128ENS_6half_tEfNS_4arch4Sm80ELb0ELb0ELb0ELb1ELb1ELb0ELb1ELb0EEENS1_21CollectiveEpilogueFwdIS9_NS6_IJNS7_ILi1EEESF_SF_EEESA_SC_Li256ELb1ELb1ELb0ELb0EEENS1_19SingleTileSchedulerILb1ELb0ELb1ELi128EEEEEEEEEvNT_6ParamsE:
[----:B------:R-:W-:Y:S02]  /*0000*/  MOV R1, c[0x0][0x28] ;  /* 0x00000a0000017a02 */ /* 0x000fe40000000f00 */
[----:B------:R-:W1:Y:S01]  /*0010*/  S2R R5, SR_TID.X ;  /* 0x0000000000057919 */ /* 0x000e620000002100 */
[----:B------:R-:W2:Y:S01]  /*0020*/  S2UR UR11, SR_CTAID.Z ;  /* 0x00000000000b79c3 */ /* 0x000ea20000002700 */
[----:B------:R-:W-:Y:S02]  /*0030*/  UMOV UR14, 0x4 ;  /* 0x00000004000e7882 */ /* 0x000fe40000000000 */
        /* <DEDUP_REMOVED lines=16> */
.L_x_2179:
        /* <DEDUP_REMOVED lines=13> */
.L_x_2181:
[----:B------:R-:W-:Y:S02]  /*0210*/  ULDC UR6, c[0x0][0x54c] ;  /* 0x0001530000067ab9 */ /* 0x000fe40000000800 */
.L_x_2180:
[----:B------:R-:W-:Y:S02]  /*0220*/  ULDC UR4, c[0x0][0x548] ;  /* 0x0001520000047ab9 */ /* 0x000fe40000000800 */
[----:B------:R-:W-:-:S02]  /*0230*/  USHF.L.U32 UR5, UR5, 0x7, URZ ;  /* 0x0000000705057899 */ /* 0x000fc4000800063f */
[----:B------:R-:W-:-:S04]  /*0240*/  UIMAD UR4, UR6, UR4, URZ ;  /* 0x00000004060472a4 */ /* 0x000fc8000f8e023f */
[----:B------:R-:W-:-:S04]  /*0250*/  UISETP.GE.AND UP0, UPT, UR5, UR4, UPT ;  /* 0x000000040500728c */ /* 0x000fc8000bf06270 */
[----:B------:R-:W-:Y:S01]  /*0260*/  USEL UR11, UR11, 0xffffffff, !UP0 ;  /* 0xffffffff0b0b7887 */ /* 0x000fe2000c000000 */
[----:B------:R-:W-:Y:S05]  /*0270*/  BRA `(.L_x_2182) ;  /* 0x000001b000007947 */ /* 0x000fea0003800000 */
.L_x_2178:
        /* <DEDUP_REMOVED lines=8> */
.L_x_2183:
        /* <DEDUP_REMOVED lines=13> */
.L_x_2185:
[----:B------:R-:W-:Y:S02]  /*03d0*/  ULDC UR6, c[0x0][0x54c] ;  /* 0x0001530000067ab9 */ /* 0x000fe40000000800 */
.L_x_2184:
[----:B------:R-:W-:Y:S02]  /*03e0*/  ULDC UR4, c[0x0][0x548] ;  /* 0x0001520000047ab9 */ /* 0x000fe40000000800 */
[----:B------:R-:W-:-:S02]  /*03f0*/  USHF.L.U32 UR5, UR5, 0x7, URZ ;  /* 0x0000000705057899 */ /* 0x000fc4000800063f */
[----:B------:R-:W-:-:S04]  /*0400*/  UIMAD UR4, UR6, UR4, URZ ;  /* 0x00000004060472a4 */ /* 0x000fc8000f8e023f */
[----:B------:R-:W-:-:S04]  /*0410*/  UISETP.GE.AND UP0, UPT, UR5, UR4, UPT ;  /* 0x000000040500728c */ /* 0x000fc8000bf06270 */
[----:B------:R-:W-:-:S06]  /*0420*/  USEL UR11, UR11, 0xffffffff, !UP0 ;  /* 0xffffffff0b0b7887 */ /* 0x000fcc000c000000 */
.L_x_2182:
        /* <DEDUP_REMOVED lines=44> */
.L_x_2186:
        /* <DEDUP_REMOVED lines=10> */
.L_x_2187:
        /* <DEDUP_REMOVED lines=12> */
.L_x_2188:
        /* <DEDUP_REMOVED lines=53> */
[----:B------:R-:W-:Y:S01]  /*0ba0*/  IMAD.MOV.U32 R4, RZ, RZ, c[0x0][0x2b8] ;  /* 0x0000ae00ff047624 */ /* 0x000fe200078e00ff */
[----:B------:R-:W-:Y:S01]  /*0bb0*/  ULDC.64 UR4, c[0x0][0x2b0] ;  /* 0x0000ac0000047ab9 */ /* 0x000fe20000000a00 */
[----:B------:R1:W2:Y:S01]  /*0bc0*/  @P0 LDG.E R3, [R2.64] ;  /* 0x0000000c02030981 */ /* 0x0002a2000c1e1900 */
[----:B------:R-:W-:Y:S01]  /*0bd0*/  IMAD.MOV.U32 R239, RZ, RZ, RZ ;  /* 0x000000ffffef7224 */ /* 0x000fe200078e00ff */
[----:B-1----:R-:W-:-:S04]  /*0be0*/  LEA.HI R2, R6, R5, RZ, 0x3 ;  /* 0x0000000506027211 */ /* 0x002fc800078f18ff */
[----:B------:R-:W-:Y:S02]  /*0bf0*/  LOP3.LUT R35, R2, 0xfffffff8, RZ, 0xc0, !PT ;  /* 0xfffffff802237812 */ /* 0x000fe400078ec0ff */
[----:B------:R-:W-:-:S03]  /*0c00*/  SHF.R.S32.HI R2, RZ, 0x3, R2 ;  /* 0x00000003ff027819 */ /* 0x000fc60000011402 */
[----:B------:R-:W-:-:S04]  /*0c10*/  IMAD.IADD R35, R5, 0x1, -R35 ;  /* 0x0000000105237824 */ /* 0x000fc800078e0a23 */
        /* <DEDUP_REMOVED lines=36> */
[----:B------:R-:W-:Y:S01]  /*0e60*/  ISETP.GE.AND P3, PT, R33, c[0x0][0x198], PT ;  /* 0x0000660021007a0c */ /* 0x000fe20003f66270 */
[----:B------:R-:W-:Y:S01]  /*0e70*/  UIADD3 UR21, UR21, UR18, URZ ;  /* 0x0000001215157290 */ /* 0x000fe2000fffe03f */
[----:B------:R-:W-:Y:S01]  /*0e80*/  SHF.R.S32.HI R32, RZ, 0x1f, R34 ;  /* 0x0000001fff207819 */ /* 0x000fe20000011422 */
[----:B------:R-:W-:Y:S01]  /*0e90*/  UIMAD UR15, UR8, UR4, URZ ;  /* 0x00000004080f72a4 */ /* 0x000fe2000f8e023f */
[----:B------:R-:W-:Y:S01]  /*0ea0*/  ISETP.GE.AND P2, PT, R34, c[0x0][0x198], PT ;  /* 0x0000660022007a0c */ /* 0x000fe20003f46270 */
[----:B------:R-:W-:Y:S01]  /*0eb0*/  USHF.R.S32.HI UR18, URZ, 0x1f, UR11 ;  /* 0x0000001f3f127899 */ /* 0x000fe2000801140b */
[----:B------:R-:W-:Y:S01]  /*0ec0*/  LEA.HI R32, R32, R34, RZ, 0x3 ;  /* 0x0000002220207211 */ /* 0x000fe200078f18ff */
[----:B------:R-:W-:-:S02]  /*0ed0*/  UIMAD UR15, UR9, UR5, UR15 ;  /* 0x00000005090f72a4 */ /* 0x000fc4000f8e020f */
[----:B------:R-:W-:Y:S01]  /*0ee0*/  UIMAD.WIDE.U32 UR20, UR9, UR4, UR20 ;  /* 0x00000004091472a5 */ /* 0x000fe2000f8e0014 */
[----:B------:R-:W-:Y:S01]  /*0ef0*/  LOP3.LUT R32, R32, 0xfffffff8, RZ, 0xc0, !PT ;  /* 0xfffffff820207812 */ /* 0x000fe200078ec0ff */
[----:B------:R-:W-:Y:S02]  /*0f00*/  USEL UR18, UR18, URZ, !UP1 ;  /* 0x0000003f12127287 */ /* 0x000fe4000c800000 */
[----:B------:R-:W-:Y:S01]  /*0f10*/  ULDC.64 UR4, c[0x0][0x1c0] ;  /* 0x0000700000047ab9 */ /* 0x000fe20000000a00 */
[C---:B-1----:R-:W-:Y:S01]  /*0f20*/  IMAD R10, R7.reuse, 0x80, R242 ;  /* 0x00000080070a7824 */ /* 0x042fe200078e02f2 */
[----:B------:R-:W-:Y:S01]  /*0f30*/  UIMAD UR18, UR18, UR4, URZ ;  /* 0x00000004121272a4 */ /* 0x000fe2000f8e023f */
[----:B------:R-:W-:Y:S01]  /*0f40*/  IMAD R7, R7, 0x80, R2 ;  /* 0x0000008007077824 */ /* 0x000fe200078e0202 */
[----:B------:R-:W-:Y:S01]  /*0f50*/  UIADD3 UR21, UR21, UR15, URZ ;  /* 0x0000000f15157290 */ /* 0x000fe2000fffe03f */
[----:B------:R-:W-:Y:S01]  /*0f60*/  @P1 IMAD.HI.U32 R3, R10, c[0x0][0x2c8], RZ ;  /* 0x0000b2000a031a27 */ /* 0x000fe200078e00ff */
[----:B------:R-:W-:-:S02]  /*0f70*/  UIMAD UR5, UR19, UR5, UR18 ;  /* 0x00000005130572a4 */ /* 0x000fc4000f8e0212 */
[----:B------:R-:W-:Y:S01]  /*0f80*/  UIMAD.WIDE.U32 UR20, UR19, UR4, UR20 ;  /* 0x00000004131472a5 */ /* 0x000fe2000f8e0014 */
[----:B------:R-:W-:Y:S01]  /*0f90*/  IMAD.MOV.U32 R9, RZ, RZ, R10 ;  /* 0x000000ffff097224 */ /* 0x000fe200078e000a */
[----:B------:R-:W-:Y:S01]  /*0fa0*/  @P1 SHF.R.U32.HI R9, RZ, c[0x0][0x2cc], R3 ;  /* 0x0000b300ff091a19 */ /* 0x000fe20000011603 */
[----:B------:R-:W-:Y:S02]  /*0fb0*/  UISETP.GE.AND UP0, UPT, UR7, 0x81, UPT ;  /* 0x000000810700788c */ /* 0x000fe4000bf06270 */
[----:B------:R-:W-:Y:S01]  /*0fc0*/  UIADD3 UR5, UR21, UR5, URZ ;  /* 0x0000000515057290 */ /* 0x000fe2000fffe03f */
[--C-:B------:R-:W-:Y:S01]  /*0fd0*/  SHF.R.S32.HI R4, RZ, 0x1f, R9.reuse ;  /* 0x0000001fff047819 */ /* 0x100fe20000011409 */
[----:B------:R-:W-:Y:S02]  /*0fe0*/  IMAD.MOV R3, RZ, RZ, -R9 ;  /* 0x000000ffff037224 */ /* 0x000fe400078e0a09 */
[----:B------:R-:W-:Y:S02]  /*0ff0*/  IMAD.U32 R13, RZ, RZ, UR21 ;  /* 0x00000015ff0d7e24 */ /* 0x000fe4000f8e00ff */
[----:B------:R-:W-:-:S02]  /*1000*/  IMAD.U32 R12, RZ, RZ, UR20 ;  /* 0x00000014ff0c7e24 */ /* 0x000fc4000f8e00ff */
        /* <DEDUP_REMOVED lines=14> */
[----:B------:R-:W-:Y:S01]  /*10f0*/  UIADD3 UR18, UR21, UR5, URZ ;  /* 0x0000000515127290 */ /* 0x000fe2000fffe03f */
[C---:B------:R-:W-:Y:S01]  /*1100*/  IMAD.WIDE.U32 R12, R3.reuse, c[0x0][0x1a8], R12 ;  /* 0x00006a00030c7a25 */ /* 0x040fe200078e000c */
[----:B------:R-:W-:Y:S02]  /*1110*/  UIADD3 UR15, UR7, -UR15, URZ ;  /* 0x8000000f070f7290 */ /* 0x000fe4000fffe03f */
[----:B------:R-:W-:Y:S01]  /*1120*/  ULDC.64 UR4, c[0x0][0x210] ;  /* 0x0000840000047ab9 */ /* 0x000fe20000000a00 */
[----:B------:R-:W-:Y:S01]  /*1130*/  IMAD R4, R3, c[0x0][0x1ac], R4 ;  /* 0x00006b0003047a24 */ /* 0x000fe200078e0204 */
[----:B------:R-:W-:Y:S01]  /*1140*/  LEA R18, P1, R12, c[0x0][0x160], 0x1 ;  /* 0x000058000c127a11 */ /* 0x000fe200078208ff */
[----:B------:R-:W-:Y:S01]  /*1150*/  IMAD.SHL.U32 R9, R2, 0x40, RZ ;  /* 0x0000004002097824 */ /* 0x000fe200078e00ff */
[----:B------:R-:W-:Y:S01]  /*1160*/  UIMAD UR8, UR8, UR4, URZ ;  /* 0x00000004080872a4 */ /* 0x000fe2000f8e023f */
[----:B------:R-:W-:Y:S01]  /*1170*/  IMAD.IADD R4, R13, 0x1, R4 ;  /* 0x000000010d047824 */ /* 0x000fe200078e0204 */
[----:B------:R-:W-:Y:S01]  /*1180*/  UIMAD.WIDE.U32 UR22, UR9, UR4, URZ ;  /* 0x00000004091672a5 */ /* 0x000fe2000f8e003f */
[----:B------:R-:W-:Y:S01]  /*1190*/  IMAD.SHL.U32 R10, R10, 0x8, RZ ;  /* 0x000000080a0a7824 */ /* 0x000fe200078e00ff */
[----:B------:R-:W-:Y:S01]  /*11a0*/  LOP3.LUT R9, R9, 0x1c0, RZ, 0xc0, !PT ;  /* 0x000001c009097812 */ /* 0x000fe200078ec0ff */
[----:B------:R-:W-:Y:S01]  /*11b0*/  UIMAD UR5, UR9, UR5, UR8 ;  /* 0x00000005090572a4 */ /* 0x000fe2000f8e0208 */
[----:B------:R-:W-:-:S02]  /*11c0*/  LEA.HI.X R4, R12, c[0x0][0x164], R4, 0x1, P1 ;  /* 0x000059000c047a11 */ /* 0x000fc400008f0c04 */
[----:B------:R-:W-:Y:S01]  /*11d0*/  SHF.R.U32.HI R3, RZ, 0x3, R9 ;  /* 0x00000003ff037819 */ /* 0x000fe20000011609 */
[----:B------:R-:W-:Y:S01]  /*11e0*/  SHFL.IDX PT, R12, R18, RZ, 0x181f ;  /* 0x00181fff120c7589 */ /* 0x000fe200000e0000 */
[----:B------:R-:W-:Y:S01]  /*11f0*/  LOP3.LUT R241, R9, 0x38, R33, 0xf8, !PT ;  /* 0x0000003809f17812 */ /* 0x000fe200078ef821 */
[----:B------:R-:W-:Y:S01]  /*1200*/  UIADD3 UR5, UR23, UR5, URZ ;  /* 0x0000000517057290 */ /* 0x000fe2000fffe03f */
[----:B------:R-:W-:Y:S01]  /*1210*/  IADD3 R9, R7, 0x20, RZ ;  /* 0x0000002007097810 */ /* 0x000fe20007ffe0ff */
[----:B------:R-:W1:Y:S01]  /*1220*/  SHFL.IDX PT, R13, R4, RZ, 0x181f ;  /* 0x00181fff040d7589 */ /* 0x000e6200000e0000 */
[----:B------:R-:W-:Y:S01]  /*1230*/  LOP3.LUT R241, R241, R3, RZ, 0x3c, !PT ;  /* 0x00000003f1f17212 */ /* 0x000fe200078e3cff */
[----:B-----5:R-:W-:Y:S02]  /*1240*/  IMAD R3, R0, c[0x0][0x2c4], RZ ;  /* 0x0000b10000037a24 */ /* 0x020fe400078e02ff */
[----:B------:R-:W-:Y:S01]  /*1250*/  IMAD.MOV R0, RZ, RZ, -R8 ;  /* 0x000000ffff007224 */ /* 0x000fe200078e0a08 */
[----:B------:R-:W-:Y:S01]  /*1260*/  LOP3.LUT R241, R241, 0xfffffe00, R10, 0xf8, !PT ;  /* 0xfffffe00f1f17812 */ /* 0x000fe200078ef80a */
[----:B------:R-:W-:Y:S01]  /*1270*/  SHFL.IDX PT, R11, R4, 0x1, 0x181f ;  /* 0x00381f00040b7f89 */ /* 0x000fe200000e0000 */
[-C--:B------:R-:W-:Y:S01]  /*1280*/  ISETP.GE.AND P1, PT, R7, R3.reuse, PT ;  /* 0x000000030700720c */ /* 0x080fe20003f26270 */
[----:B------:R-:W-:Y:S01]  /*1290*/  IMAD R240, R0, c[0x0][0x2b8], R240 ;  /* 0x0000ae0000f07a24 */ /* 0x000fe200078e02f0 */
[----:B------:R-:W-:Y:S01]  /*12a0*/  ISETP.GE.AND P4, PT, R9, R3, PT ;  /* 0x000000030900720c */ /* 0x000fe20003f86270 */
[----:B------:R-:W3:Y:S01]  /*12b0*/  SHFL.IDX PT, R10, R18, 0x1, 0x181f ;  /* 0x00381f00120a7f89 */ /* 0x000ee200000e0000 */
[----:B------:R-:W-:Y:S01]  /*12c0*/  IMAD.SHL.U32 R241, R241, 0x2, RZ ;  /* 0x00000002f1f17824 */ /* 0x000fe200078e00ff */
[----:B------:R-:W-:Y:S01]  /*12d0*/  IADD3 R8, R7, 0x40, RZ ;  /* 0x0000004007087810 */ /* 0x000fe20007ffe0ff */
[----:B------:R-:W-:Y:S01]  /*12e0*/  IMAD.WIDE.U32 R14, R240, c[0x0][0x1e0], RZ ;  /* 0x00007800f00e7a25 */ /* 0x000fe200078e00ff */
[----:B------:R-:W-:Y:S01]  /*12f0*/  SHF.R.S32.HI R37, RZ, 0x1f, R240 ;  /* 0x0000001fff257819 */ /* 0x000fe200000114f0 */
[----:B------:R-:W-:Y:S01]  /*1300*/  SHFL.IDX PT, R19, R4, 0x3, 0x181f ;  /* 0x00781f0004137f89 */ /* 0x000fe200000e0000 */
[----:B------:R-:W-:-:S02]  /*1310*/  LEA.HI R0, R6, R5, RZ, 0x4 ;  /* 0x0000000506007211 */ /* 0x000fc400078f20ff */
[----:B------:R-:W-:Y:S01]  /*1320*/  ISETP.GE.AND P5, PT, R8, R3, PT ;  /* 0x000000030800720c */ /* 0x000fe20003fa6270 */
[----:B------:R-:W-:Y:S01]  /*1330*/  IMAD R9, R37, c[0x0][0x1e0], RZ ;  /* 0x0000780025097a24 */ /* 0x000fe200078e02ff */
[----:B------:R-:W-:Y:S02]  /*1340*/  SHF.R.S32.HI R8, RZ, 0x4, R0 ;  /* 0x00000004ff087819 */ /* 0x000fe40000011400 */
[----:B------:R-:W-:Y:S01]  /*1350*/  IADD3 R7, R7, 0x60, RZ ;  /* 0x0000006007077810 */ /* 0x000fe20007ffe0ff */
[----:B------:R-:W-:Y:S01]  /*1360*/  IMAD R9, R240, c[0x0][0x1e4], R9 ;  /* 0x00007900f0097a24 */ /* 0x000fe200078e0209 */
[----:B------:R-:W-:Y:S01]  /*1370*/  LEA.HI R238, R0, R8, RZ, 0x1 ;  /* 0x0000000800ee7211 */ /* 0x000fe200078f08ff */
[--C-:B-1----:R-:W-:Y:S01]  /*1380*/  @!P1 IMAD.WIDE R16, R33, 0x2, R12.reuse ;  /* 0x0000000221109825 */ /* 0x102fe200078e020c */
[----:B------:R-:W-:Y:S02]  /*1390*/  LEA.HI R6, R6, R5, RZ, 0x5 ;  /* 0x0000000506067211 */ /* 0x000fe400078f28ff */
[----:B------:R-:W-:Y:S01]  /*13a0*/  LOP3.LUT R238, R238, 0xfffffffe, RZ, 0xc0, !PT ;  /* 0xfffffffeeeee7812 */ /* 0x000fe200078ec0ff */
[----:B------:R-:W-:Y:S01]  /*13b0*/  @!P1 IMAD.WIDE R12, R32, 0x2, R12 ;  /* 0x00000002200c9825 */ /* 0x000fe200078e020c */
[----:B------:R3:W-:Y:S01]  /*13c0*/  @!P1 LDGSTS.E.BYPASS.LTC128B.128 [R241+0x100], [R16.64], !P3 ;  /* 0x0010000010f19fae */ /* 0x0007e2000d901d4c */
[----:B------:R-:W-:-:S02]  /*13d0*/  IADD3 R243, R241, 0x100, RZ ;  /* 0x00000100f1f37810 */ /* 0x000fc40007ffe0ff */
[----:B------:R-:W-:Y:S01]  /*13e0*/  IMAD.IADD R15, R15, 0x1, R9 ;  /* 0x000000010f0f7824 */ /* 0x000fe200078e0209 */
[----:B------:R1:W-:Y:S01]  /*13f0*/  @!P1 LDGSTS.E.BYPASS.LTC128B.128 [R241+0x4100], [R12.64], !P2 ;  /* 0x041000000cf19fae */ /* 0x0003e2000d101d4c */
[----:B------:R-:W-:Y:S01]  /*1400*/  LOP3.LUT R9, R0, 0xfffffff0, RZ, 0xc0, !PT ;  /* 0xfffffff000097812 */ /* 0x000fe200078ec0ff */
[----:B------:R-:W-:Y:S01]  /*1410*/  IMAD.IADD R238, R8, 0x1, -R238 ;  /* 0x0000000108ee7824 */ /* 0x000fe200078e0aee */
[----:B------:R-:W-:-:S03]  /*1420*/  ISETP.GE.AND P1, PT, R7, R3, PT ;  /* 0x000000030700720c */ /* 0x000fc60003f26270 */
[----:B------:R-:W-:-:S05]  /*1430*/  IMAD.IADD R9, R5, 0x1, -R9 ;  /* 0x0000000105097824 */ /* 0x000fca00078e0a09 */
[----:B------:R-:W-:-:S04]  /*1440*/  SHF.R.S32.HI R3, RZ, 0x1f, R9 ;  /* 0x0000001fff037819 */ /* 0x000fc80000011409 */
        /* <DEDUP_REMOVED lines=24> */
[----:B------:R-:W-:-:S04]  /*15d0*/  LOP3.LUT R0, R3, 0xfffffff8, RZ, 0xc0, !PT ;  /* 0xfffffff803007812 */ /* 0x000fc800078ec0ff */
[----:B------:R-:W-:Y:S01]  /*15e0*/  IADD3.X R4, R15, UR18, R4, P4, !PT ;  /* 0x000000120f047c10 */ /* 0x000fe2000a7fe404 */
[----:B------:R-:W-:Y:S01]  /*15f0*/  IMAD.IADD R0, R9, 0x1, -R0 ;  /* 0x0000000109007824 */ /* 0x000fe200078e0a00 */
[C---:B------:R-:W-:Y:S01]  /*1600*/  LEA R8, P4, R7.reuse, c[0x0][0x1c8], 0x1 ;  /* 0x0000720007087a11 */ /* 0x040fe200078808ff */
[----:B------:R-:W-:Y:S02]  /*1610*/  IMAD.SHL.U32 R9, R238, 0x8, RZ ;  /* 0x00000008ee097824 */ /* 0x000fe400078e00ff */
[----:B-1----:R-:W-:Y:S01]  /*1620*/  IMAD.SHL.U32 R10, R0, 0x40, RZ ;  /* 0x00000040000a7824 */ /* 0x002fe200078e00ff */
[----:B------:R-:W-:Y:S01]  /*1630*/  LEA.HI.X R4, R7, c[0x0][0x1cc], R4, 0x1, P4 ;  /* 0x0000730007047a11 */ /* 0x000fe200020f0c04 */
[----:B---3--:R-:W-:Y:S01]  /*1640*/  SHFL.IDX PT, R16, R8, RZ, 0x181f ;  /* 0x00181fff08107589 */ /* 0x008fe200000e0000 */
[C---:B------:R-:W-:Y:S01]  /*1650*/  IADD3 R7, -R2.reuse, UR15, RZ ;  /* 0x0000000f02077c10 */ /* 0x040fe2000fffe1ff */
[----:B------:R-:W-:Y:S01]  /*1660*/  IMAD.SHL.U32 R2, R2, 0x8, RZ ;  /* 0x0000000802027824 */ /* 0x000fe200078e00ff */
        /* <DEDUP_REMOVED lines=11> */
[----:B------:R-:W-:-:S03]  /*1720*/  ISETP.GT.AND P1, PT, R7, 0x60, PT ;  /* 0x000000600700780c */ /* 0x000fc60003f24270 */
        /* <DEDUP_REMOVED lines=32> */
[----:B------:R-:W-:Y:S01]  /*1930*/  SHF.R.U32.HI R3, RZ, 0x3, R3 ;  /* 0x00000003ff037819 */ /* 0x000fe20000011603 */
[----:B------:R-:W-:-:S03]  /*1940*/  IMAD.IADD R176, R4, 0x1, R8 ;  /* 0x0000000104b07824 */ /* 0x000fc600078e0208 */
[----:B------:R-:W-:Y:S01]  /*1950*/  LOP3.LUT R0, R9, R3, RZ, 0x3c, !PT ;  /* 0x0000000309007212 */ /* 0x000fe200078e3cff */
[----:B------:R-:W-:Y:S01]  /*1960*/  IMAD.MOV.U32 R3, RZ, RZ, 0x20 ;  /* 0x00000020ff037424 */ /* 0x000fe200078e00ff */
[----:B------:R-:W-:Y:S02]  /*1970*/  SEL R2, R2, 0xfffffff0, !P1 ;  /* 0xfffffff002027807 */ /* 0x000fe40004800000 */
[----:B------:R-:W-:Y:S01]  /*1980*/  LEA R196, R176, 0x100, 0x1 ;  /* 0x00000100b0c47811 */ /* 0x000fe200078e08ff */
[----:B------:R-:W-:Y:S01]  /*1990*/  IMAD R238, R238, 0x200, R0 ;  /* 0x00000200eeee7824 */ /* 0x000fe200078e0200 */
[----:B------:R-:W-:Y:S01]  /*19a0*/  SEL R0, R3, 0xffffffe0, !P2 ;  /* 0xffffffe003007807 */ /* 0x000fe20005000000 */
[----:B------:R-:W-:Y:S01]  /*19b0*/  IMAD.SHL.U32 R176, R176, 0x2, RZ ;  /* 0x00000002b0b07824 */ /* 0x000fe200078e00ff */
[----:B------:R-:W-:Y:S01]  /*19c0*/  BAR.SYNC.DEFER_BLOCKING 0x0 ;  /* 0x0000000000007b1d */ /* 0x000fe20000010000 */
[--C-:B------:R-:W-:Y:S01]  /*19d0*/  IMAD R184, R2, 0x2, R196.reuse ;  /* 0x0000000202b87824 */ /* 0x100fe200078e02c4 */
[----:B------:R-:W-:Y:S01]  /*19e0*/  LOP3.LUT P1, RZ, R35, 0x2, RZ, 0xc0, !PT ;  /* 0x0000000223ff7812 */ /* 0x000fe2000782c0ff */
[C---:B------:R-:W-:Y:S01]  /*19f0*/  IMAD R196, R0.reuse, 0x2, R196 ;  /* 0x0000000200c47824 */ /* 0x040fe200078e02c4 */
[----:B------:R-:W-:Y:S01]  /*1a00*/  SEL R3, R3, 0xffffffe0, !P5 ;  /* 0xffffffe003037807 */ /* 0x000fe20006800000 */
[----:B------:R-:W-:Y:S01]  /*1a10*/  IMAD R204, R0, 0x2, R184 ;  /* 0x0000000200cc7824 */ /* 0x000fe200078e02b8 */
[----:B------:R-:W-:Y:S01]  /*1a20*/  SHF.R.S32.HI R35, RZ, 0x1f, R33 ;  /* 0x0000001fff237819 */ /* 0x000fe20000011421 */
[----:B------:R-:W-:-:S04]  /*1a30*/  IMAD.SHL.U32 R238, R238, 0x2, RZ ;  /* 0x00000002eeee7824 */ /* 0x000fc800078e00ff */
[----:B------:R-:W-:Y:S01]  /*1a40*/  IMAD R235, R3, 0x2, R238 ;  /* 0x0000000203eb7824 */ /* 0x000fe200078e02ee */
[C---:B------:R-:W-:Y:S02]  /*1a50*/  IADD3 R8, R238.reuse, 0x8100, RZ ;  /* 0x00008100ee087810 */ /* 0x040fe40007ffe0ff */
[----:B------:R-:W-:Y:S02]  /*1a60*/  IADD3 R237, R238, 0x8120, RZ ;  /* 0x00008120eeed7810 */ /* 0x000fe40007ffe0ff */
[----:B------:R-:W-:-:S04]  /*1a70*/  @P1 IADD3 R237, R8, -0x20, RZ ;  /* 0xffffffe008ed1810 */ /* 0x000fc80007ffe0ff */
[----:B------:R-:W-:Y:S01]  /*1a80*/  IADD3 R231, R237, 0x800, RZ ;  /* 0x00000800ede77810 */ /* 0x000fe20007ffe0ff */
[----:B------:R-:W-:Y:S01]  /*1a90*/  IMAD R224, R3, 0x2, R237 ;  /* 0x0000000203e07824 */ /* 0x000fe200078e02ed */
[C---:B------:R-:W-:Y:S01]  /*1aa0*/  IADD3 R230, R237.reuse, 0x1000, RZ ;  /* 0x00001000ede67810 */ /* 0x040fe20007ffe0ff */
[----:B------:R-:W-:Y:S01]  /*1ab0*/  LDSM.16.M88.4 R136, [R176+0x100] ;  /* 0x00010000b088783b */ /* 0x000fe20000000200 */
[C---:B------:R-:W-:Y:S02]  /*1ac0*/  IADD3 R229, R237.reuse, 0x1800, RZ ;  /* 0x00001800ede57810 */ /* 0x040fe40007ffe0ff */
[C---:B------:R-:W-:Y:S01]  /*1ad0*/  IADD3 R228, R237.reuse, 0x2000, RZ ;  /* 0x00002000ede47810 */ /* 0x040fe20007ffe0ff */
[----:B------:R-:W-:Y:S01]  /*1ae0*/  LDSM.16.M88.4 R140, [R184] ;  /* 0x00000000b88c783b */ /* 0x000fe20000000200 */
[C---:B------:R-:W-:Y:S02]  /*1af0*/  IADD3 R227, R237.reuse, 0x2800, RZ ;  /* 0x00002800ede37810 */ /* 0x040fe40007ffe0ff */
[C---:B------:R-:W-:Y:S01]  /*1b00*/  IADD3 R226, R237.reuse, 0x3000, RZ ;  /* 0x00003000ede27810 */ /* 0x040fe20007ffe0ff */
[----:B------:R-:W-:Y:S01]  /*1b10*/  LDSM.16.M88.4 R168, [R196] ;  /* 0x00000000c4a8783b */ /* 0x000fe20000000200 */
[----:B------:R-:W-:-:S02]  /*1b20*/  IADD3 R225, R237, 0x3800, RZ ;  /* 0x00003800ede17810 */ /* 0x000fc40007ffe0ff */
[C---:B------:R-:W-:Y:S01]  /*1b30*/  IADD3 R223, R237.reuse, 0x4000, RZ ;  /* 0x00004000eddf7810 */ /* 0x040fe20007ffe0ff */
[----:B------:R-:W-:Y:S01]  /*1b40*/  LDSM.16.M88.4 R172, [R204] ;  /* 0x00000000ccac783b */ /* 0x000fe20000000200 */
        /* <DEDUP_REMOVED lines=8> */
[----:B------:R-:W-:Y:S01]  /*1bd0*/  LDSM.16.M88.4 R196, [R196+0x4000] ;  /* 0x00400000c4c4783b */ /* 0x000fe20000000200 */
[----:B------:R-:W-:-:S03]  /*1be0*/  IADD3 R216, R237, 0x7800, RZ ;  /* 0x00007800edd87810 */ /* 0x000fc60007ffe0ff */
[----:B------:R-:W-:Y:S04]  /*1bf0*/  LDSM.16.M88.4 R204, [R204+0x4000] ;  /* 0x00400000cccc783b */ /* 0x000fe80000000200 */
[----:B------:R-:W-:Y:S06]  /*1c00*/  BAR.SYNC.DEFER_BLOCKING 0x0 ;  /* 0x0000000000007b1d */ /* 0x000fec0000010000 */
[----:B------:R-:W-:-:S04]  /*1c10*/  DEPBAR.LE SB0, 0x0 ;  /* 0x000080000000791a */ /* 0x000fc80000000000 */
[----:B------:R-:W-:Y:S06]  /*1c20*/  BAR.SYNC.DEFER_BLOCKING 0x0 ;  /* 0x0000000000007b1d */ /* 0x000fec0000010000 */
[----:B---3--:R-:W2:Y:S04]  /*1c30*/  LDSM.16.M88.4 R12, [R238+0x8100] ;  /* 0x00810000ee0c783b */ /* 0x008ea80000000200 */
[----:B------:R-:W3:Y:S04]  /*1c40*/  LDSM.16.M88.4 R64, [R238+0x9100] ;  /* 0x00910000ee40783b */ /* 0x000ee80000000200 */
[----:B------:R-:W4:Y:S04]  /*1c50*/  LDSM.16.M88.4 R72, [R238+0x8900] ;  /* 0x00890000ee48783b */ /* 0x000f280000000200 */
[----:B------:R-:W3:Y:S04]  /*1c60*/  LDSM.16.M88.4 R28, [R237] ;  /* 0x00000000ed1c783b */ /* 0x000ee80000000200 */
[----:B------:R-:W3:Y:S04]  /*1c70*/  LDSM.16.M88.4 R24, [R237+0x1000] ;  /* 0x00100000ed18783b */ /* 0x000ee80000000200 */
[----:B-1----:R-:W1:Y:S04]  /*1c80*/  LDSM.16.M88.4 R20, [R237+0x800] ;  /* 0x00080000ed14783b */ /* 0x002e680000000200 */
[----:B------:R-:W1:Y:S04]  /*1c90*/  LDSM.16.M88.4 R56, [R238+0x9900] ;  /* 0x00990000ee38783b */ /* 0x000e680000000200 */
[----:B------:R-:W-:Y:S04]  /*1ca0*/  LDSM.16.M88.4 R48, [R238+0xa100] ;  /* 0x00a10000ee30783b */ /* 0x000fe80000000200 */
[----:B------:R-:W-:Y:S04]  /*1cb0*/  LDSM.16.M88.4 R40, [R238+0xa900] ;  /* 0x00a90000ee28783b */ /* 0x000fe80000000200 */
[----:B------:R-:W-:Y:S01]  /*1cc0*/  LDSM.16.M88.4 R88, [R237+0x2800] ;  /* 0x00280000ed58783b */ /* 0x000fe20000000200 */
[C---:B--2---:R-:W-:Y:S03]  /*1cd0*/  HMMA.16816.F32 R16, R136.reuse, R12, RZ ;  /* 0x0000000c8810723c */ /* 0x044fe600000018ff */
[----:B------:R-:W-:Y:S04]  /*1ce0*/  LDSM.16.M88.4 R80, [R237+0x3000] ;  /* 0x00300000ed50783b */ /* 0x000fe80000000200 */
[----:B------:R-:W-:Y:S01]  /*1cf0*/  LDSM.16.M88.4 R76, [R237+0x3800] ;  /* 0x00380000ed4c783b */ /* 0x000fe20000000200 */
[C---:B------:R-:W-:Y:S08]  /*1d00*/  HMMA.16816.F32 R12, R136.reuse, R14, RZ ;  /* 0x0000000e880c723c */ /* 0x040ff000000018ff */
[C---:B---3--:R-:W-:Y:S08]  /*1d10*/  HMMA.16816.F32 R68, R136.reuse, R64, RZ ;  /* 0x000000408844723c */ /* 0x048ff000000018ff */
[C---:B----4-:R-:W-:Y:S08]  /*1d20*/  HMMA.16816.F32 R8, R136.reuse, R72, RZ ;  /* 0x000000488808723c */ /* 0x050ff000000018ff */
[----:B------:R-:W-:Y:S08]  /*1d30*/  HMMA.16816.F32 R72, R136, R74, RZ ;  /* 0x0000004a8848723c */ /* 0x000ff000000018ff */
[C---:B------:R-:W-:Y:S07]  /*1d40*/  HMMA.16816.F32 R12, R140.reuse, R30, R12 ;  /* 0x0000001e8c0c723c */ /* 0x040fee000000180c */
[----:B------:R-:W-:Y:S01]  /*1d50*/  IMAD R30, R37, c[0x0][0x208], RZ ;  /* 0x00008200251e7a24 */ /* 0x000fe200078e02ff */
[----:B------:R-:W-:Y:S03]  /*1d60*/  HMMA.16816.F32 R16, R140, R28, R16 ;  /* 0x0000001c8c10723c */ /* 0x000fe60000001810 */
[----:B------:R-:W-:-:S04]  /*1d70*/  IMAD R30, R240, c[0x0][0x20c], R30 ;  /* 0x00008300f01e7a24 */ /* 0x000fc800078e021e */
[----:B------:R-:W-:Y:S01]  /*1d80*/  IMAD.WIDE.U32 R28, R240, c[0x0][0x208], RZ ;  /* 0x00008200f01c7a25 */ /* 0x000fe200078e00ff */
[----:B------:R-:W-:Y:S03]  /*1d90*/  HMMA.16816.F32 R68, R140, R24, R68 ;  /* 0x000000188c44723c */ /* 0x000fe60000001844 */
[----:B------:R-:W-:Y:S02]  /*1da0*/  IMAD.IADD R29, R29, 0x1, R30 ;  /* 0x000000011d1d7824 */ /* 0x000fe400078e021e */
[----:B------:R-:W-:-:S03]  /*1db0*/  IMAD.WIDE R30, R33, 0x2, RZ ;  /* 0x00000002211e7825 */ /* 0x000fc600078e02ff */
[----:B-1----:R-:W-:Y:S01]  /*1dc0*/  HMMA.16816.F32 R8, R140, R20, R8 ;  /* 0x000000148c08723c */ /* 0x002fe20000001808 */
[----:B------:R-:W-:-:S04]  /*1dd0*/  IMAD.WIDE.U32 R24, R239, c[0x0][0x218], R28 ;  /* 0x00008600ef187a25 */ /* 0x000fc800078e001c */
[----:B------:R-:W-:Y:S01]  /*1de0*/  IMAD R28, R239, c[0x0][0x21c], R36 ;  /* 0x00008700ef1c7a24 */ /* 0x000fe200078e0224 */
[----:B------:R-:W-:Y:S02]  /*1df0*/  IADD3 R44, P1, R24, UR22, RZ ;  /* 0x00000016182c7c10 */ /* 0x000fe4000ff3e0ff */
[----:B------:R-:W-:Y:S01]  /*1e00*/  HMMA.16816.F32 R72, R140, R22, R72 ;  /* 0x000000168c48723c */ /* 0x000fe20000001848 */
[----:B------:R-:W-:Y:S01]  /*1e10*/  LDSM.16.M88.4 R20, [R237+0x1800] ;  /* 0x00180000ed14783b */ /* 0x000fe20000000200 */
[----:B------:R-:W-:Y:S02]  /*1e20*/  IADD3.X R28, R25, UR5, R28, P1, !PT ;  /* 0x00000005191c7c10 */ /* 0x000fe40008ffe41c */
[----:B------:R-:W-:-:S04]  /*1e30*/  LEA R92, P1, R44, c[0x0][0x1f8], 0x1 ;  /* 0x00007e002c5c7a11 */ /* 0x000fc800078208ff */
[----:B------:R-:W-:Y:S01]  /*1e40*/  LEA.HI.X R44, R44, c[0x0][0x1fc], R28, 0x1, P1 ;  /* 0x00007f002c2c7a11 */ /* 0x000fe200008f0c1c */
[----:B------:R-:W1:Y:S01]  /*1e50*/  SHFL.IDX PT, R98, R92, RZ, 0x181f ;  /* 0x00181fff5c627589 */ /* 0x000e6200000e0000 */
[C---:B------:R-:W-:Y:S03]  /*1e60*/  HMMA.16816.F32 R60, R136.reuse, R56, RZ ;  /* 0x00000038883c723c */ /* 0x040fe600000018ff */
[----:B------:R-:W2:Y:S04]  /*1e70*/  SHFL.IDX PT, R36, R92, 0x1, 0x181f ;  /* 0x00381f005c247f89 */ /* 0x000ea800000e0000 */
[----:B------:R-:W3:Y:S01]  /*1e80*/  SHFL.IDX PT, R86, R92, 0x2, 0x181f ;  /* 0x00581f005c567f89 */ /* 0x000ee200000e0000 */
[C---:B------:R-:W-:Y:S03]  /*1e90*/  HMMA.16816.F32 R64, R136.reuse, R66, RZ ;  /* 0x000000428840723c */ /* 0x040fe600000018ff */
[----:B------:R-:W4:Y:S04]  /*1ea0*/  SHFL.IDX PT, R29, R44, RZ, 0x181f ;  /* 0x00181fff2c1d7589 */ /* 0x000f2800000e0000 */
[----:B------:R-:W4:Y:S01]  /*1eb0*/  SHFL.IDX PT, R92, R92, 0x3, 0x181f ;  /* 0x00781f005c5c7f89 */ /* 0x000f2200000e0000 */
[C---:B------:R-:W-:Y:S03]  /*1ec0*/  HMMA.16816.F32 R56, R136.reuse, R58, RZ ;  /* 0x0000003a8838723c */ /* 0x040fe600000018ff */
[----:B------:R-:W4:Y:S04]  /*1ed0*/  SHFL.IDX PT, R28, R44, 0x1, 0x181f ;  /* 0x00381f002c1c7f89 */ /* 0x000f2800000e0000 */
[----:B------:R-:W4:Y:S01]  /*1ee0*/  SHFL.IDX PT, R45, R44, 0x2, 0x181f ;  /* 0x00581f002c2d7f89 */ /* 0x000f2200000e0000 */
[----:B-1----:R-:W-:Y:S01]  /*1ef0*/  IADD3 R96, P1, R98, R30, RZ ;  /* 0x0000001e62607210 */ /* 0x002fe20007f3e0ff */
[----:B------:R-:W-:Y:S02]  /*1f00*/  HMMA.16816.F32 R52, R136, R48, RZ ;  /* 0x000000308834723c */ /* 0x000fe400000018ff */
[----:B------:R-:W1:Y:S01]  /*1f10*/  SHFL.IDX PT, R44, R44, 0x3, 0x181f ;  /* 0x00781f002c2c7f89 */ /* 0x000e6200000e0000 */
[----:B--2---:R-:W-:-:S02]  /*1f20*/  IADD3 R38, P2, R30, R36, RZ ;  /* 0x000000241e267210 */ /* 0x004fc40007f5e0ff */
[----:B---3--:R-:W-:-:S03]  /*1f30*/  IADD3 R94, P6, R30, R86, RZ ;  /* 0x000000561e5e7210 */ /* 0x008fc60007fde0ff */
[----:B------:R-:W-:Y:S01]  /*1f40*/  HMMA.16816.F32 R60, R140, R20, R60 ;  /* 0x000000148c3c723c */ /* 0x000fe2000000183c */
[----:B----4-:R-:W-:Y:S01]  /*1f50*/  IMAD.X R97, R29, 0x1, R31, P1 ;  /* 0x000000011d617824 */ /* 0x010fe200008e061f */
[----:B------:R-:W-:-:S05]  /*1f60*/  IADD3 R84, P1, R30, R92, RZ ;  /* 0x0000005c1e547210 */ /* 0x000fca0007f3e0ff */
[----:B------:R-:W-:Y:S01]  /*1f70*/  IMAD.WIDE R20, R32, 0x2, RZ ;  /* 0x0000000220147825 */ /* 0x000fe200078e02ff */
[C---:B------:R-:W-:Y:S01]  /*1f80*/  HMMA.16816.F32 R64, R140.reuse, R26, R64 ;  /* 0x0000001a8c40723c */ /* 0x040fe20000001840 */
[----:B------:R-:W2:Y:S02]  /*1f90*/  LDSM.16.M88.4 R24, [R237+0x2000] ;  /* 0x00200000ed18783b */ /* 0x000ea40000000200 */
[C---:B------:R-:W-:Y:S01]  /*1fa0*/  IMAD.X R39, R31.reuse, 0x1, R28, P2 ;  /* 0x000000011f277824 */ /* 0x040fe200010e061c */
[----:B------:R-:W-:Y:S01]  /*1fb0*/  IADD3 R98, P2, R98, R20, RZ ;  /* 0x0000001462627210 */ /* 0x000fe20007f5e0ff */
[----:B------:R-:W-:Y:S01]  /*1fc0*/  IMAD.X R95, R31, 0x1, R45, P6 ;  /* 0x000000011f5f7824 */ /* 0x000fe200030e062d */
[----:B------:R-:W-:Y:S02]  /*1fd0*/  ISETP.GE.AND P6, PT, R33, c[0x0][0x1d4], PT ;  /* 0x0000750021007a0c */ /* 0x000fe40003fc6270 */
[----:B------:R-:W-:Y:S01]  /*1fe0*/  HMMA.16816.F32 R56, R140, R22, R56 ;  /* 0x000000168c38723c */ /* 0x000fe20000001838 */
[----:B------:R-:W-:Y:S01]  /*1ff0*/  IMAD.X R99, R29, 0x1, R21, P2 ;  /* 0x000000011d637824 */ /* 0x000fe200010e0615 */
[C---:B------:R-:W-:Y:S01]  /*2000*/  IADD3 R86, P2, R20.reuse, R86, RZ ;  /* 0x0000005614567210 */ /* 0x040fe20007f5e0ff */
[----:B-1----:R-:W-:Y:S01]  /*2010*/  IMAD.X R85, R31, 0x1, R44, P1 ;  /* 0x000000011f557824 */ /* 0x002fe200008e062c */
[----:B------:R-:W-:-:S03]  /*2020*/  IADD3 R36, P1, R20, R36, RZ ;  /* 0x0000002414247210 */ /* 0x000fc60007f3e0ff */
[C---:B------:R-:W-:Y:S01]  /*2030*/  IMAD.X R87, R21.reuse, 0x1, R45, P2 ;  /* 0x0000000115577824 */ /* 0x040fe200010e062d */
[----:B------:R-:W-:Y:S01]  /*2040*/  ISETP.GE.AND P2, PT, R34, c[0x0][0x1d4], PT ;  /* 0x0000750022007a0c */ /* 0x000fe20003f46270 */
[----:B------:R-:W-:Y:S01]  /*2050*/  IMAD.X R37, R21, 0x1, R28, P1 ;  /* 0x0000000115257824 */ /* 0x000fe200008e061c */
[----:B------:R-:W-:Y:S01]  /*2060*/  IADD3 R92, P1, R20, R92, RZ ;  /* 0x0000005c145c7210 */ /* 0x000fe20007f3e0ff */
[----:B------:R-:W-:Y:S01]  /*2070*/  LDSM.16.M88.4 R28, [R238+0xb100] ;  /* 0x00b10000ee1c783b */ /* 0x000fe20000000200 */
[----:B------:R-:W-:Y:S01]  /*2080*/  ISETP.LT.OR P5, PT, R7, 0x1, P2 ;  /* 0x000000010700780c */ /* 0x000fe200017a1670 */
[C---:B------:R-:W-:Y:S01]  /*2090*/  HMMA.16816.F32 R48, R136.reuse, R50, RZ ;  /* 0x000000328830723c */ /* 0x040fe200000018ff */
[----:B------:R-:W-:Y:S01]  /*20a0*/  SHF.R.S32.HI R34, RZ, 0x1f, R32 ;  /* 0x0000001fff227819 */ /* 0x000fe20000011420 */
[----:B------:R-:W-:Y:S01]  /*20b0*/  IMAD.X R93, R21, 0x1, R44, P1 ;  /* 0x00000001155d7824 */ /* 0x000fe200008e062c */
[C---:B------:R-:W-:Y:S01]  /*20c0*/  ISETP.LT.OR P1, PT, R7.reuse, 0x1, P6 ;  /* 0x000000010700780c */ /* 0x040fe20003721670 */
[----:B------:R-:W1:Y:S04]  /*20d0*/  LDSM.16.M88.4 R20, [R238+0xb900] ;  /* 0x00b90000ee14783b */ /* 0x000e680000000200 */
[C---:B------:R-:W-:Y:S08]  /*20e0*/  HMMA.16816.F32 R44, R136.reuse, R40, RZ ;  /* 0x00000028882c723c */ /* 0x040ff000000018ff */
[----:B------:R-:W-:Y:S01]  /*20f0*/  @!PT LDS RZ, [RZ] ;  /* 0x00000000fffff984 */ /* 0x000fe20000000800 */
[----:B------:R-:W-:Y:S01]  /*2100*/  @!PT LDS RZ, [RZ] ;  /* 0x00000000fffff984 */ /* 0x000fe20000000800 */
[----:B------:R-:W-:Y:S01]  /*2110*/  @!PT LDS RZ, [RZ] ;  /* 0x00000000fffff984 */ /* 0x000fe20000000800 */
[----:B------:R3:W-:Y:S01]  /*2120*/  LDGSTS.E.BYPASS.LTC128B.128 [R241+0x100], [R96.64], !P1 ;  /* 0x0010000060f17fae */ /* 0x0007e2000c901d4c */
[C---:B------:R-:W-:Y:S01]  /*2130*/  ISETP.LT.OR P1, PT, R7.reuse, 0x21, P6 ;  /* 0x000000210700780c */ /* 0x040fe20003721670 */
[----:B------:R-:W-:Y:S02]  /*2140*/  HMMA.16816.F32 R40, R136, R42, RZ ;  /* 0x0000002a8828723c */ /* 0x000fe400000018ff */
[----:B------:R3:W-:Y:S01]  /*2150*/  LDGSTS.E.BYPASS.LTC128B.128 [R241+0x4100], [R98.64], !P5 ;  /* 0x0410000062f17fae */ /* 0x0007e2000e901d4c */
[----:B------:R-:W-:-:S05]  /*2160*/  ISETP.LT.OR P5, PT, R7, 0x21, P2 ;  /* 0x000000210700780c */ /* 0x000fca00017a1670 */
[C---:B--2---:R-:W-:Y:S04]  /*2170*/  HMMA.16816.F32 R52, R140.reuse, R24, R52 ;  /* 0x000000188c34723c */ /* 0x044fe80000001834 */
[----:B------:R2:W-:Y:S01]  /*2180*/  LDGSTS.E.BYPASS.LTC128B.128 [R241+0x1100], [R38.64], !P1 ;  /* 0x0110000026f17fae */ /* 0x0005e2000c901d4c */
[C---:B------:R-:W-:Y:S02]  /*2190*/  ISETP.LT.OR P1, PT, R7.reuse, 0x41, P6 ;  /* 0x000000410700780c */ /* 0x040fe40003721670 */
[C---:B------:R-:W-:Y:S01]  /*21a0*/  ISETP.LT.OR P6, PT, R7.reuse, 0x61, P6 ;  /* 0x000000610700780c */ /* 0x040fe200037c1670 */
[----:B------:R2:W-:Y:S01]  /*21b0*/  LDGSTS.E.BYPASS.LTC128B.128 [R241+0x5100], [R36.64], !P5 ;  /* 0x0510000024f17fae */ /* 0x0005e2000e901d4c */
[C---:B------:R-:W-:Y:S01]  /*21c0*/  ISETP.LT.OR P5, PT, R7.reuse, 0x41, P2 ;  /* 0x000000410700780c */ /* 0x040fe200017a1670 */
[----:B------:R-:W-:Y:S01]  /*21d0*/  HMMA.16816.F32 R48, R140, R26, R48 ;  /* 0x0000001a8c30723c */ /* 0x000fe20000001830 */
[----:B------:R-:W-:-:S07]  /*21e0*/  ISETP.LT.OR P2, PT, R7, 0x61, P2 ;  /* 0x000000610700780c */ /* 0x000fce0001741670 */
[----:B------:R4:W-:Y:S01]  /*21f0*/  LDGSTS.E.BYPASS.LTC128B.128 [R241+0x2100], [R94.64], !P1 ;  /* 0x021000005ef17fae */ /* 0x0009e2000c901d4c */
[C---:B-1----:R-:W-:Y:S01]  /*2200*/  HMMA.16816.F32 R24, R136.reuse, R20, RZ ;  /* 0x000000148818723c */ /* 0x042fe200000018ff */
[----:B------:R-:W-:Y:S02]  /*2210*/  PLOP3.LUT P1, PT, PT, PT, UP0, 0x40, 0x0 ;  /* 0x000000000000781c */ /* 0x000fe40003f2e808 */
[----:B------:R1:W-:Y:S04]  /*2220*/  LDGSTS.E.BYPASS.LTC128B.128 [R241+0x6100], [R86.64], !P5 ;  /* 0x0610000056f17fae */ /* 0x0003e8000e901d4c */
[----:B------:R1:W-:Y:S01]  /*2230*/  LDGSTS.E.BYPASS.LTC128B.128 [R241+0x3100], [R84.64], !P6 ;  /* 0x0310000054f17fae */ /* 0x0003e2000f101d4c */
[----:B------:R-:W-:Y:S01]  /*2240*/  HMMA.16816.F32 R20, R136, R22, RZ ;  /* 0x000000168814723c */ /* 0x000fe200000018ff */
[----:B------:R-:W-:-:S02]  /*2250*/  ISETP.GT.AND P6, PT, R242, 0x7f, PT ;  /* 0x0000007ff200780c */ /* 0x000fc40003fc4270 */
[----:B------:R4:W-:Y:S04]  /*2260*/  LDGSTS.E.BYPASS.LTC128B.128 [R241+0x7100], [R92.64], !P2 ;  /* 0x071000005cf17fae */ /* 0x0009e8000d101d4c */
[----:B------:R-:W4:Y:S01]  /*2270*/  LDSM.16.M88.4 R112, [R235+0x8900] ;  /* 0x00890000eb70783b */ /* 0x000f220000000200 */
[C---:B--2---:R-:W-:Y:S03]  /*2280*/  HMMA.16816.F32 R36, R136.reuse, R28, RZ ;  /* 0x0000001c8824723c */ /* 0x044fe600000018ff */
[----:B------:R-:W-:Y:S04]  /*2290*/  LDSM.16.M88.4 R108, [R235+0x9100] ;  /* 0x00910000eb6c783b */ /* 0x000fe80000000200 */
[----:B------:R-:W-:Y:S01]  /*22a0*/  LDSM.16.M88.4 R104, [R235+0xa900] ;  /* 0x00a90000eb68783b */ /* 0x000fe20000000200 */
[----:B------:R-:W-:Y:S03]  /*22b0*/  HMMA.16816.F32 R28, R136, R30, RZ ;  /* 0x0000001e881c723c */ /* 0x000fe600000018ff */
[----:B------:R-:W-:Y:S04]  /*22c0*/  LDSM.16.M88.4 R100, [R235+0xb100] ;  /* 0x00b10000eb64783b */ /* 0x000fe80000000200 */
[----:B---3--:R-:W-:Y:S01]  /*22d0*/  LDSM.16.M88.4 R96, [R235+0xb900] ;  /* 0x00b90000eb60783b */ /* 0x008fe20000000200 */
[C---:B------:R-:W-:Y:S03]  /*22e0*/  HMMA.16816.F32 R24, R140.reuse, R76, R24 ;  /* 0x0000004c8c18723c */ /* 0x040fe60000001818 */
[----:B-1----:R-:W1:Y:S04]  /*22f0*/  LDSM.16.M88.4 R84, [R235+0x8100] ;  /* 0x00810000eb54783b */ /* 0x002e680000000200 */
[----:B----4-:R-:W-:Y:S01]  /*2300*/  LDSM.16.M88.4 R92, [R224] ;  /* 0x00000000e05c783b */ /* 0x010fe20000000200 */
[C---:B------:R-:W-:Y:S03]  /*2310*/  HMMA.16816.F32 R36, R140.reuse, R80, R36 ;  /* 0x000000508c24723c */ /* 0x040fe60000001824 */
[----:B------:R-:W-:Y:S04]  /*2320*/  LDSM.16.M88.4 R116, [R235+0xe900] ;  /* 0x00e90000eb74783b */ /* 0x000fe80000000200 */
[----:B------:R-:W0:Y:S01]  /*2330*/  LDGDEPBAR ;  /* 0x00000000000079af */ /* 0x000e220000000000 */
[C---:B------:R-:W-:Y:S03]  /*2340*/  HMMA.16816.F32 R28, R140.reuse, R82, R28 ;  /* 0x000000528c1c723c */ /* 0x040fe6000000181c */
[----:B------:R-:W2:Y:S05]  /*2350*/  LDSM.16.M88.4 R80, [R235+0xa100] ;  /* 0x00a10000eb50783b */ /* 0x000eaa0000000200 */
[C---:B------:R-:W-:Y:S01]  /*2360*/  HMMA.16816.F32 R20, R140.reuse, R78, R20 ;  /* 0x0000004e8c14723c */ /* 0x040fe20000001814 */
[----:B------:R-:W3:Y:S07]  /*2370*/  LDSM.16.M88.4 R76, [R224+0x800] ;  /* 0x00080000e04c783b */ /* 0x000eee0000000200 */
[C---:B------:R-:W-:Y:S08]  /*2380*/  HMMA.16816.F32 R44, R140.reuse, R88, R44 ;  /* 0x000000588c2c723c */ /* 0x040ff0000000182c */
[----:B------:R-:W-:Y:S01]  /*2390*/  HMMA.16816.F32 R40, R140, R90, R40 ;  /* 0x0000005a8c28723c */ /* 0x000fe20000001828 */
[----:B------:R-:W4:Y:S07]  /*23a0*/  LDSM.16.M88.4 R88, [R235+0x9900] ;  /* 0x00990000eb58783b */ /* 0x000f2e0000000200 */
[C---:B------:R-:W-:Y:S08]  /*23b0*/  HMMA.16816.F32 R8, R168.reuse, R112, R8 ;  /* 0x00000070a808723c */ /* 0x040ff00000001808 */
        /* <DEDUP_REMOVED lines=8> */
[C---:B---3--:R-:W-:Y:S08]  /*2440*/  HMMA.16816.F32 R8, R172.reuse, R76, R8 ;  /* 0x0000004cac08723c */ /* 0x048ff00000001808 */
[----:B------:R-:W-:Y:S01]  /*2450*/  HMMA.16816.F32 R72, R172, R78, R72 ;  /* 0x0000004eac48723c */ /* 0x000fe20000001848 */
[----:B------:R-:W3:Y:S07]  /*2460*/  LDSM.16.M88.4 R76, [R224+0x2800] ;  /* 0x00280000e04c783b */ /* 0x000eee0000000200 */
[C---:B------:R-:W-:Y:S08]  /*2470*/  HMMA.16816.F32 R68, R168.reuse, R108, R68 ;  /* 0x0000006ca844723c */ /* 0x040ff00000001844 */
[C---:B------:R-:W-:Y:S01]  /*2480*/  HMMA.16816.F32 R64, R168.reuse, R110, R64 ;  /* 0x0000006ea840723c */ /* 0x040fe20000001840 */
[----:B------:R-:W-:Y:S07]  /*2490*/  LDSM.16.M88.4 R108, [R224+0x3800] ;  /* 0x00380000e06c783b */ /* 0x000fee0000000200 */
[C---:B----4-:R-:W-:Y:S08]  /*24a0*/  HMMA.16816.F32 R60, R168.reuse, R88, R60 ;  /* 0x00000058a83c723c */ /* 0x050ff0000000183c */
[C---:B------:R-:W-:Y:S01]  /*24b0*/  HMMA.16816.F32 R56, R168.reuse, R90, R56 ;  /* 0x0000005aa838723c */ /* 0x040fe20000001838 */
[----:B------:R-:W4:Y:S07]  /*24c0*/  LDSM.16.M88.4 R88, [R224+0x2000] ;  /* 0x00200000e058783b */ /* 0x000f2e0000000200 */
[C---:B------:R-:W-:Y:S08]  /*24d0*/  HMMA.16816.F32 R44, R168.reuse, R104, R44 ;  /* 0x00000068a82c723c */ /* 0x040ff0000000182c */
[C---:B------:R-:W-:Y:S01]  /*24e0*/  HMMA.16816.F32 R40, R168.reuse, R106, R40 ;  /* 0x0000006aa828723c */ /* 0x040fe20000001828 */
[----:B------:R-:W3:Y:S07]  /*24f0*/  LDSM.16.M88.4 R104, [R238+0xc100] ;  /* 0x00c10000ee68783b */ /* 0x000eee0000000200 */
        /* <DEDUP_REMOVED lines=12> */
[C---:B------:R-:W-:Y:S08]  /*25c0*/  HMMA.16816.F32 R16, R172.reuse, R92, R16 ;  /* 0x0000005cac10723c */ /* 0x040ff00000001810 */
[----:B------:R-:W-:Y:S01]  /*25d0*/  HMMA.16816.F32 R12, R172, R94, R12 ;  /* 0x0000005eac0c723c */ /* 0x000fe2000000180c */
[----:B------:R-:W-:Y:S07]  /*25e0*/  LDSM.16.M88.4 R92, [R238+0xe900] ;  /* 0x00e90000ee5c783b */ /* 0x000fee0000000200 */
[C---:B------:R-:W-:Y:S08]  /*25f0*/  HMMA.16816.F32 R24, R168.reuse, R96, R24 ;  /* 0x00000060a818723c */ /* 0x040ff00000001818 */
[----:B------:R-:W-:Y:S01]  /*2600*/  HMMA.16816.F32 R20, R168, R98, R20 ;  /* 0x00000062a814723c */ /* 0x000fe20000001814 */
[----:B------:R-:W1:Y:S07]  /*2610*/  LDSM.16.M88.4 R96, [R238+0xe100] ;  /* 0x00e10000ee60783b */ /* 0x000e6e0000000200 */
[C---:B------:R-:W-:Y:S08]  /*2620*/  HMMA.16816.F32 R36, R172.reuse, R112, R36 ;  /* 0x00000070ac24723c */ /* 0x040ff00000001824 */
[C---:B------:R-:W-:Y:S01]  /*2630*/  HMMA.16816.F32 R28, R172.reuse, R114, R28 ;  /* 0x00000072ac1c723c */ /* 0x040fe2000000181c */
[----:B------:R-:W2:Y:S07]  /*2640*/  LDSM.16.M88.4 R112, [R237+0x4000] ;  /* 0x00400000ed70783b */ /* 0x000eae0000000200 */
[C---:B----4-:R-:W-:Y:S08]  /*2650*/  HMMA.16816.F32 R52, R172.reuse, R88, R52 ;  /* 0x00000058ac34723c */ /* 0x050ff00000001834 */
        /* <DEDUP_REMOVED lines=14> */
[C---:B------:R-:W-:Y:S08]  /*2740*/  HMMA.16816.F32 R24, R172.reuse, R108, R24 ;  /* 0x0000006cac18723c */ /* 0x040ff00000001818 */
[----:B------:R-:W-:Y:S01]  /*2750*/  HMMA.16816.F32 R20, R172, R110, R20 ;  /* 0x0000006eac14723c */ /* 0x000fe20000001814 */
        /* <DEDUP_REMOVED lines=8> */
[----:B------:R-:W-:Y:S01]  /*27e0*/  HMMA.16816.F32 R12, R184, R114, R12 ;  /* 0x00000072b80c723c */ /* 0x000fe2000000180c */
[----:B------:R-:W-:Y:S07]  /*27f0*/  LDSM.16.M88.4 R112, [R235+0xf100] ;  /* 0x00f10000eb70783b */ /* 0x000fee0000000200 */
[C---:B------:R-:W-:Y:S08]  /*2800*/  HMMA.16816.F32 R44, R176.reuse, R92, R44 ;  /* 0x0000005cb02c723c */ /* 0x040ff0000000182c */
[C---:B------:R-:W-:Y:S01]  /*2810*/  HMMA.16816.F32 R40, R176.reuse, R94, R40 ;  /* 0x0000005eb028723c */ /* 0x040fe20000001828 */
[----:B------:R-:W3:Y:S07]  /*2820*/  LDSM.16.M88.4 R92, [R237+0x7800] ;  /* 0x00780000ed5c783b */ /* 0x000eee0000000200 */
[C---:B----4-:R-:W-:Y:S08]  /*2830*/  HMMA.16816.F32 R24, R176.reuse, R88, R24 ;  /* 0x00000058b018723c */ /* 0x050ff00000001818 */
[----:B------:R-:W-:Y:S01]  /*2840*/  HMMA.16816.F32 R20, R176, R90, R20 ;  /* 0x0000005ab014723c */ /* 0x000fe20000001814 */
[----:B------:R-:W4:Y:S07]  /*2850*/  LDSM.16.M88.4 R88, [R235+0xc900] ;  /* 0x00c90000eb58783b */ /* 0x000f2e0000000200 */
        /* <DEDUP_REMOVED lines=22> */
[----:B------:R-:W-:Y:S01]  /*29c0*/  HMMA.16816.F32 R20, R184, R94, R20 ;  /* 0x0000005eb814723c */ /* 0x000fe20000001814 */
[----:B------:R-:W3:Y:S07]  /*29d0*/  LDSM.16.M88.4 R92, [R224+0x5800] ;  /* 0x00580000e05c783b */ /* 0x000eee0000000200 */
[C---:B----4-:R-:W-:Y:S08]  /*29e0*/  HMMA.16816.F32 R8, R196.reuse, R88, R8 ;  /* 0x00000058c408723c */ /* 0x050ff00000001808 */
[C---:B------:R-:W-:Y:S01]  /*29f0*/  HMMA.16816.F32 R72, R196.reuse, R90, R72 ;  /* 0x0000005ac448723c */ /* 0x040fe20000001848 */
        /* <DEDUP_REMOVED lines=9> */
[----:B------:R-:W3:Y:S01]  /*2a90*/  LDSM.16.M88.4 R76, [R224+0x7800] ;  /* 0x00780000e04c783b */ /* 0x000ee20000000200 */
[----:B------:R-:W-:-:S06]  /*2aa0*/  DEPBAR.LE SB0, 0x0 ;  /* 0x000080000000791a */ /* 0x000fcc0000000000 */
        /* <DEDUP_REMOVED lines=21> */
[----:B------:R-:W-:Y:S01]  /*2c00*/  HMMA.16816.F32 R20, R204, R78, R20 ;  /* 0x0000004ecc14723c */ /* 0x000fe20000001814 */
[----:B------:R-:W-:Y:S06]  /*2c10*/  BAR.SYNC.DEFER_BLOCKING 0x0 ;  /* 0x0000000000007b1d */ /* 0x000fec0000010000 */
[----:B------:R-:W-:Y:S05]  /*2c20*/  @P1 BRA `(.L_x_2190) ;  /* 0x0000047000001947 */ /* 0x000fea0003800000 */
        /* <DEDUP_REMOVED lines=33> */
[C---:B------:R-:W-:Y:S02]  /*2e40*/  LEA R80, P1, R81.reuse, c[0x0][0x1c8], 0x1 ;  /* 0x0000720051507a11 */ /* 0x040fe400078208ff */
[----:B------:R-:W-:Y:S02]  /*2e50*/  LOP3.LUT R90, R90, 0xf, RZ, 0xc0, !PT ;  /* 0x0000000f5a5a7812 */ /* 0x000fe400078ec0ff */
[----:B------:R-:W-:Y:S01]  /*2e60*/  LEA.HI.X R81, R81, c[0x0][0x1cc], R3, 0x1, P1 ;  /* 0x0000730051517a11 */ /* 0x000fe200008f0c03 */
[----:B------:R-:W1:Y:S01]  /*2e70*/  SHFL.IDX PT, R89, R80, 0x3, 0x181f ;  /* 0x00781f0050597f89 */ /* 0x000e6200000e0000 */
[----:B------:R-:W-:-:S03]  /*2e80*/  IMAD.SHL.U32 R3, R32, 0x2, RZ ;  /* 0x0000000220037824 */ /* 0x000fc600078e00ff */
[----:B------:R-:W2:Y:S04]  /*2e90*/  SHFL.IDX PT, R79, R81, 0x3, 0x181f ;  /* 0x00781f00514f7f89 */ /* 0x000ea800000e0000 */
[----:B------:R-:W3:Y:S04]  /*2ea0*/  SHFL.IDX PT, R84, R80, RZ, 0x181f ;  /* 0x00181fff50547589 */ /* 0x000ee800000e0000 */
[----:B------:R-:W4:Y:S04]  /*2eb0*/  SHFL.IDX PT, R82, R80, 0x1, 0x181f ;  /* 0x00381f0050527f89 */ /* 0x000f2800000e0000 */
[----:B------:R-:W5:Y:S04]  /*2ec0*/  SHFL.IDX PT, R85, R81, RZ, 0x181f ;  /* 0x00181fff51557589 */ /* 0x000f6800000e0000 */
[----:B------:R-:W5:Y:S04]  /*2ed0*/  SHFL.IDX PT, R80, R80, 0x2, 0x181f ;  /* 0x00581f0050507f89 */ /* 0x000f6800000e0000 */
[----:B------:R-:W5:Y:S01]  /*2ee0*/  SHFL.IDX PT, R83, R81, 0x1, 0x181f ;  /* 0x00381f0051537f89 */ /* 0x000f6200000e0000 */
[----:B-1----:R-:W-:-:S03]  /*2ef0*/  IADD3 R90, P2, P1, R90, R89, R77 ;  /* 0x000000595a5a7210 */ /* 0x002fc6000795e04d */
[----:B------:R-:W1:Y:S01]  /*2f00*/  SHFL.IDX PT, R81, R81, 0x2, 0x181f ;  /* 0x00581f0051517f89 */ /* 0x000e6200000e0000 */
[--C-:B--2---:R-:W-:Y:S02]  /*2f10*/  IADD3.X R91, RZ, R79, R78.reuse, P2, P1 ;  /* 0x0000004fff5b7210 */ /* 0x104fe400017e244e */
[----:B------:R-:W-:Y:S02]  /*2f20*/  IADD3 R88, P2, P1, R88, R89, R3 ;  /* 0x0000005958587210 */ /* 0x000fe4000795e003 */
[C---:B---3--:R-:W-:Y:S02]  /*2f30*/  IADD3 R92, P5, R84.reuse, R77, RZ ;  /* 0x0000004d545c7210 */ /* 0x048fe40007fbe0ff */
[--C-:B------:R-:W-:Y:S02]  /*2f40*/  IADD3.X R89, RZ, R79, R7.reuse, P2, P1 ;  /* 0x0000004fff597210 */ /* 0x100fe400017e2407 */
[----:B------:R-:W-:Y:S02]  /*2f50*/  IADD3 R94, P2, R84, R3, RZ ;  /* 0x00000003545e7210 */ /* 0x000fe40007f5e0ff */
[C---:B----4-:R-:W-:Y:S01]  /*2f60*/  IADD3 R84, P1, R82.reuse, R77, RZ ;  /* 0x0000004d52547210 */ /* 0x050fe20007f3e0ff */
[C---:B-----5:R-:W-:Y:S01]  /*2f70*/  IMAD.X R93, R85.reuse, 0x1, R78, P5 ;  /* 0x00000001555d7824 */ /* 0x060fe200028e064e */
        /* <DEDUP_REMOVED lines=8> */
[C---:B-1----:R-:W-:Y:S01]  /*3000*/  IMAD.X R97, R81.reuse, 0x1, R78, P2 ;  /* 0x0000000151617824 */ /* 0x042fe200010e064e */
        /* <DEDUP_REMOVED lines=9> */
.L_x_2190:
[----:B------:R-:W-:Y:S01]  /*30a0*/  LOP3.LUT R6, R6, 0xffffffe0, RZ, 0xc0, !PT ;  /* 0xffffffe006067812 */ /* 0x000fe200078ec0ff */
[----:B------:R-:W-:Y:S01]  /*30b0*/  IMAD.MOV.U32 R76, RZ, RZ, -0x2 ;  /* 0xfffffffeff4c7424 */ /* 0x000fe200078e00ff */
[----:B------:R-:W0:Y:S01]  /*30c0*/  LDGDEPBAR ;  /* 0x00000000000079af */ /* 0x000e220000000000 */
[----:B------:R-:W-:-:S02]  /*30d0*/  IMAD.SHL.U32 R236, R4, 0x2, RZ ;  /* 0x0000000204ec7824 */ /* 0x000fc400078e00ff */
[----:B------:R-:W-:Y:S02]  /*30e0*/  IMAD.IADD R5, R5, 0x1, -R6 ;  /* 0x0000000105057824 */ /* 0x000fe400078e0a06 */
[--C-:B------:R-:W-:Y:S01]  /*30f0*/  IMAD R234, R2, 0x2, R236.reuse ;  /* 0x0000000202ea7824 */ /* 0x100fe200078e02ec */
[----:B--2---:R-:W-:Y:S01]  /*3100*/  LDSM.16.MT88.4 R96, [R236+0x4100] ;  /* 0x00410000ec60783b */ /* 0x004fe20000004200 */
        /* <DEDUP_REMOVED lines=12> */
[----:B------:R-:W-:-:S02]  /*31d0*/  ISETP.GT.AND P1, PT, R76, 0x1, PT ;  /* 0x000000014c00780c */ /* 0x000fc40003f24270 */
[C---:B------:R-:W-:Y:S02]  /*31e0*/  ISETP.GT.AND P5, PT, R76.reuse, RZ, PT ;  /* 0x000000ff4c00720c */ /* 0x040fe40003fa4270 */
[----:B------:R-:W-:Y:S02]  /*31f0*/  FSEL R19, R19, -INF , P1 ;  /* 0xff80000013137808 */ /* 0x000fe40000800000 */
[----:B------:R-:W-:Y:S02]  /*3200*/  FSEL R3, R17, -INF , P1 ;  /* 0xff80000011037808 */ /* 0x000fe40000800000 */
[----:B------:R-:W-:Y:S02]  /*3210*/  ISETP.GT.AND P1, PT, R76, 0x9, PT ;  /* 0x000000094c00780c */ /* 0x000fe40003f24270 */
[----:B------:R-:W-:Y:S02]  /*3220*/  FSEL R18, R18, -INF , P5 ;  /* 0xff80000012127808 */ /* 0x000fe40002800000 */
[----:B------:R-:W-:-:S02]  /*3230*/  FSEL R15, R15, -INF , P1 ;  /* 0xff8000000f0f7808 */ /* 0x000fc40000800000 */
[----:B------:R-:W-:Y:S02]  /*3240*/  FSEL R13, R13, -INF , P1 ;  /* 0xff8000000d0d7808 */ /* 0x000fe40000800000 */
[----:B------:R-:W-:Y:S02]  /*3250*/  FSEL R16, R16, -INF , P5 ;  /* 0xff80000010107808 */ /* 0x000fe40002800000 */
[C---:B------:R-:W-:Y:S02]  /*3260*/  ISETP.GT.AND P1, PT, R76.reuse, 0x11, PT ;  /* 0x000000114c00780c */ /* 0x040fe40003f24270 */
[C---:B------:R-:W-:Y:S02]  /*3270*/  ISETP.GT.AND P5, PT, R76.reuse, 0x10, PT ;  /* 0x000000104c00780c */ /* 0x040fe40003fa4270 */
        /* <DEDUP_REMOVED lines=11> */
[----:B------:R-:W-:Y:S02]  /*3330*/  ISETP.GT.AND P1, PT, R76, 0x28, PT ;  /* 0x000000284c00780c */ /* 0x000fe40003f24270 */
[----:B------:R-:W-:Y:S02]  /*3340*/  FSEL R208, R68, -INF , P5 ;  /* 0xff80000044d07808 */ /* 0x000fe40002800000 */
[----:B------:R-:W-:-:S02]  /*3350*/  ISETP.GT.AND P2, PT, R76, 0x18, PT ;  /* 0x000000184c00780c */ /* 0x000fc40003f44270 */
[----:B------:R-:W-:Y:S02]  /*3360*/  FMNMX.FTZ R68, R16, R3, !PT ;  /* 0x0000000310447209 */ /* 0x000fe40007810000 */
[----:B------:R-:W-:Y:S02]  /*3370*/  FSEL R203, R64, -INF , P1 ;  /* 0xff80000040cb7808 */ /* 0x000fe40000800000 */
[----:B------:R-:W-:Y:S02]  /*3380*/  FSEL R9, R74, -INF , P2 ;  /* 0xff8000004a097808 */ /* 0x000fe40001000000 */
[----:B------:R-:W-:Y:S02]  /*3390*/  FSEL R6, R72, -INF , P2 ;  /* 0xff80000048067808 */ /* 0x000fe40001000000 */
[----:B------:R-:W-:Y:S01]  /*33a0*/  FMNMX.FTZ R64, R17, R68, !PT ;  /* 0x0000004411407209 */ /* 0x000fe20007810000 */
[----:B------:R-:W-:Y:S01]  /*33b0*/  LDSM.16.MT88.4 R72, [R234+0x100] ;  /* 0x00010000ea48783b */ /* 0x000fe20000004200 */
[----:B------:R-:W-:-:S02]  /*33c0*/  ISETP.GT.AND P2, PT, R76, 0x21, PT ;  /* 0x000000214c00780c */ /* 0x000fc40003f44270 */
[----:B------:R-:W-:Y:S02]  /*33d0*/  FSEL R195, R70, -INF , P5 ;  /* 0xff80000046c37808 */ /* 0x000fe40002800000 */
[C---:B------:R-:W-:Y:S02]  /*33e0*/  ISETP.GT.AND P5, PT, R76.reuse, 0x30, PT ;  /* 0x000000304c00780c */ /* 0x040fe40003fa4270 */
[----:B------:R-:W-:Y:S02]  /*33f0*/  FMNMX.FTZ R64, R13, R64, !PT ;  /* 0x000000400d407209 */ /* 0x000fe40007810000 */
        /* <DEDUP_REMOVED lines=8> */
[----:B------:R-:W-:-:S02]  /*3480*/  ISETP.GT.AND P2, PT, R76, 0x31, PT ;  /* 0x000000314c00780c */ /* 0x000fc40003f44270 */
[----:B------:R-:W-:Y:S02]  /*3490*/  ISETP.GT.AND P1, PT, R76, 0x38, PT ;  /* 0x000000384c00780c */ /* 0x000fe40003f24270 */
[----:B------:R-:W-:Y:S02]  /*34a0*/  FMNMX.FTZ R62, R5, R62, !PT ;  /* 0x0000003e053e7209 */ /* 0x000fe40007810000 */
[----:B------:R-:W-:Y:S02]  /*34b0*/  FSEL R151, R63, -INF , P2 ;  /* 0xff8000003f977808 */ /* 0x000fe40001000000 */
[----:B------:R-:W-:Y:S02]  /*34c0*/  FSEL R146, R61, -INF , P2 ;  /* 0xff8000003d927808 */ /* 0x000fe40001000000 */
[----:B------:R-:W-:Y:S02]  /*34d0*/  FSEL R148, R56, -INF , P1 ;  /* 0xff80000038947808 */ /* 0x000fe40000800000 */
[----:B------:R-:W-:-:S02]  /*34e0*/  ISETP.GT.AND P2, PT, R76, 0x39, PT ;  /* 0x000000394c00780c */ /* 0x000fc40003f44270 */
[----:B------:R-:W-:Y:S02]  /*34f0*/  FMNMX.FTZ R56, R6, R62, !PT ;  /* 0x0000003e06387209 */ /* 0x000fe40007810000 */
[----:B------:R-:W-:Y:S02]  /*3500*/  FSEL R147, R57, -INF , P2 ;  /* 0xff80000039937808 */ /* 0x000fe40001000000 */
[----:B------:R-:W-:Y:S02]  /*3510*/  FMNMX.FTZ R56, R12, R56, !PT ;  /* 0x000000380c387209 */ /* 0x000fe40007810000 */
[----:B------:R-:W-:Y:S02]  /*3520*/  FMNMX.FTZ R57, R18, R19, !PT ;  /* 0x0000001312397209 */ /* 0x000fe40007810000 */
[----:B------:R-:W-:Y:S02]  /*3530*/  FSEL R191, R59, -INF , P2 ;  /* 0xff8000003bbf7808 */ /* 0x000fe40001000000 */
[----:B------:R-:W-:-:S02]  /*3540*/  ISETP.GT.AND P2, PT, R76, 0x40, PT ;  /* 0x000000404c00780c */ /* 0x000fc40003f44270 */
[----:B------:R-:W-:Y:S02]  /*3550*/  FMNMX.FTZ R56, R208, R56, !PT ;  /* 0x00000038d0387209 */ /* 0x000fe40007810000 */
[----:B------:R-:W-:Y:S02]  /*3560*/  FMNMX.FTZ R57, R14, R57, !PT ;  /* 0x000000390e397209 */ /* 0x000fe40007810000 */
[----:B------:R-:W-:Y:S02]  /*3570*/  FSEL R192, R58, -INF , P1 ;  /* 0xff8000003ac07808 */ /* 0x000fe40000800000 */
[----:B------:R-:W-:Y:S02]  /*3580*/  FSEL R190, R52, -INF , P2 ;  /* 0xff80000034be7808 */ /* 0x000fe40001000000 */
[----:B------:R-:W-:Y:S02]  /*3590*/  ISETP.GT.AND P1, PT, R76, 0x41, PT ;  /* 0x000000414c00780c */ /* 0x000fe40003f24270 */
[----:B------:R-:W-:-:S02]  /*35a0*/  FSEL R161, R54, -INF , P2 ;  /* 0xff80000036a17808 */ /* 0x000fc40001000000 */
[----:B------:R-:W-:Y:S02]  /*35b0*/  FMNMX.FTZ R52, R202, R56, !PT ;  /* 0x00000038ca347209 */ /* 0x000fe40007810000 */
[----:B------:R-:W-:Y:S02]  /*35c0*/  FMNMX.FTZ R54, R15, R57, !PT ;  /* 0x000000390f367209 */ /* 0x000fe40007810000 */
        /* <DEDUP_REMOVED lines=13> */
[----:B------:R-:W-:Y:S02]  /*36a0*/  FSEL R159, R49, -INF , P1 ;  /* 0xff800000319f7808 */ /* 0x000fe40000800000 */
[----:B------:R-:W-:Y:S02]  /*36b0*/  FMNMX.FTZ R48, R146, R48, !PT ;  /* 0x0000003092307209 */ /* 0x000fe40007810000 */
[----:B------:R-:W-:-:S02]  /*36c0*/  FMNMX.FTZ R49, R8, R50, !PT ;  /* 0x0000003208317209 */ /* 0x000fc40007810000 */
[----:B------:R-:W-:Y:S02]  /*36d0*/  ISETP.GT.AND P2, PT, R76, 0x50, PT ;  /* 0x000000504c00780c */ /* 0x000fe40003f44270 */
        /* <DEDUP_REMOVED lines=44> */
[----:B------:R-:W-:Y:S01]  /*39a0*/  FSEL R155, R29, -INF , P1 ;  /* 0xff8000001d9b7808 */ /* 0x000fe20000800000 */
[----:B------:R-:W-:Y:S01]  /*39b0*/  LDSM.16.MT88.4 R36, [R234+0x4900] ;  /* 0x00490000ea24783b */ /* 0x000fe20000004200 */
[----:B------:R-:W-:Y:S02]  /*39c0*/  FMNMX.FTZ R28, R157, R28, !PT ;  /* 0x0000001c9d1c7209 */ /* 0x000fe40007810000 */
[----:B------:R-:W-:-:S02]  /*39d0*/  FMNMX.FTZ R29, R165, R30, !PT ;  /* 0x0000001ea51d7209 */ /* 0x000fc40007810000 */
[----:B------:R-:W-:Y:S02]  /*39e0*/  FSEL R149, R31, -INF , P1 ;  /* 0xff8000001f957808 */ /* 0x000fe40000800000 */
[----:B------:R-:W-:Y:S02]  /*39f0*/  ISETP.GT.AND P1, PT, R76, 0x70, PT ;  /* 0x000000704c00780c */ /* 0x000fe40003f24270 */
        /* <DEDUP_REMOVED lines=16> */
[----:B------:R-:W-:Y:S02]  /*3b00*/  FMNMX.FTZ R20, R134, R28, !PT ;  /* 0x0000001c86147209 */ /* 0x000fe40007810000 */
[----:B------:R-:W-:Y:S02]  /*3b10*/  FMNMX.FTZ R24, R154, R29, !PT ;  /* 0x0000001d9a187209 */ /* 0x000fe40007810000 */
[----:B------:R-:W-:Y:S01]  /*3b20*/  FMNMX.FTZ R20, R67, R20, !PT ;  /* 0x0000001443147209 */ /* 0x000fe20007810000 */
[----:B------:R-:W-:Y:S01]  /*3b30*/  LDSM.16.MT88.4 R28, [R233+0x4900] ;  /* 0x00490000e91c783b */ /* 0x000fe20000004200 */
        /* <DEDUP_REMOVED lines=8> */
[----:B------:R-:W-:Y:S02]  /*3bc0*/  FMNMX.FTZ R22, R65, R24, !PT ;  /* 0x0000001841167209 */ /* 0x000fe40007810000 */
[----:B------:R-:W-:Y:S02]  /*3bd0*/  LDSM.16.MT88.4 R24, [R236+0x900] ;  /* 0x00090000ec18783b */ /* 0x000fe40000004200 */
        /* <DEDUP_REMOVED lines=24> */
[----:B------:R-:W1:Y:S01]  /*3d60*/  LDSM.16.MT88.4 R4, [R232+0x4100] ;  /* 0x00410000e804783b */ /* 0x000e620000004200 */
[----:B------:R-:W2:Y:S01]  /*3d70*/  MUFU.EX2 R59, R59 ;  /* 0x0000003b003b7308 */ /* 0x000ea20000000800 */
[----:B------:R-:W-:-:S02]  /*3d80*/  FFMA.FTZ R47, R208, c[0x0][0x2d0], -R133 ;  /* 0x0000b400d02f7a23 */ /* 0x000fc40000010885 */
[----:B------:R-:W-:Y:S01]  /*3d90*/  FSEL R63, R63, RZ, P1 ;  /* 0x000000ff3f3f7208 */ /* 0x000fe20000800000 */
[--C-:B------:R-:W-:Y:S01]  /*3da0*/  FFMA.FTZ R44, R202, c[0x0][0x2d0], -R133.reuse ;  /* 0x0000b400ca2c7a23 */ /* 0x100fe20000010885 */
[----:B------:R-:W-:Y:S01]  /*3db0*/  PLOP3.LUT P1, PT, PT, PT, UP0, 0x40, 0x0 ;  /* 0x000000000000781c */ /* 0x000fe20003f2e808 */
[----:B------:R-:W-:Y:S02]  /*3dc0*/  FFMA.FTZ R43, R203, c[0x0][0x2d0], -R133 ;  /* 0x0000b400cb2b7a23 */ /* 0x000fe40000010885 */
[--C-:B------:R-:W-:Y:S01]  /*3dd0*/  FFMA.FTZ R61, R18, c[0x0][0x2d0], -R63.reuse ;  /* 0x0000b400123d7a23 */ /* 0x100fe2000001083f */
[----:B------:R-:W-:Y:S01]  /*3de0*/  MUFU.EX2 R57, R57 ;  /* 0x0000003900397308 */ /* 0x000fe20000000800 */
[--C-:B------:R-:W-:Y:S02]  /*3df0*/  FFMA.FTZ R60, R19, c[0x0][0x2d0], -R63.reuse ;  /* 0x0000b400133c7a23 */ /* 0x100fe4000001083f */
[--C-:B------:R-:W-:Y:S01]  /*3e00*/  FFMA.FTZ R55, R14, c[0x0][0x2d0], -R63.reuse ;  /* 0x0000b4000e377a23 */ /* 0x100fe2000001083f */
[----:B------:R-:W-:Y:S01]  /*3e10*/  LDSM.16.MT88.4 R16, [R233+0x900] ;  /* 0x00090000e910783b */ /* 0x000fe20000004200 */
[----:B------:R-:W-:-:S02]  /*3e20*/  FFMA.FTZ R54, R15, c[0x0][0x2d0], -R63 ;  /* 0x0000b4000f367a23 */ /* 0x000fc4000001083f */
[--C-:B------:R-:W-:Y:S01]  /*3e30*/  FFMA.FTZ R50, R10, c[0x0][0x2d0], -R63.reuse ;  /* 0x0000b4000a327a23 */ /* 0x100fe2000001083f */
[----:B------:R-:W3:Y:S01]  /*3e40*/  MUFU.EX2 R53, R53 ;  /* 0x0000003500357308 */ /* 0x000ee20000000800 */
[----:B------:R-:W4:Y:S01]  /*3e50*/  LDSM.16.MT88.4 R12, [R232+0x900] ;  /* 0x00090000e80c783b */ /* 0x000f220000004200 */
[--C-:B------:R-:W-:Y:S01]  /*3e60*/  FFMA.FTZ R49, R11, c[0x0][0x2d0], -R63.reuse ;  /* 0x0000b4000b317a23 */ /* 0x100fe2000001083f */
[----:B--2---:R-:W-:Y:S01]  /*3e70*/  F2FP.PACK_AB R112, R58, R59 ;  /* 0x0000003b3a70723e */ /* 0x004fe200000000ff */
[--C-:B------:R-:W-:Y:S02]  /*3e80*/  FFMA.FTZ R46, R9, c[0x0][0x2d0], -R63.reuse ;  /* 0x0000b400092e7a23 */ /* 0x100fe4000001083f */
[----:B------:R-:W-:Y:S02]  /*3e90*/  FFMA.FTZ R45, R8, c[0x0][0x2d0], -R63 ;  /* 0x0000b400082d7a23 */ /* 0x000fe4000001083f */
[----:B------:R-:W-:Y:S01]  /*3ea0*/  MUFU.EX2 R61, R61 ;  /* 0x0000003d003d7308 */ /* 0x000fe20000000800 */
[----:B------:R-:W2:Y:S01]  /*3eb0*/  LDSM.16.MT88.4 R8, [R236+0x4900] ;  /* 0x00490000ec08783b */ /* 0x000ea20000004200 */
[----:B------:R-:W-:-:S02]  /*3ec0*/  FFMA.FTZ R40, R201, c[0x0][0x2d0], -R133 ;  /* 0x0000b400c9287a23 */ /* 0x000fc40000010885 */
[--C-:B------:R-:W-:Y:S02]  /*3ed0*/  FFMA.FTZ R42, R195, c[0x0][0x2d0], -R63.reuse ;  /* 0x0000b400c32a7a23 */ /* 0x100fe4000001083f */
[--C-:B------:R-:W-:Y:S02]  /*3ee0*/  FFMA.FTZ R41, R200, c[0x0][0x2d0], -R63.reuse ;  /* 0x0000b400c8297a23 */ /* 0x100fe4000001083f */
[----:B------:R-:W5:Y:S01]  /*3ef0*/  MUFU.EX2 R60, R60 ;  /* 0x0000003c003c7308 */ /* 0x000f620000000800 */
        /* <DEDUP_REMOVED lines=10> */
[----:B-----5:R-:W-:Y:S01]  /*3fa0*/  F2FP.PACK_AB R113, R60, R61 ;  /* 0x0000003d3c71723e */ /* 0x020fe200000000ff */
[----:B------:R-:W-:-:S02]  /*3fb0*/  FFMA.FTZ R151, R151, c[0x0][0x2d0], -R63 ;  /* 0x0000b40097977a23 */ /* 0x000fc4000001083f */
[----:B------:R-:W-:Y:S02]  /*3fc0*/  FFMA.FTZ R192, R192, c[0x0][0x2d0], -R63 ;  /* 0x0000b400c0c07a23 */ /* 0x000fe4000001083f */
[----:B------:R-:W-:Y:S02]  /*3fd0*/  FFMA.FTZ R159, R159, c[0x0][0x2d0], -R133 ;  /* 0x0000b4009f9f7a23 */ /* 0x000fe40000010885 */
        /* <DEDUP_REMOVED lines=11> */
[----:B------:R-:W-:Y:S01]  /*4090*/  FFMA.FTZ R181, R181, c[0x0][0x2d0], -R133 ;  /* 0x0000b400b5b57a23 */ /* 0x000fe20000010885 */
        /* <DEDUP_REMOVED lines=12> */
[----:B------:R-:W3:Y:S01]  /*4160*/  MUFU.EX2 R50, R50 ;  /* 0x0000003200327308 */ /* 0x000ee20000000800 */
[--C-:B------:R-:W-:Y:S02]  /*4170*/  FFMA.FTZ R154, R154, c[0x0][0x2d0], -R63.reuse ;  /* 0x0000b4009a9a7a23 */ /* 0x100fe4000001083f */
[--C-:B------:R-:W-:Y:S02]  /*4180*/  FFMA.FTZ R153, R153, c[0x0][0x2d0], -R63.reuse ;  /* 0x0000b40099997a23 */ /* 0x100fe4000001083f */
[--C-:B------:R-:W-:Y:S01]  /*4190*/  FFMA.FTZ R152, R152, c[0x0][0x2d0], -R63.reuse ;  /* 0x0000b40098987a23 */ /* 0x100fe2000001083f */
[----:B------:R-:W-:Y:S01]  /*41a0*/  HMMA.16816.F32 R96, R112, R98, RZ ;  /* 0x000000627060723c */ /* 0x000fe200000018ff */
[----:B------:R-:W-:Y:S01]  /*41b0*/  FFMA.FTZ R149, R149, c[0x0][0x2d0], -R63 ;  /* 0x0000b40095957a23 */ /* 0x000fe2000001083f */
[----:B------:R-:W5:Y:S01]  /*41c0*/  MUFU.EX2 R49, R49 ;  /* 0x0000003100317308 */ /* 0x000f620000000800 */
        /* <DEDUP_REMOVED lines=12> */
[----:B---3--:R-:W-:-:S03]  /*4290*/  FADD.FTZ R54, R50, R54 ;  /* 0x0000003632367221 */ /* 0x008fc60000010000 */
        /* <DEDUP_REMOVED lines=9> */
[----:B------:R-:W3:Y:S06]  /*4330*/  MUFU.EX2 R42, R42 ;  /* 0x0000002a002a7308 */ /* 0x000eec0000000800 */
        /* <DEDUP_REMOVED lines=21> */
[----:B----4-:R-:W-:Y:S01]  /*4490*/  HMMA.16816.F32 R84, R4, R12, R84 ;  /* 0x0000000c0454723c */ /* 0x010fe20000001854 */
[----:B------:R-:W-:Y:S01]  /*44a0*/  FADD.FTZ R51, R48, R51 ;  /* 0x0000003330337221 */ /* 0x000fe20000010000 */
[----:B------:R-:W-:Y:S01]  /*44b0*/  MUFU.EX2 R147, R147 ;  /* 0x0000009300937308 */ /* 0x000fe20000000800 */
[----:B---3--:R-:W-:-:S05]  /*44c0*/  FADD.FTZ R45, R42, R45 ;  /* 0x0000002d2a2d7221 */ /* 0x008fca0000010000 */
[C---:B------:R-:W-:Y:S01]  /*44d0*/  HMMA.16816.F32 R88, R4.reuse, R14, R88 ;  /* 0x0000000e0458723c */ /* 0x040fe20000001858 */
[----:B------:R-:W1:Y:S01]  /*44e0*/  LDSM.16.MT88.4 R12, [R232+0x4900] ;  /* 0x00490000e80c783b */ /* 0x000e620000004200 */
[----:B------:R-:W3:Y:S06]  /*44f0*/  MUFU.EX2 R150, R150 ;  /* 0x0000009600967308 */ /* 0x000eec0000000800 */
[C---:B--2---:R-:W-:Y:S02]  /*4500*/  HMMA.16816.F32 R92, R4.reuse, R8, R92 ;  /* 0x00000008045c723c */ /* 0x044fe4000000185c */
[----:B------:R-:W2:Y:S06]  /*4510*/  MUFU.EX2 R151, R151 ;  /* 0x0000009700977308 */ /* 0x000eac0000000800 */
        /* <DEDUP_REMOVED lines=48> */
[----:B---3--:R-:W-:Y:S01]  /*4820*/  FADD.FTZ R0, R150, R0 ;  /* 0x0000000096007221 */ /* 0x008fe20000010000 */
[C---:B------:R-:W-:Y:S01]  /*4830*/  HMMA.16816.F32 R88, R4.reuse, R10, R88 ;  /* 0x0000000a0458723c */ /* 0x040fe20000001858 */
[----:B------:R-:W3:Y:S05]  /*4840*/  LDSM.16.MT88.4 R8, [R232+0x5100] ;  /* 0x00510000e808783b */ /* 0x000eea0000004200 */
[----:B------:R-:W-:Y:S02]  /*4850*/  MUFU.EX2 R155, R155 ;  /* 0x0000009b009b7308 */ /* 0x000fe40000000800 */
[C---:B-----5:R-:W-:Y:S06]  /*4860*/  HMMA.16816.F32 R76, R4.reuse, R16, R76 ;  /* 0x00000010044c723c */ /* 0x060fec000000184c */
        /* <DEDUP_REMOVED lines=12> */
[C---:B---3--:R-:W-:Y:S06]  /*4930*/  HMMA.16816.F32 R116, R4.reuse, R8, R116 ;  /* 0x000000080474723c */ /* 0x048fec0000001874 */
[----:B------:R-:W3:Y:S02]  /*4940*/  MUFU.EX2 R37, R37 ;  /* 0x0000002500257308 */ /* 0x000ee40000000800 */
        /* <DEDUP_REMOVED lines=22> */
[----:B--2---:R-:W-:Y:S01]  /*4ab0*/  F2FP.PACK_AB R5, R151, R150 ;  /* 0x000000969705723e */ /* 0x004fe200000000ff */
[----:B------:R-:W-:Y:S01]  /*4ac0*/  FADD.FTZ R145, R146, R145 ;  /* 0x0000009192917221 */ /* 0x000fe20000010000 */
[----:B---3--:R-:W-:Y:S01]  /*4ad0*/  F2FP.PACK_AB R7, R37, R36 ;  /* 0x000000242507723e */ /* 0x008fe200000000ff */
        /* <DEDUP_REMOVED lines=33> */
[C---:B------:R-:W-:Y:S01]  /*4cf0*/  F2FP.PACK_AB R5, R162.reuse, R161 ;  /* 0x000000a1a205723e */ /* 0x040fe200000000ff */
        /* <DEDUP_REMOVED lines=155> */
.L_x_2194:
        /* <DEDUP_REMOVED lines=60> */
.L_x_2192:
        /* <DEDUP_REMOVED lines=18> */
[----:B------:R-:W4:Y:S01]  /*5b90*/  LDSM.16.M88.4 R32, [R238+0x9900] ;  /* 0x00990000ee20783b */ /* 0x000f220000000200 */
        /* <DEDUP_REMOVED lines=12> */
[----:B------:R-:W-:Y:S02]  /*5c60*/  LDSM.16.M88.4 R156, [R227] ;  /* 0x00000000e39c783b */ /* 0x000fe40000000200 */
[C---:B------:R-:W-:Y:S03]  /*5c70*/  HMMA.16816.F32 R16, R136.reuse, R18, RZ ;  /* 0x000000128810723c */ /* 0x040fe600000018ff */
[----:B------:R-:W1:Y:S05]  /*5c80*/  SHFL.IDX PT, R165, R160, RZ, 0x181f ;  /* 0x00181fffa0a57589 */ /* 0x000e6a00000e0000 */
[C---:B---3--:R-:W-:Y:S01]  /*5c90*/  HMMA.16816.F32 R20, R136.reuse, R24, RZ ;  /* 0x000000188814723c */ /* 0x048fe200000018ff */
[----:B------:R-:W2:Y:S05]  /*5ca0*/  SHFL.IDX PT, R180, R164, RZ, 0x181f ;  /* 0x00181fffa4b47589 */ /* 0x000eaa00000e0000 */
[----:B------:R-:W3:Y:S02]  /*5cb0*/  SHFL.IDX PT, R3, R160, 0x1, 0x181f ;  /* 0x00381f00a0037f89 */ /* 0x000ee400000e0000 */
[C---:B------:R-:W-:Y:S03]  /*5cc0*/  HMMA.16816.F32 R24, R136.reuse, R26, RZ ;  /* 0x0000001a8818723c */ /* 0x040fe600000018ff */
[----:B------:R-:W5:Y:S05]  /*5cd0*/  SHFL.IDX PT, R183, R164, 0x1, 0x181f ;  /* 0x00381f00a4b77f89 */ /* 0x000f6a00000e0000 */
[C---:B----4-:R-:W-:Y:S01]  /*5ce0*/  HMMA.16816.F32 R28, R136.reuse, R32, RZ ;  /* 0x00000020881c723c */ /* 0x050fe200000018ff */
[----:B------:R-:W-:Y:S03]  /*5cf0*/  SHFL.IDX PT, R188, R160, 0x2, 0x181f ;  /* 0x00581f00a0bc7f89 */ /* 0x000fe600000e0000 */
[C---:B-1----:R-:W-:Y:S02]  /*5d00*/  IADD3 R192, P5, R165.reuse, R246, RZ ;  /* 0x000000f6a5c07210 */ /* 0x042fe40007fbe0ff */
[----:B------:R-:W-:Y:S01]  /*5d10*/  IADD3 R194, P2, R165, R244, RZ ;  /* 0x000000f4a5c27210 */ /* 0x000fe20007f5e0ff */
[----:B------:R-:W1:Y:S01]  /*5d20*/  SHFL.IDX PT, R189, R160, 0x3, 0x181f ;  /* 0x00781f00a0bd7f89 */ /* 0x000e6200000e0000 */
[C---:B------:R-:W-:Y:S01]  /*5d30*/  HMMA.16816.F32 R32, R136.reuse, R34, RZ ;  /* 0x000000228820723c */ /* 0x040fe200000018ff */
[C---:B--2---:R-:W-:Y:S03]  /*5d40*/  IMAD.X R193, R180.reuse, 0x1, R247, P5 ;  /* 0x00000001b4c17824 */ /* 0x044fe600028e06f7 */
[----:B------:R-:W-:Y:S01]  /*5d50*/  LDSM.16.M88.4 R160, [R226] ;  /* 0x00000000e2a0783b */ /* 0x000fe20000000200 */
[----:B------:R-:W-:Y:S01]  /*5d60*/  IMAD.X R195, R180, 0x1, R245, P2 ;  /* 0x00000001b4c37824 */ /* 0x000fe200010e06f5 */
[C---:B---3--:R-:W-:Y:S02]  /*5d70*/  IADD3 R200, P1, R3.reuse, R246, RZ ;  /* 0x000000f603c87210 */ /* 0x048fe40007f3e0ff */
[C---:B------:R-:W-:Y:S01]  /*5d80*/  HMMA.16816.F32 R36, R136.reuse, R40, RZ ;  /* 0x000000288824723c */ /* 0x040fe200000018ff */
[----:B------:R-:W2:Y:S03]  /*5d90*/  SHFL.IDX PT, R181, R164, 0x2, 0x181f ;  /* 0x00581f00a4b57f89 */ /* 0x000ea600000e0000 */
[----:B------:R-:W-:Y:S01]  /*5da0*/  IADD3 R190, P2, R3, R244, RZ ;  /* 0x000000f403be7210 */ /* 0x000fe20007f5e0ff */
[C---:B-----5:R-:W-:Y:S01]  /*5db0*/  IMAD.X R201, R183.reuse, 0x1, R247, P1 ;  /* 0x00000001b7c97824 */ /* 0x060fe200008e06f7 */
[----:B------:R-:W-:Y:S02]  /*5dc0*/  SHFL.IDX PT, R182, R164, 0x3, 0x181f ;  /* 0x00781f00a4b67f89 */ /* 0x000fe400000e0000 */
[C---:B------:R-:W-:Y:S01]  /*5dd0*/  HMMA.16816.F32 R40, R136.reuse, R42, RZ ;  /* 0x0000002a8828723c */ /* 0x040fe200000018ff */
[----:B------:R-:W-:Y:S02]  /*5de0*/  IMAD.X R191, R183, 0x1, R245, P2 ;  /* 0x00000001b7bf7824 */ /* 0x000fe400010e06f5 */
[----:B------:R-:W-:Y:S01]  /*5df0*/  LDSM.16.M88.4 R164, [R225] ;  /* 0x00000000e1a4783b */ /* 0x000fe20000000200 */
[-C--:B-1----:R-:W-:Y:S04]  /*5e00*/  IADD3 R180, P2, R189, R246.reuse, RZ ;  /* 0x000000f6bdb47210 */ /* 0x082fe80007f5e0ff */
        /* <DEDUP_REMOVED lines=8> */
[----:B------:R-:W1:Y:S05]  /*5e90*/  LDSM.16.M88.4 R132, [R230] ;  /* 0x00000000e684783b */ /* 0x000e6a0000000200 */
[----:B------:R-:W-:Y:S01]  /*5ea0*/  @!PT LDS RZ, [RZ] ;  /* 0x00000000fffff984 */ /* 0x000fe20000000800 */
[----:B------:R-:W-:Y:S01]  /*5eb0*/  @!PT LDS RZ, [RZ] ;  /* 0x00000000fffff984 */ /* 0x000fe20000000800 */
[----:B------:R-:W-:Y:S01]  /*5ec0*/  @!PT LDS RZ, [RZ] ;  /* 0x00000000fffff984 */ /* 0x000fe20000000800 */
[----:B------:R3:W-:Y:S02]  /*5ed0*/  LDGSTS.E.BYPASS.LTC128B.128 [R243], [R192.64], !P4 ;  /* 0x00000000c0f37fae */ /* 0x0007e4000e101d4c */
[C---:B------:R-:W-:Y:S03]  /*5ee0*/  HMMA.16816.F32 R12, R140.reuse, R144, R12 ;  /* 0x000000908c0c723c */ /* 0x040fe6000000180c */
[----:B------:R3:W-:Y:S04]  /*5ef0*/  LDGSTS.E.BYPASS.LTC128B.128 [R241+0x4100], [R194.64], !P3 ;  /* 0x04100000c2f17fae */ /* 0x0007e8000d901d4c */
[C---:B------:R-:W-:Y:S01]  /*5f00*/  IADD3 R144, P1, R188.reuse, R246, RZ ;  /* 0x000000f6bc907210 */ /* 0x040fe20007f3e0ff */
[C---:B------:R-:W-:Y:S01]  /*5f10*/  HMMA.16816.F32 R16, R140.reuse, R146, R16 ;  /* 0x000000928c10723c */ /* 0x040fe20000001810 */
[----:B------:R4:W-:Y:S03]  /*5f20*/  LDGSTS.E.BYPASS.LTC128B.128 [R241+0x1100], [R200.64], !P4 ;  /* 0x01100000c8f17fae */ /* 0x0009e6000e101d4c */
[----:B--2---:R-:W-:Y:S01]  /*5f30*/  IMAD.X R145, R181, 0x1, R247, P1 ;  /* 0x00000001b5917824 */ /* 0x004fe200008e06f7 */
[-C--:B------:R-:W-:Y:S01]  /*5f40*/  IADD3 R188, P5, R188, R244.reuse, RZ ;  /* 0x000000f4bcbc7210 */ /* 0x080fe20007fbe0ff */
[----:B------:R2:W-:Y:S05]  /*5f50*/  LDGSTS.E.BYPASS.LTC128B.128 [R241+0x5100], [R190.64], !P3 ;  /* 0x05100000bef17fae */ /* 0x0005ea000d901d4c */
[----:B------:R5:W-:Y:S01]  /*5f60*/  LDGSTS.E.BYPASS.LTC128B.128 [R241+0x2100], [R144.64], !P4 ;  /* 0x0210000090f17fae */ /* 0x000be2000e101d4c */
[C---:B-1----:R-:W-:Y:S08]  /*5f70*/  HMMA.16816.F32 R20, R140.reuse, R132, R20 ;  /* 0x000000848c14723c */ /* 0x042ff00000001814 */
[C---:B------:R-:W-:Y:S04]  /*5f80*/  HMMA.16816.F32 R24, R140.reuse, R134, R24 ;  /* 0x000000868c18723c */ /* 0x040fe80000001818 */
[----:B--2---:R-:W-:Y:S01]  /*5f90*/  IADD3 R190, P1, R189, R244, RZ ;  /* 0x000000f4bdbe7210 */ /* 0x004fe20007f3e0ff */
[----:B------:R-:W-:Y:S02]  /*5fa0*/  IMAD.X R189, R181, 0x1, R245, P5 ;  /* 0x00000001b5bd7824 */ /* 0x000fe400028e06f5 */
[C---:B------:R-:W-:Y:S01]  /*5fb0*/  IMAD.X R181, R182.reuse, 0x1, R247, P2 ;  /* 0x00000001b6b57824 */ /* 0x040fe200010e06f7 */
[C---:B------:R-:W-:Y:S02]  /*5fc0*/  HMMA.16816.F32 R28, R140.reuse, R148, R28 ;  /* 0x000000948c1c723c */ /* 0x040fe4000000181c */
[----:B------:R1:W-:Y:S02]  /*5fd0*/  LDGSTS.E.BYPASS.LTC128B.128 [R241+0x6100], [R188.64], !P3 ;  /* 0x06100000bcf17fae */ /* 0x0003e4000d901d4c */
[----:B------:R-:W-:Y:S01]  /*5fe0*/  IMAD.X R191, R182, 0x1, R245, P1 ;  /* 0x00000001b6bf7824 */ /* 0x000fe200008e06f5 */
[----:B------:R-:W-:Y:S02]  /*5ff0*/  PLOP3.LUT P1, PT, PT, PT, UP0, 0x80, 0x0 ;  /* 0x000000000000781c */ /* 0x000fe40003f2f008 */
[----:B------:R2:W-:Y:S01]  /*6000*/  LDGSTS.E.BYPASS.LTC128B.128 [R243+0x3000], [R180.64], !P4 ;  /* 0x03000000b4f37fae */ /* 0x0005e2000e101d4c */
[C---:B------:R-:W-:Y:S04]  /*6010*/  HMMA.16816.F32 R32, R140.reuse, R150, R32 ;  /* 0x000000968c20723c */ /* 0x040fe80000001820 */
[----:B------:R1:W-:Y:S04]  /*6020*/  LDGSTS.E.BYPASS.LTC128B.128 [R243+0x7000], [R190.64], !P3 ;  /* 0x07000000bef37fae */ /* 0x0003e8000d901d4c */
[C---:B------:R-:W-:Y:S01]  /*6030*/  HMMA.16816.F32 R36, R140.reuse, R152, R36 ;  /* 0x000000988c24723c */ /* 0x040fe20000001824 */
[----:B-----5:R-:W5:Y:S05]  /*6040*/  LDSM.16.M88.4 R144, [R235+0x8100] ;  /* 0x00810000eb90783b */ /* 0x020f6a0000000200 */
[----:B------:R-:W0:Y:S02]  /*6050*/  LDGDEPBAR ;  /* 0x00000000000079af */ /* 0x000e240000000000 */
[C---:B------:R-:W-:Y:S03]  /*6060*/  HMMA.16816.F32 R40, R140.reuse, R154, R40 ;  /* 0x0000009a8c28723c */ /* 0x040fe60000001828 */
[----:B------:R-:W4:Y:S05]  /*6070*/  LDSM.16.M88.4 R132, [R235+0x8900] ;  /* 0x00890000eb84783b */ /* 0x000f2a0000000200 */
[C---:B------:R-:W-:Y:S01]  /*6080*/  HMMA.16816.F32 R44, R140.reuse, R156, R44 ;  /* 0x0000009c8c2c723c */ /* 0x040fe2000000182c */
[----:B------:R-:W5:Y:S05]  /*6090*/  LDSM.16.M88.4 R148, [R235+0x9100] ;  /* 0x00910000eb94783b */ /* 0x000f6a0000000200 */
[----:B------:R-:W5:Y:S02]  /*60a0*/  LDSM.16.M88.4 R152, [R235+0x9900] ;  /* 0x00990000eb98783b */ /* 0x000f640000000200 */
[C---:B------:R-:W-:Y:S03]  /*60b0*/  HMMA.16816.F32 R48, R140.reuse, R158, R48 ;  /* 0x0000009e8c30723c */ /* 0x040fe60000001830 */
[----:B------:R-:W5:Y:S05]  /*60c0*/  LDSM.16.M88.4 R156, [R235+0xa100] ;  /* 0x00a10000eb9c783b */ /* 0x000f6a0000000200 */
[C---:B------:R-:W-:Y:S01]  /*60d0*/  HMMA.16816.F32 R52, R140.reuse, R160, R52 ;  /* 0x000000a08c34723c */ /* 0x040fe20000001834 */
[----:B--2---:R-:W-:Y:S05]  /*60e0*/  LDSM.16.M88.4 R180, [R238+0xe100] ;  /* 0x00e10000eeb4783b */ /* 0x004fea0000000200 */
[----:B-1----:R-:W-:Y:S02]  /*60f0*/  LDSM.16.M88.4 R188, [R217] ;  /* 0x00000000d9bc783b */ /* 0x002fe40000000200 */
[C---:B------:R-:W-:Y:S03]  /*6100*/  HMMA.16816.F32 R56, R140.reuse, R162, R56 ;  /* 0x000000a28c38723c */ /* 0x040fe60000001838 */
[----:B------:R-:W-:Y:S05]  /*6110*/  LDSM.16.M88.4 R160, [R235+0xb100] ;  /* 0x00b10000eba0783b */ /* 0x000fea0000000200 */
[C---:B------:R-:W-:Y:S01]  /*6120*/  HMMA.16816.F32 R60, R140.reuse, R164, R60 ;  /* 0x000000a48c3c723c */ /* 0x040fe2000000183c */
[----:B---3--:R-:W-:Y:S05]  /*6130*/  LDSM.16.M88.4 R192, [R216] ;  /* 0x00000000d8c0783b */ /* 0x008fea0000000200 */
[----:B----4-:R-:W-:Y:S02]  /*6140*/  LDSM.16.M88.4 R200, [R235+0xc100] ;  /* 0x00c10000ebc8783b */ /* 0x010fe40000000200 */
[----:B------:R-:W-:Y:S03]  /*6150*/  HMMA.16816.F32 R64, R140, R166, R64 ;  /* 0x000000a68c40723c */ /* 0x000fe60000001840 */
[----:B------:R-:W-:Y:S05]  /*6160*/  LDSM.16.M88.4 R164, [R224+0x800] ;  /* 0x00080000e0a4783b */ /* 0x000fea0000000200 */
[C---:B-----5:R-:W-:Y:S01]  /*6170*/  HMMA.16816.F32 R4, R168.reuse, R144, R4 ;  /* 0x00000090a804723c */ /* 0x060fe20000001804 */
[----:B------:R-:W-:Y:S05]  /*6180*/  LDSM.16.M88.4 R208, [R224+0x6800] ;  /* 0x00680000e0d0783b */ /* 0x000fea0000000200 */
[----:B------:R-:W-:Y:S02]  /*6190*/  LDSM.16.M88.4 R212, [R224+0x7000] ;  /* 0x00700000e0d4783b */ /* 0x000fe40000000200 */
[C---:B------:R-:W-:Y:S03]  /*61a0*/  HMMA.16816.F32 R8, R168.reuse, R146, R8 ;  /* 0x00000092a808723c */ /* 0x040fe60000001808 */
[----:B------:R-:W1:Y:S05]  /*61b0*/  LDSM.16.M88.4 R144, [R235+0xa900] ;  /* 0x00a90000eb90783b */ /* 0x000e6a0000000200 */
        /* <DEDUP_REMOVED lines=18> */
[C---:B--2---:R-:W-:Y:S08]  /*62e0*/  HMMA.16816.F32 R60, R168.reuse, R132, R60 ;  /* 0x00000084a83c723c */ /* 0x044ff0000000183c */
[----:B------:R-:W-:Y:S01]  /*62f0*/  HMMA.16816.F32 R64, R168, R134, R64 ;  /* 0x00000086a840723c */ /* 0x000fe20000001840 */
[----:B------:R-:W1:Y:S07]  /*6300*/  LDSM.16.M88.4 R132, [R224+0x1800] ;  /* 0x00180000e084783b */ /* 0x000e6e0000000200 */
[C---:B---3--:R-:W-:Y:S08]  /*6310*/  HMMA.16816.F32 R4, R172.reuse, R148, R4 ;  /* 0x00000094ac04723c */ /* 0x048ff00000001804 */
[C---:B------:R-:W-:Y:S01]  /*6320*/  HMMA.16816.F32 R8, R172.reuse, R150, R8 ;  /* 0x00000096ac08723c */ /* 0x040fe20000001808 */
[----:B------:R-:W2:Y:S07]  /*6330*/  LDSM.16.M88.4 R148, [R224+0x2800] ;  /* 0x00280000e094783b */ /* 0x000eae0000000200 */
[C---:B------:R-:W-:Y:S08]  /*6340*/  HMMA.16816.F32 R12, R172.reuse, R164, R12 ;  /* 0x000000a4ac0c723c */ /* 0x040ff0000000180c */
        /* <DEDUP_REMOVED lines=8> */
[C---:B------:R-:W-:Y:S08]  /*63d0*/  HMMA.16816.F32 R36, R172.reuse, R144, R36 ;  /* 0x00000090ac24723c */ /* 0x040ff00000001824 */
[C---:B------:R-:W-:Y:S01]  /*63e0*/  HMMA.16816.F32 R40, R172.reuse, R146, R40 ;  /* 0x00000092ac28723c */ /* 0x040fe20000001828 */
[----:B------:R-:W5:Y:S07]  /*63f0*/  LDSM.16.M88.4 R144, [R238+0xd900] ;  /* 0x00d90000ee90783b */ /* 0x000f6e0000000200 */
[C---:B--2---:R-:W-:Y:S08]  /*6400*/  HMMA.16816.F32 R44, R172.reuse, R148, R44 ;  /* 0x00000094ac2c723c */ /* 0x044ff0000000182c */
[C---:B------:R-:W-:Y:S01]  /*6410*/  HMMA.16816.F32 R48, R172.reuse, R150, R48 ;  /* 0x00000096ac30723c */ /* 0x040fe20000001830 */
[----:B------:R-:W2:Y:S07]  /*6420*/  LDSM.16.M88.4 R148, [R238+0xe900] ;  /* 0x00e90000ee94783b */ /* 0x000eae0000000200 */
[C---:B------:R-:W-:Y:S08]  /*6430*/  HMMA.16816.F32 R52, R172.reuse, R156, R52 ;  /* 0x0000009cac34723c */ /* 0x040ff00000001834 */
[C---:B------:R-:W-:Y:S01]  /*6440*/  HMMA.16816.F32 R56, R172.reuse, R158, R56 ;  /* 0x0000009eac38723c */ /* 0x040fe20000001838 */
[----:B------:R-:W-:Y:S07]  /*6450*/  LDSM.16.M88.4 R156, [R222] ;  /* 0x00000000de9c783b */ /* 0x000fee0000000200 */
[C---:B------:R-:W-:Y:S08]  /*6460*/  HMMA.16816.F32 R60, R172.reuse, R160, R60 ;  /* 0x000000a0ac3c723c */ /* 0x040ff0000000183c */
[----:B------:R-:W-:Y:S01]  /*6470*/  HMMA.16816.F32 R64, R172, R162, R64 ;  /* 0x000000a2ac40723c */ /* 0x000fe20000001840 */
[----:B------:R-:W-:Y:S07]  /*6480*/  LDSM.16.M88.4 R160, [R221] ;  /* 0x00000000dda0783b */ /* 0x000fee0000000200 */
[C---:B---3--:R-:W-:Y:S08]  /*6490*/  HMMA.16816.F32 R4, R176.reuse, R164, R4 ;  /* 0x000000a4b004723c */ /* 0x048ff00000001804 */
[C---:B------:R-:W-:Y:S01]  /*64a0*/  HMMA.16816.F32 R8, R176.reuse, R166, R8 ;  /* 0x000000a6b008723c */ /* 0x040fe20000001808 */
[----:B------:R-:W-:Y:S07]  /*64b0*/  LDSM.16.M88.4 R164, [R220] ;  /* 0x00000000dca4783b */ /* 0x000fee0000000200 */
[C---:B----4-:R-:W-:Y:S08]  /*64c0*/  HMMA.16816.F32 R12, R176.reuse, R152, R12 ;  /* 0x00000098b00c723c */ /* 0x050ff0000000180c */
[C---:B------:R-:W-:Y:S01]  /*64d0*/  HMMA.16816.F32 R16, R176.reuse, R154, R16 ;  /* 0x0000009ab010723c */ /* 0x040fe20000001810 */
[----:B------:R-:W-:Y:S07]  /*64e0*/  LDSM.16.M88.4 R152, [R223] ;  /* 0x00000000df98783b */ /* 0x000fee0000000200 */
[C---:B-1----:R-:W-:Y:S08]  /*64f0*/  HMMA.16816.F32 R20, R176.reuse, R132, R20 ;  /* 0x00000084b014723c */ /* 0x042ff00000001814 */
[C---:B------:R-:W-:Y:S01]  /*6500*/  HMMA.16816.F32 R24, R176.reuse, R134, R24 ;  /* 0x00000086b018723c */ /* 0x040fe20000001818 */
[----:B------:R-:W1:Y:S07]  /*6510*/  LDSM.16.M88.4 R132, [R238+0xf100] ;  /* 0x00f10000ee84783b */ /* 0x000e6e0000000200 */
[C---:B-----5:R-:W-:Y:S08]  /*6520*/  HMMA.16816.F32 R28, R176.reuse, R144, R28 ;  /* 0x00000090b01c723c */ /* 0x060ff0000000181c */
[C---:B------:R-:W-:Y:S01]  /*6530*/  HMMA.16816.F32 R32, R176.reuse, R146, R32 ;  /* 0x00000092b020723c */ /* 0x040fe20000001820 */
[----:B------:R-:W3:Y:S07]  /*6540*/  LDSM.16.M88.4 R144, [R238+0xf900] ;  /* 0x00f90000ee90783b */ /* 0x000eee0000000200 */
[C---:B------:R-:W-:Y:S08]  /*6550*/  HMMA.16816.F32 R36, R176.reuse, R180, R36 ;  /* 0x000000b4b024723c */ /* 0x040ff00000001824 */
[C---:B------:R-:W-:Y:S01]  /*6560*/  HMMA.16816.F32 R40, R176.reuse, R182, R40 ;  /* 0x000000b6b028723c */ /* 0x040fe20000001828 */
[----:B------:R-:W-:Y:S07]  /*6570*/  LDSM.16.M88.4 R180, [R218] ;  /* 0x00000000dab4783b */ /* 0x000fee0000000200 */
[C---:B--2---:R-:W-:Y:S08]  /*6580*/  HMMA.16816.F32 R44, R176.reuse, R148, R44 ;  /* 0x00000094b02c723c */ /* 0x044ff0000000182c */
[C---:B------:R-:W-:Y:S01]  /*6590*/  HMMA.16816.F32 R48, R176.reuse, R150, R48 ;  /* 0x00000096b030723c */ /* 0x040fe20000001830 */
[----:B------:R-:W2:Y:S07]  /*65a0*/  LDSM.16.M88.4 R148, [R219] ;  /* 0x00000000db94783b */ /* 0x000eae0000000200 */
[C---:B-1----:R-:W-:Y:S08]  /*65b0*/  HMMA.16816.F32 R52, R176.reuse, R132, R52 ;  /* 0x00000084b034723c */ /* 0x042ff00000001834 */
[C---:B------:R-:W-:Y:S01]  /*65c0*/  HMMA.16816.F32 R56, R176.reuse, R134, R56 ;  /* 0x00000086b038723c */ /* 0x040fe20000001838 */
[----:B------:R-:W1:Y:S07]  /*65d0*/  LDSM.16.M88.4 R132, [R235+0xc900] ;  /* 0x00c90000eb84783b */ /* 0x000e6e0000000200 */
[C---:B---3--:R-:W-:Y:S08]  /*65e0*/  HMMA.16816.F32 R60, R176.reuse, R144, R60 ;  /* 0x00000090b03c723c */ /* 0x048ff0000000183c */
[----:B------:R-:W-:Y:S01]  /*65f0*/  HMMA.16816.F32 R64, R176, R146, R64 ;  /* 0x00000092b040723c */ /* 0x000fe20000001840 */
        /* <DEDUP_REMOVED lines=33> */
[----:B------:R-:W3:Y:S01]  /*6810*/  LDSM.16.M88.4 R144, [R224+0x7800] ;  /* 0x00780000e090783b */ /* 0x000ee20000000200 */
[----:B------:R-:W-:Y:S04]  /*6820*/  DEPBAR.LE SB0, 0x0 ;  /* 0x000080000000791a */ /* 0x000fe80000000000 */
[----:B------:R-:W-:Y:S02]  /*6830*/  BAR.SYNC.DEFER_BLOCKING 0x0 ;  /* 0x0000000000007b1d */ /* 0x000fe40000010000 */
        /* <DEDUP_REMOVED lines=24> */
[C---:B---3--:R-:W-:Y:S08]  /*69c0*/  HMMA.16816.F32 R60, R204.reuse, R144, R60 ;  /* 0x00000090cc3c723c */ /* 0x048ff0000000183c */
[----:B------:R-:W-:Y:S01]  /*69d0*/  HMMA.16816.F32 R64, R204, R146, R64 ;  /* 0x00000092cc40723c */ /* 0x000fe20000001840 */
[----:B------:R-:W-:-:S07]  /*69e0*/  @P1 BRA `(.L_x_2194) ;  /* 0xffffecc000001947 */ /* 0x000fce000383ffff */
.L_x_2193:
        /* <DEDUP_REMOVED lines=566> */
.L_x_2191:
        /* <DEDUP_REMOVED lines=91> */
.L_x_2189:
        /* <DEDUP_REMOVED lines=133> */
.L_x_2196:
        /* <DEDUP_REMOVED lines=138> */
.L_x_2198:
[----:B------:R-:W-:Y:S05]  /*a3f0*/  BSYNC B0 ;  /* 0x0000000000007941 */ /* 0x000fea0003800000 */
.L_x_2197:
        /* <DEDUP_REMOVED lines=15> */
.L_x_2200:
[----:B------:R-:W-:Y:S05]  /*a4f0*/  BSYNC B0 ;  /* 0x0000000000007941 */ /* 0x000fea0003800000 */
.L_x_2199:
        /* <DEDUP_REMOVED lines=15> */
.L_x_2202:
[----:B------:R-:W-:Y:S05]  /*a5f0*/  BSYNC B0 ;  /* 0x0000000000007941 */ /* 0x000fea0003800000 */
.L_x_2201:
        /* <DEDUP_REMOVED lines=16> */
.L_x_2195:
        /* <DEDUP_REMOVED lines=31> */
.L_x_2203:
        /* <DEDUP_REMOVED lines=43> */
.L_x_2205:
[----:B------:R-:W-:Y:S05]  /*aba0*/  BSYNC B0 ;  /* 0x0000000000007941 */ /* 0x000fea0003800000 */
.L_x_2204:
        /* <DEDUP_REMOVED lines=63> */
.L_x_2207:
[----:B------:R-:W-:Y:S05]  /*afa0*/  BSYNC B0 ;  /* 0x0000000000007941 */ /* 0x000fea0003800000 */
.L_x_2206:
        /* <DEDUP_REMOVED lines=15> */
.L_x_2209:
[----:B------:R-:W-:Y:S05]  /*b0a0*/  BSYNC B0 ;  /* 0x0000000000007941 */ /* 0x000fea0003800000 */
.L_x_2208:
        /* <DEDUP_REMOVED lines=15> */
.L_x_2211:
[----:B------:R-:W-:Y:S05]  /*b1a0*/  BSYNC B0 ;  /* 0x0000000000007941 */ /* 0x000fea0003800000 */
.L_x_2210:
        /* <DEDUP_REMOVED lines=16> */
.L_x_2212:
        /* <DEDUP_REMOVED lines=13> */
.L_x_4359:


//--------------------- .text._ZN7cutlass13device_kernelIN5flash19enable_sm80_to_sm89INS1_16FlashAttnFwdSm80INS1_25CollectiveMainloopFwdSm80ILi8ELi1ELb1EN4cute5tupleIJNS5_1CILi128EEES8_S8_EEELi128ENS_6half_tEfNS_4arch4Sm80ELb0ELb0ELb0ELb1ELb1ELb1ELb1ELb0EEENS1_21CollectiveEpilogueFwdIS9_NS6_IJNS7_ILi1EEESF_SF_EEESA_SC_Li256ELb1ELb1ELb0ELb0EEENS1_19SingleTileSchedulerILb1ELb0ELb1ELi128EEEEEEEEEvNT_6ParamsE --------------------------
	.section	.text._ZN7cutlass13device_kernelIN5flash19enable_sm80_to_sm89INS1_16FlashAttnFwdSm80INS1_25CollectiveMainloopFwdSm80ILi8ELi1ELb1EN4cute5tupleIJNS5_1CILi128EEES8_S8_EEELi128ENS_6half_tEfNS_4arch4Sm80ELb0ELb0ELb0ELb1ELb1ELb1ELb1ELb0EEENS1_21CollectiveEpilogueFwdIS9_NS6_IJNS7_ILi1EEESF_SF_EEESA_SC_Li256ELb1ELb1ELb0ELb0EEENS1_19SingleTileSchedulerILb1ELb0ELb1ELi128EEEEEEEEEvNT_6ParamsE,"ax",@progbits
	.sectioninfo	@"SHI_REGISTERS=253"
	.align	128
.text._ZN7cutlass13device_kernelIN5flash19enable_sm80_to_sm89INS1_16FlashAttnFwdSm80INS1_25CollectiveMainloopFwdSm80ILi8ELi1ELb1EN4cute5tupleIJNS5_1CILi128EEES8_S8_EEELi128ENS_6half_tEfNS_4arch4Sm80ELb0ELb0ELb0ELb1ELb1ELb1ELb1ELb0EEENS1_21CollectiveEpilogueFwdIS9_NS6_IJNS7_ILi1EEESF_SF_EEESA_SC_Li256ELb1ELb1ELb0ELb0EEENS1_19SingleTileSchedulerILb1ELb0ELb1ELi128EEEEEEEEEvNT_6ParamsE:
        .type           _ZN7cutlass13device_kernelIN5flash19enable_sm80_to_sm89INS1_16FlashAttnFwdSm80INS1_25CollectiveMainloopFwdSm80ILi8ELi1ELb1EN4cute5tupleIJNS5_1CILi128EEES8_S8_EEELi128ENS_6half_tEfNS_4arch4Sm80ELb0ELb0ELb0ELb1ELb1ELb1ELb1ELb0EEENS1_21CollectiveEpilogueFwdIS9_NS6_IJNS7_ILi1EEESF_SF_EEESA_SC_Li256ELb1ELb1ELb0ELb0EEENS1_19SingleTileSchedulerILb1ELb0ELb1ELi128EEEEEEEEEvNT_6ParamsE,@function
        .size           _ZN7cutlass13device_kernelIN5flash19enable_sm80_to_sm89INS1_16FlashAttnFwdSm80INS1_25CollectiveMainloopFwdSm80ILi8ELi1ELb1EN4cute5tupleIJNS5_1CILi128EEES8_S8_EEELi128ENS_6half_tEfNS_4arch4Sm80ELb0ELb0ELb0ELb1ELb1ELb1ELb1ELb0EEENS1_21CollectiveEpilogueFwdIS9_NS6_IJNS7_ILi1EEESF_SF_EEESA_SC_Li256ELb1ELb1ELb0ELb0EEENS1_19SingleTileSchedulerILb1ELb0ELb1ELi128EEEEEEEEEvNT_6ParamsE,(.L_x_4360 - _ZN7cutlass13device_kernelIN5flash19enable_sm80_to_sm89INS1_16FlashAttnFwdSm80INS1_25CollectiveMainloopFwdSm80ILi8ELi1ELb1EN4cute5tupleIJNS5_1CILi128EEES8_S8_EEELi128ENS_6half_tEfNS_4arch4Sm80ELb0ELb0ELb0ELb1ELb1ELb1ELb1ELb0EEENS1_21CollectiveEpilogueFwdIS9_NS6_IJNS7_ILi1EEESF_SF_EEESA_SC_Li256ELb1ELb1ELb0ELb0EEENS1_19SingleTileSchedulerILb1ELb0ELb1ELi128EEEEEEEEEvNT_6ParamsE)
        .other          _ZN7cutlass13device_kernelIN5flash19enable_sm80_to_sm89INS1_16FlashAttnFwdSm80INS1_25CollectiveMainloopFwdSm80ILi8ELi1ELb1EN4cute5tupleIJNS5_1CILi128EEES8_S8_EEELi128ENS_6half_tEfNS_4arch4Sm80ELb0ELb0ELb0ELb1ELb1ELb1ELb1ELb0EEENS1_21CollectiveEpilogueFwdIS9_NS6_IJNS7_ILi1EEESF_SF_EEESA_SC_Li256ELb1ELb1ELb0ELb0EEENS1_19SingleTileSchedulerILb1ELb0ELb1ELi128EEEEEEEEEvNT_6ParamsE,@"STO_CUDA_ENTRY STV_DEFAULT"
_ZN7cutlass13device_kernelIN5flash19enable_sm80_to_sm89INS1_16FlashAttnFwdSm80INS1_25CollectiveMainloopFwdSm80ILi8ELi1ELb1EN4cute5tupleIJNS5_1CILi128EEES8_S8_EEELi128ENS_6half_tEfNS_4arch4Sm80ELb0ELb0ELb0ELb1ELb1ELb1ELb1ELb0EEENS1_21CollectiveEpilogueFwdIS9_NS6_IJNS7_ILi1EEESF_SF_EEESA_SC_Li256ELb1ELb1ELb0ELb0EEENS1_19SingleTileSchedulerILb1ELb0ELb1ELi128EEEEEEEEEvNT_6ParamsE:
        /* <DEDUP_REMOVED lines=20> */
.L_x_2214:
        /* <DEDUP_REMOVED lines=13> */
.L_x_2216:
[----:B------:R-:W-:Y:S02]  /*0210*/  ULDC UR6, c[0x0][0x54c] ;  /* 0x0001530000067ab9 */ /* 0x000fe40000000800 */
.L_x_2215:
[----:B------:R-:W-:Y:S02]  /*0220*/  ULDC UR4, c[0x0][0x548] ;  /* 0x0001520000047ab9 */ /* 0x000fe40000000800 */
[----:B------:R-:W-:-:S02]  /*0230*/  USHF.L.U32 UR5, UR12, 0x7, URZ ;  /* 0x000000070c057899 */ /* 0x000fc4000800063f */
[----:B------:R-:W-:-:S04]  /*0240*/  UIMAD UR4, UR6, UR4, URZ ;  /* 0x00000004060472a4 */ /* 0x000fc8000f8e023f */
[----:B------:R-:W-:-:S04]  /*0250*/  UISETP.GE.AND UP0, UPT, UR5, UR4, UPT ;  /* 0x000000040500728c */ /* 0x000fc8000bf06270 */
[----:B------:R-:W-:Y:S01]  /*0260*/  USEL UR19, UR19, 0xffffffff, !UP0 ;  /* 0xffffffff13137887 */ /* 0x000fe2000c000000 */
[----:B------:R-:W-:Y:S05]  /*0270*/  BRA `(.L_x_2217) ;  /* 0x000001b000007947 */ /* 0x000fea0003800000 */
.L_x_2213:
        /* <DEDUP_REMOVED lines=8> */
.L_x_2218:
        /* <DEDUP_REMOVED lines=13> */
.L_x_2220:
[----:B------:R-:W-:Y:S02]  /*03d0*/  ULDC UR6, c[0x0][0x54c] ;  /* 0x0001530000067ab9 */ /* 0x000fe40000000800 */
.L_x_2219:
[----:B------:R-:W-:Y:S02]  /*03e0*/  ULDC UR4, c[0x0][0x548] ;  /* 0x0001520000047ab9 */ /* 0x000fe40000000800 */
[----:B------:R-:W-:-:S02]  /*03f0*/  USHF.L.U32 UR5, UR12, 0x7, URZ ;  /* 0x000000070c057899 */ /* 0x000fc4000800063f */
[----:B------:R-:W-:-:S04]  /*0400*/  UIMAD UR4, UR6, UR4, URZ ;  /* 0x00000004060472a4 */ /* 0x000fc8000f8e023f */
[----:B------:R-:W-:-:S04]  /*0410*/  UISETP.GE.AND UP0, UPT, UR5, UR4, UPT ;  /* 0x000000040500728c */ /* 0x000fc8000bf06270 */
[----:B------:R-:W-:-:S06]  /*0420*/  USEL UR19, UR19, 0xffffffff, !UP0 ;  /* 0xffffffff13137887 */ /* 0x000fcc000c000000 */
.L_x_2217:
        /* <DEDUP_REMOVED lines=64> */
.L_x_2221:
        /* <DEDUP_REMOVED lines=10> */
.L_x_2222:
[----:B------:R-:W-:Y:S05]  /*08d0*/  @!P4 BRA `(.L_x_2223) ;  /* 0x000000500000c947 */ /* 0x000fea0003800000 */
[----:B-1----:R1:W2:Y:S04]  /*08e0*/  LDG.E R0, [R8.64] ;  /* 0x0000001408007981 */ /* 0x0022a8000c1e1900 */
[----:B-1--4-:R-:W4:Y:S01]  /*08f0*/  LDG.E R8, [R8.64+0x4] ;  /* 0x0000041408087981 */ /* 0x012f22000c1e1900 */
[----:B--2---:R-:W1:Y:S08]  /*0900*/  R2UR UR17, R0 ;  /* 0x00000000001173c2 */ /* 0x004e7000000e0000 */
[----:B----4-:R-:W1:Y:S02]  /*0910*/  R2UR UR4, R8 ;  /* 0x00000000080473c2 */ /* 0x010e6400000e0000 */
[----:B-1----:R-:W-:-:S06]  /*0920*/  UIADD3 UR17, -UR17, UR4, URZ ;  /* 0x0000000411117290 */ /* 0x002fcc000fffe13f */
.L_x_2223:
        /* <DEDUP_REMOVED lines=185> */
[----:B------:R-:W-:Y:S01]  /*14c0*/  IMAD.MOV.U32 R74, RZ, RZ, c[0x0][0x27c] ;  /* 0x00009f00ff4a7624 */ /* 0x000fe200078e00ff */
[----:B------:R-:W-:Y:S01]  /*14d0*/  LOP3.LUT R110, R110, R115, RZ, 0x3c, !PT ;  /* 0x000000736e6e7212 */ /* 0x000fe200078e3cff */
[----:B------:R-:W-:Y:S01]  /*14e0*/  IMAD.MOV.U32 R14, RZ, RZ, R22 ;  /* 0x000000ffff0e7224 */ /* 0x000fe200078e0016 */
[C---:B------:R-:W-:Y:S01]  /*14f0*/  SHF.L.U64.HI R90, R158.reuse, R92, c[0x0][0x284] ;  /* 0x0000a1009e5a7619 */ /* 0x040fe2000001025c */
[----:B------:R-:W-:Y:S01]  /*1500*/  IMAD.U32 R152, RZ, RZ, UR13 ;  /* 0x0000000dff987e24 */ /* 0x000fe2000f8e00ff */
[C---:B------:R-:W-:Y:S01]  /*1510*/  SHF.L.U64.HI R100, R158.reuse, R102, c[0x0][0x284] ;  /* 0x0000a1009e647619 */ /* 0x040fe20000010266 */
[----:B------:R-:W-:Y:S01]  /*1520*/  IMAD.U32 R144, RZ, RZ, UR13 ;  /* 0x0000000dff907e24 */ /* 0x000fe2000f8e00ff */
[----:B------:R-:W-:Y:S01]  /*1530*/  SHF.L.U64.HI R104, R158, R106, c[0x0][0x284] ;  /* 0x0000a1009e687619 */ /* 0x000fe2000001026a */
[----:B------:R-:W-:Y:S01]  /*1540*/  IMAD.MOV.U32 R156, RZ, RZ, c[0x0][0x290] ;  /* 0x0000a400ff9c7624 */ /* 0x000fe200078e00ff */
[-C--:B------:R-:W-:Y:S01]  /*1550*/  IADD3 R113, R113, R2.reuse, R134 ;  /* 0x0000000271717210 */ /* 0x080fe20007ffe086 */
[----:B------:R-:W-:Y:S01]  /*1560*/  IMAD.MOV.U32 R87, RZ, RZ, c[0x0][0x2b8] ;  /* 0x0000ae00ff577624 */ /* 0x000fe200078e00ff */
[-C--:B------:R-:W-:Y:S01]  /*1570*/  IADD3 R112, R112, R2.reuse, R124 ;  /* 0x0000000270707210 */ /* 0x080fe20007ffe07c */
[----:B------:R-:W-:Y:S01]  /*1580*/  IMAD.SHL.U32 R97, R96, 0x40, RZ ;  /* 0x0000004060617824 */ /* 0x000fe200078e00ff */
[-C--:B------:R-:W-:Y:S01]  /*1590*/  IADD3 R111, R111, R2.reuse, R120 ;  /* 0x000000026f6f7210 */ /* 0x080fe20007ffe078 */
[----:B------:R-:W-:Y:S01]  /*15a0*/  IMAD.SHL.U32 R91, R158, 0x40, RZ ;  /* 0x000000409e5b7824 */ /* 0x000fe200078e00ff */
[----:B------:R-:W-:Y:S01]  /*15b0*/  IADD3 R110, R110, R2, R116 ;  /* 0x000000026e6e7210 */ /* 0x000fe20007ffe074 */
[----:B------:R-:W-:Y:S01]  /*15c0*/  IMAD.SHL.U32 R101, R158, 0x80, RZ ;  /* 0x000000809e657824 */ /* 0x000fe200078e00ff */
[----:B------:R-:W-:Y:S01]  /*15d0*/  SHF.L.U64.HI R102, R156, R102, c[0x0][0x294] ;  /* 0x0000a5009c667619 */ /* 0x000fe20000010266 */
[----:B------:R-:W-:Y:S01]  /*15e0*/  IMAD.SHL.U32 R105, R158, 0x20, RZ ;  /* 0x000000209e697824 */ /* 0x000fe200078e00ff */
[----:B------:R-:W-:Y:S01]  /*15f0*/  SHF.L.U64.HI R106, R156, R106, c[0x0][0x294] ;  /* 0x0000a5009c6a7619 */ /* 0x000fe2000001026a */
[----:B------:R-:W-:Y:S01]  /*1600*/  IMAD.WIDE.U32 R146, R146, c[0x0][0x268], R20 ;  /* 0x00009a0092927a25 */ /* 0x000fe200078e0014 */
[----:B------:R-:W-:-:S02]  /*1610*/  LOP3.LUT R129, R129, 0xfffffff8, RZ, 0xc0, !PT ;  /* 0xfffffff881817812 */ /* 0x000fc400078ec0ff */
[----:B------:R-:W-:Y:S01]  /*1620*/  LOP3.LUT R127, R127, 0xfffffff8, RZ, 0xc0, !PT ;  /* 0xfffffff87f7f7812 */ /* 0x000fe200078ec0ff */
[----:B------:R-:W-:Y:S01]  /*1630*/  IMAD.WIDE.U32 R152, R152, c[0x0][0x280], R18 ;  /* 0x0000a00098987a25 */ /* 0x000fe200078e0012 */
[----:B------:R-:W-:Y:S02]  /*1640*/  P2R R139, PR, RZ, 0x20 ;  /* 0x00000020ff8b7803 */ /* 0x000fe40000000000 */
[----:B------:R-:W-:Y:S01]  /*1650*/  P2R R140, PR, RZ, 0x40 ;  /* 0x00000040ff8c7803 */ /* 0x000fe20000000000 */
[----:B------:R-:W-:Y:S01]  /*1660*/  IMAD.WIDE.U32 R144, R144, c[0x0][0x280], R14 ;  /* 0x0000a00090907a25 */ /* 0x000fe200078e000e */
[----:B------:R-:W-:Y:S01]  /*1670*/  IADD3 R86, R86, UR17, RZ ;  /* 0x0000001156567c10 */ /* 0x000fe2000fffe0ff */
[----:B------:R-:W-:Y:S01]  /*1680*/  ULDC UR17, c[0x0][0x1d4] ;  /* 0x0000750000117ab9 */ /* 0x000fe20000000800 */
[----:B------:R-:W-:Y:S01]  /*1690*/  SHF.R.S32.HI R109, RZ, 0x1f, R129 ;  /* 0x0000001fff6d7819 */ /* 0x000fe20000011481 */
[----:B------:R-:W-:Y:S01]  /*16a0*/  IMAD.WIDE.U32 R158, R158, 0x60, RZ ;  /* 0x000000609e9e7825 */ /* 0x000fe200078e00ff */
[----:B------:R-:W-:-:S02]  /*16b0*/  IADD3 R85, R153, UR23, RZ ;  /* 0x0000001799557c10 */ /* 0x000fc4000fffe0ff */
[----:B------:R-:W-:Y:S01]  /*16c0*/  IADD3 R81, R145, UR23, RZ ;  /* 0x0000001791517c10 */ /* 0x000fe2000fffe0ff */
[C---:B------:R-:W-:Y:S01]  /*16d0*/  IMAD.SHL.U32 R93, R156.reuse, 0x40, RZ ;  /* 0x000000409c5d7824 */ /* 0x040fe200078e00ff */
[----:B------:R-:W-:Y:S01]  /*16e0*/  IADD3 R84, R151, UR28, RZ ;  /* 0x0000001c97547c10 */ /* 0x000fe2000fffe0ff */
[C---:B------:R-:W-:Y:S01]  /*16f0*/  IMAD.SHL.U32 R103, R156.reuse, 0x80, RZ ;  /* 0x000000809c677824 */ /* 0x040fe200078e00ff */
[----:B------:R-:W-:Y:S01]  /*1700*/  IADD3 R80, R143, UR28, RZ ;  /* 0x0000001c8f507c10 */ /* 0x000fe2000fffe0ff */
[----:B------:R-:W-:Y:S01]  /*1710*/  IMAD.SHL.U32 R107, R156, 0x20, RZ ;  /* 0x000000209c6b7824 */ /* 0x000fe200078e00ff */
[----:B------:R-:W-:Y:S01]  /*1720*/  SHF.R.S32.HI R108, RZ, 0x1f, R127 ;  /* 0x0000001fff6c7819 */ /* 0x000fe2000001147f */
[----:B------:R-:W-:Y:S02]  /*1730*/  IMAD.U32 R131, RZ, RZ, UR22 ;  /* 0x00000016ff837e24 */ /* 0x000fe4000f8e00ff */
[----:B------:R-:W-:Y:S02]  /*1740*/  IMAD R130, R130, 0x20, R137 ;  /* 0x0000002082827824 */ /* 0x000fe400078e0289 */
[----:B------:R-:W-:-:S02]  /*1750*/  IMAD.SHL.U32 R113, R113, 0x2, RZ ;  /* 0x0000000271717824 */ /* 0x000fc400078e00ff */
[----:B------:R-:W-:Y:S02]  /*1760*/  IMAD.SHL.U32 R112, R112, 0x2, RZ ;  /* 0x0000000270707824 */ /* 0x000fe400078e00ff */
[----:B------:R-:W-:Y:S02]  /*1770*/  IMAD.SHL.U32 R111, R111, 0x2, RZ ;  /* 0x000000026f6f7824 */ /* 0x000fe400078e00ff */
[----:B------:R-:W-:Y:S01]  /*1780*/  IMAD.SHL.U32 R110, R110, 0x2, RZ ;  /* 0x000000026e6e7824 */ /* 0x000fe200078e00ff */
[----:B--2---:R1:W2:Y:S01]  /*1790*/  @P4 R2UR UR26, R0 ;  /* 0x00000000001a43c2 */ /* 0x0042a200000e0000 */
[----:B------:R-:W-:Y:S01]  /*17a0*/  @P3 LEA R4, P4, R6, c[0x0][0x220], 0x1 ;  /* 0x0000880006043a11 */ /* 0x000fe200078808ff */
[----:B-1----:R-:W-:Y:S01]  /*17b0*/  IMAD R0, R88, UR22, RZ ;  /* 0x0000001658007c24 */ /* 0x002fe2000f8e02ff */
[----:B--2---:R-:W-:Y:S02]  /*17c0*/  @UP0 USHF.R.S32.HI UR39, URZ, 0x1f, UR26 ;  /* 0x0000001f3f270899 */ /* 0x004fe4000801141a */
[----:B------:R-:W-:Y:S01]  /*17d0*/  @UP0 UMOV UR38, UR26 ;  /* 0x0000001a00260c82 */ /* 0x000fe20008000000 */
[----:B------:R-:W-:Y:S01]  /*17e0*/  IMAD R0, R89, UR29, R0 ;  /* 0x0000001d59007c24 */ /* 0x000fe2000f8e0200 */
[----:B------:R-:W-:-:S02]  /*17f0*/  UIMAD UR29, UR10, UR4, URZ ;  /* 0x000000040a1d72a4 */ /* 0x000fc4000f8e023f */
[----:B------:R-:W-:Y:S01]  /*1800*/  @!UP0 UMOV UR38, UR19 ;  /* 0x0000001300268c82 */ /* 0x000fe20008000000 */
[----:B------:R-:W-:Y:S01]  /*1810*/  IMAD.IADD R7, R7, 0x1, R0 ;  /* 0x0000000107077824 */ /* 0x000fe200078e0200 */
[----:B------:R-:W-:Y:S01]  /*1820*/  UIMAD UR29, UR11, UR5, UR29 ;  /* 0x000000050b1d72a4 */ /* 0x000fe2000f8e021d */
[----:B------:R-:W-:Y:S01]  /*1830*/  IMAD.MOV.U32 R0, RZ, RZ, c[0x0][0x23c] ;  /* 0x00008f00ff007624 */ /* 0x000fe200078e00ff */
[----:B------:R-:W-:Y:S02]  /*1840*/  @!UP0 UMOV UR39, UR24 ;  /* 0x0000001800278c82 */ /* 0x000fe40008000000 */
[----:B------:R-:W-:Y:S01]  /*1850*/  @P3 LEA.HI.X R5, R6, c[0x0][0x224], R7, 0x1, P4 ;  /* 0x0000890006053a11 */ /* 0x000fe200020f0c07 */
[----:B------:R-:W-:Y:S01]  /*1860*/  IMAD.SHL.U32 R98, R0, 0x40, RZ ;  /* 0x0000004000627824 */ /* 0x000fe200078e00ff */
[----:B------:R-:W-:Y:S02]  /*1870*/  ULDC.64 UR4, c[0x0][0x210] ;  /* 0x0000840000047ab9 */ /* 0x000fe40000000a00 */
[----:B------:R-:W-:Y:S01]  /*1880*/  UIMAD UR32, UR10, UR4, URZ ;  /* 0x000000040a2072a4 */ /* 0x000fe2000f8e023f */
[----:B------:R-:W-:Y:S01]  /*1890*/  @!PT LDS RZ, [RZ] ;  /* 0x00000000fffff984 */ /* 0x000fe20000000800 */
[----:B------:R-:W-:Y:S01]  /*18a0*/  @!PT LDS RZ, [RZ] ;  /* 0x00000000fffff984 */ /* 0x000fe20000000800 */
[----:B------:R-:W-:Y:S01]  /*18b0*/  @!PT LDS RZ, [RZ] ;  /* 0x00000000fffff984 */ /* 0x000fe20000000800 */
[----:B------:R1:W-:Y:S01]  /*18c0*/  @P3 LDGSTS.E.BYPASS.LTC128B.128 [R132+0x8100], [R4.64], !P6 ;  /* 0x0810000004843fae */ /* 0x0003e2000f101d54 */
[----:B------:R-:W-:-:S02]  /*18d0*/  UIMAD.WIDE.U32 UR34, UR11, UR4, URZ ;  /* 0x000000040b2272a5 */ /* 0x000fc4000f8e003f */
[----:B------:R-:W-:Y:S01]  /*18e0*/  UIMAD UR32, UR11, UR5, UR32 ;  /* 0x000000050b2072a4 */ /* 0x000fe2000f8e0220 */
[----:B------:R1:W-:Y:S01]  /*18f0*/  @P3 LDGSTS.E.BYPASS.LTC128B.128 [R132+0xc100], [R4.64+0x80], !P5 ;  /* 0x0c10008004843fae */ /* 0x0003e2000e901d54 */
[----:B------:R-:W-:Y:S02]  /*1900*/  ULDC UR24, c[0x0][0x27c] ;  /* 0x00009f0000187ab9 */ /* 0x000fe40000000800 */
[----:B------:R-:W-:Y:S02]  /*1910*/  ULDC.64 UR4, c[0x0][0x268] ;  /* 0x00009a0000047ab9 */ /* 0x000fe40000000a00 */
[----:B------:R-:W-:Y:S02]  /*1920*/  UIMAD UR4, UR25, UR4, URZ ;  /* 0x00000004190472a4 */ /* 0x000fe4000f8e023f */
[----:B------:R-:W-:Y:S02]  /*1930*/  USHF.L.U32 UR24, UR24, 0x1, URZ ;  /* 0x0000000118187899 */ /* 0x000fe4000800063f */
[----:B------:R-:W-:-:S02]  /*1940*/  UIMAD UR27, UR27, UR5, UR4 ;  /* 0x000000051b1b72a4 */ /* 0x000fc4000f8e0204 */
[----:B------:R-:W-:Y:S02]  /*1950*/  UMOV UR25, 0x60 ;  /* 0x0000006000197882 */ /* 0x000fe40000000000 */
[----:B------:R-:W-:Y:S02]  /*1960*/  ULDC.64 UR4, c[0x0][0x2b0] ;  /* 0x0000ac0000047ab9 */ /* 0x000fe40000000a00 */
[----:B------:R-:W-:Y:S01]  /*1970*/  UIMAD UR26, UR39, UR4, URZ ;  /* 0x00000004271a72a4 */ /* 0x000fe2000f8e023f */
[----:B------:R-:W-:Y:S01]  /*1980*/  IADD3 R82, R147, UR27, RZ ;  /* 0x0000001b93527c10 */ /* 0x000fe2000fffe0ff */
[----:B------:R-:W-:Y:S02]  /*1990*/  UIMAD.WIDE.U32 UR36, UR38, UR4, URZ ;  /* 0x00000004262472a5 */ /* 0x000fe4000f8e003f */
[----:B------:R-:W-:Y:S02]  /*19a0*/  UIMAD UR26, UR38, UR5, UR26 ;  /* 0x00000005261a72a4 */ /* 0x000fe4000f8e021a */
[----:B------:R-:W-:-:S02]  /*19b0*/  ULDC UR4, c[0x0][0x294] ;  /* 0x0000a50000047ab9 */ /* 0x000fc40000000800 */
        /* <DEDUP_REMOVED lines=37> */
[----:B------:R-:W-:Y:S02]  /*1c10*/  ISETP.GE.AND P0, PT, R74, 0x1, PT ;  /* 0x000000014a00780c */ /* 0x000fe40003f06270 */
[----:B------:R-:W-:Y:S01]  /*1c20*/  ISETP.GE.AND P5, PT, R10, c[0x0][0x1d4], PT ;  /* 0x000075000a007a0c */ /* 0x000fe20003fa6270 */
[----:B------:R-:W0:Y:S01]  /*1c30*/  LDGDEPBAR ;  /* 0x00000000000079af */ /* 0x000e220000000000 */
[----:B------:R-:W-:Y:S02]  /*1c40*/  P2R R0, PR, RZ, 0x1 ;  /* 0x00000001ff007803 */ /* 0x000fe40000000000 */
[----:B------:R-:W-:Y:S02]  /*1c50*/  P2R R0, PR, RZ, 0x2 ;  /* 0x00000002ff007803 */ /* 0x000fe40000000000 */
[----:B--2---:R-:W-:Y:S01]  /*1c60*/  IADD3 R9, R12, 0x20, RZ ;  /* 0x000000200c097810 */ /* 0x004fe20007ffe0ff */
[----:B-1----:R-:W-:Y:S06]  /*1c70*/  BAR.SYNC.DEFER_BLOCKING 0x0 ;  /* 0x0000000000007b1d */ /* 0x002fec0000010000 */
.L_x_2271:
        /* <DEDUP_REMOVED lines=76> */
.L_x_2229:
[----:B------:R-:W-:Y:S05]  /*2140*/  BSYNC B0 ;  /* 0x0000000000007941 */ /* 0x000fea0003800000 */
.L_x_2228:
        /* <DEDUP_REMOVED lines=39> */
.L_x_2231:
[----:B------:R-:W-:Y:S05]  /*23c0*/  BSYNC B0 ;  /* 0x0000000000007941 */ /* 0x000fea0003800000 */
.L_x_2230:
        /* <DEDUP_REMOVED lines=40> */
.L_x_2233:
[----:B------:R-:W-:Y:S05]  /*2650*/  BSYNC B0 ;  /* 0x0000000000007941 */ /* 0x000fea0003800000 */
.L_x_2232:
        /* <DEDUP_REMOVED lines=38> */
.L_x_2235:
[----:B------:R-:W-:Y:S05]  /*28c0*/  BSYNC B0 ;  /* 0x0000000000007941 */ /* 0x000fea0003800000 */
.L_x_2234:
        /* <DEDUP_REMOVED lines=72> */
.L_x_2239:
[----:B------:R-:W-:Y:S05]  /*2d50*/  BSYNC B0 ;  /* 0x0000000000007941 */ /* 0x000fea0003800000 */
.L_x_2238:
        /* <DEDUP_REMOVED lines=57> */
.L_x_2237:
[----:B------:R-:W-:Y:S05]  /*30f0*/  BSYNC B1 ;  /* 0x0000000000017941 */ /* 0x000fea0003800000 */
.L_x_2236:
        /* <DEDUP_REMOVED lines=60> */
.L_x_2243:
[----:B------:R-:W-:Y:S05]  /*34c0*/  BSYNC B0 ;  /* 0x0000000000007941 */ /* 0x000fea0003800000 */
.L_x_2242:
        /* <DEDUP_REMOVED lines=57> */
.L_x_2241:
[----:B------:R-:W-:Y:S05]  /*3860*/  BSYNC B1 ;  /* 0x0000000000017941 */ /* 0x000fea0003800000 */
.L_x_2240:
        /* <DEDUP_REMOVED lines=60> */
.L_x_2247:
[----:B------:R-:W-:Y:S05]  /*3c30*/  BSYNC B0 ;  /* 0x0000000000007941 */ /* 0x000fea0003800000 */
.L_x_2246:
        /* <DEDUP_REMOVED lines=57> */
.L_x_2245:
[----:B------:R-:W-:Y:S05]  /*3fd0*/  BSYNC B1 ;  /* 0x0000000000017941 */ /* 0x000fea0003800000 */
.L_x_2244:
        /* <DEDUP_REMOVED lines=59> */
.L_x_2250:
[----:B------:R-:W-:Y:S05]  /*4390*/  BSYNC B0 ;  /* 0x0000000000007941 */ /* 0x000fea0003800000 */
.L_x_2249:
        /* <DEDUP_REMOVED lines=58> */
.L_x_2227:
        /* <DEDUP_REMOVED lines=235> */
.L_x_2252:
[----:B------:R-:W-:Y:S05]  /*55f0*/  BSYNC B0 ;  /* 0x0000000000007941 */ /* 0x000fea0003800000 */
.L_x_2251:
        /* <DEDUP_REMOVED lines=123> */
.L_x_2254:
[----:B------:R-:W-:Y:S05]  /*5db0*/  BSYNC B0 ;  /* 0x0000000000007941 */ /* 0x000fea0003800000 */
.L_x_2253:
        /* <DEDUP_REMOVED lines=123> */
.L_x_2256:
[----:B------:R-:W-:Y:S05]  /*6570*/  BSYNC B0 ;  /* 0x0000000000007941 */ /* 0x000fea0003800000 */
.L_x_2255:
        /* <DEDUP_REMOVED lines=125> */
.L_x_2226:
        /* <DEDUP_REMOVED lines=19> */
.L_x_2258:
[----:B-123--:R-:W-:Y:S05]  /*6e80*/  BSYNC B0 ;  /* 0x0000000000007941 */ /* 0x00efea0003800000 */
.L_x_2257:
        /* <DEDUP_REMOVED lines=15> */
.L_x_2260:
[----:B------:R-:W-:Y:S05]  /*6f80*/  BSYNC B0 ;  /* 0x0000000000007941 */ /* 0x000fea0003800000 */
.L_x_2259:
        /* <DEDUP_REMOVED lines=15> */
.L_x_2262:
[----:B------:R-:W-:Y:S05]  /*7080*/  BSYNC B0 ;  /* 0x0000000000007941 */ /* 0x000fea0003800000 */
.L_x_2261:
        /* <DEDUP_REMOVED lines=14> */
.L_x_2248:
[----:B------:R-:W-:Y:S05]  /*7170*/  BSYNC B2 ;  /* 0x0000000000027941 */ /* 0x000fea0003800000 */
.L_x_2225:
        /* <DEDUP_REMOVED lines=89> */
.L_x_2264:
[----:B------:R-:W-:Y:S05]  /*7710*/  BSYNC B0 ;  /* 0x0000000000007941 */ /* 0x000fea0003800000 */
.L_x_2263:
        /* <DEDUP_REMOVED lines=15> */
.L_x_2266:
[----:B------:R-:W-:Y:S05]  /*7810*/  BSYNC B0 ;  /* 0x0000000000007941 */ /* 0x000fea0003800000 */
.L_x_2265:
        /* <DEDUP_REMOVED lines=15> */
.L_x_2268:
[----:B------:R-:W-:Y:S05]  /*7910*/  BSYNC B0 ;  /* 0x0000000000007941 */ /* 0x000fea0003800000 */
.L_x_2267:
        /* <DEDUP_REMOVED lines=15> */
.L_x_2270:
[----:B------:R-:W-:Y:S05]  /*7a10*/  BSYNC B0 ;  /* 0x0000000000007941 */ /* 0x000fea0003800000 */
.L_x_2269:
        /* <DEDUP_REMOVED lines=37> */
.L_x_2224:
        /* <DEDUP_REMOVED lines=51> */
[----:B------:R-:W-:Y:S02]  /*7fa0*/  UIADD3 UR24, UR7, -0x80, URZ ;  /* 0xffffff8007187890 */ /* 0x000fe4000fffe03f */
[----:B------:R-:W-:Y:S01]  /*7fb0*/  LEA.HI R10, R5, R73, RZ, 0x3 ;  /* 0x00000049050a7211 */ /* 0x000fe200078f18ff */
[----:B------:R1:W2:Y:S01]  /*7fc0*/  @P0 LDG.E R2, [R2.64] ;  /* 0x0000001402020981 */ /* 0x0002a2000c1e1900 */
[----:B------:R-:W-:Y:S01]  /*7fd0*/  ISETP.NE.AND P1, PT, R239, 0x1, PT ;  /* 0x00000001ef00780c */ /* 0x000fe20003f25270 */
[----:B------:R-:W-:Y:S01]  /*7fe0*/  ULDC.64 UR4, c[0x0][0x2b0] ;  /* 0x0000ac0000047ab9 */ /* 0x000fe20000000a00 */
[----:B------:R-:W-:Y:S01]  /*7ff0*/  LOP3.LUT R0, R0, 0xfffffffb, RZ, 0xc0, !PT ;  /* 0xfffffffb00007812 */ /* 0x000fe200078ec0ff */
[----:B------:R-:W-:-:S10]  /*8000*/  IMAD.MOV.U32 R241, RZ, RZ, RZ ;  /* 0x000000fffff17224 */ /* 0x000fd400078e00ff */
[----:B------:R-:W-:Y:S02]  /*8010*/  @P1 LOP3.LUT R0, R0, 0x4, RZ, 0xfc, !PT ;  /* 0x0000000400001812 */ /* 0x000fe400078efcff */
[----:B-1----:R-:W-:Y:S02]  /*8020*/  LOP3.LUT R3, R10, 0xfffffff8, RZ, 0xc0, !PT ;  /* 0xfffffff80a037812 */ /* 0x002fe400078ec0ff */
[----:B------:R-:W-:-:S03]  /*8030*/  SHF.R.S32.HI R10, RZ, 0x3, R10 ;  /* 0x00000003ff0a7819 */ /* 0x000fc6000001140a */
[----:B------:R-:W-:-:S04]  /*8040*/  IMAD.IADD R3, R73, 0x1, -R3 ;  /* 0x0000000149037824 */ /* 0x000fc800078e0a03 */
[----:B------:R-:W-:-:S05]  /*8050*/  IMAD R240, R3, 0x20, R10 ;  /* 0x0000002003f07824 */ /* 0x000fca00078e020a */
[----:B------:R-:W-:Y:S01]  /*8060*/  IADD3 R242, R240, UR24, RZ ;  /* 0x00000018f0f27c10 */ /* 0x000fe2000fffe0ff */
[----:B------:R-:W-:Y:S01]  /*8070*/  BAR.SYNC.DEFER_BLOCKING 0x0 ;  /* 0x0000000000007b1d */ /* 0x000fe20000010000 */
        /* <DEDUP_REMOVED lines=236> */
.L_x_2273:
        /* <DEDUP_REMOVED lines=50> */
.L_x_2277:
[----:B------:R-:W-:Y:S05]  /*9260*/  BSYNC B0 ;  /* 0x0000000000007941 */ /* 0x000fea0003800000 */
.L_x_2276:
        /* <DEDUP_REMOVED lines=73> */
.L_x_2281:
[----:B------:R-:W-:Y:S05]  /*9700*/  BSYNC B0 ;  /* 0x0000000000007941 */ /* 0x000fea0003800000 */
.L_x_2280:
        /* <DEDUP_REMOVED lines=41> */
.L_x_2279:
[----:B------:R-:W-:Y:S05]  /*99a0*/  BSYNC B1 ;  /* 0x0000000000017941 */ /* 0x000fea0003800000 */
.L_x_2278:
        /* <DEDUP_REMOVED lines=45> */
.L_x_2285:
[----:B------:R-:W-:Y:S05]  /*9c80*/  BSYNC B0 ;  /* 0x0000000000007941 */ /* 0x000fea0003800000 */
.L_x_2284:
        /* <DEDUP_REMOVED lines=41> */
.L_x_2283:
[----:B------:R-:W-:Y:S05]  /*9f20*/  BSYNC B1 ;  /* 0x0000000000017941 */ /* 0x000fea0003800000 */
.L_x_2282:
        /* <DEDUP_REMOVED lines=45> */
.L_x_2289:
[----:B------:R-:W-:Y:S05]  /*a200*/  BSYNC B0 ;  /* 0x0000000000007941 */ /* 0x000fea0003800000 */
.L_x_2288:
        /* <DEDUP_REMOVED lines=41> */
.L_x_2287:
[----:B------:R-:W-:Y:S05]  /*a4a0*/  BSYNC B1 ;  /* 0x0000000000017941 */ /* 0x000fea0003800000 */
.L_x_2286:
        /* <DEDUP_REMOVED lines=44> */
.L_x_2292:
[----:B------:R-:W-:Y:S05]  /*a770*/  BSYNC B0 ;  /* 0x0000000000007941 */ /* 0x000fea0003800000 */
.L_x_2291:
        /* <DEDUP_REMOVED lines=42> */
.L_x_2275:
        /* <DEDUP_REMOVED lines=18> */
.L_x_2294:
[----:B------:R-:W-:Y:S05]  /*ab40*/  BSYNC B0 ;  /* 0x0000000000007941 */ /* 0x000fea0003800000 */
.L_x_2293:
        /* <DEDUP_REMOVED lines=120> */
.L_x_2296:
[----:B------:R-:W-:Y:S05]  /*b2d0*/  BSYNC B0 ;  /* 0x0000000000007941 */ /* 0x000fea0003800000 */
.L_x_2295:
        /* <DEDUP_REMOVED lines=101> */
.L_x_2298:
[----:B------:R-:W-:Y:S05]  /*b930*/  BSYNC B0 ;  /* 0x0000000000007941 */ /* 0x000fea0003800000 */
.L_x_2297:
        /* <DEDUP_REMOVED lines=101> */
.L_x_2300:
[----:B------:R-:W-:Y:S05]  /*bf90*/  BSYNC B0 ;  /* 0x0000000000007941 */ /* 0x000fea0003800000 */
.L_x_2299:
        /* <DEDUP_REMOVED lines=100> */
.L_x_2290:
[----:B------:R-:W-:Y:S05]  /*c5e0*/  BSYNC B2 ;  /* 0x0000000000027941 */ /* 0x000fea0003800000 */
.L_x_2274:
[----:B-1----:R-:W-:Y:S01]  /*c5f0*/  IMAD R14, R21, c[0x0][0x208], RZ ;  /* 0x00008200150e7a24 */ /* 0x002fe200078e02ff */
[----:B------:R-:W-:Y:S01]  /*c600*/  LEA.HI R5, R5, R73, RZ, 0x5 ;  /* 0x0000004905057211 */ /* 0x000fe200078f28ff */
[C---:B------:R-:W-:Y:S01]  /*c610*/  IMAD.WIDE.U32 R12, R242.reuse, c[0x0][0x208], RZ ;  /* 0x00008200f20c7a25 */ /* 0x040fe200078e00ff */
[----:B------:R-:W-:Y:S01]  /*c620*/  BAR.SYNC.DEFER_BLOCKING 0x0 ;  /* 0x0000000000007b1d */ /* 0x000fe20000010000 */
[----:B------:R-:W-:Y:S01]  /*c630*/  LOP3.LUT P3, RZ, R3, 0x2, RZ, 0xc0, !PT ;  /* 0x0000000203ff7812 */ /* 0x000fe2000786c0ff */
[----:B------:R-:W-:Y:S01]  /*c640*/  UISETP.GE.AND UP0, UPT, UR9, 0x81, UPT ;  /* 0x000000810900788c */ /* 0x000fe2000bf06270 */
[----:B------:R-:W-:-:S02]  /*c650*/  IMAD R14, R242, c[0x0][0x20c], R14 ;  /* 0x00008300f20e7a24 */ /* 0x000fc400078e020e */
[----:B------:R-:W-:Y:S02]  /*c660*/  IMAD.SHL.U32 R15, R3, 0x40, RZ ;  /* 0x00000040030f7824 */ /* 0x000fe400078e00ff */
[----:B------:R-:W-:Y:S02]  /*c670*/  IMAD.IADD R13, R13, 0x1, R14 ;  /* 0x000000010d0d7824 */ /* 0x000fe400078e020e */
[----:B------:R-:W-:Y:S01]  /*c680*/  IMAD.SHL.U32 R14, R5, 0x20, RZ ;  /* 0x00000020050e7824 */ /* 0x000fe200078e00ff */
[----:B------:R-:W-:Y:S01]  /*c690*/  LOP3.LUT R15, R15, 0x1c0, RZ, 0xc0, !PT ;  /* 0x000001c00f0f7812 */ /* 0x000fe200078ec0ff */
[----:B------:R-:W-:Y:S02]  /*c6a0*/  IMAD.SHL.U32 R10, R10, 0x8, RZ ;  /* 0x000000080a0a7824 */ /* 0x000fe400078e00ff */
[----:B------:R-:W-:Y:S01]  /*c6b0*/  IMAD R11, R11, c[0x0][0x218], RZ ;  /* 0x000086000b0b7a24 */ /* 0x000fe200078e02ff */
[----:B------:R-:W-:Y:S01]  /*c6c0*/  LOP3.LUT R14, R14, 0x7ffffc00, RZ, 0xc0, !PT ;  /* 0x7ffffc000e0e7812 */ /* 0x000fe200078ec0ff */
[----:B------:R-:W-:Y:S01]  /*c6d0*/  IMAD.WIDE.U32 R12, R241, c[0x0][0x218], R12 ;  /* 0x00008600f10c7a25 */ /* 0x000fe200078e000c */
[----:B------:R-:W-:-:S02]  /*c6e0*/  LOP3.LUT R238, R15, 0x8, R10, 0xf8, !PT ;  /* 0x000000080fee7812 */ /* 0x000fc400078ef80a */
[----:B------:R-:W-:Y:S01]  /*c6f0*/  SHF.R.U32.HI R15, RZ, 0x3, R15 ;  /* 0x00000003ff0f7819 */ /* 0x000fe2000001160f */
[----:B------:R-:W-:Y:S01]  /*c700*/  IMAD.IADD R176, R4, 0x1, R14 ;  /* 0x0000000104b07824 */ /* 0x000fe200078e020e */
[----:B------:R-:W-:Y:S01]  /*c710*/  IADD3 R10, P0, R12, UR28, RZ ;  /* 0x0000001c0c0a7c10 */ /* 0x000fe2000ff1e0ff */
[----:B------:R-:W-:Y:S01]  /*c720*/  IMAD R11, R241, c[0x0][0x21c], R11 ;  /* 0x00008700f10b7a24 */ /* 0x000fe200078e020b */
[----:B------:R-:W-:Y:S01]  /*c730*/  LOP3.LUT R238, R238, R15, RZ, 0x3c, !PT ;  /* 0x0000000feeee7212 */ /* 0x000fe200078e3cff */
[----:B------:R-:W-:Y:S01]  /*c740*/  IMAD.WIDE R14, R32, 0x2, RZ ;  /* 0x00000002200e7825 */ /* 0x000fe200078e02ff */
[C---:B------:R-:W-:Y:S02]  /*c750*/  LEA R196, R176.reuse, 0x100, 0x1 ;  /* 0x00000100b0c47811 */ /* 0x040fe400078e08ff */
[----:B------:R-:W-:Y:S01]  /*c760*/  IADD3.X R11, R13, UR10, R11, P0, !PT ;  /* 0x0000000a0d0b7c10 */ /* 0x000fe200087fe40b */
[----:B------:R-:W-:Y:S01]  /*c770*/  IMAD.SHL.U32 R176, R176, 0x2, RZ ;  /* 0x00000002b0b07824 */ /* 0x000fe200078e00ff */
[----:B------:R-:W-:Y:S01]  /*c780*/  LEA R64, P0, R10, c[0x0][0x1f8], 0x1 ;  /* 0x00007e000a407a11 */ /* 0x000fe200078008ff */
[----:B------:R-:W-:Y:S01]  /*c790*/  IMAD R184, R2, 0x2, R196 ;  /* 0x0000000202b87824 */ /* 0x000fe200078e02c4 */
[----:B------:R-:W-:Y:S01]  /*c7a0*/  SHF.R.S32.HI R13, RZ, 0x1f, R8 ;  /* 0x0000001fff0d7819 */ /* 0x000fe20000011408 */
[----:B------:R-:W-:Y:S01]  /*c7b0*/  IMAD R196, R0, 0x2, R196 ;  /* 0x0000000200c47824 */ /* 0x000fe200078e02c4 */
[----:B------:R-:W-:Y:S01]  /*c7c0*/  LEA.HI.X R10, R10, c[0x0][0x1fc], R11, 0x1, P0 ;  /* 0x00007f000a0a7a11 */ /* 0x000fe200000f0c0b */
[----:B------:R-:W-:Y:S01]  /*c7d0*/  IMAD R204, R0, 0x2, R184 ;  /* 0x0000000200cc7824 */ /* 0x000fe200078e02b8 */
[----:B------:R-:W1:Y:S01]  /*c7e0*/  SHFL.IDX PT, R66, R64, 0x2, 0x181f ;  /* 0x00581f0040427f89 */ /* 0x000e6200000e0000 */
[----:B------:R-:W-:Y:S01]  /*c7f0*/  IMAD R238, R20, 0x200, R238 ;  /* 0x0000020014ee7824 */ /* 0x000fe200078e02ee */
[----:B------:R-:W-:Y:S01]  /*c800*/  LEA.HI R13, R13, R8, RZ, 0x3 ;  /* 0x000000080d0d7211 */ /* 0x000fe200078f18ff */
[----:B------:R-:W-:Y:S01]  /*c810*/  IMAD.SHL.U32 R243, R9, 0x2, RZ ;  /* 0x0000000209f37824 */ /* 0x000fe200078e00ff */
[----:B------:R-:W-:Y:S01]  /*c820*/  LDSM.16.M88.4 R136, [R176+0x100] ;  /* 0x00010000b088783b */ /* 0x000fe20000000200 */
[----:B------:R-:W-:Y:S01]  /*c830*/  IMAD.SHL.U32 R238, R238, 0x2, RZ ;  /* 0x00000002eeee7824 */ /* 0x000fe200078e00ff */
[----:B------:R-:W-:-:S02]  /*c840*/  LOP3.LUT R33, R13, 0xfffffff8, RZ, 0xc0, !PT ;  /* 0xfffffff80d217812 */ /* 0x000fc400078ec0ff */
[----:B------:R-:W-:Y:S02]  /*c850*/  LDSM.16.M88.4 R140, [R184] ;  /* 0x00000000b88c783b */ /* 0x000fe40000000200 */
[C---:B------:R-:W-:Y:S01]  /*c860*/  IADD3 R13, R238.reuse, 0x8100, RZ ;  /* 0x00008100ee0d7810 */ /* 0x040fe20007ffe0ff */
[----:B------:R-:W-:Y:S01]  /*c870*/  IMAD.WIDE R22, R33, 0x2, RZ ;  /* 0x0000000221167825 */ /* 0x000fe200078e02ff */
[----:B------:R-:W-:Y:S01]  /*c880*/  LDSM.16.M88.4 R168, [R196] ;  /* 0x00000000c4a8783b */ /* 0x000fe20000000200 */
[----:B------:R-:W-:Y:S02]  /*c890*/  IADD3 R237, R238, 0x8120, RZ ;  /* 0x00008120eeed7810 */ /* 0x000fe40007ffe0ff */
[----:B------:R-:W-:Y:S01]  /*c8a0*/  @P3 IADD3 R237, R13, -0x20, RZ ;  /* 0xffffffe00ded3810 */ /* 0x000fe20007ffe0ff */
[----:B------:R-:W-:Y:S03]  /*c8b0*/  LDSM.16.M88.4 R172, [R204] ;  /* 0x00000000ccac783b */ /* 0x000fe60000000200 */
[C---:B------:R-:W-:Y:S01]  /*c8c0*/  IADD3 R231, R237.reuse, 0x800, RZ ;  /* 0x00000800ede77810 */ /* 0x040fe20007ffe0ff */
[----:B------:R-:W-:Y:S01]  /*c8d0*/  LDSM.16.M88.4 R176, [R176+0x4100] ;  /* 0x00410000b0b0783b */ /* 0x000fe20000000200 */
[----:B------:R-:W-:-:S02]  /*c8e0*/  IADD3 R230, R237, 0x1000, RZ ;  /* 0x00001000ede67810 */ /* 0x000fc40007ffe0ff */
[C---:B------:R-:W-:Y:S01]  /*c8f0*/  IADD3 R229, R237.reuse, 0x1800, RZ ;  /* 0x00001800ede57810 */ /* 0x040fe20007ffe0ff */
[----:B------:R-:W-:Y:S01]  /*c900*/  LDSM.16.M88.4 R184, [R184+0x4000] ;  /* 0x00400000b8b8783b */ /* 0x000fe20000000200 */
[-C--:B-1----:R-:W-:Y:S02]  /*c910*/  IADD3 R74, P1, R14, R66.reuse, RZ ;  /* 0x000000420e4a7210 */ /* 0x082fe40007f3e0ff */
[----:B------:R-:W-:Y:S01]  /*c920*/  IADD3 R66, P3, R22, R66, RZ ;  /* 0x0000004216427210 */ /* 0x000fe20007f7e0ff */
[----:B------:R-:W-:Y:S01]  /*c930*/  LDSM.16.M88.4 R196, [R196+0x4000] ;  /* 0x00400000c4c4783b */ /* 0x000fe20000000200 */
[C---:B------:R-:W-:Y:S02]  /*c940*/  IADD3 R228, R237.reuse, 0x2000, RZ ;  /* 0x00002000ede47810 */ /* 0x040fe40007ffe0ff */
[C---:B------:R-:W-:Y:S01]  /*c950*/  IADD3 R227, R237.reuse, 0x2800, RZ ;  /* 0x00002800ede37810 */ /* 0x040fe20007ffe0ff */
[----:B------:R-:W-:Y:S01]  /*c960*/  LDSM.16.M88.4 R204, [R204+0x4000] ;  /* 0x00400000cccc783b */ /* 0x000fe20000000200 */
[----:B------:R-:W-:-:S02]  /*c970*/  IADD3 R226, R237, 0x3000, RZ ;  /* 0x00003000ede27810 */ /* 0x000fc40007ffe0ff */
[C---:B------:R-:W-:Y:S01]  /*c980*/  IADD3 R225, R237.reuse, 0x3800, RZ ;  /* 0x00003800ede17810 */ /* 0x040fe20007ffe0ff */
[----:B------:R-:W1:Y:S01]  /*c990*/  SHFL.IDX PT, R84, R64, RZ, 0x181f ;  /* 0x00181fff40547589 */ /* 0x000e6200000e0000 */
[C---:B------:R-:W-:Y:S02]  /*c9a0*/  IADD3 R223, R237.reuse, 0x4000, RZ ;  /* 0x00004000eddf7810 */ /* 0x040fe40007ffe0ff */
[C---:B------:R-:W-:Y:S01]  /*c9b0*/  IADD3 R222, R237.reuse, 0x4800, RZ ;  /* 0x00004800edde7810 */ /* 0x040fe20007ffe0ff */
[----:B------:R-:W-:Y:S01]  /*c9c0*/  BAR.SYNC.DEFER_BLOCKING 0x0 ;  /* 0x0000000000007b1d */ /* 0x000fe20000010000 */
[C---:B------:R-:W-:Y:S02]  /*c9d0*/  IADD3 R221, R237.reuse, 0x5000, RZ ;  /* 0x00005000eddd7810 */ /* 0x040fe40007ffe0ff */
[C---:B------:R-:W-:Y:S02]  /*c9e0*/  IADD3 R220, R237.reuse, 0x5800, RZ ;  /* 0x00005800eddc7810 */ /* 0x040fe40007ffe0ff */
[C---:B------:R-:W-:Y:S01]  /*c9f0*/  IADD3 R219, R237.reuse, 0x6000, RZ ;  /* 0x00006000eddb7810 */ /* 0x040fe20007ffe0ff */
[----:B------:R-:W2:Y:S01]  /*ca00*/  SHFL.IDX PT, R76, R64, 0x1, 0x181f ;  /* 0x00381f00404c7f89 */ /* 0x000ea200000e0000 */
[----:B------:R-:W-:-:S02]  /*ca10*/  IADD3 R218, R237, 0x6800, RZ ;  /* 0x00006800edda7810 */ /* 0x000fc40007ffe0ff */
[C---:B------:R-:W-:Y:S01]  /*ca20*/  IADD3 R217, R237.reuse, 0x7000, RZ ;  /* 0x00007000edd97810 */ /* 0x040fe20007ffe0ff */
[----:B------:R-:W3:Y:S01]  /*ca30*/  SHFL.IDX PT, R11, R10, 0x2, 0x181f ;  /* 0x00581f000a0b7f89 */ /* 0x000ee200000e0000 */
[----:B------:R-:W-:-:S03]  /*ca40*/  IADD3 R216, R237, 0x7800, RZ ;  /* 0x00007800edd87810 */ /* 0x000fc60007ffe0ff */
[----:B------:R-:W4:Y:S04]  /*ca50*/  SHFL.IDX PT, R12, R10, RZ, 0x181f ;  /* 0x00181fff0a0c7589 */ /* 0x000f2800000e0000 */
[----:B------:R-:W5:Y:S01]  /*ca60*/  SHFL.IDX PT, R20, R10, 0x1, 0x181f ;  /* 0x00381f000a147f89 */ /* 0x000f6200000e0000 */
[----:B-1----:R-:W-:-:S03]  /*ca70*/  IADD3 R86, P0, R84, R14, RZ ;  /* 0x0000000e54567210 */ /* 0x002fc60007f1e0ff */
[----:B------:R-:W1:Y:S01]  /*ca80*/  SHFL.IDX PT, R64, R64, 0x3, 0x181f ;  /* 0x00781f0040407f89 */ /* 0x000e6200000e0000 */
[----:B------:R-:W-:-:S04]  /*ca90*/  DEPBAR.LE SB0, 0x0 ;  /* 0x000080000000791a */ /* 0x000fc80000000000 */
[----:B------:R-:W1:Y:S04]  /*caa0*/  SHFL.IDX PT, R10, R10, 0x3, 0x181f ;  /* 0x00781f000a0a7f89 */ /* 0x000e6800000e0000 */
[----:B------:R-:W-:Y:S01]  /*cab0*/  BAR.SYNC.DEFER_BLOCKING 0x0 ;  /* 0x0000000000007b1d */ /* 0x000fe20000010000 */
[----:B--2---:R-:W-:Y:S01]  /*cac0*/  IADD3 R78, P2, R14, R76, RZ ;  /* 0x0000004c0e4e7210 */ /* 0x004fe20007f5e0ff */
[--C-:B---3--:R-:W-:Y:S01]  /*cad0*/  IMAD.X R75, R15, 0x1, R11.reuse, P1 ;  /* 0x000000010f4b7824 */ /* 0x108fe200008e060b */
[----:B------:R-:W-:Y:S01]  /*cae0*/  IADD3 R84, P1, R84, R22, RZ ;  /* 0x0000001654547210 */ /* 0x000fe20007f3e0ff */
[----:B------:R-:W-:Y:S02]  /*caf0*/  IMAD.X R67, R23, 0x1, R11, P3 ;  /* 0x0000000117437824 */ /* 0x000fe400018e060b */
[----:B----4-:R-:W-:-:S02]  /*cb00*/  IMAD.X R87, R12, 0x1, R15, P0 ;  /* 0x000000010c577824 */ /* 0x010fc400000e060f */
[----:B------:R-:W-:Y:S01]  /*cb10*/  IMAD.X R85, R12, 0x1, R23, P1 ;  /* 0x000000010c557824 */ /* 0x000fe200008e0617 */
[----:B------:R-:W-:Y:S01]  /*cb20*/  ISETP.GE.AND P1, PT, R32, c[0x0][0x1d4], PT ;  /* 0x0000750020007a0c */ /* 0x000fe20003f26270 */
[----:B-----5:R-:W-:Y:S01]  /*cb30*/  IMAD.X R79, R15, 0x1, R20, P2 ;  /* 0x000000010f4f7824 */ /* 0x020fe200010e0614 */
[-C--:B-1----:R-:W-:Y:S02]  /*cb40*/  IADD3 R34, P0, R14, R64.reuse, RZ ;  /* 0x000000400e227210 */ /* 0x082fe40007f1e0ff */
[----:B------:R-:W-:-:S03]  /*cb50*/  IADD3 R64, P2, R22, R64, RZ ;  /* 0x0000004016407210 */ /* 0x000fc60007f5e0ff */
[--C-:B------:R-:W-:Y:S01]  /*cb60*/  IMAD.X R35, R15, 0x1, R10.reuse, P0 ;  /* 0x000000010f237824 */ /* 0x100fe200000e060a */
[----:B------:R-:W-:Y:S01]  /*cb70*/  IADD3 R76, P0, R22, R76, RZ ;  /* 0x0000004c164c7210 */ /* 0x000fe20007f1e0ff */
[----:B------:R-:W-:Y:S01]  /*cb80*/  IMAD.X R65, R23, 0x1, R10, P2 ;  /* 0x0000000117417824 */ /* 0x000fe200010e060a */
[----:B------:R-:W-:Y:S01]  /*cb90*/  ISETP.LT.OR P2, PT, R7, 0x1, P1 ;  /* 0x000000010700780c */ /* 0x000fe20000f41670 */
[----:B------:R-:W1:Y:S02]  /*cba0*/  LDSM.16.M88.4 R24, [R238+0x8100] ;  /* 0x00810000ee18783b */ /* 0x000e640000000200 */
[----:B------:R-:W-:Y:S01]  /*cbb0*/  IMAD.X R77, R23, 0x1, R20, P0 ;  /* 0x00000001174d7824 */ /* 0x000fe200000e0614 */
[----:B------:R-:W-:Y:S01]  /*cbc0*/  ISETP.GE.AND P0, PT, R8, c[0x0][0x1d4], PT ;  /* 0x0000750008007a0c */ /* 0x000fe20003f06270 */
[----:B------:R-:W2:Y:S04]  /*cbd0*/  LDSM.16.M88.4 R16, [R238+0x8900] ;  /* 0x00890000ee10783b */ /* 0x000ea80000000200 */
[----:B------:R-:W-:Y:S04]  /*cbe0*/  LDSM.16.M88.4 R60, [R237] ;  /* 0x00000000ed3c783b */ /* 0x000fe80000000200 */
[----:B------:R-:W-:Y:S04]  /*cbf0*/  LDSM.16.M88.4 R12, [R237+0x800] ;  /* 0x00080000ed0c783b */ /* 0x000fe80000000200 */
[----:B------:R-:W-:Y:S04]  /*cc00*/  LDSM.16.M88.4 R8, [R238+0x9100] ;  /* 0x00910000ee08783b */ /* 0x000fe80000000200 */
[----:B------:R-:W-:Y:S04]  /*cc10*/  LDSM.16.M88.4 R104, [R238+0x9900] ;  /* 0x00990000ee68783b */ /* 0x000fe80000000200 */
[----:B------:R-:W3:Y:S04]  /*cc20*/  LDSM.16.M88.4 R96, [R238+0xa100] ;  /* 0x00a10000ee60783b */ /* 0x000ee80000000200 */
[----:B------:R-:W4:Y:S04]  /*cc30*/  LDSM.16.M88.4 R88, [R238+0xa900] ;  /* 0x00a90000ee58783b */ /* 0x000f280000000200 */
[----:B------:R-:W5:Y:S04]  /*cc40*/  LDSM.16.M88.4 R80, [R238+0xb100] ;  /* 0x00b10000ee50783b */ /* 0x000f680000000200 */
[----:B------:R-:W-:Y:S04]  /*cc50*/  LDSM.16.M88.4 R68, [R238+0xb900] ;  /* 0x00b90000ee44783b */ /* 0x000fe80000000200 */
[----:B------:R-:W-:Y:S01]  /*cc60*/  LDSM.16.M88.4 R56, [R237+0x1000] ;  /* 0x00100000ed38783b */ /* 0x000fe20000000200 */
[C---:B-1----:R-:W-:Y:S03]  /*cc70*/  HMMA.16816.F32 R28, R136.reuse, R24, RZ ;  /* 0x00000018881c723c */ /* 0x042fe600000018ff */
[----:B------:R-:W-:Y:S04]  /*cc80*/  LDSM.16.M88.4 R52, [R237+0x1800] ;  /* 0x00180000ed34783b */ /* 0x000fe80000000200 */
[----:B------:R-:W1:Y:S01]  /*cc90*/  LDSM.16.M88.4 R44, [R237+0x2000] ;  /* 0x00200000ed2c783b */ /* 0x000e620000000200 */
[C---:B--2---:R-:W-:Y:S03]  /*cca0*/  HMMA.16816.F32 R20, R136.reuse, R16, RZ ;  /* 0x000000108814723c */ /* 0x044fe600000018ff */
[----:B------:R-:W2:Y:S04]  /*ccb0*/  LDSM.16.M88.4 R40, [R237+0x2800] ;  /* 0x00280000ed28783b */ /* 0x000ea80000000200 */
[----:B------:R-:W1:Y:S01]  /*ccc0*/  LDSM.16.M88.4 R36, [R237+0x3000] ;  /* 0x00300000ed24783b */ /* 0x000e620000000200 */
[C---:B------:R-:W-:Y:S03]  /*ccd0*/  HMMA.16816.F32 R16, R136.reuse, R18, RZ ;  /* 0x000000128810723c */ /* 0x040fe600000018ff */
[----:B------:R-:W1:Y:S04]  /*cce0*/  LDSM.16.M88.4 R48, [R237+0x3800] ;  /* 0x00380000ed30783b */ /* 0x000e680000000200 */
[----:B------:R-:W-:Y:S01]  /*ccf0*/  @!PT LDS RZ, [RZ] ;  /* 0x00000000fffff984 */ /* 0x000fe20000000800 */
[----:B------:R-:W-:Y:S01]  /*cd00*/  @!PT LDS RZ, [RZ] ;  /* 0x00000000fffff984 */ /* 0x000fe20000000800 */
[----:B------:R-:W-:Y:S01]  /*cd10*/  @!PT LDS RZ, [RZ] ;  /* 0x00000000fffff984 */ /* 0x000fe20000000800 */
[----:B------:R5:W-:Y:S01]  /*cd20*/  LDGSTS.E.BYPASS.LTC128B.128 [R243+0x100], [R86.64], !P2 ;  /* 0x0010000056f37fae */ /* 0x000be2000d101d54 */
[C---:B------:R-:W-:Y:S01]  /*cd30*/  ISETP.LT.OR P2, PT, R7.reuse, 0x1, P0 ;  /* 0x000000010700780c */ /* 0x040fe20000741670 */
[C---:B---3--:R-:W-:Y:S08]  /*cd40*/  HMMA.16816.F32 R100, R136.reuse, R96, RZ ;  /* 0x000000608864723c */ /* 0x048ff000000018ff */
[----:B----4-:R-:W-:Y:S04]  /*cd50*/  HMMA.16816.F32 R92, R136, R88, RZ ;  /* 0x00000058885c723c */ /* 0x010fe800000018ff */
[----:B------:R5:W-:Y:S01]  /*cd60*/  LDGSTS.E.BYPASS.LTC128B.128 [R243+0x4100], [R84.64], !P2 ;  /* 0x0410000054f37fae */ /* 0x000be2000d101d54 */
[----:B------:R-:W-:-:S03]  /*cd70*/  ISETP.LT.OR P2, PT, R7, 0x21, P1 ;  /* 0x000000210700780c */ /* 0x000fc60000f41670 */
[C---:B------:R-:W-:Y:S08]  /*cd80*/  HMMA.16816.F32 R96, R136.reuse, R98, RZ ;  /* 0x000000628860723c */ /* 0x040ff000000018ff */
[----:B------:R-:W-:Y:S02]  /*cd90*/  HMMA.16816.F32 R88, R136, R90, RZ ;  /* 0x0000005a8858723c */ /* 0x000fe400000018ff */
[----:B------:R3:W-:Y:S01]  /*cda0*/  LDGSTS.E.BYPASS.LTC128B.128 [R243+0x1100], [R78.64], !P2 ;  /* 0x011000004ef37fae */ /* 0x0007e2000d101d54 */
[----:B------:R-:W-:-:S05]  /*cdb0*/  ISETP.LT.OR P2, PT, R7, 0x21, P0 ;  /* 0x000000210700780c */ /* 0x000fca0000741670 */
[----:B------:R-:W-:Y:S08]  /*cdc0*/  HMMA.16816.F32 R20, R140, R12, R20 ;  /* 0x0000000c8c14723c */ /* 0x000ff00000001814 */
[----:B------:R3:W-:Y:S01]  /*cdd0*/  LDGSTS.E.BYPASS.LTC128B.128 [R243+0x5100], [R76.64], !P2 ;  /* 0x051000004cf37fae */ /* 0x0007e2000d101d54 */
[C---:B------:R-:W-:Y:S01]  /*cde0*/  ISETP.LT.OR P2, PT, R7.reuse, 0x41, P1 ;  /* 0x000000410700780c */ /* 0x040fe20000f41670 */
[----:B-----5:R-:W-:Y:S01]  /*cdf0*/  HMMA.16816.F32 R84, R136, R80, RZ ;  /* 0x000000508854723c */ /* 0x020fe200000018ff */
[----:B------:R-:W-:-:S07]  /*ce00*/  ISETP.LT.OR P1, PT, R7, 0x61, P1 ;  /* 0x000000610700780c */ /* 0x000fce0000f21670 */
[----:B------:R-:W-:Y:S04]  /*ce10*/  HMMA.16816.F32 R80, R136, R82, RZ ;  /* 0x000000528850723c */ /* 0x000fe800000018ff */
[----:B------:R4:W-:Y:S01]  /*ce20*/  LDGSTS.E.BYPASS.LTC128B.128 [R243+0x2100], [R74.64], !P2 ;  /* 0x021000004af37fae */ /* 0x0009e2000d101d54 */
[C---:B------:R-:W-:Y:S02]  /*ce30*/  ISETP.LT.OR P2, PT, R7.reuse, 0x41, P0 ;  /* 0x000000410700780c */ /* 0x040fe40000741670 */
[----:B------:R-:W-:Y:S01]  /*ce40*/  ISETP.LT.OR P0, PT, R7, 0x61, P0 ;  /* 0x000000610700780c */ /* 0x000fe20000701670 */
[----:B------:R-:W-:Y:S08]  /*ce50*/  HMMA.16816.F32 R16, R140, R14, R16 ;  /* 0x0000000e8c10723c */ /* 0x000ff00000001810 */
[----:B------:R-:W-:Y:S02]  /*ce60*/  HMMA.16816.F32 R12, R136, R8, RZ ;  /* 0x00000008880c723c */ /* 0x000fe400000018ff */
[----:B------:R5:W-:Y:S01]  /*ce70*/  LDGSTS.E.BYPASS.LTC128B.128 [R243+0x6100], [R66.64], !P2 ;  /* 0x0610000042f37fae */ /* 0x000be2000d101d54 */
[----:B------:R-:W-:Y:S01]  /*ce80*/  LOP3.LUT P2, RZ, R3, 0x4, RZ, 0xc0, !PT ;  /* 0x0000000403ff7812 */ /* 0x000fe2000784c0ff */
[----:B------:R-:W-:-:S02]  /*ce90*/  IMAD.MOV.U32 R3, RZ, RZ, 0x40 ;  /* 0x00000040ff037424 */ /* 0x000fc400078e00ff */
[----:B------:R1:W-:Y:S02]  /*cea0*/  LDGSTS.E.BYPASS.LTC128B.128 [R243+0x3100], [R34.64], !P1 ;  /* 0x0310000022f37fae */ /* 0x0003e4000c901d54 */
[----:B------:R-:W-:Y:S01]  /*ceb0*/  HMMA.16816.F32 R108, R136, R104, RZ ;  /* 0x00000068886c723c */ /* 0x000fe200000018ff */
[----:B------:R-:W-:Y:S01]  /*cec0*/  SEL R3, R3, 0xffffffc0, !P2 ;  /* 0xffffffc003037807 */ /* 0x000fe20005000000 */
[----:B------:R5:W-:Y:S01]  /*ced0*/  LDGSTS.E.BYPASS.LTC128B.128 [R243+0x7100], [R64.64], !P0 ;  /* 0x0710000040f37fae */ /* 0x000be2000c101d54 */
[----:B------:R-:W-:-:S03]  /*cee0*/  PLOP3.LUT P0, PT, PT, PT, UP0, 0x40, 0x0 ;  /* 0x000000000000781c */ /* 0x000fc60003f0e808 */
[----:B------:R-:W-:Y:S01]  /*cef0*/  IMAD.IADD R235, R238, 0x1, R3 ;  /* 0x00000001eeeb7824 */ /* 0x000fe200078e0203 */
[----:B------:R-:W-:Y:S01]  /*cf00*/  LDSM.16.M88.4 R112, [R237+0x4000] ;  /* 0x00400000ed70783b */ /* 0x000fe20000000200 */
[C---:B------:R-:W-:Y:S01]  /*cf10*/  HMMA.16816.F32 R24, R136.reuse, R26, RZ ;  /* 0x0000001a8818723c */ /* 0x040fe200000018ff */
[----:B------:R-:W-:Y:S02]  /*cf20*/  IMAD.IADD R224, R3, 0x1, R237 ;  /* 0x0000000103e07824 */ /* 0x000fe400078e02ed */
[----:B------:R-:W-:Y:S04]  /*cf30*/  LDSM.16.M88.4 R128, [R235+0xd900] ;  /* 0x00d90000eb80783b */ /* 0x000fe80000000200 */
[----:B------:R-:W-:Y:S01]  /*cf40*/  LDSM.16.M88.4 R124, [R235+0xe100] ;  /* 0x00e10000eb7c783b */ /* 0x000fe20000000200 */
[C---:B------:R-:W-:Y:S03]  /*cf50*/  HMMA.16816.F32 R8, R136.reuse, R10, RZ ;  /* 0x0000000a8808723c */ /* 0x040fe600000018ff */
[----:B------:R-:W-:Y:S04]  /*cf60*/  LDSM.16.M88.4 R120, [R235+0xe900] ;  /* 0x00e90000eb78783b */ /* 0x000fe80000000200 */
[----:B------:R-:W-:Y:S01]  /*cf70*/  LDSM.16.M88.4 R116, [R235+0xf100] ;  /* 0x00f10000eb74783b */ /* 0x000fe20000000200 */
[----:B------:R-:W-:Y:S01]  /*cf80*/  HMMA.16816.F32 R104, R136, R106, RZ ;  /* 0x0000006a8868723c */ /* 0x000fe200000018ff */
[----:B-1----:R-:W-:-:S02]  /*cf90*/  SHF.R.S32.HI R35, RZ, 0x1f, R32 ;  /* 0x0000001fff237819 */ /* 0x002fc40000011420 */
[----:B------:R-:W0:Y:S01]  /*cfa0*/  LDGDEPBAR ;  /* 0x00000000000079af */ /* 0x000e220000000000 */
[----:B------:R-:W-:-:S03]  /*cfb0*/  SHF.R.S32.HI R34, RZ, 0x1f, R33 ;  /* 0x0000001fff227819 */ /* 0x000fc60000011421 */
[----:B-----5:R-:W-:Y:S01]  /*cfc0*/  LDSM.16.M88.4 R64, [R238+0xc100] ;  /* 0x00c10000ee40783b */ /* 0x020fe20000000200 */
        /* <DEDUP_REMOVED lines=8> */
[----:B------:R-:W5:Y:S07]  /*d050*/  LDSM.16.M88.4 R36, [R235+0x9900] ;  /* 0x00990000eb24783b */ /* 0x000f6e0000000200 */
[C---:B---3--:R-:W-:Y:S08]  /*d060*/  HMMA.16816.F32 R76, R136.reuse, R68, RZ ;  /* 0x00000044884c723c */ /* 0x048ff000000018ff */
        /* <DEDUP_REMOVED lines=9> */
[----:B------:R-:W3:Y:S07]  /*d100*/  LDSM.16.M88.4 R52, [R235+0x8900] ;  /* 0x00890000eb34783b */ /* 0x000eee0000000200 */
[C---:B------:R-:W-:Y:S08]  /*d110*/  HMMA.16816.F32 R76, R140.reuse, R48, R76 ;  /* 0x000000308c4c723c */ /* 0x040ff0000000184c */
[----:B------:R-:W-:Y:S01]  /*d120*/  HMMA.16816.F32 R68, R140, R50, R68 ;  /* 0x000000328c44723c */ /* 0x000fe20000001844 */
[----:B------:R-:W3:Y:S07]  /*d130*/  LDSM.16.M88.4 R48, [R235+0xa100] ;  /* 0x00a10000eb30783b */ /* 0x000eee0000000200 */
[C---:B-1----:R-:W-:Y:S08]  /*d140*/  HMMA.16816.F32 R28, R168.reuse, R44, R28 ;  /* 0x0000002ca81c723c */ /* 0x042ff0000000181c */
[C---:B------:R-:W-:Y:S01]  /*d150*/  HMMA.16816.F32 R24, R168.reuse, R46, R24 ;  /* 0x0000002ea818723c */ /* 0x040fe20000001818 */
[----:B------:R-:W1:Y:S07]  /*d160*/  LDSM.16.M88.4 R44, [R235+0xa900] ;  /* 0x00a90000eb2c783b */ /* 0x000e6e0000000200 */
[C---:B--2---:R-:W-:Y:S08]  /*d170*/  HMMA.16816.F32 R12, R168.reuse, R40, R12 ;  /* 0x00000028a80c723c */ /* 0x044ff0000000180c */
[C---:B------:R-:W-:Y:S01]  /*d180*/  HMMA.16816.F32 R8, R168.reuse, R42, R8 ;  /* 0x0000002aa808723c */ /* 0x040fe20000001808 */
[----:B------:R-:W2:Y:S07]  /*d190*/  LDSM.16.M88.4 R40, [R235+0xb900] ;  /* 0x00b90000eb28783b */ /* 0x000eae0000000200 */
[C---:B-----5:R-:W-:Y:S08]  /*d1a0*/  HMMA.16816.F32 R108, R168.reuse, R36, R108 ;  /* 0x00000024a86c723c */ /* 0x060ff0000000186c */
[C---:B------:R-:W-:Y:S01]  /*d1b0*/  HMMA.16816.F32 R104, R168.reuse, R38, R104 ;  /* 0x00000026a868723c */ /* 0x040fe20000001868 */
[----:B------:R-:W5:Y:S07]  /*d1c0*/  LDSM.16.M88.4 R36, [R224] ;  /* 0x00000000e024783b */ /* 0x000f6e0000000200 */
[C---:B---3--:R-:W-:Y:S08]  /*d1d0*/  HMMA.16816.F32 R20, R168.reuse, R52, R20 ;  /* 0x00000034a814723c */ /* 0x048ff00000001814 */
        /* <DEDUP_REMOVED lines=9> */
[----:B------:R-:W-:Y:S01]  /*d270*/  HMMA.16816.F32 R68, R168, R42, R68 ;  /* 0x0000002aa844723c */ /* 0x000fe20000001844 */
[----:B------:R-:W2:Y:S07]  /*d280*/  LDSM.16.M88.4 R40, [R224+0x2000] ;  /* 0x00200000e028783b */ /* 0x000eae0000000200 */
[C---:B-----5:R-:W-:Y:S08]  /*d290*/  HMMA.16816.F32 R28, R172.reuse, R36, R28 ;  /* 0x00000024ac1c723c */ /* 0x060ff0000000181c */
[----:B------:R-:W-:Y:S01]  /*d2a0*/  HMMA.16816.F32 R24, R172, R38, R24 ;  /* 0x00000026ac18723c */ /* 0x000fe20000001818 */
[----:B------:R-:W5:Y:S07]  /*d2b0*/  LDSM.16.M88.4 R36, [R224+0x2800] ;  /* 0x00280000e024783b */ /* 0x000f6e0000000200 */
[C---:B---3--:R-:W-:Y:S08]  /*d2c0*/  HMMA.16816.F32 R84, R168.reuse, R52, R84 ;  /* 0x00000034a854723c */ /* 0x048ff00000001854 */
[----:B------:R-:W-:Y:S01]  /*d2d0*/  HMMA.16816.F32 R80, R168, R54, R80 ;  /* 0x00000036a850723c */ /* 0x000fe20000001850 */
        /* <DEDUP_REMOVED lines=12> */
[----:B------:R-:W5:Y:S07]  /*d3a0*/  LDSM.16.M88.4 R36, [R238+0xe900] ;  /* 0x00e90000ee24783b */ /* 0x000f6e0000000200 */
[C---:B---3--:R-:W-:Y:S08]  /*d3b0*/  HMMA.16816.F32 R108, R172.reuse, R52, R108 ;  /* 0x00000034ac6c723c */ /* 0x048ff0000000186c */
[C---:B------:R-:W-:Y:S01]  /*d3c0*/  HMMA.16816.F32 R104, R172.reuse, R54, R104 ;  /* 0x00000036ac68723c */ /* 0x040fe20000001868 */
[----:B------:R-:W3:Y:S07]  /*d3d0*/  LDSM.16.M88.4 R52, [R238+0xd900] ;  /* 0x00d90000ee34783b */ /* 0x000eee0000000200 */
[C---:B------:R-:W-:Y:S08]  /*d3e0*/  HMMA.16816.F32 R84, R172.reuse, R48, R84 ;  /* 0x00000030ac54723c */ /* 0x040ff00000001854 */
        /* <DEDUP_REMOVED lines=20> */
[C---:B------:R-:W-:Y:S08]  /*d530*/  HMMA.16816.F32 R20, R176.reuse, R60, R20 ;  /* 0x0000003cb014723c */ /* 0x040ff00000001814 */
        /* <DEDUP_REMOVED lines=39> */
[----:B------:R-:W-:Y:S01]  /*d7b0*/  HMMA.16816.F32 R8, R196, R38, R8 ;  /* 0x00000026c408723c */ /* 0x000fe20000001808 */
[----:B------:R-:W5:Y:S01]  /*d7c0*/  LDSM.16.M88.4 R36, [R224+0x7800] ;  /* 0x00780000e024783b */ /* 0x000f620000000200 */
        /* <DEDUP_REMOVED lines=25> */
[C---:B-----5:R-:W-:Y:S08]  /*d960*/  HMMA.16816.F32 R76, R204.reuse, R36, R76 ;  /* 0x00000024cc4c723c */ /* 0x060ff0000000184c */
[----:B------:R-:W-:Y:S01]  /*d970*/  HMMA.16816.F32 R68, R204, R38, R68 ;  /* 0x00000026cc44723c */ /* 0x000fe20000001844 */
[----:B------:R-:W-:Y:S06]  /*d980*/  BAR.SYNC.DEFER_BLOCKING 0x0 ;  /* 0x0000000000007b1d */ /* 0x000fec0000010000 */
[----:B------:R-:W-:Y:S05]  /*d990*/  @P0 BRA `(.L_x_2301) ;  /* 0x0000047000000947 */ /* 0x000fea0003800000 */
[----:B----4-:R-:W-:Y:S01]  /*d9a0*/  IMAD.U32 R3, RZ, RZ, UR14 ;  /* 0x0000000eff037e24 */ /* 0x010fe2000f8e00ff */
        /* <DEDUP_REMOVED lines=13> */
[----:B------:R-:W-:Y:S02]  /*da80*/  IADD3 R46, -R6, 0x10, RZ ;  /* 0x00000010062e7810 */ /* 0x000fe40007ffe1ff */
[----:B------:R-:W-:Y:S01]  /*da90*/  SHF.L.U64.HI R38, R32, 0x1, R35 ;  /* 0x0000000120267819 */ /* 0x000fe20000010223 */
[----:B------:R-:W-:Y:S01]  /*daa0*/  IMAD R242, R3, c[0x0][0x2b8], R242 ;  /* 0x0000ae0003f27a24 */ /* 0x000fe200078e02f2 */
[----:B------:R-:W-:Y:S02]  /*dab0*/  LOP3.LUT R46, R46, 0xf, RZ, 0xc0, !PT ;  /* 0x0000000f2e2e7812 */ /* 0x000fe400078ec0ff */
[----:B------:R-:W-:Y:S02]  /*dac0*/  SHF.L.U64.HI R7, R33, 0x1, R34 ;  /* 0x0000000121077819 */ /* 0x000fe40000010222 */
[----:B------:R-:W-:-:S05]  /*dad0*/  SHF.R.S32.HI R3, RZ, 0x1f, R242 ;  /* 0x0000001fff037819 */ /* 0x000fca00000114f2 */
        /* <DEDUP_REMOVED lines=51> */
.L_x_2301:
[----:B----4-:R-:W-:Y:S01]  /*de10*/  LOP3.LUT R5, R5, 0xffffffe0, RZ, 0xc0, !PT ;  /* 0xffffffe005057812 */ /* 0x010fe200078ec0ff */
[----:B------:R-:W-:Y:S01]  /*de20*/  IMAD.MOV.U32 R37, RZ, RZ, -0x2 ;  /* 0xfffffffeff257424 */ /* 0x000fe200078e00ff */
[----:B------:R-:W0:Y:S01]  /*de30*/  LDGDEPBAR ;  /* 0x00000000000079af */ /* 0x000e220000000000 */
[----:B------:R-:W-:-:S02]  /*de40*/  IMAD.SHL.U32 R236, R4, 0x2, RZ ;  /* 0x0000000204ec7824 */ /* 0x000fc400078e00ff */
[----:B------:R-:W-:Y:S02]  /*de50*/  IMAD.IADD R73, R73, 0x1, -R5 ;  /* 0x0000000149497824 */ /* 0x000fe400078e0a05 */
[--C-:B------:R-:W-:Y:S01]  /*de60*/  IMAD R234, R2, 0x2, R236.reuse ;  /* 0x0000000202ea7824 */ /* 0x100fe200078e02ec */
[----:B------:R-:W-:Y:S01]  /*de70*/  LDSM.16.MT88.4 R124, [R236+0x100] ;  /* 0x00010000ec7c783b */ /* 0x000fe20000004200 */
[C---:B------:R-:W-:Y:S01]  /*de80*/  IMAD R233, R0.reuse, 0x2, R236 ;  /* 0x0000000200e97824 */ /* 0x040fe200078e02ec */
[----:B------:R-:W-:Y:S01]  /*de90*/  SHF.R.S32.HI R3, RZ, 0x1f, R73 ;  /* 0x0000001fff037819 */ /* 0x000fe20000011449 */
[----:B------:R-:W-:-:S03]  /*dea0*/  IMAD R232, R0, 0x2, R234 ;  /* 0x0000000200e87824 */ /* 0x000fc600078e02ea */
[----:B------:R-:W-:-:S04]  /*deb0*/  LEA.HI R3, R3, R73, RZ, 0x2 ;  /* 0x0000004903037211 */ /* 0x000fc800078f10ff */
[----:B------:R-:W-:-:S05]  /*dec0*/  LOP3.LUT R3, R3, 0x7ffffffc, RZ, 0xc0, !PT ;  /* 0x7ffffffc03037812 */ /* 0x000fca00078ec0ff */
[----:B------:R-:W-:Y:S02]  /*ded0*/  IMAD.IADD R3, R73, 0x1, -R3 ;  /* 0x0000000149037824 */ /* 0x000fe400078e0a03 */
[----:B------:R-:W-:Y:S02]  /*dee0*/  LDSM.16.MT88.4 R72, [R234+0x100] ;  /* 0x00010000ea48783b */ /* 0x000fe40000004200 */
[----:B------:R-:W-:-:S05]  /*def0*/  IMAD R37, R3, R37, UR24 ;  /* 0x0000001803257e24 */ /* 0x000fca000f8e0225 */
[C---:B------:R-:W-:Y:S02]  /*df00*/  ISETP.GT.AND P1, PT, R37.reuse, RZ, PT ;  /* 0x000000ff2500720c */ /* 0x040fe40003f24270 */
[C---:B------:R-:W-:Y:S02]  /*df10*/  ISETP.GT.AND P2, PT, R37.reuse, 0x8, PT ;  /* 0x000000082500780c */ /* 0x040fe40003f44270 */
[C---:B------:R-:W-:Y:S02]  /*df20*/  ISETP.GT.AND P0, PT, R37.reuse, 0x1, PT ;  /* 0x000000012500780c */ /* 0x040fe40003f04270 */
[----:B------:R-:W-:Y:S02]  /*df30*/  FSEL R6, R30, -INF , P1 ;  /* 0xff8000001e067808 */ /* 0x000fe40000800000 */
[----:B------:R-:W-:Y:S02]  /*df40*/  FSEL R3, R28, -INF , P1 ;  /* 0xff8000001c037808 */ /* 0x000fe40000800000 */
[----:B------:R-:W-:-:S02]  /*df50*/  ISETP.GT.AND P1, PT, R37, 0x10, PT ;  /* 0x000000102500780c */ /* 0x000fc40003f24270 */
[----:B------:R-:W-:Y:S02]  /*df60*/  FSEL R26, R26, -INF , P2 ;  /* 0xff8000001a1a7808 */ /* 0x000fe40001000000 */
[----:B------:R-:W-:Y:S02]  /*df70*/  FSEL R24, R24, -INF , P2 ;  /* 0xff80000018187808 */ /* 0x000fe40001000000 */
[----:B------:R-:W-:Y:S02]  /*df80*/  ISETP.GT.AND P2, PT, R37, 0x20, PT ;  /* 0x000000202500780c */ /* 0x000fe40003f44270 */
[----:B------:R-:W-:Y:S02]  /*df90*/  FSEL R7, R29, -INF , P0 ;  /* 0xff8000001d077808 */ /* 0x000fe40000000000 */
[----:B------:R-:W-:Y:S02]  /*dfa0*/  FSEL R22, R22, -INF , P1 ;  /* 0xff80000016167808 */ /* 0x000fe40000800000 */
[----:B------:R-:W-:-:S02]  /*dfb0*/  FSEL R20, R20, -INF , P1 ;  /* 0xff80000014147808 */ /* 0x000fc40000800000 */
[----:B------:R-:W-:Y:S02]  /*dfc0*/  FSEL R5, R31, -INF , P0 ;  /* 0xff8000001f057808 */ /* 0x000fe40000000000 */
[C---:B------:R-:W-:Y:S02]  /*dfd0*/  ISETP.GT.AND P1, PT, R37.reuse, 0x28, PT ;  /* 0x000000282500780c */ /* 0x040fe40003f24270 */
[----:B------:R-:W-:Y:S02]  /*dfe0*/  FSEL R30, R12, -INF , P2 ;  /* 0xff8000000c1e7808 */ /* 0x000fe40001000000 */
[----:B------:R-:W-:Y:S02]  /*dff0*/  ISETP.GT.AND P0, PT, R37, 0x9, PT ;  /* 0x000000092500780c */ /* 0x000fe40003f04270 */
[----:B------:R-:W-:Y:S02]  /*e000*/  FMNMX.FTZ R12, R3, R7, !PT ;  /* 0x00000007030c7209 */ /* 0x000fe40007810000 */
[----:B------:R-:W-:-:S02]  /*e010*/  FSEL R29, R8, -INF , P1 ;  /* 0xff800000081d7808 */ /* 0x000fc40000800000 */
[----:B------:R-:W-:Y:S02]  /*e020*/  FSEL R27, R27, -INF , P0 ;  /* 0xff8000001b1b7808 */ /* 0x000fe40000000000 */
[----:B------:R-:W-:Y:S02]  /*e030*/  FSEL R25, R25, -INF , P0 ;  /* 0xff80000019197808 */ /* 0x000fe40000000000 */
[----:B------:R-:W-:Y:S02]  /*e040*/  FMNMX.FTZ R8, R24, R12, !PT ;  /* 0x0000000c18087209 */ /* 0x000fe40007810000 */
[----:B------:R-:W-:Y:S02]  /*e050*/  ISETP.GT.AND P0, PT, R37, 0x11, PT ;  /* 0x000000112500780c */ /* 0x000fe40003f04270 */
[----:B------:R-:W-:Y:S02]  /*e060*/  FMNMX.FTZ R8, R25, R8, !PT ;  /* 0x0000000819087209 */ /* 0x000fe40007810000 */
[----:B------:R-:W-:-:S02]  /*e070*/  FSEL R23, R23, -INF , P0 ;  /* 0xff80000017177808 */ /* 0x000fc40000000000 */
[----:B------:R-:W-:Y:S02]  /*e080*/  FSEL R21, R21, -INF , P0 ;  /* 0xff80000015157808 */ /* 0x000fe40000000000 */
[C---:B------:R-:W-:Y:S02]  /*e090*/  ISETP.GT.AND P0, PT, R37.reuse, 0x19, PT ;  /* 0x000000192500780c */ /* 0x040fe40003f04270 */
[----:B------:R-:W-:Y:S02]  /*e0a0*/  ISETP.GT.AND P3, PT, R37, 0x18, PT ;  /* 0x000000182500780c */ /* 0x000fe40003f64270 */
[----:B------:R-:W-:Y:S02]  /*e0b0*/  FMNMX.FTZ R8, R20, R8, !PT ;  /* 0x0000000814087209 */ /* 0x000fe40007810000 */
[----:B------:R-:W-:Y:S02]  /*e0c0*/  FSEL R31, R19, -INF , P0 ;  /* 0xff800000131f7808 */ /* 0x000fe40000000000 */
[----:B------:R-:W-:-:S02]  /*e0d0*/  FSEL R17, R17, -INF , P0 ;  /* 0xff80000011117808 */ /* 0x000fc40000000000 */
[----:B------:R-:W-:Y:S02]  /*e0e0*/  ISETP.GT.AND P0, PT, R37, 0x21, PT ;  /* 0x000000212500780c */ /* 0x000fe40003f04270 */
[----:B------:R-:W-:Y:S02]  /*e0f0*/  FSEL R16, R16, -INF , P3 ;  /* 0xff80000010107808 */ /* 0x000fe40001800000 */
[----:B------:R-:W-:Y:S02]  /*e100*/  FMNMX.FTZ R8, R21, R8, !PT ;  /* 0x0000000815087209 */ /* 0x000fe40007810000 */
[----:B------:R-:W-:Y:S02]  /*e110*/  FSEL R195, R15, -INF , P0 ;  /* 0xff8000000fc37808 */ /* 0x000fe40000000000 */
[----:B------:R-:W-:Y:S02]  /*e120*/  FSEL R28, R13, -INF , P0 ;  /* 0xff8000000d1c7808 */ /* 0x000fe40000000000 */
[----:B------:R-:W-:-:S02]  /*e130*/  ISETP.GT.AND P0, PT, R37, 0x29, PT ;  /* 0x000000292500780c */ /* 0x000fc40003f04270 */
[----:B------:R-:W-:Y:S02]  /*e140*/  FMNMX.FTZ R8, R16, R8, !PT ;  /* 0x0000000810087209 */ /* 0x000fe40007810000 */
[----:B--2---:R-:W-:Y:S02]  /*e150*/  FSEL R40, R9, -INF , P0 ;  /* 0xff80000009287808 */ /* 0x004fe40000000000 */
[----:B------:R-:W-:Y:S02]  /*e160*/  FMNMX.FTZ R8, R17, R8, !PT ;  /* 0x0000000811087209 */ /* 0x000fe40007810000 */
[----:B------:R-:W-:Y:S02]  /*e170*/  FMNMX.FTZ R9, R6, R5, !PT ;  /* 0x0000000506097209 */ /* 0x000fe40007810000 */
[----:B------:R-:W-:Y:S02]  /*e180*/  FMNMX.FTZ R8, R30, R8, !PT ;  /* 0x000000081e087209 */ /* 0x000fe40007810000 */
[----:B------:R-:W-:-:S02]  /*e190*/  FMNMX.FTZ R9, R26, R9, !PT ;  /* 0x000000091a097209 */ /* 0x000fc40007810000 */
[----:B------:R-:W-:Y:S02]  /*e1a0*/  FMNMX.FTZ R8, R28, R8, !PT ;  /* 0x000000081c087209 */ /* 0x000fe40007810000 */
[----:B------:R-:W-:Y:S02]  /*e1b0*/  FMNMX.FTZ R9, R27, R9, !PT ;  /* 0x000000091b097209 */ /* 0x000fe40007810000 */
[----:B------:R-:W-:Y:S02]  /*e1c0*/  FSEL R194, R10, -INF , P1 ;  /* 0xff8000000ac27808 */ /* 0x000fe40000800000 */
[----:B------:R-:W-:Y:S02]  /*e1d0*/  ISETP.GT.AND P1, PT, R37, 0x30, PT ;  /* 0x000000302500780c */ /* 0x000fe40003f24270 */
[----:B------:R-:W-:Y:S02]  /*e1e0*/  FMNMX.FTZ R8, R29, R8, !PT ;  /* 0x000000081d087209 */ /* 0x000fe40007810000 */
[----:B------:R-:W-:-:S02]  /*e1f0*/  FMNMX.FTZ R9, R22, R9, !PT ;  /* 0x0000000916097209 */ /* 0x000fc40007810000 */
[----:B------:R-:W-:Y:S02]  /*e200*/  FSEL R193, R11, -INF , P0 ;  /* 0xff8000000bc17808 */ /* 0x000fe40000000000 */
[----:B------:R-:W-:Y:S02]  /*e210*/  ISETP.GT.AND P0, PT, R37, 0x31, PT ;  /* 0x000000312500780c */ /* 0x000fe40003f04270 */
[----:B------:R-:W-:Y:S02]  /*e220*/  FSEL R145, R108, -INF , P1 ;  /* 0xff8000006c917808 */ /* 0x000fe40000800000 */
[----:B------:R-:W-:Y:S02]  /*e230*/  FMNMX.FTZ R8, R40, R8, !PT ;  /* 0x0000000828087209 */ /* 0x000fe40007810000 */
[----:B------:R-:W-:Y:S02]  /*e240*/  FSEL R36, R18, -INF , P3 ;  /* 0xff80000012247808 */ /* 0x000fe40001800000 */
        /* <DEDUP_REMOVED lines=13> */
[----:B------:R-:W-:Y:S01]  /*e320*/  FSEL R147, R105, -INF , P0 ;  /* 0xff80000069937808 */ /* 0x000fe20000000000 */
[----:B------:R-:W-:Y:S01]  /*e330*/  LDSM.16.MT88.4 R108, [R233+0x4100] ;  /* 0x00410000e96c783b */ /* 0x000fe20000004200 */
[----:B------:R-:W-:-:S02]  /*e340*/  ISETP.GT.AND P1, PT, R37, 0x40, PT ;  /* 0x000000402500780c */ /* 0x000fc40003f24270 */
        /* <DEDUP_REMOVED lines=8> */
[----:B------:R-:W-:Y:S02]  /*e3d0*/  FSEL R160, R101, -INF , P0 ;  /* 0xff80000065a07808 */ /* 0x000fe40000000000 */
[----:B------:R-:W-:Y:S02]  /*e3e0*/  ISETP.GT.AND P1, PT, R37, 0x48, PT ;  /* 0x000000482500780c */ /* 0x000fe40003f24270 */
        /* <DEDUP_REMOVED lines=9> */
[----:B------:R-:W-:Y:S02]  /*e480*/  FSEL R159, R97, -INF , P0 ;  /* 0xff800000619f7808 */ /* 0x000fe40000000000 */
[----:B------:R-:W-:Y:S02]  /*e490*/  ISETP.GT.AND P1, PT, R37, 0x50, PT ;  /* 0x000000502500780c */ /* 0x000fe40003f24270 */
[----:B------:R-:W-:Y:S02]  /*e4a0*/  FMNMX.FTZ R8, R189, R8, !PT ;  /* 0x00000008bd087209 */ /* 0x000fe40007810000 */
[----:B------:R-:W-:Y:S02]  /*e4b0*/  FMNMX.FTZ R9, R150, R9, !PT ;  /* 0x0000000996097209 */ /* 0x000fe40007810000 */
[----:B------:R-:W-:Y:S02]  /*e4c0*/  FSEL R165, R99, -INF , P0 ;  /* 0xff80000063a57808 */ /* 0x000fe40000000000 */
[----:B------:R-:W-:Y:S01]  /*e4d0*/  ISETP.GT.AND P0, PT, R37, 0x51, PT ;  /* 0x000000512500780c */ /* 0x000fe20003f04270 */
[----:B------:R-:W-:Y:S01]  /*e4e0*/  LDSM.16.MT88.4 R96, [R236+0x4100] ;  /* 0x00410000ec60783b */ /* 0x000fe20000004200 */
[----:B------:R-:W-:-:S02]  /*e4f0*/  FSEL R188, R92, -INF , P1 ;  /* 0xff8000005cbc7808 */ /* 0x000fc40000800000 */
[----:B------:R-:W-:Y:S02]  /*e500*/  FMNMX.FTZ R8, R159, R8, !PT ;  /* 0x000000089f087209 */ /* 0x000fe40007810000 */
[----:B------:R-:W-:Y:S02]  /*e510*/  FSEL R192, R106, -INF , P2 ;  /* 0xff8000006ac07808 */ /* 0x000fe40001000000 */
[----:B------:R-:W-:Y:S02]  /*e520*/  FMNMX.FTZ R9, R151, R9, !PT ;  /* 0x0000000997097209 */ /* 0x000fe40007810000 */
[----:B------:R-:W-:Y:S02]  /*e530*/  FSEL R180, R94, -INF , P1 ;  /* 0xff8000005eb47808 */ /* 0x000fe40000800000 */
[----:B------:R-:W-:Y:S02]  /*e540*/  FSEL R183, R93, -INF , P0 ;  /* 0xff8000005db77808 */ /* 0x000fe40000000000 */
        /* <DEDUP_REMOVED lines=30> */
[----:B------:R-:W-:Y:S02]  /*e730*/  FSEL R155, R81, -INF , P0 ;  /* 0xff800000519b7808 */ /* 0x000fe40000000000 */
[----:B------:R-:W-:-:S02]  /*e740*/  ISETP.GT.AND P0, PT, R37, 0x70, PT ;  /* 0x000000702500780c */ /* 0x000fc40003f04270 */
[----:B------:R-:W-:Y:S02]  /*e750*/  FMNMX.FTZ R8, R156, R8, !PT ;  /* 0x000000089c087209 */ /* 0x000fe40007810000 */
[----:B------:R-:W-:Y:S02]  /*e760*/  FMNMX.FTZ R9, R180, R9, !PT ;  /* 0x00000009b4097209 */ /* 0x000fe40007810000 */
        /* <DEDUP_REMOVED lines=16> */
[----:B------:R-:W-:-:S02]  /*e870*/  FMNMX.FTZ R8, R134, R8, !PT ;  /* 0x0000000886087209 */ /* 0x000fc40007810000 */
[----:B------:R-:W-:Y:S02]  /*e880*/  FMNMX.FTZ R9, R154, R9, !PT ;  /* 0x000000099a097209 */ /* 0x000fe40007810000 */
[----:B------:R-:W-:Y:S02]  /*e890*/  FMNMX.FTZ R8, R67, R8, !PT ;  /* 0x0000000843087209 */ /* 0x000fe40007810000 */
[----:B------:R-:W-:Y:S02]  /*e8a0*/  FMNMX.FTZ R10, R153, R9, !PT ;  /* 0x00000009990a7209 */ /* 0x000fe40007810000 */
[----:B------:R-:W-:Y:S01]  /*e8b0*/  FSEL R65, R79, -INF , P2 ;  /* 0xff8000004f417808 */ /* 0x000fe20001000000 */
[----:B------:R-:W1:Y:S01]  /*e8c0*/  SHFL.BFLY PT, R9, R8, 0x2, 0x1f ;  /* 0x0c401f0008097f89 */ /* 0x000e6200000e0000 */
[----:B------:R-:W-:Y:S02]  /*e8d0*/  FMNMX.FTZ R10, R152, R10, !PT ;  /* 0x0000000a980a7209 */ /* 0x000fe40007810000 */
[----:B------:R-:W-:-:S02]  /*e8e0*/  FSEL R64, R70, -INF , P1 ;  /* 0xff80000046407808 */ /* 0x000fc40000800000 */
[----:B------:R-:W-:Y:S02]  /*e8f0*/  FMNMX.FTZ R10, R149, R10, !PT ;  /* 0x0000000a950a7209 */ /* 0x000fe40007810000 */
[----:B------:R-:W-:Y:S02]  /*e900*/  FSEL R62, R71, -INF , P0 ;  /* 0xff800000473e7808 */ /* 0x000fe40000000000 */
        /* <DEDUP_REMOVED lines=51> */
[--C-:B------:R-:W-:Y:S01]  /*ec40*/  FFMA.FTZ R41, R195, c[0x0][0x2d0], -R63.reuse ;  /* 0x0000b400c3297a23 */ /* 0x100fe2000001083f */
[----:B------:R-:W1:Y:S01]  /*ec50*/  LDSM.16.MT88.4 R28, [R233+0x4900] ;  /* 0x00490000e91c783b */ /* 0x000e620000004200 */
        /* <DEDUP_REMOVED lines=117> */
[C---:B-----5:R-:W-:Y:S02]  /*f3b0*/  HMMA.16816.F32 R120, R4.reuse, R36, R120 ;  /* 0x000000240478723c */ /* 0x060fe40000001878 */
        /* <DEDUP_REMOVED lines=269> */
.L_x_2305:
        /* <DEDUP_REMOVED lines=61> */
.L_x_2303:
        /* <DEDUP_REMOVED lines=248> */
.L_x_2304:
        /* <DEDUP_REMOVED lines=566> */
.L_x_2302:
        /* <DEDUP_REMOVED lines=91> */
.L_x_2272:
        /* <DEDUP_REMOVED lines=67> */
[----:B------:R-:W-:Y:S01]  /*14520*/  IMAD.IADD R16, R13, 0x1, R14 ;  /* 0x000000010d107824 */ /* 0x000fe200078e020e */
        /* <DEDUP_REMOVED lines=9> */
[----:B------:R-:W-:Y:S01]  /*145c0*/  PLOP3.LUT P0, PT, PT, PT, UP1, 0x80, 0x0 ;  /* 0x000000000000781c */ /* 0x000fe20003f0f018 */
[----:B------:R-:W-:Y:S04]  /*145d0*/  STS [R4+0x400], R126 ;  /* 0x0004007e04007388 */ /* 0x000fe80000000800 */
[----:B------:R-:W-:Y:S04]  /*145e0*/  STS [R14+0x80], R68 ;  /* 0x000080440e007388 */ /* 0x000fe80000000800 */
[----:B------:R-:W-:Y:S04]  /*145f0*/  STS [R14+0x480], R70 ;  /* 0x000480460e007388 */ /* 0x000fe80000000800 */
[----:B------:R1:W-:Y:S04]  /*14600*/  STS [R10], R6 ;  /* 0x000000060a007388 */ /* 0x0003e80000000800 */
[----:B------:R-:W-:Y:S04]  /*14610*/  STS [R10+0x400], R74 ;  /* 0x0004004a0a007388 */ /* 0x000fe80000000800 */
[----:B------:R-:W-:Y:S04]  /*14620*/  STS [R15+0x80], R76 ;  /* 0x0000804c0f007388 */ /* 0x000fe80000000800 */
[----:B------:R-:W-:Y:S01]  /*14630*/  STS [R15+0x480], R78 ;  /* 0x0004804e0f007388 */ /* 0x000fe20000000800 */
[----:B-1----:R-:W-:-:S02]  /*14640*/  IMAD.IADD R6, R13, 0x1, R4 ;  /* 0x000000010d067824 */ /* 0x002fc400078e0204 */
[----:B------:R-:W-:-:S03]  /*14650*/  IMAD.IADD R13, R10, 0x1, R13 ;  /* 0x000000010a0d7824 */ /* 0x000fc600078e020d */
        /* <DEDUP_REMOVED lines=47> */
.L_x_2307:
        /* <DEDUP_REMOVED lines=136> */
.L_x_2309:
[----:B------:R-:W-:Y:S05]  /*151d0*/  BSYNC B0 ;  /* 0x0000000000007941 */ /* 0x000fea0003800000 */
.L_x_2308:
        /* <DEDUP_REMOVED lines=15> */
.L_x_2311:
[----:B------:R-:W-:Y:S05]  /*152d0*/  BSYNC B0 ;  /* 0x0000000000007941 */ /* 0x000fea0003800000 */
.L_x_2310:
        /* <DEDUP_REMOVED lines=15> */
.L_x_2313:
[----:B------:R-:W-:Y:S05]  /*153d0*/  BSYNC B0 ;  /* 0x0000000000007941 */ /* 0x000fea0003800000 */
.L_x_2312:
        /* <DEDUP_REMOVED lines=16> */
.L_x_2306:
        /* <DEDUP_REMOVED lines=31> */
.L_x_2314:
        /* <DEDUP_REMOVED lines=43> */
.L_x_2316:
[----:B------:R-:W-:Y:S05]  /*15980*/  BSYNC B0 ;  /* 0x0000000000007941 */ /* 0x000fea0003800000 */
.L_x_2315:
        /* <DEDUP_REMOVED lines=63> */
.L_x_2318:
[----:B------:R-:W-:Y:S05]  /*15d80*/  BSYNC B0 ;  /* 0x0000000000007941 */ /* 0x000fea0003800000 */
.L_x_2317:
        /* <DEDUP_REMOVED lines=15> */
.L_x_2320:
[----:B------:R-:W-:Y:S05]  /*15e80*/  BSYNC B0 ;  /* 0x0000000000007941 */ /* 0x000fea0003800000 */
.L_x_2319:
        /* <DEDUP_REMOVED lines=15> */
.L_x_2322:
[----:B------:R-:W-:Y:S05]  /*15f80*/  BSYNC B0 ;  /* 0x0000000000007941 */ /* 0x000fea0003800000 */
.L_x_2321:
        /* <DEDUP_REMOVED lines=16> */
.L_x_2323:
        /* <DEDUP_REMOVED lines=15> */
.L_x_4360:


//--------------------- .text._ZN7cutlass13device_kernelIN5flash19enable_sm80_to_sm89INS1_16FlashAttnFwdSm80INS1_25CollectiveMainloopFwdSm80ILi8ELi1ELb1EN4cute5tupleIJNS5_1CILi128EEENS7_ILi96EEES8_EEELi128ENS_6half_tEfNS_4arch4Sm80ELb0ELb1ELb0ELb0ELb1ELb0ELb1ELb0EEENS1_21CollectiveEpilogueFwdINS6_IJS8_S8_S9_EEENS6_IJNS7_ILi1EEESH_SH_EEESB_SD_Li256ELb0ELb1ELb0ELb0EEENS1_19SingleTileSchedulerILb0ELb0ELb1ELi128EEEEEEEEEvNT_6ParamsE --------------------------
	.section	.text._ZN7cutlass13device_kernelIN5flash19enable_sm80_to_sm89INS1_16FlashAttnFwdSm80INS1_25CollectiveMainloopFwdSm80ILi8ELi1ELb1EN4cute5tupleIJNS5_1CILi128EEENS7_ILi96EEES8_EEELi128ENS_6half_tEfNS_4arch4Sm80ELb0ELb1ELb0ELb0ELb1ELb0ELb1ELb0EEENS1_21CollectiveEpilogueFwdINS6_IJS8_S8_S9_EEENS6_IJNS7_ILi1EEESH_SH_EEESB_SD_Li256ELb0ELb1ELb0ELb0EEENS1_19SingleTileSchedulerILb0ELb0ELb1ELi128EEEEEEEEEvNT_6ParamsE,"ax",@progbits
	.sectioninfo	@"SHI_REGISTERS=254"
	.align	128
.text._ZN7cutlass13device_kernelIN5flash19enable_sm80_to_sm89INS1_16FlashAttnFwdSm80INS1_25CollectiveMainloopFwdSm80ILi8ELi1ELb1EN4cute5tupleIJNS5_1CILi128EEENS7_ILi96EEES8_EEELi128ENS_6half_tEfNS_4arch4Sm80ELb0ELb1ELb0ELb0ELb1ELb0ELb1ELb0EEENS1_21CollectiveEpilogueFwdINS6_IJS8_S8_S9_EEENS6_IJNS7_ILi1EEESH_SH_EEESB_SD_Li256ELb0ELb1ELb0ELb0EEENS1_19SingleTileSchedulerILb0ELb0ELb1ELi128EEEEEEEEEvNT_6ParamsE:
        .type           _ZN7cutlass13device_kernelIN5flash19enable_sm80_to_sm89INS1_16FlashAttnFwdSm80INS1_25CollectiveMainloopFwdSm80ILi8ELi1ELb1EN4cute5tupleIJNS5_1CILi128EEENS7_ILi96EEES8_EEELi128ENS_6half_tEfNS_4arch4Sm80ELb0ELb1ELb0ELb0ELb1ELb0ELb1ELb0EEENS1_21CollectiveEpilogueFwdINS6_IJS8_S8_S9_EEENS6_IJNS7_ILi1EEESH_SH_EEESB_SD_Li256ELb0ELb1ELb0ELb0EEENS1_19SingleTileSchedulerILb0ELb0ELb1ELi128EEEEEEEEEvNT_6ParamsE,@function
        .size           _ZN7cutlass13device_kernelIN5flash19enable_sm80_to_sm89INS1_16FlashAttnFwdSm80INS1_25CollectiveMainloopFwdSm80ILi8ELi1ELb1EN4cute5tupleIJNS5_1CILi128EEENS7_ILi96EEES8_EEELi128ENS_6half_tEfNS_4arch4Sm80ELb0ELb1ELb0ELb0ELb1ELb0ELb1ELb0EEENS1_21CollectiveEpilogueFwdINS6_IJS8_S8_S9_EEENS6_IJNS7_ILi1EEESH_SH_EEESB_SD_Li256ELb0ELb1ELb0ELb0EEENS1_19SingleTileSchedulerILb0ELb0ELb1ELi128EEEEEEEEEvNT_6ParamsE,(.L_x_4361 - _ZN7cutlass13device_kernelIN5flash19enable_sm80_to_sm89INS1_16FlashAttnFwdSm80INS1_25CollectiveMainloopFwdSm80ILi8ELi1ELb1EN4cute5tupleIJNS5_1CILi128EEENS7_ILi96EEES8_EEELi128ENS_6half_tEfNS_4arch4Sm80ELb0ELb1ELb0ELb0ELb1ELb0ELb1ELb0EEENS1_21CollectiveEpilogueFwdINS6_IJS8_S8_S9_EEENS6_IJNS7_ILi1EEESH_SH_EEESB_SD_Li256ELb0ELb1ELb0ELb0EEENS1_19SingleTileSchedulerILb0ELb0ELb1ELi128EEEEEEEEEvNT_6ParamsE)
        .other          _ZN7cutlass13device_kernelIN5flash19enable_sm80_to_sm89INS1_16FlashAttnFwdSm80INS1_25CollectiveMainloopFwdSm80ILi8ELi1ELb1EN4cute5tupleIJNS5_1CILi128EEENS7_ILi96EEES8_EEELi128ENS_6half_tEfNS_4arch4Sm80ELb0ELb1ELb0ELb0ELb1ELb0ELb1ELb0EEENS1_21CollectiveEpilogueFwdINS6_IJS8_S8_S9_EEENS6_IJNS7_ILi1EEESH_SH_EEESB_SD_Li256ELb0ELb1ELb0ELb0EEENS1_19SingleTileSchedulerILb0ELb0ELb1ELi128EEEEEEEEEvNT_6ParamsE,@"STO_CUDA_ENTRY STV_DEFAULT"
_ZN7cutlass13device_kernelIN5flash19enable_sm80_to_sm89INS1_16FlashAttnFwdSm80INS1_25CollectiveMainloopFwdSm80ILi8ELi1ELb1EN4cute5tupleIJNS5_1CILi128EEENS7_ILi96EEES8_EEELi128ENS_6half_tEfNS_4arch4Sm80ELb0ELb1ELb0ELb0ELb1ELb0ELb1ELb0EEENS1_21CollectiveEpilogueFwdINS6_IJS8_S8_S9_EEENS6_IJNS7_ILi1EEESH_SH_EEESB_SD_Li256ELb0ELb1ELb0ELb0EEENS1_19SingleTileSchedulerILb0ELb0ELb1ELi128EEEEEEEEEvNT_6ParamsE:
        /* <DEDUP_REMOVED lines=53> */
.L_x_2325:
[----:B------:R-:W-:Y:S02]  /*0350*/  ULDC UR4, c[0x0][0x32c] ;  /* 0x0000cb0000047ab9 */ /* 0x000fe40000000800 */
[----:B------:R-:W-:-:S03]  /*0360*/  UISETP.NE.AND UP2, UPT, UR7, UR4, UPT ;  /* 0x000000040700728c */ /* 0x000fc6000bf45270 */
[----:B------:R-:W-:Y:S02]  /*0370*/  ULDC.64 UR4, c[0x0][0x330] ;  /* 0x0000cc0000047ab9 */ /* 0x000fe40000000a00 */
[----:B------:R-:W-:-:S07]  /*0380*/  UIMAD.WIDE.U32 UR16, UR13, UR4, URZ ;  /* 0x000000040d1072a5 */ /* 0x000fce000f8e003f */
[----:B------:R-:W-:Y:S02]  /*0390*/  @UP2 UMOV UR7, UR17 ;  /* 0x0000001100072c82 */ /* 0x000fe40008000000 */
[----:B------:R-:W-:Y:S02]  /*03a0*/  @UP2 USHF.R.U32.HI UR13, URZ, UR5, UR7 ;  /* 0x000000053f0d2299 */ /* 0x000fe40008011607 */
.L_x_2326:
[----:B------:R-:W-:Y:S02]  /*03b0*/  ULDC UR4, c[0x0][0x32c] ;  /* 0x0000cb0000047ab9 */ /* 0x000fe40000000800 */
[----:B------:R-:W-:-:S04]  /*03c0*/  UIMAD UR4, UR13, UR4, UR4 ;  /* 0x000000040d0472a4 */ /* 0x000fc8000f8e0204 */
[----:B------:R-:W-:-:S04]  /*03d0*/  UISETP.LT.AND UP2, UPT, UR6, UR4, UPT ;  /* 0x000000040600728c */ /* 0x000fc8000bf41270 */
[----:B------:R-:W-:Y:S02]  /*03e0*/  USEL UR6, UR6, UR4, UP2 ;  /* 0x0000000406067287 */ /* 0x000fe40009000000 */
.L_x_2324:
        /* <DEDUP_REMOVED lines=34> */
.L_x_2328:
[----:B------:R-:W-:Y:S02]  /*0610*/  ULDC UR4, c[0x0][0x32c] ;  /* 0x0000cb0000047ab9 */ /* 0x000fe40000000800 */
[----:B------:R-:W-:-:S03]  /*0620*/  UISETP.NE.AND UP2, UPT, UR4, 0x1, UPT ;  /* 0x000000010400788c */ /* 0x000fc6000bf45270 */
[----:B------:R-:W-:Y:S02]  /*0630*/  ULDC.64 UR4, c[0x0][0x330] ;  /* 0x0000cc0000047ab9 */ /* 0x000fe40000000a00 */
[----:B------:R-:W-:-:S06]  /*0640*/  UIMAD.WIDE.U32 UR16, UR13, UR4, URZ ;  /* 0x000000040d1072a5 */ /* 0x000fcc000f8e003f */
[----:B------:R-:W-:Y:S02]  /*0650*/  @UP2 USHF.R.U32.HI UR13, URZ, UR5, UR17 ;  /* 0x000000053f0d2299 */ /* 0x000fe40008011611 */
.L_x_2329:
[----:B------:R-:W-:Y:S02]  /*0660*/  ULDC UR4, c[0x0][0x32c] ;  /* 0x0000cb0000047ab9 */ /* 0x000fe40000000800 */
[----:B------:R-:W-:-:S04]  /*0670*/  UIMAD UR4, UR13, UR4, URZ ;  /* 0x000000040d0472a4 */ /* 0x000fc8000f8e023f */
[----:B------:R-:W-:-:S04]  /*0680*/  UISETP.LT.AND UP2, UPT, UR6, UR4, UPT ;  /* 0x000000040600728c */ /* 0x000fc8000bf41270 */
[----:B------:R-:W-:-:S04]  /*0690*/  USEL UR6, UR6, UR4, !UP2 ;  /* 0x0000000406067287 */ /* 0x000fc8000d000000 */
.L_x_2327:
        /* <DEDUP_REMOVED lines=23> */
[----:B------:R-:W-:Y:S01]  /*0810*/  MOV R97, RZ ;  /* 0x000000ff00617202 */ /* 0x000fe20000000f00 */
        /* <DEDUP_REMOVED lines=468> */
[C---:B------:R-:W-:Y:S07]  /*2560*/  HMMA.16816.F32 R16, R192.reuse, R88, R12 ;  /* 0x00000058c010723c */ /* 0x040fee000000180c */
[----:B------:R-:W-:Y:S01]  /*2570*/  SHF.R.S32.HI R13, RZ, 0x1f, R230 ;  /* 0x0000001fff0d7819 */ /* 0x000fe200000114e6 */
[C---:B------:R-:W-:Y:S08]  /*2580*/  HMMA.16816.F32 R8, R192.reuse, R90, R8 ;  /* 0x0000005ac008723c */ /* 0x040ff00000001808 */
        /* <DEDUP_REMOVED lines=24> */
[----:B------:R-:W-:Y:S01]  /*2710*/  IADD3 R24, -R231, 0x10, RZ ;  /* 0x00000010e7187810 */ /* 0x000fe20007ffe1ff */
[----:B------:R-:W-:Y:S02]  /*2720*/  IMAD.SHL.U32 R4, R230, 0x2, RZ ;  /* 0x00000002e6047824 */ /* 0x000fe400078e00ff */
[----:B------:R-:W-:Y:S01]  /*2730*/  IMAD R216, R15, c[0x0][0x2b8], R216 ;  /* 0x0000ae000fd87a24 */ /* 0x000fe200078e02d8 */
[----:B------:R-:W-:-:S03]  /*2740*/  LOP3.LUT R24, R24, 0xf, RZ, 0xc0, !PT ;  /* 0x0000000f18187812 */ /* 0x000fc600078ec0ff */
[----:B------:R-:W-:Y:S01]  /*2750*/  IMAD.WIDE.U32 R14, R216, c[0x0][0x1e0], RZ ;  /* 0x00007800d80e7a25 */ /* 0x000fe200078e00ff */
[----:B------:R-:W-:-:S05]  /*2760*/  SHF.R.S32.HI R21, RZ, 0x1f, R216 ;  /* 0x0000001fff157819 */ /* 0x000fca00000114d8 */
[----:B------:R-:W-:-:S04]  /*2770*/  IMAD R21, R21, c[0x0][0x1e0], RZ ;  /* 0x0000780015157a24 */ /* 0x000fc800078e02ff */
[----:B------:R-:W-:-:S04]  /*2780*/  IMAD R21, R216, c[0x0][0x1e4], R21 ;  /* 0x00007900d8157a24 */ /* 0x000fc800078e0215 */
[----:B------:R-:W-:Y:S01]  /*2790*/  IMAD.IADD R15, R15, 0x1, R21 ;  /* 0x000000010f0f7824 */ /* 0x000fe200078e0215 */
[----:B--2---:R-:W-:-:S03]  /*27a0*/  SHF.R.S32.HI R0, RZ, 0x1f, R215 ;  /* 0x0000001fff007819 */ /* 0x004fc600000114d7 */
[----:B------:R-:W-:Y:S01]  /*27b0*/  IMAD.WIDE.U32 R6, R215, c[0x0][0x1f0], R14 ;  /* 0x00007c00d7067a25 */ /* 0x000fe200078e000e */
[----:B------:R-:W-:-:S03]  /*27c0*/  SEL R14, RZ, 0x10, P5 ;  /* 0x00000010ff0e7807 */ /* 0x000fc60002800000 */
[----:B------:R-:W-:Y:S01]  /*27d0*/  IMAD R0, R0, c[0x0][0x1f0], RZ ;  /* 0x00007c0000007a24 */ /* 0x000fe200078e02ff */
[----:B------:R-:W-:Y:S02]  /*27e0*/  IADD3 R22, P0, R6, UR40, RZ ;  /* 0x0000002806167c10 */ /* 0x000fe4000ff1e0ff */
[----:B------:R-:W-:Y:S01]  /*27f0*/  IADD3 R26, -R14, 0x10, RZ ;  /* 0x000000100e1a7810 */ /* 0x000fe20007ffe1ff */
[----:B------:R-:W-:-:S03]  /*2800*/  IMAD R0, R215, c[0x0][0x1f4], R0 ;  /* 0x00007d00d7007a24 */ /* 0x000fc600078e0200 */
[----:B------:R-:W-:Y:S02]  /*2810*/  LOP3.LUT R26, R26, 0xf, RZ, 0xc0, !PT ;  /* 0x0000000f1a1a7812 */ /* 0x000fe400078ec0ff */
[----:B------:R-:W-:Y:S02]  /*2820*/  IADD3.X R7, R7, UR9, R0, P0, !PT ;  /* 0x0000000907077c10 */ /* 0x000fe400087fe400 */
[----:B------:R-:W-:Y:S02]  /*2830*/  LEA R6, P0, R22, c[0x0][0x1c8], 0x1 ;  /* 0x0000720016067a11 */ /* 0x000fe400078008ff */
[----:B------:R-:W-:Y:S02]  /*2840*/  SHF.L.U64.HI R0, R230, 0x1, R13 ;  /* 0x00000001e6007819 */ /* 0x000fe4000001020d */
[----:B------:R-:W-:Y:S01]  /*2850*/  LEA.HI.X R22, R22, c[0x0][0x1cc], R7, 0x1, P0 ;  /* 0x0000730016167a11 */ /* 0x000fe200000f0c07 */
[----:B------:R-:W1:Y:S01]  /*2860*/  SHFL.IDX PT, R25, R6, 0x2, 0x181f ;  /* 0x00581f0006197f89 */ /* 0x000e6200000e0000 */
[----:B------:R-:W-:-:S03]  /*2870*/  IMAD.SHL.U32 R7, R229, 0x2, RZ ;  /* 0x00000002e5077824 */ /* 0x000fc600078e00ff */
[----:B------:R-:W2:Y:S04]  /*2880*/  SHFL.IDX PT, R15, R22, 0x2, 0x181f ;  /* 0x00581f00160f7f89 */ /* 0x000ea800000e0000 */
[----:B------:R-:W3:Y:S04]  /*2890*/  SHFL.IDX PT, R20, R6, RZ, 0x181f ;  /* 0x00181fff06147589 */ /* 0x000ee800000e0000 */
[----:B------:R4:W-:Y:S04]  /*28a0*/  SHFL.IDX PT, R12, R6, 0x1, 0x181f ;  /* 0x00381f00060c7f89 */ /* 0x0009e800000e0000 */
[----:B------:R-:W5:Y:S04]  /*28b0*/  SHFL.IDX PT, R23, R22, RZ, 0x181f ;  /* 0x00181fff16177589 */ /* 0x000f6800000e0000 */
[----:B------:R5:W5:Y:S01]  /*28c0*/  SHFL.IDX PT, R21, R22, 0x1, 0x181f ;  /* 0x00381f0016157f89 */ /* 0x000b6200000e0000 */
[----:B-1----:R-:W-:-:S04]  /*28d0*/  IADD3 R26, P2, P0, R26, R25, R4 ;  /* 0x000000191a1a7210 */ /* 0x002fc8000785e004 */
[----:B--2---:R-:W-:Y:S02]  /*28e0*/  IADD3.X R27, RZ, R15, R0, P2, P0 ;  /* 0x0000000fff1b7210 */ /* 0x004fe400017e0400 */
[----:B------:R-:W-:Y:S02]  /*28f0*/  IADD3 R24, P2, P0, R24, R25, R7 ;  /* 0x0000001918187210 */ /* 0x000fe4000785e007 */
[----:B---3--:R-:W-:Y:S02]  /*2900*/  IADD3 R28, P6, R20, R4, RZ ;  /* 0x00000004141c7210 */ /* 0x008fe40007fde0ff */
[----:B----4-:R-:W-:-:S04]  /*2910*/  SHF.L.U64.HI R6, R229, 0x1, R232 ;  /* 0x00000001e5067819 */ /* 0x010fc800000102e8 */
[----:B------:R-:W-:Y:S01]  /*2920*/  IADD3.X R25, RZ, R15, R6, P2, P0 ;  /* 0x0000000fff197210 */ /* 0x000fe200017e0406 */
[--C-:B-----5:R-:W-:Y:S01]  /*2930*/  IMAD.X R29, R23, 0x1, R0.reuse, P6 ;  /* 0x00000001171d7824 */ /* 0x120fe200030e0600 */
[----:B------:R-:W-:Y:S02]  /*2940*/  IADD3 R30, P0, R12, R4, RZ ;  /* 0x000000040c1e7210 */ /* 0x000fe40007f1e0ff */
[-C--:B------:R-:W-:Y:S02]  /*2950*/  IADD3 R22, P2, R20, R7.reuse, RZ ;  /* 0x0000000714167210 */ /* 0x080fe40007f5e0ff */
[----:B------:R-:W-:Y:S01]  /*2960*/  IADD3 R20, P6, R12, R7, RZ ;  /* 0x000000070c147210 */ /* 0x000fe20007fde0ff */
[----:B------:R-:W-:Y:S01]  /*2970*/  IMAD.X R31, R21, 0x1, R0, P0 ;  /* 0x00000001151f7824 */ /* 0x000fe200000e0600 */
[----:B------:R-:W-:Y:S01]  /*2980*/  ISETP.NE.U32.AND P0, PT, R231, RZ, PT ;  /* 0x000000ffe700720c */ /* 0x000fe20003f05070 */
[--C-:B------:R-:W-:Y:S01]  /*2990*/  IMAD.X R23, R23, 0x1, R6.reuse, P2 ;  /* 0x0000000117177824 */ /* 0x100fe200010e0606 */
        /* <DEDUP_REMOVED lines=8> */
.L_x_2331:
[----:B------:R-:W-:Y:S01]  /*2a20*/  LOP3.LUT R7, R98, 0xffffffe0, RZ, 0xc0, !PT ;  /* 0xffffffe062077812 */ /* 0x000fe200078ec0ff */
[----:B------:R-:W-:Y:S01]  /*2a30*/  ULDC UR13, c[0x0][0x324] ;  /* 0x0000c900000d7ab9 */ /* 0x000fe20000000800 */
[----:B------:R-:W-:Y:S01]  /*2a40*/  LEA.HI R15, R99, R96, RZ, 0x2 ;  /* 0x00000060630f7211 */ /* 0x000fe200078f10ff */
[----:B------:R-:W-:Y:S01]  /*2a50*/  ULDC UR16, c[0x0][0x1d0] ;  /* 0x0000740000107ab9 */ /* 0x000fe20000000800 */
[----:B------:R-:W-:Y:S01]  /*2a60*/  SHF.R.S32.HI R12, RZ, 0x1f, R97 ;  /* 0x0000001fff0c7819 */ /* 0x000fe20000011461 */
[----:B------:R-:W-:Y:S01]  /*2a70*/  IMAD.IADD R0, R96, 0x1, -R7 ;  /* 0x0000000160007824 */ /* 0x000fe200078e0a07 */
[----:B------:R-:W-:Y:S01]  /*2a80*/  LOP3.LUT R15, R15, 0xfffffffc, RZ, 0xc0, !PT ;  /* 0xfffffffc0f0f7812 */ /* 0x000fe200078ec0ff */
[----:B------:R-:W-:Y:S01]  /*2a90*/  ULOP3.LUT UR13, URZ, UR13, URZ, 0x33, !UPT ;  /* 0x0000000d3f0d7292 */ /* 0x000fe2000f8e333f */
[----:B------:R-:W-:Y:S01]  /*2aa0*/  LEA.HI R12, R12, R97, RZ, 0x3 ;  /* 0x000000610c0c7211 */ /* 0x000fe200078f18ff */
[----:B------:R-:W-:Y:S01]  /*2ab0*/  UIMAD UR16, UR8, UR16, UR4 ;  /* 0x00000010081072a4 */ /* 0x000fe2000f8e0204 */
[----:B------:R-:W-:Y:S01]  /*2ac0*/  SHF.R.S32.HI R7, RZ, 0x1f, R0 ;  /* 0x0000001fff077819 */ /* 0x000fe20000011400 */
[----:B------:R-:W-:Y:S01]  /*2ad0*/  IMAD.IADD R96, R96, 0x1, -R15 ;  /* 0x0000000160607824 */ /* 0x000fe200078e0a0f */
[----:B------:R-:W-:Y:S01]  /*2ae0*/  LOP3.LUT R12, R12, 0xffffff8, RZ, 0xc0, !PT ;  /* 0x0ffffff80c0c7812 */ /* 0x000fe200078ec0ff */
[----:B------:R-:W0:Y:S01]  /*2af0*/  LDGDEPBAR ;  /* 0x00000000000079af */ /* 0x000e220000000000 */
[----:B------:R-:W-:-:S02]  /*2b00*/  LEA.HI R4, R7, R0, RZ, 0x2 ;  /* 0x0000000007047211 */ /* 0x000fc400078f10ff */
[----:B------:R-:W-:Y:S01]  /*2b10*/  LEA.HI R6, R96, R96, RZ, 0x1 ;  /* 0x0000006060067211 */ /* 0x000fe200078f08ff */
[----:B------:R-:W-:Y:S01]  /*2b20*/  IMAD.IADD R12, R97, 0x1, -R12 ;  /* 0x00000001610c7824 */ /* 0x000fe200078e0a0c */
[----:B------:R-:W-:Y:S02]  /*2b30*/  PLOP3.LUT P2, PT, PT, PT, UP1, 0x80, 0x0 ;  /* 0x000000000000781c */ /* 0x000fe40003f4f018 */
[----:B------:R-:W-:Y:S02]  /*2b40*/  LEA.HI.SX32 R7, R4, UR15, 0x1e ;  /* 0x0000000f04077c11 */ /* 0x000fe4000f8ff2ff */
[----:B------:R-:W-:Y:S02]  /*2b50*/  LOP3.LUT R15, R6, 0x1ffffffe, RZ, 0xc0, !PT ;  /* 0x1ffffffe060f7812 */ /* 0x000fe400078ec0ff */
[----:B------:R-:W-:Y:S01]  /*2b60*/  PLOP3.LUT P0, PT, PT, PT, UP1, 0x80, 0x0 ;  /* 0x000000000000781c */ /* 0x000fe20003f0f018 */
[----:B------:R-:W-:Y:S01]  /*2b70*/  IMAD R7, R12, 0x10, R7 ;  /* 0x000000100c077824 */ /* 0x000fe200078e0207 */
[----:B------:R-:W-:Y:S01]  /*2b80*/  LOP3.LUT R221, R4, 0x7ffffffc, RZ, 0xc0, !PT ;  /* 0x7ffffffc04dd7812 */ /* 0x000fe200078ec0ff */
[----:B------:R-:W-:-:S04]  /*2b90*/  IMAD.IADD R220, R96, 0x1, -R15 ;  /* 0x0000000160dc7824 */ /* 0x000fc800078e0a0f */
[----:B------:R-:W-:Y:S02]  /*2ba0*/  IMAD R220, R220, 0x8, R7 ;  /* 0x00000008dcdc7824 */ /* 0x000fe400078e0207 */
[----:B------:R-:W-:Y:S02]  /*2bb0*/  IMAD.IADD R221, R0, 0x1, -R221 ;  /* 0x0000000100dd7824 */ /* 0x000fe400078e0add */
[----:B------:R-:W-:-:S04]  /*2bc0*/  @P2 IMAD.HI.U32 R6, R220, c[0x0][0x2c8], RZ ;  /* 0x0000b200dc062a27 */ /* 0x000fc800078e00ff */
[----:B-1----:R-:W-:Y:S01]  /*2bd0*/  IMAD.MOV.U32 R25, RZ, RZ, R220 ;  /* 0x000000ffff197224 */ /* 0x002fe200078e00dc */
[----:B------:R-:W-:Y:S01]  /*2be0*/  @P0 SHF.R.U32.HI R25, RZ, c[0x0][0x2cc], R6 ;  /* 0x0000b300ff190a19 */ /* 0x000fe20000011606 */
[----:B------:R-:W-:Y:S01]  /*2bf0*/  IMAD.U32 R0, RZ, RZ, UR18 ;  /* 0x00000012ff007e24 */ /* 0x000fe2000f8e00ff */
[----:B------:R-:W-:Y:S01]  /*2c00*/  PLOP3.LUT P0, PT, PT, PT, UP0, 0x40, 0x0 ;  /* 0x000000000000781c */ /* 0x000fe20003f0e808 */
[----:B------:R-:W-:Y:S02]  /*2c10*/  IMAD.SHL.U32 R221, R221, 0x2, RZ ;  /* 0x00000002dddd7824 */ /* 0x000fe400078e00ff */
[----:B------:R-:W1:Y:S03]  /*2c20*/  SHFL.IDX PT, R4, R25, RZ, 0x1c1f ;  /* 0x001c1fff19047589 */ /* 0x000e6600000e0000 */
[C---:B------:R-:W-:Y:S02]  /*2c30*/  IADD3 R0, -R221.reuse, 0x1, R0 ;  /* 0x00000001dd007810 */ /* 0x040fe40007ffe100 */
[----:B------:R-:W-:-:S02]  /*2c40*/  IADD3 R22, -R221, UR16, RZ ;  /* 0x00000010dd167c10 */ /* 0x000fc4000fffe1ff */
[----:B------:R-:W-:Y:S02]  /*2c50*/  IADD3 R15, R0, -c[0x0][0x168], RZ ;  /* 0x80005a00000f7a10 */ /* 0x000fe40007ffe0ff */
[----:B------:R-:W-:Y:S02]  /*2c60*/  IADD3 R0, -R221, UR4, RZ ;  /* 0x00000004dd007c10 */ /* 0x000fe4000fffe1ff */
[C---:B------:R-:W-:Y:S02]  /*2c70*/  IADD3 R21, R15.reuse, c[0x0][0x328], RZ ;  /* 0x0000ca000f157a10 */ /* 0x040fe40007ffe0ff */
[----:B------:R-:W-:-:S03]  /*2c80*/  IADD3 R15, R15, UR13, RZ ;  /* 0x0000000d0f0f7c10 */ /* 0x000fc6000fffe0ff */
[--C-:B-1----:R-:W-:Y:S02]  /*2c90*/  IMAD.IADD R7, R21, 0x1, R4.reuse ;  /* 0x0000000115077824 */ /* 0x102fe400078e0204 */
[----:B------:R-:W-:-:S03]  /*2ca0*/  IMAD.IADD R23, R15, 0x1, R4 ;  /* 0x000000010f177824 */ /* 0x000fc600078e0204 */
[----:B------:R-:W-:Y:S01]  /*2cb0*/  IMNMX R24, R7, R22, PT ;  /* 0x0000001607187217 */ /* 0x000fe20003800200 */
[----:B------:R-:W-:Y:S05]  /*2cc0*/  @P0 BRA `(.L_x_2332) ;  /* 0x0000015000000947 */ /* 0x000fea0003800000 */
[----:B------:R-:W-:Y:S01]  /*2cd0*/  IMAD.U32 R7, RZ, RZ, UR11 ;  /* 0x0000000bff077e24 */ /* 0x000fe2000f8e00ff */
        /* <DEDUP_REMOVED lines=11> */
.L_x_2334:
[----:B------:R-:W-:-:S04]  /*2d90*/  MOV R4, c[0x0][0x32c] ;  /* 0x0000cb0000047a02 */ /* 0x000fc80000000f00 */
[----:B------:R-:W-:-:S13]  /*2da0*/  ISETP.NE.AND P0, PT, R4, 0x1, PT ;  /* 0x000000010400780c */ /* 0x000fda0003f05270 */
[----:B------:R-:W-:-:S05]  /*2db0*/  @P0 IMAD.HI.U32 R4, R7, c[0x0][0x330], RZ ;  /* 0x0000cc0007040a27 */ /* 0x000fca00078e00ff */
[----:B------:R-:W-:Y:S02]  /*2dc0*/  @P0 SHF.R.U32.HI R7, RZ, c[0x0][0x334], R4 ;  /* 0x0000cd00ff070a19 */ /* 0x000fe40000011604 */
.L_x_2335:
[----:B------:R-:W-:Y:S05]  /*2dd0*/  BSYNC B0 ;  /* 0x0000000000007941 */ /* 0x000fea0003800000 */
.L_x_2333:
[----:B------:R-:W-:-:S05]  /*2de0*/  IMAD R4, R7, c[0x0][0x32c], R0 ;  /* 0x0000cb0007047a24 */ /* 0x000fca00078e0200 */
[----:B------:R-:W-:Y:S02]  /*2df0*/  IADD3 R7, R4, c[0x0][0x32c], RZ ;  /* 0x0000cb0004077a10 */ /* 0x000fe40007ffe0ff */
[----:B------:R-:W-:Y:S02]  /*2e00*/  IMNMX R23, R23, R4, !PT ;  /* 0x0000000417177217 */ /* 0x000fe40007800200 */
[----:B------:R-:W-:Y:S02]  /*2e10*/  IMNMX R24, R24, R7, PT ;  /* 0x0000000718187217 */ /* 0x000fe40003800200 */
.L_x_2332:
[----:B------:R-:W-:Y:S01]  /*2e20*/  UISETP.GE.AND UP3, UPT, UR4, 0x2, UPT ;  /* 0x000000020400788c */ /* 0x000fe2000bf66270 */
[----:B------:R-:W1:Y:S01]  /*2e30*/  SHFL.IDX PT, R26, R25, 0x1, 0x1c1f ;  /* 0x003c1f00191a7f89 */ /* 0x000e6200000e0000 */
[----:B------:R-:W-:Y:S02]  /*2e40*/  UISETP.GE.AND UP4, UPT, UR4, 0x1, UPT ;  /* 0x000000010400788c */ /* 0x000fe4000bf86270 */
[----:B------:R-:W-:Y:S02]  /*2e50*/  UISETP.GE.AND UP2, UPT, UR4, 0x9, UPT ;  /* 0x000000090400788c */ /* 0x000fe4000bf46270 */
[----:B------:R-:W-:Y:S01]  /*2e60*/  PLOP3.LUT P6, PT, PT, PT, UP3, 0x40, 0x0 ;  /* 0x000000000000781c */ /* 0x000fe20003fce838 */
[----:B------:R-:W-:Y:S01]  /*2e70*/  UP2UR UR33, UPR, URZ, 0x8 ;  /* 0x000000083f217883 */ /* 0x000fe20008000000 */
[----:B------:R-:W-:Y:S01]  /*2e80*/  PLOP3.LUT P0, PT, PT, PT, UP4, 0x40, 0x0 ;  /* 0x000000000000781c */ /* 0x000fe20003f0e848 */
[----:B------:R-:W-:Y:S01]  /*2e90*/  UP2UR UR32, UPR, URZ, 0x4 ;  /* 0x000000043f207883 */ /* 0x000fe20008000000 */
[C---:B------:R-:W-:Y:S01]  /*2ea0*/  ISETP.GT.AND P6, PT, R23.reuse, 0x1, P6 ;  /* 0x000000011700780c */ /* 0x040fe200037c4270 */
[----:B------:R-:W-:Y:S01]  /*2eb0*/  UISETP.GE.AND UP3, UPT, UR4, 0xa, UPT ;  /* 0x0000000a0400788c */ /* 0x000fe2000bf66270 */
[C---:B------:R-:W-:Y:S01]  /*2ec0*/  ISETP.GT.AND P0, PT, R23.reuse, RZ, P0 ;  /* 0x000000ff1700720c */ /* 0x040fe20000704270 */
[----:B------:R-:W-:Y:S01]  /*2ed0*/  UP2UR UR34, UPR, URZ, 0x10 ;  /* 0x000000103f227883 */ /* 0x000fe20008000000 */
[----:B------:R-:W-:Y:S01]  /*2ee0*/  PLOP3.LUT P2, PT, PT, PT, UP2, 0x40, 0x0 ;  /* 0x000000000000781c */ /* 0x000fe20003f4e828 */
[----:B------:R-:W-:Y:S01]  /*2ef0*/  UISETP.GE.AND UP2, UPT, UR4, 0x11, UPT ;  /* 0x000000110400788c */ /* 0x000fe2000bf46270 */
[C---:B------:R-:W-:Y:S01]  /*2f00*/  ISETP.LT.OR P6, PT, R24.reuse, 0x2, P6 ;  /* 0x000000021800780c */ /* 0x040fe200037c1670 */
[----:B------:R-:W-:Y:S01]  /*2f10*/  UISETP.GE.AND UP4, UPT, UR4, 0x52, UPT ;  /* 0x000000520400788c */ /* 0x000fe2000bf86270 */
[----:B------:R-:W-:Y:S01]  /*2f20*/  ISETP.LT.OR P0, PT, R24, 0x1, P0 ;  /* 0x000000011800780c */ /* 0x000fe20000701670 */
[----:B------:R-:W-:Y:S01]  /*2f30*/  UP2UR UR30, UPR, URZ, 0x4 ;  /* 0x000000043f1e7883 */ /* 0x000fe20008000000 */
[----:B------:R-:W-:Y:S01]  /*2f40*/  ISETP.GT.AND P2, PT, R23, 0x8, P2 ;  /* 0x000000081700780c */ /* 0x000fe20001744270 */
[----:B------:R-:W-:Y:S01]  /*2f50*/  UISETP.GE.AND UP6, UPT, UR4, 0x4a, UPT ;  /* 0x0000004a0400788c */ /* 0x000fe2000bfc6270 */
[----:B------:R-:W-:Y:S01]  /*2f60*/  FSEL R12, R17, -INF , !P6 ;  /* 0xff800000110c7808 */ /* 0x000fe20007000000 */
[----:B------:R-:W-:Y:S01]  /*2f70*/  UISETP.GE.AND UP5, UPT, UR4, 0x51, UPT ;  /* 0x000000510400788c */ /* 0x000fe2000bfa6270 */
[----:B------:R-:W-:Y:S01]  /*2f80*/  FSEL R7, R16, -INF , !P0 ;  /* 0xff80000010077808 */ /* 0x000fe20004000000 */
[----:B------:R-:W-:Y:S01]  /*2f90*/  UP2UR UR31, UPR, URZ, 0x8 ;  /* 0x000000083f1f7883 */ /* 0x000fe20008000000 */
[----:B------:R-:W-:Y:S01]  /*2fa0*/  PLOP3.LUT P6, PT, PT, PT, UP2, 0x40, 0x0 ;  /* 0x000000000000781c */ /* 0x000fe20003fce828 */
[----:B------:R-:W-:Y:S01]  /*2fb0*/  UISETP.GE.AND UP2, UPT, UR4, 0x12, UPT ;  /* 0x000000120400788c */ /* 0x000fe2000bf46270 */
[----:B------:R-:W-:Y:S01]  /*2fc0*/  PLOP3.LUT P0, PT, PT, PT, UP3, 0x40, 0x0 ;  /* 0x000000000000781c */ /* 0x000fe20003f0e838 */
[----:B------:R-:W-:Y:S01]  /*2fd0*/  UISETP.GE.AND UP3, UPT, UR4, 0x59, UPT ;  /* 0x000000590400788c */ /* 0x000fe2000bf66270 */
[----:B------:R-:W-:Y:S01]  /*2fe0*/  ISETP.LT.OR P2, PT, R24, 0x9, P2 ;  /* 0x000000091800780c */ /* 0x000fe20001741670 */
[----:B------:R-:W-:Y:S01]  /*2ff0*/  UP2UR UR29, UPR, URZ, 0x4 ;  /* 0x000000043f1d7883 */ /* 0x000fe20008000000 */
[----:B------:R-:W-:Y:S01]  /*3000*/  ISETP.GT.AND P0, PT, R23, 0x9, P0 ;  /* 0x000000091700780c */ /* 0x000fe20000704270 */
[----:B-1----:R-:W-:Y:S01]  /*3010*/  IMAD.IADD R21, R21, 0x1, R26 ;  /* 0x0000000115157824 */ /* 0x002fe200078e021a */
[----:B------:R-:W-:-:S02]  /*3020*/  FSEL R20, R8, -INF , !P2 ;  /* 0xff80000008147808 */ /* 0x000fc40005000000 */
[----:B------:R-:W-:Y:S01]  /*3030*/  PLOP3.LUT P2, PT, PT, PT, UP2, 0x40, 0x0 ;  /* 0x000000000000781c */ /* 0x000fe20003f4e828 */
[----:B------:R-:W-:Y:S01]  /*3040*/  UISETP.GE.AND UP2, UPT, UR4, 0x19, UPT ;  /* 0x000000190400788c */ /* 0x000fe2000bf46270 */
[C---:B------:R-:W-:Y:S02]  /*3050*/  ISETP.LT.OR P0, PT, R24.reuse, 0xa, P0 ;  /* 0x0000000a1800780c */ /* 0x040fe40000701670 */
[----:B------:R-:W-:Y:S01]  /*3060*/  ISETP.GT.AND P6, PT, R23, 0x10, P6 ;  /* 0x000000101700780c */ /* 0x000fe200037c4270 */
[----:B------:R-:W-:Y:S01]  /*3070*/  UP2UR UR28, UPR, URZ, 0x4 ;  /* 0x000000043f1c7883 */ /* 0x000fe20008000000 */
[----:B------:R-:W-:Y:S02]  /*3080*/  FSEL R16, R9, -INF , !P0 ;  /* 0xff80000009107808 */ /* 0x000fe40004000000 */
[----:B------:R-:W-:Y:S01]  /*3090*/  PLOP3.LUT P0, PT, PT, PT, UP2, 0x40, 0x0 ;  /* 0x000000000000781c */ /* 0x000fe20003f0e828 */
[----:B------:R-:W-:Y:S01]  /*30a0*/  UISETP.GE.AND UP2, UPT, UR4, 0x1a, UPT ;  /* 0x0000001a0400788c */ /* 0x000fe2000bf46270 */
[----:B------:R-:W-:-:S02]  /*30b0*/  ISETP.LT.OR P6, PT, R24, 0x11, P6 ;  /* 0x000000111800780c */ /* 0x000fc400037c1670 */
[C---:B------:R-:W-:Y:S01]  /*30c0*/  ISETP.GT.AND P2, PT, R23.reuse, 0x11, P2 ;  /* 0x000000111700780c */ /* 0x040fe20001744270 */
[----:B------:R-:W-:Y:S01]  /*30d0*/  UP2UR UR27, UPR, URZ, 0x4 ;  /* 0x000000043f1b7883 */ /* 0x000fe20008000000 */
[----:B------:R-:W-:Y:S02]  /*30e0*/  FSEL R14, R72, -INF , !P6 ;  /* 0xff800000480e7808 */ /* 0x000fe40007000000 */
[----:B------:R-:W-:Y:S01]  /*30f0*/  PLOP3.LUT P6, PT, PT, PT, UP2, 0x40, 0x0 ;  /* 0x000000000000781c */ /* 0x000fe20003fce828 */
[----:B------:R-:W-:Y:S01]  /*3100*/  UISETP.GE.AND UP2, UPT, UR4, 0x21, UPT ;  /* 0x000000210400788c */ /* 0x000fe2000bf46270 */
[----:B------:R-:W-:Y:S02]  /*3110*/  ISETP.LT.OR P2, PT, R24, 0x12, P2 ;  /* 0x000000121800780c */ /* 0x000fe40001741670 */
[----:B------:R-:W-:Y:S01]  /*3120*/  ISETP.GT.AND P0, PT, R23, 0x18, P0 ;  /* 0x000000181700780c */ /* 0x000fe20000704270 */
[----:B------:R-:W-:Y:S01]  /*3130*/  UP2UR UR26, UPR, URZ, 0x4 ;  /* 0x000000043f1a7883 */ /* 0x000fe20008000000 */
[----:B------:R-:W-:-:S02]  /*3140*/  FSEL R6, R73, -INF , !P2 ;  /* 0xff80000049067808 */ /* 0x000fc40005000000 */
[----:B------:R-:W-:Y:S01]  /*3150*/  PLOP3.LUT P2, PT, PT, PT, UP2, 0x40, 0x0 ;  /* 0x000000000000781c */ /* 0x000fe20003f4e828 */
[----:B------:R-:W-:Y:S01]  /*3160*/  UISETP.GE.AND UP2, UPT, UR4, 0x22, UPT ;  /* 0x000000220400788c */ /* 0x000fe2000bf46270 */
[----:B------:R-:W-:Y:S02]  /*3170*/  ISETP.LT.OR P0, PT, R24, 0x19, P0 ;  /* 0x000000191800780c */ /* 0x000fe40000701670 */
[----:B------:R-:W-:Y:S01]  /*3180*/  ISETP.GT.AND P6, PT, R23, 0x19, P6 ;  /* 0x000000191700780c */ /* 0x000fe200037c4270 */
[----:B------:R-:W-:Y:S01]  /*3190*/  UP2UR UR25, UPR, URZ, 0x4 ;  /* 0x000000043f197883 */ /* 0x000fe20008000000 */
[----:B------:R-:W-:Y:S02]  /*31a0*/  FSEL R4, R68, -INF , !P0 ;  /* 0xff80000044047808 */ /* 0x000fe40004000000 */
[----:B------:R-:W-:Y:S01]  /*31b0*/  PLOP3.LUT P0, PT, PT, PT, UP2, 0x40, 0x0 ;  /* 0x000000000000781c */ /* 0x000fe20003f0e828 */
[----:B------:R-:W-:Y:S01]  /*31c0*/  UISETP.GE.AND UP2, UPT, UR4, 0x29, UPT ;  /* 0x000000290400788c */ /* 0x000fe2000bf46270 */
[----:B------:R-:W-:-:S02]  /*31d0*/  ISETP.LT.OR P6, PT, R24, 0x1a, P6 ;  /* 0x0000001a1800780c */ /* 0x000fc400037c1670 */
[----:B------:R-:W-:Y:S01]  /*31e0*/  ISETP.GT.AND P2, PT, R23, 0x20, P2 ;  /* 0x000000201700780c */ /* 0x000fe20001744270 */
        /* <DEDUP_REMOVED lines=52> */
[----:B------:R-:W-:-:S02]  /*3530*/  ISETP.GT.AND P2, PT, R23, 0x41, P2 ;  /* 0x000000411700780c */ /* 0x000fc40001744270 */
[----:B------:R-:W-:Y:S02]  /*3540*/  ISETP.GT.AND P0, PT, R23, 0x48, P0 ;  /* 0x000000481700780c */ /* 0x000fe40000704270 */
[C---:B------:R-:W-:Y:S02]  /*3550*/  ISETP.LT.OR P6, PT, R24.reuse, 0x41, P6 ;  /* 0x000000411800780c */ /* 0x040fe400037c1670 */
[C---:B------:R-:W-:Y:S02]  /*3560*/  ISETP.LT.OR P0, PT, R24.reuse, 0x49, P0 ;  /* 0x000000491800780c */ /* 0x040fe40000701670 */
[----:B------:R-:W-:Y:S02]  /*3570*/  ISETP.LT.OR P2, PT, R24, 0x42, P2 ;  /* 0x000000421800780c */ /* 0x000fe40001741670 */
[----:B------:R-:W-:Y:S02]  /*3580*/  FSEL R154, R44, -INF , !P0 ;  /* 0xff8000002c9a7808 */ /* 0x000fe40004000000 */
[----:B------:R-:W-:-:S02]  /*3590*/  PLOP3.LUT P0, PT, PT, PT, UP4, 0x40, 0x0 ;  /* 0x000000000000781c */ /* 0x000fc40003f0e848 */
[----:B------:R-:W-:Y:S02]  /*35a0*/  FSEL R156, R48, -INF , !P6 ;  /* 0xff800000309c7808 */ /* 0x000fe40007000000 */
[----:B------:R-:W-:Y:S02]  /*35b0*/  FSEL R152, R49, -INF , !P2 ;  /* 0xff80000031987808 */ /* 0x000fe40005000000 */
[----:B------:R-:W-:Y:S02]  /*35c0*/  PLOP3.LUT P6, PT, PT, PT, UP6, 0x40, 0x0 ;  /* 0x000000000000781c */ /* 0x000fe40003fce868 */
[----:B------:R-:W-:Y:S02]  /*35d0*/  PLOP3.LUT P2, PT, PT, PT, UP5, 0x40, 0x0 ;  /* 0x000000000000781c */ /* 0x000fe40003f4e858 */
[C---:B------:R-:W-:Y:S02]  /*35e0*/  ISETP.GT.AND P0, PT, R23.reuse, 0x51, P0 ;  /* 0x000000511700780c */ /* 0x040fe40000704270 */
        /* <DEDUP_REMOVED lines=13> */
[C---:B------:R-:W-:Y:S02]  /*36c0*/  ISETP.LT.OR P6, PT, R24.reuse, 0x59, P6 ;  /* 0x000000591800780c */ /* 0x040fe400037c1670 */
[----:B------:R-:W-:Y:S01]  /*36d0*/  ISETP.LT.OR P2, PT, R24, 0x5a, P2 ;  /* 0x0000005a1800780c */ /* 0x000fe20001741670 */
[----:B------:R-:W-:Y:S01]  /*36e0*/  IMAD.IADD R24, R15, 0x1, R26 ;  /* 0x000000010f187824 */ /* 0x000fe200078e021a */
[----:B------:R-:W-:Y:S02]  /*36f0*/  IMNMX R22, R21, R22, PT ;  /* 0x0000001615167217 */ /* 0x000fe40003800200 */
[----:B------:R-:W-:Y:S02]  /*3700*/  FSEL R132, R76, -INF , !P6 ;  /* 0xff8000004c847808 */ /* 0x000fe40007000000 */
[----:B------:R-:W-:Y:S01]  /*3710*/  FSEL R130, R77, -INF , !P2 ;  /* 0xff8000004d827808 */ /* 0x000fe20005000000 */
        /* <DEDUP_REMOVED lines=13> */
.L_x_2338:
[----:B------:R-:W-:-:S04]  /*37f0*/  MOV R9, c[0x0][0x32c] ;  /* 0x0000cb0000097a02 */ /* 0x000fc80000000f00 */
[----:B------:R-:W-:-:S13]  /*3800*/  ISETP.NE.AND P0, PT, R9, 0x1, PT ;  /* 0x000000010900780c */ /* 0x000fda0003f05270 */
[----:B------:R-:W-:-:S05]  /*3810*/  @P0 IMAD.HI.U32 R9, R15, c[0x0][0x330], RZ ;  /* 0x0000cc000f090a27 */ /* 0x000fca00078e00ff */
[----:B------:R-:W-:Y:S02]  /*3820*/  @P0 SHF.R.U32.HI R15, RZ, c[0x0][0x334], R9 ;  /* 0x0000cd00ff0f0a19 */ /* 0x000fe40000011609 */
.L_x_2339:
[----:B------:R-:W-:Y:S05]  /*3830*/  BSYNC B0 ;  /* 0x0000000000007941 */ /* 0x000fea0003800000 */
.L_x_2337:
[----:B------:R-:W-:-:S05]  /*3840*/  IMAD R15, R15, c[0x0][0x32c], R0 ;  /* 0x0000cb000f0f7a24 */ /* 0x000fca00078e0200 */
[----:B------:R-:W-:Y:S02]  /*3850*/  IADD3 R9, R15, c[0x0][0x32c], RZ ;  /* 0x0000cb000f097a10 */ /* 0x000fe40007ffe0ff */
[----:B------:R-:W-:Y:S02]  /*3860*/  IMNMX R24, R24, R15, !PT ;  /* 0x0000000f18187217 */ /* 0x000fe40007800200 */
[----:B------:R-:W-:Y:S02]  /*3870*/  IMNMX R22, R22, R9, PT ;  /* 0x0000000916167217 */ /* 0x000fe40003800200 */
.L_x_2336:
[----:B------:R-:W-:Y:S01]  /*3880*/  UP2UR UR4, UPR, URZ, 0x10 ;  /* 0x000000103f047883 */ /* 0x000fe20008000000 */
[----:B------:R-:W-:Y:S01]  /*3890*/  FMNMX.FTZ R25, R7, R12, !PT ;  /* 0x0000000c07197209 */ /* 0x000fe20007810000 */
[----:B------:R-:W-:Y:S01]  /*38a0*/  UISETP.NE.AND UP4, UPT, UR30, URZ, UPT ;  /* 0x0000003f1e00728c */ /* 0x000fe2000bf85270 */
[----:B------:R-:W-:Y:S01]  /*38b0*/  IMAD.SHL.U32 R212, R2, 0x2, RZ ;  /* 0x0000000202d47824 */ /* 0x000fe200078e00ff */
[----:B------:R-:W-:Y:S01]  /*38c0*/  UP2UR UR30, UPR, URZ, 0x8 ;  /* 0x000000083f1e7883 */ /* 0x000fe20008000000 */
[----:B------:R-:W-:Y:S01]  /*38d0*/  FMNMX.FTZ R25, R20, R25, !PT ;  /* 0x0000001914197209 */ /* 0x000fe20007810000 */
[----:B------:R-:W-:Y:S01]  /*38e0*/  UISETP.NE.AND UP3, UPT, UR32, URZ, UPT ;  /* 0x0000003f2000728c */ /* 0x000fe2000bf65270 */
[----:B------:R-:W-:Y:S01]  /*38f0*/  IMAD R210, R5, 0x2, R212 ;  /* 0x0000000205d27824 */ /* 0x000fe200078e02d4 */
[----:B------:R-:W-:Y:S01]  /*3900*/  UP2UR UR32, UPR, URZ, 0x4 ;  /* 0x000000043f207883 */ /* 0x000fe20008000000 */
[----:B------:R-:W-:Y:S01]  /*3910*/  FMNMX.FTZ R25, R16, R25, !PT ;  /* 0x0000001910197209 */ /* 0x000fe20007810000 */
[----:B------:R-:W-:Y:S01]  /*3920*/  UISETP.NE.AND UP2, UPT, UR31, URZ, UPT ;  /* 0x0000003f1f00728c */ /* 0x000fe2000bf45270 */
[C---:B------:R-:W-:Y:S01]  /*3930*/  IMAD R208, R3.reuse, 0x2, R210 ;  /* 0x0000000203d07824 */ /* 0x040fe200078e02d2 */
[----:B------:R-:W-:Y:S01]  /*3940*/  UP2UR UR31, UPR, URZ, 0x2 ;  /* 0x000000023f1f7883 */ /* 0x000fe20008000000 */
[----:B------:R-:W-:Y:S01]  /*3950*/  PLOP3.LUT P0, PT, PT, PT, UP3, 0x40, 0x0 ;  /* 0x000000000000781c */ /* 0x000fe20003f0e838 */
[----:B------:R-:W-:Y:S01]  /*3960*/  UISETP.NE.AND UP1, UPT, UR33, URZ, UPT ;  /* 0x0000003f2100728c */ /* 0x000fe2000bf25270 */
[----:B------:R-:W-:Y:S01]  /*3970*/  FMNMX.FTZ R25, R14, R25, !PT ;  /* 0x000000190e197209 */ /* 0x000fe20007810000 */
[----:B------:R-:W-:Y:S01]  /*3980*/  UP2UR UR33, UPR, URZ, 0x1 ;  /* 0x000000013f217883 */ /* 0x000fe20008000000 */
[----:B------:R-:W-:Y:S01]  /*3990*/  ISETP.GT.AND P0, PT, R24, 0x8, P0 ;  /* 0x000000081800780c */ /* 0x000fe20000704270 */
[----:B------:R-:W-:Y:S01]  /*39a0*/  UISETP.NE.AND UP0, UPT, UR34, URZ, UPT ;  /* 0x0000003f2200728c */ /* 0x000fe2000bf05270 */
[----:B------:R-:W-:Y:S01]  /*39b0*/  FMNMX.FTZ R25, R6, R25, !PT ;  /* 0x0000001906197209 */ /* 0x000fe20007810000 */
[----:B------:R-:W-:Y:S01]  /*39c0*/  UISETP.NE.AND UP3, UPT, UR28, URZ, UPT ;  /* 0x0000003f1c00728c */ /* 0x000fe2000bf65270 */
[----:B------:R-:W-:Y:S01]  /*39d0*/  PLOP3.LUT P2, PT, PT, PT, UP1, 0x40, 0x0 ;  /* 0x000000000000781c */ /* 0x000fe20003f4e818 */
[----:B------:R-:W-:Y:S01]  /*39e0*/  UISETP.NE.AND UP1, UPT, UR26, URZ, UPT ;  /* 0x0000003f1a00728c */ /* 0x000fe2000bf25270 */
[----:B------:R-:W-:Y:S01]  /*39f0*/  ISETP.LT.OR P0, PT, R22, 0x9, P0 ;  /* 0x000000091600780c */ /* 0x000fe20000701670 */
[----:B------:R-:W-:Y:S01]  /*3a00*/  LDSM.16.MT88.4 R92, [R208+0x100] ;  /* 0x00010000d05c783b */ /* 0x000fe20000004200 */
[----:B------:R-:W-:Y:S01]  /*3a10*/  PLOP3.LUT P6, PT, PT, PT, UP0, 0x40, 0x0 ;  /* 0x000000000000781c */ /* 0x000fe20003fce808 */
[----:B------:R-:W-:Y:S01]  /*3a20*/  UISETP.NE.AND UP0, UPT, UR29, URZ, UPT ;  /* 0x0000003f1d00728c */ /* 0x000fe2000bf05270 */
[C---:B------:R-:W-:Y:S01]  /*3a30*/  ISETP.GT.AND P2, PT, R24.reuse, 0x1, P2 ;  /* 0x000000011800780c */ /* 0x040fe20001744270 */
[----:B------:R-:W-:Y:S01]  /*3a40*/  LDSM.16.MT88.4 R100, [R212+0x3100] ;  /* 0x00310000d464783b */ /* 0x000fe20000004200 */
[----:B------:R-:W-:Y:S01]  /*3a50*/  ISETP.GT.AND P6, PT, R24, RZ, P6 ;  /* 0x000000ff1800720c */ /* 0x000fe200037c4270 */
[----:B------:R-:W-:Y:S01]  /*3a60*/  IMAD R209, R3, 0x2, R212 ;  /* 0x0000000203d17824 */ /* 0x000fe200078e02d4 */
[C---:B------:R-:W-:Y:S01]  /*3a70*/  ISETP.LT.OR P2, PT, R22.reuse, 0x2, P2 ;  /* 0x000000021600780c */ /* 0x040fe20001741670 */
[----:B------:R-:W-:Y:S01]  /*3a80*/  LDSM.16.MT88.4 R104, [R210+0x3100] ;  /* 0x00310000d268783b */ /* 0x000fe20000004200 */
[----:B------:R-:W-:-:S02]  /*3a90*/  ISETP.LT.OR P6, PT, R22, 0x1, P6 ;  /* 0x000000011600780c */ /* 0x000fc400037c1670 */
[----:B------:R-:W-:Y:S01]  /*3aa0*/  FSEL R23, R19, -INF , !P2 ;  /* 0xff80000013177808 */ /* 0x000fe20005000000 */
[----:B------:R-:W-:Y:S01]  /*3ab0*/  LDSM.16.MT88.4 R84, [R209+0x100] ;  /* 0x00010000d154783b */ /* 0x000fe20000004200 */
[----:B------:R-:W-:Y:S02]  /*3ac0*/  FSEL R18, R18, -INF , !P6 ;  /* 0xff80000012127808 */ /* 0x000fe40007000000 */
[----:B------:R-:W-:Y:S01]  /*3ad0*/  PLOP3.LUT P6, PT, PT, PT, UP2, 0x40, 0x0 ;  /* 0x000000000000781c */ /* 0x000fe20003fce828 */
[----:B------:R-:W-:Y:S01]  /*3ae0*/  UISETP.NE.AND UP2, UPT, UR27, URZ, UPT ;  /* 0x0000003f1b00728c */ /* 0x000fe2000bf45270 */
[----:B------:R-:W-:Y:S01]  /*3af0*/  PLOP3.LUT P2, PT, PT, PT, UP4, 0x40, 0x0 ;  /* 0x000000000000781c */ /* 0x000fe20003f4e848 */
[----:B------:R-:W-:Y:S01]  /*3b00*/  UISETP.NE.AND UP4, UPT, UR20, URZ, UPT ;  /* 0x0000003f1400728c */ /* 0x000fe2000bf85270 */
[----:B------:R-:W-:Y:S01]  /*3b10*/  ISETP.GT.AND P6, PT, R24, 0x9, P6 ;  /* 0x000000091800780c */ /* 0x000fe200037c4270 */
[----:B------:R-:W-:Y:S01]  /*3b20*/  LDSM.16.MT88.4 R28, [R212+0x900] ;  /* 0x00090000d41c783b */ /* 0x000fe20000004200 */
[----:B------:R-:W-:-:S02]  /*3b30*/  FSEL R21, R10, -INF , !P0 ;  /* 0xff8000000a157808 */ /* 0x000fc40004000000 */
[----:B------:R-:W-:Y:S01]  /*3b40*/  PLOP3.LUT P0, PT, PT, PT, UP0, 0x40, 0x0 ;  /* 0x000000000000781c */ /* 0x000fe20003f0e808 */
[----:B------:R-:W-:Y:S01]  /*3b50*/  UISETP.NE.AND UP0, UPT, UR25, URZ, UPT ;  /* 0x0000003f1900728c */ /* 0x000fe2000bf05270 */
[----:B------:R-:W-:Y:S02]  /*3b60*/  ISETP.LT.OR P6, PT, R22, 0xa, P6 ;  /* 0x0000000a1600780c */ /* 0x000fe400037c1670 */
[----:B------:R-:W-:Y:S02]  /*3b70*/  ISETP.GT.AND P2, PT, R24, 0x10, P2 ;  /* 0x000000101800780c */ /* 0x000fe40001744270 */
[----:B------:R-:W-:Y:S02]  /*3b80*/  FMNMX.FTZ R25, R4, R25, !PT ;  /* 0x0000001904197209 */ /* 0x000fe40007810000 */
[----:B------:R-:W-:Y:S02]  /*3b90*/  FSEL R19, R11, -INF , !P6 ;  /* 0xff8000000b137808 */ /* 0x000fe40007000000 */
[----:B------:R-:W-:-:S02]  /*3ba0*/  ISETP.LT.OR P2, PT, R22, 0x11, P2 ;  /* 0x000000111600780c */ /* 0x000fc40001741670 */
[----:B------:R-:W-:Y:S02]  /*3bb0*/  ISETP.GT.AND P0, PT, R24, 0x11, P0 ;  /* 0x000000111800780c */ /* 0x000fe40000704270 */
[----:B------:R-:W-:Y:S02]  /*3bc0*/  FMNMX.FTZ R0, R18, R23, !PT ;  /* 0x0000001712007209 */ /* 0x000fe40007810000 */
[----:B------:R-:W-:Y:S01]  /*3bd0*/  PLOP3.LUT P6, PT, PT, PT, UP3, 0x40, 0x0 ;  /* 0x000000000000781c */ /* 0x000fe20003fce838 */
[----:B------:R-:W-:Y:S01]  /*3be0*/  UISETP.NE.AND UP3, UPT, UR24, URZ, UPT ;  /* 0x0000003f1800728c */ /* 0x000fe2000bf65270 */
[----:B------:R-:W-:Y:S02]  /*3bf0*/  FMNMX.FTZ R25, R8, R25, !PT ;  /* 0x0000001908197209 */ /* 0x000fe40007810000 */
[----:B------:R-:W-:Y:S02]  /*3c00*/  FSEL R17, R74, -INF , !P2 ;  /* 0xff8000004a117808 */ /* 0x000fe40005000000 */
[----:B------:R-:W-:-:S02]  /*3c10*/  ISETP.LT.OR P0, PT, R22, 0x12, P0 ;  /* 0x000000121600780c */ /* 0x000fc40000701670 */
[----:B------:R-:W-:Y:S02]  /*3c20*/  FMNMX.FTZ R0, R21, R0, !PT ;  /* 0x0000000015007209 */ /* 0x000fe40007810000 */
[----:B------:R-:W-:Y:S01]  /*3c30*/  PLOP3.LUT P2, PT, PT, PT, UP2, 0x40, 0x0 ;  /* 0x000000000000781c */ /* 0x000fe20003f4e828 */
[----:B------:R-:W-:Y:S01]  /*3c40*/  UISETP.NE.AND UP2, UPT, UR23, URZ, UPT ;  /* 0x0000003f1700728c */ /* 0x000fe2000bf45270 */
[----:B------:R-:W-:Y:S02]  /*3c50*/  ISETP.GT.AND P6, PT, R24, 0x18, P6 ;  /* 0x000000181800780c */ /* 0x000fe400037c4270 */
[----:B------:R-:W-:Y:S02]  /*3c60*/  FMNMX.FTZ R25, R36, R25, !PT ;  /* 0x0000001924197209 */ /* 0x000fe40007810000 */
[----:B------:R-:W-:Y:S02]  /*3c70*/  FSEL R15, R75, -INF , !P0 ;  /* 0xff8000004b0f7808 */ /* 0x000fe40004000000 */
[----:B------:R-:W-:-:S02]  /*3c80*/  FMNMX.FTZ R0, R19, R0, !PT ;  /* 0x0000000013007209 */ /* 0x000fc40007810000 */
[----:B------:R-:W-:Y:S01]  /*3c90*/  PLOP3.LUT P0, PT, PT, PT, UP1, 0x40, 0x0 ;  /* 0x000000000000781c */ /* 0x000fe20003f0e818 */
[----:B------:R-:W-:Y:S01]  /*3ca0*/  UISETP.NE.AND UP1, UPT, UR22, URZ, UPT ;  /* 0x0000003f1600728c */ /* 0x000fe2000bf25270 */
[----:B------:R-:W-:Y:S02]  /*3cb0*/  ISETP.LT.OR P6, PT, R22, 0x19, P6 ;  /* 0x000000191600780c */ /* 0x000fe400037c1670 */
[----:B------:R-:W-:Y:S02]  /*3cc0*/  ISETP.GT.AND P2, PT, R24, 0x19, P2 ;  /* 0x000000191800780c */ /* 0x000fe40001744270 */
[----:B------:R-:W-:Y:S02]  /*3cd0*/  FMNMX.FTZ R25, R34, R25, !PT ;  /* 0x0000001922197209 */ /* 0x000fe40007810000 */
[----:B------:R-:W-:Y:S02]  /*3ce0*/  FMNMX.FTZ R0, R17, R0, !PT ;  /* 0x0000000011007209 */ /* 0x000fe40007810000 */
[----:B------:R-:W-:-:S02]  /*3cf0*/  FSEL R11, R70, -INF , !P6 ;  /* 0xff800000460b7808 */ /* 0x000fc40007000000 */
[----:B------:R-:W-:Y:S02]  /*3d00*/  ISETP.LT.OR P2, PT, R22, 0x1a, P2 ;  /* 0x0000001a1600780c */ /* 0x000fe40001741670 */
[----:B------:R-:W-:Y:S02]  /*3d10*/  ISETP.GT.AND P0, PT, R24, 0x20, P0 ;  /* 0x000000201800780c */ /* 0x000fe40000704270 */
[----:B------:R-:W-:Y:S02]  /*3d20*/  FMNMX.FTZ R25, R32, R25, !PT ;  /* 0x0000001920197209 */ /* 0x000fe40007810000 */
[----:B------:R-:W-:Y:S01]  /*3d30*/  PLOP3.LUT P6, PT, PT, PT, UP0, 0x40, 0x0 ;  /* 0x000000000000781c */ /* 0x000fe20003fce808 */
[----:B------:R-:W-:Y:S01]  /*3d40*/  UISETP.NE.AND UP0, UPT, UR21, URZ, UPT ;  /* 0x0000003f1500728c */ /* 0x000fe2000bf05270 */
[----:B------:R-:W-:Y:S02]  /*3d50*/  FMNMX.FTZ R0, R15, R0, !PT ;  /* 0x000000000f007209 */ /* 0x000fe40007810000 */
[----:B------:R-:W-:-:S02]  /*3d60*/  FSEL R9, R71, -INF , !P2 ;  /* 0xff80000047097808 */ /* 0x000fc40005000000 */
[----:B------:R-:W-:Y:S01]  /*3d70*/  ISETP.LT.OR P0, PT, R22, 0x21, P0 ;  /* 0x000000211600780c */ /* 0x000fe20000701670 */
[----:B------:R-:W-:Y:S01]  /*3d80*/  LDSM.16.MT88.4 R68, [R212+0x100] ;  /* 0x00010000d444783b */ /* 0x000fe20000004200 */
[----:B------:R-:W-:Y:S02]  /*3d90*/  FMNMX.FTZ R25, R120, R25, !PT ;  /* 0x0000001978197209 */ /* 0x000fe40007810000 */
[----:B------:R-:W-:Y:S01]  /*3da0*/  PLOP3.LUT P2, PT, PT, PT, UP3, 0x40, 0x0 ;  /* 0x000000000000781c */ /* 0x000fe20003f4e838 */
[----:B------:R-:W-:Y:S01]  /*3db0*/  UISETP.NE.AND UP3, UPT, UR19, URZ, UPT ;  /* 0x0000003f1300728c */ /* 0x000fe2000bf65270 */
[----:B------:R-:W-:Y:S02]  /*3dc0*/  ISETP.GT.AND P6, PT, R24, 0x21, P6 ;  /* 0x000000211800780c */ /* 0x000fe400037c4270 */
[----:B------:R-:W-:Y:S02]  /*3dd0*/  FMNMX.FTZ R0, R11, R0, !PT ;  /* 0x000000000b007209 */ /* 0x000fe40007810000 */
[----:B------:R-:W-:-:S02]  /*3de0*/  FSEL R141, R66, -INF , !P0 ;  /* 0xff800000428d7808 */ /* 0x000fc40004000000 */
[----:B------:R-:W-:Y:S02]  /*3df0*/  FMNMX.FTZ R25, R138, R25, !PT ;  /* 0x000000198a197209 */ /* 0x000fe40007810000 */
[----:B------:R-:W-:Y:S01]  /*3e00*/  PLOP3.LUT P0, PT, PT, PT, UP2, 0x40, 0x0 ;  /* 0x000000000000781c */ /* 0x000fe20003f0e828 */
[----:B------:R-:W-:Y:S01]  /*3e10*/  UISETP.NE.AND UP2, UPT, UR18, URZ, UPT ;  /* 0x0000003f1200728c */ /* 0x000fe2000bf45270 */
[----:B------:R-:W-:Y:S02]  /*3e20*/  ISETP.LT.OR P6, PT, R22, 0x22, P6 ;  /* 0x000000221600780c */ /* 0x000fe400037c1670 */
[----:B------:R-:W-:Y:S02]  /*3e30*/  ISETP.GT.AND P2, PT, R24, 0x28, P2 ;  /* 0x000000281800780c */ /* 0x000fe40001744270 */
[----:B------:R-:W-:Y:S02]  /*3e40*/  FMNMX.FTZ R0, R9, R0, !PT ;  /* 0x0000000009007209 */ /* 0x000fe40007810000 */
[----:B------:R-:W-:-:S02]  /*3e50*/  FMNMX.FTZ R25, R148, R25, !PT ;  /* 0x0000001994197209 */ /* 0x000fc40007810000 */
[----:B------:R-:W-:Y:S02]  /*3e60*/  FSEL R121, R67, -INF , !P6 ;  /* 0xff80000043797808 */ /* 0x000fe40007000000 */
[----:B------:R-:W-:Y:S02]  /*3e70*/  ISETP.LT.OR P2, PT, R22, 0x29, P2 ;  /* 0x000000291600780c */ /* 0x000fe40001741670 */
[----:B------:R-:W-:Y:S02]  /*3e80*/  ISETP.GT.AND P0, PT, R24, 0x29, P0 ;  /* 0x000000291800780c */ /* 0x000fe40000704270 */
[----:B------:R-:W-:Y:S01]  /*3e90*/  PLOP3.LUT P6, PT, PT, PT, UP1, 0x40, 0x0 ;  /* 0x000000000000781c */ /* 0x000fe20003fce818 */
[----:B------:R-:W-:Y:S01]  /*3ea0*/  UISETP.NE.AND UP1, UPT, UR17, URZ, UPT ;  /* 0x0000003f1100728c */ /* 0x000fe2000bf25270 */
[----:B------:R-:W-:Y:S02]  /*3eb0*/  FMNMX.FTZ R0, R141, R0, !PT ;  /* 0x000000008d007209 */ /* 0x000fe40007810000 */
[----:B------:R-:W-:-:S02]  /*3ec0*/  FMNMX.FTZ R25, R142, R25, !PT ;  /* 0x000000198e197209 */ /* 0x000fc40007810000 */
[----:B------:R-:W-:Y:S02]  /*3ed0*/  FSEL R139, R62, -INF , !P2 ;  /* 0xff8000003e8b7808 */ /* 0x000fe40005000000 */
[----:B------:R-:W-:Y:S02]  /*3ee0*/  ISETP.LT.OR P0, PT, R22, 0x2a, P0 ;  /* 0x0000002a1600780c */ /* 0x000fe40000701670 */
[----:B------:R-:W-:Y:S01]  /*3ef0*/  PLOP3.LUT P2, PT, PT, PT, UP0, 0x40, 0x0 ;  /* 0x000000000000781c */ /* 0x000fe20003f4e808 */
[----:B------:R-:W-:Y:S01]  /*3f00*/  UISETP.NE.AND UP0, UPT, UR16, URZ, UPT ;  /* 0x0000003f1000728c */ /* 0x000fe2000bf05270 */
[----:B------:R-:W-:Y:S02]  /*3f10*/  ISETP.GT.AND P6, PT, R24, 0x30, P6 ;  /* 0x000000301800780c */ /* 0x000fe400037c4270 */
[----:B------:R-:W-:Y:S01]  /*3f20*/  FMNMX.FTZ R0, R121, R0, !PT ;  /* 0x0000000079007209 */ /* 0x000fe20007810000 */
[----:B------:R-:W-:Y:S01]  /*3f30*/  ULDC.64 UR16, c[0x0][0x2c8] ;  /* 0x0000b20000107ab9 */ /* 0x000fe20000000a00 */
[----:B------:R-:W-:Y:S01]  /*3f40*/  FMNMX.FTZ R25, R140, R25, !PT ;  /* 0x000000198c197209 */ /* 0x000fe20007810000 */
[----:B------:R-:W-:Y:S01]  /*3f50*/  UIMAD.WIDE.U32 UR18, UR15, UR16, URZ ;  /* 0x000000100f1272a5 */ /* 0x000fe2000f8e003f */
[----:B------:R-:W-:-:S02]  /*3f60*/  FSEL R131, R63, -INF , !P0 ;  /* 0xff8000003f837808 */ /* 0x000fc40004000000 */
[----:B------:R-:W-:Y:S01]  /*3f70*/  PLOP3.LUT P0, PT, PT, PT, UP4, 0x40, 0x0 ;  /* 0x000000000000781c */ /* 0x000fe20003f0e848 */
[----:B------:R-:W-:Y:S01]  /*3f80*/  UISETP.NE.AND UP4, UPT, UR4, URZ, UPT ;  /* 0x0000003f0400728c */ /* 0x000fe2000bf85270 */
[----:B------:R-:W-:Y:S01]  /*3f90*/  ISETP.LT.OR P6, PT, R22, 0x31, P6 ;  /* 0x000000311600780c */ /* 0x000fe200037c1670 */
[----:B------:R-:W-:Y:S01]  /*3fa0*/  UIADD3 UR4, UR7, -0x2, URZ ;  /* 0xfffffffe07047890 */ /* 0x000fe2000fffe03f */
[----:B------:R-:W-:Y:S02]  /*3fb0*/  ISETP.GT.AND P2, PT, R24, 0x31, P2 ;  /* 0x000000311800780c */ /* 0x000fe40001744270 */
[----:B------:R-:W-:Y:S01]  /*3fc0*/  FMNMX.FTZ R0, R139, R0, !PT ;  /* 0x000000008b007209 */ /* 0x000fe20007810000 */
[----:B------:R-:W-:Y:S01]  /*3fd0*/  ULDC UR7, c[0x0][0x328] ;  /* 0x0000ca0000077ab9 */ /* 0x000fe20000000800 */
[----:B------:R-:W-:Y:S01]  /*3fe0*/  FMNMX.FTZ R25, R156, R25, !PT ;  /* 0x000000199c197209 */ /* 0x000fe20007810000 */
[----:B------:R-:W-:Y:S01]  /*3ff0*/  IMAD.U32 R168, RZ, RZ, UR4 ;  /* 0x00000004ffa87e24 */ /* 0x000fe2000f8e00ff */
[----:B------:R-:W-:-:S02]  /*4000*/  FSEL R161, R58, -INF , !P6 ;  /* 0xff8000003aa17808 */ /* 0x000fc40007000000 */
[----:B------:R-:W-:Y:S02]  /*4010*/  ISETP.LT.OR P2, PT, R22, 0x32, P2 ;  /* 0x000000321600780c */ /* 0x000fe40001741670 */
[----:B------:R-:W-:Y:S02]  /*4020*/  ISETP.GT.AND P0, PT, R24, 0x38, P0 ;  /* 0x000000381800780c */ /* 0x000fe40000704270 */
[----:B------:R-:W-:Y:S01]  /*4030*/  PLOP3.LUT P6, PT, PT, PT, UP3, 0x40, 0x0 ;  /* 0x000000000000781c */ /* 0x000fe20003fce838 */
[----:B------:R-:W-:Y:S01]  /*4040*/  UISETP.NE.AND UP3, UPT, UR30, URZ, UPT ;  /* 0x0000003f1e00728c */ /* 0x000fe2000bf65270 */
[----:B------:R-:W-:Y:S02]  /*4050*/  FMNMX.FTZ R0, R131, R0, !PT ;  /* 0x0000000083007209 */ /* 0x000fe40007810000 */
[----:B------:R-:W-:Y:S02]  /*4060*/  FMNMX.FTZ R25, R152, R25, !PT ;  /* 0x0000001998197209 */ /* 0x000fe40007810000 */
[----:B------:R-:W-:-:S02]  /*4070*/  FSEL R149, R59, -INF , !P2 ;  /* 0xff8000003b957808 */ /* 0x000fc40005000000 */
[----:B------:R-:W-:Y:S01]  /*4080*/  ISETP.LT.OR P0, PT, R22, 0x39, P0 ;  /* 0x000000391600780c */ /* 0x000fe20000701670 */
[----:B------:R-:W-:Y:S01]  /*4090*/  LDSM.16.MT88.4 R56, [R209+0x3100] ;  /* 0x00310000d138783b */ /* 0x000fe20000004200 */
[----:B------:R-:W-:Y:S01]  /*40a0*/  PLOP3.LUT P2, PT, PT, PT, UP2, 0x40, 0x0 ;  /* 0x000000000000781c */ /* 0x000fe20003f4e828 */
[----:B------:R-:W-:Y:S01]  /*40b0*/  UISETP.NE.AND UP2, UPT, UR32, URZ, UPT ;  /* 0x0000003f2000728c */ /* 0x000fe2000bf45270 */
[----:B------:R-:W-:Y:S02]  /*40c0*/  ISETP.GT.AND P6, PT, R24, 0x39, P6 ;  /* 0x000000391800780c */ /* 0x000fe400037c4270 */
[----:B------:R-:W-:Y:S02]  /*40d0*/  FMNMX.FTZ R0, R161, R0, !PT ;  /* 0x00000000a1007209 */ /* 0x000fe40007810000 */
[----:B------:R-:W-:Y:S02]  /*40e0*/  FMNMX.FTZ R25, R154, R25, !PT ;  /* 0x000000199a197209 */ /* 0x000fe40007810000 */
[----:B------:R-:W-:-:S02]  /*40f0*/  FSEL R159, R54, -INF , !P0 ;  /* 0xff800000369f7808 */ /* 0x000fc40004000000 */
[----:B------:R-:W-:Y:S01]  /*4100*/  PLOP3.LUT P0, PT, PT, PT, UP1, 0x40, 0x0 ;  /* 0x000000000000781c */ /* 0x000fe20003f0e818 */
[----:B------:R-:W-:Y:S01]  /*4110*/  UISETP.NE.AND UP1, UPT, UR31, URZ, UPT ;  /* 0x0000003f1f00728c */ /* 0x000fe2000bf25270 */
[----:B------:R-:W-:Y:S02]  /*4120*/  ISETP.LT.OR P6, PT, R22, 0x3a, P6 ;  /* 0x0000003a1600780c */ /* 0x000fe400037c1670 */
[----:B------:R-:W-:Y:S02]  /*4130*/  ISETP.GT.AND P2, PT, R24, 0x40, P2 ;  /* 0x000000401800780c */ /* 0x000fe40001744270 */
[----:B------:R-:W-:Y:S02]  /*4140*/  FMNMX.FTZ R0, R149, R0, !PT ;  /* 0x0000000095007209 */ /* 0x000fe40007810000 */
[----:B------:R-:W-:Y:S02]  /*4150*/  FMNMX.FTZ R25, R150, R25, !PT ;  /* 0x0000001996197209 */ /* 0x000fe40007810000 */
[----:B------:R-:W-:-:S02]  /*4160*/  FSEL R153, R55, -INF , !P6 ;  /* 0xff80000037997808 */ /* 0x000fc40007000000 */
[----:B------:R-:W-:Y:S01]  /*4170*/  ISETP.GT.AND P0, PT, R24, 0x41, P0 ;  /* 0x000000411800780c */ /* 0x000fe20000704270 */
[----:B------:R-:W-:Y:S01]  /*4180*/  @UP1 USHF.R.U32.HI UR15, URZ, UR17, UR19 ;  /* 0x000000113f0f1299 */ /* 0x000fe20008011613 */
[----:B------:R-:W-:Y:S02]  /*4190*/  ISETP.LT.OR P2, PT, R22, 0x41, P2 ;  /* 0x000000411600780c */ /* 0x000fe40001741670 */
[----:B------:R-:W-:Y:S01]  /*41a0*/  FMNMX.FTZ R0, R159, R0, !PT ;  /* 0x000000009f007209 */ /* 0x000fe20007810000 */
[----:B------:R-:W-:Y:S01]  /*41b0*/  UIADD3 UR14, UR14, UR15, URZ ;  /* 0x0000000f0e0e7290 */ /* 0x000fe2000fffe03f */
[----:B------:R-:W-:Y:S01]  /*41c0*/  PLOP3.LUT P6, PT, PT, PT, UP0, 0x40, 0x0 ;  /* 0x000000000000781c */ /* 0x000fe20003fce808 */
[----:B------:R-:W-:Y:S01]  /*41d0*/  UISETP.NE.AND UP0, UPT, UR33, URZ, UPT ;  /* 0x0000003f2100728c */ /* 0x000fe2000bf05270 */
[----:B------:R-:W-:Y:S01]  /*41e0*/  FMNMX.FTZ R25, R136, R25, !PT ;  /* 0x0000001988197209 */ /* 0x000fe20007810000 */
[----:B------:R-:W-:Y:S01]  /*41f0*/  UIADD3 UR7, UR14, UR7, URZ ;  /* 0x000000070e077290 */ /* 0x000fe2000fffe03f */
[----:B------:R-:W-:-:S02]  /*4200*/  ISETP.LT.OR P0, PT, R22, 0x42, P0 ;  /* 0x000000421600780c */ /* 0x000fc40000701670 */
[----:B------:R-:W-:Y:S02]  /*4210*/  FSEL R155, R50, -INF , !P2 ;  /* 0xff800000329b7808 */ /* 0x000fe40005000000 */
[----:B------:R-:W-:Y:S02]  /*4220*/  FMNMX.FTZ R0, R153, R0, !PT ;  /* 0x0000000099007209 */ /* 0x000fe40007810000 */
[----:B------:R-:W-:Y:S02]  /*4230*/  PLOP3.LUT P2, PT, PT, PT, UP6, 0x40, 0x0 ;  /* 0x000000000000781c */ /* 0x000fe40003f4e868 */
[----:B------:R-:W-:Y:S02]  /*4240*/  ISETP.GT.AND P6, PT, R24, 0x48, P6 ;  /* 0x000000481800780c */ /* 0x000fe400037c4270 */
[----:B------:R-:W-:Y:S02]  /*4250*/  FMNMX.FTZ R25, R134, R25, !PT ;  /* 0x0000001986197209 */ /* 0x000fe40007810000 */
[----:B------:R-:W-:-:S02]  /*4260*/  FSEL R157, R51, -INF , !P0 ;  /* 0xff800000339d7808 */ /* 0x000fc40004000000 */
[----:B------:R-:W-:Y:S02]  /*4270*/  FMNMX.FTZ R0, R155, R0, !PT ;  /* 0x000000009b007209 */ /* 0x000fe40007810000 */
[----:B------:R-:W-:Y:S02]  /*4280*/  PLOP3.LUT P0, PT, PT, PT, UP5, 0x40, 0x0 ;  /* 0x000000000000781c */ /* 0x000fe40003f0e858 */
[----:B------:R-:W-:Y:S02]  /*4290*/  ISETP.GT.AND P2, PT, R24, 0x49, P2 ;  /* 0x000000491800780c */ /* 0x000fe40001744270 */
[----:B------:R-:W-:Y:S02]  /*42a0*/  ISETP.LT.OR P6, PT, R22, 0x49, P6 ;  /* 0x000000491600780c */ /* 0x000fe400037c1670 */
[----:B------:R-:W-:Y:S02]  /*42b0*/  FMNMX.FTZ R25, R132, R25, !PT ;  /* 0x0000001984197209 */ /* 0x000fe40007810000 */
[----:B------:R-:W-:-:S02]  /*42c0*/  FMNMX.FTZ R10, R157, R0, !PT ;  /* 0x000000009d0a7209 */ /* 0x000fc40007810000 */
[----:B------:R-:W-:Y:S02]  /*42d0*/  ISETP.LT.OR P2, PT, R22, 0x4a, P2 ;  /* 0x0000004a1600780c */ /* 0x000fe40001741670 */
[----:B------:R-:W-:Y:S02]  /*42e0*/  FSEL R151, R46, -INF , !P6 ;  /* 0xff8000002e977808 */ /* 0x000fe40007000000 */
[----:B------:R-:W-:Y:S02]  /*42f0*/  ISETP.GT.AND P0, PT, R24, 0x50, P0 ;  /* 0x000000501800780c */ /* 0x000fe40000704270 */
[----:B------:R-:W-:Y:S02]  /*4300*/  FMNMX.FTZ R0, R130, R25, !PT ;  /* 0x0000001982007209 */ /* 0x000fe40007810000 */
[----:B------:R-:W-:Y:S02]  /*4310*/  PLOP3.LUT P6, PT, PT, PT, UP4, 0x40, 0x0 ;  /* 0x000000000000781c */ /* 0x000fe40003fce848 */
[----:B------:R-:W-:Y:S01]  /*4320*/  FSEL R143, R47, -INF , !P2 ;  /* 0xff8000002f8f7808 */ /* 0x000fe20005000000 */
[----:B------:R-:W1:Y:S01]  /*4330*/  SHFL.BFLY PT, R25, R0, 0x2, 0x1f ;  /* 0x0c401f0000197f89 */ /* 0x000e6200000e0000 */
[----:B------:R-:W-:-:S02]  /*4340*/  ISETP.LT.OR P0, PT, R22, 0x51, P0 ;  /* 0x000000511600780c */ /* 0x000fc40000701670 */
[----:B------:R-:W-:Y:S02]  /*4350*/  PLOP3.LUT P2, PT, PT, PT, UP3, 0x40, 0x0 ;  /* 0x000000000000781c */ /* 0x000fe40003f4e838 */
[----:B------:R-:W-:Y:S02]  /*4360*/  ISETP.GT.AND P6, PT, R24, 0x51, P6 ;  /* 0x000000511800780c */ /* 0x000fe400037c4270 */
[----:B------:R-:W-:Y:S02]  /*4370*/  FMNMX.FTZ R10, R151, R10, !PT ;  /* 0x0000000a970a7209 */ /* 0x000fe40007810000 */
[----:B------:R-:W-:Y:S02]  /*4380*/  FSEL R135, R82, -INF , !P0 ;  /* 0xff80000052877808 */ /* 0x000fe40004000000 */
[----:B------:R-:W-:Y:S02]  /*4390*/  PLOP3.LUT P0, PT, PT, PT, UP2, 0x40, 0x0 ;  /* 0x000000000000781c */ /* 0x000fe40003f0e828 */
[----:B------:R-:W-:-:S02]  /*43a0*/  ISETP.LT.OR P6, PT, R22, 0x52, P6 ;  /* 0x000000521600780c */ /* 0x000fc400037c1670 */
[C---:B------:R-:W-:Y:S02]  /*43b0*/  ISETP.GT.AND P2, PT, R24.reuse, 0x58, P2 ;  /* 0x000000581800780c */ /* 0x040fe40001744270 */
[----:B------:R-:W-:Y:S02]  /*43c0*/  FMNMX.FTZ R10, R143, R10, !PT ;  /* 0x0000000a8f0a7209 */ /* 0x000fe40007810000 */
[----:B------:R-:W-:Y:S02]  /*43d0*/  ISETP.GT.AND P0, PT, R24, 0x59, P0 ;  /* 0x000000591800780c */ /* 0x000fe40000704270 */
[----:B------:R-:W-:Y:S02]  /*43e0*/  FSEL R133, R83, -INF , !P6 ;  /* 0xff80000053857808 */ /* 0x000fe40007000000 */
[----:B------:R-:W-:Y:S02]  /*43f0*/  ISETP.LT.OR P2, PT, R22, 0x59, P2 ;  /* 0x000000591600780c */ /* 0x000fe40001741670 */
[----:B------:R-:W-:-:S02]  /*4400*/  FMNMX.FTZ R10, R135, R10, !PT ;  /* 0x0000000a870a7209 */ /* 0x000fc40007810000 */
[----:B------:R-:W-:Y:S02]  /*4410*/  ISETP.LT.OR P0, PT, R22, 0x5a, P0 ;  /* 0x0000005a1600780c */ /* 0x000fe40000701670 */
[----:B------:R-:W-:Y:S02]  /*4420*/  FSEL R129, R78, -INF , !P2 ;  /* 0xff8000004e817808 */ /* 0x000fe40005000000 */
[----:B------:R-:W-:Y:S02]  /*4430*/  FMNMX.FTZ R10, R133, R10, !PT ;  /* 0x0000000a850a7209 */ /* 0x000fe40007810000 */
[----:B------:R-:W-:Y:S02]  /*4440*/  FSEL R123, R79, -INF , !P0 ;  /* 0xff8000004f7b7808 */ /* 0x000fe40004000000 */
[----:B------:R-:W-:Y:S01]  /*4450*/  FMNMX.FTZ R10, R129, R10, !PT ;  /* 0x0000000a810a7209 */ /* 0x000fe20007810000 */
[----:B------:R-:W-:Y:S01]  /*4460*/  LDSM.16.MT88.4 R76, [R210+0x100] ;  /* 0x00010000d24c783b */ /* 0x000fe20000004200 */
[----:B-1----:R-:W-:-:S02]  /*4470*/  FMNMX.FTZ R27, R0, R25, !PT ;  /* 0x00000019001b7209 */ /* 0x002fc40007810000 */
        /* <DEDUP_REMOVED lines=16> */
[----:B------:R-:W2:Y:S01]  /*4580*/  LDSM.16.MT88.4 R4, [R208+0x3100] ;  /* 0x00310000d004783b */ /* 0x000ea20000004200 */
[--C-:B------:R-:W-:Y:S02]  /*4590*/  FFMA.FTZ R47, R14, c[0x0][0x2d0], -R137.reuse ;  /* 0x0000b4000e2f7a23 */ /* 0x100fe40000010889 */
[----:B------:R-:W3:Y:S01]  /*45a0*/  MUFU.EX2 R49, R49 ;  /* 0x0000003100317308 */ /* 0x000ee20000000800 */
        /* <DEDUP_REMOVED lines=8> */
[--C-:B------:R-:W-:Y:S01]  /*4630*/  FFMA.FTZ R118, R32, c[0x0][0x2d0], -R137.reuse ;  /* 0x0000b40020767a23 */ /* 0x100fe20000010889 */
[----:B------:R-:W-:Y:S01]  /*4640*/  LDSM.16.MT88.4 R36, [R210+0x3900] ;  /* 0x00390000d224783b */ /* 0x000fe20000004200 */
[--C-:B------:R-:W-:Y:S01]  /*4650*/  FFMA.FTZ R117, R120, c[0x0][0x2d0], -R137.reuse ;  /* 0x0000b40078757a23 */ /* 0x100fe20000010889 */
[----:B------:R-:W-:Y:S01]  /*4660*/  FSEL R122, R122, RZ, P0 ;  /* 0x000000ff7a7a7208 */ /* 0x000fe20000000000 */
[----:B------:R-:W-:Y:S01]  /*4670*/  FFMA.FTZ R138, R138, c[0x0][0x2d0], -R137 ;  /* 0x0000b4008a8a7a23 */ /* 0x000fe20000010889 */
[----:B------:R-:W-:Y:S01]  /*4680*/  LDSM.16.MT88.4 R32, [R209+0x3900] ;  /* 0x00390000d120783b */ /* 0x000fe20000004200 */
[----:B---3--:R-:W-:Y:S01]  /*4690*/  F2FP.PACK_AB R64, R48, R49 ;  /* 0x000000313040723e */ /* 0x008fe200000000ff */
[----:B------:R-:W1:Y:S01]  /*46a0*/  MUFU.EX2 R43, R43 ;  /* 0x0000002b002b7308 */ /* 0x000e620000000800 */
[--C-:B------:R-:W-:Y:S01]  /*46b0*/  FFMA.FTZ R50, R18, c[0x0][0x2d0], -R122.reuse ;  /* 0x0000b40012327a23 */ /* 0x100fe2000001087a */
[----:B------:R-:W-:Y:S01]  /*46c0*/  PLOP3.LUT P0, PT, PT, PT, UP0, 0x40, 0x0 ;  /* 0x000000000000781c */ /* 0x000fe20003f0e808 */
[----:B------:R-:W-:-:S02]  /*46d0*/  FFMA.FTZ R51, R23, c[0x0][0x2d0], -R122 ;  /* 0x0000b40017337a23 */ /* 0x000fc4000001087a */
[--C-:B------:R-:W-:Y:S02]  /*46e0*/  FFMA.FTZ R45, R21, c[0x0][0x2d0], -R122.reuse ;  /* 0x0000b400152d7a23 */ /* 0x100fe4000001087a */
[--C-:B------:R-:W-:Y:S01]  /*46f0*/  FFMA.FTZ R44, R19, c[0x0][0x2d0], -R122.reuse ;  /* 0x0000b400132c7a23 */ /* 0x100fe2000001087a */
[----:B------:R-:W-:Y:S01]  /*4700*/  MUFU.EX2 R50, R50 ;  /* 0x0000003200327308 */ /* 0x000fe20000000800 */
[--C-:B------:R-:W-:Y:S01]  /*4710*/  FFMA.FTZ R40, R17, c[0x0][0x2d0], -R122.reuse ;  /* 0x0000b40011287a23 */ /* 0x100fe2000001087a */
[----:B------:R-:W-:Y:S01]  /*4720*/  LDSM.16.MT88.4 R20, [R209+0x900] ;  /* 0x00090000d114783b */ /* 0x000fe20000004200 */
[--C-:B------:R-:W-:Y:S02]  /*4730*/  FFMA.FTZ R3, R11, c[0x0][0x2d0], -R122.reuse ;  /* 0x0000b4000b037a23 */ /* 0x100fe4000001087a */
[--C-:B------:R-:W-:Y:S01]  /*4740*/  FFMA.FTZ R2, R9, c[0x0][0x2d0], -R122.reuse ;  /* 0x0000b40009027a23 */ /* 0x100fe2000001087a */
[----:B------:R-:W3:Y:S01]  /*4750*/  LDSM.16.MT88.4 R16, [R208+0x900] ;  /* 0x00090000d010783b */ /* 0x000ee20000004200 */
[--C-:B------:R-:W-:Y:S01]  /*4760*/  FFMA.FTZ R15, R15, c[0x0][0x2d0], -R122.reuse ;  /* 0x0000b4000f0f7a23 */ /* 0x100fe2000001087a */
[----:B------:R-:W4:Y:S01]  /*4770*/  MUFU.EX2 R51, R51 ;  /* 0x0000003300337308 */ /* 0x000f220000000800 */
[----:B-1----:R-:W-:Y:S01]  /*4780*/  F2FP.PACK_AB R66, R43, R46 ;  /* 0x0000002e2b42723e */ /* 0x002fe200000000ff */
[----:B------:R-:W1:Y:S01]  /*4790*/  LDSM.16.MT88.4 R8, [R212+0x3900] ;  /* 0x00390000d408783b */ /* 0x000e620000004200 */
[----:B------:R-:W-:-:S02]  /*47a0*/  FFMA.FTZ R120, R141, c[0x0][0x2d0], -R122 ;  /* 0x0000b4008d787a23 */ /* 0x000fc4000001087a */
[--C-:B------:R-:W-:Y:S02]  /*47b0*/  FFMA.FTZ R121, R121, c[0x0][0x2d0], -R122.reuse ;  /* 0x0000b40079797a23 */ /* 0x100fe4000001087a */
[--C-:B------:R-:W-:Y:S01]  /*47c0*/  FFMA.FTZ R128, R139, c[0x0][0x2d0], -R122.reuse ;  /* 0x0000b4008b807a23 */ /* 0x100fe2000001087a */
[----:B------:R-:W-:Y:S01]  /*47d0*/  MUFU.EX2 R45, R45 ;  /* 0x0000002d002d7308 */ /* 0x000fe20000000800 */
[--C-:B------:R-:W-:Y:S02]  /*47e0*/  FFMA.FTZ R131, R131, c[0x0][0x2d0], -R122.reuse ;  /* 0x0000b40083837a23 */ /* 0x100fe4000001087a */
[--C-:B------:R-:W-:Y:S02]  /*47f0*/  FFMA.FTZ R139, R148, c[0x0][0x2d0], -R137.reuse ;  /* 0x0000b400948b7a23 */ /* 0x100fe40000010889 */
[--C-:B------:R-:W-:Y:S02]  /*4800*/  FFMA.FTZ R141, R142, c[0x0][0x2d0], -R137.reuse ;  /* 0x0000b4008e8d7a23 */ /* 0x100fe40000010889 */
[----:B------:R-:W-:Y:S01]  /*4810*/  FFMA.FTZ R140, R140, c[0x0][0x2d0], -R137 ;  /* 0x0000b4008c8c7a23 */ /* 0x000fe20000010889 */
[----:B------:R-:W5:Y:S01]  /*4820*/  MUFU.EX2 R44, R44 ;  /* 0x0000002c002c7308 */ /* 0x000f620000000800 */
[----:B----4-:R-:W-:Y:S01]  /*4830*/  F2FP.PACK_AB R65, R51, R50 ;  /* 0x000000323341723e */ /* 0x010fe200000000ff */
        /* <DEDUP_REMOVED lines=8> */
[----:B-----5:R-:W-:Y:S01]  /*48c0*/  F2FP.PACK_AB R67, R44, R45 ;  /* 0x0000002d2c43723e */ /* 0x020fe200000000ff */
[----:B------:R-:W4:Y:S01]  /*48d0*/  MUFU.EX2 R42, R42 ;  /* 0x0000002a002a7308 */ /* 0x000f220000000800 */
[----:B------:R-:W-:-:S02]  /*48e0*/  FFMA.FTZ R156, R156, c[0x0][0x2d0], -R137 ;  /* 0x0000b4009c9c7a23 */ /* 0x000fc40000010889 */
[--C-:B------:R-:W-:Y:S02]  /*48f0*/  FFMA.FTZ R150, R150, c[0x0][0x2d0], -R137.reuse ;  /* 0x0000b40096967a23 */ /* 0x100fe40000010889 */
[--C-:B------:R-:W-:Y:S01]  /*4900*/  FFMA.FTZ R155, R157, c[0x0][0x2d0], -R122.reuse ;  /* 0x0000b4009d9b7a23 */ /* 0x100fe2000001087a */
[C---:B------:R-:W-:Y:S01]  /*4910*/  HMMA.16816.F32 R88, R64.reuse, R92, RZ ;  /* 0x0000005c4058723c */ /* 0x040fe200000018ff */
[--C-:B------:R-:W-:Y:S01]  /*4920*/  FFMA.FTZ R151, R151, c[0x0][0x2d0], -R122.reuse ;  /* 0x0000b40097977a23 */ /* 0x100fe2000001087a */
[----:B------:R-:W-:Y:S01]  /*4930*/  MUFU.EX2 R41, R41 ;  /* 0x0000002900297308 */ /* 0x000fe20000000800 */
[----:B------:R-:W-:Y:S02]  /*4940*/  FFMA.FTZ R154, R143, c[0x0][0x2d0], -R122 ;  /* 0x0000b4008f9a7a23 */ /* 0x000fe4000001087a */
[--C-:B------:R-:W-:Y:S02]  /*4950*/  FFMA.FTZ R136, R136, c[0x0][0x2d0], -R137.reuse ;  /* 0x0000b40088887a23 */ /* 0x100fe40000010889 */
[--C-:B------:R-:W-:Y:S01]  /*4960*/  FFMA.FTZ R143, R134, c[0x0][0x2d0], -R137.reuse ;  /* 0x0000b400868f7a23 */ /* 0x100fe20000010889 */
[----:B------:R-:W-:Y:S01]  /*4970*/  HMMA.16816.F32 R92, R64, R94, RZ ;  /* 0x0000005e405c723c */ /* 0x000fe200000018ff */
[--C-:B------:R-:W-:Y:S01]  /*4980*/  FFMA.FTZ R132, R132, c[0x0][0x2d0], -R137.reuse ;  /* 0x0000b40084847a23 */ /* 0x100fe20000010889 */
[----:B------:R-:W-:Y:S01]  /*4990*/  MUFU.EX2 R14, R14 ;  /* 0x0000000e000e7308 */ /* 0x000fe20000000800 */
[----:B------:R-:W-:-:S02]  /*49a0*/  FFMA.FTZ R137, R130, c[0x0][0x2d0], -R137 ;  /* 0x0000b40082897a23 */ /* 0x000fc40000010889 */
[--C-:B------:R-:W-:Y:S02]  /*49b0*/  FFMA.FTZ R130, R135, c[0x0][0x2d0], -R122.reuse ;  /* 0x0000b40087827a23 */ /* 0x100fe4000001087a */
[--C-:B------:R-:W-:Y:S01]  /*49c0*/  FFMA.FTZ R133, R133, c[0x0][0x2d0], -R122.reuse ;  /* 0x0000b40085857a23 */ /* 0x100fe2000001087a */
[C---:B------:R-:W-:Y:S01]  /*49d0*/  HMMA.16816.F32 R96, R64.reuse, R100, RZ ;  /* 0x000000644060723c */ /* 0x040fe200000018ff */
[----:B------:R-:W-:Y:S01]  /*49e0*/  FFMA.FTZ R227, R123, c[0x0][0x2d0], -R122 ;  /* 0x0000b4007be37a23 */ /* 0x000fe2000001087a */
[----:B------:R-:W-:Y:S01]  /*49f0*/  MUFU.EX2 R40, R40 ;  /* 0x0000002800287308 */ /* 0x000fe20000000800 */
[----:B------:R-:W-:Y:S02]  /*4a00*/  FADD.FTZ R49, R49, R48 ;  /* 0x0000003031317221 */ /* 0x000fe40000010000 */
[----:B------:R-:W-:Y:S02]  /*4a10*/  FADD.FTZ R50, R50, R51 ;  /* 0x0000003332327221 */ /* 0x000fe40000010000 */
[----:B------:R-:W-:Y:S01]  /*4a20*/  FADD.FTZ R46, R46, R49 ;  /* 0x000000312e2e7221 */ /* 0x000fe20000010000 */
[----:B------:R-:W-:Y:S02]  /*4a30*/  HMMA.16816.F32 R100, R64, R102, RZ ;  /* 0x000000664064723c */ /* 0x000fe400000018ff */
[----:B------:R-:W5:Y:S01]  /*4a40*/  MUFU.EX2 R15, R15 ;  /* 0x0000000f000f7308 */ /* 0x000f620000000800 */
[----:B------:R-:W-:-:S05]  /*4a50*/  FADD.FTZ R46, R43, R46 ;  /* 0x0000002e2b2e7221 */ /* 0x000fca0000010000 */
        /* <DEDUP_REMOVED lines=22> */
[----:B----4-:R-:W-:Y:S01]  /*4bc0*/  F2FP.PACK_AB R4, R42, R47 ;  /* 0x0000002f2a04723e */ /* 0x010fe200000000ff */
        /* <DEDUP_REMOVED lines=9> */
[C---:B---3--:R-:W-:Y:S01]  /*4c60*/  HMMA.16816.F32 R88, R4.reuse, R16, R88 ;  /* 0x000000100458723c */ /* 0x048fe20000001858 */
        /* <DEDUP_REMOVED lines=202> */
.L_x_2341:
[----:B------:R-:W-:Y:S02]  /*5910*/  UISETP.NE.AND UP2, UPT, UR4, 0x1, UPT ;  /* 0x000000010400788c */ /* 0x000fe4000bf45270 */
[----:B------:R-:W-:Y:S02]  /*5920*/  ULDC.64 UR14, c[0x0][0x330] ;  /* 0x0000cc00000e7ab9 */ /* 0x000fe40000000a00 */
[----:B------:R-:W-:-:S07]  /*5930*/  UIMAD.WIDE.U32 UR18, UR16, UR14, URZ ;  /* 0x0000000e101272a5 */ /* 0x000fce000f8e003f */
[----:B------:R-:W-:Y:S02]  /*5940*/  @UP2 UMOV UR17, UR19 ;  /* 0x0000001300112c82 */ /* 0x000fe40008000000 */
[----:B------:R-:W-:Y:S02]  /*5950*/  @UP2 USHF.R.U32.HI UR16, URZ, UR15, UR17 ;  /* 0x0000000f3f102299 */ /* 0x000fe40008011611 */
.L_x_2342:
[----:B------:R-:W-:Y:S02]  /*5960*/  ULDC UR14, c[0x0][0x32c] ;  /* 0x0000cb00000e7ab9 */ /* 0x000fe40000000800 */
[----:B------:R-:W-:-:S04]  /*5970*/  UIMAD UR14, UR16, UR4, UR14 ;  /* 0x00000004100e72a4 */ /* 0x000fc8000f8e020e */
[----:B------:R-:W-:-:S04]  /*5980*/  UISETP.LT.AND UP2, UPT, UR7, UR14, UPT ;  /* 0x0000000e0700728c */ /* 0x000fc8000bf41270 */
[----:B------:R-:W-:-:S04]  /*5990*/  USEL UR7, UR7, UR14, UP2 ;  /* 0x0000000e07077287 */ /* 0x000fc80009000000 */
.L_x_2340:
        /* <DEDUP_REMOVED lines=15> */
.L_x_2354:
        /* <DEDUP_REMOVED lines=56> */
.L_x_2344:
        /* <DEDUP_REMOVED lines=22> */
[----:B------:R-:W1:Y:S07]  /*5f70*/  LDSM.16.M88.4 R148, [R202] ;  /* 0x00000000ca94783b */ /* 0x000e6e0000000200 */
        /* <DEDUP_REMOVED lines=79> */
[----:B------:R-:W3:Y:S07]  /*6470*/  LDSM.16.M88.4 R120, [R202+0x3000] ;  /* 0x00300000ca78783b */ /* 0x000eee0000000200 */
[C---:B----4-:R-:W-:Y:S08]  /*6480*/  HMMA.16816.F32 R36, R184.reuse, R128, R36 ;  /* 0x00000080b824723c */ /* 0x050ff00000001824 */
[C---:B------:R-:W-:Y:S01]  /*6490*/  HMMA.16816.F32 R40, R184.reuse, R130, R40 ;  /* 0x00000082b828723c */ /* 0x040fe20000001828 */
[----:B------:R-:W4:Y:S07]  /*64a0*/  LDSM.16.M88.4 R128, [R202+0x3800] ;  /* 0x00380000ca80783b */ /* 0x000f2e0000000200 */
[C---:B-1----:R-:W-:Y:S08]  /*64b0*/  HMMA.16816.F32 R44, R184.reuse, R132, R44 ;  /* 0x00000084b82c723c */ /* 0x042ff0000000182c */
[----:B------:R-:W-:Y:S01]  /*64c0*/  HMMA.16816.F32 R48, R184, R134, R48 ;  /* 0x00000086b830723c */ /* 0x000fe20000001830 */
[----:B------:R-:W1:Y:S07]  /*64d0*/  LDSM.16.M88.4 R132, [R202+0x4000] ;  /* 0x00400000ca84783b */ /* 0x000e6e0000000200 */
[C---:B-----5:R-:W-:Y:S08]  /*64e0*/  HMMA.16816.F32 R4, R188.reuse, R136, R4 ;  /* 0x00000088bc04723c */ /* 0x060ff00000001804 */
[C---:B------:R-:W-:Y:S01]  /*64f0*/  HMMA.16816.F32 R8, R188.reuse, R138, R8 ;  /* 0x0000008abc08723c */ /* 0x040fe20000001808 */
[----:B------:R-:W5:Y:S01]  /*6500*/  LDSM.16.M88.4 R136, [R202+0x5800] ;  /* 0x00580000ca88783b */ /* 0x000f620000000200 */
[----:B------:R-:W-:Y:S06]  /*6510*/  DEPBAR.LE SB0, 0x0 ;  /* 0x000080000000791a */ /* 0x000fec0000000000 */
[C---:B--2---:R-:W-:Y:S01]  /*6520*/  HMMA.16816.F32 R12, R188.reuse, R116, R12 ;  /* 0x00000074bc0c723c */ /* 0x044fe2000000180c */
[----:B------:R-:W-:Y:S07]  /*6530*/  BAR.SYNC.DEFER_BLOCKING 0x0 ;  /* 0x0000000000007b1d */ /* 0x000fee0000010000 */
        /* <DEDUP_REMOVED lines=19> */
[C---:B-----5:R-:W-:Y:S08]  /*6670*/  HMMA.16816.F32 R44, R192.reuse, R136, R44 ;  /* 0x00000088c02c723c */ /* 0x060ff0000000182c */
[----:B------:R-:W-:Y:S01]  /*6680*/  HMMA.16816.F32 R48, R192, R138, R48 ;  /* 0x0000008ac030723c */ /* 0x000fe20000001830 */
[----:B------:R-:W-:-:S07]  /*6690*/  @!P0 BRA `(.L_x_2345) ;  /* 0x0000035000008947 */ /* 0x000fce0003800000 */
[----:B------:R-:W-:Y:S02]  /*66a0*/  IMAD R119, R238, 0x60, R219 ;  /* 0x00000060ee777824 */ /* 0x000fe400078e02db */
        /* <DEDUP_REMOVED lines=52> */
.L_x_2345:
[----:B-1----:R-:W-:Y:S01]  /*69f0*/  IMAD.MOV.U32 R119, RZ, RZ, R220 ;  /* 0x000000ffff777224 */ /* 0x002fe200078e00dc */
        /* <DEDUP_REMOVED lines=9> */
[----:B------:R-:W1:Y:S01]  /*6a90*/  SHFL.IDX PT, R129, R119, RZ, 0x1c1f ;  /* 0x001c1fff77817589 */ /* 0x000e6200000e0000 */
        /* <DEDUP_REMOVED lines=22> */
.L_x_2348:
[----:B------:R-:W-:Y:S04]  /*6c00*/  MOV R116, c[0x0][0x32c] ;  /* 0x0000cb0000747a02 */ /* 0x000fe80000000f00 */
[----:B------:R-:W-:Y:S11]  /*6c10*/  ISETP.NE.AND P0, PT, R116, 0x1, PT ;  /* 0x000000017400780c */ /* 0x000ff60003f05270 */
[----:B------:R-:W-:Y:S02]  /*6c20*/  @!UPT UIADD3 URZ, URZ, URZ, URZ ;  /* 0x0000003f3f3ff290 */ /* 0x000fe4000fffe03f */
[----:B------:R-:W-:Y:S05]  /*6c30*/  @P0 IMAD.HI.U32 R116, R118, c[0x0][0x330], RZ ;  /* 0x0000cc0076740a27 */ /* 0x000fea00078e00ff */
[----:B------:R-:W-:Y:S02]  /*6c40*/  @P0 SHF.R.U32.HI R118, RZ, c[0x0][0x334], R116 ;  /* 0x0000cd00ff760a19 */ /* 0x000fe40000011674 */
.L_x_2349:
[----:B------:R-:W-:Y:S05]  /*6c50*/  BSYNC B0 ;  /* 0x0000000000007941 */ /* 0x000fea0003800000 */
.L_x_2347:
[----:B------:R-:W-:Y:S04]  /*6c60*/  IMAD.IADD R129, R122, 0x1, -R221 ;  /* 0x000000017a817824 */ /* 0x000fe800078e0add */
[----:B------:R-:W-:Y:S05]  /*6c70*/  IMAD R118, R118, c[0x0][0x32c], R129 ;  /* 0x0000cb0076767a24 */ /* 0x000fea00078e0281 */
[----:B------:R-:W-:Y:S02]  /*6c80*/  IADD3 R116, R118, c[0x0][0x32c], RZ ;  /* 0x0000cb0076747a10 */ /* 0x000fe40007ffe0ff */
[----:B------:R-:W-:Y:S02]  /*6c90*/  IMNMX R121, R121, R118, !PT ;  /* 0x0000007679797217 */ /* 0x000fe40007800200 */
[----:B------:R-:W-:Y:S02]  /*6ca0*/  IMNMX R123, R123, R116, PT ;  /* 0x000000747b7b7217 */ /* 0x000fe40003800200 */
.L_x_2346:
[C---:B------:R-:W-:Y:S02]  /*6cb0*/  ISETP.GE.AND P0, PT, R122.reuse, 0x1, PT ;  /* 0x000000017a00780c */ /* 0x040fe40003f06270 */
        /* <DEDUP_REMOVED lines=10> */
[----:B------:R-:W1:Y:S01]  /*6d60*/  SHFL.IDX PT, R4, R119, 0x1, 0x1c1f ;  /* 0x003c1f0077047f89 */ /* 0x000e6200000e0000 */
        /* <DEDUP_REMOVED lines=10> */
[----:B------:R-:W-:Y:S01]  /*6e10*/  ISETP.GT.AND P0, PT, R121, 0x9, !P2 ;  /* 0x000000097900780c */ /* 0x000fe20005704270 */
[--C-:B-1----:R-:W-:Y:S02]  /*6e20*/  IMAD.IADD R117, R117, 0x1, R4.reuse ;  /* 0x0000000175757824 */ /* 0x102fe400078e0204 */
[----:B------:R-:W-:Y:S01]  /*6e30*/  IMAD.IADD R0, R0, 0x1, R4 ;  /* 0x0000000100007824 */ /* 0x000fe200078e0204 */
        /* <DEDUP_REMOVED lines=136> */
.L_x_2352:
[----:B------:R-:W-:Y:S04]  /*76c0*/  MOV R4, c[0x0][0x32c] ;  /* 0x0000cb0000047a02 */ /* 0x000fe80000000f00 */
[----:B------:R-:W-:Y:S11]  /*76d0*/  ISETP.NE.AND P0, PT, R4, 0x1, PT ;  /* 0x000000010400780c */ /* 0x000ff60003f05270 */
[----:B------:R-:W-:Y:S02]  /*76e0*/  @!UPT UIADD3 URZ, URZ, URZ, URZ ;  /* 0x0000003f3f3ff290 */ /* 0x000fe4000fffe03f */
[----:B------:R-:W-:Y:S05]  /*76f0*/  @P0 IMAD.HI.U32 R4, R5, c[0x0][0x330], RZ ;  /* 0x0000cc0005040a27 */ /* 0x000fea00078e00ff */
[----:B------:R-:W-:Y:S02]  /*7700*/  @P0 SHF.R.U32.HI R5, RZ, c[0x0][0x334], R4 ;  /* 0x0000cd00ff050a19 */ /* 0x000fe40000011604 */
.L_x_2353:
[----:B------:R-:W-:Y:S05]  /*7710*/  BSYNC B0 ;  /* 0x0000000000007941 */ /* 0x000fea0003800000 */
.L_x_2351:
[----:B------:R-:W-:Y:S04]  /*7720*/  IMAD.IADD R122, R122, 0x1, -R221 ;  /* 0x000000017a7a7824 */ /* 0x000fe800078e0add */
[----:B------:R-:W-:Y:S05]  /*7730*/  IMAD R122, R5, c[0x0][0x32c], R122 ;  /* 0x0000cb00057a7a24 */ /* 0x000fea00078e027a */
[----:B------:R-:W-:Y:S02]  /*7740*/  IADD3 R4, R122, c[0x0][0x32c], RZ ;  /* 0x0000cb007a047a10 */ /* 0x000fe40007ffe0ff */
[----:B------:R-:W-:Y:S02]  /*7750*/  IMNMX R0, R0, R122, !PT ;  /* 0x0000007a00007217 */ /* 0x000fe40007800200 */
[----:B------:R-:W-:Y:S02]  /*7760*/  IMNMX R117, R117, R4, PT ;  /* 0x0000000475757217 */ /* 0x000fe40003800200 */
.L_x_2350:
[----:B------:R-:W-:Y:S02]  /*7770*/  LOP3.LUT P0, RZ, R226, 0x200000, RZ, 0xc0, !PT ;  /* 0x00200000e2ff7812 */ /* 0x000fe4000780c0ff */
[C---:B------:R-:W-:Y:S02]  /*7780*/  ISETP.GT.AND P6, PT, R0.reuse, 0x58, !P6 ;  /* 0x000000580000780c */ /* 0x040fe400077c4270 */
[C---:B------:R-:W-:Y:S02]  /*7790*/  ISETP.GT.AND P0, PT, R0.reuse, RZ, !P0 ;  /* 0x000000ff0000720c */ /* 0x040fe40004704270 */
        /* <DEDUP_REMOVED lines=14> */
[----:B------:R-:W-:Y:S02]  /*7880*/  FMNMX.FTZ R7, R118, R7, !PT ;  /* 0x0000000776077209 */ /* 0x000fe40007810000 */
[C---:B------:R-:W-:Y:S02]  /*7890*/  ISETP.LT.OR P0, PT, R117.reuse, 0x9, P0 ;  /* 0x000000097500780c */ /* 0x040fe40000701670 */
        /* <DEDUP_REMOVED lines=51> */
[----:B------:R-:W-:Y:S01]  /*7bd0*/  LOP3.LUT P0, RZ, R226, 0x800, RZ, 0xc0, !PT ;  /* 0x00000800e2ff7812 */ /* 0x000fe2000780c0ff */
[----:B------:R-:W-:Y:S01]  /*7be0*/  LDSM.16.MT88.4 R20, [R210+0x100] ;  /* 0x00010000d214783b */ /* 0x000fe20000004200 */
        /* <DEDUP_REMOVED lines=28> */
[----:B------:R-:W1:Y:S01]  /*7db0*/  SHFL.BFLY PT, R6, R5, 0x2, 0x1f ;  /* 0x0c401f0005067f89 */ /* 0x000e6200000e0000 */
[----:B------:R-:W-:Y:S02]  /*7dc0*/  FMNMX.FTZ R4, R241, R4, !PT ;  /* 0x00000004f1047209 */ /* 0x000fe40007810000 */
[----:B------:R-:W-:Y:S04]  /*7dd0*/  ISETP.GT.AND P0, PT, R0, 0x38, !P0 ;  /* 0x000000380000780c */ /* 0x000fe80004704270 */
[----:B------:R-:W-:Y:S01]  /*7de0*/  ISETP.LT.OR P0, PT, R117, 0x39, P0 ;  /* 0x000000397500780c */ /* 0x000fe20000701670 */
[----:B------:R-:W-:Y:S03]  /*7df0*/  LDSM.16.MT88.4 R28, [R209+0x100] ;  /* 0x00010000d11c783b */ /* 0x000fe60000004200 */
        /* <DEDUP_REMOVED lines=14> */
[----:B------:R-:W-:Y:S02]  /*7ee0*/  ISETP.LT.OR P0, PT, R117, 0x42, P0 ;  /* 0x000000427500780c */ /* 0x000fe40000701670 */
[----:B-1----:R-:W-:Y:S02]  /*7ef0*/  FMNMX.FTZ R6, R5, R6, !PT ;  /* 0x0000000605067209 */ /* 0x002fe40007810000 */
        /* <DEDUP_REMOVED lines=18> */
[----:B------:R-:W-:Y:S04]  /*8020*/  LOP3.LUT P0, RZ, R226, 0x1, RZ, 0xc0, !PT ;  /* 0x00000001e2ff7812 */ /* 0x000fe8000780c0ff */
[----:B------:R-:W-:Y:S02]  /*8030*/  ISETP.GT.AND P0, PT, R0, 0x51, !P0 ;  /* 0x000000510000780c */ /* 0x000fe40004704270 */
[----:B------:R-:W-:Y:S02]  /*8040*/  FMNMX.FTZ R0, R149, R4, !PT ;  /* 0x0000000495007209 */ /* 0x000fe40007810000 */
[----:B------:R-:W-:Y:S02]  /*8050*/  ISETP.LT.OR P0, PT, R117, 0x52, P0 ;  /* 0x000000527500780c */ /* 0x000fe40000701670 */
[----:B------:R-:W-:Y:S02]  /*8060*/  FSEL R117, R51, -INF , !P2 ;  /* 0xff80000033757808 */ /* 0x000fe40005000000 */
        /* <DEDUP_REMOVED lines=8> */
[C---:B------:R-:W-:Y:S03]  /*80f0*/  FMUL.FTZ R151, R0.reuse, c[0x0][0x2d0] ;  /* 0x0000b40000977a20 */ /* 0x040fe60000410000 */
[----:B------:R-:W-:Y:S02]  /*8100*/  FSEL R6, R0, RZ, P0 ;  /* 0x000000ff00067208 */ /* 0x000fe40000000000 */
[----:B------:R-:W-:Y:S03]  /*8110*/  FSEL R151, R151, RZ, P0 ;  /* 0x000000ff97977208 */ /* 0x000fe60000000000 */
[----:B------:R-:W-:Y:S02]  /*8120*/  FADD.FTZ R3, -R6, R3 ;  /* 0x0000000306037221 */ /* 0x000fe40000010100 */
        /* <DEDUP_REMOVED lines=8> */
[--C-:B------:R-:W-:Y:S02]  /*81b0*/  FFMA.FTZ R143, R242, c[0x0][0x2d0], -R151.reuse ;  /* 0x0000b400f28f7a23 */ /* 0x100fe40000010897 */
[--C-:B------:R-:W-:Y:S02]  /*81c0*/  FFMA.FTZ R154, R154, c[0x0][0x2d0], -R151.reuse ;  /* 0x0000b4009a9a7a23 */ /* 0x100fe40000010897 */
[----:B------:R-:W1:Y:S01]  /*81d0*/  SHFL.BFLY PT, R4, R5, 0x1, 0x1f ;  /* 0x0c201f0005047f89 */ /* 0x000e6200000e0000 */
        /* <DEDUP_REMOVED lines=9> */
[----:B------:R-:W-:Y:S05]  /*8270*/  FFMA.FTZ R138, R138, c[0x0][0x2d0], -R151 ;  /* 0x0000b4008a8a7a23 */ /* 0x000fea0000010897 */
[----:B------:R-:W3:Y:S01]  /*8280*/  MUFU.EX2 R129, R129 ;  /* 0x0000008100817308 */ /* 0x000ee20000000800 */
[----:B-1----:R-:W-:Y:S01]  /*8290*/  FMNMX.FTZ R116, R5, R4, !PT ;  /* 0x0000000405747209 */ /* 0x002fe20007810000 */
[----:B------:R-:W-:Y:S01]  /*82a0*/  FMUL.FTZ R4, R3, c[0x0][0x2d0] ;  /* 0x0000b40003047a20 */ /* 0x000fe20000410000 */
[----:B--2---:R-:W-:Y:S02]  /*82b0*/  F2FP.PACK_AB R120, R119, R128 ;  /* 0x000000807778723e */ /* 0x004fe400000000ff */
[C---:B------:R-:W-:Y:S01]  /*82c0*/  FSETP.NEU.FTZ.AND P0, PT, R116.reuse, -INF , PT ;  /* 0xff8000007400780b */ /* 0x040fe20003f1d000 */
[C---:B------:R-:W-:Y:S04]  /*82d0*/  FMUL.FTZ R134, R116.reuse, c[0x0][0x2d0] ;  /* 0x0000b40074867a20 */ /* 0x040fe80000410000 */
[----:B------:R-:W1:Y:S01]  /*82e0*/  MUFU.EX2 R3, R4 ;  /* 0x0000000400037308 */ /* 0x000e620000000800 */
[----:B------:R-:W-:Y:S02]  /*82f0*/  FSEL R5, R116, RZ, P0 ;  /* 0x000000ff74057208 */ /* 0x000fe40000000000 */
[----:B------:R-:W-:Y:S02]  /*8300*/  FSEL R134, R134, RZ, P0 ;  /* 0x000000ff86867208 */ /* 0x000fe40000000000 */
[----:B------:R-:W-:Y:S01]  /*8310*/  ISETP.GT.AND P0, PT, R238, UR4, PT ;  /* 0x00000004ee007c0c */ /* 0x000fe2000bf04270 */
[----:B------:R-:W-:Y:S02]  /*8320*/  FADD.FTZ R5, -R5, R2 ;  /* 0x0000000205057221 */ /* 0x000fe40000010100 */
[--C-:B------:R-:W-:Y:S02]  /*8330*/  FFMA.FTZ R132, R13, c[0x0][0x2d0], -R134.reuse ;  /* 0x0000b4000d847a23 */ /* 0x100fe40000010886 */
[----:B------:R-:W2:Y:S01]  /*8340*/  LDSM.16.MT88.4 R12, [R212+0x100] ;  /* 0x00010000d40c783b */ /* 0x000ea20000004200 */
[--C-:B------:R-:W-:Y:S01]  /*8350*/  FFMA.FTZ R133, R17, c[0x0][0x2d0], -R134.reuse ;  /* 0x0000b40011857a23 */ /* 0x100fe20000010886 */
[----:B------:R-:W-:Y:S01]  /*8360*/  MUFU.EX2 R137, R137 ;  /* 0x0000008900897308 */ /* 0x000fe20000000800 */
[--C-:B------:R-:W-:Y:S01]  /*8370*/  FFMA.FTZ R131, R9, c[0x0][0x2d0], -R134.reuse ;  /* 0x0000b40009837a23 */ /* 0x100fe20000010886 */
[----:B---3--:R-:W-:Y:S01]  /*8380*/  F2FP.PACK_AB R122, R129, R118 ;  /* 0x00000076817a723e */ /* 0x008fe200000000ff */
[--C-:B------:R-:W-:Y:S02]  /*8390*/  FFMA.FTZ R130, R11, c[0x0][0x2d0], -R134.reuse ;  /* 0x0000b4000b827a23 */ /* 0x100fe40000010886 */
[----:B------:R-:W-:Y:S02]  /*83a0*/  FMUL.FTZ R2, R5, c[0x0][0x2d0] ;  /* 0x0000b40005027a20 */ /* 0x000fe40000410000 */
[--C-:B------:R-:W-:Y:S02]  /*83b0*/  FFMA.FTZ R165, R165, c[0x0][0x2d0], -R134.reuse ;  /* 0x0000b400a5a57a23 */ /* 0x100fe40000010886 */
[--C-:B------:R-:W-:Y:S01]  /*83c0*/  FFMA.FTZ R167, R167, c[0x0][0x2d0], -R134.reuse ;  /* 0x0000b400a7a77a23 */ /* 0x100fe20000010886 */
        /* <DEDUP_REMOVED lines=29> */
[----:B------:R-:W3:Y:S01]  /*85a0*/  LDSM.16.MT88.4 R68, [R210+0x3100] ;  /* 0x00310000d244783b */ /* 0x000ee20000004200 */
[C---:B------:R-:W-:Y:S02]  /*85b0*/  FMUL.FTZ R26, R2.reuse, R86 ;  /* 0x00000056021a7220 */ /* 0x040fe40000410000 */
[C---:B------:R-:W-:Y:S01]  /*85c0*/  FMUL.FTZ R27, R2.reuse, R87 ;  /* 0x00000057021b7220 */ /* 0x040fe20000410000 */
[----:B------:R-:W4:Y:S01]  /*85d0*/  MUFU.EX2 R140, R140 ;  /* 0x0000008c008c7308 */ /* 0x000f220000000800 */
        /* <DEDUP_REMOVED lines=8> */
[----:B------:R-:W-:Y:S01]  /*8660*/  LDSM.16.MT88.4 R84, [R209+0x900] ;  /* 0x00090000d154783b */ /* 0x000fe20000004200 */
[----:B------:R-:W-:Y:S01]  /*8670*/  FMUL.FTZ R54, R2, R54 ;  /* 0x0000003602367220 */ /* 0x000fe20000410000 */
[----:B-1----:R-:W-:Y:S01]  /*8680*/  F2FP.PACK_AB R123, R130, R131 ;  /* 0x00000083827b723e */ /* 0x002fe200000000ff */
[C---:B------:R-:W-:Y:S02]  /*8690*/  FMUL.FTZ R55, R2.reuse, R55 ;  /* 0x0000003702377220 */ /* 0x040fe40000410000 */
[C---:B------:R-:W-:Y:S02]  /*86a0*/  FMUL.FTZ R56, R3.reuse, R56 ;  /* 0x0000003803387220 */ /* 0x040fe40000410000 */
[C---:B------:R-:W-:Y:S01]  /*86b0*/  FMUL.FTZ R57, R3.reuse, R57 ;  /* 0x0000003903397220 */ /* 0x040fe20000410000 */
[----:B------:R-:W-:Y:S01]  /*86c0*/  LDSM.16.MT88.4 R92, [R208+0x4900] ;  /* 0x00490000d05c783b */ /* 0x000fe20000004200 */
[C---:B--2---:R-:W-:Y:S01]  /*86d0*/  HMMA.16816.F32 R4, R120.reuse, R12, R4 ;  /* 0x0000000c7804723c */ /* 0x044fe20000001804 */
[----:B------:R-:W-:Y:S04]  /*86e0*/  MUFU.EX2 R154, R154 ;  /* 0x0000009a009a7308 */ /* 0x000fe80000000800 */
[C---:B------:R-:W-:Y:S02]  /*86f0*/  FMUL.FTZ R58, R2.reuse, R58 ;  /* 0x0000003a023a7220 */ /* 0x040fe40000410000 */
[----:B------:R-:W-:Y:S01]  /*8700*/  LDSM.16.MT88.4 R100, [R208+0x2900] ;  /* 0x00290000d064783b */ /* 0x000fe20000004200 */
        /* <DEDUP_REMOVED lines=8> */
[C---:B------:R-:W-:Y:S01]  /*8790*/  FMUL.FTZ R59, R2.reuse, R59 ;  /* 0x0000003b023b7220 */ /* 0x040fe20000410000 */
[----:B------:R-:W1:Y:S01]  /*87a0*/  LDSM.16.MT88.4 R72, [R209+0x3100] ;  /* 0x00310000d148783b */ /* 0x000e620000004200 */
        /* <DEDUP_REMOVED lines=9> */
[C---:B------:R-:W-:Y:S01]  /*8840*/  FMUL.FTZ R64, R3.reuse, R64 ;  /* 0x0000004003407220 */ /* 0x040fe20000410000 */
[----:B------:R-:W-:Y:S01]  /*8850*/  MUFU.EX2 R166, R166 ;  /* 0x000000a600a67308 */ /* 0x000fe20000000800 */
[C---:B------:R-:W-:Y:S04]  /*8860*/  FMUL.FTZ R22, R2.reuse, R82 ;  /* 0x0000005202167220 */ /* 0x040fe80000410000 */
[C---:B------:R-:W-:Y:S02]  /*8870*/  FMUL.FTZ R23, R2.reuse, R83 ;  /* 0x0000005302177220 */ /* 0x040fe40000410000 */
[----:B------:R-:W2:Y:S01]  /*8880*/  LDSM.16.MT88.4 R80, [R212+0x900] ;  /* 0x00090000d450783b */ /* 0x000ea20000004200 */
[----:B------:R-:W-:Y:S02]  /*8890*/  FMUL.FTZ R65, R3, R65 ;  /* 0x0000004103417220 */ /* 0x000fe40000410000 */
[C---:B------:R-:W-:Y:S01]  /*88a0*/  FMUL.FTZ R66, R2.reuse, R66 ;  /* 0x0000004202427220 */ /* 0x040fe20000410000 */
[----:B------:R-:W-:Y:S01]  /*88b0*/  MUFU.EX2 R168, R168 ;  /* 0x000000a800a87308 */ /* 0x000fe20000000800 */
[C---:B------:R-:W-:Y:S03]  /*88c0*/  HMMA.16816.F32 R20, R120.reuse, R28, R20 ;  /* 0x0000001c7814723c */ /* 0x040fe60000001814 */
[C---:B------:R-:W-:Y:S02]  /*88d0*/  FMUL.FTZ R67, R2.reuse, R67 ;  /* 0x0000004302437220 */ /* 0x040fe40000410000 */
[--C-:B------:R-:W-:Y:S02]  /*88e0*/  FFMA.FTZ R239, R239, c[0x0][0x2d0], -R134.reuse ;  /* 0x0000b400efef7a23 */ /* 0x100fe40000010886 */
[C---:B------:R-:W-:Y:S01]  /*88f0*/  FMUL.FTZ R28, R3.reuse, R88 ;  /* 0x00000058031c7220 */ /* 0x040fe20000410000 */
[C---:B------:R-:W-:Y:S01]  /*8900*/  HMMA.16816.F32 R24, R120.reuse, R30, R24 ;  /* 0x0000001e7818723c */ /* 0x040fe20000001818 */
[----:B------:R-:W-:Y:S03]  /*8910*/  MUFU.EX2 R241, R241 ;  /* 0x000000f100f17308 */ /* 0x000fe60000000800 */
[----:B------:R-:W-:Y:S02]  /*8920*/  FMUL.FTZ R29, R3, R89 ;  /* 0x00000059031d7220 */ /* 0x000fe40000410000 */
[--C-:B------:R-:W-:Y:S02]  /*8930*/  FFMA.FTZ R157, R157, c[0x0][0x2d0], -R134.reuse ;  /* 0x0000b4009d9d7a23 */ /* 0x100fe40000010886 */
[C---:B------:R-:W-:Y:S03]  /*8940*/  FMUL.FTZ R30, R2.reuse, R90 ;  /* 0x0000005a021e7220 */ /* 0x040fe60000410000 */
[----:B------:R-:W-:Y:S01]  /*8950*/  MUFU.EX2 R239, R239 ;  /* 0x000000ef00ef7308 */ /* 0x000fe20000000800 */
[C---:B------:R-:W-:Y:S02]  /*8960*/  FMUL.FTZ R31, R2.reuse, R91 ;  /* 0x0000005b021f7220 */ /* 0x040fe40000410000 */
[----:B------:R-:W-:Y:S01]  /*8970*/  LDSM.16.MT88.4 R88, [R208+0x900] ;  /* 0x00090000d058783b */ /* 0x000fe20000004200 */
[--C-:B------:R-:W-:Y:S02]  /*8980*/  FFMA.FTZ R155, R155, c[0x0][0x2d0], -R134.reuse ;  /* 0x0000b4009b9b7a23 */ /* 0x100fe40000010886 */
[--C-:B------:R-:W-:Y:S02]  /*8990*/  FFMA.FTZ R139, R139, c[0x0][0x2d0], -R134.reuse ;  /* 0x0000b4008b8b7a23 */ /* 0x100fe40000010886 */
[C---:B------:R-:W-:Y:S02]  /*89a0*/  HMMA.16816.F32 R28, R120.reuse, R36, R28 ;  /* 0x00000024781c723c */ /* 0x040fe4000000181c */
[----:B------:R-:W-:Y:S01]  /*89b0*/  MUFU.EX2 R160, R160 ;  /* 0x000000a000a07308 */ /* 0x000fe20000000800 */
[----:B------:R-:W-:Y:S02]  /*89c0*/  FFMA.FTZ R135, R135, c[0x0][0x2d0], -R134 ;  /* 0x0000b40087877a23 */ /* 0x000fe40000010886 */
[C---:B------:R-:W-:Y:S02]  /*89d0*/  FFMA.FTZ R128, R3.reuse, R228, R128 ;  /* 0x000000e403807223 */ /* 0x040fe40000010080 */
[C---:B------:R-:W-:Y:S01]  /*89e0*/  FMUL.FTZ R36, R3.reuse, R96 ;  /* 0x0000006003247220 */ /* 0x040fe20000410000 */
[C---:B------:R-:W-:Y:S04]  /*89f0*/  HMMA.16816.F32 R32, R120.reuse, R38, R32 ;  /* 0x000000267820723c */ /* 0x040fe80000001820 */
[----:B------:R-:W-:Y:S01]  /*8a00*/  FMUL.FTZ R37, R3, R97 ;  /* 0x0000006103257220 */ /* 0x000fe20000410000 */
[----:B------:R-:W-:Y:S01]  /*8a10*/  MUFU.EX2 R152, R152 ;  /* 0x0000009800987308 */ /* 0x000fe20000000800 */
[C---:B------:R-:W-:Y:S02]  /*8a20*/  FFMA.FTZ R133, R2.reuse, R227, R133 ;  /* 0x000000e302857223 */ /* 0x040fe40000010085 */
[C---:B------:R-:W-:Y:S04]  /*8a30*/  FMUL.FTZ R38, R2.reuse, R98 ;  /* 0x0000006202267220 */ /* 0x040fe80000410000 */
[----:B------:R-:W-:Y:S02]  /*8a40*/  FMUL.FTZ R39, R2, R99 ;  /* 0x0000006302277220 */ /* 0x000fe40000410000 */
[----:B------:R-:W-:Y:S01]  /*8a50*/  LDSM.16.MT88.4 R96, [R209+0x2900] ;  /* 0x00290000d160783b */ /* 0x000fe20000004200 */
[----:B------:R-:W-:Y:S01]  /*8a60*/  MUFU.EX2 R157, R157 ;  /* 0x0000009d009d7308 */ /* 0x000fe20000000800 */
[----:B------:R-:W-:Y:S02]  /*8a70*/  FADD.FTZ R119, R119, R128 ;  /* 0x0000008077777221 */ /* 0x000fe40000010000 */
[----:B------:R-:W-:Y:S01]  /*8a80*/  FADD.FTZ R132, R132, R133 ;  /* 0x0000008584847221 */ /* 0x000fe20000010000 */
[C---:B------:R-:W-:Y:S03]  /*8a90*/  HMMA.16816.F32 R36, R120.reuse, R44, R36 ;  /* 0x0000002c7824723c */ /* 0x040fe60000001824 */
[----:B------:R-:W-:Y:S02]  /*8aa0*/  FADD.FTZ R118, R118, R119 ;  /* 0x0000007776767221 */ /* 0x000fe40000010000 */
[----:B------:R-:W-:Y:S01]  /*8ab0*/  FADD.FTZ R131, R131, R132 ;  /* 0x0000008483837221 */ /* 0x000fe20000010000 */
        /* <DEDUP_REMOVED lines=8> */
[--C-:B------:R-:W-:Y:S02]  /*8b40*/  FFMA.FTZ R109, R247, c[0x0][0x2d0], -R134.reuse ;  /* 0x0000b400f76d7a23 */ /* 0x100fe40000010886 */
[--C-:B------:R-:W-:Y:S02]  /*8b50*/  FFMA.FTZ R110, R245, c[0x0][0x2d0], -R134.reuse ;  /* 0x0000b400f56e7a23 */ /* 0x100fe40000010886 */
[--C-:B------:R-:W-:Y:S01]  /*8b60*/  FFMA.FTZ R111, R161, c[0x0][0x2d0], -R134.reuse ;  /* 0x0000b400a16f7a23 */ /* 0x100fe20000010886 */
[C---:B---3--:R-:W-:Y:S01]  /*8b70*/  HMMA.16816.F32 R44, R120.reuse, R68, R44 ;  /* 0x00000044782c723c */ /* 0x048fe2000000182c */
[----:B------:R-:W3:Y:S02]  /*8b80*/  MUFU.EX2 R108, R108 ;  /* 0x0000006c006c7308 */ /* 0x000ee40000000800 */
[--C-:B------:R-:W-:Y:S02]  /*8b90*/  FFMA.FTZ R148, R159, c[0x0][0x2d0], -R134.reuse ;  /* 0x0000b4009f947a23 */ /* 0x100fe40000010886 */
[--C-:B------:R-:W-:Y:S02]  /*8ba0*/  FFMA.FTZ R159, R164, c[0x0][0x2d0], -R151.reuse ;  /* 0x0000b400a49f7a23 */ /* 0x100fe40000010897 */
[----:B----4-:R-:W-:Y:S01]  /*8bb0*/  F2FP.PACK_AB R68, R140, R137 ;  /* 0x000000898c44723e */ /* 0x010fe200000000ff */
[C---:B------:R-:W-:Y:S03]  /*8bc0*/  HMMA.16816.F32 R48, R120.reuse, R70, R48 ;  /* 0x000000467830723c */ /* 0x040fe60000001830 */
[----:B------:R-:W-:Y:S01]  /*8bd0*/  MUFU.EX2 R109, R109 ;  /* 0x0000006d006d7308 */ /* 0x000fe20000000800 */
[--C-:B------:R-:W-:Y:S02]  /*8be0*/  FFMA.FTZ R161, R162, c[0x0][0x2d0], -R151.reuse ;  /* 0x0000b400a2a17a23 */ /* 0x100fe40000010897 */
[--C-:B------:R-:W-:Y:S02]  /*8bf0*/  FFMA.FTZ R162, R237, c[0x0][0x2d0], -R134.reuse ;  /* 0x0000b400eda27a23 */ /* 0x100fe40000010886 */
[C---:B-1----:R-:W-:Y:S04]  /*8c00*/  HMMA.16816.F32 R52, R120.reuse, R72, R52 ;  /* 0x000000487834723c */ /* 0x042fe80000001834 */
[--C-:B------:R-:W-:Y:S01]  /*8c10*/  FFMA.FTZ R164, R169, c[0x0][0x2d0], -R134.reuse ;  /* 0x0000b400a9a47a23 */ /* 0x100fe20000010886 */
[----:B------:R-:W1:Y:S01]  /*8c20*/  MUFU.EX2 R110, R110 ;  /* 0x0000006e006e7308 */ /* 0x000e620000000800 */
[--C-:B------:R-:W-:Y:S02]  /*8c30*/  FFMA.FTZ R169, R240, c[0x0][0x2d0], -R151.reuse ;  /* 0x0000b400f0a97a23 */ /* 0x100fe40000010897 */
[C---:B------:R-:W-:Y:S01]  /*8c40*/  HMMA.16816.F32 R56, R120.reuse, R74, R56 ;  /* 0x0000004a7838723c */ /* 0x040fe20000001838 */
[----:B------:R-:W4:Y:S03]  /*8c50*/  LDSM.16.MT88.4 R72, [R210+0x900] ;  /* 0x00090000d248783b */ /* 0x000f260000004200 */
[----:B---3--:R-:W-:Y:S01]  /*8c60*/  F2FP.PACK_AB R70, R108, R143 ;  /* 0x0000008f6c46723e */ /* 0x008fe200000000ff */
[--C-:B------:R-:W-:Y:S02]  /*8c70*/  FFMA.FTZ R237, R170, c[0x0][0x2d0], -R151.reuse ;  /* 0x0000b400aaed7a23 */ /* 0x100fe40000010897 */
[----:B------:R-:W-:Y:S01]  /*8c80*/  MUFU.EX2 R111, R111 ;  /* 0x0000006f006f7308 */ /* 0x000fe20000000800 */
[C---:B------:R-:W-:Y:S04]  /*8c90*/  HMMA.16816.F32 R60, R120.reuse, R76, R60 ;  /* 0x0000004c783c723c */ /* 0x040fe8000000183c */
[--C-:B------:R-:W-:Y:S02]  /*8ca0*/  FFMA.FTZ R170, R243, c[0x0][0x2d0], -R134.reuse ;  /* 0x0000b400f3aa7a23 */ /* 0x100fe40000010886 */
[--C-:B------:R-:W-:Y:S02]  /*8cb0*/  FFMA.FTZ R240, R171, c[0x0][0x2d0], -R134.reuse ;  /* 0x0000b400abf07a23 */ /* 0x100fe40000010886 */
[----:B------:R-:W-:Y:S01]  /*8cc0*/  HMMA.16816.F32 R64, R120, R78, R64 ;  /* 0x0000004e7840723c */ /* 0x000fe20000001840 */
[----:B------:R-:W3:Y:S01]  /*8cd0*/  MUFU.EX2 R148, R148 ;  /* 0x0000009400947308 */ /* 0x000ee20000000800 */
[----:B------:R-:W5:Y:S02]  /*8ce0*/  LDSM.16.MT88.4 R76, [R212+0x3900] ;  /* 0x00390000d44c783b */ /* 0x000f640000004200 */
[--C-:B------:R-:W-:Y:S01]  /*8cf0*/  FFMA.FTZ R171, R156, c[0x0][0x2d0], -R151.reuse ;  /* 0x0000b4009cab7a23 */ /* 0x100fe20000010897 */
[----:B-1----:R-:W-:Y:S01]  /*8d00*/  F2FP.PACK_AB R69, R110, R109 ;  /* 0x0000006d6e45723e */ /* 0x002fe200000000ff */
[--C-:B------:R-:W-:Y:S02]  /*8d10*/  FFMA.FTZ R243, R150, c[0x0][0x2d0], -R151.reuse ;  /* 0x0000b40096f37a23 */ /* 0x100fe40000010897 */
[--C-:B------:R-:W-:Y:S03]  /*8d20*/  FFMA.FTZ R150, R163, c[0x0][0x2d0], -R134.reuse ;  /* 0x0000b400a3967a23 */ /* 0x100fe60000010886 */
[----:B------:R-:W1:Y:S01]  /*8d30*/  MUFU.EX2 R159, R159 ;  /* 0x0000009f009f7308 */ /* 0x000e620000000800 */
[--C-:B------:R-:W-:Y:S02]  /*8d40*/  FFMA.FTZ R156, R153, c[0x0][0x2d0], -R134.reuse ;  /* 0x0000b400999c7a23 */ /* 0x100fe40000010886 */
[----:B------:R-:W-:Y:S02]  /*8d50*/  FFMA.FTZ R151, R136, c[0x0][0x2d0], -R151 ;  /* 0x0000b40088977a23 */ /* 0x000fe40000010897 */
[--C-:B------:R-:W-:Y:S02]  /*8d60*/  FFMA.FTZ R136, R149, c[0x0][0x2d0], -R134.reuse ;  /* 0x0000b40095887a23 */ /* 0x100fe40000010886 */
[----:B------:R-:W-:Y:S02]  /*8d70*/  FFMA.FTZ R134, R117, c[0x0][0x2d0], -R134 ;  /* 0x0000b40075867a23 */ /* 0x000fe40000010886 */
[----:B------:R-:W-:Y:S01]  /*8d80*/  FADD.FTZ R118, R129, R118 ;  /* 0x0000007681767221 */ /* 0x000fe20000010000 */
[----:B------:R-:W1:Y:S01]  /*8d90*/  MUFU.EX2 R161, R161 ;  /* 0x000000a100a17308 */ /* 0x000e620000000800 */
[----:B------:R-:W-:Y:S02]  /*8da0*/  FADD.FTZ R130, R130, R131 ;  /* 0x0000008382827221 */ /* 0x000fe40000010000 */
[----:B------:R-:W-:Y:S01]  /*8db0*/  FADD.FTZ R137, R137, R118 ;  /* 0x0000007689897221 */ /* 0x000fe20000010000 */
[----:B---3--:R-:W-:Y:S01]  /*8dc0*/  F2FP.PACK_AB R71, R148, R111 ;  /* 0x0000006f9447723e */ /* 0x008fe200000000ff */
[----:B------:R-:W-:Y:S02]  /*8dd0*/  FADD.FTZ R109, R109, R130 ;  /* 0x000000826d6d7221 */ /* 0x000fe40000010000 */
[----:B------:R-:W-:Y:S02]  /*8de0*/  FADD.FTZ R140, R140, R137 ;  /* 0x000000898c8c7221 */ /* 0x000fe40000010000 */
[----:B------:R-:W-:Y:S01]  /*8df0*/  FADD.FTZ R110, R110, R109 ;  /* 0x0000006d6e6e7221 */ /* 0x000fe20000010000 */
[----:B------:R-:W3:Y:S01]  /*8e00*/  MUFU.EX2 R162, R162 ;  /* 0x000000a200a27308 */ /* 0x000ee20000000800 */
[C---:B--2---:R-:W-:Y:S05]  /*8e10*/  HMMA.16816.F32 R4, R68.reuse, R80, R4 ;  /* 0x000000504404723c */ /* 0x044fea0000001804 */
[----:B------:R-:W-:Y:S02]  /*8e20*/  FADD.FTZ R143, R143, R140 ;  /* 0x0000008c8f8f7221 */ /* 0x000fe40000010000 */
[----:B------:R-:W-:Y:S01]  /*8e30*/  FADD.FTZ R3, R111, R110 ;  /* 0x0000006e6f037221 */ /* 0x000fe20000010000 */
[C---:B------:R-:W-:Y:S01]  /*8e40*/  HMMA.16816.F32 R8, R68.reuse, R82, R8 ;  /* 0x000000524408723c */ /* 0x040fe20000001808 */
[----:B------:R-:W-:Y:S01]  /*8e50*/  LDSM.16.MT88.4 R80, [R209+0x3900] ;  /* 0x00390000d150783b */ /* 0x000fe20000004200 */
[----:B------:R-:W2:Y:S02]  /*8e60*/  MUFU.EX2 R164, R164 ;  /* 0x000000a400a47308 */ /* 0x000ea40000000800 */
[----:B------:R-:W-:Y:S02]  /*8e70*/  FADD.FTZ R108, R108, R143 ;  /* 0x0000008f6c6c7221 */ /* 0x000fe40000010000 */
[----:B------:R-:W-:Y:S02]  /*8e80*/  FADD.FTZ R3, R148, R3 ;  /* 0x0000000394037221 */ /* 0x000fe40000010000 */
[C---:B----4-:R-:W-:Y:S04]  /*8e90*/  HMMA.16816.F32 R12, R68.reuse, R72, R12 ;  /* 0x00000048440c723c */ /* 0x050fe8000000180c */
[----:B------:R-:W-:Y:S04]  /*8ea0*/  MUFU.EX2 R169, R169 ;  /* 0x000000a900a97308 */ /* 0x000fe80000000800 */
[C---:B------:R-:W-:Y:S01]  /*8eb0*/  HMMA.16816.F32 R16, R68.reuse, R74, R16 ;  /* 0x0000004a4410723c */ /* 0x040fe20000001810 */
[----:B------:R-:W4:Y:S05]  /*8ec0*/  LDSM.16.MT88.4 R72, [R210+0x3900] ;  /* 0x00390000d248783b */ /* 0x000f2a0000004200 */
[----:B------:R-:W-:Y:S02]  /*8ed0*/  MUFU.EX2 R237, R237 ;  /* 0x000000ed00ed7308 */ /* 0x000fe40000000800 */
[C---:B------:R-:W-:Y:S08]  /*8ee0*/  HMMA.16816.F32 R20, R68.reuse, R84, R20 ;  /* 0x000000544414723c */ /* 0x040ff00000001814 */
        /* <DEDUP_REMOVED lines=8> */
[C---:B-----5:R-:W-:Y:S08]  /*8f70*/  HMMA.16816.F32 R36, R68.reuse, R76, R36 ;  /* 0x0000004c4424723c */ /* 0x060ff00000001824 */
[C---:B------:R-:W-:Y:S01]  /*8f80*/  HMMA.16816.F32 R40, R68.reuse, R78, R40 ;  /* 0x0000004e4428723c */ /* 0x040fe20000001828 */
[----:B------:R-:W-:Y:S01]  /*8f90*/  LDSM.16.MT88.4 R76, [R210+0x1100] ;  /* 0x00110000d24c783b */ /* 0x000fe20000004200 */
[----:B------:R-:W-:Y:S06]  /*8fa0*/  MUFU.EX2 R243, R243 ;  /* 0x000000f300f37308 */ /* 0x000fec0000000800 */
[C---:B----4-:R-:W-:Y:S04]  /*8fb0*/  HMMA.16816.F32 R44, R68.reuse, R72, R44 ;  /* 0x00000048442c723c */ /* 0x050fe8000000182c */
[----:B------:R-:W-:Y:S04]  /*8fc0*/  MUFU.EX2 R150, R150 ;  /* 0x0000009600967308 */ /* 0x000fe80000000800 */
[C---:B------:R-:W-:Y:S01]  /*8fd0*/  HMMA.16816.F32 R48, R68.reuse, R74, R48 ;  /* 0x0000004a4430723c */ /* 0x040fe20000001830 */
[----:B------:R-:W4:Y:S05]  /*8fe0*/  LDSM.16.MT88.4 R72, [R212+0x1100] ;  /* 0x00110000d448783b */ /* 0x000f2a0000004200 */
[----:B------:R-:W-:Y:S02]  /*8ff0*/  MUFU.EX2 R156, R156 ;  /* 0x0000009c009c7308 */ /* 0x000fe40000000800 */
[C---:B------:R-:W-:Y:S08]  /*9000*/  HMMA.16816.F32 R52, R68.reuse, R80, R52 ;  /* 0x000000504434723c */ /* 0x040ff00000001834 */
[C---:B------:R-:W-:Y:S01]  /*9010*/  HMMA.16816.F32 R56, R68.reuse, R82, R56 ;  /* 0x000000524438723c */ /* 0x040fe20000001838 */
[----:B------:R-:W5:Y:S01]  /*9020*/  LDSM.16.MT88.4 R80, [R209+0x1100] ;  /* 0x00110000d150783b */ /* 0x000f620000004200 */
[----:B------:R-:W2:Y:S06]  /*9030*/  MUFU.EX2 R141, R141 ;  /* 0x0000008d008d7308 */ /* 0x000eac0000000800 */
[C---:B-1----:R-:W-:Y:S04]  /*9040*/  HMMA.16816.F32 R60, R68.reuse, R84, R60 ;  /* 0x00000054443c723c */ /* 0x042fe8000000183c */
[----:B------:R-:W-:Y:S04]  /*9050*/  MUFU.EX2 R138, R138 ;  /* 0x0000008a008a7308 */ /* 0x000fe80000000800 */
[----:B------:R-:W-:Y:S01]  /*9060*/  HMMA.16816.F32 R64, R68, R86, R64 ;  /* 0x000000564440723c */ /* 0x000fe20000001840 */
[----:B------:R-:W1:Y:S05]  /*9070*/  LDSM.16.MT88.4 R84, [R208+0x1100] ;  /* 0x00110000d054783b */ /* 0x000e6a0000004200 */
[----:B------:R-:W5:Y:S01]  /*9080*/  MUFU.EX2 R151, R151 ;  /* 0x0000009700977308 */ /* 0x000f620000000800 */
[----:B------:R-:W-:Y:S01]  /*9090*/  F2FP.PACK_AB R68, R154, R159 ;  /* 0x0000009f9a44723e */ /* 0x000fe200000000ff */
[----:B------:R-:W-:Y:S01]  /*90a0*/  FADD.FTZ R159, R159, R108 ;  /* 0x0000006c9f9f7221 */ /* 0x000fe20000010000 */
[----:B------:R-:W-:Y:S03]  /*90b0*/  F2FP.PACK_AB R70, R161, R158 ;  /* 0x0000009ea146723e */ /* 0x000fe600000000ff */
[----:B---3--:R-:W-:Y:S01]  /*90c0*/  F2FP.PACK_AB R69, R165, R162 ;  /* 0x000000a2a545723e */ /* 0x008fe200000000ff */
[----:B------:R-:W-:Y:S01]  /*90d0*/  FADD.FTZ R162, R162, R3 ;  /* 0x00000003a2a27221 */ /* 0x000fe20000010000 */
[----:B--2---:R-:W-:Y:S01]  /*90e0*/  F2FP.PACK_AB R71, R167, R164 ;  /* 0x000000a4a747723e */ /* 0x004fe200000000ff */
[----:B------:R-:W-:Y:S01]  /*90f0*/  FADD.FTZ R159, R154, R159 ;  /* 0x0000009f9a9f7221 */ /* 0x000fe20000010000 */
[----:B------:R-:W-:Y:S01]  /*9100*/  F2FP.PACK_AB R120, R141, R142 ;  /* 0x0000008e8d78723e */ /* 0x000fe200000000ff */
[----:B------:R-:W-:Y:S01]  /*9110*/  MUFU.EX2 R136, R136 ;  /* 0x0000008800887308 */ /* 0x000fe20000000800 */
[----:B------:R-:W-:Y:S02]  /*9120*/  FADD.FTZ R165, R165, R162 ;  /* 0x000000a2a5a57221 */ /* 0x000fe40000010000 */
[----:B------:R-:W-:Y:S01]  /*9130*/  FADD.FTZ R158, R158, R159 ;  /* 0x0000009f9e9e7221 */ /* 0x000fe20000010000 */
[C---:B----4-:R-:W-:Y:S03]  /*9140*/  HMMA.16816.F32 R4, R68.reuse, R72, R4 ;  /* 0x000000484404723c */ /* 0x050fe60000001804 */
[----:B------:R-:W-:Y:S02]  /*9150*/  FADD.FTZ R164, R164, R165 ;  /* 0x000000a5a4a47221 */ /* 0x000fe40000010000 */
[----:B------:R-:W-:Y:S01]  /*9160*/  FADD.FTZ R161, R161, R158 ;  /* 0x0000009ea1a17221 */ /* 0x000fe20000010000 */
[----:B------:R-:W2:Y:S01]  /*9170*/  MUFU.EX2 R139, R139 ;  /* 0x0000008b008b7308 */ /* 0x000ea20000000800 */
[----:B------:R-:W-:Y:S01]  /*9180*/  FADD.FTZ R167, R167, R164 ;  /* 0x000000a4a7a77221 */ /* 0x000fe20000010000 */
[C---:B------:R-:W-:Y:S01]  /*9190*/  HMMA.16816.F32 R8, R68.reuse, R74, R8 ;  /* 0x0000004a4408723c */ /* 0x040fe20000001808 */
[----:B------:R-:W3:Y:S03]  /*91a0*/  LDSM.16.MT88.4 R72, [R212+0x4100] ;  /* 0x00410000d448783b */ /* 0x000ee60000004200 */
[----:B-----5:R-:W-:Y:S01]  /*91b0*/  F2FP.PACK_AB R122, R151, R138 ;  /* 0x0000008a977a723e */ /* 0x020fe200000000ff */
[----:B------:R-:W-:Y:S03]  /*91c0*/  FADD.FTZ R2, R170, R167 ;  /* 0x000000a7aa027221 */ /* 0x000fe60000010000 */
[C---:B------:R-:W-:Y:S01]  /*91d0*/  HMMA.16816.F32 R12, R68.reuse, R76, R12 ;  /* 0x0000004c440c723c */ /* 0x040fe2000000180c */
[----:B------:R-:W-:Y:S03]  /*91e0*/  MUFU.EX2 R135, R135 ;  /* 0x0000008700877308 */ /* 0x000fe60000000800 */
[----:B------:R-:W-:Y:S04]  /*91f0*/  FADD.FTZ R2, R241, R2 ;  /* 0x00000002f1027221 */ /* 0x000fe80000010000 */
[C---:B------:R-:W-:Y:S01]  /*9200*/  HMMA.16816.F32 R16, R68.reuse, R78, R16 ;  /* 0x0000004e4410723c */ /* 0x040fe20000001810 */
[----:B------:R-:W4:Y:S02]  /*9210*/  LDSM.16.MT88.4 R76, [R210+0x4100] ;  /* 0x00410000d24c783b */ /* 0x000f240000004200 */
[----:B------:R-:W5:Y:S01]  /*9220*/  MUFU.EX2 R134, R134 ;  /* 0x0000008600867308 */ /* 0x000f620000000800 */
[----:B------:R-:W-:Y:S01]  /*9230*/  FADD.FTZ R3, R239, R2 ;  /* 0x00000002ef037221 */ /* 0x000fe20000010000 */
[----:B--2---:R-:W-:Y:S03]  /*9240*/  F2FP.PACK_AB R121, R139, R136 ;  /* 0x000000888b79723e */ /* 0x004fe600000000ff */
[C---:B------:R-:W-:Y:S04]  /*9250*/  HMMA.16816.F32 R20, R68.reuse, R80, R20 ;  /* 0x000000504414723c */ /* 0x040fe80000001814 */
[----:B------:R-:W-:Y:S04]  /*9260*/  FADD.FTZ R3, R240, R3 ;  /* 0x00000003f0037221 */ /* 0x000fe80000010000 */
[C---:B------:R-:W-:Y:S01]  /*9270*/  HMMA.16816.F32 R24, R68.reuse, R82, R24 ;  /* 0x000000524418723c */ /* 0x040fe20000001818 */
[----:B------:R-:W2:Y:S03]  /*9280*/  LDSM.16.MT88.4 R80, [R209+0x4100] ;  /* 0x00410000d150783b */ /* 0x000ea60000004200 */
[----:B------:R-:W-:Y:S04]  /*9290*/  FADD.FTZ R2, R150, R3 ;  /* 0x0000000396027221 */ /* 0x000fe80000010000 */
[C---:B-1----:R-:W-:Y:S04]  /*92a0*/  HMMA.16816.F32 R28, R68.reuse, R84, R28 ;  /* 0x00000054441c723c */ /* 0x042fe8000000181c */
[----:B-----5:R-:W-:Y:S01]  /*92b0*/  F2FP.PACK_AB R123, R134, R135 ;  /* 0x00000087867b723e */ /* 0x020fe200000000ff */
[----:B------:R-:W-:Y:S03]  /*92c0*/  FADD.FTZ R2, R157, R2 ;  /* 0x000000029d027221 */ /* 0x000fe60000010000 */
[C---:B------:R-:W-:Y:S01]  /*92d0*/  HMMA.16816.F32 R32, R68.reuse, R86, R32 ;  /* 0x000000564420723c */ /* 0x040fe20000001820 */
[----:B------:R-:W1:Y:S03]  /*92e0*/  LDSM.16.MT88.4 R84, [R212+0x1900] ;  /* 0x00190000d454783b */ /* 0x000e660000004200 */
[----:B------:R-:W-:Y:S02]  /*92f0*/  FADD.FTZ R3, R155, R2 ;  /* 0x000000029b037221 */ /* 0x000fe40000010000 */
[----:B------:R-:W-:Y:S02]  /*9300*/  IMAD.MOV.U32 R2, RZ, RZ, R116 ;  /* 0x000000ffff027224 */ /* 0x000fe400078e0074 */
[C---:B---3--:R-:W-:Y:S04]  /*9310*/  HMMA.16816.F32 R36, R68.reuse, R72, R36 ;  /* 0x000000484424723c */ /* 0x048fe80000001824 */
[----:B------:R-:W-:Y:S04]  /*9320*/  FADD.FTZ R3, R156, R3 ;  /* 0x000000039c037221 */ /* 0x000fe80000010000 */
[C---:B------:R-:W-:Y:S01]  /*9330*/  HMMA.16816.F32 R40, R68.reuse, R74, R40 ;  /* 0x0000004a4428723c */ /* 0x040fe20000001828 */
[----:B------:R-:W3:Y:S03]  /*9340*/  LDSM.16.MT88.4 R72, [R210+0x1900] ;  /* 0x00190000d248783b */ /* 0x000ee60000004200 */
[----:B------:R-:W-:Y:S02]  /*9350*/  FADD.FTZ R136, R136, R3 ;  /* 0x0000000388887221 */ /* 0x000fe40000010000 */
[----:B------:R-:W-:Y:S02]  /*9360*/  IMAD.MOV.U32 R3, RZ, RZ, R0 ;  /* 0x000000ffff037224 */ /* 0x000fe400078e0000 */
[C---:B----4-:R-:W-:Y:S04]  /*9370*/  HMMA.16816.F32 R44, R68.reuse, R76, R44 ;  /* 0x0000004c442c723c */ /* 0x050fe8000000182c */
[----:B------:R-:W-:Y:S04]  /*9380*/  FADD.FTZ R136, R139, R136 ;  /* 0x000000888b887221 */ /* 0x000fe80000010000 */
[C---:B------:R-:W-:Y:S01]  /*9390*/  HMMA.16816.F32 R48, R68.reuse, R78, R48 ;  /* 0x0000004e4430723c */ /* 0x040fe20000001830 */
[----:B------:R-:W4:Y:S03]  /*93a0*/  LDSM.16.MT88.4 R76, [R209+0x1900] ;  /* 0x00190000d14c783b */ /* 0x000f260000004200 */
[----:B------:R-:W-:Y:S04]  /*93b0*/  FADD.FTZ R135, R135, R136 ;  /* 0x0000008887877221 */ /* 0x000fe80000010000 */
[C---:B--2---:R-:W-:Y:S04]  /*93c0*/  HMMA.16816.F32 R52, R68.reuse, R80, R52 ;  /* 0x000000504434723c */ /* 0x044fe80000001834 */
[----:B------:R-:W-:Y:S04]  /*93d0*/  FADD.FTZ R227, R134, R135 ;  /* 0x0000008786e37221 */ /* 0x000fe80000010000 */
        /* <DEDUP_REMOVED lines=12> */
[C---:B-1----:R-:W-:Y:S03]  /*94a0*/  HMMA.16816.F32 R4, R68.reuse, R84, R4 ;  /* 0x000000544404723c */ /* 0x042fe60000001804 */
[----:B------:R-:W-:Y:S01]  /*94b0*/  FADD.FTZ R237, R237, R168 ;  /* 0x000000a8eded7221 */ /* 0x000fe20000010000 */
[----:B------:R-:W-:Y:S04]  /*94c0*/  IADD3 R168, R238, -0x1, RZ ;  /* 0xffffffffeea87810 */ /* 0x000fe80007ffe0ff */
[C---:B------:R-:W-:Y:S01]  /*94d0*/  HMMA.16816.F32 R8, R68.reuse, R86, R8 ;  /* 0x000000564408723c */ /* 0x040fe20000001808 */
[----:B------:R-:W1:Y:S03]  /*94e0*/  LDSM.16.MT88.4 R84, [R212+0x4900] ;  /* 0x00490000d454783b */ /* 0x000e660000004200 */
[----:B------:R-:W-:Y:S04]  /*94f0*/  IMAD.MOV.U32 R238, RZ, RZ, R168 ;  /* 0x000000ffffee7224 */ /* 0x000fe800078e00a8 */
[C---:B---3--:R-:W-:Y:S08]  /*9500*/  HMMA.16816.F32 R12, R68.reuse, R72, R12 ;  /* 0x00000048440c723c */ /* 0x048ff0000000180c */
        /* <DEDUP_REMOVED lines=10> */
[----:B------:R-:W-:Y:S07]  /*95b0*/  LDSM.16.MT88.4 R84, [R208+0x2100] ;  /* 0x00210000d054783b */ /* 0x000fee0000004200 */
[C---:B---3--:R-:W-:Y:S08]  /*95c0*/  HMMA.16816.F32 R44, R68.reuse, R72, R44 ;  /* 0x00000048442c723c */ /* 0x048ff0000000182c */
        /* <DEDUP_REMOVED lines=15> */
[C---:B----4-:R-:W-:Y:S03]  /*96c0*/  HMMA.16816.F32 R4, R68.reuse, R76, R4 ;  /* 0x0000004c4404723c */ /* 0x050fe60000001804 */
        /* <DEDUP_REMOVED lines=17> */
[C---:B------:R-:W-:Y:S08]  /*97e0*/  HMMA.16816.F32 R40, R68.reuse, R78, R40 ;  /* 0x0000004e4428723c */ /* 0x040ff00000001828 */
[C---:B--2---:R-:W-:Y:S08]  /*97f0*/  HMMA.16816.F32 R44, R68.reuse, R80, R44 ;  /* 0x00000050442c723c */ /* 0x044ff0000000182c */
[C---:B------:R-:W-:Y:S08]  /*9800*/  HMMA.16816.F32 R48, R68.reuse, R82, R48 ;  /* 0x000000524430723c */ /* 0x040ff00000001830 */
[C---:B------:R-:W-:Y:S08]  /*9810*/  HMMA.16816.F32 R52, R68.reuse, R88, R52 ;  /* 0x000000584434723c */ /* 0x040ff00000001834 */
[C---:B------:R-:W-:Y:S08]  /*9820*/  HMMA.16816.F32 R56, R68.reuse, R90, R56 ;  /* 0x0000005a4438723c */ /* 0x040ff00000001838 */
[C---:B-1----:R-:W-:Y:S08]  /*9830*/  HMMA.16816.F32 R60, R68.reuse, R72, R60 ;  /* 0x00000048443c723c */ /* 0x042ff0000000183c */
[----:B------:R-:W-:Y:S08]  /*9840*/  HMMA.16816.F32 R64, R68, R74, R64 ;  /* 0x0000004a4440723c */ /* 0x000ff00000001840 */
[C---:B----4-:R-:W-:Y:S01]  /*9850*/  HMMA.16816.F32 R112, R120.reuse, R84, R4 ;  /* 0x000000547870723c */ /* 0x050fe20000001804 */
[----:B------:R-:W1:Y:S07]  /*9860*/  LDSM.16.MT88.4 R4, [R210+0x5900] ;  /* 0x00590000d204783b */ /* 0x000e6e0000004200 */
[C---:B------:R-:W-:Y:S01]  /*9870*/  HMMA.16816.F32 R68, R120.reuse, R86, R8 ;  /* 0x000000567844723c */ /* 0x040fe20000001808 */
[----:B------:R-:W2:Y:S07]  /*9880*/  LDSM.16.MT88.4 R8, [R209+0x5900] ;  /* 0x00590000d108783b */ /* 0x000eae0000004200 */
[C---:B------:R-:W-:Y:S01]  /*9890*/  HMMA.16816.F32 R72, R120.reuse, R92, R12 ;  /* 0x0000005c7848723c */ /* 0x040fe2000000180c */
[----:B------:R-:W3:Y:S07]  /*98a0*/  LDSM.16.MT88.4 R12, [R208+0x5900] ;  /* 0x00590000d00c783b */ /* 0x000eee0000004200 */
        /* <DEDUP_REMOVED lines=11> */
[C---:B---3--:R-:W-:Y:S07]  /*9960*/  HMMA.16816.F32 R60, R120.reuse, R12, R60 ;  /* 0x0000000c783c723c */ /* 0x048fee000000183c */
[----:B------:R-:W-:Y:S01]  /*9970*/  IMAD.MOV.U32 R12, RZ, RZ, R116 ;  /* 0x000000ffff0c7224 */ /* 0x000fe200078e0074 */
[----:B------:R-:W-:Y:S01]  /*9980*/  HMMA.16816.F32 R64, R120, R14, R64 ;  /* 0x0000000e7840723c */ /* 0x000fe20000001840 */
[----:B------:R-:W-:-:S07]  /*9990*/  @P0 BRA `(.L_x_2354) ;  /* 0xffffc0f000000947 */ /* 0x000fce000383ffff */
.L_x_2343:
        /* <DEDUP_REMOVED lines=25> */
.L_x_2356:
[----:B------:R-:W-:Y:S02]  /*9b30*/  ULDC UR8, c[0x0][0x32c] ;  /* 0x0000cb0000087ab9 */ /* 0x000fe40000000800 */
[----:B------:R-:W-:Y:S02]  /*9b40*/  UISETP.NE.AND UP2, UPT, UR8, 0x1, UPT ;  /* 0x000000010800788c */ /* 0x000fe4000bf45270 */
[----:B------:R-:W-:Y:S02]  /*9b50*/  ULDC.64 UR14, c[0x0][0x330] ;  /* 0x0000cc00000e7ab9 */ /* 0x000fe40000000a00 */
[----:B------:R-:W-:-:S07]  /*9b60*/  UIMAD.WIDE.U32 UR16, UR7, UR14, URZ ;  /* 0x0000000e071072a5 */ /* 0x000fce000f8e003f */
[----:B------:R-:W-:Y:S02]  /*9b70*/  @UP2 USHF.R.U32.HI UR7, URZ, UR15, UR17 ;  /* 0x0000000f3f072299 */ /* 0x000fe40008011611 */
.L_x_2357:
[----:B------:R-:W-:Y:S02]  /*9b80*/  ULDC UR8, c[0x0][0x32c] ;  /* 0x0000cb0000087ab9 */ /* 0x000fe40000000800 */
[----:B------:R-:W-:-:S04]  /*9b90*/  UIMAD UR8, UR7, UR8, URZ ;  /* 0x00000008070872a4 */ /* 0x000fc8000f8e023f */
[----:B------:R-:W-:-:S04]  /*9ba0*/  UISETP.LT.AND UP2, UPT, UR4, UR8, UPT ;  /* 0x000000080400728c */ /* 0x000fc8000bf41270 */
[----:B------:R-:W-:-:S04]  /*9bb0*/  USEL UR4, UR4, UR8, !UP2 ;  /* 0x0000000804047287 */ /* 0x000fc8000d000000 */
.L_x_2355:
        /* <DEDUP_REMOVED lines=17> */
.L_x_2361:
        /* <DEDUP_REMOVED lines=36> */
[----:B------:R1:W1:Y:S01]  /*9f10*/  SHFL.IDX PT, R0, R6, 0x2, 0x181f ;  /* 0x00581f0006007f89 */ /* 0x00026200000e0000 */
        /* <DEDUP_REMOVED lines=19> */
.L_x_2359:
        /* <DEDUP_REMOVED lines=33> */
[----:B------:R-:W3:Y:S07]  /*a260*/  LDSM.16.M88.4 R148, [R211+0xa900] ;  /* 0x00a90000d394783b */ /* 0x000eee0000000200 */
[C---:B------:R-:W-:Y:S08]  /*a270*/  HMMA.16816.F32 R44, R144.reuse, R152, R44 ;  /* 0x00000098902c723c */ /* 0x040ff0000000182c */
[----:B------:R-:W-:Y:S01]  /*a280*/  HMMA.16816.F32 R48, R144, R154, R48 ;  /* 0x0000009a9030723c */ /* 0x000fe20000001830 */
[----:B------:R-:W4:Y:S07]  /*a290*/  LDSM.16.M88.4 R152, [R202] ;  /* 0x00000000ca98783b */ /* 0x000f2e0000000200 */
[C---:B--2---:R-:W-:Y:S08]  /*a2a0*/  HMMA.16816.F32 R4, R172.reuse, R120, R4 ;  /* 0x00000078ac04723c */ /* 0x044ff00000001804 */
        /* <DEDUP_REMOVED lines=31> */
[----:B------:R-:W2:Y:S07]  /*a4a0*/  LDSM.16.M88.4 R164, [R199] ;  /* 0x00000000c7a4783b */ /* 0x000eae0000000200 */
[C---:B-1----:R-:W-:Y:S08]  /*a4b0*/  HMMA.16816.F32 R44, R176.reuse, R128, R44 ;  /* 0x00000080b02c723c */ /* 0x042ff0000000182c */
[----:B------:R-:W-:Y:S01]  /*a4c0*/  HMMA.16816.F32 R48, R176, R130, R48 ;  /* 0x00000082b030723c */ /* 0x000fe20000001830 */
[----:B------:R-:W1:Y:S07]  /*a4d0*/  LDSM.16.M88.4 R128, [R198] ;  /* 0x00000000c680783b */ /* 0x000e6e0000000200 */
        /* <DEDUP_REMOVED lines=53> */
[C---:B---3--:R-:W-:Y:S08]  /*a830*/  HMMA.16816.F32 R12, R192.reuse, R132, R12 ;  /* 0x00000084c00c723c */ /* 0x048ff0000000180c */
[C---:B------:R-:W-:Y:S08]  /*a840*/  HMMA.16816.F32 R16, R192.reuse, R134, R16 ;  /* 0x00000086c010723c */ /* 0x040ff00000001810 */
[C---:B----4-:R-:W-:Y:S08]  /*a850*/  HMMA.16816.F32 R20, R192.reuse, R136, R20 ;  /* 0x00000088c014723c */ /* 0x050ff00000001814 */
        /* <DEDUP_REMOVED lines=41> */
[----:B------:R5:W5:Y:S01]  /*aaf0*/  SHFL.IDX PT, R0, R134, 0x2, 0x181f ;  /* 0x00581f0086007f89 */ /* 0x000b6200000e0000 */
        /* <DEDUP_REMOVED lines=19> */
.L_x_2360:
[----:B------:R-:W-:Y:S01]  /*ac30*/  FMNMX.FTZ R0, R4, R3, !PT ;  /* 0x0000000304007209 */ /* 0x000fe20007810000 */
        /* <DEDUP_REMOVED lines=47> */
[----:B------:R-:W-:Y:S02]  /*af30*/  ISETP.GT.AND P0, PT, R236, UR4, PT ;  /* 0x00000004ec007c0c */ /* 0x000fe4000bf04270 */
[----:B------:R-:W-:Y:S02]  /*af40*/  FMNMX.FTZ R120, R49, R0, !PT ;  /* 0x0000000031787209 */ /* 0x000fe40007810000 */
[----:B------:R-:W-:Y:S03]  /*af50*/  FMNMX.FTZ R0, R50, R123, !PT ;  /* 0x0000007b32007209 */ /* 0x000fe60007810000 */
[----:B------:R-:W-:Y:S01]  /*af60*/  SHFL.BFLY PT, R123, R120, 0x2, 0x1f ;  /* 0x0c401f00787b7f89 */ /* 0x000fe200000e0000 */
[----:B------:R-:W-:Y:S07]  /*af70*/  FMNMX.FTZ R121, R51, R0, !PT ;  /* 0x0000000033797209 */ /* 0x000fee0007810000 */
[----:B------:R-:W1:Y:S02]  /*af80*/  SHFL.BFLY PT, R0, R121, 0x2, 0x1f ;  /* 0x0c401f0079007f89 */ /* 0x000e6400000e0000 */
[----:B-1----:R-:W-:Y:S02]  /*af90*/  FMNMX.FTZ R119, R121, R0, !PT ;  /* 0x0000000079777209 */ /* 0x002fe40007810000 */
[----:B------:R-:W-:Y:S04]  /*afa0*/  FMNMX.FTZ R129, R120, R123, !PT ;  /* 0x0000007b78817209 */ /* 0x000fe80007810000 */
[----:B------:R-:W-:Y:S08]  /*afb0*/  LDSM.16.MT88.4 R120, [R212+0x100] ;  /* 0x00010000d478783b */ /* 0x000ff00000004200 */
[----:B------:R-:W1:Y:S08]  /*afc0*/  SHFL.BFLY PT, R2, R129, 0x1, 0x1f ;  /* 0x0c201f0081027f89 */ /* 0x000e7000000e0000 */
[----:B------:R-:W2:Y:S01]  /*afd0*/  SHFL.BFLY PT, R116, R119, 0x1, 0x1f ;  /* 0x0c201f0077747f89 */ /* 0x000ea200000e0000 */
[----:B-1----:R-:W-:Y:S07]  /*afe0*/  FMNMX.FTZ R0, R129, R2, !PT ;  /* 0x0000000281007209 */ /* 0x002fee0007810000 */
[----:B------:R-:W1:Y:S01]  /*aff0*/  LDSM.16.MT88.4 R128, [R210+0x100] ;  /* 0x00010000d280783b */ /* 0x000e620000004200 */
[C---:B------:R-:W-:Y:S02]  /*b000*/  FADD.FTZ R2, -R0.reuse, R3 ;  /* 0x0000000300027221 */ /* 0x040fe40000010100 */
[----:B------:R-:W-:Y:S01]  /*b010*/  FMUL.FTZ R151, R0, c[0x0][0x2d0] ;  /* 0x0000b40000977a20 */ /* 0x000fe20000410000 */
[----:B--2---:R-:W-:Y:S01]  /*b020*/  FMNMX.FTZ R116, R119, R116, !PT ;  /* 0x0000007477747209 */ /* 0x004fe20007810000 */
[----:B------:R-:W-:Y:S02]  /*b030*/  FMUL.FTZ R3, R2, c[0x0][0x2d0] ;  /* 0x0000b40002037a20 */ /* 0x000fe40000410000 */
[----:B------:R-:W-:Y:S02]  /*b040*/  FFMA.FTZ R142, R4, c[0x0][0x2d0], -R151 ;  /* 0x0000b400048e7a23 */ /* 0x000fe40000010897 */
[C---:B------:R-:W-:Y:S02]  /*b050*/  FADD.FTZ R2, -R116.reuse, R117 ;  /* 0x0000007574027221 */ /* 0x040fe40000010100 */
[----:B------:R-:W-:Y:S01]  /*b060*/  FMUL.FTZ R143, R116, c[0x0][0x2d0] ;  /* 0x0000b400748f7a20 */ /* 0x000fe20000410000 */
[----:B------:R-:W2:Y:S01]  /*b070*/  MUFU.EX2 R3, R3 ;  /* 0x0000000300037308 */ /* 0x000ea20000000800 */
[----:B------:R-:W-:Y:S02]  /*b080*/  FMUL.FTZ R117, R2, c[0x0][0x2d0] ;  /* 0x0000b40002757a20 */ /* 0x000fe40000410000 */
[--C-:B------:R-:W-:Y:S02]  /*b090*/  FFMA.FTZ R5, R5, c[0x0][0x2d0], -R151.reuse ;  /* 0x0000b40005057a23 */ /* 0x100fe40000010897 */
[--C-:B------:R-:W-:Y:S02]  /*b0a0*/  FFMA.FTZ R119, R8, c[0x0][0x2d0], -R151.reuse ;  /* 0x0000b40008777a23 */ /* 0x100fe40000010897 */
[----:B------:R-:W-:Y:S02]  /*b0b0*/  FFMA.FTZ R140, R9, c[0x0][0x2d0], -R151 ;  /* 0x0000b400098c7a23 */ /* 0x000fe40000010897 */
[--C-:B------:R-:W-:Y:S01]  /*b0c0*/  FFMA.FTZ R6, R6, c[0x0][0x2d0], -R143.reuse ;  /* 0x0000b40006067a23 */ /* 0x100fe2000001088f */
[----:B------:R3:W4:Y:S01]  /*b0d0*/  MUFU.EX2 R2, R117 ;  /* 0x0000007500027308 */ /* 0x0007220000000800 */
[--C-:B------:R-:W-:Y:S02]  /*b0e0*/  FFMA.FTZ R7, R7, c[0x0][0x2d0], -R143.reuse ;  /* 0x0000b40007077a23 */ /* 0x100fe4000001088f */
[----:B------:R-:W-:Y:S02]  /*b0f0*/  FFMA.FTZ R148, R11, c[0x0][0x2d0], -R143 ;  /* 0x0000b4000b947a23 */ /* 0x000fe4000001088f */
[--C-:B------:R-:W-:Y:S02]  /*b100*/  FFMA.FTZ R157, R36, c[0x0][0x2d0], -R151.reuse ;  /* 0x0000b400249d7a23 */ /* 0x100fe40000010897 */
[----:B------:R-:W-:Y:S02]  /*b110*/  FFMA.FTZ R158, R37, c[0x0][0x2d0], -R151 ;  /* 0x0000b400259e7a23 */ /* 0x000fe40000010897 */
[--C-:B------:R-:W-:Y:S01]  /*b120*/  FFMA.FTZ R159, R38, c[0x0][0x2d0], -R143.reuse ;  /* 0x0000b400269f7a23 */ /* 0x100fe2000001088f */
[----:B------:R-:W-:Y:S01]  /*b130*/  MUFU.EX2 R142, R142 ;  /* 0x0000008e008e7308 */ /* 0x000fe20000000800 */
[--C-:B------:R-:W-:Y:S02]  /*b140*/  FFMA.FTZ R160, R39, c[0x0][0x2d0], -R143.reuse ;  /* 0x0000b40027a07a23 */ /* 0x100fe4000001088f */
[----:B------:R-:W-:Y:S01]  /*b150*/  LDSM.16.MT88.4 R36, [R209+0x4900] ;  /* 0x00490000d124783b */ /* 0x000fe20000004200 */
[C---:B--2---:R-:W-:Y:S02]  /*b160*/  FMUL.FTZ R8, R3.reuse, R112 ;  /* 0x0000007003087220 */ /* 0x044fe40000410000 */
[C---:B------:R-:W-:Y:S02]  /*b170*/  FMUL.FTZ R9, R3.reuse, R113 ;  /* 0x0000007103097220 */ /* 0x040fe40000410000 */
[C---:B------:R-:W-:Y:S02]  /*b180*/  FMUL.FTZ R68, R3.reuse, R68 ;  /* 0x0000004403447220 */ /* 0x040fe40000410000 */
[----:B------:R-:W2:Y:S01]  /*b190*/  MUFU.EX2 R5, R5 ;  /* 0x0000000500057308 */ /* 0x000ea20000000800 */
[C---:B------:R-:W-:Y:S02]  /*b1a0*/  FMUL.FTZ R69, R3.reuse, R69 ;  /* 0x0000004503457220 */ /* 0x040fe40000410000 */
[C---:B------:R-:W-:Y:S02]  /*b1b0*/  FMUL.FTZ R72, R3.reuse, R72 ;  /* 0x0000004803487220 */ /* 0x040fe40000410000 */
[----:B---3--:R-:W-:Y:S02]  /*b1c0*/  FFMA.FTZ R117, R10, c[0x0][0x2d0], -R143 ;  /* 0x0000b4000a757a23 */ /* 0x008fe4000001088f */
[C---:B----4-:R-:W-:Y:S02]  /*b1d0*/  FMUL.FTZ R10, R2.reuse, R114 ;  /* 0x00000072020a7220 */ /* 0x050fe40000410000 */
[C---:B------:R-:W-:Y:S01]  /*b1e0*/  FMUL.FTZ R11, R2.reuse, R115 ;  /* 0x00000073020b7220 */ /* 0x040fe20000410000 */
[----:B------:R-:W-:Y:S01]  /*b1f0*/  MUFU.EX2 R119, R119 ;  /* 0x0000007700777308 */ /* 0x000fe20000000800 */
[C---:B------:R-:W-:Y:S02]  /*b200*/  FMUL.FTZ R70, R2.reuse, R70 ;  /* 0x0000004602467220 */ /* 0x040fe40000410000 */
[C---:B------:R-:W-:Y:S02]  /*b210*/  FMUL.FTZ R71, R2.reuse, R71 ;  /* 0x0000004702477220 */ /* 0x040fe40000410000 */
[C---:B------:R-:W-:Y:S02]  /*b220*/  FMUL.FTZ R73, R3.reuse, R73 ;  /* 0x0000004903497220 */ /* 0x040fe40000410000 */
[C---:B------:R-:W-:Y:S02]  /*b230*/  FMUL.FTZ R74, R2.reuse, R74 ;  /* 0x0000004a024a7220 */ /* 0x040fe40000410000 */
        /* <DEDUP_REMOVED lines=14> */
[----:B------:R-:W2:Y:S01]  /*b320*/  MUFU.EX2 R7, R7 ;  /* 0x0000000700077308 */ /* 0x000ea20000000800 */
[C---:B------:R-:W-:Y:S02]  /*b330*/  FMUL.FTZ R86, R2.reuse, R86 ;  /* 0x0000005602567220 */ /* 0x040fe40000410000 */
[----:B------:R-:W-:Y:S01]  /*b340*/  FMUL.FTZ R87, R2, R87 ;  /* 0x0000005702577220 */ /* 0x000fe20000410000 */
[----:B---3--:R-:W-:Y:S01]  /*b350*/  F2FP.PACK_AB R114, R140, R119 ;  /* 0x000000778c72723e */ /* 0x008fe200000000ff */
[--C-:B------:R-:W-:Y:S02]  /*b360*/  FFMA.FTZ R161, R40, c[0x0][0x2d0], -R151.reuse ;  /* 0x0000b40028a17a23 */ /* 0x100fe40000010897 */
[----:B------:R-:W-:Y:S02]  /*b370*/  FFMA.FTZ R162, R41, c[0x0][0x2d0], -R151 ;  /* 0x0000b40029a27a23 */ /* 0x000fe40000010897 */
[--C-:B------:R-:W-:Y:S01]  /*b380*/  FFMA.FTZ R163, R42, c[0x0][0x2d0], -R143.reuse ;  /* 0x0000b4002aa37a23 */ /* 0x100fe2000001088f */
[----:B------:R-:W-:Y:S01]  /*b390*/  MUFU.EX2 R117, R117 ;  /* 0x0000007500757308 */ /* 0x000fe20000000800 */
[----:B------:R-:W-:Y:S02]  /*b3a0*/  FFMA.FTZ R164, R43, c[0x0][0x2d0], -R143 ;  /* 0x0000b4002ba47a23 */ /* 0x000fe4000001088f */
[----:B------:R-:W-:Y:S01]  /*b3b0*/  LDSM.16.MT88.4 R40, [R210+0x2900] ;  /* 0x00290000d228783b */ /* 0x000fe20000004200 */
[--C-:B------:R-:W-:Y:S02]  /*b3c0*/  FFMA.FTZ R165, R44, c[0x0][0x2d0], -R151.reuse ;  /* 0x0000b4002ca57a23 */ /* 0x100fe40000010897 */
[----:B------:R-:W-:Y:S02]  /*b3d0*/  FFMA.FTZ R166, R45, c[0x0][0x2d0], -R151 ;  /* 0x0000b4002da67a23 */ /* 0x000fe40000010897 */
[--C-:B------:R-:W-:Y:S02]  /*b3e0*/  FFMA.FTZ R167, R46, c[0x0][0x2d0], -R143.reuse ;  /* 0x0000b4002ea77a23 */ /* 0x100fe4000001088f */
[----:B------:R-:W3:Y:S01]  /*b3f0*/  MUFU.EX2 R148, R148 ;  /* 0x0000009400947308 */ /* 0x000ee20000000800 */
[----:B------:R-:W-:Y:S02]  /*b400*/  FFMA.FTZ R168, R47, c[0x0][0x2d0], -R143 ;  /* 0x0000b4002fa87a23 */ /* 0x000fe4000001088f */
[----:B------:R-:W-:Y:S01]  /*b410*/  LDSM.16.MT88.4 R44, [R209+0x2900] ;  /* 0x00290000d12c783b */ /* 0x000fe20000004200 */
        /* <DEDUP_REMOVED lines=12> */
[C---:B------:R-:W-:Y:S01]  /*b4e0*/  FMUL.FTZ R97, R3.reuse, R97 ;  /* 0x0000006103617220 */ /* 0x040fe20000410000 */
[----:B---3--:R-:W-:Y:S01]  /*b4f0*/  F2FP.PACK_AB R115, R148, R117 ;  /* 0x000000759473723e */ /* 0x008fe200000000ff */
[C---:B------:R-:W-:Y:S02]  /*b500*/  FMUL.FTZ R98, R2.reuse, R98 ;  /* 0x0000006202627220 */ /* 0x040fe40000410000 */
[C---:B------:R-:W-:Y:S02]  /*b510*/  FMUL.FTZ R99, R2.reuse, R99 ;  /* 0x0000006302637220 */ /* 0x040fe40000410000 */
[C---:B------:R-:W-:Y:S01]  /*b520*/  FMUL.FTZ R100, R3.reuse, R100 ;  /* 0x0000006403647220 */ /* 0x040fe20000410000 */
[----:B------:R-:W-:Y:S01]  /*b530*/  MUFU.EX2 R159, R159 ;  /* 0x0000009f009f7308 */ /* 0x000fe20000000800 */
[C---:B------:R-:W-:Y:S05]  /*b540*/  HMMA.16816.F32 R8, R112.reuse, R120, R8 ;  /* 0x000000787008723c */ /* 0x040fea0000001808 */
[C---:B------:R-:W-:Y:S02]  /*b550*/  FMUL.FTZ R101, R3.reuse, R101 ;  /* 0x0000006503657220 */ /* 0x040fe40000410000 */
[C---:B------:R-:W-:Y:S01]  /*b560*/  FMUL.FTZ R102, R2.reuse, R102 ;  /* 0x0000006602667220 */ /* 0x040fe20000410000 */
[C---:B------:R-:W-:Y:S01]  /*b570*/  HMMA.16816.F32 R68, R112.reuse, R122, R68 ;  /* 0x0000007a7044723c */ /* 0x040fe20000001844 */
[----:B------:R-:W2:Y:S01]  /*b580*/  LDSM.16.MT88.4 R120, [R208+0x100] ;  /* 0x00010000d078783b */ /* 0x000ea20000004200 */
[----:B------:R-:W-:Y:S02]  /*b590*/  MUFU.EX2 R160, R160 ;  /* 0x000000a000a07308 */ /* 0x000fe40000000800 */
[----:B------:R-:W-:Y:S02]  /*b5a0*/  FMUL.FTZ R103, R2, R103 ;  /* 0x0000006702677220 */ /* 0x000fe40000410000 */
[--C-:B------:R-:W-:Y:S02]  /*b5b0*/  FFMA.FTZ R141, R12, c[0x0][0x2d0], -R151.reuse ;  /* 0x0000b4000c8d7a23 */ /* 0x100fe40000010897 */
[C---:B-1----:R-:W-:Y:S04]  /*b5c0*/  HMMA.16816.F32 R72, R112.reuse, R128, R72 ;  /* 0x000000807048723c */ /* 0x042fe80000001848 */
[----:B------:R-:W-:Y:S01]  /*b5d0*/  FMUL.FTZ R12, R3, R108 ;  /* 0x0000006c030c7220 */ /* 0x000fe20000410000 */
[----:B------:R-:W-:Y:S01]  /*b5e0*/  MUFU.EX2 R141, R141 ;  /* 0x0000008d008d7308 */ /* 0x000fe20000000800 */
[----:B------:R-:W-:Y:S02]  /*b5f0*/  FFMA.FTZ R150, R13, c[0x0][0x2d0], -R151 ;  /* 0x0000b4000d967a23 */ /* 0x000fe40000010897 */
[C---:B------:R-:W-:Y:S01]  /*b600*/  HMMA.16816.F32 R76, R112.reuse, R130, R76 ;  /* 0x00000082704c723c */ /* 0x040fe2000000184c */
[----:B------:R-:W1:Y:S03]  /*b610*/  LDSM.16.MT88.4 R128, [R212+0x3100] ;  /* 0x00310000d480783b */ /* 0x000e660000004200 */
[----:B------:R-:W-:Y:S02]  /*b620*/  FMUL.FTZ R13, R3, R109 ;  /* 0x0000006d030d7220 */ /* 0x000fe40000410000 */
[--C-:B------:R-:W-:Y:S01]  /*b630*/  FFMA.FTZ R149, R14, c[0x0][0x2d0], -R143.reuse ;  /* 0x0000b4000e957a23 */ /* 0x100fe2000001088f */
[----:B------:R-:W3:Y:S01]  /*b640*/  MUFU.EX2 R150, R150 ;  /* 0x0000009600967308 */ /* 0x000ee20000000800 */
[C---:B------:R-:W-:Y:S04]  /*b650*/  HMMA.16816.F32 R80, R112.reuse, R132, R80 ;  /* 0x000000847050723c */ /* 0x040fe80000001850 */
[C---:B------:R-:W-:Y:S02]  /*b660*/  FMUL.FTZ R14, R2.reuse, R110 ;  /* 0x0000006e020e7220 */ /* 0x040fe40000410000 */
[----:B------:R-:W-:Y:S02]  /*b670*/  FFMA.FTZ R152, R15, c[0x0][0x2d0], -R143 ;  /* 0x0000b4000f987a23 */ /* 0x000fe4000001088f */
[C---:B------:R-:W-:Y:S01]  /*b680*/  HMMA.16816.F32 R84, R112.reuse, R134, R84 ;  /* 0x000000867054723c */ /* 0x040fe20000001854 */
[----:B------:R-:W4:Y:S01]  /*b690*/  LDSM.16.MT88.4 R132, [R210+0x3100] ;  /* 0x00310000d284783b */ /* 0x000f220000004200 */
[----:B------:R-:W-:Y:S02]  /*b6a0*/  MUFU.EX2 R149, R149 ;  /* 0x0000009500957308 */ /* 0x000fe40000000800 */
[C---:B------:R-:W-:Y:S02]  /*b6b0*/  FMUL.FTZ R15, R2.reuse, R111 ;  /* 0x0000006f020f7220 */ /* 0x040fe40000410000 */
[C---:B------:R-:W-:Y:S02]  /*b6c0*/  FMUL.FTZ R104, R3.reuse, R104 ;  /* 0x0000006803687220 */ /* 0x040fe40000410000 */
[C---:B------:R-:W-:Y:S01]  /*b6d0*/  FMUL.FTZ R105, R3.reuse, R105 ;  /* 0x0000006903697220 */ /* 0x040fe20000410000 */
[C---:B--2---:R-:W-:Y:S01]  /*b6e0*/  HMMA.16816.F32 R88, R112.reuse, R120, R88 ;  /* 0x000000787058723c */ /* 0x044fe20000001858 */
[----:B------:R-:W-:Y:S02]  /*b6f0*/  LDSM.16.MT88.4 R108, [R208+0x3100] ;  /* 0x00310000d06c783b */ /* 0x000fe40000004200 */
[C---:B------:R-:W-:Y:S01]  /*b700*/  FMUL.FTZ R106, R2.reuse, R106 ;  /* 0x0000006a026a7220 */ /* 0x040fe20000410000 */
[----:B------:R-:W2:Y:S01]  /*b710*/  MUFU.EX2 R152, R152 ;  /* 0x0000009800987308 */ /* 0x000ea20000000800 */
[C---:B------:R-:W-:Y:S02]  /*b720*/  FMUL.FTZ R107, R2.reuse, R107 ;  /* 0x0000006b026b7220 */ /* 0x040fe40000410000 */
[C---:B------:R-:W-:Y:S01]  /*b730*/  FMUL.FTZ R52, R3.reuse, R52 ;  /* 0x0000003403347220 */ /* 0x040fe20000410000 */
[C---:B------:R-:W-:Y:S01]  /*b740*/  HMMA.16816.F32 R92, R112.reuse, R122, R92 ;  /* 0x0000007a705c723c */ /* 0x040fe2000000185c */
[----:B------:R-:W5:Y:S03]  /*b750*/  LDSM.16.MT88.4 R120, [R209+0x3100] ;  /* 0x00310000d178783b */ /* 0x000f660000004200 */
[C---:B------:R-:W-:Y:S02]  /*b760*/  FMUL.FTZ R53, R3.reuse, R53 ;  /* 0x0000003503357220 */ /* 0x040fe40000410000 */
[C---:B------:R-:W-:Y:S01]  /*b770*/  FMUL.FTZ R54, R2.reuse, R54 ;  /* 0x0000003602367220 */ /* 0x040fe20000410000 */
[----:B------:R-:W-:Y:S01]  /*b780*/  MUFU.EX2 R161, R161 ;  /* 0x000000a100a17308 */ /* 0x000fe20000000800 */
[C---:B-1----:R-:W-:Y:S04]  /*b790*/  HMMA.16816.F32 R96, R112.reuse, R128, R96 ;  /* 0x000000807060723c */ /* 0x042fe80000001860 */
[C---:B------:R-:W-:Y:S02]  /*b7a0*/  FMUL.FTZ R55, R2.reuse, R55 ;  /* 0x0000003702377220 */ /* 0x040fe40000410000 */
[C---:B------:R-:W-:Y:S02]  /*b7b0*/  FMUL.FTZ R56, R3.reuse, R56 ;  /* 0x0000003803387220 */ /* 0x040fe40000410000 */
[C---:B------:R-:W-:Y:S01]  /*b7c0*/  HMMA.16816.F32 R100, R112.reuse, R130, R100 ;  /* 0x000000827064723c */ /* 0x040fe20000001864 */
[----:B------:R-:W1:Y:S01]  /*b7d0*/  LDSM.16.MT88.4 R128, [R212+0x900] ;  /* 0x00090000d480783b */ /* 0x000e620000004200 */
[----:B------:R-:W-:Y:S02]  /*b7e0*/  MUFU.EX2 R162, R162 ;  /* 0x000000a200a27308 */ /* 0x000fe40000000800 */
[C---:B------:R-:W-:Y:S02]  /*b7f0*/  FMUL.FTZ R57, R3.reuse, R57 ;  /* 0x0000003903397220 */ /* 0x040fe40000410000 */
[C---:B------:R-:W-:Y:S02]  /*b800*/  FMUL.FTZ R58, R2.reuse, R58 ;  /* 0x0000003a023a7220 */ /* 0x040fe40000410000 */
[C---:B----4-:R-:W-:Y:S04]  /*b810*/  HMMA.16816.F32 R12, R112.reuse, R132, R12 ;  /* 0x00000084700c723c */ /* 0x050fe8000000180c */
[----:B------:R-:W-:Y:S01]  /*b820*/  FMUL.FTZ R59, R2, R59 ;  /* 0x0000003b023b7220 */ /* 0x000fe20000410000 */
[----:B------:R-:W-:Y:S01]  /*b830*/  MUFU.EX2 R163, R163 ;  /* 0x000000a300a37308 */ /* 0x000fe20000000800 */
[----:B------:R-:W-:Y:S02]  /*b840*/  FMUL.FTZ R60, R3, R60 ;  /* 0x0000003c033c7220 */ /* 0x000fe40000410000 */
[C---:B------:R-:W-:Y:S01]  /*b850*/  HMMA.16816.F32 R104, R112.reuse, R134, R104 ;  /* 0x000000867068723c */ /* 0x040fe20000001868 */
[----:B------:R-:W4:Y:S03]  /*b860*/  LDSM.16.MT88.4 R132, [R210+0x900] ;  /* 0x00090000d284783b */ /* 0x000f260000004200 */
[--C-:B------:R-:W-:Y:S01]  /*b870*/  FFMA.FTZ R153, R16, c[0x0][0x2d0], -R151.reuse ;  /* 0x0000b40010997a23 */ /* 0x100fe20000010897 */
[----:B---3--:R-:W-:Y:S01]  /*b880*/  F2FP.PACK_AB R16, R150, R141 ;  /* 0x0000008d9610723e */ /* 0x008fe200000000ff */
[----:B------:R-:W-:Y:S01]  /*b890*/  FFMA.FTZ R154, R17, c[0x0][0x2d0], -R151 ;  /* 0x0000b400119a7a23 */ /* 0x000fe20000010897 */
[----:B--2---:R-:W-:Y:S01]  /*b8a0*/  F2FP.PACK_AB R17, R152, R149 ;  /* 0x000000959811723e */ /* 0x004fe200000000ff */
[--C-:B------:R-:W-:Y:S01]  /*b8b0*/  FFMA.FTZ R155, R18, c[0x0][0x2d0], -R143.reuse ;  /* 0x0000b400129b7a23 */ /* 0x100fe2000001088f */
[C---:B-----5:R-:W-:Y:S01]  /*b8c0*/  HMMA.16816.F32 R52, R112.reuse, R120, R52 ;  /* 0x000000787034723c */ /* 0x060fe20000001834 */
[----:B------:R-:W-:Y:S02]  /*b8d0*/  MUFU.EX2 R153, R153 ;  /* 0x0000009900997308 */ /* 0x000fe40000000800 */
[----:B------:R-:W-:Y:S02]  /*b8e0*/  FFMA.FTZ R156, R19, c[0x0][0x2d0], -R143 ;  /* 0x0000b400139c7a23 */ /* 0x000fe4000001088f */
[C---:B------:R-:W-:Y:S02]  /*b8f0*/  FMUL.FTZ R61, R3.reuse, R61 ;  /* 0x0000003d033d7220 */ /* 0x040fe40000410000 */
[C---:B------:R-:W-:Y:S01]  /*b900*/  FMUL.FTZ R62, R2.reuse, R62 ;  /* 0x0000003e023e7220 */ /* 0x040fe20000410000 */
[C---:B------:R-:W-:Y:S01]  /*b910*/  HMMA.16816.F32 R56, R112.reuse, R122, R56 ;  /* 0x0000007a7038723c */ /* 0x040fe20000001838 */
[----:B------:R-:W2:Y:S02]  /*b920*/  LDSM.16.MT88.4 R120, [R209+0x900] ;  /* 0x00090000d178783b */ /* 0x000ea40000004200 */
[----:B------:R-:W3:Y:S01]  /*b930*/  MUFU.EX2 R154, R154 ;  /* 0x0000009a009a7308 */ /* 0x000ee20000000800 */
[C---:B------:R-:W-:Y:S02]  /*b940*/  FMUL.FTZ R63, R2.reuse, R63 ;  /* 0x0000003f023f7220 */ /* 0x040fe40000410000 */
[C---:B------:R-:W-:Y:S02]  /*b950*/  FMUL.FTZ R64, R3.reuse, R64 ;  /* 0x0000004003407220 */ /* 0x040fe40000410000 */
[C---:B------:R-:W-:Y:S03]  /*b960*/  FMUL.FTZ R65, R3.reuse, R65 ;  /* 0x0000004103417220 */ /* 0x040fe60000410000 */
[C---:B------:R-:W-:Y:S02]  /*b970*/  HMMA.16816.F32 R60, R112.reuse, R108, R60 ;  /* 0x0000006c703c723c */ /* 0x040fe4000000183c */
[----:B------:R-:W-:Y:S01]  /*b980*/  MUFU.EX2 R155, R155 ;  /* 0x0000009b009b7308 */ /* 0x000fe20000000800 */
[C---:B------:R-:W-:Y:S02]  /*b990*/  FMUL.FTZ R66, R2.reuse, R66 ;  /* 0x0000004202427220 */ /* 0x040fe40000410000 */
[----:B------:R-:W-:Y:S02]  /*b9a0*/  FMUL.FTZ R67, R2, R67 ;  /* 0x0000004302437220 */ /* 0x000fe40000410000 */
[----:B------:R-:W-:Y:S02]  /*b9b0*/  FFMA.FTZ R48, R48, c[0x0][0x2d0], -R151 ;  /* 0x0000b40030307a23 */ /* 0x000fe40000010897 */
[----:B------:R-:W-:Y:S03]  /*b9c0*/  FFMA.FTZ R142, R3, R228, R142 ;  /* 0x000000e4038e7223 */ /* 0x000fe6000001008e */
[----:B------:R-:W-:Y:S01]  /*b9d0*/  HMMA.16816.F32 R64, R112, R110, R64 ;  /* 0x0000006e7040723c */ /* 0x000fe20000001840 */
[----:B------:R-:W5:Y:S01]  /*b9e0*/  MUFU.EX2 R156, R156 ;  /* 0x0000009c009c7308 */ /* 0x000f620000000800 */
[----:B------:R-:W2:Y:S01]  /*b9f0*/  LDSM.16.MT88.4 R108, [R212+0x3900] ;  /* 0x00390000d46c783b */ /* 0x000ea20000004200 */
[----:B------:R-:W-:Y:S01]  /*ba00*/  MOV R3, R0 ;  /* 0x0000000000037202 */ /* 0x000fe20000000f00 */
[----:B------:R-:W-:Y:S01]  /*ba10*/  FFMA.FTZ R6, R2, R227, R6 ;  /* 0x000000e302067223 */ /* 0x000fe20000010006 */
[----:B---3--:R-:W-:Y:S01]  /*ba20*/  F2FP.PACK_AB R18, R154, R153 ;  /* 0x000000999a12723e */ /* 0x008fe200000000ff */
[----:B------:R-:W-:Y:S02]  /*ba30*/  FADD.FTZ R142, R5, R142 ;  /* 0x0000008e058e7221 */ /* 0x000fe40000010000 */
[----:B------:R-:W-:Y:S02]  /*ba40*/  FADD.FTZ R6, R7, R6 ;  /* 0x0000000607067221 */ /* 0x000fe40000010000 */
[----:B------:R-:W3:Y:S01]  /*ba50*/  LDSM.16.MT88.4 R112, [R210+0x3900] ;  /* 0x00390000d270783b */ /* 0x000ee20000004200 */
[----:B------:R-:W-:Y:S01]  /*ba60*/  MUFU.EX2 R164, R164 ;  /* 0x000000a400a47308 */ /* 0x000fe20000000800 */
[----:B------:R-:W-:Y:S02]  /*ba70*/  FADD.FTZ R119, R119, R142 ;  /* 0x0000008e77777221 */ /* 0x000fe40000010000 */
[----:B------:R-:W-:Y:S02]  /*ba80*/  FADD.FTZ R117, R117, R6 ;  /* 0x0000000675757221 */ /* 0x000fe40000010000 */
[----:B------:R-:W-:Y:S02]  /*ba90*/  FADD.FTZ R140, R140, R119 ;  /* 0x000000778c8c7221 */ /* 0x000fe40000010000 */
[----:B------:R-:W-:Y:S01]  /*baa0*/  FADD.FTZ R148, R148, R117 ;  /* 0x0000007594947221 */ /* 0x000fe20000010000 */
[----:B------:R-:W-:Y:S01]  /*bab0*/  MOV R117, R116 ;  /* 0x0000007400757202 */ /* 0x000fe20000000f00 */
[----:B------:R-:W-:Y:S01]  /*bac0*/  FADD.FTZ R141, R141, R140 ;  /* 0x0000008c8d8d7221 */ /* 0x000fe20000010000 */
[----:B------:R-:W-:Y:S01]  /*bad0*/  MUFU.EX2 R165, R165 ;  /* 0x000000a500a57308 */ /* 0x000fe20000000800 */
[----:B------:R-:W-:Y:S02]  /*bae0*/  FADD.FTZ R149, R149, R148 ;  /* 0x0000009495957221 */ /* 0x000fe40000010000 */
[----:B------:R-:W-:Y:S01]  /*baf0*/  FADD.FTZ R150, R150, R141 ;  /* 0x0000008d96967221 */ /* 0x000fe20000010000 */
[----:B-----5:R-:W-:Y:S01]  /*bb00*/  F2FP.PACK_AB R19, R156, R155 ;  /* 0x0000009b9c13723e */ /* 0x020fe200000000ff */
[----:B------:R-:W-:Y:S02]  /*bb10*/  FADD.FTZ R152, R152, R149 ;  /* 0x0000009598987221 */ /* 0x000fe40000010000 */
[----:B------:R-:W-:Y:S02]  /*bb20*/  FADD.FTZ R153, R153, R150 ;  /* 0x0000009699997221 */ /* 0x000fe40000010000 */
[----:B------:R-:W-:Y:S01]  /*bb30*/  FADD.FTZ R5, R155, R152 ;  /* 0x000000989b057221 */ /* 0x000fe20000010000 */
[----:B------:R-:W-:Y:S01]  /*bb40*/  MUFU.EX2 R166, R166 ;  /* 0x000000a600a67308 */ /* 0x000fe20000000800 */
[C---:B-1----:R-:W-:Y:S05]  /*bb50*/  HMMA.16816.F32 R8, R16.reuse, R128, R8 ;  /* 0x000000801008723c */ /* 0x042fea0000001808 */
[----:B------:R-:W-:Y:S02]  /*bb60*/  FADD.FTZ R154, R154, R153 ;  /* 0x000000999a9a7221 */ /* 0x000fe40000010000 */
[--C-:B------:R-:W-:Y:S01]  /*bb70*/  FFMA.FTZ R129, R20, c[0x0][0x2d0], -R151.reuse ;  /* 0x0000b40014817a23 */ /* 0x100fe20000010897 */
[C---:B------:R-:W-:Y:S01]  /*bb80*/  HMMA.16816.F32 R68, R16.reuse, R130, R68 ;  /* 0x000000821044723c */ /* 0x040fe20000001844 */
[----:B------:R-:W-:Y:S03]  /*bb90*/  MUFU.EX2 R167, R167 ;  /* 0x000000a700a77308 */ /* 0x000fe60000000800 */
[----:B------:R-:W-:Y:S02]  /*bba0*/  FFMA.FTZ R128, R21, c[0x0][0x2d0], -R151 ;  /* 0x0000b40015807a23 */ /* 0x000fe40000010897 */
[----:B------:R-:W-:Y:S02]  /*bbb0*/  FADD.FTZ R5, R156, R5 ;  /* 0x000000059c057221 */ /* 0x000fe40000010000 */
[C---:B----4-:R-:W-:Y:S03]  /*bbc0*/  HMMA.16816.F32 R72, R16.reuse, R132, R72 ;  /* 0x000000841048723c */ /* 0x050fe60000001848 */
[----:B------:R-:W-:Y:S01]  /*bbd0*/  MUFU.EX2 R129, R129 ;  /* 0x0000008100817308 */ /* 0x000fe20000000800 */
[--C-:B------:R-:W-:Y:S02]  /*bbe0*/  FFMA.FTZ R130, R22, c[0x0][0x2d0], -R143.reuse ;  /* 0x0000b40016827a23 */ /* 0x100fe4000001088f */
[----:B------:R-:W-:Y:S02]  /*bbf0*/  FFMA.FTZ R131, R23, c[0x0][0x2d0], -R143 ;  /* 0x0000b40017837a23 */ /* 0x000fe4000001088f */
[C---:B------:R-:W-:Y:S01]  /*bc00*/  HMMA.16816.F32 R76, R16.reuse, R134, R76 ;  /* 0x00000086104c723c */ /* 0x040fe2000000184c */
[----:B------:R-:W-:Y:S03]  /*bc10*/  LDSM.16.MT88.4 R20, [R208+0x3900] ;  /* 0x00390000d014783b */ /* 0x000fe60000004200 */
[--C-:B------:R-:W-:Y:S01]  /*bc20*/  FFMA.FTZ R132, R24, c[0x0][0x2d0], -R151.reuse ;  /* 0x0000b40018847a23 */ /* 0x100fe20000010897 */
[----:B------:R-:W1:Y:S01]  /*bc30*/  MUFU.EX2 R128, R128 ;  /* 0x0000008000807308 */ /* 0x000e620000000800 */
[----:B------:R-:W-:Y:S02]  /*bc40*/  FFMA.FTZ R133, R25, c[0x0][0x2d0], -R151 ;  /* 0x0000b40019857a23 */ /* 0x000fe40000010897 */
[C---:B--2---:R-:W-:Y:S04]  /*bc50*/  HMMA.16816.F32 R80, R16.reuse, R120, R80 ;  /* 0x000000781050723c */ /* 0x044fe80000001850 */
[--C-:B------:R-:W-:Y:S02]  /*bc60*/  FFMA.FTZ R134, R26, c[0x0][0x2d0], -R143.reuse ;  /* 0x0000b4001a867a23 */ /* 0x100fe4000001088f */
[----:B------:R-:W-:Y:S01]  /*bc70*/  FFMA.FTZ R135, R27, c[0x0][0x2d0], -R143 ;  /* 0x0000b4001b877a23 */ /* 0x000fe2000001088f */
[----:B------:R-:W-:Y:S01]  /*bc80*/  MUFU.EX2 R130, R130 ;  /* 0x0000008200827308 */ /* 0x000fe20000000800 */
[C---:B------:R-:W-:Y:S01]  /*bc90*/  HMMA.16816.F32 R84, R16.reuse, R122, R84 ;  /* 0x0000007a1054723c */ /* 0x040fe20000001854 */
[----:B------:R-:W2:Y:S07]  /*bca0*/  LDSM.16.MT88.4 R120, [R209+0x3900] ;  /* 0x00390000d178783b */ /* 0x000eae0000004200 */
[C---:B------:R-:W-:Y:S01]  /*bcb0*/  HMMA.16816.F32 R88, R16.reuse, R136, R88 ;  /* 0x000000881058723c */ /* 0x040fe20000001858 */
[----:B------:R-:W-:Y:S01]  /*bcc0*/  LDSM.16.MT88.4 R24, [R210+0x1100] ;  /* 0x00110000d218783b */ /* 0x000fe20000004200 */
[----:B------:R-:W4:Y:S05]  /*bcd0*/  MUFU.EX2 R131, R131 ;  /* 0x0000008300837308 */ /* 0x000f2a0000000800 */
[--C-:B------:R-:W-:Y:S01]  /*bce0*/  FFMA.FTZ R136, R32, c[0x0][0x2d0], -R151.reuse ;  /* 0x0000b40020887a23 */ /* 0x100fe20000010897 */
[C---:B------:R-:W-:Y:S04]  /*bcf0*/  HMMA.16816.F32 R92, R16.reuse, R138, R92 ;  /* 0x0000008a105c723c */ /* 0x040fe8000000185c */
[----:B------:R-:W-:Y:S01]  /*bd00*/  FFMA.FTZ R137, R33, c[0x0][0x2d0], -R151 ;  /* 0x0000b40021897a23 */ /* 0x000fe20000010897 */
[----:B------:R-:W-:Y:S02]  /*bd10*/  MUFU.EX2 R132, R132 ;  /* 0x0000008400847308 */ /* 0x000fe40000000800 */
[--C-:B------:R-:W-:Y:S01]  /*bd20*/  FFMA.FTZ R138, R34, c[0x0][0x2d0], -R143.reuse ;  /* 0x0000b400228a7a23 */ /* 0x100fe2000001088f */
[C---:B------:R-:W-:Y:S04]  /*bd30*/  HMMA.16816.F32 R96, R16.reuse, R108, R96 ;  /* 0x0000006c1060723c */ /* 0x040fe80000001860 */
[----:B------:R-:W-:Y:S02]  /*bd40*/  FFMA.FTZ R139, R35, c[0x0][0x2d0], -R143 ;  /* 0x0000b400238b7a23 */ /* 0x000fe4000001088f */
[----:B------:R-:W-:Y:S01]  /*bd50*/  LDSM.16.MT88.4 R32, [R210+0x1900] ;  /* 0x00190000d220783b */ /* 0x000fe20000004200 */
[----:B------:R-:W5:Y:S01]  /*bd60*/  MUFU.EX2 R133, R133 ;  /* 0x0000008500857308 */ /* 0x000f620000000800 */
[C---:B------:R-:W-:Y:S06]  /*bd70*/  HMMA.16816.F32 R100, R16.reuse, R110, R100 ;  /* 0x0000006e1064723c */ /* 0x040fec0000001864 */
[----:B------:R-:W1:Y:S02]  /*bd80*/  LDSM.16.MT88.4 R108, [R212+0x1100] ;  /* 0x00110000d46c783b */ /* 0x000e640000004200 */
[C---:B---3--:R-:W-:Y:S01]  /*bd90*/  HMMA.16816.F32 R12, R16.reuse, R112, R12 ;  /* 0x00000070100c723c */ /* 0x048fe2000000180c */
[----:B------:R-:W-:Y:S07]  /*bda0*/  MUFU.EX2 R134, R134 ;  /* 0x0000008600867308 */ /* 0x000fee0000000800 */
[C---:B------:R-:W-:Y:S01]  /*bdb0*/  HMMA.16816.F32 R104, R16.reuse, R114, R104 ;  /* 0x000000721068723c */ /* 0x040fe20000001868 */
[----:B------:R-:W3:Y:S02]  /*bdc0*/  LDSM.16.MT88.4 R112, [R209+0x1100] ;  /* 0x00110000d170783b */ /* 0x000ee40000004200 */
[----:B------:R-:W-:Y:S05]  /*bdd0*/  MUFU.EX2 R136, R136 ;  /* 0x0000008800887308 */ /* 0x000fea0000000800 */
[C---:B--2---:R-:W-:Y:S05]  /*bde0*/  HMMA.16816.F32 R52, R16.reuse, R120, R52 ;  /* 0x000000781034723c */ /* 0x044fea0000001834 */
[----:B------:R2:W1:Y:S02]  /*bdf0*/  MUFU.EX2 R121, R135 ;  /* 0x0000008700797308 */ /* 0x0004640000000800 */
[--C-:B------:R-:W-:Y:S01]  /*be00*/  FFMA.FTZ R120, R28, c[0x0][0x2d0], -R151.reuse ;  /* 0x0000b4001c787a23 */ /* 0x100fe20000010897 */
[C---:B------:R-:W-:Y:S07]  /*be10*/  HMMA.16816.F32 R56, R16.reuse, R122, R56 ;  /* 0x0000007a1038723c */ /* 0x040fee0000001838 */
[----:B------:R-:W-:Y:S01]  /*be20*/  FFMA.FTZ R123, R29, c[0x0][0x2d0], -R151 ;  /* 0x0000b4001d7b7a23 */ /* 0x000fe20000010897 */
[C---:B------:R-:W-:Y:S01]  /*be30*/  HMMA.16816.F32 R60, R16.reuse, R20, R60 ;  /* 0x00000014103c723c */ /* 0x040fe2000000183c */
[----:B------:R-:W-:Y:S03]  /*be40*/  MUFU.EX2 R120, R120 ;  /* 0x0000007800787308 */ /* 0x000fe60000000800 */
[----:B------:R-:W-:Y:S02]  /*be50*/  FFMA.FTZ R122, R30, c[0x0][0x2d0], -R143 ;  /* 0x0000b4001e7a7a23 */ /* 0x000fe4000001088f */
[----:B------:R-:W-:Y:S02]  /*be60*/  FFMA.FTZ R151, R49, c[0x0][0x2d0], -R151 ;  /* 0x0000b40031977a23 */ /* 0x000fe40000010897 */
[----:B------:R-:W-:Y:S01]  /*be70*/  HMMA.16816.F32 R64, R16, R22, R64 ;  /* 0x000000161040723c */ /* 0x000fe20000001840 */
[----:B------:R-:W3:Y:S02]  /*be80*/  LDSM.16.MT88.4 R20, [R208+0x1100] ;  /* 0x00110000d014783b */ /* 0x000ee40000004200 */
[----:B------:R-:W3:Y:S01]  /*be90*/  MUFU.EX2 R123, R123 ;  /* 0x0000007b007b7308 */ /* 0x000ee20000000800 */
[--C-:B------:R-:W-:Y:S02]  /*bea0*/  FFMA.FTZ R49, R50, c[0x0][0x2d0], -R143.reuse ;  /* 0x0000b40032317a23 */ /* 0x100fe4000001088f */
[--C-:B--2---:R-:W-:Y:S01]  /*beb0*/  FFMA.FTZ R135, R31, c[0x0][0x2d0], -R143.reuse ;  /* 0x0000b4001f877a23 */ /* 0x104fe2000001088f */
[----:B-1----:R-:W-:Y:S01]  /*bec0*/  F2FP.PACK_AB R16, R128, R129 ;  /* 0x000000818010723e */ /* 0x002fe200000000ff */
[----:B------:R-:W-:Y:S01]  /*bed0*/  FFMA.FTZ R143, R51, c[0x0][0x2d0], -R143 ;  /* 0x0000b400338f7a23 */ /* 0x000fe2000001088f */
[----:B----4-:R-:W-:Y:S01]  /*bee0*/  F2FP.PACK_AB R17, R131, R130 ;  /* 0x000000828311723e */ /* 0x010fe200000000ff */
[----:B------:R-:W-:Y:S02]  /*bef0*/  LDSM.16.MT88.4 R28, [R209+0x4100] ;  /* 0x00410000d11c783b */ /* 0x000fe40000004200 */
[----:B-----5:R-:W-:Y:S01]  /*bf00*/  F2FP.PACK_AB R18, R133, R132 ;  /* 0x000000848512723e */ /* 0x020fe200000000ff */
[----:B------:R-:W-:Y:S01]  /*bf10*/  MUFU.EX2 R122, R122 ;  /* 0x0000007a007a7308 */ /* 0x000fe20000000800 */
[----:B------:R-:W-:Y:S01]  /*bf20*/  F2FP.PACK_AB R19, R121, R134 ;  /* 0x000000867913723e */ /* 0x000fe200000000ff */
[----:B------:R-:W-:Y:S02]  /*bf30*/  FADD.FTZ R129, R129, R154 ;  /* 0x0000009a81817221 */ /* 0x000fe40000010000 */
[----:B------:R-:W-:Y:S02]  /*bf40*/  FADD.FTZ R130, R130, R5 ;  /* 0x0000000582827221 */ /* 0x000fe40000010000 */
[----:B------:R-:W-:Y:S02]  /*bf50*/  FADD.FTZ R129, R128, R129 ;  /* 0x0000008180817221 */ /* 0x000fe40000010000 */
[C---:B------:R-:W-:Y:S02]  /*bf60*/  HMMA.16816.F32 R8, R16.reuse, R108, R8 ;  /* 0x0000006c1008723c */ /* 0x040fe40000001808 */
[----:B------:R-:W1:Y:S01]  /*bf70*/  MUFU.EX2 R135, R135 ;  /* 0x0000008700877308 */ /* 0x000e620000000800 */
[----:B------:R-:W-:Y:S02]  /*bf80*/  FADD.FTZ R131, R131, R130 ;  /* 0x0000008283837221 */ /* 0x000fe40000010000 */
[----:B------:R-:W-:Y:S02]  /*bf90*/  FADD.FTZ R132, R132, R129 ;  /* 0x0000008184847221 */ /* 0x000fe40000010000 */
[----:B------:R-:W-:Y:S01]  /*bfa0*/  FADD.FTZ R134, R134, R131 ;  /* 0x0000008386867221 */ /* 0x000fe20000010000 */
[C---:B------:R-:W-:Y:S01]  /*bfb0*/  HMMA.16816.F32 R68, R16.reuse, R110, R68 ;  /* 0x0000006e1044723c */ /* 0x040fe20000001844 */
[----:B------:R-:W2:Y:S03]  /*bfc0*/  LDSM.16.MT88.4 R108, [R212+0x4100] ;  /* 0x00410000d46c783b */ /* 0x000ea60000004200 */
[----:B------:R-:W4:Y:S01]  /*bfd0*/  MUFU.EX2 R137, R137 ;  /* 0x0000008900897308 */ /* 0x000f220000000800 */
[----:B------:R-:W-:Y:S02]  /*bfe0*/  FADD.FTZ R133, R133, R132 ;  /* 0x0000008485857221 */ /* 0x000fe40000010000 */
[----:B------:R-:W-:Y:S01]  /*bff0*/  FADD.FTZ R121, R121, R134 ;  /* 0x0000008679797221 */ /* 0x000fe20000010000 */
[C---:B------:R-:W-:Y:S06]  /*c000*/  HMMA.16816.F32 R72, R16.reuse, R24, R72 ;  /* 0x000000181048723c */ /* 0x040fec0000001848 */
[----:B------:R-:W-:Y:S02]  /*c010*/  MUFU.EX2 R138, R138 ;  /* 0x0000008a008a7308 */ /* 0x000fe40000000800 */
[C---:B------:R-:W-:Y:S01]  /*c020*/  HMMA.16816.F32 R76, R16.reuse, R26, R76 ;  /* 0x0000001a104c723c */ /* 0x040fe2000000184c */
[----:B------:R-:W5:Y:S07]  /*c030*/  LDSM.16.MT88.4 R24, [R210+0x4100] ;  /* 0x00410000d218783b */ /* 0x000f6e0000004200 */
[C---:B---3--:R-:W-:Y:S01]  /*c040*/  HMMA.16816.F32 R80, R16.reuse, R112, R80 ;  /* 0x000000701050723c */ /* 0x048fe20000001850 */
[----:B------:R-:W3:Y:S07]  /*c050*/  MUFU.EX2 R139, R139 ;  /* 0x0000008b008b7308 */ /* 0x000eee0000000800 */
[C---:B------:R-:W-:Y:S01]  /*c060*/  HMMA.16816.F32 R84, R16.reuse, R114, R84 ;  /* 0x000000721054723c */ /* 0x040fe20000001854 */
[----:B------:R-:W1:Y:S02]  /*c070*/  LDSM.16.MT88.4 R112, [R208+0x4100] ;  /* 0x00410000d070783b */ /* 0x000e640000004200 */
[----:B------:R-:W1:Y:S05]  /*c080*/  MUFU.EX2 R168, R168 ;  /* 0x000000a800a87308 */ /* 0x000e6a0000000800 */
[C---:B------:R-:W-:Y:S05]  /*c090*/  HMMA.16816.F32 R88, R16.reuse, R20, R88 ;  /* 0x000000141058723c */ /* 0x040fea0000001858 */
[----:B------:R-:W-:Y:S03]  /*c0a0*/  MUFU.EX2 R48, R48 ;  /* 0x0000003000307308 */ /* 0x000fe60000000800 */
[C---:B------:R-:W-:Y:S01]  /*c0b0*/  HMMA.16816.F32 R92, R16.reuse, R22, R92 ;  /* 0x00000016105c723c */ /* 0x040fe2000000185c */
[----:B------:R-:W1:Y:S06]  /*c0c0*/  LDSM.16.MT88.4 R20, [R212+0x1900] ;  /* 0x00190000d414783b */ /* 0x000e6c0000004200 */
[----:B------:R-:W1:Y:S01]  /*c0d0*/  MUFU.EX2 R151, R151 ;  /* 0x0000009700977308 */ /* 0x000e620000000800 */
[C---:B--2---:R-:W-:Y:S08]  /*c0e0*/  HMMA.16816.F32 R96, R16.reuse, R108, R96 ;  /* 0x0000006c1060723c */ /* 0x044ff00000001860 */
[C---:B------:R-:W-:Y:S01]  /*c0f0*/  HMMA.16816.F32 R100, R16.reuse, R110, R100 ;  /* 0x0000006e1064723c */ /* 0x040fe20000001864 */
[----:B------:R-:W-:Y:S01]  /*c100*/  LDSM.16.MT88.4 R108, [R208+0x4900] ;  /* 0x00490000d06c783b */ /* 0x000fe20000004200 */
[----:B------:R-:W-:Y:S06]  /*c110*/  MUFU.EX2 R49, R49 ;  /* 0x0000003100317308 */ /* 0x000fec0000000800 */
[C---:B-----5:R-:W-:Y:S04]  /*c120*/  HMMA.16816.F32 R12, R16.reuse, R24, R12 ;  /* 0x00000018100c723c */ /* 0x060fe8000000180c */
[----:B------:R-:W2:Y:S04]  /*c130*/  MUFU.EX2 R50, R143 ;  /* 0x0000008f00327308 */ /* 0x000ea80000000800 */
[C---:B------:R-:W-:Y:S01]  /*c140*/  HMMA.16816.F32 R104, R16.reuse, R26, R104 ;  /* 0x0000001a1068723c */ /* 0x040fe20000001868 */
[----:B------:R-:W5:Y:S07]  /*c150*/  LDSM.16.MT88.4 R24, [R209+0x1900] ;  /* 0x00190000d118783b */ /* 0x000f6e0000004200 */
[C---:B------:R-:W-:Y:S08]  /*c160*/  HMMA.16816.F32 R52, R16.reuse, R28, R52 ;  /* 0x0000001c1034723c */ /* 0x040ff00000001834 */
[C---:B------:R-:W-:Y:S01]  /*c170*/  HMMA.16816.F32 R56, R16.reuse, R30, R56 ;  /* 0x0000001e1038723c */ /* 0x040fe20000001838 */
[----:B------:R-:W2:Y:S07]  /*c180*/  LDSM.16.MT88.4 R28, [R208+0x1900] ;  /* 0x00190000d01c783b */ /* 0x000eae0000004200 */
[C---:B-1----:R-:W-:Y:S08]  /*c190*/  HMMA.16816.F32 R60, R16.reuse, R112, R60 ;  /* 0x00000070103c723c */ /* 0x042ff0000000183c */
[----:B------:R-:W-:Y:S07]  /*c1a0*/  HMMA.16816.F32 R64, R16, R114, R64 ;  /* 0x000000721040723c */ /* 0x000fee0000001840 */
[----:B------:R-:W-:Y:S01]  /*c1b0*/  F2FP.PACK_AB R16, R123, R120 ;  /* 0x000000787b10723e */ /* 0x000fe200000000ff */
[----:B------:R-:W-:Y:S01]  /*c1c0*/  FADD.FTZ R120, R120, R133 ;  /* 0x0000008578787221 */ /* 0x000fe20000010000 */
[----:B------:R-:W-:Y:S03]  /*c1d0*/  F2FP.PACK_AB R17, R135, R122 ;  /* 0x0000007a8711723e */ /* 0x000fe600000000ff */
[----:B----4-:R-:W-:Y:S01]  /*c1e0*/  F2FP.PACK_AB R18, R137, R136 ;  /* 0x000000888912723e */ /* 0x010fe200000000ff */
[----:B------:R-:W-:Y:S01]  /*c1f0*/  FADD.FTZ R122, R122, R121 ;  /* 0x000000797a7a7221 */ /* 0x000fe20000010000 */
[----:B---3--:R-:W-:Y:S01]  /*c200*/  F2FP.PACK_AB R19, R139, R138 ;  /* 0x0000008a8b13723e */ /* 0x008fe200000000ff */
[----:B------:R-:W-:Y:S02]  /*c210*/  FADD.FTZ R123, R123, R120 ;  /* 0x000000787b7b7221 */ /* 0x000fe40000010000 */
[----:B------:R-:W-:Y:S02]  /*c220*/  FADD.FTZ R135, R135, R122 ;  /* 0x0000007a87877221 */ /* 0x000fe40000010000 */
[----:B------:R-:W-:Y:S02]  /*c230*/  FADD.FTZ R136, R136, R123 ;  /* 0x0000007b88887221 */ /* 0x000fe40000010000 */
[C---:B------:R-:W-:Y:S03]  /*c240*/  HMMA.16816.F32 R8, R16.reuse, R20, R8 ;  /* 0x000000141008723c */ /* 0x040fe60000001808 */
[----:B------:R-:W-:Y:S02]  /*c250*/  FADD.FTZ R2, R138, R135 ;  /* 0x000000878a027221 */ /* 0x000fe40000010000 */
[----:B------:R-:W-:Y:S02]  /*c260*/  FADD.FTZ R136, R137, R136 ;  /* 0x0000008889887221 */ /* 0x000fe40000010000 */
[----:B------:R-:W-:Y:S01]  /*c270*/  FADD.FTZ R2, R139, R2 ;  /* 0x000000028b027221 */ /* 0x000fe20000010000 */
[C---:B------:R-:W-:Y:S01]  /*c280*/  HMMA.16816.F32 R68, R16.reuse, R22, R68 ;  /* 0x000000161044723c */ /* 0x040fe20000001844 */
[----:B------:R-:W1:Y:S07]  /*c290*/  LDSM.16.MT88.4 R20, [R212+0x4900] ;  /* 0x00490000d414783b */ /* 0x000e6e0000004200 */
[C---:B------:R-:W-:Y:S08]  /*c2a0*/  HMMA.16816.F32 R72, R16.reuse, R32, R72 ;  /* 0x000000201048723c */ /* 0x040ff00000001848 */
[C---:B------:R-:W-:Y:S01]  /*c2b0*/  HMMA.16816.F32 R76, R16.reuse, R34, R76 ;  /* 0x00000022104c723c */ /* 0x040fe2000000184c */
[----:B------:R-:W3:Y:S07]  /*c2c0*/  LDSM.16.MT88.4 R32, [R210+0x4900] ;  /* 0x00490000d220783b */ /* 0x000eee0000004200 */
[C---:B-----5:R-:W-:Y:S08]  /*c2d0*/  HMMA.16816.F32 R80, R16.reuse, R24, R80 ;  /* 0x000000181050723c */ /* 0x060ff00000001850 */
[C---:B------:R-:W-:Y:S01]  /*c2e0*/  HMMA.16816.F32 R84, R16.reuse, R26, R84 ;  /* 0x0000001a1054723c */ /* 0x040fe20000001854 */
[----:B------:R-:W4:Y:S07]  /*c2f0*/  LDSM.16.MT88.4 R24, [R212+0x2100] ;  /* 0x00210000d418783b */ /* 0x000f2e0000004200 */
[C---:B--2---:R-:W-:Y:S08]  /*c300*/  HMMA.16816.F32 R88, R16.reuse, R28, R88 ;  /* 0x0000001c1058723c */ /* 0x044ff00000001858 */
[C---:B------:R-:W-:Y:S01]  /*c310*/  HMMA.16816.F32 R92, R16.reuse, R30, R92 ;  /* 0x0000001e105c723c */ /* 0x040fe2000000185c */
[----:B------:R-:W-:Y:S07]  /*c320*/  LDSM.16.MT88.4 R28, [R209+0x2100] ;  /* 0x00210000d11c783b */ /* 0x000fee0000004200 */
[C---:B-1----:R-:W-:Y:S08]  /*c330*/  HMMA.16816.F32 R96, R16.reuse, R20, R96 ;  /* 0x000000141060723c */ /* 0x042ff00000001860 */
[C---:B------:R-:W-:Y:S01]  /*c340*/  HMMA.16816.F32 R100, R16.reuse, R22, R100 ;  /* 0x000000161064723c */ /* 0x040fe20000001864 */
[----:B------:R-:W1:Y:S07]  /*c350*/  LDSM.16.MT88.4 R20, [R210+0x2100] ;  /* 0x00210000d214783b */ /* 0x000e6e0000004200 */
[C---:B---3--:R-:W-:Y:S08]  /*c360*/  HMMA.16816.F32 R12, R16.reuse, R32, R12 ;  /* 0x00000020100c723c */ /* 0x048ff0000000180c */
[C---:B------:R-:W-:Y:S01]  /*c370*/  HMMA.16816.F32 R104, R16.reuse, R34, R104 ;  /* 0x000000221068723c */ /* 0x040fe20000001868 */
[----:B------:R-:W2:Y:S07]  /*c380*/  LDSM.16.MT88.4 R32, [R208+0x2100] ;  /* 0x00210000d020783b */ /* 0x000eae0000004200 */
[C---:B------:R-:W-:Y:S08]  /*c390*/  HMMA.16816.F32 R52, R16.reuse, R36, R52 ;  /* 0x000000241034723c */ /* 0x040ff00000001834 */
[C---:B------:R-:W-:Y:S01]  /*c3a0*/  HMMA.16816.F32 R56, R16.reuse, R38, R56 ;  /* 0x000000261038723c */ /* 0x040fe20000001838 */
[----:B------:R-:W-:Y:S07]  /*c3b0*/  LDSM.16.MT88.4 R36, [R209+0x5100] ;  /* 0x00510000d124783b */ /* 0x000fee0000004200 */
[C---:B------:R-:W-:Y:S08]  /*c3c0*/  HMMA.16816.F32 R60, R16.reuse, R108, R60 ;  /* 0x0000006c103c723c */ /* 0x040ff0000000183c */
[----:B------:R-:W-:Y:S07]  /*c3d0*/  HMMA.16816.F32 R64, R16, R110, R64 ;  /* 0x0000006e1040723c */ /* 0x000fee0000001840 */
        /* <DEDUP_REMOVED lines=14> */
[----:B------:R-:W3:Y:S07]  /*c4c0*/  LDSM.16.MT88.4 R24, [R212+0x5100] ;  /* 0x00510000d418783b */ /* 0x000eee0000004200 */
        /* <DEDUP_REMOVED lines=10> */
[C---:B------:R-:W-:Y:S01]  /*c570*/  HMMA.16816.F32 R100, R16.reuse, R26, R100 ;  /* 0x0000001a1064723c */ /* 0x040fe20000001864 */
[----:B------:R-:W3:Y:S07]  /*c580*/  LDSM.16.MT88.4 R24, [R208+0x2900] ;  /* 0x00290000d018783b */ /* 0x000eee0000004200 */
[C---:B-1----:R-:W-:Y:S08]  /*c590*/  HMMA.16816.F32 R12, R16.reuse, R20, R12 ;  /* 0x00000014100c723c */ /* 0x042ff0000000180c */
[C---:B------:R-:W-:Y:S01]  /*c5a0*/  HMMA.16816.F32 R104, R16.reuse, R22, R104 ;  /* 0x000000161068723c */ /* 0x040fe20000001868 */
[----:B------:R-:W1:Y:S07]  /*c5b0*/  LDSM.16.MT88.4 R20, [R212+0x5900] ;  /* 0x00590000d414783b */ /* 0x000e6e0000004200 */
[C---:B------:R-:W-:Y:S08]  /*c5c0*/  HMMA.16816.F32 R52, R16.reuse, R36, R52 ;  /* 0x000000241034723c */ /* 0x040ff00000001834 */
[C---:B------:R-:W-:Y:S08]  /*c5d0*/  HMMA.16816.F32 R56, R16.reuse, R38, R56 ;  /* 0x000000261038723c */ /* 0x040ff00000001838 */
[C---:B----4-:R-:W-:Y:S08]  /*c5e0*/  HMMA.16816.F32 R60, R16.reuse, R28, R60 ;  /* 0x0000001c103c723c */ /* 0x050ff0000000183c */
        /* <DEDUP_REMOVED lines=10> */
[C---:B--2---:R-:W-:Y:S01]  /*c690*/  HMMA.16816.F32 R112, R16.reuse, R32, R8 ;  /* 0x000000201070723c */ /* 0x044fe20000001808 */
[----:B------:R-:W2:Y:S02]  /*c6a0*/  LDSM.16.MT88.4 R8, [R210+0x5900] ;  /* 0x00590000d208783b */ /* 0x000ea40000004200 */
[----:B------:R-:W-:Y:S01]  /*c6b0*/  FADD.FTZ R49, R49, R168 ;  /* 0x000000a831317221 */ /* 0x000fe20000010000 */
[----:B------:R-:W-:Y:S01]  /*c6c0*/  IADD3 R168, R236, -0x1, RZ ;  /* 0xffffffffeca87810 */ /* 0x000fe20007ffe0ff */
[----:B------:R-:W-:Y:S02]  /*c6d0*/  FADD.FTZ R228, R151, R48 ;  /* 0x0000003097e47221 */ /* 0x000fe40000010000 */
[----:B------:R-:W-:Y:S01]  /*c6e0*/  FADD.FTZ R227, R50, R49 ;  /* 0x0000003132e37221 */ /* 0x000fe20000010000 */
[C---:B------:R-:W-:Y:S04]  /*c6f0*/  HMMA.16816.F32 R68, R16.reuse, R34, R68 ;  /* 0x000000221044723c */ /* 0x040fe80000001844 */
[----:B------:R-:W-:Y:S04]  /*c700*/  MOV R236, R168 ;  /* 0x000000a800ec7202 */ /* 0x000fe80000000f00 */
[C---:B------:R-:W-:Y:S08]  /*c710*/  HMMA.16816.F32 R72, R16.reuse, R40, R72 ;  /* 0x000000281048723c */ /* 0x040ff00000001848 */
[C---:B------:R-:W-:Y:S08]  /*c720*/  HMMA.16816.F32 R76, R16.reuse, R42, R76 ;  /* 0x0000002a104c723c */ /* 0x040ff0000000184c */
[C---:B------:R-:W-:Y:S08]  /*c730*/  HMMA.16816.F32 R80, R16.reuse, R44, R80 ;  /* 0x0000002c1050723c */ /* 0x040ff00000001850 */
[C---:B------:R-:W-:Y:S08]  /*c740*/  HMMA.16816.F32 R84, R16.reuse, R46, R84 ;  /* 0x0000002e1054723c */ /* 0x040ff00000001854 */
[C---:B---3--:R-:W-:Y:S08]  /*c750*/  HMMA.16816.F32 R88, R16.reuse, R24, R88 ;  /* 0x000000181058723c */ /* 0x048ff00000001858 */
[C---:B------:R-:W-:Y:S01]  /*c760*/  HMMA.16816.F32 R92, R16.reuse, R26, R92 ;  /* 0x0000001a105c723c */ /* 0x040fe2000000185c */
[----:B------:R-:W3:Y:S07]  /*c770*/  LDSM.16.MT88.4 R24, [R209+0x5900] ;  /* 0x00590000d118783b */ /* 0x000eee0000004200 */
[C---:B-1----:R-:W-:Y:S08]  /*c780*/  HMMA.16816.F32 R96, R16.reuse, R20, R96 ;  /* 0x000000141060723c */ /* 0x042ff00000001860 */
[C---:B------:R-:W-:Y:S01]  /*c790*/  HMMA.16816.F32 R100, R16.reuse, R22, R100 ;  /* 0x000000161064723c */ /* 0x040fe20000001864 */
[----:B------:R-:W1:Y:S07]  /*c7a0*/  LDSM.16.MT88.4 R20, [R208+0x5900] ;  /* 0x00590000d014783b */ /* 0x000e6e0000004200 */
[C---:B--2---:R-:W-:Y:S07]  /*c7b0*/  HMMA.16816.F32 R108, R16.reuse, R8, R12 ;  /* 0x00000008106c723c */ /* 0x044fee000000180c */
[----:B------:R-:W-:Y:S01]  /*c7c0*/  MOV R12, R116 ;  /* 0x00000074000c7202 */ /* 0x000fe20000000f00 */
[C---:B------:R-:W-:Y:S08]  /*c7d0*/  HMMA.16816.F32 R104, R16.reuse, R10, R104 ;  /* 0x0000000a1068723c */ /* 0x040ff00000001868 */
[C---:B---3--:R-:W-:Y:S08]  /*c7e0*/  HMMA.16816.F32 R52, R16.reuse, R24, R52 ;  /* 0x000000181034723c */ /* 0x048ff00000001834 */
[C---:B------:R-:W-:Y:S08]  /*c7f0*/  HMMA.16816.F32 R56, R16.reuse, R26, R56 ;  /* 0x0000001a1038723c */ /* 0x040ff00000001838 */
[C---:B-1----:R-:W-:Y:S08]  /*c800*/  HMMA.16816.F32 R60, R16.reuse, R20, R60 ;  /* 0x00000014103c723c */ /* 0x042ff0000000183c */
[----:B------:R-:W-:Y:S01]  /*c810*/  HMMA.16816.F32 R64, R16, R22, R64 ;  /* 0x000000161040723c */ /* 0x000fe20000001840 */
[----:B------:R-:W-:-:S07]  /*c820*/  @P0 BRA `(.L_x_2361) ;  /* 0xffffd4a000000947 */ /* 0x000fce000383ffff */
.L_x_2358:
        /* <DEDUP_REMOVED lines=9> */
.L_x_2372:
[----:B------:R-:W-:Y:S04]  /*c8c0*/  DEPBAR.LE SB0, 0x0 ;  /* 0x000080000000791a */ /* 0x000fe80000000000 */
[----:B------:R-:W-:Y:S01]  /*c8d0*/  BAR.SYNC.DEFER_BLOCKING 0x0 ;  /* 0x0000000000007b1d */ /* 0x000fe20000010000 */
[C---:B------:R-:W-:Y:S01]  /*c8e0*/  IMAD.WIDE.U32 R44, R216.reuse, c[0x0][0x208], RZ ;  /* 0x00008200d82c7a25 */ /* 0x040fe200078e00ff */
[----:B------:R-:W-:Y:S02]  /*c8f0*/  SHF.R.S32.HI R37, RZ, 0x1f, R216 ;  /* 0x0000001fff257819 */ /* 0x000fe400000114d8 */
[----:B------:R-:W-:Y:S03]  /*c900*/  SHF.R.S32.HI R129, RZ, 0x1f, R215 ;  /* 0x0000001fff817819 */ /* 0x000fe600000114d7 */
[----:B------:R-:W-:Y:S02]  /*c910*/  IMAD R37, R37, c[0x0][0x208], RZ ;  /* 0x0000820025257a24 */ /* 0x000fe400078e02ff */
[----:B------:R-:W-:Y:S04]  /*c920*/  IMAD R129, R129, c[0x0][0x218], RZ ;  /* 0x0000860081817a24 */ /* 0x000fe800078e02ff */
[----:B------:R-:W-:Y:S01]  /*c930*/  IMAD R129, R215, c[0x0][0x21c], R129 ;  /* 0x00008700d7817a24 */ /* 0x000fe200078e0281 */
[----:B------:R-:W1:Y:S05]  /*c940*/  LDSM.16.M88.4 R8, [R214+0x8100] ;  /* 0x00810000d608783b */ /* 0x000e6a0000000200 */
[----:B------:R-:W2:Y:S05]  /*c950*/  LDSM.16.M88.4 R16, [R214+0x8900] ;  /* 0x00890000d610783b */ /* 0x000eaa0000000200 */
[----:B------:R-:W3:Y:S05]  /*c960*/  LDSM.16.M88.4 R24, [R214+0x9100] ;  /* 0x00910000d618783b */ /* 0x000eea0000000200 */
[----:B------:R-:W4:Y:S05]  /*c970*/  LDSM.16.M88.4 R32, [R214+0x9900] ;  /* 0x00990000d620783b */ /* 0x000f2a0000000200 */
[----:B------:R-:W5:Y:S05]  /*c980*/  LDSM.16.M88.4 R40, [R214+0xa100] ;  /* 0x00a10000d628783b */ /* 0x000f6a0000000200 */
[----:B------:R-:W3:Y:S05]  /*c990*/  LDSM.16.M88.4 R48, [R214+0xa900] ;  /* 0x00a90000d630783b */ /* 0x000eea0000000200 */
[----:B------:R-:W3:Y:S05]  /*c9a0*/  LDSM.16.M88.4 R116, [R213] ;  /* 0x00000000d574783b */ /* 0x000eea0000000200 */
[----:B------:R-:W-:Y:S01]  /*c9b0*/  LDSM.16.M88.4 R120, [R207] ;  /* 0x00000000cf78783b */ /* 0x000fe20000000200 */
[C---:B-1----:R-:W-:Y:S04]  /*c9c0*/  HMMA.16816.F32 R4, R124.reuse, R8, RZ ;  /* 0x000000087c04723c */ /* 0x042fe800000018ff */
[----:B------:R-:W-:Y:S04]  /*c9d0*/  LDSM.16.M88.4 R136, [R203] ;  /* 0x00000000cb88783b */ /* 0x000fe80000000200 */
[C---:B------:R-:W-:Y:S08]  /*c9e0*/  HMMA.16816.F32 R8, R124.reuse, R10, RZ ;  /* 0x0000000a7c08723c */ /* 0x040ff000000018ff */
[C---:B--2---:R-:W-:Y:S08]  /*c9f0*/  HMMA.16816.F32 R12, R124.reuse, R16, RZ ;  /* 0x000000107c0c723c */ /* 0x044ff000000018ff */
[C---:B------:R-:W-:Y:S08]  /*ca00*/  HMMA.16816.F32 R16, R124.reuse, R18, RZ ;  /* 0x000000127c10723c */ /* 0x040ff000000018ff */
[C---:B---3--:R-:W-:Y:S08]  /*ca10*/  HMMA.16816.F32 R20, R124.reuse, R24, RZ ;  /* 0x000000187c14723c */ /* 0x048ff000000018ff */
[C---:B------:R-:W-:Y:S08]  /*ca20*/  HMMA.16816.F32 R24, R124.reuse, R26, RZ ;  /* 0x0000001a7c18723c */ /* 0x040ff000000018ff */
[C---:B----4-:R-:W-:Y:S07]  /*ca30*/  HMMA.16816.F32 R28, R124.reuse, R32, RZ ;  /* 0x000000207c1c723c */ /* 0x050fee00000018ff */
[----:B------:R-:W-:Y:S05]  /*ca40*/  IMAD R33, R216, c[0x0][0x20c], R37 ;  /* 0x00008300d8217a24 */ /* 0x000fea00078e0225 */
[----:B------:R-:W-:Y:S02]  /*ca50*/  IMAD.IADD R45, R45, 0x1, R33 ;  /* 0x000000012d2d7824 */ /* 0x000fe400078e0221 */
[C---:B------:R-:W-:Y:S02]  /*ca60*/  HMMA.16816.F32 R32, R124.reuse, R34, RZ ;  /* 0x000000227c20723c */ /* 0x040fe400000018ff */
[----:B------:R-:W-:Y:S05]  /*ca70*/  IMAD.WIDE.U32 R44, R215, c[0x0][0x218], R44 ;  /* 0x00008600d72c7a25 */ /* 0x000fea00078e002c */
[----:B------:R-:W-:Y:S01]  /*ca80*/  IADD3 R0, P0, R44, UR38, RZ ;  /* 0x000000262c007c10 */ /* 0x000fe2000ff1e0ff */
[C---:B-----5:R-:W-:Y:S04]  /*ca90*/  HMMA.16816.F32 R36, R124.reuse, R40, RZ ;  /* 0x000000287c24723c */ /* 0x060fe800000018ff */
[----:B------:R-:W-:Y:S02]  /*caa0*/  IADD3.X R129, R45, UR10, R129, P0, !PT ;  /* 0x0000000a2d817c10 */ /* 0x000fe400087fe481 */
[C---:B------:R-:W-:Y:S02]  /*cab0*/  LEA R151, P0, R0.reuse, c[0x0][0x1f8], 0x1 ;  /* 0x00007e0000977a11 */ /* 0x040fe400078008ff */
[C---:B------:R-:W-:Y:S03]  /*cac0*/  HMMA.16816.F32 R40, R124.reuse, R42, RZ ;  /* 0x0000002a7c28723c */ /* 0x040fe600000018ff */
[----:B------:R-:W1:Y:S01]  /*cad0*/  SHFL.IDX PT, R132, R151, RZ, 0x181f ;  /* 0x00181fff97847589 */ /* 0x000e6200000e0000 */
[----:B------:R-:W-:Y:S04]  /*cae0*/  LEA.HI.X R150, R0, c[0x0][0x1fc], R129, 0x1, P0 ;  /* 0x00007f0000967a11 */ /* 0x000fe800000f0c81 */
[C---:B------:R-:W-:Y:S01]  /*caf0*/  HMMA.16816.F32 R44, R124.reuse, R48, RZ ;  /* 0x000000307c2c723c */ /* 0x040fe200000018ff */
[----:B------:R-:W-:Y:S05]  /*cb00*/  LDSM.16.M88.4 R128, [R206] ;  /* 0x00000000ce80783b */ /* 0x000fea0000000200 */
[----:B------:R-:W2:Y:S02]  /*cb10*/  SHFL.IDX PT, R142, R151, 0x1, 0x181f ;  /* 0x00381f00978e7f89 */ /* 0x000ea400000e0000 */
[----:B------:R-:W-:Y:S03]  /*cb20*/  HMMA.16816.F32 R48, R124, R50, RZ ;  /* 0x000000327c30723c */ /* 0x000fe600000018ff */
[----:B------:R-:W-:Y:S05]  /*cb30*/  SHFL.IDX PT, R143, R150, 0x2, 0x181f ;  /* 0x00581f00968f7f89 */ /* 0x000fea00000e0000 */
[C---:B------:R-:W-:Y:S01]  /*cb40*/  HMMA.16816.F32 R4, R144.reuse, R116, R4 ;  /* 0x000000749004723c */ /* 0x040fe20000001804 */
[----:B------:R-:W3:Y:S04]  /*cb50*/  SHFL.IDX PT, R140, R150, RZ, 0x181f ;  /* 0x00181fff968c7589 */ /* 0x000ee800000e0000 */
[-C--:B-1----:R-:W-:Y:S01]  /*cb60*/  IADD3 R148, P2, R132, R230.reuse, RZ ;  /* 0x000000e684947210 */ /* 0x082fe20007f5e0ff */
[----:B------:R-:W1:Y:S02]  /*cb70*/  SHFL.IDX PT, R0, R150, 0x1, 0x181f ;  /* 0x00381f0096007f89 */ /* 0x000e6400000e0000 */
[C---:B------:R-:W-:Y:S03]  /*cb80*/  HMMA.16816.F32 R8, R144.reuse, R118, R8 ;  /* 0x000000769008723c */ /* 0x040fe60000001808 */
[----:B------:R-:W-:Y:S01]  /*cb90*/  LDSM.16.M88.4 R116, [R205] ;  /* 0x00000000cd74783b */ /* 0x000fe20000000200 */
[-C--:B--2---:R-:W-:Y:S04]  /*cba0*/  IADD3 R154, P6, R142, R229.reuse, RZ ;  /* 0x000000e58e9a7210 */ /* 0x084fe80007fde0ff */
[C---:B------:R-:W-:Y:S01]  /*cbb0*/  HMMA.16816.F32 R12, R144.reuse, R120, R12 ;  /* 0x00000078900c723c */ /* 0x040fe2000000180c */
[----:B------:R-:W2:Y:S06]  /*cbc0*/  SHFL.IDX PT, R141, R151, 0x2, 0x181f ;  /* 0x00581f00978d7f89 */ /* 0x000eac00000e0000 */
[-C--:B------:R-:W-:Y:S01]  /*cbd0*/  IADD3 R120, P0, R132, R229.reuse, RZ ;  /* 0x000000e584787210 */ /* 0x080fe20007f1e0ff */
[C---:B------:R-:W-:Y:S01]  /*cbe0*/  HMMA.16816.F32 R16, R144.reuse, R122, R16 ;  /* 0x0000007a9010723c */ /* 0x040fe20000001810 */
[----:B------:R-:W4:Y:S03]  /*cbf0*/  LDSM.16.M88.4 R132, [R204] ;  /* 0x00000000cc84783b */ /* 0x000f260000000200 */
[C-C-:B---3--:R-:W-:Y:S02]  /*cc00*/  IMAD.X R149, R140.reuse, 0x1, R169.reuse, P2 ;  /* 0x000000018c957824 */ /* 0x148fe400010e06a9 */
[--C-:B------:R-:W-:Y:S01]  /*cc10*/  IMAD.X R121, R140, 0x1, R232.reuse, P0 ;  /* 0x000000018c797824 */ /* 0x100fe200000e06e8 */
[-C--:B------:R-:W-:Y:S01]  /*cc20*/  IADD3 R152, P0, R142, R230.reuse, RZ ;  /* 0x000000e68e987210 */ /* 0x080fe20007f1e0ff */
[C---:B------:R-:W-:Y:S01]  /*cc30*/  HMMA.16816.F32 R20, R144.reuse, R128, R20 ;  /* 0x000000809014723c */ /* 0x040fe20000001814 */
[----:B------:R-:W-:Y:S01]  /*cc40*/  @!PT LDS RZ, [RZ] ;  /* 0x00000000fffff984 */ /* 0x000fe20000000800 */
[----:B------:R-:W-:Y:S01]  /*cc50*/  @!PT LDS RZ, [RZ] ;  /* 0x00000000fffff984 */ /* 0x000fe20000000800 */
[----:B------:R-:W-:Y:S01]  /*cc60*/  @!PT LDS RZ, [RZ] ;  /* 0x00000000fffff984 */ /* 0x000fe20000000800 */
[----:B------:R3:W-:Y:S03]  /*cc70*/  LDGSTS.E.BYPASS.LTC128B.128 [R225], [R148.64], !P5 ;  /* 0x0000000094e17fae */ /* 0x0007e6000e901d6a */
[C-C-:B-1----:R-:W-:Y:S02]  /*cc80*/  IMAD.X R153, R0.reuse, 0x1, R169.reuse, P0 ;  /* 0x0000000100997824 */ /* 0x142fe400000e06a9 */
[----:B------:R1:W-:Y:S01]  /*cc90*/  LDGSTS.E.BYPASS.LTC128B.128 [R224], [R120.64], !P4 ;  /* 0x0000000078e07fae */ /* 0x0003e2000e101d6a */
[--C-:B------:R-:W-:Y:S01]  /*cca0*/  IMAD.X R155, R0, 0x1, R232.reuse, P6 ;  /* 0x00000001009b7824 */ /* 0x100fe200030e06e8 */
[C---:B------:R-:W-:Y:S03]  /*ccb0*/  HMMA.16816.F32 R24, R144.reuse, R130, R24 ;  /* 0x000000829018723c */ /* 0x040fe60000001818 */
[----:B------:R5:W-:Y:S01]  /*ccc0*/  LDGSTS.E.BYPASS.LTC128B.128 [R223], [R152.64], !P5 ;  /* 0x0000000098df7fae */ /* 0x000be2000e901d6a */
[C---:B--2---:R-:W-:Y:S02]  /*ccd0*/  IADD3 R140, P2, R141.reuse, R230, RZ ;  /* 0x000000e68d8c7210 */ /* 0x044fe40007f5e0ff */
[----:B------:R-:W-:Y:S02]  /*cce0*/  IADD3 R150, P0, R141, R229, RZ ;  /* 0x000000e58d967210 */ /* 0x000fe40007f1e0ff */
[----:B------:R5:W-:Y:S01]  /*ccf0*/  LDGSTS.E.BYPASS.LTC128B.128 [R222], [R154.64], !P4 ;  /* 0x000000009ade7fae */ /* 0x000be2000e101d6a */
[C---:B------:R-:W-:Y:S01]  /*cd00*/  IMAD.X R141, R143.reuse, 0x1, R169, P2 ;  /* 0x000000018f8d7824 */ /* 0x040fe200010e06a9 */
[C---:B------:R-:W-:Y:S04]  /*cd10*/  HMMA.16816.F32 R28, R144.reuse, R116, R28 ;  /* 0x00000074901c723c */ /* 0x040fe8000000181c */
[----:B------:R2:W-:Y:S01]  /*cd20*/  LDGSTS.E.BYPASS.LTC128B.128 [R225+0x2000], [R140.64], !P5 ;  /* 0x020000008ce17fae */ /* 0x0005e2000e901d6a */
[----:B------:R-:W-:Y:S01]  /*cd30*/  IMAD.X R151, R143, 0x1, R232, P0 ;  /* 0x000000018f977824 */ /* 0x000fe200000e06e8 */
[----:B------:R-:W-:Y:S02]  /*cd40*/  ISETP.GT.AND P0, PT, R168, UR6, PT ;  /* 0x00000006a8007c0c */ /* 0x000fe4000bf04270 */
[C---:B------:R-:W-:Y:S02]  /*cd50*/  HMMA.16816.F32 R32, R144.reuse, R118, R32 ;  /* 0x000000769020723c */ /* 0x040fe40000001820 */
[----:B------:R3:W-:Y:S05]  /*cd60*/  LDGSTS.E.BYPASS.LTC128B.128 [R225+0x5000], [R150.64], !P4 ;  /* 0x0500000096e17fae */ /* 0x0007ea000e101d6a */
[----:B-1----:R-:W1:Y:S01]  /*cd70*/  LDSM.16.M88.4 R120, [R211+0x8100] ;  /* 0x00810000d378783b */ /* 0x002e620000000200 */
[C---:B----4-:R-:W-:Y:S04]  /*cd80*/  HMMA.16816.F32 R36, R144.reuse, R132, R36 ;  /* 0x000000849024723c */ /* 0x050fe80000001824 */
[----:B------:R-:W0:Y:S04]  /*cd90*/  LDGDEPBAR ;  /* 0x00000000000079af */ /* 0x000e280000000000 */
[C---:B------:R-:W-:Y:S01]  /*cda0*/  HMMA.16816.F32 R40, R144.reuse, R134, R40 ;  /* 0x000000869028723c */ /* 0x040fe20000001828 */
[----:B------:R-:W4:Y:S05]  /*cdb0*/  LDSM.16.M88.4 R128, [R211+0x8900] ;  /* 0x00890000d380783b */ /* 0x000f2a0000000200 */
[----:B------:R-:W4:Y:S02]  /*cdc0*/  LDSM.16.M88.4 R116, [R211+0x9100] ;  /* 0x00910000d374783b */ /* 0x000f240000000200 */
[C---:B------:R-:W-:Y:S03]  /*cdd0*/  HMMA.16816.F32 R44, R144.reuse, R136, R44 ;  /* 0x00000088902c723c */ /* 0x040fe6000000182c */
[----:B------:R-:W4:Y:S05]  /*cde0*/  LDSM.16.M88.4 R132, [R211+0x9900] ;  /* 0x00990000d384783b */ /* 0x000f2a0000000200 */
[----:B------:R-:W-:Y:S01]  /*cdf0*/  HMMA.16816.F32 R48, R144, R138, R48 ;  /* 0x0000008a9030723c */ /* 0x000fe20000001830 */
[----:B--2---:R-:W2:Y:S05]  /*ce00*/  LDSM.16.M88.4 R140, [R211+0xa100] ;  /* 0x00a10000d38c783b */ /* 0x004eaa0000000200 */
[----:B---3--:R-:W3:Y:S05]  /*ce10*/  LDSM.16.M88.4 R148, [R211+0xa900] ;  /* 0x00a90000d394783b */ /* 0x008eea0000000200 */
[----:B------:R-:W2:Y:S01]  /*ce20*/  LDSM.16.M88.4 R136, [R202] ;  /* 0x00000000ca88783b */ /* 0x000ea20000000200 */
[C---:B-1----:R-:W-:Y:S04]  /*ce30*/  HMMA.16816.F32 R4, R172.reuse, R120, R4 ;  /* 0x00000078ac04723c */ /* 0x042fe80000001804 */
[----:B-----5:R-:W-:Y:S05]  /*ce40*/  LDSM.16.M88.4 R152, [R202+0x1000] ;  /* 0x00100000ca98783b */ /* 0x020fea0000000200 */
[----:B------:R-:W-:Y:S01]  /*ce50*/  LDSM.16.M88.4 R156, [R202+0x1800] ;  /* 0x00180000ca9c783b */ /* 0x000fe20000000200 */
[C---:B------:R-:W-:Y:S04]  /*ce60*/  HMMA.16816.F32 R8, R172.reuse, R122, R8 ;  /* 0x0000007aac08723c */ /* 0x040fe80000001808 */
[----:B------:R-:W1:Y:S04]  /*ce70*/  LDSM.16.M88.4 R120, [R202+0x800] ;  /* 0x00080000ca78783b */ /* 0x000e680000000200 */
[C---:B----4-:R-:W-:Y:S01]  /*ce80*/  HMMA.16816.F32 R12, R172.reuse, R128, R12 ;  /* 0x00000080ac0c723c */ /* 0x050fe2000000180c */
[----:B------:R-:W4:Y:S05]  /*ce90*/  LDSM.16.M88.4 R160, [R202+0x2000] ;  /* 0x00200000caa0783b */ /* 0x000f2a0000000200 */
[----:B------:R-:W-:Y:S02]  /*cea0*/  LDSM.16.M88.4 R164, [R202+0x5000] ;  /* 0x00500000caa4783b */ /* 0x000fe40000000200 */
[C---:B------:R-:W-:Y:S03]  /*ceb0*/  HMMA.16816.F32 R16, R172.reuse, R130, R16 ;  /* 0x00000082ac10723c */ /* 0x040fe60000001810 */
[----:B------:R-:W-:Y:S05]  /*cec0*/  LDSM.16.M88.4 R128, [R214+0xb100] ;  /* 0x00b10000d680783b */ /* 0x000fea0000000200 */
[C---:B------:R-:W-:Y:S08]  /*ced0*/  HMMA.16816.F32 R20, R172.reuse, R116, R20 ;  /* 0x00000074ac14723c */ /* 0x040ff00000001814 */
[C---:B------:R-:W-:Y:S01]  /*cee0*/  HMMA.16816.F32 R24, R172.reuse, R118, R24 ;  /* 0x00000076ac18723c */ /* 0x040fe20000001818 */
[----:B------:R-:W5:Y:S07]  /*cef0*/  LDSM.16.M88.4 R116, [R202+0x2800] ;  /* 0x00280000ca74783b */ /* 0x000f6e0000000200 */
        /* <DEDUP_REMOVED lines=21> */
[C---:B----4-:R-:W-:Y:S08]  /*d050*/  HMMA.16816.F32 R36, R176.reuse, R160, R36 ;  /* 0x000000a0b024723c */ /* 0x050ff00000001824 */
[C---:B------:R-:W-:Y:S01]  /*d060*/  HMMA.16816.F32 R40, R176.reuse, R162, R40 ;  /* 0x000000a2b028723c */ /* 0x040fe20000001828 */
[----:B------:R-:W4:Y:S07]  /*d070*/  LDSM.16.M88.4 R160, [R199] ;  /* 0x00000000c7a0783b */ /* 0x000f2e0000000200 */
[C---:B-----5:R-:W-:Y:S08]  /*d080*/  HMMA.16816.F32 R44, R176.reuse, R116, R44 ;  /* 0x00000074b02c723c */ /* 0x060ff0000000182c */
[----:B------:R-:W-:Y:S01]  /*d090*/  HMMA.16816.F32 R48, R176, R118, R48 ;  /* 0x00000076b030723c */ /* 0x000fe20000001830 */
[----:B------:R-:W5:Y:S07]  /*d0a0*/  LDSM.16.M88.4 R116, [R198] ;  /* 0x00000000c674783b */ /* 0x000f6e0000000200 */
[C---:B------:R-:W-:Y:S08]  /*d0b0*/  HMMA.16816.F32 R4, R180.reuse, R128, R4 ;  /* 0x00000080b404723c */ /* 0x040ff00000001804 */
[C---:B------:R-:W-:Y:S01]  /*d0c0*/  HMMA.16816.F32 R8, R180.reuse, R130, R8 ;  /* 0x00000082b408723c */ /* 0x040fe20000001808 */
[----:B------:R-:W1:Y:S07]  /*d0d0*/  LDSM.16.M88.4 R128, [R197] ;  /* 0x00000000c580783b */ /* 0x000e6e0000000200 */
[C---:B------:R-:W-:Y:S08]  /*d0e0*/  HMMA.16816.F32 R12, R180.reuse, R132, R12 ;  /* 0x00000084b40c723c */ /* 0x040ff0000000180c */
[C---:B------:R-:W-:Y:S01]  /*d0f0*/  HMMA.16816.F32 R16, R180.reuse, R134, R16 ;  /* 0x00000086b410723c */ /* 0x040fe20000001810 */
[----:B------:R-:W4:Y:S07]  /*d100*/  LDSM.16.M88.4 R132, [R196] ;  /* 0x00000000c484783b */ /* 0x000f2e0000000200 */
        /* <DEDUP_REMOVED lines=9> */
[C---:B------:R-:W-:Y:S08]  /*d1a0*/  HMMA.16816.F32 R44, R180.reuse, R136, R44 ;  /* 0x00000088b42c723c */ /* 0x040ff0000000182c */
        /* <DEDUP_REMOVED lines=8> */
[C---:B----4-:R-:W-:Y:S08]  /*d230*/  HMMA.16816.F32 R20, R184.reuse, R160, R20 ;  /* 0x000000a0b814723c */ /* 0x050ff00000001814 */
[C---:B------:R-:W-:Y:S01]  /*d240*/  HMMA.16816.F32 R24, R184.reuse, R162, R24 ;  /* 0x000000a2b818723c */ /* 0x040fe20000001818 */
[----:B------:R-:W-:Y:S07]  /*d250*/  LDSM.16.M88.4 R160, [R202+0x4800] ;  /* 0x00480000caa0783b */ /* 0x000fee0000000200 */
        /* <DEDUP_REMOVED lines=8> */
[----:B------:R-:W4:Y:S07]  /*d2e0*/  LDSM.16.M88.4 R132, [R202+0x4000] ;  /* 0x00400000ca84783b */ /* 0x000f2e0000000200 */
[C---:B--2---:R-:W-:Y:S08]  /*d2f0*/  HMMA.16816.F32 R4, R188.reuse, R140, R4 ;  /* 0x0000008cbc04723c */ /* 0x044ff00000001804 */
[C---:B------:R-:W-:Y:S01]  /*d300*/  HMMA.16816.F32 R8, R188.reuse, R142, R8 ;  /* 0x0000008ebc08723c */ /* 0x040fe20000001808 */
[----:B------:R-:W2:Y:S01]  /*d310*/  LDSM.16.M88.4 R140, [R202+0x5800] ;  /* 0x00580000ca8c783b */ /* 0x000ea20000000200 */
[----:B------:R-:W-:Y:S04]  /*d320*/  DEPBAR.LE SB0, 0x0 ;  /* 0x000080000000791a */ /* 0x000fe80000000000 */
[----:B------:R-:W-:Y:S02]  /*d330*/  BAR.SYNC.DEFER_BLOCKING 0x0 ;  /* 0x0000000000007b1d */ /* 0x000fe40000010000 */
[C---:B-1----:R-:W-:Y:S08]  /*d340*/  HMMA.16816.F32 R12, R188.reuse, R120, R12 ;  /* 0x00000078bc0c723c */ /* 0x042ff0000000180c */
        /* <DEDUP_REMOVED lines=19> */
[C---:B--2---:R-:W-:Y:S08]  /*d480*/  HMMA.16816.F32 R44, R192.reuse, R140, R44 ;  /* 0x0000008cc02c723c */ /* 0x044ff0000000182c */
        /* <DEDUP_REMOVED lines=33> */
[----:B------:R-:W5:Y:S01]  /*d6a0*/  SHFL.IDX PT, R116, R136, 0x2, 0x181f ;  /* 0x00581f0088747f89 */ /* 0x000f6200000e0000 */
[C---:B-1----:R-:W-:Y:S02]  /*d6b0*/  IADD3 R122, P0, R119.reuse, R230, RZ ;  /* 0x000000e6777a7210 */ /* 0x042fe40007f1e0ff */
[-C--:B------:R-:W-:Y:S03]  /*d6c0*/  IADD3 R128, P2, R119, R229.reuse, RZ ;  /* 0x000000e577807210 */ /* 0x080fe60007f5e0ff */
[C-C-:B--2---:R-:W-:Y:S01]  /*d6d0*/  IMAD.X R123, R120.reuse, 0x1, R169.reuse, P0 ;  /* 0x00000001787b7824 */ /* 0x144fe200000e06a9 */
[----:B------:R-:W-:Y:S02]  /*d6e0*/  IADD3.X R129, R120, R232, RZ, P2, !PT ;  /* 0x000000e878817210 */ /* 0x000fe400017fe4ff */
[CC--:B---3--:R-:W-:Y:S02]  /*d6f0*/  IADD3 R130, P0, R117.reuse, R230.reuse, RZ ;  /* 0x000000e675827210 */ /* 0x0c8fe40007f1e0ff */
[----:B------:R1:W-:Y:S01]  /*d700*/  LDGSTS.E.BYPASS.LTC128B.128 [R217+0x8100], [R122.64], !P5 ;  /* 0x081000007ad97fae */ /* 0x0003e2000e901d6a */
[-C--:B------:R-:W-:Y:S02]  /*d710*/  IADD3 R132, P6, R117, R229.reuse, RZ ;  /* 0x000000e575847210 */ /* 0x080fe40007fde0ff */
[----:B----4-:R-:W-:Y:S01]  /*d720*/  IMAD.X R131, R118, 0x1, R169, P0 ;  /* 0x0000000176837824 */ /* 0x010fe200000e06a9 */
[----:B------:R1:W-:Y:S01]  /*d730*/  LDGSTS.E.BYPASS.LTC128B.128 [R217+0xb100], [R128.64], !P4 ;  /* 0x0b10000080d97fae */ /* 0x0003e2000e101d6a */
[----:B-----5:R-:W-:Y:S01]  /*d740*/  IADD3 R120, P2, R0, R230, RZ ;  /* 0x000000e600787210 */ /* 0x020fe20007f5e0ff */
        /* <DEDUP_REMOVED lines=8> */
.L_x_2363:
[----:B-1----:R-:W-:Y:S01]  /*d7d0*/  IMAD.MOV.U32 R122, RZ, RZ, R220 ;  /* 0x000000ffff7a7224 */ /* 0x002fe200078e00dc */
        /* <DEDUP_REMOVED lines=8> */
[----:B------:R-:W-:Y:S02]  /*d860*/  IADD3 R118, R116, c[0x0][0x328], RZ ;  /* 0x0000ca0074767a10 */ /* 0x000fe40007ffe0ff */
        /* <DEDUP_REMOVED lines=23> */
.L_x_2366:
[----:B------:R-:W-:Y:S04]  /*d9e0*/  MOV R117, c[0x0][0x32c] ;  /* 0x0000cb0000757a02 */ /* 0x000fe80000000f00 */
[----:B------:R-:W-:Y:S11]  /*d9f0*/  ISETP.NE.AND P0, PT, R117, 0x1, PT ;  /* 0x000000017500780c */ /* 0x000ff60003f05270 */
[----:B------:R-:W-:Y:S02]  /*da00*/  @!UPT UIADD3 URZ, URZ, URZ, URZ ;  /* 0x0000003f3f3ff290 */ /* 0x000fe4000fffe03f */
[----:B------:R-:W-:Y:S05]  /*da10*/  @P0 IMAD.HI.U32 R117, R119, c[0x0][0x330], RZ ;  /* 0x0000cc0077750a27 */ /* 0x000fea00078e00ff */
[----:B------:R-:W-:Y:S02]  /*da20*/  @P0 SHF.R.U32.HI R119, RZ, c[0x0][0x334], R117 ;  /* 0x0000cd00ff770a19 */ /* 0x000fe40000011675 */
.L_x_2367:
[----:B------:R-:W-:Y:S05]  /*da30*/  BSYNC B0 ;  /* 0x0000000000007941 */ /* 0x000fea0003800000 */
.L_x_2365:
[----:B------:R-:W-:Y:S05]  /*da40*/  IMAD R120, R119, c[0x0][0x32c], R0 ;  /* 0x0000cb0077787a24 */ /* 0x000fea00078e0200 */
[----:B------:R-:W-:Y:S02]  /*da50*/  IADD3 R117, R120, c[0x0][0x32c], RZ ;  /* 0x0000cb0078757a10 */ /* 0x000fe40007ffe0ff */
[----:B------:R-:W-:Y:S02]  /*da60*/  IMNMX R129, R129, R120, !PT ;  /* 0x0000007881817217 */ /* 0x000fe40007800200 */
[----:B------:R-:W-:Y:S02]  /*da70*/  IMNMX R130, R130, R117, PT ;  /* 0x0000007582827217 */ /* 0x000fe40003800200 */
.L_x_2364:
        /* <DEDUP_REMOVED lines=10> */
[C---:B------:R-:W-:Y:S02]  /*db20*/  ISETP.GT.AND P0, PT, R129.reuse, 0x8, !P2 ;  /* 0x000000088100780c */ /* 0x040fe40005704270 */
        /* <DEDUP_REMOVED lines=10> */
[C---:B------:R-:W-:Y:S04]  /*dbd0*/  ISETP.GT.AND P0, PT, R129.reuse, 0x10, !P2 ;  /* 0x000000108100780c */ /* 0x040fe80005704270 */
        /* <DEDUP_REMOVED lines=11> */
[C---:B------:R-:W-:Y:S01]  /*dc90*/  ISETP.GT.AND P0, PT, R129.reuse, 0x18, !P2 ;  /* 0x000000188100780c */ /* 0x040fe20005704270 */
        /* <DEDUP_REMOVED lines=11> */
[----:B------:R-:W-:Y:S01]  /*dd50*/  LOP3.LUT R226, R226, 0xffffdfff, RZ, 0xc0, !PT ;  /* 0xffffdfffe2e27812 */ /* 0x000fe200078ec0ff */
[----:B------:R-:W-:Y:S01]  /*dd60*/  IMAD.IADD R5, R116, 0x1, R13 ;  /* 0x0000000174057824 */ /* 0x000fe200078e020d */
        /* <DEDUP_REMOVED lines=84> */
[C---:B------:R-:W-:Y:S02]  /*e2b0*/  ISETP.GT.AND P0, PT, R129.reuse, 0x58, !P6 ;  /* 0x000000588100780c */ /* 0x040fe40007704270 */
[----:B------:R-:W-:Y:S02]  /*e2c0*/  LOP3.LUT R226, R226, 0xffdfffff, RZ, 0xc0, !PT ;  /* 0xffdfffffe2e27812 */ /* 0x000fe400078ec0ff */
[----:B------:R-:W-:Y:S04]  /*e2d0*/  ISETP.LT.OR P0, PT, R130, 0x59, P0 ;  /* 0x000000598200780c */ /* 0x000fe80000701670 */
[----:B------:R-:W-:Y:S02]  /*e2e0*/  FSEL R120, R48, -INF , !P0 ;  /* 0xff80000030787808 */ /* 0x000fe40004000000 */
[C---:B------:R-:W-:Y:S02]  /*e2f0*/  ISETP.GT.AND P0, PT, R129.reuse, RZ, !P2 ;  /* 0x000000ff8100720c */ /* 0x040fe40005704270 */
        /* <DEDUP_REMOVED lines=25> */
.L_x_2370:
[----:B------:R-:W-:Y:S04]  /*e490*/  MOV R4, c[0x0][0x32c] ;  /* 0x0000cb0000047a02 */ /* 0x000fe80000000f00 */
[----:B------:R-:W-:Y:S11]  /*e4a0*/  ISETP.NE.AND P0, PT, R4, 0x1, PT ;  /* 0x000000010400780c */ /* 0x000ff60003f05270 */
[----:B------:R-:W-:Y:S02]  /*e4b0*/  @!UPT UIADD3 URZ, URZ, URZ, URZ ;  /* 0x0000003f3f3ff290 */ /* 0x000fe4000fffe03f */
[----:B------:R-:W-:Y:S05]  /*e4c0*/  @P0 IMAD.HI.U32 R4, R13, c[0x0][0x330], RZ ;  /* 0x0000cc000d040a27 */ /* 0x000fea00078e00ff */
[----:B------:R-:W-:Y:S02]  /*e4d0*/  @P0 SHF.R.U32.HI R13, RZ, c[0x0][0x334], R4 ;  /* 0x0000cd00ff0d0a19 */ /* 0x000fe40000011604 */
.L_x_2371:
[----:B------:R-:W-:Y:S05]  /*e4e0*/  BSYNC B0 ;  /* 0x0000000000007941 */ /* 0x000fea0003800000 */
.L_x_2369:
[----:B------:R-:W-:Y:S05]  /*e4f0*/  IMAD R0, R13, c[0x0][0x32c], R0 ;  /* 0x0000cb000d007a24 */ /* 0x000fea00078e0200 */
[----:B------:R-:W-:Y:S02]  /*e500*/  IADD3 R13, R0, c[0x0][0x32c], RZ ;  /* 0x0000cb00000d7a10 */ /* 0x000fe40007ffe0ff */
[----:B------:R-:W-:Y:S02]  /*e510*/  IMNMX R5, R5, R0, !PT ;  /* 0x0000000005057217 */ /* 0x000fe40007800200 */
[----:B------:R-:W-:Y:S02]  /*e520*/  IMNMX R118, R118, R13, PT ;  /* 0x0000000d76767217 */ /* 0x000fe40003800200 */
.L_x_2368:
[----:B------:R-:W-:Y:S02]  /*e530*/  LOP3.LUT P0, RZ, R226, 0x200000, RZ, 0xc0, !PT ;  /* 0x00200000e2ff7812 */ /* 0x000fe4000780c0ff */
        /* <DEDUP_REMOVED lines=98> */
[----:B------:R-:W-:Y:S01]  /*eb60*/  LOP3.LUT P0, RZ, R226, 0x80, RZ, 0xc0, !PT ;  /* 0x00000080e2ff7812 */ /* 0x000fe2000780c0ff */
[----:B------:R-:W-:Y:S01]  /*eb70*/  LDSM.16.MT88.4 R28, [R209+0x3100] ;  /* 0x00310000d11c783b */ /* 0x000fe20000004200 */
        /* <DEDUP_REMOVED lines=41> */
[----:B------:R-:W-:Y:S04]  /*ee10*/  FSEL R47, R47, -INF , !P0 ;  /* 0xff8000002f2f7808 */ /* 0x000fe80004000000 */
        /* <DEDUP_REMOVED lines=16> */
[----:B------:R-:W-:Y:S01]  /*ef20*/  LDSM.16.MT88.4 R40, [R208+0x4900] ;  /* 0x00490000d028783b */ /* 0x000fe20000004200 */
[--C-:B------:R-:W-:Y:S01]  /*ef30*/  FFMA.FTZ R119, R119, c[0x0][0x2d0], -R46.reuse ;  /* 0x0000b40077777a23 */ /* 0x100fe2000001082e */
[----:B-1----:R-:W-:Y:S01]  /*ef40*/  FMNMX.FTZ R5, R7, R4, !PT ;  /* 0x0000000407057209 */ /* 0x002fe20007810000 */
[--C-:B------:R-:W-:Y:S02]  /*ef50*/  FFMA.FTZ R122, R249, c[0x0][0x2d0], -R46.reuse ;  /* 0x0000b400f97a7a23 */ /* 0x100fe4000001082e */
[--C-:B------:R-:W-:Y:S02]  /*ef60*/  FFMA.FTZ R128, R245, c[0x0][0x2d0], -R46.reuse ;  /* 0x0000b400f5807a23 */ /* 0x100fe4000001082e */
[----:B------:R-:W1:Y:S01]  /*ef70*/  MUFU.EX2 R15, R15 ;  /* 0x0000000f000f7308 */ /* 0x000e620000000800 */
[----:B------:R-:W2:Y:S01]  /*ef80*/  SHFL.BFLY PT, R4, R5, 0x1, 0x1f ;  /* 0x0c201f0005047f89 */ /* 0x000ea200000e0000 */
        /* <DEDUP_REMOVED lines=10> */
[----:B------:R-:W3:Y:S01]  /*f030*/  MUFU.EX2 R49, R49 ;  /* 0x0000003100317308 */ /* 0x000ee20000000800 */
[--C-:B------:R-:W-:Y:S02]  /*f040*/  FFMA.FTZ R143, R143, c[0x0][0x2d0], -R46.reuse ;  /* 0x0000b4008f8f7a23 */ /* 0x100fe4000001082e */
[--C-:B------:R-:W-:Y:S01]  /*f050*/  FFMA.FTZ R137, R137, c[0x0][0x2d0], -R46.reuse ;  /* 0x0000b40089897a23 */ /* 0x100fe2000001082e */
[----:B-1----:R-:W-:Y:S01]  /*f060*/  F2FP.PACK_AB R16, R15, R48 ;  /* 0x000000300f10723e */ /* 0x002fe200000000ff */
[--C-:B------:R-:W-:Y:S01]  /*f070*/  FFMA.FTZ R123, R123, c[0x0][0x2d0], -R46.reuse ;  /* 0x0000b4007b7b7a23 */ /* 0x100fe2000001082e */
[----:B--2---:R-:W-:Y:S01]  /*f080*/  FMNMX.FTZ R12, R5, R4, !PT ;  /* 0x00000004050c7209 */ /* 0x004fe20007810000 */
[----:B------:R-:W-:Y:S02]  /*f090*/  FMUL.FTZ R4, R3, c[0x0][0x2d0] ;  /* 0x0000b40003047a20 */ /* 0x000fe40000410000 */
[--C-:B------:R-:W-:Y:S01]  /*f0a0*/  FFMA.FTZ R158, R121, c[0x0][0x2d0], -R46.reuse ;  /* 0x0000b400799e7a23 */ /* 0x100fe2000001082e */
[C---:B------:R-:W-:Y:S01]  /*f0b0*/  FSETP.NEU.FTZ.AND P0, PT, R12.reuse, -INF , PT ;  /* 0xff8000000c00780b */ /* 0x040fe20003f1d000 */
[----:B------:R-:W-:Y:S01]  /*f0c0*/  FMUL.FTZ R118, R12, c[0x0][0x2d0] ;  /* 0x0000b4000c767a20 */ /* 0x000fe20000410000 */
[----:B------:R-:W1:Y:S01]  /*f0d0*/  MUFU.EX2 R3, R4 ;  /* 0x0000000400037308 */ /* 0x000e620000000800 */
[----:B------:R-:W-:Y:S01]  /*f0e0*/  FFMA.FTZ R120, R120, c[0x0][0x2d0], -R46 ;  /* 0x0000b40078787a23 */ /* 0x000fe2000001082e */
[----:B------:R-:W-:Y:S02]  /*f0f0*/  FSEL R5, R12, RZ, P0 ;  /* 0x000000ff0c057208 */ /* 0x000fe40000000000 */
[----:B------:R-:W-:Y:S02]  /*f100*/  FSEL R118, R118, RZ, P0 ;  /* 0x000000ff76767208 */ /* 0x000fe40000000000 */
[----:B------:R-:W-:Y:S01]  /*f110*/  ISETP.GT.AND P0, PT, R168, UR6, PT ;  /* 0x00000006a8007c0c */ /* 0x000fe2000bf04270 */
[----:B------:R-:W-:Y:S02]  /*f120*/  FADD.FTZ R5, -R5, R2 ;  /* 0x0000000205057221 */ /* 0x000fe40000010100 */
[--C-:B------:R-:W-:Y:S01]  /*f130*/  FFMA.FTZ R50, R11, c[0x0][0x2d0], -R118.reuse ;  /* 0x0000b4000b327a23 */ /* 0x100fe20000010876 */
[----:B------:R-:W-:Y:S01]  /*f140*/  MUFU.EX2 R119, R119 ;  /* 0x0000007700777308 */ /* 0x000fe20000000800 */
[----:B------:R-:W2:Y:S01]  /*f150*/  LDSM.16.MT88.4 R8, [R212+0x100] ;  /* 0x00010000d408783b */ /* 0x000ea20000004200 */
[--C-:B------:R-:W-:Y:S01]  /*f160*/  FFMA.FTZ R117, R25, c[0x0][0x2d0], -R118.reuse ;  /* 0x0000b40019757a23 */ /* 0x100fe20000010876 */
[----:B---3--:R-:W-:Y:S01]  /*f170*/  F2FP.PACK_AB R18, R49, R14 ;  /* 0x0000000e3112723e */ /* 0x008fe200000000ff */
[--C-:B------:R-:W-:Y:S02]  /*f180*/  FFMA.FTZ R116, R21, c[0x0][0x2d0], -R118.reuse ;  /* 0x0000b40015747a23 */ /* 0x100fe40000010876 */
[--C-:B------:R-:W-:Y:S02]  /*f190*/  FFMA.FTZ R51, R17, c[0x0][0x2d0], -R118.reuse ;  /* 0x0000b40011337a23 */ /* 0x100fe40000010876 */
[----:B------:R-:W-:Y:S01]  /*f1a0*/  FMUL.FTZ R2, R5, c[0x0][0x2d0] ;  /* 0x0000b40005027a20 */ /* 0x000fe20000410000 */
[----:B------:R-:W3:Y:S01]  /*f1b0*/  LDSM.16.MT88.4 R20, [R210+0x100] ;  /* 0x00010000d214783b */ /* 0x000ee20000004200 */
[----:B------:R-:W-:Y:S01]  /*f1c0*/  MUFU.EX2 R117, R117 ;  /* 0x0000007500757308 */ /* 0x000fe20000000800 */
[--C-:B------:R-:W-:Y:S02]  /*f1d0*/  FFMA.FTZ R160, R47, c[0x0][0x2d0], -R118.reuse ;  /* 0x0000b4002fa07a23 */ /* 0x100fe40000010876 */
[--C-:B------:R-:W-:Y:S02]  /*f1e0*/  FFMA.FTZ R156, R133, c[0x0][0x2d0], -R118.reuse ;  /* 0x0000b400859c7a23 */ /* 0x100fe40000010876 */
[C---:B-1----:R-:W-:Y:S02]  /*f1f0*/  FMUL.FTZ R4, R3.reuse, R112 ;  /* 0x0000007003047220 */ /* 0x042fe40000410000 */
[----:B------:R-:W1:Y:S01]  /*f200*/  LDSM.16.MT88.4 R24, [R209+0x100] ;  /* 0x00010000d118783b */ /* 0x000e620000004200 */
[C---:B------:R-:W-:Y:S02]  /*f210*/  FMUL.FTZ R5, R3.reuse, R113 ;  /* 0x0000007103057220 */ /* 0x040fe40000410000 */
[----:B------:R-:W4:Y:S01]  /*f220*/  MUFU.EX2 R116, R116 ;  /* 0x0000007400747308 */ /* 0x000f220000000800 */
        /* <DEDUP_REMOVED lines=11> */
[----:B------:R-:W5:Y:S01]  /*f2e0*/  MUFU.EX2 R50, R50 ;  /* 0x0000003200327308 */ /* 0x000f620000000800 */
[C---:B------:R-:W-:Y:S02]  /*f2f0*/  FMUL.FTZ R88, R3.reuse, R88 ;  /* 0x0000005803587220 */ /* 0x040fe40000410000 */
[----:B------:R-:W-:Y:S01]  /*f300*/  FMUL.FTZ R89, R3, R89 ;  /* 0x0000005903597220 */ /* 0x000fe20000410000 */
[----:B----4-:R-:W-:Y:S01]  /*f310*/  F2FP.PACK_AB R17, R116, R117 ;  /* 0x000000757411723e */ /* 0x010fe200000000ff */
[--C-:B------:R-:W-:Y:S02]  /*f320*/  FFMA.FTZ R133, R45, c[0x0][0x2d0], -R118.reuse ;  /* 0x0000b4002d857a23 */ /* 0x100fe40000010876 */
        /* <DEDUP_REMOVED lines=8> */
[----:B------:R-:W1:Y:S01]  /*f3b0*/  MUFU.EX2 R122, R122 ;  /* 0x0000007a007a7308 */ /* 0x000e620000000800 */
[C---:B------:R-:W-:Y:S02]  /*f3c0*/  FMUL.FTZ R53, R3.reuse, R53 ;  /* 0x0000003503357220 */ /* 0x040fe40000410000 */
[C---:B------:R-:W-:Y:S01]  /*f3d0*/  FMUL.FTZ R56, R3.reuse, R56 ;  /* 0x0000003803387220 */ /* 0x040fe20000410000 */
[----:B-----5:R-:W-:Y:S01]  /*f3e0*/  F2FP.PACK_AB R19, R50, R51 ;  /* 0x000000333213723e */ /* 0x020fe200000000ff */
[C---:B------:R-:W-:Y:S02]  /*f3f0*/  FMUL.FTZ R57, R3.reuse, R57 ;  /* 0x0000003903397220 */ /* 0x040fe40000410000 */
[C---:B------:R-:W-:Y:S02]  /*f400*/  FMUL.FTZ R60, R3.reuse, R60 ;  /* 0x0000003c033c7220 */ /* 0x040fe40000410000 */
[C---:B------:R-:W-:Y:S01]  /*f410*/  FMUL.FTZ R61, R3.reuse, R61 ;  /* 0x0000003d033d7220 */ /* 0x040fe20000410000 */
[----:B------:R-:W-:Y:S01]  /*f420*/  MUFU.EX2 R128, R128 ;  /* 0x0000008000807308 */ /* 0x000fe20000000800 */
[C---:B------:R-:W-:Y:S02]  /*f430*/  FMUL.FTZ R64, R3.reuse, R64 ;  /* 0x0000004003407220 */ /* 0x040fe40000410000 */
[C---:B------:R-:W-:Y:S02]  /*f440*/  FMUL.FTZ R65, R3.reuse, R65 ;  /* 0x0000004103417220 */ /* 0x040fe40000410000 */
[C---:B----4-:R-:W-:Y:S02]  /*f450*/  FMUL.FTZ R6, R2.reuse, R114 ;  /* 0x0000007202067220 */ /* 0x050fe40000410000 */
[C---:B------:R-:W-:Y:S02]  /*f460*/  FMUL.FTZ R7, R2.reuse, R115 ;  /* 0x0000007302077220 */ /* 0x040fe40000410000 */
[C---:B------:R-:W-:Y:S01]  /*f470*/  FMUL.FTZ R70, R2.reuse, R70 ;  /* 0x0000004602467220 */ /* 0x040fe20000410000 */
[----:B------:R-:W-:Y:S01]  /*f480*/  MUFU.EX2 R141, R141 ;  /* 0x0000008d008d7308 */ /* 0x000fe20000000800 */
[C---:B------:R-:W-:Y:S02]  /*f490*/  FMUL.FTZ R71, R2.reuse, R71 ;  /* 0x0000004702477220 */ /* 0x040fe40000410000 */
[C---:B------:R-:W-:Y:S01]  /*f4a0*/  FMUL.FTZ R74, R2.reuse, R74 ;  /* 0x0000004a024a7220 */ /* 0x040fe20000410000 */
[C---:B--2---:R-:W-:Y:S05]  /*f4b0*/  HMMA.16816.F32 R4, R16.reuse, R8, R4 ;  /* 0x000000081004723c */ /* 0x044fea0000001804 */
[C---:B------:R-:W-:Y:S01]  /*f4c0*/  FMUL.FTZ R75, R2.reuse, R75 ;  /* 0x0000004b024b7220 */ /* 0x040fe20000410000 */
[----:B------:R-:W-:Y:S01]  /*f4d0*/  MUFU.EX2 R130, R130 ;  /* 0x0000008200827308 */ /* 0x000fe20000000800 */
[C---:B------:R-:W-:Y:S01]  /*f4e0*/  FMUL.FTZ R78, R2.reuse, R78 ;  /* 0x0000004e024e7220 */ /* 0x040fe20000410000 */
[C---:B------:R-:W-:Y:S01]  /*f4f0*/  HMMA.16816.F32 R68, R16.reuse, R10, R68 ;  /* 0x0000000a1044723c */ /* 0x040fe20000001844 */
[----:B------:R-:W2:Y:S03]  /*f500*/  LDSM.16.MT88.4 R8, [R208+0x100] ;  /* 0x00010000d008783b */ /* 0x000ea60000004200 */
[C---:B------:R-:W-:Y:S02]  /*f510*/  FMUL.FTZ R79, R2.reuse, R79 ;  /* 0x0000004f024f7220 */ /* 0x040fe40000410000 */
[C---:B------:R-:W-:Y:S02]  /*f520*/  FMUL.FTZ R82, R2.reuse, R82 ;  /* 0x0000005202527220 */ /* 0x040fe40000410000 */
[C---:B---3--:R-:W-:Y:S01]  /*f530*/  HMMA.16816.F32 R72, R16.reuse, R20, R72 ;  /* 0x000000141048723c */ /* 0x048fe20000001848 */
[----:B------:R-:W-:Y:S03]  /*f540*/  MUFU.EX2 R132, R132 ;  /* 0x0000008400847308 */ /* 0x000fe60000000800 */
[C---:B------:R-:W-:Y:S02]  /*f550*/  FMUL.FTZ R83, R2.reuse, R83 ;  /* 0x0000005302537220 */ /* 0x040fe40000410000 */
[C---:B------:R-:W-:Y:S02]  /*f560*/  FMUL.FTZ R86, R2.reuse, R86 ;  /* 0x0000005602567220 */ /* 0x040fe40000410000 */
[C---:B------:R-:W-:Y:S01]  /*f570*/  HMMA.16816.F32 R76, R16.reuse, R22, R76 ;  /* 0x00000016104c723c */ /* 0x040fe2000000184c */
[----:B------:R-:W3:Y:S02]  /*f580*/  LDSM.16.MT88.4 R20, [R212+0x3100] ;  /* 0x00310000d414783b */ /* 0x000ee40000004200 */
[----:B------:R-:W-:Y:S01]  /*f590*/  MUFU.EX2 R149, R149 ;  /* 0x0000009500957308 */ /* 0x000fe20000000800 */
[C---:B------:R-:W-:Y:S02]  /*f5a0*/  FMUL.FTZ R87, R2.reuse, R87 ;  /* 0x0000005702577220 */ /* 0x040fe40000410000 */
[C---:B------:R-:W-:Y:S02]  /*f5b0*/  FMUL.FTZ R98, R2.reuse, R98 ;  /* 0x0000006202627220 */ /* 0x040fe40000410000 */
[C---:B-1----:R-:W-:Y:S04]  /*f5c0*/  HMMA.16816.F32 R80, R16.reuse, R24, R80 ;  /* 0x000000181050723c */ /* 0x042fe80000001850 */
[C---:B------:R-:W-:Y:S01]  /*f5d0*/  FMUL.FTZ R99, R2.reuse, R99 ;  /* 0x0000006302637220 */ /* 0x040fe20000410000 */
[----:B------:R-:W-:Y:S01]  /*f5e0*/  MUFU.EX2 R138, R138 ;  /* 0x0000008a008a7308 */ /* 0x000fe20000000800 */
[C---:B------:R-:W-:Y:S02]  /*f5f0*/  FMUL.FTZ R102, R2.reuse, R102 ;  /* 0x0000006602667220 */ /* 0x040fe40000410000 */
[C---:B------:R-:W-:Y:S01]  /*f600*/  HMMA.16816.F32 R84, R16.reuse, R26, R84 ;  /* 0x0000001a1054723c */ /* 0x040fe20000001854 */
[----:B------:R-:W1:Y:S03]  /*f610*/  LDSM.16.MT88.4 R24, [R210+0x3100] ;  /* 0x00310000d218783b */ /* 0x000e660000004200 */
[C---:B------:R-:W-:Y:S02]  /*f620*/  FMUL.FTZ R90, R2.reuse, R90 ;  /* 0x0000005a025a7220 */ /* 0x040fe40000410000 */
[C---:B------:R-:W-:Y:S01]  /*f630*/  FMUL.FTZ R91, R2.reuse, R91 ;  /* 0x0000005b025b7220 */ /* 0x040fe20000410000 */
[----:B------:R-:W-:Y:S01]  /*f640*/  MUFU.EX2 R159, R159 ;  /* 0x0000009f009f7308 */ /* 0x000fe20000000800 */
[C---:B------:R-:W-:Y:S04]  /*f650*/  FMUL.FTZ R103, R2.reuse, R103 ;  /* 0x0000006702677220 */ /* 0x040fe80000410000 */
[C---:B------:R-:W-:Y:S01]  /*f660*/  FMUL.FTZ R106, R2.reuse, R106 ;  /* 0x0000006a026a7220 */ /* 0x040fe20000410000 */
[C---:B--2---:R-:W-:Y:S03]  /*f670*/  HMMA.16816.F32 R88, R16.reuse, R8, R88 ;  /* 0x000000081058723c */ /* 0x044fe60000001858 */
[C---:B------:R-:W-:Y:S01]  /*f680*/  FMUL.FTZ R92, R3.reuse, R92 ;  /* 0x0000005c035c7220 */ /* 0x040fe20000410000 */
[----:B------:R-:W-:Y:S01]  /*f690*/  MUFU.EX2 R140, R140 ;  /* 0x0000008c008c7308 */ /* 0x000fe20000000800 */
[C---:B------:R-:W-:Y:S02]  /*f6a0*/  FMUL.FTZ R93, R3.reuse, R93 ;  /* 0x0000005d035d7220 */ /* 0x040fe40000410000 */
[C---:B------:R-:W-:Y:S02]  /*f6b0*/  FMUL.FTZ R94, R2.reuse, R94 ;  /* 0x0000005e025e7220 */ /* 0x040fe40000410000 */
[C---:B------:R-:W-:Y:S03]  /*f6c0*/  FMUL.FTZ R95, R2.reuse, R95 ;  /* 0x0000005f025f7220 */ /* 0x040fe60000410000 */
[C---:B------:R-:W-:Y:S02]  /*f6d0*/  FMUL.FTZ R8, R3.reuse, R108 ;  /* 0x0000006c03087220 */ /* 0x040fe40000410000 */
[----:B------:R-:W-:Y:S01]  /*f6e0*/  FMUL.FTZ R9, R3, R109 ;  /* 0x0000006d03097220 */ /* 0x000fe20000410000 */
[----:B------:R-:W-:Y:S01]  /*f6f0*/  MUFU.EX2 R163, R163 ;  /* 0x000000a300a37308 */ /* 0x000fe20000000800 */
[C---:B------:R-:W-:Y:S03]  /*f700*/  HMMA.16816.F32 R92, R16.reuse, R10, R92 ;  /* 0x0000000a105c723c */ /* 0x040fe6000000185c */
[C---:B------:R-:W-:Y:S02]  /*f710*/  FMUL.FTZ R107, R2.reuse, R107 ;  /* 0x0000006b026b7220 */ /* 0x040fe40000410000 */
[C---:B------:R-:W-:Y:S02]  /*f720*/  FMUL.FTZ R54, R2.reuse, R54 ;  /* 0x0000003602367220 */ /* 0x040fe40000410000 */
[C---:B------:R-:W-:Y:S01]  /*f730*/  FMUL.FTZ R10, R2.reuse, R110 ;  /* 0x0000006e020a7220 */ /* 0x040fe20000410000 */
[C---:B---3--:R-:W-:Y:S01]  /*f740*/  HMMA.16816.F32 R96, R16.reuse, R20, R96 ;  /* 0x000000141060723c */ /* 0x048fe20000001860 */
[----:B------:R-:W-:Y:S03]  /*f750*/  MUFU.EX2 R150, R150 ;  /* 0x0000009600967308 */ /* 0x000fe60000000800 */
[----:B------:R-:W-:Y:S02]  /*f760*/  FFMA.FTZ R110, R37, c[0x0][0x2d0], -R118 ;  /* 0x0000b400256e7a23 */ /* 0x000fe40000010876 */
[----:B------:R-:W-:Y:S01]  /*f770*/  LDSM.16.MT88.4 R36, [R208+0x900] ;  /* 0x00090000d024783b */ /* 0x000fe20000004200 */
[C---:B------:R-:W-:Y:S01]  /*f780*/  FMUL.FTZ R11, R2.reuse, R111 ;  /* 0x0000006f020b7220 */ /* 0x040fe20000410000 */
[C---:B------:R-:W-:Y:S03]  /*f790*/  HMMA.16816.F32 R100, R16.reuse, R22, R100 ;  /* 0x000000161064723c */ /* 0x040fe60000001864 */
[----:B------:R-:W-:Y:S01]  /*f7a0*/  MUFU.EX2 R110, R110 ;  /* 0x0000006e006e7308 */ /* 0x000fe20000000800 */
[----:B------:R-:W-:Y:S02]  /*f7b0*/  FMUL.FTZ R55, R2, R55 ;  /* 0x0000003702377220 */ /* 0x000fe40000410000 */
[----:B------:R-:W2:Y:S01]  /*f7c0*/  LDSM.16.MT88.4 R20, [R208+0x3100] ;  /* 0x00310000d014783b */ /* 0x000ea20000004200 */
[----:B------:R-:W-:Y:S01]  /*f7d0*/  FFMA.FTZ R109, R131, c[0x0][0x2d0], -R46 ;  /* 0x0000b400836d7a23 */ /* 0x000fe2000001082e */
[C---:B-1----:R-:W-:Y:S04]  /*f7e0*/  HMMA.16816.F32 R8, R16.reuse, R24, R8 ;  /* 0x000000181008723c */ /* 0x042fe80000001808 */
[----:B------:R-:W-:Y:S01]  /*f7f0*/  FFMA.FTZ R131, R33, c[0x0][0x2d0], -R118 ;  /* 0x0000b40021837a23 */ /* 0x000fe20000010876 */
[----:B------:R-:W1:Y:S01]  /*f800*/  MUFU.EX2 R109, R109 ;  /* 0x0000006d006d7308 */ /* 0x000e620000000800 */
[----:B------:R-:W-:Y:S01]  /*f810*/  LDSM.16.MT88.4 R32, [R209+0x900] ;  /* 0x00090000d120783b */ /* 0x000fe20000004200 */
[----:B------:R-:W-:Y:S01]  /*f820*/  FFMA.FTZ R46, R44, c[0x0][0x2d0], -R46 ;  /* 0x0000b4002c2e7a23 */ /* 0x000fe2000001082e */
[C---:B------:R-:W-:Y:S04]  /*f830*/  HMMA.16816.F32 R104, R16.reuse, R26, R104 ;  /* 0x0000001a1068723c */ /* 0x040fe80000001868 */
[C---:B------:R-:W-:Y:S02]  /*f840*/  FMUL.FTZ R58, R2.reuse, R58 ;  /* 0x0000003a023a7220 */ /* 0x040fe40000410000 */
[----:B------:R-:W3:Y:S01]  /*f850*/  LDSM.16.MT88.4 R24, [R212+0x900] ;  /* 0x00090000d418783b */ /* 0x000ee20000004200 */
[----:B------:R4:W-:Y:S01]  /*f860*/  MUFU.EX2 R121, R46 ;  /* 0x0000002e00797308 */ /* 0x0009e20000000800 */
[C---:B------:R-:W-:Y:S04]  /*f870*/  HMMA.16816.F32 R52, R16.reuse, R28, R52 ;  /* 0x0000001c1034723c */ /* 0x040fe80000001834 */
[C---:B------:R-:W-:Y:S02]  /*f880*/  FMUL.FTZ R59, R2.reuse, R59 ;  /* 0x0000003b023b7220 */ /* 0x040fe40000410000 */
[--C-:B------:R-:W-:Y:S02]  /*f890*/  FFMA.FTZ R108, R247, c[0x0][0x2d0], -R118.reuse ;  /* 0x0000b400f76c7a23 */ /* 0x100fe40000010876 */
[--C-:B------:R-:W-:Y:S01]  /*f8a0*/  FFMA.FTZ R111, R243, c[0x0][0x2d0], -R118.reuse ;  /* 0x0000b400f36f7a23 */ /* 0x100fe20000010876 */
[----:B------:R-:W5:Y:S02]  /*f8b0*/  MUFU.EX2 R131, R131 ;  /* 0x0000008300837308 */ /* 0x000f640000000800 */
[C---:B------:R-:W-:Y:S01]  /*f8c0*/  HMMA.16816.F32 R56, R16.reuse, R30, R56 ;  /* 0x0000001e1038723c */ /* 0x040fe20000001838 */
[----:B------:R-:W3:Y:S02]  /*f8d0*/  LDSM.16.MT88.4 R28, [R210+0x900] ;  /* 0x00090000d21c783b */ /* 0x000ee40000004200 */
[C---:B------:R-:W-:Y:S02]  /*f8e0*/  FMUL.FTZ R62, R2.reuse, R62 ;  /* 0x0000003e023e7220 */ /* 0x040fe40000410000 */
[C---:B------:R-:W-:Y:S02]  /*f8f0*/  FMUL.FTZ R63, R2.reuse, R63 ;  /* 0x0000003f023f7220 */ /* 0x040fe40000410000 */
[C---:B------:R-:W-:Y:S01]  /*f900*/  FMUL.FTZ R66, R2.reuse, R66 ;  /* 0x0000004202427220 */ /* 0x040fe20000410000 */
[----:B------:R-:W-:Y:S01]  /*f910*/  MUFU.EX2 R108, R108 ;  /* 0x0000006c006c7308 */ /* 0x000fe20000000800 */
[----:B------:R-:W-:Y:S03]  /*f920*/  FMUL.FTZ R67, R2, R67 ;  /* 0x0000004302437220 */ /* 0x000fe60000410000 */
[C---:B--2---:R-:W-:Y:S01]  /*f930*/  HMMA.16816.F32 R60, R16.reuse, R20, R60 ;  /* 0x00000014103c723c */ /* 0x044fe2000000183c */
[----:B----4-:R-:W-:Y:S02]  /*f940*/  LDSM.16.MT88.4 R44, [R209+0x2900] ;  /* 0x00290000d12c783b */ /* 0x010fe40000004200 */
[--C-:B------:R-:W-:Y:S02]  /*f950*/  FFMA.FTZ R134, R241, c[0x0][0x2d0], -R118.reuse ;  /* 0x0000b400f1867a23 */ /* 0x100fe40000010876 */
[--C-:B------:R-:W-:Y:S01]  /*f960*/  FFMA.FTZ R155, R237, c[0x0][0x2d0], -R118.reuse ;  /* 0x0000b400ed9b7a23 */ /* 0x100fe20000010876 */
[----:B------:R-:W2:Y:S01]  /*f970*/  MUFU.EX2 R111, R111 ;  /* 0x0000006f006f7308 */ /* 0x000ea20000000800 */
[--C-:B------:R-:W-:Y:S01]  /*f980*/  FFMA.FTZ R136, R235, c[0x0][0x2d0], -R118.reuse ;  /* 0x0000b400eb887a23 */ /* 0x100fe20000010876 */
[----:B------:R-:W-:Y:S01]  /*f990*/  HMMA.16816.F32 R64, R16, R22, R64 ;  /* 0x000000161040723c */ /* 0x000fe20000001840 */
[----:B------:R-:W4:Y:S03]  /*f9a0*/  LDSM.16.MT88.4 R20, [R212+0x3900] ;  /* 0x00390000d414783b */ /* 0x000f260000004200 */
[--C-:B------:R-:W-:Y:S02]  /*f9b0*/  FFMA.FTZ R157, R157, c[0x0][0x2d0], -R118.reuse ;  /* 0x0000b4009d9d7a23 */ /* 0x100fe40000010876 */
[--C-:B------:R-:W-:Y:S01]  /*f9c0*/  FFMA.FTZ R142, R231, c[0x0][0x2d0], -R118.reuse ;  /* 0x0000b400e78e7a23 */ /* 0x100fe20000010876 */
[----:B------:R-:W-:Y:S01]  /*f9d0*/  F2FP.PACK_AB R16, R122, R119 ;  /* 0x000000777a10723e */ /* 0x000fe200000000ff */
[----:B------:R-:W-:Y:S01]  /*f9e0*/  MUFU.EX2 R134, R134 ;  /* 0x0000008600867308 */ /* 0x000fe20000000800 */
[----:B-1----:R-:W-:Y:S03]  /*f9f0*/  F2FP.PACK_AB R18, R109, R128 ;  /* 0x000000806d12723e */ /* 0x002fe600000000ff */
[----:B-----5:R-:W-:Y:S01]  /*fa00*/  F2FP.PACK_AB R19, R131, R110 ;  /* 0x0000006e8313723e */ /* 0x020fe200000000ff */
[--C-:B------:R-:W-:Y:S02]  /*fa10*/  FFMA.FTZ R167, R167, c[0x0][0x2d0], -R118.reuse ;  /* 0x0000b400a7a77a23 */ /* 0x100fe40000010876 */
[--C-:B------:R-:W-:Y:S02]  /*fa20*/  FFMA.FTZ R148, R165, c[0x0][0x2d0], -R118.reuse ;  /* 0x0000b400a5947a23 */ /* 0x100fe40000010876 */
[--C-:B------:R-:W-:Y:S01]  /*fa30*/  FFMA.FTZ R161, R161, c[0x0][0x2d0], -R118.reuse ;  /* 0x0000b400a1a17a23 */ /* 0x100fe20000010876 */
[----:B------:R-:W1:Y:S01]  /*fa40*/  MUFU.EX2 R155, R155 ;  /* 0x0000009b009b7308 */ /* 0x000e620000000800 */
[--C-:B------:R-:W-:Y:S02]  /*fa50*/  FFMA.FTZ R151, R151, c[0x0][0x2d0], -R118.reuse ;  /* 0x0000b40097977a23 */ /* 0x100fe40000010876 */
[--C-:B------:R-:W-:Y:S01]  /*fa60*/  FFMA.FTZ R154, R139, c[0x0][0x2d0], -R118.reuse ;  /* 0x0000b4008b9a7a23 */ /* 0x100fe20000010876 */
[----:B--2---:R-:W-:Y:S01]  /*fa70*/  F2FP.PACK_AB R17, R111, R108 ;  /* 0x0000006c6f11723e */ /* 0x004fe200000000ff */
[--C-:B------:R-:W-:Y:S02]  /*fa80*/  FFMA.FTZ R135, R135, c[0x0][0x2d0], -R118.reuse ;  /* 0x0000b40087877a23 */ /* 0x100fe40000010876 */
[--C-:B------:R-:W-:Y:S02]  /*fa90*/  FFMA.FTZ R129, R129, c[0x0][0x2d0], -R118.reuse ;  /* 0x0000b40081817a23 */ /* 0x100fe40000010876 */
[----:B------:R-:W-:Y:S01]  /*faa0*/  FFMA.FTZ R118, R13, c[0x0][0x2d0], -R118 ;  /* 0x0000b4000d767a23 */ /* 0x000fe20000010876 */
[----:B------:R-:W-:Y:S01]  /*fab0*/  MUFU.EX2 R136, R136 ;  /* 0x0000008800887308 */ /* 0x000fe20000000800 */
[C---:B---3--:R-:W-:Y:S03]  /*fac0*/  HMMA.16816.F32 R4, R16.reuse, R24, R4 ;  /* 0x000000181004723c */ /* 0x048fe60000001804 */
[----:B------:R-:W-:Y:S02]  /*fad0*/  FFMA.FTZ R48, R3, R228, R48 ;  /* 0x000000e403307223 */ /* 0x000fe40000010030 */
[----:B------:R-:W-:Y:S02]  /*fae0*/  FFMA.FTZ R117, R2, R227, R117 ;  /* 0x000000e302757223 */ /* 0x000fe40000010075 */
[----:B------:R-:W-:Y:S01]  /*faf0*/  FADD.FTZ R15, R15, R48 ;  /* 0x000000300f0f7221 */ /* 0x000fe20000010000 */
[C---:B------:R-:W-:Y:S01]  /*fb00*/  HMMA.16816.F32 R68, R16.reuse, R26, R68 ;  /* 0x0000001a1044723c */ /* 0x040fe20000001844 */
[----:B------:R-:W2:Y:S01]  /*fb10*/  LDSM.16.MT88.4 R24, [R210+0x3900] ;  /* 0x00390000d218783b */ /* 0x000ea20000004200 */
[----:B------:R-:W3:Y:S02]  /*fb20*/  MUFU.EX2 R157, R157 ;  /* 0x0000009d009d7308 */ /* 0x000ee40000000800 */
[----:B------:R-:W-:Y:S02]  /*fb30*/  FADD.FTZ R116, R116, R117 ;  /* 0x0000007574747221 */ /* 0x000fe40000010000 */
[----:B------:R-:W-:Y:S02]  /*fb40*/  FADD.FTZ R14, R14, R15 ;  /* 0x0000000f0e0e7221 */ /* 0x000fe40000010000 */
[C---:B------:R-:W-:Y:S04]  /*fb50*/  HMMA.16816.F32 R72, R16.reuse, R28, R72 ;  /* 0x0000001c1048723c */ /* 0x040fe80000001848 */
[----:B------:R-:W-:Y:S01]  /*fb60*/  MUFU.EX2 R142, R142 ;  /* 0x0000008e008e7308 */ /* 0x000fe20000000800 */
[----:B------:R-:W-:Y:S02]  /*fb70*/  FADD.FTZ R3, R51, R116 ;  /* 0x0000007433037221 */ /* 0x000fe40000010000 */
[----:B------:R-:W-:Y:S01]  /*fb80*/  FADD.FTZ R14, R49, R14 ;  /* 0x0000000e310e7221 */ /* 0x000fe20000010000 */
[C---:B------:R-:W-:Y:S01]  /*fb90*/  HMMA.16816.F32 R76, R16.reuse, R30, R76 ;  /* 0x0000001e104c723c */ /* 0x040fe2000000184c */
[----:B------:R-:W5:Y:S03]  /*fba0*/  LDSM.16.MT88.4 R28, [R209+0x3900] ;  /* 0x00390000d11c783b */ /* 0x000f660000004200 */
[----:B------:R-:W-:Y:S02]  /*fbb0*/  FADD.FTZ R3, R50, R3 ;  /* 0x0000000332037221 */ /* 0x000fe40000010000 */
[----:B------:R-:W1:Y:S01]  /*fbc0*/  MUFU.EX2 R167, R167 ;  /* 0x000000a700a77308 */ /* 0x000e620000000800 */
[----:B------:R-:W-:Y:S01]  /*fbd0*/  FADD.FTZ R119, R119, R14 ;  /* 0x0000000e77777221 */ /* 0x000fe20000010000 */
        /* <DEDUP_REMOVED lines=9> */
[----:B------:R-:W1:Y:S01]  /*fc70*/  MUFU.EX2 R161, R161 ;  /* 0x000000a100a17308 */ /* 0x000e620000000800 */
[----:B------:R-:W-:Y:S02]  /*fc80*/  FADD.FTZ R110, R110, R111 ;  /* 0x0000006f6e6e7221 */ /* 0x000fe40000010000 */
[----:B------:R-:W-:Y:S01]  /*fc90*/  FADD.FTZ R128, R109, R128 ;  /* 0x000000806d807221 */ /* 0x000fe20000010000 */
[C---:B------:R-:W-:Y:S01]  /*fca0*/  HMMA.16816.F32 R92, R16.reuse, R38, R92 ;  /* 0x00000026105c723c */ /* 0x040fe2000000185c */
[----:B------:R-:W-:Y:S03]  /*fcb0*/  LDSM.16.MT88.4 R36, [R208+0x4100] ;  /* 0x00410000d024783b */ /* 0x000fe60000004200 */
[----:B------:R-:W-:Y:S02]  /*fcc0*/  FADD.FTZ R131, R131, R110 ;  /* 0x0000006e83837221 */ /* 0x000fe40000010000 */
[----:B------:R-:W1:Y:S01]  /*fcd0*/  MUFU.EX2 R143, R143 ;  /* 0x0000008f008f7308 */ /* 0x000e620000000800 */
[----:B------:R-:W-:Y:S01]  /*fce0*/  IMAD.MOV.U32 R3, RZ, RZ, R0 ;  /* 0x000000ffff037224 */ /* 0x000fe200078e0000 */
[C---:B----4-:R-:W-:Y:S08]  /*fcf0*/  HMMA.16816.F32 R96, R16.reuse, R20, R96 ;  /* 0x000000141060723c */ /* 0x050ff00000001860 */
[C---:B------:R-:W-:Y:S01]  /*fd00*/  HMMA.16816.F32 R100, R16.reuse, R22, R100 ;  /* 0x000000161064723c */ /* 0x040fe20000001864 */
[----:B------:R-:W4:Y:S01]  /*fd10*/  LDSM.16.MT88.4 R20, [R212+0x1100] ;  /* 0x00110000d414783b */ /* 0x000f220000004200 */
[----:B------:R-:W-:Y:S06]  /*fd20*/  MUFU.EX2 R137, R137 ;  /* 0x0000008900897308 */ /* 0x000fec0000000800 */
[C---:B--2---:R-:W-:Y:S04]  /*fd30*/  HMMA.16816.F32 R8, R16.reuse, R24, R8 ;  /* 0x000000181008723c */ /* 0x044fe80000001808 */
[----:B------:R-:W2:Y:S04]  /*fd40*/  MUFU.EX2 R152, R152 ;  /* 0x0000009800987308 */ /* 0x000ea80000000800 */
[C---:B------:R-:W-:Y:S01]  /*fd50*/  HMMA.16816.F32 R104, R16.reuse, R26, R104 ;  /* 0x0000001a1068723c */ /* 0x040fe20000001868 */
[----:B------:R-:W2:Y:S05]  /*fd60*/  LDSM.16.MT88.4 R24, [R210+0x1100] ;  /* 0x00110000d218783b */ /* 0x000eaa0000004200 */
[----:B------:R-:W-:Y:S02]  /*fd70*/  MUFU.EX2 R151, R151 ;  /* 0x0000009700977308 */ /* 0x000fe40000000800 */
[C---:B-----5:R-:W-:Y:S08]  /*fd80*/  HMMA.16816.F32 R52, R16.reuse, R28, R52 ;  /* 0x0000001c1034723c */ /* 0x060ff00000001834 */
[C---:B------:R-:W-:Y:S01]  /*fd90*/  HMMA.16816.F32 R56, R16.reuse, R30, R56 ;  /* 0x0000001e1038723c */ /* 0x040fe20000001838 */
[----:B------:R-:W5:Y:S01]  /*fda0*/  LDSM.16.MT88.4 R28, [R209+0x1100] ;  /* 0x00110000d11c783b */ /* 0x000f620000004200 */
[----:B------:R-:W2:Y:S06]  /*fdb0*/  MUFU.EX2 R154, R154 ;  /* 0x0000009a009a7308 */ /* 0x000eac0000000800 */
[C---:B-1----:R-:W-:Y:S04]  /*fdc0*/  HMMA.16816.F32 R60, R16.reuse, R32, R60 ;  /* 0x00000020103c723c */ /* 0x042fe8000000183c */
[----:B------:R-:W-:Y:S04]  /*fdd0*/  MUFU.EX2 R135, R135 ;  /* 0x0000008700877308 */ /* 0x000fe80000000800 */
[----:B------:R-:W-:Y:S01]  /*fde0*/  HMMA.16816.F32 R64, R16, R34, R64 ;  /* 0x000000221040723c */ /* 0x000fe20000001840 */
[----:B------:R-:W1:Y:S05]  /*fdf0*/  LDSM.16.MT88.4 R32, [R208+0x1100] ;  /* 0x00110000d020783b */ /* 0x000e6a0000004200 */
[----:B------:R-:W1:Y:S01]  /*fe00*/  MUFU.EX2 R156, R156 ;  /* 0x0000009c009c7308 */ /* 0x000e620000000800 */
[----:B------:R-:W-:Y:S01]  /*fe10*/  F2FP.PACK_AB R16, R130, R141 ;  /* 0x0000008d8210723e */ /* 0x000fe200000000ff */
[----:B------:R-:W-:Y:S01]  /*fe20*/  FADD.FTZ R141, R141, R128 ;  /* 0x000000808d8d7221 */ /* 0x000fe20000010000 */
[----:B------:R-:W-:Y:S03]  /*fe30*/  F2FP.PACK_AB R18, R149, R132 ;  /* 0x000000849512723e */ /* 0x000fe600000000ff */
[----:B------:R-:W-:Y:S01]  /*fe40*/  F2FP.PACK_AB R17, R155, R134 ;  /* 0x000000869b11723e */ /* 0x000fe200000000ff */
[----:B------:R-:W-:Y:S01]  /*fe50*/  FADD.FTZ R134, R134, R131 ;  /* 0x0000008386867221 */ /* 0x000fe20000010000 */
[----:B---3--:R-:W-:Y:S01]  /*fe60*/  F2FP.PACK_AB R19, R157, R136 ;  /* 0x000000889d13723e */ /* 0x008fe200000000ff */
[----:B------:R-:W-:Y:S01]  /*fe70*/  FADD.FTZ R141, R130, R141 ;  /* 0x0000008d828d7221 */ /* 0x000fe20000010000 */
[----:B------:R-:W-:Y:S01]  /*fe80*/  MUFU.EX2 R123, R123 ;  /* 0x0000007b007b7308 */ /* 0x000fe20000000800 */
[----:B------:R-:W-:Y:S02]  /*fe90*/  FADD.FTZ R155, R155, R134 ;  /* 0x000000869b9b7221 */ /* 0x000fe40000010000 */
[----:B------:R-:W-:Y:S02]  /*fea0*/  FADD.FTZ R132, R132, R141 ;  /* 0x0000008d84847221 */ /* 0x000fe40000010000 */
[C---:B----4-:R-:W-:Y:S03]  /*feb0*/  HMMA.16816.F32 R4, R16.reuse, R20, R4 ;  /* 0x000000141004723c */ /* 0x050fe60000001804 */
[----:B------:R-:W-:Y:S02]  /*fec0*/  FADD.FTZ R136, R136, R155 ;  /* 0x0000009b88887221 */ /* 0x000fe40000010000 */
[----:B------:R-:W3:Y:S01]  /*fed0*/  MUFU.EX2 R158, R158 ;  /* 0x0000009e009e7308 */ /* 0x000ee20000000800 */
[----:B------:R-:W-:Y:S02]  /*fee0*/  FADD.FTZ R149, R149, R132 ;  /* 0x0000008495957221 */ /* 0x000fe40000010000 */
[C---:B------:R-:W-:Y:S01]  /*fef0*/  HMMA.16816.F32 R68, R16.reuse, R22, R68 ;  /* 0x000000161044723c */ /* 0x040fe20000001844 */
[----:B------:R-:W4:Y:S03]  /*ff00*/  LDSM.16.MT88.4 R20, [R212+0x4100] ;  /* 0x00410000d414783b */ /* 0x000f260000004200 */
[----:B------:R-:W-:Y:S03]  /*ff10*/  FADD.FTZ R157, R157, R136 ;  /* 0x000000889d9d7221 */ /* 0x000fe60000010000 */
[----:B------:R-:W1:Y:S01]  /*ff20*/  MUFU.EX2 R120, R120 ;  /* 0x0000007800787308 */ /* 0x000e620000000800 */
[C---:B--2---:R-:W-:Y:S08]  /*ff30*/  HMMA.16816.F32 R72, R16.reuse, R24, R72 ;  /* 0x000000181048723c */ /* 0x044ff00000001848 */
[C---:B------:R-:W-:Y:S01]  /*ff40*/  HMMA.16816.F32 R76, R16.reuse, R26, R76 ;  /* 0x0000001a104c723c */ /* 0x040fe2000000184c */
[----:B------:R-:W2:Y:S01]  /*ff50*/  LDSM.16.MT88.4 R24, [R210+0x4100] ;  /* 0x00410000d218783b */ /* 0x000ea20000004200 */
[----:B------:R-:W-:Y:S06]  /*ff60*/  MUFU.EX2 R129, R129 ;  /* 0x0000008100817308 */ /* 0x000fec0000000800 */
[C---:B-----5:R-:W-:Y:S04]  /*ff70*/  HMMA.16816.F32 R80, R16.reuse, R28, R80 ;  /* 0x0000001c1050723c */ /* 0x060fe80000001850 */
[----:B------:R-:W5:Y:S04]  /*ff80*/  MUFU.EX2 R160, R160 ;  /* 0x000000a000a07308 */ /* 0x000f680000000800 */
[C---:B------:R-:W-:Y:S01]  /*ff90*/  HMMA.16816.F32 R84, R16.reuse, R30, R84 ;  /* 0x0000001e1054723c */ /* 0x040fe20000001854 */
[----:B------:R-:W3:Y:S05]  /*ffa0*/  LDSM.16.MT88.4 R28, [R209+0x4100] ;  /* 0x00410000d11c783b */ /* 0x000eea0000004200 */
[----:B------:R-:W-:Y:S02]  /*ffb0*/  MUFU.EX2 R133, R133 ;  /* 0x0000008500857308 */ /* 0x000fe40000000800 */
[C---:B-1----:R-:W-:Y:S08]  /*ffc0*/  HMMA.16816.F32 R88, R16.reuse, R32, R88 ;  /* 0x000000201058723c */ /* 0x042ff00000001858 */
[C---:B------:R-:W-:Y:S01]  /*ffd0*/  HMMA.16816.F32 R92, R16.reuse, R34, R92 ;  /* 0x00000022105c723c */ /* 0x040fe2000000185c */
[----:B------:R-:W1:Y:S01]  /*ffe0*/  LDSM.16.MT88.4 R32, [R212+0x1900] ;  /* 0x00190000d420783b */ /* 0x000e620000004200 */
[----:B------:R-:W1:Y:S06]  /*fff0*/  MUFU.EX2 R118, R118 ;  /* 0x0000007600767308 */ /* 0x000e6c0000000800 */
[C---:B----4-:R-:W-:Y:S08]  /*10000*/  HMMA.16816.F32 R96, R16.reuse, R20, R96 ;  /* 0x000000141060723c */ /* 0x050ff00000001860 */
        /* <DEDUP_REMOVED lines=22> */
[----:B------:R-:W-:Y:S02]  /*10170*/  FADD.FTZ R163, R163, R140 ;  /* 0x0000008ca3a37221 */ /* 0x000fe40000010000 */
[----:B------:R-:W-:Y:S01]  /*10180*/  FADD.FTZ R2, R161, R2 ;  /* 0x00000002a1027221 */ /* 0x000fe20000010000 */
[C---:B------:R-:W-:Y:S01]  /*10190*/  HMMA.16816.F32 R68, R16.reuse, R34, R68 ;  /* 0x000000221044723c */ /* 0x040fe20000001844 */
[----:B------:R-:W1:Y:S07]  /*101a0*/  LDSM.16.MT88.4 R32, [R212+0x4900] ;  /* 0x00490000d420783b */ /* 0x000e6e0000004200 */
        /* <DEDUP_REMOVED lines=11> */
[----:B------:R-:W-:Y:S07]  /*10260*/  LDSM.16.MT88.4 R32, [R208+0x2100] ;  /* 0x00210000d020783b */ /* 0x000fee0000004200 */
[C---:B----4-:R-:W-:Y:S08]  /*10270*/  HMMA.16816.F32 R8, R16.reuse, R20, R8 ;  /* 0x000000141008723c */ /* 0x050ff00000001808 */
        /* <DEDUP_REMOVED lines=14> */
[----:B------:R-:W-:Y:S01]  /*10360*/  FADD.FTZ R150, R143, R150 ;  /* 0x000000968f967221 */ /* 0x000fe20000010000 */
[----:B------:R-:W-:Y:S01]  /*10370*/  IADD3 R2, R168, -0x1, RZ ;  /* 0xffffffffa8027810 */ /* 0x000fe20007ffe0ff */
        /* <DEDUP_REMOVED lines=8> */
[----:B------:R-:W-:Y:S02]  /*10400*/  IMAD.MOV.U32 R168, RZ, RZ, R2 ;  /* 0x000000ffffa87224 */ /* 0x000fe400078e0002 */
[----:B------:R-:W-:Y:S02]  /*10410*/  IMAD.MOV.U32 R2, RZ, RZ, R12 ;  /* 0x000000ffff027224 */ /* 0x000fe400078e000c */
[C---:B---3--:R-:W-:Y:S08]  /*10420*/  HMMA.16816.F32 R72, R16.reuse, R28, R72 ;  /* 0x0000001c1048723c */ /* 0x048ff00000001848 */
        /* <DEDUP_REMOVED lines=17> */
[----:B------:R-:W1:Y:S06]  /*10540*/  LDSM.16.MT88.4 R20, [R212+0x5900] ;  /* 0x00590000d414783b */ /* 0x000e6c0000004200 */
[----:B------:R-:W-:Y:S01]  /*10550*/  F2FP.PACK_AB R16, R158, R123 ;  /* 0x0000007b9e10723e */ /* 0x000fe200000000ff */
[----:B------:R-:W-:Y:S01]  /*10560*/  FADD.FTZ R123, R123, R152 ;  /* 0x000000987b7b7221 */ /* 0x000fe20000010000 */
[----:B------:R-:W-:Y:S03]  /*10570*/  F2FP.PACK_AB R18, R121, R120 ;  /* 0x000000787912723e */ /* 0x000fe600000000ff */
[----:B-----5:R-:W-:Y:S01]  /*10580*/  F2FP.PACK_AB R17, R160, R129 ;  /* 0x00000081a011723e */ /* 0x020fe200000000ff */
[----:B------:R-:W-:Y:S01]  /*10590*/  FADD.FTZ R129, R129, R156 ;  /* 0x0000009c81817221 */ /* 0x000fe20000010000 */
[----:B------:R-:W-:Y:S01]  /*105a0*/  F2FP.PACK_AB R19, R118, R133 ;  /* 0x000000857613723e */ /* 0x000fe200000000ff */
[----:B------:R-:W-:Y:S02]  /*105b0*/  FADD.FTZ R123, R158, R123 ;  /* 0x0000007b9e7b7221 */ /* 0x000fe40000010000 */
[----:B------:R-:W-:Y:S02]  /*105c0*/  FADD.FTZ R160, R160, R129 ;  /* 0x00000081a0a07221 */ /* 0x000fe40000010000 */
[----:B------:R-:W-:Y:S02]  /*105d0*/  FADD.FTZ R120, R120, R123 ;  /* 0x0000007b78787221 */ /* 0x000fe40000010000 */
[C---:B----4-:R-:W-:Y:S01]  /*105e0*/  HMMA.16816.F32 R112, R16.reuse, R32, R4 ;  /* 0x000000201070723c */ /* 0x050fe20000001804 */
[----:B------:R-:W3:Y:S02]  /*105f0*/  LDSM.16.MT88.4 R4, [R210+0x5900] ;  /* 0x00590000d204783b */ /* 0x000ee40000004200 */
[----:B------:R-:W-:Y:S02]  /*10600*/  FADD.FTZ R133, R133, R160 ;  /* 0x000000a085857221 */ /* 0x000fe40000010000 */
[----:B------:R-:W-:Y:S02]  /*10610*/  FADD.FTZ R228, R121, R120 ;  /* 0x0000007879e47221 */ /* 0x000fe40000010000 */
[----:B------:R-:W-:Y:S01]  /*10620*/  FADD.FTZ R227, R118, R133 ;  /* 0x0000008576e37221 */ /* 0x000fe20000010000 */
[C---:B------:R-:W-:Y:S08]  /*10630*/  HMMA.16816.F32 R68, R16.reuse, R34, R68 ;  /* 0x000000221044723c */ /* 0x040ff00000001844 */
[C---:B------:R-:W-:Y:S08]  /*10640*/  HMMA.16816.F32 R72, R16.reuse, R40, R72 ;  /* 0x000000281048723c */ /* 0x040ff00000001848 */
[C---:B------:R-:W-:Y:S08]  /*10650*/  HMMA.16816.F32 R76, R16.reuse, R42, R76 ;  /* 0x0000002a104c723c */ /* 0x040ff0000000184c */
[C---:B------:R-:W-:Y:S08]  /*10660*/  HMMA.16816.F32 R80, R16.reuse, R44, R80 ;  /* 0x0000002c1050723c */ /* 0x040ff00000001850 */
[C---:B------:R-:W-:Y:S08]  /*10670*/  HMMA.16816.F32 R84, R16.reuse, R46, R84 ;  /* 0x0000002e1054723c */ /* 0x040ff00000001854 */
[C---:B--2---:R-:W-:Y:S08]  /*10680*/  HMMA.16816.F32 R88, R16.reuse, R24, R88 ;  /* 0x000000181058723c */ /* 0x044ff00000001858 */
[C---:B------:R-:W-:Y:S01]  /*10690*/  HMMA.16816.F32 R92, R16.reuse, R26, R92 ;  /* 0x0000001a105c723c */ /* 0x040fe2000000185c */
[----:B------:R-:W2:Y:S07]  /*106a0*/  LDSM.16.MT88.4 R24, [R209+0x5900] ;  /* 0x00590000d118783b */ /* 0x000eae0000004200 */
[C---:B-1----:R-:W-:Y:S08]  /*106b0*/  HMMA.16816.F32 R96, R16.reuse, R20, R96 ;  /* 0x000000141060723c */ /* 0x042ff00000001860 */
[C---:B------:R-:W-:Y:S01]  /*106c0*/  HMMA.16816.F32 R100, R16.reuse, R22, R100 ;  /* 0x000000161064723c */ /* 0x040fe20000001864 */
[----:B------:R-:W1:Y:S07]  /*106d0*/  LDSM.16.MT88.4 R20, [R208+0x5900] ;  /* 0x00590000d014783b */ /* 0x000e6e0000004200 */
[C---:B---3--:R-:W-:Y:S08]  /*106e0*/  HMMA.16816.F32 R108, R16.reuse, R4, R8 ;  /* 0x00000004106c723c */ /* 0x048ff00000001808 */
[C---:B------:R-:W-:Y:S08]  /*106f0*/  HMMA.16816.F32 R104, R16.reuse, R6, R104 ;  /* 0x000000061068723c */ /* 0x040ff00000001868 */
[C---:B--2---:R-:W-:Y:S08]  /*10700*/  HMMA.16816.F32 R52, R16.reuse, R24, R52 ;  /* 0x000000181034723c */ /* 0x044ff00000001834 */
[C---:B------:R-:W-:Y:S08]  /*10710*/  HMMA.16816.F32 R56, R16.reuse, R26, R56 ;  /* 0x0000001a1038723c */ /* 0x040ff00000001838 */
[C---:B-1----:R-:W-:Y:S08]  /*10720*/  HMMA.16816.F32 R60, R16.reuse, R20, R60 ;  /* 0x00000014103c723c */ /* 0x042ff0000000183c */
[----:B------:R-:W-:Y:S01]  /*10730*/  HMMA.16816.F32 R64, R16, R22, R64 ;  /* 0x000000161040723c */ /* 0x000fe20000001840 */
[----:B------:R-:W-:-:S07]  /*10740*/  @P0 BRA `(.L_x_2372) ;  /* 0xffffc17000000947 */ /* 0x000fce000383ffff */
.L_x_2362:
        /* <DEDUP_REMOVED lines=90> */
.L_x_2330:
        /* <DEDUP_REMOVED lines=229> */
.L_x_2375:
[----:B---34-:R-:W-:Y:S05]  /*11b40*/  BSYNC B0 ;  /* 0x0000000000007941 */ /* 0x018fea0003800000 */
.L_x_2374:
        /* <DEDUP_REMOVED lines=15> */
.L_x_2377:
[----:B------:R-:W-:Y:S05]  /*11c40*/  BSYNC B0 ;  /* 0x0000000000007941 */ /* 0x000fea0003800000 */
.L_x_2376:
        /* <DEDUP_REMOVED lines=15> */
.L_x_2379:
[----:B------:R-:W-:Y:S05]  /*11d40*/  BSYNC B0 ;  /* 0x0000000000007941 */ /* 0x000fea0003800000 */
.L_x_2378:
        /* <DEDUP_REMOVED lines=16> */
.L_x_2373:
        /* <DEDUP_REMOVED lines=42> */
.L_x_2381:
[----:B------:R-:W-:Y:S05]  /*120f0*/  BSYNC B0 ;  /* 0x0000000000007941 */ /* 0x000fea0003800000 */
.L_x_2380:
        /* <DEDUP_REMOVED lines=57> */
.L_x_2383:
[----:B------:R-:W-:Y:S05]  /*12490*/  BSYNC B0 ;  /* 0x0000000000007941 */ /* 0x000fea0003800000 */
.L_x_2382:
        /* <DEDUP_REMOVED lines=15> */
.L_x_2385:
[----:B------:R-:W-:Y:S05]  /*12590*/  BSYNC B0 ;  /* 0x0000000000007941 */ /* 0x000fea0003800000 */
.L_x_2384:
        /* <DEDUP_REMOVED lines=15> */
.L_x_2387:
[----:B------:R-:W-:Y:S05]  /*12690*/  BSYNC B0 ;  /* 0x0000000000007941 */ /* 0x000fea0003800000 */
.L_x_2386:
        /* <DEDUP_REMOVED lines=16> */
.L_x_2388:
        /* <DEDUP_REMOVED lines=14> */
.L_x_4361:


//--------------------- .text._ZN7cutlass13device_kernelIN5flash19enable_sm80_to_sm89INS1_16FlashAttnFwdSm80INS1_25CollectiveMainloopFwdSm80ILi8ELi1ELb1EN4cute5tupleIJNS5_1CILi128EEENS7_ILi96EEES8_EEELi128ENS_6half_tEfNS_4arch4Sm80ELb0ELb1ELb0ELb1ELb1ELb0ELb1ELb0EEENS1_21CollectiveEpilogueFwdINS6_IJS8_S8_S9_EEENS6_IJNS7_ILi1EEESH_SH_EEESB_SD_Li256ELb1ELb1ELb0ELb0EEENS1_19SingleTileSchedulerILb1ELb0ELb1ELi128EEEEEEEEEvNT_6ParamsE --------------------------
	.section	.text._ZN7cutlass13device_kernelIN5flash19enable_sm80_to_sm89INS1_16FlashAttnFwdSm80INS1_25CollectiveMainloopFwdSm80ILi8ELi1ELb1EN4cute5tupleIJNS5_1CILi128EEENS7_ILi96EEES8_EEELi128ENS_6half_tEfNS_4arch4Sm80ELb0ELb1ELb0ELb1ELb1ELb0ELb1ELb0EEENS1_21CollectiveEpilogueFwdINS6_IJS8_S8_S9_EEENS6_IJNS7_ILi1EEESH_SH_EEESB_SD_Li256ELb1ELb1ELb0ELb0EEENS1_19SingleTileSchedulerILb1ELb0ELb1ELi128EEEEEEEEEvNT_6ParamsE,"ax",@progbits
	.sectioninfo	@"SHI_REGISTERS=255"
	.align	128
.text._ZN7cutlass13device_kernelIN5flash19enable_sm80_to_sm89INS1_16FlashAttnFwdSm80INS1_25CollectiveMainloopFwdSm80ILi8ELi1ELb1EN4cute5tupleIJNS5_1CILi128EEENS7_ILi96EEES8_EEELi128ENS_6half_tEfNS_4arch4Sm80ELb0ELb1ELb0ELb1ELb1ELb0ELb1ELb0EEENS1_21CollectiveEpilogueFwdINS6_IJS8_S8_S9_EEENS6_IJNS7_ILi1EEESH_SH_EEESB_SD_Li256ELb1ELb1ELb0ELb0EEENS1_19SingleTileSchedulerILb1ELb0ELb1ELi128EEEEEEEEEvNT_6ParamsE:
        .type           _ZN7cutlass13device_kernelIN5flash19enable_sm80_to_sm89INS1_16FlashAttnFwdSm80INS1_25CollectiveMainloopFwdSm80ILi8ELi1ELb1EN4cute5tupleIJNS5_1CILi128EEENS7_ILi96EEES8_EEELi128ENS_6half_tEfNS_4arch4Sm80ELb0ELb1ELb0ELb1ELb1ELb0ELb1ELb0EEENS1_21CollectiveEpilogueFwdINS6_IJS8_S8_S9_EEENS6_IJNS7_ILi1EEESH_SH_EEESB_SD_Li256ELb1ELb1ELb0ELb0EEENS1_19SingleTileSchedulerILb1ELb0ELb1ELi128EEEEEEEEEvNT_6ParamsE,@function
        .size           _ZN7cutlass13device_kernelIN5flash19enable_sm80_to_sm89INS1_16FlashAttnFwdSm80INS1_25CollectiveMainloopFwdSm80ILi8ELi1ELb1EN4cute5tupleIJNS5_1CILi128EEENS7_ILi96EEES8_EEELi128ENS_6half_tEfNS_4arch4Sm80ELb0ELb1ELb0ELb1ELb1ELb0ELb1ELb0EEENS1_21CollectiveEpilogueFwdINS6_IJS8_S8_S9_EEENS6_IJNS7_ILi1EEESH_SH_EEESB_SD_Li256ELb1ELb1ELb0ELb0EEENS1_19SingleTileSchedulerILb1ELb0ELb1ELi128EEEEEEEEEvNT_6ParamsE,(.L_x_4362 - _ZN7cutlass13device_kernelIN5flash19enable_sm80_to_sm89INS1_16FlashAttnFwdSm80INS1_25CollectiveMainloopFwdSm80ILi8ELi1ELb1EN4cute5tupleIJNS5_1CILi128EEENS7_ILi96EEES8_EEELi128ENS_6half_tEfNS_4arch4Sm80ELb0ELb1ELb0ELb1ELb1ELb0ELb1ELb0EEENS1_21CollectiveEpilogueFwdINS6_IJS8_S8_S9_EEENS6_IJNS7_ILi1EEESH_SH_EEESB_SD_Li256ELb1ELb1ELb0ELb0EEENS1_19SingleTileSchedulerILb1ELb0ELb1ELi128EEEEEEEEEvNT_6ParamsE)
        .other          _ZN7cutlass13device_kernelIN5flash19enable_sm80_to_sm89INS1_16FlashAttnFwdSm80INS1_25CollectiveMainloopFwdSm80ILi8ELi1ELb1EN4cute5tupleIJNS5_1CILi128EEENS7_ILi96EEES8_EEELi128ENS_6half_tEfNS_4arch4Sm80ELb0ELb1ELb0ELb1ELb1ELb0ELb1ELb0EEENS1_21CollectiveEpilogueFwdINS6_IJS8_S8_S9_EEENS6_IJNS7_ILi1EEESH_SH_EEESB_SD_Li256ELb1ELb1ELb0ELb0EEENS1_19SingleTileSchedulerILb1ELb0ELb1ELi128EEEEEEEEEvNT_6ParamsE,@"STO_CUDA_ENTRY STV_DEFAULT"
_ZN7cutlass13device_kernelIN5flash19enable_sm80_to_sm89INS1_16FlashAttnFwdSm80INS1_25CollectiveMainloopFwdSm80ILi8ELi1ELb1EN4cute5tupleIJNS5_1CILi128EEENS7_ILi96EEES8_EEELi128ENS_6half_tEfNS_4arch4Sm80ELb0ELb1ELb0ELb1ELb1ELb0ELb1ELb0EEENS1_21CollectiveEpilogueFwdINS6_IJS8_S8_S9_EEENS6_IJNS7_ILi1EEESH_SH_EEESB_SD_Li256ELb1ELb1ELb0ELb0EEENS1_19SingleTileSchedulerILb1ELb0ELb1ELi128EEEEEEEEEvNT_6ParamsE:
[----:B------:R-:W-:Y:S02]  /*0000*/  MOV R1, c[0x0][0x28] ;  /* 0x00000a0000017a02 */ /* 0x000fe40000000f00 */
[----:B------:R-:W1:Y:S01]  /*0010*/  S2R R100, SR_TID.X ;  /* 0x0000000000647919 */ /* 0x000e620000002100 */
[----:B------:R-:W-:Y:S01]  /*0020*/  MOV R5, 0x4 ;  /* 0x0000000400057802 */ /* 0x000fe20000000f00 */
[----:B------:R-:W2:Y:S01]  /*0030*/  S2UR UR4, SR_CTAID.X ;  /* 0x00000000000479c3 */ /* 0x000ea20000002500 */
[----:B------:R-:W-:Y:S01]  /*0040*/  ULDC.64 UR6, c[0x0][0x118] ;  /* 0x0000460000067ab9 */ /* 0x000fe20000000a00 */
[----:B------:R-:W3:Y:S01]  /*0050*/  S2R R228, SR_CTAID.Z ;  /* 0x0000000000e47919 */ /* 0x000ee20000002700 */
        /* <DEDUP_REMOVED lines=10> */
.L_x_2390:
        /* <DEDUP_REMOVED lines=8> */
.L_x_2392:
[----:B------:R-:W-:-:S04]  /*0180*/  MOV R0, c[0x0][0x54c] ;  /* 0x0001530000007a02 */ /* 0x000fc80000000f00 */
.L_x_2391:
[----:B------:R-:W-:Y:S01]  /*0190*/  USHF.L.U32 UR4, UR4, 0x7, URZ ;  /* 0x0000000704047899 */ /* 0x000fe2000800063f */
[----:B-----5:R-:W-:-:S05]  /*01a0*/  IMAD R0, R0, c[0x0][0x548], RZ ;  /* 0x0001520000007a24 */ /* 0x020fca00078e02ff */
[----:B------:R-:W-:-:S04]  /*01b0*/  MOV R15, UR4 ;  /* 0x00000004000f7c02 */ /* 0x000fc80008000f00 */
[----:B------:R-:W-:-:S04]  /*01c0*/  ISETP.GE.AND P0, PT, R15, R0, PT ;  /* 0x000000000f00720c */ /* 0x000fc80003f06270 */
[----:B------:R-:W-:Y:S01]  /*01d0*/  SEL R228, R228, 0xffffffff, !P0 ;  /* 0xffffffffe4e47807 */ /* 0x000fe20004000000 */
[----:B------:R-:W-:Y:S05]  /*01e0*/  BRA `(.L_x_2393) ;  /* 0x0000013000007947 */ /* 0x000fea0003800000 */
.L_x_2389:
[----:B------:R-:W-:-:S04]  /*01f0*/  ISETP.NE.U32.AND P0, PT, RZ, c[0x0][0x568], PT ;  /* 0x00015a00ff007a0c */ /* 0x000fc80003f05070 */
[----:B------:R-:W-:-:S13]  /*0200*/  ISETP.NE.AND.EX P0, PT, RZ, c[0x0][0x56c], PT, P0 ;  /* 0x00015b00ff007a0c */ /* 0x000fda0003f05300 */
[----:B------:R-:W-:Y:S05]  /*0210*/  @!P0 BRA `(.L_x_2394) ;  /* 0x0000002000008947 */ /* 0x000fea0003800000 */
[----:B------:R1:W5:Y:S01]  /*0220*/  LDG.E R0, [R2.64] ;  /* 0x0000000602007981 */ /* 0x000362000c1e1900 */
[----:B------:R-:W-:Y:S05]  /*0230*/  BRA `(.L_x_2395) ;  /* 0x0000009000007947 */ /* 0x000fea0003800000 */
.L_x_2394:
        /* <DEDUP_REMOVED lines=8> */
.L_x_2396:
[----:B------:R-:W-:-:S04]  /*02c0*/  MOV R0, c[0x0][0x54c] ;  /* 0x0001530000007a02 */ /* 0x000fc80000000f00 */
.L_x_2395:
[----:B------:R-:W-:Y:S01]  /*02d0*/  USHF.L.U32 UR4, UR4, 0x7, URZ ;  /* 0x0000000704047899 */ /* 0x000fe2000800063f */
[----:B-----5:R-:W-:-:S05]  /*02e0*/  IMAD R0, R0, c[0x0][0x548], RZ ;  /* 0x0001520000007a24 */ /* 0x020fca00078e02ff */
[----:B------:R-:W-:-:S04]  /*02f0*/  MOV R15, UR4 ;  /* 0x00000004000f7c02 */ /* 0x000fc80008000f00 */
[----:B------:R-:W-:-:S04]  /*0300*/  ISETP.GE.AND P0, PT, R15, R0, PT ;  /* 0x000000000f00720c */ /* 0x000fc80003f06270 */
[----:B------:R-:W-:-:S04]  /*0310*/  SEL R228, R228, 0xffffffff, !P0 ;  /* 0xffffffffe4e47807 */ /* 0x000fc80004000000 */
.L_x_2393:
[----:B------:R-:W-:-:S13]  /*0320*/  ISETP.GE.AND P0, PT, R228, RZ, PT ;  /* 0x000000ffe400720c */ /* 0x000fda0003f06270 */
[----:B------:R-:W-:Y:S05]  /*0330*/  @!P0 EXIT ;  /* 0x000000000000894d */ /* 0x000fea0003800000 */
[----:B------:R-:W-:Y:S01]  /*0340*/  ISETP.NE.U32.AND P2, PT, RZ, c[0x0][0x370], PT ;  /* 0x0000dc00ff007a0c */ /* 0x000fe20003f45070 */
[----:B------:R-:W-:Y:S01]  /*0350*/  IMAD.MOV.U32 R227, RZ, RZ, RZ ;  /* 0x000000ffffe37224 */ /* 0x000fe200078e00ff */
[----:B------:R-:W-:Y:S01]  /*0360*/  ISETP.NE.U32.AND P0, PT, RZ, c[0x0][0x360], PT ;  /* 0x0000d800ff007a0c */ /* 0x000fe20003f05070 */
[----:B------:R-:W-:Y:S01]  /*0370*/  IMAD.MOV.U32 R226, RZ, RZ, c[0x0][0x168] ;  /* 0x00005a00ffe27624 */ /* 0x000fe200078e00ff */
[----:B------:R-:W-:Y:S01]  /*0380*/  ISETP.NE.AND.EX P2, PT, RZ, c[0x0][0x374], PT, P2 ;  /* 0x0000dd00ff007a0c */ /* 0x000fe20003f45320 */
[----:B-1----:R-:W-:Y:S01]  /*0390*/  IMAD.MOV.U32 R2, RZ, RZ, RZ ;  /* 0x000000ffff027224 */ /* 0x002fe200078e00ff */
[----:B------:R-:W-:Y:S01]  /*03a0*/  ISETP.NE.AND.EX P0, PT, RZ, c[0x0][0x364], PT, P0 ;  /* 0x0000d900ff007a0c */ /* 0x000fe20003f05300 */
[----:B------:R-:W-:Y:S01]  /*03b0*/  IMAD.WIDE R8, R228, R5, c[0x0][0x348] ;  /* 0x0000d200e4087625 */ /* 0x000fe200078e0205 */
[----:B------:R-:W-:-:S04]  /*03c0*/  ISETP.NE.U32.AND P1, PT, RZ, c[0x0][0x348], PT ;  /* 0x0000d200ff007a0c */ /* 0x000fc80003f25070 */
[----:B------:R-:W-:-:S05]  /*03d0*/  ISETP.NE.AND.EX P1, PT, RZ, c[0x0][0x34c], PT, P1 ;  /* 0x0000d300ff007a0c */ /* 0x000fca0003f25310 */
[----:B------:R-:W-:-:S04]  /*03e0*/  @P2 IMAD.WIDE R12, R228, R5, c[0x0][0x370] ;  /* 0x0000dc00e40c2625 */ /* 0x000fc800078e0205 */
[----:B------:R-:W-:Y:S01]  /*03f0*/  @P0 IMAD.WIDE R10, R228, R5, c[0x0][0x360] ;  /* 0x0000d800e40a0625 */ /* 0x000fe200078e0205 */
[----:B------:R1:W5:Y:S04]  /*0400*/  @P2 LDG.E R227, [R12.64] ;  /* 0x000000060ce32981 */ /* 0x000368000c1e1900 */
[----:B------:R1:W5:Y:S04]  /*0410*/  @P1 LDG.E R2, [R8.64] ;  /* 0x0000000608021981 */ /* 0x000368000c1e1900 */
[----:B------:R1:W5:Y:S01]  /*0420*/  @P0 LDG.E R226, [R10.64] ;  /* 0x000000060ae20981 */ /* 0x000362000c1e1900 */
[----:B------:R-:W-:-:S02]  /*0430*/  ULDC UR5, c[0x0][0x2ac] ;  /* 0x0000ab0000057ab9 */ /* 0x000fc40000000800 */
[----:B------:R-:W-:Y:S01]  /*0440*/  ULDC UR4, c[0x0][0x1d0] ;  /* 0x0000740000047ab9 */ /* 0x000fe20000000800 */
[----:B------:R-:W2:Y:S01]  /*0450*/  S2R R220, SR_CTAID.Y ;  /* 0x0000000000dc7919 */ /* 0x000ea20000002600 */
[----:B------:R-:W-:-:S06]  /*0460*/  UIMAD UR4, UR5, UR4, URZ ;  /* 0x00000004050472a4 */ /* 0x000fcc000f8e023f */
[----:B------:R-:W-:Y:S01]  /*0470*/  IMAD.U32 R6, RZ, RZ, UR4 ;  /* 0x00000004ff067e24 */ /* 0x000fe2000f8e00ff */
[----:B--2---:R-:W-:Y:S01]  /*0480*/  SHF.R.S32.HI R0, RZ, 0x1f, R220 ;  /* 0x0000001fff007819 */ /* 0x004fe200000114dc */
[----:B------:R-:W-:Y:S05]  /*0490*/  @P0 BRA `(.L_x_2397) ;  /* 0x0000004000000947 */ /* 0x000fea0003800000 */
[----:B-1----:R-:W-:Y:S05]  /*04a0*/  @!P1 BRA `(.L_x_2397) ;  /* 0x0000003000009947 */ /* 0x002fea0003800000 */
[----:B-----5:R-:W2:Y:S04]  /*04b0*/  LDG.E R226, [R8.64] ;  /* 0x0000000608e27981 */ /* 0x020ea8000c1e1900 */
[----:B------:R-:W2:Y:S02]  /*04c0*/  LDG.E R3, [R8.64+0x4] ;  /* 0x0000040608037981 */ /* 0x000ea4000c1e1900 */
[----:B--2---:R-:W-:Y:S02]  /*04d0*/  IADD3 R226, -R226, R3, RZ ;  /* 0x00000003e2e27210 */ /* 0x004fe40007ffe1ff */
.L_x_2397:
[----:B-1----:R-:W-:-:S04]  /*04e0*/  ISETP.NE.U32.AND P0, PT, RZ, c[0x0][0x368], PT ;  /* 0x0000da00ff007a0c */ /* 0x002fc80003f05070 */
[----:B------:R-:W-:-:S13]  /*04f0*/  ISETP.NE.AND.EX P0, PT, RZ, c[0x0][0x36c], PT, P0 ;  /* 0x0000db00ff007a0c */ /* 0x000fda0003f05300 */
[----:B------:R-:W-:Y:S05]  /*0500*/  @!P0 BRA `(.L_x_2398) ;  /* 0x0000003000008947 */ /* 0x000fea0003800000 */
[----:B------:R-:W-:-:S06]  /*0510*/  IMAD.WIDE R6, R228, R5, c[0x0][0x368] ;  /* 0x0000da00e4067625 */ /* 0x000fcc00078e0205 */
[----:B------:R1:W5:Y:S01]  /*0520*/  LDG.E R6, [R6.64] ;  /* 0x0000000606067981 */ /* 0x000362000c1e1900 */
[----:B------:R-:W-:Y:S05]  /*0530*/  BRA `(.L_x_2399) ;  /* 0x0000007000007947 */ /* 0x000fea0003800000 */
.L_x_2398:
[----:B------:R-:W-:-:S04]  /*0540*/  ISETP.NE.U32.AND P0, PT, RZ, c[0x0][0x350], PT ;  /* 0x0000d400ff007a0c */ /* 0x000fc80003f05070 */
[----:B------:R-:W-:-:S13]  /*0550*/  ISETP.NE.AND.EX P0, PT, RZ, c[0x0][0x354], PT, P0 ;  /* 0x0000d500ff007a0c */ /* 0x000fda0003f05300 */
[----:B------:R-:W-:Y:S05]  /*0560*/  @!P0 BRA `(.L_x_2399) ;  /* 0x0000004000008947 */ /* 0x000fea0003800000 */
[----:B------:R-:W-:-:S05]  /*0570*/  IMAD.WIDE R8, R228, R5, c[0x0][0x350] ;  /* 0x0000d400e4087625 */ /* 0x000fca00078e0205 */
[----:B------:R-:W2:Y:S04]  /*0580*/  LDG.E R3, [R8.64] ;  /* 0x0000000608037981 */ /* 0x000ea8000c1e1900 */
[----:B------:R-:W2:Y:S02]  /*0590*/  LDG.E R6, [R8.64+0x4] ;  /* 0x0000040608067981 */ /* 0x000ea4000c1e1900 */
[----:B--2---:R-:W-:-:S03]  /*05a0*/  IADD3 R6, -R3, R6, RZ ;  /* 0x0000000603067210 */ /* 0x004fc60007ffe1ff */
.L_x_2399:
[----:B------:R-:W-:Y:S01]  /*05b0*/  IMAD.MOV.U32 R3, RZ, RZ, c[0x0][0x2c4] ;  /* 0x0000b100ff037624 */ /* 0x000fe200078e00ff */
[----:B-1----:R-:W-:Y:S01]  /*05c0*/  IADD3 R7, R15, 0x7f, RZ ;  /* 0x0000007f0f077810 */ /* 0x002fe20007ffe0ff */
[----:B-----5:R-:W-:-:S03]  /*05d0*/  IMAD.IADD R217, R6, 0x1, -R227 ;  /* 0x0000000106d97824 */ /* 0x020fc600078e0ae3 */
[----:B------:R-:W-:Y:S01]  /*05e0*/  ISETP.NE.AND P4, PT, R3, 0x1, PT ;  /* 0x000000010300780c */ /* 0x000fe20003f85270 */
[----:B------:R-:W-:Y:S01]  /*05f0*/  IMAD.MOV.U32 R3, RZ, RZ, c[0x0][0x32c] ;  /* 0x0000cb00ff037624 */ /* 0x000fe200078e00ff */
[----:B------:R-:W-:-:S04]  /*0600*/  IADD3 R6, R217, 0x1, -R226 ;  /* 0x00000001d9067810 */ /* 0x000fc80007ffe8e2 */
[----:B------:R-:W-:-:S07]  /*0610*/  ISETP.GE.AND P3, PT, R3, 0x1, PT ;  /* 0x000000010300780c */ /* 0x000fce0003f66270 */
[----:B------:R-:W-:-:S05]  /*0620*/  @P4 IADD3 R4, R15, 0x7f, RZ ;  /* 0x0000007f0f044810 */ /* 0x000fca0007ffe0ff */
[----:B------:R-:W-:-:S05]  /*0630*/  @P4 IMAD.HI.U32 R4, R4, c[0x0][0x2c8], RZ ;  /* 0x0000b20004044a27 */ /* 0x000fca00078e00ff */
        /* <DEDUP_REMOVED lines=13> */
.L_x_2401:
[----:B------:R-:W-:-:S13]  /*0710*/  ISETP.NE.AND P0, PT, R3, 0x1, PT ;  /* 0x000000010300780c */ /* 0x000fda0003f05270 */
[----:B------:R-:W-:-:S05]  /*0720*/  @P0 IMAD.HI.U32 R6, R4, c[0x0][0x330], RZ ;  /* 0x0000cc0004060a27 */ /* 0x000fca00078e00ff */
[----:B------:R-:W-:-:S05]  /*0730*/  @P0 SHF.R.U32.HI R4, RZ, c[0x0][0x334], R6 ;  /* 0x0000cd00ff040a19 */ /* 0x000fca0000011606 */
.L_x_2402:
[----:B------:R-:W-:-:S05]  /*0740*/  IMAD R4, R4, R3, c[0x0][0x32c] ;  /* 0x0000cb0004047624 */ /* 0x000fca00078e0203 */
[----:B------:R-:W-:-:S04]  /*0750*/  IMNMX R7, R7, R4, PT ;  /* 0x0000000407077217 */ /* 0x000fc80003800200 */
.L_x_2400:
[----:B------:R-:W-:Y:S01]  /*0760*/  IADD3 R7, R7, 0x5f, RZ ;  /* 0x0000005f07077810 */ /* 0x000fe20007ffe0ff */
[----:B------:R-:W-:Y:S01]  /*0770*/  @P4 IMAD.HI.U32 R4, R15, c[0x0][0x2c8], RZ ;  /* 0x0000b2000f044a27 */ /* 0x000fe200078e00ff */
[----:B------:R-:W-:-:S03]  /*0780*/  IADD3 R9, R217, 0x5f, RZ ;  /* 0x0000005fd9097810 */ /* 0x000fc60007ffe0ff */
[----:B------:R-:W-:-:S04]  /*0790*/  IMAD.HI R7, R7, 0x2aaaaaab, RZ ;  /* 0x2aaaaaab07077827 */ /* 0x000fc800078e02ff */
[----:B------:R-:W-:Y:S01]  /*07a0*/  IMAD.HI R9, R9, 0x2aaaaaab, RZ ;  /* 0x2aaaaaab09097827 */ /* 0x000fe200078e02ff */
[----:B------:R-:W-:-:S03]  /*07b0*/  SHF.R.U32.HI R6, RZ, 0x1f, R7 ;  /* 0x0000001fff067819 */ /* 0x000fc60000011607 */
[----:B------:R-:W-:Y:S01]  /*07c0*/  IMAD.MOV.U32 R11, RZ, RZ, R15 ;  /* 0x000000ffff0b7224 */ /* 0x000fe200078e000f */
[----:B------:R-:W-:Y:S01]  /*07d0*/  @P4 SHF.R.U32.HI R11, RZ, c[0x0][0x2cc], R4 ;  /* 0x0000b300ff0b4a19 */ /* 0x000fe20000011604 */
[----:B------:R-:W-:Y:S01]  /*07e0*/  IMAD.IADD R14, R217, 0x1, -R226 ;  /* 0x00000001d90e7824 */ /* 0x000fe200078e0ae2 */
[----:B------:R-:W-:Y:S02]  /*07f0*/  SHF.R.U32.HI R8, RZ, 0x1f, R9 ;  /* 0x0000001fff087819 */ /* 0x000fe40000011609 */
[----:B------:R-:W-:Y:S01]  /*0800*/  LEA.HI.SX32 R6, R7, R6, 0x1c ;  /* 0x0000000607067211 */ /* 0x000fe200078fe2ff */
[----:B------:R-:W-:Y:S01]  /*0810*/  IMAD.IADD R4, R14, 0x1, R11 ;  /* 0x000000010e047824 */ /* 0x000fe200078e020b */
[----:B------:R-:W-:-:S04]  /*0820*/  LEA.HI.SX32 R13, R9, R8, 0x1c ;  /* 0x00000008090d7211 */ /* 0x000fc800078fe2ff */
[----:B------:R-:W-:Y:S02]  /*0830*/  IADD3 R7, R4, -c[0x0][0x324], RZ ;  /* 0x8000c90004077a10 */ /* 0x000fe40007ffe0ff */
        /* <DEDUP_REMOVED lines=10> */
.L_x_2404:
[----:B------:R-:W-:-:S13]  /*08e0*/  ISETP.NE.AND P0, PT, R3, 0x1, PT ;  /* 0x000000010300780c */ /* 0x000fda0003f05270 */
[----:B------:R-:W-:-:S05]  /*08f0*/  @P0 IMAD.HI.U32 R3, R4, c[0x0][0x330], RZ ;  /* 0x0000cc0004030a27 */ /* 0x000fca00078e00ff */
[----:B------:R-:W-:-:S05]  /*0900*/  @P0 SHF.R.U32.HI R4, RZ, c[0x0][0x334], R3 ;  /* 0x0000cd00ff040a19 */ /* 0x000fca0000011603 */
.L_x_2405:
[----:B------:R-:W-:-:S05]  /*0910*/  IMAD R4, R4, c[0x0][0x32c], RZ ;  /* 0x0000cb0004047a24 */ /* 0x000fca00078e02ff */
[----:B------:R-:W-:-:S05]  /*0920*/  IMNMX R7, R7, R4, !PT ;  /* 0x0000000407077217 */ /* 0x000fca0007800200 */
.L_x_2403:
        /* <DEDUP_REMOVED lines=10> */
[----:B------:R-:W-:Y:S01]  /*09d0*/  CS2R R56, SRZ ;  /* 0x0000000000387805 */ /* 0x000fe2000001ff00 */
[----:B------:R-:W-:Y:S01]  /*09e0*/  CS2R R54, SRZ ;  /* 0x0000000000367805 */ /* 0x000fe2000001ff00 */
[----:B------:R-:W-:Y:S01]  /*09f0*/  CS2R R52, SRZ ;  /* 0x0000000000347805 */ /* 0x000fe2000001ff00 */
[----:B------:R-:W-:Y:S01]  /*0a00*/  IMNMX R216, RZ, R216, !PT ;  /* 0x000000d8ffd87217 */ /* 0x000fe20007800200 */
[----:B------:R-:W-:Y:S01]  /*0a10*/  CS2R R106, SRZ ;  /* 0x00000000006a7805 */ /* 0x000fe2000001ff00 */
[----:B------:R-:W-:Y:S01]  /*0a20*/  CS2R R104, SRZ ;  /* 0x0000000000687805 */ /* 0x000fe2000001ff00 */
[----:B------:R-:W-:Y:S01]  /*0a30*/  CS2R R110, SRZ ;  /* 0x00000000006e7805 */ /* 0x000fe2000001ff00 */
[----:B------:R-:W-:Y:S01]  /*0a40*/  ISETP.GT.AND P0, PT, R13, R216, PT ;  /* 0x000000d80d00720c */ /* 0x000fe20003f04270 */
        /* <DEDUP_REMOVED lines=24> */
[----:B------:R-:W-:-:S04]  /*0bd0*/  ISETP.NE.U32.AND P0, PT, RZ, c[0x0][0x340], PT ;  /* 0x0000d000ff007a0c */ /* 0x000fc80003f05070 */
[----:B------:R-:W-:-:S13]  /*0be0*/  ISETP.NE.AND.EX P0, PT, RZ, c[0x0][0x344], PT, P0 ;  /* 0x0000d100ff007a0c */ /* 0x000fda0003f05300 */
[----:B------:R-:W-:-:S06]  /*0bf0*/  @P0 IMAD.WIDE R230, R228, R5, c[0x0][0x340] ;  /* 0x0000d000e4e60625 */ /* 0x000fcc00078e0205 */
[----:B------:R-:W2:Y:S01]  /*0c00*/  @P0 LDG.E R230, [R230.64] ;  /* 0x00000006e6e60981 */ /* 0x000ea2000c1e1900 */
[----:B------:R-:W-:Y:S01]  /*0c10*/  SHF.R.S32.HI R105, RZ, 0x1f, R100 ;  /* 0x0000001fff697819 */ /* 0x000fe20000011464 */
[----:B------:R-:W-:Y:S02]  /*0c20*/  IMAD.MOV.U32 R12, RZ, RZ, 0x60 ;  /* 0x00000060ff0c7424 */ /* 0x000fe400078e00ff */
[----:B------:R-:W-:Y:S01]  /*0c30*/  IMAD.MOV.U32 R3, RZ, RZ, c[0x0][0x2b8] ;  /* 0x0000ae00ff037624 */ /* 0x000fe200078e00ff */
[----:B------:R-:W-:Y:S01]  /*0c40*/  LEA.HI R16, R105, R100, RZ, 0x3 ;  /* 0x0000006469107211 */ /* 0x000fe200078f18ff */
[----:B------:R-:W-:Y:S02]  /*0c50*/  IMAD R103, R13, R12, -0x60 ;  /* 0xffffffa00d677424 */ /* 0x000fe400078e020c */
[----:B------:R-:W-:Y:S01]  /*0c60*/  IMAD.MOV.U32 R221, RZ, RZ, RZ ;  /* 0x000000ffffdd7224 */ /* 0x000fe200078e00ff */
[----:B------:R-:W-:Y:S02]  /*0c70*/  LOP3.LUT R9, R16, 0xfffffff8, RZ, 0xc0, !PT ;  /* 0xfffffff810097812 */ /* 0x000fe400078ec0ff */
[----:B------:R-:W-:-:S02]  /*0c80*/  SHF.R.S32.HI R16, RZ, 0x3, R16 ;  /* 0x00000003ff107819 */ /* 0x000fc40000011410 */
[----:B------:R-:W-:Y:S01]  /*0c90*/  ISETP.NE.AND P5, PT, R3, 0x1, PT ;  /* 0x000000010300780c */ /* 0x000fe20003fa5270 */
[----:B------:R-:W-:-:S04]  /*0ca0*/  IMAD.IADD R9, R100, 0x1, -R9 ;  /* 0x0000000164097824 */ /* 0x000fc800078e0a09 */
[----:B------:R-:W-:-:S04]  /*0cb0*/  IMAD R224, R9, 0x20, R16 ;  /* 0x0000002009e07824 */ /* 0x000fc800078e0210 */
[----:B------:R-:W-:-:S05]  /*0cc0*/  IMAD.IADD R222, R224, 0x1, R103 ;  /* 0x00000001e0de7824 */ /* 0x000fca00078e0267 */
[C---:B------:R-:W-:Y:S01]  /*0cd0*/  ISETP.GE.AND P2, PT, R222.reuse, R217, PT ;  /* 0x000000d9de00720c */ /* 0x040fe20003f46270 */
[----:B------:R-:W-:-:S03]  /*0ce0*/  IMAD.IADD R222, R222, 0x1, R227 ;  /* 0x00000001dede7824 */ /* 0x000fc600078e02e3 */
[----:B------:R-:W-:Y:S01]  /*0cf0*/  ISETP.GT.OR P2, PT, R224, 0x5f, P2 ;  /* 0x0000005fe000780c */ /* 0x000fe20001744670 */
[----:B------:R-:W-:-:S04]  /*0d00*/  @P5 IMAD.HI.U32 R4, R222, c[0x0][0x2bc], RZ ;  /* 0x0000af00de045a27 */ /* 0x000fc800078e00ff */
[----:B------:R-:W-:Y:S01]  /*0d10*/  IMAD.MOV.U32 R3, RZ, RZ, R222 ;  /* 0x000000ffff037224 */ /* 0x000fe200078e00de */
[----:B------:R-:W-:Y:S01]  /*0d20*/  @P5 SHF.R.U32.HI R3, RZ, c[0x0][0x2c0], R4 ;  /* 0x0000b000ff035a19 */ /* 0x000fe20000011604 */
[----:B------:R-:W-:Y:S01]  /*0d30*/  BAR.SYNC.DEFER_BLOCKING 0x0 ;  /* 0x0000000000007b1d */ /* 0x000fe20000010000 */
[----:B------:R-:W-:-:S04]  /*0d40*/  IMAD.WIDE.U32 R6, R2, c[0x0][0x178], RZ ;  /* 0x00005e0002067a25 */ /* 0x000fc800078e00ff */
[----:B------:R-:W-:-:S05]  /*0d50*/  @!P0 IMAD.MOV.U32 R230, RZ, RZ, R228 ;  /* 0x000000ffffe68224 */ /* 0x000fca00078e00e4 */
[----:B--2---:R-:W-:-:S05]  /*0d60*/  SHF.R.S32.HI R215, RZ, 0x1f, R230 ;  /* 0x0000001fffd77819 */ /* 0x004fca00000114e6 */
[----:B------:R-:W-:-:S04]  /*0d70*/  IMAD R215, R215, c[0x0][0x2b0], RZ ;  /* 0x0000ac00d7d77a24 */ /* 0x000fc800078e02ff */
[C---:B------:R-:W-:Y:S02]  /*0d80*/  IMAD R215, R230.reuse, c[0x0][0x2b4], R215 ;  /* 0x0000ad00e6d77a24 */ /* 0x040fe400078e02d7 */
[----:B------:R-:W-:-:S04]  /*0d90*/  IMAD.WIDE.U32 R230, R230, c[0x0][0x2b0], RZ ;  /* 0x0000ac00e6e67a25 */ /* 0x000fc800078e00ff */
[----:B------:R-:W-:Y:S01]  /*0da0*/  IMAD.IADD R215, R231, 0x1, R215 ;  /* 0x00000001e7d77824 */ /* 0x000fe200078e02d7 */
[----:B------:R-:W-:-:S04]  /*0db0*/  @!P2 IADD3 R5, P0, R3, R230, RZ ;  /* 0x000000e60305a210 */ /* 0x000fc80007f1e0ff */
[----:B------:R-:W-:Y:S02]  /*0dc0*/  @!P2 LEA.HI.X.SX32 R4, R3, R215, 0x1, P0 ;  /* 0x000000d70304a211 */ /* 0x000fe400000f0eff */
[----:B------:R-:W-:-:S04]  /*0dd0*/  @!P2 LEA R18, P0, R5, c[0x0][0x2a0], 0x2 ;  /* 0x0000a8000512aa11 */ /* 0x000fc800078010ff */
[----:B------:R-:W-:-:S05]  /*0de0*/  @!P2 LEA.HI.X R19, R5, c[0x0][0x2a4], R4, 0x2, P0 ;  /* 0x0000a9000513aa11 */ /* 0x000fca00000f1404 */
[----:B------:R1:W2:Y:S01]  /*0df0*/  @!P2 LDG.E R221, [R18.64] ;  /* 0x0000000612dda981 */ /* 0x0002a2000c1e1900 */
[----:B------:R-:W-:Y:S01]  /*0e00*/  SHF.R.S32.HI R5, RZ, 0x1f, R2 ;  /* 0x0000001fff057819 */ /* 0x000fe20000011402 */
[----:B------:R-:W-:Y:S01]  /*0e10*/  IMAD.SHL.U32 R225, R9, 0x8, RZ ;  /* 0x0000000809e17824 */ /* 0x000fe200078e00ff */
[----:B------:R-:W-:Y:S01]  /*0e20*/  SHF.R.S32.HI R4, RZ, 0x1f, R228 ;  /* 0x0000001fff047819 */ /* 0x000fe200000114e4 */
[----:B------:R-:W-:Y:S01]  /*0e30*/  IMAD.WIDE.U32 R234, R220, c[0x0][0x1e8], RZ ;  /* 0x00007a00dcea7a25 */ /* 0x000fe200078e00ff */
[----:B------:R-:W-:Y:S02]  /*0e40*/  LEA.HI R102, R105, R100, RZ, 0x5 ;  /* 0x0000006469667211 */ /* 0x000fe400078f28ff */
[----:B------:R-:W-:Y:S01]  /*0e50*/  SEL R4, R4, RZ, !P1 ;  /* 0x000000ff04047207 */ /* 0x000fe20004800000 */
[----:B------:R-:W-:Y:S01]  /*0e60*/  IMAD R5, R5, c[0x0][0x178], RZ ;  /* 0x00005e0005057a24 */ /* 0x000fe200078e02ff */
[----:B------:R-:W-:Y:S01]  /*0e70*/  IADD3 R8, R225, 0x40, RZ ;  /* 0x00000040e1087810 */ /* 0x000fe20007ffe0ff */
[----:B------:R-:W-:Y:S01]  /*0e80*/  IMAD R12, R13, -0x60, R12 ;  /* 0xffffffa00d0c7824 */ /* 0x000fe200078e020c */
[----:B------:R-:W-:Y:S01]  /*0e90*/  ISETP.GE.AND P6, PT, R225, c[0x0][0x198], PT ;  /* 0x00006600e1007a0c */ /* 0x000fe20003fc6270 */
[----:B------:R-:W-:Y:S01]  /*0ea0*/  IMAD R5, R2, c[0x0][0x17c], R5 ;  /* 0x00005f0002057a24 */ /* 0x000fe200078e0205 */
[----:B------:R-:W-:Y:S01]  /*0eb0*/  ISETP.GE.AND P2, PT, R8, c[0x0][0x198], PT ;  /* 0x0000660008007a0c */ /* 0x000fe20003f46270 */
[----:B------:R-:W-:Y:S01]  /*0ec0*/  IMAD.IADD R2, R15, 0x1, R224 ;  /* 0x000000010f027824 */ /* 0x000fe200078e02e0 */
[----:B------:R-:W-:Y:S01]  /*0ed0*/  SHF.R.S32.HI R107, RZ, 0x5, R102 ;  /* 0x00000005ff6b7819 */ /* 0x000fe20000011466 */
[----:B------:R-:W-:-:S02]  /*0ee0*/  IMAD.IADD R7, R7, 0x1, R5 ;  /* 0x0000000107077824 */ /* 0x000fc400078e0205 */
[----:B------:R-:W-:Y:S02]  /*0ef0*/  IMAD R5, R0, c[0x0][0x1b8], RZ ;  /* 0x00006e0000057a24 */ /* 0x000fe400078e02ff */
[----:B------:R-:W-:-:S04]  /*0f00*/  IMAD.WIDE.U32 R10, R220, c[0x0][0x1b8], R6 ;  /* 0x00006e00dc0a7a25 */ /* 0x000fc800078e0006 */
[----:B------:R-:W-:Y:S02]  /*0f10*/  IMAD R5, R220, c[0x0][0x1bc], R5 ;  /* 0x00006f00dc057a24 */ /* 0x000fe400078e0205 */
[----:B------:R-:W-:-:S04]  /*0f20*/  @P4 IMAD.HI.U32 R6, R2, c[0x0][0x2c8], RZ ;  /* 0x0000b20002064a27 */ /* 0x000fc800078e00ff */
[----:B------:R-:W-:Y:S01]  /*0f30*/  IMAD.IADD R11, R11, 0x1, R5 ;  /* 0x000000010b0b7824 */ /* 0x000fe200078e0205 */
[----:B------:R-:W-:Y:S01]  /*0f40*/  SEL R5, R228, RZ, !P1 ;  /* 0x000000ffe4057207 */ /* 0x000fe20004800000 */
[----:B------:R-:W-:Y:S01]  /*0f50*/  IMAD.MOV.U32 R7, RZ, RZ, R2 ;  /* 0x000000ffff077224 */ /* 0x000fe200078e0002 */
[----:B------:R-:W-:Y:S01]  /*0f60*/  @P4 SHF.R.U32.HI R7, RZ, c[0x0][0x2cc], R6 ;  /* 0x0000b300ff074a19 */ /* 0x000fe20000011606 */
[----:B------:R-:W-:Y:S02]  /*0f70*/  IMAD R4, R4, c[0x0][0x1c0], RZ ;  /* 0x0000700004047a24 */ /* 0x000fe400078e02ff */
[----:B------:R-:W-:Y:S01]  /*0f80*/  IMAD.WIDE.U32 R10, R5, c[0x0][0x1c0], R10 ;  /* 0x00007000050a7a25 */ /* 0x000fe200078e000a */
[----:B------:R-:W-:-:S03]  /*0f90*/  SHF.R.S32.HI R6, RZ, 0x1f, R7 ;  /* 0x0000001fff067819 */ /* 0x000fc60000011407 */
[----:B------:R-:W-:Y:S02]  /*0fa0*/  IMAD R4, R5, c[0x0][0x1c4], R4 ;  /* 0x0000710005047a24 */ /* 0x000fe400078e0204 */
[----:B------:R-:W-:Y:S02]  /*0fb0*/  IMAD.MOV R5, RZ, RZ, -R7 ;  /* 0x000000ffff057224 */ /* 0x000fe400078e0a07 */
[----:B------:R-:W-:Y:S02]  /*0fc0*/  IMAD.IADD R11, R11, 0x1, R4 ;  /* 0x000000010b0b7824 */ /* 0x000fe400078e0204 */
[----:B------:R-:W-:Y:S02]  /*0fd0*/  IMAD R5, R5, c[0x0][0x2c4], R2 ;  /* 0x0000b10005057a24 */ /* 0x000fe400078e0202 */
[----:B------:R-:W-:Y:S02]  /*0fe0*/  IMAD R6, R6, c[0x0][0x1b0], RZ ;  /* 0x00006c0006067a24 */ /* 0x000fe400078e02ff */
[----:B------:R-:W-:Y:S01]  /*0ff0*/  IMAD.WIDE.U32 R10, R7, c[0x0][0x1b0], R10 ;  /* 0x00006c00070a7a25 */ /* 0x000fe200078e000a */
[----:B------:R-:W-:-:S03]  /*1000*/  SHF.R.S32.HI R2, RZ, 0x1f, R5 ;  /* 0x0000001fff027819 */ /* 0x000fc60000011405 */
[----:B------:R-:W-:Y:S02]  /*1010*/  IMAD R6, R7, c[0x0][0x1b4], R6 ;  /* 0x00006d0007067a24 */ /* 0x000fe400078e0206 */
[----:B------:R-:W-:Y:S02]  /*1020*/  IMAD R2, R2, c[0x0][0x1a8], RZ ;  /* 0x00006a0002027a24 */ /* 0x000fe400078e02ff */
[----:B------:R-:W-:Y:S02]  /*1030*/  IMAD.IADD R7, R11, 0x1, R6 ;  /* 0x000000010b077824 */ /* 0x000fe400078e0206 */
[----:B------:R-:W-:Y:S02]  /*1040*/  IMAD.MOV.U32 R6, RZ, RZ, R10 ;  /* 0x000000ffff067224 */ /* 0x000fe400078e000a */
[C---:B------:R-:W-:Y:S02]  /*1050*/  IMAD R11, R5.reuse, c[0x0][0x1ac], R2 ;  /* 0x00006b00050b7a24 */ /* 0x040fe400078e0202 */
[----:B------:R-:W-:-:S04]  /*1060*/  IMAD.WIDE.U32 R6, R5, c[0x0][0x1a8], R6 ;  /* 0x00006a0005067a25 */ /* 0x000fc800078e0006 */
[----:B------:R-:W-:Y:S01]  /*1070*/  IMAD.IADD R11, R7, 0x1, R11 ;  /* 0x00000001070b7824 */ /* 0x000fe200078e020b */
[----:B------:R-:W-:Y:S01]  /*1080*/  LEA R17, P0, R6, c[0x0][0x160], 0x1 ;  /* 0x0000580006117a11 */ /* 0x000fe200078008ff */
[----:B------:R-:W-:Y:S02]  /*1090*/  IMAD.SHL.U32 R4, R16, 0x40, RZ ;  /* 0x0000004010047824 */ /* 0x000fe400078e00ff */
[----:B------:R-:W-:Y:S01]  /*10a0*/  IMAD.IADD R7, R15, 0x1, R16 ;  /* 0x000000010f077824 */ /* 0x000fe200078e0210 */
[----:B------:R-:W-:Y:S01]  /*10b0*/  LEA.HI.X R11, R6, c[0x0][0x164], R11, 0x1, P0 ;  /* 0x00005900060b7a11 */ /* 0x000fe200000f0c0b */
[----:B------:R-:W-:Y:S01]  /*10c0*/  SHFL.IDX PT, R26, R17, RZ, 0x181f ;  /* 0x00181fff111a7589 */ /* 0x000fe200000e0000 */
[----:B------:R-:W-:Y:S01]  /*10d0*/  LOP3.LUT R4, R4, 0x1c0, RZ, 0xc0, !PT ;  /* 0x000001c004047812 */ /* 0x000fe200078ec0ff */
[----:B------:R-:W-:Y:S02]  /*10e0*/  IMAD R6, R226, c[0x0][0x2c4], RZ ;  /* 0x0000b100e2067a24 */ /* 0x000fe400078e02ff */
[----:B------:R-:W3:Y:S01]  /*10f0*/  SHFL.IDX PT, R27, R11, RZ, 0x181f ;  /* 0x00181fff0b1b7589 */ /* 0x000ee200000e0000 */
[----:B------:R-:W-:Y:S01]  /*1100*/  SHF.R.U32.HI R2, RZ, 0x3, R4 ;  /* 0x00000003ff027819 */ /* 0x000fe20000011604 */
[----:B------:R-:W-:Y:S01]  /*1110*/  IMAD.MOV R5, RZ, RZ, -R3 ;  /* 0x000000ffff057224 */ /* 0x000fe200078e0a03 */
[----:B-1----:R-:W-:Y:S01]  /*1120*/  LOP3.LUT R19, R4, 0x38, R225, 0xf8, !PT ;  /* 0x0000003804137812 */ /* 0x002fe200078ef8e1 */
[----:B------:R-:W-:Y:S01]  /*1130*/  SHFL.IDX PT, R22, R17, 0x1, 0x181f ;  /* 0x00381f0011167f89 */ /* 0x000fe200000e0000 */
[----:B------:R-:W-:Y:S01]  /*1140*/  ISETP.GE.AND P0, PT, R7, R6, PT ;  /* 0x000000060700720c */ /* 0x000fe20003f06270 */
[----:B------:R-:W-:Y:S01]  /*1150*/  IMAD R222, R5, c[0x0][0x2b8], R222 ;  /* 0x0000ae0005de7a24 */ /* 0x000fe200078e02de */
[----:B------:R-:W-:Y:S01]  /*1160*/  LOP3.LUT R19, R19, R2, RZ, 0x3c, !PT ;  /* 0x0000000213137212 */ /* 0x000fe200078e3cff */
[----:B------:R-:W1:Y:S01]  /*1170*/  SHFL.IDX PT, R23, R11, 0x1, 0x181f ;  /* 0x00381f000b177f89 */ /* 0x000e6200000e0000 */
[----:B------:R-:W-:Y:S01]  /*1180*/  LEA.HI R2, R105, R100, RZ, 0x6 ;  /* 0x0000006469027211 */ /* 0x000fe200078f30ff */
[----:B------:R-:W-:Y:S01]  /*1190*/  IMAD.WIDE.U32 R20, R222, c[0x0][0x1e0], RZ ;  /* 0x00007800de147a25 */ /* 0x000fe200078e00ff */
[----:B------:R-:W-:Y:S01]  /*11a0*/  SHF.R.S32.HI R3, RZ, 0x1f, R8 ;  /* 0x0000001fff037819 */ /* 0x000fe20000011408 */
[----:B------:R-:W-:Y:S01]  /*11b0*/  SHFL.IDX PT, R10, R17, 0x3, 0x181f ;  /* 0x00781f00110a7f89 */ /* 0x000fe200000e0000 */
[----:B------:R-:W-:Y:S01]  /*11c0*/  SHF.R.S32.HI R5, RZ, 0x1f, R222 ;  /* 0x0000001fff057819 */ /* 0x000fe200000114de */
[----:B------:R-:W-:Y:S01]  /*11d0*/  IMAD.SHL.U32 R2, R2, 0x8, RZ ;  /* 0x0000000802027824 */ /* 0x000fe200078e00ff */
[----:B------:R-:W-:Y:S01]  /*11e0*/  LEA.HI R3, R3, R8, RZ, 0x3 ;  /* 0x0000000803037211 */ /* 0x000fe200078f18ff */
[----:B------:R-:W-:-:S02]  /*11f0*/  IMAD.IADD R101, R217, 0x1, R12 ;  /* 0x00000001d9657824 */ /* 0x000fc400078e020c */
[----:B------:R-:W-:Y:S01]  /*1200*/  IMAD.WIDE.U32 R232, R220, c[0x0][0x210], RZ ;  /* 0x00008400dce87a25 */ /* 0x000fe200078e00ff */
[----:B------:R-:W-:Y:S02]  /*1210*/  LOP3.LUT R2, R19, 0xfffffe00, R2, 0xf8, !PT ;  /* 0xfffffe0013027812 */ /* 0x000fe400078ef802 */
[----:B------:R-:W-:Y:S01]  /*1220*/  LOP3.LUT R243, R3, 0xfffffff8, RZ, 0xc0, !PT ;  /* 0xfffffff803f37812 */ /* 0x000fe200078ec0ff */
[----:B------:R-:W-:Y:S01]  /*1230*/  IMAD R19, R5, c[0x0][0x1e0], RZ ;  /* 0x0000780005137a24 */ /* 0x000fe200078e02ff */
[----:B------:R-:W-:Y:S01]  /*1240*/  IADD3 R3, R7, 0x20, RZ ;  /* 0x0000002007037810 */ /* 0x000fe20007ffe0ff */
[----:B------:R-:W-:Y:S01]  /*1250*/  IMAD.SHL.U32 R223, R2, 0x2, RZ ;  /* 0x0000000202df7824 */ /* 0x000fe200078e00ff */
[----:B------:R-:W-:Y:S01]  /*1260*/  SHF.R.S32.HI R244, RZ, 0x1f, R243 ;  /* 0x0000001ffff47819 */ /* 0x000fe200000114f3 */
[----:B---3--:R-:W-:-:S03]  /*1270*/  @!P0 IMAD.WIDE R24, R225, 0x2, R26 ;  /* 0x00000002e1188825 */ /* 0x008fc600078e021a */
[----:B------:R-:W-:Y:S01]  /*1280*/  IADD3 R240, R223, 0x100, RZ ;  /* 0x00000100dff07810 */ /* 0x000fe20007ffe0ff */
[----:B------:R-:W-:Y:S01]  /*1290*/  @!P0 IMAD.WIDE R26, R243, 0x2, R26 ;  /* 0x00000002f31a8825 */ /* 0x000fe200078e021a */
[----:B------:R1:W-:Y:S01]  /*12a0*/  @!P0 LDGSTS.E.BYPASS.LTC128B.128 [R223+0x100], [R24.64], !P6 ;  /* 0x0010000018df8fae */ /* 0x0003e2000f101d46 */
[----:B------:R-:W-:Y:S02]  /*12b0*/  IADD3 R239, R223, 0x3100, RZ ;  /* 0x00003100dfef7810 */ /* 0x000fe40007ffe0ff */
[----:B------:R-:W-:Y:S01]  /*12c0*/  IMAD R18, R222, c[0x0][0x1e4], R19 ;  /* 0x00007900de127a24 */ /* 0x000fe200078e0213 */
[----:B------:R3:W-:Y:S01]  /*12d0*/  @!P0 LDGSTS.E.BYPASS.LTC128B.128 [R223+0x4100], [R26.64], !P2 ;  /* 0x041000001adf8fae */ /* 0x0007e2000d101d46 */
[-C--:B------:R-:W-:Y:S01]  /*12e0*/  ISETP.GE.AND P0, PT, R3, R6.reuse, PT ;  /* 0x000000060300720c */ /* 0x080fe20003f06270 */
[----:B------:R-:W-:Y:S01]  /*12f0*/  IMAD.IADD R76, R101, 0x1, -R16 ;  /* 0x00000001654c7824 */ /* 0x000fe200078e0a10 */
[----:B------:R-:W-:Y:S01]  /*1300*/  IADD3 R3, R7, 0x40, RZ ;  /* 0x0000004007037810 */ /* 0x000fe20007ffe0ff */
[----:B------:R-:W-:Y:S01]  /*1310*/  IMAD.IADD R19, R21, 0x1, R18 ;  /* 0x0000000115137824 */ /* 0x000fe200078e0212 */
[----:B------:R-:W-:Y:S01]  /*1320*/  IADD3 R7, R7, 0x60, RZ ;  /* 0x0000006007077810 */ /* 0x000fe20007ffe0ff */
[----:B------:R-:W-:Y:S01]  /*1330*/  IMAD.MOV.U32 R18, RZ, RZ, R20 ;  /* 0x000000ffff127224 */ /* 0x000fe200078e0014 */
[----:B------:R-:W-:Y:S01]  /*1340*/  ISETP.GE.AND P1, PT, R3, R6, PT ;  /* 0x000000060300720c */ /* 0x000fe20003f26270 */
[----:B------:R-:W-:Y:S01]  /*1350*/  IMAD R3, R0, c[0x0][0x1e8], RZ ;  /* 0x00007a0000037a24 */ /* 0x000fe200078e02ff */
[----:B------:R-:W-:Y:S01]  /*1360*/  SHFL.IDX PT, R20, R17, 0x2, 0x181f ;  /* 0x00581f0011147f89 */ /* 0x000fe200000e0000 */
[----:B------:R-:W-:Y:S01]  /*1370*/  IMAD R5, R5, c[0x0][0x208], RZ ;  /* 0x0000820005057a24 */ /* 0x000fe200078e02ff */
[C---:B------:R-:W-:Y:S01]  /*1380*/  IADD3 R238, R223.reuse, 0x1100, RZ ;  /* 0x00001100dfee7810 */ /* 0x040fe20007ffe0ff */
[----:B------:R-:W-:Y:S01]  /*1390*/  IMAD R3, R220, c[0x0][0x1ec], R3 ;  /* 0x00007b00dc037a24 */ /* 0x000fe200078e0203 */
[----:B------:R-:W4:Y:S01]  /*13a0*/  SHFL.IDX PT, R21, R11, 0x2, 0x181f ;  /* 0x00581f000b157f89 */ /* 0x000f2200000e0000 */
[----:B------:R-:W-:-:S02]  /*13b0*/  IADD3 R237, R223, 0x4100, RZ ;  /* 0x00004100dfed7810 */ /* 0x000fc40007ffe0ff */
[----:B------:R-:W-:Y:S01]  /*13c0*/  IMAD.IADD R218, R235, 0x1, R3 ;  /* 0x00000001ebda7824 */ /* 0x000fe200078e0203 */
[----:B------:R-:W5:Y:S01]  /*13d0*/  SHFL.IDX PT, R11, R11, 0x3, 0x181f ;  /* 0x00781f000b0b7f89 */ /* 0x000f6200000e0000 */
[----:B-1----:R-:W-:-:S04]  /*13e0*/  @!P0 IMAD.WIDE R24, R225, 0x2, R22 ;  /* 0x00000002e1188825 */ /* 0x002fc800078e0216 */
[----:B------:R-:W-:Y:S01]  /*13f0*/  @!P0 IMAD.WIDE R22, R243, 0x2, R22 ;  /* 0x00000002f3168825 */ /* 0x000fe200078e0216 */
[----:B------:R5:W-:Y:S04]  /*1400*/  @!P0 LDGSTS.E.BYPASS.LTC128B.128 [R223+0x1100], [R24.64], !P6 ;  /* 0x0110000018df8fae */ /* 0x000be8000f101d46 */
[----:B------:R1:W-:Y:S01]  /*1410*/  @!P0 LDGSTS.E.BYPASS.LTC128B.128 [R223+0x5100], [R22.64], !P2 ;  /* 0x0510000016df8fae */ /* 0x0003e2000d101d46 */
[----:B--2---:R-:W-:Y:S01]  /*1420*/  SHF.R.S32.HI R2, RZ, 0x1f, R221 ;  /* 0x0000001fff027819 */ /* 0x004fe200000114dd */
[----:B------:R-:W-:-:S04]  /*1430*/  IMAD.WIDE.U32 R18, R221, c[0x0][0x1f0], R18 ;  /* 0x00007c00dd127a25 */ /* 0x000fc800078e0012 */
[----:B------:R-:W-:Y:S01]  /*1440*/  IMAD R4, R2, c[0x0][0x1f0], RZ ;  /* 0x00007c0002047a24 */ /* 0x000fe200078e02ff */
[----:B------:R-:W-:Y:S01]  /*1450*/  IADD3 R18, P0, R234, R18, RZ ;  /* 0x00000012ea127210 */ /* 0x000fe20007f1e0ff */
[----:B------:R-:W-:Y:S02]  /*1460*/  IMAD R2, R2, c[0x0][0x218], RZ ;  /* 0x0000860002027a24 */ /* 0x000fe400078e02ff */
[C---:B------:R-:W-:Y:S02]  /*1470*/  IMAD R3, R221.reuse, c[0x0][0x1f4], R4 ;  /* 0x00007d00dd037a24 */ /* 0x040fe400078e0204 */
[----:B------:R-:W-:-:S03]  /*1480*/  IMAD R2, R221, c[0x0][0x21c], R2 ;  /* 0x00008700dd027a24 */ /* 0x000fc600078e0202 */
[----:B------:R-:W-:Y:S02]  /*1490*/  IADD3.X R3, R218, R19, R3, P0, !PT ;  /* 0x00000013da037210 */ /* 0x000fe400007fe403 */
[----:B------:R-:W-:-:S04]  /*14a0*/  LEA R4, P0, R18, c[0x0][0x1c8], 0x1 ;  /* 0x0000720012047a11 */ /* 0x000fc800078008ff */
[----:B------:R-:W-:Y:S01]  /*14b0*/  LEA.HI.X R3, R18, c[0x0][0x1cc], R3, 0x1, P0 ;  /* 0x0000730012037a11 */ /* 0x000fe200000f0c03 */
[--C-:B----4-:R-:W-:Y:S01]  /*14c0*/  @!P1 IMAD.WIDE R18, R225, 0x2, R20.reuse ;  /* 0x00000002e1129825 */ /* 0x110fe200078e0214 */
[----:B------:R-:W-:Y:S02]  /*14d0*/  ISETP.GE.AND P0, PT, R7, R6, PT ;  /* 0x000000060700720c */ /* 0x000fe40003f06270 */
[----:B------:R-:W-:Y:S01]  /*14e0*/  SHFL.IDX PT, R6, R4, RZ, 0x181f ;  /* 0x00181fff04067589 */ /* 0x000fe200000e0000 */
[----:B------:R-:W-:-:S03]  /*14f0*/  @!P1 IMAD.WIDE R20, R243, 0x2, R20 ;  /* 0x00000002f3149825 */ /* 0x000fc600078e0214 */
[----:B------:R-:W3:Y:S04]  /*1500*/  SHFL.IDX PT, R7, R3, RZ, 0x181f ;  /* 0x00181fff03077589 */ /* 0x000ee800000e0000 */
[----:B------:R2:W-:Y:S03]  /*1510*/  @!P1 LDGSTS.E.BYPASS.LTC128B.128 [R223+0x2100], [R18.64], !P6 ;  /* 0x0210000012df9fae */ /* 0x0005e6000f101d46 */
[--C-:B-----5:R-:W-:Y:S01]  /*1520*/  @!P0 IMAD.WIDE R24, R225, 0x2, R10.reuse ;  /* 0x00000002e1188825 */ /* 0x120fe200078e020a */
[----:B------:R4:W-:Y:S01]  /*1530*/  @!P1 LDGSTS.E.BYPASS.LTC128B.128 [R223+0x6100], [R20.64], !P2 ;  /* 0x0610000014df9fae */ /* 0x0009e2000d101d46 */
[----:B------:R-:W-:Y:S02]  /*1540*/  ISETP.GE.AND P1, PT, R76, 0x21, PT ;  /* 0x000000214c00780c */ /* 0x000fe40003f26270 */
[----:B-1----:R-:W-:Y:S01]  /*1550*/  @!P0 IMAD.WIDE R22, R243, 0x2, R10 ;  /* 0x00000002f3168825 */ /* 0x002fe200078e020a */
[----:B------:R1:W-:Y:S01]  /*1560*/  @!P0 LDGSTS.E.BYPASS.LTC128B.128 [R223+0x3100], [R24.64], !P6 ;  /* 0x0310000018df8fae */ /* 0x0003e2000f101d46 */
[----:B------:R-:W-:-:S02]  /*1570*/  ISETP.GE.AND P6, PT, R8, c[0x0][0x1d4], PT ;  /* 0x0000750008007a0c */ /* 0x000fc40003fc6270 */
[----:B------:R-:W-:Y:S01]  /*1580*/  IMAD R10, R222, c[0x0][0x20c], R5 ;  /* 0x00008300de0a7a24 */ /* 0x000fe200078e0205 */
[----:B------:R5:W-:Y:S01]  /*1590*/  @!P0 LDGSTS.E.BYPASS.LTC128B.128 [R223+0x7100], [R22.64], !P2 ;  /* 0x0710000016df8fae */ /* 0x000be2000d101d46 */
[----:B------:R-:W-:Y:S01]  /*15a0*/  ISETP.GE.AND P0, PT, R76, 0x1, PT ;  /* 0x000000014c00780c */ /* 0x000fe20003f06270 */
[----:B------:R-:W-:Y:S01]  /*15b0*/  IMAD R5, R0, c[0x0][0x210], RZ ;  /* 0x0000840000057a24 */ /* 0x000fe200078e02ff */
[----:B------:R-:W-:Y:S01]  /*15c0*/  ISETP.GE.AND P2, PT, R225, c[0x0][0x1d4], PT ;  /* 0x00007500e1007a0c */ /* 0x000fe20003f46270 */
[----:B------:R-:W-:Y:S01]  /*15d0*/  IMAD R0, R222, c[0x0][0x1e0], RZ ;  /* 0x00007800de007a24 */ /* 0x000fe200078e02ff */
[----:B------:R-:W0:Y:S01]  /*15e0*/  LDGDEPBAR ;  /* 0x00000000000079af */ /* 0x000e220000000000 */
[----:B------:R-:W-:Y:S01]  /*15f0*/  IMAD R5, R220, c[0x0][0x214], R5 ;  /* 0x00008500dc057a24 */ /* 0x000fe200078e0205 */
[----:B------:R-:W-:Y:S01]  /*1600*/  SEL R245, RZ, 0x10, P6 ;  /* 0x00000010fff57807 */ /* 0x000fe20003000000 */
[----:B------:R-:W-:Y:S02]  /*1610*/  IMAD R17, R221, c[0x0][0x1f0], R0 ;  /* 0x00007c00dd117a24 */ /* 0x000fe400078e0200 */
[----:B------:R-:W-:-:S02]  /*1620*/  IMAD.IADD R219, R233, 0x1, R5 ;  /* 0x00000001e9db7824 */ /* 0x000fc400078e0205 */
[----:B------:R-:W-:Y:S02]  /*1630*/  IMAD R17, R220, c[0x0][0x1e8], R17 ;  /* 0x00007a00dc117a24 */ /* 0x000fe400078e0211 */
[----:B---3--:R-:W-:-:S03]  /*1640*/  @P0 IMAD.WIDE R26, R243, 0x2, R6 ;  /* 0x00000002f31a0825 */ /* 0x008fc600078e0206 */
[----:B------:R-:W-:Y:S01]  /*1650*/  LEA R17, R17, c[0x0][0x1c8], 0x1 ;  /* 0x0000720011117a11 */ /* 0x000fe200078e08ff */
[----:B--2---:R-:W-:Y:S01]  /*1660*/  IMAD.WIDE.U32 R18, R222, c[0x0][0x208], RZ ;  /* 0x00008200de127a25 */ /* 0x004fe200078e00ff */
[----:B----4-:R-:W-:Y:S03]  /*1670*/  SHFL.IDX PT, R20, R4, 0x1, 0x181f ;  /* 0x00381f0004147f89 */ /* 0x010fe600000e0000 */
[----:B------:R-:W-:Y:S01]  /*1680*/  IMAD.IADD R11, R19, 0x1, R10 ;  /* 0x00000001130b7824 */ /* 0x000fe200078e020a */
[----:B------:R-:W2:Y:S01]  /*1690*/  SHFL.IDX PT, R21, R3, 0x1, 0x181f ;  /* 0x00381f0003157f89 */ /* 0x000ea200000e0000 */
[----:B------:R-:W-:Y:S02]  /*16a0*/  IMAD.MOV.U32 R10, RZ, RZ, R18 ;  /* 0x000000ffff0a7224 */ /* 0x000fe400078e0012 */
[----:B-----5:R-:W-:-:S04]  /*16b0*/  @P0 IMAD.WIDE R22, R225, 0x2, R6 ;  /* 0x00000002e1160825 */ /* 0x020fc800078e0206 */
[----:B------:R-:W-:Y:S01]  /*16c0*/  IMAD.WIDE.U32 R10, R221, c[0x0][0x218], R10 ;  /* 0x00008600dd0a7a25 */ /* 0x000fe200078e000a */
[----:B------:R3:W-:Y:S04]  /*16d0*/  @P0 LDGSTS.E.BYPASS.LTC128B.128 [R223+0x8100], [R22.64], !P2 ;  /* 0x0810000016df0fae */ /* 0x0007e8000d101d46 */
[----:B------:R4:W-:Y:S01]  /*16e0*/  @P0 LDGSTS.E.BYPASS.LTC128B.128 [R223+0xb100], [R26.64], !P6 ;  /* 0x0b1000001adf0fae */ /* 0x0009e2000f101d46 */
[----:B------:R-:W-:Y:S02]  /*16f0*/  IADD3 R5, P0, R232, R10, RZ ;  /* 0x0000000ae8057210 */ /* 0x000fe40007f1e0ff */
[----:B------:R-:W-:Y:S02]  /*1700*/  LEA.HI R10, R105, R100, RZ, 0x4 ;  /* 0x00000064690a7211 */ /* 0x000fe400078f20ff */
[----:B-1----:R-:W-:Y:S01]  /*1710*/  IADD3.X R24, R219, R11, R2, P0, !PT ;  /* 0x0000000bdb187210 */ /* 0x002fe200007fe402 */
[----:B------:R-:W-:Y:S01]  /*1720*/  IMAD.SHL.U32 R2, R16, 0x8, RZ ;  /* 0x0000000810027824 */ /* 0x000fe200078e00ff */
[----:B------:R-:W-:-:S02]  /*1730*/  LEA R7, P0, R5, c[0x0][0x1f8], 0x1 ;  /* 0x00007e0005077a11 */ /* 0x000fc400078008ff */
[----:B------:R-:W-:Y:S01]  /*1740*/  SHF.R.S32.HI R11, RZ, 0x4, R10 ;  /* 0x00000004ff0b7819 */ /* 0x000fe2000001140a */
[----:B--2---:R-:W-:Y:S01]  /*1750*/  @P1 IMAD.WIDE R18, R225, 0x2, R20 ;  /* 0x00000002e1121825 */ /* 0x004fe200078e0214 */
[----:B------:R-:W-:Y:S01]  /*1760*/  LEA.HI.X R24, R5, c[0x0][0x1fc], R24, 0x1, P0 ;  /* 0x00007f0005187a11 */ /* 0x000fe200000f0c18 */
[----:B------:R-:W1:Y:S01]  /*1770*/  SHFL.IDX PT, R51, R7, RZ, 0x181f ;  /* 0x00181fff07337589 */ /* 0x000e6200000e0000 */
[C---:B------:R-:W-:Y:S01]  /*1780*/  LOP3.LUT R5, R10.reuse, 0xfffffff0, RZ, 0xc0, !PT ;  /* 0xfffffff00a057812 */ /* 0x040fe200078ec0ff */
[----:B------:R-:W-:Y:S01]  /*1790*/  @P1 IMAD.WIDE R20, R243, 0x2, R20 ;  /* 0x00000002f3141825 */ /* 0x000fe200078e0214 */
[----:B------:R-:W-:Y:S01]  /*17a0*/  LEA.HI R10, R10, R11, RZ, 0x1 ;  /* 0x0000000b0a0a7211 */ /* 0x000fe200078f08ff */
[----:B------:R2:W-:Y:S02]  /*17b0*/  @P1 LDGSTS.E.BYPASS.LTC128B.128 [R223+0x9100], [R18.64], !P2 ;  /* 0x0910000012df1fae */ /* 0x0005e4000d101d46 */
[----:B------:R-:W-:Y:S01]  /*17c0*/  IMAD.IADD R16, R100, 0x1, -R5 ;  /* 0x0000000164107824 */ /* 0x000fe200078e0a05 */
[----:B------:R-:W-:Y:S01]  /*17d0*/  LOP3.LUT R10, R10, 0xfffffffe, RZ, 0xc0, !PT ;  /* 0xfffffffe0a0a7812 */ /* 0x000fe200078ec0ff */
[----:B------:R-:W5:Y:S01]  /*17e0*/  SHFL.IDX PT, R4, R24, RZ, 0x181f ;  /* 0x00181fff18047589 */ /* 0x000f6200000e0000 */
[----:B---3--:R-:W-:-:S02]  /*17f0*/  IMAD.WIDE R22, R225, 0x2, RZ ;  /* 0x00000002e1167825 */ /* 0x008fc400078e02ff */
[----:B------:R-:W-:Y:S01]  /*1800*/  SHF.R.S32.HI R5, RZ, 0x1f, R16 ;  /* 0x0000001fff057819 */ /* 0x000fe20000011410 */
[----:B------:R-:W3:Y:S01]  /*1810*/  SHFL.IDX PT, R78, R7, 0x1, 0x181f ;  /* 0x00381f00074e7f89 */ /* 0x000ee200000e0000 */
[----:B------:R-:W-:Y:S02]  /*1820*/  IMAD.IADD R10, R11, 0x1, -R10 ;  /* 0x000000010b0a7824 */ /* 0x000fe400078e0a0a */
[----:B------:R-:W-:Y:S01]  /*1830*/  LEA.HI R5, R5, R16, RZ, 0x3 ;  /* 0x0000001005057211 */ /* 0x000fe200078f18ff */
[----:B------:R1:W-:Y:S01]  /*1840*/  @P1 LDGSTS.E.BYPASS.LTC128B.128 [R223+0xc100], [R20.64], !P6 ;  /* 0x0c10000014df1fae */ /* 0x0003e2000f101d46 */
[----:B------:R-:W-:-:S03]  /*1850*/  ISETP.GT.AND P1, PT, R76, 0x40, PT ;  /* 0x000000404c00780c */ /* 0x000fc60003f24270 */
[----:B------:R-:W3:Y:S04]  /*1860*/  SHFL.IDX PT, R6, R24, 0x1, 0x181f ;  /* 0x00381f0018067f89 */ /* 0x000ee800000e0000 */
[----:B------:R3:W4:Y:S04]  /*1870*/  SHFL.IDX PT, R80, R7, 0x2, 0x181f ;  /* 0x00581f0007507f89 */ /* 0x00072800000e0000 */
[----:B------:R-:W-:Y:S04]  /*1880*/  SHFL.IDX PT, R0, R24, 0x2, 0x181f ;  /* 0x00581f0018007f89 */ /* 0x000fe800000e0000 */
[----:B--2---:R-:W-:Y:S04]  /*1890*/  SHFL.IDX PT, R18, R17, 0x2, 0x181f ;  /* 0x00581f0011127f89 */ /* 0x004fe800000e0000 */
[----:B------:R2:W2:Y:S01]  /*18a0*/  SHFL.IDX PT, R19, R3, 0x2, 0x181f ;  /* 0x00581f0003137f89 */ /* 0x0004a200000e0000 */
[----:B-1----:R-:W-:Y:S01]  /*18b0*/  IADD3 R20, P0, R51, R22, RZ ;  /* 0x0000001633147210 */ /* 0x002fe20007f1e0ff */
[----:B---3--:R-:W-:-:S04]  /*18c0*/  IMAD.SHL.U32 R7, R9, 0x40, RZ ;  /* 0x0000004009077824 */ /* 0x008fc800078e00ff */
[----:B-----5:R-:W-:Y:S01]  /*18d0*/  IMAD.X R21, R4, 0x1, R23, P0 ;  /* 0x0000000104157824 */ /* 0x020fe200000e0617 */
[----:B------:R-:W-:Y:S02]  /*18e0*/  IADD3 R48, P0, R22, R78, RZ ;  /* 0x0000004e16307210 */ /* 0x000fe40007f1e0ff */
[----:B------:R-:W-:-:S03]  /*18f0*/  LOP3.LUT R7, R7, 0x1c0, RZ, 0xc0, !PT ;  /* 0x000001c007077812 */ /* 0x000fc600078ec0ff */
[----:B------:R-:W-:Y:S01]  /*1900*/  IMAD.X R49, R23, 0x1, R6, P0 ;  /* 0x0000000117317824 */ /* 0x000fe200000e0606 */
[----:B------:R-:W-:Y:S02]  /*1910*/  LOP3.LUT R2, R7, 0x8, R2, 0xf8, !PT ;  /* 0x0000000807027812 */ /* 0x000fe400078ef802 */
[----:B------:R-:W-:Y:S02]  /*1920*/  SHF.R.U32.HI R7, RZ, 0x3, R7 ;  /* 0x00000003ff077819 */ /* 0x000fe40000011607 */
[C---:B--2---:R-:W-:Y:S01]  /*1930*/  LOP3.LUT R3, R5.reuse, 0xfffffff8, RZ, 0xc0, !PT ;  /* 0xfffffff805037812 */ /* 0x044fe200078ec0ff */
[----:B------:R-:W-:Y:S01]  /*1940*/  IMAD.SHL.U32 R5, R5, 0x40, RZ ;  /* 0x0000004005057824 */ /* 0x000fe200078e00ff */
[----:B------:R-:W-:Y:S02]  /*1950*/  LOP3.LUT R7, R2, R7, RZ, 0x3c, !PT ;  /* 0x0000000702077212 */ /* 0x000fe400078e3cff */
[----:B----4-:R-:W-:Y:S01]  /*1960*/  IADD3 R82, P0, R22, R80, RZ ;  /* 0x0000005016527210 */ /* 0x010fe20007f1e0ff */
[----:B------:R-:W-:-:S02]  /*1970*/  IMAD.IADD R3, R16, 0x1, -R3 ;  /* 0x0000000110037824 */ /* 0x000fc400078e0a03 */
[----:B------:R-:W-:-:S04]  /*1980*/  @P1 IMAD.WIDE R16, R225, 0x2, R18 ;  /* 0x00000002e1101825 */ /* 0x000fc800078e0212 */
[----:B------:R-:W-:Y:S01]  /*1990*/  @P1 IMAD.WIDE R18, R243, 0x2, R18 ;  /* 0x00000002f3121825 */ /* 0x000fe200078e0212 */
[----:B------:R1:W-:Y:S03]  /*19a0*/  @P1 LDGSTS.E.BYPASS.LTC128B.128 [R223+0xa100], [R16.64], !P2 ;  /* 0x0a10000010df1fae */ /* 0x0003e6000d101d46 */
[----:B------:R-:W-:Y:S01]  /*19b0*/  IMAD.SHL.U32 R2, R3, 0x40, RZ ;  /* 0x0000004003027824 */ /* 0x000fe200078e00ff */
[----:B------:R1:W-:Y:S01]  /*19c0*/  @P1 LDGSTS.E.BYPASS.LTC128B.128 [R223+0xd100], [R18.64], !P6 ;  /* 0x0d10000012df1fae */ /* 0x0003e2000f101d46 */
[C---:B------:R-:W-:Y:S01]  /*19d0*/  IMAD R214, R10.reuse, 0x200, R7 ;  /* 0x000002000ad67824 */ /* 0x040fe200078e0207 */
[----:B------:R-:W-:Y:S01]  /*19e0*/  LOP3.LUT P1, RZ, R9, 0x2, RZ, 0xc0, !PT ;  /* 0x0000000209ff7812 */ /* 0x000fe2000782c0ff */
[----:B------:R-:W-:Y:S01]  /*19f0*/  IMAD.SHL.U32 R7, R10, 0x8, RZ ;  /* 0x000000080a077824 */ /* 0x000fe200078e00ff */
[----:B------:R-:W0:Y:S01]  /*1a00*/  LDGDEPBAR ;  /* 0x00000000000079af */ /* 0x000e220000000000 */
[----:B------:R-:W-:Y:S01]  /*1a10*/  IMAD.WIDE R10, R243, 0x2, RZ ;  /* 0x00000002f30a7825 */ /* 0x000fe200078e02ff */
[----:B------:R-:W-:-:S03]  /*1a20*/  LOP3.LUT R2, R2, 0x1c0, RZ, 0xc0, !PT ;  /* 0x000001c002027812 */ /* 0x000fc600078ec0ff */
[----:B------:R-:W-:Y:S01]  /*1a30*/  IMAD.X R83, R23, 0x1, R0, P0 ;  /* 0x0000000117537824 */ /* 0x000fe200000e0600 */
[----:B------:R-:W-:Y:S01]  /*1a40*/  IADD3 R50, P0, R51, R10, RZ ;  /* 0x0000000a33327210 */ /* 0x000fe20007f1e0ff */
[----:B------:R-:W-:Y:S01]  /*1a50*/  IMAD.SHL.U32 R214, R214, 0x2, RZ ;  /* 0x00000002d6d67824 */ /* 0x000fe200078e00ff */
[----:B------:R-:W-:Y:S02]  /*1a60*/  LOP3.LUT R7, R2, 0x8, R7, 0xf8, !PT ;  /* 0x0000000802077812 */ /* 0x000fe400078ef807 */
[----:B------:R-:W-:Y:S01]  /*1a70*/  SHF.R.U32.HI R2, RZ, 0x3, R2 ;  /* 0x00000003ff027819 */ /* 0x000fe20000011602 */
[----:B------:R-:W-:Y:S01]  /*1a80*/  IMAD.X R51, R4, 0x1, R11, P0 ;  /* 0x0000000104337824 */ /* 0x000fe200000e060b */
[----:B------:R-:W-:Y:S02]  /*1a90*/  IADD3 R78, P0, R10, R78, RZ ;  /* 0x0000004e0a4e7210 */ /* 0x000fe40007f1e0ff */
[----:B------:R-:W-:Y:S02]  /*1aa0*/  LOP3.LUT R2, R7, R2, RZ, 0x3c, !PT ;  /* 0x0000000207027212 */ /* 0x000fe400078e3cff */
[----:B------:R-:W-:Y:S01]  /*1ab0*/  IADD3 R4, R214, 0x8100, RZ ;  /* 0x00008100d6047810 */ /* 0x000fe20007ffe0ff */
[----:B------:R-:W-:Y:S01]  /*1ac0*/  IMAD.X R79, R11, 0x1, R6, P0 ;  /* 0x000000010b4f7824 */ /* 0x000fe200000e0606 */
[----:B------:R-:W-:Y:S01]  /*1ad0*/  LOP3.LUT R2, R2, 0xfffffe00, R5, 0xf8, !PT ;  /* 0xfffffe0002027812 */ /* 0x000fe200078ef805 */
[----:B------:R-:W-:Y:S01]  /*1ae0*/  IMAD.MOV.U32 R5, RZ, RZ, 0x10 ;  /* 0x00000010ff057424 */ /* 0x000fe200078e00ff */
[----:B------:R-:W-:Y:S01]  /*1af0*/  IADD3 R80, P0, R10, R80, RZ ;  /* 0x000000500a507210 */ /* 0x000fe20007f1e0ff */
[----:B------:R-:W-:Y:S01]  /*1b00*/  IMAD.MOV.U32 R10, RZ, RZ, 0x20 ;  /* 0x00000020ff0a7424 */ /* 0x000fe200078e00ff */
[----:B------:R-:W-:Y:S01]  /*1b10*/  IADD3 R213, R214, 0x8120, RZ ;  /* 0x00008120d6d57810 */ /* 0x000fe20007ffe0ff */
[----:B------:R-:W-:Y:S01]  /*1b20*/  IMAD R7, R107, 0x400, R2 ;  /* 0x000004006b077824 */ /* 0x000fe200078e0202 */
[----:B------:R-:W-:-:S04]  /*1b30*/  DEPBAR.LE SB0, 0x1 ;  /* 0x000080400000791a */ /* 0x000fc80000000000 */
[----:B------:R-:W-:Y:S01]  /*1b40*/  @P1 IADD3 R213, R4, -0x20, RZ ;  /* 0xffffffe004d51810 */ /* 0x000fe20007ffe0ff */
[----:B------:R-:W-:Y:S01]  /*1b50*/  BAR.SYNC.DEFER_BLOCKING 0x0 ;  /* 0x0000000000007b1d */ /* 0x000fe20000010000 */
[----:B------:R-:W-:Y:S01]  /*1b60*/  R2P PR, R3, 0x6 ;  /* 0x0000000603007804 */ /* 0x000fe20000000000 */
[----:B------:R-:W-:Y:S01]  /*1b70*/  IMAD.X R81, R11, 0x1, R0, P0 ;  /* 0x000000010b517824 */ /* 0x000fe200000e0600 */
[C---:B------:R-:W-:Y:S01]  /*1b80*/  LEA R4, R7.reuse, 0x100, 0x1 ;  /* 0x0000010007047811 */ /* 0x040fe200078e08ff */
[----:B------:R-:W-:Y:S01]  /*1b90*/  IMAD.SHL.U32 R7, R7, 0x2, RZ ;  /* 0x0000000207077824 */ /* 0x000fe200078e00ff */
[----:B------:R-:W-:Y:S02]  /*1ba0*/  ISETP.GE.AND P0, PT, R225, c[0x0][0x1d4], PT ;  /* 0x00007500e1007a0c */ /* 0x000fe40003f06270 */
[----:B------:R-:W-:Y:S02]  /*1bb0*/  SEL R5, R5, 0xfffffff0, !P1 ;  /* 0xfffffff005057807 */ /* 0x000fe40004800000 */
[----:B------:R-:W-:-:S02]  /*1bc0*/  SEL R3, R10, 0xffffffe0, !P2 ;  /* 0xffffffe00a037807 */ /* 0x000fc40005000000 */
[----:B------:R-:W-:Y:S01]  /*1bd0*/  ISETP.LT.OR P1, PT, R76, 0x1, P0 ;  /* 0x000000014c00780c */ /* 0x000fe20000721670 */
[--C-:B------:R-:W-:Y:S01]  /*1be0*/  IMAD R6, R5, 0x2, R4.reuse ;  /* 0x0000000205067824 */ /* 0x100fe200078e0204 */
[----:B------:R-:W-:Y:S01]  /*1bf0*/  ISETP.GE.AND P2, PT, R8, c[0x0][0x1d4], PT ;  /* 0x0000750008007a0c */ /* 0x000fe20003f46270 */
[----:B------:R-:W-:Y:S01]  /*1c00*/  IMAD R4, R3, 0x2, R4 ;  /* 0x0000000203047824 */ /* 0x000fe200078e0204 */
[----:B------:R-:W-:Y:S01]  /*1c10*/  IADD3 R207, R213, 0x800, RZ ;  /* 0x00000800d5cf7810 */ /* 0x000fe20007ffe0ff */
[----:B------:R-:W-:Y:S01]  /*1c20*/  IMAD R0, R3, 0x2, R6 ;  /* 0x0000000203007824 */ /* 0x000fe200078e0206 */
[C---:B------:R-:W-:Y:S02]  /*1c30*/  IADD3 R206, R213.reuse, 0x1000, RZ ;  /* 0x00001000d5ce7810 */ /* 0x040fe40007ffe0ff */
[C---:B------:R-:W-:Y:S02]  /*1c40*/  IADD3 R205, R213.reuse, 0x1800, RZ ;  /* 0x00001800d5cd7810 */ /* 0x040fe40007ffe0ff */
[----:B------:R-:W-:-:S02]  /*1c50*/  IADD3 R204, R213, 0x2000, RZ ;  /* 0x00002000d5cc7810 */ /* 0x000fc40007ffe0ff */
[C---:B------:R-:W-:Y:S01]  /*1c60*/  IADD3 R203, R213.reuse, 0x2800, RZ ;  /* 0x00002800d5cb7810 */ /* 0x040fe20007ffe0ff */
[----:B------:R-:W-:Y:S01]  /*1c70*/  LDSM.16.M88.4 R124, [R7+0x100] ;  /* 0x00010000077c783b */ /* 0x000fe20000000200 */
[C---:B------:R-:W-:Y:S02]  /*1c80*/  IADD3 R201, R213.reuse, 0x3000, RZ ;  /* 0x00003000d5c97810 */ /* 0x040fe40007ffe0ff */
[C---:B------:R-:W-:Y:S01]  /*1c90*/  IADD3 R200, R213.reuse, 0x3800, RZ ;  /* 0x00003800d5c87810 */ /* 0x040fe20007ffe0ff */
[----:B------:R2:W-:Y:S01]  /*1ca0*/  LDSM.16.M88.4 R180, [R7+0x4100] ;  /* 0x0041000007b4783b */ /* 0x0005e20000000200 */
[C---:B------:R-:W-:Y:S02]  /*1cb0*/  IADD3 R199, R213.reuse, 0x4000, RZ ;  /* 0x00004000d5c77810 */ /* 0x040fe40007ffe0ff */
[C---:B------:R-:W-:Y:S01]  /*1cc0*/  IADD3 R198, R213.reuse, 0x4800, RZ ;  /* 0x00004800d5c67810 */ /* 0x040fe20007ffe0ff */
[----:B------:R-:W-:Y:S01]  /*1cd0*/  LDSM.16.M88.4 R144, [R6] ;  /* 0x000000000690783b */ /* 0x000fe20000000200 */
[----:B------:R-:W-:-:S02]  /*1ce0*/  IADD3 R197, R213, 0x5000, RZ ;  /* 0x00005000d5c57810 */ /* 0x000fc40007ffe0ff */
[----:B------:R-:W-:Y:S01]  /*1cf0*/  IADD3 R196, R213, 0x5800, RZ ;  /* 0x00005800d5c47810 */ /* 0x000fe20007ffe0ff */
[----:B------:R-:W-:Y:S04]  /*1d00*/  LDSM.16.M88.4 R184, [R6+0x4000] ;  /* 0x0040000006b8783b */ /* 0x000fe80000000200 */
[----:B------:R-:W-:Y:S04]  /*1d10*/  LDSM.16.M88.4 R172, [R4] ;  /* 0x0000000004ac783b */ /* 0x000fe80000000200 */
[----:B------:R-:W-:Y:S04]  /*1d20*/  LDSM.16.M88.4 R188, [R4+0x4000] ;  /* 0x0040000004bc783b */ /* 0x000fe80000000200 */
[----:B------:R-:W-:Y:S01]  /*1d30*/  LDSM.16.M88.4 R176, [R0] ;  /* 0x0000000000b0783b */ /* 0x000fe20000000200 */
[----:B--2---:R-:W-:-:S03]  /*1d40*/  IADD3 R7, R13, -0x1, RZ ;  /* 0xffffffff0d077810 */ /* 0x004fc60007ffe0ff */
[----:B------:R-:W-:Y:S04]  /*1d50*/  LDSM.16.M88.4 R192, [R0+0x4000] ;  /* 0x0040000000c0783b */ /* 0x000fe80000000200 */
[----:B------:R-:W-:Y:S06]  /*1d60*/  BAR.SYNC.DEFER_BLOCKING 0x0 ;  /* 0x0000000000007b1d */ /* 0x000fec0000010000 */
[----:B------:R-:W-:-:S04]  /*1d70*/  DEPBAR.LE SB0, 0x0 ;  /* 0x000080000000791a */ /* 0x000fc80000000000 */
[----:B------:R-:W-:Y:S06]  /*1d80*/  BAR.SYNC.DEFER_BLOCKING 0x0 ;  /* 0x0000000000007b1d */ /* 0x000fec0000010000 */
[----:B------:R-:W-:Y:S04]  /*1d90*/  LDSM.16.M88.4 R24, [R214+0x8100] ;  /* 0x00810000d618783b */ /* 0x000fe80000000200 */
[----:B-1----:R-:W-:Y:S04]  /*1da0*/  LDSM.16.M88.4 R16, [R214+0x8900] ;  /* 0x00890000d610783b */ /* 0x002fe80000000200 */
[----:B------:R-:W1:Y:S04]  /*1db0*/  LDSM.16.M88.4 R52, [R214+0x9100] ;  /* 0x00910000d634783b */ /* 0x000e680000000200 */
[----:B------:R-:W-:Y:S04]  /*1dc0*/  LDSM.16.M88.4 R44, [R214+0x9900] ;  /* 0x00990000d62c783b */ /* 0x000fe80000000200 */
[----:B------:R-:W-:Y:S04]  /*1dd0*/  LDSM.16.M88.4 R36, [R214+0xa100] ;  /* 0x00a10000d624783b */ /* 0x000fe80000000200 */
[----:B------:R-:W-:Y:S04]  /*1de0*/  LDSM.16.M88.4 R28, [R214+0xa900] ;  /* 0x00a90000d61c783b */ /* 0x000fe80000000200 */
[----:B------:R-:W-:Y:S04]  /*1df0*/  LDSM.16.M88.4 R64, [R213] ;  /* 0x00000000d540783b */ /* 0x000fe80000000200 */
[----:B------:R-:W-:Y:S04]  /*1e00*/  LDSM.16.M88.4 R40, [R213+0x800] ;  /* 0x00080000d528783b */ /* 0x000fe80000000200 */
[----:B------:R-:W2:Y:S04]  /*1e10*/  LDSM.16.M88.4 R32, [R213+0x1000] ;  /* 0x00100000d520783b */ /* 0x000ea80000000200 */
[----:B------:R-:W3:Y:S04]  /*1e20*/  LDSM.16.M88.4 R60, [R213+0x1800] ;  /* 0x00180000d53c783b */ /* 0x000ee80000000200 */
[----:B------:R-:W4:Y:S04]  /*1e30*/  LDSM.16.M88.4 R72, [R213+0x2000] ;  /* 0x00200000d548783b */ /* 0x000f280000000200 */
[----:B------:R-:W5:Y:S04]  /*1e40*/  LDSM.16.M88.4 R68, [R213+0x2800] ;  /* 0x00280000d544783b */ /* 0x000f680000000200 */
[----:B------:R-:W-:Y:S01]  /*1e50*/  @!PT LDS RZ, [RZ] ;  /* 0x00000000fffff984 */ /* 0x000fe20000000800 */
[----:B------:R-:W-:Y:S01]  /*1e60*/  @!PT LDS RZ, [RZ] ;  /* 0x00000000fffff984 */ /* 0x000fe20000000800 */
[----:B------:R-:W-:Y:S01]  /*1e70*/  @!PT LDS RZ, [RZ] ;  /* 0x00000000fffff984 */ /* 0x000fe20000000800 */
[----:B------:R3:W-:Y:S01]  /*1e80*/  LDGSTS.E.BYPASS.LTC128B.128 [R223+0x100], [R20.64], !P1 ;  /* 0x0010000014df7fae */ /* 0x0007e2000c901d46 */
[C---:B------:R-:W-:Y:S01]  /*1e90*/  ISETP.LT.OR P1, PT, R76.reuse, 0x1, P2 ;  /* 0x000000014c00780c */ /* 0x040fe20001721670 */
[C---:B-1----:R-:W-:Y:S08]  /*1ea0*/  HMMA.16816.F32 R56, R124.reuse, R52, RZ ;  /* 0x000000347c38723c */ /* 0x042ff000000018ff */
[----:B------:R-:W-:Y:S04]  /*1eb0*/  HMMA.16816.F32 R52, R124, R54, RZ ;  /* 0x000000367c34723c */ /* 0x000fe800000018ff */
[----:B------:R1:W-:Y:S01]  /*1ec0*/  LDGSTS.E.BYPASS.LTC128B.128 [R223+0x3100], [R50.64], !P1 ;  /* 0x0310000032df7fae */ /* 0x0003e2000c901d46 */
[----:B------:R-:W-:-:S02]  /*1ed0*/  ISETP.LT.OR P1, PT, R76, 0x21, P0 ;  /* 0x000000214c00780c */ /* 0x000fc40000721670 */
[----:B------:R-:W-:-:S09]  /*1ee0*/  ISETP.LT.OR P0, PT, R76, 0x41, P0 ;  /* 0x000000414c00780c */ /* 0x000fd20000701670 */
[----:B--2---:R-:W-:Y:S02]  /*1ef0*/  HMMA.16816.F32 R56, R144, R32, R56 ;  /* 0x000000209038723c */ /* 0x004fe40000001838 */
[----:B------:R1:W-:Y:S01]  /*1f00*/  LDGSTS.E.BYPASS.LTC128B.128 [R223+0x1100], [R48.64], !P1 ;  /* 0x0110000030df7fae */ /* 0x0003e2000c901d46 */
[C---:B------:R-:W-:Y:S02]  /*1f10*/  ISETP.LT.OR P1, PT, R76.reuse, 0x21, P2 ;  /* 0x000000214c00780c */ /* 0x040fe40001721670 */
[----:B------:R-:W-:-:S03]  /*1f20*/  ISETP.LT.OR P2, PT, R76, 0x41, P2 ;  /* 0x000000414c00780c */ /* 0x000fc60001741670 */
[C---:B---3--:R-:W-:Y:S08]  /*1f30*/  HMMA.16816.F32 R20, R124.reuse, R16, RZ ;  /* 0x000000107c14723c */ /* 0x048ff000000018ff */
[----:B------:R2:W-:Y:S01]  /*1f40*/  LDGSTS.E.BYPASS.LTC128B.128 [R223+0x4100], [R78.64], !P1 ;  /* 0x041000004edf7fae */ /* 0x0005e2000c901d46 */
[----:B------:R-:W-:Y:S01]  /*1f50*/  LOP3.LUT P1, RZ, R9, 0x4, RZ, 0xc0, !PT ;  /* 0x0000000409ff7812 */ /* 0x000fe2000782c0ff */
[----:B------:R-:W-:Y:S02]  /*1f60*/  HMMA.16816.F32 R16, R124, R18, RZ ;  /* 0x000000127c10723c */ /* 0x000fe400000018ff */
[----:B------:R3:W-:Y:S01]  /*1f70*/  LDGSTS.E.BYPASS.LTC128B.128 [R223+0x2100], [R82.64], !P0 ;  /* 0x0210000052df7fae */ /* 0x0007e2000c101d46 */
[----:B------:R-:W-:-:S02]  /*1f80*/  SEL R0, R10, 0xffffffe0, !P1 ;  /* 0xffffffe00a007807 */ /* 0x000fc40004800000 */
[----:B------:R-:W-:Y:S01]  /*1f90*/  ISETP.GT.AND P0, PT, R7, R216, PT ;  /* 0x000000d80700720c */ /* 0x000fe20003f04270 */
[----:B------:R3:W-:Y:S01]  /*1fa0*/  LDGSTS.E.BYPASS.LTC128B.128 [R223+0x5100], [R80.64], !P2 ;  /* 0x0510000050df7fae */ /* 0x0007e2000d101d46 */
[----:B------:R-:W-:Y:S01]  /*1fb0*/  ISETP.GT.AND P1, PT, R224, 0x5f, PT ;  /* 0x0000005fe000780c */ /* 0x000fe20003f24270 */
[----:B------:R-:W-:Y:S01]  /*1fc0*/  HMMA.16816.F32 R8, R124, R24, RZ ;  /* 0x000000187c08723c */ /* 0x000fe200000018ff */
[C---:B------:R-:W-:Y:S01]  /*1fd0*/  IMAD R211, R0.reuse, 0x2, R214 ;  /* 0x0000000200d37824 */ /* 0x040fe200078e02d6 */
[----:B------:R-:W-:Y:S01]  /*1fe0*/  LDSM.16.M88.4 R92, [R214+0xd100] ;  /* 0x00d10000d65c783b */ /* 0x000fe20000000200 */
[----:B------:R-:W-:-:S03]  /*1ff0*/  IMAD R202, R0, 0x2, R213 ;  /* 0x0000000200ca7824 */ /* 0x000fc600078e02d5 */
[----:B------:R-:W-:Y:S02]  /*2000*/  LDSM.16.M88.4 R88, [R213+0x3000] ;  /* 0x00300000d558783b */ /* 0x000fe40000000200 */
[C---:B-1----:R-:W-:Y:S02]  /*2010*/  HMMA.16816.F32 R48, R124.reuse, R44, RZ ;  /* 0x0000002c7c30723c */ /* 0x042fe400000018ff */
[----:B------:R-:W-:Y:S04]  /*2020*/  LDSM.16.M88.4 R84, [R213+0x3800] ;  /* 0x00380000d554783b */ /* 0x000fe80000000200 */
[----:B------:R-:W-:Y:S02]  /*2030*/  LDSM.16.M88.4 R96, [R211+0xc100] ;  /* 0x00c10000d360783b */ /* 0x000fe40000000200 */
[C---:B------:R-:W-:Y:S02]  /*2040*/  HMMA.16816.F32 R24, R124.reuse, R26, RZ ;  /* 0x0000001a7c18723c */ /* 0x040fe400000018ff */
[----:B--2---:R-:W-:Y:S04]  /*2050*/  LDSM.16.M88.4 R76, [R211+0x8900] ;  /* 0x00890000d34c783b */ /* 0x004fe80000000200 */
[----:B------:R-:W0:Y:S02]  /*2060*/  LDGDEPBAR ;  /* 0x00000000000079af */ /* 0x000e240000000000 */
[----:B------:R-:W-:Y:S02]  /*2070*/  HMMA.16816.F32 R44, R124, R46, RZ ;  /* 0x0000002e7c2c723c */ /* 0x000fe400000018ff */
[----:B---3--:R-:W-:Y:S06]  /*2080*/  LDSM.16.M88.4 R80, [R213+0x4000] ;  /* 0x00400000d550783b */ /* 0x008fec0000000200 */
[C---:B------:R-:W-:Y:S08]  /*2090*/  HMMA.16816.F32 R8, R144.reuse, R64, R8 ;  /* 0x000000409008723c */ /* 0x040ff00000001808 */
[C---:B------:R-:W-:Y:S01]  /*20a0*/  HMMA.16816.F32 R24, R144.reuse, R66, R24 ;  /* 0x000000429018723c */ /* 0x040fe20000001818 */
[----:B------:R-:W1:Y:S07]  /*20b0*/  LDSM.16.M88.4 R64, [R211+0x8100] ;  /* 0x00810000d340783b */ /* 0x000e6e0000000200 */
[C---:B------:R-:W-:Y:S08]  /*20c0*/  HMMA.16816.F32 R48, R144.reuse, R60, R48 ;  /* 0x0000003c9030723c */ /* 0x040ff00000001830 */
[C---:B------:R-:W-:Y:S01]  /*20d0*/  HMMA.16816.F32 R44, R144.reuse, R62, R44 ;  /* 0x0000003e902c723c */ /* 0x040fe2000000182c */
[----:B------:R-:W2:Y:S07]  /*20e0*/  LDSM.16.M88.4 R60, [R211+0x9100] ;  /* 0x00910000d33c783b */ /* 0x000eae0000000200 */
[C---:B------:R-:W-:Y:S08]  /*20f0*/  HMMA.16816.F32 R20, R144.reuse, R40, R20 ;  /* 0x000000289014723c */ /* 0x040ff00000001814 */
[C---:B------:R-:W-:Y:S08]  /*2100*/  HMMA.16816.F32 R16, R144.reuse, R42, R16 ;  /* 0x0000002a9010723c */ /* 0x040ff00000001810 */
[----:B------:R-:W-:Y:S08]  /*2110*/  HMMA.16816.F32 R52, R144, R34, R52 ;  /* 0x000000229034723c */ /* 0x000ff00000001834 */
[C---:B------:R-:W-:Y:S08]  /*2120*/  HMMA.16816.F32 R40, R124.reuse, R36, RZ ;  /* 0x000000247c28723c */ /* 0x040ff000000018ff */
[C---:B------:R-:W-:Y:S08]  /*2130*/  HMMA.16816.F32 R32, R124.reuse, R28, RZ ;  /* 0x0000001c7c20723c */ /* 0x040ff000000018ff */
[C---:B------:R-:W-:Y:S08]  /*2140*/  HMMA.16816.F32 R36, R124.reuse, R38, RZ ;  /* 0x000000267c24723c */ /* 0x040ff000000018ff */
[----:B------:R-:W-:Y:S08]  /*2150*/  HMMA.16816.F32 R28, R124, R30, RZ ;  /* 0x0000001e7c1c723c */ /* 0x000ff000000018ff */
[C---:B----4-:R-:W-:Y:S08]  /*2160*/  HMMA.16816.F32 R40, R144.reuse, R72, R40 ;  /* 0x000000489028723c */ /* 0x050ff00000001828 */
[C---:B------:R-:W-:Y:S01]  /*2170*/  HMMA.16816.F32 R36, R144.reuse, R74, R36 ;  /* 0x0000004a9024723c */ /* 0x040fe20000001824 */
[----:B------:R-:W3:Y:S07]  /*2180*/  LDSM.16.M88.4 R72, [R211+0x9900] ;  /* 0x00990000d348783b */ /* 0x000eee0000000200 */
[C---:B-----5:R-:W-:Y:S08]  /*2190*/  HMMA.16816.F32 R32, R144.reuse, R68, R32 ;  /* 0x000000449020723c */ /* 0x060ff00000001820 */
        /* <DEDUP_REMOVED lines=8> */
[C---:B------:R-:W-:Y:S08]  /*2220*/  HMMA.16816.F32 R20, R172.reuse, R76, R20 ;  /* 0x0000004cac14723c */ /* 0x040ff00000001814 */
[C---:B------:R-:W-:Y:S01]  /*2230*/  HMMA.16816.F32 R16, R172.reuse, R78, R16 ;  /* 0x0000004eac10723c */ /* 0x040fe20000001810 */
[----:B------:R-:W5:Y:S07]  /*2240*/  LDSM.16.M88.4 R76, [R202] ;  /* 0x00000000ca4c783b */ /* 0x000f6e0000000200 */
        /* <DEDUP_REMOVED lines=51> */
[C---:B-----5:R-:W-:Y:S08]  /*2580*/  HMMA.16816.F32 R48, R184.reuse, R76, R48 ;  /* 0x0000004cb830723c */ /* 0x060ff00000001830 */
[C---:B------:R-:W-:Y:S01]  /*2590*/  HMMA.16816.F32 R44, R184.reuse, R78, R44 ;  /* 0x0000004eb82c723c */ /* 0x040fe2000000182c */
[----:B------:R-:W-:Y:S07]  /*25a0*/  LDSM.16.M88.4 R76, [R202+0x3800] ;  /* 0x00380000ca4c783b */ /* 0x000fee0000000200 */
[C---:B------:R-:W-:Y:S08]  /*25b0*/  HMMA.16816.F32 R56, R184.reuse, R80, R56 ;  /* 0x00000050b838723c */ /* 0x040ff00000001838 */
[C---:B------:R-:W-:Y:S01]  /*25c0*/  HMMA.16816.F32 R52, R184.reuse, R82, R52 ;  /* 0x00000052b834723c */ /* 0x040fe20000001834 */
[----:B------:R-:W-:Y:S07]  /*25d0*/  LDSM.16.M88.4 R80, [R202+0x3000] ;  /* 0x00300000ca50783b */ /* 0x000fee0000000200 */
[C---:B---3--:R-:W-:Y:S08]  /*25e0*/  HMMA.16816.F32 R40, R184.reuse, R72, R40 ;  /* 0x00000048b828723c */ /* 0x048ff00000001828 */
[C---:B------:R-:W-:Y:S01]  /*25f0*/  HMMA.16816.F32 R36, R184.reuse, R74, R36 ;  /* 0x0000004ab824723c */ /* 0x040fe20000001824 */
[----:B------:R-:W-:Y:S07]  /*2600*/  LDSM.16.M88.4 R72, [R202+0x4000] ;  /* 0x00400000ca48783b */ /* 0x000fee0000000200 */
[C---:B----4-:R-:W-:Y:S08]  /*2610*/  HMMA.16816.F32 R32, R184.reuse, R68, R32 ;  /* 0x00000044b820723c */ /* 0x050ff00000001820 */
[----:B------:R-:W-:Y:S01]  /*2620*/  HMMA.16816.F32 R28, R184, R70, R28 ;  /* 0x00000046b81c723c */ /* 0x000fe2000000181c */
[----:B------:R-:W3:Y:S07]  /*2630*/  LDSM.16.M88.4 R68, [R202+0x4800] ;  /* 0x00480000ca44783b */ /* 0x000eee0000000200 */
[C---:B-1----:R-:W-:Y:S08]  /*2640*/  HMMA.16816.F32 R8, R188.reuse, R64, R8 ;  /* 0x00000040bc08723c */ /* 0x042ff00000001808 */
[C---:B------:R-:W-:Y:S01]  /*2650*/  HMMA.16816.F32 R24, R188.reuse, R66, R24 ;  /* 0x00000042bc18723c */ /* 0x040fe20000001818 */
[----:B------:R-:W1:Y:S07]  /*2660*/  LDSM.16.M88.4 R64, [R202+0x5000] ;  /* 0x00500000ca40783b */ /* 0x000e6e0000000200 */
[C---:B--2---:R-:W-:Y:S08]  /*2670*/  HMMA.16816.F32 R20, R188.reuse, R60, R20 ;  /* 0x0000003cbc14723c */ /* 0x044ff00000001814 */
[----:B------:R-:W-:Y:S01]  /*2680*/  HMMA.16816.F32 R16, R188, R62, R16 ;  /* 0x0000003ebc10723c */ /* 0x000fe20000001810 */
[----:B------:R-:W2:Y:S01]  /*2690*/  LDSM.16.M88.4 R60, [R202+0x5800] ;  /* 0x00580000ca3c783b */ /* 0x000ea20000000200 */
        /* <DEDUP_REMOVED lines=18> */
[----:B------:R-:W-:Y:S01]  /*27c0*/  SHF.R.S32.HI R40, RZ, 0x1f, R225 ;  /* 0x0000001fff287819 */ /* 0x000fe200000114e1 */
[C---:B------:R-:W-:Y:S08]  /*27d0*/  HMMA.16816.F32 R36, R192.reuse, R66, R36 ;  /* 0x00000042c024723c */ /* 0x040ff00000001824 */
[C---:B--2---:R-:W-:Y:S08]  /*27e0*/  HMMA.16816.F32 R32, R192.reuse, R60, R32 ;  /* 0x0000003cc020723c */ /* 0x044ff00000001820 */
        /* <DEDUP_REMOVED lines=15> */
[----:B------:R-:W-:Y:S02]  /*28e0*/  ISETP.GE.AND P2, PT, R225, c[0x0][0x1d4], PT ;  /* 0x00007500e1007a0c */ /* 0x000fe40003f46270 */
[----:B------:R-:W-:Y:S01]  /*28f0*/  SHF.L.U64.HI R4, R243, 0x1, R244 ;  /* 0x00000001f3047819 */ /* 0x000fe200000102f4 */
[----:B------:R-:W-:Y:S01]  /*2900*/  IMAD R222, R7, c[0x0][0x2b8], R222 ;  /* 0x0000ae0007de7a24 */ /* 0x000fe200078e02de */
[----:B------:R-:W-:-:S03]  /*2910*/  SEL R6, RZ, 0x10, P2 ;  /* 0x00000010ff067807 */ /* 0x000fc60001000000 */
[----:B------:R-:W-:Y:S01]  /*2920*/  IMAD.WIDE.U32 R42, R222, c[0x0][0x1e0], RZ ;  /* 0x00007800de2a7a25 */ /* 0x000fe200078e00ff */
[----:B------:R-:W-:Y:S02]  /*2930*/  SHF.R.S32.HI R7, RZ, 0x1f, R222 ;  /* 0x0000001fff077819 */ /* 0x000fe400000114de */
[----:B------:R-:W-:-:S03]  /*2940*/  IADD3 R64, -R6, 0x10, RZ ;  /* 0x0000001006407810 */ /* 0x000fc60007ffe1ff */
[----:B------:R-:W-:Y:S01]  /*2950*/  IMAD R7, R7, c[0x0][0x1e0], RZ ;  /* 0x0000780007077a24 */ /* 0x000fe200078e02ff */
[----:B------:R-:W-:-:S03]  /*2960*/  LOP3.LUT R64, R64, 0xf, RZ, 0xc0, !PT ;  /* 0x0000000f40407812 */ /* 0x000fc600078ec0ff */
[----:B------:R-:W-:-:S04]  /*2970*/  IMAD R0, R222, c[0x0][0x1e4], R7 ;  /* 0x00007900de007a24 */ /* 0x000fc800078e0207 */
[----:B------:R-:W-:Y:S01]  /*2980*/  IMAD.IADD R43, R43, 0x1, R0 ;  /* 0x000000012b2b7824 */ /* 0x000fe200078e0200 */
[----:B-1----:R-:W-:-:S04]  /*2990*/  IADD3 R61, -R245, 0x10, RZ ;  /* 0x00000010f53d7810 */ /* 0x002fc80007ffe1ff */
[----:B------:R-:W-:Y:S02]  /*29a0*/  LOP3.LUT R61, R61, 0xf, RZ, 0xc0, !PT ;  /* 0x0000000f3d3d7812 */ /* 0x000fe400078ec0ff */
[----:B--2---:R-:W-:Y:S01]  /*29b0*/  SHF.R.S32.HI R0, RZ, 0x1f, R221 ;  /* 0x0000001fff007819 */ /* 0x004fe200000114dd */
[----:B------:R-:W-:-:S04]  /*29c0*/  IMAD.WIDE.U32 R42, R221, c[0x0][0x1f0], R42 ;  /* 0x00007c00dd2a7a25 */ /* 0x000fc800078e002a */
[----:B------:R-:W-:Y:S01]  /*29d0*/  IMAD R0, R0, c[0x0][0x1f0], RZ ;  /* 0x00007c0000007a24 */ /* 0x000fe200078e02ff */
[----:B------:R-:W-:-:S03]  /*29e0*/  IADD3 R7, P0, R234, R42, RZ ;  /* 0x0000002aea077210 */ /* 0x000fc60007f1e0ff */
[----:B------:R-:W-:Y:S02]  /*29f0*/  IMAD R41, R221, c[0x0][0x1f4], R0 ;  /* 0x00007d00dd297a24 */ /* 0x000fe400078e0200 */
[----:B------:R-:W-:-:S03]  /*2a00*/  IMAD.SHL.U32 R0, R243, 0x2, RZ ;  /* 0x00000002f3007824 */ /* 0x000fc600078e00ff */
[----:B------:R-:W-:Y:S02]  /*2a10*/  IADD3.X R42, R218, R43, R41, P0, !PT ;  /* 0x0000002bda2a7210 */ /* 0x000fe400007fe429 */
[----:B------:R-:W-:Y:S02]  /*2a20*/  LEA R43, P0, R7, c[0x0][0x1c8], 0x1 ;  /* 0x00007200072b7a11 */ /* 0x000fe400078008ff */
[----:B------:R-:W-:Y:S02]  /*2a30*/  SHF.L.U64.HI R41, R225, 0x1, R40 ;  /* 0x00000001e1297819 */ /* 0x000fe40000010228 */
[----:B------:R-:W-:Y:S01]  /*2a40*/  LEA.HI.X R42, R7, c[0x0][0x1cc], R42, 0x1, P0 ;  /* 0x00007300072a7a11 */ /* 0x000fe200000f0c2a */
[----:B------:R-:W1:Y:S01]  /*2a50*/  SHFL.IDX PT, R60, R43, 0x2, 0x181f ;  /* 0x00581f002b3c7f89 */ /* 0x000e6200000e0000 */
[----:B------:R-:W-:-:S03]  /*2a60*/  IMAD.SHL.U32 R7, R225, 0x2, RZ ;  /* 0x00000002e1077824 */ /* 0x000fc600078e00ff */
[----:B------:R-:W2:Y:S04]  /*2a70*/  SHFL.IDX PT, R62, R42, 0x2, 0x181f ;  /* 0x00581f002a3e7f89 */ /* 0x000ea800000e0000 */
[----:B------:R-:W-:Y:S01]  /*2a80*/  SHFL.IDX PT, R63, R42, 0x1, 0x181f ;  /* 0x00381f002a3f7f89 */ /* 0x000fe200000e0000 */
[----:B-1----:R-:W-:-:S04]  /*2a90*/  IADD3 R64, P2, P0, R64, R60, R7 ;  /* 0x0000003c40407210 */ /* 0x002fc8000785e007 */
        /* <DEDUP_REMOVED lines=12> */
[----:B---3--:R-:W-:-:S04]  /*2b60*/  IADD3 R74, P0, R62, R7, RZ ;  /* 0x000000073e4a7210 */ /* 0x008fc80007f1e0ff */
[----:B------:R1:W-:Y:S01]  /*2b70*/  LDGSTS.E.BYPASS.LTC128B.128 [R223+0xb100], [R60.64], !P6 ;  /* 0x0b1000003cdf7fae */ /* 0x0003e2000f101d46 */
[----:B------:R-:W-:Y:S01]  /*2b80*/  IMAD.X R75, R63, 0x1, R41, P0 ;  /* 0x000000013f4b7824 */ /* 0x000fe200000e0629 */
        /* <DEDUP_REMOVED lines=8> */
.L_x_2407:
[----:B------:R-:W-:Y:S01]  /*2c10*/  LOP3.LUT R7, R102, 0xffffffe0, RZ, 0xc0, !PT ;  /* 0xffffffe066077812 */ /* 0x000fe200078ec0ff */
[----:B------:R-:W-:Y:S01]  /*2c20*/  ULDC UR4, c[0x0][0x324] ;  /* 0x0000c90000047ab9 */ /* 0x000fe20000000800 */
[----:B------:R-:W-:Y:S01]  /*2c30*/  LEA.HI R41, R105, R100, RZ, 0x2 ;  /* 0x0000006469297211 */ /* 0x000fe200078f10ff */
[----:B------:R-:W-:Y:S01]  /*2c40*/  ULOP3.LUT UR4, URZ, UR4, URZ, 0x33, !UPT ;  /* 0x000000043f047292 */ /* 0x000fe2000f8e333f */
[----:B------:R-:W-:Y:S01]  /*2c50*/  SHF.R.S32.HI R42, RZ, 0x1f, R107 ;  /* 0x0000001fff2a7819 */ /* 0x000fe2000001146b */
[----:B------:R-:W-:Y:S01]  /*2c60*/  IMAD.IADD R0, R100, 0x1, -R7 ;  /* 0x0000000164007824 */ /* 0x000fe200078e0a07 */
[----:B------:R-:W-:Y:S01]  /*2c70*/  LOP3.LUT R41, R41, 0xfffffffc, RZ, 0xc0, !PT ;  /* 0xfffffffc29297812 */ /* 0x000fe200078ec0ff */
[----:B------:R-:W0:Y:S01]  /*2c80*/  LDGDEPBAR ;  /* 0x00000000000079af */ /* 0x000e220000000000 */
[----:B------:R-:W-:Y:S02]  /*2c90*/  LEA.HI R42, R42, R107, RZ, 0x3 ;  /* 0x0000006b2a2a7211 */ /* 0x000fe400078f18ff */
[----:B------:R-:W-:Y:S01]  /*2ca0*/  SHF.R.S32.HI R7, RZ, 0x1f, R0 ;  /* 0x0000001fff077819 */ /* 0x000fe20000011400 */
[----:B------:R-:W-:Y:S01]  /*2cb0*/  IMAD.IADD R100, R100, 0x1, -R41 ;  /* 0x0000000164647824 */ /* 0x000fe200078e0a29 */
[----:B------:R-:W-:-:S02]  /*2cc0*/  LOP3.LUT R42, R42, 0xffffff8, RZ, 0xc0, !PT ;  /* 0x0ffffff82a2a7812 */ /* 0x000fc400078ec0ff */
[----:B------:R-:W-:Y:S02]  /*2cd0*/  LEA.HI R4, R7, R0, RZ, 0x2 ;  /* 0x0000000007047211 */ /* 0x000fe400078f10ff */
[----:B------:R-:W-:Y:S01]  /*2ce0*/  LEA.HI R6, R100, R100, RZ, 0x1 ;  /* 0x0000006464067211 */ /* 0x000fe200078f08ff */
[----:B------:R-:W-:Y:S01]  /*2cf0*/  IMAD.IADD R42, R107, 0x1, -R42 ;  /* 0x000000016b2a7824 */ /* 0x000fe200078e0a2a */
[----:B------:R-:W-:Y:S02]  /*2d00*/  LEA.HI.SX32 R7, R4, R15, 0x1e ;  /* 0x0000000f04077211 */ /* 0x000fe400078ff2ff */
[----:B------:R-:W-:-:S03]  /*2d10*/  LOP3.LUT R41, R6, 0x1ffffffe, RZ, 0xc0, !PT ;  /* 0x1ffffffe06297812 */ /* 0x000fc600078ec0ff */
[----:B------:R-:W-:Y:S02]  /*2d20*/  IMAD R7, R42, 0x10, R7 ;  /* 0x000000102a077824 */ /* 0x000fe400078e0207 */
[----:B------:R-:W-:Y:S01]  /*2d30*/  IMAD.IADD R100, R100, 0x1, -R41 ;  /* 0x0000000164647824 */ /* 0x000fe200078e0a29 */
[----:B------:R-:W-:-:S03]  /*2d40*/  LOP3.LUT R41, R4, 0x7ffffffc, RZ, 0xc0, !PT ;  /* 0x7ffffffc04297812 */ /* 0x000fc600078ec0ff */
[----:B------:R-:W-:Y:S02]  /*2d50*/  IMAD R229, R100, 0x8, R7 ;  /* 0x0000000864e57824 */ /* 0x000fe400078e0207 */
[----:B------:R-:W-:Y:S02]  /*2d60*/  IMAD.IADD R41, R0, 0x1, -R41 ;  /* 0x0000000100297824 */ /* 0x000fe400078e0a29 */
[----:B------:R-:W-:-:S04]  /*2d70*/  @P4 IMAD.HI.U32 R6, R229, c[0x0][0x2c8], RZ ;  /* 0x0000b200e5064a27 */ /* 0x000fc800078e00ff */
[----:B------:R-:W-:Y:S01]  /*2d80*/  IMAD.MOV.U32 R7, RZ, RZ, R229 ;  /* 0x000000ffff077224 */ /* 0x000fe200078e00e5 */
[----:B------:R-:W-:Y:S01]  /*2d90*/  @P4 SHF.R.U32.HI R7, RZ, c[0x0][0x2cc], R6 ;  /* 0x0000b300ff074a19 */ /* 0x000fe20000011606 */
[----:B------:R-:W-:-:S04]  /*2da0*/  IMAD.SHL.U32 R236, R41, 0x2, RZ ;  /* 0x0000000229ec7824 */ /* 0x000fc800078e00ff */
[----:B------:R-:W2:Y:S01]  /*2db0*/  SHFL.IDX PT, R4, R7, RZ, 0x1c1f ;  /* 0x001c1fff07047589 */ /* 0x000ea200000e0000 */
[----:B-1----:R-:W-:Y:S01]  /*2dc0*/  IADD3 R61, -R236, 0x1, R101 ;  /* 0x00000001ec3d7810 */ /* 0x002fe20007ffe165 */
[----:B------:R-:W-:Y:S01]  /*2dd0*/  IMAD.IADD R41, R12, 0x1, -R236 ;  /* 0x000000010c297824 */ /* 0x000fe200078e0aec */
[----:B------:R-:W-:-:S03]  /*2de0*/  IADD3 R43, -R236, R217, R12 ;  /* 0x000000d9ec2b7210 */ /* 0x000fc60007ffe10c */
[----:B------:R-:W-:-:S05]  /*2df0*/  IMAD.IADD R61, R61, 0x1, -R226 ;  /* 0x000000013d3d7824 */ /* 0x000fca00078e0ae2 */
[C---:B------:R-:W-:Y:S02]  /*2e00*/  IADD3 R62, R61.reuse, c[0x0][0x328], RZ ;  /* 0x0000ca003d3e7a10 */ /* 0x040fe40007ffe0ff */
[----:B------:R-:W-:-:S03]  /*2e10*/  IADD3 R61, R61, UR4, RZ ;  /* 0x000000043d3d7c10 */ /* 0x000fc6000fffe0ff */
[--C-:B--2---:R-:W-:Y:S02]  /*2e20*/  IMAD.IADD R64, R62, 0x1, R4.reuse ;  /* 0x000000013e407824 */ /* 0x104fe400078e0204 */
[----:B------:R-:W-:-:S03]  /*2e30*/  IMAD.IADD R63, R61, 0x1, R4 ;  /* 0x000000013d3f7824 */ /* 0x000fc600078e0204 */
[----:B------:R-:W-:Y:S01]  /*2e40*/  IMNMX R64, R64, R43, PT ;  /* 0x0000002b40407217 */ /* 0x000fe20003800200 */
[----:B------:R-:W-:Y:S05]  /*2e50*/  @!P3 BRA `(.L_x_2408) ;  /* 0x000001400000b947 */ /* 0x000fea0003800000 */
[----:B------:R-:W-:Y:S01]  /*2e60*/  IADD3 R4, -R226, R217, R4 ;  /* 0x000000d9e2047210 */ /* 0x000fe20007ffe104 */
        /* <DEDUP_REMOVED lines=10> */
.L_x_2410:
[----:B------:R-:W-:-:S04]  /*2f10*/  MOV R0, c[0x0][0x32c] ;  /* 0x0000cb0000007a02 */ /* 0x000fc80000000f00 */
[----:B------:R-:W-:-:S13]  /*2f20*/  ISETP.NE.AND P0, PT, R0, 0x1, PT ;  /* 0x000000010000780c */ /* 0x000fda0003f05270 */
[----:B------:R-:W-:-:S05]  /*2f30*/  @P0 IMAD.HI.U32 R0, R4, c[0x0][0x330], RZ ;  /* 0x0000cc0004000a27 */ /* 0x000fca00078e00ff */
[----:B------:R-:W-:Y:S02]  /*2f40*/  @P0 SHF.R.U32.HI R4, RZ, c[0x0][0x334], R0 ;  /* 0x0000cd00ff040a19 */ /* 0x000fe40000011600 */
.L_x_2411:
[----:B------:R-:W-:Y:S05]  /*2f50*/  BSYNC B0 ;  /* 0x0000000000007941 */ /* 0x000fea0003800000 */
.L_x_2409:
[----:B------:R-:W-:-:S05]  /*2f60*/  IMAD R4, R4, c[0x0][0x32c], R41 ;  /* 0x0000cb0004047a24 */ /* 0x000fca00078e0229 */
[----:B------:R-:W-:Y:S02]  /*2f70*/  IADD3 R65, R4, c[0x0][0x32c], RZ ;  /* 0x0000cb0004417a10 */ /* 0x000fe40007ffe0ff */
[----:B------:R-:W-:Y:S02]  /*2f80*/  IMNMX R63, R63, R4, !PT ;  /* 0x000000043f3f7217 */ /* 0x000fe40007800200 */
[----:B------:R-:W-:Y:S02]  /*2f90*/  IMNMX R64, R64, R65, PT ;  /* 0x0000004140407217 */ /* 0x000fe40003800200 */
.L_x_2408:
[C---:B------:R-:W-:Y:S01]  /*2fa0*/  ISETP.GE.AND P0, PT, R12.reuse, 0x2, PT ;  /* 0x000000020c00780c */ /* 0x040fe20003f06270 */
[----:B------:R-:W1:Y:S01]  /*2fb0*/  SHFL.IDX PT, R7, R7, 0x1, 0x1c1f ;  /* 0x003c1f0007077f89 */ /* 0x000e6200000e0000 */
[----:B------:R-:W-:Y:S02]  /*2fc0*/  ISETP.GE.AND P2, PT, R12, 0x9, PT ;  /* 0x000000090c00780c */ /* 0x000fe40003f46270 */
[----:B------:R-:W-:Y:S02]  /*2fd0*/  P2R R0, PR, RZ, 0x1 ;  /* 0x00000001ff007803 */ /* 0x000fe40000000000 */
[----:B------:R-:W-:-:S02]  /*2fe0*/  ISETP.GT.AND P0, PT, R63, 0x1, !P0 ;  /* 0x000000013f00780c */ /* 0x000fc40004704270 */
[----:B------:R-:W-:Y:S02]  /*2ff0*/  P2R R77, PR, RZ, 0x4 ;  /* 0x00000004ff4d7803 */ /* 0x000fe40000000000 */
[----:B------:R-:W-:-:S04]  /*3000*/  ISETP.LT.OR P0, PT, R64, 0x2, P0 ;  /* 0x000000024000780c */ /* 0x000fc80000701670 */
[----:B------:R-:W-:Y:S02]  /*3010*/  FSEL R60, R9, -INF , !P0 ;  /* 0xff800000093c7808 */ /* 0x000fe40004000000 */
[C---:B------:R-:W-:Y:S02]  /*3020*/  ISETP.GT.AND P0, PT, R63.reuse, 0x8, !P2 ;  /* 0x000000083f00780c */ /* 0x040fe40005704270 */
[----:B------:R-:W-:Y:S02]  /*3030*/  ISETP.GE.AND P2, PT, R12, 0xa, PT ;  /* 0x0000000a0c00780c */ /* 0x000fe40003f46270 */
[----:B------:R-:W-:Y:S02]  /*3040*/  ISETP.LT.OR P0, PT, R64, 0x9, P0 ;  /* 0x000000094000780c */ /* 0x000fe40000701670 */
[----:B------:R-:W-:Y:S02]  /*3050*/  P2R R76, PR, RZ, 0x4 ;  /* 0x00000004ff4c7803 */ /* 0x000fe40000000000 */
[----:B------:R-:W-:Y:S01]  /*3060*/  FSEL R42, R24, -INF , !P0 ;  /* 0xff800000182a7808 */ /* 0x000fe20004000000 */
[--C-:B-1----:R-:W-:Y:S01]  /*3070*/  IMAD.IADD R62, R62, 0x1, R7.reuse ;  /* 0x000000013e3e7824 */ /* 0x102fe200078e0207 */
[----:B------:R-:W-:Y:S01]  /*3080*/  ISETP.GT.AND P0, PT, R63, 0x9, !P2 ;  /* 0x000000093f00780c */ /* 0x000fe20005704270 */
[----:B------:R-:W-:Y:S01]  /*3090*/  IMAD.IADD R61, R61, 0x1, R7 ;  /* 0x000000013d3d7824 */ /* 0x000fe200078e0207 */
        /* <DEDUP_REMOVED lines=87> */
[----:B------:R-:W-:Y:S02]  /*3610*/  IMNMX R43, R62, R43, PT ;  /* 0x0000002b3e2b7217 */ /* 0x000fe40003800200 */
[----:B------:R-:W-:Y:S02]  /*3620*/  FSEL R140, R32, -INF , !P0 ;  /* 0xff800000208c7808 */ /* 0x000fe40004000000 */
[----:B------:R-:W-:Y:S02]  /*3630*/  ISETP.GT.AND P0, PT, R63, 0x51, !P2 ;  /* 0x000000513f00780c */ /* 0x000fe40005704270 */
[----:B------:R-:W-:-:S02]  /*3640*/  P2R R32, PR, RZ, 0x4 ;  /* 0x00000004ff207803 */ /* 0x000fc40000000000 */
[----:B------:R-:W-:Y:S02]  /*3650*/  ISETP.LT.OR P0, PT, R64, 0x52, P0 ;  /* 0x000000524000780c */ /* 0x000fe40000701670 */
[----:B------:R-:W-:Y:S02]  /*3660*/  ISETP.GE.AND P2, PT, R12, 0x59, PT ;  /* 0x000000590c00780c */ /* 0x000fe40003f46270 */
[----:B------:R-:W-:Y:S02]  /*3670*/  FSEL R138, R33, -INF , !P0 ;  /* 0xff800000218a7808 */ /* 0x000fe40004000000 */
[----:B------:R-:W-:Y:S02]  /*3680*/  ISETP.GT.AND P0, PT, R63, 0x58, !P2 ;  /* 0x000000583f00780c */ /* 0x000fe40005704270 */
[----:B------:R-:W-:Y:S02]  /*3690*/  P2R R25, PR, RZ, 0x4 ;  /* 0x00000004ff197803 */ /* 0x000fe40000000000 */
[----:B------:R-:W-:-:S02]  /*36a0*/  ISETP.LT.OR P0, PT, R64, 0x59, P0 ;  /* 0x000000594000780c */ /* 0x000fc40000701670 */
[----:B------:R-:W-:Y:S02]  /*36b0*/  ISETP.GE.AND P2, PT, R12, 0x1, PT ;  /* 0x000000010c00780c */ /* 0x000fe40003f46270 */
[----:B------:R-:W-:Y:S02]  /*36c0*/  FSEL R136, R28, -INF , !P0 ;  /* 0xff8000001c887808 */ /* 0x000fe40004000000 */
[----:B------:R-:W-:Y:S02]  /*36d0*/  ISETP.GT.AND P0, PT, R63, RZ, !P2 ;  /* 0x000000ff3f00720c */ /* 0x000fe40005704270 */
[----:B------:R-:W-:Y:S02]  /*36e0*/  P2R R28, PR, RZ, 0x4 ;  /* 0x00000004ff1c7803 */ /* 0x000fe40000000000 */
[----:B------:R-:W-:Y:S02]  /*36f0*/  ISETP.LT.OR P0, PT, R64, 0x1, P0 ;  /* 0x000000014000780c */ /* 0x000fe40000701670 */
[----:B------:R-:W-:-:S02]  /*3700*/  ISETP.GE.AND P2, PT, R12, 0x5a, PT ;  /* 0x0000005a0c00780c */ /* 0x000fc40003f46270 */
[----:B------:R-:W-:Y:S02]  /*3710*/  FSEL R8, R8, -INF , !P0 ;  /* 0xff80000008087808 */ /* 0x000fe40004000000 */
[----:B------:R-:W-:-:S04]  /*3720*/  ISETP.GT.AND P0, PT, R63, 0x59, !P2 ;  /* 0x000000593f00780c */ /* 0x000fc80005704270 */
[----:B------:R-:W-:-:S04]  /*3730*/  ISETP.LT.OR P0, PT, R64, 0x5a, P0 ;  /* 0x0000005a4000780c */ /* 0x000fc80000701670 */
[----:B------:R-:W-:Y:S01]  /*3740*/  FSEL R135, R29, -INF , !P0 ;  /* 0xff8000001d877808 */ /* 0x000fe20004000000 */
        /* <DEDUP_REMOVED lines=12> */
.L_x_2414:
[----:B------:R-:W-:-:S04]  /*3810*/  MOV R7, c[0x0][0x32c] ;  /* 0x0000cb0000077a02 */ /* 0x000fc80000000f00 */
[----:B------:R-:W-:-:S13]  /*3820*/  ISETP.NE.AND P0, PT, R7, 0x1, PT ;  /* 0x000000010700780c */ /* 0x000fda0003f05270 */
[----:B------:R-:W-:-:S05]  /*3830*/  @P0 IMAD.HI.U32 R7, R12, c[0x0][0x330], RZ ;  /* 0x0000cc000c070a27 */ /* 0x000fca00078e00ff */
[----:B------:R-:W-:Y:S02]  /*3840*/  @P0 SHF.R.U32.HI R12, RZ, c[0x0][0x334], R7 ;  /* 0x0000cd00ff0c0a19 */ /* 0x000fe40000011607 */
.L_x_2415:
[----:B------:R-:W-:Y:S05]  /*3850*/  BSYNC B0 ;  /* 0x0000000000007941 */ /* 0x000fea0003800000 */
.L_x_2413:
[----:B------:R-:W-:-:S05]  /*3860*/  IMAD R62, R12, c[0x0][0x32c], R41 ;  /* 0x0000cb000c3e7a24 */ /* 0x000fca00078e0229 */
[----:B------:R-:W-:Y:S02]  /*3870*/  IADD3 R12, R62, c[0x0][0x32c], RZ ;  /* 0x0000cb003e0c7a10 */ /* 0x000fe40007ffe0ff */
[----:B------:R-:W-:Y:S02]  /*3880*/  IMNMX R61, R61, R62, !PT ;  /* 0x0000003e3d3d7217 */ /* 0x000fe40007800200 */
[----:B------:R-:W-:Y:S02]  /*3890*/  IMNMX R43, R43, R12, PT ;  /* 0x0000000c2b2b7217 */ /* 0x000fe40003800200 */
.L_x_2412:
[----:B------:R-:W-:Y:S01]  /*38a0*/  ISETP.NE.AND P0, PT, R77, RZ, PT ;  /* 0x000000ff4d00720c */ /* 0x000fe20003f05270 */
[----:B------:R-:W-:Y:S01]  /*38b0*/  IMAD.SHL.U32 R212, R2, 0x2, RZ ;  /* 0x0000000202d47824 */ /* 0x000fe200078e00ff */
[----:B------:R-:W-:Y:S02]  /*38c0*/  IADD3 R169, R13, -0x2, RZ ;  /* 0xfffffffe0da97810 */ /* 0x000fe40007ffe0ff */
[----:B------:R-:W-:Y:S01]  /*38d0*/  ISETP.GT.AND P0, PT, R61, 0x8, !P0 ;  /* 0x000000083d00780c */ /* 0x000fe20004704270 */
[--C-:B------:R-:W-:Y:S01]  /*38e0*/  IMAD R210, R5, 0x2, R212.reuse ;  /* 0x0000000205d27824 */ /* 0x100fe200078e02d4 */
[----:B------:R-:W-:Y:S01]  /*38f0*/  LDSM.16.MT88.4 R100, [R212+0x3100] ;  /* 0x00310000d464783b */ /* 0x000fe20000004200 */
[----:B------:R-:W-:Y:S01]  /*3900*/  IMAD R209, R3, 0x2, R212 ;  /* 0x0000000203d17824 */ /* 0x000fe200078e02d4 */
[----:B------:R-:W-:Y:S01]  /*3910*/  ISETP.LT.OR P0, PT, R43, 0x9, P0 ;  /* 0x000000092b00780c */ /* 0x000fe20000701670 */
[----:B------:R-:W-:Y:S01]  /*3920*/  IMAD R208, R3, 0x2, R210 ;  /* 0x0000000203d07824 */ /* 0x000fe200078e02d2 */
[----:B------:R-:W-:Y:S02]  /*3930*/  LDSM.16.MT88.4 R104, [R210+0x3100] ;  /* 0x00310000d268783b */ /* 0x000fe40000004200 */
[----:B------:R-:W-:-:S02]  /*3940*/  FSEL R7, R26, -INF , !P0 ;  /* 0xff8000001a077808 */ /* 0x000fc40004000000 */
[----:B------:R-:W-:Y:S01]  /*3950*/  ISETP.NE.AND P0, PT, R76, RZ, PT ;  /* 0x000000ff4c00720c */ /* 0x000fe20003f05270 */
[----:B------:R-:W-:Y:S03]  /*3960*/  LDSM.16.MT88.4 R92, [R208+0x100] ;  /* 0x00010000d05c783b */ /* 0x000fe60000004200 */
[----:B------:R-:W-:Y:S01]  /*3970*/  ISETP.GT.AND P0, PT, R61, 0x9, !P0 ;  /* 0x000000093d00780c */ /* 0x000fe20004704270 */
[----:B------:R-:W-:Y:S03]  /*3980*/  LDSM.16.MT88.4 R76, [R210+0x100] ;  /* 0x00010000d24c783b */ /* 0x000fe60000004200 */
[----:B------:R-:W-:Y:S01]  /*3990*/  ISETP.LT.OR P0, PT, R43, 0xa, P0 ;  /* 0x0000000a2b00780c */ /* 0x000fe20000701670 */
[----:B------:R-:W-:Y:S03]  /*39a0*/  LDSM.16.MT88.4 R84, [R209+0x100] ;  /* 0x00010000d154783b */ /* 0x000fe60000004200 */
[----:B------:R-:W-:-:S02]  /*39b0*/  FSEL R27, R27, -INF , !P0 ;  /* 0xff8000001b1b7808 */ /* 0x000fc40004000000 */
        /* <DEDUP_REMOVED lines=52> */
[----:B------:R-:W-:Y:S01]  /*3d00*/  FMNMX.FTZ R19, R158, R19, !PT ;  /* 0x000000139e137209 */ /* 0x000fe20007810000 */
[----:B------:R-:W-:Y:S01]  /*3d10*/  LDSM.16.MT88.4 R56, [R209+0x3100] ;  /* 0x00310000d138783b */ /* 0x000fe20000004200 */
        /* <DEDUP_REMOVED lines=34> */
[----:B------:R-:W-:Y:S02]  /*3f40*/  LDSM.16.MT88.4 R36, [R210+0x3900] ;  /* 0x00390000d224783b */ /* 0x000fe40000004200 */
        /* <DEDUP_REMOVED lines=8> */
[----:B------:R-:W-:Y:S01]  /*3fd0*/  LDSM.16.MT88.4 R32, [R209+0x3900] ;  /* 0x00390000d120783b */ /* 0x000fe20000004200 */
[----:B------:R-:W-:Y:S02]  /*3fe0*/  FMNMX.FTZ R0, R136, R19, !PT ;  /* 0x0000001388007209 */ /* 0x000fe40007810000 */
[----:B------:R-:W-:Y:S02]  /*3ff0*/  ISETP.GT.AND P0, PT, R61, 0x1, !P0 ;  /* 0x000000013d00780c */ /* 0x000fe40004704270 */
[----:B------:R-:W-:Y:S02]  /*4000*/  FMNMX.FTZ R0, R135, R0, !PT ;  /* 0x0000000087007209 */ /* 0x000fe40007810000 */
[----:B------:R-:W-:-:S03]  /*4010*/  ISETP.LT.OR P0, PT, R43, 0x2, P0 ;  /* 0x000000022b00780c */ /* 0x000fc60000701670 */
[----:B------:R-:W1:Y:S01]  /*4020*/  SHFL.BFLY PT, R19, R0, 0x2, 0x1f ;  /* 0x0c401f0000137f89 */ /* 0x000e6200000e0000 */
[----:B------:R-:W-:Y:S02]  /*4030*/  FSEL R11, R11, -INF , !P0 ;  /* 0xff8000000b0b7808 */ /* 0x000fe40004000000 */
[----:B------:R-:W-:-:S04]  /*4040*/  ISETP.NE.AND P0, PT, R28, RZ, PT ;  /* 0x000000ff1c00720c */ /* 0x000fc80003f05270 */
[----:B------:R-:W-:-:S04]  /*4050*/  ISETP.GT.AND P0, PT, R61, RZ, !P0 ;  /* 0x000000ff3d00720c */ /* 0x000fc80004704270 */
        /* <DEDUP_REMOVED lines=9> */
[----:B------:R-:W-:Y:S02]  /*40f0*/  FMNMX.FTZ R12, R21, R12, !PT ;  /* 0x0000000c150c7209 */ /* 0x000fe40007810000 */
[----:B------:R-:W-:Y:S02]  /*4100*/  ISETP.GT.AND P0, PT, R61, 0x59, !P2 ;  /* 0x000000593d00780c */ /* 0x000fe40005704270 */
[----:B------:R-:W-:Y:S02]  /*4110*/  FMNMX.FTZ R12, R23, R12, !PT ;  /* 0x0000000c170c7209 */ /* 0x000fe40007810000 */
[----:B------:R-:W-:-:S02]  /*4120*/  ISETP.LT.OR P0, PT, R43, 0x5a, P0 ;  /* 0x0000005a2b00780c */ /* 0x000fc40000701670 */
[----:B------:R-:W-:Y:S02]  /*4130*/  FMNMX.FTZ R12, R17, R12, !PT ;  /* 0x0000000c110c7209 */ /* 0x000fe40007810000 */
[----:B------:R-:W-:Y:S02]  /*4140*/  FSEL R128, R31, -INF , !P0 ;  /* 0xff8000001f807808 */ /* 0x000fe40004000000 */
[----:B------:R-:W-:Y:S01]  /*4150*/  FMNMX.FTZ R12, R9, R12, !PT ;  /* 0x0000000c090c7209 */ /* 0x000fe20007810000 */
[----:B------:R-:W-:Y:S01]  /*4160*/  LDSM.16.MT88.4 R28, [R212+0x900] ;  /* 0x00090000d41c783b */ /* 0x000fe20000004200 */
[----:B-1----:R-:W-:Y:S02]  /*4170*/  FMNMX.FTZ R22, R0, R19, !PT ;  /* 0x0000001300167209 */ /* 0x002fe40007810000 */
        /* <DEDUP_REMOVED lines=36> */
[--C-:B------:R-:W-:Y:S02]  /*43c0*/  FFMA.FTZ R121, R132, c[0x0][0x2d0], -R139.reuse ;  /* 0x0000b40084797a23 */ /* 0x100fe4000001088b */
        /* <DEDUP_REMOVED lines=8> */
[----:B--2---:R-:W-:Y:S02]  /*4450*/  F2FP.PACK_AB R64, R51, R116 ;  /* 0x000000743340723e */ /* 0x004fe400000000ff */
[----:B------:R-:W1:Y:S01]  /*4460*/  MUFU.EX2 R47, R47 ;  /* 0x0000002f002f7308 */ /* 0x000e620000000800 */
[--C-:B------:R-:W-:Y:S02]  /*4470*/  FFMA.FTZ R117, R10, c[0x0][0x2d0], -R130.reuse ;  /* 0x0000b4000a757a23 */ /* 0x100fe40000010882 */
[--C-:B------:R-:W-:Y:S02]  /*4480*/  FFMA.FTZ R118, R11, c[0x0][0x2d0], -R130.reuse ;  /* 0x0000b4000b767a23 */ /* 0x100fe40000010882 */
[----:B------:R-:W-:-:S02]  /*4490*/  FFMA.FTZ R50, R7, c[0x0][0x2d0], -R130 ;  /* 0x0000b40007327a23 */ /* 0x000fc40000010882 */
[--C-:B------:R-:W-:Y:S01]  /*44a0*/  FFMA.FTZ R49, R27, c[0x0][0x2d0], -R130.reuse ;  /* 0x0000b4001b317a23 */ /* 0x100fe20000010882 */
[----:B------:R-:W2:Y:S01]  /*44b0*/  LDSM.16.MT88.4 R4, [R208+0x3100] ;  /* 0x00310000d004783b */ /* 0x000ea20000004200 */
[----:B------:R-:W-:Y:S01]  /*44c0*/  MUFU.EX2 R117, R117 ;  /* 0x0000007500757308 */ /* 0x000fe20000000800 */
[--C-:B------:R-:W-:Y:S02]  /*44d0*/  FFMA.FTZ R2, R17, c[0x0][0x2d0], -R130.reuse ;  /* 0x0000b40011027a23 */ /* 0x100fe40000010882 */
[----:B------:R-:W3:Y:S01]  /*44e0*/  LDSM.16.MT88.4 R16, [R208+0x900] ;  /* 0x00090000d010783b */ /* 0x000ee20000004200 */
[--C-:B------:R-:W-:Y:S02]  /*44f0*/  FFMA.FTZ R41, R9, c[0x0][0x2d0], -R130.reuse ;  /* 0x0000b40009297a23 */ /* 0x100fe40000010882 */
[--C-:B------:R-:W-:Y:S01]  /*4500*/  FFMA.FTZ R44, R21, c[0x0][0x2d0], -R130.reuse ;  /* 0x0000b400152c7a23 */ /* 0x100fe20000010882 */
[----:B-1----:R-:W-:Y:S01]  /*4510*/  F2FP.PACK_AB R66, R47, R48 ;  /* 0x000000302f42723e */ /* 0x002fe200000000ff */
[----:B------:R-:W1:Y:S01]  /*4520*/  MUFU.EX2 R118, R118 ;  /* 0x0000007600767308 */ /* 0x000e620000000800 */
[----:B------:R-:W4:Y:S01]  /*4530*/  LDSM.16.MT88.4 R8, [R212+0x3900] ;  /* 0x00390000d408783b */ /* 0x000f220000004200 */
[----:B------:R-:W-:-:S02]  /*4540*/  FFMA.FTZ R43, R23, c[0x0][0x2d0], -R130 ;  /* 0x0000b400172b7a23 */ /* 0x000fc40000010882 */
[--C-:B------:R-:W-:Y:S01]  /*4550*/  FFMA.FTZ R123, R123, c[0x0][0x2d0], -R130.reuse ;  /* 0x0000b4007b7b7a23 */ /* 0x100fe20000010882 */
[----:B------:R-:W5:Y:S01]  /*4560*/  LDSM.16.MT88.4 R24, [R210+0x900] ;  /* 0x00090000d218783b */ /* 0x000f620000004200 */
[--C-:B------:R-:W-:Y:S02]  /*4570*/  FFMA.FTZ R132, R143, c[0x0][0x2d0], -R130.reuse ;  /* 0x0000b4008f847a23 */ /* 0x100fe40000010882 */
[----:B------:R-:W-:Y:S01]  /*4580*/  MUFU.EX2 R50, R50 ;  /* 0x0000003200327308 */ /* 0x000fe20000000800 */
[----:B------:R-:W2:Y:S01]  /*4590*/  LDSM.16.MT88.4 R20, [R209+0x900] ;  /* 0x00090000d114783b */ /* 0x000ea20000004200 */
[--C-:B------:R-:W-:Y:S02]  /*45a0*/  FFMA.FTZ R131, R131, c[0x0][0x2d0], -R130.reuse ;  /* 0x0000b40083837a23 */ /* 0x100fe40000010882 */
[----:B------:R-:W-:Y:S02]  /*45b0*/  FFMA.FTZ R134, R141, c[0x0][0x2d0], -R130 ;  /* 0x0000b4008d867a23 */ /* 0x000fe40000010882 */
[----:B------:R-:W-:-:S02]  /*45c0*/  FFMA.FTZ R141, R160, c[0x0][0x2d0], -R139 ;  /* 0x0000b400a08d7a23 */ /* 0x000fc4000001088b */
[----:B------:R-:W3:Y:S01]  /*45d0*/  MUFU.EX2 R49, R49 ;  /* 0x0000003100317308 */ /* 0x000ee20000000800 */
[----:B-1----:R-:W-:Y:S01]  /*45e0*/  F2FP.PACK_AB R65, R118, R117 ;  /* 0x000000757641723e */ /* 0x002fe200000000ff */
[----:B------:R-:W-:Y:S02]  /*45f0*/  FFMA.FTZ R143, R152, c[0x0][0x2d0], -R139 ;  /* 0x0000b400988f7a23 */ /* 0x000fe4000001088b */
[--C-:B------:R-:W-:Y:S02]  /*4600*/  FFMA.FTZ R152, R163, c[0x0][0x2d0], -R130.reuse ;  /* 0x0000b400a3987a23 */ /* 0x100fe40000010882 */
[--C-:B------:R-:W-:Y:S02]  /*4610*/  FFMA.FTZ R153, R153, c[0x0][0x2d0], -R130.reuse ;  /* 0x0000b40099997a23 */ /* 0x100fe40000010882 */
[----:B------:R-:W-:Y:S01]  /*4620*/  MUFU.EX2 R46, R46 ;  /* 0x0000002e002e7308 */ /* 0x000fe20000000800 */
[--C-:B------:R-:W-:Y:S02]  /*4630*/  FFMA.FTZ R155, R155, c[0x0][0x2d0], -R130.reuse ;  /* 0x0000b4009b9b7a23 */ /* 0x100fe40000010882 */
[----:B------:R-:W-:-:S02]  /*4640*/  FFMA.FTZ R160, R161, c[0x0][0x2d0], -R130 ;  /* 0x0000b400a1a07a23 */ /* 0x000fc40000010882 */
[--C-:B------:R-:W-:Y:S02]  /*4650*/  FFMA.FTZ R161, R154, c[0x0][0x2d0], -R139.reuse ;  /* 0x0000b4009aa17a23 */ /* 0x100fe4000001088b */
[--C-:B------:R-:W-:Y:S01]  /*4660*/  FFMA.FTZ R163, R150, c[0x0][0x2d0], -R139.reuse ;  /* 0x0000b40096a37a23 */ /* 0x100fe2000001088b */
[----:B---3--:R-:W-:Y:S01]  /*4670*/  F2FP.PACK_AB R67, R49, R50 ;  /* 0x000000323143723e */ /* 0x008fe200000000ff */
[----:B------:R-:W1:Y:S01]  /*4680*/  MUFU.EX2 R45, R45 ;  /* 0x0000002d002d7308 */ /* 0x000e620000000800 */
        /* <DEDUP_REMOVED lines=19> */
[----:B------:R-:W-:Y:S02]  /*47c0*/  FADD.FTZ R51, R116, R51 ;  /* 0x0000003374337221 */ /* 0x000fe40000010000 */
[----:B------:R-:W-:Y:S01]  /*47d0*/  FADD.FTZ R117, R117, R118 ;  /* 0x0000007675757221 */ /* 0x000fe20000010000 */
[C---:B------:R-:W-:Y:S01]  /*47e0*/  HMMA.16816.F32 R100, R64.reuse, R102, RZ ;  /* 0x000000664064723c */ /* 0x040fe200000018ff */
[----:B------:R-:W-:Y:S01]  /*47f0*/  FADD.FTZ R48, R48, R51 ;  /* 0x0000003330307221 */ /* 0x000fe20000010000 */
[----:B------:R-:W3:Y:S01]  /*4800*/  MUFU.EX2 R43, R43 ;  /* 0x0000002b002b7308 */ /* 0x000ee20000000800 */
[----:B------:R-:W-:Y:S02]  /*4810*/  FADD.FTZ R50, R50, R117 ;  /* 0x0000007532327221 */ /* 0x000fe40000010000 */
        /* <DEDUP_REMOVED lines=21> */
[----:B------:R-:W4:Y:S06]  /*4970*/  MUFU.EX2 R134, R134 ;  /* 0x0000008600867308 */ /* 0x000f2c0000000800 */
[C---:B--2---:R-:W-:Y:S02]  /*4980*/  HMMA.16816.F32 R60, R64.reuse, R4, RZ ;  /* 0x00000004403c723c */ /* 0x044fe400000018ff */
[----:B------:R-:W-:Y:S05]  /*4990*/  MUFU.EX2 R141, R141 ;  /* 0x0000008d008d7308 */ /* 0x000fea0000000800 */
[----:B-1----:R-:W-:Y:S01]  /*49a0*/  F2FP.PACK_AB R4, R45, R46 ;  /* 0x0000002e2d04723e */ /* 0x002fe200000000ff */
[----:B------:R-:W-:Y:S01]  /*49b0*/  HMMA.16816.F32 R64, R64, R6, RZ ;  /* 0x000000064040723c */ /* 0x000fe200000018ff */
[----:B---3--:R-:W-:Y:S01]  /*49c0*/  F2FP.PACK_AB R5, R43, R44 ;  /* 0x0000002c2b05723e */ /* 0x008fe200000000ff */
[----:B------:R-:W1:Y:S01]  /*49d0*/  MUFU.EX2 R142, R142 ;  /* 0x0000008e008e7308 */ /* 0x000e620000000800 */
[----:B------:R-:W-:-:S02]  /*49e0*/  FADD.FTZ R46, R46, R47 ;  /* 0x0000002f2e2e7221 */ /* 0x000fc40000010000 */
[----:B------:R-:W-:Y:S02]  /*49f0*/  FADD.FTZ R44, R44, R49 ;  /* 0x000000312c2c7221 */ /* 0x000fe40000010000 */
[----:B------:R-:W-:Y:S01]  /*4a00*/  F2FP.PACK_AB R6, R3, R42 ;  /* 0x0000002a0306723e */ /* 0x000fe200000000ff */
[----:B------:R-:W-:Y:S01]  /*4a10*/  FADD.FTZ R45, R45, R46 ;  /* 0x0000002e2d2d7221 */ /* 0x000fe20000010000 */
[----:B------:R-:W-:Y:S01]  /*4a20*/  F2FP.PACK_AB R7, R41, R2 ;  /* 0x000000022907723e */ /* 0x000fe200000000ff */
[----:B------:R-:W-:Y:S01]  /*4a30*/  MUFU.EX2 R148, R148 ;  /* 0x0000009400947308 */ /* 0x000fe20000000800 */
[----:B------:R-:W-:Y:S02]  /*4a40*/  FADD.FTZ R43, R43, R44 ;  /* 0x0000002c2b2b7221 */ /* 0x000fe40000010000 */
[----:B------:R-:W-:-:S03]  /*4a50*/  FADD.FTZ R42, R42, R45 ;  /* 0x0000002d2a2a7221 */ /* 0x000fc60000010000 */
[C---:B------:R-:W-:Y:S02]  /*4a60*/  HMMA.16816.F32 R88, R4.reuse, R16, R88 ;  /* 0x000000100458723c */ /* 0x040fe40000001858 */
[----:B------:R-:W2:Y:S06]  /*4a70*/  MUFU.EX2 R143, R143 ;  /* 0x0000008f008f7308 */ /* 0x000eac0000000800 */
[C---:B------:R-:W-:Y:S01]  /*4a80*/  HMMA.16816.F32 R92, R4.reuse, R18, R92 ;  /* 0x00000012045c723c */ /* 0x040fe2000000185c */
[----:B------:R-:W3:Y:S01]  /*4a90*/  LDSM.16.MT88.4 R16, [R208+0x3900] ;  /* 0x00390000d010783b */ /* 0x000ee20000004200 */
[----:B------:R-:W-:Y:S06]  /*4aa0*/  MUFU.EX2 R152, R152 ;  /* 0x0000009800987308 */ /* 0x000fec0000000800 */
[C---:B----4-:R-:W-:Y:S02]  /*4ab0*/  HMMA.16816.F32 R96, R4.reuse, R8, R96 ;  /* 0x000000080460723c */ /* 0x050fe40000001860 */
[----:B------:R-:W4:Y:S06]  /*4ac0*/  MUFU.EX2 R153, R153 ;  /* 0x0000009900997308 */ /* 0x000f2c0000000800 */
        /* <DEDUP_REMOVED lines=33> */
[----:B------:R-:W-:-:S02]  /*4ce0*/  F2FP.PACK_AB R4, R120, R119 ;  /* 0x000000777804723e */ /* 0x000fc400000000ff */
[----:B------:R-:W-:Y:S01]  /*4cf0*/  F2FP.PACK_AB R6, R121, R122 ;  /* 0x0000007a7906723e */ /* 0x000fe200000000ff */
[----:B------:R-:W2:Y:S01]  /*4d00*/  MUFU.EX2 R135, R135 ;  /* 0x0000008700877308 */ /* 0x000ea20000000800 */
[----:B------:R-:W-:Y:S02]  /*4d10*/  F2FP.PACK_AB R5, R132, R123 ;  /* 0x0000007b8405723e */ /* 0x000fe400000000ff */
[----:B------:R-:W-:-:S05]  /*4d20*/  F2FP.PACK_AB R7, R134, R131 ;  /* 0x000000838607723e */ /* 0x000fca00000000ff */
[----:B------:R-:W-:Y:S02]  /*4d30*/  MUFU.EX2 R137, R137 ;  /* 0x0000008900897308 */ /* 0x000fe40000000800 */
[C---:B-1----:R-:W-:Y:S06]  /*4d40*/  HMMA.16816.F32 R88, R4.reuse, R8, R88 ;  /* 0x000000080458723c */ /* 0x042fec0000001858 */
[----:B------:R-:W1:Y:S02]  /*4d50*/  MUFU.EX2 R138, R138 ;  /* 0x0000008a008a7308 */ /* 0x000e640000000800 */
[C---:B------:R-:W-:Y:S01]  /*4d60*/  HMMA.16816.F32 R92, R4.reuse, R10, R92 ;  /* 0x0000000a045c723c */ /* 0x040fe2000000185c */
[----:B------:R-:W1:Y:S05]  /*4d70*/  LDSM.16.MT88.4 R8, [R208+0x4100] ;  /* 0x00410000d008783b */ /* 0x000e6a0000004200 */
[----:B------:R-:W-:Y:S02]  /*4d80*/  MUFU.EX2 R241, R241 ;  /* 0x000000f100f17308 */ /* 0x000fe40000000800 */
[C---:B------:R-:W-:Y:S08]  /*4d90*/  HMMA.16816.F32 R72, R4.reuse, R24, R72 ;  /* 0x000000180448723c */ /* 0x040ff00000001848 */
[C---:B--2---:R-:W-:Y:S08]  /*4da0*/  HMMA.16816.F32 R96, R4.reuse, R16, R96 ;  /* 0x000000100460723c */ /* 0x044ff00000001860 */
[C---:B------:R-:W-:Y:S01]  /*4db0*/  HMMA.16816.F32 R100, R4.reuse, R18, R100 ;  /* 0x000000120464723c */ /* 0x040fe20000001864 */
[----:B------:R-:W2:Y:S07]  /*4dc0*/  LDSM.16.MT88.4 R16, [R208+0x1900] ;  /* 0x00190000d010783b */ /* 0x000eae0000004200 */
[C---:B------:R-:W-:Y:S01]  /*4dd0*/  HMMA.16816.F32 R76, R4.reuse, R26, R76 ;  /* 0x0000001a044c723c */ /* 0x040fe2000000184c */
[----:B------:R-:W-:Y:S07]  /*4de0*/  LDSM.16.MT88.4 R24, [R210+0x1900] ;  /* 0x00190000d218783b */ /* 0x000fee0000004200 */
[C---:B------:R-:W-:Y:S08]  /*4df0*/  HMMA.16816.F32 R112, R4.reuse, R28, R112 ;  /* 0x0000001c0470723c */ /* 0x040ff00000001870 */
[C---:B-1----:R-:W-:Y:S08]  /*4e00*/  HMMA.16816.F32 R60, R4.reuse, R8, R60 ;  /* 0x00000008043c723c */ /* 0x042ff0000000183c */
[C---:B------:R-:W-:Y:S01]  /*4e10*/  HMMA.16816.F32 R64, R4.reuse, R10, R64 ;  /* 0x0000000a0440723c */ /* 0x040fe20000001840 */
[----:B------:R-:W1:Y:S07]  /*4e20*/  LDSM.16.MT88.4 R8, [R212+0x4900] ;  /* 0x00490000d408783b */ /* 0x000e6e0000004200 */
[C---:B------:R-:W-:Y:S01]  /*4e30*/  HMMA.16816.F32 R68, R4.reuse, R30, R68 ;  /* 0x0000001e0444723c */ /* 0x040fe20000001844 */
[----:B------:R-:W-:Y:S07]  /*4e40*/  LDSM.16.MT88.4 R28, [R212+0x1900] ;  /* 0x00190000d41c783b */ /* 0x000fee0000004200 */
[C---:B------:R-:W-:Y:S08]  /*4e50*/  HMMA.16816.F32 R80, R4.reuse, R20, R80 ;  /* 0x000000140450723c */ /* 0x040ff00000001850 */
[C---:B------:R-:W-:Y:S01]  /*4e60*/  HMMA.16816.F32 R84, R4.reuse, R22, R84 ;  /* 0x000000160454723c */ /* 0x040fe20000001854 */
[----:B------:R-:W-:Y:S07]  /*4e70*/  LDSM.16.MT88.4 R20, [R209+0x1900] ;  /* 0x00190000d114783b */ /* 0x000fee0000004200 */
[C---:B------:R-:W-:Y:S08]  /*4e80*/  HMMA.16816.F32 R108, R4.reuse, R36, R108 ;  /* 0x00000024046c723c */ /* 0x040ff0000000186c */
[C---:B------:R-:W-:Y:S01]  /*4e90*/  HMMA.16816.F32 R104, R4.reuse, R38, R104 ;  /* 0x000000260468723c */ /* 0x040fe20000001868 */
[----:B------:R-:W1:Y:S07]  /*4ea0*/  LDSM.16.MT88.4 R36, [R210+0x4900] ;  /* 0x00490000d224783b */ /* 0x000e6e0000004200 */
[C---:B------:R-:W-:Y:S08]  /*4eb0*/  HMMA.16816.F32 R52, R4.reuse, R32, R52 ;  /* 0x000000200434723c */ /* 0x040ff00000001834 */
[----:B------:R-:W-:Y:S01]  /*4ec0*/  HMMA.16816.F32 R56, R4, R34, R56 ;  /* 0x000000220438723c */ /* 0x000fe20000001838 */
[----:B------:R-:W3:Y:S06]  /*4ed0*/  LDSM.16.MT88.4 R32, [R209+0x4900] ;  /* 0x00490000d120783b */ /* 0x000eec0000004200 */
[----:B------:R-:W-:-:S02]  /*4ee0*/  F2FP.PACK_AB R4, R142, R141 ;  /* 0x0000008d8e04723e */ /* 0x000fc400000000ff */
[----:B------:R-:W-:Y:S02]  /*4ef0*/  F2FP.PACK_AB R6, R143, R148 ;  /* 0x000000948f06723e */ /* 0x000fe400000000ff */
[----:B----4-:R-:W-:Y:S02]  /*4f00*/  F2FP.PACK_AB R5, R153, R152 ;  /* 0x000000989905723e */ /* 0x010fe400000000ff */
[----:B------:R-:W-:-:S07]  /*4f10*/  F2FP.PACK_AB R7, R160, R155 ;  /* 0x0000009ba007723e */ /* 0x000fce00000000ff */
        /* <DEDUP_REMOVED lines=8> */
[----:B------:R-:W4:Y:S07]  /*4fa0*/  LDSM.16.MT88.4 R24, [R210+0x2100] ;  /* 0x00210000d218783b */ /* 0x000f2e0000004200 */
[C---:B------:R-:W-:Y:S08]  /*4fb0*/  HMMA.16816.F32 R108, R4.reuse, R36, R108 ;  /* 0x00000024046c723c */ /* 0x040ff0000000186c */
[C---:B------:R-:W-:Y:S01]  /*4fc0*/  HMMA.16816.F32 R104, R4.reuse, R38, R104 ;  /* 0x000000260468723c */ /* 0x040fe20000001868 */
[----:B------:R-:W1:Y:S07]  /*4fd0*/  LDSM.16.MT88.4 R36, [R210+0x5100] ;  /* 0x00510000d224783b */ /* 0x000e6e0000004200 */
[C---:B------:R-:W-:Y:S08]  /*4fe0*/  HMMA.16816.F32 R112, R4.reuse, R28, R112 ;  /* 0x0000001c0470723c */ /* 0x040ff00000001870 */
[C---:B------:R-:W-:Y:S01]  /*4ff0*/  HMMA.16816.F32 R68, R4.reuse, R30, R68 ;  /* 0x0000001e0444723c */ /* 0x040fe20000001844 */
[----:B------:R-:W-:Y:S07]  /*5000*/  LDSM.16.MT88.4 R28, [R212+0x2100] ;  /* 0x00210000d41c783b */ /* 0x000fee0000004200 */
[C---:B------:R-:W-:Y:S08]  /*5010*/  HMMA.16816.F32 R80, R4.reuse, R20, R80 ;  /* 0x000000140450723c */ /* 0x040ff00000001850 */
[C---:B------:R-:W-:Y:S01]  /*5020*/  HMMA.16816.F32 R84, R4.reuse, R22, R84 ;  /* 0x000000160454723c */ /* 0x040fe20000001854 */
[----:B------:R-:W1:Y:S07]  /*5030*/  LDSM.16.MT88.4 R20, [R209+0x2100] ;  /* 0x00210000d114783b */ /* 0x000e6e0000004200 */
[C---:B---3--:R-:W-:Y:S08]  /*5040*/  HMMA.16816.F32 R52, R4.reuse, R32, R52 ;  /* 0x000000200434723c */ /* 0x048ff00000001834 */
[C---:B------:R-:W-:Y:S01]  /*5050*/  HMMA.16816.F32 R56, R4.reuse, R34, R56 ;  /* 0x000000220438723c */ /* 0x040fe20000001838 */
[----:B------:R-:W-:Y:S07]  /*5060*/  LDSM.16.MT88.4 R32, [R209+0x5100] ;  /* 0x00510000d120783b */ /* 0x000fee0000004200 */
[C---:B--2---:R-:W-:Y:S08]  /*5070*/  HMMA.16816.F32 R60, R4.reuse, R16, R60 ;  /* 0x00000010043c723c */ /* 0x044ff0000000183c */
[----:B------:R-:W-:Y:S01]  /*5080*/  HMMA.16816.F32 R64, R4, R18, R64 ;  /* 0x000000120440723c */ /* 0x000fe20000001840 */
[----:B------:R-:W2:Y:S06]  /*5090*/  LDSM.16.MT88.4 R16, [R212+0x5100] ;  /* 0x00510000d410783b */ /* 0x000eac0000004200 */
[----:B-----5:R-:W-:-:S02]  /*50a0*/  F2FP.PACK_AB R4, R161, R158 ;  /* 0x0000009ea104723e */ /* 0x020fc400000000ff */
[----:B------:R-:W-:Y:S02]  /*50b0*/  F2FP.PACK_AB R6, R163, R154 ;  /* 0x0000009aa306723e */ /* 0x000fe400000000ff */
[----:B------:R-:W-:Y:S02]  /*50c0*/  F2FP.PACK_AB R5, R157, R150 ;  /* 0x000000969d05723e */ /* 0x000fe400000000ff */
[----:B------:R-:W-:-:S07]  /*50d0*/  F2FP.PACK_AB R7, R156, R151 ;  /* 0x000000979c07723e */ /* 0x000fce00000000ff */
[C---:B-1----:R-:W-:Y:S08]  /*50e0*/  HMMA.16816.F32 R88, R4.reuse, R8, R88 ;  /* 0x000000080458723c */ /* 0x042ff00000001858 */
[C---:B------:R-:W-:Y:S01]  /*50f0*/  HMMA.16816.F32 R92, R4.reuse, R10, R92 ;  /* 0x0000000a045c723c */ /* 0x040fe2000000185c */
[----:B------:R-:W1:Y:S07]  /*5100*/  LDSM.16.MT88.4 R8, [R208+0x5100] ;  /* 0x00510000d008783b */ /* 0x000e6e0000004200 */
[C---:B----4-:R-:W-:Y:S08]  /*5110*/  HMMA.16816.F32 R72, R4.reuse, R24, R72 ;  /* 0x000000180448723c */ /* 0x050ff00000001848 */
[C---:B------:R-:W-:Y:S01]  /*5120*/  HMMA.16816.F32 R76, R4.reuse, R26, R76 ;  /* 0x0000001a044c723c */ /* 0x040fe2000000184c */
[----:B------:R-:W3:Y:S07]  /*5130*/  LDSM.16.MT88.4 R24, [R210+0x2900] ;  /* 0x00290000d218783b */ /* 0x000eee0000004200 */
[C---:B------:R-:W-:Y:S07]  /*5140*/  HMMA.16816.F32 R108, R4.reuse, R36, R108 ;  /* 0x00000024046c723c */ /* 0x040fee000000186c */
[----:B------:R-:W-:Y:S01]  /*5150*/  FFMA.FTZ R36, R129, c[0x0][0x2d0], -R130 ;  /* 0x0000b40081247a23 */ /* 0x000fe20000010882 */
[C---:B------:R-:W-:Y:S05]  /*5160*/  HMMA.16816.F32 R80, R4.reuse, R20, R80 ;  /* 0x000000140450723c */ /* 0x040fea0000001850 */
[----:B------:R-:W4:Y:S03]  /*5170*/  MUFU.EX2 R36, R36 ;  /* 0x0000002400247308 */ /* 0x000f260000000800 */
[C---:B------:R-:W-:Y:S01]  /*5180*/  HMMA.16816.F32 R84, R4.reuse, R22, R84 ;  /* 0x000000160454723c */ /* 0x040fe20000001854 */
[----:B------:R-:W5:Y:S07]  /*5190*/  LDSM.16.MT88.4 R20, [R209+0x2900] ;  /* 0x00290000d114783b */ /* 0x000f6e0000004200 */
        /* <DEDUP_REMOVED lines=8> */
[----:B------:R-:W1:Y:S07]  /*5220*/  LDSM.16.MT88.4 R28, [R212+0x2900] ;  /* 0x00290000d41c783b */ /* 0x000e6e0000004200 */
[C---:B------:R-:W-:Y:S08]  /*5230*/  HMMA.16816.F32 R104, R4.reuse, R38, R104 ;  /* 0x000000260468723c */ /* 0x040ff00000001868 */
[C---:B------:R-:W-:Y:S08]  /*5240*/  HMMA.16816.F32 R52, R4.reuse, R32, R52 ;  /* 0x000000200434723c */ /* 0x040ff00000001834 */
[----:B------:R-:W-:Y:S07]  /*5250*/  HMMA.16816.F32 R56, R4, R34, R56 ;  /* 0x000000220438723c */ /* 0x000fee0000001838 */
[----:B------:R-:W-:-:S02]  /*5260*/  F2FP.PACK_AB R4, R149, R140 ;  /* 0x0000008c9504723e */ /* 0x000fc400000000ff */
[----:B------:R-:W-:Y:S02]  /*5270*/  F2FP.PACK_AB R6, R135, R136 ;  /* 0x000000888706723e */ /* 0x000fe400000000ff */
[----:B------:R-:W-:Y:S02]  /*5280*/  F2FP.PACK_AB R5, R138, R137 ;  /* 0x000000898a05723e */ /* 0x000fe400000000ff */
[----:B----4-:R-:W-:-:S07]  /*5290*/  F2FP.PACK_AB R7, R241, R36 ;  /* 0x00000024f107723e */ /* 0x010fce00000000ff */
[C---:B---3--:R-:W-:Y:S07]  /*52a0*/  HMMA.16816.F32 R72, R4.reuse, R24, R72 ;  /* 0x000000180448723c */ /* 0x048fee0000001848 */
[----:B------:R-:W-:Y:S01]  /*52b0*/  FADD.FTZ R24, R2, R43 ;  /* 0x0000002b02187221 */ /* 0x000fe20000010000 */
[----:B-----5:R-:W-:Y:S01]  /*52c0*/  HMMA.16816.F32 R80, R4, R20, R80 ;  /* 0x000000140450723c */ /* 0x020fe20000001850 */
[----:B------:R-:W-:Y:S02]  /*52d0*/  FADD.FTZ R2, R3, R42 ;  /* 0x0000002a03027221 */ /* 0x000fe40000010000 */
[----:B------:R-:W-:-:S02]  /*52e0*/  FADD.FTZ R24, R41, R24 ;  /* 0x0000001829187221 */ /* 0x000fc40000010000 */
[----:B------:R-:W-:Y:S02]  /*52f0*/  FADD.FTZ R3, R119, R2 ;  /* 0x0000000277037221 */ /* 0x000fe40000010000 */
[----:B------:R-:W-:Y:S01]  /*5300*/  FADD.FTZ R123, R123, R24 ;  /* 0x000000187b7b7221 */ /* 0x000fe20000010000 */
[C---:B------:R-:W-:Y:S01]  /*5310*/  HMMA.16816.F32 R84, R4.reuse, R22, R84 ;  /* 0x000000160454723c */ /* 0x040fe20000001854 */
[----:B------:R-:W-:Y:S01]  /*5320*/  FADD.FTZ R3, R120, R3 ;  /* 0x0000000378037221 */ /* 0x000fe20000010000 */
[----:B------:R-:W3:Y:S01]  /*5330*/  LDSM.16.MT88.4 R20, [R210+0x5900] ;  /* 0x00590000d214783b */ /* 0x000ee20000004200 */
        /* <DEDUP_REMOVED lines=8> */
[----:B------:R-:W-:Y:S01]  /*53c0*/  HMMA.16816.F32 R92, R4, R18, R92 ;  /* 0x00000012045c723c */ /* 0x000fe2000000185c */
[----:B------:R-:W2:Y:S01]  /*53d0*/  LDSM.16.MT88.4 R16, [R209+0x5900] ;  /* 0x00590000d110783b */ /* 0x000ea20000004200 */
[----:B------:R-:W-:Y:S02]  /*53e0*/  FADD.FTZ R3, R142, R141 ;  /* 0x0000008d8e037221 */ /* 0x000fe40000010000 */
[----:B------:R-:W-:Y:S02]  /*53f0*/  FADD.FTZ R2, R153, R2 ;  /* 0x0000000299027221 */ /* 0x000fe40000010000 */
[----:B------:R-:W-:-:S02]  /*5400*/  FADD.FTZ R148, R148, R3 ;  /* 0x0000000394947221 */ /* 0x000fc40000010000 */
[C---:B-1----:R-:W-:Y:S01]  /*5410*/  HMMA.16816.F32 R96, R4.reuse, R8, R96 ;  /* 0x000000080460723c */ /* 0x042fe20000001860 */
[----:B------:R-:W-:Y:S02]  /*5420*/  FADD.FTZ R3, R155, R2 ;  /* 0x000000029b037221 */ /* 0x000fe40000010000 */
[----:B------:R-:W-:Y:S02]  /*5430*/  FADD.FTZ R143, R143, R148 ;  /* 0x000000948f8f7221 */ /* 0x000fe40000010000 */
[----:B------:R-:W-:Y:S02]  /*5440*/  FADD.FTZ R3, R160, R3 ;  /* 0x00000003a0037221 */ /* 0x000fe40000010000 */
[----:B------:R-:W-:Y:S01]  /*5450*/  FADD.FTZ R158, R158, R143 ;  /* 0x0000008f9e9e7221 */ /* 0x000fe20000010000 */
[----:B------:R-:W-:Y:S01]  /*5460*/  HMMA.16816.F32 R100, R4, R10, R100 ;  /* 0x0000000a0464723c */ /* 0x000fe20000001864 */
[----:B------:R-:W1:Y:S01]  /*5470*/  LDSM.16.MT88.4 R8, [R208+0x5900] ;  /* 0x00590000d008783b */ /* 0x000e620000004200 */
        /* <DEDUP_REMOVED lines=8> */
[----:B------:R-:W-:Y:S01]  /*5500*/  @P4 IMAD.HI.U32 R2, R15, c[0x0][0x2c8], RZ ;  /* 0x0000b2000f024a27 */ /* 0x000fe200078e00ff */
[C---:B------:R-:W-:Y:S03]  /*5510*/  HMMA.16816.F32 R68, R4.reuse, R30, R68 ;  /* 0x0000001e0444723c */ /* 0x040fe60000001844 */
[----:B------:R-:W-:Y:S01]  /*5520*/  FADD.FTZ R140, R140, R163 ;  /* 0x000000a38c8c7221 */ /* 0x000fe20000010000 */
[----:B------:R-:W-:Y:S01]  /*5530*/  @P4 SHF.R.U32.HI R15, RZ, c[0x0][0x2cc], R2 ;  /* 0x0000b300ff0f4a19 */ /* 0x000fe20000011602 */
[----:B------:R-:W-:Y:S02]  /*5540*/  FADD.FTZ R137, R137, R156 ;  /* 0x0000009c89897221 */ /* 0x000fe40000010000 */
[----:B------:R-:W-:Y:S01]  /*5550*/  FADD.FTZ R149, R149, R140 ;  /* 0x0000008c95957221 */ /* 0x000fe20000010000 */
[----:B------:R-:W-:Y:S01]  /*5560*/  HMMA.16816.F32 R76, R4, R26, R76 ;  /* 0x0000001a044c723c */ /* 0x000fe2000000184c */
[----:B------:R-:W-:-:S02]  /*5570*/  FADD.FTZ R137, R138, R137 ;  /* 0x000000898a897221 */ /* 0x000fc40000010000 */
[----:B------:R-:W-:Y:S02]  /*5580*/  IMAD.IADD R14, R14, 0x1, R15 ;  /* 0x000000010e0e7824 */ /* 0x000fe400078e020f */
[----:B------:R-:W-:Y:S02]  /*5590*/  FADD.FTZ R136, R136, R149 ;  /* 0x0000009588887221 */ /* 0x000fe40000010000 */
[----:B------:R-:W-:Y:S01]  /*55a0*/  FADD.FTZ R36, R36, R137 ;  /* 0x0000008924247221 */ /* 0x000fe20000010000 */
[----:B---3--:R-:W-:Y:S01]  /*55b0*/  HMMA.16816.F32 R108, R4, R20, R108 ;  /* 0x00000014046c723c */ /* 0x008fe2000000186c */
[----:B------:R-:W-:Y:S01]  /*55c0*/  FADD.FTZ R242, R135, R136 ;  /* 0x0000008887f27221 */ /* 0x000fe20000010000 */
[----:B------:R-:W-:Y:S01]  /*55d0*/  IADD3 R3, R14, c[0x0][0x328], RZ ;  /* 0x0000ca000e037a10 */ /* 0x000fe20007ffe0ff */
[----:B------:R-:W-:-:S05]  /*55e0*/  FADD.FTZ R241, R241, R36 ;  /* 0x00000024f1f17221 */ /* 0x000fca0000010000 */
[C---:B------:R-:W-:Y:S08]  /*55f0*/  HMMA.16816.F32 R104, R4.reuse, R22, R104 ;  /* 0x000000160468723c */ /* 0x040ff00000001868 */
[C---:B--2---:R-:W-:Y:S08]  /*5600*/  HMMA.16816.F32 R52, R4.reuse, R16, R52 ;  /* 0x000000100434723c */ /* 0x044ff00000001834 */
[C---:B------:R-:W-:Y:S08]  /*5610*/  HMMA.16816.F32 R56, R4.reuse, R18, R56 ;  /* 0x000000120438723c */ /* 0x040ff00000001838 */
[C---:B-1----:R-:W-:Y:S08]  /*5620*/  HMMA.16816.F32 R60, R4.reuse, R8, R60 ;  /* 0x00000008043c723c */ /* 0x042ff0000000183c */
[----:B------:R-:W-:Y:S01]  /*5630*/  HMMA.16816.F32 R64, R4, R10, R64 ;  /* 0x0000000a0440723c */ /* 0x000fe20000001840 */
[----:B------:R-:W-:Y:S07]  /*5640*/  @!P3 BRA `(.L_x_2416) ;  /* 0x000001100000b947 */ /* 0x000fee0003800000 */
[C---:B------:R-:W-:Y:S02]  /*5650*/  ISETP.GT.AND P0, PT, R14.reuse, RZ, PT ;  /* 0x000000ff0e00720c */ /* 0x040fe40003f04270 */
[----:B------:R-:W-:-:S11]  /*5660*/  IADD3 R2, R14, -0x1, RZ ;  /* 0xffffffff0e027810 */ /* 0x000fd60007ffe0ff */
[----:B------:R-:W-:Y:S05]  /*5670*/  @P0 BRA `(.L_x_2417) ;  /* 0x0000007000000947 */ /* 0x000fea0003800000 */
[----:B------:R-:W-:Y:S02]  /*5680*/  IMAD.MOV.U32 R2, RZ, RZ, 0x1 ;  /* 0x00000001ff027424 */ /* 0x000fe400078e00ff */
[----:B------:R-:W-:-:S03]  /*5690*/  IMAD.MOV R14, RZ, RZ, -R14 ;  /* 0x000000ffff0e7224 */ /* 0x000fc600078e0a0e */
[----:B------:R-:W-:-:S13]  /*56a0*/  ISETP.NE.AND P0, PT, R2, c[0x0][0x32c], PT ;  /* 0x0000cb0002007a0c */ /* 0x000fda0003f05270 */
[----:B------:R-:W-:-:S05]  /*56b0*/  @P0 IMAD.HI.U32 R2, R14, c[0x0][0x330], RZ ;  /* 0x0000cc000e020a27 */ /* 0x000fca00078e00ff */
[----:B------:R-:W-:-:S04]  /*56c0*/  @P0 SHF.R.U32.HI R14, RZ, c[0x0][0x334], R2 ;  /* 0x0000cd00ff0e0a19 */ /* 0x000fc80000011602 */
[----:B------:R-:W-:Y:S01]  /*56d0*/  LOP3.LUT R2, RZ, R14, RZ, 0x33, !PT ;  /* 0x0000000eff027212 */ /* 0x000fe200078e33ff */
[----:B------:R-:W-:Y:S05]  /*56e0*/  BRA `(.L_x_2418) ;  /* 0x0000004000007947 */ /* 0x000fea0003800000 */
.L_x_2417:
[----:B------:R-:W-:-:S04]  /*56f0*/  MOV R4, 0x1 ;  /* 0x0000000100047802 */ /* 0x000fc80000000f00 */
[----:B------:R-:W-:-:S13]  /*5700*/  ISETP.NE.AND P0, PT, R4, c[0x0][0x32c], PT ;  /* 0x0000cb0004007a0c */ /* 0x000fda0003f05270 */
[----:B------:R-:W-:-:S05]  /*5710*/  @P0 IMAD.HI.U32 R4, R2, c[0x0][0x330], RZ ;  /* 0x0000cc0002040a27 */ /* 0x000fca00078e00ff */
[----:B------:R-:W-:Y:S02]  /*5720*/  @P0 SHF.R.U32.HI R2, RZ, c[0x0][0x334], R4 ;  /* 0x0000cd00ff020a19 */ /* 0x000fe40000011604 */
.L_x_2418:
[----:B------:R-:W-:-:S05]  /*5730*/  MOV R5, c[0x0][0x32c] ;  /* 0x0000cb0000057a02 */ /* 0x000fca0000000f00 */
[----:B------:R-:W-:-:S05]  /*5740*/  IMAD R2, R2, R5, c[0x0][0x32c] ;  /* 0x0000cb0002027624 */ /* 0x000fca00078e0205 */
[----:B------:R-:W-:-:S05]  /*5750*/  IMNMX R3, R3, R2, PT ;  /* 0x0000000203037217 */ /* 0x000fca0003800200 */
.L_x_2416:
[----:B------:R-:W-:-:S05]  /*5760*/  IMAD.HI R3, R3, 0x2aaaaaab, RZ ;  /* 0x2aaaaaab03037827 */ /* 0x000fca00078e02ff */
[----:B------:R-:W-:-:S04]  /*5770*/  SHF.R.U32.HI R2, RZ, 0x1f, R3 ;  /* 0x0000001fff027819 */ /* 0x000fc80000011603 */
[----:B------:R-:W-:-:S04]  /*5780*/  LEA.HI.SX32 R3, R3, R2, 0x1c ;  /* 0x0000000203037211 */ /* 0x000fc800078fe2ff */
[----:B------:R-:W-:-:S04]  /*5790*/  IMNMX R250, R216, R3, !PT ;  /* 0x00000003d8fa7217 */ /* 0x000fc80007800200 */
[----:B------:R-:W-:-:S13]  /*57a0*/  ISETP.GE.AND P0, PT, R169, R250, PT ;  /* 0x000000faa900720c */ /* 0x000fda0003f06270 */
        /* <DEDUP_REMOVED lines=8> */
.L_x_2430:
[----:B------:R-:W-:Y:S04]  /*5830*/  DEPBAR.LE SB0, 0x0 ;  /* 0x000080000000791a */ /* 0x000fe80000000000 */
[----:B------:R-:W-:Y:S01]  /*5840*/  BAR.SYNC.DEFER_BLOCKING 0x0 ;  /* 0x0000000000007b1d */ /* 0x000fe20000010000 */
[----:B------:R-:W-:Y:S05]  /*5850*/  ISETP.GT.AND P0, PT, R216, R251, PT ;  /* 0x000000fbd800720c */ /* 0x000fea0003f04270 */
        /* <DEDUP_REMOVED lines=15> */
[----:B------:R-:W-:Y:S02]  /*5950*/  SHF.R.S32.HI R8, RZ, 0x1f, R221 ;  /* 0x0000001fff087819 */ /* 0x000fe400000114dd */
[----:B------:R-:W-:Y:S01]  /*5960*/  IADD3 R12, -R245, 0x10, RZ ;  /* 0x00000010f50c7810 */ /* 0x000fe20007ffe1ff */
[----:B------:R-:W-:Y:S02]  /*5970*/  IMAD R0, R0, c[0x0][0x208], RZ ;  /* 0x0000820000007a24 */ /* 0x000fe400078e02ff */
[----:B------:R-:W-:Y:S01]  /*5980*/  IMAD R8, R8, c[0x0][0x218], RZ ;  /* 0x0000860008087a24 */ /* 0x000fe200078e02ff */
[----:B------:R-:W-:Y:S01]  /*5990*/  LOP3.LUT R12, R12, 0xf, RZ, 0xc0, !PT ;  /* 0x0000000f0c0c7812 */ /* 0x000fe200078ec0ff */
[----:B------:R-:W-:Y:S02]  /*59a0*/  IMAD R0, R222, c[0x0][0x20c], R0 ;  /* 0x00008300de007a24 */ /* 0x000fe400078e0200 */
[----:B------:R-:W-:Y:S02]  /*59b0*/  IMAD R8, R221, c[0x0][0x21c], R8 ;  /* 0x00008700dd087a24 */ /* 0x000fe400078e0208 */
[----:B------:R-:W-:Y:S04]  /*59c0*/  IMAD.IADD R5, R5, 0x1, R0 ;  /* 0x0000000105057824 */ /* 0x000fe800078e0200 */
[----:B------:R-:W-:Y:S05]  /*59d0*/  IMAD.WIDE.U32 R4, R221, c[0x0][0x218], R4 ;  /* 0x00008600dd047a25 */ /* 0x000fea00078e0004 */
[----:B------:R-:W-:Y:S04]  /*59e0*/  IADD3 R6, P0, R232, R4, RZ ;  /* 0x00000004e8067210 */ /* 0x000fe80007f1e0ff */
[----:B------:R-:W-:Y:S02]  /*59f0*/  IADD3.X R5, R219, R5, R8, P0, !PT ;  /* 0x00000005db057210 */ /* 0x000fe400007fe408 */
[C---:B------:R-:W-:Y:S04]  /*5a00*/  LEA R4, P0, R6.reuse, c[0x0][0x1f8], 0x1 ;  /* 0x00007e0006047a11 */ /* 0x040fe800078008ff */
[----:B------:R-:W-:Y:S01]  /*5a10*/  LEA.HI.X R0, R6, c[0x0][0x1fc], R5, 0x1, P0 ;  /* 0x00007f0006007a11 */ /* 0x000fe200000f0c05 */
[----:B------:R-:W-:Y:S04]  /*5a20*/  SHFL.IDX PT, R7, R4, RZ, 0x181f ;  /* 0x00181fff04077589 */ /* 0x000fe800000e0000 */
[----:B------:R-:W2:Y:S04]  /*5a30*/  SHFL.IDX PT, R5, R4, 0x2, 0x181f ;  /* 0x00581f0004057f89 */ /* 0x000ea800000e0000 */
[----:B------:R-:W3:Y:S04]  /*5a40*/  SHFL.IDX PT, R6, R0, 0x2, 0x181f ;  /* 0x00581f0000067f89 */ /* 0x000ee800000e0000 */
[----:B------:R-:W5:Y:S04]  /*5a50*/  SHFL.IDX PT, R8, R0, RZ, 0x181f ;  /* 0x00181fff00087589 */ /* 0x000f6800000e0000 */
[----:B------:R-:W4:Y:S04]  /*5a60*/  SHFL.IDX PT, R9, R4, 0x1, 0x181f ;  /* 0x00381f0004097f89 */ /* 0x000f2800000e0000 */
[----:B------:R-:W1:Y:S01]  /*5a70*/  SHFL.IDX PT, R10, R0, 0x1, 0x181f ;  /* 0x00381f00000a7f89 */ /* 0x000e6200000e0000 */
[----:B--2---:R-:W-:Y:S04]  /*5a80*/  IADD3 R12, P2, P0, R12, R5, R246 ;  /* 0x000000050c0c7210 */ /* 0x004fe8000785e0f6 */
[----:B---3--:R-:W-:Y:S02]  /*5a90*/  IADD3.X R13, RZ, R6, R247, P2, P0 ;  /* 0x00000006ff0d7210 */ /* 0x008fe400017e04f7 */
[----:B------:R-:W-:Y:S02]  /*5aa0*/  IADD3 R14, P0, R7, R248, RZ ;  /* 0x000000f8070e7210 */ /* 0x000fe40007f1e0ff */
[----:B------:R-:W-:Y:S03]  /*5ab0*/  ISETP.GE.AND P2, PT, R225, c[0x0][0x1d4], PT ;  /* 0x00007500e1007a0c */ /* 0x000fe60003f46270 */
[C---:B-----5:R-:W-:Y:S01]  /*5ac0*/  IMAD.X R15, R8.reuse, 0x1, R249, P0 ;  /* 0x00000001080f7824 */ /* 0x060fe200000e06f9 */
[----:B------:R-:W-:Y:S05]  /*5ad0*/  IADD3 R16, P0, R7, R246, RZ ;  /* 0x000000f607107210 */ /* 0x000fea0007f1e0ff */
[----:B------:R-:W-:Y:S01]  /*5ae0*/  IMAD.X R17, R8, 0x1, R247, P0 ;  /* 0x0000000108117824 */ /* 0x000fe200000e06f7 */
[C---:B----4-:R-:W-:Y:S03]  /*5af0*/  IADD3 R18, P0, R9.reuse, R248, RZ ;  /* 0x000000f809127210 */ /* 0x050fe60007f1e0ff */
[----:B------:R2:W-:Y:S02]  /*5b00*/  LDGSTS.E.BYPASS.LTC128B.128 [R240], [R14.64], !P2 ;  /* 0x000000000ef07fae */ /* 0x0005e4000d101d46 */
[C---:B-1----:R-:W-:Y:S01]  /*5b10*/  IMAD.X R19, R10.reuse, 0x1, R249, P0 ;  /* 0x000000010a137824 */ /* 0x042fe200000e06f9 */
[----:B------:R-:W-:Y:S01]  /*5b20*/  IADD3 R8, P0, R9, R246, RZ ;  /* 0x000000f609087210 */ /* 0x000fe20007f1e0ff */
[----:B------:R2:W-:Y:S04]  /*5b30*/  LDGSTS.E.BYPASS.LTC128B.128 [R239], [R16.64], !P6 ;  /* 0x0000000010ef7fae */ /* 0x0005e8000f101d46 */
        /* <DEDUP_REMOVED lines=8> */
.L_x_2420:
[C---:B--23--:R-:W-:Y:S01]  /*5bc0*/  HMMA.16816.F32 R4, R124.reuse, R116, RZ ;  /* 0x000000747c04723c */ /* 0x04cfe200000018ff */
[----:B------:R-:W0:Y:S02]  /*5bd0*/  LDGDEPBAR ;  /* 0x00000000000079af */ /* 0x000e240000000000 */
[----:B------:R-:W-:Y:S05]  /*5be0*/  ISETP.GT.AND P0, PT, R251, R216, PT ;  /* 0x000000d8fb00720c */ /* 0x000fea0003f04270 */
        /* <DEDUP_REMOVED lines=134> */
[----:B------:R-:W-:Y:S01]  /*6450*/  IMAD R117, R251, 0x60, R227 ;  /* 0x00000060fb757824 */ /* 0x000fe200078e02e3 */
[----:B------:R-:W-:Y:S01]  /*6460*/  IADD3 R128, -R245, 0x10, RZ ;  /* 0x00000010f5807810 */ /* 0x000fe20007ffe1ff */
[----:B------:R-:W-:Y:S03]  /*6470*/  IMAD.MOV.U32 R221, RZ, RZ, RZ ;  /* 0x000000ffffdd7224 */ /* 0x000fe600078e00ff */
[----:B------:R-:W-:Y:S02]  /*6480*/  IADD3 R222, R117, -0x60, R224 ;  /* 0xffffffa075de7810 */ /* 0x000fe40007ffe0e0 */
[----:B------:R-:W-:Y:S03]  /*6490*/  LOP3.LUT R128, R128, 0xf, RZ, 0xc0, !PT ;  /* 0x0000000f80807812 */ /* 0x000fe600078ec0ff */
[----:B------:R-:W-:Y:S04]  /*64a0*/  @P5 IMAD.HI.U32 R116, R222, c[0x0][0x2bc], RZ ;  /* 0x0000af00de745a27 */ /* 0x000fe800078e00ff */
[----:B------:R-:W-:Y:S01]  /*64b0*/  IMAD.MOV.U32 R0, RZ, RZ, R222 ;  /* 0x000000ffff007224 */ /* 0x000fe200078e00de */
[----:B------:R-:W-:Y:S04]  /*64c0*/  @P5 SHF.R.U32.HI R0, RZ, c[0x0][0x2c0], R116 ;  /* 0x0000b000ff005a19 */ /* 0x000fe80000011674 */
[C---:B------:R-:W-:Y:S04]  /*64d0*/  @!P1 IADD3 R117, P0, R0.reuse, R230, RZ ;  /* 0x000000e600759210 */ /* 0x040fe80007f1e0ff */
[----:B------:R-:W-:Y:S02]  /*64e0*/  @!P1 LEA.HI.X.SX32 R116, R0, R215, 0x1, P0 ;  /* 0x000000d700749211 */ /* 0x000fe400000f0eff */
        /* <DEDUP_REMOVED lines=18> */
[----:B------:R-:W-:Y:S04]  /*6610*/  SHFL.IDX PT, R119, R116, RZ, 0x181f ;  /* 0x00181fff74777589 */ /* 0x000fe800000e0000 */
[----:B------:R-:W1:Y:S04]  /*6620*/  SHFL.IDX PT, R117, R116, 0x2, 0x181f ;  /* 0x00581f0074757f89 */ /* 0x000e6800000e0000 */
[----:B------:R-:W2:Y:S04]  /*6630*/  SHFL.IDX PT, R118, R0, 0x2, 0x181f ;  /* 0x00581f0000767f89 */ /* 0x000ea800000e0000 */
[----:B------:R-:W3:Y:S04]  /*6640*/  SHFL.IDX PT, R120, R0, RZ, 0x181f ;  /* 0x00181fff00787589 */ /* 0x000ee800000e0000 */
[----:B------:R-:W4:Y:S04]  /*6650*/  SHFL.IDX PT, R121, R116, 0x1, 0x181f ;  /* 0x00381f0074797f89 */ /* 0x000f2800000e0000 */
[----:B------:R-:W5:Y:S01]  /*6660*/  SHFL.IDX PT, R122, R0, 0x1, 0x181f ;  /* 0x00381f00007a7f89 */ /* 0x000f6200000e0000 */
[----:B-1----:R-:W-:Y:S04]  /*6670*/  IADD3 R128, P2, P0, R128, R117, R246 ;  /* 0x0000007580807210 */ /* 0x002fe8000785e0f6 */
[----:B--2---:R-:W-:Y:S02]  /*6680*/  IADD3.X R129, RZ, R118, R247, P2, P0 ;  /* 0x00000076ff817210 */ /* 0x004fe400017e04f7 */
[----:B------:R-:W-:Y:S02]  /*6690*/  IADD3 R130, P0, R119, R248, RZ ;  /* 0x000000f877827210 */ /* 0x000fe40007f1e0ff */
[----:B------:R-:W-:Y:S03]  /*66a0*/  ISETP.GE.AND P2, PT, R225, c[0x0][0x1d4], PT ;  /* 0x00007500e1007a0c */ /* 0x000fe60003f46270 */
[C---:B---3--:R-:W-:Y:S01]  /*66b0*/  IMAD.X R131, R120.reuse, 0x1, R249, P0 ;  /* 0x0000000178837824 */ /* 0x048fe200000e06f9 */
[----:B------:R-:W-:Y:S05]  /*66c0*/  IADD3 R132, P0, R119, R246, RZ ;  /* 0x000000f677847210 */ /* 0x000fea0007f1e0ff */
[----:B------:R-:W-:Y:S01]  /*66d0*/  IMAD.X R133, R120, 0x1, R247, P0 ;  /* 0x0000000178857824 */ /* 0x000fe200000e06f7 */
[C---:B----4-:R-:W-:Y:S03]  /*66e0*/  IADD3 R134, P0, R121.reuse, R248, RZ ;  /* 0x000000f879867210 */ /* 0x050fe60007f1e0ff */
[----:B------:R1:W-:Y:S02]  /*66f0*/  LDGSTS.E.BYPASS.LTC128B.128 [R223+0x8100], [R130.64], !P2 ;  /* 0x0810000082df7fae */ /* 0x0003e4000d101d46 */
[C---:B-----5:R-:W-:Y:S01]  /*6700*/  IMAD.X R135, R122.reuse, 0x1, R249, P0 ;  /* 0x000000017a877824 */ /* 0x060fe200000e06f9 */
[----:B------:R-:W-:Y:S01]  /*6710*/  IADD3 R120, P0, R121, R246, RZ ;  /* 0x000000f679787210 */ /* 0x000fe20007f1e0ff */
[----:B------:R1:W-:Y:S04]  /*6720*/  LDGSTS.E.BYPASS.LTC128B.128 [R223+0xb100], [R132.64], !P6 ;  /* 0x0b10000084df7fae */ /* 0x0003e8000f101d46 */
        /* <DEDUP_REMOVED lines=8> */
.L_x_2421:
[----:B------:R-:W-:Y:S01]  /*67b0*/  @P4 IMAD.HI.U32 R0, R229, c[0x0][0x2c8], RZ ;  /* 0x0000b200e5004a27 */ /* 0x000fe200078e00ff */
[----:B------:R-:W0:Y:S03]  /*67c0*/  LDGDEPBAR ;  /* 0x00000000000079af */ /* 0x000e260000000000 */
[----:B-1----:R-:W-:Y:S01]  /*67d0*/  IMAD.MOV.U32 R121, RZ, RZ, R229 ;  /* 0x000000ffff797224 */ /* 0x002fe200078e00e5 */
[----:B------:R-:W-:Y:S01]  /*67e0*/  @P4 SHF.R.U32.HI R121, RZ, c[0x0][0x2cc], R0 ;  /* 0x0000b300ff794a19 */ /* 0x000fe20000011600 */
[----:B------:R-:W-:Y:S04]  /*67f0*/  IMAD R119, R251, -0x60, RZ ;  /* 0xffffffa0fb777824 */ /* 0x000fe800078e02ff */
[----:B------:R-:W1:Y:S01]  /*6800*/  SHFL.IDX PT, R118, R121, RZ, 0x1c1f ;  /* 0x001c1fff79767589 */ /* 0x000e6200000e0000 */
[----:B------:R-:W-:Y:S04]  /*6810*/  IADD3 R0, -R236, 0x1, R119 ;  /* 0x00000001ec007810 */ /* 0x000fe80007ffe177 */
[----:B------:R-:W-:Y:S04]  /*6820*/  IADD3 R0, -R226, R0, R217 ;  /* 0x00000000e2007210 */ /* 0x000fe80007ffe1d9 */
        /* <DEDUP_REMOVED lines=18> */
.L_x_2424:
[----:B------:R-:W-:Y:S04]  /*6950*/  MOV R116, c[0x0][0x32c] ;  /* 0x0000cb0000747a02 */ /* 0x000fe80000000f00 */
[----:B------:R-:W-:Y:S11]  /*6960*/  ISETP.NE.AND P0, PT, R116, 0x1, PT ;  /* 0x000000017400780c */ /* 0x000ff60003f05270 */
[----:B------:R-:W-:Y:S02]  /*6970*/  @!UPT UIADD3 URZ, URZ, URZ, URZ ;  /* 0x0000003f3f3ff290 */ /* 0x000fe4000fffe03f */
[----:B------:R-:W-:Y:S05]  /*6980*/  @P0 IMAD.HI.U32 R116, R118, c[0x0][0x330], RZ ;  /* 0x0000cc0076740a27 */ /* 0x000fea00078e00ff */
[----:B------:R-:W-:Y:S02]  /*6990*/  @P0 SHF.R.U32.HI R118, RZ, c[0x0][0x334], R116 ;  /* 0x0000cd00ff760a19 */ /* 0x000fe40000011674 */
.L_x_2425:
[----:B------:R-:W-:Y:S05]  /*69a0*/  BSYNC B0 ;  /* 0x0000000000007941 */ /* 0x000fea0003800000 */
.L_x_2423:
[----:B------:R-:W-:Y:S04]  /*69b0*/  IMAD.IADD R123, R119, 0x1, -R236 ;  /* 0x00000001777b7824 */ /* 0x000fe800078e0aec */
[----:B------:R-:W-:Y:S05]  /*69c0*/  IMAD R123, R118, c[0x0][0x32c], R123 ;  /* 0x0000cb00767b7a24 */ /* 0x000fea00078e027b */
[----:B------:R-:W-:Y:S02]  /*69d0*/  IADD3 R116, R123, c[0x0][0x32c], RZ ;  /* 0x0000cb007b747a10 */ /* 0x000fe40007ffe0ff */
[----:B------:R-:W-:Y:S02]  /*69e0*/  IMNMX R136, R136, R123, !PT ;  /* 0x0000007b88887217 */ /* 0x000fe40007800200 */
[----:B------:R-:W-:Y:S02]  /*69f0*/  IMNMX R153, R153, R116, PT ;  /* 0x0000007499997217 */ /* 0x000fe40003800200 */
.L_x_2422:
[C---:B------:R-:W-:Y:S02]  /*6a00*/  ISETP.GE.AND P0, PT, R119.reuse, 0x1, PT ;  /* 0x000000017700780c */ /* 0x040fe40003f06270 */
[----:B------:R-:W-:Y:S02]  /*6a10*/  ISETP.GE.AND P2, PT, R119, 0x2, PT ;  /* 0x000000027700780c */ /* 0x000fe40003f46270 */
[----:B------:R-:W-:Y:S02]  /*6a20*/  P2R R151, PR, RZ, 0x1 ;  /* 0x00000001ff977803 */ /* 0x000fe40000000000 */
[----:B------:R-:W-:Y:S02]  /*6a30*/  ISETP.GT.AND P0, PT, R136, RZ, !P0 ;  /* 0x000000ff8800720c */ /* 0x000fe40004704270 */
[----:B------:R-:W-:Y:S02]  /*6a40*/  P2R R149, PR, RZ, 0x4 ;  /* 0x00000004ff957803 */ /* 0x000fe40000000000 */
[----:B------:R-:W-:Y:S04]  /*6a50*/  ISETP.LT.OR P0, PT, R153, 0x1, P0 ;  /* 0x000000019900780c */ /* 0x000fe80000701670 */
[----:B------:R-:W-:Y:S02]  /*6a60*/  FSEL R120, R4, -INF , !P0 ;  /* 0xff80000004787808 */ /* 0x000fe40004000000 */
[C---:B------:R-:W-:Y:S02]  /*6a70*/  ISETP.GT.AND P0, PT, R136.reuse, 0x1, !P2 ;  /* 0x000000018800780c */ /* 0x040fe40005704270 */
        /* <DEDUP_REMOVED lines=9> */
[C---:B------:R-:W-:Y:S02]  /*6b10*/  ISETP.GT.AND P0, PT, R136.reuse, 0x9, !P2 ;  /* 0x000000098800780c */ /* 0x040fe40005704270 */
[----:B------:R-:W-:Y:S02]  /*6b20*/  ISETP.GE.AND P2, PT, R119, 0x11, PT ;  /* 0x000000117700780c */ /* 0x000fe40003f46270 */
[----:B------:R-:W-:Y:S02]  /*6b30*/  ISETP.LT.OR P0, PT, R153, 0xa, P0 ;  /* 0x0000000a9900780c */ /* 0x000fe40000701670 */
[----:B------:R-:W-:Y:S02]  /*6b40*/  P2R R135, PR, RZ, 0x4 ;  /* 0x00000004ff877803 */ /* 0x000fe40000000000 */
[----:B------:R-:W-:Y:S02]  /*6b50*/  FSEL R8, R9, -INF , !P0 ;  /* 0xff80000009087808 */ /* 0x000fe40004000000 */
[----:B------:R-:W-:Y:S01]  /*6b60*/  ISETP.GT.AND P0, PT, R136, 0x10, !P2 ;  /* 0x000000108800780c */ /* 0x000fe20005704270 */
[----:B------:R-:W1:Y:S01]  /*6b70*/  SHFL.IDX PT, R9, R121, 0x1, 0x1c1f ;  /* 0x003c1f0079097f89 */ /* 0x000e6200000e0000 */
        /* <DEDUP_REMOVED lines=11> */
[----:B------:R-:W-:Y:S01]  /*6c30*/  ISETP.LT.OR P0, PT, R153, 0x19, P0 ;  /* 0x000000199900780c */ /* 0x000fe20000701670 */
[--C-:B-1----:R-:W-:Y:S01]  /*6c40*/  IMAD.IADD R117, R117, 0x1, R9.reuse ;  /* 0x0000000175757824 */ /* 0x102fe200078e0209 */
[----:B------:R-:W-:Y:S01]  /*6c50*/  P2R R132, PR, RZ, 0x4 ;  /* 0x00000004ff847803 */ /* 0x000fe20000000000 */
[----:B------:R-:W-:Y:S01]  /*6c60*/  IMAD.IADD R0, R0, 0x1, R9 ;  /* 0x0000000100007824 */ /* 0x000fe200078e0209 */
        /* <DEDUP_REMOVED lines=80> */
[----:B------:R-:W-:Y:S04]  /*7170*/  ISETP.GT.AND P0, PT, R136, 0x59, !P2 ;  /* 0x000000598800780c */ /* 0x000fe80005704270 */
[----:B------:R-:W-:Y:S04]  /*7180*/  ISETP.LT.OR P0, PT, R153, 0x5a, P0 ;  /* 0x0000005a9900780c */ /* 0x000fe80000701670 */
        /* <DEDUP_REMOVED lines=15> */
.L_x_2428:
[----:B------:R-:W-:Y:S04]  /*7280*/  MOV R9, c[0x0][0x32c] ;  /* 0x0000cb0000097a02 */ /* 0x000fe80000000f00 */
[----:B------:R-:W-:Y:S11]  /*7290*/  ISETP.NE.AND P0, PT, R9, 0x1, PT ;  /* 0x000000010900780c */ /* 0x000ff60003f05270 */
[----:B------:R-:W-:Y:S02]  /*72a0*/  @!UPT UIADD3 URZ, URZ, URZ, URZ ;  /* 0x0000003f3f3ff290 */ /* 0x000fe4000fffe03f */
[----:B------:R-:W-:Y:S05]  /*72b0*/  @P0 IMAD.HI.U32 R9, R13, c[0x0][0x330], RZ ;  /* 0x0000cc000d090a27 */ /* 0x000fea00078e00ff */
[----:B------:R-:W-:Y:S02]  /*72c0*/  @P0 SHF.R.U32.HI R13, RZ, c[0x0][0x334], R9 ;  /* 0x0000cd00ff0d0a19 */ /* 0x000fe40000011609 */
.L_x_2429:
[----:B------:R-:W-:Y:S05]  /*72d0*/  BSYNC B0 ;  /* 0x0000000000007941 */ /* 0x000fea0003800000 */
.L_x_2427:
[----:B------:R-:W-:Y:S04]  /*72e0*/  IMAD.IADD R32, R119, 0x1, -R236 ;  /* 0x0000000177207824 */ /* 0x000fe800078e0aec */
[----:B------:R-:W-:Y:S05]  /*72f0*/  IMAD R32, R13, c[0x0][0x32c], R32 ;  /* 0x0000cb000d207a24 */ /* 0x000fea00078e0220 */
[----:B------:R-:W-:Y:S02]  /*7300*/  IADD3 R36, R32, c[0x0][0x32c], RZ ;  /* 0x0000cb0020247a10 */ /* 0x000fe40007ffe0ff */
[----:B------:R-:W-:Y:S02]  /*7310*/  IMNMX R0, R0, R32, !PT ;  /* 0x0000002000007217 */ /* 0x000fe40007800200 */
[----:B------:R-:W-:Y:S02]  /*7320*/  IMNMX R117, R117, R36, PT ;  /* 0x0000002475757217 */ /* 0x000fe40003800200 */
.L_x_2426:
[----:B------:R-:W-:Y:S01]  /*7330*/  ISETP.NE.AND P0, PT, R151, RZ, PT ;  /* 0x000000ff9700720c */ /* 0x000fe20003f05270 */
[----:B------:R-:W-:Y:S03]  /*7340*/  IMAD.MOV.U32 R48, RZ, RZ, R17 ;  /* 0x000000ffff307224 */ /* 0x000fe600078e0011 */
[----:B------:R-:W-:Y:S04]  /*7350*/  ISETP.GT.AND P0, PT, R0, RZ, !P0 ;  /* 0x000000ff0000720c */ /* 0x000fe80004704270 */
        /* <DEDUP_REMOVED lines=14> */
[C---:B------:R-:W-:Y:S04]  /*7440*/  ISETP.GT.AND P0, PT, R0.reuse, 0x9, !P0 ;  /* 0x000000090000780c */ /* 0x040fe80004704270 */
        /* <DEDUP_REMOVED lines=17> */
[----:B------:R-:W-:Y:S04]  /*7560*/  ISETP.NE.AND P0, PT, R132, RZ, PT ;  /* 0x000000ff8400720c */ /* 0x000fe80003f05270 */
[C---:B------:R-:W-:Y:S04]  /*7570*/  ISETP.GT.AND P0, PT, R0.reuse, 0x19, !P0 ;  /* 0x000000190000780c */ /* 0x040fe80004704270 */
[----:B------:R-:W-:Y:S04]  /*7580*/  ISETP.LT.OR P0, PT, R117, 0x1a, P0 ;  /* 0x0000001a7500780c */ /* 0x000fe80000701670 */
[----:B------:R-:W-:Y:S02]  /*7590*/  FSEL R161, R19, -INF , !P0 ;  /* 0xff80000013a17808 */ /* 0x000fe40004000000 */
[----:B------:R-:W-:Y:S04]  /*75a0*/  ISETP.NE.AND P0, PT, R131, RZ, PT ;  /* 0x000000ff8300720c */ /* 0x000fe80003f05270 */
        /* <DEDUP_REMOVED lines=20> */
[----:B------:R-:W-:Y:S04]  /*76f0*/  ISETP.GT.AND P0, PT, R0, 0x31, !P0 ;  /* 0x000000310000780c */ /* 0x000fe80004704270 */
[----:B------:R-:W-:Y:S04]  /*7700*/  ISETP.LT.OR P0, PT, R117, 0x32, P0 ;  /* 0x000000327500780c */ /* 0x000fe80000701670 */
        /* <DEDUP_REMOVED lines=20> */
[C---:B------:R-:W-:Y:S01]  /*7850*/  ISETP.LT.OR P0, PT, R117.reuse, 0x49, P0 ;  /* 0x000000497500780c */ /* 0x040fe20000701670 */
[----:B------:R-:W-:Y:S03]  /*7860*/  LDSM.16.MT88.4 R20, [R210+0x100] ;  /* 0x00010000d214783b */ /* 0x000fe60000004200 */
        /* <DEDUP_REMOVED lines=16> */
[----:B------:R-:W-:Y:S01]  /*7970*/  ISETP.NE.AND P0, PT, R4, RZ, PT ;  /* 0x000000ff0400720c */ /* 0x000fe20003f05270 */
[----:B------:R-:W-:Y:S01]  /*7980*/  LDSM.16.MT88.4 R44, [R212+0x3100] ;  /* 0x00310000d42c783b */ /* 0x000fe20000004200 */
[----:B------:R-:W-:Y:S02]  /*7990*/  FMNMX.FTZ R4, R8, R5, !PT ;  /* 0x0000000508047209 */ /* 0x000fe40007810000 */
[----:B------:R-:W-:Y:S02]  /*79a0*/  ISETP.GT.AND P0, PT, R0, 0x58, !P0 ;  /* 0x000000580000780c */ /* 0x000fe40004704270 */
[----:B------:R-:W-:Y:S02]  /*79b0*/  FMNMX.FTZ R5, R137, R4, !PT ;  /* 0x0000000489057209 */ /* 0x000fe40007810000 */
[----:B------:R-:W-:Y:S02]  /*79c0*/  ISETP.LT.OR P0, PT, R117, 0x59, P0 ;  /* 0x000000597500780c */ /* 0x000fe40000701670 */
[----:B------:R-:W-:Y:S02]  /*79d0*/  FMNMX.FTZ R4, R140, R5, !PT ;  /* 0x000000058c047209 */ /* 0x000fe40007810000 */
[----:B------:R-:W-:Y:S02]  /*79e0*/  FSEL R135, R50, -INF , !P0 ;  /* 0xff80000032877808 */ /* 0x000fe40004000000 */
[----:B------:R-:W-:Y:S02]  /*79f0*/  FMNMX.FTZ R4, R143, R4, !PT ;  /* 0x000000048f047209 */ /* 0x000fe40007810000 */
[----:B------:R-:W-:Y:S02]  /*7a00*/  ISETP.GT.AND P0, PT, R0, 0x59, !P2 ;  /* 0x000000590000780c */ /* 0x000fe40005704270 */
[----:B------:R-:W-:Y:S02]  /*7a10*/  FMNMX.FTZ R4, R48, R4, !PT ;  /* 0x0000000430047209 */ /* 0x000fe40007810000 */
[----:B------:R-:W-:Y:S02]  /*7a20*/  ISETP.LT.OR P0, PT, R117, 0x5a, P0 ;  /* 0x0000005a7500780c */ /* 0x000fe40000701670 */
[----:B------:R-:W-:Y:S02]  /*7a30*/  FMNMX.FTZ R5, R159, R4, !PT ;  /* 0x000000049f057209 */ /* 0x000fe40007810000 */
[----:B------:R-:W-:Y:S02]  /*7a40*/  FSEL R117, R51, -INF , !P0 ;  /* 0xff80000033757808 */ /* 0x000fe40004000000 */
        /* <DEDUP_REMOVED lines=27> */
[----:B------:R-:W-:Y:S04]  /*7c00*/  FMNMX.FTZ R12, R157, R12, !PT ;  /* 0x0000000c9d0c7209 */ /* 0x000fe80007810000 */
[----:B------:R-:W-:Y:S04]  /*7c10*/  FMNMX.FTZ R12, R155, R12, !PT ;  /* 0x0000000c9b0c7209 */ /* 0x000fe80007810000 */
[----:B------:R-:W-:Y:S04]  /*7c20*/  FMNMX.FTZ R12, R153, R12, !PT ;  /* 0x0000000c990c7209 */ /* 0x000fe80007810000 */
[----:B------:R-:W-:Y:S02]  /*7c30*/  FMNMX.FTZ R0, R149, R12, !PT ;  /* 0x0000000c95007209 */ /* 0x000fe40007810000 */
[----:B-1----:R-:W-:Y:S02]  /*7c40*/  FMNMX.FTZ R10, R4, R5, !PT ;  /* 0x00000005040a7209 */ /* 0x002fe40007810000 */
[----:B------:R-:W-:Y:S03]  /*7c50*/  FMNMX.FTZ R0, R139, R0, !PT ;  /* 0x000000008b007209 */ /* 0x000fe60007810000 */
[----:B------:R-:W1:Y:S01]  /*7c60*/  SHFL.BFLY PT, R15, R10, 0x1, 0x1f ;  /* 0x0c201f000a0f7f89 */ /* 0x000e6200000e0000 */
[----:B------:R-:W-:Y:S04]  /*7c70*/  FMNMX.FTZ R0, R135, R0, !PT ;  /* 0x0000000087007209 */ /* 0x000fe80007810000 */
[----:B------:R-:W-:Y:S05]  /*7c80*/  FMNMX.FTZ R6, R117, R0, !PT ;  /* 0x0000000075067209 */ /* 0x000fea0007810000 */
[----:B------:R-:W2:Y:S01]  /*7c90*/  SHFL.BFLY PT, R7, R6, 0x2, 0x1f ;  /* 0x0c401f0006077f89 */ /* 0x000ea200000e0000 */
[----:B-1----:R-:W-:Y:S04]  /*7ca0*/  FMNMX.FTZ R0, R10, R15, !PT ;  /* 0x0000000f0a007209 */ /* 0x002fe80007810000 */
[C---:B------:R-:W-:Y:S01]  /*7cb0*/  FSETP.NEU.FTZ.AND P0, PT, R0.reuse, -INF , PT ;  /* 0xff8000000000780b */ /* 0x040fe20003f1d000 */
[----:B------:R-:W-:Y:S01]  /*7cc0*/  FMUL.FTZ R151, R0, c[0x0][0x2d0] ;  /* 0x0000b40000977a20 */ /* 0x000fe20000410000 */
[----:B--2---:R-:W-:Y:S04]  /*7cd0*/  FMNMX.FTZ R5, R6, R7, !PT ;  /* 0x0000000706057209 */ /* 0x004fe80007810000 */
[----:B------:R-:W-:Y:S02]  /*7ce0*/  FSEL R151, R151, RZ, P0 ;  /* 0x000000ff97977208 */ /* 0x000fe40000000000 */
[----:B------:R-:W-:Y:S01]  /*7cf0*/  FSEL R6, R0, RZ, P0 ;  /* 0x000000ff00067208 */ /* 0x000fe20000000000 */
[----:B------:R-:W1:Y:S02]  /*7d00*/  SHFL.BFLY PT, R4, R5, 0x1, 0x1f ;  /* 0x0c201f0005047f89 */ /* 0x000e6400000e0000 */
[--C-:B------:R-:W-:Y:S02]  /*7d10*/  FFMA.FTZ R119, R118, c[0x0][0x2d0], -R151.reuse ;  /* 0x0000b40076777a23 */ /* 0x100fe40000010897 */
[----:B------:R-:W-:Y:S02]  /*7d20*/  FFMA.FTZ R118, R116, c[0x0][0x2d0], -R151 ;  /* 0x0000b40074767a23 */ /* 0x000fe40000010897 */
[----:B------:R-:W-:Y:S02]  /*7d30*/  FADD.FTZ R3, -R6, R3 ;  /* 0x0000000306037221 */ /* 0x000fe40000010100 */
        /* <DEDUP_REMOVED lines=14> */
[C---:B------:R-:W-:Y:S01]  /*7e20*/  FMUL.FTZ R134, R116.reuse, c[0x0][0x2d0] ;  /* 0x0000b40074867a20 */ /* 0x040fe20000410000 */
[----:B------:R-:W1:Y:S01]  /*7e30*/  MUFU.EX2 R3, R4 ;  /* 0x0000000400037308 */ /* 0x000e620000000800 */
[--C-:B------:R-:W-:Y:S01]  /*7e40*/  FFMA.FTZ R169, R169, c[0x0][0x2d0], -R151.reuse ;  /* 0x0000b400a9a97a23 */ /* 0x100fe20000010897 */
[----:B------:R-:W-:Y:S01]  /*7e50*/  FSEL R5, R116, RZ, P0 ;  /* 0x000000ff74057208 */ /* 0x000fe20000000000 */
[--C-:B------:R-:W-:Y:S01]  /*7e60*/  FFMA.FTZ R168, R168, c[0x0][0x2d0], -R151.reuse ;  /* 0x0000b400a8a87a23 */ /* 0x100fe20000010897 */
[----:B------:R-:W-:Y:S01]  /*7e70*/  FSEL R134, R134, RZ, P0 ;  /* 0x000000ff86867208 */ /* 0x000fe20000000000 */
[----:B------:R-:W-:Y:S01]  /*7e80*/  FFMA.FTZ R170, R170, c[0x0][0x2d0], -R151 ;  /* 0x0000b400aaaa7a23 */ /* 0x000fe20000010897 */
[----:B------:R-:W-:Y:S01]  /*7e90*/  ISETP.GT.AND P0, PT, R251, R250, PT ;  /* 0x000000fafb00720c */ /* 0x000fe20003f04270 */
[----:B------:R-:W-:Y:S02]  /*7ea0*/  FADD.FTZ R5, -R5, R2 ;  /* 0x0000000205057221 */ /* 0x000fe40000010100 */
[--C-:B------:R-:W-:Y:S01]  /*7eb0*/  FFMA.FTZ R132, R13, c[0x0][0x2d0], -R134.reuse ;  /* 0x0000b4000d847a23 */ /* 0x100fe20000010886 */
[----:B------:R-:W-:Y:S01]  /*7ec0*/  MUFU.EX2 R118, R118 ;  /* 0x0000007600767308 */ /* 0x000fe20000000800 */
[----:B------:R-:W3:Y:S01]  /*7ed0*/  LDSM.16.MT88.4 R12, [R212+0x100] ;  /* 0x00010000d40c783b */ /* 0x000ee20000004200 */
[--C-:B------:R-:W-:Y:S01]  /*7ee0*/  FFMA.FTZ R133, R17, c[0x0][0x2d0], -R134.reuse ;  /* 0x0000b40011857a23 */ /* 0x100fe20000010886 */
[----:B--2---:R-:W-:Y:S01]  /*7ef0*/  F2FP.PACK_AB R120, R119, R128 ;  /* 0x000000807778723e */ /* 0x004fe200000000ff */
[--C-:B------:R-:W-:Y:S02]  /*7f00*/  FFMA.FTZ R131, R9, c[0x0][0x2d0], -R134.reuse ;  /* 0x0000b40009837a23 */ /* 0x100fe40000010886 */
[--C-:B------:R-:W-:Y:S02]  /*7f10*/  FFMA.FTZ R130, R11, c[0x0][0x2d0], -R134.reuse ;  /* 0x0000b4000b827a23 */ /* 0x100fe40000010886 */
[----:B------:R-:W-:Y:S02]  /*7f20*/  FMUL.FTZ R2, R5, c[0x0][0x2d0] ;  /* 0x0000b40005027a20 */ /* 0x000fe40000410000 */
[----:B------:R-:W2:Y:S01]  /*7f30*/  MUFU.EX2 R129, R129 ;  /* 0x0000008100817308 */ /* 0x000ea20000000800 */
[--C-:B------:R-:W-:Y:S02]  /*7f40*/  FFMA.FTZ R165, R165, c[0x0][0x2d0], -R134.reuse ;  /* 0x0000b400a5a57a23 */ /* 0x100fe40000010886 */
[----:B------:R-:W-:Y:S02]  /*7f50*/  FFMA.FTZ R164, R164, c[0x0][0x2d0], -R134 ;  /* 0x0000b400a4a47a23 */ /* 0x000fe40000010886 */
[C---:B-1----:R-:W-:Y:S02]  /*7f60*/  FMUL.FTZ R4, R3.reuse, R112 ;  /* 0x0000007003047220 */ /* 0x042fe40000410000 */
[C---:B------:R-:W-:Y:S02]  /*7f70*/  FMUL.FTZ R5, R3.reuse, R113 ;  /* 0x0000007103057220 */ /* 0x040fe40000410000 */
[C---:B------:R-:W-:Y:S01]  /*7f80*/  FMUL.FTZ R8, R3.reuse, R68 ;  /* 0x0000004403087220 */ /* 0x040fe20000410000 */
[----:B------:R-:W1:Y:S01]  /*7f90*/  MUFU.EX2 R2, R2 ;  /* 0x0000000200027308 */ /* 0x000e620000000800 */
[C---:B------:R-:W-:Y:S02]  /*7fa0*/  FMUL.FTZ R9, R3.reuse, R69 ;  /* 0x0000004503097220 */ /* 0x040fe40000410000 */
[----:B------:R-:W-:Y:S02]  /*7fb0*/  IMAD.MOV.U32 R112, RZ, RZ, R31 ;  /* 0x000000ffff707224 */ /* 0x000fe400078e001f */
[----:B------:R-:W-:Y:S02]  /*7fc0*/  IMAD.MOV.U32 R113, RZ, RZ, R30 ;  /* 0x000000ffff717224 */ /* 0x000fe400078e001e */
[C---:B------:R-:W-:Y:S02]  /*7fd0*/  FMUL.FTZ R17, R3.reuse, R77 ;  /* 0x0000004d03117220 */ /* 0x040fe40000410000 */
[C---:B------:R-:W-:Y:S01]  /*7fe0*/  FMUL.FTZ R16, R3.reuse, R76 ;  /* 0x0000004c03107220 */ /* 0x040fe20000410000 */
[----:B------:R-:W-:Y:S01]  /*7ff0*/  MUFU.EX2 R133, R133 ;  /* 0x0000008500857308 */ /* 0x000fe20000000800 */
[C---:B------:R-:W-:Y:S02]  /*8000*/  FMUL.FTZ R24, R3.reuse, R84 ;  /* 0x0000005403187220 */ /* 0x040fe40000410000 */
[----:B------:R-:W-:Y:S01]  /*8010*/  FMUL.FTZ R25, R3, R85 ;  /* 0x0000005503197220 */ /* 0x000fe20000410000 */
[----:B--2---:R-:W-:Y:S01]  /*8020*/  F2FP.PACK_AB R122, R129, R118 ;  /* 0x00000076817a723e */ /* 0x004fe200000000ff */
[----:B------:R-:W-:Y:S02]  /*8030*/  IMAD.MOV.U32 R76, RZ, RZ, R32 ;  /* 0x000000ffff4c7224 */ /* 0x000fe400078e0020 */
[C---:B------:R-:W-:Y:S02]  /*8040*/  FMUL.FTZ R41, R3.reuse, R101 ;  /* 0x0000006503297220 */ /* 0x040fe40000410000 */
[C---:B------:R-:W-:Y:S01]  /*8050*/  FMUL.FTZ R49, R3.reuse, R105 ;  /* 0x0000006903317220 */ /* 0x040fe20000410000 */
[----:B------:R-:W2:Y:S01]  /*8060*/  MUFU.EX2 R132, R132 ;  /* 0x0000008400847308 */ /* 0x000ea20000000800 */
[C---:B------:R-:W-:Y:S02]  /*8070*/  FMUL.FTZ R32, R3.reuse, R92 ;  /* 0x0000005c03207220 */ /* 0x040fe40000410000 */
[--C-:B------:R-:W-:Y:S02]  /*8080*/  FFMA.FTZ R92, R112, c[0x0][0x2d0], -R134.reuse ;  /* 0x0000b400705c7a23 */ /* 0x100fe40000010886 */
[C---:B-1----:R-:W-:Y:S02]  /*8090*/  FMUL.FTZ R7, R2.reuse, R115 ;  /* 0x0000007302077220 */ /* 0x042fe40000410000 */
[C---:B------:R-:W-:Y:S02]  /*80a0*/  FMUL.FTZ R6, R2.reuse, R114 ;  /* 0x0000007202067220 */ /* 0x040fe40000410000 */
[C---:B------:R-:W-:Y:S01]  /*80b0*/  FMUL.FTZ R10, R2.reuse, R70 ;  /* 0x00000046020a7220 */ /* 0x040fe20000410000 */
[----:B------:R-:W-:Y:S01]  /*80c0*/  MUFU.EX2 R131, R131 ;  /* 0x0000008300837308 */ /* 0x000fe20000000800 */
[C---:B------:R-:W-:Y:S02]  /*80d0*/  FMUL.FTZ R11, R2.reuse, R71 ;  /* 0x00000047020b7220 */ /* 0x040fe40000410000 */
[----:B------:R-:W-:Y:S01]  /*80e0*/  IMAD.MOV.U32 R115, RZ, RZ, R29 ;  /* 0x000000ffff737224 */ /* 0x000fe200078e001d */
[----:B------:R-:W-:Y:S01]  /*80f0*/  LDSM.16.MT88.4 R68, [R210+0x3100] ;  /* 0x00310000d244783b */ /* 0x000fe20000004200 */
[C---:B------:R-:W-:Y:S02]  /*8100*/  FMUL.FTZ R18, R2.reuse, R78 ;  /* 0x0000004e02127220 */ /* 0x040fe40000410000 */
[C---:B------:R-:W-:Y:S02]  /*8110*/  FMUL.FTZ R19, R2.reuse, R79 ;  /* 0x0000004f02137220 */ /* 0x040fe40000410000 */
[C---:B------:R-:W-:Y:S01]  /*8120*/  FMUL.FTZ R26, R2.reuse, R86 ;  /* 0x00000056021a7220 */ /* 0x040fe20000410000 */
[----:B------:R-:W1:Y:S01]  /*8130*/  MUFU.EX2 R130, R130 ;  /* 0x0000008200827308 */ /* 0x000e620000000800 */
[C---:B------:R-:W-:Y:S01]  /*8140*/  FMUL.FTZ R27, R2.reuse, R87 ;  /* 0x00000057021b7220 */ /* 0x040fe20000410000 */
[----:B------:R-:W4:Y:S01]  /*8150*/  LDSM.16.MT88.4 R28, [R209+0x100] ;  /* 0x00010000d11c783b */ /* 0x000f220000004200 */
[----:B------:R-:W-:Y:S01]  /*8160*/  FMUL.FTZ R34, R2, R94 ;  /* 0x0000005e02227220 */ /* 0x000fe20000410000 */
[----:B--2---:R-:W-:Y:S01]  /*8170*/  F2FP.PACK_AB R121, R132, R133 ;  /* 0x000000858479723e */ /* 0x004fe200000000ff */
[C---:B------:R-:W-:Y:S02]  /*8180*/  FMUL.FTZ R35, R2.reuse, R95 ;  /* 0x0000005f02237220 */ /* 0x040fe40000410000 */
[C---:B------:R-:W-:Y:S02]  /*8190*/  FMUL.FTZ R42, R2.reuse, R102 ;  /* 0x00000066022a7220 */ /* 0x040fe40000410000 */
[C---:B------:R-:W-:Y:S01]  /*81a0*/  FMUL.FTZ R43, R2.reuse, R103 ;  /* 0x00000067022b7220 */ /* 0x040fe20000410000 */
[----:B------:R-:W-:Y:S01]  /*81b0*/  LDSM.16.MT88.4 R84, [R209+0x900] ;  /* 0x00090000d154783b */ /* 0x000fe20000004200 */
[C---:B------:R-:W-:Y:S01]  /*81c0*/  FMUL.FTZ R50, R2.reuse, R106 ;  /* 0x0000006a02327220 */ /* 0x040fe20000410000 */
[----:B------:R-:W-:Y:S01]  /*81d0*/  MUFU.EX2 R137, R137 ;  /* 0x0000008900897308 */ /* 0x000fe20000000800 */
[----:B------:R-:W-:Y:S02]  /*81e0*/  FMUL.FTZ R51, R2, R107 ;  /* 0x0000006b02337220 */ /* 0x000fe40000410000 */
[----:B------:R-:W-:Y:S02]  /*81f0*/  IMAD.MOV.U32 R114, RZ, RZ, R33 ;  /* 0x000000ffff727224 */ /* 0x000fe400078e0021 */
[----:B------:R-:W-:Y:S02]  /*8200*/  FMUL.FTZ R33, R3, R93 ;  /* 0x0000005d03217220 */ /* 0x000fe40000410000 */
[--C-:B------:R-:W-:Y:S02]  /*8210*/  FFMA.FTZ R93, R113, c[0x0][0x2d0], -R134.reuse ;  /* 0x0000b400715d7a23 */ /* 0x100fe40000010886 */
[C---:B------:R-:W-:Y:S01]  /*8220*/  FMUL.FTZ R40, R3.reuse, R100 ;  /* 0x0000006403287220 */ /* 0x040fe20000410000 */
[----:B------:R-:W2:Y:S01]  /*8230*/  MUFU.EX2 R140, R140 ;  /* 0x0000008c008c7308 */ /* 0x000ea20000000800 */
[C---:B------:R-:W-:Y:S01]  /*8240*/  FMUL.FTZ R52, R3.reuse, R52 ;  /* 0x0000003403347220 */ /* 0x040fe20000410000 */
[----:B-1----:R-:W-:Y:S01]  /*8250*/  F2FP.PACK_AB R123, R130, R131 ;  /* 0x00000083827b723e */ /* 0x002fe200000000ff */
[C---:B------:R-:W-:Y:S02]  /*8260*/  FMUL.FTZ R53, R3.reuse, R53 ;  /* 0x0000003503357220 */ /* 0x040fe40000410000 */
[C---:B------:R-:W-:Y:S02]  /*8270*/  FMUL.FTZ R54, R2.reuse, R54 ;  /* 0x0000003602367220 */ /* 0x040fe40000410000 */
[C---:B------:R-:W-:Y:S02]  /*8280*/  FMUL.FTZ R55, R2.reuse, R55 ;  /* 0x0000003702377220 */ /* 0x040fe40000410000 */
[C---:B---3--:R-:W-:Y:S01]  /*8290*/  HMMA.16816.F32 R4, R120.reuse, R12, R4 ;  /* 0x0000000c7804723c */ /* 0x048fe20000001804 */
[----:B------:R-:W-:Y:S04]  /*82a0*/  MUFU.EX2 R100, R93 ;  /* 0x0000005d00647308 */ /* 0x000fe80000000800 */
[C---:B------:R-:W-:Y:S02]  /*82b0*/  FMUL.FTZ R56, R3.reuse, R56 ;  /* 0x0000003803387220 */ /* 0x040fe40000410000 */
[C---:B------:R-:W-:Y:S01]  /*82c0*/  FMUL.FTZ R12, R3.reuse, R72 ;  /* 0x00000048030c7220 */ /* 0x040fe20000410000 */
[C---:B------:R-:W-:Y:S03]  /*82d0*/  HMMA.16816.F32 R8, R120.reuse, R14, R8 ;  /* 0x0000000e7808723c */ /* 0x040fe60000001808 */
[----:B------:R-:W-:Y:S01]  /*82e0*/  MUFU.EX2 R143, R143 ;  /* 0x0000008f008f7308 */ /* 0x000fe20000000800 */
[C---:B------:R-:W-:Y:S02]  /*82f0*/  FMUL.FTZ R13, R3.reuse, R73 ;  /* 0x00000049030d7220 */ /* 0x040fe40000410000 */
[C---:B------:R-:W-:Y:S02]  /*8300*/  FMUL.FTZ R57, R3.reuse, R57 ;  /* 0x0000003903397220 */ /* 0x040fe40000410000 */
[C---:B------:R-:W-:Y:S04]  /*8310*/  FMUL.FTZ R14, R2.reuse, R74 ;  /* 0x0000004a020e7220 */ /* 0x040fe80000410000 */
[C---:B------:R-:W-:Y:S01]  /*8320*/  FMUL.FTZ R15, R2.reuse, R75 ;  /* 0x0000004b020f7220 */ /* 0x040fe20000410000 */
[----:B------:R-:W-:Y:S01]  /*8330*/  MUFU.EX2 R159, R159 ;  /* 0x0000009f009f7308 */ /* 0x000fe20000000800 */
[----:B------:R-:W1:Y:S01]  /*8340*/  LDSM.16.MT88.4 R72, [R209+0x3100] ;  /* 0x00310000d148783b */ /* 0x000e620000004200 */
[C---:B------:R-:W-:Y:S02]  /*8350*/  FMUL.FTZ R58, R2.reuse, R58 ;  /* 0x0000003a023a7220 */ /* 0x040fe40000410000 */
[C---:B------:R-:W-:Y:S02]  /*8360*/  FMUL.FTZ R59, R2.reuse, R59 ;  /* 0x0000003b023b7220 */ /* 0x040fe40000410000 */
        /* <DEDUP_REMOVED lines=11> */
[----:B------:R-:W-:Y:S01]  /*8420*/  LDSM.16.MT88.4 R80, [R212+0x900] ;  /* 0x00090000d450783b */ /* 0x000fe20000004200 */
[C---:B------:R-:W-:Y:S02]  /*8430*/  FMUL.FTZ R63, R2.reuse, R63 ;  /* 0x0000003f023f7220 */ /* 0x040fe40000410000 */
[C---:B------:R-:W-:Y:S01]  /*8440*/  FMUL.FTZ R64, R3.reuse, R64 ;  /* 0x0000004003407220 */ /* 0x040fe20000410000 */
[----:B------:R-:W-:Y:S01]  /*8450*/  MUFU.EX2 R165, R165 ;  /* 0x000000a500a57308 */ /* 0x000fe20000000800 */
[C---:B----4-:R-:W-:Y:S03]  /*8460*/  HMMA.16816.F32 R20, R120.reuse, R28, R20 ;  /* 0x0000001c7814723c */ /* 0x050fe60000001814 */
[C---:B------:R-:W-:Y:S02]  /*8470*/  FMUL.FTZ R65, R3.reuse, R65 ;  /* 0x0000004103417220 */ /* 0x040fe40000410000 */
[C---:B------:R-:W-:Y:S02]  /*8480*/  FMUL.FTZ R66, R2.reuse, R66 ;  /* 0x0000004202427220 */ /* 0x040fe40000410000 */
[C---:B------:R-:W-:Y:S01]  /*8490*/  FMUL.FTZ R28, R3.reuse, R88 ;  /* 0x00000058031c7220 */ /* 0x040fe20000410000 */
[C---:B------:R-:W-:Y:S01]  /*84a0*/  HMMA.16816.F32 R24, R120.reuse, R30, R24 ;  /* 0x0000001e7818723c */ /* 0x040fe20000001818 */
[----:B------:R-:W-:Y:S03]  /*84b0*/  MUFU.EX2 R164, R164 ;  /* 0x000000a400a47308 */ /* 0x000fe60000000800 */
[----:B------:R-:W-:Y:S02]  /*84c0*/  FMUL.FTZ R29, R3, R89 ;  /* 0x00000059031d7220 */ /* 0x000fe40000410000 */
[C---:B------:R-:W-:Y:S02]  /*84d0*/  FMUL.FTZ R67, R2.reuse, R67 ;  /* 0x0000004302437220 */ /* 0x040fe40000410000 */
[C---:B------:R-:W-:Y:S03]  /*84e0*/  FMUL.FTZ R30, R2.reuse, R90 ;  /* 0x0000005a021e7220 */ /* 0x040fe60000410000 */
[----:B------:R-:W-:Y:S01]  /*84f0*/  MUFU.EX2 R166, R166 ;  /* 0x000000a600a67308 */ /* 0x000fe20000000800 */
[----:B------:R-:W-:Y:S02]  /*8500*/  FMUL.FTZ R31, R2, R91 ;  /* 0x0000005b021f7220 */ /* 0x000fe40000410000 */
[----:B------:R-:W-:Y:S01]  /*8510*/  LDSM.16.MT88.4 R88, [R208+0x900] ;  /* 0x00090000d058783b */ /* 0x000fe20000004200 */
[--C-:B------:R-:W-:Y:S02]  /*8520*/  FFMA.FTZ R167, R167, c[0x0][0x2d0], -R134.reuse ;  /* 0x0000b400a7a77a23 */ /* 0x100fe40000010886 */
[--C-:B------:R-:W-:Y:S02]  /*8530*/  FFMA.FTZ R252, R252, c[0x0][0x2d0], -R134.reuse ;  /* 0x0000b400fcfc7a23 */ /* 0x100fe40000010886 */
[C---:B------:R-:W-:Y:S02]  /*8540*/  HMMA.16816.F32 R28, R120.reuse, R36, R28 ;  /* 0x00000024781c723c */ /* 0x040fe4000000181c */
[----:B------:R-:W-:Y:S01]  /*8550*/  MUFU.EX2 R167, R167 ;  /* 0x000000a700a77308 */ /* 0x000fe20000000800 */
[--C-:B------:R-:W-:Y:S02]  /*8560*/  FFMA.FTZ R171, R171, c[0x0][0x2d0], -R134.reuse ;  /* 0x0000b400abab7a23 */ /* 0x100fe40000010886 */
[--C-:B------:R-:W-:Y:S02]  /*8570*/  FFMA.FTZ R163, R163, c[0x0][0x2d0], -R134.reuse ;  /* 0x0000b400a3a37a23 */ /* 0x100fe40000010886 */
        /* <DEDUP_REMOVED lines=8> */
[----:B------:R3:W-:Y:S01]  /*8600*/  MUFU.EX2 R96, R92 ;  /* 0x0000005c00607308 */ /* 0x0007e20000000800 */
        /* <DEDUP_REMOVED lines=8> */
[--C-:B------:R-:W-:Y:S02]  /*8690*/  FFMA.FTZ R109, R76, c[0x0][0x2d0], -R134.reuse ;  /* 0x0000b4004c6d7a23 */ /* 0x100fe40000010886 */
[----:B------:R-:W4:Y:S01]  /*86a0*/  LDSM.16.MT88.4 R76, [R208+0x3100] ;  /* 0x00310000d04c783b */ /* 0x000f220000004200 */
[C---:B------:R-:W-:Y:S01]  /*86b0*/  FMUL.FTZ R44, R3.reuse, R108 ;  /* 0x0000006c032c7220 */ /* 0x040fe20000410000 */
[----:B------:R-:W-:Y:S01]  /*86c0*/  MUFU.EX2 R170, R170 ;  /* 0x000000aa00aa7308 */ /* 0x000fe20000000800 */
[C---:B------:R-:W-:Y:S03]  /*86d0*/  FMUL.FTZ R46, R2.reuse, R110 ;  /* 0x0000006e022e7220 */ /* 0x040fe60000410000 */
[----:B------:R-:W-:Y:S02]  /*86e0*/  FMUL.FTZ R47, R2, R111 ;  /* 0x0000006f022f7220 */ /* 0x000fe40000410000 */
[----:B---3--:R-:W-:Y:S01]  /*86f0*/  LDSM.16.MT88.4 R92, [R208+0x4900] ;  /* 0x00490000d05c783b */ /* 0x008fe20000004200 */
[--C-:B------:R-:W-:Y:S02]  /*8700*/  FFMA.FTZ R108, R48, c[0x0][0x2d0], -R151.reuse ;  /* 0x0000b400306c7a23 */ /* 0x100fe40000010897 */
[----:B------:R-:W-:Y:S01]  /*8710*/  FMUL.FTZ R48, R3, R104 ;  /* 0x0000006803307220 */ /* 0x000fe20000410000 */
[----:B------:R-:W-:Y:S01]  /*8720*/  MUFU.EX2 R109, R109 ;  /* 0x0000006d006d7308 */ /* 0x000fe20000000800 */
[C---:B------:R-:W-:Y:S03]  /*8730*/  HMMA.16816.F32 R44, R120.reuse, R68, R44 ;  /* 0x00000044782c723c */ /* 0x040fe6000000182c */
[----:B------:R-:W-:Y:S01]  /*8740*/  LDSM.16.MT88.4 R104, [R212+0x5900] ;  /* 0x00590000d468783b */ /* 0x000fe20000004200 */
[--C-:B------:R-:W-:Y:S02]  /*8750*/  FFMA.FTZ R110, R115, c[0x0][0x2d0], -R134.reuse ;  /* 0x0000b400736e7a23 */ /* 0x100fe40000010886 */
[--C-:B------:R-:W-:Y:S01]  /*8760*/  FFMA.FTZ R111, R148, c[0x0][0x2d0], -R134.reuse ;  /* 0x0000b400946f7a23 */ /* 0x100fe20000010886 */
[----:B--2---:R-:W-:Y:S01]  /*8770*/  F2FP.PACK_AB R68, R140, R137 ;  /* 0x000000898c44723e */ /* 0x004fe200000000ff */
[C---:B------:R-:W-:Y:S01]  /*8780*/  HMMA.16816.F32 R48, R120.reuse, R70, R48 ;  /* 0x000000467830723c */ /* 0x040fe20000001830 */
[----:B------:R-:W2:Y:S03]  /*8790*/  MUFU.EX2 R108, R108 ;  /* 0x0000006c006c7308 */ /* 0x000ea60000000800 */
[--C-:B------:R-:W-:Y:S02]  /*87a0*/  FFMA.FTZ R148, R161, c[0x0][0x2d0], -R134.reuse ;  /* 0x0000b400a1947a23 */ /* 0x100fe40000010886 */
[--C-:B------:R-:W-:Y:S02]  /*87b0*/  FFMA.FTZ R161, R162, c[0x0][0x2d0], -R151.reuse ;  /* 0x0000b400a2a17a23 */ /* 0x100fe40000010897 */
[C---:B-1----:R-:W-:Y:S03]  /*87c0*/  HMMA.16816.F32 R52, R120.reuse, R72, R52 ;  /* 0x000000487834723c */ /* 0x042fe60000001834 */
[----:B------:R-:W1:Y:S01]  /*87d0*/  MUFU.EX2 R110, R110 ;  /* 0x0000006e006e7308 */ /* 0x000e620000000800 */
[--C-:B------:R-:W-:Y:S02]  /*87e0*/  FFMA.FTZ R162, R114, c[0x0][0x2d0], -R134.reuse ;  /* 0x0000b40072a27a23 */ /* 0x100fe40000010886 */
[--C-:B------:R-:W-:Y:S02]  /*87f0*/  FFMA.FTZ R156, R156, c[0x0][0x2d0], -R151.reuse ;  /* 0x0000b4009c9c7a23 */ /* 0x100fe40000010897 */
[C---:B------:R-:W-:Y:S01]  /*8800*/  HMMA.16816.F32 R56, R120.reuse, R74, R56 ;  /* 0x0000004a7838723c */ /* 0x040fe20000001838 */
[----:B------:R-:W3:Y:S03]  /*8810*/  LDSM.16.MT88.4 R72, [R210+0x900] ;  /* 0x00090000d248783b */ /* 0x000ee60000004200 */
[--C-:B------:R-:W-:Y:S01]  /*8820*/  FFMA.FTZ R152, R152, c[0x0][0x2d0], -R151.reuse ;  /* 0x0000b40098987a23 */ /* 0x100fe20000010897 */
[----:B------:R-:W-:Y:S01]  /*8830*/  MUFU.EX2 R111, R111 ;  /* 0x0000006f006f7308 */ /* 0x000fe20000000800 */
[--C-:B------:R-:W-:Y:S02]  /*8840*/  FFMA.FTZ R150, R150, c[0x0][0x2d0], -R151.reuse ;  /* 0x0000b40096967a23 */ /* 0x100fe40000010897 */
[C---:B----4-:R-:W-:Y:S04]  /*8850*/  HMMA.16816.F32 R60, R120.reuse, R76, R60 ;  /* 0x0000004c783c723c */ /* 0x050fe8000000183c */
[----:B--2---:R-:W-:Y:S01]  /*8860*/  F2FP.PACK_AB R70, R108, R143 ;  /* 0x0000008f6c46723e */ /* 0x004fe200000000ff */
[--C-:B------:R-:W-:Y:S02]  /*8870*/  FFMA.FTZ R142, R142, c[0x0][0x2d0], -R151.reuse ;  /* 0x0000b4008e8e7a23 */ /* 0x100fe40000010897 */
[----:B------:R-:W2:Y:S01]  /*8880*/  MUFU.EX2 R148, R148 ;  /* 0x0000009400947308 */ /* 0x000ea20000000800 */
[----:B------:R-:W-:Y:S01]  /*8890*/  HMMA.16816.F32 R64, R120, R78, R64 ;  /* 0x0000004e7840723c */ /* 0x000fe20000001840 */
[----:B------:R-:W4:Y:S03]  /*88a0*/  LDSM.16.MT88.4 R76, [R212+0x3900] ;  /* 0x00390000d44c783b */ /* 0x000f260000004200 */
[----:B-1----:R-:W-:Y:S01]  /*88b0*/  F2FP.PACK_AB R69, R110, R109 ;  /* 0x0000006d6e45723e */ /* 0x002fe200000000ff */
[--C-:B------:R-:W-:Y:S02]  /*88c0*/  FFMA.FTZ R141, R141, c[0x0][0x2d0], -R151.reuse ;  /* 0x0000b4008d8d7a23 */ /* 0x100fe40000010897 */
[--C-:B------:R-:W-:Y:S02]  /*88d0*/  FFMA.FTZ R138, R138, c[0x0][0x2d0], -R151.reuse ;  /* 0x0000b4008a8a7a23 */ /* 0x100fe40000010897 */
[----:B------:R-:W1:Y:S03]  /*88e0*/  MUFU.EX2 R161, R161 ;  /* 0x000000a100a17308 */ /* 0x000e660000000800 */
[----:B------:R-:W-:Y:S02]  /*88f0*/  FFMA.FTZ R151, R136, c[0x0][0x2d0], -R151 ;  /* 0x0000b40088977a23 */ /* 0x000fe40000010897 */
[----:B------:R-:W-:Y:S02]  /*8900*/  FFMA.FTZ R136, R149, c[0x0][0x2d0], -R134 ;  /* 0x0000b40095887a23 */ /* 0x000fe40000010886 */
[----:B------:R-:W-:Y:S02]  /*8910*/  IMAD.MOV.U32 R149, RZ, RZ, R96 ;  /* 0x000000ffff957224 */ /* 0x000fe400078e0060 */
[----:B------:R-:W-:Y:S01]  /*8920*/  FFMA.FTZ R134, R117, c[0x0][0x2d0], -R134 ;  /* 0x0000b40075867a23 */ /* 0x000fe20000010886 */
[----:B------:R-:W5:Y:S01]  /*8930*/  MUFU.EX2 R162, R162 ;  /* 0x000000a200a27308 */ /* 0x000f620000000800 */
[----:B------:R-:W-:Y:S02]  /*8940*/  IMAD.MOV.U32 R117, RZ, RZ, R100 ;  /* 0x000000ffff757224 */ /* 0x000fe400078e0064 */
[----:B------:R-:W-:Y:S01]  /*8950*/  FFMA.FTZ R128, R3, R242, R128 ;  /* 0x000000f203807223 */ /* 0x000fe20000010080 */
[----:B--2---:R-:W-:Y:S01]  /*8960*/  F2FP.PACK_AB R71, R148, R111 ;  /* 0x0000006f9447723e */ /* 0x004fe200000000ff */
[----:B------:R-:W-:Y:S02]  /*8970*/  FFMA.FTZ R133, R2, R241, R133 ;  /* 0x000000f102857223 */ /* 0x000fe40000010085 */
[----:B------:R-:W-:Y:S02]  /*8980*/  FADD.FTZ R119, R119, R128 ;  /* 0x0000008077777221 */ /* 0x000fe40000010000 */
[----:B------:R-:W-:Y:S01]  /*8990*/  FADD.FTZ R132, R132, R133 ;  /* 0x0000008584847221 */ /* 0x000fe20000010000 */
[----:B------:R-:W-:Y:S01]  /*89a0*/  MUFU.EX2 R252, R252 ;  /* 0x000000fc00fc7308 */ /* 0x000fe20000000800 */
[C---:B------:R-:W-:Y:S05]  /*89b0*/  HMMA.16816.F32 R4, R68.reuse, R80, R4 ;  /* 0x000000504404723c */ /* 0x040fea0000001804 */
[----:B------:R-:W-:Y:S02]  /*89c0*/  FADD.FTZ R118, R118, R119 ;  /* 0x0000007776767221 */ /* 0x000fe40000010000 */
[----:B------:R-:W-:Y:S01]  /*89d0*/  FADD.FTZ R131, R131, R132 ;  /* 0x0000008483837221 */ /* 0x000fe20000010000 */
        /* <DEDUP_REMOVED lines=10> */
[----:B------:R-:W2:Y:S03]  /*8a80*/  LDSM.16.MT88.4 R72, [R210+0x3900] ;  /* 0x00390000d248783b */ /* 0x000ea60000004200 */
[----:B------:R-:W-:Y:S02]  /*8a90*/  FADD.FTZ R140, R140, R137 ;  /* 0x000000898c8c7221 */ /* 0x000fe40000010000 */
[----:B------:R-:W-:Y:S01]  /*8aa0*/  MUFU.EX2 R156, R156 ;  /* 0x0000009c009c7308 */ /* 0x000fe20000000800 */
[----:B------:R-:W-:Y:S01]  /*8ab0*/  FADD.FTZ R110, R110, R109 ;  /* 0x0000006d6e6e7221 */ /* 0x000fe20000010000 */
[C---:B------:R-:W-:Y:S04]  /*8ac0*/  HMMA.16816.F32 R20, R68.reuse, R84, R20 ;  /* 0x000000544414723c */ /* 0x040fe80000001814 */
[----:B------:R-:W-:Y:S02]  /*8ad0*/  FADD.FTZ R143, R143, R140 ;  /* 0x0000008c8f8f7221 */ /* 0x000fe40000010000 */
[----:B------:R-:W-:Y:S02]  /*8ae0*/  FADD.FTZ R3, R111, R110 ;  /* 0x0000006e6f037221 */ /* 0x000fe40000010000 */
[C---:B------:R-:W-:Y:S01]  /*8af0*/  HMMA.16816.F32 R24, R68.reuse, R86, R24 ;  /* 0x000000564418723c */ /* 0x040fe20000001818 */
[----:B------:R-:W3:Y:S01]  /*8b00*/  LDSM.16.MT88.4 R84, [R208+0x3900] ;  /* 0x00390000d054783b */ /* 0x000ee20000004200 */
[----:B------:R-:W-:Y:S02]  /*8b10*/  MUFU.EX2 R152, R152 ;  /* 0x0000009800987308 */ /* 0x000fe40000000800 */
[----:B------:R-:W-:Y:S02]  /*8b20*/  FADD.FTZ R108, R108, R143 ;  /* 0x0000008f6c6c7221 */ /* 0x000fe40000010000 */
[----:B------:R-:W-:Y:S02]  /*8b30*/  FADD.FTZ R3, R148, R3 ;  /* 0x0000000394037221 */ /* 0x000fe40000010000 */
        /* <DEDUP_REMOVED lines=9> */
[C---:B--2---:R-:W-:Y:S04]  /*8bd0*/  HMMA.16816.F32 R44, R68.reuse, R72, R44 ;  /* 0x00000048442c723c */ /* 0x044fe8000000182c */
[----:B------:R-:W-:Y:S04]  /*8be0*/  MUFU.EX2 R155, R155 ;  /* 0x0000009b009b7308 */ /* 0x000fe80000000800 */
[C---:B------:R-:W-:Y:S01]  /*8bf0*/  HMMA.16816.F32 R48, R68.reuse, R74, R48 ;  /* 0x0000004a4430723c */ /* 0x040fe20000001830 */
[----:B------:R-:W2:Y:S05]  /*8c00*/  LDSM.16.MT88.4 R72, [R212+0x1100] ;  /* 0x00110000d448783b */ /* 0x000eaa0000004200 */
[----:B------:R-:W-:Y:S02]  /*8c10*/  MUFU.EX2 R153, R153 ;  /* 0x0000009900997308 */ /* 0x000fe40000000800 */
[C---:B------:R-:W-:Y:S08]  /*8c20*/  HMMA.16816.F32 R52, R68.reuse, R80, R52 ;  /* 0x000000504434723c */ /* 0x040ff00000001834 */
[C---:B------:R-:W-:Y:S01]  /*8c30*/  HMMA.16816.F32 R56, R68.reuse, R82, R56 ;  /* 0x000000524438723c */ /* 0x040fe20000001838 */
[----:B------:R-:W4:Y:S01]  /*8c40*/  LDSM.16.MT88.4 R80, [R209+0x1100] ;  /* 0x00110000d150783b */ /* 0x000f220000004200 */
[----:B------:R-:W-:Y:S06]  /*8c50*/  MUFU.EX2 R142, R142 ;  /* 0x0000008e008e7308 */ /* 0x000fec0000000800 */
[C---:B---3--:R-:W-:Y:S04]  /*8c60*/  HMMA.16816.F32 R60, R68.reuse, R84, R60 ;  /* 0x00000054443c723c */ /* 0x048fe8000000183c */
[----:B------:R-:W3:Y:S04]  /*8c70*/  MUFU.EX2 R141, R141 ;  /* 0x0000008d008d7308 */ /* 0x000ee80000000800 */
[----:B------:R-:W-:Y:S01]  /*8c80*/  HMMA.16816.F32 R64, R68, R86, R64 ;  /* 0x000000564440723c */ /* 0x000fe20000001840 */
[----:B------:R-:W4:Y:S05]  /*8c90*/  LDSM.16.MT88.4 R84, [R208+0x1100] ;  /* 0x00110000d054783b */ /* 0x000f2a0000004200 */
[----:B------:R-:W-:Y:S01]  /*8ca0*/  MUFU.EX2 R138, R138 ;  /* 0x0000008a008a7308 */ /* 0x000fe20000000800 */
[----:B------:R-:W-:Y:S01]  /*8cb0*/  F2FP.PACK_AB R68, R154, R159 ;  /* 0x0000009f9a44723e */ /* 0x000fe200000000ff */
[----:B------:R-:W-:Y:S01]  /*8cc0*/  FADD.FTZ R159, R159, R108 ;  /* 0x0000006c9f9f7221 */ /* 0x000fe20000010000 */
[----:B-1----:R-:W-:Y:S03]  /*8cd0*/  F2FP.PACK_AB R70, R161, R158 ;  /* 0x0000009ea146723e */ /* 0x002fe600000000ff */
[----:B-----5:R-:W-:Y:S01]  /*8ce0*/  F2FP.PACK_AB R69, R165, R162 ;  /* 0x000000a2a545723e */ /* 0x020fe200000000ff */
[----:B------:R-:W-:Y:S01]  /*8cf0*/  FADD.FTZ R162, R162, R3 ;  /* 0x00000003a2a27221 */ /* 0x000fe20000010000 */
[----:B------:R-:W-:Y:S01]  /*8d00*/  F2FP.PACK_AB R71, R167, R164 ;  /* 0x000000a4a747723e */ /* 0x000fe200000000ff */
[----:B------:R-:W-:Y:S01]  /*8d10*/  FADD.FTZ R159, R154, R159 ;  /* 0x0000009f9a9f7221 */ /* 0x000fe20000010000 */
[----:B------:R-:W1:Y:S01]  /*8d20*/  MUFU.EX2 R151, R151 ;  /* 0x0000009700977308 */ /* 0x000e620000000800 */
[----:B------:R-:W-:Y:S02]  /*8d30*/  FADD.FTZ R165, R165, R162 ;  /* 0x000000a2a5a57221 */ /* 0x000fe40000010000 */
[----:B------:R-:W-:Y:S01]  /*8d40*/  FADD.FTZ R158, R158, R159 ;  /* 0x0000009f9e9e7221 */ /* 0x000fe20000010000 */
[----:B---3--:R-:W-:Y:S01]  /*8d50*/  F2FP.PACK_AB R120, R141, R142 ;  /* 0x0000008e8d78723e */ /* 0x008fe200000000ff */
[C---:B--2---:R-:W-:Y:S03]  /*8d60*/  HMMA.16816.F32 R4, R68.reuse, R72, R4 ;  /* 0x000000484404723c */ /* 0x044fe60000001804 */
[----:B------:R-:W-:Y:S02]  /*8d70*/  FADD.FTZ R164, R164, R165 ;  /* 0x000000a5a4a47221 */ /* 0x000fe40000010000 */
[----:B------:R-:W-:Y:S01]  /*8d80*/  MUFU.EX2 R136, R136 ;  /* 0x0000008800887308 */ /* 0x000fe20000000800 */
[----:B------:R-:W-:Y:S02]  /*8d90*/  FADD.FTZ R161, R161, R158 ;  /* 0x0000009ea1a17221 */ /* 0x000fe40000010000 */
[C---:B------:R-:W-:Y:S01]  /*8da0*/  HMMA.16816.F32 R8, R68.reuse, R74, R8 ;  /* 0x0000004a4408723c */ /* 0x040fe20000001808 */
[----:B------:R-:W2:Y:S03]  /*8db0*/  LDSM.16.MT88.4 R72, [R212+0x4100] ;  /* 0x00410000d448783b */ /* 0x000ea60000004200 */
[----:B------:R-:W-:Y:S03]  /*8dc0*/  FADD.FTZ R167, R167, R164 ;  /* 0x000000a4a7a77221 */ /* 0x000fe60000010000 */
[----:B------:R-:W3:Y:S01]  /*8dd0*/  MUFU.EX2 R139, R139 ;  /* 0x0000008b008b7308 */ /* 0x000ee20000000800 */
[C---:B------:R-:W-:Y:S04]  /*8de0*/  HMMA.16816.F32 R12, R68.reuse, R76, R12 ;  /* 0x0000004c440c723c */ /* 0x040fe8000000180c */
[----:B-1----:R-:W-:Y:S01]  /*8df0*/  F2FP.PACK_AB R122, R151, R138 ;  /* 0x0000008a977a723e */ /* 0x002fe200000000ff */
[----:B------:R-:W-:Y:S03]  /*8e00*/  FADD.FTZ R3, R117, R167 ;  /* 0x000000a775037221 */ /* 0x000fe60000010000 */
[C---:B------:R-:W-:Y:S01]  /*8e10*/  HMMA.16816.F32 R16, R68.reuse, R78, R16 ;  /* 0x0000004e4410723c */ /* 0x040fe20000001810 */
[----:B------:R-:W1:Y:S01]  /*8e20*/  LDSM.16.MT88.4 R76, [R210+0x4100] ;  /* 0x00410000d24c783b */ /* 0x000e620000004200 */
[----:B------:R-:W-:Y:S02]  /*8e30*/  MUFU.EX2 R135, R135 ;  /* 0x0000008700877308 */ /* 0x000fe40000000800 */
[----:B------:R-:W-:Y:S04]  /*8e40*/  FADD.FTZ R3, R149, R3 ;  /* 0x0000000395037221 */ /* 0x000fe80000010000 */
[C---:B----4-:R-:W-:Y:S04]  /*8e50*/  HMMA.16816.F32 R20, R68.reuse, R80, R20 ;  /* 0x000000504414723c */ /* 0x050fe80000001814 */
[----:B------:R-:W4:Y:S01]  /*8e60*/  MUFU.EX2 R134, R134 ;  /* 0x0000008600867308 */ /* 0x000f220000000800 */
[----:B------:R-:W-:Y:S01]  /*8e70*/  FADD.FTZ R2, R252, R3 ;  /* 0x00000003fc027221 */ /* 0x000fe20000010000 */
[----:B---3--:R-:W-:Y:S02]  /*8e80*/  F2FP.PACK_AB R121, R139, R136 ;  /* 0x000000888b79723e */ /* 0x008fe400000000ff */
[C---:B------:R-:W-:Y:S01]  /*8e90*/  HMMA.16816.F32 R24, R68.reuse, R82, R24 ;  /* 0x000000524418723c */ /* 0x040fe20000001818 */
[----:B------:R-:W3:Y:S03]  /*8ea0*/  LDSM.16.MT88.4 R80, [R209+0x4100] ;  /* 0x00410000d150783b */ /* 0x000ee60000004200 */
[----:B------:R-:W-:Y:S04]  /*8eb0*/  FADD.FTZ R2, R171, R2 ;  /* 0x00000002ab027221 */ /* 0x000fe80000010000 */
[C---:B------:R-:W-:Y:S04]  /*8ec0*/  HMMA.16816.F32 R28, R68.reuse, R84, R28 ;  /* 0x00000054441c723c */ /* 0x040fe8000000181c */
[----:B------:R-:W-:Y:S04]  /*8ed0*/  FADD.FTZ R2, R163, R2 ;  /* 0x00000002a3027221 */ /* 0x000fe80000010000 */
[C---:B------:R-:W-:Y:S01]  /*8ee0*/  HMMA.16816.F32 R32, R68.reuse, R86, R32 ;  /* 0x000000564420723c */ /* 0x040fe20000001820 */
[----:B------:R-:W5:Y:S03]  /*8ef0*/  LDSM.16.MT88.4 R84, [R212+0x1900] ;  /* 0x00190000d454783b */ /* 0x000f660000004200 */
[----:B----4-:R-:W-:Y:S01]  /*8f00*/  F2FP.PACK_AB R123, R134, R135 ;  /* 0x00000087867b723e */ /* 0x010fe200000000ff */
[----:B------:R-:W-:Y:S03]  /*8f10*/  FADD.FTZ R2, R157, R2 ;  /* 0x000000029d027221 */ /* 0x000fe60000010000 */
[C---:B--2---:R-:W-:Y:S04]  /*8f20*/  HMMA.16816.F32 R36, R68.reuse, R72, R36 ;  /* 0x000000484424723c */ /* 0x044fe80000001824 */
[----:B------:R-:W-:Y:S04]  /*8f30*/  FADD.FTZ R2, R155, R2 ;  /* 0x000000029b027221 */ /* 0x000fe80000010000 */
        /* <DEDUP_REMOVED lines=9> */
[----:B------:R-:W-:Y:S01]  /*8fd0*/  HMMA.16816.F32 R64, R68, R90, R64 ;  /* 0x0000005a4440723c */ /* 0x000fe20000001840 */
[----:B------:R-:W-:Y:S06]  /*8fe0*/  LDSM.16.MT88.4 R88, [R209+0x4900] ;  /* 0x00490000d158783b */ /* 0x000fec0000004200 */
[----:B------:R-:W-:Y:S02]  /*8ff0*/  F2FP.PACK_AB R69, R96, R100 ;  /* 0x000000646045723e */ /* 0x000fe400000000ff */
[----:B------:R-:W-:Y:S01]  /*9000*/  F2FP.PACK_AB R68, R169, R166 ;  /* 0x000000a6a944723e */ /* 0x000fe200000000ff */
[----:B------:R-:W-:Y:S02]  /*9010*/  LDSM.16.MT88.4 R96, [R209+0x2900] ;  /* 0x00290000d160783b */ /* 0x000fe40000004200 */
[----:B------:R-:W-:Y:S01]  /*9020*/  F2FP.PACK_AB R70, R170, R168 ;  /* 0x000000a8aa46723e */ /* 0x000fe200000000ff */
[----:B------:R-:W-:Y:S01]  /*9030*/  FADD.FTZ R166, R166, R161 ;  /* 0x000000a1a6a67221 */ /* 0x000fe20000010000 */
[----:B------:R-:W-:Y:S04]  /*9040*/  F2FP.PACK_AB R71, R171, R252 ;  /* 0x000000fcab47723e */ /* 0x000fe800000000ff */
[----:B------:R-:W-:Y:S03]  /*9050*/  LDSM.16.MT88.4 R100, [R208+0x2900] ;  /* 0x00290000d064783b */ /* 0x000fe60000004200 */
[C---:B-----5:R-:W-:Y:S08]  /*9060*/  HMMA.16816.F32 R4, R68.reuse, R84, R4 ;  /* 0x000000544404723c */ /* 0x060ff00000001804 */
        /* <DEDUP_REMOVED lines=23> */
[----:B------:R-:W-:Y:S02]  /*91e0*/  F2FP.PACK_AB R68, R156, R160 ;  /* 0x000000a09c44723e */ /* 0x000fe400000000ff */
[----:B------:R-:W-:Y:S03]  /*91f0*/  F2FP.PACK_AB R70, R150, R152 ;  /* 0x000000989646723e */ /* 0x000fe600000000ff */
[----:B------:R-:W-:Y:S02]  /*9200*/  F2FP.PACK_AB R69, R157, R163 ;  /* 0x000000a39d45723e */ /* 0x000fe400000000ff */
[C---:B------:R-:W-:Y:S01]  /*9210*/  F2FP.PACK_AB R71, R153.reuse, R155 ;  /* 0x0000009b9947723e */ /* 0x040fe200000000ff */
[----:B------:R-:W-:Y:S02]  /*9220*/  FADD.FTZ R153, R153, R2 ;  /* 0x0000000299997221 */ /* 0x000fe40000010000 */
[----:B------:R-:W-:Y:S02]  /*9230*/  IMAD.MOV.U32 R2, RZ, RZ, R116 ;  /* 0x000000ffff027224 */ /* 0x000fe400078e0074 */
[----:B------:R-:W-:Y:S02]  /*9240*/  FADD.FTZ R136, R136, R153 ;  /* 0x0000009988887221 */ /* 0x000fe40000010000 */
[C---:B-1----:R-:W-:Y:S03]  /*9250*/  HMMA.16816.F32 R4, R68.reuse, R76, R4 ;  /* 0x0000004c4404723c */ /* 0x042fe60000001804 */
[----:B------:R-:W-:Y:S04]  /*9260*/  FADD.FTZ R136, R139, R136 ;  /* 0x000000888b887221 */ /* 0x000fe80000010000 */
[----:B------:R-:W-:Y:S01]  /*9270*/  FADD.FTZ R135, R135, R136 ;  /* 0x0000008887877221 */ /* 0x000fe20000010000 */
[C---:B------:R-:W-:Y:S01]  /*9280*/  HMMA.16816.F32 R8, R68.reuse, R78, R8 ;  /* 0x0000004e4408723c */ /* 0x040fe20000001808 */
[----:B------:R-:W1:Y:S03]  /*9290*/  LDSM.16.MT88.4 R76, [R212+0x5100] ;  /* 0x00510000d44c783b */ /* 0x000e660000004200 */
[----:B------:R-:W-:Y:S04]  /*92a0*/  FADD.FTZ R241, R134, R135 ;  /* 0x0000008786f17221 */ /* 0x000fe80000010000 */
        /* <DEDUP_REMOVED lines=8> */
[----:B------:R-:W4:Y:S07]  /*9330*/  LDSM.16.MT88.4 R84, [R212+0x2900] ;  /* 0x00290000d454783b */ /* 0x000f2e0000004200 */
[C---:B-1----:R-:W-:Y:S08]  /*9340*/  HMMA.16816.F32 R36, R68.reuse, R76, R36 ;  /* 0x0000004c4424723c */ /* 0x042ff00000001824 */
[C---:B------:R-:W-:Y:S08]  /*9350*/  HMMA.16816.F32 R40, R68.reuse, R78, R40 ;  /* 0x0000004e4428723c */ /* 0x040ff00000001828 */
[C---:B---3--:R-:W-:Y:S08]  /*9360*/  HMMA.16816.F32 R44, R68.reuse, R80, R44 ;  /* 0x00000050442c723c */ /* 0x048ff0000000182c */
[C---:B------:R-:W-:Y:S08]  /*9370*/  HMMA.16816.F32 R48, R68.reuse, R82, R48 ;  /* 0x000000524430723c */ /* 0x040ff00000001830 */
[C---:B------:R-:W-:Y:S08]  /*9380*/  HMMA.16816.F32 R52, R68.reuse, R88, R52 ;  /* 0x000000584434723c */ /* 0x040ff00000001834 */
[C---:B------:R-:W-:Y:S08]  /*9390*/  HMMA.16816.F32 R56, R68.reuse, R90, R56 ;  /* 0x0000005a4438723c */ /* 0x040ff00000001838 */
[C---:B--2---:R-:W-:Y:S08]  /*93a0*/  HMMA.16816.F32 R60, R68.reuse, R72, R60 ;  /* 0x00000048443c723c */ /* 0x044ff0000000183c */
        /* <DEDUP_REMOVED lines=16> */
[C---:B------:R-:W-:Y:S04]  /*94b0*/  HMMA.16816.F32 R104, R120.reuse, R6, R48 ;  /* 0x000000067868723c */ /* 0x040fe80000001830 */
[----:B------:R-:W-:Y:S01]  /*94c0*/  IADD3 R169, R251, -0x1, RZ ;  /* 0xfffffffffba97810 */ /* 0x000fe20007ffe0ff */
[----:B------:R-:W-:Y:S03]  /*94d0*/  FADD.FTZ R5, R168, R5 ;  /* 0x00000005a8057221 */ /* 0x000fe60000010000 */
[C---:B--2---:R-:W-:Y:S04]  /*94e0*/  HMMA.16816.F32 R52, R120.reuse, R8, R52 ;  /* 0x000000087834723c */ /* 0x044fe80000001834 */
[----:B------:R-:W-:Y:S02]  /*94f0*/  FADD.FTZ R3, R170, R5 ;  /* 0x00000005aa037221 */ /* 0x000fe40000010000 */
[----:B------:R-:W-:Y:S02]  /*9500*/  IMAD.MOV.U32 R251, RZ, RZ, R169 ;  /* 0x000000fffffb7224 */ /* 0x000fe400078e00a9 */
[C---:B------:R-:W-:Y:S04]  /*9510*/  HMMA.16816.F32 R56, R120.reuse, R10, R56 ;  /* 0x0000000a7838723c */ /* 0x040fe80000001838 */
[----:B------:R-:W-:Y:S04]  /*9520*/  FADD.FTZ R3, R160, R3 ;  /* 0x00000003a0037221 */ /* 0x000fe80000010000 */
[----:B------:R-:W-:Y:S01]  /*9530*/  FADD.FTZ R3, R156, R3 ;  /* 0x000000039c037221 */ /* 0x000fe20000010000 */
[C---:B---3--:R-:W-:Y:S03]  /*9540*/  HMMA.16816.F32 R60, R120.reuse, R12, R60 ;  /* 0x0000000c783c723c */ /* 0x048fe6000000183c */
[----:B------:R-:W-:Y:S04]  /*9550*/  FADD.FTZ R3, R152, R3 ;  /* 0x0000000398037221 */ /* 0x000fe80000010000 */
[----:B------:R-:W-:Y:S01]  /*9560*/  FADD.FTZ R3, R150, R3 ;  /* 0x0000000396037221 */ /* 0x000fe20000010000 */
[----:B------:R-:W-:Y:S04]  /*9570*/  HMMA.16816.F32 R64, R120, R14, R64 ;  /* 0x0000000e7840723c */ /* 0x000fe80000001840 */
[----:B------:R-:W-:Y:S02]  /*9580*/  FADD.FTZ R142, R142, R3 ;  /* 0x000000038e8e7221 */ /* 0x000fe40000010000 */
[----:B------:R-:W-:Y:S02]  /*9590*/  IMAD.MOV.U32 R12, RZ, RZ, R116 ;  /* 0x000000ffff0c7224 */ /* 0x000fe400078e0074 */
[----:B------:R-:W-:Y:S04]  /*95a0*/  FADD.FTZ R141, R141, R142 ;  /* 0x0000008e8d8d7221 */ /* 0x000fe80000010000 */
[----:B------:R-:W-:Y:S02]  /*95b0*/  FADD.FTZ R138, R138, R141 ;  /* 0x0000008d8a8a7221 */ /* 0x000fe40000010000 */
[----:B------:R-:W-:Y:S02]  /*95c0*/  IMAD.MOV.U32 R3, RZ, RZ, R0 ;  /* 0x000000ffff037224 */ /* 0x000fe400078e0000 */
[----:B------:R-:W-:Y:S01]  /*95d0*/  FADD.FTZ R242, R151, R138 ;  /* 0x0000008a97f27221 */ /* 0x000fe20000010000 */
[----:B------:R-:W-:-:S05]  /*95e0*/  @P0 BRA `(.L_x_2430) ;  /* 0xffffc24000000947 */ /* 0x000fca000383ffff */
.L_x_2419:
[----:B------:R-:W1:Y:S01]  /*95f0*/  S2R R5, SR_CTAID.X ;  /* 0x0000000000057919 */ /* 0x000e620000002500 */
[----:B------:R-:W-:-:S02]  /*9600*/  IADD3 R2, R217, 0x1, -R226 ;  /* 0x00000001d9027810 */ /* 0x000fc40007ffe8e2 */
[----:B-1----:R-:W-:-:S05]  /*9610*/  LEA R5, R5, 0x7f, 0x7 ;  /* 0x0000007f05057811 */ /* 0x002fca00078e38ff */
[----:B------:R-:W-:-:S05]  /*9620*/  @P4 IMAD.HI.U32 R3, R5, c[0x0][0x2c8], RZ ;  /* 0x0000b20005034a27 */ /* 0x000fca00078e00ff */
        /* <DEDUP_REMOVED lines=13> */
.L_x_2432:
[----:B------:R-:W-:-:S04]  /*9700*/  MOV R2, 0x1 ;  /* 0x0000000100027802 */ /* 0x000fc80000000f00 */
[----:B------:R-:W-:-:S13]  /*9710*/  ISETP.NE.AND P0, PT, R2, c[0x0][0x32c], PT ;  /* 0x0000cb0002007a0c */ /* 0x000fda0003f05270 */
[----:B------:R-:W-:-:S05]  /*9720*/  @P0 IMAD.HI.U32 R2, R4, c[0x0][0x330], RZ ;  /* 0x0000cc0004020a27 */ /* 0x000fca00078e00ff */
[----:B------:R-:W-:-:S05]  /*9730*/  @P0 SHF.R.U32.HI R4, RZ, c[0x0][0x334], R2 ;  /* 0x0000cd00ff040a19 */ /* 0x000fca0000011602 */
.L_x_2433:
[----:B------:R-:W-:-:S05]  /*9740*/  IMAD R4, R4, c[0x0][0x32c], RZ ;  /* 0x0000cb0004047a24 */ /* 0x000fca00078e02ff */
[----:B------:R-:W-:-:S04]  /*9750*/  IMNMX R3, R3, R4, !PT ;  /* 0x0000000403037217 */ /* 0x000fc80007800200 */
.L_x_2431:
[----:B------:R-:W-:-:S05]  /*9760*/  IADD3 R3, R3, 0x5f, RZ ;  /* 0x0000005f03037810 */ /* 0x000fca0007ffe0ff */
[----:B------:R-:W-:-:S05]  /*9770*/  IMAD.HI R3, R3, 0x2aaaaaab, RZ ;  /* 0x2aaaaaab03037827 */ /* 0x000fca00078e02ff */
[----:B------:R-:W-:-:S04]  /*9780*/  SHF.R.U32.HI R2, RZ, 0x1f, R3 ;  /* 0x0000001fff027819 */ /* 0x000fc80000011603 */
[----:B------:R-:W-:-:S04]  /*9790*/  LEA.HI.SX32 R3, R3, R2, 0x1c ;  /* 0x0000000203037211 */ /* 0x000fc800078fe2ff */
[----:B------:R-:W-:-:S04]  /*97a0*/  IMNMX R250, R216, R3, !PT ;  /* 0x00000003d8fa7217 */ /* 0x000fc80007800200 */
[----:B------:R-:W-:-:S13]  /*97b0*/  ISETP.GE.AND P0, PT, R169, R250, PT ;  /* 0x000000faa900720c */ /* 0x000fda0003f06270 */
[----:B------:R-:W-:Y:S05]  /*97c0*/  @!P0 BRA `(.L_x_2434) ;  /* 0x00002c0000008947 */ /* 0x000fea0003800000 */
[----:B------:R-:W-:Y:S01]  /*97d0*/  IMAD.MOV.U32 R3, RZ, RZ, R0 ;  /* 0x000000ffff037224 */ /* 0x000fe200078e0000 */
[----:B------:R-:W-:Y:S01]  /*97e0*/  SHF.R.S32.HI R0, RZ, 0x1f, R225 ;  /* 0x0000001fff007819 */ /* 0x000fe200000114e1 */
[----:B------:R-:W-:Y:S01]  /*97f0*/  IMAD.MOV.U32 R117, RZ, RZ, R12 ;  /* 0x000000ffff757224 */ /* 0x000fe200078e000c */
[----:B------:R-:W-:Y:S01]  /*9800*/  MOV R251, R169 ;  /* 0x000000a900fb7202 */ /* 0x000fe20000000f00 */
[----:B------:R-:W-:Y:S01]  /*9810*/  IMAD.SHL.U32 R248, R225, 0x2, RZ ;  /* 0x00000002e1f87824 */ /* 0x000fe200078e00ff */
[C---:B------:R-:W-:Y:S02]  /*9820*/  SHF.L.U64.HI R247, R243.reuse, 0x1, R244 ;  /* 0x00000001f3f77819 */ /* 0x040fe400000102f4 */
[----:B------:R-:W-:Y:S02]  /*9830*/  SHF.L.U32 R246, R243, 0x1, RZ ;  /* 0x00000001f3f67819 */ /* 0x000fe400000006ff */
[----:B------:R-:W-:Y:S02]  /*9840*/  SHF.L.U64.HI R249, R225, 0x1, R0 ;  /* 0x00000001e1f97819 */ /* 0x000fe40000010200 */
.L_x_2437:
        /* <DEDUP_REMOVED lines=57> */
.L_x_2435:
[C---:B--23--:R-:W-:Y:S01]  /*9be0*/  HMMA.16816.F32 R4, R124.reuse, R120, RZ ;  /* 0x000000787c04723c */ /* 0x04cfe200000018ff */
[----:B------:R-:W-:Y:S02]  /*9bf0*/  LDSM.16.M88.4 R156, [R202+0x1000] ;  /* 0x00100000ca9c783b */ /* 0x000fe40000000200 */
        /* <DEDUP_REMOVED lines=146> */
[----:B------:R1:W2:Y:S01]  /*a520*/  @!P1 LDG.E R221, [R128.64] ;  /* 0x0000000680dd9981 */ /* 0x0002a2000c1e1900 */
[----:B------:R-:W-:Y:S04]  /*a530*/  IMAD R222, R119, c[0x0][0x2b8], R222 ;  /* 0x0000ae0077de7a24 */ /* 0x000fe800078e02de */
[C---:B------:R-:W-:Y:S01]  /*a540*/  IMAD.WIDE.U32 R122, R222.reuse, c[0x0][0x1e0], RZ ;  /* 0x00007800de7a7a25 */ /* 0x040fe200078e00ff */
[----:B------:R-:W-:Y:S05]  /*a550*/  SHF.R.S32.HI R119, RZ, 0x1f, R222 ;  /* 0x0000001fff777819 */ /* 0x000fea00000114de */
[----:B------:R-:W-:Y:S04]  /*a560*/  IMAD R119, R119, c[0x0][0x1e0], RZ ;  /* 0x0000780077777a24 */ /* 0x000fe800078e02ff */
[----:B------:R-:W-:Y:S04]  /*a570*/  IMAD R119, R222, c[0x0][0x1e4], R119 ;  /* 0x00007900de777a24 */ /* 0x000fe800078e0277 */
[----:B------:R-:W-:Y:S01]  /*a580*/  IMAD.IADD R123, R123, 0x1, R119 ;  /* 0x000000017b7b7824 */ /* 0x000fe200078e0277 */
[----:B-1----:R-:W-:Y:S04]  /*a590*/  IADD3 R128, -R245, 0x10, RZ ;  /* 0x00000010f5807810 */ /* 0x002fe80007ffe1ff */
[----:B------:R-:W-:Y:S02]  /*a5a0*/  LOP3.LUT R128, R128, 0xf, RZ, 0xc0, !PT ;  /* 0x0000000f80807812 */ /* 0x000fe400078ec0ff */
[----:B--2---:R-:W-:Y:S01]  /*a5b0*/  SHF.R.S32.HI R121, RZ, 0x1f, R221 ;  /* 0x0000001fff797819 */ /* 0x004fe200000114dd */
        /* <DEDUP_REMOVED lines=33> */
.L_x_2436:
        /* <DEDUP_REMOVED lines=49> */
[----:B------:R-:W-:Y:S02]  /*aae0*/  ISETP.GT.AND P0, PT, R251, R250, PT ;  /* 0x000000fafb00720c */ /* 0x000fe40003f04270 */
[----:B------:R-:W-:Y:S02]  /*aaf0*/  FMNMX.FTZ R122, R49, R0, !PT ;  /* 0x00000000317a7209 */ /* 0x000fe40007810000 */
[----:B------:R-:W-:Y:S02]  /*ab00*/  FMNMX.FTZ R0, R50, R121, !PT ;  /* 0x0000007932007209 */ /* 0x000fe40007810000 */
[----:B------:R-:W-:Y:S01]  /*ab10*/  IADD3 R169, R251, -0x1, RZ ;  /* 0xfffffffffba97810 */ /* 0x000fe20007ffe0ff */
[----:B------:R-:W-:Y:S01]  /*ab20*/  SHFL.BFLY PT, R123, R122, 0x2, 0x1f ;  /* 0x0c401f007a7b7f89 */ /* 0x000fe200000e0000 */
[----:B------:R-:W-:Y:S02]  /*ab30*/  FMNMX.FTZ R118, R51, R0, !PT ;  /* 0x0000000033767209 */ /* 0x000fe40007810000 */
[----:B------:R-:W-:Y:S05]  /*ab40*/  MOV R251, R169 ;  /* 0x000000a900fb7202 */ /* 0x000fea0000000f00 */
        /* <DEDUP_REMOVED lines=8> */
[--C-:B------:R-:W-:Y:S01]  /*abd0*/  FFMA.FTZ R6, R6, c[0x0][0x2d0], -R143.reuse ;  /* 0x0000b40006067a23 */ /* 0x100fe2000001088f */
[----:B------:R-:W1:Y:S01]  /*abe0*/  LDSM.16.MT88.4 R120, [R212+0x100] ;  /* 0x00010000d478783b */ /* 0x000e620000004200 */
[----:B------:R-:W-:Y:S02]  /*abf0*/  FFMA.FTZ R7, R7, c[0x0][0x2d0], -R143 ;  /* 0x0000b40007077a23 */ /* 0x000fe4000001088f */
[C---:B------:R-:W-:Y:S02]  /*ac00*/  FADD.FTZ R2, -R0.reuse, R3 ;  /* 0x0000000300027221 */ /* 0x040fe40000010100 */
[----:B------:R-:W-:Y:S01]  /*ac10*/  FMUL.FTZ R150, R0, c[0x0][0x2d0] ;  /* 0x0000b40000967a20 */ /* 0x000fe20000410000 */
[----:B------:R-:W-:Y:S01]  /*ac20*/  MUFU.EX2 R6, R6 ;  /* 0x0000000600067308 */ /* 0x000fe20000000800 */
[----:B------:R-:W-:Y:S02]  /*ac30*/  FMUL.FTZ R3, R2, c[0x0][0x2d0] ;  /* 0x0000b40002037a20 */ /* 0x000fe40000410000 */
[----:B------:R-:W-:Y:S02]  /*ac40*/  FADD.FTZ R2, -R116, R117 ;  /* 0x0000007574027221 */ /* 0x000fe40000010100 */
[--C-:B------:R-:W-:Y:S02]  /*ac50*/  FFMA.FTZ R140, R4, c[0x0][0x2d0], -R150.reuse ;  /* 0x0000b400048c7a23 */ /* 0x100fe40000010896 */
[----:B------:R-:W-:Y:S02]  /*ac60*/  FMUL.FTZ R117, R2, c[0x0][0x2d0] ;  /* 0x0000b40002757a20 */ /* 0x000fe40000410000 */
[--C-:B------:R-:W-:Y:S01]  /*ac70*/  FFMA.FTZ R5, R5, c[0x0][0x2d0], -R150.reuse ;  /* 0x0000b40005057a23 */ /* 0x100fe20000010896 */
[----:B------:R-:W2:Y:S01]  /*ac80*/  MUFU.EX2 R3, R3 ;  /* 0x0000000300037308 */ /* 0x000ea20000000800 */
[--C-:B------:R-:W-:Y:S02]  /*ac90*/  FFMA.FTZ R118, R8, c[0x0][0x2d0], -R150.reuse ;  /* 0x0000b40008767a23 */ /* 0x100fe40000010896 */
[--C-:B------:R-:W-:Y:S02]  /*aca0*/  FFMA.FTZ R119, R9, c[0x0][0x2d0], -R150.reuse ;  /* 0x0000b40009777a23 */ /* 0x100fe40000010896 */
[--C-:B------:R-:W-:Y:S02]  /*acb0*/  FFMA.FTZ R142, R11, c[0x0][0x2d0], -R143.reuse ;  /* 0x0000b4000b8e7a23 */ /* 0x100fe4000001088f */
[--C-:B------:R-:W-:Y:S02]  /*acc0*/  FFMA.FTZ R155, R36, c[0x0][0x2d0], -R150.reuse ;  /* 0x0000b400249b7a23 */ /* 0x100fe40000010896 */
[--C-:B------:R-:W-:Y:S01]  /*acd0*/  FFMA.FTZ R158, R37, c[0x0][0x2d0], -R150.reuse ;  /* 0x0000b400259e7a23 */ /* 0x100fe20000010896 */
[----:B------:R3:W4:Y:S01]  /*ace0*/  MUFU.EX2 R2, R117 ;  /* 0x0000007500027308 */ /* 0x0007220000000800 */
[--C-:B------:R-:W-:Y:S02]  /*acf0*/  FFMA.FTZ R157, R38, c[0x0][0x2d0], -R143.reuse ;  /* 0x0000b400269d7a23 */ /* 0x100fe4000001088f */
[--C-:B------:R-:W-:Y:S02]  /*ad00*/  FFMA.FTZ R160, R39, c[0x0][0x2d0], -R143.reuse ;  /* 0x0000b40027a07a23 */ /* 0x100fe4000001088f */
[----:B------:R-:W-:Y:S01]  /*ad10*/  LDSM.16.MT88.4 R36, [R209+0x4900] ;  /* 0x00490000d124783b */ /* 0x000fe20000004200 */
[--C-:B------:R-:W-:Y:S02]  /*ad20*/  FFMA.FTZ R159, R40, c[0x0][0x2d0], -R150.reuse ;  /* 0x0000b400289f7a23 */ /* 0x100fe40000010896 */
[--C-:B------:R-:W-:Y:S02]  /*ad30*/  FFMA.FTZ R162, R41, c[0x0][0x2d0], -R150.reuse ;  /* 0x0000b40029a27a23 */ /* 0x100fe40000010896 */
[----:B------:R-:W-:Y:S01]  /*ad40*/  MUFU.EX2 R140, R140 ;  /* 0x0000008c008c7308 */ /* 0x000fe20000000800 */
[--C-:B------:R-:W-:Y:S02]  /*ad50*/  FFMA.FTZ R161, R42, c[0x0][0x2d0], -R143.reuse ;  /* 0x0000b4002aa17a23 */ /* 0x100fe4000001088f */
[--C-:B------:R-:W-:Y:S02]  /*ad60*/  FFMA.FTZ R164, R43, c[0x0][0x2d0], -R143.reuse ;  /* 0x0000b4002ba47a23 */ /* 0x100fe4000001088f */
[C---:B--2---:R-:W-:Y:S01]  /*ad70*/  FMUL.FTZ R8, R3.reuse, R112 ;  /* 0x0000007003087220 */ /* 0x044fe20000410000 */
[----:B------:R-:W-:Y:S01]  /*ad80*/  LDSM.16.MT88.4 R40, [R210+0x2900] ;  /* 0x00290000d228783b */ /* 0x000fe20000004200 */
[C---:B------:R-:W-:Y:S02]  /*ad90*/  FMUL.FTZ R9, R3.reuse, R113 ;  /* 0x0000007103097220 */ /* 0x040fe40000410000 */
[C---:B------:R-:W-:Y:S01]  /*ada0*/  FMUL.FTZ R68, R3.reuse, R68 ;  /* 0x0000004403447220 */ /* 0x040fe20000410000 */
[----:B------:R-:W2:Y:S01]  /*adb0*/  MUFU.EX2 R5, R5 ;  /* 0x0000000500057308 */ /* 0x000ea20000000800 */
[C---:B------:R-:W-:Y:S02]  /*adc0*/  FMUL.FTZ R69, R3.reuse, R69 ;  /* 0x0000004503457220 */ /* 0x040fe40000410000 */
[C---:B------:R-:W-:Y:S02]  /*add0*/  FMUL.FTZ R72, R3.reuse, R72 ;  /* 0x0000004803487220 */ /* 0x040fe40000410000 */
[--C-:B---3--:R-:W-:Y:S02]  /*ade0*/  FFMA.FTZ R117, R10, c[0x0][0x2d0], -R143.reuse ;  /* 0x0000b4000a757a23 */ /* 0x108fe4000001088f */
        /* <DEDUP_REMOVED lines=20> */
[----:B------:R-:W-:Y:S01]  /*af30*/  FMUL.FTZ R85, R3, R85 ;  /* 0x0000005503557220 */ /* 0x000fe20000410000 */
[----:B------:R-:W-:Y:S01]  /*af40*/  MUFU.EX2 R117, R117 ;  /* 0x0000007500757308 */ /* 0x000fe20000000800 */
[C---:B------:R-:W-:Y:S02]  /*af50*/  FMUL.FTZ R86, R2.reuse, R86 ;  /* 0x0000005602567220 */ /* 0x040fe40000410000 */
[----:B------:R-:W-:Y:S01]  /*af60*/  FMUL.FTZ R87, R2, R87 ;  /* 0x0000005702577220 */ /* 0x000fe20000410000 */
[----:B---3--:R-:W-:Y:S01]  /*af70*/  F2FP.PACK_AB R114, R119, R118 ;  /* 0x000000767772723e */ /* 0x008fe200000000ff */
[--C-:B------:R-:W-:Y:S02]  /*af80*/  FFMA.FTZ R163, R44, c[0x0][0x2d0], -R150.reuse ;  /* 0x0000b4002ca37a23 */ /* 0x100fe40000010896 */
[--C-:B------:R-:W-:Y:S02]  /*af90*/  FFMA.FTZ R166, R45, c[0x0][0x2d0], -R150.reuse ;  /* 0x0000b4002da67a23 */ /* 0x100fe40000010896 */
[--C-:B------:R-:W-:Y:S01]  /*afa0*/  FFMA.FTZ R165, R46, c[0x0][0x2d0], -R143.reuse ;  /* 0x0000b4002ea57a23 */ /* 0x100fe2000001088f */
[----:B------:R-:W3:Y:S01]  /*afb0*/  MUFU.EX2 R142, R142 ;  /* 0x0000008e008e7308 */ /* 0x000ee20000000800 */
[--C-:B------:R-:W-:Y:S02]  /*afc0*/  FFMA.FTZ R168, R47, c[0x0][0x2d0], -R143.reuse ;  /* 0x0000b4002fa87a23 */ /* 0x100fe4000001088f */
        /* <DEDUP_REMOVED lines=19> */
[C---:B-1----:R-:W-:Y:S05]  /*b100*/  HMMA.16816.F32 R8, R112.reuse, R120, R8 ;  /* 0x000000787008723c */ /* 0x042fea0000001808 */
[C---:B------:R-:W-:Y:S02]  /*b110*/  FMUL.FTZ R101, R3.reuse, R101 ;  /* 0x0000006503657220 */ /* 0x040fe40000410000 */
[C---:B------:R-:W-:Y:S01]  /*b120*/  FMUL.FTZ R102, R2.reuse, R102 ;  /* 0x0000006602667220 */ /* 0x040fe20000410000 */
[C---:B------:R-:W-:Y:S01]  /*b130*/  HMMA.16816.F32 R68, R112.reuse, R122, R68 ;  /* 0x0000007a7044723c */ /* 0x040fe20000001844 */
[----:B------:R-:W1:Y:S01]  /*b140*/  LDSM.16.MT88.4 R120, [R208+0x100] ;  /* 0x00010000d078783b */ /* 0x000e620000004200 */
[----:B------:R-:W-:Y:S02]  /*b150*/  MUFU.EX2 R160, R160 ;  /* 0x000000a000a07308 */ /* 0x000fe40000000800 */
[----:B------:R-:W-:Y:S02]  /*b160*/  FMUL.FTZ R103, R2, R103 ;  /* 0x0000006702677220 */ /* 0x000fe40000410000 */
[--C-:B------:R-:W-:Y:S02]  /*b170*/  FFMA.FTZ R141, R12, c[0x0][0x2d0], -R150.reuse ;  /* 0x0000b4000c8d7a23 */ /* 0x100fe40000010896 */
[C---:B------:R-:W-:Y:S04]  /*b180*/  HMMA.16816.F32 R72, R112.reuse, R128, R72 ;  /* 0x000000807048723c */ /* 0x040fe80000001848 */
[----:B------:R-:W-:Y:S01]  /*b190*/  FMUL.FTZ R12, R3, R108 ;  /* 0x0000006c030c7220 */ /* 0x000fe20000410000 */
[----:B------:R-:W-:Y:S01]  /*b1a0*/  MUFU.EX2 R141, R141 ;  /* 0x0000008d008d7308 */ /* 0x000fe20000000800 */
[--C-:B------:R-:W-:Y:S02]  /*b1b0*/  FFMA.FTZ R148, R13, c[0x0][0x2d0], -R150.reuse ;  /* 0x0000b4000d947a23 */ /* 0x100fe40000010896 */
[C---:B------:R-:W-:Y:S01]  /*b1c0*/  HMMA.16816.F32 R76, R112.reuse, R130, R76 ;  /* 0x00000082704c723c */ /* 0x040fe2000000184c */
[----:B------:R-:W2:Y:S03]  /*b1d0*/  LDSM.16.MT88.4 R128, [R212+0x3100] ;  /* 0x00310000d480783b */ /* 0x000ea60000004200 */
[----:B------:R-:W-:Y:S02]  /*b1e0*/  FMUL.FTZ R13, R3, R109 ;  /* 0x0000006d030d7220 */ /* 0x000fe40000410000 */
[--C-:B------:R-:W-:Y:S01]  /*b1f0*/  FFMA.FTZ R149, R14, c[0x0][0x2d0], -R143.reuse ;  /* 0x0000b4000e957a23 */ /* 0x100fe2000001088f */
[----:B------:R-:W3:Y:S01]  /*b200*/  MUFU.EX2 R148, R148 ;  /* 0x0000009400947308 */ /* 0x000ee20000000800 */
[C---:B------:R-:W-:Y:S04]  /*b210*/  HMMA.16816.F32 R80, R112.reuse, R132, R80 ;  /* 0x000000847050723c */ /* 0x040fe80000001850 */
[C---:B------:R-:W-:Y:S02]  /*b220*/  FMUL.FTZ R14, R2.reuse, R110 ;  /* 0x0000006e020e7220 */ /* 0x040fe40000410000 */
[--C-:B------:R-:W-:Y:S02]  /*b230*/  FFMA.FTZ R152, R15, c[0x0][0x2d0], -R143.reuse ;  /* 0x0000b4000f987a23 */ /* 0x100fe4000001088f */
[C---:B------:R-:W-:Y:S01]  /*b240*/  HMMA.16816.F32 R84, R112.reuse, R134, R84 ;  /* 0x000000867054723c */ /* 0x040fe20000001854 */
[----:B------:R-:W4:Y:S01]  /*b250*/  LDSM.16.MT88.4 R132, [R210+0x3100] ;  /* 0x00310000d284783b */ /* 0x000f220000004200 */
[----:B------:R-:W-:Y:S02]  /*b260*/  MUFU.EX2 R149, R149 ;  /* 0x0000009500957308 */ /* 0x000fe40000000800 */
[C---:B------:R-:W-:Y:S02]  /*b270*/  FMUL.FTZ R15, R2.reuse, R111 ;  /* 0x0000006f020f7220 */ /* 0x040fe40000410000 */
[C---:B------:R-:W-:Y:S02]  /*b280*/  FMUL.FTZ R104, R3.reuse, R104 ;  /* 0x0000006803687220 */ /* 0x040fe40000410000 */
[C---:B------:R-:W-:Y:S01]  /*b290*/  FMUL.FTZ R105, R3.reuse, R105 ;  /* 0x0000006903697220 */ /* 0x040fe20000410000 */
[C---:B-1----:R-:W-:Y:S01]  /*b2a0*/  HMMA.16816.F32 R88, R112.reuse, R120, R88 ;  /* 0x000000787058723c */ /* 0x042fe20000001858 */
[----:B------:R-:W-:Y:S02]  /*b2b0*/  LDSM.16.MT88.4 R108, [R208+0x3100] ;  /* 0x00310000d06c783b */ /* 0x000fe40000004200 */
[C---:B------:R-:W-:Y:S01]  /*b2c0*/  FMUL.FTZ R106, R2.reuse, R106 ;  /* 0x0000006a026a7220 */ /* 0x040fe20000410000 */
[----:B------:R-:W1:Y:S01]  /*b2d0*/  MUFU.EX2 R152, R152 ;  /* 0x0000009800987308 */ /* 0x000e620000000800 */
[C---:B------:R-:W-:Y:S02]  /*b2e0*/  FMUL.FTZ R107, R2.reuse, R107 ;  /* 0x0000006b026b7220 */ /* 0x040fe40000410000 */
[C---:B------:R-:W-:Y:S01]  /*b2f0*/  FMUL.FTZ R52, R3.reuse, R52 ;  /* 0x0000003403347220 */ /* 0x040fe20000410000 */
[C---:B------:R-:W-:Y:S01]  /*b300*/  HMMA.16816.F32 R92, R112.reuse, R122, R92 ;  /* 0x0000007a705c723c */ /* 0x040fe2000000185c */
[----:B------:R-:W5:Y:S03]  /*b310*/  LDSM.16.MT88.4 R120, [R209+0x3100] ;  /* 0x00310000d178783b */ /* 0x000f660000004200 */
[C---:B------:R-:W-:Y:S02]  /*b320*/  FMUL.FTZ R53, R3.reuse, R53 ;  /* 0x0000003503357220 */ /* 0x040fe40000410000 */
[C---:B------:R-:W-:Y:S01]  /*b330*/  FMUL.FTZ R54, R2.reuse, R54 ;  /* 0x0000003602367220 */ /* 0x040fe20000410000 */
[----:B------:R-:W-:Y:S01]  /*b340*/  MUFU.EX2 R159, R159 ;  /* 0x0000009f009f7308 */ /* 0x000fe20000000800 */
[C---:B--2---:R-:W-:Y:S04]  /*b350*/  HMMA.16816.F32 R96, R112.reuse, R128, R96 ;  /* 0x000000807060723c */ /* 0x044fe80000001860 */
[C---:B------:R-:W-:Y:S02]  /*b360*/  FMUL.FTZ R55, R2.reuse, R55 ;  /* 0x0000003702377220 */ /* 0x040fe40000410000 */
[C---:B------:R-:W-:Y:S02]  /*b370*/  FMUL.FTZ R56, R3.reuse, R56 ;  /* 0x0000003803387220 */ /* 0x040fe40000410000 */
[C---:B------:R-:W-:Y:S01]  /*b380*/  HMMA.16816.F32 R100, R112.reuse, R130, R100 ;  /* 0x000000827064723c */ /* 0x040fe20000001864 */
[----:B------:R-:W2:Y:S01]  /*b390*/  LDSM.16.MT88.4 R128, [R212+0x900] ;  /* 0x00090000d480783b */ /* 0x000ea20000004200 */
        /* <DEDUP_REMOVED lines=11> */
[--C-:B------:R-:W-:Y:S01]  /*b450*/  FFMA.FTZ R154, R17, c[0x0][0x2d0], -R150.reuse ;  /* 0x0000b400119a7a23 */ /* 0x100fe20000010896 */
[----:B-1----:R-:W-:Y:S01]  /*b460*/  F2FP.PACK_AB R17, R152, R149 ;  /* 0x000000959811723e */ /* 0x002fe200000000ff */
[--C-:B------:R-:W-:Y:S01]  /*b470*/  FFMA.FTZ R153, R18, c[0x0][0x2d0], -R143.reuse ;  /* 0x0000b40012997a23 */ /* 0x100fe2000001088f */
[C---:B-----5:R-:W-:Y:S01]  /*b480*/  HMMA.16816.F32 R52, R112.reuse, R120, R52 ;  /* 0x000000787034723c */ /* 0x060fe20000001834 */
[----:B------:R-:W-:Y:S02]  /*b490*/  MUFU.EX2 R151, R151 ;  /* 0x0000009700977308 */ /* 0x000fe40000000800 */
[--C-:B------:R-:W-:Y:S02]  /*b4a0*/  FFMA.FTZ R156, R19, c[0x0][0x2d0], -R143.reuse ;  /* 0x0000b400139c7a23 */ /* 0x100fe4000001088f */
[C---:B------:R-:W-:Y:S02]  /*b4b0*/  FMUL.FTZ R61, R3.reuse, R61 ;  /* 0x0000003d033d7220 */ /* 0x040fe40000410000 */
[C---:B------:R-:W-:Y:S01]  /*b4c0*/  FMUL.FTZ R62, R2.reuse, R62 ;  /* 0x0000003e023e7220 */ /* 0x040fe20000410000 */
[C---:B------:R-:W-:Y:S01]  /*b4d0*/  HMMA.16816.F32 R56, R112.reuse, R122, R56 ;  /* 0x0000007a7038723c */ /* 0x040fe20000001838 */
[----:B------:R-:W1:Y:S02]  /*b4e0*/  LDSM.16.MT88.4 R120, [R209+0x900] ;  /* 0x00090000d178783b */ /* 0x000e640000004200 */
        /* <DEDUP_REMOVED lines=9> */
[----:B------:R-:W-:Y:S03]  /*b580*/  FFMA.FTZ R50, R50, c[0x0][0x2d0], -R143 ;  /* 0x0000b40032327a23 */ /* 0x000fe6000001088f */
[----:B------:R-:W-:Y:S01]  /*b590*/  HMMA.16816.F32 R64, R112, R110, R64 ;  /* 0x0000006e7040723c */ /* 0x000fe20000001840 */
[----:B------:R-:W5:Y:S01]  /*b5a0*/  MUFU.EX2 R156, R156 ;  /* 0x0000009c009c7308 */ /* 0x000f620000000800 */
[----:B------:R-:W1:Y:S01]  /*b5b0*/  LDSM.16.MT88.4 R108, [R212+0x3900] ;  /* 0x00390000d46c783b */ /* 0x000e620000004200 */
[----:B------:R-:W-:Y:S01]  /*b5c0*/  FFMA.FTZ R140, R3, R242, R140 ;  /* 0x000000f2038c7223 */ /* 0x000fe2000001008c */
[----:B---3--:R-:W-:Y:S01]  /*b5d0*/  F2FP.PACK_AB R18, R154, R151 ;  /* 0x000000979a12723e */ /* 0x008fe200000000ff */
[----:B------:R-:W-:Y:S01]  /*b5e0*/  FFMA.FTZ R6, R2, R241, R6 ;  /* 0x000000f102067223 */ /* 0x000fe20000010006 */
[----:B------:R-:W-:Y:S01]  /*b5f0*/  MOV R3, R0 ;  /* 0x0000000000037202 */ /* 0x000fe20000000f00 */
[----:B------:R-:W-:Y:S02]  /*b600*/  FADD.FTZ R5, R5, R140 ;  /* 0x0000008c05057221 */ /* 0x000fe40000010000 */
[----:B------:R-:W-:Y:S01]  /*b610*/  FADD.FTZ R6, R7, R6 ;  /* 0x0000000607067221 */ /* 0x000fe20000010000 */
        /* <DEDUP_REMOVED lines=16> */
[C---:B--2---:R-:W-:Y:S05]  /*b720*/  HMMA.16816.F32 R8, R16.reuse, R128, R8 ;  /* 0x000000801008723c */ /* 0x044fea0000001808 */
[----:B------:R-:W-:Y:S02]  /*b730*/  FADD.FTZ R154, R154, R151 ;  /* 0x000000979a9a7221 */ /* 0x000fe40000010000 */
[--C-:B------:R-:W-:Y:S01]  /*b740*/  FFMA.FTZ R129, R20, c[0x0][0x2d0], -R150.reuse ;  /* 0x0000b40014817a23 */ /* 0x100fe20000010896 */
[C---:B------:R-:W-:Y:S01]  /*b750*/  HMMA.16816.F32 R68, R16.reuse, R130, R68 ;  /* 0x000000821044723c */ /* 0x040fe20000001844 */
[----:B------:R-:W-:Y:S03]  /*b760*/  MUFU.EX2 R165, R165 ;  /* 0x000000a500a57308 */ /* 0x000fe60000000800 */
[--C-:B------:R-:W-:Y:S02]  /*b770*/  FFMA.FTZ R128, R21, c[0x0][0x2d0], -R150.reuse ;  /* 0x0000b40015807a23 */ /* 0x100fe40000010896 */
[----:B------:R-:W-:Y:S02]  /*b780*/  FADD.FTZ R5, R156, R5 ;  /* 0x000000059c057221 */ /* 0x000fe40000010000 */
[C---:B----4-:R-:W-:Y:S03]  /*b790*/  HMMA.16816.F32 R72, R16.reuse, R132, R72 ;  /* 0x000000841048723c */ /* 0x050fe60000001848 */
[----:B------:R-:W-:Y:S01]  /*b7a0*/  MUFU.EX2 R129, R129 ;  /* 0x0000008100817308 */ /* 0x000fe20000000800 */
[--C-:B------:R-:W-:Y:S02]  /*b7b0*/  FFMA.FTZ R130, R22, c[0x0][0x2d0], -R143.reuse ;  /* 0x0000b40016827a23 */ /* 0x100fe4000001088f */
[--C-:B------:R-:W-:Y:S02]  /*b7c0*/  FFMA.FTZ R131, R23, c[0x0][0x2d0], -R143.reuse ;  /* 0x0000b40017837a23 */ /* 0x100fe4000001088f */
[C---:B------:R-:W-:Y:S01]  /*b7d0*/  HMMA.16816.F32 R76, R16.reuse, R134, R76 ;  /* 0x00000086104c723c */ /* 0x040fe2000000184c */
[----:B------:R-:W-:Y:S03]  /*b7e0*/  LDSM.16.MT88.4 R20, [R208+0x3900] ;  /* 0x00390000d014783b */ /* 0x000fe60000004200 */
[--C-:B------:R-:W-:Y:S01]  /*b7f0*/  FFMA.FTZ R132, R24, c[0x0][0x2d0], -R150.reuse ;  /* 0x0000b40018847a23 */ /* 0x100fe20000010896 */
[----:B------:R-:W2:Y:S01]  /*b800*/  MUFU.EX2 R128, R128 ;  /* 0x0000008000807308 */ /* 0x000ea20000000800 */
[--C-:B------:R-:W-:Y:S02]  /*b810*/  FFMA.FTZ R133, R25, c[0x0][0x2d0], -R150.reuse ;  /* 0x0000b40019857a23 */ /* 0x100fe40000010896 */
[C---:B-1----:R-:W-:Y:S04]  /*b820*/  HMMA.16816.F32 R80, R16.reuse, R120, R80 ;  /* 0x000000781050723c */ /* 0x042fe80000001850 */
[--C-:B------:R-:W-:Y:S02]  /*b830*/  FFMA.FTZ R134, R26, c[0x0][0x2d0], -R143.reuse ;  /* 0x0000b4001a867a23 */ /* 0x100fe4000001088f */
[--C-:B------:R-:W-:Y:S01]  /*b840*/  FFMA.FTZ R135, R27, c[0x0][0x2d0], -R143.reuse ;  /* 0x0000b4001b877a23 */ /* 0x100fe2000001088f */
[----:B------:R-:W-:Y:S01]  /*b850*/  MUFU.EX2 R130, R130 ;  /* 0x0000008200827308 */ /* 0x000fe20000000800 */
[C---:B------:R-:W-:Y:S01]  /*b860*/  HMMA.16816.F32 R84, R16.reuse, R122, R84 ;  /* 0x0000007a1054723c */ /* 0x040fe20000001854 */
[----:B------:R-:W1:Y:S07]  /*b870*/  LDSM.16.MT88.4 R120, [R209+0x3900] ;  /* 0x00390000d178783b */ /* 0x000e6e0000004200 */
[C---:B------:R-:W-:Y:S01]  /*b880*/  HMMA.16816.F32 R88, R16.reuse, R136, R88 ;  /* 0x000000881058723c */ /* 0x040fe20000001858 */
[----:B------:R-:W-:Y:S01]  /*b890*/  LDSM.16.MT88.4 R24, [R210+0x1100] ;  /* 0x00110000d218783b */ /* 0x000fe20000004200 */
[----:B------:R-:W4:Y:S05]  /*b8a0*/  MUFU.EX2 R131, R131 ;  /* 0x0000008300837308 */ /* 0x000f2a0000000800 */
[--C-:B------:R-:W-:Y:S01]  /*b8b0*/  FFMA.FTZ R136, R32, c[0x0][0x2d0], -R150.reuse ;  /* 0x0000b40020887a23 */ /* 0x100fe20000010896 */
[C---:B------:R-:W-:Y:S04]  /*b8c0*/  HMMA.16816.F32 R92, R16.reuse, R138, R92 ;  /* 0x0000008a105c723c */ /* 0x040fe8000000185c */
[--C-:B------:R-:W-:Y:S01]  /*b8d0*/  FFMA.FTZ R137, R33, c[0x0][0x2d0], -R150.reuse ;  /* 0x0000b40021897a23 */ /* 0x100fe20000010896 */
[----:B------:R-:W-:Y:S02]  /*b8e0*/  MUFU.EX2 R132, R132 ;  /* 0x0000008400847308 */ /* 0x000fe40000000800 */
[--C-:B------:R-:W-:Y:S01]  /*b8f0*/  FFMA.FTZ R138, R34, c[0x0][0x2d0], -R143.reuse ;  /* 0x0000b400228a7a23 */ /* 0x100fe2000001088f */
[C---:B------:R-:W-:Y:S04]  /*b900*/  HMMA.16816.F32 R96, R16.reuse, R108, R96 ;  /* 0x0000006c1060723c */ /* 0x040fe80000001860 */
[--C-:B------:R-:W-:Y:S02]  /*b910*/  FFMA.FTZ R139, R35, c[0x0][0x2d0], -R143.reuse ;  /* 0x0000b400238b7a23 */ /* 0x100fe4000001088f */
[----:B------:R-:W-:Y:S01]  /*b920*/  LDSM.16.MT88.4 R32, [R210+0x1900] ;  /* 0x00190000d220783b */ /* 0x000fe20000004200 */
[----:B------:R-:W5:Y:S01]  /*b930*/  MUFU.EX2 R133, R133 ;  /* 0x0000008500857308 */ /* 0x000f620000000800 */
[C---:B------:R-:W-:Y:S06]  /*b940*/  HMMA.16816.F32 R100, R16.reuse, R110, R100 ;  /* 0x0000006e1064723c */ /* 0x040fec0000001864 */
[----:B------:R-:W2:Y:S02]  /*b950*/  LDSM.16.MT88.4 R108, [R212+0x1100] ;  /* 0x00110000d46c783b */ /* 0x000ea40000004200 */
[C---:B---3--:R-:W-:Y:S01]  /*b960*/  HMMA.16816.F32 R12, R16.reuse, R112, R12 ;  /* 0x00000070100c723c */ /* 0x048fe2000000180c */
[----:B------:R-:W-:Y:S07]  /*b970*/  MUFU.EX2 R134, R134 ;  /* 0x0000008600867308 */ /* 0x000fee0000000800 */
[C---:B------:R-:W-:Y:S01]  /*b980*/  HMMA.16816.F32 R104, R16.reuse, R114, R104 ;  /* 0x000000721068723c */ /* 0x040fe20000001868 */
[----:B------:R-:W3:Y:S02]  /*b990*/  LDSM.16.MT88.4 R112, [R209+0x1100] ;  /* 0x00110000d170783b */ /* 0x000ee40000004200 */
[----:B------:R-:W-:Y:S05]  /*b9a0*/  MUFU.EX2 R136, R136 ;  /* 0x0000008800887308 */ /* 0x000fea0000000800 */
[C---:B-1----:R-:W-:Y:S05]  /*b9b0*/  HMMA.16816.F32 R52, R16.reuse, R120, R52 ;  /* 0x000000781034723c */ /* 0x042fea0000001834 */
[----:B------:R1:W1:Y:S02]  /*b9c0*/  MUFU.EX2 R121, R135 ;  /* 0x0000008700797308 */ /* 0x0002640000000800 */
[--C-:B------:R-:W-:Y:S01]  /*b9d0*/  FFMA.FTZ R120, R28, c[0x0][0x2d0], -R150.reuse ;  /* 0x0000b4001c787a23 */ /* 0x100fe20000010896 */
[C---:B------:R-:W-:Y:S07]  /*b9e0*/  HMMA.16816.F32 R56, R16.reuse, R122, R56 ;  /* 0x0000007a1038723c */ /* 0x040fee0000001838 */
[--C-:B------:R-:W-:Y:S01]  /*b9f0*/  FFMA.FTZ R123, R29, c[0x0][0x2d0], -R150.reuse ;  /* 0x0000b4001d7b7a23 */ /* 0x100fe20000010896 */
[C---:B------:R-:W-:Y:S01]  /*ba00*/  HMMA.16816.F32 R60, R16.reuse, R20, R60 ;  /* 0x00000014103c723c */ /* 0x040fe2000000183c */
[----:B------:R-:W-:Y:S03]  /*ba10*/  MUFU.EX2 R120, R120 ;  /* 0x0000007800787308 */ /* 0x000fe60000000800 */
[--C-:B------:R-:W-:Y:S02]  /*ba20*/  FFMA.FTZ R122, R30, c[0x0][0x2d0], -R143.reuse ;  /* 0x0000b4001e7a7a23 */ /* 0x100fe4000001088f */
[----:B------:R-:W-:Y:S02]  /*ba30*/  FFMA.FTZ R150, R49, c[0x0][0x2d0], -R150 ;  /* 0x0000b40031967a23 */ /* 0x000fe40000010896 */
[----:B------:R-:W-:Y:S01]  /*ba40*/  HMMA.16816.F32 R64, R16, R22, R64 ;  /* 0x000000161040723c */ /* 0x000fe20000001840 */
[----:B------:R-:W3:Y:S02]  /*ba50*/  LDSM.16.MT88.4 R20, [R208+0x1100] ;  /* 0x00110000d014783b */ /* 0x000ee40000004200 */
[----:B------:R-:W3:Y:S01]  /*ba60*/  MUFU.EX2 R123, R123 ;  /* 0x0000007b007b7308 */ /* 0x000ee20000000800 */
[--C-:B-1----:R-:W-:Y:S03]  /*ba70*/  FFMA.FTZ R135, R31, c[0x0][0x2d0], -R143.reuse ;  /* 0x0000b4001f877a23 */ /* 0x102fe6000001088f */
[----:B--2---:R-:W-:Y:S01]  /*ba80*/  F2FP.PACK_AB R16, R128, R129 ;  /* 0x000000818010723e */ /* 0x004fe200000000ff */
        /* <DEDUP_REMOVED lines=148> */
.L_x_2434:
[----:B------:R-:W-:-:S13]  /*c3d0*/  ISETP.GE.AND P0, PT, R169, R216, PT ;  /* 0x000000d8a900720c */ /* 0x000fda0003f06270 */
[----:B------:R-:W-:Y:S05]  /*c3e0*/  @!P0 BRA `(.L_x_2438) ;  /* 0x00003d3000008947 */ /* 0x000fea0003800000 */
[----:B------:R-:W-:Y:S01]  /*c3f0*/  SHF.R.S32.HI R170, RZ, 0x1f, R225 ;  /* 0x0000001fffaa7819 */ /* 0x000fe200000114e1 */
[----:B------:R-:W-:Y:S01]  /*c400*/  IMAD.MOV.U32 R2, RZ, RZ, R12 ;  /* 0x000000ffff027224 */ /* 0x000fe200078e000c */
[----:B------:R-:W-:Y:S01]  /*c410*/  SHF.L.U64.HI R244, R243, 0x1, R244 ;  /* 0x00000001f3f47819 */ /* 0x000fe200000102f4 */
[----:B------:R-:W-:Y:S01]  /*c420*/  IMAD.MOV.U32 R3, RZ, RZ, R0 ;  /* 0x000000ffff037224 */ /* 0x000fe200078e0000 */
[----:B------:R-:W-:Y:S01]  /*c430*/  SHF.L.U64.HI R170, R225, 0x1, R170 ;  /* 0x00000001e1aa7819 */ /* 0x000fe200000102aa */
[----:B------:R-:W-:Y:S01]  /*c440*/  IMAD.SHL.U32 R243, R243, 0x2, RZ ;  /* 0x00000002f3f37824 */ /* 0x000fe200078e00ff */
[----:B------:R-:W-:Y:S02]  /*c450*/  SHF.L.U32 R168, R225, 0x1, RZ ;  /* 0x00000001e1a87819 */ /* 0x000fe400000006ff */
.L_x_2448:
[----:B------:R-:W-:Y:S04]  /*c460*/  DEPBAR.LE SB0, 0x0 ;  /* 0x000080000000791a */ /* 0x000fe80000000000 */
[----:B------:R-:W-:Y:S01]  /*c470*/  BAR.SYNC.DEFER_BLOCKING 0x0 ;  /* 0x0000000000007b1d */ /* 0x000fe20000010000 */
[----:B------:R-:W-:Y:S01]  /*c480*/  ISETP.GE.AND P2, PT, R225, c[0x0][0x1d4], PT ;  /* 0x00007500e1007a0c */ /* 0x000fe20003f46270 */
[----:B------:R-:W-:Y:S01]  /*c490*/  IMAD.WIDE.U32 R46, R222, c[0x0][0x208], RZ ;  /* 0x00008200de2e7a25 */ /* 0x000fe200078e00ff */
[----:B------:R-:W-:Y:S02]  /*c4a0*/  SHF.R.S32.HI R37, RZ, 0x1f, R222 ;  /* 0x0000001fff257819 */ /* 0x000fe400000114de */
[----:B------:R-:W-:Y:S03]  /*c4b0*/  SHF.R.S32.HI R44, RZ, 0x1f, R221 ;  /* 0x0000001fff2c7819 */ /* 0x000fe600000114dd */
[----:B------:R-:W-:Y:S02]  /*c4c0*/  IMAD R37, R37, c[0x0][0x208], RZ ;  /* 0x0000820025257a24 */ /* 0x000fe400078e02ff */
[----:B------:R-:W-:Y:S02]  /*c4d0*/  IMAD R44, R44, c[0x0][0x218], RZ ;  /* 0x000086002c2c7a24 */ /* 0x000fe400078e02ff */
[----:B------:R-:W-:Y:S02]  /*c4e0*/  IMAD R37, R222, c[0x0][0x20c], R37 ;  /* 0x00008300de257a24 */ /* 0x000fe400078e0225 */
[----:B------:R-:W-:Y:S02]  /*c4f0*/  IMAD R44, R221, c[0x0][0x21c], R44 ;  /* 0x00008700dd2c7a24 */ /* 0x000fe400078e022c */
[----:B------:R-:W-:Y:S04]  /*c500*/  IMAD.IADD R47, R47, 0x1, R37 ;  /* 0x000000012f2f7824 */ /* 0x000fe800078e0225 */
[----:B------:R-:W-:Y:S01]  /*c510*/  IMAD.WIDE.U32 R46, R221, c[0x0][0x218], R46 ;  /* 0x00008600dd2e7a25 */ /* 0x000fe200078e002e */
[----:B------:R-:W1:Y:S04]  /*c520*/  LDSM.16.M88.4 R8, [R214+0x8100] ;  /* 0x00810000d608783b */ /* 0x000e680000000200 */
[----:B------:R-:W-:Y:S01]  /*c530*/  IADD3 R0, P0, R232, R46, RZ ;  /* 0x0000002ee8007210 */ /* 0x000fe20007f1e0ff */
[----:B------:R-:W2:Y:S03]  /*c540*/  LDSM.16.M88.4 R16, [R214+0x8900] ;  /* 0x00890000d610783b */ /* 0x000ea60000000200 */
[----:B------:R-:W-:Y:S02]  /*c550*/  IADD3.X R45, R219, R47, R44, P0, !PT ;  /* 0x0000002fdb2d7210 */ /* 0x000fe400007fe42c */
[C---:B------:R-:W-:Y:S01]  /*c560*/  LEA R150, P0, R0.reuse, c[0x0][0x1f8], 0x1 ;  /* 0x00007e0000967a11 */ /* 0x040fe200078008ff */
[----:B------:R-:W-:Y:S03]  /*c570*/  LDSM.16.M88.4 R24, [R214+0x9100] ;  /* 0x00910000d618783b */ /* 0x000fe60000000200 */
[----:B------:R-:W-:Y:S02]  /*c580*/  LEA.HI.X R138, R0, c[0x0][0x1fc], R45, 0x1, P0 ;  /* 0x00007f00008a7a11 */ /* 0x000fe400000f0c2d */
[----:B------:R-:W-:Y:S05]  /*c590*/  LDSM.16.M88.4 R32, [R214+0x9900] ;  /* 0x00990000d620783b */ /* 0x000fea0000000200 */
[----:B------:R-:W-:Y:S05]  /*c5a0*/  LDSM.16.M88.4 R40, [R214+0xa100] ;  /* 0x00a10000d628783b */ /* 0x000fea0000000200 */
[----:B------:R-:W-:Y:S05]  /*c5b0*/  LDSM.16.M88.4 R48, [R214+0xa900] ;  /* 0x00a90000d630783b */ /* 0x000fea0000000200 */
[----:B------:R-:W-:Y:S05]  /*c5c0*/  LDSM.16.M88.4 R116, [R213] ;  /* 0x00000000d574783b */ /* 0x000fea0000000200 */
[----:B------:R-:W-:Y:S01]  /*c5d0*/  LDSM.16.M88.4 R120, [R207] ;  /* 0x00000000cf78783b */ /* 0x000fe20000000200 */
[C---:B-1----:R-:W-:Y:S04]  /*c5e0*/  HMMA.16816.F32 R4, R124.reuse, R8, RZ ;  /* 0x000000087c04723c */ /* 0x042fe800000018ff */
[----:B------:R-:W-:Y:S05]  /*c5f0*/  LDSM.16.M88.4 R128, [R206] ;  /* 0x00000000ce80783b */ /* 0x000fea0000000200 */
[----:B------:R-:W1:Y:S01]  /*c600*/  SHFL.IDX PT, R132, R150, RZ, 0x181f ;  /* 0x00181fff96847589 */ /* 0x000e6200000e0000 */
[C---:B------:R-:W-:Y:S04]  /*c610*/  HMMA.16816.F32 R8, R124.reuse, R10, RZ ;  /* 0x0000000a7c08723c */ /* 0x040fe800000018ff */
[----:B------:R-:W3:Y:S04]  /*c620*/  SHFL.IDX PT, R133, R138, RZ, 0x181f ;  /* 0x00181fff8a857589 */ /* 0x000ee800000e0000 */
[C---:B--2---:R-:W-:Y:S01]  /*c630*/  HMMA.16816.F32 R12, R124.reuse, R16, RZ ;  /* 0x000000107c0c723c */ /* 0x044fe200000018ff */
[----:B------:R-:W2:Y:S05]  /*c640*/  SHFL.IDX PT, R136, R150, 0x1, 0x181f ;  /* 0x00381f0096887f89 */ /* 0x000eaa00000e0000 */
[----:B------:R-:W4:Y:S02]  /*c650*/  SHFL.IDX PT, R139, R138, 0x1, 0x181f ;  /* 0x00381f008a8b7f89 */ /* 0x000f2400000e0000 */
[C---:B------:R-:W-:Y:S03]  /*c660*/  HMMA.16816.F32 R16, R124.reuse, R18, RZ ;  /* 0x000000127c10723c */ /* 0x040fe600000018ff */
[----:B------:R-:W-:Y:S01]  /*c670*/  SHFL.IDX PT, R137, R138, 0x2, 0x181f ;  /* 0x00581f008a897f89 */ /* 0x000fe200000e0000 */
[CC--:B-1----:R-:W-:Y:S04]  /*c680*/  IADD3 R140, P0, R132.reuse, R168.reuse, RZ ;  /* 0x000000a8848c7210 */ /* 0x0c2fe80007f1e0ff */
[C---:B------:R-:W-:Y:S01]  /*c690*/  HMMA.16816.F32 R20, R124.reuse, R24, RZ ;  /* 0x000000187c14723c */ /* 0x040fe200000018ff */
[----:B------:R1:W5:Y:S03]  /*c6a0*/  SHFL.IDX PT, R0, R150, 0x2, 0x181f ;  /* 0x00581f0096007f89 */ /* 0x00036600000e0000 */
[C---:B---3--:R-:W-:Y:S01]  /*c6b0*/  IMAD.X R141, R133.reuse, 0x1, R170, P0 ;  /* 0x00000001858d7824 */ /* 0x048fe200000e06aa */
[-C--:B------:R-:W-:Y:S03]  /*c6c0*/  IADD3 R142, P0, R132, R243.reuse, RZ ;  /* 0x000000f3848e7210 */ /* 0x080fe60007f1e0ff */
[C---:B------:R-:W-:Y:S04]  /*c6d0*/  HMMA.16816.F32 R24, R124.reuse, R26, RZ ;  /* 0x0000001a7c18723c */ /* 0x040fe800000018ff */
[----:B------:R-:W-:Y:S01]  /*c6e0*/  IMAD.X R143, R133, 0x1, R244, P0 ;  /* 0x00000001858f7824 */ /* 0x000fe200000e06f4 */
[CC--:B--2---:R-:W-:Y:S01]  /*c6f0*/  IADD3 R148, P0, R136.reuse, R168.reuse, RZ ;  /* 0x000000a888947210 */ /* 0x0c4fe20007f1e0ff */
[----:B------:R-:W-:Y:S02]  /*c700*/  LDSM.16.M88.4 R132, [R204] ;  /* 0x00000000cc84783b */ /* 0x000fe40000000200 */
[C---:B------:R-:W-:Y:S04]  /*c710*/  HMMA.16816.F32 R28, R124.reuse, R32, RZ ;  /* 0x000000207c1c723c */ /* 0x040fe800000018ff */
[C---:B----4-:R-:W-:Y:S04]  /*c720*/  IMAD.X R149, R139.reuse, 0x1, R170, P0 ;  /* 0x000000018b957824 */ /* 0x050fe800000e06aa */
[C---:B------:R-:W-:Y:S01]  /*c730*/  HMMA.16816.F32 R32, R124.reuse, R34, RZ ;  /* 0x000000227c20723c */ /* 0x040fe200000018ff */
[-C--:B-1----:R-:W-:Y:S05]  /*c740*/  IADD3 R150, P0, R136, R243.reuse, RZ ;  /* 0x000000f388967210 */ /* 0x082fea0007f1e0ff */
[----:B------:R-:W-:Y:S01]  /*c750*/  IMAD.X R151, R139, 0x1, R244, P0 ;  /* 0x000000018b977824 */ /* 0x000fe200000e06f4 */
[C---:B-----5:R-:W-:Y:S01]  /*c760*/  IADD3 R154, P0, R0.reuse, R168, RZ ;  /* 0x000000a8009a7210 */ /* 0x060fe20007f1e0ff */
[C---:B------:R-:W-:Y:S04]  /*c770*/  HMMA.16816.F32 R36, R124.reuse, R40, RZ ;  /* 0x000000287c24723c */ /* 0x040fe800000018ff */
[C---:B------:R-:W-:Y:S01]  /*c780*/  IMAD.X R155, R137.reuse, 0x1, R170, P0 ;  /* 0x00000001899b7824 */ /* 0x040fe200000e06aa */
[----:B------:R-:W-:Y:S03]  /*c790*/  IADD3 R152, P0, R0, R243, RZ ;  /* 0x000000f300987210 */ /* 0x000fe60007f1e0ff */
[C---:B------:R-:W-:Y:S04]  /*c7a0*/  HMMA.16816.F32 R40, R124.reuse, R42, RZ ;  /* 0x0000002a7c28723c */ /* 0x040fe800000018ff */
[----:B------:R-:W-:Y:S01]  /*c7b0*/  IMAD.X R153, R137, 0x1, R244, P0 ;  /* 0x0000000189997824 */ /* 0x000fe200000e06f4 */
[----:B------:R-:W-:Y:S03]  /*c7c0*/  ISETP.GT.AND P0, PT, R169, R216, PT ;  /* 0x000000d8a900720c */ /* 0x000fe60003f04270 */
[C---:B------:R-:W-:Y:S08]  /*c7d0*/  HMMA.16816.F32 R44, R124.reuse, R48, RZ ;  /* 0x000000307c2c723c */ /* 0x040ff000000018ff */
[----:B------:R-:W-:Y:S08]  /*c7e0*/  HMMA.16816.F32 R48, R124, R50, RZ ;  /* 0x000000327c30723c */ /* 0x000ff000000018ff */
[C---:B------:R-:W-:Y:S08]  /*c7f0*/  HMMA.16816.F32 R4, R144.reuse, R116, R4 ;  /* 0x000000749004723c */ /* 0x040ff00000001804 */
[C---:B------:R-:W-:Y:S01]  /*c800*/  HMMA.16816.F32 R8, R144.reuse, R118, R8 ;  /* 0x000000769008723c */ /* 0x040fe20000001808 */
[----:B------:R-:W1:Y:S07]  /*c810*/  LDSM.16.M88.4 R116, [R205] ;  /* 0x00000000cd74783b */ /* 0x000e6e0000000200 */
[C---:B------:R-:W-:Y:S08]  /*c820*/  HMMA.16816.F32 R12, R144.reuse, R120, R12 ;  /* 0x00000078900c723c */ /* 0x040ff0000000180c */
[C---:B------:R-:W-:Y:S01]  /*c830*/  HMMA.16816.F32 R16, R144.reuse, R122, R16 ;  /* 0x0000007a9010723c */ /* 0x040fe20000001810 */
[----:B------:R-:W2:Y:S05]  /*c840*/  LDSM.16.M88.4 R120, [R203] ;  /* 0x00000000cb78783b */ /* 0x000eaa0000000200 */
[----:B------:R-:W-:Y:S01]  /*c850*/  @!PT LDS RZ, [RZ] ;  /* 0x00000000fffff984 */ /* 0x000fe20000000800 */
[----:B------:R-:W-:Y:S01]  /*c860*/  @!PT LDS RZ, [RZ] ;  /* 0x00000000fffff984 */ /* 0x000fe20000000800 */
[----:B------:R-:W-:Y:S01]  /*c870*/  @!PT LDS RZ, [RZ] ;  /* 0x00000000fffff984 */ /* 0x000fe20000000800 */
[----:B------:R3:W-:Y:S02]  /*c880*/  LDGSTS.E.BYPASS.LTC128B.128 [R240], [R140.64], !P2 ;  /* 0x000000008cf07fae */ /* 0x0007e4000d101d46 */
[C---:B------:R-:W-:Y:S03]  /*c890*/  HMMA.16816.F32 R20, R144.reuse, R128, R20 ;  /* 0x000000809014723c */ /* 0x040fe60000001814 */
[----:B------:R3:W-:Y:S05]  /*c8a0*/  LDGSTS.E.BYPASS.LTC128B.128 [R239], [R142.64], !P6 ;  /* 0x000000008eef7fae */ /* 0x0007ea000f101d46 */
[C---:B------:R-:W-:Y:S01]  /*c8b0*/  HMMA.16816.F32 R24, R144.reuse, R130, R24 ;  /* 0x000000829018723c */ /* 0x040fe20000001818 */
[----:B------:R4:W-:Y:S05]  /*c8c0*/  LDGSTS.E.BYPASS.LTC128B.128 [R238], [R148.64], !P2 ;  /* 0x0000000094ee7fae */ /* 0x0009ea000d101d46 */
[----:B------:R4:W-:Y:S02]  /*c8d0*/  LDGSTS.E.BYPASS.LTC128B.128 [R237], [R150.64], !P6 ;  /* 0x0000000096ed7fae */ /* 0x0009e4000f101d46 */
[C---:B-1----:R-:W-:Y:S03]  /*c8e0*/  HMMA.16816.F32 R28, R144.reuse, R116, R28 ;  /* 0x00000074901c723c */ /* 0x042fe6000000181c */
[----:B------:R1:W-:Y:S05]  /*c8f0*/  LDGSTS.E.BYPASS.LTC128B.128 [R240+0x2000], [R154.64], !P2 ;  /* 0x020000009af07fae */ /* 0x0003ea000d101d46 */
[----:B------:R1:W-:Y:S01]  /*c900*/  LDGSTS.E.BYPASS.LTC128B.128 [R240+0x5000], [R152.64], !P6 ;  /* 0x0500000098f07fae */ /* 0x0003e2000f101d46 */
[C---:B------:R-:W-:Y:S04]  /*c910*/  HMMA.16816.F32 R32, R144.reuse, R118, R32 ;  /* 0x000000769020723c */ /* 0x040fe80000001820 */
[----:B------:R-:W5:Y:S04]  /*c920*/  LDSM.16.M88.4 R128, [R211+0x8100] ;  /* 0x00810000d380783b */ /* 0x000f680000000200 */
[C---:B------:R-:W-:Y:S01]  /*c930*/  HMMA.16816.F32 R36, R144.reuse, R132, R36 ;  /* 0x000000849024723c */ /* 0x040fe20000001824 */
[----:B------:R-:W0:Y:S05]  /*c940*/  LDGDEPBAR ;  /* 0x00000000000079af */ /* 0x000e2a0000000000 */
[----:B------:R-:W1:Y:S02]  /*c950*/  LDSM.16.M88.4 R136, [R211+0x8900] ;  /* 0x00890000d388783b */ /* 0x000e640000000200 */
[C---:B------:R-:W-:Y:S03]  /*c960*/  HMMA.16816.F32 R40, R144.reuse, R134, R40 ;  /* 0x000000869028723c */ /* 0x040fe60000001828 */
[----:B------:R-:W1:Y:S05]  /*c970*/  LDSM.16.M88.4 R116, [R211+0x9100] ;  /* 0x00910000d374783b */ /* 0x000e6a0000000200 */
[C---:B--2---:R-:W-:Y:S01]  /*c980*/  HMMA.16816.F32 R44, R144.reuse, R120, R44 ;  /* 0x00000078902c723c */ /* 0x044fe2000000182c */
[----:B------:R-:W2:Y:S05]  /*c990*/  LDSM.16.M88.4 R132, [R211+0x9900] ;  /* 0x00990000d384783b */ /* 0x000eaa0000000200 */
[----:B---3--:R-:W3:Y:S02]  /*c9a0*/  LDSM.16.M88.4 R140, [R211+0xa100] ;  /* 0x00a10000d38c783b */ /* 0x008ee40000000200 */
[----:B------:R-:W-:Y:S03]  /*c9b0*/  HMMA.16816.F32 R48, R144, R122, R48 ;  /* 0x0000007a9030723c */ /* 0x000fe60000001830 */
[----:B----4-:R-:W4:Y:S05]  /*c9c0*/  LDSM.16.M88.4 R148, [R211+0xa900] ;  /* 0x00a90000d394783b */ /* 0x010f2a0000000200 */
[----:B------:R-:W2:Y:S01]  /*c9d0*/  LDSM.16.M88.4 R120, [R202] ;  /* 0x00000000ca78783b */ /* 0x000ea20000000200 */
[C---:B-----5:R-:W-:Y:S04]  /*c9e0*/  HMMA.16816.F32 R4, R172.reuse, R128, R4 ;  /* 0x00000080ac04723c */ /* 0x060fe80000001804 */
[----:B-1----:R-:W-:Y:S05]  /*c9f0*/  LDSM.16.M88.4 R152, [R202+0x1000] ;  /* 0x00100000ca98783b */ /* 0x002fea0000000200 */
[----:B------:R-:W-:Y:S01]  /*ca00*/  LDSM.16.M88.4 R156, [R202+0x1800] ;  /* 0x00180000ca9c783b */ /* 0x000fe20000000200 */
[C---:B------:R-:W-:Y:S04]  /*ca10*/  HMMA.16816.F32 R8, R172.reuse, R130, R8 ;  /* 0x00000082ac08723c */ /* 0x040fe80000001808 */
[----:B------:R-:W1:Y:S04]  /*ca20*/  LDSM.16.M88.4 R128, [R202+0x800] ;  /* 0x00080000ca80783b */ /* 0x000e680000000200 */
[C---:B------:R-:W-:Y:S01]  /*ca30*/  HMMA.16816.F32 R12, R172.reuse, R136, R12 ;  /* 0x00000088ac0c723c */ /* 0x040fe2000000180c */
[----:B------:R-:W5:Y:S05]  /*ca40*/  LDSM.16.M88.4 R160, [R202+0x2000] ;  /* 0x00200000caa0783b */ /* 0x000f6a0000000200 */
[----:B------:R-:W-:Y:S02]  /*ca50*/  LDSM.16.M88.4 R164, [R202+0x5000] ;  /* 0x00500000caa4783b */ /* 0x000fe40000000200 */
[C---:B------:R-:W-:Y:S03]  /*ca60*/  HMMA.16816.F32 R16, R172.reuse, R138, R16 ;  /* 0x0000008aac10723c */ /* 0x040fe60000001810 */
[----:B------:R-:W-:Y:S05]  /*ca70*/  LDSM.16.M88.4 R136, [R214+0xb900] ;  /* 0x00b90000d688783b */ /* 0x000fea0000000200 */
[C---:B------:R-:W-:Y:S08]  /*ca80*/  HMMA.16816.F32 R20, R172.reuse, R116, R20 ;  /* 0x00000074ac14723c */ /* 0x040ff00000001814 */
        /* <DEDUP_REMOVED lines=13> */
[----:B------:R-:W2:Y:S07]  /*cb60*/  LDSM.16.M88.4 R120, [R214+0xd100] ;  /* 0x00d10000d678783b */ /* 0x000eae0000000200 */
        /* <DEDUP_REMOVED lines=9> */
[C---:B-----5:R-:W-:Y:S08]  /*cc00*/  HMMA.16816.F32 R36, R176.reuse, R160, R36 ;  /* 0x000000a0b024723c */ /* 0x060ff00000001824 */
[C---:B------:R-:W-:Y:S01]  /*cc10*/  HMMA.16816.F32 R40, R176.reuse, R162, R40 ;  /* 0x000000a2b028723c */ /* 0x040fe20000001828 */
[----:B------:R-:W5:Y:S07]  /*cc20*/  LDSM.16.M88.4 R160, [R199] ;  /* 0x00000000c7a0783b */ /* 0x000f6e0000000200 */
        /* <DEDUP_REMOVED lines=12> */
[C---:B----4-:R-:W-:Y:S08]  /*ccf0*/  HMMA.16816.F32 R28, R180.reuse, R148, R28 ;  /* 0x00000094b41c723c */ /* 0x050ff0000000181c */
[C---:B------:R-:W-:Y:S01]  /*cd00*/  HMMA.16816.F32 R32, R180.reuse, R150, R32 ;  /* 0x00000096b420723c */ /* 0x040fe20000001820 */
[----:B------:R-:W-:Y:S07]  /*cd10*/  LDSM.16.M88.4 R148, [R211+0xc900] ;  /* 0x00c90000d394783b */ /* 0x000fee0000000200 */
[C---:B------:R-:W-:Y:S08]  /*cd20*/  HMMA.16816.F32 R36, R180.reuse, R120, R36 ;  /* 0x00000078b424723c */ /* 0x040ff00000001824 */
[C---:B------:R-:W-:Y:S01]  /*cd30*/  HMMA.16816.F32 R40, R180.reuse, R122, R40 ;  /* 0x0000007ab428723c */ /* 0x040fe20000001828 */
[----:B------:R-:W4:Y:S07]  /*cd40*/  LDSM.16.M88.4 R120, [R211+0xb900] ;  /* 0x00b90000d378783b */ /* 0x000f2e0000000200 */
[C---:B-1----:R-:W-:Y:S08]  /*cd50*/  HMMA.16816.F32 R44, R180.reuse, R128, R44 ;  /* 0x00000080b42c723c */ /* 0x042ff0000000182c */
        /* <DEDUP_REMOVED lines=13> */
[----:B------:R-:W5:Y:S07]  /*ce30*/  LDSM.16.M88.4 R116, [R202+0x3000] ;  /* 0x00300000ca74783b */ /* 0x000f6e0000000200 */
[C---:B--2---:R-:W-:Y:S08]  /*ce40*/  HMMA.16816.F32 R36, R184.reuse, R132, R36 ;  /* 0x00000084b824723c */ /* 0x044ff00000001824 */
[C---:B------:R-:W-:Y:S01]  /*ce50*/  HMMA.16816.F32 R40, R184.reuse, R134, R40 ;  /* 0x00000086b828723c */ /* 0x040fe20000001828 */
[----:B------:R-:W2:Y:S07]  /*ce60*/  LDSM.16.M88.4 R132, [R202+0x3800] ;  /* 0x00380000ca84783b */ /* 0x000eae0000000200 */
[C---:B------:R-:W-:Y:S08]  /*ce70*/  HMMA.16816.F32 R44, R184.reuse, R136, R44 ;  /* 0x00000088b82c723c */ /* 0x040ff0000000182c */
[----:B------:R-:W-:Y:S01]  /*ce80*/  HMMA.16816.F32 R48, R184, R138, R48 ;  /* 0x0000008ab830723c */ /* 0x000fe20000001830 */
[----:B------:R-:W2:Y:S07]  /*ce90*/  LDSM.16.M88.4 R136, [R202+0x4000] ;  /* 0x00400000ca88783b */ /* 0x000eae0000000200 */
[C---:B---3--:R-:W-:Y:S08]  /*cea0*/  HMMA.16816.F32 R4, R188.reuse, R140, R4 ;  /* 0x0000008cbc04723c */ /* 0x048ff00000001804 */
[C---:B------:R-:W-:Y:S01]  /*ceb0*/  HMMA.16816.F32 R8, R188.reuse, R142, R8 ;  /* 0x0000008ebc08723c */ /* 0x040fe20000001808 */
[----:B------:R-:W3:Y:S01]  /*cec0*/  LDSM.16.M88.4 R140, [R202+0x5800] ;  /* 0x00580000ca8c783b */ /* 0x000ee20000000200 */
[----:B------:R-:W-:Y:S04]  /*ced0*/  DEPBAR.LE SB0, 0x0 ;  /* 0x000080000000791a */ /* 0x000fe80000000000 */
[----:B------:R-:W-:Y:S02]  /*cee0*/  BAR.SYNC.DEFER_BLOCKING 0x0 ;  /* 0x0000000000007b1d */ /* 0x000fe40000010000 */
        /* <DEDUP_REMOVED lines=50> */
[----:B------:R-:W1:Y:S04]  /*d210*/  SHFL.IDX PT, R118, R116, RZ, 0x181f ;  /* 0x00181fff74767589 */ /* 0x000e6800000e0000 */
[----:B------:R-:W2:Y:S04]  /*d220*/  SHFL.IDX PT, R121, R0, RZ, 0x181f ;  /* 0x00181fff00797589 */ /* 0x000ea800000e0000 */
[----:B------:R-:W3:Y:S04]  /*d230*/  SHFL.IDX PT, R117, R116, 0x1, 0x181f ;  /* 0x00381f0074757f89 */ /* 0x000ee800000e0000 */
[----:B------:R-:W4:Y:S04]  /*d240*/  SHFL.IDX PT, R119, R0, 0x1, 0x181f ;  /* 0x00381f0000777f89 */ /* 0x000f2800000e0000 */
[----:B------:R-:W5:Y:S01]  /*d250*/  SHFL.IDX PT, R123, R0, 0x2, 0x181f ;  /* 0x00581f00007b7f89 */ /* 0x000f6200000e0000 */
[C---:B-1----:R-:W-:Y:S05]  /*d260*/  IADD3 R128, P0, R118.reuse, R168, RZ ;  /* 0x000000a876807210 */ /* 0x042fea0007f1e0ff */
[C-C-:B--2---:R-:W-:Y:S01]  /*d270*/  IMAD.X R129, R121.reuse, 0x1, R170.reuse, P0 ;  /* 0x0000000179817824 */ /* 0x144fe200000e06aa */
[-C--:B------:R-:W-:Y:S04]  /*d280*/  IADD3 R130, P0, R118, R243.reuse, RZ ;  /* 0x000000f376827210 */ /* 0x080fe80007f1e0ff */
[----:B------:R1:W-:Y:S01]  /*d290*/  LDGSTS.E.BYPASS.LTC128B.128 [R223+0x8100], [R128.64], !P2 ;  /* 0x0810000080df7fae */ /* 0x0003e2000d101d46 */
[----:B------:R-:W-:Y:S02]  /*d2a0*/  IADD3.X R131, R121, R244, RZ, P0, !PT ;  /* 0x000000f479837210 */ /* 0x000fe400007fe4ff */
[-C--:B---3--:R-:W-:Y:S03]  /*d2b0*/  IADD3 R132, P0, R117, R168.reuse, RZ ;  /* 0x000000a875847210 */ /* 0x088fe60007f1e0ff */
[----:B------:R1:W-:Y:S02]  /*d2c0*/  LDGSTS.E.BYPASS.LTC128B.128 [R223+0xb100], [R130.64], !P6 ;  /* 0x0b10000082df7fae */ /* 0x0003e4000f101d46 */
[----:B----4-:R-:W-:Y:S01]  /*d2d0*/  IMAD.X R133, R119, 0x1, R170, P0 ;  /* 0x0000000177857824 */ /* 0x010fe200000e06aa */
[-C--:B------:R-:W-:Y:S04]  /*d2e0*/  IADD3 R118, P0, R117, R243.reuse, RZ ;  /* 0x000000f375767210 */ /* 0x080fe80007f1e0ff */
[----:B------:R1:W-:Y:S01]  /*d2f0*/  LDGSTS.E.BYPASS.LTC128B.128 [R223+0x9100], [R132.64], !P2 ;  /* 0x0910000084df7fae */ /* 0x0003e2000d101d46 */
[--C-:B------:R-:W-:Y:S01]  /*d300*/  IMAD.X R119, R119, 0x1, R244.reuse, P0 ;  /* 0x0000000177777824 */ /* 0x100fe200000e06f4 */
[C---:B------:R-:W-:Y:S04]  /*d310*/  IADD3 R134, P0, R120.reuse, R168, RZ ;  /* 0x000000a878867210 */ /* 0x040fe80007f1e0ff */
[----:B------:R1:W-:Y:S01]  /*d320*/  LDGSTS.E.BYPASS.LTC128B.128 [R223+0xc100], [R118.64], !P6 ;  /* 0x0c10000076df7fae */ /* 0x0003e2000f101d46 */
[C---:B-----5:R-:W-:Y:S02]  /*d330*/  IADD3.X R135, R123.reuse, R170, RZ, P0, !PT ;  /* 0x000000aa7b877210 */ /* 0x060fe400007fe4ff */
[----:B------:R-:W-:Y:S03]  /*d340*/  IADD3 R120, P0, R120, R243, RZ ;  /* 0x000000f378787210 */ /* 0x000fe60007f1e0ff */
[----:B------:R1:W-:Y:S02]  /*d350*/  LDGSTS.E.BYPASS.LTC128B.128 [R223+0xa100], [R134.64], !P2 ;  /* 0x0a10000086df7fae */ /* 0x0003e4000d101d46 */
[----:B------:R-:W-:Y:S05]  /*d360*/  IMAD.X R121, R123, 0x1, R244, P0 ;  /* 0x000000017b797824 */ /* 0x000fea00000e06f4 */
[----:B------:R1:W-:Y:S03]  /*d370*/  LDGSTS.E.BYPASS.LTC128B.128 [R223+0xd100], [R120.64], !P6 ;  /* 0x0d10000078df7fae */ /* 0x0003e6000f101d46 */
.L_x_2439:
[----:B------:R-:W-:Y:S01]  /*d380*/  @P4 IMAD.HI.U32 R0, R229, c[0x0][0x2c8], RZ ;  /* 0x0000b200e5004a27 */ /* 0x000fe200078e00ff */
[----:B------:R-:W0:Y:S03]  /*d390*/  LDGDEPBAR ;  /* 0x00000000000079af */ /* 0x000e260000000000 */
[----:B------:R-:W-:Y:S01]  /*d3a0*/  IMAD.MOV.U32 R156, RZ, RZ, R229 ;  /* 0x000000ffff9c7224 */ /* 0x000fe200078e00e5 */
[----:B------:R-:W-:Y:S01]  /*d3b0*/  @P4 SHF.R.U32.HI R156, RZ, c[0x0][0x2cc], R0 ;  /* 0x0000b300ff9c4a19 */ /* 0x000fe20000011600 */
[----:B------:R-:W-:Y:S04]  /*d3c0*/  IMAD R157, R169, -0x60, RZ ;  /* 0xffffffa0a99d7824 */ /* 0x000fe800078e02ff */
[----:B------:R-:W2:Y:S01]  /*d3d0*/  SHFL.IDX PT, R117, R156, RZ, 0x1c1f ;  /* 0x001c1fff9c757589 */ /* 0x000ea200000e0000 */
[----:B------:R-:W-:Y:S01]  /*d3e0*/  IADD3 R152, -R236, 0x1, R157 ;  /* 0x00000001ec987810 */ /* 0x000fe20007ffe19d */
[----:B------:R-:W-:Y:S03]  /*d3f0*/  IMAD.IADD R151, R157, 0x1, -R236 ;  /* 0x000000019d977824 */ /* 0x000fe600078e0aec */
[----:B------:R-:W-:Y:S04]  /*d400*/  IADD3 R152, -R226, R152, R217 ;  /* 0x00000098e2987210 */ /* 0x000fe80007ffe1d9 */
[C---:B------:R-:W-:Y:S02]  /*d410*/  IADD3 R154, R152.reuse, c[0x0][0x328], RZ ;  /* 0x0000ca00989a7a10 */ /* 0x040fe40007ffe0ff */
[----:B------:R-:W-:Y:S02]  /*d420*/  IADD3 R152, R152, UR4, RZ ;  /* 0x0000000498987c10 */ /* 0x000fe4000fffe0ff */
[----:B--2---:R-:W-:Y:S03]  /*d430*/  IADD3 R160, R154, R117, RZ ;  /* 0x000000759aa07210 */ /* 0x004fe60007ffe0ff */
        /* <DEDUP_REMOVED lines=15> */
.L_x_2442:
[----:B------:R-:W-:Y:S04]  /*d530*/  MOV R0, c[0x0][0x32c] ;  /* 0x0000cb0000007a02 */ /* 0x000fe80000000f00 */
[----:B------:R-:W-:Y:S11]  /*d540*/  ISETP.NE.AND P0, PT, R0, 0x1, PT ;  /* 0x000000010000780c */ /* 0x000ff60003f05270 */
[----:B------:R-:W-:Y:S02]  /*d550*/  @!UPT UIADD3 URZ, URZ, URZ, URZ ;  /* 0x0000003f3f3ff290 */ /* 0x000fe4000fffe03f */
[----:B------:R-:W-:Y:S05]  /*d560*/  @P0 IMAD.HI.U32 R0, R116, c[0x0][0x330], RZ ;  /* 0x0000cc0074000a27 */ /* 0x000fea00078e00ff */
[----:B------:R-:W-:Y:S02]  /*d570*/  @P0 SHF.R.U32.HI R116, RZ, c[0x0][0x334], R0 ;  /* 0x0000cd00ff740a19 */ /* 0x000fe40000011600 */
.L_x_2443:
[----:B------:R-:W-:Y:S05]  /*d580*/  BSYNC B0 ;  /* 0x0000000000007941 */ /* 0x000fea0003800000 */
.L_x_2441:
[----:B-1----:R-:W-:Y:S05]  /*d590*/  IMAD R119, R116, c[0x0][0x32c], R151 ;  /* 0x0000cb0074777a24 */ /* 0x002fea00078e0297 */
[----:B------:R-:W-:Y:S02]  /*d5a0*/  IADD3 R117, R119, c[0x0][0x32c], RZ ;  /* 0x0000cb0077757a10 */ /* 0x000fe40007ffe0ff */
[----:B------:R-:W-:Y:S02]  /*d5b0*/  IMNMX R158, R158, R119, !PT ;  /* 0x000000779e9e7217 */ /* 0x000fe40007800200 */
[----:B------:R-:W-:Y:S02]  /*d5c0*/  IMNMX R160, R160, R117, PT ;  /* 0x00000075a0a07217 */ /* 0x000fe40003800200 */
.L_x_2440:
[C---:B------:R-:W-:Y:S02]  /*d5d0*/  ISETP.GE.AND P0, PT, R157.reuse, 0x2, PT ;  /* 0x000000029d00780c */ /* 0x040fe40003f06270 */
[----:B------:R-:W-:Y:S02]  /*d5e0*/  ISETP.GE.AND P2, PT, R157, 0x9, PT ;  /* 0x000000099d00780c */ /* 0x000fe40003f46270 */
[----:B------:R-:W-:Y:S02]  /*d5f0*/  P2R R150, PR, RZ, 0x1 ;  /* 0x00000001ff967803 */ /* 0x000fe40000000000 */
[----:B------:R-:W-:Y:S02]  /*d600*/  ISETP.GT.AND P0, PT, R158, 0x1, !P0 ;  /* 0x000000019e00780c */ /* 0x000fe40004704270 */
[----:B------:R-:W-:Y:S02]  /*d610*/  P2R R148, PR, RZ, 0x4 ;  /* 0x00000004ff947803 */ /* 0x000fe40000000000 */
[----:B------:R-:W-:Y:S04]  /*d620*/  ISETP.LT.OR P0, PT, R160, 0x2, P0 ;  /* 0x00000002a000780c */ /* 0x000fe80000701670 */
[----:B------:R-:W-:Y:S02]  /*d630*/  FSEL R116, R5, -INF , !P0 ;  /* 0xff80000005747808 */ /* 0x000fe40004000000 */
[----:B------:R-:W-:Y:S02]  /*d640*/  ISETP.GT.AND P0, PT, R158, 0x8, !P2 ;  /* 0x000000089e00780c */ /* 0x000fe40005704270 */
[C---:B------:R-:W-:Y:S02]  /*d650*/  ISETP.GE.AND P2, PT, R157.reuse, 0xa, PT ;  /* 0x0000000a9d00780c */ /* 0x040fe40003f46270 */
        /* <DEDUP_REMOVED lines=9> */
[C---:B------:R-:W-:Y:S02]  /*d6f0*/  ISETP.GE.AND P2, PT, R157.reuse, 0x12, PT ;  /* 0x000000129d00780c */ /* 0x040fe40003f46270 */
[----:B------:R-:W-:Y:S02]  /*d700*/  ISETP.LT.OR P0, PT, R160, 0x11, P0 ;  /* 0x00000011a000780c */ /* 0x000fe40000701670 */
[----:B------:R-:W-:Y:S02]  /*d710*/  P2R R138, PR, RZ, 0x4 ;  /* 0x00000004ff8a7803 */ /* 0x000fe40000000000 */
[----:B-1----:R-:W-:Y:S02]  /*d720*/  FSEL R119, R12, -INF , !P0 ;  /* 0xff8000000c777808 */ /* 0x002fe40004000000 */
        /* <DEDUP_REMOVED lines=25> */
[----:B------:R-:W-:Y:S01]  /*d8c0*/  ISETP.GT.AND P0, PT, R158, 0x28, !P2 ;  /* 0x000000289e00780c */ /* 0x000fe20005704270 */
[----:B------:R-:W1:Y:S01]  /*d8d0*/  SHFL.IDX PT, R21, R156, 0x1, 0x1c1f ;  /* 0x003c1f009c157f89 */ /* 0x000e6200000e0000 */
        /* <DEDUP_REMOVED lines=11> */
[----:B------:R-:W-:Y:S01]  /*d990*/  ISETP.LT.OR P0, PT, R160, 0x31, P0 ;  /* 0x00000031a000780c */ /* 0x000fe20000701670 */
[--C-:B-1----:R-:W-:Y:S01]  /*d9a0*/  IMAD.IADD R154, R154, 0x1, R21.reuse ;  /* 0x000000019a9a7824 */ /* 0x102fe200078e0215 */
[----:B------:R-:W-:Y:S01]  /*d9b0*/  P2R R118, PR, RZ, 0x4 ;  /* 0x00000004ff767803 */ /* 0x000fe20000000000 */
[----:B------:R-:W-:Y:S01]  /*d9c0*/  IMAD.IADD R152, R152, 0x1, R21 ;  /* 0x0000000198987824 */ /* 0x000fe200078e0215 */
        /* <DEDUP_REMOVED lines=51> */
[----:B------:R-:W-:Y:S02]  /*dd00*/  ISETP.GT.AND P0, PT, R158, RZ, !P2 ;  /* 0x000000ff9e00720c */ /* 0x000fe40005704270 */
[----:B------:R-:W-:Y:S02]  /*dd10*/  ISETP.GE.AND P2, PT, R157, 0x5a, PT ;  /* 0x0000005a9d00780c */ /* 0x000fe40003f46270 */
[----:B------:R-:W-:Y:S04]  /*dd20*/  ISETP.LT.OR P0, PT, R160, 0x1, P0 ;  /* 0x00000001a000780c */ /* 0x000fe80000701670 */
        /* <DEDUP_REMOVED lines=18> */
.L_x_2446:
[----:B------:R-:W-:Y:S04]  /*de50*/  MOV R4, c[0x0][0x32c] ;  /* 0x0000cb0000047a02 */ /* 0x000fe80000000f00 */
[----:B------:R-:W-:Y:S11]  /*de60*/  ISETP.NE.AND P0, PT, R4, 0x1, PT ;  /* 0x000000010400780c */ /* 0x000ff60003f05270 */
[----:B------:R-:W-:Y:S02]  /*de70*/  @!UPT UIADD3 URZ, URZ, URZ, URZ ;  /* 0x0000003f3f3ff290 */ /* 0x000fe4000fffe03f */
[----:B------:R-:W-:Y:S05]  /*de80*/  @P0 IMAD.HI.U32 R4, R32, c[0x0][0x330], RZ ;  /* 0x0000cc0020040a27 */ /* 0x000fea00078e00ff */
[----:B------:R-:W-:Y:S02]  /*de90*/  @P0 SHF.R.U32.HI R32, RZ, c[0x0][0x334], R4 ;  /* 0x0000cd00ff200a19 */ /* 0x000fe40000011604 */
.L_x_2447:
[----:B------:R-:W-:Y:S05]  /*dea0*/  BSYNC B0 ;  /* 0x0000000000007941 */ /* 0x000fea0003800000 */
.L_x_2445:
[----:B------:R-:W-:Y:S05]  /*deb0*/  IMAD R151, R32, c[0x0][0x32c], R151 ;  /* 0x0000cb0020977a24 */ /* 0x000fea00078e0297 */
[----:B------:R-:W-:Y:S02]  /*dec0*/  IADD3 R21, R151, c[0x0][0x32c], RZ ;  /* 0x0000cb0097157a10 */ /* 0x000fe40007ffe0ff */
[----:B------:R-:W-:Y:S02]  /*ded0*/  IMNMX R152, R152, R151, !PT ;  /* 0x0000009798987217 */ /* 0x000fe40007800200 */
[----:B------:R-:W-:Y:S02]  /*dee0*/  IMNMX R154, R154, R21, PT ;  /* 0x000000159a9a7217 */ /* 0x000fe40003800200 */
.L_x_2444:
[----:B------:R-:W-:Y:S04]  /*def0*/  ISETP.NE.AND P0, PT, R17, RZ, PT ;  /* 0x000000ff1100720c */ /* 0x000fe80003f05270 */
[----:B------:R-:W-:Y:S04]  /*df00*/  ISETP.GT.AND P0, PT, R152, RZ, !P0 ;  /* 0x000000ff9800720c */ /* 0x000fe80004704270 */
        /* <DEDUP_REMOVED lines=55> */
[----:B------:R-:W-:Y:S02]  /*e280*/  LDSM.16.MT88.4 R28, [R209+0x3100] ;  /* 0x00310000d11c783b */ /* 0x000fe40000004200 */
        /* <DEDUP_REMOVED lines=99> */
[--C-:B------:R-:W-:Y:S02]  /*e8c0*/  FFMA.FTZ R49, R9, c[0x0][0x2d0], -R46.reuse ;  /* 0x0000b40009317a23 */ /* 0x100fe4000001082e */
        /* <DEDUP_REMOVED lines=16> */
[----:B------:R-:W-:Y:S01]  /*e9d0*/  MUFU.EX2 R14, R14 ;  /* 0x0000000e000e7308 */ /* 0x000fe20000000800 */
        /* <DEDUP_REMOVED lines=8> */
[----:B------:R-:W1:Y:S01]  /*ea60*/  MUFU.EX2 R49, R49 ;  /* 0x0000003100317308 */ /* 0x000e620000000800 */
[----:B------:R-:W3:Y:S01]  /*ea70*/  LDSM.16.MT88.4 R8, [R212+0x100] ;  /* 0x00010000d408783b */ /* 0x000ee20000004200 */
[--C-:B------:R-:W-:Y:S01]  /*ea80*/  FFMA.FTZ R117, R21, c[0x0][0x2d0], -R118.reuse ;  /* 0x0000b40015757a23 */ /* 0x100fe20000010876 */
[----:B--2---:R-:W-:Y:S01]  /*ea90*/  F2FP.PACK_AB R16, R15, R48 ;  /* 0x000000300f10723e */ /* 0x004fe200000000ff */
[--C-:B------:R-:W-:Y:S02]  /*eaa0*/  FFMA.FTZ R116, R17, c[0x0][0x2d0], -R118.reuse ;  /* 0x0000b40011747a23 */ /* 0x100fe40000010876 */
[--C-:B------:R-:W-:Y:S02]  /*eab0*/  FFMA.FTZ R51, R7, c[0x0][0x2d0], -R118.reuse ;  /* 0x0000b40007337a23 */ /* 0x100fe40000010876 */
[----:B------:R-:W-:Y:S01]  /*eac0*/  FMUL.FTZ R2, R5, c[0x0][0x2d0] ;  /* 0x0000b40005027a20 */ /* 0x000fe20000410000 */
[----:B------:R-:W2:Y:S01]  /*ead0*/  LDSM.16.MT88.4 R20, [R210+0x100] ;  /* 0x00010000d214783b */ /* 0x000ea20000004200 */
[----:B------:R-:W4:Y:S01]  /*eae0*/  MUFU.EX2 R3, R6 ;  /* 0x0000000600037308 */ /* 0x000f220000000800 */
[--C-:B------:R-:W-:Y:S02]  /*eaf0*/  FFMA.FTZ R134, R40, c[0x0][0x2d0], -R118.reuse ;  /* 0x0000b40028867a23 */ /* 0x100fe40000010876 */
[----:B------:R-:W-:Y:S02]  /*eb00*/  FFMA.FTZ R160, R47, c[0x0][0x2d0], -R118 ;  /* 0x0000b4002fa07a23 */ /* 0x000fe40000010876 */
[--C-:B------:R-:W-:Y:S02]  /*eb10*/  FFMA.FTZ R140, R171, c[0x0][0x2d0], -R46.reuse ;  /* 0x0000b400ab8c7a23 */ /* 0x100fe4000001082e */
[----:B------:R-:W-:Y:S01]  /*eb20*/  LDSM.16.MT88.4 R40, [R208+0x4900] ;  /* 0x00490000d028783b */ /* 0x000fe20000004200 */
[--C-:B------:R-:W-:Y:S02]  /*eb30*/  FFMA.FTZ R163, R163, c[0x0][0x2d0], -R46.reuse ;  /* 0x0000b400a3a37a23 */ /* 0x100fe4000001082e */
[----:B------:R-:W-:Y:S01]  /*eb40*/  MUFU.EX2 R117, R117 ;  /* 0x0000007500757308 */ /* 0x000fe20000000800 */
[--C-:B------:R-:W-:Y:S02]  /*eb50*/  FFMA.FTZ R150, R153, c[0x0][0x2d0], -R46.reuse ;  /* 0x0000b40099967a23 */ /* 0x100fe4000001082e */
[--C-:B------:R-:W-:Y:S01]  /*eb60*/  FFMA.FTZ R143, R143, c[0x0][0x2d0], -R46.reuse ;  /* 0x0000b4008f8f7a23 */ /* 0x100fe2000001082e */
[----:B-1----:R-:W-:Y:S01]  /*eb70*/  F2FP.PACK_AB R18, R49, R14 ;  /* 0x0000000e3112723e */ /* 0x002fe200000000ff */
[----:B------:R-:W-:Y:S02]  /*eb80*/  FFMA.FTZ R139, R139, c[0x0][0x2d0], -R46 ;  /* 0x0000b4008b8b7a23 */ /* 0x000fe4000001082e */
[--C-:B------:R-:W-:Y:S02]  /*eb90*/  FFMA.FTZ R156, R133, c[0x0][0x2d0], -R118.reuse ;  /* 0x0000b400859c7a23 */ /* 0x100fe40000010876 */
[----:B------:R-:W-:Y:S01]  /*eba0*/  FFMA.FTZ R133, R45, c[0x0][0x2d0], -R118 ;  /* 0x0000b4002d857a23 */ /* 0x000fe20000010876 */
[----:B------:R-:W1:Y:S01]  /*ebb0*/  MUFU.EX2 R116, R116 ;  /* 0x0000007400747308 */ /* 0x000e620000000800 */
[--C-:B------:R-:W-:Y:S02]  /*ebc0*/  FFMA.FTZ R123, R123, c[0x0][0x2d0], -R46.reuse ;  /* 0x0000b4007b7b7a23 */ /* 0x100fe4000001082e */
[----:B------:R-:W-:Y:S02]  /*ebd0*/  FFMA.FTZ R158, R121, c[0x0][0x2d0], -R46 ;  /* 0x0000b400799e7a23 */ /* 0x000fe4000001082e */
[C---:B----4-:R-:W-:Y:S02]  /*ebe0*/  FMUL.FTZ R4, R3.reuse, R112 ;  /* 0x0000007003047220 */ /* 0x050fe40000410000 */
        /* <DEDUP_REMOVED lines=8> */
[----:B------:R-:W4:Y:S01]  /*ec70*/  MUFU.EX2 R50, R50 ;  /* 0x0000003200327308 */ /* 0x000f220000000800 */
        /* <DEDUP_REMOVED lines=14> */
[C---:B------:R-:W-:Y:S01]  /*ed60*/  FMUL.FTZ R105, R3.reuse, R105 ;  /* 0x0000006903697220 */ /* 0x040fe20000410000 */
[----:B----4-:R-:W-:Y:S01]  /*ed70*/  F2FP.PACK_AB R19, R50, R51 ;  /* 0x000000333213723e */ /* 0x010fe200000000ff */
        /* <DEDUP_REMOVED lines=9> */
[----:B------:R-:W-:Y:S01]  /*ee10*/  MUFU.EX2 R128, R128 ;  /* 0x0000008000807308 */ /* 0x000fe20000000800 */
[C---:B------:R-:W-:Y:S02]  /*ee20*/  FMUL.FTZ R71, R2.reuse, R71 ;  /* 0x0000004702477220 */ /* 0x040fe40000410000 */
[C---:B------:R-:W-:Y:S01]  /*ee30*/  FMUL.FTZ R74, R2.reuse, R74 ;  /* 0x0000004a024a7220 */ /* 0x040fe20000410000 */
[C---:B---3--:R-:W-:Y:S05]  /*ee40*/  HMMA.16816.F32 R4, R16.reuse, R8, R4 ;  /* 0x000000081004723c */ /* 0x048fea0000001804 */
[C---:B------:R-:W-:Y:S01]  /*ee50*/  FMUL.FTZ R75, R2.reuse, R75 ;  /* 0x0000004b024b7220 */ /* 0x040fe20000410000 */
[----:B------:R-:W-:Y:S01]  /*ee60*/  MUFU.EX2 R141, R141 ;  /* 0x0000008d008d7308 */ /* 0x000fe20000000800 */
[C---:B------:R-:W-:Y:S01]  /*ee70*/  FMUL.FTZ R78, R2.reuse, R78 ;  /* 0x0000004e024e7220 */ /* 0x040fe20000410000 */
[C---:B------:R-:W-:Y:S01]  /*ee80*/  HMMA.16816.F32 R68, R16.reuse, R10, R68 ;  /* 0x0000000a1044723c */ /* 0x040fe20000001844 */
[----:B------:R-:W1:Y:S03]  /*ee90*/  LDSM.16.MT88.4 R8, [R208+0x100] ;  /* 0x00010000d008783b */ /* 0x000e660000004200 */
[C---:B------:R-:W-:Y:S02]  /*eea0*/  FMUL.FTZ R79, R2.reuse, R79 ;  /* 0x0000004f024f7220 */ /* 0x040fe40000410000 */
[C---:B------:R-:W-:Y:S02]  /*eeb0*/  FMUL.FTZ R82, R2.reuse, R82 ;  /* 0x0000005202527220 */ /* 0x040fe40000410000 */
[C---:B--2---:R-:W-:Y:S01]  /*eec0*/  HMMA.16816.F32 R72, R16.reuse, R20, R72 ;  /* 0x000000141048723c */ /* 0x044fe20000001848 */
[----:B------:R-:W-:Y:S03]  /*eed0*/  MUFU.EX2 R130, R130 ;  /* 0x0000008200827308 */ /* 0x000fe60000000800 */
[C---:B------:R-:W-:Y:S02]  /*eee0*/  FMUL.FTZ R83, R2.reuse, R83 ;  /* 0x0000005302537220 */ /* 0x040fe40000410000 */
[C---:B------:R-:W-:Y:S02]  /*eef0*/  FMUL.FTZ R86, R2.reuse, R86 ;  /* 0x0000005602567220 */ /* 0x040fe40000410000 */
[C---:B------:R-:W-:Y:S01]  /*ef00*/  HMMA.16816.F32 R76, R16.reuse, R22, R76 ;  /* 0x00000016104c723c */ /* 0x040fe2000000184c */
[----:B------:R-:W2:Y:S02]  /*ef10*/  LDSM.16.MT88.4 R20, [R212+0x3100] ;  /* 0x00310000d414783b */ /* 0x000ea40000004200 */
[----:B------:R-:W-:Y:S01]  /*ef20*/  MUFU.EX2 R132, R132 ;  /* 0x0000008400847308 */ /* 0x000fe20000000800 */
[C---:B------:R-:W-:Y:S02]  /*ef30*/  FMUL.FTZ R87, R2.reuse, R87 ;  /* 0x0000005702577220 */ /* 0x040fe40000410000 */
[C---:B------:R-:W-:Y:S02]  /*ef40*/  FMUL.FTZ R98, R2.reuse, R98 ;  /* 0x0000006202627220 */ /* 0x040fe40000410000 */
[C---:B------:R-:W-:Y:S04]  /*ef50*/  HMMA.16816.F32 R80, R16.reuse, R24, R80 ;  /* 0x000000181050723c */ /* 0x040fe80000001850 */
[C---:B------:R-:W-:Y:S01]  /*ef60*/  FMUL.FTZ R99, R2.reuse, R99 ;  /* 0x0000006302637220 */ /* 0x040fe20000410000 */
[----:B------:R-:W-:Y:S01]  /*ef70*/  MUFU.EX2 R149, R149 ;  /* 0x0000009500957308 */ /* 0x000fe20000000800 */
[C---:B------:R-:W-:Y:S02]  /*ef80*/  FMUL.FTZ R102, R2.reuse, R102 ;  /* 0x0000006602667220 */ /* 0x040fe40000410000 */
[C---:B------:R-:W-:Y:S01]  /*ef90*/  HMMA.16816.F32 R84, R16.reuse, R26, R84 ;  /* 0x0000001a1054723c */ /* 0x040fe20000001854 */
[----:B------:R-:W3:Y:S03]  /*efa0*/  LDSM.16.MT88.4 R24, [R210+0x3100] ;  /* 0x00310000d218783b */ /* 0x000ee60000004200 */
[C---:B------:R-:W-:Y:S02]  /*efb0*/  FMUL.FTZ R90, R2.reuse, R90 ;  /* 0x0000005a025a7220 */ /* 0x040fe40000410000 */
[C---:B------:R-:W-:Y:S01]  /*efc0*/  FMUL.FTZ R91, R2.reuse, R91 ;  /* 0x0000005b025b7220 */ /* 0x040fe20000410000 */
[----:B------:R-:W-:Y:S01]  /*efd0*/  MUFU.EX2 R134, R134 ;  /* 0x0000008600867308 */ /* 0x000fe20000000800 */
[C---:B------:R-:W-:Y:S04]  /*efe0*/  FMUL.FTZ R103, R2.reuse, R103 ;  /* 0x0000006702677220 */ /* 0x040fe80000410000 */
[C---:B------:R-:W-:Y:S01]  /*eff0*/  FMUL.FTZ R106, R2.reuse, R106 ;  /* 0x0000006a026a7220 */ /* 0x040fe20000410000 */
[C---:B-1----:R-:W-:Y:S03]  /*f000*/  HMMA.16816.F32 R88, R16.reuse, R8, R88 ;  /* 0x000000081058723c */ /* 0x042fe60000001858 */
[C---:B------:R-:W-:Y:S01]  /*f010*/  FMUL.FTZ R92, R3.reuse, R92 ;  /* 0x0000005c035c7220 */ /* 0x040fe20000410000 */
[----:B------:R-:W-:Y:S01]  /*f020*/  MUFU.EX2 R138, R138 ;  /* 0x0000008a008a7308 */ /* 0x000fe20000000800 */
[C---:B------:R-:W-:Y:S02]  /*f030*/  FMUL.FTZ R93, R3.reuse, R93 ;  /* 0x0000005d035d7220 */ /* 0x040fe40000410000 */
[C---:B------:R-:W-:Y:S02]  /*f040*/  FMUL.FTZ R94, R2.reuse, R94 ;  /* 0x0000005e025e7220 */ /* 0x040fe40000410000 */
[----:B------:R-:W-:Y:S03]  /*f050*/  FMUL.FTZ R95, R2, R95 ;  /* 0x0000005f025f7220 */ /* 0x000fe60000410000 */
[C---:B------:R-:W-:Y:S02]  /*f060*/  FMUL.FTZ R8, R3.reuse, R108 ;  /* 0x0000006c03087220 */ /* 0x040fe40000410000 */
[--C-:B------:R-:W-:Y:S01]  /*f070*/  FFMA.FTZ R108, R36, c[0x0][0x2d0], -R118.reuse ;  /* 0x0000b400246c7a23 */ /* 0x100fe20000010876 */
[----:B------:R-:W-:Y:S01]  /*f080*/  MUFU.EX2 R159, R159 ;  /* 0x0000009f009f7308 */ /* 0x000fe20000000800 */
[C---:B------:R-:W-:Y:S03]  /*f090*/  HMMA.16816.F32 R92, R16.reuse, R10, R92 ;  /* 0x0000000a105c723c */ /* 0x040fe6000000185c */
[----:B------:R-:W-:Y:S02]  /*f0a0*/  FMUL.FTZ R9, R3, R109 ;  /* 0x0000006d03097220 */ /* 0x000fe40000410000 */
[C---:B------:R-:W-:Y:S02]  /*f0b0*/  FMUL.FTZ R107, R2.reuse, R107 ;  /* 0x0000006b026b7220 */ /* 0x040fe40000410000 */
[C---:B------:R-:W-:Y:S01]  /*f0c0*/  FMUL.FTZ R10, R2.reuse, R110 ;  /* 0x0000006e020a7220 */ /* 0x040fe20000410000 */
[C---:B--2---:R-:W-:Y:S01]  /*f0d0*/  HMMA.16816.F32 R96, R16.reuse, R20, R96 ;  /* 0x000000141060723c */ /* 0x044fe20000001860 */
[----:B------:R-:W-:Y:S03]  /*f0e0*/  MUFU.EX2 R108, R108 ;  /* 0x0000006c006c7308 */ /* 0x000fe60000000800 */
[--C-:B------:R-:W-:Y:S02]  /*f0f0*/  FFMA.FTZ R110, R37, c[0x0][0x2d0], -R118.reuse ;  /* 0x0000b400256e7a23 */ /* 0x100fe40000010876 */
[----:B------:R-:W-:Y:S01]  /*f100*/  LDSM.16.MT88.4 R36, [R208+0x900] ;  /* 0x00090000d024783b */ /* 0x000fe20000004200 */
[----:B------:R-:W-:Y:S01]  /*f110*/  FMUL.FTZ R11, R2, R111 ;  /* 0x0000006f020b7220 */ /* 0x000fe20000410000 */
[C---:B------:R-:W-:Y:S03]  /*f120*/  HMMA.16816.F32 R100, R16.reuse, R22, R100 ;  /* 0x000000161064723c */ /* 0x040fe60000001864 */
[----:B------:R-:W-:Y:S01]  /*f130*/  MUFU.EX2 R110, R110 ;  /* 0x0000006e006e7308 */ /* 0x000fe20000000800 */
[----:B------:R-:W-:Y:S02]  /*f140*/  FFMA.FTZ R111, R32, c[0x0][0x2d0], -R118 ;  /* 0x0000b400206f7a23 */ /* 0x000fe40000010876 */
[----:B------:R-:W1:Y:S01]  /*f150*/  LDSM.16.MT88.4 R20, [R208+0x3100] ;  /* 0x00310000d014783b */ /* 0x000e620000004200 */
[C---:B------:R-:W-:Y:S01]  /*f160*/  FMUL.FTZ R54, R2.reuse, R54 ;  /* 0x0000003602367220 */ /* 0x040fe20000410000 */
[C---:B---3--:R-:W-:Y:S04]  /*f170*/  HMMA.16816.F32 R8, R16.reuse, R24, R8 ;  /* 0x000000181008723c */ /* 0x048fe80000001808 */
[C---:B------:R-:W-:Y:S01]  /*f180*/  FMUL.FTZ R55, R2.reuse, R55 ;  /* 0x0000003702377220 */ /* 0x040fe20000410000 */
[----:B------:R-:W-:Y:S01]  /*f190*/  MUFU.EX2 R111, R111 ;  /* 0x0000006f006f7308 */ /* 0x000fe20000000800 */
[----:B------:R-:W-:Y:S02]  /*f1a0*/  FFMA.FTZ R109, R131, c[0x0][0x2d0], -R46 ;  /* 0x0000b400836d7a23 */ /* 0x000fe4000001082e */
[C---:B------:R-:W-:Y:S01]  /*f1b0*/  HMMA.16816.F32 R104, R16.reuse, R26, R104 ;  /* 0x0000001a1068723c */ /* 0x040fe20000001868 */
[----:B------:R-:W2:Y:S03]  /*f1c0*/  LDSM.16.MT88.4 R24, [R212+0x900] ;  /* 0x00090000d418783b */ /* 0x000ea60000004200 */
[----:B------:R-:W-:Y:S02]  /*f1d0*/  FFMA.FTZ R131, R33, c[0x0][0x2d0], -R118 ;  /* 0x0000b40021837a23 */ /* 0x000fe40000010876 */
[C---:B------:R-:W-:Y:S01]  /*f1e0*/  FMUL.FTZ R58, R2.reuse, R58 ;  /* 0x0000003a023a7220 */ /* 0x040fe20000410000 */
[----:B------:R-:W3:Y:S01]  /*f1f0*/  MUFU.EX2 R109, R109 ;  /* 0x0000006d006d7308 */ /* 0x000ee20000000800 */
[C---:B------:R-:W-:Y:S01]  /*f200*/  HMMA.16816.F32 R52, R16.reuse, R28, R52 ;  /* 0x0000001c1034723c */ /* 0x040fe20000001834 */
[----:B------:R-:W-:Y:S03]  /*f210*/  LDSM.16.MT88.4 R32, [R209+0x900] ;  /* 0x00090000d120783b */ /* 0x000fe60000004200 */
[C---:B------:R-:W-:Y:S02]  /*f220*/  FMUL.FTZ R59, R2.reuse, R59 ;  /* 0x0000003b023b7220 */ /* 0x040fe40000410000 */
[C---:B------:R-:W-:Y:S02]  /*f230*/  FMUL.FTZ R61, R3.reuse, R61 ;  /* 0x0000003d033d7220 */ /* 0x040fe40000410000 */
[C---:B------:R-:W-:Y:S01]  /*f240*/  FMUL.FTZ R62, R2.reuse, R62 ;  /* 0x0000003e023e7220 */ /* 0x040fe20000410000 */
[----:B------:R-:W5:Y:S02]  /*f250*/  MUFU.EX2 R131, R131 ;  /* 0x0000008300837308 */ /* 0x000f640000000800 */
[C---:B------:R-:W-:Y:S01]  /*f260*/  HMMA.16816.F32 R56, R16.reuse, R30, R56 ;  /* 0x0000001e1038723c */ /* 0x040fe20000001838 */
[----:B------:R-:W2:Y:S02]  /*f270*/  LDSM.16.MT88.4 R28, [R210+0x900] ;  /* 0x00090000d21c783b */ /* 0x000ea40000004200 */
[C---:B------:R-:W-:Y:S02]  /*f280*/  FMUL.FTZ R63, R2.reuse, R63 ;  /* 0x0000003f023f7220 */ /* 0x040fe40000410000 */
[C---:B------:R-:W-:Y:S02]  /*f290*/  FMUL.FTZ R64, R3.reuse, R64 ;  /* 0x0000004003407220 */ /* 0x040fe40000410000 */
[----:B------:R-:W-:Y:S01]  /*f2a0*/  FMUL.FTZ R65, R3, R65 ;  /* 0x0000004103417220 */ /* 0x000fe20000410000 */
[----:B------:R-:W-:Y:S01]  /*f2b0*/  MUFU.EX2 R140, R140 ;  /* 0x0000008c008c7308 */ /* 0x000fe20000000800 */
[C---:B------:R-:W-:Y:S01]  /*f2c0*/  FMUL.FTZ R66, R2.reuse, R66 ;  /* 0x0000004202427220 */ /* 0x040fe20000410000 */
[C---:B-1----:R-:W-:Y:S03]  /*f2d0*/  HMMA.16816.F32 R60, R16.reuse, R20, R60 ;  /* 0x00000014103c723c */ /* 0x042fe6000000183c */
[----:B------:R-:W-:Y:S02]  /*f2e0*/  FMUL.FTZ R67, R2, R67 ;  /* 0x0000004302437220 */ /* 0x000fe40000410000 */
[--C-:B------:R-:W-:Y:S02]  /*f2f0*/  FFMA.FTZ R120, R120, c[0x0][0x2d0], -R46.reuse ;  /* 0x0000b40078787a23 */ /* 0x100fe4000001082e */
[----:B------:R-:W-:Y:S01]  /*f300*/  FFMA.FTZ R46, R44, c[0x0][0x2d0], -R46 ;  /* 0x0000b4002c2e7a23 */ /* 0x000fe2000001082e */
[----:B------:R-:W-:Y:S01]  /*f310*/  MUFU.EX2 R163, R163 ;  /* 0x000000a300a37308 */ /* 0x000fe20000000800 */
[--C-:B------:R-:W-:Y:S01]  /*f320*/  FFMA.FTZ R155, R251, c[0x0][0x2d0], -R118.reuse ;  /* 0x0000b400fb9b7a23 */ /* 0x100fe20000010876 */
[----:B------:R-:W-:Y:S01]  /*f330*/  HMMA.16816.F32 R64, R16, R22, R64 ;  /* 0x000000161040723c */ /* 0x000fe20000001840 */
[----:B------:R-:W1:Y:S02]  /*f340*/  LDSM.16.MT88.4 R20, [R212+0x3900] ;  /* 0x00390000d414783b */ /* 0x000e640000004200 */
[--C-:B------:R-:W-:Y:S02]  /*f350*/  FFMA.FTZ R136, R249, c[0x0][0x2d0], -R118.reuse ;  /* 0x0000b400f9887a23 */ /* 0x100fe40000010876 */
[--C-:B------:R-:W-:Y:S02]  /*f360*/  FFMA.FTZ R157, R157, c[0x0][0x2d0], -R118.reuse ;  /* 0x0000b4009d9d7a23 */ /* 0x100fe40000010876 */
[----:B----4-:R-:W-:Y:S01]  /*f370*/  F2FP.PACK_AB R16, R122, R119 ;  /* 0x000000777a10723e */ /* 0x010fe200000000ff */
[----:B------:R4:W-:Y:S01]  /*f380*/  MUFU.EX2 R121, R46 ;  /* 0x0000002e00797308 */ /* 0x0009e20000000800 */
[----:B---3--:R-:W-:Y:S03]  /*f390*/  F2FP.PACK_AB R18, R109, R128 ;  /* 0x000000806d12723e */ /* 0x008fe600000000ff */
[----:B------:R-:W-:Y:S01]  /*f3a0*/  F2FP.PACK_AB R17, R111, R108 ;  /* 0x0000006c6f11723e */ /* 0x000fe200000000ff */
[--C-:B------:R-:W-:Y:S01]  /*f3b0*/  FFMA.FTZ R142, R245, c[0x0][0x2d0], -R118.reuse ;  /* 0x0000b400f58e7a23 */ /* 0x100fe20000010876 */
[----:B-----5:R-:W-:Y:S01]  /*f3c0*/  F2FP.PACK_AB R19, R131, R110 ;  /* 0x0000006e8313723e */ /* 0x020fe200000000ff */
[--C-:B------:R-:W-:Y:S02]  /*f3d0*/  FFMA.FTZ R167, R167, c[0x0][0x2d0], -R118.reuse ;  /* 0x0000b400a7a77a23 */ /* 0x100fe40000010876 */
[--C-:B------:R-:W-:Y:S01]  /*f3e0*/  FFMA.FTZ R148, R165, c[0x0][0x2d0], -R118.reuse ;  /* 0x0000b400a5947a23 */ /* 0x100fe20000010876 */
[----:B------:R-:W3:Y:S01]  /*f3f0*/  MUFU.EX2 R155, R155 ;  /* 0x0000009b009b7308 */ /* 0x000ee20000000800 */
[--C-:B------:R-:W-:Y:S02]  /*f400*/  FFMA.FTZ R161, R161, c[0x0][0x2d0], -R118.reuse ;  /* 0x0000b400a1a17a23 */ /* 0x100fe40000010876 */
[C---:B--2---:R-:W-:Y:S03]  /*f410*/  HMMA.16816.F32 R4, R16.reuse, R24, R4 ;  /* 0x000000181004723c */ /* 0x044fe60000001804 */
[--C-:B------:R-:W-:Y:S02]  /*f420*/  FFMA.FTZ R151, R151, c[0x0][0x2d0], -R118.reuse ;  /* 0x0000b40097977a23 */ /* 0x100fe40000010876 */
[--C-:B------:R-:W-:Y:S02]  /*f430*/  FFMA.FTZ R154, R137, c[0x0][0x2d0], -R118.reuse ;  /* 0x0000b400899a7a23 */ /* 0x100fe40000010876 */
[----:B------:R-:W-:Y:S01]  /*f440*/  MUFU.EX2 R136, R136 ;  /* 0x0000008800887308 */ /* 0x000fe20000000800 */
[C---:B------:R-:W-:Y:S01]  /*f450*/  HMMA.16816.F32 R68, R16.reuse, R26, R68 ;  /* 0x0000001a1044723c */ /* 0x040fe20000001844 */
[----:B------:R-:W2:Y:S03]  /*f460*/  LDSM.16.MT88.4 R24, [R210+0x3900] ;  /* 0x00390000d218783b */ /* 0x000ea60000004200 */
[--C-:B------:R-:W-:Y:S02]  /*f470*/  FFMA.FTZ R135, R135, c[0x0][0x2d0], -R118.reuse ;  /* 0x0000b40087877a23 */ /* 0x100fe40000010876 */
[--C-:B------:R-:W-:Y:S02]  /*f480*/  FFMA.FTZ R129, R129, c[0x0][0x2d0], -R118.reuse ;  /* 0x0000b40081817a23 */ /* 0x100fe40000010876 */
[C---:B------:R-:W-:Y:S01]  /*f490*/  HMMA.16816.F32 R72, R16.reuse, R28, R72 ;  /* 0x0000001c1048723c */ /* 0x040fe20000001848 */
[----:B----4-:R-:W-:Y:S01]  /*f4a0*/  LDSM.16.MT88.4 R44, [R209+0x2900] ;  /* 0x00290000d12c783b */ /* 0x010fe20000004200 */
[----:B------:R-:W4:Y:S02]  /*f4b0*/  MUFU.EX2 R157, R157 ;  /* 0x0000009d009d7308 */ /* 0x000f240000000800 */
[----:B------:R-:W-:Y:S02]  /*f4c0*/  FFMA.FTZ R118, R13, c[0x0][0x2d0], -R118 ;  /* 0x0000b4000d767a23 */ /* 0x000fe40000010876 */
[----:B------:R-:W-:Y:S02]  /*f4d0*/  FFMA.FTZ R48, R3, R242, R48 ;  /* 0x000000f203307223 */ /* 0x000fe40000010030 */
[C---:B------:R-:W-:Y:S01]  /*f4e0*/  HMMA.16816.F32 R76, R16.reuse, R30, R76 ;  /* 0x0000001e104c723c */ /* 0x040fe2000000184c */
[----:B------:R-:W5:Y:S03]  /*f4f0*/  LDSM.16.MT88.4 R28, [R209+0x3900] ;  /* 0x00390000d11c783b */ /* 0x000f660000004200 */
[----:B------:R-:W-:Y:S01]  /*f500*/  MUFU.EX2 R142, R142 ;  /* 0x0000008e008e7308 */ /* 0x000fe20000000800 */
[----:B------:R-:W-:Y:S02]  /*f510*/  FFMA.FTZ R117, R2, R241, R117 ;  /* 0x000000f102757223 */ /* 0x000fe40000010075 */
[----:B------:R-:W-:Y:S01]  /*f520*/  FADD.FTZ R15, R15, R48 ;  /* 0x000000300f0f7221 */ /* 0x000fe20000010000 */
[C---:B------:R-:W-:Y:S04]  /*f530*/  HMMA.16816.F32 R80, R16.reuse, R32, R80 ;  /* 0x000000201050723c */ /* 0x040fe80000001850 */
[----:B------:R-:W-:Y:S02]  /*f540*/  FADD.FTZ R116, R116, R117 ;  /* 0x0000007574747221 */ /* 0x000fe40000010000 */
[----:B------:R-:W1:Y:S01]  /*f550*/  MUFU.EX2 R167, R167 ;  /* 0x000000a700a77308 */ /* 0x000e620000000800 */
[----:B------:R-:W-:Y:S01]  /*f560*/  FADD.FTZ R14, R14, R15 ;  /* 0x0000000f0e0e7221 */ /* 0x000fe20000010000 */
[C---:B------:R-:W-:Y:S01]  /*f570*/  HMMA.16816.F32 R84, R16.reuse, R34, R84 ;  /* 0x000000221054723c */ /* 0x040fe20000001854 */
[----:B------:R-:W3:Y:S03]  /*f580*/  LDSM.16.MT88.4 R32, [R208+0x3900] ;  /* 0x00390000d020783b */ /* 0x000ee60000004200 */
[----:B------:R-:W-:Y:S02]  /*f590*/  FADD.FTZ R3, R51, R116 ;  /* 0x0000007433037221 */ /* 0x000fe40000010000 */
[----:B------:R-:W-:Y:S02]  /*f5a0*/  FADD.FTZ R14, R49, R14 ;  /* 0x0000000e310e7221 */ /* 0x000fe40000010000 */
[C---:B------:R-:W-:Y:S01]  /*f5b0*/  HMMA.16816.F32 R88, R16.reuse, R36, R88 ;  /* 0x000000241058723c */ /* 0x040fe20000001858 */
[----:B------:R-:W-:Y:S03]  /*f5c0*/  MUFU.EX2 R148, R148 ;  /* 0x0000009400947308 */ /* 0x000fe60000000800 */
[----:B------:R-:W-:Y:S02]  /*f5d0*/  FADD.FTZ R3, R50, R3 ;  /* 0x0000000332037221 */ /* 0x000fe40000010000 */
[----:B------:R-:W-:Y:S02]  /*f5e0*/  FADD.FTZ R119, R119, R14 ;  /* 0x0000000e77777221 */ /* 0x000fe40000010000 */
[C---:B------:R-:W-:Y:S01]  /*f5f0*/  HMMA.16816.F32 R92, R16.reuse, R38, R92 ;  /* 0x00000026105c723c */ /* 0x040fe2000000185c */
[----:B------:R-:W-:Y:S02]  /*f600*/  LDSM.16.MT88.4 R36, [R208+0x4100] ;  /* 0x00410000d024783b */ /* 0x000fe40000004200 */
[----:B------:R-:W3:Y:S01]  /*f610*/  MUFU.EX2 R161, R161 ;  /* 0x000000a100a17308 */ /* 0x000ee20000000800 */
[----:B------:R-:W-:Y:S02]  /*f620*/  FADD.FTZ R108, R108, R3 ;  /* 0x000000036c6c7221 */ /* 0x000fe40000010000 */
        /* <DEDUP_REMOVED lines=9> */
[----:B------:R-:W1:Y:S01]  /*f6c0*/  MUFU.EX2 R143, R143 ;  /* 0x0000008f008f7308 */ /* 0x000e620000000800 */
[C---:B--2---:R-:W-:Y:S04]  /*f6d0*/  HMMA.16816.F32 R8, R16.reuse, R24, R8 ;  /* 0x000000181008723c */ /* 0x044fe80000001808 */
[----:B------:R-:W-:Y:S02]  /*f6e0*/  FADD.FTZ R131, R131, R110 ;  /* 0x0000006e83837221 */ /* 0x000fe40000010000 */
[----:B------:R-:W-:Y:S02]  /*f6f0*/  IMAD.MOV.U32 R3, RZ, RZ, R0 ;  /* 0x000000ffff037224 */ /* 0x000fe400078e0000 */
[C---:B------:R-:W-:Y:S01]  /*f700*/  HMMA.16816.F32 R104, R16.reuse, R26, R104 ;  /* 0x0000001a1068723c */ /* 0x040fe20000001868 */
[----:B------:R-:W2:Y:S01]  /*f710*/  LDSM.16.MT88.4 R24, [R210+0x1100] ;  /* 0x00110000d218783b */ /* 0x000ea20000004200 */
[----:B------:R-:W-:Y:S06]  /*f720*/  MUFU.EX2 R139, R139 ;  /* 0x0000008b008b7308 */ /* 0x000fec0000000800 */
[C---:B-----5:R-:W-:Y:S04]  /*f730*/  HMMA.16816.F32 R52, R16.reuse, R28, R52 ;  /* 0x0000001c1034723c */ /* 0x060fe80000001834 */
[----:B------:R-:W5:Y:S04]  /*f740*/  MUFU.EX2 R152, R152 ;  /* 0x0000009800987308 */ /* 0x000f680000000800 */
[C---:B------:R-:W-:Y:S01]  /*f750*/  HMMA.16816.F32 R56, R16.reuse, R30, R56 ;  /* 0x0000001e1038723c */ /* 0x040fe20000001838 */
[----:B------:R-:W2:Y:S05]  /*f760*/  LDSM.16.MT88.4 R28, [R209+0x1100] ;  /* 0x00110000d11c783b */ /* 0x000eaa0000004200 */
[----:B------:R-:W-:Y:S02]  /*f770*/  MUFU.EX2 R151, R151 ;  /* 0x0000009700977308 */ /* 0x000fe40000000800 */
[C---:B---3--:R-:W-:Y:S08]  /*f780*/  HMMA.16816.F32 R60, R16.reuse, R32, R60 ;  /* 0x00000020103c723c */ /* 0x048ff0000000183c */
[----:B------:R-:W-:Y:S01]  /*f790*/  HMMA.16816.F32 R64, R16, R34, R64 ;  /* 0x000000221040723c */ /* 0x000fe20000001840 */
[----:B------:R-:W3:Y:S01]  /*f7a0*/  LDSM.16.MT88.4 R32, [R208+0x1100] ;  /* 0x00110000d020783b */ /* 0x000ee20000004200 */
[----:B------:R-:W2:Y:S05]  /*f7b0*/  MUFU.EX2 R154, R154 ;  /* 0x0000009a009a7308 */ /* 0x000eaa0000000800 */
[----:B------:R-:W-:Y:S01]  /*f7c0*/  F2FP.PACK_AB R16, R130, R141 ;  /* 0x0000008d8210723e */ /* 0x000fe200000000ff */
[----:B------:R-:W-:Y:S01]  /*f7d0*/  FADD.FTZ R141, R141, R128 ;  /* 0x000000808d8d7221 */ /* 0x000fe20000010000 */
[----:B------:R-:W-:Y:S03]  /*f7e0*/  F2FP.PACK_AB R18, R149, R132 ;  /* 0x000000849512723e */ /* 0x000fe600000000ff */
[----:B------:R-:W-:Y:S01]  /*f7f0*/  F2FP.PACK_AB R17, R155, R134 ;  /* 0x000000869b11723e */ /* 0x000fe200000000ff */
[----:B------:R-:W-:Y:S01]  /*f800*/  MUFU.EX2 R135, R135 ;  /* 0x0000008700877308 */ /* 0x000fe20000000800 */
[----:B----4-:R-:W-:Y:S01]  /*f810*/  F2FP.PACK_AB R19, R157, R136 ;  /* 0x000000889d13723e */ /* 0x010fe200000000ff */
[----:B------:R-:W-:Y:S02]  /*f820*/  FADD.FTZ R134, R134, R131 ;  /* 0x0000008386867221 */ /* 0x000fe40000010000 */
[----:B------:R-:W-:Y:S02]  /*f830*/  FADD.FTZ R141, R130, R141 ;  /* 0x0000008d828d7221 */ /* 0x000fe40000010000 */
[----:B------:R-:W-:Y:S02]  /*f840*/  FADD.FTZ R155, R155, R134 ;  /* 0x000000869b9b7221 */ /* 0x000fe40000010000 */
[C---:B-1----:R-:W-:Y:S02]  /*f850*/  HMMA.16816.F32 R4, R16.reuse, R20, R4 ;  /* 0x000000141004723c */ /* 0x042fe40000001804 */
[----:B------:R-:W1:Y:S01]  /*f860*/  MUFU.EX2 R156, R156 ;  /* 0x0000009c009c7308 */ /* 0x000e620000000800 */
[----:B------:R-:W-:Y:S02]  /*f870*/  FADD.FTZ R132, R132, R141 ;  /* 0x0000008d84847221 */ /* 0x000fe40000010000 */
[----:B------:R-:W-:Y:S02]  /*f880*/  FADD.FTZ R136, R136, R155 ;  /* 0x0000009b88887221 */ /* 0x000fe40000010000 */
[----:B------:R-:W-:Y:S01]  /*f890*/  FADD.FTZ R149, R149, R132 ;  /* 0x0000008495957221 */ /* 0x000fe20000010000 */
[C---:B------:R-:W-:Y:S01]  /*f8a0*/  HMMA.16816.F32 R68, R16.reuse, R22, R68 ;  /* 0x000000161044723c */ /* 0x040fe20000001844 */
[----:B------:R-:W4:Y:S03]  /*f8b0*/  LDSM.16.MT88.4 R20, [R212+0x4100] ;  /* 0x00410000d414783b */ /* 0x000f260000004200 */
[----:B------:R-:W-:Y:S01]  /*f8c0*/  MUFU.EX2 R123, R123 ;  /* 0x0000007b007b7308 */ /* 0x000fe20000000800 */
[----:B------:R-:W-:Y:S03]  /*f8d0*/  FADD.FTZ R157, R157, R136 ;  /* 0x000000889d9d7221 */ /* 0x000fe60000010000 */
[C---:B--2---:R-:W-:Y:S06]  /*f8e0*/  HMMA.16816.F32 R72, R16.reuse, R24, R72 ;  /* 0x000000181048723c */ /* 0x044fec0000001848 */
[----:B------:R-:W2:Y:S02]  /*f8f0*/  MUFU.EX2 R158, R158 ;  /* 0x0000009e009e7308 */ /* 0x000ea40000000800 */
[C---:B------:R-:W-:Y:S01]  /*f900*/  HMMA.16816.F32 R76, R16.reuse, R26, R76 ;  /* 0x0000001a104c723c */ /* 0x040fe2000000184c */
[----:B------:R-:W1:Y:S07]  /*f910*/  LDSM.16.MT88.4 R24, [R210+0x4100] ;  /* 0x00410000d218783b */ /* 0x000e6e0000004200 */
[C---:B------:R-:W-:Y:S01]  /*f920*/  HMMA.16816.F32 R80, R16.reuse, R28, R80 ;  /* 0x0000001c1050723c */ /* 0x040fe20000001850 */
[----:B------:R-:W1:Y:S07]  /*f930*/  MUFU.EX2 R120, R120 ;  /* 0x0000007800787308 */ /* 0x000e6e0000000800 */
[C---:B------:R-:W-:Y:S01]  /*f940*/  HMMA.16816.F32 R84, R16.reuse, R30, R84 ;  /* 0x0000001e1054723c */ /* 0x040fe20000001854 */
[----:B------:R-:W2:Y:S02]  /*f950*/  LDSM.16.MT88.4 R28, [R209+0x4100] ;  /* 0x00410000d11c783b */ /* 0x000ea40000004200 */
[----:B------:R-:W-:Y:S05]  /*f960*/  MUFU.EX2 R129, R129 ;  /* 0x0000008100817308 */ /* 0x000fea0000000800 */
[C---:B---3--:R-:W-:Y:S05]  /*f970*/  HMMA.16816.F32 R88, R16.reuse, R32, R88 ;  /* 0x000000201058723c */ /* 0x048fea0000001858 */
[----:B------:R-:W3:Y:S03]  /*f980*/  MUFU.EX2 R160, R160 ;  /* 0x000000a000a07308 */ /* 0x000ee60000000800 */
[C---:B------:R-:W-:Y:S01]  /*f990*/  HMMA.16816.F32 R92, R16.reuse, R34, R92 ;  /* 0x00000022105c723c */ /* 0x040fe2000000185c */
[----:B------:R-:W3:Y:S06]  /*f9a0*/  LDSM.16.MT88.4 R32, [R212+0x1900] ;  /* 0x00190000d420783b */ /* 0x000eec0000004200 */
[----:B------:R-:W-:Y:S01]  /*f9b0*/  MUFU.EX2 R133, R133 ;  /* 0x0000008500857308 */ /* 0x000fe20000000800 */
[C---:B----4-:R-:W-:Y:S08]  /*f9c0*/  HMMA.16816.F32 R96, R16.reuse, R20, R96 ;  /* 0x000000141060723c */ /* 0x050ff00000001860 */
[C---:B------:R-:W-:Y:S01]  /*f9d0*/  HMMA.16816.F32 R100, R16.reuse, R22, R100 ;  /* 0x000000161064723c */ /* 0x040fe20000001864 */
[----:B------:R-:W4:Y:S01]  /*f9e0*/  LDSM.16.MT88.4 R20, [R210+0x1900] ;  /* 0x00190000d214783b */ /* 0x000f220000004200 */
[----:B------:R-:W3:Y:S06]  /*f9f0*/  MUFU.EX2 R118, R118 ;  /* 0x0000007600767308 */ /* 0x000eec0000000800 */
[C---:B-1----:R-:W-:Y:S08]  /*fa00*/  HMMA.16816.F32 R8, R16.reuse, R24, R8 ;  /* 0x000000181008723c */ /* 0x042ff00000001808 */
[C---:B------:R-:W-:Y:S01]  /*fa10*/  HMMA.16816.F32 R104, R16.reuse, R26, R104 ;  /* 0x0000001a1068723c */ /* 0x040fe20000001868 */
[----:B------:R-:W1:Y:S07]  /*fa20*/  LDSM.16.MT88.4 R24, [R209+0x1900] ;  /* 0x00190000d118783b */ /* 0x000e6e0000004200 */
[C---:B--2---:R-:W-:Y:S08]  /*fa30*/  HMMA.16816.F32 R52, R16.reuse, R28, R52 ;  /* 0x0000001c1034723c */ /* 0x044ff00000001834 */
        /* <DEDUP_REMOVED lines=14> */
[C---:B---3--:R-:W-:Y:S03]  /*fb20*/  HMMA.16816.F32 R4, R16.reuse, R32, R4 ;  /* 0x000000201004723c */ /* 0x048fe60000001804 */
[----:B------:R-:W-:Y:S02]  /*fb30*/  FADD.FTZ R2, R148, R167 ;  /* 0x000000a794027221 */ /* 0x000fe40000010000 */
[----:B------:R-:W-:Y:S02]  /*fb40*/  FADD.FTZ R163, R163, R140 ;  /* 0x0000008ca3a37221 */ /* 0x000fe40000010000 */
[----:B------:R-:W-:Y:S01]  /*fb50*/  FADD.FTZ R2, R161, R2 ;  /* 0x00000002a1027221 */ /* 0x000fe20000010000 */
        /* <DEDUP_REMOVED lines=13> */
[----:B------:R-:W-:Y:S07]  /*fc30*/  LDSM.16.MT88.4 R32, [R208+0x2100] ;  /* 0x00210000d020783b */ /* 0x000fee0000004200 */
[C---:B----4-:R-:W-:Y:S08]  /*fc40*/  HMMA.16816.F32 R8, R16.reuse, R20, R8 ;  /* 0x000000141008723c */ /* 0x050ff00000001808 */
[C---:B------:R-:W-:Y:S01]  /*fc50*/  HMMA.16816.F32 R104, R16.reuse, R22, R104 ;  /* 0x000000161068723c */ /* 0x040fe20000001868 */
[----:B------:R-:W3:Y:S07]  /*fc60*/  LDSM.16.MT88.4 R20, [R209+0x2100] ;  /* 0x00210000d114783b */ /* 0x000eee0000004200 */
        /* <DEDUP_REMOVED lines=8> */
[----:B-----5:R-:W-:Y:S03]  /*fcf0*/  F2FP.PACK_AB R18, R152, R139 ;  /* 0x0000008b9812723e */ /* 0x020fe600000000ff */
[----:B------:R-:W-:Y:S01]  /*fd00*/  F2FP.PACK_AB R17, R154, R151 ;  /* 0x000000979a11723e */ /* 0x000fe200000000ff */
[----:B------:R-:W-:Y:S01]  /*fd10*/  FADD.FTZ R151, R151, R2 ;  /* 0x0000000297977221 */ /* 0x000fe20000010000 */
[----:B------:R-:W-:Y:S01]  /*fd20*/  F2FP.PACK_AB R19, R156, R135 ;  /* 0x000000879c13723e */ /* 0x000fe200000000ff */
[----:B------:R-:W-:Y:S01]  /*fd30*/  FADD.FTZ R150, R143, R150 ;  /* 0x000000968f967221 */ /* 0x000fe20000010000 */
[----:B------:R-:W-:Y:S01]  /*fd40*/  IADD3 R2, R169, -0x1, RZ ;  /* 0xffffffffa9027810 */ /* 0x000fe20007ffe0ff */
[----:B------:R-:W-:Y:S02]  /*fd50*/  FADD.FTZ R154, R154, R151 ;  /* 0x000000979a9a7221 */ /* 0x000fe40000010000 */
[----:B------:R-:W-:Y:S02]  /*fd60*/  FADD.FTZ R139, R139, R150 ;  /* 0x000000968b8b7221 */ /* 0x000fe40000010000 */
[C---:B-1----:R-:W-:Y:S03]  /*fd70*/  HMMA.16816.F32 R4, R16.reuse, R24, R4 ;  /* 0x000000181004723c */ /* 0x042fe60000001804 */
[----:B------:R-:W-:Y:S02]  /*fd80*/  FADD.FTZ R135, R135, R154 ;  /* 0x0000009a87877221 */ /* 0x000fe40000010000 */
[----:B------:R-:W-:Y:S02]  /*fd90*/  FADD.FTZ R152, R152, R139 ;  /* 0x0000008b98987221 */ /* 0x000fe40000010000 */
[----:B------:R-:W-:Y:S01]  /*fda0*/  FADD.FTZ R156, R156, R135 ;  /* 0x000000879c9c7221 */ /* 0x000fe20000010000 */
[C---:B------:R-:W-:Y:S01]  /*fdb0*/  HMMA.16816.F32 R68, R16.reuse, R26, R68 ;  /* 0x0000001a1044723c */ /* 0x040fe20000001844 */
[----:B------:R-:W1:Y:S03]  /*fdc0*/  LDSM.16.MT88.4 R24, [R212+0x5100] ;  /* 0x00510000d418783b */ /* 0x000e660000004200 */
[----:B------:R-:W-:Y:S02]  /*fdd0*/  IMAD.MOV.U32 R169, RZ, RZ, R2 ;  /* 0x000000ffffa97224 */ /* 0x000fe400078e0002 */
[----:B------:R-:W-:Y:S02]  /*fde0*/  IMAD.MOV.U32 R2, RZ, RZ, R12 ;  /* 0x000000ffff027224 */ /* 0x000fe400078e000c */
        /* <DEDUP_REMOVED lines=13> */
[C---:B------:R-:W-:Y:S08]  /*fec0*/  HMMA.16816.F32 R104, R16.reuse, R30, R104 ;  /* 0x0000001e1068723c */ /* 0x040ff00000001868 */
[C---:B------:R-:W-:Y:S08]  /*fed0*/  HMMA.16816.F32 R52, R16.reuse, R36, R52 ;  /* 0x000000241034723c */ /* 0x040ff00000001834 */
[C---:B------:R-:W-:Y:S08]  /*fee0*/  HMMA.16816.F32 R56, R16.reuse, R38, R56 ;  /* 0x000000261038723c */ /* 0x040ff00000001838 */
[C---:B---3--:R-:W-:Y:S08]  /*fef0*/  HMMA.16816.F32 R60, R16.reuse, R20, R60 ;  /* 0x00000014103c723c */ /* 0x048ff0000000183c */
        /* <DEDUP_REMOVED lines=21> */
[C---:B-1----:R-:W-:Y:S08]  /*10050*/  HMMA.16816.F32 R88, R16.reuse, R24, R88 ;  /* 0x000000181058723c */ /* 0x042ff00000001858 */
[C---:B------:R-:W-:Y:S01]  /*10060*/  HMMA.16816.F32 R92, R16.reuse, R26, R92 ;  /* 0x0000001a105c723c */ /* 0x040fe2000000185c */
[----:B------:R-:W1:Y:S07]  /*10070*/  LDSM.16.MT88.4 R24, [R209+0x5900] ;  /* 0x00590000d118783b */ /* 0x000e6e0000004200 */
[C---:B--2---:R-:W-:Y:S08]  /*10080*/  HMMA.16816.F32 R96, R16.reuse, R20, R96 ;  /* 0x000000141060723c */ /* 0x044ff00000001860 */
[C---:B------:R-:W-:Y:S01]  /*10090*/  HMMA.16816.F32 R100, R16.reuse, R22, R100 ;  /* 0x000000161064723c */ /* 0x040fe20000001864 */
[----:B------:R-:W2:Y:S07]  /*100a0*/  LDSM.16.MT88.4 R20, [R208+0x5900] ;  /* 0x00590000d014783b */ /* 0x000eae0000004200 */
[C---:B---3--:R-:W-:Y:S08]  /*100b0*/  HMMA.16816.F32 R108, R16.reuse, R4, R8 ;  /* 0x00000004106c723c */ /* 0x048ff00000001808 */
[C---:B------:R-:W-:Y:S08]  /*100c0*/  HMMA.16816.F32 R104, R16.reuse, R6, R104 ;  /* 0x000000061068723c */ /* 0x040ff00000001868 */
[C---:B-1----:R-:W-:Y:S08]  /*100d0*/  HMMA.16816.F32 R52, R16.reuse, R24, R52 ;  /* 0x000000181034723c */ /* 0x042ff00000001834 */
[C---:B------:R-:W-:Y:S08]  /*100e0*/  HMMA.16816.F32 R56, R16.reuse, R26, R56 ;  /* 0x0000001a1038723c */ /* 0x040ff00000001838 */
[C---:B--2---:R-:W-:Y:S08]  /*100f0*/  HMMA.16816.F32 R60, R16.reuse, R20, R60 ;  /* 0x00000014103c723c */ /* 0x044ff0000000183c */
[----:B------:R-:W-:Y:S01]  /*10100*/  HMMA.16816.F32 R64, R16, R22, R64 ;  /* 0x000000161040723c */ /* 0x000fe20000001840 */
[----:B------:R-:W-:-:S07]  /*10110*/  @P0 BRA `(.L_x_2448) ;  /* 0xffffc34000000947 */ /* 0x000fce000383ffff */
.L_x_2438:
[----:B------:R-:W1:Y:S01]  /*10120*/  SHFL.BFLY PT, R3, R242, 0x2, 0x1f ;  /* 0x0c401f00f2037f89 */ /* 0x000e6200000e0000 */
[----:B------:R-:W-:-:S02]  /*10130*/  MOV R4, RZ ;  /* 0x000000ff00047202 */ /* 0x000fc40000000f00 */
[----:B------:R-:W-:Y:S01]  /*10140*/  PLOP3.LUT P2, PT, PT, PT, PT, 0x8, 0x0 ;  /* 0x000000000000781c */ /* 0x000fe20003f4e170 */
[----:B------:R-:W2:Y:S01]  /*10150*/  SHFL.BFLY PT, R2, R241, 0x2, 0x1f ;  /* 0x0c401f00f1027f89 */ /* 0x000ea200000e0000 */
        /* <DEDUP_REMOVED lines=87> */
.L_x_2406:
[----:B------:R-:W-:Y:S01]  /*106d0*/  SHF.R.S32.HI R0, RZ, 0x1f, R220 ;  /* 0x0000001fff007819 */ /* 0x000fe200000114dc */
[----:B------:R-:W-:Y:S05]  /*106e0*/  @P2 BRA `(.L_x_2449) ;  /* 0x0000125000002947 */ /* 0x000fea0003800000 */
[----:B------:R-:W1:Y:S01]  /*106f0*/  S2R R2, SR_TID.X ;  /* 0x0000000000027919 */ /* 0x000e620000002100 */
[----:B------:R-:W-:Y:S02]  /*10700*/  F2FP.PACK_AB R112, R113, R112 ;  /* 0x000000707170723e */ /* 0x000fe400000000ff */
[----:B------:R-:W-:Y:S01]  /*10710*/  F2FP.PACK_AB R114, R115, R114 ;  /* 0x000000727372723e */ /* 0x000fe200000000ff */
[----:B------:R-:W-:Y:S01]  /*10720*/  BAR.SYNC.DEFER_BLOCKING 0x1, 0x100 ;  /* 0x0044000000007b1d */ /* 0x000fe20000010000 */
        /* <DEDUP_REMOVED lines=10> */
[----:B-1----:R-:W-:Y:S02]  /*107d0*/  SHF.R.S32.HI R5, RZ, 0x1f, R2 ;  /* 0x0000001fff057819 */ /* 0x002fe40000011402 */
[----:B------:R-:W-:Y:S02]  /*107e0*/  F2FP.PACK_AB R88, R89, R88 ;  /* 0x000000585958723e */ /* 0x000fe400000000ff */
[----:B------:R-:W-:Y:S02]  /*107f0*/  LEA.HI R8, R5, R2, RZ, 0x2 ;  /* 0x0000000205087211 */ /* 0x000fe400078f10ff */
[----:B------:R-:W-:-:S02]  /*10800*/  F2FP.PACK_AB R90, R91, R90 ;  /* 0x0000005a5b5a723e */ /* 0x000fc400000000ff */
[--C-:B------:R-:W-:Y:S02]  /*10810*/  SHF.R.S32.HI R10, RZ, 0x2, R8.reuse ;  /* 0x00000002ff0a7819 */ /* 0x100fe40000011408 */
[----:B------:R-:W-:Y:S02]  /*10820*/  SHF.R.S32.HI R9, RZ, 0x1f, R8 ;  /* 0x0000001fff097819 */ /* 0x000fe40000011408 */
[----:B------:R-:W-:Y:S02]  /*10830*/  LOP3.LUT R11, R8, 0xfffffffc, RZ, 0xc0, !PT ;  /* 0xfffffffc080b7812 */ /* 0x000fe400078ec0ff */
[----:B------:R-:W-:Y:S02]  /*10840*/  LEA.HI R9, R9, R10, RZ, 0x3 ;  /* 0x0000000a09097211 */ /* 0x000fe400078f18ff */
[----:B------:R-:W-:Y:S01]  /*10850*/  F2FP.PACK_AB R92, R93, R92 ;  /* 0x0000005c5d5c723e */ /* 0x000fe200000000ff */
[----:B------:R-:W-:Y:S01]  /*10860*/  IMAD.IADD R11, R2, 0x1, -R11 ;  /* 0x00000001020b7824 */ /* 0x000fe200078e0a0b */
[----:B------:R-:W-:-:S02]  /*10870*/  LOP3.LUT R9, R9, 0xfffffff8, RZ, 0xc0, !PT ;  /* 0xfffffff809097812 */ /* 0x000fc400078ec0ff */
[----:B------:R-:W-:Y:S02]  /*10880*/  F2FP.PACK_AB R94, R95, R94 ;  /* 0x0000005e5f5e723e */ /* 0x000fe400000000ff */
[----:B------:R-:W-:Y:S01]  /*10890*/  F2FP.PACK_AB R96, R97, R96 ;  /* 0x000000606160723e */ /* 0x000fe200000000ff */
[----:B------:R-:W-:Y:S01]  /*108a0*/  IMAD.IADD R10, R10, 0x1, -R9 ;  /* 0x000000010a0a7824 */ /* 0x000fe200078e0a09 */
[----:B------:R-:W-:Y:S02]  /*108b0*/  LEA.HI R9, R5, R2, RZ, 0x5 ;  /* 0x0000000205097211 */ /* 0x000fe400078f28ff */
[----:B------:R-:W-:Y:S01]  /*108c0*/  F2FP.PACK_AB R98, R99, R98 ;  /* 0x000000626362723e */ /* 0x000fe200000000ff */
[C---:B------:R-:W-:Y:S01]  /*108d0*/  IMAD.SHL.U32 R12, R10.reuse, 0x40, RZ ;  /* 0x000000400a0c7824 */ /* 0x040fe200078e00ff */
[----:B------:R-:W-:Y:S02]  /*108e0*/  SHF.R.S32.HI R8, RZ, 0x5, R9 ;  /* 0x00000005ff087819 */ /* 0x000fe40000011409 */
[----:B------:R-:W-:-:S02]  /*108f0*/  LOP3.LUT R14, R10, 0x1, RZ, 0xc0, !PT ;  /* 0x000000010a0e7812 */ /* 0x000fc400078ec0ff */
[----:B------:R-:W-:Y:S01]  /*10900*/  LOP3.LUT R12, R12, 0x1c0, RZ, 0xc0, !PT ;  /* 0x000001c00c0c7812 */ /* 0x000fe200078ec0ff */
[----:B------:R-:W-:Y:S01]  /*10910*/  IMAD R13, R8, 0x200, R11 ;  /* 0x00000200080d7824 */ /* 0x000fe200078e020b */
[----:B------:R-:W-:Y:S02]  /*10920*/  ISETP.NE.U32.AND P0, PT, R14, 0x1, PT ;  /* 0x000000010e00780c */ /* 0x000fe40003f05070 */
[----:B------:R-:W-:Y:S02]  /*10930*/  LEA.HI R12, R12, R12, RZ, 0x1d ;  /* 0x0000000c0c0c7211 */ /* 0x000fe400078fe8ff */
[----:B------:R-:W-:Y:S01]  /*10940*/  R2P PR, R10, 0x6 ;  /* 0x000000060a007804 */ /* 0x000fe20000000000 */
[----:B------:R-:W-:Y:S01]  /*10950*/  IMAD.MOV.U32 R10, RZ, RZ, 0x20 ;  /* 0x00000020ff0a7424 */ /* 0x000fe200078e00ff */
[----:B------:R-:W-:Y:S01]  /*10960*/  F2FP.PACK_AB R6, R101, R6 ;  /* 0x000000066506723e */ /* 0x000fe200000000ff */
[----:B------:R-:W-:Y:S01]  /*10970*/  IMAD.U32 R12, R13, 0x2, R12 ;  /* 0x000000020d0c7824 */ /* 0x000fe200078e000c */
[----:B------:R-:W-:-:S02]  /*10980*/  F2FP.PACK_AB R102, R103, R102 ;  /* 0x000000666766723e */ /* 0x000fc400000000ff */
[----:B------:R-:W-:Y:S01]  /*10990*/  SEL R10, R10, 0xffffffe0, !P1 ;  /* 0xffffffe00a0a7807 */ /* 0x000fe20004800000 */
[----:B------:R-:W-:Y:S01]  /*109a0*/  IMAD.SHL.U32 R13, R12, 0x2, RZ ;  /* 0x000000020c0d7824 */ /* 0x000fe200078e00ff */
[----:B------:R-:W-:Y:S02]  /*109b0*/  F2FP.PACK_AB R108, R109, R108 ;  /* 0x0000006c6d6c723e */ /* 0x000fe400000000ff */
[----:B------:R-:W-:Y:S01]  /*109c0*/  F2FP.PACK_AB R110, R111, R110 ;  /* 0x0000006e6f6e723e */ /* 0x000fe200000000ff */
[C---:B------:R-:W-:Y:S01]  /*109d0*/  IMAD.IADD R17, R13.reuse, 0x1, R10 ;  /* 0x000000010d117824 */ /* 0x040fe200078e020a */
[C---:B------:R-:W-:Y:S01]  /*109e0*/  IADD3 R12, R13.reuse, 0x80, RZ ;  /* 0x000000800d0c7810 */ /* 0x040fe20007ffe0ff */
[----:B------:R-:W-:Y:S01]  /*109f0*/  STS [R13+0x80], R112 ;  /* 0x000080700d007388 */ /* 0x000fe20000000800 */
[----:B------:R-:W-:Y:S02]  /*10a00*/  IADD3 R15, R13, 0x70, RZ ;  /* 0x000000700d0f7810 */ /* 0x000fe40007ffe0ff */
[----:B------:R-:W-:Y:S01]  /*10a10*/  @P0 IADD3 R15, R12, 0x10, RZ ;  /* 0x000000100c0f0810 */ /* 0x000fe20007ffe0ff */
[----:B------:R-:W-:Y:S01]  /*10a20*/  IMAD.MOV.U32 R12, RZ, RZ, 0x40 ;  /* 0x00000040ff0c7424 */ /* 0x000fe200078e00ff */
[----:B------:R-:W-:Y:S01]  /*10a30*/  STS [R13+0x480], R114 ;  /* 0x000480720d007388 */ /* 0x000fe20000000800 */
[----:B------:R-:W-:-:S02]  /*10a40*/  F2FP.PACK_AB R104, R105, R104 ;  /* 0x000000686968723e */ /* 0x000fc400000000ff */
[--C-:B------:R-:W-:Y:S01]  /*10a50*/  IMAD.IADD R19, R10, 0x1, R15.reuse ;  /* 0x000000010a137824 */ /* 0x100fe200078e020f */
[----:B------:R-:W-:Y:S01]  /*10a60*/  SEL R12, R12, 0xffffffc0, !P2 ;  /* 0xffffffc00c0c7807 */ /* 0x000fe20005000000 */
[----:B------:R-:W-:Y:S01]  /*10a70*/  STS [R15], R68 ;  /* 0x000000440f007388 */ /* 0x000fe20000000800 */
[----:B------:R-:W-:Y:S02]  /*10a80*/  F2FP.PACK_AB R106, R107, R106 ;  /* 0x0000006a6b6a723e */ /* 0x000fe400000000ff */
[----:B------:R-:W-:Y:S01]  /*10a90*/  F2FP.PACK_AB R52, R53, R52 ;  /* 0x000000343534723e */ /* 0x000fe200000000ff */
[--C-:B------:R-:W-:Y:S01]  /*10aa0*/  IMAD.IADD R21, R13, 0x1, R12.reuse ;  /* 0x000000010d157824 */ /* 0x100fe200078e020c */
[----:B------:R-:W-:Y:S01]  /*10ab0*/  STS [R15+0x400], R70 ;  /* 0x000400460f007388 */ /* 0x000fe20000000800 */
        /* <DEDUP_REMOVED lines=13> */
[----:B------:R-:W-:Y:S02]  /*10b90*/  F2FP.PACK_AB R3, R3, R66 ;  /* 0x000000420303723e */ /* 0x000fe400000000ff */
[----:B------:R-:W-:Y:S01]  /*10ba0*/  ISETP.NE.U32.AND P1, PT, RZ, c[0x0][0x508], PT ;  /* 0x00014200ff007a0c */ /* 0x000fe20003f25070 */
[----:B------:R-:W-:Y:S01]  /*10bb0*/  STS [R21+0x80], R80 ;  /* 0x0000805015007388 */ /* 0x000fe20000000800 */
[----:B------:R-:W-:-:S02]  /*10bc0*/  ISETP.NE.U32.AND P0, PT, RZ, c[0x0][0x500], PT ;  /* 0x00014000ff007a0c */ /* 0x000fc40003f05070 */
[----:B------:R-:W-:Y:S01]  /*10bd0*/  ISETP.NE.AND.EX P1, PT, RZ, c[0x0][0x50c], PT, P1 ;  /* 0x00014300ff007a0c */ /* 0x000fe20003f25310 */
[----:B------:R-:W-:Y:S01]  /*10be0*/  STS [R21+0x480], R82 ;  /* 0x0004805215007388 */ /* 0x000fe20000000800 */
[----:B------:R-:W-:-:S03]  /*10bf0*/  ISETP.NE.AND.EX P0, PT, RZ, c[0x0][0x504], PT, P0 ;  /* 0x00014100ff007a0c */ /* 0x000fc60003f05300 */
        /* <DEDUP_REMOVED lines=9> */
[----:B------:R2:W-:Y:S04]  /*10c90*/  STS [R15+0x4400], R102 ;  /* 0x004400660f007388 */ /* 0x0005e80000000800 */
[----:B------:R-:W-:Y:S04]  /*10ca0*/  STS [R17+0x4080], R108 ;  /* 0x0040806c11007388 */ /* 0x000fe80000000800 */
[----:B------:R3:W-:Y:S04]  /*10cb0*/  STS [R17+0x4480], R110 ;  /* 0x0044806e11007388 */ /* 0x0007e80000000800 */
[----:B------:R-:W-:Y:S04]  /*10cc0*/  STS [R19+0x4000], R104 ;  /* 0x0040006813007388 */ /* 0x000fe80000000800 */
[----:B------:R4:W-:Y:S01]  /*10cd0*/  STS [R19+0x4400], R106 ;  /* 0x0044006a13007388 */ /* 0x0009e20000000800 */
[----:B-1----:R-:W-:-:S03]  /*10ce0*/  IMAD.MOV.U32 R13, RZ, RZ, 0x4 ;  /* 0x00000004ff0d7424 */ /* 0x002fc600078e00ff */
[----:B------:R1:W-:Y:S04]  /*10cf0*/  STS [R21+0x4080], R52 ;  /* 0x0040803415007388 */ /* 0x0003e80000000800 */
[----:B------:R1:W-:Y:S01]  /*10d00*/  STS [R21+0x4480], R54 ;  /* 0x0044803615007388 */ /* 0x0003e20000000800 */
[----:B--2---:R-:W-:-:S03]  /*10d10*/  IMAD.WIDE R14, R228, R13, c[0x0][0x500] ;  /* 0x00014000e40e7625 */ /* 0x004fc600078e020d */
[----:B------:R1:W-:Y:S04]  /*10d20*/  STS [R23+0x4000], R56 ;  /* 0x0040003817007388 */ /* 0x0003e80000000800 */
[----:B------:R1:W-:Y:S04]  /*10d30*/  STS [R23+0x4400], R58 ;  /* 0x0044003a17007388 */ /* 0x0003e80000000800 */
[----:B------:R1:W-:Y:S04]  /*10d40*/  STS [R25+0x4080], R60 ;  /* 0x0040803c19007388 */ /* 0x0003e80000000800 */
[----:B------:R1:W-:Y:S04]  /*10d50*/  STS [R25+0x4480], R62 ;  /* 0x0044803e19007388 */ /* 0x0003e80000000800 */
[----:B------:R1:W-:Y:S04]  /*10d60*/  STS [R27+0x4000], R64 ;  /* 0x004000401b007388 */ /* 0x0003e80000000800 */
[----:B------:R1:W-:Y:S04]  /*10d70*/  STS [R27+0x4400], R3 ;  /* 0x004400031b007388 */ /* 0x0003e80000000800 */
[----:B------:R-:W-:Y:S01]  /*10d80*/  BAR.SYNC.DEFER_BLOCKING 0x1, 0x100 ;  /* 0x0044000000007b1d */ /* 0x000fe20000010000 */
[----:B------:R-:W-:-:S02]  /*10d90*/  IMAD.MOV.U32 R10, RZ, RZ, c[0x0][0x388] ;  /* 0x0000e200ff0a7624 */ /* 0x000fc400078e00ff */
[----:B------:R-:W-:-:S03]  /*10da0*/  @P1 IMAD.WIDE R12, R228, R13, c[0x0][0x508] ;  /* 0x00014200e40c1625 */ /* 0x000fc600078e020d */
[----:B---3--:R-:W2:Y:S04]  /*10db0*/  @P0 LDG.E R17, [R14.64] ;  /* 0x000000060e110981 */ /* 0x008ea8000c1e1900 */
[----:B------:R1:W5:Y:S01]  /*10dc0*/  @P1 LDG.E R10, [R12.64] ;  /* 0x000000060c0a1981 */ /* 0x000362000c1e1900 */
[----:B----4-:R-:W-:Y:S02]  /*10dd0*/  CS2R R18, SRZ ;  /* 0x0000000000127805 */ /* 0x010fe4000001ff00 */
[--C-:B--2---:R-:W-:Y:S01]  /*10de0*/  @P0 SHF.R.S32.HI R19, RZ, 0x1f, R17.reuse ;  /* 0x0000001fff130819 */ /* 0x104fe20000011411 */
[----:B------:R-:W-:Y:S01]  /*10df0*/  @P0 IMAD.MOV.U32 R18, RZ, RZ, R17 ;  /* 0x000000ffff120224 */ /* 0x000fe200078e0011 */
[----:B------:R-:W-:Y:S05]  /*10e00*/  @P1 BRA `(.L_x_2450) ;  /* 0x0000004000001947 */ /* 0x000fea0003800000 */
[----:B-1----:R-:W-:Y:S05]  /*10e10*/  @!P0 BRA `(.L_x_2450) ;  /* 0x0000003000008947 */ /* 0x002fea0003800000 */
[----:B-----5:R-:W2:Y:S04]  /*10e20*/  LDG.E R10, [R14.64] ;  /* 0x000000060e0a7981 */ /* 0x020ea8000c1e1900 */
[----:B------:R-:W2:Y:S02]  /*10e30*/  LDG.E R3, [R14.64+0x4] ;  /* 0x000004060e037981 */ /* 0x000ea4000c1e1900 */
[----:B--2---:R-:W-:-:S02]  /*10e40*/  IADD3 R10, -R10, R3, RZ ;  /* 0x000000030a0a7210 */ /* 0x004fc40007ffe1ff */
.L_x_2450:
[----:B-1----:R-:W-:Y:S01]  /*10e50*/  LOP3.LUT R3, R9, 0xffffffe0, RZ, 0xc0, !PT ;  /* 0xffffffe009037812 */ /* 0x002fe200078ec0ff */
[----:B------:R-:W1:Y:S01]  /*10e60*/  S2R R39, SR_CTAID.X ;  /* 0x0000000000277919 */ /* 0x000e620000002500 */
[----:B------:R-:W-:Y:S01]  /*10e70*/  SHF.R.S32.HI R9, RZ, 0x1f, R8 ;  /* 0x0000001fff097819 */ /* 0x000fe20000011408 */
[----:B------:R-:W-:Y:S01]  /*10e80*/  IMAD.MOV.U32 R13, RZ, RZ, c[0x0][0x4e8] ;  /* 0x00013a00ff0d7624 */ /* 0x000fe200078e00ff */
[----:B------:R-:W-:Y:S01]  /*10e90*/  MOV R22, R18 ;  /* 0x0000001200167202 */ /* 0x000fe20000000f00 */
[----:B------:R-:W-:Y:S01]  /*10ea0*/  IMAD.IADD R12, R2, 0x1, -R3 ;  /* 0x00000001020c7824 */ /* 0x000fe200078e0a03 */
[----:B------:R-:W-:Y:S01]  /*10eb0*/  LEA.HI R9, R9, R8, RZ, 0x3 ;  /* 0x0000000809097211 */ /* 0x000fe200078f18ff */
[----:B------:R-:W-:Y:S01]  /*10ec0*/  IMAD.MOV.U32 R23, RZ, RZ, R19 ;  /* 0x000000ffff177224 */ /* 0x000fe200078e0013 */
[----:B------:R-:W-:Y:S01]  /*10ed0*/  LEA.HI R3, R11, R11, RZ, 0x1 ;  /* 0x0000000b0b037211 */ /* 0x000fe200078f08ff */
[----:B------:R-:W-:Y:S01]  /*10ee0*/  BSSY B0, `(.L_x_2451) ;  /* 0x0000075000007945 */ /* 0x000fe20003800000 */
[----:B------:R-:W-:Y:S01]  /*10ef0*/  SHF.R.S32.HI R15, RZ, 0x1f, R12 ;  /* 0x0000001fff0f7819 */ /* 0x000fe2000001140c */
[----:B------:R-:W-:Y:S01]  /*10f00*/  IMAD.WIDE.U32 R22, R220, c[0x0][0x490], R22 ;  /* 0x00012400dc167a25 */ /* 0x000fe200078e0016 */
[----:B------:R-:W-:-:S02]  /*10f10*/  LOP3.LUT R9, R9, 0xffffff8, RZ, 0xc0, !PT ;  /* 0x0ffffff809097812 */ /* 0x000fc400078ec0ff */
[----:B------:R-:W-:Y:S02]  /*10f20*/  LEA.HI R6, R15, R12, RZ, 0x2 ;  /* 0x0000000c0f067211 */ /* 0x000fe400078f10ff */
[----:B------:R-:W-:Y:S02]  /*10f30*/  LOP3.LUT R14, R3, 0x1ffffffe, RZ, 0xc0, !PT ;  /* 0x1ffffffe030e7812 */ /* 0x000fe400078ec0ff */
[----:B------:R-:W-:Y:S01]  /*10f40*/  IADD3 R8, R8, -R9, RZ ;  /* 0x8000000908087210 */ /* 0x000fe20007ffe0ff */
[----:B------:R-:W-:Y:S01]  /*10f50*/  IMAD R9, R0, c[0x0][0x490], RZ ;  /* 0x0001240000097a24 */ /* 0x000fe200078e02ff */
[----:B------:R-:W-:Y:S01]  /*10f60*/  SHF.R.S32.HI R3, RZ, 0x2, R6 ;  /* 0x00000002ff037819 */ /* 0x000fe20000011406 */
[----:B------:R-:W-:Y:S01]  /*10f70*/  IMAD.IADD R15, R11, 0x1, -R14 ;  /* 0x000000010b0f7824 */ /* 0x000fe200078e0a0e */
[----:B------:R-:W-:Y:S01]  /*10f80*/  ISETP.NE.AND P1, PT, R13, 0x1, PT ;  /* 0x000000010d00780c */ /* 0x000fe20003f25270 */
[----:B------:R-:W-:Y:S01]  /*10f90*/  IMAD R13, R19, c[0x0][0x3a0], RZ ;  /* 0x0000e800130d7a24 */ /* 0x000fe200078e02ff */
[CC--:B------:R-:W-:Y:S01]  /*10fa0*/  LEA.HI R6, R5.reuse, R2.reuse, RZ, 0x3 ;  /* 0x0000000205067211 */ /* 0x0c0fe200078f18ff */
[----:B------:R-:W-:Y:S01]  /*10fb0*/  IMAD R8, R8, 0x10, R3 ;  /* 0x0000001008087824 */ /* 0x000fe200078e0203 */
[----:B------:R-:W-:Y:S01]  /*10fc0*/  LEA.HI R5, R5, R2, RZ, 0x6 ;  /* 0x0000000205057211 */ /* 0x000fe200078f30ff */
[----:B------:R-:W-:Y:S01]  /*10fd0*/  IMAD R3, R0, c[0x0][0x3e8], RZ ;  /* 0x0000fa0000037a24 */ /* 0x000fe200078e02ff */
[----:B------:R-:W-:Y:S01]  /*10fe0*/  LOP3.LUT R11, R6, 0xfffffff8, RZ, 0xc0, !PT ;  /* 0xfffffff8060b7812 */ /* 0x000fe200078ec0ff */
[----:B------:R-:W-:Y:S01]  /*10ff0*/  IMAD R0, R15, 0x8, R8 ;  /* 0x000000080f007824 */ /* 0x000fe200078e0208 */
[----:B------:R-:W-:Y:S01]  /*11000*/  SHF.R.S32.HI R6, RZ, 0x3, R6 ;  /* 0x00000003ff067819 */ /* 0x000fe20000011406 */
[----:B------:R-:W-:Y:S01]  /*11010*/  IMAD R13, R18, c[0x0][0x3a4], R13 ;  /* 0x0000e900120d7a24 */ /* 0x000fe200078e020d */
[----:B------:R-:W-:Y:S01]  /*11020*/  SHF.R.S32.HI R15, RZ, 0x1f, R228 ;  /* 0x0000001fff0f7819 */ /* 0x000fe200000114e4 */
[----:B-1----:R-:W-:Y:S01]  /*11030*/  IMAD R0, R39, 0x80, R0 ;  /* 0x0000008027007824 */ /* 0x002fe200078e0200 */
[----:B------:R-:W-:Y:S01]  /*11040*/  SEL R14, R228, RZ, !P0 ;  /* 0x000000ffe40e7207 */ /* 0x000fe20004000000 */
[----:B------:R-:W-:Y:S01]  /*11050*/  IMAD.WIDE.U32 R18, R18, c[0x0][0x3a0], RZ ;  /* 0x0000e80012127a25 */ /* 0x000fe200078e00ff */
[----:B------:R-:W-:-:S02]  /*11060*/  SEL R15, R15, RZ, !P0 ;  /* 0x000000ff0f0f7207 */ /* 0x000fc40004000000 */
[----:B------:R-:W-:Y:S01]  /*11070*/  LOP3.LUT P2, RZ, R12, 0x3, RZ, 0xc0, !PT ;  /* 0x000000030cff7812 */ /* 0x000fe2000784c0ff */
[----:B------:R-:W-:Y:S01]  /*11080*/  IMAD.IADD R11, R2, 0x1, -R11 ;  /* 0x00000001020b7824 */ /* 0x000fe200078e0a0b */
[----:B------:R-:W-:Y:S01]  /*11090*/  IADD3 R19, R19, R13, RZ ;  /* 0x0000000d13137210 */ /* 0x000fe20007ffe0ff */
[----:B------:R-:W-:-:S04]  /*110a0*/  @P1 IMAD.HI.U32 R2, R0, c[0x0][0x4ec], RZ ;  /* 0x00013b0000021a27 */ /* 0x000fc800078e00ff */
[C---:B------:R-:W-:Y:S02]  /*110b0*/  IMAD R9, R220.reuse, c[0x0][0x494], R9 ;  /* 0x00012500dc097a24 */ /* 0x040fe400078e0209 */
[----:B------:R-:W-:Y:S01]  /*110c0*/  IMAD.MOV.U32 R16, RZ, RZ, R0 ;  /* 0x000000ffff107224 */ /* 0x000fe200078e0000 */
[----:B------:R-:W-:Y:S01]  /*110d0*/  @P1 SHF.R.U32.HI R16, RZ, c[0x0][0x4f0], R2 ;  /* 0x00013c00ff101a19 */ /* 0x000fe20000011602 */
[C---:B------:R-:W-:Y:S01]  /*110e0*/  IMAD R3, R220.reuse, c[0x0][0x3ec], R3 ;  /* 0x0000fb00dc037a24 */ /* 0x040fe200078e0203 */
[----:B------:R-:W-:Y:S01]  /*110f0*/  LEA R2, R11, R6, 0x5 ;  /* 0x000000060b027211 */ /* 0x000fe200078e28ff */
[----:B------:R-:W-:Y:S01]  /*11100*/  IMAD.WIDE.U32 R18, R220, c[0x0][0x3e8], R18 ;  /* 0x0000fa00dc127a25 */ /* 0x000fe200078e0012 */
[----:B------:R-:W-:Y:S02]  /*11110*/  IADD3 R23, R23, R9, RZ ;  /* 0x0000000917177210 */ /* 0x000fe40007ffe0ff */
[--C-:B------:R-:W-:Y:S01]  /*11120*/  SHF.R.S32.HI R20, RZ, 0x1f, R16.reuse ;  /* 0x0000001fff147819 */ /* 0x100fe20000011410 */
[----:B------:R-:W-:-:S02]  /*11130*/  IMAD.MOV R9, RZ, RZ, -R16 ;  /* 0x000000ffff097224 */ /* 0x000fc400078e0a10 */
[----:B------:R-:W-:Y:S02]  /*11140*/  IMAD.IADD R19, R19, 0x1, R3 ;  /* 0x0000000113137824 */ /* 0x000fe400078e0203 */
[----:B------:R-:W-:Y:S02]  /*11150*/  IMAD R13, R39, 0x80, R2 ;  /* 0x00000080270d7824 */ /* 0x000fe400078e0202 */
[----:B------:R-:W-:Y:S02]  /*11160*/  IMAD R3, R15, c[0x0][0x498], RZ ;  /* 0x000126000f037a24 */ /* 0x000fe400078e02ff */
[----:B------:R-:W-:-:S04]  /*11170*/  IMAD.WIDE.U32 R22, R14, c[0x0][0x498], R22 ;  /* 0x000126000e167a25 */ /* 0x000fc800078e0016 */
[----:B------:R-:W-:Y:S01]  /*11180*/  IMAD R2, R9, c[0x0][0x4e8], R0 ;  /* 0x00013a0009027a24 */ /* 0x000fe200078e0200 */
[----:B------:R-:W-:Y:S01]  /*11190*/  IADD3 R16, P0, R16, R22, RZ ;  /* 0x0000001610107210 */ /* 0x000fe20007f1e0ff */
[----:B------:R-:W-:Y:S01]  /*111a0*/  @P1 IMAD.HI.U32 R0, R13, c[0x0][0x4ec], RZ ;  /* 0x00013b000d001a27 */ /* 0x000fe200078e00ff */
[----:B------:R-:W-:Y:S02]  /*111b0*/  MOV R9, R13 ;  /* 0x0000000d00097202 */ /* 0x000fe40000000f00 */
[----:B------:R-:W-:Y:S01]  /*111c0*/  SHF.R.S32.HI R12, RZ, 0x1f, R2 ;  /* 0x0000001fff0c7819 */ /* 0x000fe20000011402 */
[----:B------:R-:W-:Y:S01]  /*111d0*/  IMAD R3, R14, c[0x0][0x49c], R3 ;  /* 0x000127000e037a24 */ /* 0x000fe200078e0203 */
[----:B------:R-:W-:Y:S01]  /*111e0*/  @P1 SHF.R.U32.HI R9, RZ, c[0x0][0x4f0], R0 ;  /* 0x00013c00ff091a19 */ /* 0x000fe20000011600 */
[----:B------:R-:W-:Y:S02]  /*111f0*/  IMAD.SHL.U32 R0, R11, 0x8, RZ ;  /* 0x000000080b007824 */ /* 0x000fe400078e00ff */
[----:B------:R-:W-:Y:S01]  /*11200*/  IMAD R11, R12, c[0x0][0x488], RZ ;  /* 0x000122000c0b7a24 */ /* 0x000fe200078e02ff */
[----:B------:R-:W-:Y:S01]  /*11210*/  IADD3.X R17, R20, R23, R3, P0, !PT ;  /* 0x0000001714117210 */ /* 0x000fe200007fe403 */
[----:B------:R-:W-:Y:S01]  /*11220*/  IMAD.SHL.U32 R3, R6, 0x40, RZ ;  /* 0x0000004006037824 */ /* 0x000fe200078e00ff */
[----:B------:R-:W-:Y:S01]  /*11230*/  IADD3 R36, R0, 0x40, RZ ;  /* 0x0000004000247810 */ /* 0x000fe20007ffe0ff */
[----:B------:R-:W-:-:S02]  /*11240*/  IMAD R11, R2, c[0x0][0x48c], R11 ;  /* 0x00012300020b7a24 */ /* 0x000fc400078e020b */
[----:B------:R-:W-:Y:S01]  /*11250*/  IMAD.WIDE.U32 R16, R2, c[0x0][0x488], R16 ;  /* 0x0001220002107a25 */ /* 0x000fe200078e0010 */
[----:B------:R-:W-:-:S03]  /*11260*/  LOP3.LUT R3, R3, 0x1c0, RZ, 0xc0, !PT ;  /* 0x000001c003037812 */ /* 0x000fc600078ec0ff */
[----:B------:R-:W-:Y:S01]  /*11270*/  IMAD R15, R15, c[0x0][0x3f0], RZ ;  /* 0x0000fc000f0f7a24 */ /* 0x000fe200078e02ff */
[----:B------:R-:W-:Y:S01]  /*11280*/  LEA R12, P0, R16, c[0x0][0x450], 0x2 ;  /* 0x00011400100c7a11 */ /* 0x000fe200078010ff */
[----:B------:R-:W-:Y:S01]  /*11290*/  IMAD.MOV R32, RZ, RZ, -R9 ;  /* 0x000000ffff207224 */ /* 0x000fe200078e0a09 */
[----:B------:R-:W-:Y:S01]  /*112a0*/  IADD3 R11, R17, R11, RZ ;  /* 0x0000000b110b7210 */ /* 0x000fe20007ffe0ff */
[C---:B------:R-:W-:Y:S01]  /*112b0*/  IMAD R17, R14.reuse, c[0x0][0x3f4], R15 ;  /* 0x0000fd000e117a24 */ /* 0x040fe200078e020f */
[----:B------:R-:W-:Y:S01]  /*112c0*/  LOP3.LUT R2, R3, 0x38, R0, 0xf8, !PT ;  /* 0x0000003803027812 */ /* 0x000fe200078ef800 */
[----:B------:R-:W-:Y:S01]  /*112d0*/  SHFL.IDX PT, R42, R12, RZ, 0x1c1f ;  /* 0x001c1fff0c2a7589 */ /* 0x000fe200000e0000 */
[----:B------:R-:W-:Y:S01]  /*112e0*/  SHF.R.U32.HI R3, RZ, 0x3, R3 ;  /* 0x00000003ff037819 */ /* 0x000fe20000011603 */
[----:B------:R-:W-:Y:S01]  /*112f0*/  IMAD.WIDE.U32 R14, R14, c[0x0][0x3f0], R18 ;  /* 0x0000fc000e0e7a25 */ /* 0x000fe200078e0012 */
[----:B------:R-:W-:Y:S01]  /*11300*/  LEA.HI.X R11, R16, c[0x0][0x454], R11, 0x2, P0 ;  /* 0x00011500100b7a11 */ /* 0x000fe200000f140b */
[----:B------:R-:W-:Y:S01]  /*11310*/  SHFL.IDX PT, R34, R12, 0x1, 0x1c1f ;  /* 0x003c1f000c227f89 */ /* 0x000fe200000e0000 */
[----:B------:R-:W-:Y:S01]  /*11320*/  LOP3.LUT R3, R2, R3, RZ, 0x3c, !PT ;  /* 0x0000000302037212 */ /* 0x000fe200078e3cff */
[----:B------:R-:W-:Y:S01]  /*11330*/  IMAD R32, R32, c[0x0][0x4e8], R13 ;  /* 0x00013a0020207a24 */ /* 0x000fe200078e020d */
[----:B------:R-:W-:Y:S01]  /*11340*/  SHF.R.S32.HI R2, RZ, 0x1f, R9 ;  /* 0x0000001fff027819 */ /* 0x000fe20000011409 */
[----:B------:R-:W1:Y:S01]  /*11350*/  SHFL.IDX PT, R43, R11, RZ, 0x1c1f ;  /* 0x001c1fff0b2b7589 */ /* 0x000e6200000e0000 */
[----:B------:R-:W-:Y:S01]  /*11360*/  LEA R13, R39, R8, 0x7 ;  /* 0x00000008270d7211 */ /* 0x000fe200078e38ff */
[----:B------:R-:W-:Y:S01]  /*11370*/  IMAD.IADD R15, R15, 0x1, R17 ;  /* 0x000000010f0f7824 */ /* 0x000fe200078e0211 */
[----:B------:R-:W-:Y:S01]  /*11380*/  LEA R39, R39, R6, 0x7 ;  /* 0x0000000627277211 */ /* 0x000fe200078e38ff */
[----:B------:R-:W2:Y:S01]  /*11390*/  SHFL.IDX PT, R35, R11, 0x1, 0x1c1f ;  /* 0x003c1f000b237f89 */ /* 0x000ea200000e0000 */
[----:B------:R-:W-:Y:S01]  /*113a0*/  IMAD R8, R2, c[0x0][0x3e0], RZ ;  /* 0x0000f80002087a24 */ /* 0x000fe200078e02ff */
[----:B------:R-:W-:Y:S01]  /*113b0*/  IADD3 R17, R13, 0x8, RZ ;  /* 0x000000080d117810 */ /* 0x000fe20007ffe0ff */
[----:B-----5:R-:W-:-:S02]  /*113c0*/  IMAD R2, R10, c[0x0][0x4e8], RZ ;  /* 0x00013a000a027a24 */ /* 0x020fc400078e02ff */
[----:B------:R-:W-:Y:S02]  /*113d0*/  IMAD.SHL.U32 R10, R5, 0x8, RZ ;  /* 0x00000008050a7824 */ /* 0x000fe400078e00ff */
[----:B------:R-:W-:Y:S01]  /*113e0*/  IMAD R8, R9, c[0x0][0x3e4], R8 ;  /* 0x0000f90009087a24 */ /* 0x000fe200078e0208 */
[-C--:B------:R-:W-:Y:S01]  /*113f0*/  ISETP.GE.OR P0, PT, R13, R2.reuse, P2 ;  /* 0x000000020d00720c */ /* 0x080fe20001706670 */
[----:B------:R-:W-:Y:S01]  /*11400*/  IMAD.WIDE.U32 R14, R9, c[0x0][0x3e0], R14 ;  /* 0x0000f800090e7a25 */ /* 0x000fe200078e000e */
[----:B------:R-:W-:Y:S02]  /*11410*/  ISETP.GE.OR P2, PT, R17, R2, P2 ;  /* 0x000000021100720c */ /* 0x000fe40001746670 */
[----:B------:R-:W-:Y:S01]  /*11420*/  SHF.R.S32.HI R9, RZ, 0x1f, R32 ;  /* 0x0000001fff097819 */ /* 0x000fe20000011420 */
[----:B------:R-:W-:Y:S01]  /*11430*/  IMAD.IADD R15, R15, 0x1, R8 ;  /* 0x000000010f0f7824 */ /* 0x000fe200078e0208 */
[----:B------:R-:W-:-:S03]  /*11440*/  LOP3.LUT R10, R3, 0x7ffffe00, R10, 0xf8, !PT ;  /* 0x7ffffe00030a7812 */ /* 0x000fc600078ef80a */
[----:B------:R-:W-:Y:S01]  /*11450*/  IMAD R9, R9, c[0x0][0x3d8], RZ ;  /* 0x0000f60009097a24 */ /* 0x000fe200078e02ff */
[----:B------:R-:W-:-:S03]  /*11460*/  SHF.L.U32 R40, R10, 0x1, RZ ;  /* 0x000000010a287819 */ /* 0x000fc600000006ff */
[C---:B------:R-:W-:Y:S01]  /*11470*/  IMAD R3, R32.reuse, c[0x0][0x3dc], R9 ;  /* 0x0000f70020037a24 */ /* 0x040fe200078e0209 */
[----:B-1----:R1:W-:Y:S01]  /*11480*/  @!P0 ST.E [R42.64], R4 ;  /* 0x000000042a008985 */ /* 0x0023e2000c101906 */
[----:B------:R-:W-:-:S03]  /*11490*/  IMAD.WIDE.U32 R32, R32, c[0x0][0x3d8], R14 ;  /* 0x0000f60020207a25 */ /* 0x000fc600078e000e */
[----:B--2---:R1:W-:Y:S01]  /*114a0*/  @!P2 ST.E [R34.64], R7 ;  /* 0x000000072200a985 */ /* 0x0043e2000c101906 */
[----:B------:R-:W-:Y:S01]  /*114b0*/  IMAD.IADD R3, R33, 0x1, R3 ;  /* 0x0000000121037824 */ /* 0x000fe200078e0203 */
[C---:B------:R-:W-:Y:S02]  /*114c0*/  LEA R38, P0, R32.reuse, c[0x0][0x380], 0x1 ;  /* 0x0000e00020267a11 */ /* 0x040fe400078008ff */
        /* <DEDUP_REMOVED lines=22> */
.L_x_2452:
[----:B------:R-:W-:Y:S05]  /*11630*/  BSYNC B0 ;  /* 0x0000000000007941 */ /* 0x000fea0003800000 */
.L_x_2451:
        /* <DEDUP_REMOVED lines=15> */
.L_x_2454:
[----:B------:R-:W-:Y:S05]  /*11730*/  BSYNC B0 ;  /* 0x0000000000007941 */ /* 0x000fea0003800000 */
.L_x_2453:
        /* <DEDUP_REMOVED lines=15> */
.L_x_2456:
[----:B------:R-:W-:Y:S05]  /*11830*/  BSYNC B0 ;  /* 0x0000000000007941 */ /* 0x000fea0003800000 */
.L_x_2455:
        /* <DEDUP_REMOVED lines=16> */
.L_x_2449:
[----:B------:R-:W-:Y:S01]  /*11940*/  ISETP.NE.U32.AND P0, PT, RZ, c[0x0][0x508], PT ;  /* 0x00014200ff007a0c */ /* 0x000fe20003f05070 */
[----:B------:R-:W-:Y:S01]  /*11950*/  IMAD.MOV.U32 R9, RZ, RZ, 0x4 ;  /* 0x00000004ff097424 */ /* 0x000fe200078e00ff */
[----:B------:R-:W-:Y:S02]  /*11960*/  ISETP.NE.U32.AND P1, PT, RZ, c[0x0][0x500], PT ;  /* 0x00014000ff007a0c */ /* 0x000fe40003f25070 */
[----:B------:R-:W-:Y:S01]  /*11970*/  ISETP.NE.AND.EX P0, PT, RZ, c[0x0][0x50c], PT, P0 ;  /* 0x00014300ff007a0c */ /* 0x000fe20003f05300 */
[----:B------:R-:W-:Y:S01]  /*11980*/  IMAD.WIDE R6, R228, R9, c[0x0][0x500] ;  /* 0x00014000e4067625 */ /* 0x000fe200078e0209 */
[----:B------:R-:W-:-:S03]  /*11990*/  ISETP.NE.AND.EX P1, PT, RZ, c[0x0][0x504], PT, P1 ;  /* 0x00014100ff007a0c */ /* 0x000fc60003f25310 */
[----:B------:R-:W-:-:S08]  /*119a0*/  IMAD.MOV.U32 R3, RZ, RZ, c[0x0][0x388] ;  /* 0x0000e200ff037624 */ /* 0x000fd000078e00ff */
        /* <DEDUP_REMOVED lines=8> */
[----:B-----5:R-:W2:Y:S04]  /*11a30*/  LDG.E R3, [R6.64] ;  /* 0x0000000606037981 */ /* 0x020ea8000c1e1900 */
[----:B------:R-:W2:Y:S02]  /*11a40*/  LDG.E R2, [R6.64+0x4] ;  /* 0x0000040606027981 */ /* 0x000ea4000c1e1900 */
[----:B--2---:R-:W-:-:S02]  /*11a50*/  IADD3 R3, -R3, R2, RZ ;  /* 0x0000000203037210 */ /* 0x004fc40007ffe1ff */
.L_x_2457:
        /* <DEDUP_REMOVED lines=19> */
[----:B------:R-:W-:-:S04]  /*11b90*/  IMAD.WIDE.U32 R12, R220, c[0x0][0x490], R12 ;  /* 0x00012400dc0c7a25 */ /* 0x000fc800078e000c */
[----:B------:R-:W-:Y:S02]  /*11ba0*/  IMAD.IADD R15, R4, 0x1, R13 ;  /* 0x00000001040f7824 */ /* 0x000fe400078e020d */
[----:B------:R-:W-:Y:S02]  /*11bb0*/  IMAD.MOV.U32 R14, RZ, RZ, R12 ;  /* 0x000000ffff0e7224 */ /* 0x000fe400078e000c */
[----:B------:R-:W-:Y:S02]  /*11bc0*/  IMAD R13, R5, c[0x0][0x498], RZ ;  /* 0x00012600050d7a24 */ /* 0x000fe400078e02ff */
[----:B------:R-:W-:-:S04]  /*11bd0*/  @P0 IMAD.HI.U32 R6, R8, c[0x0][0x4ec], RZ ;  /* 0x00013b0008060a27 */ /* 0x000fc800078e00ff */
[----:B------:R-:W-:Y:S01]  /*11be0*/  IMAD.WIDE.U32 R14, R228, c[0x0][0x498], R14 ;  /* 0x00012600e40e7a25 */ /* 0x000fe200078e000e */
[----:B------:R-:W-:-:S03]  /*11bf0*/  @P0 SHF.R.U32.HI R7, RZ, c[0x0][0x4f0], R6 ;  /* 0x00013c00ff070a19 */ /* 0x000fc60000011606 */
[----:B------:R-:W-:Y:S01]  /*11c00*/  IMAD R13, R228, c[0x0][0x49c], R13 ;  /* 0x00012700e40d7a24 */ /* 0x000fe200078e020d */
[C---:B------:R-:W-:Y:S02]  /*11c10*/  IADD3 R9, -R7.reuse, RZ, RZ ;  /* 0x000000ff07097210 */ /* 0x040fe40007ffe1ff */
[----:B------:R-:W-:Y:S02]  /*11c20*/  SHF.R.S32.HI R4, RZ, 0x1f, R7 ;  /* 0x0000001fff047819 */ /* 0x000fe40000011407 */
[----:B------:R-:W-:Y:S01]  /*11c30*/  IADD3 R12, P0, R7, R14, RZ ;  /* 0x0000000e070c7210 */ /* 0x000fe20007f1e0ff */
[----:B------:R-:W-:-:S03]  /*11c40*/  IMAD R9, R9, c[0x0][0x4e8], R8 ;  /* 0x00013a0009097a24 */ /* 0x000fc600078e0208 */
[----:B------:R-:W-:Y:S02]  /*11c50*/  IADD3.X R13, R4, R15, R13, P0, !PT ;  /* 0x0000000f040d7210 */ /* 0x000fe400007fe40d */
[----:B------:R-:W-:Y:S02]  /*11c60*/  SHF.R.S32.HI R6, RZ, 0x1f, R9 ;  /* 0x0000001fff067819 */ /* 0x000fe40000011409 */
[----:B------:R-:W-:Y:S01]  /*11c70*/  MOV R4, 0xff800000 ;  /* 0xff80000000047802 */ /* 0x000fe20000000f00 */
[----:B------:R-:W-:-:S04]  /*11c80*/  IMAD.WIDE.U32 R12, R9, c[0x0][0x488], R12 ;  /* 0x00012200090c7a25 */ /* 0x000fc800078e000c */
[----:B------:R-:W-:-:S04]  /*11c90*/  IMAD R6, R6, c[0x0][0x488], RZ ;  /* 0x0001220006067a24 */ /* 0x000fc800078e02ff */
[----:B------:R-:W-:Y:S01]  /*11ca0*/  IMAD R7, R9, c[0x0][0x48c], R6 ;  /* 0x0001230009077a24 */ /* 0x000fe200078e0206 */
[----:B------:R-:W-:-:S04]  /*11cb0*/  LEA R6, P0, R12, c[0x0][0x450], 0x2 ;  /* 0x000114000c067a11 */ /* 0x000fc800078010ff */
[----:B------:R-:W-:-:S04]  /*11cc0*/  IADD3 R7, R13, R7, RZ ;  /* 0x000000070d077210 */ /* 0x000fc80007ffe0ff */
[----:B------:R-:W-:-:S05]  /*11cd0*/  LEA.HI.X R7, R12, c[0x0][0x454], R7, 0x2, P0 ;  /* 0x000115000c077a11 */ /* 0x000fca00000f1407 */
[----:B------:R1:W-:Y:S02]  /*11ce0*/  STG.E [R6.64], R4 ;  /* 0x0000000406007986 */ /* 0x0003e4000c101906 */
.L_x_2459:
[----:B------:R-:W-:Y:S05]  /*11cf0*/  BSYNC B0 ;  /* 0x0000000000007941 */ /* 0x000fea0003800000 */
.L_x_2458:
[----:B-1----:R-:W1:Y:S01]  /*11d00*/  S2R R6, SR_CTAID.X ;  /* 0x0000000000067919 */ /* 0x002e620000002500 */
[----:B------:R-:W-:Y:S01]  /*11d10*/  SHF.R.S32.HI R9, RZ, 0x1f, R2 ;  /* 0x0000001fff097819 */ /* 0x000fe20000011402 */
[----:B------:R-:W-:Y:S01]  /*11d20*/  IMAD R7, R11, c[0x0][0x3a0], RZ ;  /* 0x0000e8000b077a24 */ /* 0x000fe200078e02ff */
[----:B------:R-:W-:Y:S01]  /*11d30*/  MOV R8, c[0x0][0x4e8] ;  /* 0x00013a0000087a02 */ /* 0x000fe20000000f00 */
[----:B------:R-:W-:Y:S01]  /*11d40*/  IMAD R5, R5, c[0x0][0x3f0], RZ ;  /* 0x0000fc0005057a24 */ /* 0x000fe200078e02ff */
[-C--:B------:R-:W-:Y:S01]  /*11d50*/  LEA.HI R4, R9, R2.reuse, RZ, 0x3 ;  /* 0x0000000209047211 */ /* 0x080fe200078f18ff */
[----:B------:R-:W-:Y:S01]  /*11d60*/  IMAD R7, R10, c[0x0][0x3a4], R7 ;  /* 0x0000e9000a077a24 */ /* 0x000fe200078e0207 */
[----:B------:R-:W-:Y:S01]  /*11d70*/  ISETP.NE.AND P0, PT, R8, 0x1, PT ;  /* 0x000000010800780c */ /* 0x000fe20003f05270 */
[----:B------:R-:W-:Y:S01]  /*11d80*/  IMAD.WIDE.U32 R10, R10, c[0x0][0x3a0], RZ ;  /* 0x0000e8000a0a7a25 */ /* 0x000fe200078e00ff */
[----:B------:R-:W-:Y:S01]  /*11d90*/  LOP3.LUT R9, R4, 0xfffffff8, RZ, 0xc0, !PT ;  /* 0xfffffff804097812 */ /* 0x000fe200078ec0ff */
[----:B------:R-:W-:Y:S01]  /*11da0*/  BSSY B0, `(.L_x_2460) ;  /* 0x000002f000007945 */ /* 0x000fe20003800000 */
[----:B------:R-:W-:Y:S01]  /*11db0*/  SHF.R.S32.HI R4, RZ, 0x3, R4 ;  /* 0x00000003ff047819 */ /* 0x000fe20000011404 */
[----:B------:R-:W-:Y:S01]  /*11dc0*/  IMAD R5, R228, c[0x0][0x3f4], R5 ;  /* 0x0000fd00e4057a24 */ /* 0x000fe200078e0205 */
[----:B------:R-:W-:Y:S01]  /*11dd0*/  IADD3 R9, -R9, R2, RZ ;  /* 0x0000000209097210 */ /* 0x000fe20007ffe1ff */
[----:B-----5:R-:W-:Y:S01]  /*11de0*/  IMAD R3, R3, c[0x0][0x4e8], RZ ;  /* 0x00013a0003037a24 */ /* 0x020fe200078e02ff */
[----:B------:R-:W-:Y:S01]  /*11df0*/  IADD3 R11, R11, R7, RZ ;  /* 0x000000070b0b7210 */ /* 0x000fe20007ffe0ff */
[----:B------:R-:W-:-:S02]  /*11e00*/  IMAD R7, R0, c[0x0][0x3e8], RZ ;  /* 0x0000fa0000077a24 */ /* 0x000fc400078e02ff */
[C---:B------:R-:W-:Y:S01]  /*11e10*/  IMAD R13, R9.reuse, 0x20, R4 ;  /* 0x00000020090d7824 */ /* 0x040fe200078e0204 */
[----:B------:R-:W-:Y:S01]  /*11e20*/  SHF.L.U32 R9, R9, 0x3, RZ ;  /* 0x0000000309097819 */ /* 0x000fe200000006ff */
[C---:B------:R-:W-:Y:S02]  /*11e30*/  IMAD R7, R220.reuse, c[0x0][0x3ec], R7 ;  /* 0x0000fb00dc077a24 */ /* 0x040fe400078e0207 */
[----:B------:R-:W-:Y:S01]  /*11e40*/  IMAD.WIDE.U32 R10, R220, c[0x0][0x3e8], R10 ;  /* 0x0000fa00dc0a7a25 */ /* 0x000fe200078e000a */
[C---:B-1----:R-:W-:Y:S02]  /*11e50*/  LEA R13, R6.reuse, R13, 0x7 ;  /* 0x0000000d060d7211 */ /* 0x042fe400078e38ff */
[----:B------:R-:W-:Y:S02]  /*11e60*/  LEA R4, R6, R4, 0x7 ;  /* 0x0000000406047211 */ /* 0x000fe400078e38ff */
[----:B------:R-:W-:Y:S01]  /*11e70*/  IADD3 R11, R7, R11, RZ ;  /* 0x0000000b070b7210 */ /* 0x000fe20007ffe0ff */
[----:B------:R-:W-:-:S04]  /*11e80*/  @P0 IMAD.HI.U32 R0, R13, c[0x0][0x4ec], RZ ;  /* 0x00013b000d000a27 */ /* 0x000fc800078e00ff */
[----:B------:R-:W-:Y:S01]  /*11e90*/  IMAD.MOV.U32 R2, RZ, RZ, R13 ;  /* 0x000000ffff027224 */ /* 0x000fe200078e000d */
[----:B------:R-:W-:Y:S01]  /*11ea0*/  @P0 SHF.R.U32.HI R2, RZ, c[0x0][0x4f0], R0 ;  /* 0x00013c00ff020a19 */ /* 0x000fe20000011600 */
[----:B------:R-:W-:-:S03]  /*11eb0*/  IMAD.WIDE.U32 R10, R228, c[0x0][0x3f0], R10 ;  /* 0x0000fc00e40a7a25 */ /* 0x000fc600078e000a */
[----:B------:R-:W-:Y:S02]  /*11ec0*/  SHF.R.S32.HI R7, RZ, 0x1f, R2 ;  /* 0x0000001fff077819 */ /* 0x000fe40000011402 */
[----:B------:R-:W-:Y:S02]  /*11ed0*/  IADD3 R0, -R2, RZ, RZ ;  /* 0x000000ff02007210 */ /* 0x000fe40007ffe1ff */
[----:B------:R-:W-:Y:S01]  /*11ee0*/  IADD3 R11, R11, R5, RZ ;  /* 0x000000050b0b7210 */ /* 0x000fe20007ffe0ff */
[----:B------:R-:W-:Y:S02]  /*11ef0*/  IMAD R7, R7, c[0x0][0x3e0], RZ ;  /* 0x0000f80007077a24 */ /* 0x000fe400078e02ff */
[----:B------:R-:W-:Y:S02]  /*11f00*/  IMAD R0, R0, c[0x0][0x4e8], R13 ;  /* 0x00013a0000007a24 */ /* 0x000fe400078e020d */
[----:B------:R-:W-:-:S04]  /*11f10*/  IMAD.WIDE.U32 R10, R2, c[0x0][0x3e0], R10 ;  /* 0x0000f800020a7a25 */ /* 0x000fc800078e000a */
[----:B------:R-:W-:Y:S01]  /*11f20*/  IMAD R7, R2, c[0x0][0x3e4], R7 ;  /* 0x0000f90002077a24 */ /* 0x000fe200078e0207 */
[----:B------:R-:W-:-:S03]  /*11f30*/  SHF.R.S32.HI R2, RZ, 0x1f, R0 ;  /* 0x0000001fff027819 */ /* 0x000fc60000011400 */
        /* <DEDUP_REMOVED lines=9> */
[----:B------:R-:W-:-:S03]  /*11fd0*/  IADD3 R5, R9, 0x40, RZ ;  /* 0x0000004009057810 */ /* 0x000fc60007ffe0ff */
        /* <DEDUP_REMOVED lines=11> */
.L_x_2461:
[----:B------:R-:W-:Y:S05]  /*12090*/  BSYNC B0 ;  /* 0x0000000000007941 */ /* 0x000fea0003800000 */
.L_x_2460:
        /* <DEDUP_REMOVED lines=15> */
.L_x_2463:
[----:B------:R-:W-:Y:S05]  /*12190*/  BSYNC B0 ;  /* 0x0000000000007941 */ /* 0x000fea0003800000 */
.L_x_2462:
        /* <DEDUP_REMOVED lines=15> */
.L_x_2465:
[----:B------:R-:W-:Y:S05]  /*12290*/  BSYNC B0 ;  /* 0x0000000000007941 */ /* 0x000fea0003800000 */
.L_x_2464:
[----:B------:R-:W-:Y:S01]  /*122a0*/  IADD3 R4, R4, 0x60, RZ ;  /* 0x0000006004047810 */ /* 0x000fe20007ffe0ff */
[----:B-1----:R1:W2:Y:S03]  /*122b0*/  SHFL.IDX PT, R7, R0, 0x3, 0x181f ;  /* 0x00781f0000077f89 */ /* 0x0022a600000e0000 */
[----:B------:R-:W-:Y:S01]  /*122c0*/  ISETP.GE.AND P0, PT, R4, R3, PT ;  /* 0x000000030400720c */ /* 0x000fe20003f06270 */
[----:B------:R1:W3:-:S12]  /*122d0*/  SHFL.IDX PT, R6, R2, 0x3, 0x181f ;  /* 0x00781f0002067f89 */ /* 0x0002d800000e0000 */
[----:B------:R-:W-:Y:S05]  /*122e0*/  @P0 EXIT ;  /* 0x000000000000094d */ /* 0x000fea0003800000 */
[----:B------:R-:W-:-:S13]  /*122f0*/  ISETP.GE.AND P0, PT, R9, c[0x0][0x3c8], PT ;  /* 0x0000f20009007a0c */ /* 0x000fda0003f06270 */
[----:B-123--:R-:W-:-:S05]  /*12300*/  @!P0 IMAD.WIDE R2, R9, 0x2, R6 ;  /* 0x0000000209028825 */ /* 0x00efca00078e0206 */
[----:B------:R1:W-:Y:S01]  /*12310*/  @!P0 ST.E.128 [R2.64], RZ ;  /* 0x000000ff02008985 */ /* 0x0003e2000c101d06 */
[----:B------:R-:W-:-:S13]  /*12320*/  ISETP.GE.AND P0, PT, R5, c[0x0][0x3c8], PT ;  /* 0x0000f20005007a0c */ /* 0x000fda0003f06270 */
[----:B------:R-:W-:Y:S05]  /*12330*/  @P0 EXIT ;  /* 0x000000000000094d */ /* 0x000fea0003800000 */
[----:B------:R-:W-:-:S04]  /*12340*/  SHF.R.S32.HI R0, RZ, 0x1f, R5 ;  /* 0x0000001fff007819 */ /* 0x000fc80000011405 */
[----:B------:R-:W-:-:S04]  /*12350*/  LEA.HI R0, R0, R5, RZ, 0x3 ;  /* 0x0000000500007211 */ /* 0x000fc800078f18ff */
[----:B-1----:R-:W-:-:S05]  /*12360*/  LOP3.LUT R3, R0, 0xfffffff8, RZ, 0xc0, !PT ;  /* 0xfffffff800037812 */ /* 0x002fca00078ec0ff */
[----:B------:R-:W-:-:S05]  /*12370*/  IMAD.WIDE R6, R3, 0x2, R6 ;  /* 0x0000000203067825 */ /* 0x000fca00078e0206 */
[----:B------:R-:W-:Y:S01]  /*12380*/  ST.E.128 [R6.64], RZ ;  /* 0x000000ff06007985 */ /* 0x000fe2000c101d06 */
[----:B------:R-:W-:Y:S05]  /*12390*/  EXIT ;  /* 0x000000000000794d */ /* 0x000fea0003800000 */
.L_x_2466:
        /* <DEDUP_REMOVED lines=14> */
.L_x_4362:


//--------------------- .text._ZN7cutlass13device_kernelIN5flash19enable_sm80_to_sm89INS1_16FlashAttnFwdSm80INS1_25CollectiveMainloopFwdSm80ILi8ELi1ELb1EN4cute5tupleIJNS5_1CILi128EEENS7_ILi96EEES8_EEELi128ENS_6half_tEfNS_4arch4Sm80ELb0ELb1ELb0ELb1ELb1ELb1ELb1ELb0EEENS1_21CollectiveEpilogueFwdINS6_IJS8_S8_S9_EEENS6_IJNS7_ILi1EEESH_SH_EEESB_SD_Li256ELb1ELb1ELb0ELb0EEENS1_19SingleTileSchedulerILb1ELb0ELb1ELi128EEEEEEEEEvNT_6ParamsE --------------------------
	.section	.text._ZN7cutlass13device_kernelIN5flash19enable_sm80_to_sm89INS1_16FlashAttnFwdSm80INS1_25CollectiveMainloopFwdSm80ILi8ELi1ELb1EN4cute5tupleIJNS5_1CILi128EEENS7_ILi96EEES8_EEELi128ENS_6half_tEfNS_4arch4Sm80ELb0ELb1ELb0ELb1ELb1ELb1ELb1ELb0EEENS1_21CollectiveEpilogueFwdINS6_IJS8_S8_S9_EEENS6_IJNS7_ILi1EEESH_SH_EEESB_SD_Li256ELb1ELb1ELb0ELb0EEENS1_19SingleTileSchedulerILb1ELb0ELb1ELi128EEEEEEEEEvNT_6ParamsE,"ax",@progbits
	.sectioninfo	@"SHI_REGISTERS=255"
	.align	128
.text._ZN7cutlass13device_kernelIN5flash19enable_sm80_to_sm89INS1_16FlashAttnFwdSm80INS1_25CollectiveMainloopFwdSm80ILi8ELi1ELb1EN4cute5tupleIJNS5_1CILi128EEENS7_ILi96EEES8_EEELi128ENS_6half_tEfNS_4arch4Sm80ELb0ELb1ELb0ELb1ELb1ELb1ELb1ELb0EEENS1_21CollectiveEpilogueFwdINS6_IJS8_S8_S9_EEENS6_IJNS7_ILi1EEESH_SH_EEESB_SD_Li256ELb1ELb1ELb0ELb0EEENS1_19SingleTileSchedulerILb1ELb0ELb1ELi128EEEEEEEEEvNT_6ParamsE:
        .type           _ZN7cutlass13device_kernelIN5flash19enable_sm80_to_sm89INS1_16FlashAttnFwdSm80INS1_25CollectiveMainloopFwdSm80ILi8ELi1ELb1EN4cute5tupleIJNS5_1CILi128EEENS7_ILi96EEES8_EEELi128ENS_6half_tEfNS_4arch4Sm80ELb0ELb1ELb0ELb1ELb1ELb1ELb1ELb0EEENS1_21CollectiveEpilogueFwdINS6_IJS8_S8_S9_EEENS6_IJNS7_ILi1EEESH_SH_EEESB_SD_Li256ELb1ELb1ELb0ELb0EEENS1_19SingleTileSchedulerILb1ELb0ELb1ELi128EEEEEEEEEvNT_6ParamsE,@function
        .size           _ZN7cutlass13device_kernelIN5flash19enable_sm80_to_sm89INS1_16FlashAttnFwdSm80INS1_25CollectiveMainloopFwdSm80ILi8ELi1ELb1EN4cute5tupleIJNS5_1CILi128EEENS7_ILi96EEES8_EEELi128ENS_6half_tEfNS_4arch4Sm80ELb0ELb1ELb0ELb1ELb1ELb1ELb1ELb0EEENS1_21CollectiveEpilogueFwdINS6_IJS8_S8_S9_EEENS6_IJNS7_ILi1EEESH_SH_EEESB_SD_Li256ELb1ELb1ELb0ELb0EEENS1_19SingleTileSchedulerILb1ELb0ELb1ELi128EEEEEEEEEvNT_6ParamsE,(.L_x_4363 - _ZN7cutlass13device_kernelIN5flash19enable_sm80_to_sm89INS1_16FlashAttnFwdSm80INS1_25CollectiveMainloopFwdSm80ILi8ELi1ELb1EN4cute5tupleIJNS5_1CILi128EEENS7_ILi96EEES8_EEELi128ENS_6half_tEfNS_4arch4Sm80ELb0ELb1ELb0ELb1ELb1ELb1ELb1ELb0EEENS1_21CollectiveEpilogueFwdINS6_IJS8_S8_S9_EEENS6_IJNS7_ILi1EEESH_SH_EEESB_SD_Li256ELb1ELb1ELb0ELb0EEENS1_19SingleTileSchedulerILb1ELb0ELb1ELi128EEEEEEEEEvNT_6ParamsE)
        .other          _ZN7cutlass13device_kernelIN5flash19enable_sm80_to_sm89INS1_16FlashAttnFwdSm80INS1_25CollectiveMainloopFwdSm80ILi8ELi1ELb1EN4cute5tupleIJNS5_1CILi128EEENS7_ILi96EEES8_EEELi128ENS_6half_tEfNS_4arch4Sm80ELb0ELb1ELb0ELb1ELb1ELb1ELb1ELb0EEENS1_21CollectiveEpilogueFwdINS6_IJS8_S8_S9_EEENS6_IJNS7_ILi1EEESH_SH_EEESB_SD_Li256ELb1ELb1ELb0ELb0EEENS1_19SingleTileSchedulerILb1ELb0ELb1ELi128EEEEEEEEEvNT_6ParamsE,@"STO_CUDA_ENTRY STV_DEFAULT"
_ZN7cutlass13device_kernelIN5flash19enable_sm80_to_sm89INS1_16FlashAttnFwdSm80INS1_25CollectiveMainloopFwdSm80ILi8ELi1ELb1EN4cute5tupleIJNS5_1CILi128EEENS7_ILi96EEES8_EEELi128ENS_6half_tEfNS_4arch4Sm80ELb0ELb1ELb0ELb1ELb1ELb1ELb1ELb0EEENS1_21CollectiveEpilogueFwdINS6_IJS8_S8_S9_EEENS6_IJNS7_ILi1EEESH_SH_EEESB_SD_Li256ELb1ELb1ELb0ELb0EEENS1_19SingleTileSchedulerILb1ELb0ELb1ELi128EEEEEEEEEvNT_6ParamsE:
[----:B------:R-:W-:Y:S02]  /*0000*/  MOV R1, c[0x0][0x28] ;  /* 0x00000a0000017a02 */ /* 0x000fe40000000f00 */
[----:B------:R-:W1:Y:S01]  /*0010*/  S2R R71, SR_TID.X ;  /* 0x0000000000477919 */ /* 0x000e620000002100 */
[----:B------:R-:W2:Y:S01]  /*0020*/  S2UR UR4, SR_CTAID.X ;  /* 0x00000000000479c3 */ /* 0x000ea20000002500 */
[----:B------:R-:W-:Y:S02]  /*0030*/  ULDC.64 UR18, c[0x0][0x118] ;  /* 0x0000460000127ab9 */ /* 0x000fe40000000a00 */
[----:B------:R-:W3:Y:S01]  /*0040*/  S2R R217, SR_CTAID.Z ;  /* 0x0000000000d97919 */ /* 0x000ee20000002700 */
[----:B-1----:R-:W-:-:S06]  /*0050*/  SHF.R.U32.HI R0, RZ, 0x5, R71 ;  /* 0x00000005ff007819 */ /* 0x002fcc0000011647 */
[----:B------:R-:W1:Y:S02]  /*0060*/  SHFL.IDX PT, R0, R0, RZ, 0x1f ;  /* 0x00001fff00007589 */ /* 0x000e6400000e0000 */
[----:B-1----:R-:W-:Y:S02]  /*0070*/  ISETP.NE.AND P0, PT, R0, RZ, PT ;  /* 0x000000ff0000720c */ /* 0x002fe40003f05270 */
[----:B------:R-:W-:-:S05]  /*0080*/  MOV R0, 0x4 ;  /* 0x0000000400007802 */ /* 0x000fca0000000f00 */
[----:B---3--:R-:W-:-:S06]  /*0090*/  IMAD.WIDE R2, R217, R0, c[0x0][0x568] ;  /* 0x00015a00d9027625 */ /* 0x008fcc00078e0200 */
[----:B--2---:R-:W-:Y:S05]  /*00a0*/  @!P0 BRA `(.L_x_2467) ;  /* 0x0000014000008947 */ /* 0x004fea0003800000 */
[----:B------:R-:W-:-:S04]  /*00b0*/  ISETP.NE.U32.AND P0, PT, RZ, c[0x0][0x568], PT ;  /* 0x00015a00ff007a0c */ /* 0x000fc80003f05070 */
[----:B------:R-:W-:-:S13]  /*00c0*/  ISETP.NE.AND.EX P0, PT, RZ, c[0x0][0x56c], PT, P0 ;  /* 0x00015b00ff007a0c */ /* 0x000fda0003f05300 */
[----:B------:R-:W-:Y:S05]  /*00d0*/  @!P0 BRA `(.L_x_2468) ;  /* 0x0000002000008947 */ /* 0x000fea0003800000 */
[----:B------:R1:W5:Y:S01]  /*00e0*/  LDG.E R2, [R2.64] ;  /* 0x0000001202027981 */ /* 0x000362000c1e1900 */
[----:B------:R-:W-:Y:S05]  /*00f0*/  BRA `(.L_x_2469) ;  /* 0x0000009000007947 */ /* 0x000fea0003800000 */
.L_x_2468:
        /* <DEDUP_REMOVED lines=8> */
.L_x_2470:
[----:B------:R-:W-:-:S04]  /*0180*/  MOV R2, c[0x0][0x54c] ;  /* 0x0001530000027a02 */ /* 0x000fc80000000f00 */
.L_x_2469:
[----:B------:R-:W-:Y:S01]  /*0190*/  USHF.L.U32 UR4, UR4, 0x7, URZ ;  /* 0x0000000704047899 */ /* 0x000fe2000800063f */
[----:B-----5:R-:W-:-:S05]  /*01a0*/  IMAD R2, R2, c[0x0][0x548], RZ ;  /* 0x0001520002027a24 */ /* 0x020fca00078e02ff */
[----:B------:R-:W-:-:S04]  /*01b0*/  MOV R7, UR4 ;  /* 0x0000000400077c02 */ /* 0x000fc80008000f00 */
[----:B------:R-:W-:-:S04]  /*01c0*/  ISETP.GE.AND P0, PT, R7, R2, PT ;  /* 0x000000020700720c */ /* 0x000fc80003f06270 */
[----:B------:R-:W-:Y:S01]  /*01d0*/  SEL R217, R217, 0xffffffff, !P0 ;  /* 0xffffffffd9d97807 */ /* 0x000fe20004000000 */
[----:B------:R-:W-:Y:S05]  /*01e0*/  BRA `(.L_x_2471) ;  /* 0x0000013000007947 */ /* 0x000fea0003800000 */
.L_x_2467:
[----:B------:R-:W-:-:S04]  /*01f0*/  ISETP.NE.U32.AND P0, PT, RZ, c[0x0][0x568], PT ;  /* 0x00015a00ff007a0c */ /* 0x000fc80003f05070 */
[----:B------:R-:W-:-:S13]  /*0200*/  ISETP.NE.AND.EX P0, PT, RZ, c[0x0][0x56c], PT, P0 ;  /* 0x00015b00ff007a0c */ /* 0x000fda0003f05300 */
[----:B------:R-:W-:Y:S05]  /*0210*/  @!P0 BRA `(.L_x_2472) ;  /* 0x0000002000008947 */ /* 0x000fea0003800000 */
[----:B------:R1:W5:Y:S01]  /*0220*/  LDG.E R2, [R2.64] ;  /* 0x0000001202027981 */ /* 0x000362000c1e1900 */
[----:B------:R-:W-:Y:S05]  /*0230*/  BRA `(.L_x_2473) ;  /* 0x0000009000007947 */ /* 0x000fea0003800000 */
.L_x_2472:
        /* <DEDUP_REMOVED lines=8> */
.L_x_2474:
[----:B------:R-:W-:-:S04]  /*02c0*/  MOV R2, c[0x0][0x54c] ;  /* 0x0001530000027a02 */ /* 0x000fc80000000f00 */
.L_x_2473:
[----:B------:R-:W-:Y:S01]  /*02d0*/  USHF.L.U32 UR4, UR4, 0x7, URZ ;  /* 0x0000000704047899 */ /* 0x000fe2000800063f */
[----:B-----5:R-:W-:-:S05]  /*02e0*/  IMAD R2, R2, c[0x0][0x548], RZ ;  /* 0x0001520002027a24 */ /* 0x020fca00078e02ff */
[----:B------:R-:W-:-:S04]  /*02f0*/  MOV R7, UR4 ;  /* 0x0000000400077c02 */ /* 0x000fc80008000f00 */
[----:B------:R-:W-:-:S04]  /*0300*/  ISETP.GE.AND P0, PT, R7, R2, PT ;  /* 0x000000020700720c */ /* 0x000fc80003f06270 */
[----:B------:R-:W-:-:S04]  /*0310*/  SEL R217, R217, 0xffffffff, !P0 ;  /* 0xffffffffd9d97807 */ /* 0x000fc80004000000 */
.L_x_2471:
[----:B------:R-:W-:-:S13]  /*0320*/  ISETP.GE.AND P0, PT, R217, RZ, PT ;  /* 0x000000ffd900720c */ /* 0x000fda0003f06270 */
[----:B------:R-:W-:Y:S05]  /*0330*/  @!P0 EXIT ;  /* 0x000000000000894d */ /* 0x000fea0003800000 */
[----:B------:R-:W-:Y:S01]  /*0340*/  ISETP.NE.U32.AND P0, PT, RZ, c[0x0][0x370], PT ;  /* 0x0000dc00ff007a0c */ /* 0x000fe20003f05070 */
[----:B------:R-:W-:Y:S01]  /*0350*/  IMAD.MOV.U32 R215, RZ, RZ, RZ ;  /* 0x000000ffffd77224 */ /* 0x000fe200078e00ff */
[----:B------:R-:W-:Y:S01]  /*0360*/  ISETP.NE.U32.AND P1, PT, RZ, c[0x0][0x360], PT ;  /* 0x0000d800ff007a0c */ /* 0x000fe20003f25070 */
[----:B------:R-:W-:Y:S01]  /*0370*/  IMAD.MOV.U32 R74, RZ, RZ, RZ ;  /* 0x000000ffff4a7224 */ /* 0x000fe200078e00ff */
[----:B------:R-:W-:Y:S01]  /*0380*/  ISETP.NE.AND.EX P2, PT, RZ, c[0x0][0x374], PT, P0 ;  /* 0x0000dd00ff007a0c */ /* 0x000fe20003f45300 */
[----:B------:R-:W-:Y:S01]  /*0390*/  IMAD.MOV.U32 R4, RZ, RZ, RZ ;  /* 0x000000ffff047224 */ /* 0x000fe200078e00ff */
[----:B------:R-:W-:Y:S01]  /*03a0*/  ISETP.NE.AND.EX P0, PT, RZ, c[0x0][0x364], PT, P1 ;  /* 0x0000d900ff007a0c */ /* 0x000fe20003f05310 */
[CC--:B------:R-:W-:Y:S01]  /*03b0*/  IMAD.WIDE R12, R217.reuse, R0.reuse, c[0x0][0x348] ;  /* 0x0000d200d90c7625 */ /* 0x0c0fe200078e0200 */
[----:B------:R-:W-:Y:S02]  /*03c0*/  ISETP.NE.U32.AND P1, PT, RZ, c[0x0][0x348], PT ;  /* 0x0000d200ff007a0c */ /* 0x000fe40003f25070 */
[----:B------:R-:W-:Y:S01]  /*03d0*/  ISETP.NE.U32.AND P3, PT, RZ, c[0x0][0x350], PT ;  /* 0x0000d400ff007a0c */ /* 0x000fe20003f65070 */
[----:B------:R-:W-:Y:S01]  /*03e0*/  IMAD.WIDE R10, R217, R0, c[0x0][0x350] ;  /* 0x0000d400d90a7625 */ /* 0x000fe200078e0200 */
[----:B------:R-:W-:-:S02]  /*03f0*/  ISETP.NE.U32.AND P4, PT, RZ, c[0x0][0x358], PT ;  /* 0x0000d600ff007a0c */ /* 0x000fc40003f85070 */
[----:B------:R-:W-:Y:S01]  /*0400*/  ISETP.NE.AND.EX P1, PT, RZ, c[0x0][0x34c], PT, P1 ;  /* 0x0000d300ff007a0c */ /* 0x000fe20003f25310 */
[CC--:B------:R-:W-:Y:S01]  /*0410*/  IMAD.WIDE R8, R217.reuse, R0.reuse, c[0x0][0x358] ;  /* 0x0000d600d9087625 */ /* 0x0c0fe200078e0200 */
[----:B------:R-:W-:Y:S02]  /*0420*/  ISETP.NE.AND.EX P3, PT, RZ, c[0x0][0x354], PT, P3 ;  /* 0x0000d500ff007a0c */ /* 0x000fe40003f65330 */
[----:B------:R-:W-:Y:S01]  /*0430*/  ISETP.NE.AND.EX P4, PT, RZ, c[0x0][0x35c], PT, P4 ;  /* 0x0000d700ff007a0c */ /* 0x000fe20003f85340 */
[CC--:B------:R-:W-:Y:S01]  /*0440*/  @P2 IMAD.WIDE R14, R217.reuse, R0.reuse, c[0x0][0x370] ;  /* 0x0000dc00d90e2625 */ /* 0x0c0fe200078e0200 */
[----:B------:R-:W-:Y:S01]  /*0450*/  MOV R80, RZ ;  /* 0x000000ff00507202 */ /* 0x000fe20000000f00 */
[----:B------:R-:W2:Y:S02]  /*0460*/  S2R R214, SR_CTAID.Y ;  /* 0x0000000000d67919 */ /* 0x000ea40000002600 */
[----:B------:R-:W-:Y:S02]  /*0470*/  IMAD.MOV.U32 R216, RZ, RZ, c[0x0][0x168] ;  /* 0x00005a00ffd87624 */ /* 0x000fe400078e00ff */
[----:B------:R3:W5:Y:S01]  /*0480*/  @P2 LDG.E R215, [R14.64] ;  /* 0x000000120ed72981 */ /* 0x000762000c1e1900 */
[----:B-1----:R-:W-:-:S03]  /*0490*/  @P0 IMAD.WIDE R2, R217, R0, c[0x0][0x360] ;  /* 0x0000d800d9020625 */ /* 0x002fc600078e0200 */
[----:B------:R3:W5:Y:S04]  /*04a0*/  @P1 LDG.E R74, [R12.64] ;  /* 0x000000120c4a1981 */ /* 0x000768000c1e1900 */
[----:B------:R3:W5:Y:S04]  /*04b0*/  @P3 LDG.E R80, [R10.64] ;  /* 0x000000120a503981 */ /* 0x000768000c1e1900 */
[----:B------:R3:W5:Y:S01]  /*04c0*/  @P4 LDG.E R4, [R8.64] ;  /* 0x0000001208044981 */ /* 0x000762000c1e1900 */
[----:B------:R-:W-:-:S03]  /*04d0*/  IMAD.MOV.U32 R6, RZ, RZ, c[0x0][0x2ac] ;  /* 0x0000ab00ff067624 */ /* 0x000fc600078e00ff */
[----:B------:R1:W5:Y:S01]  /*04e0*/  @P0 LDG.E R216, [R2.64] ;  /* 0x0000001202d80981 */ /* 0x000362000c1e1900 */
[----:B------:R-:W-:Y:S01]  /*04f0*/  IMAD R6, R6, c[0x0][0x1d0], RZ ;  /* 0x0000740006067a24 */ /* 0x000fe200078e02ff */
[----:B--2---:R-:W-:Y:S02]  /*0500*/  SHF.R.S32.HI R73, RZ, 0x1f, R214 ;  /* 0x0000001fff497819 */ /* 0x004fe400000114d6 */
[----:B-1----:R-:W-:Y:S01]  /*0510*/  MOV R2, c[0x0][0x228] ;  /* 0x00008a0000027a02 */ /* 0x002fe20000000f00 */
[----:B------:R-:W-:Y:S05]  /*0520*/  @P0 BRA `(.L_x_2475) ;  /* 0x0000004000000947 */ /* 0x000fea0003800000 */
[----:B---3--:R-:W-:Y:S05]  /*0530*/  @!P1 BRA `(.L_x_2475) ;  /* 0x0000003000009947 */ /* 0x008fea0003800000 */
[----:B-----5:R1:W2:Y:S04]  /*0540*/  LDG.E R216, [R12.64] ;  /* 0x000000120cd87981 */ /* 0x0202a8000c1e1900 */
[----:B-1----:R-:W2:Y:S02]  /*0550*/  LDG.E R12, [R12.64+0x4] ;  /* 0x000004120c0c7981 */ /* 0x002ea4000c1e1900 */
[----:B--2---:R-:W-:-:S02]  /*0560*/  IADD3 R216, -R216, R12, RZ ;  /* 0x0000000cd8d87210 */ /* 0x004fc40007ffe1ff */
.L_x_2475:
[----:B---3--:R-:W-:-:S04]  /*0570*/  ISETP.NE.U32.AND P0, PT, RZ, c[0x0][0x368], PT ;  /* 0x0000da00ff007a0c */ /* 0x008fc80003f05070 */
[----:B------:R-:W-:-:S13]  /*0580*/  ISETP.NE.AND.EX P0, PT, RZ, c[0x0][0x36c], PT, P0 ;  /* 0x0000db00ff007a0c */ /* 0x000fda0003f05300 */
[----:B------:R-:W-:Y:S05]  /*0590*/  @!P0 BRA `(.L_x_2476) ;  /* 0x0000003000008947 */ /* 0x000fea0003800000 */
[----:B------:R-:W-:-:S05]  /*05a0*/  IMAD.WIDE R10, R217, R0, c[0x0][0x368] ;  /* 0x0000da00d90a7625 */ /* 0x000fca00078e0200 */
[----:B------:R1:W5:Y:S01]  /*05b0*/  LDG.E R6, [R10.64] ;  /* 0x000000120a067981 */ /* 0x000362000c1e1900 */
[----:B------:R-:W-:Y:S05]  /*05c0*/  BRA `(.L_x_2477) ;  /* 0x0000004000007947 */ /* 0x000fea0003800000 */
.L_x_2476:
[----:B------:R-:W-:Y:S05]  /*05d0*/  @!P3 BRA `(.L_x_2477) ;  /* 0x000000300000b947 */ /* 0x000fea0003800000 */
[----:B------:R1:W2:Y:S04]  /*05e0*/  LDG.E R6, [R10.64] ;  /* 0x000000120a067981 */ /* 0x0002a8000c1e1900 */
[----:B-1----:R-:W2:Y:S02]  /*05f0*/  LDG.E R10, [R10.64+0x4] ;  /* 0x000004120a0a7981 */ /* 0x002ea4000c1e1900 */
[----:B--2---:R-:W-:Y:S02]  /*0600*/  IADD3 R6, -R6, R10, RZ ;  /* 0x0000000a06067210 */ /* 0x004fe40007ffe1ff */
.L_x_2477:
[----:B------:R2:W3:Y:S01]  /*0610*/  @P4 LDG.E R3, [R8.64] ;  /* 0x0000001208034981 */ /* 0x0004e2000c1e1900 */
[----:B------:R-:W-:-:S04]  /*0620*/  ISETP.NE.U32.AND P0, PT, RZ, c[0x0][0x378], PT ;  /* 0x0000de00ff007a0c */ /* 0x000fc80003f05070 */
[----:B------:R-:W-:Y:S01]  /*0630*/  ISETP.NE.AND.EX P0, PT, RZ, c[0x0][0x37c], PT, P0 ;  /* 0x0000df00ff007a0c */ /* 0x000fe20003f05300 */
[----:B-----5:R-:W-:Y:S01]  /*0640*/  IMAD.MOV.U32 R72, RZ, RZ, R6 ;  /* 0x000000ffff487224 */ /* 0x020fe200078e0006 */
[----:B--2---:R-:W3:Y:S11]  /*0650*/  @P4 LDG.E R8, [R8.64+0x4] ;  /* 0x0000041208084981 */ /* 0x004ef6000c1e1900 */
[----:B-1----:R-:W-:-:S05]  /*0660*/  @P0 IMAD.WIDE R10, R217, R0, c[0x0][0x378] ;  /* 0x0000de00d90a0625 */ /* 0x002fca00078e0200 */
[----:B------:R1:W5:Y:S01]  /*0670*/  @P0 LDG.E R72, [R10.64] ;  /* 0x000000120a480981 */ /* 0x000362000c1e1900 */
[----:B------:R-:W-:Y:S01]  /*0680*/  IMAD.MOV.U32 R213, RZ, RZ, c[0x0][0x2c4] ;  /* 0x0000b100ffd57624 */ /* 0x000fe200078e00ff */
[----:B------:R-:W-:Y:S01]  /*0690*/  LOP3.LUT R218, R218, 0xffbfffff, RZ, 0xc0, !PT ;  /* 0xffbfffffdada7812 */ /* 0x000fe200078ec0ff */
[----:B------:R-:W-:Y:S01]  /*06a0*/  IMAD.MOV.U32 R117, RZ, RZ, R7 ;  /* 0x000000ffff757224 */ /* 0x000fe200078e0007 */
[----:B------:R-:W-:Y:S01]  /*06b0*/  IADD3 R7, R7, 0x7f, RZ ;  /* 0x0000007f07077810 */ /* 0x000fe20007ffe0ff */
[----:B------:R-:W-:Y:S01]  /*06c0*/  IMAD.MOV.U32 R212, RZ, RZ, c[0x0][0x32c] ;  /* 0x0000cb00ffd47624 */ /* 0x000fe200078e00ff */
[----:B------:R-:W-:-:S04]  /*06d0*/  ISETP.NE.AND P2, PT, R213, 0x1, PT ;  /* 0x00000001d500780c */ /* 0x000fc80003f45270 */
[----:B------:R-:W-:-:S09]  /*06e0*/  ISETP.GE.AND P1, PT, R212, 0x1, PT ;  /* 0x00000001d400780c */ /* 0x000fd20003f26270 */
[----:B------:R-:W-:Y:S02]  /*06f0*/  @P2 IADD3 R5, R117, 0x7f, RZ ;  /* 0x0000007f75052810 */ /* 0x000fe40007ffe0ff */
[----:B------:R-:W-:-:S03]  /*0700*/  @P2 LOP3.LUT R218, R218, 0x400000, RZ, 0xfc, !PT ;  /* 0x00400000dada2812 */ /* 0x000fc600078efcff */
[----:B------:R-:W-:Y:S01]  /*0710*/  @P2 IMAD.HI.U32 R5, R5, c[0x0][0x2c8], RZ ;  /* 0x0000b20005052a27 */ /* 0x000fe200078e00ff */
[----:B------:R-:W-:-:S04]  /*0720*/  LOP3.LUT R218, R218, 0xff7fffff, RZ, 0xc0, !PT ;  /* 0xff7fffffdada7812 */ /* 0x000fc800078ec0ff */
[----:B------:R-:W-:Y:S02]  /*0730*/  @P2 SHF.R.U32.HI R7, RZ, c[0x0][0x2cc], R5 ;  /* 0x0000b300ff072a19 */ /* 0x000fe40000011605 */
[----:B------:R-:W-:Y:S01]  /*0740*/  @P1 LOP3.LUT R218, R218, 0x800000, RZ, 0xfc, !PT ;  /* 0x00800000dada1812 */ /* 0x000fe200078efcff */
[----:B---3--:R-:W-:Y:S02]  /*0750*/  @P4 IMAD.IADD R2, R8, 0x1, -R3 ;  /* 0x0000000108024824 */ /* 0x008fe400078e0a03 */
[----:B------:R-:W-:-:S04]  /*0760*/  IMAD.IADD R3, R6, 0x1, -R215 ;  /* 0x0000000106037824 */ /* 0x000fc800078e0ad7 */
[----:B------:R-:W-:-:S05]  /*0770*/  IMAD.IADD R211, R3, 0x1, R2 ;  /* 0x0000000103d37824 */ /* 0x000fca00078e0202 */
[----:B------:R-:W-:-:S05]  /*0780*/  IADD3 R78, R211, 0x1, -R216 ;  /* 0x00000001d34e7810 */ /* 0x000fca0007ffe8d8 */
[----:B------:R-:W-:-:S05]  /*0790*/  IMAD.IADD R7, R78, 0x1, R7 ;  /* 0x000000014e077824 */ /* 0x000fca00078e0207 */
[----:B------:R-:W-:Y:S01]  /*07a0*/  IADD3 R9, R7, c[0x0][0x328], RZ ;  /* 0x0000ca0007097a10 */ /* 0x000fe20007ffe0ff */
[----:B------:R-:W-:Y:S05]  /*07b0*/  @!P1 BRA `(.L_x_2478) ;  /* 0x000000e000009947 */ /* 0x000fea0003800000 */
[C---:B-1----:R-:W-:Y:S02]  /*07c0*/  ISETP.GT.AND P0, PT, R7.reuse, RZ, PT ;  /* 0x000000ff0700720c */ /* 0x042fe40003f04270 */
        /* <DEDUP_REMOVED lines=8> */
.L_x_2479:
[----:B------:R-:W-:-:S13]  /*0850*/  ISETP.NE.AND P0, PT, R212, 0x1, PT ;  /* 0x00000001d400780c */ /* 0x000fda0003f05270 */
[----:B------:R-:W-:-:S05]  /*0860*/  @P0 IMAD.HI.U32 R7, R5, c[0x0][0x330], RZ ;  /* 0x0000cc0005070a27 */ /* 0x000fca00078e00ff */
[----:B------:R-:W-:-:S05]  /*0870*/  @P0 SHF.R.U32.HI R5, RZ, c[0x0][0x334], R7 ;  /* 0x0000cd00ff050a19 */ /* 0x000fca0000011607 */
.L_x_2480:
[----:B------:R-:W-:-:S05]  /*0880*/  IMAD R5, R5, R212, c[0x0][0x32c] ;  /* 0x0000cb0005057624 */ /* 0x000fca00078e02d4 */
[----:B------:R-:W-:Y:S02]  /*0890*/  IMNMX R9, R9, R5, PT ;  /* 0x0000000509097217 */ /* 0x000fe40003800200 */
.L_x_2478:
[----:B-1----:R-:W-:Y:S01]  /*08a0*/  @P2 IMAD.HI.U32 R8, R117, c[0x0][0x2c8], RZ ;  /* 0x0000b20075082a27 */ /* 0x002fe200078e00ff */
[----:B------:R-:W-:-:S03]  /*08b0*/  IADD3 R5, R211, 0x5f, RZ ;  /* 0x0000005fd3057810 */ /* 0x000fc60007ffe0ff */
[----:B------:R-:W-:Y:S01]  /*08c0*/  IMAD.MOV.U32 R7, RZ, RZ, R117 ;  /* 0x000000ffff077224 */ /* 0x000fe200078e0075 */
[----:B------:R-:W-:Y:S01]  /*08d0*/  @P2 SHF.R.U32.HI R7, RZ, c[0x0][0x2cc], R8 ;  /* 0x0000b300ff072a19 */ /* 0x000fe20000011608 */
[----:B------:R-:W-:-:S04]  /*08e0*/  IMAD.HI R5, R5, 0x2aaaaaab, RZ ;  /* 0x2aaaaaab05057827 */ /* 0x000fc800078e02ff */
[----:B------:R-:W-:Y:S01]  /*08f0*/  IMAD.IADD R116, R211, 0x1, -R216 ;  /* 0x00000001d3747824 */ /* 0x000fe200078e0ad8 */
[----:B------:R-:W-:-:S03]  /*0900*/  SHF.R.U32.HI R77, RZ, 0x1f, R5 ;  /* 0x0000001fff4d7819 */ /* 0x000fc60000011605 */
[----:B------:R-:W-:Y:S01]  /*0910*/  IMAD.IADD R7, R116, 0x1, R7 ;  /* 0x0000000174077824 */ /* 0x000fe200078e0207 */
[----:B------:R-:W-:-:S04]  /*0920*/  LEA.HI.SX32 R77, R5, R77, 0x1c ;  /* 0x0000004d054d7211 */ /* 0x000fc800078fe2ff */
        /* <DEDUP_REMOVED lines=10> */
.L_x_2482:
[----:B------:R-:W-:-:S13]  /*09d0*/  ISETP.NE.AND P0, PT, R212, 0x1, PT ;  /* 0x00000001d400780c */ /* 0x000fda0003f05270 */
[----:B------:R-:W-:-:S05]  /*09e0*/  @P0 IMAD.HI.U32 R5, R7, c[0x0][0x330], RZ ;  /* 0x0000cc0007050a27 */ /* 0x000fca00078e00ff */
[----:B------:R-:W-:-:S05]  /*09f0*/  @P0 SHF.R.U32.HI R7, RZ, c[0x0][0x334], R5 ;  /* 0x0000cd00ff070a19 */ /* 0x000fca0000011605 */
.L_x_2483:
[----:B------:R-:W-:-:S05]  /*0a00*/  IMAD R7, R7, c[0x0][0x32c], RZ ;  /* 0x0000cb0007077a24 */ /* 0x000fca00078e02ff */
[----:B------:R-:W-:-:S04]  /*0a10*/  IMNMX R8, R8, R7, !PT ;  /* 0x0000000708087217 */ /* 0x000fc80007800200 */
.L_x_2481:
        /* <DEDUP_REMOVED lines=24> */
[----:B------:R-:W-:Y:S01]  /*0ba0*/  SHF.R.S32.HI R7, RZ, 0x1f, R71 ;  /* 0x0000001fff077819 */ /* 0x000fe20000011447 */
[----:B------:R-:W-:Y:S01]  /*0bb0*/  IMAD R120, R73, c[0x0][0x240], RZ ;  /* 0x0000900049787a24 */ /* 0x000fe200078e02ff */
[----:B------:R-:W-:Y:S01]  /*0bc0*/  ISETP.NE.AND.EX P2, PT, RZ, c[0x0][0x344], PT, P0 ;  /* 0x0000d100ff007a0c */ /* 0x000fe20003f45300 */
[----:B------:R-:W-:Y:S01]  /*0bd0*/  IMAD.MOV.U32 R126, RZ, RZ, 0x60 ;  /* 0x00000060ff7e7424 */ /* 0x000fe200078e00ff */
[----:B------:R-:W-:Y:S02]  /*0be0*/  IADD3 R39, R3, -0x1, RZ ;  /* 0xffffffff03277810 */ /* 0x000fe40007ffe0ff */
[----:B------:R-:W-:Y:S02]  /*0bf0*/  SEL R128, R217, RZ, !P4 ;  /* 0x000000ffd9807207 */ /* 0x000fe40006000000 */
[----:B------:R-:W-:Y:S01]  /*0c00*/  MOV R94, c[0x0][0x238] ;  /* 0x00008e00005e7a02 */ /* 0x000fe20000000f00 */
[----:B------:R-:W-:Y:S01]  /*0c10*/  IMAD.MOV.U32 R93, RZ, RZ, c[0x0][0x23c] ;  /* 0x00008f00ff5d7624 */ /* 0x000fe200078e00ff */
[----:B------:R-:W-:-:S02]  /*0c20*/  UMOV UR12, 0x6 ;  /* 0x00000006000c7882 */ /* 0x000fc40000000000 */
[----:B------:R-:W-:-:S03]  /*0c30*/  ULDC.64 UR4, c[0x0][0x290] ;  /* 0x0000a40000047ab9 */ /* 0x000fc60000000a00 */
[----:B------:R-:W-:-:S06]  /*0c40*/  @P2 IMAD.WIDE R138, R217, R0, c[0x0][0x340] ;  /* 0x0000d000d98a2625 */ /* 0x000fcc00078e0200 */
[----:B------:R-:W2:Y:S01]  /*0c50*/  @P2 LDG.E R138, [R138.64] ;  /* 0x000000128a8a2981 */ /* 0x000ea2000c1e1900 */
[CC--:B------:R-:W-:Y:S01]  /*0c60*/  LEA.HI R0, R7.reuse, R71.reuse, RZ, 0x3 ;  /* 0x0000004707007211 */ /* 0x0c0fe200078f18ff */
[----:B------:R-:W-:Y:S01]  /*0c70*/  IMAD R120, R214, c[0x0][0x244], R120 ;  /* 0x00009100d6787a24 */ /* 0x000fe200078e0278 */
[----:B------:R-:W-:Y:S01]  /*0c80*/  LEA.HI R7, R7, R71, RZ, 0x6 ;  /* 0x0000004707077211 */ /* 0x000fe200078f30ff */
[C---:B------:R-:W-:Y:S01]  /*0c90*/  IMAD R79, R126.reuse, c[0x0][0x23c], RZ ;  /* 0x00008f007e4f7a24 */ /* 0x040fe200078e02ff */
[----:B------:R-:W-:Y:S01]  /*0ca0*/  SHF.R.S32.HI R15, RZ, 0x3, R0 ;  /* 0x00000003ff0f7819 */ /* 0x000fe20000011400 */
[----:B------:R-:W-:Y:S01]  /*0cb0*/  IMAD.WIDE.U32 R126, R126, c[0x0][0x238], RZ ;  /* 0x00008e007e7e7a25 */ /* 0x000fe200078e00ff */
[----:B------:R-:W-:Y:S01]  /*0cc0*/  LOP3.LUT R0, R0, 0xfffffff8, RZ, 0xc0, !PT ;  /* 0xfffffff800007812 */ /* 0x000fe200078ec0ff */
[----:B------:R-:W-:Y:S01]  /*0cd0*/  USHF.L.U64.HI UR7, UR4, UR12, UR5 ;  /* 0x0000000c04077299 */ /* 0x000fe20008010205 */
[--C-:B------:R-:W-:Y:S01]  /*0ce0*/  SHF.R.S32.HI R134, RZ, 0x1f, R15.reuse ;  /* 0x0000001fff867819 */ /* 0x100fe2000001140f */
[----:B------:R-:W-:Y:S01]  /*0cf0*/  IMAD.IADD R75, R2, 0x1, -R15 ;  /* 0x00000001024b7824 */ /* 0x000fe200078e0a0f */
[----:B------:R-:W-:Y:S01]  /*0d00*/  IADD3 R122, P0, R15, R4, RZ ;  /* 0x000000040f7a7210 */ /* 0x000fe20007f1e0ff */
[----:B------:R-:W-:Y:S01]  /*0d10*/  IMAD.IADD R0, R71, 0x1, -R0 ;  /* 0x0000000147007824 */ /* 0x000fe200078e0a00 */
[----:B------:R-:W-:Y:S01]  /*0d20*/  SHF.L.U32 R89, R15, 0x6, RZ ;  /* 0x000000060f597819 */ /* 0x000fe200000006ff */
[----:B------:R-:W-:Y:S01]  /*0d30*/  IMAD.IADD R79, R127, 0x1, R79 ;  /* 0x000000017f4f7824 */ /* 0x000fe200078e024f */
[----:B------:R-:W-:Y:S01]  /*0d40*/  LEA.HI.X.SX32 R123, R4, R134, 0x1, P0 ;  /* 0x00000086047b7211 */ /* 0x000fe200000f0eff */
[----:B------:R-:W-:Y:S01]  /*0d50*/  IMAD.SHL.U32 R16, R0, 0x8, RZ ;  /* 0x0000000800107824 */ /* 0x000fe200078e00ff */
[----:B------:R-:W-:Y:S01]  /*0d60*/  LOP3.LUT R89, R89, 0x1c0, RZ, 0xc0, !PT ;  /* 0x000001c059597812 */ /* 0x000fe200078ec0ff */
[----:B------:R-:W-:Y:S01]  /*0d70*/  IMAD R3, R79, R39, RZ ;  /* 0x000000274f037224 */ /* 0x000fe200078e02ff */
[----:B------:R-:W-:Y:S01]  /*0d80*/  SHF.L.U32 R96, R93, 0x6, RZ ;  /* 0x000000065d607819 */ /* 0x000fe200000006ff */
[----:B------:R-:W-:Y:S01]  /*0d90*/  IMAD R8, R123, c[0x0][0x238], RZ ;  /* 0x00008e007b087a24 */ /* 0x000fe200078e02ff */
[----:B------:R-:W-:Y:S01]  /*0da0*/  SHF.R.S32.HI R17, RZ, 0x1f, R16 ;  /* 0x0000001fff117819 */ /* 0x000fe20000011410 */
[----:B------:R-:W-:Y:S01]  /*0db0*/  IMAD.SHL.U32 R7, R7, 0x8, RZ ;  /* 0x0000000807077824 */ /* 0x000fe200078e00ff */
[----:B------:R-:W-:Y:S01]  /*0dc0*/  IADD3 R90, R16, 0x40, RZ ;  /* 0x00000040105a7810 */ /* 0x000fe20007ffe0ff */
[C---:B------:R-:W-:Y:S01]  /*0dd0*/  IMAD R8, R122.reuse, c[0x0][0x23c], R8 ;  /* 0x00008f007a087a24 */ /* 0x040fe200078e0208 */
[--C-:B------:R-:W-:Y:S01]  /*0de0*/  LOP3.LUT R87, R89, 0x38, R16.reuse, 0xf8, !PT ;  /* 0x0000003859577812 */ /* 0x100fe200078ef810 */
[----:B------:R-:W-:Y:S01]  /*0df0*/  IMAD.WIDE.U32 R4, R122, c[0x0][0x238], R16 ;  /* 0x00008e007a047a25 */ /* 0x000fe200078e0010 */
[----:B------:R-:W-:Y:S01]  /*0e00*/  LOP3.LUT R7, R7, 0xfffffe00, RZ, 0xc0, !PT ;  /* 0xfffffe0007077812 */ /* 0x000fe200078ec0ff */
[----:B------:R-:W-:Y:S01]  /*0e10*/  USHF.L.U32 UR8, UR4, 0x6, URZ ;  /* 0x0000000604087899 */ /* 0x000fe2000800063f */
[----:B------:R-:W-:Y:S01]  /*0e20*/  SHF.R.U32.HI R88, RZ, 0x3, R89 ;  /* 0x00000003ff587819 */ /* 0x000fe20000011659 */
[----:B------:R-:W-:Y:S01]  /*0e30*/  IMAD.IADD R9, R5, 0x1, R8 ;  /* 0x0000000105097824 */ /* 0x000fe200078e0208 */
[----:B------:R-:W-:Y:S01]  /*0e40*/  MOV R8, R4 ;  /* 0x0000000400087202 */ /* 0x000fe20000000f00 */
[----:B------:R-:W-:Y:S01]  /*0e50*/  IMAD R5, R39, -0x60, R75 ;  /* 0xffffffa027057824 */ /* 0x000fe200078e024b */
[----:B------:R-:W-:Y:S01]  /*0e60*/  SHF.R.S32.HI R4, RZ, 0x1f, R217 ;  /* 0x0000001fff047819 */ /* 0x000fe200000114d9 */
[----:B------:R-:W-:Y:S01]  /*0e70*/  IMAD.SHL.U32 R18, R0, 0x4, RZ ;  /* 0x0000000400127824 */ /* 0x000fe200078e00ff */
[----:B------:R-:W-:Y:S01]  /*0e80*/  ISETP.GE.AND P6, PT, R16, c[0x0][0x1d4], PT ;  /* 0x0000750010007a0c */ /* 0x000fe20003fc6270 */
[----:B------:R-:W-:Y:S01]  /*0e90*/  IMAD.WIDE.U32 R8, R214, c[0x0][0x240], R8 ;  /* 0x00009000d6087a25 */ /* 0x000fe200078e0008 */
[----:B------:R-:W-:Y:S01]  /*0ea0*/  SEL R105, R4, RZ, !P4 ;  /* 0x000000ff04697207 */ /* 0x000fe20006000000 */
[----:B------:R-:W-:Y:S01]  /*0eb0*/  UIMAD.WIDE.U32 UR10, UR4, 0x60, URZ ;  /* 0x00000060040a78a5 */ /* 0x000fe2000f8e003f */
[----:B------:R-:W-:Y:S01]  /*0ec0*/  ISETP.GE.AND P0, PT, R5, 0x1, PT ;  /* 0x000000010500780c */ /* 0x000fe20003f06270 */
[----:B------:R-:W-:Y:S01]  /*0ed0*/  IMAD.IADD R121, R9, 0x1, R120 ;  /* 0x0000000109797824 */ /* 0x000fe200078e0278 */
[----:B------:R-:W-:Y:S01]  /*0ee0*/  MOV R120, R8 ;  /* 0x0000000800787202 */ /* 0x000fe20000000f00 */
[----:B------:R-:W-:Y:S01]  /*0ef0*/  IMAD R124, R105, c[0x0][0x248], RZ ;  /* 0x00009200697c7a24 */ /* 0x000fe200078e02ff */
[----:B------:R-:W-:Y:S01]  /*0f00*/  SHF.R.S32.HI R8, RZ, 0x1f, R39 ;  /* 0x0000001fff087819 */ /* 0x000fe20000011427 */
[----:B------:R-:W-:Y:S01]  /*0f10*/  IMAD R136, R134, c[0x0][0x280], RZ ;  /* 0x0000a00086887a24 */ /* 0x000fe200078e02ff */
[----:B------:R-:W-:Y:S01]  /*0f20*/  ISETP.GE.AND P5, PT, R90, c[0x0][0x1d4], PT ;  /* 0x000075005a007a0c */ /* 0x000fe20003fa6270 */
[C---:B------:R-:W-:Y:S01]  /*0f30*/  IMAD R124, R128.reuse, c[0x0][0x24c], R124 ;  /* 0x00009300807c7a24 */ /* 0x040fe200078e027c */
[----:B------:R-:W-:Y:S01]  /*0f40*/  LOP3.LUT R87, R7, R87, R88, 0xf6, !PT ;  /* 0x0000005707577212 */ /* 0x000fe200078ef658 */
[----:B------:R-:W-:Y:S01]  /*0f50*/  IMAD.WIDE.U32 R120, R128, c[0x0][0x248], R120 ;  /* 0x0000920080787a25 */ /* 0x000fe200078e0078 */
[----:B------:R-:W-:Y:S01]  /*0f60*/  SHF.R.S32.HI R19, RZ, 0x1f, R18 ;  /* 0x0000001fff137819 */ /* 0x000fe20000011412 */
[----:B------:R-:W-:Y:S01]  /*0f70*/  UIMAD UR6, UR5, 0x60, URZ ;  /* 0x00000060050678a4 */ /* 0x000fe2000f8e023f */
[----:B------:R-:W-:Y:S01]  /*0f80*/  IADD3 R86, R15, 0x20, RZ ;  /* 0x000000200f567810 */ /* 0x000fe20007ffe0ff */
[----:B------:R-:W-:Y:S01]  /*0f90*/  IMAD.IADD R125, R121, 0x1, R124 ;  /* 0x00000001797d7824 */ /* 0x000fe200078e027c */
[----:B------:R-:W-:Y:S01]  /*0fa0*/  IADD3 R83, R15, 0x40, RZ ;  /* 0x000000400f537810 */ /* 0x000fe20007ffe0ff */
[----:B------:R-:W-:Y:S01]  /*0fb0*/  IMAD.MOV.U32 R124, RZ, RZ, R120 ;  /* 0x000000ffff7c7224 */ /* 0x000fe200078e0078 */
[----:B-----5:R-:W-:Y:S01]  /*0fc0*/  SHF.R.S32.HI R103, RZ, 0x1f, R72 ;  /* 0x0000001fff677819 */ /* 0x020fe20000011448 */
[-C--:B------:R-:W-:Y:S01]  /*0fd0*/  IMAD R3, R8, R126.reuse, R3 ;  /* 0x0000007e08037224 */ /* 0x080fe200078e0203 */
[----:B------:R-:W-:Y:S01]  /*0fe0*/  SHF.L.U32 R82, R83, 0x6, RZ ;  /* 0x0000000653527819 */ /* 0x000fe200000006ff */
[----:B------:R-:W-:Y:S01]  /*0ff0*/  IMAD.WIDE.U32 R8, R39, R126, R124 ;  /* 0x0000007e27087225 */ /* 0x000fe200078e007c */
[----:B------:R-:W-:Y:S01]  /*1000*/  SHF.R.S32.HI R101, RZ, 0x1f, R90 ;  /* 0x0000001fff657819 */ /* 0x000fe2000001145a */
[----:B------:R-:W-:Y:S01]  /*1010*/  USHF.L.U64.HI UR9, UR4, 0x5, UR5 ;  /* 0x0000000504097899 */ /* 0x000fe20008010205 */
[----:B------:R-:W-:Y:S01]  /*1020*/  LOP3.LUT R82, R82, 0x1c0, RZ, 0xc0, !PT ;  /* 0x000001c052527812 */ /* 0x000fe200078ec0ff */
[----:B------:R-:W-:Y:S01]  /*1030*/  IMAD.IADD R3, R9, 0x1, R3 ;  /* 0x0000000109037824 */ /* 0x000fe200078e0203 */
[----:B------:R-:W-:Y:S01]  /*1040*/  @P0 LEA R10, P1, R8, c[0x0][0x220], 0x1 ;  /* 0x00008800080a0a11 */ /* 0x000fe200078208ff */
[----:B------:R-:W-:Y:S01]  /*1050*/  IMAD.SHL.U32 R87, R87, 0x2, RZ ;  /* 0x0000000257577824 */ /* 0x000fe200078e00ff */
[----:B------:R-:W-:Y:S01]  /*1060*/  SHF.R.U32.HI R95, RZ, 0x3, R82 ;  /* 0x00000003ff5f7819 */ /* 0x000fe20000011652 */
[----:B------:R-:W-:Y:S01]  /*1070*/  IMAD R134, R134, c[0x0][0x290], RZ ;  /* 0x0000a40086867a24 */ /* 0x000fe200078e02ff */
[----:B------:R-:W-:Y:S01]  /*1080*/  @P0 LEA.HI.X R11, R8, c[0x0][0x224], R3, 0x1, P1 ;  /* 0x00008900080b0a11 */ /* 0x000fe200008f0c03 */
[----:B------:R-:W-:Y:S01]  /*1090*/  IMAD.WIDE.U32 R140, R15, c[0x0][0x290], R18 ;  /* 0x0000a4000f8c7a25 */ /* 0x000fe200078e0012 */
[----:B------:R-:W-:Y:S01]  /*10a0*/  ISETP.GE.AND P1, PT, R5, 0x21, PT ;  /* 0x000000210500780c */ /* 0x000fe20003f26270 */
[----:B------:R-:W-:Y:S01]  /*10b0*/  USHF.L.U32 UR16, UR4, 0x5, URZ ;  /* 0x0000000504107899 */ /* 0x000fe2000800063f */
[----:B------:R-:W-:Y:S01]  /*10c0*/  LEA.HI R101, R101, R90, RZ, 0x3 ;  /* 0x0000005a65657211 */ /* 0x000fe200078f18ff */
[----:B------:R-:W-:Y:S01]  /*10d0*/  @!PT LDS RZ, [RZ] ;  /* 0x00000000fffff984 */ /* 0x000fe20000000800 */
[----:B------:R-:W-:Y:S01]  /*10e0*/  @!PT LDS RZ, [RZ] ;  /* 0x00000000fffff984 */ /* 0x000fe20000000800 */
[----:B------:R-:W-:Y:S01]  /*10f0*/  @!PT LDS RZ, [RZ] ;  /* 0x00000000fffff984 */ /* 0x000fe20000000800 */
[----:B------:R1:W-:Y:S01]  /*1100*/  @P0 LDGSTS.E.BYPASS.LTC128B.128 [R87+0x8100], [R10.64], !P6 ;  /* 0x081000000a570fae */ /* 0x0003e2000f101d52 */
[----:B------:R-:W-:Y:S01]  /*1110*/  IMAD R134, R15, c[0x0][0x294], R134 ;  /* 0x0000a5000f867a24 */ /* 0x000fe200078e0286 */
[----:B------:R-:W-:Y:S01]  /*1120*/  UMOV UR14, 0x5 ;  /* 0x00000005000e7882 */ /* 0x000fe20000000000 */
[----:B------:R-:W-:Y:S01]  /*1130*/  IMAD.SHL.U32 R85, R86, 0x40, RZ ;  /* 0x0000004056557824 */ /* 0x000fe200078e00ff */
[----:B------:R1:W-:Y:S01]  /*1140*/  @P0 LDGSTS.E.BYPASS.LTC128B.128 [R87+0xb100], [R10.64+0x80], !P5 ;  /* 0x0b1000800a570fae */ /* 0x0003e2000e901d52 */
[----:B------:R-:W-:Y:S01]  /*1150*/  IMAD.IADD R141, R141, 0x1, R134 ;  /* 0x000000018d8d7824 */ /* 0x000fe200078e0286 */
[----:B------:R-:W-:Y:S01]  /*1160*/  ULDC.64 UR4, c[0x0][0x280] ;  /* 0x0000a00000047ab9 */ /* 0x000fe20000000a00 */
[----:B------:R-:W-:Y:S01]  /*1170*/  IMAD.WIDE.U32 R20, R214, c[0x0][0x260], R16 ;  /* 0x00009800d6147a25 */ /* 0x000fe200078e0010 */
[----:B------:R-:W-:Y:S01]  /*1180*/  LOP3.LUT R85, R85, 0x1c0, RZ, 0xc0, !PT ;  /* 0x000001c055557812 */ /* 0x000fe200078ec0ff */
[----:B------:R-:W-:Y:S01]  /*1190*/  USHF.L.U64.HI UR12, UR4, UR12, UR5 ;  /* 0x0000000c040c7299 */ /* 0x000fe20008010205 */
[----:B------:R-:W-:Y:S01]  /*11a0*/  LOP3.LUT R101, R101, 0xfffffff8, RZ, 0xc0, !PT ;  /* 0xfffffff865657812 */ /* 0x000fe200078ec0ff */
[C---:B------:R-:W-:Y:S01]  /*11b0*/  IMAD R136, R15.reuse, c[0x0][0x284], R136 ;  /* 0x0000a1000f887a24 */ /* 0x040fe200078e0288 */
[----:B------:R-:W-:Y:S01]  /*11c0*/  SHF.R.U32.HI R84, RZ, 0x3, R85 ;  /* 0x00000003ff547819 */ /* 0x000fe20000011655 */
[----:B------:R-:W-:Y:S01]  /*11d0*/  IMAD.WIDE.U32 R142, R15, c[0x0][0x280], R18 ;  /* 0x0000a0000f8e7a25 */ /* 0x000fe200078e0012 */
[----:B------:R-:W-:Y:S01]  /*11e0*/  MOV R108, c[0x0][0x2b8] ;  /* 0x0000ae00006c7a02 */ /* 0x000fe20000000f00 */
[----:B------:R-:W-:Y:S01]  /*11f0*/  USHF.L.U64.HI UR14, UR4, UR14, UR5 ;  /* 0x0000000e040e7299 */ /* 0x000fe20008010205 */
[----:B------:R-:W-:Y:S01]  /*1200*/  P2R R91, PR, RZ, 0x20 ;  /* 0x00000020ff5b7803 */ /* 0x000fe20000000000 */
[----:B------:R-:W-:Y:S01]  /*1210*/  IMAD R104, R103, c[0x0][0x280], RZ ;  /* 0x0000a00067687a24 */ /* 0x000fe200078e02ff */
[----:B------:R-:W-:Y:S01]  /*1220*/  IADD3 R143, R143, R136, RZ ;  /* 0x000000888f8f7210 */ /* 0x000fe20007ffe0ff */
[----:B------:R-:W-:Y:S01]  /*1230*/  IMAD R105, R105, c[0x0][0x268], RZ ;  /* 0x00009a0069697a24 */ /* 0x000fe200078e02ff */
[----:B------:R-:W-:Y:S01]  /*1240*/  UIMAD.WIDE.U32 UR20, UR4, 0x60, URZ ;  /* 0x00000060041478a5 */ /* 0x000fe2000f8e003f */
[----:B------:R-:W-:Y:S01]  /*1250*/  IMAD R98, R73, c[0x0][0x1e8], RZ ;  /* 0x00007a0049627a24 */ /* 0x000fe200078e02ff */
[----:B------:R-:W-:Y:S01]  /*1260*/  UIMAD UR5, UR5, 0x60, URZ ;  /* 0x00000060050578a4 */ /* 0x000fe2000f8e023f */
[----:B------:R-:W-:Y:S01]  /*1270*/  IMAD R103, R103, c[0x0][0x290], RZ ;  /* 0x0000a40067677a24 */ /* 0x000fe200078e02ff */
[----:B------:R-:W-:Y:S01]  /*1280*/  P2R R92, PR, RZ, 0x40 ;  /* 0x00000040ff5c7803 */ /* 0x000fe20000000000 */
[----:B------:R-:W-:Y:S01]  /*1290*/  IMAD R97, R73, c[0x0][0x210], RZ ;  /* 0x0000840049617a24 */ /* 0x000fe200078e02ff */
[----:B------:R-:W-:Y:S01]  /*12a0*/  IADD3 R14, R18, 0x20, RZ ;  /* 0x00000020120e7810 */ /* 0x000fe20007ffe0ff */
[----:B------:R-:W-:Y:S01]  /*12b0*/  IMAD R105, R128, c[0x0][0x26c], R105 ;  /* 0x00009b0080697a24 */ /* 0x000fe200078e0269 */
[----:B------:R-:W-:Y:S01]  /*12c0*/  SHF.R.S32.HI R100, RZ, 0x1f, R101 ;  /* 0x0000001fff647819 */ /* 0x000fe20000011465 */
[----:B------:R-:W-:Y:S01]  /*12d0*/  IMAD.WIDE.U32 R130, R214, c[0x0][0x1e8], RZ ;  /* 0x00007a00d6827a25 */ /* 0x000fe200078e00ff */
[----:B------:R-:W-:Y:S01]  /*12e0*/  USHF.L.U32 UR13, UR4, 0x6, URZ ;  /* 0x00000006040d7899 */ /* 0x000fe2000800063f */
[----:B-1----:R-:W-:Y:S01]  /*12f0*/  @P1 LEA R10, P0, R94, R8, 0x5 ;  /* 0x000000085e0a1211 */ /* 0x002fe200078028ff */
[----:B------:R-:W-:Y:S01]  /*1300*/  USHF.L.U32 UR15, UR4, 0x5, URZ ;  /* 0x00000005040f7899 */ /* 0x000fe2000800063f */
[----:B------:R-:W-:Y:S01]  /*1310*/  IMAD R98, R214, c[0x0][0x1ec], R98 ;  /* 0x00007b00d6627a24 */ /* 0x000fe200078e0262 */
[----:B------:R-:W-:Y:S01]  /*1320*/  UIADD3 UR6, UR11, UR6, URZ ;  /* 0x000000060b067290 */ /* 0x000fe2000fffe03f */
[----:B------:R-:W-:Y:S01]  /*1330*/  @P1 LEA.HI.X R9, R94, R3, R93, 0x5, P0 ;  /* 0x000000035e091211 */ /* 0x000fe200000f2c5d */
[----:B------:R-:W-:Y:S01]  /*1340*/  IMAD R104, R72, c[0x0][0x284], R104 ;  /* 0x0000a10048687a24 */ /* 0x000fe200078e0268 */
[----:B------:R-:W-:Y:S01]  /*1350*/  @P1 LEA R12, P0, R10, c[0x0][0x220], 0x1 ;  /* 0x000088000a0c1a11 */ /* 0x000fe200078008ff */
[----:B------:R-:W-:Y:S01]  /*1360*/  IMAD R103, R72, c[0x0][0x294], R103 ;  /* 0x0000a50048677a24 */ /* 0x000fe200078e0267 */
[----:B------:R-:W-:Y:S01]  /*1370*/  SHF.L.U64.HI R93, R94, 0x6, R93 ;  /* 0x000000065e5d7819 */ /* 0x000fe2000001025d */
[----:B------:R-:W-:Y:S01]  /*1380*/  IMAD.WIDE.U32 R142, R72, c[0x0][0x280], R142 ;  /* 0x0000a000488e7a25 */ /* 0x000fe200078e008e */
[----:B------:R-:W-:Y:S01]  /*1390*/  @P1 LEA.HI.X R13, R10, c[0x0][0x224], R9, 0x1, P0 ;  /* 0x000089000a0d1a11 */ /* 0x000fe200000f0c09 */
[----:B------:R-:W-:Y:S01]  /*13a0*/  UIADD3 UR5, UR21, UR5, URZ ;  /* 0x0000000515057290 */ /* 0x000fe2000fffe03f */
[----:B------:R-:W-:Y:S01]  /*13b0*/  ISETP.GT.AND P0, PT, R5, 0x40, PT ;  /* 0x000000400500780c */ /* 0x000fe20003f04270 */
[----:B------:R-:W-:Y:S01]  /*13c0*/  IMAD R10, R73, c[0x0][0x260], RZ ;  /* 0x00009800490a7a24 */ /* 0x000fe200078e02ff */
[----:B------:R-:W-:Y:S01]  /*13d0*/  IADD3 R98, R131, R98, RZ ;  /* 0x0000006283627210 */ /* 0x000fe20007ffe0ff */
[----:B------:R1:W-:Y:S01]  /*13e0*/  @P1 LDGSTS.E.BYPASS.LTC128B.128 [R87+0x9100], [R12.64], !P6 ;  /* 0x091000000c571fae */ /* 0x0003e2000f101d52 */
[----:B------:R-:W-:Y:S01]  /*13f0*/  IMAD.WIDE.U32 R140, R72, c[0x0][0x290], R140 ;  /* 0x0000a400488c7a25 */ /* 0x000fe200078e008c */
[----:B------:R-:W-:-:S02]  /*1400*/  ULDC.U8 UR4, c[0x0][0x298] ;  /* 0x0000a60000047ab9 */ /* 0x000fc40000000000 */
[----:B------:R1:W-:Y:S01]  /*1410*/  @P1 LDGSTS.E.BYPASS.LTC128B.128 [R87+0xc100], [R12.64+0x80], !P5 ;  /* 0x0c1000800c571fae */ /* 0x0003e2000e901d52 */
[----:B------:R-:W-:Y:S02]  /*1420*/  IMAD R10, R214, c[0x0][0x264], R10 ;  /* 0x00009900d60a7a24 */ /* 0x000fe400078e020a */
[----:B------:R-:W-:Y:S02]  /*1430*/  IMAD.MOV.U32 R102, RZ, RZ, c[0x0][0x27c] ;  /* 0x00009f00ff667624 */ /* 0x000fe400078e00ff */
[----:B------:R-:W-:Y:S02]  /*1440*/  IMAD.IADD R11, R21, 0x1, R10 ;  /* 0x00000001150b7824 */ /* 0x000fe400078e020a */
[----:B------:R-:W-:Y:S02]  /*1450*/  IMAD.MOV.U32 R10, RZ, RZ, R20 ;  /* 0x000000ffff0a7224 */ /* 0x000fe400078e0014 */
[----:B------:R-:W-:-:S04]  /*1460*/  IMAD.WIDE.U32 R20, R15, c[0x0][0x280], R16 ;  /* 0x0000a0000f147a25 */ /* 0x000fc800078e0010 */
[----:B------:R-:W-:Y:S02]  /*1470*/  IMAD.IADD R137, R136, 0x1, R21 ;  /* 0x0000000188897824 */ /* 0x000fe400078e0215 */
[----:B------:R-:W-:Y:S02]  /*1480*/  IMAD.MOV.U32 R136, RZ, RZ, R20 ;  /* 0x000000ffff887224 */ /* 0x000fe400078e0014 */
[----:B------:R-:W-:-:S04]  /*1490*/  IMAD.WIDE.U32 R128, R128, c[0x0][0x268], R10 ;  /* 0x00009a0080807a25 */ /* 0x000fc800078e000a */
[----:B------:R-:W-:-:S04]  /*14a0*/  IMAD.WIDE.U32 R136, R72, c[0x0][0x280], R136 ;  /* 0x0000a00048887a25 */ /* 0x000fc800078e0088 */
[----:B------:R-:W-:Y:S02]  /*14b0*/  IMAD.MOV.U32 R51, RZ, RZ, c[0x0][0x27c] ;  /* 0x00009f00ff337624 */ /* 0x000fe400078e00ff */
[C---:B-1----:R-:W-:Y:S01]  /*14c0*/  IMAD.WIDE.U32 R12, R94.reuse, 0x40, RZ ;  /* 0x000000405e0c7825 */ /* 0x042fe200078e00ff */
[----:B------:R-:W-:-:S03]  /*14d0*/  SHF.L.U32 R94, R94, 0x6, RZ ;  /* 0x000000065e5e7819 */ /* 0x000fc600000006ff */
[----:B------:R-:W-:Y:S01]  /*14e0*/  IMAD.IADD R96, R13, 0x1, R96 ;  /* 0x000000010d607824 */ /* 0x000fe200078e0260 */
[----:B------:R-:W-:Y:S01]  /*14f0*/  IADD3 R81, P3, R12, 0x80, RZ ;  /* 0x000000800c517810 */ /* 0x000fe20007f7e0ff */
[----:B------:R-:W-:-:S04]  /*1500*/  IMAD.WIDE.U32 R132, R214, c[0x0][0x210], RZ ;  /* 0x00008400d6847a25 */ /* 0x000fc800078e00ff */
[----:B------:R-:W-:Y:S02]  /*1510*/  IMAD R97, R214, c[0x0][0x214], R97 ;  /* 0x00008500d6617a24 */ /* 0x000fe400078e0261 */
[----:B------:R-:W-:Y:S01]  /*1520*/  IMAD.IADD R107, R143, 0x1, R104 ;  /* 0x000000018f6b7824 */ /* 0x000fe200078e0268 */
[----:B------:R-:W-:Y:S01]  /*1530*/  IADD3 R104, R104, R137, RZ ;  /* 0x0000008968687210 */ /* 0x000fe20007ffe0ff */
[----:B------:R-:W-:Y:S02]  /*1540*/  IMAD.IADD R106, R141, 0x1, R103 ;  /* 0x000000018d6a7824 */ /* 0x000fe400078e0267 */
[----:B------:R-:W-:Y:S02]  /*1550*/  IMAD.IADD R80, R80, 0x1, R6 ;  /* 0x0000000150507824 */ /* 0x000fe400078e0206 */
[----:B------:R-:W-:Y:S02]  /*1560*/  IMAD.SHL.U32 R51, R51, 0x2, RZ ;  /* 0x0000000233337824 */ /* 0x000fe400078e00ff */
[----:B------:R-:W-:-:S02]  /*1570*/  IMAD.IADD R97, R133, 0x1, R97 ;  /* 0x0000000185617824 */ /* 0x000fc400078e0261 */
[----:B------:R-:W-:Y:S02]  /*1580*/  IMAD R0, R0, 0x20, R15 ;  /* 0x0000002000007824 */ /* 0x000fe400078e020f */
[----:B------:R-:W-:Y:S01]  /*1590*/  IMAD.IADD R105, R129, 0x1, R105 ;  /* 0x0000000181697824 */ /* 0x000fe200078e0269 */
[----:B--2---:R-:W-:Y:S01]  /*15a0*/  @P2 SHF.R.S32.HI R139, RZ, 0x1f, R138 ;  /* 0x0000001fff8b2819 */ /* 0x004fe2000001148a */
[----:B------:R-:W-:Y:S02]  /*15b0*/  @!P2 IMAD.MOV.U32 R138, RZ, RZ, R217 ;  /* 0x000000ffff8aa224 */ /* 0x000fe400078e00d9 */
[----:B------:R-:W-:Y:S01]  /*15c0*/  @!P2 IMAD.MOV.U32 R139, RZ, RZ, R4 ;  /* 0x000000ffff8ba224 */ /* 0x000fe200078e0004 */
[----:B------:R-:W-:Y:S02]  /*15d0*/  ISETP.GE.AND P2, PT, R16, c[0x0][0x27c], PT ;  /* 0x00009f0010007a0c */ /* 0x000fe40003f46270 */
[----:B------:R-:W-:Y:S01]  /*15e0*/  @P0 IADD3 R4, P1, R8, R12, RZ ;  /* 0x0000000c08040210 */ /* 0x000fe20007f3e0ff */
[----:B------:R-:W-:Y:S01]  /*15f0*/  IMAD.WIDE.U32 R12, R15, c[0x0][0x290], R16 ;  /* 0x0000a4000f0c7a25 */ /* 0x000fe200078e0010 */
[----:B------:R-:W-:-:S02]  /*1600*/  SEL R5, RZ, c[0x0][0x27c], !P2 ;  /* 0x00009f00ff057a07 */ /* 0x000fc40005000000 */
[----:B------:R-:W-:Y:S01]  /*1610*/  @P0 IADD3.X R3, R96, R3, RZ, P1, !PT ;  /* 0x0000000360030210 */ /* 0x000fe20000ffe4ff */
[----:B------:R-:W-:Y:S01]  /*1620*/  IMAD.IADD R135, R134, 0x1, R13 ;  /* 0x0000000186877824 */ /* 0x000fe200078e020d */
[----:B------:R-:W-:Y:S01]  /*1630*/  @P0 LEA R8, P1, R4, c[0x0][0x220], 0x1 ;  /* 0x0000880004080a11 */ /* 0x000fe200078208ff */
[----:B------:R-:W-:Y:S01]  /*1640*/  IMAD R99, R139, c[0x0][0x2b0], RZ ;  /* 0x0000ac008b637a24 */ /* 0x000fe200078e02ff */
[----:B------:R-:W-:Y:S01]  /*1650*/  IADD3 R5, R16, R5, RZ ;  /* 0x0000000510057210 */ /* 0x000fe20007ffe0ff */
[----:B------:R-:W-:Y:S01]  /*1660*/  IMAD.X R96, RZ, RZ, R96, P3 ;  /* 0x000000ffff607224 */ /* 0x000fe200018e0660 */
[----:B------:R-:W-:Y:S01]  /*1670*/  @P0 LEA.HI.X R9, R4, c[0x0][0x224], R3, 0x1, P1 ;  /* 0x0000890004090a11 */ /* 0x000fe200008f0c03 */
[C---:B------:R-:W-:Y:S01]  /*1680*/  IMAD R99, R138.reuse, c[0x0][0x2b4], R99 ;  /* 0x0000ad008a637a24 */ /* 0x040fe200078e0263 */
[----:B------:R-:W-:Y:S01]  /*1690*/  MOV R134, R12 ;  /* 0x0000000c00867202 */ /* 0x000fe20000000f00 */
[----:B------:R-:W-:Y:S01]  /*16a0*/  IMAD.WIDE.U32 R138, R138, c[0x0][0x2b0], RZ ;  /* 0x0000ac008a8a7a25 */ /* 0x000fe200078e00ff */
[----:B------:R-:W-:Y:S01]  /*16b0*/  SHF.R.S32.HI R3, RZ, 0x1f, R5 ;  /* 0x0000001fff037819 */ /* 0x000fe20000011405 */
[----:B------:R1:W-:Y:S01]  /*16c0*/  @P0 LDGSTS.E.BYPASS.LTC128B.128 [R87+0xa100], [R8.64], !P6 ;  /* 0x0a10000008570fae */ /* 0x0003e2000f101d52 */
[----:B------:R-:W-:Y:S01]  /*16d0*/  SHF.R.S32.HI R12, RZ, 0x1f, R86 ;  /* 0x0000001fff0c7819 */ /* 0x000fe20000011456 */
[----:B------:R-:W-:Y:S01]  /*16e0*/  IMAD.WIDE.U32 R134, R72, c[0x0][0x290], R134 ;  /* 0x0000a40048867a25 */ /* 0x000fe200078e0086 */
[----:B------:R-:W-:Y:S01]  /*16f0*/  SHF.R.S32.HI R13, RZ, 0x1f, R83 ;  /* 0x0000001fff0d7819 */ /* 0x000fe20000011453 */
[----:B------:R1:W-:Y:S01]  /*1700*/  @P0 LDGSTS.E.BYPASS.LTC128B.128 [R87+0xd100], [R8.64+0x80], !P5 ;  /* 0x0d10008008570fae */ /* 0x0003e2000e901d52 */
[-C--:B------:R-:W-:Y:S01]  /*1710*/  LEA.HI R4, R3, R5.reuse, RZ, 0x6 ;  /* 0x0000000503047211 */ /* 0x080fe200078f30ff */
[----:B------:R-:W-:Y:S01]  /*1720*/  IMAD.IADD R103, R103, 0x1, R135 ;  /* 0x0000000167677824 */ /* 0x000fe200078e0287 */
[----:B------:R-:W-:Y:S01]  /*1730*/  LEA.HI R12, R12, R86, RZ, 0x3 ;  /* 0x000000560c0c7211 */ /* 0x000fe200078f18ff */
[----:B------:R-:W0:Y:S01]  /*1740*/  LDGDEPBAR ;  /* 0x00000000000079af */ /* 0x000e220000000000 */
[----:B------:R-:W-:-:S02]  /*1750*/  LEA.HI R3, R3, R5, RZ, 0x3 ;  /* 0x0000000503037211 */ /* 0x000fc400078f18ff */
[----:B------:R-:W-:Y:S01]  /*1760*/  LEA.HI R13, R13, R83, RZ, 0x3 ;  /* 0x000000530d0d7211 */ /* 0x000fe200078f18ff */
[----:B------:R-:W-:Y:S01]  /*1770*/  IMAD.SHL.U32 R12, R12, 0x40, RZ ;  /* 0x000000400c0c7824 */ /* 0x000fe200078e00ff */
[----:B------:R-:W-:Y:S02]  /*1780*/  SHF.R.S32.HI R4, RZ, 0x6, R4 ;  /* 0x00000006ff047819 */ /* 0x000fe40000011404 */
[----:B------:R-:W-:Y:S01]  /*1790*/  LOP3.LUT R112, R89, 0x38, R3, 0xf8, !PT ;  /* 0x0000003859707812 */ /* 0x000fe200078ef803 */
[----:B------:R-:W-:Y:S01]  /*17a0*/  IMAD.SHL.U32 R13, R13, 0x40, RZ ;  /* 0x000000400d0d7824 */ /* 0x000fe200078e00ff */
[----:B------:R-:W-:Y:S01]  /*17b0*/  LOP3.LUT R12, R12, 0xfffffe00, RZ, 0xc0, !PT ;  /* 0xfffffe000c0c7812 */ /* 0x000fe200078ec0ff */
[----:B------:R-:W-:Y:S01]  /*17c0*/  IMAD R5, R4, 0x1800, R7 ;  /* 0x0000180004057824 */ /* 0x000fe200078e0207 */
[----:B------:R-:W-:Y:S02]  /*17d0*/  LOP3.LUT R112, R112, R88, RZ, 0x3c, !PT ;  /* 0x0000005870707212 */ /* 0x000fe400078e3cff */
[----:B------:R-:W-:-:S02]  /*17e0*/  LOP3.LUT R13, R13, 0xfffffe00, RZ, 0xc0, !PT ;  /* 0xfffffe000d0d7812 */ /* 0x000fc400078ec0ff */
[--C-:B------:R-:W-:Y:S01]  /*17f0*/  LOP3.LUT R111, R85, 0x38, R3.reuse, 0xf8, !PT ;  /* 0x00000038556f7812 */ /* 0x100fe200078ef803 */
[----:B------:R-:W-:Y:S01]  /*1800*/  IMAD.IADD R112, R5, 0x1, R112 ;  /* 0x0000000105707824 */ /* 0x000fe200078e0270 */
[----:B------:R-:W-:Y:S01]  /*1810*/  LOP3.LUT R110, R82, 0x38, R3, 0xf8, !PT ;  /* 0x00000038526e7812 */ /* 0x000fe200078ef803 */
[C---:B------:R-:W-:Y:S01]  /*1820*/  IMAD R5, R4.reuse, 0x1800, R12 ;  /* 0x0000180004057824 */ /* 0x040fe200078e020c */
[----:B------:R-:W-:Y:S01]  /*1830*/  LOP3.LUT R111, R111, R84, RZ, 0x3c, !PT ;  /* 0x000000546f6f7212 */ /* 0x000fe200078e3cff */
[----:B------:R-:W-:Y:S01]  /*1840*/  IMAD R4, R4, 0x1800, R13 ;  /* 0x0000180004047824 */ /* 0x000fe200078e020d */
[----:B------:R-:W-:Y:S02]  /*1850*/  LOP3.LUT R110, R110, R95, RZ, 0x3c, !PT ;  /* 0x0000005f6e6e7212 */ /* 0x000fe400078e3cff */
[----:B------:R-:W-:Y:S02]  /*1860*/  IADD3 R111, R5, R111, RZ ;  /* 0x0000006f056f7210 */ /* 0x000fe40007ffe0ff */
[----:B------:R-:W-:Y:S01]  /*1870*/  LOP3.LUT R113, R3, 0xfffffff8, RZ, 0xc0, !PT ;  /* 0xfffffff803717812 */ /* 0x000fe200078ec0ff */
[----:B------:R-:W-:Y:S01]  /*1880*/  IMAD.IADD R110, R4, 0x1, R110 ;  /* 0x00000001046e7824 */ /* 0x000fe200078e026e */
[----:B------:R-:W-:Y:S01]  /*1890*/  ISETP.GE.AND P5, PT, R16, c[0x0][0x1d4], PT ;  /* 0x0000750010007a0c */ /* 0x000fe20003fa6270 */
[----:B------:R-:W-:Y:S01]  /*18a0*/  IMAD.SHL.U32 R111, R111, 0x2, RZ ;  /* 0x000000026f6f7824 */ /* 0x000fe200078e00ff */
[----:B------:R-:W-:Y:S01]  /*18b0*/  IADD3 R99, R139, R99, RZ ;  /* 0x000000638b637210 */ /* 0x000fe20007ffe0ff */
[----:B------:R-:W-:Y:S01]  /*18c0*/  IMAD.SHL.U32 R110, R110, 0x2, RZ ;  /* 0x000000026e6e7824 */ /* 0x000fe200078e00ff */
[----:B------:R-:W-:-:S02]  /*18d0*/  SHF.R.S32.HI R52, RZ, 0x3, R3 ;  /* 0x00000003ff347819 */ /* 0x000fc40000011403 */
[----:B------:R-:W-:Y:S02]  /*18e0*/  SHF.R.S32.HI R109, RZ, 0x1f, R113 ;  /* 0x0000001fff6d7819 */ /* 0x000fe40000011471 */
[----:B------:R-:W-:Y:S01]  /*18f0*/  SHF.L.U32 R112, R112, 0x1, RZ ;  /* 0x0000000170707819 */ /* 0x000fe200000006ff */
[----:B------:R-:W-:Y:S01]  /*1900*/  BAR.SYNC.DEFER_BLOCKING 0x0 ;  /* 0x0000000000007b1d */ /* 0x000fe20000010000 */
[----:B------:R-:W-:Y:S02]  /*1910*/  ISETP.NE.AND P1, PT, R108, 0x1, PT ;  /* 0x000000016c00780c */ /* 0x000fe40003f25270 */
[----:B-1----:R-:W-:-:S03]  /*1920*/  ISETP.GE.AND P0, PT, R102, 0x1, PT ;  /* 0x000000016600780c */ /* 0x002fc60003f06270 */
.L_x_2519:
[----:B------:R-:W-:Y:S01]  /*1930*/  IMAD R3, R39, 0x60, R0 ;  /* 0x0000006027037824 */ /* 0x000fe200078e0200 */
[----:B------:R-:W-:Y:S01]  /*1940*/  ISETP.NE.AND P1, PT, R108, 0x1, PT ;  /* 0x000000016c00780c */ /* 0x000fe20003f25270 */
[----:B------:R-:W-:Y:S01]  /*1950*/  IMAD.MOV.U32 R119, RZ, RZ, RZ ;  /* 0x000000ffff777224 */ /* 0x000fe200078e00ff */
[----:B------:R-:W-:Y:S04]  /*1960*/  DEPBAR.LE SB0, 0x0 ;  /* 0x000080000000791a */ /* 0x000fe80000000000 */
[----:B------:R-:W-:Y:S01]  /*1970*/  IMAD.IADD R118, R80, 0x1, R3 ;  /* 0x0000000150767824 */ /* 0x000fe200078e0203 */
[----:B------:R-:W-:Y:S01]  /*1980*/  ISETP.GE.AND P0, PT, R3, R2, PT ;  /* 0x000000020300720c */ /* 0x000fe20003f06270 */
[----:B------:R-:W-:Y:S01]  /*1990*/  BSSY B2, `(.L_x_2485) ;  /* 0x00003fc000027945 */ /* 0x000fe20003800000 */
[----:B------:R-:W-:Y:S01]  /*19a0*/  ISETP.GE.AND P3, PT, R102, 0x1, PT ;  /* 0x000000016600780c */ /* 0x000fe20003f66270 */
[----:B------:R-:W-:Y:S01]  /*19b0*/  IMAD.MOV.U32 R3, RZ, RZ, R118 ;  /* 0x000000ffff037224 */ /* 0x000fe200078e0076 */
[----:B------:R-:W-:Y:S02]  /*19c0*/  ISETP.GT.OR P0, PT, R0, 0x5f, P0 ;  /* 0x0000005f0000780c */ /* 0x000fe40000704670 */
[----:B-1----:R-:W-:Y:S05]  /*19d0*/  @P1 IMAD.HI.U32 R4, R118, c[0x0][0x2bc], RZ ;  /* 0x0000af0076041a27 */ /* 0x002fea00078e00ff */
[----:B------:R-:W-:Y:S06]  /*19e0*/  @P1 SHF.R.U32.HI R3, RZ, c[0x0][0x2c0], R4 ;  /* 0x0000b000ff031a19 */ /* 0x000fec0000011604 */
[C---:B------:R-:W-:Y:S04]  /*19f0*/  @!P0 IADD3 R5, P1, R3.reuse, R138, RZ ;  /* 0x0000008a03058210 */ /* 0x040fe80007f3e0ff */
[----:B------:R-:W-:Y:S01]  /*1a00*/  @!P0 LEA.HI.X.SX32 R4, R3, R99, 0x1, P1 ;  /* 0x0000006303048211 */ /* 0x000fe200008f0eff */
[----:B------:R-:W-:Y:S01]  /*1a10*/  IMAD.MOV R3, RZ, RZ, -R3 ;  /* 0x000000ffff037224 */ /* 0x000fe200078e0a03 */
[----:B------:R-:W-:Y:S03]  /*1a20*/  @!P0 LEA R8, P1, R5, c[0x0][0x2a0], 0x2 ;  /* 0x0000a80005088a11 */ /* 0x000fe600078210ff */
        /* <DEDUP_REMOVED lines=17> */
[----:B---3--:R-:W-:-:S05]  /*1b40*/  @!P3 BRA `(.L_x_2486) ;  /* 0x00003ae00000b947 */ /* 0x008fca0003800000 */
        /* <DEDUP_REMOVED lines=41> */
.L_x_2489:
[----:B------:R-:W-:Y:S05]  /*1de0*/  BSYNC B0 ;  /* 0x0000000000007941 */ /* 0x000fea0003800000 */
.L_x_2488:
        /* <DEDUP_REMOVED lines=39> */
.L_x_2491:
[----:B------:R-:W-:Y:S05]  /*2060*/  BSYNC B0 ;  /* 0x0000000000007941 */ /* 0x000fea0003800000 */
.L_x_2490:
[----:B------:R-:W-:Y:S01]  /*2070*/  ISETP.GE.AND P3, PT, R83, R146, PT ;  /* 0x000000925300720c */ /* 0x000fe20003f66270 */
[----:B-----5:R-:W-:Y:S01]  /*2080*/  IMAD.MOV.U32 R9, RZ, RZ, R56 ;  /* 0x000000ffff097224 */ /* 0x020fe200078e0038 */
        /* <DEDUP_REMOVED lines=14> */
[----:B-1----:R-:W-:Y:S02]  /*2170*/  PRMT R10, R8, 0x5410, R9 ;  /* 0x00005410080a7816 */ /* 0x002fe40000000009 */
        /* <DEDUP_REMOVED lines=20> */
.L_x_2493:
[----:B------:R-:W-:Y:S05]  /*22c0*/  BSYNC B0 ;  /* 0x0000000000007941 */ /* 0x000fea0003800000 */
.L_x_2492:
        /* <DEDUP_REMOVED lines=43> */
[C---:B------:R-:W-:Y:S01]  /*2580*/  @!P0 FMUL.FTZ R63, R40.reuse, R4 ;  /* 0x00000004283f8220 */ /* 0x040fe20000410000 */
[----:B------:R-:W-:Y:S01]  /*2590*/  @!P0 MOV R34, R22 ;  /* 0x0000001600228202 */ /* 0x000fe20000000f00 */
[----:B------:R-:W-:Y:S01]  /*25a0*/  @!P0 FFMA.FTZ R3, R35, R38, R3 ;  /* 0x0000002623038223 */ /* 0x000fe20000010003 */
[----:B------:R-:W-:Y:S01]  /*25b0*/  @!P0 HADD2.F32 R38, -RZ, R42.H0_H0 ;  /* 0x2000002aff268230 */ /* 0x000fe20000004100 */
[C---:B------:R-:W-:Y:S02]  /*25c0*/  @!P0 FMUL.FTZ R4, R31.reuse, R4 ;  /* 0x000000041f048220 */ /* 0x040fe40000410000 */
[----:B------:R-:W-:Y:S01]  /*25d0*/  @!P0 FFMA.FTZ R63, R31, R41, -R63 ;  /* 0x000000291f3f8223 */ /* 0x000fe2000001083f */
        /* <DEDUP_REMOVED lines=23> */
.L_x_2497:
[----:B------:R-:W-:Y:S05]  /*2750*/  BSYNC B0 ;  /* 0x0000000000007941 */ /* 0x000fea0003800000 */
.L_x_2496:
        /* <DEDUP_REMOVED lines=57> */
.L_x_2495:
[----:B------:R-:W-:Y:S05]  /*2af0*/  BSYNC B1 ;  /* 0x0000000000017941 */ /* 0x000fea0003800000 */
.L_x_2494:
[----:B------:R4:W2:Y:S01]  /*2b00*/  SHFL.IDX PT, R41, R144, 0x1, 0x181f ;  /* 0x00381f0090297f89 */ /* 0x0008a200000e0000 */
[----:B------:R-:W-:Y:S03]  /*2b10*/  BSSY B1, `(.L_x_2498) ;  /* 0x0000075000017945 */ /* 0x000fe60003800000 */
[----:B------:R4:W3:Y:S01]  /*2b20*/  SHFL.IDX PT, R40, R145, 0x1, 0x181f ;  /* 0x00381f0091287f89 */ /* 0x0008e200000e0000 */
[----:B------:R-:W-:-:S05]  /*2b30*/  @P6 BRA `(.L_x_2499) ;  /* 0x0000072000006947 */ /* 0x000fca0003800000 */
[----:B------:R-:W-:Y:S01]  /*2b40*/  BSSY B0, `(.L_x_2500) ;  /* 0x0000038000007945 */ /* 0x000fe20003800000 */
[----:B------:R-:W-:-:S05]  /*2b50*/  @P5 BRA `(.L_x_2501) ;  /* 0x0000036000005947 */ /* 0x000fca0003800000 */
[C---:B---3--:R-:W-:Y:S01]  /*2b60*/  LEA R60, P0, R16.reuse, R40, 0x1 ;  /* 0x00000028103c7211 */ /* 0x048fe200078008ff */
[----:B-1----:R-:W1:Y:S03]  /*2b70*/  LDS.128 R20, [R87+0x9100] ;  /* 0x0091000057147984 */ /* 0x002e660000000c00 */
[----:B--2---:R-:W-:Y:S02]  /*2b80*/  LEA.HI.X R61, R16, R41, R17, 0x1, P0 ;  /* 0x00000029103d7211 */ /* 0x004fe400000f0c11 */
        /* <DEDUP_REMOVED lines=51> */
.L_x_2501:
[----:B------:R-:W-:Y:S05]  /*2ec0*/  BSYNC B0 ;  /* 0x0000000000007941 */ /* 0x000fea0003800000 */
.L_x_2500:
[----:B------:R-:W-:Y:S11]  /*2ed0*/  ISETP.GE.AND P0, PT, R90, c[0x0][0x1d4], PT ;  /* 0x000075005a007a0c */ /* 0x000ff60003f06270 */
[----:B------:R-:W-:Y:S02]  /*2ee0*/  @!UPT UIADD3 URZ, URZ, URZ, URZ ;  /* 0x0000003f3f3ff290 */ /* 0x000fe4000fffe03f */
[----:B------:R-:W-:-:S05]  /*2ef0*/  @P0 BRA `(.L_x_2499) ;  /* 0x0000036000000947 */ /* 0x000fca0003800000 */
[C---:B---3--:R-:W-:Y:S01]  /*2f00*/  LEA R40, P0, R101.reuse, R40, 0x1 ;  /* 0x0000002865287211 */ /* 0x048fe200078008ff */
[----:B-1----:R-:W1:Y:S03]  /*2f10*/  LDS.128 R20, [R87+0xc100] ;  /* 0x00c1000057147984 */ /* 0x002e660000000c00 */
[----:B--2---:R-:W-:Y:S02]  /*2f20*/  LEA.HI.X R41, R101, R41, R100, 0x1, P0 ;  /* 0x0000002965297211 */ /* 0x004fe400000f0c64 */
[----:B------:R-:W-:Y:S11]  /*2f30*/  ISETP.GE.AND P0, PT, R14, c[0x0][0x27c], PT ;  /* 0x00009f000e007a0c */ /* 0x000ff60003f06270 */
[----:B------:R-:W-:Y:S02]  /*2f40*/  @!UPT UIADD3 URZ, URZ, URZ, URZ ;  /* 0x0000003f3f3ff290 */ /* 0x000fe4000fffe03f */
[----:B------:R-:W-:Y:S01]  /*2f50*/  @!P0 HADD2.F32 R6, -RZ, R10.H1_H1 ;  /* 0x3000000aff068230 */ /* 0x000fe20000004100 */
        /* <DEDUP_REMOVED lines=19> */
[-C--:B------:R-:W-:Y:S01]  /*3090*/  @!P0 FMUL.FTZ R37, R31, R11.reuse ;  /* 0x0000000b1f258220 */ /* 0x080fe20000410000 */
        /* <DEDUP_REMOVED lines=28> */
.L_x_2499:
[----:B------:R-:W-:Y:S05]  /*3260*/  BSYNC B1 ;  /* 0x0000000000017941 */ /* 0x000fea0003800000 */
.L_x_2498:
[----:B--2-4-:R-:W2:Y:S04]  /*3270*/  SHFL.IDX PT, R144, R144, 0x2, 0x181f ;  /* 0x00581f0090907f89 */ /* 0x014ea800000e0000 */
[----:B------:R-:W4:Y:S01]  /*3280*/  SHFL.IDX PT, R145, R145, 0x2, 0x181f ;  /* 0x00581f0091917f89 */ /* 0x000f2200000e0000 */
[----:B------:R-:W-:-:S05]  /*3290*/  @P3 BRA `(.L_x_2502) ;  /* 0x000026b000003947 */ /* 0x000fca0003800000 */
[----:B------:R-:W-:Y:S01]  /*32a0*/  BSSY B0, `(.L_x_2503) ;  /* 0x0000038000007945 */ /* 0x000fe20003800000 */
[----:B------:R-:W-:-:S05]  /*32b0*/  @P5 BRA `(.L_x_2504) ;  /* 0x0000036000005947 */ /* 0x000fca0003800000 */
[C---:B----4-:R-:W-:Y:S01]  /*32c0*/  LEA R36, P0, R16.reuse, R145, 0x1 ;  /* 0x0000009110247211 */ /* 0x050fe200078008ff */
        /* <DEDUP_REMOVED lines=53> */
.L_x_2504:
[----:B------:R-:W-:Y:S05]  /*3620*/  BSYNC B0 ;  /* 0x0000000000007941 */ /* 0x000fea0003800000 */
.L_x_2503:
[----:B------:R-:W-:Y:S11]  /*3630*/  ISETP.GE.AND P0, PT, R90, c[0x0][0x1d4], PT ;  /* 0x000075005a007a0c */ /* 0x000ff60003f06270 */
[----:B------:R-:W-:Y:S02]  /*3640*/  @!UPT UIADD3 URZ, URZ, URZ, URZ ;  /* 0x0000003f3f3ff290 */ /* 0x000fe4000fffe03f */
[----:B------:R-:W-:-:S05]  /*3650*/  @P0 BRA `(.L_x_2502) ;  /* 0x000022f000000947 */ /* 0x000fca0003800000 */
[C---:B----4-:R-:W-:Y:S01]  /*3660*/  LEA R32, P0, R101.reuse, R145, 0x1 ;  /* 0x0000009165207211 */ /* 0x050fe200078008ff */
[----:B-1----:R-:W1:Y:S03]  /*3670*/  LDS.128 R20, [R87+0xd100] ;  /* 0x00d1000057147984 */ /* 0x002e660000000c00 */
[----:B--2---:R-:W-:Y:S02]  /*3680*/  LEA.HI.X R33, R101, R144, R100, 0x1, P0 ;  /* 0x0000009065217211 */ /* 0x004fe400000f0c64 */
        /* <DEDUP_REMOVED lines=52> */
.L_x_2487:
        /* <DEDUP_REMOVED lines=10> */
[----:B------:R1:W2:Y:S01]  /*3a70*/  SHFL.IDX PT, R151, R144, RZ, 0x181f ;  /* 0x00181fff90977589 */ /* 0x0002a200000e0000 */
[----:B------:R-:W-:Y:S06]  /*3a80*/  BSSY B0, `(.L_x_2505) ;  /* 0x00000c3000007945 */ /* 0x000fec0003800000 */
[----:B------:R-:W-:Y:S01]  /*3a90*/  @!P1 IADD3 R4, P3, P0, R136, UR15, R64 ;  /* 0x0000000f88049c10 */ /* 0x000fe2000f87e040 */
[----:B------:R1:W3:Y:S03]  /*3aa0*/  SHFL.IDX PT, R150, R145, RZ, 0x181f ;  /* 0x00181fff91967589 */ /* 0x0002e600000e0000 */
[--C-:B------:R-:W-:Y:S02]  /*3ab0*/  @!P1 IADD3.X R3, R104, UR14, R41.reuse, P3, P0 ;  /* 0x0000000e68039c10 */ /* 0x100fe40009fe0429 */
        /* <DEDUP_REMOVED lines=19> */
[----:B------:R1:W3:Y:S01]  /*3bf0*/  @!P0 LDG.E.128 R56, [R4.64] ;  /* 0x0000001204388981 */ /* 0x0002e2000c1e1d00 */
[----:B------:R-:W-:Y:S01]  /*3c00*/  CS2R R10, SRZ ;  /* 0x00000000000a7805 */ /* 0x000fe2000001ff00 */
[----:B----4-:R-:W-:Y:S01]  /*3c10*/  CS2R R20, SRZ ;  /* 0x0000000000147805 */ /* 0x010fe2000001ff00 */
[----:B-1----:R-:W-:Y:S06]  /*3c20*/  CS2R R22, SRZ ;  /* 0x0000000000167805 */ /* 0x002fec000001ff00 */
[----:B------:R1:W4:Y:S01]  /*3c30*/  @!P0 LDG.E.128 R20, [R8.64] ;  /* 0x0000001208148981 */ /* 0x000322000c1e1d00 */
[----:B------:R-:W-:Y:S04]  /*3c40*/  ISETP.GE.AND P0, PT, R15, R146, PT ;  /* 0x000000920f00720c */ /* 0x000fe80003f06270 */
[----:B------:R-:W-:Y:S11]  /*3c50*/  ISETP.GE.OR P0, PT, R16, c[0x0][0x27c], P0 ;  /* 0x00009f0010007a0c */ /* 0x000ff60000706670 */
[----:B------:R-:W-:Y:S02]  /*3c60*/  @!UPT UIADD3 URZ, URZ, URZ, URZ ;  /* 0x0000003f3f3ff290 */ /* 0x000fe4000fffe03f */
[----:B------:R-:W-:Y:S05]  /*3c70*/  @!P0 IADD3 R64, P1, R136, R64, RZ ;  /* 0x0000004088408210 */ /* 0x000fea0007f3e0ff */
[----:B------:R-:W-:Y:S01]  /*3c80*/  @!P0 IMAD.X R41, R104, 0x1, R41, P1 ;  /* 0x0000000168298824 */ /* 0x000fe200008e0629 */
[C---:B------:R-:W-:Y:S01]  /*3c90*/  @!P0 LEA R4, P1, R64.reuse, c[0x0][0x270], 0x1 ;  /* 0x00009c0040048a11 */ /* 0x040fe200078208ff */
[----:B-1----:R-:W-:Y:S03]  /*3ca0*/  CS2R R8, SRZ ;  /* 0x0000000000087805 */ /* 0x002fe6000001ff00 */
[----:B------:R-:W-:Y:S02]  /*3cb0*/  @!P0 LEA.HI.X R5, R64, c[0x0][0x274], R41, 0x1, P1 ;  /* 0x00009d0040058a11 */ /* 0x000fe400008f0c29 */
[----:B------:R-:W-:Y:S05]  /*3cc0*/  @!P0 IADD3 R44, P1, R134, R44, RZ ;  /* 0x0000002c862c8210 */ /* 0x000fea0007f3e0ff */
[----:B------:R-:W-:Y:S01]  /*3cd0*/  @!P0 IMAD.X R40, R103, 0x1, R40, P1 ;  /* 0x0000000167288824 */ /* 0x000fe200008e0628 */
[C---:B------:R-:W-:Y:S04]  /*3ce0*/  @!P0 LEA R24, P1, R44.reuse, c[0x0][0x288], 0x1 ;  /* 0x0000a2002c188a11 */ /* 0x040fe800078208ff */
[----:B------:R-:W-:Y:S02]  /*3cf0*/  @!P0 LEA.HI.X R25, R44, c[0x0][0x28c], R40, 0x1, P1 ;  /* 0x0000a3002c198a11 */ /* 0x000fe400008f0c28 */
[----:B------:R-:W-:Y:S01]  /*3d00*/  CS2R R40, SRZ ;  /* 0x0000000000287805 */ /* 0x000fe2000001ff00 */
[----:B------:R-:W-:Y:S02]  /*3d10*/  ISETP.GE.AND P1, PT, R16, c[0x0][0x27c], PT ;  /* 0x00009f0010007a0c */ /* 0x000fe40003f26270 */
[----:B------:R1:W5:Y:S07]  /*3d20*/  @!P0 LDG.E.128 R8, [R24.64] ;  /* 0x0000001218088981 */ /* 0x00036e000c1e1d00 */
        /* <DEDUP_REMOVED lines=20> */
[----:B----4-:R-:W-:Y:S02]  /*3e70*/  IMAD.MOV.U32 R6, RZ, RZ, R22 ;  /* 0x000000ffff067224 */ /* 0x010fe400078e0016 */
[----:B------:R-:W-:Y:S02]  /*3e80*/  IMAD.MOV.U32 R5, RZ, RZ, R23 ;  /* 0x000000ffff057224 */ /* 0x000fe400078e0017 */
        /* <DEDUP_REMOVED lines=8> */
[C---:B------:R-:W-:Y:S01]  /*3f10*/  LEA R148, P0, R113.reuse, R150, 0x1 ;  /* 0x0000009671947211 */ /* 0x040fe200078008ff */
[----:B------:R-:W-:Y:S01]  /*3f20*/  IMAD.MOV.U32 R70, RZ, RZ, R40 ;  /* 0x000000ffff467224 */ /* 0x000fe200078e0028 */
[----:B------:R-:W-:Y:S01]  /*3f30*/  SHF.R.S32.HI R3, RZ, 0x1f, R4 ;  /* 0x0000001fff037819 */ /* 0x000fe20000011404 */
[----:B------:R-:W-:Y:S01]  /*3f40*/  @!P1 HADD2.F32 R44, -RZ, R44.H0_H0 ;  /* 0x2000002cff2c9230 */ /* 0x000fe20000004100 */
[----:B------:R-:W-:Y:S02]  /*3f50*/  LEA.HI.X R149, R113, R151, R109, 0x1, P0 ;  /* 0x0000009771957211 */ /* 0x000fe400000f0c6d */
[----:B------:R-:W-:Y:S02]  /*3f60*/  LEA.HI R4, R3, R4, RZ, 0x4 ;  /* 0x0000000403047211 */ /* 0x000fe400078f20ff */
[----:B------:R-:W-:Y:S02]  /*3f70*/  @!P1 SHF.R.U64 R46, R42, 0x10, R43 ;  /* 0x000000102a2e9819 */ /* 0x000fe4000000122b */
[----:B------:R-:W-:Y:S02]  /*3f80*/  LEA.HI.SX32 R4, R4, R52, 0x1c ;  /* 0x0000003404047211 */ /* 0x000fe400078fe2ff */
[----:B------:R-:W-:Y:S01]  /*3f90*/  @!P1 SHF.R.U64 R49, R40, 0x10, R41 ;  /* 0x0000001028319819 */ /* 0x000fe20000001229 */
[----:B------:R-:W-:Y:S01]  /*3fa0*/  @!P1 HADD2.F32 R46, -RZ, R46.H0_H0 ;  /* 0x2000002eff2e9230 */ /* 0x000fe20000004100 */
[----:B------:R-:W-:Y:S02]  /*3fb0*/  SHF.R.S32.HI R3, RZ, 0x1f, R4 ;  /* 0x0000001fff037819 */ /* 0x000fe40000011404 */
[----:B------:R-:W-:Y:S02]  /*3fc0*/  SHF.L.U32 R36, R4, 0x3, RZ ;  /* 0x0000000304247819 */ /* 0x000fe400000006ff */
[----:B------:R-:W-:Y:S02]  /*3fd0*/  LEA.HI R3, R3, R4, RZ, 0x3 ;  /* 0x0000000403037211 */ /* 0x000fe400078f18ff */
[----:B------:R-:W-:Y:S02]  /*3fe0*/  LOP3.LUT R4, R89, 0x38, R36, 0xf8, !PT ;  /* 0x0000003859047812 */ /* 0x000fe400078ef824 */
[----:B------:R-:W-:Y:S02]  /*3ff0*/  SHF.R.S32.HI R3, RZ, 0x3, R3 ;  /* 0x00000003ff037819 */ /* 0x000fe40000011403 */
[----:B------:R-:W-:Y:S02]  /*4000*/  LOP3.LUT R4, R4, R88, RZ, 0x3c, !PT ;  /* 0x0000005804047212 */ /* 0x000fe400078e3cff */
[C---:B------:R-:W-:Y:S01]  /*4010*/  ISETP.GE.AND P0, PT, R36.reuse, c[0x0][0x1d4], PT ;  /* 0x0000750024007a0c */ /* 0x040fe20003f06270 */
[----:B------:R-:W-:Y:S01]  /*4020*/  IMAD R3, R3, 0x1800, R7 ;  /* 0x0000180003037824 */ /* 0x000fe200078e0207 */
[----:B------:R-:W-:Y:S02]  /*4030*/  @!P1 SHF.R.U32.HI R45, RZ, 0x10, R41 ;  /* 0x00000010ff2d9819 */ /* 0x000fe40000011629 */
[----:B------:R-:W-:Y:S01]  /*4040*/  MOV R47, R41 ;  /* 0x00000029002f7202 */ /* 0x000fe20000000f00 */
[----:B------:R-:W-:Y:S01]  /*4050*/  IMAD.IADD R3, R3, 0x1, R4 ;  /* 0x0000000103037824 */ /* 0x000fe200078e0204 */
[----:B------:R-:W-:Y:S01]  /*4060*/  @!P1 HADD2.F32 R41, -RZ, R70.H0_H0 ;  /* 0x20000046ff299230 */ /* 0x000fe20000004100 */
[----:B------:R-:W-:Y:S02]  /*4070*/  @!P1 SHF.R.U32.HI R6, RZ, 0x10, R9 ;  /* 0x00000010ff069819 */ /* 0x000fe40000011609 */
[----:B------:R-:W-:Y:S02]  /*4080*/  MOV R48, R43 ;  /* 0x0000002b00307202 */ /* 0x000fe40000000f00 */
[----:B------:R-:W-:Y:S01]  /*4090*/  SHF.L.U32 R64, R3, 0x1, RZ ;  /* 0x0000000103407819 */ /* 0x000fe200000006ff */
[----:B------:R-:W-:Y:S01]  /*40a0*/  IMAD.MOV.U32 R3, RZ, RZ, R8 ;  /* 0x000000ffff037224 */ /* 0x000fe200078e0008 */
[----:B-1----:R-:W-:Y:S01]  /*40b0*/  @!P1 MOV R37, R24 ;  /* 0x0000001800259202 */ /* 0x002fe20000000f00 */
[----:B------:R-:W-:Y:S01]  /*40c0*/  @!P0 IMAD.WIDE R150, R36, 0x2, R150 ;  /* 0x0000000224968825 */ /* 0x000fe200078e0296 */
[----:B------:R-:W-:Y:S01]  /*40d0*/  @!P1 SHF.R.U64 R4, R8, 0x10, R9 ;  /* 0x0000001008049819 */ /* 0x000fe20000001209 */
[----:B------:R-:W-:Y:S01]  /*40e0*/  @!P1 HADD2.F32 R6, -RZ, R6.H0_H0 ;  /* 0x20000006ff069230 */ /* 0x000fe20000004100 */
[----:B------:R-:W1:Y:S01]  /*40f0*/  LDS.128 R64, [R64+0x8100] ;  /* 0x0081000040407984 */ /* 0x000e620000000c00 */
[----:B------:R-:W-:Y:S01]  /*4100*/  IMAD.MOV.U32 R8, RZ, RZ, R10 ;  /* 0x000000ffff087224 */ /* 0x000fe200078e000a */
[----:B------:R-:W-:Y:S01]  /*4110*/  @!P1 HADD2.F32 R36, -RZ, R3.H0_H0 ;  /* 0x20000003ff249230 */ /* 0x000fe20000004100 */
[----:B------:R-:W-:Y:S01]  /*4120*/  @!P1 SHF.R.U32.HI R50, RZ, 0x10, R43 ;  /* 0x00000010ff329819 */ /* 0x000fe2000001162b */
[--C-:B------:R-:W-:Y:S01]  /*4130*/  @!P1 HADD2.F32 R38, -RZ, R37.reuse.H0_H0 ;  /* 0x20000025ff269230 */ /* 0x100fe20000004100 */
[----:B------:R-:W-:Y:S01]  /*4140*/  MOV R5, R9 ;  /* 0x0000000900057202 */ /* 0x000fe20000000f00 */
[----:B------:R-:W-:Y:S01]  /*4150*/  @!P1 HADD2.F32 R37, -RZ, R37.H1_H1 ;  /* 0x30000025ff259230 */ /* 0x000fe20000004100 */
[--C-:B------:R-:W-:Y:S01]  /*4160*/  @!P1 SHF.R.U64 R9, R10, 0x10, R11.reuse ;  /* 0x000000100a099819 */ /* 0x100fe2000000120b */
[----:B------:R-:W-:Y:S01]  /*4170*/  @!P1 HADD2.F32 R43, -RZ, R49.H0_H0 ;  /* 0x20000031ff2b9230 */ /* 0x000fe20000004100 */
[-C--:B------:R-:W-:Y:S01]  /*4180*/  @!P1 FMUL.FTZ R3, R38, R36.reuse ;  /* 0x0000002426039220 */ /* 0x080fe20000410000 */
[----:B------:R-:W-:Y:S01]  /*4190*/  @!P1 HADD2.F32 R8, -RZ, R8.H0_H0 ;  /* 0x20000008ff089230 */ /* 0x000fe20000004100 */
[----:B------:R-:W-:Y:S01]  /*41a0*/  MOV R10, R11 ;  /* 0x0000000b000a7202 */ /* 0x000fe20000000f00 */
[----:B------:R-:W-:Y:S01]  /*41b0*/  @!P1 HADD2.F32 R9, -RZ, R9.H0_H0 ;  /* 0x20000009ff099230 */ /* 0x000fe20000004100 */
[----:B------:R-:W-:Y:S01]  /*41c0*/  @!P1 SHF.R.U32.HI R11, RZ, 0x10, R11 ;  /* 0x00000010ff0b9819 */ /* 0x000fe2000001160b */
[----:B------:R-:W-:Y:S02]  /*41d0*/  @!P1 HADD2.F32 R48, -RZ, R48.H0_H0 ;  /* 0x20000030ff309230 */ /* 0x000fe40000004100 */
[----:B------:R-:W-:Y:S02]  /*41e0*/  @!P1 HADD2.F32 R50, -RZ, R50.H0_H0 ;  /* 0x20000032ff329230 */ /* 0x000fe40000004100 */
[----:B------:R-:W-:Y:S02]  /*41f0*/  @!P1 HADD2.F32 R4, -RZ, R4.H0_H0 ;  /* 0x20000004ff049230 */ /* 0x000fe40000004100 */
[----:B------:R-:W-:Y:S02]  /*4200*/  @!P1 HADD2.F32 R5, -RZ, R5.H0_H0 ;  /* 0x20000005ff059230 */ /* 0x000fe40000004100 */
[----:B------:R-:W-:Y:S02]  /*4210*/  @!P1 HADD2.F32 R10, -RZ, R10.H0_H0 ;  /* 0x2000000aff0a9230 */ /* 0x000fe40000004100 */
[----:B------:R-:W-:Y:S01]  /*4220*/  @!P1 HADD2.F32 R11, -RZ, R11.H0_H0 ;  /* 0x2000000bff0b9230 */ /* 0x000fe20000004100 */
[----:B-1----:R-:W-:Y:S05]  /*4230*/  @!P1 IMAD.MOV.U32 R42, RZ, RZ, R64 ;  /* 0x000000ffff2a9224 */ /* 0x002fea00078e0040 */
[--C-:B------:R-:W-:Y:S02]  /*4240*/  @!P1 HADD2.F32 R40, -RZ, R42.reuse.H0_H0 ;  /* 0x2000002aff289230 */ /* 0x100fe40000004100 */
[----:B------:R-:W-:Y:S03]  /*4250*/  @!P1 HADD2.F32 R42, -RZ, R42.H1_H1 ;  /* 0x3000002aff2a9230 */ /* 0x000fe60000004100 */
[C---:B------:R-:W-:Y:S01]  /*4260*/  @!P1 FMUL.FTZ R70, R40.reuse, R36 ;  /* 0x0000002428469220 */ /* 0x040fe20000410000 */
[----:B------:R-:W-:Y:S01]  /*4270*/  @!P1 MOV R36, R25 ;  /* 0x0000001900249202 */ /* 0x000fe20000000f00 */
[-C--:B------:R-:W-:Y:S01]  /*4280*/  @!P1 FFMA.FTZ R3, R40, R41.reuse, R3 ;  /* 0x0000002928039223 */ /* 0x080fe20000010003 */
[----:B------:R-:W-:Y:S01]  /*4290*/  @!P1 HADD2.F32 R40, -RZ, R47.H0_H0 ;  /* 0x2000002fff289230 */ /* 0x000fe20000004100 */
[----:B------:R-:W-:Y:S01]  /*42a0*/  @!P1 FFMA.FTZ R70, R38, R41, -R70 ;  /* 0x0000002926469223 */ /* 0x000fe20000010846 */
[----:B------:R-:W-:Y:S01]  /*42b0*/  @!P1 MOV R41, R65 ;  /* 0x0000004100299202 */ /* 0x000fe20000000f00 */
[CC--:B------:R-:W-:Y:S02]  /*42c0*/  @!P1 FMUL.FTZ R147, R42.reuse, R4.reuse ;  /* 0x000000042a939220 */ /* 0x0c0fe40000410000 */
[C---:B------:R-:W-:Y:S02]  /*42d0*/  @!P1 FMUL.FTZ R4, R37.reuse, R4 ;  /* 0x0000000425049220 */ /* 0x040fe40000410000 */
[-C--:B------:R-:W-:Y:S01]  /*42e0*/  @!P1 FFMA.FTZ R147, R37, R43.reuse, -R147 ;  /* 0x0000002b25939223 */ /* 0x080fe20000010893 */
[--C-:B------:R-:W-:Y:S01]  /*42f0*/  @!P1 HADD2.F32 R38, -RZ, R41.reuse.H0_H0 ;  /* 0x20000029ff269230 */ /* 0x100fe20000004100 */
[----:B------:R-:W-:Y:S01]  /*4300*/  @!P1 FFMA.FTZ R4, R42, R43, R4 ;  /* 0x0000002b2a049223 */ /* 0x000fe20000010004 */
[----:B------:R-:W-:Y:S02]  /*4310*/  @!P1 HADD2.F32 R41, -RZ, R41.H1_H1 ;  /* 0x30000029ff299230 */ /* 0x000fe40000004100 */
[----:B------:R-:W-:Y:S01]  /*4320*/  @!P1 HADD2.F32 R42, -RZ, R45.H0_H0 ;  /* 0x2000002dff2a9230 */ /* 0x000fe20000004100 */
[----:B------:R-:W-:Y:S01]  /*4330*/  @!P1 IMAD.MOV.U32 R45, RZ, RZ, R66 ;  /* 0x000000ffff2d9224 */ /* 0x000fe200078e0042 */
[--C-:B------:R-:W-:Y:S01]  /*4340*/  @!P1 HADD2.F32 R37, -RZ, R36.reuse.H0_H0 ;  /* 0x20000024ff259230 */ /* 0x100fe20000004100 */
[----:B------:R-:W-:Y:S01]  /*4350*/  @!P1 FMUL.FTZ R153, R41, R6 ;  /* 0x0000000629999220 */ /* 0x000fe20000410000 */
[----:B------:R-:W-:Y:S01]  /*4360*/  @!P1 HADD2.F32 R36, -RZ, R36.H1_H1 ;  /* 0x30000024ff249230 */ /* 0x000fe20000004100 */
[-C--:B------:R-:W-:Y:S01]  /*4370*/  @!P1 FMUL.FTZ R152, R38, R5.reuse ;  /* 0x0000000526989220 */ /* 0x080fe20000410000 */
[----:B------:R-:W-:Y:S01]  /*4380*/  @!P1 F2FP.PACK_AB R70, R147, R70 ;  /* 0x000000469346923e */ /* 0x000fe200000000ff */
[C---:B------:R-:W-:Y:S01]  /*4390*/  @!P1 FMUL.FTZ R5, R37.reuse, R5 ;  /* 0x0000000525059220 */ /* 0x040fe20000410000 */
[----:B------:R-:W-:Y:S01]  /*43a0*/  @!P1 F2FP.PACK_AB R3, R4, R3 ;  /* 0x000000030403923e */ /* 0x000fe200000000ff */
[C---:B------:R-:W-:Y:S01]  /*43b0*/  @!P1 FMUL.FTZ R6, R36.reuse, R6 ;  /* 0x0000000624069220 */ /* 0x040fe20000410000 */
[----:B------:R-:W-:Y:S01]  /*43c0*/  @!P1 MOV R24, R70 ;  /* 0x0000004600189202 */ /* 0x000fe20000000f00 */
[----:B------:R-:W-:Y:S01]  /*43d0*/  @!P1 FFMA.FTZ R153, R36, R42, -R153 ;  /* 0x0000002a24999223 */ /* 0x000fe20000010899 */
[----:B------:R-:W-:Y:S01]  /*43e0*/  @!P1 MOV R36, R26 ;  /* 0x0000001a00249202 */ /* 0x000fe20000000f00 */
[-C--:B------:R-:W-:Y:S01]  /*43f0*/  @!P1 FFMA.FTZ R152, R37, R40.reuse, -R152 ;  /* 0x0000002825989223 */ /* 0x080fe20000010898 */
[--C-:B------:R-:W-:Y:S01]  /*4400*/  @!P1 HADD2.F32 R43, -RZ, R45.reuse.H0_H0 ;  /* 0x2000002dff2b9230 */ /* 0x100fe20000004100 */
[----:B------:R-:W-:Y:S01]  /*4410*/  @!P1 FFMA.FTZ R5, R38, R40, R5 ;  /* 0x0000002826059223 */ /* 0x000fe20000010005 */
[----:B------:R-:W-:Y:S01]  /*4420*/  @!P1 HADD2.F32 R45, -RZ, R45.H1_H1 ;  /* 0x3000002dff2d9230 */ /* 0x000fe20000004100 */
[----:B------:R-:W-:Y:S01]  /*4430*/  @!P1 FFMA.FTZ R6, R41, R42, R6 ;  /* 0x0000002a29069223 */ /* 0x000fe20000010006 */
[--C-:B------:R-:W-:Y:S01]  /*4440*/  @!P1 HADD2.F32 R37, -RZ, R36.reuse.H0_H0 ;  /* 0x20000024ff259230 */ /* 0x100fe20000004100 */
[-C--:B------:R-:W-:Y:S01]  /*4450*/  @!P1 FMUL.FTZ R154, R43, R8.reuse ;  /* 0x000000082b9a9220 */ /* 0x080fe20000410000 */
[----:B------:R-:W-:Y:S01]  /*4460*/  @!P1 HADD2.F32 R36, -RZ, R36.H1_H1 ;  /* 0x30000024ff249230 */ /* 0x000fe20000004100 */
[----:B------:R-:W-:Y:S01]  /*4470*/  @!P1 FMUL.FTZ R155, R45, R9 ;  /* 0x000000092d9b9220 */ /* 0x000fe20000410000 */
[----:B------:R-:W-:Y:S01]  /*4480*/  @!P1 MOV R64, R3 ;  /* 0x0000000300409202 */ /* 0x000fe20000000f00 */
[----:B------:R-:W-:Y:S01]  /*4490*/  @!P1 FMUL.FTZ R8, R37, R8 ;  /* 0x0000000825089220 */ /* 0x000fe20000410000 */
[----:B------:R-:W-:Y:S01]  /*44a0*/  @!P1 F2FP.PACK_AB R152, R153, R152 ;  /* 0x000000989998923e */ /* 0x000fe200000000ff */
[----:B------:R-:W-:Y:S01]  /*44b0*/  @!P1 FFMA.FTZ R154, R37, R44, -R154 ;  /* 0x0000002c259a9223 */ /* 0x000fe2000001089a */
[----:B------:R-:W-:Y:S01]  /*44c0*/  @!P1 MOV R37, R67 ;  /* 0x0000004300259202 */ /* 0x000fe20000000f00 */
[C---:B------:R-:W-:Y:S01]  /*44d0*/  @!P1 FMUL.FTZ R9, R36.reuse, R9 ;  /* 0x0000000924099220 */ /* 0x040fe20000410000 */
[----:B------:R-:W-:Y:S01]  /*44e0*/  @!P1 MOV R25, R152 ;  /* 0x0000009800199202 */ /* 0x000fe20000000f00 */
[----:B------:R-:W-:Y:S01]  /*44f0*/  @!P1 FFMA.FTZ R155, R36, R46, -R155 ;  /* 0x0000002e249b9223 */ /* 0x000fe2000001089b */
[----:B------:R-:W-:Y:S01]  /*4500*/  @!P1 F2FP.PACK_AB R5, R6, R5 ;  /* 0x000000050605923e */ /* 0x000fe200000000ff */
[----:B------:R-:W-:Y:S01]  /*4510*/  @!P1 IMAD.MOV.U32 R36, RZ, RZ, R27 ;  /* 0x000000ffff249224 */ /* 0x000fe200078e001b */
[--C-:B------:R-:W-:Y:S01]  /*4520*/  @!P1 HADD2.F32 R47, -RZ, R37.reuse.H0_H0 ;  /* 0x20000025ff2f9230 */ /* 0x100fe20000004100 */
[----:B------:R-:W-:Y:S01]  /*4530*/  @!P1 FFMA.FTZ R8, R43, R44, R8 ;  /* 0x0000002c2b089223 */ /* 0x000fe20000010008 */
[----:B------:R-:W-:Y:S01]  /*4540*/  @!P1 HADD2.F32 R49, -RZ, R37.H1_H1 ;  /* 0x30000025ff319230 */ /* 0x000fe20000004100 */
[----:B------:R-:W-:Y:S01]  /*4550*/  @!P1 FFMA.FTZ R9, R45, R46, R9 ;  /* 0x0000002e2d099223 */ /* 0x000fe20000010009 */
[--C-:B------:R-:W-:Y:S01]  /*4560*/  @!P1 HADD2.F32 R37, -RZ, R36.reuse.H0_H0 ;  /* 0x20000024ff259230 */ /* 0x100fe20000004100 */
[----:B------:R-:W-:Y:S01]  /*4570*/  @!P1 FMUL.FTZ R157, R47, R10 ;  /* 0x0000000a2f9d9220 */ /* 0x000fe20000410000 */
[----:B------:R-:W-:Y:S01]  /*4580*/  @!P1 HADD2.F32 R36, -RZ, R36.H1_H1 ;  /* 0x30000024ff249230 */ /* 0x000fe20000004100 */
[-C--:B------:R-:W-:Y:S01]  /*4590*/  @!P1 FMUL.FTZ R156, R49, R11.reuse ;  /* 0x0000000b319c9220 */ /* 0x080fe20000410000 */
[----:B------:R-:W-:Y:S01]  /*45a0*/  @!P1 F2FP.PACK_AB R154, R155, R154 ;  /* 0x0000009a9b9a923e */ /* 0x000fe200000000ff */
[----:B------:R-:W-:Y:S01]  /*45b0*/  @!P1 FFMA.FTZ R157, R37, R48, -R157 ;  /* 0x00000030259d9223 */ /* 0x000fe2000001089d */
[----:B------:R-:W-:Y:S01]  /*45c0*/  @!P1 F2FP.PACK_AB R8, R9, R8 ;  /* 0x000000080908923e */ /* 0x000fe200000000ff */
[C---:B------:R-:W-:Y:S02]  /*45d0*/  @!P1 FFMA.FTZ R156, R36.reuse, R50, -R156 ;  /* 0x00000032249c9223 */ /* 0x040fe4000001089c */
[----:B------:R-:W-:Y:S01]  /*45e0*/  @!P1 FMUL.FTZ R10, R37, R10 ;  /* 0x0000000a250a9220 */ /* 0x000fe20000410000 */
[----:B------:R-:W-:Y:S01]  /*45f0*/  @!P1 MOV R66, R8 ;  /* 0x0000000800429202 */ /* 0x000fe20000000f00 */
[----:B------:R-:W-:Y:S01]  /*4600*/  @!P1 FMUL.FTZ R11, R36, R11 ;  /* 0x0000000b240b9220 */ /* 0x000fe20000410000 */
[----:B------:R-:W-:Y:S01]  /*4610*/  @!P1 F2FP.PACK_AB R156, R156, R157 ;  /* 0x0000009d9c9c923e */ /* 0x000fe200000000ff */
[----:B------:R-:W-:Y:S02]  /*4620*/  @!P1 FFMA.FTZ R10, R47, R48, R10 ;  /* 0x000000302f0a9223 */ /* 0x000fe4000001000a */
[----:B------:R-:W-:Y:S01]  /*4630*/  @!P1 FFMA.FTZ R11, R49, R50, R11 ;  /* 0x00000032310b9223 */ /* 0x000fe2000001000b */
[----:B------:R-:W-:Y:S01]  /*4640*/  @!P1 MOV R27, R156 ;  /* 0x0000009c001b9202 */ /* 0x000fe20000000f00 */
[----:B------:R-:W-:Y:S02]  /*4650*/  @!P1 IMAD.MOV.U32 R26, RZ, RZ, R154 ;  /* 0x000000ffff1a9224 */ /* 0x000fe400078e009a */
[----:B------:R-:W-:Y:S01]  /*4660*/  @!P1 IMAD.MOV.U32 R65, RZ, RZ, R5 ;  /* 0x000000ffff419224 */ /* 0x000fe200078e0005 */
[----:B------:R-:W-:Y:S02]  /*4670*/  @!P1 F2FP.PACK_AB R10, R11, R10 ;  /* 0x0000000a0b0a923e */ /* 0x000fe400000000ff */
[----:B------:R1:W-:Y:S02]  /*4680*/  ST.E.128 [R148.64], R24 ;  /* 0x0000001894007985 */ /* 0x0003e4000c101d12 */
[----:B------:R-:W-:Y:S06]  /*4690*/  @!P1 MOV R67, R10 ;  /* 0x0000000a00439202 */ /* 0x000fec0000000f00 */
[----:B------:R1:W-:Y:S02]  /*46a0*/  @!P0 ST.E.128 [R150.64], R64 ;  /* 0x0000004096008985 */ /* 0x0003e4000c101d12 */
.L_x_2506:
[----:B------:R-:W-:Y:S05]  /*46b0*/  BSYNC B0 ;  /* 0x0000000000007941 */ /* 0x000fea0003800000 */
.L_x_2505:
        /* <DEDUP_REMOVED lines=9> */
[----:B------:R-:W-:Y:S02]  /*4750*/  SHF.R.S32.HI R3, RZ, 0x1f, R4 ;  /* 0x0000001fff037819 */ /* 0x000fe40000011404 */
[----:B---3--:R-:W-:Y:S02]  /*4760*/  LEA.HI.X R47, R113, R43, R109, 0x1, P0 ;  /* 0x0000002b712f7211 */ /* 0x008fe400000f0c6d */
[----:B------:R-:W-:Y:S02]  /*4770*/  LEA.HI R4, R3, R4, RZ, 0x4 ;  /* 0x0000000403047211 */ /* 0x000fe400078f20ff */
[----:B------:R-:W-:Y:S02]  /*4780*/  @!P1 SHF.R.U64 R8, R30, 0x10, R31 ;  /* 0x000000101e089819 */ /* 0x000fe4000000121f */
[----:B------:R-:W-:Y:S02]  /*4790*/  LEA.HI.SX32 R4, R4, R52, 0x1c ;  /* 0x0000003404047211 */ /* 0x000fe400078fe2ff */
[--C-:B------:R-:W-:Y:S02]  /*47a0*/  @!P1 SHF.R.U64 R36, R60, 0x10, R61.reuse ;  /* 0x000000103c249819 */ /* 0x100fe4000000123d */
[----:B------:R-:W-:Y:S02]  /*47b0*/  SHF.R.S32.HI R3, RZ, 0x1f, R4 ;  /* 0x0000001fff037819 */ /* 0x000fe40000011404 */
[----:B------:R-:W-:Y:S02]  /*47c0*/  @!P1 SHF.R.U32.HI R37, RZ, 0x10, R61 ;  /* 0x00000010ff259819 */ /* 0x000fe4000001163d */
[----:B------:R-:W-:Y:S02]  /*47d0*/  LEA.HI R3, R3, R4, RZ, 0x3 ;  /* 0x0000000403037211 */ /* 0x000fe400078f18ff */
[----:B------:R-:W-:Y:S01]  /*47e0*/  SHF.L.U32 R4, R4, 0x3, RZ ;  /* 0x0000000304047819 */ /* 0x000fe200000006ff */
[----:B------:R-:W-:Y:S01]  /*47f0*/  @!P1 HADD2.F32 R37, -RZ, R37.H0_H0 ;  /* 0x20000025ff259230 */ /* 0x000fe20000004100 */
[----:B------:R-:W-:Y:S02]  /*4800*/  SHF.R.S32.HI R3, RZ, 0x3, R3 ;  /* 0x00000003ff037819 */ /* 0x000fe40000011403 */
[----:B------:R-:W-:Y:S02]  /*4810*/  LOP3.LUT R5, R85, 0x38, R4, 0xf8, !PT ;  /* 0x0000003855057812 */ /* 0x000fe400078ef804 */
[----:B------:R-:W-:Y:S01]  /*4820*/  ISETP.GE.AND P0, PT, R4, c[0x0][0x1d4], PT ;  /* 0x0000750004007a0c */ /* 0x000fe20003f06270 */
[----:B------:R-:W-:Y:S01]  /*4830*/  IMAD R3, R3, 0x1800, R12 ;  /* 0x0000180003037824 */ /* 0x000fe200078e020c */
[----:B------:R-:W-:Y:S02]  /*4840*/  LOP3.LUT R5, R5, R84, RZ, 0x3c, !PT ;  /* 0x0000005405057212 */ /* 0x000fe400078e3cff */
[----:B------:R-:W-:Y:S01]  /*4850*/  @!P1 SHF.R.U32.HI R9, RZ, 0x10, R31 ;  /* 0x00000010ff099819 */ /* 0x000fe2000001161f */
[----:B------:R-:W-:Y:S01]  /*4860*/  @!P1 HADD2.F32 R31, -RZ, R36.H0_H0 ;  /* 0x20000024ff1f9230 */ /* 0x000fe20000004100 */
[----:B------:R-:W-:Y:S02]  /*4870*/  IADD3 R3, R3, R5, RZ ;  /* 0x0000000503037210 */ /* 0x000fe40007ffe0ff */
[----:B------:R-:W-:Y:S02]  /*4880*/  @!P1 SHF.R.U32.HI R5, RZ, 0x10, R29 ;  /* 0x00000010ff059819 */ /* 0x000fe4000001161d */
[----:B------:R-:W-:Y:S01]  /*4890*/  @!P1 SHF.R.U64 R41, R62, 0x10, R63 ;  /* 0x000000103e299819 */ /* 0x000fe2000000123f */
[----:B------:R-:W-:Y:S01]  /*48a0*/  IMAD.SHL.U32 R64, R3, 0x2, RZ ;  /* 0x0000000203407824 */ /* 0x000fe200078e00ff */
[----:B------:R-:W-:Y:S01]  /*48b0*/  @!P1 SHF.R.U64 R3, R28, 0x10, R29 ;  /* 0x000000101c039819 */ /* 0x000fe2000000121d */
[----:B------:R-:W-:Y:S01]  /*48c0*/  @!P0 IMAD.WIDE R60, R4, 0x2, R42 ;  /* 0x00000002043c8825 */ /* 0x000fe200078e022a */
[----:B-1----:R-:W-:Y:S01]  /*48d0*/  @!P1 MOV R10, R24 ;  /* 0x00000018000a9202 */ /* 0x002fe20000000f00 */
[----:B------:R-:W-:Y:S01]  /*48e0*/  @!P1 HADD2.F32 R4, -RZ, R35.H1_H1 ;  /* 0x30000023ff049230 */ /* 0x000fe20000004100 */
[----:B------:R-:W-:Y:S01]  /*48f0*/  @!P1 SHF.R.U32.HI R45, RZ, 0x10, R63 ;  /* 0x00000010ff2d9819 */ /* 0x000fe2000001163f */
[----:B------:R-:W1:Y:S01]  /*4900*/  LDS.128 R64, [R64+0x8100] ;  /* 0x0081000040407984 */ /* 0x000e620000000c00 */
[----:B------:R-:W-:Y:S02]  /*4910*/  @!P1 HADD2.F32 R29, -RZ, R69.H1_H1 ;  /* 0x30000045ff1d9230 */ /* 0x000fe40000004100 */
[--C-:B------:R-:W-:Y:S02]  /*4920*/  @!P1 HADD2.F32 R6, -RZ, R10.reuse.H0_H0 ;  /* 0x2000000aff069230 */ /* 0x100fe40000004100 */
[----:B------:R-:W-:Y:S02]  /*4930*/  @!P1 HADD2.F32 R10, -RZ, R10.H1_H1 ;  /* 0x3000000aff0a9230 */ /* 0x000fe40000004100 */
[----:B------:R-:W-:Y:S01]  /*4940*/  @!P1 HADD2.F32 R11, -RZ, R3.H0_H0 ;  /* 0x20000003ff0b9230 */ /* 0x000fe20000004100 */
[-C--:B------:R-:W-:Y:S01]  /*4950*/  @!P1 FMUL.FTZ R3, R6, R4.reuse ;  /* 0x0000000406039220 */ /* 0x080fe20000410000 */
[----:B------:R-:W-:Y:S02]  /*4960*/  @!P1 HADD2.F32 R43, -RZ, R68.H1_H1 ;  /* 0x30000044ff2b9230 */ /* 0x000fe40000004100 */
        /* <DEDUP_REMOVED lines=15> */
[--C-:B------:R-:W-:Y:S01]  /*4a60*/  @!P1 HADD2.F32 R36, -RZ, R29.reuse.H1_H1 ;  /* 0x3000001dff249230 */ /* 0x100fe20000004100 */
[----:B------:R-:W-:Y:S01]  /*4a70*/  @!P1 IMAD.MOV.U32 R30, RZ, RZ, R67 ;  /* 0x000000ffff1e9224 */ /* 0x000fe200078e0043 */
[----:B------:R-:W-:Y:S01]  /*4a80*/  @!P1 HADD2.F32 R31, -RZ, R29.H0_H0 ;  /* 0x2000001dff1f9230 */ /* 0x000fe20000004100 */
[----:B------:R-:W-:Y:S01]  /*4a90*/  @!P1 MOV R29, R27 ;  /* 0x0000001b001d9202 */ /* 0x000fe20000000f00 */
[--C-:B------:R-:W-:Y:S01]  /*4aa0*/  @!P1 HADD2.F32 R28, -RZ, R10.reuse.H0_H0 ;  /* 0x2000000aff1c9230 */ /* 0x100fe20000004100 */
[----:B------:R-:W-:Y:S01]  /*4ab0*/  @!P1 FMUL.FTZ R62, R36, R6 ;  /* 0x00000006243e9220 */ /* 0x000fe20000410000 */
[----:B------:R-:W-:Y:S01]  /*4ac0*/  @!P1 HADD2.F32 R10, -RZ, R10.H1_H1 ;  /* 0x3000000aff0a9230 */ /* 0x000fe20000004100 */
[----:B------:R-:W-:Y:S01]  /*4ad0*/  @!P1 F2FP.PACK_AB R48, R49, R48 ;  /* 0x000000303130923e */ /* 0x000fe200000000ff */
[----:B------:R-:W-:Y:S01]  /*4ae0*/  @!P1 HADD2.F32 R11, -RZ, R35.H0_H0 ;  /* 0x20000023ff0b9230 */ /* 0x000fe20000004100 */
[----:B------:R-:W-:Y:S01]  /*4af0*/  @!P1 F2FP.PACK_AB R3, R4, R3 ;  /* 0x000000030403923e */ /* 0x000fe200000000ff */
[----:B------:R-:W-:Y:S01]  /*4b00*/  @!P1 HADD2.F32 R35, -RZ, R69.H0_H0 ;  /* 0x20000045ff239230 */ /* 0x000fe20000004100 */
[C---:B------:R-:W-:Y:S01]  /*4b10*/  @!P1 FMUL.FTZ R6, R10.reuse, R6 ;  /* 0x000000060a069220 */ /* 0x040fe20000410000 */
[----:B------:R-:W-:Y:S01]  /*4b20*/  @!P1 MOV R24, R48 ;  /* 0x0000003000189202 */ /* 0x000fe20000000f00 */
[C---:B------:R-:W-:Y:S01]  /*4b30*/  @!P1 FMUL.FTZ R50, R31.reuse, R11 ;  /* 0x0000000b1f329220 */ /* 0x040fe20000410000 */
[----:B------:R-:W-:Y:S01]  /*4b40*/  @!P1 MOV R64, R3 ;  /* 0x0000000300409202 */ /* 0x000fe20000000f00 */
[----:B------:R-:W-:Y:S01]  /*4b50*/  @!P1 FFMA.FTZ R62, R10, R37, -R62 ;  /* 0x000000250a3e9223 */ /* 0x000fe2000001083e */
[----:B------:R-:W-:Y:S01]  /*4b60*/  @!P1 HADD2.F32 R42, -RZ, R30.H0_H0 ;  /* 0x2000001eff2a9230 */ /* 0x000fe20000004100 */
[C---:B------:R-:W-:Y:S01]  /*4b70*/  @!P1 FMUL.FTZ R5, R28.reuse, R11 ;  /* 0x0000000b1c059220 */ /* 0x040fe20000410000 */
[----:B------:R-:W-:Y:S01]  /*4b80*/  @!P1 HADD2.F32 R10, -RZ, R34.H1_H1 ;  /* 0x30000022ff0a9230 */ /* 0x000fe20000004100 */
[-C--:B------:R-:W-:Y:S01]  /*4b90*/  @!P1 FFMA.FTZ R50, R28, R35.reuse, -R50 ;  /* 0x000000231c329223 */ /* 0x080fe20000010832 */
[----:B------:R-:W-:Y:S01]  /*4ba0*/  @!P1 HADD2.F32 R44, -RZ, R30.H1_H1 ;  /* 0x3000001eff2c9230 */ /* 0x000fe20000004100 */
[----:B------:R-:W-:Y:S01]  /*4bb0*/  @!P1 FFMA.FTZ R5, R31, R35, R5 ;  /* 0x000000231f059223 */ /* 0x000fe20000010005 */
[----:B------:R-:W-:Y:S01]  /*4bc0*/  @!P1 HADD2.F32 R11, -RZ, R9.H0_H0 ;  /* 0x20000009ff0b9230 */ /* 0x000fe20000004100 */
[----:B------:R-:W-:Y:S01]  /*4bd0*/  @!P1 FMUL.FTZ R63, R42, R10 ;  /* 0x0000000a2a3f9220 */ /* 0x000fe20000410000 */
[--C-:B------:R-:W-:Y:S01]  /*4be0*/  @!P1 HADD2.F32 R28, -RZ, R29.reuse.H0_H0 ;  /* 0x2000001dff1c9230 */ /* 0x100fe20000004100 */
[----:B------:R-:W-:Y:S01]  /*4bf0*/  @!P1 FFMA.FTZ R6, R36, R37, R6 ;  /* 0x0000002524069223 */ /* 0x000fe20000010006 */
[----:B------:R-:W-:Y:S01]  /*4c00*/  @!P1 MOV R30, R66 ;  /* 0x00000042001e9202 */ /* 0x000fe20000000f00 */
[----:B------:R-:W-:Y:S01]  /*4c10*/  @!P1 FMUL.FTZ R69, R44, R11 ;  /* 0x0000000b2c459220 */ /* 0x000fe20000410000 */
[----:B------:R-:W-:Y:S01]  /*4c20*/  @!P1 HADD2.F32 R9, -RZ, R29.H1_H1 ;  /* 0x3000001dff099230 */ /* 0x000fe20000004100 */
[----:B------:R-:W-:Y:S01]  /*4c30*/  @!P1 FMUL.FTZ R10, R28, R10 ;  /* 0x0000000a1c0a9220 */ /* 0x000fe20000410000 */
[----:B------:R-:W-:Y:S01]  /*4c40*/  @!P1 F2FP.PACK_AB R50, R62, R50 ;  /* 0x000000323e32923e */ /* 0x000fe200000000ff */
[----:B------:R-:W-:Y:S01]  /*4c50*/  @!P1 FFMA.FTZ R63, R28, R43, -R63 ;  /* 0x0000002b1c3f9223 */ /* 0x000fe2000001083f */
[----:B------:R-:W-:Y:S01]  /*4c60*/  @!P1 F2FP.PACK_AB R5, R6, R5 ;  /* 0x000000050605923e */ /* 0x000fe200000000ff */
[----:B------:R-:W-:Y:S01]  /*4c70*/  @!P1 IMAD.MOV.U32 R28, RZ, RZ, R26 ;  /* 0x000000ffff1c9224 */ /* 0x000fe200078e001a */
[----:B------:R-:W-:Y:S01]  /*4c80*/  @!P1 MOV R25, R50 ;  /* 0x0000003200199202 */ /* 0x000fe20000000f00 */
[C---:B------:R-:W-:Y:S01]  /*4c90*/  @!P1 FMUL.FTZ R11, R9.reuse, R11 ;  /* 0x0000000b090b9220 */ /* 0x040fe20000410000 */
[----:B------:R-:W-:Y:S01]  /*4ca0*/  @!P1 HADD2.F32 R40, -RZ, R30.H1_H1 ;  /* 0x3000001eff289230 */ /* 0x000fe20000004100 */
[----:B------:R-:W-:Y:S01]  /*4cb0*/  @!P1 FFMA.FTZ R69, R9, R45, -R69 ;  /* 0x0000002d09459223 */ /* 0x000fe20000010845 */
[----:B------:R-:W-:Y:S01]  /*4cc0*/  @!P1 HADD2.F32 R29, -RZ, R34.H0_H0 ;  /* 0x20000022ff1d9230 */ /* 0x000fe20000004100 */
[----:B------:R-:W-:Y:S01]  /*4cd0*/  @!P1 IMAD.MOV.U32 R65, RZ, RZ, R5 ;  /* 0x000000ffff419224 */ /* 0x000fe200078e0005 */
[----:B------:R-:W-:Y:S02]  /*4ce0*/  @!P1 HADD2.F32 R34, -RZ, R30.H0_H0 ;  /* 0x2000001eff229230 */ /* 0x000fe40000004100 */
[----:B------:R-:W-:Y:S01]  /*4cf0*/  @!P1 HADD2.F32 R9, -RZ, R8.H0_H0 ;  /* 0x20000008ff099230 */ /* 0x000fe20000004100 */
[----:B------:R-:W-:Y:S01]  /*4d00*/  @!P1 F2FP.PACK_AB R63, R69, R63 ;  /* 0x0000003f453f923e */ /* 0x000fe200000000ff */
[--C-:B------:R-:W-:Y:S01]  /*4d10*/  @!P1 HADD2.F32 R30, -RZ, R28.reuse.H0_H0 ;  /* 0x2000001cff1e9230 */ /* 0x100fe20000004100 */
[----:B------:R-:W-:Y:S01]  /*4d20*/  @!P1 FMUL.FTZ R70, R34, R29 ;  /* 0x0000001d22469220 */ /* 0x000fe20000410000 */
[----:B------:R-:W-:Y:S01]  /*4d30*/  @!P1 HADD2.F32 R28, -RZ, R28.H1_H1 ;  /* 0x3000001cff1c9230 */ /* 0x000fe20000004100 */
[----:B------:R-:W-:Y:S01]  /*4d40*/  @!P1 FMUL.FTZ R68, R40, R9 ;  /* 0x0000000928449220 */ /* 0x000fe20000410000 */
[----:B------:R-:W-:Y:S01]  /*4d50*/  @!P1 MOV R27, R63 ;  /* 0x0000003f001b9202 */ /* 0x000fe20000000f00 */
[C---:B------:R-:W-:Y:S02]  /*4d60*/  @!P1 FMUL.FTZ R8, R30.reuse, R29 ;  /* 0x0000001d1e089220 */ /* 0x040fe40000410000 */
[-C--:B------:R-:W-:Y:S02]  /*4d70*/  @!P1 FFMA.FTZ R70, R30, R38.reuse, -R70 ;  /* 0x000000261e469223 */ /* 0x080fe40000010846 */
        /* <DEDUP_REMOVED lines=14> */
.L_x_2508:
[----:B------:R-:W-:Y:S05]  /*4e60*/  BSYNC B0 ;  /* 0x0000000000007941 */ /* 0x000fea0003800000 */
.L_x_2507:
[----:B-1----:R1:W2:Y:S01]  /*4e70*/  SHFL.IDX PT, R47, R144, 0x2, 0x181f ;  /* 0x00581f00902f7f89 */ /* 0x0022a200000e0000 */
[----:B------:R-:W-:Y:S03]  /*4e80*/  ISETP.GE.OR P0, PT, R83, R146, P5 ;  /* 0x000000925300720c */ /* 0x000fe60002f06670 */
[----:B------:R1:W4:Y:S10]  /*4e90*/  SHFL.IDX PT, R46, R145, 0x2, 0x181f ;  /* 0x00581f00912e7f89 */ /* 0x00033400000e0000 */
[----:B------:R-:W-:-:S05]  /*4ea0*/  @P0 BRA `(.L_x_2502) ;  /* 0x00000aa000000947 */ /* 0x000fca0003800000 */
[----:B------:R-:W-:Y:S01]  /*4eb0*/  SEL R55, R51, R55, !P2 ;  /* 0x0000003733377207 */ /* 0x000fe20005000000 */
[----:B------:R-:W5:Y:S01]  /*4ec0*/  LDS.128 R24, [R110+0x8100] ;  /* 0x008100006e187984 */ /* 0x000f620000000c00 */
[C---:B----4-:R-:W-:Y:S01]  /*4ed0*/  LEA R48, P0, R113.reuse, R46, 0x1 ;  /* 0x0000002e71307211 */ /* 0x050fe200078008ff */
[----:B------:R-:W-:Y:S01]  /*4ee0*/  @!P1 HADD2.F32 R36, -RZ, R53.H1_H1 ;  /* 0x30000035ff249230 */ /* 0x000fe20000004100 */
[----:B------:R-:W-:Y:S02]  /*4ef0*/  SHF.R.S32.HI R3, RZ, 0x1f, R55 ;  /* 0x0000001fff037819 */ /* 0x000fe40000011437 */
[----:B--2---:R-:W-:Y:S02]  /*4f00*/  LEA.HI.X R49, R113, R47, R109, 0x1, P0 ;  /* 0x0000002f71317211 */ /* 0x004fe400000f0c6d */
[----:B------:R-:W-:Y:S02]  /*4f10*/  LEA.HI R3, R3, R55, RZ, 0x4 ;  /* 0x0000003703037211 */ /* 0x000fe400078f20ff */
[----:B------:R-:W-:Y:S02]  /*4f20*/  @!P1 SHF.R.U64 R8, R22, 0x10, R23 ;  /* 0x0000001016089819 */ /* 0x000fe40000001217 */
[----:B------:R-:W-:Y:S02]  /*4f30*/  LEA.HI.SX32 R4, R3, R52, 0x1c ;  /* 0x0000003403047211 */ /* 0x000fe400078fe2ff */
[----:B------:R-:W-:Y:S02]  /*4f40*/  @!P1 SHF.R.U64 R28, R56, 0x10, R57 ;  /* 0x00000010381c9819 */ /* 0x000fe40000001239 */
[----:B------:R-:W-:Y:S02]  /*4f50*/  SHF.R.S32.HI R3, RZ, 0x1f, R4 ;  /* 0x0000001fff037819 */ /* 0x000fe40000011404 */
[----:B------:R-:W-:Y:S02]  /*4f60*/  SHF.L.U32 R44, R4, 0x3, RZ ;  /* 0x00000003042c7819 */ /* 0x000fe400000006ff */
[----:B------:R-:W-:Y:S02]  /*4f70*/  LEA.HI R3, R3, R4, RZ, 0x3 ;  /* 0x0000000403037211 */ /* 0x000fe400078f18ff */
[----:B------:R-:W-:Y:S02]  /*4f80*/  LOP3.LUT R4, R82, 0x38, R44, 0xf8, !PT ;  /* 0x0000003852047812 */ /* 0x000fe400078ef82c */
[----:B------:R-:W-:Y:S02]  /*4f90*/  SHF.R.S32.HI R3, RZ, 0x3, R3 ;  /* 0x00000003ff037819 */ /* 0x000fe40000011403 */
[----:B------:R-:W-:Y:S02]  /*4fa0*/  LOP3.LUT R4, R4, R95, RZ, 0x3c, !PT ;  /* 0x0000005f04047212 */ /* 0x000fe400078e3cff */
[----:B------:R-:W-:Y:S01]  /*4fb0*/  @!P1 SHF.R.U32.HI R5, RZ, 0x10, R21 ;  /* 0x00000010ff059819 */ /* 0x000fe20000011615 */
[----:B------:R-:W-:Y:S01]  /*4fc0*/  IMAD R3, R3, 0x1800, R13 ;  /* 0x0000180003037824 */ /* 0x000fe200078e020d */
[----:B------:R-:W-:Y:S01]  /*4fd0*/  @!P1 SHF.R.U32.HI R9, RZ, 0x10, R23 ;  /* 0x00000010ff099819 */ /* 0x000fe20000011617 */
[----:B------:R-:W-:Y:S01]  /*4fe0*/  @!P1 HADD2.F32 R23, -RZ, R28.H0_H0 ;  /* 0x2000001cff179230 */ /* 0x000fe20000004100 */
[----:B------:R-:W-:Y:S01]  /*4ff0*/  @!P1 SHF.R.U32.HI R30, RZ, 0x10, R57 ;  /* 0x00000010ff1e9819 */ /* 0x000fe20000011639 */
[----:B------:R-:W-:Y:S01]  /*5000*/  IMAD.IADD R3, R3, 0x1, R4 ;  /* 0x0000000103037824 */ /* 0x000fe200078e0204 */
[----:B------:R-:W-:Y:S01]  /*5010*/  @!P1 HADD2.F32 R4, -RZ, R33.H1_H1 ;  /* 0x30000021ff049230 */ /* 0x000fe20000004100 */
[--C-:B------:R-:W-:Y:S01]  /*5020*/  @!P1 SHF.R.U32.HI R38, RZ, 0x10, R59.reuse ;  /* 0x00000010ff269819 */ /* 0x100fe2000001163b */
[----:B------:R-:W-:Y:S01]  /*5030*/  @!P1 HADD2.F32 R28, -RZ, R54.H0_H0 ;  /* 0x20000036ff1c9230 */ /* 0x000fe20000004100 */
[----:B------:R-:W-:Y:S01]  /*5040*/  @!P1 SHF.R.U64 R34, R58, 0x10, R59 ;  /* 0x000000103a229819 */ /* 0x000fe2000000123b */
[----:B------:R-:W-:Y:S01]  /*5050*/  @!P1 HADD2.F32 R30, -RZ, R30.H0_H0 ;  /* 0x2000001eff1e9230 */ /* 0x000fe20000004100 */
[----:B------:R-:W-:Y:S01]  /*5060*/  SHF.L.U32 R40, R3, 0x1, RZ ;  /* 0x0000000103287819 */ /* 0x000fe200000006ff */
[----:B------:R-:W-:Y:S01]  /*5070*/  @!P1 HADD2.F32 R38, -RZ, R38.H0_H0 ;  /* 0x20000026ff269230 */ /* 0x000fe20000004100 */
[----:B-----5:R-:W-:Y:S01]  /*5080*/  @!P1 IMAD.MOV.U32 R10, RZ, RZ, R24 ;  /* 0x000000ffff0a9224 */ /* 0x020fe200078e0018 */
[----:B------:R-:W-:Y:S01]  /*5090*/  @!P1 SHF.R.U64 R3, R20, 0x10, R21 ;  /* 0x0000001014039819 */ /* 0x000fe20000001215 */
[----:B------:R-:W-:Y:S01]  /*50a0*/  @!P1 HADD2.F32 R21, -RZ, R54.H1_H1 ;  /* 0x30000036ff159230 */ /* 0x000fe20000004100 */
[----:B------:R-:W-:Y:S01]  /*50b0*/  ISETP.GE.AND P0, PT, R44, c[0x0][0x1d4], PT ;  /* 0x000075002c007a0c */ /* 0x000fe20003f06270 */
[----:B---3--:R-:W2:Y:S01]  /*50c0*/  LDS.128 R40, [R40+0x8100] ;  /* 0x0081000028287984 */ /* 0x008ea20000000c00 */
[--C-:B------:R-:W-:Y:S02]  /*50d0*/  @!P1 HADD2.F32 R6, -RZ, R10.reuse.H0_H0 ;  /* 0x2000000aff069230 */ /* 0x100fe40000004100 */
[----:B------:R-:W-:Y:S02]  /*50e0*/  @!P1 HADD2.F32 R11, -RZ, R3.H0_H0 ;  /* 0x20000003ff0b9230 */ /* 0x000fe40000004100 */
[----:B------:R-:W-:Y:S01]  /*50f0*/  @!P1 HADD2.F32 R10, -RZ, R10.H1_H1 ;  /* 0x3000000aff0a9230 */ /* 0x000fe20000004100 */
[----:B------:R-:W-:Y:S01]  /*5100*/  @!P1 FMUL.FTZ R3, R6, R4 ;  /* 0x0000000406039220 */ /* 0x000fe20000410000 */
[----:B------:R-:W-:Y:S01]  /*5110*/  @!P1 HADD2.F32 R34, -RZ, R34.H0_H0 ;  /* 0x20000022ff229230 */ /* 0x000fe20000004100 */
[----:B--2---:R-:W-:Y:S05]  /*5120*/  @!P1 MOV R22, R40 ;  /* 0x0000002800169202 */ /* 0x004fea0000000f00 */
[--C-:B------:R-:W-:Y:S02]  /*5130*/  @!P1 HADD2.F32 R20, -RZ, R22.reuse.H0_H0 ;  /* 0x20000016ff149230 */ /* 0x100fe40000004100 */
[----:B------:R-:W-:Y:S03]  /*5140*/  @!P1 HADD2.F32 R22, -RZ, R22.H1_H1 ;  /* 0x30000016ff169230 */ /* 0x000fe60000004100 */
[----:B------:R-:W-:Y:S02]  /*5150*/  @!P1 FMUL.FTZ R45, R20, R4 ;  /* 0x00000004142d9220 */ /* 0x000fe40000410000 */
[----:B------:R-:W-:Y:S02]  /*5160*/  @!P1 FMUL.FTZ R50, R22, R11 ;  /* 0x0000000b16329220 */ /* 0x000fe40000410000 */
[-C--:B------:R-:W-:Y:S02]  /*5170*/  @!P1 FFMA.FTZ R3, R20, R21.reuse, R3 ;  /* 0x0000001514039223 */ /* 0x080fe40000010003 */
[----:B------:R-:W-:Y:S01]  /*5180*/  @!P1 FFMA.FTZ R45, R6, R21, -R45 ;  /* 0x00000015062d9223 */ /* 0x000fe2000001082d */
[----:B------:R-:W-:Y:S01]  /*5190*/  @!P1 HADD2.F32 R6, -RZ, R5.H0_H0 ;  /* 0x20000005ff069230 */ /* 0x000fe20000004100 */
[----:B------:R-:W-:Y:S02]  /*51a0*/  @!P1 IMAD.MOV.U32 R21, RZ, RZ, R41 ;  /* 0x000000ffff159224 */ /* 0x000fe400078e0029 */
        /* <DEDUP_REMOVED lines=10> */
[-C--:B------:R-:W-:Y:S01]  /*5250*/  @!P1 FMUL.FTZ R55, R29, R6.reuse ;  /* 0x000000061d379220 */ /* 0x080fe20000410000 */
[----:B------:R-:W-:Y:S01]  /*5260*/  @!P1 HADD2.F32 R10, -RZ, R10.H1_H1 ;  /* 0x3000000aff0a9230 */ /* 0x000fe20000004100 */
[C---:B------:R-:W-:Y:S01]  /*5270*/  @!P1 FMUL.FTZ R54, R23.reuse, R11 ;  /* 0x0000000b17369220 */ /* 0x040fe20000410000 */
[----:B------:R-:W-:Y:S01]  /*5280*/  @!P1 F2FP.PACK_AB R45, R50, R45 ;  /* 0x0000002d322d923e */ /* 0x000fe200000000ff */
[----:B------:R-:W-:Y:S01]  /*5290*/  @!P1 FMUL.FTZ R5, R20, R11 ;  /* 0x0000000b14059220 */ /* 0x000fe20000410000 */
[----:B------:R-:W-:Y:S01]  /*52a0*/  @!P1 HADD2.F32 R35, -RZ, R22.H0_H0 ;  /* 0x20000016ff239230 */ /* 0x000fe20000004100 */
[C---:B------:R-:W-:Y:S01]  /*52b0*/  @!P1 FMUL.FTZ R6, R10.reuse, R6 ;  /* 0x000000060a069220 */ /* 0x040fe20000410000 */
[----:B------:R-:W-:Y:S01]  /*52c0*/  @!P1 MOV R24, R45 ;  /* 0x0000002d00189202 */ /* 0x000fe20000000f00 */
[----:B------:R-:W-:Y:S01]  /*52d0*/  @!P1 FFMA.FTZ R55, R10, R30, -R55 ;  /* 0x0000001e0a379223 */ /* 0x000fe20000010837 */
[----:B------:R-:W-:Y:S01]  /*52e0*/  @!P1 HADD2.F32 R10, -RZ, R32.H1_H1 ;  /* 0x30000020ff0a9230 */ /* 0x000fe20000004100 */
[-C--:B------:R-:W-:Y:S01]  /*52f0*/  @!P1 FFMA.FTZ R54, R20, R28.reuse, -R54 ;  /* 0x0000001c14369223 */ /* 0x080fe20000010836 */
[----:B------:R-:W-:Y:S01]  /*5300*/  @!P1 HADD2.F32 R11, -RZ, R9.H0_H0 ;  /* 0x20000009ff0b9230 */ /* 0x000fe20000004100 */
[----:B------:R-:W-:Y:S01]  /*5310*/  @!P1 FFMA.FTZ R5, R23, R28, R5 ;  /* 0x0000001c17059223 */ /* 0x000fe20000010005 */
[----:B------:R-:W-:Y:S01]  /*5320*/  @!P1 HADD2.F32 R37, -RZ, R22.H1_H1 ;  /* 0x30000016ff259230 */ /* 0x000fe20000004100 */
[----:B------:R-:W-:Y:S01]  /*5330*/  @!P1 FMUL.FTZ R56, R35, R10 ;  /* 0x0000000a23389220 */ /* 0x000fe20000410000 */
[--C-:B------:R-:W-:Y:S01]  /*5340*/  @!P1 HADD2.F32 R20, -RZ, R21.reuse.H0_H0 ;  /* 0x20000015ff149230 */ /* 0x100fe20000004100 */
[----:B------:R-:W-:Y:S01]  /*5350*/  @!P1 FFMA.FTZ R6, R29, R30, R6 ;  /* 0x0000001e1d069223 */ /* 0x000fe20000010006 */
[----:B------:R-:W-:Y:S01]  /*5360*/  @!P1 HADD2.F32 R9, -RZ, R21.H1_H1 ;  /* 0x30000015ff099230 */ /* 0x000fe20000004100 */
[-C--:B------:R-:W-:Y:S01]  /*5370*/  @!P1 FMUL.FTZ R57, R37, R11.reuse ;  /* 0x0000000b25399220 */ /* 0x080fe20000410000 */
[----:B------:R-:W-:Y:S01]  /*5380*/  @!P1 MOV R22, R42 ;  /* 0x0000002a00169202 */ /* 0x000fe20000000f00 */
[C---:B------:R-:W-:Y:S01]  /*5390*/  @!P1 FMUL.FTZ R10, R20.reuse, R10 ;  /* 0x0000000a140a9220 */ /* 0x040fe20000410000 */
[----:B------:R-:W-:Y:S01]  /*53a0*/  @!P1 F2FP.PACK_AB R54, R55, R54 ;  /* 0x000000363736923e */ /* 0x000fe200000000ff */
[----:B------:R-:W-:Y:S01]  /*53b0*/  @!P1 FFMA.FTZ R56, R20, R36, -R56 ;  /* 0x0000002414389223 */ /* 0x000fe20000010838 */
[----:B------:R-:W-:Y:S01]  /*53c0*/  @!P1 HADD2.F32 R21, -RZ, R32.H0_H0 ;  /* 0x20000020ff159230 */ /* 0x000fe20000004100 */
[----:B------:R-:W-:Y:S01]  /*53d0*/  @!P1 IMAD.MOV.U32 R20, RZ, RZ, R26 ;  /* 0x000000ffff149224 */ /* 0x000fe200078e001a */
[----:B------:R-:W-:Y:S01]  /*53e0*/  @!P1 MOV R25, R54 ;  /* 0x0000003600199202 */ /* 0x000fe20000000f00 */
[C---:B------:R-:W-:Y:S01]  /*53f0*/  @!P1 FMUL.FTZ R11, R9.reuse, R11 ;  /* 0x0000000b090b9220 */ /* 0x040fe20000410000 */
[----:B------:R-:W-:Y:S01]  /*5400*/  @!P1 HADD2.F32 R32, -RZ, R53.H0_H0 ;  /* 0x20000035ff209230 */ /* 0x000fe20000004100 */
[----:B------:R-:W-:Y:S01]  /*5410*/  @!P1 FFMA.FTZ R57, R9, R38, -R57 ;  /* 0x0000002609399223 */ /* 0x000fe20000010839 */
[----:B------:R-:W-:Y:S01]  /*5420*/  @!P1 HADD2.F32 R31, -RZ, R22.H0_H0 ;  /* 0x20000016ff1f9230 */ /* 0x000fe20000004100 */
[----:B------:R-:W-:Y:S01]  /*5430*/  @!P1 F2FP.PACK_AB R5, R6, R5 ;  /* 0x000000050605923e */ /* 0x000fe200000000ff */
[----:B------:R-:W-:Y:S01]  /*5440*/  @!P1 HADD2.F32 R9, -RZ, R8.H0_H0 ;  /* 0x20000008ff099230 */ /* 0x000fe20000004100 */
[----:B------:R-:W-:Y:S01]  /*5450*/  @!P1 F2FP.PACK_AB R3, R4, R3 ;  /* 0x000000030403923e */ /* 0x000fe200000000ff */
[----:B------:R-:W-:Y:S01]  /*5460*/  @!P1 HADD2.F32 R33, -RZ, R22.H1_H1 ;  /* 0x30000016ff219230 */ /* 0x000fe20000004100 */
[----:B------:R-:W-:Y:S01]  /*5470*/  @!P1 FMUL.FTZ R58, R31, R21 ;  /* 0x000000151f3a9220 */ /* 0x000fe20000410000 */
[--C-:B------:R-:W-:Y:S01]  /*5480*/  @!P1 HADD2.F32 R22, -RZ, R20.reuse.H0_H0 ;  /* 0x20000014ff169230 */ /* 0x100fe20000004100 */
[----:B------:R-:W-:Y:S01]  /*5490*/  @!P1 IMAD.MOV.U32 R41, RZ, RZ, R5 ;  /* 0x000000ffff299224 */ /* 0x000fe200078e0005 */
[----:B------:R-:W-:Y:S01]  /*54a0*/  @!P1 HADD2.F32 R20, -RZ, R20.H1_H1 ;  /* 0x30000014ff149230 */ /* 0x000fe20000004100 */
[----:B------:R-:W-:Y:S01]  /*54b0*/  @!P1 FMUL.FTZ R53, R33, R9 ;  /* 0x0000000921359220 */ /* 0x000fe20000410000 */
[----:B------:R-:W-:Y:S01]  /*54c0*/  @!P1 F2FP.PACK_AB R56, R57, R56 ;  /* 0x000000383938923e */ /* 0x000fe200000000ff */
[C---:B------:R-:W-:Y:S01]  /*54d0*/  @!P1 FMUL.FTZ R8, R22.reuse, R21 ;  /* 0x0000001516089220 */ /* 0x040fe20000410000 */
[----:B------:R-:W-:Y:S01]  /*54e0*/  @!P1 MOV R40, R3 ;  /* 0x0000000300289202 */ /* 0x000fe20000000f00 */
[----:B------:R-:W-:Y:S01]  /*54f0*/  @!P1 FFMA.FTZ R22, R22, R32, -R58 ;  /* 0x0000002016169223 */ /* 0x000fe2000001083a */
[----:B------:R-:W-:Y:S01]  /*5500*/  @!P1 MOV R27, R56 ;  /* 0x00000038001b9202 */ /* 0x000fe20000000f00 */
[C---:B------:R-:W-:Y:S02]  /*5510*/  @!P1 FMUL.FTZ R9, R20.reuse, R9 ;  /* 0x0000000914099220 */ /* 0x040fe40000410000 */
[----:B------:R-:W-:Y:S02]  /*5520*/  @!P1 FFMA.FTZ R20, R20, R34, -R53 ;  /* 0x0000002214149223 */ /* 0x000fe40000010835 */
[----:B------:R-:W-:Y:S02]  /*5530*/  @!P1 FFMA.FTZ R8, R31, R32, R8 ;  /* 0x000000201f089223 */ /* 0x000fe40000010008 */
[----:B------:R-:W-:Y:S01]  /*5540*/  @!P1 FFMA.FTZ R9, R33, R34, R9 ;  /* 0x0000002221099223 */ /* 0x000fe20000010009 */
[----:B------:R-:W-:Y:S01]  /*5550*/  @!P1 F2FP.PACK_AB R20, R20, R22 ;  /* 0x000000161414923e */ /* 0x000fe200000000ff */
[----:B------:R-:W-:Y:S02]  /*5560*/  @!P1 FFMA.FTZ R10, R35, R36, R10 ;  /* 0x00000024230a9223 */ /* 0x000fe4000001000a */
[----:B------:R-:W-:Y:S01]  /*5570*/  @!P1 FFMA.FTZ R11, R37, R38, R11 ;  /* 0x00000026250b9223 */ /* 0x000fe2000001000b */
[----:B------:R-:W-:Y:S01]  /*5580*/  @!P1 F2FP.PACK_AB R8, R9, R8 ;  /* 0x000000080908923e */ /* 0x000fe200000000ff */
[----:B------:R-:W-:Y:S03]  /*5590*/  @!P1 IMAD.MOV.U32 R26, RZ, RZ, R20 ;  /* 0x000000ffff1a9224 */ /* 0x000fe600078e0014 */
[----:B------:R-:W-:Y:S02]  /*55a0*/  @!P1 F2FP.PACK_AB R10, R11, R10 ;  /* 0x0000000a0b0a923e */ /* 0x000fe400000000ff */
[----:B------:R2:W-:Y:S01]  /*55b0*/  ST.E.128 [R48.64], R24 ;  /* 0x0000001830007985 */ /* 0x0005e2000c101d12 */
[----:B------:R-:W-:Y:S02]  /*55c0*/  @!P1 MOV R42, R8 ;  /* 0x00000008002a9202 */ /* 0x000fe40000000f00 */
[----:B------:R-:W-:Y:S01]  /*55d0*/  @!P1 MOV R43, R10 ;  /* 0x0000000a002b9202 */ /* 0x000fe20000000f00 */
[----:B------:R-:W-:-:S05]  /*55e0*/  @P0 BRA `(.L_x_2502) ;  /* 0x0000036000000947 */ /* 0x000fca0003800000 */
[C---:B------:R-:W-:Y:S04]  /*55f0*/  LEA R4, P0, R44.reuse, R46, 0x1 ;  /* 0x0000002e2c047211 */ /* 0x040fe800078008ff */
[----:B------:R-:W-:Y:S05]  /*5600*/  LEA.HI.X.SX32 R5, R44, R47, 0x1, P0 ;  /* 0x0000002f2c057211 */ /* 0x000fea00000f0eff */
[----:B------:R3:W-:Y:S01]  /*5610*/  ST.E.128 [R4.64], R40 ;  /* 0x0000002804007985 */ /* 0x0007e2000c101d12 */
[----:B------:R-:W-:-:S05]  /*5620*/  BRA `(.L_x_2502) ;  /* 0x0000032000007947 */ /* 0x000fca0003800000 */
.L_x_2486:
        /* <DEDUP_REMOVED lines=19> */
.L_x_2510:
[----:B-12---:R-:W-:Y:S05]  /*5760*/  BSYNC B0 ;  /* 0x0000000000007941 */ /* 0x006fea0003800000 */
.L_x_2509:
        /* <DEDUP_REMOVED lines=15> */
.L_x_2512:
[----:B------:R-:W-:Y:S05]  /*5860*/  BSYNC B0 ;  /* 0x0000000000007941 */ /* 0x000fea0003800000 */
.L_x_2511:
[----:B-1----:R-:W1:Y:S01]  /*5870*/  SHFL.IDX PT, R144, R144, 0x2, 0x181f ;  /* 0x00581f0090907f89 */ /* 0x002e6200000e0000 */
[----:B------:R-:W-:Y:S03]  /*5880*/  ISETP.GE.AND P0, PT, R3, 0x41, PT ;  /* 0x000000410300780c */ /* 0x000fe60003f06270 */
[----:B------:R-:W4:Y:S10]  /*5890*/  SHFL.IDX PT, R145, R145, 0x2, 0x181f ;  /* 0x00581f0091917f89 */ /* 0x000f3400000e0000 */
[----:B------:R-:W-:-:S05]  /*58a0*/  @!P0 BRA `(.L_x_2502) ;  /* 0x000000a000008947 */ /* 0x000fca0003800000 */
[----:B--2---:R-:W2:Y:S01]  /*58b0*/  @!P5 LDS.128 R8, [R87+0xa100] ;  /* 0x00a100005708d984 */ /* 0x004ea20000000c00 */
[CC--:B----4-:R-:W-:Y:S04]  /*58c0*/  @!P5 LEA R20, P0, R16.reuse, R145.reuse, 0x1 ;  /* 0x000000911014d211 */ /* 0x0d0fe800078008ff */
[-C--:B-1----:R-:W-:Y:S02]  /*58d0*/  @!P5 LEA.HI.X R21, R16, R144.reuse, R17, 0x1, P0 ;  /* 0x000000901015d211 */ /* 0x082fe400000f0c11 */
[----:B------:R-:W-:Y:S11]  /*58e0*/  ISETP.GE.AND P0, PT, R90, c[0x0][0x1d4], PT ;  /* 0x000075005a007a0c */ /* 0x000ff60003f06270 */
[----:B------:R-:W-:Y:S02]  /*58f0*/  @!UPT UIADD3 URZ, URZ, URZ, URZ ;  /* 0x0000003f3f3ff290 */ /* 0x000fe4000fffe03f */
[C---:B---3--:R-:W-:Y:S04]  /*5900*/  @!P0 LEA R4, P1, R101.reuse, R145, 0x1 ;  /* 0x0000009165048211 */ /* 0x048fe800078208ff */
[----:B------:R-:W-:Y:S01]  /*5910*/  @!P0 LEA.HI.X R5, R101, R144, R100, 0x1, P1 ;  /* 0x0000009065058211 */ /* 0x000fe200008f0c64 */
[----:B--2---:R-:W-:Y:S04]  /*5920*/  @!P5 ST.E.128 [R20.64], R8 ;  /* 0x000000081400d985 */ /* 0x004fe8000c101d12 */
[----:B------:R-:W1:Y:S04]  /*5930*/  @!P0 LDS.128 R8, [R87+0xd100] ;  /* 0x00d1000057088984 */ /* 0x000e680000000c00 */
[----:B-1----:R1:W-:Y:S02]  /*5940*/  @!P0 ST.E.128 [R4.64], R8 ;  /* 0x0000000804008985 */ /* 0x0023e4000c101d12 */
.L_x_2502:
[----:B------:R-:W-:Y:S05]  /*5950*/  BSYNC B2 ;  /* 0x0000000000027941 */ /* 0x000fea0003800000 */
.L_x_2485:
[----:B------:R-:W-:Y:S01]  /*5960*/  IMAD R3, R39, -0x60, RZ ;  /* 0xffffffa027037824 */ /* 0x000fe200078e02ff */
[----:B------:R-:W-:Y:S01]  /*5970*/  ISETP.NE.AND P6, PT, R91, RZ, PT ;  /* 0x000000ff5b00720c */ /* 0x000fe20003fc5270 */
[----:B-1----:R-:W-:Y:S01]  /*5980*/  IMAD.WIDE R22, R39, 0x60, R122 ;  /* 0x0000006027167825 */ /* 0x002fe200078e027a */
[----:B------:R-:W-:Y:S03]  /*5990*/  BSSY B0, `(.L_x_2513) ;  /* 0x000004b000007945 */ /* 0x000fe60003800000 */
[----:B--23--:R-:W-:Y:S01]  /*59a0*/  IMAD.IADD R4, R75, 0x1, R3 ;  /* 0x000000014b047824 */ /* 0x00cfe200078e0203 */
[----:B------:R-:W-:Y:S01]  /*59b0*/  IADD3 R3, R3, R2, RZ ;  /* 0x0000000203037210 */ /* 0x000fe20007ffe0ff */
[----:B------:R-:W-:Y:S02]  /*59c0*/  IMAD R5, R115, c[0x0][0x208], RZ ;  /* 0x0000820073057a24 */ /* 0x000fe400078e02ff */
[----:B------:R-:W-:Y:S01]  /*59d0*/  IMAD.WIDE.U32 R20, R118, c[0x0][0x208], RZ ;  /* 0x0000820076147a25 */ /* 0x000fe200078e00ff */
[----:B------:R-:W-:Y:S02]  /*59e0*/  ISETP.GE.AND P1, PT, R4, 0x21, PT ;  /* 0x000000210400780c */ /* 0x000fe40003f26270 */
[----:B------:R-:W-:Y:S01]  /*59f0*/  IMNMX R3, R3, 0x60, PT ;  /* 0x0000006003037817 */ /* 0x000fe20003800200 */
[----:B------:R-:W-:Y:S02]  /*5a00*/  IMAD R5, R118, c[0x0][0x20c], R5 ;  /* 0x0000830076057a24 */ /* 0x000fe400078e0205 */
[----:B------:R-:W-:Y:S02]  /*5a10*/  IMAD R11, R114, c[0x0][0x218], RZ ;  /* 0x00008600720b7a24 */ /* 0x000fe400078e02ff */
[----:B------:R-:W-:Y:S01]  /*5a20*/  IMAD.IADD R3, R3, 0x1, -R15 ;  /* 0x0000000103037824 */ /* 0x000fe200078e0a0f */
[----:B------:R-:W-:Y:S01]  /*5a30*/  IADD3 R21, R21, R5, RZ ;  /* 0x0000000515157210 */ /* 0x000fe20007ffe0ff */
[C---:B------:R-:W-:Y:S04]  /*5a40*/  IMAD R11, R119.reuse, c[0x0][0x21c], R11 ;  /* 0x00008700770b7a24 */ /* 0x040fe800078e020b */
[----:B------:R-:W-:Y:S01]  /*5a50*/  @P1 IADD3 R8, P0, R22, 0x20, RZ ;  /* 0x0000002016081810 */ /* 0x000fe20007f1e0ff */
[----:B------:R-:W-:Y:S03]  /*5a60*/  IMAD.WIDE.U32 R20, R119, c[0x0][0x218], R20 ;  /* 0x0000860077147a25 */ /* 0x000fe600078e0014 */
[----:B------:R-:W-:Y:S02]  /*5a70*/  @P1 IADD3.X R6, RZ, R23, RZ, P0, !PT ;  /* 0x00000017ff061210 */ /* 0x000fe400007fe4ff */
[----:B------:R-:W-:Y:S03]  /*5a80*/  ISETP.GE.AND P0, PT, R4, 0x41, PT ;  /* 0x000000410400780c */ /* 0x000fe60003f06270 */
[----:B------:R-:W-:Y:S04]  /*5a90*/  @P1 IMAD R6, R6, c[0x0][0x258], RZ ;  /* 0x0000960006061a24 */ /* 0x000fe800078e02ff */
[----:B------:R-:W-:Y:S06]  /*5aa0*/  @P1 IMAD R6, R8, c[0x0][0x25c], R6 ;  /* 0x0000970008061a24 */ /* 0x000fec00078e0206 */
[----:B------:R-:W-:Y:S05]  /*5ab0*/  @P0 IADD3 R10, P3, R22, 0x40, RZ ;  /* 0x00000040160a0810 */ /* 0x000fea0007f7e0ff */
[----:B------:R-:W-:Y:S01]  /*5ac0*/  @P0 IMAD.X R9, RZ, RZ, R23, P3 ;  /* 0x000000ffff090224 */ /* 0x000fe200018e0617 */
[----:B------:R-:W-:Y:S03]  /*5ad0*/  IADD3 R20, P3, R132, R20, RZ ;  /* 0x0000001484147210 */ /* 0x000fe60007f7e0ff */
[----:B------:R-:W-:Y:S01]  /*5ae0*/  @P0 IMAD R9, R9, c[0x0][0x258], RZ ;  /* 0x0000960009090a24 */ /* 0x000fe200078e02ff */
[----:B------:R-:W-:Y:S01]  /*5af0*/  IADD3.X R11, R97, R21, R11, P3, !PT ;  /* 0x00000015610b7210 */ /* 0x000fe20001ffe40b */
[----:B------:R-:W-:Y:S01]  /*5b00*/  @P1 IMAD.MOV.U32 R21, RZ, RZ, R105 ;  /* 0x000000ffff151224 */ /* 0x000fe200078e0069 */
[----:B------:R-:W-:Y:S01]  /*5b10*/  ISETP.GE.AND P3, PT, R4, 0x1, PT ;  /* 0x000000010400780c */ /* 0x000fe20003f66270 */
[----:B------:R-:W-:Y:S11]  /*5b20*/  @P0 IMAD R9, R10, c[0x0][0x25c], R9 ;  /* 0x000097000a090a24 */ /* 0x000ff600078e0209 */
[----:B------:R-:W-:Y:S01]  /*5b30*/  @!UPT UIADD3 URZ, URZ, URZ, URZ ;  /* 0x0000003f3f3ff290 */ /* 0x000fe2000fffe03f */
[-C--:B------:R-:W-:Y:S01]  /*5b40*/  @P3 MOV R25, R105.reuse ;  /* 0x0000006900193202 */ /* 0x080fe20000000f00 */
[----:B------:R-:W-:Y:S02]  /*5b50*/  @P3 IMAD R4, R23, c[0x0][0x258], RZ ;  /* 0x0000960017043a24 */ /* 0x000fe400078e02ff */
[----:B------:R-:W-:Y:S02]  /*5b60*/  @P3 IMAD.MOV.U32 R24, RZ, RZ, R128 ;  /* 0x000000ffff183224 */ /* 0x000fe400078e0080 */
[C---:B------:R-:W-:Y:S02]  /*5b70*/  @P3 IMAD R4, R22.reuse, c[0x0][0x25c], R4 ;  /* 0x0000970016043a24 */ /* 0x040fe400078e0204 */
[----:B------:R-:W-:Y:S04]  /*5b80*/  @P3 IMAD.WIDE.U32 R24, R22, c[0x0][0x258], R24 ;  /* 0x0000960016183a25 */ /* 0x000fe800078e0018 */
[----:B------:R-:W-:Y:S01]  /*5b90*/  @P3 IMAD.IADD R4, R25, 0x1, R4 ;  /* 0x0000000119043824 */ /* 0x000fe200078e0204 */
[C---:B------:R-:W-:Y:S04]  /*5ba0*/  @P3 LEA R22, P4, R24.reuse, c[0x0][0x250], 0x1 ;  /* 0x0000940018163a11 */ /* 0x040fe800078808ff */
[----:B------:R-:W-:Y:S02]  /*5bb0*/  @P3 LEA.HI.X R23, R24, c[0x0][0x254], R4, 0x1, P4 ;  /* 0x0000950018173a11 */ /* 0x000fe400020f0c04 */
[C---:B------:R-:W-:Y:S04]  /*5bc0*/  LEA R5, P4, R20.reuse, c[0x0][0x1f8], 0x1 ;  /* 0x00007e0014057a11 */ /* 0x040fe800078808ff */
[----:B------:R-:W-:Y:S02]  /*5bd0*/  LEA.HI.X R4, R20, c[0x0][0x1fc], R11, 0x1, P4 ;  /* 0x00007f0014047a11 */ /* 0x000fe400020f0c0b */
[----:B------:R-:W-:Y:S05]  /*5be0*/  @P1 MOV R20, R128 ;  /* 0x0000008000141202 */ /* 0x000fea0000000f00 */
[----:B------:R-:W-:Y:S05]  /*5bf0*/  @P1 IMAD.WIDE.U32 R20, R8, c[0x0][0x258], R20 ;  /* 0x0000960008141a25 */ /* 0x000fea00078e0014 */
[C---:B------:R-:W-:Y:S02]  /*5c00*/  @P1 LEA R24, P4, R20.reuse, c[0x0][0x250], 0x1 ;  /* 0x0000940014181a11 */ /* 0x040fe400078808ff */
[----:B------:R-:W-:Y:S02]  /*5c10*/  @P1 IADD3 R6, R21, R6, RZ ;  /* 0x0000000615061210 */ /* 0x000fe40007ffe0ff */
[----:B------:R-:W-:Y:S02]  /*5c20*/  @P0 MOV R21, R105 ;  /* 0x0000006900150202 */ /* 0x000fe40000000f00 */
[----:B------:R-:W-:Y:S01]  /*5c30*/  @P1 LEA.HI.X R25, R20, c[0x0][0x254], R6, 0x1, P4 ;  /* 0x0000950014191a11 */ /* 0x000fe200020f0c06 */
[----:B------:R-:W-:Y:S01]  /*5c40*/  @P0 IMAD.MOV.U32 R20, RZ, RZ, R128 ;  /* 0x000000ffff140224 */ /* 0x000fe200078e0080 */
[----:B------:R1:W2:Y:S03]  /*5c50*/  SHFL.IDX PT, R6, R5, RZ, 0x181f ;  /* 0x00181fff05067589 */ /* 0x0002a600000e0000 */
[----:B------:R-:W-:Y:S04]  /*5c60*/  @P0 IMAD.WIDE.U32 R20, R10, c[0x0][0x258], R20 ;  /* 0x000096000a140a25 */ /* 0x000fe800078e0014 */
[----:B------:R-:W-:Y:S01]  /*5c70*/  @P0 IMAD.IADD R9, R21, 0x1, R9 ;  /* 0x0000000115090824 */ /* 0x000fe200078e0209 */
[C---:B------:R-:W-:Y:S04]  /*5c80*/  @P0 LEA R8, P4, R20.reuse, c[0x0][0x250], 0x1 ;  /* 0x0000940014080a11 */ /* 0x040fe800078808ff */
[----:B------:R-:W-:Y:S02]  /*5c90*/  @P0 LEA.HI.X R9, R20, c[0x0][0x254], R9, 0x1, P4 ;  /* 0x0000950014090a11 */ /* 0x000fe400020f0c09 */
[----:B------:R-:W-:Y:S11]  /*5ca0*/  ISETP.NE.AND P4, PT, R92, RZ, PT ;  /* 0x000000ff5c00720c */ /* 0x000ff60003f85270 */
[----:B------:R-:W-:Y:S02]  /*5cb0*/  @!UPT UIADD3 URZ, URZ, URZ, URZ ;  /* 0x0000003f3f3ff290 */ /* 0x000fe4000fffe03f */
[----:B------:R-:W-:Y:S01]  /*5cc0*/  @!PT LDS RZ, [RZ] ;  /* 0x00000000fffff984 */ /* 0x000fe20000000800 */
        /* <DEDUP_REMOVED lines=8> */
[----:B------:R-:W0:Y:S05]  /*5d50*/  LDGDEPBAR ;  /* 0x00000000000079af */ /* 0x000e2a0000000000 */
[----:B---3--:R1:W3:Y:S01]  /*5d60*/  SHFL.IDX PT, R8, R4, RZ, 0x181f ;  /* 0x00181fff04087589 */ /* 0x0082e200000e0000 */
[----:B------:R-:W-:Y:S04]  /*5d70*/  DEPBAR.LE SB0, 0x0 ;  /* 0x000080000000791a */ /* 0x000fe80000000000 */
[----:B------:R-:W-:Y:S06]  /*5d80*/  BAR.SYNC.DEFER_BLOCKING 0x0 ;  /* 0x0000000000007b1d */ /* 0x000fec0000010000 */
[----:B------:R-:W-:-:S05]  /*5d90*/  @!P0 BRA `(.L_x_2514) ;  /* 0x000000a000008947 */ /* 0x000fca0003800000 */
[C---:B-12---:R-:W-:Y:S04]  /*5da0*/  @!P5 LEA R22, P0, R16.reuse, R6, 0x1 ;  /* 0x000000061016d211 */ /* 0x046fe800078008ff */
[----:B---3--:R-:W-:Y:S02]  /*5db0*/  @!P5 LEA.HI.X R23, R16, R8, R17, 0x1, P0 ;  /* 0x000000081017d211 */ /* 0x008fe400000f0c11 */
        /* <DEDUP_REMOVED lines=8> */
.L_x_2514:
[----:B--2---:R-:W-:Y:S05]  /*5e40*/  BSYNC B0 ;  /* 0x0000000000007941 */ /* 0x004fea0003800000 */
.L_x_2513:
[----:B-1-3--:R1:W2:Y:S01]  /*5e50*/  SHFL.IDX PT, R8, R4, 0x1, 0x181f ;  /* 0x00381f0004087f89 */ /* 0x00a2a200000e0000 */
[----:B------:R-:W-:Y:S01]  /*5e60*/  ISETP.GE.AND P0, PT, R3, 0x21, PT ;  /* 0x000000210300780c */ /* 0x000fe20003f06270 */
[----:B------:R-:W-:Y:S02]  /*5e70*/  BSSY B0, `(.L_x_2515) ;  /* 0x000000d000007945 */ /* 0x000fe40003800000 */
[----:B------:R1:W3:Y:S10]  /*5e80*/  SHFL.IDX PT, R6, R5, 0x1, 0x181f ;  /* 0x00381f0005067f89 */ /* 0x0002f400000e0000 */
[----:B------:R-:W-:-:S05]  /*5e90*/  @!P0 BRA `(.L_x_2516) ;  /* 0x000000a000008947 */ /* 0x000fca0003800000 */
[C---:B---3--:R-:W-:Y:S04]  /*5ea0*/  @!P5 LEA R22, P0, R16.reuse, R6, 0x1 ;  /* 0x000000061016d211 */ /* 0x048fe800078008ff */
[----:B--2---:R-:W-:Y:S02]  /*5eb0*/  @!P5 LEA.HI.X R23, R16, R8, R17, 0x1, P0 ;  /* 0x000000081017d211 */ /* 0x004fe400000f0c11 */
[----:B------:R-:W-:Y:S11]  /*5ec0*/  ISETP.GE.AND P0, PT, R90, c[0x0][0x1d4], PT ;  /* 0x000075005a007a0c */ /* 0x000ff60003f06270 */
[----:B------:R-:W-:Y:S02]  /*5ed0*/  @!UPT UIADD3 URZ, URZ, URZ, URZ ;  /* 0x0000003f3f3ff290 */ /* 0x000fe4000fffe03f */
[C---:B------:R-:W-:Y:S04]  /*5ee0*/  @!P0 LEA R20, P1, R101.reuse, R6, 0x1 ;  /* 0x0000000665148211 */ /* 0x040fe800078208ff */
[----:B------:R-:W-:Y:S02]  /*5ef0*/  @!P0 LEA.HI.X R21, R101, R8, R100, 0x1, P1 ;  /* 0x0000000865158211 */ /* 0x000fe400008f0c64 */
[----:B------:R-:W2:Y:S04]  /*5f00*/  @!P5 LDS.128 R8, [R87+0x1100] ;  /* 0x001100005708d984 */ /* 0x000ea80000000c00 */
[----:B--2---:R-:W-:Y:S04]  /*5f10*/  @!P5 ST.E.128 [R22.64], R8 ;  /* 0x000000081600d985 */ /* 0x004fe8000c101d12 */
[----:B------:R-:W2:Y:S04]  /*5f20*/  @!P0 LDS.128 R8, [R87+0x4100] ;  /* 0x0041000057088984 */ /* 0x000ea80000000c00 */
[----:B--2---:R2:W-:Y:S02]  /*5f30*/  @!P0 ST.E.128 [R20.64], R8 ;  /* 0x0000000814008985 */ /* 0x0045e4000c101d12 */
.L_x_2516:
[----:B------:R-:W-:Y:S05]  /*5f40*/  BSYNC B0 ;  /* 0x0000000000007941 */ /* 0x000fea0003800000 */
.L_x_2515:
[----:B-1----:R-:W1:Y:S01]  /*5f50*/  SHFL.IDX PT, R4, R4, 0x2, 0x181f ;  /* 0x00581f0004047f89 */ /* 0x002e6200000e0000 */
[----:B------:R-:W-:Y:S01]  /*5f60*/  ISETP.GE.AND P0, PT, R3, 0x41, PT ;  /* 0x000000410300780c */ /* 0x000fe20003f06270 */
[----:B------:R-:W-:Y:S02]  /*5f70*/  BSSY B0, `(.L_x_2517) ;  /* 0x000000d000007945 */ /* 0x000fe40003800000 */
[----:B------:R-:W4:Y:S10]  /*5f80*/  SHFL.IDX PT, R5, R5, 0x2, 0x181f ;  /* 0x00581f0005057f89 */ /* 0x000f3400000e0000 */
[----:B------:R-:W-:-:S05]  /*5f90*/  @!P0 BRA `(.L_x_2518) ;  /* 0x000000a000008947 */ /* 0x000fca0003800000 */
[----:B--2---:R-:W2:Y:S01]  /*5fa0*/  @!P5 LDS.128 R8, [R87+0x2100] ;  /* 0x002100005708d984 */ /* 0x004ea20000000c00 */
[CC--:B----4-:R-:W-:Y:S04]  /*5fb0*/  @!P5 LEA R22, P0, R16.reuse, R5.reuse, 0x1 ;  /* 0x000000051016d211 */ /* 0x0d0fe800078008ff */
[-C--:B-1----:R-:W-:Y:S02]  /*5fc0*/  @!P5 LEA.HI.X R23, R16, R4.reuse, R17, 0x1, P0 ;  /* 0x000000041017d211 */ /* 0x082fe400000f0c11 */
[----:B------:R-:W-:Y:S11]  /*5fd0*/  ISETP.GE.AND P0, PT, R90, c[0x0][0x1d4], PT ;  /* 0x000075005a007a0c */ /* 0x000ff60003f06270 */
[----:B------:R-:W-:Y:S02]  /*5fe0*/  @!UPT UIADD3 URZ, URZ, URZ, URZ ;  /* 0x0000003f3f3ff290 */ /* 0x000fe4000fffe03f */
[C---:B------:R-:W-:Y:S04]  /*5ff0*/  @!P0 LEA R20, P1, R101.reuse, R5, 0x1 ;  /* 0x0000000565148211 */ /* 0x040fe800078208ff */
[----:B------:R-:W-:Y:S01]  /*6000*/  @!P0 LEA.HI.X R21, R101, R4, R100, 0x1, P1 ;  /* 0x0000000465158211 */ /* 0x000fe200008f0c64 */
[----:B--2---:R-:W-:Y:S04]  /*6010*/  @!P5 ST.E.128 [R22.64], R8 ;  /* 0x000000081600d985 */ /* 0x004fe8000c101d12 */
[----:B------:R-:W1:Y:S04]  /*6020*/  @!P0 LDS.128 R8, [R87+0x5100] ;  /* 0x0051000057088984 */ /* 0x000e680000000c00 */
[----:B-1----:R1:W-:Y:S02]  /*6030*/  @!P0 ST.E.128 [R20.64], R8 ;  /* 0x0000000814008985 */ /* 0x0023e4000c101d12 */
.L_x_2518:
[----:B------:R-:W-:Y:S05]  /*6040*/  BSYNC B0 ;  /* 0x0000000000007941 */ /* 0x000fea0003800000 */
.L_x_2517:
[C---:B------:R-:W-:Y:S02]  /*6050*/  ISETP.GT.AND P0, PT, R39.reuse, R76, PT ;  /* 0x0000004c2700720c */ /* 0x040fe40003f04270 */
[----:B------:R-:W-:Y:S11]  /*6060*/  IADD3 R39, R39, -0x1, RZ ;  /* 0xffffffff27277810 */ /* 0x000ff60007ffe0ff */
[----:B-1----:R-:W-:Y:S01]  /*6070*/  @P0 SHF.R.S32.HI R4, RZ, 0x1f, R39 ;  /* 0x0000001fff040819 */ /* 0x002fe20000011427 */
[----:B------:R-:W-:Y:S02]  /*6080*/  @P0 IMAD R3, R79, R39, RZ ;  /* 0x000000274f030224 */ /* 0x000fe400078e02ff */
[----:B--2---:R-:W-:Y:S02]  /*6090*/  @P0 IMAD.MOV.U32 R8, RZ, RZ, R120 ;  /* 0x000000ffff080224 */ /* 0x004fe400078e0078 */
[----:B------:R-:W-:Y:S02]  /*60a0*/  @P0 IMAD.MOV.U32 R9, RZ, RZ, R125 ;  /* 0x000000ffff090224 */ /* 0x000fe400078e007d */
[-C--:B------:R-:W-:Y:S02]  /*60b0*/  @P0 IMAD R3, R4, R126.reuse, R3 ;  /* 0x0000007e04030224 */ /* 0x080fe400078e0203 */
[----:B------:R-:W-:Y:S04]  /*60c0*/  @P0 IMAD.WIDE.U32 R8, R39, R126, R8 ;  /* 0x0000007e27080225 */ /* 0x000fe800078e0008 */
[----:B------:R-:W-:Y:S01]  /*60d0*/  @P0 IMAD.IADD R3, R9, 0x1, R3 ;  /* 0x0000000109030824 */ /* 0x000fe200078e0203 */
[C---:B------:R-:W-:Y:S04]  /*60e0*/  @P0 LEA R4, P1, R8.reuse, c[0x0][0x220], 0x1 ;  /* 0x0000880008040a11 */ /* 0x040fe800078208ff */
[----:B----4-:R-:W-:Y:S02]  /*60f0*/  @P0 LEA.HI.X R5, R8, c[0x0][0x224], R3, 0x1, P1 ;  /* 0x0000890008050a11 */ /* 0x010fe400008f0c03 */
        /* <DEDUP_REMOVED lines=20> */
.L_x_2484:
[----:B------:R-:W-:Y:S02]  /*6240*/  ISETP.NE.AND P3, PT, R213, 0x1, PT ;  /* 0x00000001d500780c */ /* 0x000fe40003f65270 */
[----:B------:R-:W-:-:S02]  /*6250*/  IADD3 R2, R117, 0x7f, RZ ;  /* 0x0000007f75027810 */ /* 0x000fc40007ffe0ff */
[----:B------:R-:W-:-:S03]  /*6260*/  ISETP.GE.AND P1, PT, R212, 0x1, PT ;  /* 0x00000001d400780c */ /* 0x000fc60003f26270 */
[----:B------:R-:W-:-:S06]  /*6270*/  IMAD.MOV.U32 R3, RZ, RZ, R2 ;  /* 0x000000ffff037224 */ /* 0x000fcc00078e0002 */
[----:B------:R-:W-:-:S05]  /*6280*/  @P3 IMAD.HI.U32 R0, R2, c[0x0][0x2c8], RZ ;  /* 0x0000b20002003a27 */ /* 0x000fca00078e00ff */
[----:B------:R-:W-:-:S05]  /*6290*/  @P3 SHF.R.U32.HI R3, RZ, c[0x0][0x2cc], R0 ;  /* 0x0000b300ff033a19 */ /* 0x000fca0000011600 */
[----:B------:R-:W-:-:S05]  /*62a0*/  IMAD.IADD R3, R78, 0x1, R3 ;  /* 0x000000014e037824 */ /* 0x000fca00078e0203 */
[----:B-1----:R-:W-:Y:S01]  /*62b0*/  IADD3 R4, R3, c[0x0][0x328], RZ ;  /* 0x0000ca0003047a10 */ /* 0x002fe20007ffe0ff */
[----:B------:R-:W-:Y:S05]  /*62c0*/  @!P1 BRA `(.L_x_2520) ;  /* 0x000000f000009947 */ /* 0x000fea0003800000 */
[C---:B------:R-:W-:Y:S01]  /*62d0*/  ISETP.GT.AND P0, PT, R3.reuse, RZ, PT ;  /* 0x000000ff0300720c */ /* 0x040fe20003f04270 */
[----:B------:R-:W-:Y:S01]  /*62e0*/  IMAD.MOV.U32 R0, RZ, RZ, c[0x0][0x32c] ;  /* 0x0000cb00ff007624 */ /* 0x000fe200078e00ff */
        /* <DEDUP_REMOVED lines=8> */
.L_x_2521:
[----:B------:R-:W-:-:S13]  /*6370*/  ISETP.NE.AND P0, PT, R0, 0x1, PT ;  /* 0x000000010000780c */ /* 0x000fda0003f05270 */
[----:B------:R-:W-:-:S05]  /*6380*/  @P0 IMAD.HI.U32 R3, R2, c[0x0][0x330], RZ ;  /* 0x0000cc0002030a27 */ /* 0x000fca00078e00ff */
[----:B------:R-:W-:-:S05]  /*6390*/  @P0 SHF.R.U32.HI R2, RZ, c[0x0][0x334], R3 ;  /* 0x0000cd00ff020a19 */ /* 0x000fca0000011603 */
.L_x_2522:
[----:B------:R-:W-:-:S05]  /*63a0*/  IMAD R0, R2, R0, c[0x0][0x32c] ;  /* 0x0000cb0002007624 */ /* 0x000fca00078e0200 */
[----:B------:R-:W-:-:S04]  /*63b0*/  IMNMX R4, R4, R0, PT ;  /* 0x0000000004047217 */ /* 0x000fc80003800200 */
.L_x_2520:
[----:B------:R-:W-:Y:S01]  /*63c0*/  IADD3 R2, R4, 0x5f, RZ ;  /* 0x0000005f04027810 */ /* 0x000fe20007ffe0ff */
[----:B------:R-:W-:-:S04]  /*63d0*/  @P3 IMAD.HI.U32 R0, R117, c[0x0][0x2c8], RZ ;  /* 0x0000b20075003a27 */ /* 0x000fc800078e00ff */
[----:B------:R-:W-:-:S04]  /*63e0*/  IMAD.HI R2, R2, 0x2aaaaaab, RZ ;  /* 0x2aaaaaab02027827 */ /* 0x000fc800078e02ff */
[----:B------:R-:W-:Y:S01]  /*63f0*/  IMAD.MOV.U32 R3, RZ, RZ, R117 ;  /* 0x000000ffff037224 */ /* 0x000fe200078e0075 */
[----:B------:R-:W-:Y:S02]  /*6400*/  @P3 SHF.R.U32.HI R3, RZ, c[0x0][0x2cc], R0 ;  /* 0x0000b300ff033a19 */ /* 0x000fe40000011600 */
[----:B------:R-:W-:-:S03]  /*6410*/  SHF.R.U32.HI R0, RZ, 0x1f, R2 ;  /* 0x0000001fff007819 */ /* 0x000fc60000011602 */
[----:B------:R-:W-:Y:S01]  /*6420*/  IMAD.IADD R3, R116, 0x1, R3 ;  /* 0x0000000174037824 */ /* 0x000fe200078e0203 */
[----:B------:R-:W-:-:S04]  /*6430*/  LEA.HI.SX32 R17, R2, R0, 0x1c ;  /* 0x0000000002117211 */ /* 0x000fc800078fe2ff */
[----:B------:R-:W-:Y:S02]  /*6440*/  IADD3 R0, R3, -c[0x0][0x324], RZ ;  /* 0x8000c90003007a10 */ /* 0x000fe40007ffe0ff */
[----:B------:R-:W-:Y:S01]  /*6450*/  IMNMX R17, R17, R77, PT ;  /* 0x0000004d11117217 */ /* 0x000fe20003800200 */
        /* <DEDUP_REMOVED lines=10> */
.L_x_2524:
[----:B------:R-:W-:-:S04]  /*6500*/  MOV R2, c[0x0][0x32c] ;  /* 0x0000cb0000027a02 */ /* 0x000fc80000000f00 */
[----:B------:R-:W-:-:S13]  /*6510*/  ISETP.NE.AND P0, PT, R2, 0x1, PT ;  /* 0x000000010200780c */ /* 0x000fda0003f05270 */
[----:B------:R-:W-:-:S05]  /*6520*/  @P0 IMAD.HI.U32 R2, R3, c[0x0][0x330], RZ ;  /* 0x0000cc0003020a27 */ /* 0x000fca00078e00ff */
[----:B------:R-:W-:-:S05]  /*6530*/  @P0 SHF.R.U32.HI R3, RZ, c[0x0][0x334], R2 ;  /* 0x0000cd00ff030a19 */ /* 0x000fca0000011602 */
.L_x_2525:
[----:B------:R-:W-:-:S05]  /*6540*/  IMAD R3, R3, c[0x0][0x32c], RZ ;  /* 0x0000cb0003037a24 */ /* 0x000fca00078e02ff */
[----:B------:R-:W-:-:S05]  /*6550*/  IMNMX R0, R0, R3, !PT ;  /* 0x0000000300007217 */ /* 0x000fca0007800200 */
.L_x_2523:
[----:B------:R-:W-:Y:S01]  /*6560*/  IMAD.HI R0, R0, 0x2aaaaaab, RZ ;  /* 0x2aaaaaab00007827 */ /* 0x000fe200078e02ff */
[----:B------:R-:W-:Y:S01]  /*6570*/  PLOP3.LUT P2, PT, PT, PT, PT, 0x80, 0x0 ;  /* 0x000000000000781c */ /* 0x000fe20003f4f070 */
[----:B------:R-:W-:Y:S01]  /*6580*/  CS2R R4, SRZ ;  /* 0x0000000000047805 */ /* 0x000fe2000001ff00 */
[----:B------:R-:W-:Y:S01]  /*6590*/  CS2R R62, SRZ ;  /* 0x00000000003e7805 */ /* 0x000fe2000001ff00 */
[----:B------:R-:W-:Y:S01]  /*65a0*/  IMAD.MOV.U32 R66, RZ, RZ, RZ ;  /* 0x000000ffff427224 */ /* 0x000fe200078e00ff */
[----:B------:R-:W-:Y:S01]  /*65b0*/  SHF.R.U32.HI R226, RZ, 0x1f, R0 ;  /* 0x0000001fffe27819 */ /* 0x000fe20000011600 */
[----:B---3--:R-:W-:Y:S01]  /*65c0*/  IMAD.MOV.U32 R6, RZ, RZ, RZ ;  /* 0x000000ffff067224 */ /* 0x008fe200078e00ff */
[----:B------:R-:W-:Y:S01]  /*65d0*/  CS2R R60, SRZ ;  /* 0x00000000003c7805 */ /* 0x000fe2000001ff00 */
[----:B------:R-:W-:Y:S01]  /*65e0*/  IMAD.MOV.U32 R64, RZ, RZ, RZ ;  /* 0x000000ffff407224 */ /* 0x000fe200078e00ff */
        /* <DEDUP_REMOVED lines=33> */
[----:B------:R-:W-:Y:S05]  /*6800*/  @!P0 BRA `(.L_x_2526) ;  /* 0x0001497000008947 */ /* 0x000fea0003800000 */
[----:B------:R-:W-:-:S04]  /*6810*/  ISETP.NE.U32.AND P0, PT, RZ, c[0x0][0x340], PT ;  /* 0x0000d000ff007a0c */ /* 0x000fc80003f05070 */
[----:B------:R-:W-:-:S13]  /*6820*/  ISETP.NE.AND.EX P0, PT, RZ, c[0x0][0x344], PT, P0 ;  /* 0x0000d100ff007a0c */ /* 0x000fda0003f05300 */
[----:B------:R-:W-:-:S04]  /*6830*/  @P0 IMAD.MOV.U32 R236, RZ, RZ, 0x4 ;  /* 0x00000004ffec0424 */ /* 0x000fc800078e00ff */
[----:B------:R-:W-:-:S06]  /*6840*/  @P0 IMAD.WIDE R236, R217, R236, c[0x0][0x340] ;  /* 0x0000d000d9ec0625 */ /* 0x000fcc00078e02ec */
[----:B------:R-:W2:Y:S01]  /*6850*/  @P0 LDG.E R236, [R236.64] ;  /* 0x00000012ecec0981 */ /* 0x000ea2000c1e1900 */
[----:B------:R-:W-:Y:S01]  /*6860*/  SHF.R.S32.HI R7, RZ, 0x1f, R71 ;  /* 0x0000001fff077819 */ /* 0x000fe20000011447 */
[----:B------:R-:W-:Y:S01]  /*6870*/  IMAD.MOV.U32 R5, RZ, RZ, 0x60 ;  /* 0x00000060ff057424 */ /* 0x000fe200078e00ff */
[----:B------:R-:W-:Y:S01]  /*6880*/  LOP3.LUT R218, R218, 0xffdfffff, RZ, 0xc0, !PT ;  /* 0xffdfffffdada7812 */ /* 0x000fe200078ec0ff */
        /* <DEDUP_REMOVED lines=9> */
[----:B------:R-:W-:-:S04]  /*6920*/  IMAD.IADD R228, R222, 0x1, R16 ;  /* 0x00000001dee47824 */ /* 0x000fc800078e0210 */
[----:B------:R-:W-:Y:S01]  /*6930*/  @P1 LOP3.LUT R218, R218, 0x200000, RZ, 0xfc, !PT ;  /* 0x00200000dada1812 */ /* 0x000fe200078efcff */
[----:B------:R-:W-:Y:S01]  /*6940*/  BAR.SYNC.DEFER_BLOCKING 0x0 ;  /* 0x0000000000007b1d */ /* 0x000fe20000010000 */
[----:B------:R-:W-:Y:S01]  /*6950*/  @!P0 IMAD.MOV.U32 R236, RZ, RZ, R217 ;  /* 0x000000ffffec8224 */ /* 0x000fe200078e00d9 */
[C---:B------:R-:W-:Y:S01]  /*6960*/  ISETP.GE.AND P0, PT, R228.reuse, R211, PT ;  /* 0x000000d3e400720c */ /* 0x040fe20003f06270 */
[----:B------:R-:W-:-:S03]  /*6970*/  IMAD.IADD R228, R228, 0x1, R215 ;  /* 0x00000001e4e47824 */ /* 0x000fc600078e02d7 */
[----:B--2---:R-:W-:Y:S01]  /*6980*/  SHF.R.S32.HI R225, RZ, 0x1f, R236 ;  /* 0x0000001fffe17819 */ /* 0x004fe200000114ec */
[----:B------:R-:W-:Y:S01]  /*6990*/  @P1 IMAD.HI.U32 R2, R228, c[0x0][0x2bc], RZ ;  /* 0x0000af00e4021a27 */ /* 0x000fe200078e00ff */
[----:B------:R-:W-:-:S03]  /*69a0*/  ISETP.GT.OR P0, PT, R222, 0x5f, P0 ;  /* 0x0000005fde00780c */ /* 0x000fc60000704670 */
[----:B------:R-:W-:Y:S02]  /*69b0*/  IMAD R225, R225, c[0x0][0x2b0], RZ ;  /* 0x0000ac00e1e17a24 */ /* 0x000fe400078e02ff */
[----:B------:R-:W-:Y:S01]  /*69c0*/  IMAD.MOV.U32 R3, RZ, RZ, R228 ;  /* 0x000000ffff037224 */ /* 0x000fe200078e00e4 */
[----:B------:R-:W-:Y:S01]  /*69d0*/  @P1 SHF.R.U32.HI R3, RZ, c[0x0][0x2c0], R2 ;  /* 0x0000b000ff031a19 */ /* 0x000fe20000011602 */
        /* <DEDUP_REMOVED lines=9> */
[----:B------:R-:W-:Y:S01]  /*6a70*/  IMAD R6, R73, c[0x0][0x1b8], RZ ;  /* 0x00006e0049067a24 */ /* 0x000fe200078e02ff */
[----:B------:R-:W-:Y:S01]  /*6a80*/  ISETP.NE.U32.AND P0, PT, RZ, c[0x0][0x348], PT ;  /* 0x0000d200ff007a0c */ /* 0x000fe20003f05070 */
[----:B------:R-:W-:Y:S01]  /*6a90*/  IMAD.IADD R22, R117, 0x1, R222 ;  /* 0x0000000175167824 */ /* 0x000fe200078e02de */
[----:B------:R-:W-:Y:S01]  /*6aa0*/  LEA.HI R20, R7, R71, RZ, 0x4 ;  /* 0x0000004707147211 */ /* 0x000fe200078f20ff */
[----:B------:R-:W-:Y:S01]  /*6ab0*/  IMAD R2, R2, c[0x0][0x178], RZ ;  /* 0x00005e0002027a24 */ /* 0x000fe200078e02ff */
[----:B------:R-:W-:Y:S01]  /*6ac0*/  ISETP.NE.AND.EX P0, PT, RZ, c[0x0][0x34c], PT, P0 ;  /* 0x0000d300ff007a0c */ /* 0x000fe20003f05300 */
[----:B------:R-:W-:Y:S01]  /*6ad0*/  IMAD R6, R214, c[0x0][0x1bc], R6 ;  /* 0x00006f00d6067a24 */ /* 0x000fe200078e0206 */
[----:B------:R-:W-:Y:S01]  /*6ae0*/  LOP3.LUT R218, R218, 0xfffbffff, RZ, 0xc0, !PT ;  /* 0xfffbffffdada7812 */ /* 0x000fe200078ec0ff */
[----:B------:R-:W-:Y:S01]  /*6af0*/  IMAD R2, R74, c[0x0][0x17c], R2 ;  /* 0x00005f004a027a24 */ /* 0x000fe200078e0202 */
[----:B------:R-:W-:Y:S01]  /*6b00*/  SEL R4, R217, RZ, !P0 ;  /* 0x000000ffd9047207 */ /* 0x000fe20004000000 */
[----:B------:R-:W-:Y:S01]  /*6b10*/  IMAD R220, R73, c[0x0][0x1e8], RZ ;  /* 0x00007a0049dc7a24 */ /* 0x000fe200078e02ff */
[----:B------:R-:W-:Y:S01]  /*6b20*/  IADD3 R68, R17, -0x1, RZ ;  /* 0xffffffff11447810 */ /* 0x000fe20007ffe0ff */
[----:B------:R-:W-:-:S04]  /*6b30*/  IMAD.WIDE.U32 R234, R214, c[0x0][0x1e8], RZ ;  /* 0x00007a00d6ea7a25 */ /* 0x000fc800078e00ff */
[----:B------:R-:W-:Y:S02]  /*6b40*/  IMAD R220, R214, c[0x0][0x1ec], R220 ;  /* 0x00007b00d6dc7a24 */ /* 0x000fe400078e02dc */
[----:B------:R-:W-:Y:S02]  /*6b50*/  IMAD.IADD R12, R117, 0x1, R18 ;  /* 0x00000001750c7824 */ /* 0x000fe400078e0212 */
[----:B------:R-:W-:Y:S02]  /*6b60*/  IMAD.IADD R220, R235, 0x1, R220 ;  /* 0x00000001ebdc7824 */ /* 0x000fe400078e02dc */
[----:B------:R-:W-:Y:S02]  /*6b70*/  IMAD.SHL.U32 R224, R0, 0x8, RZ ;  /* 0x0000000800e07824 */ /* 0x000fe400078e00ff */
[----:B-1----:R-:W-:-:S03]  /*6b80*/  IMAD.WIDE.U32 R8, R74, c[0x0][0x178], RZ ;  /* 0x00005e004a087a25 */ /* 0x002fc600078e00ff */
[----:B------:R-:W-:Y:S01]  /*6b90*/  IADD3 R223, R224, 0x40, RZ ;  /* 0x00000040e0df7810 */ /* 0x000fe20007ffe0ff */
[----:B------:R-:W-:Y:S01]  /*6ba0*/  IMAD.IADD R9, R9, 0x1, R2 ;  /* 0x0000000109097824 */ /* 0x000fe200078e0202 */
[----:B------:R-:W-:Y:S01]  /*6bb0*/  SHF.R.S32.HI R2, RZ, 0x1f, R217 ;  /* 0x0000001fff027819 */ /* 0x000fe200000114d9 */
[----:B------:R-:W-:Y:S02]  /*6bc0*/  IMAD R5, R17, -0x60, R5 ;  /* 0xffffffa011057824 */ /* 0x000fe400078e0205 */
[----:B------:R-:W-:Y:S01]  /*6bd0*/  IMAD.WIDE.U32 R10, R214, c[0x0][0x1b8], R8 ;  /* 0x00006e00d60a7a25 */ /* 0x000fe200078e0008 */
[----:B------:R-:W-:-:S03]  /*6be0*/  SEL R2, R2, RZ, !P0 ;  /* 0x000000ff02027207 */ /* 0x000fc60004000000 */
[----:B------:R-:W-:-:S04]  /*6bf0*/  @P3 IMAD.HI.U32 R8, R22, c[0x0][0x2c8], RZ ;  /* 0x0000b20016083a27 */ /* 0x000fc800078e00ff */
[----:B------:R-:W-:Y:S02]  /*6c00*/  IMAD.IADD R11, R11, 0x1, R6 ;  /* 0x000000010b0b7824 */ /* 0x000fe400078e0206 */
[----:B------:R-:W-:Y:S01]  /*6c10*/  IMAD.MOV.U32 R6, RZ, RZ, R22 ;  /* 0x000000ffff067224 */ /* 0x000fe200078e0016 */
[----:B------:R-:W-:Y:S01]  /*6c20*/  @P3 SHF.R.U32.HI R6, RZ, c[0x0][0x2cc], R8 ;  /* 0x0000b300ff063a19 */ /* 0x000fe20000011608 */
[----:B------:R-:W-:Y:S02]  /*6c30*/  IMAD R2, R2, c[0x0][0x1c0], RZ ;  /* 0x0000700002027a24 */ /* 0x000fe400078e02ff */
[----:B------:R-:W-:-:S04]  /*6c40*/  IMAD.WIDE.U32 R8, R4, c[0x0][0x1c0], R10 ;  /* 0x0000700004087a25 */ /* 0x000fc800078e000a */
[----:B------:R-:W-:Y:S01]  /*6c50*/  IMAD R2, R4, c[0x0][0x1c4], R2 ;  /* 0x0000710004027a24 */ /* 0x000fe200078e0202 */
[----:B------:R-:W-:Y:S01]  /*6c60*/  SHF.R.S32.HI R4, RZ, 0x1f, R6 ;  /* 0x0000001fff047819 */ /* 0x000fe20000011406 */
[----:B------:R-:W-:Y:S02]  /*6c70*/  IMAD R219, R73, c[0x0][0x210], RZ ;  /* 0x0000840049db7a24 */ /* 0x000fe400078e02ff */
[----:B------:R-:W-:Y:S02]  /*6c80*/  IMAD.IADD R9, R9, 0x1, R2 ;  /* 0x0000000109097824 */ /* 0x000fe400078e0202 */
[----:B------:R-:W-:Y:S02]  /*6c90*/  IMAD R2, R4, c[0x0][0x1b0], RZ ;  /* 0x00006c0004027a24 */ /* 0x000fe400078e02ff */
[----:B------:R-:W-:Y:S02]  /*6ca0*/  IMAD.MOV R4, RZ, RZ, -R3 ;  /* 0x000000ffff047224 */ /* 0x000fe400078e0a03 */
[----:B------:R-:W-:-:S02]  /*6cb0*/  IMAD.MOV R3, RZ, RZ, -R6 ;  /* 0x000000ffff037224 */ /* 0x000fc400078e0a06 */
[----:B------:R-:W-:Y:S02]  /*6cc0*/  IMAD R228, R4, c[0x0][0x2b8], R228 ;  /* 0x0000ae0004e47a24 */ /* 0x000fe400078e02e4 */
[----:B------:R-:W-:Y:S01]  /*6cd0*/  IMAD R22, R3, c[0x0][0x2c4], R22 ;  /* 0x0000b10003167a24 */ /* 0x000fe200078e0216 */
[----:B------:R-:W-:Y:S01]  /*6ce0*/  LOP3.LUT R3, R20, 0xfffffff0, RZ, 0xc0, !PT ;  /* 0xfffffff014037812 */ /* 0x000fe200078ec0ff */
[C---:B------:R-:W-:Y:S01]  /*6cf0*/  IMAD R2, R6.reuse, c[0x0][0x1b4], R2 ;  /* 0x00006d0006027a24 */ /* 0x040fe200078e0202 */
[----:B------:R-:W-:Y:S01]  /*6d00*/  SHF.R.S32.HI R29, RZ, 0x1f, R228 ;  /* 0x0000001fff1d7819 */ /* 0x000fe200000114e4 */
[----:B------:R-:W-:Y:S01]  /*6d10*/  IMAD.WIDE.U32 R8, R6, c[0x0][0x1b0], R8 ;  /* 0x00006c0006087a25 */ /* 0x000fe200078e0008 */
[----:B------:R-:W-:-:S03]  /*6d20*/  SHF.R.S32.HI R21, RZ, 0x1f, R22 ;  /* 0x0000001fff157819 */ /* 0x000fc60000011416 */
[----:B------:R-:W-:Y:S02]  /*6d30*/  IMAD.IADD R9, R9, 0x1, R2 ;  /* 0x0000000109097824 */ /* 0x000fe400078e0202 */
[----:B------:R-:W-:Y:S02]  /*6d40*/  IMAD R2, R29, c[0x0][0x1e0], RZ ;  /* 0x000078001d027a24 */ /* 0x000fe400078e02ff */
[----:B------:R-:W-:Y:S02]  /*6d50*/  IMAD R21, R21, c[0x0][0x1a8], RZ ;  /* 0x00006a0015157a24 */ /* 0x000fe400078e02ff */
[----:B------:R-:W-:-:S04]  /*6d60*/  IMAD.WIDE.U32 R10, R228, c[0x0][0x1e0], RZ ;  /* 0x00007800e40a7a25 */ /* 0x000fc800078e00ff */
[----:B------:R-:W-:Y:S02]  /*6d70*/  IMAD R2, R228, c[0x0][0x1e4], R2 ;  /* 0x00007900e4027a24 */ /* 0x000fe400078e0202 */
[C---:B------:R-:W-:Y:S02]  /*6d80*/  IMAD R21, R22.reuse, c[0x0][0x1ac], R21 ;  /* 0x00006b0016157a24 */ /* 0x040fe400078e0215 */
[----:B------:R-:W-:Y:S01]  /*6d90*/  IMAD.WIDE.U32 R22, R22, c[0x0][0x1a8], R8 ;  /* 0x00006a0016167a25 */ /* 0x000fe200078e0008 */
[----:B------:R-:W-:-:S03]  /*6da0*/  LEA.HI R9, R7, R71, RZ, 0x6 ;  /* 0x0000004707097211 */ /* 0x000fc600078f30ff */
[----:B------:R-:W-:Y:S02]  /*6db0*/  IMAD.IADD R11, R11, 0x1, R2 ;  /* 0x000000010b0b7824 */ /* 0x000fe400078e0202 */
[----:B------:R-:W-:Y:S01]  /*6dc0*/  IMAD.IADD R21, R23, 0x1, R21 ;  /* 0x0000000117157824 */ /* 0x000fe200078e0215 */
[----:B------:R-:W-:Y:S01]  /*6dd0*/  LEA R23, P1, R22, c[0x0][0x160], 0x1 ;  /* 0x0000580016177a11 */ /* 0x000fe200078208ff */
[----:B------:R-:W-:Y:S02]  /*6de0*/  IMAD.IADD R3, R71, 0x1, -R3 ;  /* 0x0000000147037824 */ /* 0x000fe400078e0a03 */
[----:B------:R-:W-:Y:S01]  /*6df0*/  IMAD R8, R216, c[0x0][0x2c4], RZ ;  /* 0x0000b100d8087a24 */ /* 0x000fe200078e02ff */
[----:B------:R-:W-:Y:S01]  /*6e00*/  LEA.HI.X R21, R22, c[0x0][0x164], R21, 0x1, P1 ;  /* 0x0000590016157a11 */ /* 0x000fe200008f0c15 */
[----:B------:R-:W-:Y:S01]  /*6e10*/  SHFL.IDX PT, R24, R23, RZ, 0x181f ;  /* 0x00181fff17187589 */ /* 0x000fe200000e0000 */
[----:B------:R-:W-:Y:S01]  /*6e20*/  SHF.R.S32.HI R4, RZ, 0x1f, R3 ;  /* 0x0000001fff047819 */ /* 0x000fe20000011403 */
[----:B------:R-:W-:Y:S01]  /*6e30*/  IMAD.SHL.U32 R9, R9, 0x8, RZ ;  /* 0x0000000809097824 */ /* 0x000fe200078e00ff */
[----:B------:R-:W-:Y:S01]  /*6e40*/  ISETP.GE.AND P4, PT, R12, R8, PT ;  /* 0x000000080c00720c */ /* 0x000fe20003f86270 */
[----:B------:R-:W1:Y:S01]  /*6e50*/  SHFL.IDX PT, R25, R21, RZ, 0x181f ;  /* 0x00181fff15197589 */ /* 0x000e6200000e0000 */
[----:B------:R-:W-:Y:S01]  /*6e60*/  LEA.HI R4, R4, R3, RZ, 0x3 ;  /* 0x0000000304047211 */ /* 0x000fe200078f18ff */
[----:B------:R-:W-:Y:S01]  /*6e70*/  IMAD.WIDE.U32 R232, R214, c[0x0][0x210], RZ ;  /* 0x00008400d6e87a25 */ /* 0x000fe200078e00ff */
[----:B------:R-:W-:Y:S01]  /*6e80*/  LOP3.LUT R9, R9, 0xfffffe00, RZ, 0xc0, !PT ;  /* 0xfffffe0009097812 */ /* 0x000fe200078ec0ff */
[----:B------:R-:W-:Y:S01]  /*6e90*/  SHFL.IDX PT, R30, R23, 0x3, 0x181f ;  /* 0x00781f00171e7f89 */ /* 0x000fe200000e0000 */
[C---:B------:R-:W-:Y:S01]  /*6ea0*/  LOP3.LUT R13, R4.reuse, 0xfffffff8, RZ, 0xc0, !PT ;  /* 0xfffffff8040d7812 */ /* 0x040fe200078ec0ff */
[----:B------:R-:W-:Y:S01]  /*6eb0*/  IMAD.SHL.U32 R4, R4, 0x40, RZ ;  /* 0x0000004004047824 */ /* 0x000fe200078e00ff */
[----:B------:R-:W-:Y:S01]  /*6ec0*/  IADD3 R22, R12, 0x20, RZ ;  /* 0x000000200c167810 */ /* 0x000fe20007ffe0ff */
[----:B------:R-:W-:Y:S01]  /*6ed0*/  SHFL.IDX PT, R31, R21, 0x3, 0x181f ;  /* 0x00781f00151f7f89 */ /* 0x000fe200000e0000 */
[----:B------:R-:W-:-:S02]  /*6ee0*/  IMAD R219, R214, c[0x0][0x214], R219 ;  /* 0x00008500d6db7a24 */ /* 0x000fc400078e02db */
[----:B------:R-:W-:Y:S02]  /*6ef0*/  IMAD.IADD R13, R3, 0x1, -R13 ;  /* 0x00000001030d7824 */ /* 0x000fe400078e0a0d */
[----:B------:R-:W-:Y:S02]  /*6f00*/  IMAD.MOV.U32 R3, RZ, RZ, 0x10 ;  /* 0x00000010ff037424 */ /* 0x000fe400078e00ff */
[----:B------:R-:W-:Y:S02]  /*6f10*/  IMAD.IADD R219, R233, 0x1, R219 ;  /* 0x00000001e9db7824 */ /* 0x000fe400078e02db */
[----:B-1----:R-:W-:Y:S01]  /*6f20*/  @!P4 IMAD.WIDE R26, R224, 0x2, R24 ;  /* 0x00000002e01ac825 */ /* 0x002fe200078e0218 */
[----:B--2---:R-:W-:-:S03]  /*6f30*/  SHF.R.S32.HI R19, RZ, 0x1f, R227 ;  /* 0x0000001fff137819 */ /* 0x004fc600000114e3 */
[----:B------:R-:W-:-:S04]  /*6f40*/  IMAD.WIDE.U32 R10, R227, c[0x0][0x1f0], R10 ;  /* 0x00007c00e30a7a25 */ /* 0x000fc800078e000a */
[----:B------:R-:W-:Y:S01]  /*6f50*/  IMAD R14, R19, c[0x0][0x1f0], RZ ;  /* 0x00007c00130e7a24 */ /* 0x000fe200078e02ff */
[----:B------:R-:W-:-:S03]  /*6f60*/  IADD3 R2, P0, R234, R10, RZ ;  /* 0x0000000aea027210 */ /* 0x000fc60007f1e0ff */
[----:B------:R-:W-:-:S05]  /*6f70*/  IMAD R14, R227, c[0x0][0x1f4], R14 ;  /* 0x00007d00e30e7a24 */ /* 0x000fca00078e020e */
[----:B------:R-:W-:Y:S01]  /*6f80*/  IADD3.X R14, R220, R11, R14, P0, !PT ;  /* 0x0000000bdc0e7210 */ /* 0x000fe200007fe40e */
[----:B------:R-:W-:Y:S01]  /*6f90*/  IMAD.SHL.U32 R11, R18, 0x40, RZ ;  /* 0x00000040120b7824 */ /* 0x000fe200078e00ff */
[----:B------:R-:W-:-:S04]  /*6fa0*/  LEA R15, P0, R2, c[0x0][0x1c8], 0x1 ;  /* 0x00007200020f7a11 */ /* 0x000fc800078008ff */
[----:B------:R-:W-:Y:S02]  /*6fb0*/  LOP3.LUT R11, R11, 0x1c0, RZ, 0xc0, !PT ;  /* 0x000001c00b0b7812 */ /* 0x000fe400078ec0ff */
[----:B------:R-:W-:Y:S02]  /*6fc0*/  LEA.HI.X R14, R2, c[0x0][0x1cc], R14, 0x1, P0 ;  /* 0x00007300020e7a11 */ /* 0x000fe400000f0c0e */
[----:B------:R-:W-:Y:S02]  /*6fd0*/  SHF.R.U32.HI R10, RZ, 0x3, R11 ;  /* 0x00000003ff0a7819 */ /* 0x000fe4000001160b */
[----:B------:R-:W-:Y:S02]  /*6fe0*/  LOP3.LUT R28, R11, 0x38, R224, 0xf8, !PT ;  /* 0x000000380b1c7812 */ /* 0x000fe400078ef8e0 */
[----:B------:R-:W-:Y:S02]  /*6ff0*/  @!P4 SHF.R.S32.HI R2, RZ, 0x1f, R223 ;  /* 0x0000001fff02c819 */ /* 0x000fe400000114df */
[C---:B------:R-:W-:Y:S01]  /*7000*/  R2P PR, R13.reuse, 0x6 ;  /* 0x000000060d007804 */ /* 0x040fe20000000000 */
[----:B------:R-:W-:Y:S01]  /*7010*/  IMAD.SHL.U32 R13, R13, 0x40, RZ ;  /* 0x000000400d0d7824 */ /* 0x000fe200078e00ff */
[----:B------:R-:W-:-:S02]  /*7020*/  LOP3.LUT R28, R28, R10, RZ, 0x3c, !PT ;  /* 0x0000000a1c1c7212 */ /* 0x000fc400078e3cff */
[----:B------:R-:W-:Y:S02]  /*7030*/  @!P4 LEA.HI R2, R2, R223, RZ, 0x3 ;  /* 0x000000df0202c211 */ /* 0x000fe400078f18ff */
[----:B------:R-:W-:Y:S01]  /*7040*/  ISETP.GE.AND P3, PT, R224, c[0x0][0x198], PT ;  /* 0x00006600e0007a0c */ /* 0x000fe20003f66270 */
[----:B------:R-:W-:Y:S01]  /*7050*/  IMAD.IADD R28, R9, 0x1, R28 ;  /* 0x00000001091c7824 */ /* 0x000fe200078e021c */
[----:B------:R-:W-:Y:S02]  /*7060*/  ISETP.GE.AND P0, PT, R223, c[0x0][0x198], PT ;  /* 0x00006600df007a0c */ /* 0x000fe40003f06270 */
[----:B------:R-:W-:Y:S01]  /*7070*/  @!P4 LOP3.LUT R2, R2, 0xfffffff8, RZ, 0xc0, !PT ;  /* 0xfffffff80202c812 */ /* 0x000fe200078ec0ff */
[----:B------:R-:W-:Y:S01]  /*7080*/  @!P4 IMAD.SHL.U32 R6, R28, 0x2, RZ ;  /* 0x000000021c06c824 */ /* 0x000fe200078e00ff */
[----:B------:R-:W-:Y:S02]  /*7090*/  SEL R3, R3, 0xfffffff0, !P1 ;  /* 0xfffffff003037807 */ /* 0x000fe40004800000 */
[----:B------:R-:W-:Y:S01]  /*70a0*/  ISETP.GE.AND P1, PT, R22, R8, PT ;  /* 0x000000081600720c */ /* 0x000fe20003f26270 */
[----:B------:R-:W-:Y:S01]  /*70b0*/  @!P4 IMAD.WIDE R24, R2, 0x2, R24 ;  /* 0x000000020218c825 */ /* 0x000fe200078e0218 */
[----:B------:R-:W-:-:S02]  /*70c0*/  IADD3 R2, R12, 0x40, RZ ;  /* 0x000000400c027810 */ /* 0x000fc40007ffe0ff */
[----:B------:R-:W-:Y:S01]  /*70d0*/  LOP3.LUT R13, R13, 0x1c0, RZ, 0xc0, !PT ;  /* 0x000001c00d0d7812 */ /* 0x000fe200078ec0ff */
[----:B------:R1:W-:Y:S01]  /*70e0*/  @!P4 LDGSTS.E.BYPASS.LTC128B.128 [R6+0x100], [R26.64], !P3 ;  /* 0x001000001a06cfae */ /* 0x0003e2000d901d52 */
[-C--:B------:R-:W-:Y:S02]  /*70f0*/  ISETP.GE.AND P5, PT, R2, R8.reuse, PT ;  /* 0x000000080200720c */ /* 0x080fe40003fa6270 */
[----:B------:R-:W-:Y:S01]  /*7100*/  IADD3 R2, R12, 0x60, RZ ;  /* 0x000000600c027810 */ /* 0x000fe20007ffe0ff */
[----:B------:R2:W-:Y:S03]  /*7110*/  @!P4 LDGSTS.E.BYPASS.LTC128B.128 [R6+0x4100], [R24.64], !P0 ;  /* 0x041000001806cfae */ /* 0x0005e6000c101d52 */
[----:B------:R-:W-:Y:S02]  /*7120*/  ISETP.GE.AND P6, PT, R2, R8, PT ;  /* 0x000000080200720c */ /* 0x000fe40003fc6270 */
[----:B------:R-:W-:-:S04]  /*7130*/  @!P1 SHF.R.S32.HI R22, RZ, 0x1f, R223 ;  /* 0x0000001fff169819 */ /* 0x000fc800000114df */
[----:B------:R-:W-:-:S04]  /*7140*/  @!P1 LEA.HI R22, R22, R223, RZ, 0x3 ;  /* 0x000000df16169211 */ /* 0x000fc800078f18ff */
[----:B------:R-:W-:-:S03]  /*7150*/  @!P1 LOP3.LUT R22, R22, 0xfffffff8, RZ, 0xc0, !PT ;  /* 0xfffffff816169812 */ /* 0x000fc600078ec0ff */
[----:B------:R-:W-:Y:S01]  /*7160*/  @!P6 IMAD.SHL.U32 R2, R28, 0x2, RZ ;  /* 0x000000021c02e824 */ /* 0x000fe200078e00ff */
[----:B-1----:R-:W-:Y:S04]  /*7170*/  SHFL.IDX PT, R26, R23, 0x1, 0x181f ;  /* 0x00381f00171a7f89 */ /* 0x002fe800000e0000 */
[----:B--2---:R1:W-:Y:S01]  /*7180*/  SHFL.IDX PT, R24, R23, 0x2, 0x181f ;  /* 0x00581f0017187f89 */ /* 0x0043e200000e0000 */
[----:B------:R-:W-:-:S03]  /*7190*/  @!P5 SHF.R.S32.HI R6, RZ, 0x1f, R223 ;  /* 0x0000001fff06d819 */ /* 0x000fc600000114df */
[----:B------:R-:W2:Y:S01]  /*71a0*/  SHFL.IDX PT, R25, R21, 0x2, 0x181f ;  /* 0x00581f0015197f89 */ /* 0x000ea200000e0000 */
[----:B------:R-:W-:-:S03]  /*71b0*/  @!P5 LEA.HI R6, R6, R223, RZ, 0x3 ;  /* 0x000000df0606d211 */ /* 0x000fc600078f18ff */
[----:B------:R-:W3:Y:S01]  /*71c0*/  SHFL.IDX PT, R27, R21, 0x1, 0x181f ;  /* 0x00381f00151b7f89 */ /* 0x000ee200000e0000 */
[----:B------:R-:W-:Y:S01]  /*71d0*/  @!P5 LOP3.LUT R6, R6, 0xfffffff8, RZ, 0xc0, !PT ;  /* 0xfffffff80606d812 */ /* 0x000fe200078ec0ff */
[----:B-1----:R-:W-:-:S04]  /*71e0*/  @!P1 IMAD.SHL.U32 R23, R28, 0x2, RZ ;  /* 0x000000021c179824 */ /* 0x002fc800078e00ff */
[----:B--2---:R-:W-:Y:S01]  /*71f0*/  @!P5 IMAD.WIDE R34, R6, 0x2, R24 ;  /* 0x000000020622d825 */ /* 0x004fe200078e0218 */
[----:B------:R-:W-:-:S03]  /*7200*/  @!P6 SHF.R.S32.HI R6, RZ, 0x1f, R223 ;  /* 0x0000001fff06e819 */ /* 0x000fc600000114df */
[----:B---3--:R-:W-:Y:S01]  /*7210*/  @!P1 IMAD.WIDE R32, R22, 0x2, R26 ;  /* 0x0000000216209825 */ /* 0x008fe200078e021a */
[----:B------:R-:W-:-:S03]  /*7220*/  @!P6 LEA.HI R6, R6, R223, RZ, 0x3 ;  /* 0x000000df0606e211 */ /* 0x000fc600078f18ff */
[----:B------:R-:W-:Y:S01]  /*7230*/  @!P5 IMAD.WIDE R36, R224, 0x2, R24 ;  /* 0x00000002e024d825 */ /* 0x000fe200078e0218 */
[----:B------:R-:W-:-:S03]  /*7240*/  @!P6 LOP3.LUT R6, R6, 0xfffffff8, RZ, 0xc0, !PT ;  /* 0xfffffff80606e812 */ /* 0x000fc600078ec0ff */
[----:B------:R-:W-:-:S04]  /*7250*/  @!P1 IMAD.WIDE R26, R224, 0x2, R26 ;  /* 0x00000002e01a9825 */ /* 0x000fc800078e021a */
[--C-:B------:R-:W-:Y:S01]  /*7260*/  @!P6 IMAD.WIDE R24, R224, 0x2, R30.reuse ;  /* 0x00000002e018e825 */ /* 0x100fe200078e021e */
[----:B------:R1:W-:Y:S03]  /*7270*/  @!P1 LDGSTS.E.BYPASS.LTC128B.128 [R23+0x1100], [R26.64], !P3 ;  /* 0x011000001a179fae */ /* 0x0003e6000d901d52 */
[----:B------:R-:W-:Y:S01]  /*7280*/  @!P6 IMAD.WIDE R30, R6, 0x2, R30 ;  /* 0x00000002061ee825 */ /* 0x000fe200078e021e */
[----:B------:R1:W-:Y:S03]  /*7290*/  @!P1 LDGSTS.E.BYPASS.LTC128B.128 [R23+0x5100], [R32.64], !P0 ;  /* 0x0510000020179fae */ /* 0x0003e6000c101d52 */
[----:B------:R-:W-:Y:S02]  /*72a0*/  @!P5 IMAD.SHL.U32 R21, R28, 0x2, RZ ;  /* 0x000000021c15d824 */ /* 0x000fe400078e00ff */
[----:B------:R-:W-:-:S03]  /*72b0*/  IMAD.IADD R6, R211, 0x1, R5 ;  /* 0x00000001d3067824 */ /* 0x000fc600078e0205 */
[----:B------:R2:W-:Y:S01]  /*72c0*/  @!P5 LDGSTS.E.BYPASS.LTC128B.128 [R21+0x2100], [R36.64], !P3 ;  /* 0x021000002415dfae */ /* 0x0005e2000d901d52 */
[----:B------:R-:W-:-:S03]  /*72d0*/  IMAD.IADD R48, R6, 0x1, -R18 ;  /* 0x0000000106307824 */ /* 0x000fc600078e0a12 */
[----:B------:R2:W-:Y:S04]  /*72e0*/  @!P5 LDGSTS.E.BYPASS.LTC128B.128 [R21+0x6100], [R34.64], !P0 ;  /* 0x061000002215dfae */ /* 0x0005e8000c101d52 */
[----:B------:R3:W-:Y:S01]  /*72f0*/  @!P6 LDGSTS.E.BYPASS.LTC128B.128 [R2+0x3100], [R24.64], !P3 ;  /* 0x031000001802efae */ /* 0x0007e2000d901d52 */
[----:B------:R-:W-:-:S03]  /*7300*/  ISETP.GE.AND P3, PT, R223, c[0x0][0x1d4], PT ;  /* 0x00007500df007a0c */ /* 0x000fc60003f66270 */
[----:B------:R4:W-:Y:S01]  /*7310*/  @!P6 LDGSTS.E.BYPASS.LTC128B.128 [R2+0x7100], [R30.64], !P0 ;  /* 0x071000001e02efae */ /* 0x0009e2000c101d52 */
[----:B------:R-:W-:Y:S02]  /*7320*/  ISETP.GE.AND P0, PT, R48, 0x1, PT ;  /* 0x000000013000780c */ /* 0x000fe40003f06270 */
[----:B------:R-:W-:Y:S01]  /*7330*/  SEL R246, RZ, 0x10, P3 ;  /* 0x00000010fff67807 */ /* 0x000fe20001800000 */
[----:B------:R-:W0:Y:S04]  /*7340*/  LDGDEPBAR ;  /* 0x00000000000079af */ /* 0x000e280000000000 */
[----:B-1----:R-:W-:Y:S06]  /*7350*/  SHFL.IDX PT, R23, R14, 0x1, 0x181f ;  /* 0x00381f000e177f89 */ /* 0x002fec00000e0000 */
[----:B------:R-:W-:Y:S01]  /*7360*/  @P0 IMAD.SHL.U32 R22, R28, 0x2, RZ ;  /* 0x000000021c160824 */ /* 0x000fe200078e00ff */
[----:B--2---:R-:W-:Y:S01]  /*7370*/  @P0 SHF.R.S32.HI R21, RZ, 0x1f, R223 ;  /* 0x0000001fff150819 */ /* 0x004fe200000114df */
[----:B---3--:R-:W-:Y:S03]  /*7380*/  SHFL.IDX PT, R24, R15, RZ, 0x181f ;  /* 0x00181fff0f187589 */ /* 0x008fe600000e0000 */
[----:B------:R-:W-:Y:S01]  /*7390*/  @P0 LEA.HI R21, R21, R223, RZ, 0x3 ;  /* 0x000000df15150211 */ /* 0x000fe200078f18ff */
[----:B------:R-:W1:Y:S01]  /*73a0*/  SHFL.IDX PT, R25, R14, RZ, 0x181f ;  /* 0x00181fff0e197589 */ /* 0x000e6200000e0000 */
[----:B----4-:R-:W-:-:S02]  /*73b0*/  IMAD.MOV.U32 R2, RZ, RZ, 0x20 ;  /* 0x00000020ff027424 */ /* 0x010fc400078e00ff */
[----:B------:R-:W-:Y:S02]  /*73c0*/  @P0 LOP3.LUT R21, R21, 0xfffffff8, RZ, 0xc0, !PT ;  /* 0xfffffff815150812 */ /* 0x000fe400078ec0ff */
[----:B------:R-:W-:Y:S02]  /*73d0*/  SHF.R.S32.HI R30, RZ, 0x4, R20 ;  /* 0x00000004ff1e7819 */ /* 0x000fe40000011414 */
[----:B------:R-:W-:Y:S02]  /*73e0*/  SEL R2, R2, 0xffffffe0, !P2 ;  /* 0xffffffe002027807 */ /* 0x000fe40005000000 */
[----:B------:R-:W-:-:S13]  /*73f0*/  ISETP.GE.AND P2, PT, R224, c[0x0][0x1d4], PT ;  /* 0x00007500e0007a0c */ /* 0x000fda0003f46270 */
[----:B------:R-:W-:Y:S01]  /*7400*/  @P2 LOP3.LUT R218, R218, 0x40000, RZ, 0xfc, !PT ;  /* 0x00040000dada2812 */ /* 0x000fe200078efcff */
[----:B-1----:R-:W-:-:S03]  /*7410*/  @P0 IMAD.WIDE R26, R21, 0x2, R24 ;  /* 0x00000002151a0825 */ /* 0x002fc600078e0218 */
[----:B------:R-:W-:Y:S01]  /*7420*/  LOP3.LUT R218, R218, 0xffefffff, RZ, 0xc0, !PT ;  /* 0xffefffffdada7812 */ /* 0x000fe200078ec0ff */
[----:B------:R-:W-:-:S03]  /*7430*/  @P0 IMAD.WIDE R24, R224, 0x2, R24 ;  /* 0x00000002e0180825 */ /* 0x000fc600078e0218 */
[----:B------:R-:W-:Y:S02]  /*7440*/  @P3 LOP3.LUT R218, R218, 0x100000, RZ, 0xfc, !PT ;  /* 0x00100000dada3812 */ /* 0x000fe400078efcff */
[----:B------:R1:W-:Y:S02]  /*7450*/  @P0 LDGSTS.E.BYPASS.LTC128B.128 [R22+0x8100], [R24.64], !P2 ;  /* 0x0810000018160fae */ /* 0x0003e4000d101d52 */
[----:B------:R-:W-:Y:S02]  /*7460*/  LOP3.LUT R218, R218, 0xfff7ffff, RZ, 0xc0, !PT ;  /* 0xfff7ffffdada7812 */ /* 0x000fe400078ec0ff */
[----:B------:R1:W-:Y:S01]  /*7470*/  @P0 LDGSTS.E.BYPASS.LTC128B.128 [R22+0xb100], [R26.64], !P3 ;  /* 0x0b1000001a160fae */ /* 0x0003e2000d901d52 */
[----:B------:R-:W-:-:S13]  /*7480*/  ISETP.GE.AND P0, PT, R48, 0x21, PT ;  /* 0x000000213000780c */ /* 0x000fda0003f06270 */
[----:B------:R-:W-:Y:S01]  /*7490*/  @P0 IMAD.SHL.U32 R21, R28, 0x2, RZ ;  /* 0x000000021c150824 */ /* 0x000fe200078e00ff */
[----:B-1----:R1:W2:Y:S02]  /*74a0*/  SHFL.IDX PT, R22, R15, 0x1, 0x181f ;  /* 0x00381f000f167f89 */ /* 0x0022a400000e0000 */
[----:B-1----:R-:W-:Y:S01]  /*74b0*/  @P0 SHF.R.S32.HI R15, RZ, 0x1f, R223 ;  /* 0x0000001fff0f0819 */ /* 0x002fe200000114df */
[----:B--2---:R-:W-:-:S03]  /*74c0*/  @P0 IMAD.WIDE R24, R224, 0x2, R22 ;  /* 0x00000002e0180825 */ /* 0x004fc600078e0216 */
[----:B------:R-:W-:Y:S02]  /*74d0*/  @P0 LEA.HI R15, R15, R223, RZ, 0x3 ;  /* 0x000000df0f0f0211 */ /* 0x000fe400078f18ff */
[----:B------:R1:W-:Y:S02]  /*74e0*/  @P0 LDGSTS.E.BYPASS.LTC128B.128 [R21+0x9100], [R24.64], !P2 ;  /* 0x0910000018150fae */ /* 0x0003e4000d101d52 */
[----:B------:R-:W-:-:S05]  /*74f0*/  @P0 LOP3.LUT R15, R15, 0xfffffff8, RZ, 0xc0, !PT ;  /* 0xfffffff80f0f0812 */ /* 0x000fca00078ec0ff */
[----:B------:R-:W-:-:S04]  /*7500*/  @P0 IMAD.WIDE R22, R15, 0x2, R22 ;  /* 0x000000020f160825 */ /* 0x000fc800078e0216 */
[----:B------:R-:W-:Y:S01]  /*7510*/  IMAD R15, R228, c[0x0][0x1e0], RZ ;  /* 0x00007800e40f7a24 */ /* 0x000fe200078e02ff */
[----:B------:R2:W-:Y:S01]  /*7520*/  @P0 LDGSTS.E.BYPASS.LTC128B.128 [R21+0xc100], [R22.64], !P3 ;  /* 0x0c10000016150fae */ /* 0x0005e2000d901d52 */
[----:B------:R-:W-:Y:S02]  /*7530*/  ISETP.GE.AND P0, PT, R48, 0x41, PT ;  /* 0x000000413000780c */ /* 0x000fe40003f06270 */
[----:B------:R-:W-:-:S04]  /*7540*/  IMAD R15, R227, c[0x0][0x1f0], R15 ;  /* 0x00007c00e30f7a24 */ /* 0x000fc800078e020f */
[----:B------:R-:W-:-:S05]  /*7550*/  IMAD R15, R214, c[0x0][0x1e8], R15 ;  /* 0x00007a00d60f7a24 */ /* 0x000fca00078e020f */
[----:B------:R-:W-:-:S05]  /*7560*/  LEA R15, R15, c[0x0][0x1c8], 0x1 ;  /* 0x000072000f0f7a11 */ /* 0x000fca00078e08ff */
[----:B--2---:R2:W-:Y:S04]  /*7570*/  SHFL.IDX PT, R22, R15, 0x2, 0x181f ;  /* 0x00581f000f167f89 */ /* 0x0045e800000e0000 */
[----:B------:R3:W1:Y:S01]  /*7580*/  SHFL.IDX PT, R23, R14, 0x2, 0x181f ;  /* 0x00581f000e177f89 */ /* 0x00066200000e0000 */
[----:B--2---:R-:W-:Y:S01]  /*7590*/  @P0 IMAD.SHL.U32 R15, R28, 0x2, RZ ;  /* 0x000000021c0f0824 */ /* 0x004fe200078e00ff */
[----:B---3--:R-:W-:Y:S01]  /*75a0*/  @P0 SHF.R.S32.HI R14, RZ, 0x1f, R223 ;  /* 0x0000001fff0e0819 */ /* 0x008fe200000114df */
[----:B-1----:R-:W-:-:S03]  /*75b0*/  @P0 IMAD.WIDE R24, R224, 0x2, R22 ;  /* 0x00000002e0180825 */ /* 0x002fc600078e0216 */
[----:B------:R-:W-:Y:S02]  /*75c0*/  @P0 LEA.HI R14, R14, R223, RZ, 0x3 ;  /* 0x000000df0e0e0211 */ /* 0x000fe400078f18ff */
[----:B------:R1:W-:Y:S01]  /*75d0*/  @P0 LDGSTS.E.BYPASS.LTC128B.128 [R15+0xa100], [R24.64], !P2 ;  /* 0x0a100000180f0fae */ /* 0x0003e2000d101d52 */
[----:B------:R-:W-:Y:S02]  /*75e0*/  ISETP.GT.AND P2, PT, R222, 0x5f, PT ;  /* 0x0000005fde00780c */ /* 0x000fe40003f44270 */
[----:B------:R-:W-:-:S05]  /*75f0*/  @P0 LOP3.LUT R14, R14, 0xfffffff8, RZ, 0xc0, !PT ;  /* 0xfffffff80e0e0812 */ /* 0x000fca00078ec0ff */
[----:B------:R-:W-:Y:S01]  /*7600*/  @P0 IMAD.WIDE R22, R14, 0x2, R22 ;  /* 0x000000020e160825 */ /* 0x000fe200078e0216 */
[----:B------:R-:W-:-:S04]  /*7610*/  LEA.HI R14, R20, R30, RZ, 0x1 ;  /* 0x0000001e140e7211 */ /* 0x000fc800078f08ff */
[----:B------:R-:W-:Y:S01]  /*7620*/  LOP3.LUT R14, R14, 0xfffffffe, RZ, 0xc0, !PT ;  /* 0xfffffffe0e0e7812 */ /* 0x000fe200078ec0ff */
[----:B------:R1:W-:Y:S01]  /*7630*/  @P0 LDGSTS.E.BYPASS.LTC128B.128 [R15+0xd100], [R22.64], !P3 ;  /* 0x0d100000160f0fae */ /* 0x0003e2000d901d52 */
[----:B------:R-:W-:Y:S02]  /*7640*/  ISETP.LT.AND P0, PT, RZ, c[0x0][0x27c], PT ;  /* 0x00009f00ff007a0c */ /* 0x000fe40003f01270 */
[----:B------:R-:W-:Y:S01]  /*7650*/  ISETP.NE.AND P3, PT, R213, 0x1, PT ;  /* 0x00000001d500780c */ /* 0x000fe20003f65270 */
[----:B------:R-:W-:Y:S01]  /*7660*/  IMAD.IADD R30, R30, 0x1, -R14 ;  /* 0x000000011e1e7824 */ /* 0x000fe200078e0a0e */
[----:B------:R-:W0:Y:S01]  /*7670*/  LDGDEPBAR ;  /* 0x00000000000079af */ /* 0x000e220000000000 */
[----:B------:R-:W-:Y:S02]  /*7680*/  @P2 LOP3.LUT R218, R218, 0x80000, RZ, 0xfc, !PT ;  /* 0x00080000dada2812 */ /* 0x000fe400078efcff */
[----:B------:R-:W-:-:S05]  /*7690*/  IMAD.SHL.U32 R14, R30, 0x8, RZ ;  /* 0x000000081e0e7824 */ /* 0x000fca00078e00ff */
[----:B------:R-:W-:Y:S02]  /*76a0*/  LOP3.LUT R14, R13, 0x8, R14, 0xf8, !PT ;  /* 0x000000080d0e7812 */ /* 0x000fe400078ef80e */
[----:B------:R-:W-:-:S04]  /*76b0*/  SHF.R.U32.HI R13, RZ, 0x3, R13 ;  /* 0x00000003ff0d7819 */ /* 0x000fc8000001160d */
[----:B------:R-:W-:-:S04]  /*76c0*/  LOP3.LUT R13, R14, R13, RZ, 0x3c, !PT ;  /* 0x0000000d0e0d7212 */ /* 0x000fc800078e3cff */
[----:B------:R-:W-:Y:S01]  /*76d0*/  LOP3.LUT R4, R13, 0xfffffe00, R4, 0xf8, !PT ;  /* 0xfffffe000d047812 */ /* 0x000fe200078ef804 */
[----:B------:R-:W-:Y:S05]  /*76e0*/  @P0 BRA `(.L_x_2527) ;  /* 0x0000002000000947 */ /* 0x000fea0003800000 */
[----:B------:R-:W-:-:S04]  /*76f0*/  DEPBAR.LE SB0, 0x1 ;  /* 0x000080400000791a */ /* 0x000fc80000000000 */
[----:B------:R-:W-:Y:S05]  /*7700*/  BRA `(.L_x_2528) ;  /* 0x000048d000007947 */ /* 0x000fea0003800000 */
.L_x_2527:
[----:B------:R-:W-:Y:S01]  /*7710*/  ULDC.U8 UR4, c[0x0][0x298] ;  /* 0x0000a60000047ab9 */ /* 0x000fe20000000000 */
[----:B-----5:R-:W-:Y:S01]  /*7720*/  SHF.R.S32.HI R20, RZ, 0x1f, R72 ;  /* 0x0000001fff147819 */ /* 0x020fe20000011448 */
[----:B-1----:R-:W-:Y:S01]  /*7730*/  IMAD.WIDE.U32 R22, R72, c[0x0][0x280], RZ ;  /* 0x0000a00048167a25 */ /* 0x002fe200078e00ff */
[----:B------:R-:W-:Y:S01]  /*7740*/  ISETP.NE.AND P0, PT, RZ, UR4, PT ;  /* 0x00000004ff007c0c */ /* 0x000fe2000bf05270 */
[----:B------:R-:W-:Y:S01]  /*7750*/  BSSY B2, `(.L_x_2528) ;  /* 0x0000488000027945 */ /* 0x000fe20003800000 */
[----:B------:R-:W-:Y:S01]  /*7760*/  LEA R12, R0, R12, 0x5 ;  /* 0x0000000c000c7211 */ /* 0x000fe200078e28ff */
[----:B------:R-:W-:Y:S01]  /*7770*/  IMAD R13, R20, c[0x0][0x280], RZ ;  /* 0x0000a000140d7a24 */ /* 0x000fe200078e02ff */
[----:B------:R-:W-:Y:S01]  /*7780*/  SHF.L.U32 R31, R28, 0x1, RZ ;  /* 0x000000011c1f7819 */ /* 0x000fe200000006ff */
[----:B------:R-:W-:Y:S02]  /*7790*/  IMAD R20, R20, c[0x0][0x290], RZ ;  /* 0x0000a40014147a24 */ /* 0x000fe400078e02ff */
[----:B------:R-:W-:-:S02]  /*77a0*/  IMAD R13, R72, c[0x0][0x284], R13 ;  /* 0x0000a100480d7a24 */ /* 0x000fc400078e020d */
[C---:B------:R-:W-:Y:S02]  /*77b0*/  IMAD R20, R72.reuse, c[0x0][0x294], R20 ;  /* 0x0000a50048147a24 */ /* 0x040fe400078e0214 */
        /* <DEDUP_REMOVED lines=8> */
[----:B------:R-:W-:Y:S01]  /*7840*/  IMAD.MOV.U32 R20, RZ, RZ, R14 ;  /* 0x000000ffff147224 */ /* 0x000fe200078e000e */
[----:B------:R-:W-:Y:S01]  /*7850*/  @P3 SHF.R.U32.HI R12, RZ, c[0x0][0x2cc], R9 ;  /* 0x0000b300ff0c3a19 */ /* 0x000fe20000011609 */
[----:B------:R-:W-:Y:S01]  /*7860*/  IMAD.SHL.U32 R14, R0, 0x4, RZ ;  /* 0x00000004000e7824 */ /* 0x000fe200078e00ff */
[----:B------:R-:W-:Y:S01]  /*7870*/  CS2R R78, SRZ ;  /* 0x00000000004e7805 */ /* 0x000fe2000001ff00 */
[----:B------:R-:W-:Y:S01]  /*7880*/  CS2R R64, SRZ ;  /* 0x0000000000407805 */ /* 0x000fe2000001ff00 */
[----:B------:R-:W-:Y:S01]  /*7890*/  SHF.R.S32.HI R9, RZ, 0x1f, R12 ;  /* 0x0000001fff097819 */ /* 0x000fe2000001140c */
[----:B------:R-:W-:Y:S01]  /*78a0*/  IMAD.WIDE.U32 R24, R12, c[0x0][0x280], R24 ;  /* 0x0000a0000c187a25 */ /* 0x000fe200078e0018 */
[----:B------:R-:W-:Y:S01]  /*78b0*/  CS2R R76, SRZ ;  /* 0x00000000004c7805 */ /* 0x000fe2000001ff00 */
[----:B------:R-:W-:-:S02]  /*78c0*/  CS2R R66, SRZ ;  /* 0x0000000000427805 */ /* 0x000fc4000001ff00 */
[C---:B------:R-:W-:Y:S02]  /*78d0*/  IMAD R10, R9.reuse, c[0x0][0x280], RZ ;  /* 0x0000a000090a7a24 */ /* 0x040fe400078e02ff */
[----:B------:R-:W-:Y:S02]  /*78e0*/  IMAD R9, R9, c[0x0][0x290], RZ ;  /* 0x0000a40009097a24 */ /* 0x000fe400078e02ff */
[C---:B------:R-:W-:Y:S02]  /*78f0*/  IMAD R10, R12.reuse, c[0x0][0x284], R10 ;  /* 0x0000a1000c0a7a24 */ /* 0x040fe400078e020a */
[----:B------:R-:W-:-:S03]  /*7900*/  IMAD.WIDE.U32 R20, R12, c[0x0][0x290], R20 ;  /* 0x0000a4000c147a25 */ /* 0x000fc600078e0014 */
[----:B------:R-:W-:Y:S01]  /*7910*/  IADD3 R72, R25, R10, RZ ;  /* 0x0000000a19487210 */ /* 0x000fe20007ffe0ff */
[----:B------:R-:W-:Y:S01]  /*7920*/  IMAD R9, R12, c[0x0][0x294], R9 ;  /* 0x0000a5000c097a24 */ /* 0x000fe200078e0209 */
[----:B------:R-:W-:-:S04]  /*7930*/  LEA R10, P0, R24, c[0x0][0x270], 0x1 ;  /* 0x00009c00180a7a11 */ /* 0x000fc800078008ff */
[----:B------:R-:W-:Y:S01]  /*7940*/  LEA.HI.X R72, R24, c[0x0][0x274], R72, 0x1, P0 ;  /* 0x00009d0018487a11 */ /* 0x000fe200000f0c48 */
[----:B------:R1:W2:Y:S01]  /*7950*/  SHFL.IDX PT, R22, R10, RZ, 0x181f ;  /* 0x00181fff0a167589 */ /* 0x0002a200000e0000 */
[----:B------:R-:W-:Y:S02]  /*7960*/  IADD3 R24, R21, R9, RZ ;  /* 0x0000000915187210 */ /* 0x000fe40007ffe0ff */
[C---:B------:R-:W-:Y:S01]  /*7970*/  LEA R9, P0, R20.reuse, c[0x0][0x288], 0x1 ;  /* 0x0000a20014097a11 */ /* 0x040fe200078008ff */
[----:B------:R1:W3:Y:S03]  /*7980*/  SHFL.IDX PT, R23, R72, RZ, 0x181f ;  /* 0x00181fff48177589 */ /* 0x0002e600000e0000 */
        /* <DEDUP_REMOVED lines=15> */
[----:B--2---:R-:W-:-:S04]  /*7a80*/  @!P0 SHF.R.S32.HI R12, RZ, 0x1f, R11 ;  /* 0x0000001fff0c8819 */ /* 0x004fc8000001140b */
[----:B------:R-:W-:-:S04]  /*7a90*/  @!P0 LEA.HI R11, R12, R11, RZ, 0x2 ;  /* 0x0000000b0c0b8211 */ /* 0x000fc800078f10ff */
[----:B------:R-:W-:-:S05]  /*7aa0*/  @!P0 LOP3.LUT R11, R11, 0xfffffffc, RZ, 0xc0, !PT ;  /* 0xfffffffc0b0b8812 */ /* 0x000fca00078ec0ff */
[----:B------:R-:W-:-:S04]  /*7ab0*/  @!P0 IMAD.WIDE R22, R11, 0x2, R22 ;  /* 0x000000020b168825 */ /* 0x000fc800078e0216 */
[----:B------:R-:W-:Y:S01]  /*7ac0*/  @!P0 IMAD.WIDE R20, R11, 0x2, R20 ;  /* 0x000000020b148825 */ /* 0x000fe200078e0214 */
[----:B------:R1:W5:Y:S04]  /*7ad0*/  @!P0 LD.E.64 R78, [R22.64] ;  /* 0x00000012164e8980 */ /* 0x000368000c101b00 */
[----:B------:R1:W5:Y:S02]  /*7ae0*/  @!P0 LD.E.64 R76, [R20.64] ;  /* 0x00000012144c8980 */ /* 0x000364000c101b00 */
.L_x_2531:
[----:B------:R-:W-:Y:S05]  /*7af0*/  BSYNC B0 ;  /* 0x0000000000007941 */ /* 0x000fea0003800000 */
.L_x_2530:
[----:B-----5:R-:W-:Y:S01]  /*7b00*/  IMAD.MOV.U32 R15, RZ, RZ, R78 ;  /* 0x000000ffff0f7224 */ /* 0x020fe200078e004e */
[----:B------:R-:W-:Y:S01]  /*7b10*/  MOV R12, R64 ;  /* 0x00000040000c7202 */ /* 0x000fe20000000f00 */
[----:B------:R-:W-:Y:S01]  /*7b20*/  IMAD.MOV.U32 R13, RZ, RZ, R79 ;  /* 0x000000ffff0d7224 */ /* 0x000fe200078e004f */
[----:B-1-3--:R1:W3:Y:S01]  /*7b30*/  SHFL.IDX PT, R23, R72, 0x1, 0x181f ;  /* 0x00381f0048177f89 */ /* 0x00a2e200000e0000 */
[----:B------:R-:W-:Y:S01]  /*7b40*/  IMAD.MOV.U32 R11, RZ, RZ, R65 ;  /* 0x000000ffff0b7224 */ /* 0x000fe200078e0041 */
[----:B------:R-:W-:Y:S01]  /*7b50*/  BSSY B0, `(.L_x_2532) ;  /* 0x0000022000007945 */ /* 0x000fe20003800000 */
[----:B------:R-:W-:Y:S01]  /*7b60*/  CS2R R60, SRZ ;  /* 0x00000000003c7805 */ /* 0x000fe2000001ff00 */
[----:B------:R-:W-:Y:S01]  /*7b70*/  PRMT R56, R13, 0x5410, R15 ;  /* 0x000054100d387816 */ /* 0x000fe2000000000f */
[----:B------:R-:W-:Y:S01]  /*7b80*/  IMAD.MOV.U32 R15, RZ, RZ, R76 ;  /* 0x000000ffff0f7224 */ /* 0x000fe200078e004c */
[----:B------:R-:W-:Y:S01]  /*7b90*/  PRMT R62, R11, 0x5410, R12 ;  /* 0x000054100b3e7816 */ /* 0x000fe2000000000c */
[----:B------:R-:W-:Y:S01]  /*7ba0*/  IMAD.MOV.U32 R12, RZ, RZ, R66 ;  /* 0x000000ffff0c7224 */ /* 0x000fe200078e0042 */
[----:B------:R-:W-:Y:S01]  /*7bb0*/  MOV R13, R77 ;  /* 0x0000004d000d7202 */ /* 0x000fe20000000f00 */
[----:B--2---:R1:W2:Y:S01]  /*7bc0*/  SHFL.IDX PT, R22, R10, 0x1, 0x181f ;  /* 0x00381f000a167f89 */ /* 0x0042a200000e0000 */
[----:B------:R-:W-:Y:S01]  /*7bd0*/  MOV R11, R67 ;  /* 0x00000043000b7202 */ /* 0x000fe20000000f00 */
[----:B------:R-:W-:Y:S01]  /*7be0*/  CS2R R52, SRZ ;  /* 0x0000000000347805 */ /* 0x000fe2000001ff00 */
[----:B------:R-:W-:Y:S01]  /*7bf0*/  PRMT R51, R13, 0x5410, R15 ;  /* 0x000054100d337816 */ /* 0x000fe2000000000f */
[----:B------:R1:W4:Y:S01]  /*7c00*/  SHFL.IDX PT, R21, R24, 0x1, 0x181f ;  /* 0x00381f0018157f89 */ /* 0x00032200000e0000 */
[----:B------:R-:W-:Y:S01]  /*7c10*/  PRMT R57, R11, 0x5410, R12 ;  /* 0x000054100b397816 */ /* 0x000fe2000000000c */
[----:B------:R-:W-:-:S02]  /*7c20*/  CS2R R58, SRZ ;  /* 0x00000000003a7805 */ /* 0x000fc4000001ff00 */
[----:B----4-:R1:W4:Y:S01]  /*7c30*/  SHFL.IDX PT, R20, R9, 0x1, 0x181f ;  /* 0x00381f0009147f89 */ /* 0x01032200000e0000 */
[----:B------:R-:W-:Y:S05]  /*7c40*/  @P1 BRA `(.L_x_2533) ;  /* 0x0000012000001947 */ /* 0x000fea0003800000 */
[----:B------:R-:W-:Y:S01]  /*7c50*/  ISETP.GE.AND P0, PT, R14, c[0x0][0x27c], PT ;  /* 0x00009f000e007a0c */ /* 0x000fe20003f06270 */
[----:B------:R-:W-:Y:S01]  /*7c60*/  CS2R R58, SRZ ;  /* 0x00000000003a7805 */ /* 0x000fe2000001ff00 */
[----:B------:R-:W-:-:S11]  /*7c70*/  CS2R R60, SRZ ;  /* 0x00000000003c7805 */ /* 0x000fd6000001ff00 */
[----:B----4-:R-:W-:-:S04]  /*7c80*/  @!P0 IMAD.WIDE R12, R14, 0x2, R20 ;  /* 0x000000020e0c8825 */ /* 0x010fc800078e0214 */
[C---:B--23--:R-:W-:Y:S01]  /*7c90*/  @!P0 IMAD.WIDE R26, R14.reuse, 0x2, R22 ;  /* 0x000000020e1a8825 */ /* 0x04cfe200078e0216 */
[----:B------:R2:W5:Y:S04]  /*7ca0*/  @!P0 LD.E.64 R58, [R12.64] ;  /* 0x000000120c3a8980 */ /* 0x000568000c101b00 */
[----:B------:R3:W5:Y:S01]  /*7cb0*/  @!P0 LD.E.64 R60, [R26.64] ;  /* 0x000000121a3c8980 */ /* 0x000762000c101b00 */
[----:B--2---:R-:W-:-:S04]  /*7cc0*/  IADD3 R12, R14, 0x20, RZ ;  /* 0x000000200e0c7810 */ /* 0x004fc80007ffe0ff */
[----:B------:R-:W-:Y:S01]  /*7cd0*/  ISETP.GE.AND P0, PT, R12, c[0x0][0x27c], PT ;  /* 0x00009f000c007a0c */ /* 0x000fe20003f06270 */
[----:B------:R-:W-:-:S12]  /*7ce0*/  CS2R R54, SRZ ;  /* 0x0000000000367805 */ /* 0x000fd8000001ff00 */
[----:B------:R-:W-:-:S04]  /*7cf0*/  @!P0 SHF.R.S32.HI R11, RZ, 0x1f, R12 ;  /* 0x0000001fff0b8819 */ /* 0x000fc8000001140c */
[----:B------:R-:W-:-:S04]  /*7d00*/  @!P0 LEA.HI R11, R11, R12, RZ, 0x2 ;  /* 0x0000000c0b0b8211 */ /* 0x000fc800078f10ff */
[----:B------:R-:W-:Y:S01]  /*7d10*/  @!P0 LOP3.LUT R11, R11, 0xfffffffc, RZ, 0xc0, !PT ;  /* 0xfffffffc0b0b8812 */ /* 0x000fe200078ec0ff */
[----:B------:R-:W-:-:S04]  /*7d20*/  CS2R R52, SRZ ;  /* 0x0000000000347805 */ /* 0x000fc8000001ff00 */
[----:B------:R-:W-:-:S04]  /*7d30*/  @!P0 IMAD.WIDE R22, R11, 0x2, R22 ;  /* 0x000000020b168825 */ /* 0x000fc800078e0216 */
[----:B------:R-:W-:Y:S01]  /*7d40*/  @!P0 IMAD.WIDE R20, R11, 0x2, R20 ;  /* 0x000000020b148825 */ /* 0x000fe200078e0214 */
[----:B------:R3:W5:Y:S04]  /*7d50*/  @!P0 LD.E.64 R54, [R22.64] ;  /* 0x0000001216368980 */ /* 0x000768000c101b00 */
[----:B------:R3:W5:Y:S02]  /*7d60*/  @!P0 LD.E.64 R52, [R20.64] ;  /* 0x0000001214348980 */ /* 0x000764000c101b00 */
.L_x_2533:
[----:B------:R-:W-:Y:S05]  /*7d70*/  BSYNC B0 ;  /* 0x0000000000007941 */ /* 0x000fea0003800000 */
.L_x_2532:
[----:B-----5:R-:W-:Y:S01]  /*7d80*/  IMAD.MOV.U32 R15, RZ, RZ, R54 ;  /* 0x000000ffff0f7224 */ /* 0x020fe200078e0036 */
[----:B------:R-:W-:Y:S01]  /*7d90*/  MOV R12, R60 ;  /* 0x0000003c000c7202 */ /* 0x000fe20000000f00 */
[----:B------:R-:W-:Y:S01]  /*7da0*/  IMAD.MOV.U32 R13, RZ, RZ, R55 ;  /* 0x000000ffff0d7224 */ /* 0x000fe200078e0037 */
[----:B---3--:R3:W1:Y:S01]  /*7db0*/  SHFL.IDX PT, R27, R72, 0x2, 0x181f ;  /* 0x00581f00481b7f89 */ /* 0x00866200000e0000 */
[----:B------:R-:W-:Y:S01]  /*7dc0*/  IMAD.MOV.U32 R11, RZ, RZ, R61 ;  /* 0x000000ffff0b7224 */ /* 0x000fe200078e003d */
[----:B------:R-:W-:Y:S01]  /*7dd0*/  BSSY B0, `(.L_x_2534) ;  /* 0x0000024000007945 */ /* 0x000fe20003800000 */
[----:B--2---:R-:W-:Y:S01]  /*7de0*/  CS2R R22, SRZ ;  /* 0x0000000000167805 */ /* 0x004fe2000001ff00 */
[----:B------:R-:W-:Y:S01]  /*7df0*/  PRMT R43, R13, 0x5410, R15 ;  /* 0x000054100d2b7816 */ /* 0x000fe2000000000f */
[----:B------:R-:W-:Y:S01]  /*7e00*/  IMAD.MOV.U32 R15, RZ, RZ, R52 ;  /* 0x000000ffff0f7224 */ /* 0x000fe200078e0034 */
[----:B------:R-:W-:Y:S01]  /*7e10*/  PRMT R50, R11, 0x5410, R12 ;  /* 0x000054100b327816 */ /* 0x000fe2000000000c */
[----:B------:R-:W-:Y:S01]  /*7e20*/  IMAD.MOV.U32 R12, RZ, RZ, R58 ;  /* 0x000000ffff0c7224 */ /* 0x000fe200078e003a */
[----:B------:R-:W-:Y:S01]  /*7e30*/  MOV R13, R53 ;  /* 0x00000035000d7202 */ /* 0x000fe20000000f00 */
[----:B------:R3:W2:Y:S01]  /*7e40*/  SHFL.IDX PT, R26, R10, 0x2, 0x181f ;  /* 0x00581f000a1a7f89 */ /* 0x0006a200000e0000 */
[----:B------:R-:W-:Y:S01]  /*7e50*/  MOV R11, R59 ;  /* 0x0000003b000b7202 */ /* 0x000fe20000000f00 */
[----:B------:R-:W-:Y:S01]  /*7e60*/  CS2R R40, SRZ ;  /* 0x0000000000287805 */ /* 0x000fe2000001ff00 */
[----:B------:R-:W-:Y:S01]  /*7e70*/  PRMT R42, R13, 0x5410, R15 ;  /* 0x000054100d2a7816 */ /* 0x000fe2000000000f */
[----:B------:R3:W4:Y:S01]  /*7e80*/  SHFL.IDX PT, R21, R24, 0x2, 0x181f ;  /* 0x00581f0018157f89 */ /* 0x00072200000e0000 */
[----:B------:R-:W-:Y:S01]  /*7e90*/  PRMT R49, R11, 0x5410, R12 ;  /* 0x000054100b317816 */ /* 0x000fe2000000000c */
[----:B------:R-:W-:Y:S01]  /*7ea0*/  CS2R R46, SRZ ;  /* 0x00000000002e7805 */ /* 0x000fe2000001ff00 */
[----:B------:R-:W-:Y:S01]  /*7eb0*/  CS2R R38, SRZ ;  /* 0x0000000000267805 */ /* 0x000fe2000001ff00 */
[----:B----4-:R3:W4:Y:S01]  /*7ec0*/  SHFL.IDX PT, R20, R9, 0x2, 0x181f ;  /* 0x00581f0009147f89 */ /* 0x01072200000e0000 */
[----:B------:R-:W-:Y:S01]  /*7ed0*/  CS2R R44, SRZ ;  /* 0x00000000002c7805 */ /* 0x000fe2000001ff00 */
[----:B------:R-:W-:Y:S05]  /*7ee0*/  @P5 BRA `(.L_x_2535) ;  /* 0x0000012000005947 */ /* 0x000fea0003800000 */
[----:B------:R-:W-:Y:S01]  /*7ef0*/  ISETP.GE.AND P0, PT, R14, c[0x0][0x27c], PT ;  /* 0x00009f000e007a0c */ /* 0x000fe20003f06270 */
[----:B------:R-:W-:Y:S01]  /*7f00*/  CS2R R44, SRZ ;  /* 0x00000000002c7805 */ /* 0x000fe2000001ff00 */
[----:B------:R-:W-:-:S11]  /*7f10*/  CS2R R46, SRZ ;  /* 0x00000000002e7805 */ /* 0x000fd6000001ff00 */
[----:B----4-:R-:W-:-:S04]  /*7f20*/  @!P0 IMAD.WIDE R12, R14, 0x2, R20 ;  /* 0x000000020e0c8825 */ /* 0x010fc800078e0214 */
[C---:B-12---:R-:W-:Y:S01]  /*7f30*/  @!P0 IMAD.WIDE R32, R14.reuse, 0x2, R26 ;  /* 0x000000020e208825 */ /* 0x046fe200078e021a */
[----:B------:R1:W5:Y:S04]  /*7f40*/  @!P0 LD.E.64 R44, [R12.64] ;  /* 0x000000120c2c8980 */ /* 0x000368000c101b00 */
[----:B------:R2:W5:Y:S01]  /*7f50*/  @!P0 LD.E.64 R46, [R32.64] ;  /* 0x00000012202e8980 */ /* 0x000562000c101b00 */
[----:B-1----:R-:W-:-:S04]  /*7f60*/  IADD3 R12, R14, 0x20, RZ ;  /* 0x000000200e0c7810 */ /* 0x002fc80007ffe0ff */
        /* <DEDUP_REMOVED lines=10> */
.L_x_2535:
[----:B------:R-:W-:Y:S05]  /*8010*/  BSYNC B0 ;  /* 0x0000000000007941 */ /* 0x000fea0003800000 */
.L_x_2534:
[----:B------:R-:W3:Y:S01]  /*8020*/  SHFL.IDX PT, R25, R24, 0x3, 0x181f ;  /* 0x00781f0018197f89 */ /* 0x000ee200000e0000 */
[----:B-----5:R-:W-:Y:S01]  /*8030*/  IMAD.MOV.U32 R12, RZ, RZ, R40 ;  /* 0x000000ffff0c7224 */ /* 0x020fe200078e0028 */
[----:B------:R-:W-:Y:S01]  /*8040*/  BSSY B0, `(.L_x_2536) ;  /* 0x0000025000007945 */ /* 0x000fe20003800000 */
[----:B------:R-:W-:Y:S01]  /*8050*/  IMAD.MOV.U32 R11, RZ, RZ, R41 ;  /* 0x000000ffff0b7224 */ /* 0x000fe200078e0029 */
[----:B------:R-:W4:Y:S01]  /*8060*/  SHFL.IDX PT, R73, R72, 0x3, 0x181f ;  /* 0x00781f0048497f89 */ /* 0x000f2200000e0000 */
[----:B--2---:R-:W-:Y:S01]  /*8070*/  CS2R R32, SRZ ;  /* 0x0000000000207805 */ /* 0x004fe2000001ff00 */
[----:B----4-:R-:W-:Y:S01]  /*8080*/  CS2R R20, SRZ ;  /* 0x0000000000147805 */ /* 0x010fe2000001ff00 */
[----:B-1----:R-:W-:Y:S01]  /*8090*/  CS2R R26, SRZ ;  /* 0x00000000001a7805 */ /* 0x002fe2000001ff00 */
[----:B---3--:R1:W2:Y:S01]  /*80a0*/  SHFL.IDX PT, R24, R9, 0x3, 0x181f ;  /* 0x00781f0009187f89 */ /* 0x0082a200000e0000 */
[----:B------:R-:W-:Y:S01]  /*80b0*/  PRMT R35, R11, 0x5410, R12 ;  /* 0x000054100b237816 */ /* 0x000fe2000000000c */
[----:B------:R-:W-:Y:S01]  /*80c0*/  IMAD.MOV.U32 R12, RZ, RZ, R38 ;  /* 0x000000ffff0c7224 */ /* 0x000fe200078e0026 */
[----:B------:R-:W-:Y:S01]  /*80d0*/  MOV R11, R39 ;  /* 0x00000027000b7202 */ /* 0x000fe20000000f00 */
[----:B------:R3:W4:Y:S03]  /*80e0*/  SHFL.IDX PT, R72, R10, 0x3, 0x181f ;  /* 0x00781f000a487f89 */ /* 0x00072600000e0000 */
[----:B------:R-:W-:Y:S01]  /*80f0*/  PRMT R34, R11, 0x5410, R12 ;  /* 0x000054100b227816 */ /* 0x000fe2000000000c */
[----:B-1----:R-:W-:Y:S01]  /*8100*/  IMAD.MOV.U32 R9, RZ, RZ, R47 ;  /* 0x000000ffff097224 */ /* 0x002fe200078e002f */
[----:B---3--:R-:W-:-:S04]  /*8110*/  MOV R10, R46 ;  /* 0x0000002e000a7202 */ /* 0x008fc80000000f00 */
[----:B------:R-:W-:Y:S01]  /*8120*/  PRMT R37, R9, 0x5410, R10 ;  /* 0x0000541009257816 */ /* 0x000fe2000000000a */
[----:B------:R-:W-:Y:S01]  /*8130*/  IMAD.MOV.U32 R10, RZ, RZ, R44 ;  /* 0x000000ffff0a7224 */ /* 0x000fe200078e002c */
[----:B------:R-:W-:-:S04]  /*8140*/  MOV R9, R45 ;  /* 0x0000002d00097202 */ /* 0x000fc80000000f00 */
[----:B------:R-:W-:Y:S01]  /*8150*/  PRMT R36, R9, 0x5410, R10 ;  /* 0x0000541009247816 */ /* 0x000fe2000000000a */
[----:B------:R-:W-:Y:S05]  /*8160*/  @P6 BRA `(.L_x_2537) ;  /* 0x0000012000006947 */ /* 0x000fea0003800000 */
[C---:B--2-4-:R-:W-:Y:S01]  /*8170*/  ISETP.GE.AND P0, PT, R14.reuse, c[0x0][0x27c], PT ;  /* 0x00009f000e007a0c */ /* 0x054fe20003f06270 */
[----:B------:R-:W-:Y:S01]  /*8180*/  CS2R R32, SRZ ;  /* 0x0000000000207805 */ /* 0x000fe2000001ff00 */
[----:B------:R-:W-:Y:S01]  /*8190*/  CS2R R26, SRZ ;  /* 0x00000000001a7805 */ /* 0x000fe2000001ff00 */
[----:B------:R-:W-:-:S10]  /*81a0*/  IADD3 R10, R14, 0x20, RZ ;  /* 0x000000200e0a7810 */ /* 0x000fd40007ffe0ff */
[----:B------:R-:W-:-:S04]  /*81b0*/  @!P0 IMAD.WIDE R20, R14, 0x2, R72 ;  /* 0x000000020e148825 */ /* 0x000fc800078e0248 */
[----:B------:R-:W-:Y:S01]  /*81c0*/  @!P0 IMAD.WIDE R12, R14, 0x2, R24 ;  /* 0x000000020e0c8825 */ /* 0x000fe200078e0218 */
[----:B------:R1:W5:Y:S04]  /*81d0*/  @!P0 LD.E.64 R32, [R20.64] ;  /* 0x0000001214208980 */ /* 0x000368000c101b00 */
[----:B------:R2:W5:Y:S01]  /*81e0*/  @!P0 LD.E.64 R26, [R12.64] ;  /* 0x000000120c1a8980 */ /* 0x000562000c101b00 */
[----:B------:R-:W-:Y:S01]  /*81f0*/  ISETP.GE.AND P0, PT, R10, c[0x0][0x27c], PT ;  /* 0x00009f000a007a0c */ /* 0x000fe20003f06270 */
[----:B------:R-:W-:-:S12]  /*8200*/  CS2R R22, SRZ ;  /* 0x0000000000167805 */ /* 0x000fd8000001ff00 */
[----:B------:R-:W-:-:S04]  /*8210*/  @!P0 SHF.R.S32.HI R9, RZ, 0x1f, R10 ;  /* 0x0000001fff098819 */ /* 0x000fc8000001140a */
[----:B------:R-:W-:Y:S01]  /*8220*/  @!P0 LEA.HI R9, R9, R10, RZ, 0x2 ;  /* 0x0000000a09098211 */ /* 0x000fe200078f10ff */
[----:B-1----:R-:W-:-:S03]  /*8230*/  CS2R R20, SRZ ;  /* 0x0000000000147805 */ /* 0x002fc6000001ff00 */
[----:B------:R-:W-:-:S05]  /*8240*/  @!P0 LOP3.LUT R9, R9, 0xfffffffc, RZ, 0xc0, !PT ;  /* 0xfffffffc09098812 */ /* 0x000fca00078ec0ff */
[----:B------:R-:W-:-:S04]  /*8250*/  @!P0 IMAD.WIDE R72, R9, 0x2, R72 ;  /* 0x0000000209488825 */ /* 0x000fc800078e0248 */
[----:B------:R-:W-:Y:S01]  /*8260*/  @!P0 IMAD.WIDE R24, R9, 0x2, R24 ;  /* 0x0000000209188825 */ /* 0x000fe200078e0218 */
[----:B------:R2:W5:Y:S04]  /*8270*/  @!P0 LD.E.64 R22, [R72.64] ;  /* 0x0000001248168980 */ /* 0x000568000c101b00 */
[----:B------:R2:W5:Y:S02]  /*8280*/  @!P0 LD.E.64 R20, [R24.64] ;  /* 0x0000001218148980 */ /* 0x000564000c101b00 */
.L_x_2537:
[----:B--2-4-:R-:W-:Y:S05]  /*8290*/  BSYNC B0 ;  /* 0x0000000000007941 */ /* 0x014fea0003800000 */
.L_x_2536:
[----:B------:R-:W-:Y:S01]  /*82a0*/  IMAD.IADD R25, R8, 0x1, -R117 ;  /* 0x0000000108197824 */ /* 0x000fe200078e0a75 */
[----:B-----5:R-:W-:Y:S01]  /*82b0*/  MOV R8, R33 ;  /* 0x0000002100087202 */ /* 0x020fe20000000f00 */
[----:B------:R-:W-:Y:S01]  /*82c0*/  IMAD.MOV.U32 R9, RZ, RZ, R22 ;  /* 0x000000ffff097224 */ /* 0x000fe200078e0016 */
[----:B------:R-:W-:-:S04]  /*82d0*/  DEPBAR.LE SB0, 0x1 ;  /* 0x000080400000791a */ /* 0x000fc80000000000 */
[----:B------:R-:W-:Y:S01]  /*82e0*/  IMNMX R25, R25, 0x80, PT ;  /* 0x0000008019197817 */ /* 0x000fe20003800200 */
[----:B------:R-:W-:Y:S01]  /*82f0*/  IMAD.MOV.U32 R10, RZ, RZ, R23 ;  /* 0x000000ffff0a7224 */ /* 0x000fe200078e0017 */
[----:B------:R-:W-:Y:S01]  /*8300*/  PRMT R12, R9, 0x7610, R12 ;  /* 0x00007610090c7816 */ /* 0x000fe2000000000c */
[----:B------:R-:W-:Y:S01]  /*8310*/  IMAD.MOV.U32 R9, RZ, RZ, R32 ;  /* 0x000000ffff097224 */ /* 0x000fe200078e0020 */
[----:B------:R-:W-:Y:S01]  /*8320*/  BAR.SYNC.DEFER_BLOCKING 0x0 ;  /* 0x0000000000007b1d */ /* 0x000fe20000010000 */
[----:B------:R-:W-:Y:S01]  /*8330*/  ISETP.GE.AND P0, PT, R18, R25, PT ;  /* 0x000000191200720c */ /* 0x000fe20003f06270 */
[----:B------:R-:W-:Y:S01]  /*8340*/  IMAD.MOV.U32 R11, RZ, RZ, R20 ;  /* 0x000000ffff0b7224 */ /* 0x000fe200078e0014 */
[----:B------:R-:W-:Y:S01]  /*8350*/  PRMT R13, R13, 0x5410, R10 ;  /* 0x000054100d0d7816 */ /* 0x000fe2000000000a */
[----:B------:R-:W-:Y:S01]  /*8360*/  IMAD.MOV.U32 R10, RZ, RZ, R21 ;  /* 0x000000ffff0a7224 */ /* 0x000fe200078e0015 */
[----:B------:R-:W-:Y:S01]  /*8370*/  PRMT R24, R8, 0x5410, R9 ;  /* 0x0000541008187816 */ /* 0x000fe20000000009 */
[----:B------:R-:W-:Y:S01]  /*8380*/  IMAD.MOV.U32 R8, RZ, RZ, R27 ;  /* 0x000000ffff087224 */ /* 0x000fe200078e001b */
[----:B------:R-:W-:Y:S01]  /*8390*/  MOV R9, R26 ;  /* 0x0000001a00097202 */ /* 0x000fe20000000f00 */
[----:B------:R-:W-:Y:S01]  /*83a0*/  BSSY B1, `(.L_x_2538) ;  /* 0x0000060000017945 */ /* 0x000fe20003800000 */
[----:B------:R-:W-:-:S02]  /*83b0*/  PRMT R13, R11, 0x7610, R13 ;  /* 0x000076100b0d7816 */ /* 0x000fc4000000000d */
[----:B------:R-:W-:Y:S02]  /*83c0*/  PRMT R12, R12, 0x5410, R10 ;  /* 0x000054100c0c7816 */ /* 0x000fe4000000000a */
[----:B------:R-:W-:Y:S01]  /*83d0*/  PRMT R15, R8, 0x5410, R9 ;  /* 0x00005410080f7816 */ /* 0x000fe20000000009 */
[----:B------:R-:W-:Y:S05]  /*83e0*/  @P0 BRA `(.L_x_2539) ;  /* 0x000005b000000947 */ /* 0x000fea0003800000 */
[----:B------:R-:W-:Y:S01]  /*83f0*/  ISETP.GE.AND P0, PT, R14, c[0x0][0x27c], PT ;  /* 0x00009f000e007a0c */ /* 0x000fe20003f06270 */
[----:B------:R-:W-:-:S12]  /*8400*/  BSSY B0, `(.L_x_2540) ;  /* 0x000002c000007945 */ /* 0x000fd80003800000 */
[----:B------:R-:W-:Y:S05]  /*8410*/  @P0 BRA `(.L_x_2541) ;  /* 0x000002a000000947 */ /* 0x000fea0003800000 */
[----:B------:R-:W1:Y:S01]  /*8420*/  LDS.128 R8, [R31+0x100] ;  /* 0x000100001f087984 */ /* 0x000e620000000c00 */
[--C-:B------:R-:W-:Y:S01]  /*8430*/  SHF.R.U64 R63, R64, 0x10, R65.reuse ;  /* 0x00000010403f7819 */ /* 0x100fe20000001241 */
[--C-:B------:R-:W-:Y:S01]  /*8440*/  HADD2.F32 R73, -RZ, R57.reuse.H1_H1 ;  /* 0x30000039ff497230 */ /* 0x100fe20000004100 */
[----:B------:R-:W-:Y:S01]  /*8450*/  SHF.R.U32.HI R64, RZ, 0x10, R65 ;  /* 0x00000010ff407819 */ /* 0x000fe20000011641 */
[----:B------:R-:W-:Y:S01]  /*8460*/  HADD2.F32 R57, -RZ, R57.H0_H0 ;  /* 0x20000039ff397230 */ /* 0x000fe20000004100 */
[--C-:B------:R-:W-:Y:S01]  /*8470*/  SHF.R.U64 R65, R66, 0x10, R67.reuse ;  /* 0x0000001042417819 */ /* 0x100fe20000001243 */
[----:B------:R-:W-:Y:S01]  /*8480*/  HADD2.F32 R75, -RZ, R62.H1_H1 ;  /* 0x3000003eff4b7230 */ /* 0x000fe20000004100 */
[----:B------:R-:W-:Y:S01]  /*8490*/  SHF.R.U32.HI R66, RZ, 0x10, R67 ;  /* 0x00000010ff427819 */ /* 0x000fe20000011643 */
[----:B------:R-:W-:Y:S02]  /*84a0*/  HADD2.F32 R74, -RZ, R64.H0_H0 ;  /* 0x20000040ff4a7230 */ /* 0x000fe40000004100 */
[----:B------:R-:W-:-:S02]  /*84b0*/  HADD2.F32 R65, -RZ, R65.H0_H0 ;  /* 0x20000041ff417230 */ /* 0x000fc40000004100 */
[----:B------:R-:W-:Y:S02]  /*84c0*/  HADD2.F32 R66, -RZ, R66.H0_H0 ;  /* 0x20000042ff427230 */ /* 0x000fe40000004100 */
[----:B------:R-:W-:Y:S02]  /*84d0*/  HADD2.F32 R62, -RZ, R62.H0_H0 ;  /* 0x2000003eff3e7230 */ /* 0x000fe40000004100 */
[--C-:B-1----:R-:W-:Y:S02]  /*84e0*/  HADD2.F32 R67, -RZ, R11.reuse.H0_H0 ;  /* 0x2000000bff437230 */ /* 0x102fe40000004100 */
[----:B------:R-:W-:Y:S02]  /*84f0*/  HADD2.F32 R11, -RZ, R11.H1_H1 ;  /* 0x3000000bff0b7230 */ /* 0x000fe40000004100 */
[--C-:B------:R-:W-:Y:S02]  /*8500*/  HADD2.F32 R69, -RZ, R8.reuse.H0_H0 ;  /* 0x20000008ff457230 */ /* 0x100fe40000004100 */
[----:B------:R-:W-:Y:S01]  /*8510*/  HADD2.F32 R70, -RZ, R8.H1_H1 ;  /* 0x30000008ff467230 */ /* 0x000fe20000004100 */
[-C--:B------:R-:W-:Y:S01]  /*8520*/  FMUL.FTZ R64, R11, R66.reuse ;  /* 0x000000420b407220 */ /* 0x080fe20000410000 */
[--C-:B------:R-:W-:Y:S01]  /*8530*/  HADD2.F32 R8, -RZ, R10.reuse.H0_H0 ;  /* 0x2000000aff087230 */ /* 0x100fe20000004100 */
[C---:B------:R-:W-:Y:S01]  /*8540*/  FMUL.FTZ R66, R67.reuse, R66 ;  /* 0x0000004243427220 */ /* 0x040fe20000410000 */
[--C-:B------:R-:W-:Y:S01]  /*8550*/  HADD2.F32 R72, -RZ, R9.reuse.H0_H0 ;  /* 0x20000009ff487230 */ /* 0x100fe20000004100 */
[-C--:B------:R-:W-:Y:S01]  /*8560*/  FFMA.FTZ R64, R67, R74.reuse, -R64 ;  /* 0x0000004a43407223 */ /* 0x080fe20000010840 */
[----:B------:R-:W-:Y:S01]  /*8570*/  HADD2.F32 R10, -RZ, R10.H1_H1 ;  /* 0x3000000aff0a7230 */ /* 0x000fe20000004100 */
[----:B------:R-:W-:Y:S01]  /*8580*/  FFMA.FTZ R11, R11, R74, R66 ;  /* 0x0000004a0b0b7223 */ /* 0x000fe20000010042 */
[----:B------:R-:W-:Y:S01]  /*8590*/  HADD2.F32 R9, -RZ, R9.H1_H1 ;  /* 0x30000009ff097230 */ /* 0x000fe20000004100 */
[----:B------:R-:W-:Y:S01]  /*85a0*/  FMUL.FTZ R80, R70, R73 ;  /* 0x0000004946507220 */ /* 0x000fe20000410000 */
[----:B------:R-:W-:Y:S01]  /*85b0*/  HADD2.F32 R66, -RZ, R63.H0_H0 ;  /* 0x2000003fff427230 */ /* 0x000fe20000004100 */
[----:B------:R-:W-:Y:S01]  /*85c0*/  FMUL.FTZ R63, R10, R57 ;  /* 0x000000390a3f7220 */ /* 0x000fe20000410000 */
[----:B------:R-:W-:Y:S01]  /*85d0*/  F2FP.PACK_AB R11, R11, R64 ;  /* 0x000000400b0b723e */ /* 0x000fe200000000ff */
[----:B------:R-:W-:-:S02]  /*85e0*/  FMUL.FTZ R67, R9, R65 ;  /* 0x0000004109437220 */ /* 0x000fc40000410000 */
[C---:B------:R-:W-:Y:S02]  /*85f0*/  FMUL.FTZ R73, R69.reuse, R73 ;  /* 0x0000004945497220 */ /* 0x040fe40000410000 */
[----:B------:R-:W-:Y:S02]  /*8600*/  FMUL.FTZ R57, R8, R57 ;  /* 0x0000003908397220 */ /* 0x000fe40000410000 */
[----:B------:R-:W-:Y:S02]  /*8610*/  FMUL.FTZ R65, R72, R65 ;  /* 0x0000004148417220 */ /* 0x000fe40000410000 */
[-C--:B------:R-:W-:Y:S02]  /*8620*/  FFMA.FTZ R80, R69, R75.reuse, -R80 ;  /* 0x0000004b45507223 */ /* 0x080fe40000010850 */
[----:B------:R-:W-:Y:S02]  /*8630*/  FFMA.FTZ R73, R70, R75, R73 ;  /* 0x0000004b46497223 */ /* 0x000fe40000010049 */
[----:B------:R-:W-:-:S02]  /*8640*/  FFMA.FTZ R63, R8, R62, -R63 ;  /* 0x0000003e083f7223 */ /* 0x000fc4000001083f */
[----:B------:R-:W-:Y:S01]  /*8650*/  FFMA.FTZ R10, R10, R62, R57 ;  /* 0x0000003e0a0a7223 */ /* 0x000fe20000010039 */
[----:B------:R-:W-:Y:S01]  /*8660*/  F2FP.PACK_AB R8, R73, R80 ;  /* 0x000000504908723e */ /* 0x000fe200000000ff */
[-C--:B------:R-:W-:Y:S02]  /*8670*/  FFMA.FTZ R67, R72, R66.reuse, -R67 ;  /* 0x0000004248437223 */ /* 0x080fe40000010843 */
[----:B------:R-:W-:Y:S01]  /*8680*/  FFMA.FTZ R9, R9, R66, R65 ;  /* 0x0000004209097223 */ /* 0x000fe20000010041 */
[----:B------:R-:W-:-:S04]  /*8690*/  F2FP.PACK_AB R10, R10, R63 ;  /* 0x0000003f0a0a723e */ /* 0x000fc800000000ff */
[----:B------:R-:W-:-:S05]  /*86a0*/  F2FP.PACK_AB R9, R9, R67 ;  /* 0x000000430909723e */ /* 0x000fca00000000ff */
[----:B------:R1:W-:Y:S02]  /*86b0*/  STS.128 [R31+0x100], R8 ;  /* 0x000100081f007388 */ /* 0x0003e40000000c00 */
.L_x_2541:
[----:B------:R-:W-:Y:S05]  /*86c0*/  BSYNC B0 ;  /* 0x0000000000007941 */ /* 0x000fea0003800000 */
.L_x_2540:
[----:B-1----:R-:W-:-:S04]  /*86d0*/  IADD3 R8, R14, 0x20, RZ ;  /* 0x000000200e087810 */ /* 0x002fc80007ffe0ff */
[----:B------:R-:W-:-:S13]  /*86e0*/  ISETP.GE.AND P0, PT, R8, c[0x0][0x27c], PT ;  /* 0x00009f0008007a0c */ /* 0x000fda0003f06270 */
[----:B------:R-:W-:Y:S05]  /*86f0*/  @P0 BRA `(.L_x_2539) ;  /* 0x000002a000000947 */ /* 0x000fea0003800000 */
[----:B------:R-:W1:Y:S01]  /*8700*/  LDS.128 R8, [R31+0x4100] ;  /* 0x004100001f087984 */ /* 0x000e620000000c00 */
[--C-:B------:R-:W-:Y:S01]  /*8710*/  SHF.R.U64 R62, R76, 0x10, R77.reuse ;  /* 0x000000104c3e7819 */ /* 0x100fe2000000124d */
[--C-:B------:R-:W-:Y:S01]  /*8720*/  HADD2.F32 R67, -RZ, R51.reuse.H1_H1 ;  /* 0x30000033ff437230 */ /* 0x100fe20000004100 */
[----:B------:R-:W-:Y:S01]  /*8730*/  SHF.R.U32.HI R76, RZ, 0x10, R77 ;  /* 0x00000010ff4c7819 */ /* 0x000fe2000001164d */
[----:B------:R-:W-:Y:S01]  /*8740*/  HADD2.F32 R70, -RZ, R56.H1_H1 ;  /* 0x30000038ff467230 */ /* 0x000fe20000004100 */
[--C-:B------:R-:W-:Y:S01]  /*8750*/  SHF.R.U64 R57, R78, 0x10, R79.reuse ;  /* 0x000000104e397819 */ /* 0x100fe2000000124f */
[----:B------:R-:W-:Y:S01]  /*8760*/  HADD2.F32 R51, -RZ, R51.H0_H0 ;  /* 0x20000033ff337230 */ /* 0x000fe20000004100 */
[----:B------:R-:W-:Y:S01]  /*8770*/  SHF.R.U32.HI R78, RZ, 0x10, R79 ;  /* 0x00000010ff4e7819 */ /* 0x000fe2000001164f */
[----:B------:R-:W-:Y:S02]  /*8780*/  HADD2.F32 R76, -RZ, R76.H0_H0 ;  /* 0x2000004cff4c7230 */ /* 0x000fe40000004100 */
[----:B------:R-:W-:-:S02]  /*8790*/  HADD2.F32 R62, -RZ, R62.H0_H0 ;  /* 0x2000003eff3e7230 */ /* 0x000fc40000004100 */
[----:B------:R-:W-:Y:S02]  /*87a0*/  HADD2.F32 R78, -RZ, R78.H0_H0 ;  /* 0x2000004eff4e7230 */ /* 0x000fe40000004100 */
[----:B------:R-:W-:Y:S02]  /*87b0*/  HADD2.F32 R56, -RZ, R56.H0_H0 ;  /* 0x20000038ff387230 */ /* 0x000fe40000004100 */
[--C-:B-1----:R-:W-:Y:S02]  /*87c0*/  HADD2.F32 R63, -RZ, R11.reuse.H0_H0 ;  /* 0x2000000bff3f7230 */ /* 0x102fe40000004100 */
[----:B------:R-:W-:Y:S02]  /*87d0*/  HADD2.F32 R11, -RZ, R11.H1_H1 ;  /* 0x3000000bff0b7230 */ /* 0x000fe40000004100 */
[--C-:B------:R-:W-:Y:S02]  /*87e0*/  HADD2.F32 R65, -RZ, R8.reuse.H1_H1 ;  /* 0x30000008ff417230 */ /* 0x100fe40000004100 */
[----:B------:R-:W-:Y:S01]  /*87f0*/  HADD2.F32 R64, -RZ, R8.H0_H0 ;  /* 0x20000008ff407230 */ /* 0x000fe20000004100 */
[-C--:B------:R-:W-:Y:S01]  /*8800*/  FMUL.FTZ R69, R11, R76.reuse ;  /* 0x0000004c0b457220 */ /* 0x080fe20000410000 */
[--C-:B------:R-:W-:Y:S01]  /*8810*/  HADD2.F32 R8, -RZ, R10.reuse.H0_H0 ;  /* 0x2000000aff087230 */ /* 0x100fe20000004100 */
[-C--:B------:R-:W-:Y:S01]  /*8820*/  FMUL.FTZ R72, R65, R67.reuse ;  /* 0x0000004341487220 */ /* 0x080fe20000410000 */
[--C-:B------:R-:W-:Y:S01]  /*8830*/  HADD2.F32 R66, -RZ, R9.reuse.H0_H0 ;  /* 0x20000009ff427230 */ /* 0x100fe20000004100 */
[C---:B------:R-:W-:Y:S01]  /*8840*/  FMUL.FTZ R76, R63.reuse, R76 ;  /* 0x0000004c3f4c7220 */ /* 0x040fe20000410000 */
[----:B------:R-:W-:Y:S01]  /*8850*/  HADD2.F32 R10, -RZ, R10.H1_H1 ;  /* 0x3000000aff0a7230 */ /* 0x000fe20000004100 */
[----:B------:R-:W-:Y:S01]  /*8860*/  FFMA.FTZ R69, R63, R78, -R69 ;  /* 0x0000004e3f457223 */ /* 0x000fe20000010845 */
[----:B------:R-:W-:Y:S01]  /*8870*/  HADD2.F32 R9, -RZ, R9.H1_H1 ;  /* 0x30000009ff097230 */ /* 0x000fe20000004100 */
[C---:B------:R-:W-:Y:S01]  /*8880*/  FMUL.FTZ R67, R64.reuse, R67 ;  /* 0x0000004340437220 */ /* 0x040fe20000410000 */
[----:B------:R-:W-:Y:S01]  /*8890*/  HADD2.F32 R63, -RZ, R57.H0_H0 ;  /* 0x20000039ff3f7230 */ /* 0x000fe20000004100 */
[----:B------:R-:W-:-:S02]  /*88a0*/  FFMA.FTZ R72, R64, R70, -R72 ;  /* 0x0000004640487223 */ /* 0x000fc40000010848 */
[-C--:B------:R-:W-:Y:S02]  /*88b0*/  FMUL.FTZ R57, R10, R51.reuse ;  /* 0x000000330a397220 */ /* 0x080fe40000410000 */
[-C--:B------:R-:W-:Y:S02]  /*88c0*/  FMUL.FTZ R64, R9, R62.reuse ;  /* 0x0000003e09407220 */ /* 0x080fe40000410000 */
[----:B------:R-:W-:Y:S02]  /*88d0*/  FMUL.FTZ R51, R8, R51 ;  /* 0x0000003308337220 */ /* 0x000fe40000410000 */
[----:B------:R-:W-:Y:S02]  /*88e0*/  FMUL.FTZ R62, R66, R62 ;  /* 0x0000003e423e7220 */ /* 0x000fe40000410000 */
[----:B------:R-:W-:Y:S02]  /*88f0*/  FFMA.FTZ R11, R11, R78, R76 ;  /* 0x0000004e0b0b7223 */ /* 0x000fe4000001004c */
[----:B------:R-:W-:-:S02]  /*8900*/  FFMA.FTZ R67, R65, R70, R67 ;  /* 0x0000004641437223 */ /* 0x000fc40000010043 */
[-C--:B------:R-:W-:Y:S01]  /*8910*/  FFMA.FTZ R57, R8, R56.reuse, -R57 ;  /* 0x0000003808397223 */ /* 0x080fe20000010839 */
[----:B------:R-:W-:Y:S01]  /*8920*/  F2FP.PACK_AB R11, R11, R69 ;  /* 0x000000450b0b723e */ /* 0x000fe200000000ff */
[----:B------:R-:W-:Y:S01]  /*8930*/  FFMA.FTZ R10, R10, R56, R51 ;  /* 0x000000380a0a7223 */ /* 0x000fe20000010033 */
[----:B------:R-:W-:Y:S01]  /*8940*/  F2FP.PACK_AB R8, R67, R72 ;  /* 0x000000484308723e */ /* 0x000fe200000000ff */
[-C--:B------:R-:W-:Y:S02]  /*8950*/  FFMA.FTZ R64, R66, R63.reuse, -R64 ;  /* 0x0000003f42407223 */ /* 0x080fe40000010840 */
[----:B------:R-:W-:Y:S01]  /*8960*/  FFMA.FTZ R9, R9, R63, R62 ;  /* 0x0000003f09097223 */ /* 0x000fe2000001003e */
[----:B------:R-:W-:-:S04]  /*8970*/  F2FP.PACK_AB R10, R10, R57 ;  /* 0x000000390a0a723e */ /* 0x000fc800000000ff */
[----:B------:R-:W-:-:S05]  /*8980*/  F2FP.PACK_AB R9, R9, R64 ;  /* 0x000000400909723e */ /* 0x000fca00000000ff */
[----:B------:R1:W-:Y:S02]  /*8990*/  STS.128 [R31+0x4100], R8 ;  /* 0x004100081f007388 */ /* 0x0003e40000000c00 */
.L_x_2539:
[----:B------:R-:W-:Y:S05]  /*89a0*/  BSYNC B1 ;  /* 0x0000000000017941 */ /* 0x000fea0003800000 */
.L_x_2538:
[----:B-1----:R-:W-:Y:S01]  /*89b0*/  IADD3 R8, R18, 0x20, RZ ;  /* 0x0000002012087810 */ /* 0x002fe20007ffe0ff */
[----:B------:R-:W-:Y:S03]  /*89c0*/  BSSY B1, `(.L_x_2542) ;  /* 0x000005e000017945 */ /* 0x000fe60003800000 */
[----:B------:R-:W-:-:S13]  /*89d0*/  ISETP.GE.AND P0, PT, R8, R25, PT ;  /* 0x000000190800720c */ /* 0x000fda0003f06270 */
        /* <DEDUP_REMOVED lines=10> */
[----:B------:R-:W-:Y:S01]  /*8a80*/  HADD2.F32 R56, -RZ, R56.H0_H0 ;  /* 0x20000038ff387230 */ /* 0x000fe20000004100 */
[----:B------:R-:W-:Y:S01]  /*8a90*/  SHF.R.U32.HI R60, RZ, 0x10, R61 ;  /* 0x00000010ff3c7819 */ /* 0x000fe2000001163d */
[----:B------:R-:W-:Y:S02]  /*8aa0*/  HADD2.F32 R58, -RZ, R58.H0_H0 ;  /* 0x2000003aff3a7230 */ /* 0x000fe40000004100 */
[----:B------:R-:W-:-:S02]  /*8ab0*/  HADD2.F32 R65, -RZ, R50.H1_H1 ;  /* 0x30000032ff417230 */ /* 0x000fc40000004100 */
        /* <DEDUP_REMOVED lines=32> */
.L_x_2545:
[----:B------:R-:W-:Y:S05]  /*8cc0*/  BSYNC B0 ;  /* 0x0000000000007941 */ /* 0x000fea0003800000 */
.L_x_2544:
[----:B-1----:R-:W-:-:S04]  /*8cd0*/  IADD3 R8, R14, 0x20, RZ ;  /* 0x000000200e087810 */ /* 0x002fc80007ffe0ff */
[----:B------:R-:W-:-:S13]  /*8ce0*/  ISETP.GE.AND P0, PT, R8, c[0x0][0x27c], PT ;  /* 0x00009f0008007a0c */ /* 0x000fda0003f06270 */
        /* <DEDUP_REMOVED lines=43> */
.L_x_2543:
[----:B------:R-:W-:Y:S05]  /*8fa0*/  BSYNC B1 ;  /* 0x0000000000017941 */ /* 0x000fea0003800000 */
.L_x_2542:
        /* <DEDUP_REMOVED lines=49> */
.L_x_2549:
[----:B------:R-:W-:Y:S05]  /*92c0*/  BSYNC B0 ;  /* 0x0000000000007941 */ /* 0x000fea0003800000 */
.L_x_2548:
        /* <DEDUP_REMOVED lines=32> */
[----:B------:R-:W-:Y:S02]  /*94d0*/  FMUL.FTZ R44, R41, R44 ;  /* 0x0000002c292c7220 */ /* 0x000fe40000410000 */
        /* <DEDUP_REMOVED lines=12> */
.L_x_2547:
[----:B------:R-:W-:Y:S05]  /*95a0*/  BSYNC B1 ;  /* 0x0000000000017941 */ /* 0x000fea0003800000 */
.L_x_2546:
[----:B-1----:R-:W-:-:S04]  /*95b0*/  IADD3 R8, R18, 0x60, RZ ;  /* 0x0000006012087810 */ /* 0x002fc80007ffe0ff */
        /* <DEDUP_REMOVED lines=47> */
.L_x_2552:
[----:B------:R-:W-:Y:S05]  /*98b0*/  BSYNC B0 ;  /* 0x0000000000007941 */ /* 0x000fea0003800000 */
.L_x_2551:
[----:B------:R-:W-:-:S04]  /*98c0*/  IADD3 R14, R14, 0x20, RZ ;  /* 0x000000200e0e7810 */ /* 0x000fc80007ffe0ff */
[----:B------:R-:W-:-:S13]  /*98d0*/  ISETP.GE.AND P0, PT, R14, c[0x0][0x27c], PT ;  /* 0x00009f000e007a0c */ /* 0x000fda0003f06270 */
[----:B------:R-:W-:Y:S05]  /*98e0*/  @P0 BRA `(.L_x_2550) ;  /* 0x000026e000000947 */ /* 0x000fea0003800000 */
[----:B-1----:R-:W1:Y:S01]  /*98f0*/  LDS.128 R8, [R31+0x7100] ;  /* 0x007100001f087984 */ /* 0x002e620000000c00 */
[--C-:B------:R-:W-:Y:S01]  /*9900*/  SHF.R.U64 R15, R20, 0x10, R21.reuse ;  /* 0x00000010140f7819 */ /* 0x100fe20000001215 */
[--C-:B------:R-:W-:Y:S01]  /*9910*/  HADD2.F32 R32, -RZ, R12.reuse.H0_H0 ;  /* 0x2000000cff207230 */ /* 0x100fe20000004100 */
        /* <DEDUP_REMOVED lines=8> */
[----:B------:R-:W-:Y:S02]  /*99a0*/  HADD2.F32 R13, -RZ, R13.H1_H1 ;  /* 0x3000000dff0d7230 */ /* 0x000fe40000004100 */
        /* <DEDUP_REMOVED lines=29> */
[----:B------:R1:W-:Y:S01]  /*9b80*/  STS.128 [R31+0x7100], R8 ;  /* 0x007100081f007388 */ /* 0x0003e20000000c00 */
[----:B------:R-:W-:Y:S05]  /*9b90*/  BRA `(.L_x_2550) ;  /* 0x0000243000007947 */ /* 0x000fea0003800000 */
.L_x_2529:
[----:B------:R-:W-:Y:S01]  /*9ba0*/  @P3 IMAD.HI.U32 R13, R12, c[0x0][0x2c8], RZ ;  /* 0x0000b2000c0d3a27 */ /* 0x000fe200078e00ff */
[----:B------:R-:W-:Y:S01]  /*9bb0*/  CS2R R58, SRZ ;  /* 0x00000000003a7805 */ /* 0x000fe2000001ff00 */
[----:B------:R-:W-:Y:S02]  /*9bc0*/  CS2R R56, SRZ ;  /* 0x0000000000387805 */ /* 0x000fe4000001ff00 */
[----:B------:R-:W-:Y:S01]  /*9bd0*/  IMAD.MOV.U32 R23, RZ, RZ, R25 ;  /* 0x000000ffff177224 */ /* 0x000fe200078e0019 */
[----:B------:R-:W-:Y:S01]  /*9be0*/  @P3 SHF.R.U32.HI R12, RZ, c[0x0][0x2cc], R13 ;  /* 0x0000b300ff0c3a19 */ /* 0x000fe2000001160d */
[----:B------:R-:W-:-:S03]  /*9bf0*/  IMAD.MOV.U32 R20, RZ, RZ, R14 ;  /* 0x000000ffff147224 */ /* 0x000fc600078e000e */
[----:B------:R-:W-:Y:S01]  /*9c00*/  SHF.R.S32.HI R13, RZ, 0x1f, R12 ;  /* 0x0000001fff0d7819 */ /* 0x000fe2000001140c */
[----:B------:R-:W-:-:S04]  /*9c10*/  IMAD.WIDE.U32 R22, R12, c[0x0][0x280], R22 ;  /* 0x0000a0000c167a25 */ /* 0x000fc800078e0016 */
[C---:B------:R-:W-:Y:S02]  /*9c20*/  IMAD R15, R13.reuse, c[0x0][0x280], RZ ;  /* 0x0000a0000d0f7a24 */ /* 0x040fe400078e02ff */
[----:B------:R-:W-:Y:S02]  /*9c30*/  IMAD R13, R13, c[0x0][0x290], RZ ;  /* 0x0000a4000d0d7a24 */ /* 0x000fe400078e02ff */
[C---:B------:R-:W-:Y:S02]  /*9c40*/  IMAD R15, R12.reuse, c[0x0][0x284], R15 ;  /* 0x0000a1000c0f7a24 */ /* 0x040fe400078e020f */
[----:B------:R-:W-:-:S04]  /*9c50*/  IMAD.WIDE.U32 R20, R12, c[0x0][0x290], R20 ;  /* 0x0000a4000c147a25 */ /* 0x000fc800078e0014 */
[----:B------:R-:W-:Y:S01]  /*9c60*/  IMAD.IADD R49, R23, 0x1, R15 ;  /* 0x0000000117317824 */ /* 0x000fe200078e020f */
[----:B------:R-:W-:Y:S01]  /*9c70*/  LEA R15, P0, R22, c[0x0][0x270], 0x1 ;  /* 0x00009c00160f7a11 */ /* 0x000fe200078008ff */
[----:B------:R-:W-:Y:S01]  /*9c80*/  IMAD R13, R12, c[0x0][0x294], R13 ;  /* 0x0000a5000c0d7a24 */ /* 0x000fe200078e020d */
[----:B------:R-:W-:Y:S02]  /*9c90*/  SHF.R.S32.HI R12, RZ, 0x1f, R224 ;  /* 0x0000001fff0c7819 */ /* 0x000fe400000114e0 */
[----:B------:R-:W-:Y:S01]  /*9ca0*/  LEA.HI.X R49, R22, c[0x0][0x274], R49, 0x1, P0 ;  /* 0x00009d0016317a11 */ /* 0x000fe200000f0c31 */
[----:B------:R-:W1:Y:S01]  /*9cb0*/  SHFL.IDX PT, R24, R15, RZ, 0x181f ;  /* 0x00181fff0f187589 */ /* 0x000e6200000e0000 */
[----:B------:R-:W-:Y:S02]  /*9cc0*/  IADD3 R14, R21, R13, RZ ;  /* 0x0000000d150e7210 */ /* 0x000fe40007ffe0ff */
[----:B------:R-:W-:-:S04]  /*9cd0*/  LEA R13, P0, R20, c[0x0][0x288], 0x1 ;  /* 0x0000a200140d7a11 */ /* 0x000fc800078008ff */
[----:B------:R-:W-:Y:S02]  /*9ce0*/  LEA.HI.X R14, R20, c[0x0][0x28c], R14, 0x1, P0 ;  /* 0x0000a300140e7a11 */ /* 0x000fe400000f0c0e */
[----:B------:R-:W2:Y:S01]  /*9cf0*/  SHFL.IDX PT, R20, R49, RZ, 0x181f ;  /* 0x00181fff31147589 */ /* 0x000ea200000e0000 */
[----:B------:R-:W-:-:S03]  /*9d00*/  ISETP.GE.OR P0, PT, R224, c[0x0][0x27c], P4 ;  /* 0x00009f00e0007a0c */ /* 0x000fc60002706670 */
[----:B------:R-:W-:Y:S10]  /*9d10*/  SHFL.IDX PT, R21, R14, RZ, 0x181f ;  /* 0x00181fff0e157589 */ /* 0x000ff400000e0000 */
[C---:B------:R-:W-:Y:S01]  /*9d20*/  @!P0 IMAD.SHL.U32 R23, R224.reuse, 0x2, RZ ;  /* 0x00000002e0178824 */ /* 0x040fe200078e00ff */
[----:B------:R-:W-:-:S04]  /*9d30*/  @!P0 SHF.L.U64.HI R22, R224, 0x1, R12 ;  /* 0x00000001e0168819 */ /* 0x000fc8000001020c */
[----:B-1----:R-:W-:-:S05]  /*9d40*/  @!P0 IADD3 R24, P2, R24, R23, RZ ;  /* 0x0000001718188210 */ /* 0x002fca0007f5e0ff */
[----:B--2---:R-:W-:Y:S02]  /*9d50*/  @!P0 IMAD.X R25, R20, 0x1, R22, P2 ;  /* 0x0000000114198824 */ /* 0x004fe400010e0616 */
[----:B------:R-:W1:Y:S01]  /*9d60*/  SHFL.IDX PT, R20, R13, RZ, 0x181f ;  /* 0x00181fff0d147589 */ /* 0x000e6200000e0000 */
[----:B------:R-:W-:Y:S01]  /*9d70*/  CS2R R54, SRZ ;  /* 0x0000000000367805 */ /* 0x000fe2000001ff00 */
[----:B------:R-:W-:Y:S02]  /*9d80*/  CS2R R52, SRZ ;  /* 0x0000000000347805 */ /* 0x000fe4000001ff00 */
[----:B------:R-:W2:Y:S01]  /*9d90*/  @!P0 LD.E.128 R56, [R24.64] ;  /* 0x0000001218388980 */ /* 0x000ea2000c101d00 */
[----:B-1----:R-:W-:-:S05]  /*9da0*/  @!P0 IADD3 R20, P2, R20, R23, RZ ;  /* 0x0000001714148210 */ /* 0x002fca0007f5e0ff */
[----:B------:R-:W-:-:S05]  /*9db0*/  @!P0 IMAD.X R21, R21, 0x1, R22, P2 ;  /* 0x0000000115158824 */ /* 0x000fca00010e0616 */
[----:B------:R1:W3:Y:S01]  /*9dc0*/  @!P0 LD.E.128 R52, [R20.64] ;  /* 0x0000001214348980 */ /* 0x0002e2000c101d00 */
[----:B------:R-:W-:Y:S01]  /*9dd0*/  BSSY B0, `(.L_x_2553) ;  /* 0x0000023000007945 */ /* 0x000fe20003800000 */
[----:B------:R-:W-:Y:S01]  /*9de0*/  CS2R R46, SRZ ;  /* 0x00000000002e7805 */ /* 0x000fe2000001ff00 */
[----:B------:R-:W-:Y:S01]  /*9df0*/  CS2R R44, SRZ ;  /* 0x00000000002c7805 */ /* 0x000fe2000001ff00 */
[----:B------:R-:W-:Y:S01]  /*9e00*/  CS2R R42, SRZ ;  /* 0x00000000002a7805 */ /* 0x000fe2000001ff00 */
[----:B------:R-:W-:Y:S01]  /*9e10*/  CS2R R40, SRZ ;  /* 0x0000000000287805 */ /* 0x000fe2000001ff00 */
[----:B------:R-:W-:Y:S02]  /*9e20*/  ISETP.GE.AND P2, PT, R224, c[0x0][0x27c], PT ;  /* 0x00009f00e0007a0c */ /* 0x000fe40003f46270 */
[----:B--2---:R-:W-:Y:S01]  /*9e30*/  MOV R23, R58 ;  /* 0x0000003a00177202 */ /* 0x004fe20000000f00 */
[----:B------:R-:W-:Y:S01]  /*9e40*/  IMAD.MOV.U32 R22, RZ, RZ, R59 ;  /* 0x000000ffff167224 */ /* 0x000fe200078e003b */
[----:B-1----:R-:W-:Y:S01]  /*9e50*/  MOV R20, R57 ;  /* 0x0000003900147202 */ /* 0x002fe20000000f00 */
[----:B------:R-:W-:-:S03]  /*9e60*/  IMAD.MOV.U32 R21, RZ, RZ, R56 ;  /* 0x000000ffff157224 */ /* 0x000fc600078e0038 */
[----:B------:R-:W-:Y:S02]  /*9e70*/  PRMT R76, R22, 0x5410, R23 ;  /* 0x00005410164c7816 */ /* 0x000fe40000000017 */
[----:B------:R-:W-:Y:S01]  /*9e80*/  PRMT R75, R20, 0x5410, R21 ;  /* 0x00005410144b7816 */ /* 0x000fe20000000015 */
[----:B------:R1:W2:Y:S04]  /*9e90*/  SHFL.IDX PT, R22, R15, 0x1, 0x181f ;  /* 0x00381f000f167f89 */ /* 0x0002a800000e0000 */
[----:B------:R1:W4:Y:S04]  /*9ea0*/  SHFL.IDX PT, R20, R13, 0x1, 0x181f ;  /* 0x00381f000d147f89 */ /* 0x00032800000e0000 */
[----:B------:R1:W1:Y:S04]  /*9eb0*/  SHFL.IDX PT, R23, R49, 0x1, 0x181f ;  /* 0x00381f0031177f89 */ /* 0x00026800000e0000 */
[----:B------:R1:W1:Y:S01]  /*9ec0*/  SHFL.IDX PT, R21, R14, 0x1, 0x181f ;  /* 0x00381f000e157f89 */ /* 0x00026200000e0000 */
[----:B---3--:R-:W-:Y:S01]  /*9ed0*/  IMAD.MOV.U32 R27, RZ, RZ, R54 ;  /* 0x000000ffff1b7224 */ /* 0x008fe200078e0036 */
[----:B------:R-:W-:Y:S01]  /*9ee0*/  MOV R25, R52 ;  /* 0x0000003400197202 */ /* 0x000fe20000000f00 */
[----:B------:R-:W-:-:S02]  /*9ef0*/  IMAD.MOV.U32 R26, RZ, RZ, R55 ;  /* 0x000000ffff1a7224 */ /* 0x000fc400078e0037 */
[----:B------:R-:W-:-:S03]  /*9f00*/  IMAD.MOV.U32 R24, RZ, RZ, R53 ;  /* 0x000000ffff187224 */ /* 0x000fc600078e0035 */
[----:B------:R-:W-:Y:S02]  /*9f10*/  PRMT R74, R26, 0x5410, R27 ;  /* 0x000054101a4a7816 */ /* 0x000fe4000000001b */
[----:B------:R-:W-:Y:S01]  /*9f20*/  PRMT R73, R24, 0x5410, R25 ;  /* 0x0000541018497816 */ /* 0x000fe20000000019 */
[----:B------:R-:W-:Y:S05]  /*9f30*/  @P1 BRA `(.L_x_2554) ;  /* 0x000000c000001947 */ /* 0x000fea0003800000 */
[----:B--2-4-:R-:W-:Y:S01]  /*9f40*/  CS2R R44, SRZ ;  /* 0x00000000002c7805 */ /* 0x014fe2000001ff00 */
[----:B------:R-:W-:Y:S01]  /*9f50*/  CS2R R42, SRZ ;  /* 0x00000000002a7805 */ /* 0x000fe2000001ff00 */
[----:B------:R-:W-:Y:S01]  /*9f60*/  CS2R R40, SRZ ;  /* 0x0000000000287805 */ /* 0x000fe2000001ff00 */
[----:B------:R-:W-:Y:S05]  /*9f70*/  @P2 BRA `(.L_x_2554) ;  /* 0x0000008000002947 */ /* 0x000fea0003800000 */
[C---:B------:R-:W-:Y:S01]  /*9f80*/  IMAD.SHL.U32 R24, R224.reuse, 0x2, RZ ;  /* 0x00000002e0187824 */ /* 0x040fe200078e00ff */
[----:B------:R-:W-:-:S04]  /*9f90*/  SHF.L.U64.HI R25, R224, 0x1, R12 ;  /* 0x00000001e0197819 */ /* 0x000fc8000001020c */
[----:B------:R-:W-:-:S05]  /*9fa0*/  IADD3 R22, P0, R22, R24, RZ ;  /* 0x0000001816167210 */ /* 0x000fca0007f1e0ff */
[----:B-1----:R-:W-:Y:S01]  /*9fb0*/  IMAD.X R23, R23, 0x1, R25, P0 ;  /* 0x0000000117177824 */ /* 0x002fe200000e0619 */
[----:B------:R-:W-:-:S04]  /*9fc0*/  IADD3 R20, P0, R20, R24, RZ ;  /* 0x0000001814147210 */ /* 0x000fc80007f1e0ff */
[----:B------:R1:W5:Y:S01]  /*9fd0*/  LD.E.128 R44, [R22.64] ;  /* 0x00000012162c7980 */ /* 0x000362000c101d00 */
[----:B------:R-:W-:-:S05]  /*9fe0*/  IMAD.X R21, R21, 0x1, R25, P0 ;  /* 0x0000000115157824 */ /* 0x000fca00000e0619 */
[----:B------:R1:W5:Y:S03]  /*9ff0*/  LD.E.128 R40, [R20.64] ;  /* 0x0000001214287980 */ /* 0x000366000c101d00 */
.L_x_2554:
[----:B--2-4-:R-:W-:Y:S05]  /*a000*/  BSYNC B0 ;  /* 0x0000000000007941 */ /* 0x014fea0003800000 */
.L_x_2553:
[----:B-1----:R-:W1:Y:S01]  /*a010*/  SHFL.IDX PT, R22, R15, 0x2, 0x181f ;  /* 0x00581f000f167f89 */ /* 0x002e6200000e0000 */
[C---:B------:R-:W-:Y:S01]  /*a020*/  ISETP.GE.OR P0, PT, R224.reuse, c[0x0][0x27c], P5 ;  /* 0x00009f00e0007a0c */ /* 0x040fe20002f06670 */
[----:B------:R-:W-:Y:S01]  /*a030*/  CS2R R38, SRZ ;  /* 0x0000000000267805 */ /* 0x000fe2000001ff00 */
[----:B------:R-:W-:Y:S01]  /*a040*/  CS2R R36, SRZ ;  /* 0x0000000000247805 */ /* 0x000fe2000001ff00 */
[----:B------:R-:W2:Y:S10]  /*a050*/  SHFL.IDX PT, R23, R49, 0x2, 0x181f ;  /* 0x00581f0031177f89 */ /* 0x000eb400000e0000 */
[C---:B------:R-:W-:Y:S01]  /*a060*/  @!P0 IMAD.SHL.U32 R20, R224.reuse, 0x2, RZ ;  /* 0x00000002e0148824 */ /* 0x040fe200078e00ff */
[----:B------:R-:W-:-:S04]  /*a070*/  @!P0 SHF.L.U64.HI R21, R224, 0x1, R12 ;  /* 0x00000001e0158819 */ /* 0x000fc8000001020c */
[-C--:B-1----:R-:W-:Y:S02]  /*a080*/  @!P0 IADD3 R24, P1, R22, R20.reuse, RZ ;  /* 0x0000001416188210 */ /* 0x082fe40007f3e0ff */
[----:B------:R-:W1:Y:S03]  /*a090*/  SHFL.IDX PT, R22, R13, 0x2, 0x181f ;  /* 0x00581f000d167f89 */ /* 0x000e6600000e0000 */
[----:B--2---:R-:W-:Y:S02]  /*a0a0*/  @!P0 IMAD.X R25, R23, 0x1, R21, P1 ;  /* 0x0000000117198824 */ /* 0x004fe400008e0615 */
[----:B------:R-:W2:Y:S01]  /*a0b0*/  SHFL.IDX PT, R23, R14, 0x2, 0x181f ;  /* 0x00581f000e177f89 */ /* 0x000ea200000e0000 */
[----:B------:R-:W-:Y:S01]  /*a0c0*/  CS2R R34, SRZ ;  /* 0x0000000000227805 */ /* 0x000fe2000001ff00 */
[----:B------:R-:W-:Y:S02]  /*a0d0*/  CS2R R32, SRZ ;  /* 0x0000000000207805 */ /* 0x000fe4000001ff00 */
[----:B------:R3:W4:Y:S01]  /*a0e0*/  @!P0 LD.E.128 R36, [R24.64] ;  /* 0x0000001218248980 */ /* 0x000722000c101d00 */
[----:B-1----:R-:W-:-:S05]  /*a0f0*/  @!P0 IADD3 R20, P1, R22, R20, RZ ;  /* 0x0000001416148210 */ /* 0x002fca0007f3e0ff */
[----:B--2---:R-:W-:-:S05]  /*a100*/  @!P0 IMAD.X R21, R23, 0x1, R21, P1 ;  /* 0x0000000117158824 */ /* 0x004fca00008e0615 */
[----:B------:R1:W2:Y:S01]  /*a110*/  @!P0 LD.E.128 R32, [R20.64] ;  /* 0x0000001214208980 */ /* 0x0002a2000c101d00 */
[----:B-----5:R-:W-:Y:S01]  /*a120*/  IMAD.MOV.U32 R22, RZ, RZ, R47 ;  /* 0x000000ffff167224 */ /* 0x020fe200078e002f */
[----:B------:R-:W-:-:S04]  /*a130*/  MOV R23, R46 ;  /* 0x0000002e00177202 */ /* 0x000fc80000000f00 */
[----:B------:R-:W-:Y:S01]  /*a140*/  PRMT R70, R22, 0x5410, R23 ;  /* 0x0000541016467816 */ /* 0x000fe20000000017 */
[----:B------:R-:W-:Y:S01]  /*a150*/  IMAD.MOV.U32 R22, RZ, RZ, R43 ;  /* 0x000000ffff167224 */ /* 0x000fe200078e002b */
[----:B------:R-:W-:-:S04]  /*a160*/  MOV R23, R42 ;  /* 0x0000002a00177202 */ /* 0x000fc80000000f00 */
[----:B------:R-:W-:Y:S01]  /*a170*/  PRMT R67, R22, 0x5410, R23 ;  /* 0x0000541016437816 */ /* 0x000fe20000000017 */
[----:B-1----:R-:W-:Y:S02]  /*a180*/  IMAD.MOV.U32 R21, RZ, RZ, R44 ;  /* 0x000000ffff157224 */ /* 0x002fe400078e002c */
[----:B------:R-:W-:-:S05]  /*a190*/  IMAD.MOV.U32 R20, RZ, RZ, R45 ;  /* 0x000000ffff147224 */ /* 0x000fca00078e002d */
[----:B------:R-:W-:Y:S01]  /*a1a0*/  PRMT R69, R20, 0x5410, R21 ;  /* 0x0000541014457816 */ /* 0x000fe20000000015 */
[----:B------:R-:W-:Y:S02]  /*a1b0*/  IMAD.MOV.U32 R21, RZ, RZ, R40 ;  /* 0x000000ffff157224 */ /* 0x000fe400078e0028 */
[----:B------:R-:W-:-:S05]  /*a1c0*/  IMAD.MOV.U32 R20, RZ, RZ, R41 ;  /* 0x000000ffff147224 */ /* 0x000fca00078e0029 */
[----:B------:R-:W-:Y:S01]  /*a1d0*/  PRMT R66, R20, 0x5410, R21 ;  /* 0x0000541014427816 */ /* 0x000fe20000000015 */
[----:B------:R-:W1:Y:S01]  /*a1e0*/  SHFL.IDX PT, R49, R49, 0x3, 0x181f ;  /* 0x00781f0031317f89 */ /* 0x000e6200000e0000 */
[----:B------:R-:W-:Y:S03]  /*a1f0*/  BSSY B0, `(.L_x_2555) ;  /* 0x0000020000007945 */ /* 0x000fe60003800000 */
[----:B------:R-:W1:Y:S01]  /*a200*/  SHFL.IDX PT, R15, R15, 0x3, 0x181f ;  /* 0x00781f000f0f7f89 */ /* 0x000e6200000e0000 */
[----:B------:R-:W-:-:S03]  /*a210*/  CS2R R26, SRZ ;  /* 0x00000000001a7805 */ /* 0x000fc6000001ff00 */
[----:B------:R-:W1:Y:S01]  /*a220*/  SHFL.IDX PT, R13, R13, 0x3, 0x181f ;  /* 0x00781f000d0d7f89 */ /* 0x000e6200000e0000 */
[----:B---3--:R-:W-:-:S03]  /*a230*/  CS2R R24, SRZ ;  /* 0x0000000000187805 */ /* 0x008fc6000001ff00 */
[----:B------:R-:W3:Y:S01]  /*a240*/  SHFL.IDX PT, R14, R14, 0x3, 0x181f ;  /* 0x00781f000e0e7f89 */ /* 0x000ee200000e0000 */
[----:B----4-:R-:W-:Y:S01]  /*a250*/  IMAD.MOV.U32 R22, RZ, RZ, R39 ;  /* 0x000000ffff167224 */ /* 0x010fe200078e0027 */
[----:B------:R-:W-:Y:S01]  /*a260*/  MOV R23, R38 ;  /* 0x0000002600177202 */ /* 0x000fe20000000f00 */
[----:B------:R-:W-:Y:S01]  /*a270*/  IMAD.MOV.U32 R21, RZ, RZ, R36 ;  /* 0x000000ffff157224 */ /* 0x000fe200078e0024 */
[----:B------:R-:W-:Y:S02]  /*a280*/  MOV R20, R37 ;  /* 0x0000002500147202 */ /* 0x000fe40000000f00 */
[----:B------:R-:W-:Y:S02]  /*a290*/  PRMT R65, R22, 0x5410, R23 ;  /* 0x0000541016417816 */ /* 0x000fe40000000017 */
[----:B------:R-:W-:Y:S01]  /*a2a0*/  PRMT R64, R20, 0x5410, R21 ;  /* 0x0000541014407816 */ /* 0x000fe20000000015 */
[----:B--2---:R-:W-:Y:S01]  /*a2b0*/  IMAD.MOV.U32 R23, RZ, RZ, R34 ;  /* 0x000000ffff177224 */ /* 0x004fe200078e0022 */
[----:B------:R-:W-:Y:S01]  /*a2c0*/  MOV R21, R32 ;  /* 0x0000002000157202 */ /* 0x000fe20000000f00 */
[----:B------:R-:W-:-:S02]  /*a2d0*/  IMAD.MOV.U32 R22, RZ, RZ, R35 ;  /* 0x000000ffff167224 */ /* 0x000fc400078e0023 */
[----:B------:R-:W-:-:S03]  /*a2e0*/  IMAD.MOV.U32 R20, RZ, RZ, R33 ;  /* 0x000000ffff147224 */ /* 0x000fc600078e0021 */
[----:B------:R-:W-:Y:S02]  /*a2f0*/  PRMT R63, R22, 0x5410, R23 ;  /* 0x00005410163f7816 */ /* 0x000fe40000000017 */
[----:B------:R-:W-:Y:S01]  /*a300*/  PRMT R62, R20, 0x5410, R21 ;  /* 0x00005410143e7816 */ /* 0x000fe20000000015 */
[----:B------:R-:W-:Y:S01]  /*a310*/  CS2R R22, SRZ ;  /* 0x0000000000167805 */ /* 0x000fe2000001ff00 */
[----:B------:R-:W-:Y:S01]  /*a320*/  CS2R R20, SRZ ;  /* 0x0000000000147805 */ /* 0x000fe2000001ff00 */
[----:B------:R-:W-:Y:S05]  /*a330*/  @P6 BRA `(.L_x_2556) ;  /* 0x000000b000006947 */ /* 0x000fea0003800000 */
[C---:B-1-3--:R-:W-:Y:S01]  /*a340*/  IMAD.SHL.U32 R20, R224.reuse, 0x2, RZ ;  /* 0x00000002e0147824 */ /* 0x04afe200078e00ff */
[----:B------:R-:W-:Y:S01]  /*a350*/  SHF.L.U64.HI R12, R224, 0x1, R12 ;  /* 0x00000001e00c7819 */ /* 0x000fe2000001020c */
[----:B------:R-:W-:Y:S01]  /*a360*/  CS2R R24, SRZ ;  /* 0x0000000000187805 */ /* 0x000fe2000001ff00 */
[----:B------:R-:W-:Y:S02]  /*a370*/  CS2R R22, SRZ ;  /* 0x0000000000167805 */ /* 0x000fe4000001ff00 */
[----:B------:R-:W-:-:S05]  /*a380*/  IADD3 R50, P0, R15, R20, RZ ;  /* 0x000000140f327210 */ /* 0x000fca0007f1e0ff */
[--C-:B------:R-:W-:Y:S01]  /*a390*/  IMAD.X R51, R49, 0x1, R12.reuse, P0 ;  /* 0x0000000131337824 */ /* 0x100fe200000e060c */
[----:B------:R-:W-:Y:S02]  /*a3a0*/  IADD3 R60, P0, R13, R20, RZ ;  /* 0x000000140d3c7210 */ /* 0x000fe40007f1e0ff */
[----:B------:R-:W-:Y:S02]  /*a3b0*/  CS2R R20, SRZ ;  /* 0x0000000000147805 */ /* 0x000fe4000001ff00 */
[----:B------:R1:W5:Y:S01]  /*a3c0*/  @!P2 LD.E.128 R24, [R50.64] ;  /* 0x000000123218a980 */ /* 0x000362000c101d00 */
[----:B------:R-:W-:-:S05]  /*a3d0*/  IMAD.X R61, R14, 0x1, R12, P0 ;  /* 0x000000010e3d7824 */ /* 0x000fca00000e060c */
[----:B------:R1:W5:Y:S03]  /*a3e0*/  @!P2 LD.E.128 R20, [R60.64] ;  /* 0x000000123c14a980 */ /* 0x000366000c101d00 */
.L_x_2556:
[----:B-1-3--:R-:W-:Y:S05]  /*a3f0*/  BSYNC B0 ;  /* 0x0000000000007941 */ /* 0x00afea0003800000 */
.L_x_2555:
        /* <DEDUP_REMOVED lines=8> */
[----:B------:R-:W-:Y:S01]  /*a480*/  ISETP.GE.OR P0, PT, R18, R61, P2 ;  /* 0x0000003d1200720c */ /* 0x000fe20001706670 */
[----:B------:R-:W-:Y:S01]  /*a490*/  IMAD.MOV.U32 R8, RZ, RZ, R21 ;  /* 0x000000ffff087224 */ /* 0x000fe200078e0015 */
[----:B------:R-:W-:Y:S01]  /*a4a0*/  PRMT R60, R13, 0x5410, R14 ;  /* 0x000054100d3c7816 */ /* 0x000fe2000000000e */
[----:B------:R-:W-:Y:S01]  /*a4b0*/  IMAD.MOV.U32 R13, RZ, RZ, R25 ;  /* 0x000000ffff0d7224 */ /* 0x000fe200078e0019 */
[----:B------:R-:W-:-:S02]  /*a4c0*/  PRMT R51, R51, 0x5410, R12 ;  /* 0x0000541033337816 */ /* 0x000fc4000000000c */
[----:B------:R-:W-:Y:S02]  /*a4d0*/  MOV R12, R22 ;  /* 0x00000016000c7202 */ /* 0x000fe40000000f00 */
[----:B------:R-:W-:Y:S01]  /*a4e0*/  PRMT R51, R13, 0x7610, R51 ;  /* 0x000076100d337816 */ /* 0x000fe20000000033 */
[----:B------:R-:W-:Y:S01]  /*a4f0*/  IMAD.MOV.U32 R13, RZ, RZ, R23 ;  /* 0x000000ffff0d7224 */ /* 0x000fe200078e0017 */
[----:B------:R-:W-:Y:S02]  /*a500*/  PRMT R50, R50, 0x5410, R12 ;  /* 0x0000541032327816 */ /* 0x000fe4000000000c */
[----:B------:R-:W-:Y:S02]  /*a510*/  MOV R12, R20 ;  /* 0x00000014000c7202 */ /* 0x000fe40000000f00 */
[----:B------:R-:W-:Y:S02]  /*a520*/  PRMT R50, R13, 0x7610, R50 ;  /* 0x000076100d327816 */ /* 0x000fe40000000032 */
[----:B------:R-:W-:Y:S01]  /*a530*/  PRMT R49, R8, 0x5410, R12 ;  /* 0x0000541008317816 */ /* 0x000fe2000000000c */
[----:B------:R-:W-:Y:S05]  /*a540*/  @P0 BRA `(.L_x_2558) ;  /* 0x000005f000000947 */ /* 0x000fea0003800000 */
[----:B------:R-:W-:Y:S01]  /*a550*/  MOV R13, c[0x0][0x27c] ;  /* 0x00009f00000d7a02 */ /* 0x000fe20000000f00 */
[----:B------:R-:W-:Y:S01]  /*a560*/  HADD2.F32 R81, -RZ, R73.H0_H0 ;  /* 0x20000049ff517230 */ /* 0x000fe20000004100 */
[--C-:B------:R-:W-:Y:S01]  /*a570*/  SHF.R.U64 R52, R52, 0x10, R53.reuse ;  /* 0x0000001034347819 */ /* 0x100fe20000001235 */
[----:B------:R-:W-:Y:S01]  /*a580*/  HADD2.F32 R87, -RZ, R75.H0_H0 ;  /* 0x2000004bff577230 */ /* 0x000fe20000004100 */
[----:B------:R-:W-:Y:S01]  /*a590*/  LEA.HI R13, R13, R0, RZ, 0x1d ;  /* 0x000000000d0d7211 */ /* 0x000fe200078fe8ff */
[----:B------:R-:W-:Y:S01]  /*a5a0*/  HADD2.F32 R73, -RZ, R73.H1_H1 ;  /* 0x30000049ff497230 */ /* 0x000fe20000004100 */
[----:B------:R-:W-:Y:S01]  /*a5b0*/  SHF.R.U32.HI R77, RZ, 0x10, R53 ;  /* 0x00000010ff4d7819 */ /* 0x000fe20000011635 */
[----:B------:R-:W-:Y:S01]  /*a5c0*/  HADD2.F32 R88, -RZ, R75.H1_H1 ;  /* 0x3000004bff587230 */ /* 0x000fe20000004100 */
[----:B------:R-:W-:Y:S01]  /*a5d0*/  SHF.R.S32.HI R8, RZ, 0x1f, R13 ;  /* 0x0000001fff087819 */ /* 0x000fe2000001140d */
[----:B------:R-:W-:Y:S01]  /*a5e0*/  HADD2.F32 R52, -RZ, R52.H0_H0 ;  /* 0x20000034ff347230 */ /* 0x000fe20000004100 */
[----:B------:R-:W-:Y:S01]  /*a5f0*/  SHF.L.U32 R12, R13, 0x3, RZ ;  /* 0x000000030d0c7819 */ /* 0x000fe200000006ff */
[----:B------:R-:W-:Y:S01]  /*a600*/  HADD2.F32 R77, -RZ, R77.H0_H0 ;  /* 0x2000004dff4d7230 */ /* 0x000fe20000004100 */
[----:B------:R-:W-:-:S02]  /*a610*/  LEA.HI R8, R8, R13, RZ, 0x3 ;  /* 0x0000000d08087211 */ /* 0x000fc400078f18ff */
[----:B------:R-:W-:Y:S02]  /*a620*/  LOP3.LUT R12, R11, 0x38, R12, 0xf8, !PT ;  /* 0x000000380b0c7812 */ /* 0x000fe400078ef80c */
[----:B------:R-:W-:Y:S02]  /*a630*/  SHF.L.U32 R11, R8, 0xa, RZ ;  /* 0x0000000a080b7819 */ /* 0x000fe400000006ff */
[----:B------:R-:W-:Y:S02]  /*a640*/  LOP3.LUT R8, R12, R10, RZ, 0x3c, !PT ;  /* 0x0000000a0c087212 */ /* 0x000fe400078e3cff */
[----:B------:R-:W-:Y:S01]  /*a650*/  LOP3.LUT R10, R11, 0x7fffe000, RZ, 0xc0, !PT ;  /* 0x7fffe0000b0a7812 */ /* 0x000fe200078ec0ff */
[----:B------:R-:W1:Y:S01]  /*a660*/  LDS.128 R12, [R31+0x100] ;  /* 0x000100001f0c7984 */ /* 0x000e620000000c00 */
[----:B------:R-:W-:Y:S02]  /*a670*/  SHF.R.U64 R53, R58, 0x10, R59 ;  /* 0x000000103a357819 */ /* 0x000fe4000000123b */
[----:B------:R-:W-:-:S02]  /*a680*/  IADD3 R8, R8, R10, R9 ;  /* 0x0000000a08087210 */ /* 0x000fc40007ffe009 */
[----:B------:R-:W-:Y:S01]  /*a690*/  SHF.R.U32.HI R58, RZ, 0x10, R59 ;  /* 0x00000010ff3a7819 */ /* 0x000fe2000001163b */
[----:B------:R-:W-:Y:S01]  /*a6a0*/  HADD2.F32 R53, -RZ, R53.H0_H0 ;  /* 0x20000035ff357230 */ /* 0x000fe20000004100 */
[----:B------:R-:W-:Y:S02]  /*a6b0*/  SHF.L.U32 R72, R8, 0x1, RZ ;  /* 0x0000000108487819 */ /* 0x000fe400000006ff */
[--C-:B------:R-:W-:Y:S01]  /*a6c0*/  SHF.R.U64 R56, R56, 0x10, R57.reuse ;  /* 0x0000001038387819 */ /* 0x100fe20000001239 */
[----:B------:R-:W-:Y:S01]  /*a6d0*/  HADD2.F32 R58, -RZ, R58.H0_H0 ;  /* 0x2000003aff3a7230 */ /* 0x000fe20000004100 */
[----:B------:R-:W-:Y:S01]  /*a6e0*/  SHF.R.U32.HI R57, RZ, 0x10, R57 ;  /* 0x00000010ff397819 */ /* 0x000fe20000011639 */
[----:B------:R-:W2:Y:S01]  /*a6f0*/  LDS.128 R8, [R72+0x100] ;  /* 0x0001000048087984 */ /* 0x000ea20000000c00 */
[--C-:B------:R-:W-:Y:S01]  /*a700*/  SHF.R.U64 R54, R54, 0x10, R55.reuse ;  /* 0x0000001036367819 */ /* 0x100fe20000001237 */
[----:B------:R-:W-:Y:S01]  /*a710*/  HADD2.F32 R56, -RZ, R56.H0_H0 ;  /* 0x20000038ff387230 */ /* 0x000fe20000004100 */
[----:B------:R-:W-:-:S03]  /*a720*/  SHF.R.U32.HI R55, RZ, 0x10, R55 ;  /* 0x00000010ff377819 */ /* 0x000fc60000011637 */
[----:B------:R-:W-:Y:S02]  /*a730*/  HADD2.F32 R54, -RZ, R54.H0_H0 ;  /* 0x20000036ff367230 */ /* 0x000fe40000004100 */
[----:B------:R-:W-:Y:S02]  /*a740*/  HADD2.F32 R91, -RZ, R55.H0_H0 ;  /* 0x20000037ff5b7230 */ /* 0x000fe40000004100 */
[--C-:B-1----:R-:W-:Y:S02]  /*a750*/  HADD2.F32 R59, -RZ, R13.reuse.H0_H0 ;  /* 0x2000000dff3b7230 */ /* 0x102fe40000004100 */
[----:B------:R-:W-:Y:S02]  /*a760*/  HADD2.F32 R13, -RZ, R13.H1_H1 ;  /* 0x3000000dff0d7230 */ /* 0x000fe40000004100 */
[--C-:B------:R-:W-:Y:S01]  /*a770*/  HADD2.F32 R78, -RZ, R12.reuse.H0_H0 ;  /* 0x2000000cff4e7230 */ /* 0x100fe20000004100 */
[----:B------:R-:W-:Y:S01]  /*a780*/  FMUL.FTZ R86, R59, R81 ;  /* 0x000000513b567220 */ /* 0x000fe20000410000 */
[----:B------:R-:W-:-:S02]  /*a790*/  HADD2.F32 R79, -RZ, R12.H1_H1 ;  /* 0x3000000cff4f7230 */ /* 0x000fc40000004100 */
[--C-:B------:R-:W-:Y:S01]  /*a7a0*/  HADD2.F32 R12, -RZ, R14.reuse.H0_H0 ;  /* 0x2000000eff0c7230 */ /* 0x100fe20000004100 */
[----:B------:R-:W-:Y:S01]  /*a7b0*/  FMUL.FTZ R75, R78, R73 ;  /* 0x000000494e4b7220 */ /* 0x000fe20000410000 */
[----:B------:R-:W-:Y:S02]  /*a7c0*/  HADD2.F32 R80, -RZ, R14.H1_H1 ;  /* 0x3000000eff507230 */ /* 0x000fe40000004100 */
[--C-:B--2---:R-:W-:Y:S02]  /*a7d0*/  HADD2.F32 R82, -RZ, R9.reuse.H0_H0 ;  /* 0x20000009ff527230 */ /* 0x104fe40000004100 */
[----:B------:R-:W-:Y:S02]  /*a7e0*/  HADD2.F32 R9, -RZ, R9.H1_H1 ;  /* 0x30000009ff097230 */ /* 0x000fe40000004100 */
[--C-:B------:R-:W-:Y:S01]  /*a7f0*/  HADD2.F32 R83, -RZ, R8.reuse.H0_H0 ;  /* 0x20000008ff537230 */ /* 0x100fe20000004100 */
[C---:B------:R-:W-:Y:S01]  /*a800*/  FMUL.FTZ R81, R82.reuse, R81 ;  /* 0x0000005152517220 */ /* 0x040fe20000410000 */
[----:B------:R-:W-:Y:S01]  /*a810*/  HADD2.F32 R84, -RZ, R8.H1_H1 ;  /* 0x30000008ff547230 */ /* 0x000fe20000004100 */
[----:B------:R-:W-:Y:S01]  /*a820*/  FFMA.FTZ R86, R82, R87, R86 ;  /* 0x0000005752567223 */ /* 0x000fe20000010056 */
[----:B------:R-:W-:Y:S01]  /*a830*/  HADD2.F32 R82, -RZ, R57.H0_H0 ;  /* 0x20000039ff527230 */ /* 0x000fe20000004100 */
[-C--:B------:R-:W-:Y:S01]  /*a840*/  FMUL.FTZ R57, R13, R77.reuse ;  /* 0x0000004d0d397220 */ /* 0x080fe20000410000 */
[--C-:B------:R-:W-:Y:S01]  /*a850*/  HADD2.F32 R14, -RZ, R15.reuse.H0_H0 ;  /* 0x2000000fff0e7230 */ /* 0x100fe20000004100 */
[C---:B------:R-:W-:Y:S01]  /*a860*/  FMUL.FTZ R77, R9.reuse, R77 ;  /* 0x0000004d094d7220 */ /* 0x040fe20000410000 */
[----:B------:R-:W-:Y:S01]  /*a870*/  HADD2.F32 R8, -RZ, R10.H0_H0 ;  /* 0x2000000aff087230 */ /* 0x000fe20000004100 */
[----:B------:R-:W-:Y:S01]  /*a880*/  FFMA.FTZ R9, R9, R82, R57 ;  /* 0x0000005209097223 */ /* 0x000fe20000010039 */
[----:B------:R-:W-:Y:S01]  /*a890*/  HADD2.F32 R57, -RZ, R74.H1_H1 ;  /* 0x3000004aff397230 */ /* 0x000fe20000004100 */
[C---:B------:R-:W-:Y:S01]  /*a8a0*/  FMUL.FTZ R73, R83.reuse, R73 ;  /* 0x0000004953497220 */ /* 0x040fe20000410000 */
[----:B------:R-:W-:Y:S01]  /*a8b0*/  HADD2.F32 R15, -RZ, R15.H1_H1 ;  /* 0x3000000fff0f7230 */ /* 0x000fe20000004100 */
[----:B------:R-:W-:Y:S01]  /*a8c0*/  FFMA.FTZ R75, R83, R88, R75 ;  /* 0x00000058534b7223 */ /* 0x000fe2000001004b */
[----:B------:R-:W-:Y:S01]  /*a8d0*/  HADD2.F32 R83, -RZ, R76.H1_H1 ;  /* 0x3000004cff537230 */ /* 0x000fe20000004100 */
[-C--:B------:R-:W-:Y:S01]  /*a8e0*/  FMUL.FTZ R90, R12, R57.reuse ;  /* 0x000000390c5a7220 */ /* 0x080fe20000410000 */
[----:B------:R-:W-:Y:S01]  /*a8f0*/  HADD2.F32 R74, -RZ, R74.H0_H0 ;  /* 0x2000004aff4a7230 */ /* 0x000fe20000004100 */
[C---:B------:R-:W-:Y:S01]  /*a900*/  FMUL.FTZ R57, R8.reuse, R57 ;  /* 0x0000003908397220 */ /* 0x040fe20000410000 */
[----:B------:R-:W-:Y:S01]  /*a910*/  HADD2.F32 R85, -RZ, R10.H1_H1 ;  /* 0x3000000aff557230 */ /* 0x000fe20000004100 */
[----:B------:R-:W-:Y:S01]  /*a920*/  FFMA.FTZ R55, R8, R83, R90 ;  /* 0x0000005308377223 */ /* 0x000fe2000001005a */
[--C-:B------:R-:W-:Y:S01]  /*a930*/  HADD2.F32 R10, -RZ, R11.reuse.H0_H0 ;  /* 0x2000000bff0a7230 */ /* 0x100fe20000004100 */
[-C--:B------:R-:W-:Y:S01]  /*a940*/  FMUL.FTZ R89, R14, R74.reuse ;  /* 0x0000004a0e597220 */ /* 0x080fe20000410000 */
[----:B------:R-:W-:Y:S01]  /*a950*/  HADD2.F32 R11, -RZ, R11.H1_H1 ;  /* 0x3000000bff0b7230 */ /* 0x000fe20000004100 */
[-C--:B------:R-:W-:Y:S01]  /*a960*/  FMUL.FTZ R8, R15, R91.reuse ;  /* 0x0000005b0f087220 */ /* 0x080fe20000410000 */
[----:B------:R-:W-:Y:S01]  /*a970*/  HADD2.F32 R76, -RZ, R76.H0_H0 ;  /* 0x2000004cff4c7230 */ /* 0x000fe20000004100 */
[----:B------:R-:W-:Y:S01]  /*a980*/  FMUL.FTZ R74, R10, R74 ;  /* 0x0000004a0a4a7220 */ /* 0x000fe20000410000 */
[----:B------:R-:W-:Y:S01]  /*a990*/  F2FP.PACK_AB R9, R9, R86 ;  /* 0x000000560909723e */ /* 0x000fe200000000ff */
[----:B------:R-:W-:-:S02]  /*a9a0*/  FMUL.FTZ R91, R11, R91 ;  /* 0x0000005b0b5b7220 */ /* 0x000fc40000410000 */
[----:B------:R-:W-:Y:S02]  /*a9b0*/  FFMA.FTZ R89, R10, R76, R89 ;  /* 0x0000004c0a597223 */ /* 0x000fe40000010059 */
[----:B------:R-:W-:Y:S02]  /*a9c0*/  FFMA.FTZ R11, R11, R58, R8 ;  /* 0x0000003a0b0b7223 */ /* 0x000fe40000010008 */
[----:B------:R-:W-:Y:S02]  /*a9d0*/  FMUL.FTZ R8, R79, R52 ;  /* 0x000000344f087220 */ /* 0x000fe40000410000 */
[----:B------:R-:W-:Y:S01]  /*a9e0*/  FMUL.FTZ R10, R80, R54 ;  /* 0x00000036500a7220 */ /* 0x000fe20000410000 */
[----:B------:R-:W-:Y:S01]  /*a9f0*/  F2FP.PACK_AB R11, R11, R89 ;  /* 0x000000590b0b723e */ /* 0x000fe200000000ff */
[----:B------:R-:W-:Y:S02]  /*aa00*/  FMUL.FTZ R52, R84, R52 ;  /* 0x0000003454347220 */ /* 0x000fe40000410000 */
[----:B------:R-:W-:-:S02]  /*aa10*/  FMUL.FTZ R54, R85, R54 ;  /* 0x0000003655367220 */ /* 0x000fc40000410000 */
[----:B------:R-:W-:Y:S02]  /*aa20*/  FFMA.FTZ R57, R12, R83, -R57 ;  /* 0x000000530c397223 */ /* 0x000fe40000010839 */
[----:B------:R-:W-:Y:S02]  /*aa30*/  FFMA.FTZ R74, R14, R76, -R74 ;  /* 0x0000004c0e4a7223 */ /* 0x000fe4000001084a */
        /* <DEDUP_REMOVED lines=8> */
[----:B------:R-:W-:Y:S01]  /*aac0*/  FFMA.FTZ R8, R84, R56, R8 ;  /* 0x0000003854087223 */ /* 0x000fe20000010008 */
[----:B------:R-:W-:Y:S01]  /*aad0*/  F2FP.PACK_AB R12, R12, R73 ;  /* 0x000000490c0c723e */ /* 0x000fe200000000ff */
[----:B------:R-:W-:Y:S01]  /*aae0*/  FFMA.FTZ R10, R85, R53, R10 ;  /* 0x00000035550a7223 */ /* 0x000fe2000001000a */
[----:B------:R-:W-:Y:S02]  /*aaf0*/  F2FP.PACK_AB R14, R14, R57 ;  /* 0x000000390e0e723e */ /* 0x000fe400000000ff */
[----:B------:R-:W-:Y:S02]  /*ab00*/  F2FP.PACK_AB R8, R8, R75 ;  /* 0x0000004b0808723e */ /* 0x000fe400000000ff */
[----:B------:R-:W-:Y:S01]  /*ab10*/  F2FP.PACK_AB R10, R10, R55 ;  /* 0x000000370a0a723e */ /* 0x000fe200000000ff */
[----:B------:R1:W-:Y:S04]  /*ab20*/  STS.128 [R31+0x100], R12 ;  /* 0x0001000c1f007388 */ /* 0x0003e80000000c00 */
[----:B------:R1:W-:Y:S02]  /*ab30*/  STS.128 [R72+0x100], R8 ;  /* 0x0001000848007388 */ /* 0x0003e40000000c00 */
.L_x_2558:
[----:B------:R-:W-:Y:S05]  /*ab40*/  BSYNC B0 ;  /* 0x0000000000007941 */ /* 0x000fea0003800000 */
.L_x_2557:
[----:B-1----:R-:W-:Y:S01]  /*ab50*/  IADD3 R9, R18, 0x20, RZ ;  /* 0x0000002012097810 */ /* 0x002fe20007ffe0ff */
[----:B------:R-:W-:Y:S03]  /*ab60*/  BSSY B0, `(.L_x_2559) ;  /* 0x000006c000007945 */ /* 0x000fe60003800000 */
[----:B------:R-:W-:-:S13]  /*ab70*/  ISETP.GE.OR P0, PT, R9, R61, P2 ;  /* 0x0000003d0900720c */ /* 0x000fda0001706670 */
[----:B------:R-:W-:Y:S05]  /*ab80*/  @P0 BRA `(.L_x_2560) ;  /* 0x0000069000000947 */ /* 0x000fea0003800000 */
[----:B------:R-:W-:Y:S01]  /*ab90*/  MOV R11, c[0x0][0x27c] ;  /* 0x00009f00000b7a02 */ /* 0x000fe20000000f00 */
[----:B------:R-:W-:Y:S01]  /*aba0*/  HADD2.F32 R57, -RZ, R66.H0_H0 ;  /* 0x20000042ff397230 */ /* 0x000fe20000004100 */
[----:B------:R-:W-:Y:S01]  /*abb0*/  SHF.R.S32.HI R8, RZ, 0x1f, R9 ;  /* 0x0000001fff087819 */ /* 0x000fe20000011409 */
[----:B------:R-:W-:Y:S01]  /*abc0*/  HADD2.F32 R75, -RZ, R69.H0_H0 ;  /* 0x20000045ff4b7230 */ /* 0x000fe20000004100 */
[----:B------:R-:W-:Y:S01]  /*abd0*/  LEA.HI R11, R11, R0, RZ, 0x1d ;  /* 0x000000000b0b7211 */ /* 0x000fe200078fe8ff */
[----:B------:R-:W-:Y:S01]  /*abe0*/  HADD2.F32 R76, -RZ, R67.H0_H0 ;  /* 0x20000043ff4c7230 */ /* 0x000fe20000004100 */
[----:B------:R-:W-:Y:S01]  /*abf0*/  SHF.L.U32 R13, R9, 0x6, RZ ;  /* 0x00000006090d7819 */ /* 0x000fe200000006ff */
[----:B------:R-:W-:Y:S01]  /*ac00*/  HADD2.F32 R78, -RZ, R70.H0_H0 ;  /* 0x20000046ff4e7230 */ /* 0x000fe20000004100 */
[----:B------:R-:W-:Y:S01]  /*ac10*/  LEA.HI R8, R8, R9, RZ, 0x3 ;  /* 0x0000000908087211 */ /* 0x000fe200078f18ff */
[----:B------:R-:W-:Y:S01]  /*ac20*/  HADD2.F32 R66, -RZ, R66.H1_H1 ;  /* 0x30000042ff427230 */ /* 0x000fe20000004100 */
[----:B------:R-:W-:Y:S01]  /*ac30*/  SHF.R.S32.HI R9, RZ, 0x1f, R11 ;  /* 0x0000001fff097819 */ /* 0x000fe2000001140b */
[----:B------:R-:W-:Y:S01]  /*ac40*/  HADD2.F32 R69, -RZ, R69.H1_H1 ;  /* 0x30000045ff457230 */ /* 0x000fe20000004100 */
[----:B------:R-:W-:Y:S01]  /*ac50*/  LOP3.LUT R13, R13, 0x1c0, RZ, 0xc0, !PT ;  /* 0x000001c00d0d7812 */ /* 0x000fe200078ec0ff */
[----:B------:R-:W-:Y:S01]  /*ac60*/  IMAD.SHL.U32 R8, R8, 0x40, RZ ;  /* 0x0000004008087824 */ /* 0x000fe200078e00ff */
[----:B------:R-:W-:Y:S01]  /*ac70*/  LEA.HI R9, R9, R11, RZ, 0x3 ;  /* 0x0000000b09097211 */ /* 0x000fe200078f18ff */
[----:B------:R-:W-:Y:S01]  /*ac80*/  HADD2.F32 R67, -RZ, R67.H1_H1 ;  /* 0x30000043ff437230 */ /* 0x000fe20000004100 */
[----:B------:R-:W-:Y:S01]  /*ac90*/  SHF.L.U32 R10, R11, 0x3, RZ ;  /* 0x000000030b0a7819 */ /* 0x000fe200000006ff */
[----:B------:R-:W-:Y:S01]  /*aca0*/  HADD2.F32 R70, -RZ, R70.H1_H1 ;  /* 0x30000046ff467230 */ /* 0x000fe20000004100 */
[----:B------:R-:W-:Y:S01]  /*acb0*/  LOP3.LUT R14, R13, 0x38, R224, 0xf8, !PT ;  /* 0x000000380d0e7812 */ /* 0x000fe200078ef8e0 */
[----:B------:R-:W-:Y:S01]  /*acc0*/  IMAD.SHL.U32 R9, R9, 0x400, RZ ;  /* 0x0000040009097824 */ /* 0x000fe200078e00ff */
[----:B------:R-:W-:-:S02]  /*acd0*/  SHF.R.U32.HI R12, RZ, 0x3, R13 ;  /* 0x00000003ff0c7819 */ /* 0x000fc4000001160d */
[----:B------:R-:W-:Y:S02]  /*ace0*/  LOP3.LUT R8, R8, 0xfffffe00, RZ, 0xc0, !PT ;  /* 0xfffffe0008087812 */ /* 0x000fe400078ec0ff */
[----:B------:R-:W-:Y:S02]  /*acf0*/  LOP3.LUT R10, R13, 0x38, R10, 0xf8, !PT ;  /* 0x000000380d0a7812 */ /* 0x000fe400078ef80a */
[----:B------:R-:W-:Y:S02]  /*ad00*/  LOP3.LUT R14, R8, R14, R12, 0xf6, !PT ;  /* 0x0000000e080e7212 */ /* 0x000fe400078ef60c */
[----:B------:R-:W-:Y:S02]  /*ad10*/  LOP3.LUT R10, R10, R12, RZ, 0x3c, !PT ;  /* 0x0000000c0a0a7212 */ /* 0x000fe400078e3cff */
[----:B------:R-:W-:Y:S02]  /*ad20*/  LOP3.LUT R9, R9, 0x7fffe000, RZ, 0xc0, !PT ;  /* 0x7fffe00009097812 */ /* 0x000fe400078ec0ff */
[----:B------:R-:W-:-:S02]  /*ad30*/  SHF.L.U32 R52, R14, 0x1, RZ ;  /* 0x000000010e347819 */ /* 0x000fc400000006ff */
[----:B------:R-:W-:Y:S02]  /*ad40*/  IADD3 R31, R10, R9, R8 ;  /* 0x000000090a1f7210 */ /* 0x000fe40007ffe008 */
[--C-:B------:R-:W-:Y:S01]  /*ad50*/  SHF.R.U64 R40, R40, 0x10, R41.reuse ;  /* 0x0000001028287819 */ /* 0x100fe20000001229 */
[----:B------:R-:W1:Y:S01]  /*ad60*/  LDS.128 R12, [R52+0x100] ;  /* 0x00010000340c7984 */ /* 0x000e620000000c00 */
[----:B------:R-:W-:Y:S02]  /*ad70*/  SHF.L.U32 R31, R31, 0x1, RZ ;  /* 0x000000011f1f7819 */ /* 0x000fe400000006ff */
        /* <DEDUP_REMOVED lines=9> */
[--C-:B------:R-:W-:Y:S01]  /*ae10*/  SHF.R.U64 R42, R42, 0x10, R43.reuse ;  /* 0x000000102a2a7819 */ /* 0x100fe2000000122b */
[----:B------:R-:W-:Y:S01]  /*ae20*/  HADD2.F32 R44, -RZ, R44.H0_H0 ;  /* 0x2000002cff2c7230 */ /* 0x000fe20000004100 */
[----:B------:R-:W-:-:S03]  /*ae30*/  SHF.R.U32.HI R43, RZ, 0x10, R43 ;  /* 0x00000010ff2b7819 */ /* 0x000fc6000001162b */
[----:B------:R-:W-:Y:S02]  /*ae40*/  HADD2.F32 R42, -RZ, R42.H0_H0 ;  /* 0x2000002aff2a7230 */ /* 0x000fe40000004100 */
[----:B------:R-:W-:Y:S02]  /*ae50*/  HADD2.F32 R43, -RZ, R43.H0_H0 ;  /* 0x2000002bff2b7230 */ /* 0x000fe40000004100 */
[--C-:B-1----:R-:W-:Y:S02]  /*ae60*/  HADD2.F32 R47, -RZ, R13.reuse.H0_H0 ;  /* 0x2000000dff2f7230 */ /* 0x102fe40000004100 */
[----:B------:R-:W-:Y:S02]  /*ae70*/  HADD2.F32 R54, -RZ, R13.H1_H1 ;  /* 0x3000000dff367230 */ /* 0x000fe40000004100 */
[----:B------:R-:W-:Y:S01]  /*ae80*/  HADD2.F32 R13, -RZ, R15.H0_H0 ;  /* 0x2000000fff0d7230 */ /* 0x000fe20000004100 */
[----:B------:R-:W-:Y:S01]  /*ae90*/  FMUL.FTZ R74, R47, R57 ;  /* 0x000000392f4a7220 */ /* 0x000fe20000410000 */
[----:B--2---:R-:W-:-:S02]  /*aea0*/  HADD2.F32 R58, -RZ, R9.H0_H0 ;  /* 0x20000009ff3a7230 */ /* 0x004fc40000004100 */
[----:B------:R-:W-:Y:S01]  /*aeb0*/  HADD2.F32 R59, -RZ, R9.H1_H1 ;  /* 0x30000009ff3b7230 */ /* 0x000fe20000004100 */
[----:B------:R-:W-:Y:S01]  /*aec0*/  FMUL.FTZ R77, R13, R76 ;  /* 0x0000004c0d4d7220 */ /* 0x000fe20000410000 */
[----:B------:R-:W-:Y:S01]  /*aed0*/  HADD2.F32 R9, -RZ, R11.H0_H0 ;  /* 0x2000000bff097230 */ /* 0x000fe20000004100 */
[C---:B------:R-:W-:Y:S01]  /*aee0*/  FMUL.FTZ R57, R58.reuse, R57 ;  /* 0x000000393a397220 */ /* 0x040fe20000410000 */
[----:B------:R-:W-:Y:S01]  /*aef0*/  HADD2.F32 R15, -RZ, R15.H1_H1 ;  /* 0x3000000fff0f7230 */ /* 0x000fe20000004100 */
[----:B------:R-:W-:Y:S01]  /*af00*/  FFMA.FTZ R74, R58, R75, R74 ;  /* 0x0000004b3a4a7223 */ /* 0x000fe2000001004a */
[----:B------:R-:W-:Y:S01]  /*af10*/  HADD2.F32 R58, -RZ, R45.H0_H0 ;  /* 0x2000002dff3a7230 */ /* 0x000fe20000004100 */
[-C--:B------:R-:W-:Y:S01]  /*af20*/  FMUL.FTZ R45, R54, R53.reuse ;  /* 0x00000035362d7220 */ /* 0x080fe20000410000 */
[--C-:B------:R-:W-:Y:S01]  /*af30*/  HADD2.F32 R55, -RZ, R12.reuse.H0_H0 ;  /* 0x2000000cff377230 */ /* 0x100fe20000004100 */
[C---:B------:R-:W-:Y:S01]  /*af40*/  FMUL.FTZ R53, R59.reuse, R53 ;  /* 0x000000353b357220 */ /* 0x040fe20000410000 */
[----:B------:R-:W-:Y:S01]  /*af50*/  HADD2.F32 R11, -RZ, R11.H1_H1 ;  /* 0x3000000bff0b7230 */ /* 0x000fe20000004100 */
[----:B------:R-:W-:Y:S01]  /*af60*/  FFMA.FTZ R45, R59, R58, R45 ;  /* 0x0000003a3b2d7223 */ /* 0x000fe2000001002d */
[----:B------:R-:W-:Y:S01]  /*af70*/  HADD2.F32 R56, -RZ, R12.H1_H1 ;  /* 0x3000000cff387230 */ /* 0x000fe20000004100 */
        /* <DEDUP_REMOVED lines=8> */
[C---:B------:R-:W-:Y:S01]  /*b000*/  FMUL.FTZ R43, R11.reuse, R43 ;  /* 0x0000002b0b2b7220 */ /* 0x040fe20000410000 */
[----:B------:R-:W-:Y:S01]  /*b010*/  HADD2.F32 R14, -RZ, R14.H1_H1 ;  /* 0x3000000eff0e7230 */ /* 0x000fe20000004100 */
[----:B------:R-:W-:Y:S01]  /*b020*/  FFMA.FTZ R11, R11, R46, R9 ;  /* 0x0000002e0b0b7223 */ /* 0x000fe20000010009 */
[----:B------:R-:W-:Y:S01]  /*b030*/  HADD2.F32 R10, -RZ, R10.H1_H1 ;  /* 0x3000000aff0a7230 */ /* 0x000fe20000004100 */
[----:B------:R-:W-:-:S02]  /*b040*/  FMUL.FTZ R66, R72, R66 ;  /* 0x0000004248427220 */ /* 0x000fc40000410000 */
[----:B------:R-:W-:Y:S01]  /*b050*/  FFMA.FTZ R59, R72, R69, R59 ;  /* 0x00000045483b7223 */ /* 0x000fe2000001003b */
[----:B------:R-:W-:Y:S01]  /*b060*/  HADD2.F32 R72, -RZ, R40.H0_H0 ;  /* 0x20000028ff487230 */ /* 0x000fe20000004100 */
[----:B------:R-:W-:Y:S01]  /*b070*/  FMUL.FTZ R9, R12, R67 ;  /* 0x000000430c097220 */ /* 0x000fe20000410000 */
[----:B------:R-:W-:Y:S01]  /*b080*/  F2FP.PACK_AB R11, R11, R77 ;  /* 0x0000004d0b0b723e */ /* 0x000fe200000000ff */
[C---:B------:R-:W-:Y:S02]  /*b090*/  FMUL.FTZ R67, R8.reuse, R67 ;  /* 0x0000004308437220 */ /* 0x040fe40000410000 */
[----:B------:R-:W-:Y:S02]  /*b0a0*/  FFMA.FTZ R40, R8, R70, R9 ;  /* 0x0000004608287223 */ /* 0x000fe40000010009 */
[----:B------:R-:W-:Y:S02]  /*b0b0*/  FMUL.FTZ R8, R56, R72 ;  /* 0x0000004838087220 */ /* 0x000fe40000410000 */
[----:B------:R-:W-:-:S02]  /*b0c0*/  FMUL.FTZ R9, R14, R42 ;  /* 0x0000002a0e097220 */ /* 0x000fc40000410000 */
[----:B------:R-:W-:Y:S02]  /*b0d0*/  FMUL.FTZ R72, R73, R72 ;  /* 0x0000004849487220 */ /* 0x000fe40000410000 */
[----:B------:R-:W-:Y:S02]  /*b0e0*/  FMUL.FTZ R42, R10, R42 ;  /* 0x0000002a0a2a7220 */ /* 0x000fe40000410000 */
[----:B------:R-:W-:Y:S02]  /*b0f0*/  FFMA.FTZ R67, R12, R70, -R67 ;  /* 0x000000460c437223 */ /* 0x000fe40000010843 */
        /* <DEDUP_REMOVED lines=8> */
[-C--:B------:R-:W-:Y:S02]  /*b180*/  FFMA.FTZ R14, R14, R41.reuse, -R42 ;  /* 0x000000290e0e7223 */ /* 0x080fe4000001082a */
[----:B------:R-:W-:Y:S01]  /*b190*/  FFMA.FTZ R8, R73, R44, R8 ;  /* 0x0000002c49087223 */ /* 0x000fe20000010008 */
[----:B------:R-:W-:Y:S01]  /*b1a0*/  F2FP.PACK_AB R12, R12, R66 ;  /* 0x000000420c0c723e */ /* 0x000fe200000000ff */
[----:B------:R-:W-:Y:S01]  /*b1b0*/  FFMA.FTZ R10, R10, R41, R9 ;  /* 0x000000290a0a7223 */ /* 0x000fe20000010009 */
[----:B------:R-:W-:-:S02]  /*b1c0*/  F2FP.PACK_AB R14, R14, R67 ;  /* 0x000000430e0e723e */ /* 0x000fc400000000ff */
[----:B------:R-:W-:Y:S02]  /*b1d0*/  F2FP.PACK_AB R9, R45, R74 ;  /* 0x0000004a2d09723e */ /* 0x000fe400000000ff */
[----:B------:R-:W-:Y:S01]  /*b1e0*/  F2FP.PACK_AB R8, R8, R59 ;  /* 0x0000003b0808723e */ /* 0x000fe200000000ff */
[----:B------:R1:W-:Y:S01]  /*b1f0*/  STS.128 [R52+0x100], R12 ;  /* 0x0001000c34007388 */ /* 0x0003e20000000c00 */
[----:B------:R-:W-:-:S05]  /*b200*/  F2FP.PACK_AB R10, R10, R40 ;  /* 0x000000280a0a723e */ /* 0x000fca00000000ff */
[----:B------:R1:W-:Y:S02]  /*b210*/  STS.128 [R31+0x100], R8 ;  /* 0x000100081f007388 */ /* 0x0003e40000000c00 */
.L_x_2560:
[----:B------:R-:W-:Y:S05]  /*b220*/  BSYNC B0 ;  /* 0x0000000000007941 */ /* 0x000fea0003800000 */
.L_x_2559:
        /* <DEDUP_REMOVED lines=109> */
.L_x_2562:
[----:B------:R-:W-:Y:S05]  /*b900*/  BSYNC B0 ;  /* 0x0000000000007941 */ /* 0x000fea0003800000 */
.L_x_2561:
[----:B-1----:R-:W-:-:S04]  /*b910*/  IADD3 R8, R18, 0x60, RZ ;  /* 0x0000006012087810 */ /* 0x002fc80007ffe0ff */
        /* <DEDUP_REMOVED lines=69> */
[----:B------:R-:W-:Y:S01]  /*bd70*/  FMUL.FTZ R9, R15, R23 ;  /* 0x000000170f097220 */ /* 0x000fe20000410000 */
        /* <DEDUP_REMOVED lines=10> */
[-C--:B------:R-:W-:Y:S01]  /*be20*/  FMUL.FTZ R9, R12, R50.reuse ;  /* 0x000000320c097220 */ /* 0x080fe20000410000 */
        /* <DEDUP_REMOVED lines=26> */
.L_x_2550:
[----:B------:R-:W-:Y:S05]  /*bfd0*/  BSYNC B2 ;  /* 0x0000000000027941 */ /* 0x000fea0003800000 */
.L_x_2528:
[----:B-1----:R-:W-:Y:S01]  /*bfe0*/  IMAD R8, R29, c[0x0][0x208], RZ ;  /* 0x000082001d087a24 */ /* 0x002fe200078e02ff */
[----:B------:R-:W-:Y:S01]  /*bff0*/  BAR.SYNC.DEFER_BLOCKING 0x0 ;  /* 0x0000000000007b1d */ /* 0x000fe20000010000 */
[----:B------:R-:W-:Y:S01]  /*c000*/  IMAD.WIDE.U32 R12, R228, c[0x0][0x208], RZ ;  /* 0x00008200e40c7a25 */ /* 0x000fe200078e00ff */
[----:B------:R-:W-:Y:S02]  /*c010*/  SHF.R.S32.HI R229, RZ, 0x1f, R223 ;  /* 0x0000001fffe57819 */ /* 0x000fe400000114df */
[----:B------:R-:W-:Y:S01]  /*c020*/  ISETP.GE.AND P1, PT, R224, c[0x0][0x1d4], PT ;  /* 0x00007500e0007a0c */ /* 0x000fe20003f26270 */
[----:B------:R-:W-:Y:S01]  /*c030*/  IMAD R8, R228, c[0x0][0x20c], R8 ;  /* 0x00008300e4087a24 */ /* 0x000fe200078e0208 */
[----:B------:R-:W-:Y:S01]  /*c040*/  LEA.HI R229, R229, R223, RZ, 0x3 ;  /* 0x000000dfe5e57211 */ /* 0x000fe200078f18ff */
[----:B------:R-:W-:Y:S01]  /*c050*/  IMAD R10, R19, c[0x0][0x218], RZ ;  /* 0x00008600130a7a24 */ /* 0x000fe200078e02ff */
[----:B------:R-:W-:Y:S01]  /*c060*/  LEA.HI R19, R7, R71, RZ, 0x5 ;  /* 0x0000004707137211 */ /* 0x000fe200078f28ff */
[----:B------:R-:W-:Y:S01]  /*c070*/  IMAD.IADD R13, R13, 0x1, R8 ;  /* 0x000000010d0d7824 */ /* 0x000fe200078e0208 */
[----:B------:R-:W-:Y:S01]  /*c080*/  LOP3.LUT R229, R229, 0xfffffff8, RZ, 0xc0, !PT ;  /* 0xfffffff8e5e57812 */ /* 0x000fe200078ec0ff */
[C---:B------:R-:W-:Y:S01]  /*c090*/  IMAD R10, R227.reuse, c[0x0][0x21c], R10 ;  /* 0x00008700e30a7a24 */ /* 0x040fe200078e020a */
[----:B------:R-:W-:Y:S01]  /*c0a0*/  SHF.R.S32.HI R247, RZ, 0x1f, R224 ;  /* 0x0000001ffff77819 */ /* 0x000fe200000114e0 */
[----:B------:R-:W-:Y:S01]  /*c0b0*/  IMAD.WIDE.U32 R12, R227, c[0x0][0x218], R12 ;  /* 0x00008600e30c7a25 */ /* 0x000fe200078e000c */
[----:B------:R-:W-:-:S03]  /*c0c0*/  SHF.R.S32.HI R231, RZ, 0x1f, R229 ;  /* 0x0000001fffe77819 */ /* 0x000fc600000114e5 */
[----:B------:R-:W-:Y:S01]  /*c0d0*/  IMAD.SHL.U32 R9, R0, 0x40, RZ ;  /* 0x0000004000097824 */ /* 0x000fe200078e00ff */
[----:B------:R-:W-:Y:S01]  /*c0e0*/  IADD3 R8, P0, R232, R12, RZ ;  /* 0x0000000ce8087210 */ /* 0x000fe20007f1e0ff */
[----:B------:R-:W-:Y:S01]  /*c0f0*/  IMAD.SHL.U32 R210, R18, 0x8, RZ ;  /* 0x0000000812d27824 */ /* 0x000fe200078e00ff */
[----:B------:R-:W-:Y:S01]  /*c100*/  SHF.R.S32.HI R18, RZ, 0x5, R19 ;  /* 0x00000005ff127819 */ /* 0x000fe20000011413 */
[----:B------:R-:W-:Y:S01]  /*c110*/  IMAD.WIDE R20, R229, 0x2, RZ ;  /* 0x00000002e5147825 */ /* 0x000fe200078e02ff */
[----:B------:R-:W-:Y:S02]  /*c120*/  IADD3.X R10, R219, R13, R10, P0, !PT ;  /* 0x0000000ddb0a7210 */ /* 0x000fe400007fe40a */
[----:B------:R-:W-:Y:S01]  /*c130*/  LEA R88, P0, R8, c[0x0][0x1f8], 0x1 ;  /* 0x00007e0008587a11 */ /* 0x000fe200078008ff */
[----:B------:R-:W-:Y:S01]  /*c140*/  IMAD R172, R18, 0x400, R4 ;  /* 0x0000040012ac7824 */ /* 0x000fe200078e0204 */
[----:B------:R-:W-:Y:S01]  /*c150*/  LOP3.LUT R9, R9, 0x1c0, RZ, 0xc0, !PT ;  /* 0x000001c009097812 */ /* 0x000fe200078ec0ff */
[----:B------:R-:W-:Y:S01]  /*c160*/  IMAD.WIDE R12, R224, 0x2, RZ ;  /* 0x00000002e00c7825 */ /* 0x000fe200078e02ff */
[----:B------:R-:W-:Y:S01]  /*c170*/  LEA.HI.X R8, R8, c[0x0][0x1fc], R10, 0x1, P0 ;  /* 0x00007f0008087a11 */ /* 0x000fe200000f0c0a */
[----:B------:R-:W1:Y:S01]  /*c180*/  SHFL.IDX PT, R56, R88, RZ, 0x181f ;  /* 0x00181fff58387589 */ /* 0x000e6200000e0000 */
[----:B------:R-:W-:Y:S01]  /*c190*/  LOP3.LUT R210, R9, 0x8, R210, 0xf8, !PT ;  /* 0x0000000809d27812 */ /* 0x000fe200078ef8d2 */
[----:B------:R-:W-:Y:S01]  /*c1a0*/  IMAD.SHL.U32 R230, R28, 0x2, RZ ;  /* 0x000000021ce67824 */ /* 0x000fe200078e00ff */
[----:B------:R-:W-:Y:S01]  /*c1b0*/  SHF.R.U32.HI R9, RZ, 0x3, R9 ;  /* 0x00000003ff097819 */ /* 0x000fe20000011609 */
[----:B------:R-:W2:Y:S01]  /*c1c0*/  SHFL.IDX PT, R10, R8, RZ, 0x181f ;  /* 0x00181fff080a7589 */ /* 0x000ea200000e0000 */
[C---:B------:R-:W-:Y:S01]  /*c1d0*/  LEA R180, R172.reuse, 0x100, 0x1 ;  /* 0x00000100acb47811 */ /* 0x040fe200078e08ff */
[----:B------:R-:W-:Y:S01]  /*c1e0*/  IMAD.SHL.U32 R172, R172, 0x2, RZ ;  /* 0x00000002acac7824 */ /* 0x000fe200078e00ff */
[----:B------:R-:W-:Y:S01]  /*c1f0*/  LOP3.LUT R210, R210, R9, RZ, 0x3c, !PT ;  /* 0x00000009d2d27212 */ /* 0x000fe200078e3cff */
[----:B------:R-:W3:Y:S01]  /*c200*/  SHFL.IDX PT, R14, R88, 0x1, 0x181f ;  /* 0x00381f00580e7f89 */ /* 0x000ee200000e0000 */
[----:B------:R-:W-:Y:S01]  /*c210*/  LOP3.LUT P0, RZ, R0, 0x2, RZ, 0xc0, !PT ;  /* 0x0000000200ff7812 */ /* 0x000fe2000780c0ff */
[----:B------:R-:W-:Y:S01]  /*c220*/  IMAD R176, R3, 0x2, R180 ;  /* 0x0000000203b07824 */ /* 0x000fe200078e02b4 */
[----:B------:R-:W-:Y:S01]  /*c230*/  IADD3 R243, R230, 0x100, RZ ;  /* 0x00000100e6f37810 */ /* 0x000fe20007ffe0ff */
[----:B------:R-:W-:Y:S01]  /*c240*/  IMAD R210, R30, 0x200, R210 ;  /* 0x000002001ed27824 */ /* 0x000fe200078e02d2 */
[----:B------:R-:W4:Y:S01]  /*c250*/  SHFL.IDX PT, R9, R8, 0x1, 0x181f ;  /* 0x00381f0008097f89 */ /* 0x000f2200000e0000 */
[----:B------:R-:W-:Y:S01]  /*c260*/  IMAD R180, R2, 0x2, R180 ;  /* 0x0000000202b47824 */ /* 0x000fe200078e02b4 */
[----:B------:R-:W-:Y:S01]  /*c270*/  IADD3 R242, R230, 0x3100, RZ ;  /* 0x00003100e6f27810 */ /* 0x000fe20007ffe0ff */
[----:B------:R-:W-:Y:S01]  /*c280*/  IMAD.SHL.U32 R210, R210, 0x2, RZ ;  /* 0x00000002d2d27824 */ /* 0x000fe200078e00ff */
[----:B------:R-:W4:Y:S01]  /*c290*/  SHFL.IDX PT, R88, R88, 0x2, 0x181f ;  /* 0x00581f0058587f89 */ /* 0x000f2200000e0000 */
[----:B------:R-:W-:Y:S01]  /*c2a0*/  IMAD R184, R2, 0x2, R176 ;  /* 0x0000000202b87824 */ /* 0x000fe200078e02b0 */
[----:B------:R-:W-:-:S02]  /*c2b0*/  IADD3 R241, R230, 0x1100, RZ ;  /* 0x00001100e6f17810 */ /* 0x000fc40007ffe0ff */
[----:B------:R-:W4:Y:S01]  /*c2c0*/  SHFL.IDX PT, R8, R8, 0x2, 0x181f ;  /* 0x00581f0008087f89 */ /* 0x000f2200000e0000 */
[C---:B------:R-:W-:Y:S02]  /*c2d0*/  IADD3 R11, R210.reuse, 0x8100, RZ ;  /* 0x00008100d20b7810 */ /* 0x040fe40007ffe0ff */
[----:B------:R-:W-:Y:S01]  /*c2e0*/  IADD3 R209, R210, 0x8120, RZ ;  /* 0x00008120d2d17810 */ /* 0x000fe20007ffe0ff */
[----:B------:R-:W-:Y:S01]  /*c2f0*/  LDSM.16.M88.4 R120, [R172+0x100] ;  /* 0x00010000ac78783b */ /* 0x000fe20000000200 */
[----:B------:R-:W-:Y:S02]  /*c300*/  @P0 IADD3 R209, R11, -0x20, RZ ;  /* 0xffffffe00bd10810 */ /* 0x000fe40007ffe0ff */
[----:B-1----:R-:W-:Y:S01]  /*c310*/  IADD3 R58, P0, R56, R12, RZ ;  /* 0x0000000c383a7210 */ /* 0x002fe20007f1e0ff */
[----:B------:R-:W-:Y:S01]  /*c320*/  LDSM.16.M88.4 R124, [R176] ;  /* 0x00000000b07c783b */ /* 0x000fe20000000200 */
[----:B------:R-:W-:Y:S02]  /*c330*/  IADD3 R240, R230, 0x4100, RZ ;  /* 0x00004100e6f07810 */ /* 0x000fe40007ffe0ff */
[----:B------:R-:W-:Y:S01]  /*c340*/  IADD3 R203, R209, 0x800, RZ ;  /* 0x00000800d1cb7810 */ /* 0x000fe20007ffe0ff */
[----:B------:R-:W-:Y:S01]  /*c350*/  LDSM.16.M88.4 R148, [R180] ;  /* 0x00000000b494783b */ /* 0x000fe20000000200 */
[----:B--2---:R-:W-:Y:S01]  /*c360*/  IMAD.X R59, R10, 0x1, R13, P0 ;  /* 0x000000010a3b7824 */ /* 0x004fe200000e060d */
[----:B---3--:R-:W-:-:S02]  /*c370*/  IADD3 R50, P0, R12, R14, RZ ;  /* 0x0000000e0c327210 */ /* 0x008fc40007f1e0ff */
[----:B------:R-:W-:Y:S01]  /*c380*/  LDSM.16.M88.4 R156, [R184] ;  /* 0x00000000b89c783b */ /* 0x000fe20000000200 */
[----:B------:R-:W-:Y:S02]  /*c390*/  IADD3 R202, R209, 0x1000, RZ ;  /* 0x00001000d1ca7810 */ /* 0x000fe40007ffe0ff */
[----:B----4-:R-:W-:Y:S01]  /*c3a0*/  IMAD.X R51, R13, 0x1, R9, P0 ;  /* 0x000000010d337824 */ /* 0x010fe200000e0609 */
[----:B------:R-:W-:Y:S01]  /*c3b0*/  LDSM.16.M88.4 R172, [R172+0x4100] ;  /* 0x00410000acac783b */ /* 0x000fe20000000200 */
[----:B------:R-:W-:Y:S02]  /*c3c0*/  IADD3 R12, P0, R12, R88, RZ ;  /* 0x000000580c0c7210 */ /* 0x000fe40007f1e0ff */
[C---:B------:R-:W-:Y:S01]  /*c3d0*/  IADD3 R201, R209.reuse, 0x1800, RZ ;  /* 0x00001800d1c97810 */ /* 0x040fe20007ffe0ff */
[----:B------:R-:W-:Y:S01]  /*c3e0*/  LDSM.16.M88.4 R176, [R176+0x4000] ;  /* 0x00400000b0b0783b */ /* 0x000fe20000000200 */
[----:B------:R-:W-:Y:S01]  /*c3f0*/  IADD3 R200, R209, 0x2000, RZ ;  /* 0x00002000d1c87810 */ /* 0x000fe20007ffe0ff */
[----:B------:R-:W-:Y:S01]  /*c400*/  IMAD.X R13, R13, 0x1, R8, P0 ;  /* 0x000000010d0d7824 */ /* 0x000fe200000e0608 */
[----:B------:R-:W-:Y:S01]  /*c410*/  IADD3 R56, P0, R56, R20, RZ ;  /* 0x0000001438387210 */ /* 0x000fe20007f1e0ff */
[----:B------:R-:W-:Y:S01]  /*c420*/  LDSM.16.M88.4 R180, [R180+0x4000] ;  /* 0x00400000b4b4783b */ /* 0x000fe20000000200 */
[----:B------:R-:W-:-:S02]  /*c430*/  IADD3 R199, R209, 0x2800, RZ ;  /* 0x00002800d1c77810 */ /* 0x000fc40007ffe0ff */
[----:B------:R-:W-:Y:S01]  /*c440*/  IADD3 R197, R209, 0x3000, RZ ;  /* 0x00003000d1c57810 */ /* 0x000fe20007ffe0ff */
[----:B------:R-:W-:Y:S01]  /*c450*/  LDSM.16.M88.4 R184, [R184+0x4000] ;  /* 0x00400000b8b8783b */ /* 0x000fe20000000200 */
[----:B------:R-:W-:-:S03]  /*c460*/  IMAD.X R57, R10, 0x1, R21, P0 ;  /* 0x000000010a397824 */ /* 0x000fc600000e0615 */
[----:B------:R-:W-:Y:S01]  /*c470*/  BAR.SYNC.DEFER_BLOCKING 0x0 ;  /* 0x0000000000007b1d */ /* 0x000fe20000010000 */
[C---:B------:R-:W-:Y:S02]  /*c480*/  IADD3 R14, P0, R20.reuse, R14, RZ ;  /* 0x0000000e140e7210 */ /* 0x040fe40007f1e0ff */
[C---:B------:R-:W-:Y:S02]  /*c490*/  IADD3 R196, R209.reuse, 0x3800, RZ ;  /* 0x00003800d1c47810 */ /* 0x040fe40007ffe0ff */
[----:B------:R-:W-:Y:S01]  /*c4a0*/  IADD3 R195, R209, 0x4000, RZ ;  /* 0x00004000d1c37810 */ /* 0x000fe20007ffe0ff */
[----:B------:R-:W-:Y:S01]  /*c4b0*/  IMAD.X R15, R21, 0x1, R9, P0 ;  /* 0x00000001150f7824 */ /* 0x000fe200000e0609 */
[----:B------:R-:W-:Y:S02]  /*c4c0*/  IADD3 R88, P0, R20, R88, RZ ;  /* 0x0000005814587210 */ /* 0x000fe40007f1e0ff */
[C---:B------:R-:W-:Y:S02]  /*c4d0*/  IADD3 R194, R209.reuse, 0x4800, RZ ;  /* 0x00004800d1c27810 */ /* 0x040fe40007ffe0ff */
[----:B------:R-:W-:Y:S01]  /*c4e0*/  IADD3 R193, R209, 0x5000, RZ ;  /* 0x00005000d1c17810 */ /* 0x000fe20007ffe0ff */
[----:B------:R-:W-:Y:S01]  /*c4f0*/  IMAD.X R89, R21, 0x1, R8, P0 ;  /* 0x0000000115597824 */ /* 0x000fe200000e0608 */
[----:B------:R-:W-:-:S02]  /*c500*/  ISETP.LT.OR P0, PT, R48, 0x1, P1 ;  /* 0x000000013000780c */ /* 0x000fc40000f01670 */
[----:B------:R-:W-:Y:S01]  /*c510*/  IADD3 R192, R209, 0x5800, RZ ;  /* 0x00005800d1c07810 */ /* 0x000fe20007ffe0ff */
[----:B------:R-:W-:-:S04]  /*c520*/  DEPBAR.LE SB0, 0x0 ;  /* 0x000080000000791a */ /* 0x000fc80000000000 */
[----:B------:R-:W-:Y:S06]  /*c530*/  BAR.SYNC.DEFER_BLOCKING 0x0 ;  /* 0x0000000000007b1d */ /* 0x000fec0000010000 */
[----:B------:R-:W-:Y:S04]  /*c540*/  LDSM.16.M88.4 R8, [R210+0x8100] ;  /* 0x00810000d208783b */ /* 0x000fe80000000200 */
[----:B------:R-:W1:Y:S04]  /*c550*/  LDSM.16.M88.4 R80, [R210+0x8900] ;  /* 0x00890000d250783b */ /* 0x000e680000000200 */
[----:B-----5:R-:W2:Y:S04]  /*c560*/  LDSM.16.M88.4 R72, [R210+0x9100] ;  /* 0x00910000d248783b */ /* 0x020ea80000000200 */
[----:B------:R-:W3:Y:S04]  /*c570*/  LDSM.16.M88.4 R60, [R210+0x9900] ;  /* 0x00990000d23c783b */ /* 0x000ee80000000200 */
[----:B------:R-:W4:Y:S04]  /*c580*/  LDSM.16.M88.4 R52, [R210+0xa100] ;  /* 0x00a10000d234783b */ /* 0x000f280000000200 */
[----:B------:R-:W-:Y:S04]  /*c590*/  LDSM.16.M88.4 R44, [R210+0xa900] ;  /* 0x00a90000d22c783b */ /* 0x000fe80000000200 */
[----:B------:R-:W-:Y:S04]  /*c5a0*/  LDSM.16.M88.4 R36, [R209] ;  /* 0x00000000d124783b */ /* 0x000fe80000000200 */
[----:B------:R-:W3:Y:S04]  /*c5b0*/  LDSM.16.M88.4 R32, [R209+0x800] ;  /* 0x00080000d120783b */ /* 0x000ee80000000200 */
[----:B------:R-:W4:Y:S04]  /*c5c0*/  LDSM.16.M88.4 R28, [R209+0x1000] ;  /* 0x00100000d11c783b */ /* 0x000f280000000200 */
[----:B------:R-:W4:Y:S04]  /*c5d0*/  LDSM.16.M88.4 R24, [R209+0x1800] ;  /* 0x00180000d118783b */ /* 0x000f280000000200 */
[----:B------:R-:W4:Y:S04]  /*c5e0*/  LDSM.16.M88.4 R20, [R209+0x2000] ;  /* 0x00200000d114783b */ /* 0x000f280000000200 */
[----:B------:R-:W4:Y:S01]  /*c5f0*/  LDSM.16.M88.4 R40, [R209+0x2800] ;  /* 0x00280000d128783b */ /* 0x000f220000000200 */
[----:B-1----:R-:W-:Y:S03]  /*c600*/  HMMA.16816.F32 R84, R120, R80, RZ ;  /* 0x000000507854723c */ /* 0x002fe600000018ff */
[----:B------:R-:W-:Y:S01]  /*c610*/  @!PT LDS RZ, [RZ] ;  /* 0x00000000fffff984 */ /* 0x000fe20000000800 */
[----:B------:R-:W-:Y:S01]  /*c620*/  @!PT LDS RZ, [RZ] ;  /* 0x00000000fffff984 */ /* 0x000fe20000000800 */
[----:B------:R-:W-:Y:S01]  /*c630*/  @!PT LDS RZ, [RZ] ;  /* 0x00000000fffff984 */ /* 0x000fe20000000800 */
[----:B------:R4:W-:Y:S01]  /*c640*/  LDGSTS.E.BYPASS.LTC128B.128 [R230+0x100], [R58.64], !P0 ;  /* 0x001000003ae67fae */ /* 0x0009e2000c101d52 */
[----:B------:R-:W-:-:S04]  /*c650*/  ISETP.GE.AND P0, PT, R223, c[0x0][0x1d4], PT ;  /* 0x00007500df007a0c */ /* 0x000fc80003f06270 */
[C---:B------:R-:W-:Y:S01]  /*c660*/  ISETP.LT.OR P2, PT, R48.reuse, 0x1, P0 ;  /* 0x000000013000780c */ /* 0x040fe20000741670 */
[C---:B------:R-:W-:Y:S08]  /*c670*/  HMMA.16816.F32 R80, R120.reuse, R82, RZ ;  /* 0x000000527850723c */ /* 0x040ff000000018ff */
[----:B--2---:R-:W-:Y:S04]  /*c680*/  HMMA.16816.F32 R76, R120, R72, RZ ;  /* 0x00000048784c723c */ /* 0x004fe800000018ff */
[----:B------:R4:W-:Y:S01]  /*c690*/  LDGSTS.E.BYPASS.LTC128B.128 [R230+0x3100], [R56.64], !P2 ;  /* 0x0310000038e67fae */ /* 0x0009e2000d101d52 */
[----:B------:R-:W-:-:S02]  /*c6a0*/  ISETP.LT.OR P2, PT, R48, 0x21, P1 ;  /* 0x000000213000780c */ /* 0x000fc40000f41670 */
[C---:B------:R-:W-:Y:S01]  /*c6b0*/  ISETP.LT.OR P1, PT, R48.reuse, 0x41, P1 ;  /* 0x000000413000780c */ /* 0x040fe20000f21670 */
[C---:B---3--:R-:W-:Y:S08]  /*c6c0*/  HMMA.16816.F32 R64, R120.reuse, R60, RZ ;  /* 0x0000003c7840723c */ /* 0x048ff000000018ff */
[----:B------:R-:W-:Y:S02]  /*c6d0*/  HMMA.16816.F32 R72, R120, R74, RZ ;  /* 0x0000004a7848723c */ /* 0x000fe400000018ff */
[----:B------:R1:W-:Y:S01]  /*c6e0*/  LDGSTS.E.BYPASS.LTC128B.128 [R230+0x1100], [R50.64], !P2 ;  /* 0x0110000032e67fae */ /* 0x0003e2000d101d52 */
[----:B------:R-:W-:-:S02]  /*c6f0*/  ISETP.LT.OR P2, PT, R48, 0x21, P0 ;  /* 0x000000213000780c */ /* 0x000fc40000741670 */
[----:B------:R-:W-:-:S03]  /*c700*/  ISETP.LT.OR P0, PT, R48, 0x41, P0 ;  /* 0x000000413000780c */ /* 0x000fc60000701670 */
[C---:B------:R-:W-:Y:S08]  /*c710*/  HMMA.16816.F32 R60, R120.reuse, R62, RZ ;  /* 0x0000003e783c723c */ /* 0x040ff000000018ff */
[----:B------:R2:W-:Y:S01]  /*c720*/  LDGSTS.E.BYPASS.LTC128B.128 [R230+0x4100], [R14.64], !P2 ;  /* 0x041000000ee67fae */ /* 0x0005e2000d101d52 */
[----:B------:R-:W-:Y:S01]  /*c730*/  LOP3.LUT P2, RZ, R0, 0x4, RZ, 0xc0, !PT ;  /* 0x0000000400ff7812 */ /* 0x000fe2000784c0ff */
[C---:B----4-:R-:W-:Y:S02]  /*c740*/  HMMA.16816.F32 R56, R120.reuse, R52, RZ ;  /* 0x000000347838723c */ /* 0x050fe400000018ff */
[----:B------:R3:W-:Y:S04]  /*c750*/  LDGSTS.E.BYPASS.LTC128B.128 [R230+0x2100], [R12.64], !P1 ;  /* 0x021000000ce67fae */ /* 0x0007e8000c901d52 */
[----:B------:R4:W-:Y:S01]  /*c760*/  LDGSTS.E.BYPASS.LTC128B.128 [R230+0x5100], [R88.64], !P0 ;  /* 0x0510000058e67fae */ /* 0x0009e2000c101d52 */
[----:B------:R-:W-:Y:S01]  /*c770*/  ISETP.GT.AND P0, PT, R68, R226, PT ;  /* 0x000000e24400720c */ /* 0x000fe20003f04270 */
[----:B------:R-:W-:Y:S02]  /*c780*/  HMMA.16816.F32 R52, R120, R54, RZ ;  /* 0x000000367834723c */ /* 0x000fe400000018ff */
[----:B------:R-:W0:Y:S06]  /*c790*/  LDGDEPBAR ;  /* 0x00000000000079af */ /* 0x000e2c0000000000 */
[C---:B------:R-:W-:Y:S08]  /*c7a0*/  HMMA.16816.F32 R84, R124.reuse, R32, R84 ;  /* 0x000000207c54723c */ /* 0x040ff00000001854 */
[----:B------:R-:W-:Y:S01]  /*c7b0*/  HMMA.16816.F32 R80, R124, R34, R80 ;  /* 0x000000227c50723c */ /* 0x000fe20000001850 */
[----:B--2---:R-:W-:-:S05]  /*c7c0*/  IMAD.MOV.U32 R14, RZ, RZ, 0x40 ;  /* 0x00000040ff0e7424 */ /* 0x004fca00078e00ff */
[----:B------:R-:W-:Y:S02]  /*c7d0*/  SEL R0, R14, 0xffffffc0, !P2 ;  /* 0xffffffc00e007807 */ /* 0x000fe40005000000 */
[----:B---3--:R-:W-:Y:S03]  /*c7e0*/  HMMA.16816.F32 R12, R120, R8, RZ ;  /* 0x00000008780c723c */ /* 0x008fe600000018ff */
[----:B------:R-:W-:Y:S02]  /*c7f0*/  IMAD.IADD R207, R210, 0x1, R0 ;  /* 0x00000001d2cf7824 */ /* 0x000fe400078e0200 */
[----:B------:R-:W-:-:S03]  /*c800*/  IMAD.IADD R198, R0, 0x1, R209 ;  /* 0x0000000100c67824 */ /* 0x000fc600078e02d1 */
[C---:B------:R-:W-:Y:S01]  /*c810*/  HMMA.16816.F32 R8, R120.reuse, R10, RZ ;  /* 0x0000000a7808723c */ /* 0x040fe200000018ff */
[----:B------:R-:W-:Y:S04]  /*c820*/  LDSM.16.M88.4 R100, [R207+0x8900] ;  /* 0x00890000cf64783b */ /* 0x000fe80000000200 */
[----:B------:R-:W-:Y:S03]  /*c830*/  LDSM.16.M88.4 R32, [R207+0x9100] ;  /* 0x00910000cf20783b */ /* 0x000fe60000000200 */
[----:B-1----:R-:W-:Y:S01]  /*c840*/  HMMA.16816.F32 R48, R120, R44, RZ ;  /* 0x0000002c7830723c */ /* 0x002fe200000018ff */
[----:B------:R-:W-:Y:S04]  /*c850*/  LDSM.16.M88.4 R96, [R198] ;  /* 0x00000000c660783b */ /* 0x000fe80000000200 */
[----:B------:R-:W-:Y:S03]  /*c860*/  LDSM.16.M88.4 R92, [R198+0x800] ;  /* 0x00080000c65c783b */ /* 0x000fe60000000200 */
[C---:B------:R-:W-:Y:S01]  /*c870*/  HMMA.16816.F32 R12, R124.reuse, R36, R12 ;  /* 0x000000247c0c723c */ /* 0x040fe2000000180c */
[----:B----4-:R-:W-:Y:S04]  /*c880*/  LDSM.16.M88.4 R88, [R198+0x1000] ;  /* 0x00100000c658783b */ /* 0x010fe80000000200 */
[----:B------:R-:W-:Y:S03]  /*c890*/  LDSM.16.M88.4 R104, [R207+0xb900] ;  /* 0x00b90000cf68783b */ /* 0x000fe60000000200 */
        /* <DEDUP_REMOVED lines=8> */
[----:B------:R-:W-:Y:S08]  /*c920*/  HMMA.16816.F32 R44, R120, R46, RZ ;  /* 0x0000002e782c723c */ /* 0x000ff000000018ff */
[C---:B------:R-:W-:Y:S08]  /*c930*/  HMMA.16816.F32 R56, R124.reuse, R20, R56 ;  /* 0x000000147c38723c */ /* 0x040ff00000001838 */
[C---:B------:R-:W-:Y:S01]  /*c940*/  HMMA.16816.F32 R52, R124.reuse, R22, R52 ;  /* 0x000000167c34723c */ /* 0x040fe20000001834 */
[----:B------:R-:W4:Y:S07]  /*c950*/  LDSM.16.M88.4 R20, [R207+0xa900] ;  /* 0x00a90000cf14783b */ /* 0x000f2e0000000200 */
[C---:B------:R-:W-:Y:S08]  /*c960*/  HMMA.16816.F32 R48, R124.reuse, R40, R48 ;  /* 0x000000287c30723c */ /* 0x040ff00000001830 */
[----:B------:R-:W-:Y:S01]  /*c970*/  HMMA.16816.F32 R44, R124, R42, R44 ;  /* 0x0000002a7c2c723c */ /* 0x000fe2000000182c */
[----:B------:R-:W2:Y:S07]  /*c980*/  LDSM.16.M88.4 R40, [R198+0x1800] ;  /* 0x00180000c628783b */ /* 0x000eae0000000200 */
        /* <DEDUP_REMOVED lines=50> */
[----:B------:R-:W1:Y:S07]  /*ccb0*/  LDSM.16.M88.4 R96, [R207+0xc900] ;  /* 0x00c90000cf60783b */ /* 0x000e6e0000000200 */
        /* <DEDUP_REMOVED lines=8> */
[----:B------:R-:W3:Y:S07]  /*cd40*/  LDSM.16.M88.4 R40, [R198+0x3000] ;  /* 0x00300000c628783b */ /* 0x000eee0000000200 */
[C---:B-1----:R-:W-:Y:S08]  /*cd50*/  HMMA.16816.F32 R76, R176.reuse, R36, R76 ;  /* 0x00000024b04c723c */ /* 0x042ff0000000184c */
        /* <DEDUP_REMOVED lines=38> */
[----:B------:R-:W-:Y:S05]  /*cfc0*/  @!P0 BRA `(.L_x_2563) ;  /* 0x0000041000008947 */ /* 0x000fea0003800000 */
[----:B------:R-:W-:Y:S01]  /*cfd0*/  ISETP.NE.AND P5, PT, R221, 0x1, PT ;  /* 0x00000001dd00780c */ /* 0x000fe20003fa5270 */
        /* <DEDUP_REMOVED lines=14> */
[----:B------:R-:W-:Y:S01]  /*d0c0*/  IADD3 R25, -R246, 0x10, RZ ;  /* 0x00000010f6197810 */ /* 0x000fe20007ffe1ff */
[----:B------:R-:W-:Y:S01]  /*d0d0*/  IMAD R228, R0, c[0x0][0x2b8], R228 ;  /* 0x0000ae0000e47a24 */ /* 0x000fe200078e02e4 */
[----:B------:R-:W-:Y:S02]  /*d0e0*/  SHF.L.U64.HI R16, R229, 0x1, R231 ;  /* 0x00000001e5107819 */ /* 0x000fe400000102e7 */
[----:B------:R-:W-:Y:S01]  /*d0f0*/  LOP3.LUT R25, R25, 0xf, RZ, 0xc0, !PT ;  /* 0x0000000f19197812 */ /* 0x000fe200078ec0ff */
[----:B------:R-:W-:Y:S01]  /*d100*/  IMAD.WIDE.U32 R20, R228, c[0x0][0x1e0], RZ ;  /* 0x00007800e4147a25 */ /* 0x000fe200078e00ff */
[----:B------:R-:W-:-:S02]  /*d110*/  SHF.R.S32.HI R0, RZ, 0x1f, R228 ;  /* 0x0000001fff007819 */ /* 0x000fc400000114e4 */
[----:B------:R-:W-:-:S03]  /*d120*/  ISETP.GE.AND P4, PT, R223, c[0x0][0x1d4], PT ;  /* 0x00007500df007a0c */ /* 0x000fc60003f86270 */
[----:B------:R-:W-:-:S04]  /*d130*/  IMAD R0, R0, c[0x0][0x1e0], RZ ;  /* 0x0000780000007a24 */ /* 0x000fc800078e02ff */
[----:B------:R-:W-:-:S04]  /*d140*/  IMAD R0, R228, c[0x0][0x1e4], R0 ;  /* 0x00007900e4007a24 */ /* 0x000fc800078e0200 */
[----:B------:R-:W-:Y:S01]  /*d150*/  IMAD.IADD R21, R21, 0x1, R0 ;  /* 0x0000000115157824 */ /* 0x000fe200078e0200 */
[----:B-1----:R-:W-:Y:S02]  /*d160*/  SHF.L.U64.HI R22, R224, 0x1, R247 ;  /* 0x00000001e0167819 */ /* 0x002fe400000102f7 */
[----:B--2---:R-:W-:Y:S01]  /*d170*/  SHF.R.S32.HI R0, RZ, 0x1f, R227 ;  /* 0x0000001fff007819 */ /* 0x004fe200000114e3 */
[----:B------:R-:W-:-:S04]  /*d180*/  IMAD.WIDE.U32 R20, R227, c[0x0][0x1f0], R20 ;  /* 0x00007c00e3147a25 */ /* 0x000fc800078e0014 */
[----:B------:R-:W-:-:S04]  /*d190*/  IMAD R0, R0, c[0x0][0x1f0], RZ ;  /* 0x00007c0000007a24 */ /* 0x000fc800078e02ff */
[----:B------:R-:W-:Y:S01]  /*d1a0*/  IMAD R23, R227, c[0x0][0x1f4], R0 ;  /* 0x00007d00e3177a24 */ /* 0x000fe200078e0200 */
[----:B------:R-:W-:Y:S02]  /*d1b0*/  IADD3 R0, P0, R234, R20, RZ ;  /* 0x00000014ea007210 */ /* 0x000fe40007f1e0ff */
[----:B------:R-:W-:Y:S02]  /*d1c0*/  SEL R20, RZ, 0x10, P5 ;  /* 0x00000010ff147807 */ /* 0x000fe40002800000 */
[----:B------:R-:W-:Y:S01]  /*d1d0*/  IADD3.X R23, R220, R21, R23, P0, !PT ;  /* 0x00000015dc177210 */ /* 0x000fe200007fe417 */
[----:B------:R-:W-:Y:S01]  /*d1e0*/  IMAD.SHL.U32 R21, R224, 0x2, RZ ;  /* 0x00000002e0157824 */ /* 0x000fe200078e00ff */
[----:B------:R-:W-:Y:S02]  /*d1f0*/  LEA R24, P0, R0, c[0x0][0x1c8], 0x1 ;  /* 0x0000720000187a11 */ /* 0x000fe400078008ff */
[----:B------:R-:W-:Y:S02]  /*d200*/  IADD3 R28, -R20, 0x10, RZ ;  /* 0x00000010141c7810 */ /* 0x000fe40007ffe1ff */
[----:B------:R-:W-:Y:S01]  /*d210*/  LEA.HI.X R23, R0, c[0x0][0x1cc], R23, 0x1, P0 ;  /* 0x0000730000177a11 */ /* 0x000fe200000f0c17 */
[----:B------:R-:W1:Y:S01]  /*d220*/  SHFL.IDX PT, R26, R24, 0x2, 0x181f ;  /* 0x00581f00181a7f89 */ /* 0x000e6200000e0000 */
[----:B------:R-:W-:Y:S01]  /*d230*/  LOP3.LUT R28, R28, 0xf, RZ, 0xc0, !PT ;  /* 0x0000000f1c1c7812 */ /* 0x000fe200078ec0ff */
[----:B------:R-:W-:-:S02]  /*d240*/  IMAD.SHL.U32 R0, R229, 0x2, RZ ;  /* 0x00000002e5007824 */ /* 0x000fc400078e00ff */
[----:B------:R-:W2:Y:S01]  /*d250*/  SHFL.IDX PT, R27, R23, 0x2, 0x181f ;  /* 0x00581f00171b7f89 */ /* 0x000ea200000e0000 */
[----:B-1----:R-:W-:-:S04]  /*d260*/  IADD3 R28, P1, P0, R28, R26, R21 ;  /* 0x0000001a1c1c7210 */ /* 0x002fc8000783e015 */
[-C--:B--2---:R-:W-:Y:S02]  /*d270*/  IADD3.X R29, RZ, R27.reuse, R22, P1, P0 ;  /* 0x0000001bff1d7210 */ /* 0x084fe40000fe0416 */
[----:B------:R-:W-:Y:S02]  /*d280*/  IADD3 R30, P1, P0, R25, R26, R0 ;  /* 0x0000001a191e7210 */ /* 0x000fe4000783e000 */
[----:B------:R-:W1:Y:S02]  /*d290*/  SHFL.IDX PT, R25, R24, RZ, 0x181f ;  /* 0x00181fff18197589 */ /* 0x000e6400000e0000 */
[----:B------:R-:W-:Y:S02]  /*d2a0*/  IADD3.X R31, RZ, R27, R16, P1, P0 ;  /* 0x0000001bff1f7210 */ /* 0x000fe40000fe0410 */
[----:B------:R-:W2:Y:S04]  /*d2b0*/  SHFL.IDX PT, R26, R23, RZ, 0x181f ;  /* 0x00181fff171a7589 */ /* 0x000ea800000e0000 */
[----:B------:R-:W3:Y:S04]  /*d2c0*/  SHFL.IDX PT, R24, R24, 0x1, 0x181f ;  /* 0x00381f0018187f89 */ /* 0x000ee800000e0000 */
[----:B------:R-:W4:Y:S01]  /*d2d0*/  SHFL.IDX PT, R23, R23, 0x1, 0x181f ;  /* 0x00381f0017177f89 */ /* 0x000f2200000e0000 */
[----:B-1----:R-:W-:-:S05]  /*d2e0*/  IADD3 R32, P0, R25, R21, RZ ;  /* 0x0000001519207210 */ /* 0x002fca0007f1e0ff */
[----:B--2---:R-:W-:Y:S01]  /*d2f0*/  IMAD.X R33, R26, 0x1, R22, P0 ;  /* 0x000000011a217824 */ /* 0x004fe200000e0616 */
[----:B------:R-:W-:-:S04]  /*d300*/  IADD3 R34, P0, R25, R0, RZ ;  /* 0x0000000019227210 */ /* 0x000fc80007f1e0ff */
[----:B------:R1:W-:Y:S01]  /*d310*/  LDGSTS.E.BYPASS.LTC128B.128 [R230+0x8100], [R32.64], !P5 ;  /* 0x0810000020e67fae */ /* 0x0003e2000e901d52 */
[----:B------:R-:W-:Y:S01]  /*d320*/  IMAD.X R35, R26, 0x1, R16, P0 ;  /* 0x000000011a237824 */ /* 0x000fe200000e0610 */
[----:B---3--:R-:W-:-:S04]  /*d330*/  IADD3 R26, P0, R24, R21, RZ ;  /* 0x00000015181a7210 */ /* 0x008fc80007f1e0ff */
[----:B------:R1:W-:Y:S01]  /*d340*/  LDGSTS.E.BYPASS.LTC128B.128 [R230+0xb100], [R34.64], !P4 ;  /* 0x0b10000022e67fae */ /* 0x0003e2000e101d52 */
[----:B----4-:R-:W-:Y:S01]  /*d350*/  IMAD.X R27, R23, 0x1, R22, P0 ;  /* 0x00000001171b7824 */ /* 0x010fe200000e0616 */
        /* <DEDUP_REMOVED lines=8> */
.L_x_2563:
        /* <DEDUP_REMOVED lines=16> */
[----:B------:R-:W-:Y:S02]  /*d4e0*/  LOP3.LUT R16, R16, 0x1ffffffe, RZ, 0xc0, !PT ;  /* 0x1ffffffe10107812 */ /* 0x000fe400078ec0ff */
[----:B------:R-:W-:Y:S01]  /*d4f0*/  ISETP.GE.AND P0, PT, R212, 0x1, PT ;  /* 0x00000001d400780c */ /* 0x000fe20003f06270 */
[----:B------:R-:W-:Y:S02]  /*d500*/  IMAD R18, R19, 0x10, R18 ;  /* 0x0000001013127824 */ /* 0x000fe400078e0212 */
[----:B------:R-:W-:-:S04]  /*d510*/  IMAD.IADD R16, R71, 0x1, -R16 ;  /* 0x0000000147107824 */ /* 0x000fc800078e0a10 */
[----:B------:R-:W-:-:S04]  /*d520*/  IMAD R238, R16, 0x8, R18 ;  /* 0x0000000810ee7824 */ /* 0x000fc800078e0212 */
[----:B------:R-:W-:-:S04]  /*d530*/  @P3 IMAD.HI.U32 R16, R238, c[0x0][0x2c8], RZ ;  /* 0x0000b200ee103a27 */ /* 0x000fc800078e00ff */
[----:B------:R-:W-:Y:S01]  /*d540*/  IMAD.MOV.U32 R20, RZ, RZ, R238 ;  /* 0x000000ffff147224 */ /* 0x000fe200078e00ee */
[----:B------:R-:W-:Y:S02]  /*d550*/  @P3 SHF.R.U32.HI R20, RZ, c[0x0][0x2cc], R16 ;  /* 0x0000b300ff143a19 */ /* 0x000fe40000011610 */
[----:B------:R-:W-:-:S03]  /*d560*/  LOP3.LUT R16, R0, 0x7ffffffc, RZ, 0xc0, !PT ;  /* 0x7ffffffc00107812 */ /* 0x000fc600078ec0ff */
[----:B------:R-:W2:Y:S02]  /*d570*/  SHFL.IDX PT, R0, R20, RZ, 0x1c1f ;  /* 0x001c1fff14007589 */ /* 0x000ea400000e0000 */
[----:B------:R-:W-:-:S04]  /*d580*/  IMAD.IADD R16, R7, 0x1, -R16 ;  /* 0x0000000107107824 */ /* 0x000fc800078e0a10 */
[----:B------:R-:W-:-:S04]  /*d590*/  IMAD.SHL.U32 R239, R16, 0x2, RZ ;  /* 0x0000000210ef7824 */ /* 0x000fc800078e00ff */
[----:B------:R-:W-:Y:S01]  /*d5a0*/  IMAD.IADD R21, R5, 0x1, -R239 ;  /* 0x0000000105157824 */ /* 0x000fe200078e0aef */
[C---:B------:R-:W-:Y:S02]  /*d5b0*/  IADD3 R23, -R239.reuse, 0x1, R6 ;  /* 0x00000001ef177810 */ /* 0x040fe40007ffe106 */
[----:B------:R-:W-:-:S03]  /*d5c0*/  IADD3 R22, -R239, R211, R5 ;  /* 0x000000d3ef167210 */ /* 0x000fc60007ffe105 */
[----:B------:R-:W-:-:S05]  /*d5d0*/  IMAD.IADD R23, R23, 0x1, -R216 ;  /* 0x0000000117177824 */ /* 0x000fca00078e0ad8 */
[C---:B-1----:R-:W-:Y:S02]  /*d5e0*/  IADD3 R24, R23.reuse, c[0x0][0x328], RZ ;  /* 0x0000ca0017187a10 */ /* 0x042fe40007ffe0ff */
        /* <DEDUP_REMOVED lines=16> */
.L_x_2566:
[----:B------:R-:W-:-:S04]  /*d6f0*/  MOV R0, c[0x0][0x32c] ;  /* 0x0000cb0000007a02 */ /* 0x000fc80000000f00 */
[----:B------:R-:W-:-:S13]  /*d700*/  ISETP.NE.AND P0, PT, R0, 0x1, PT ;  /* 0x000000010000780c */ /* 0x000fda0003f05270 */
[----:B------:R-:W-:-:S05]  /*d710*/  @P0 IMAD.HI.U32 R0, R6, c[0x0][0x330], RZ ;  /* 0x0000cc0006000a27 */ /* 0x000fca00078e00ff */
[----:B------:R-:W-:Y:S02]  /*d720*/  @P0 SHF.R.U32.HI R6, RZ, c[0x0][0x334], R0 ;  /* 0x0000cd00ff060a19 */ /* 0x000fe40000011600 */
.L_x_2567:
[----:B------:R-:W-:Y:S05]  /*d730*/  BSYNC B0 ;  /* 0x0000000000007941 */ /* 0x000fea0003800000 */
.L_x_2565:
[----:B------:R-:W-:-:S05]  /*d740*/  IMAD R6, R6, c[0x0][0x32c], R21 ;  /* 0x0000cb0006067a24 */ /* 0x000fca00078e0215 */
[----:B------:R-:W-:Y:S02]  /*d750*/  IADD3 R0, R6, c[0x0][0x32c], RZ ;  /* 0x0000cb0006007a10 */ /* 0x000fe40007ffe0ff */
[----:B------:R-:W-:Y:S02]  /*d760*/  IMNMX R25, R25, R6, !PT ;  /* 0x0000000619197217 */ /* 0x000fe40007800200 */
[----:B------:R-:W-:Y:S02]  /*d770*/  IMNMX R26, R26, R0, PT ;  /* 0x000000001a1a7217 */ /* 0x000fe40003800200 */
.L_x_2564:
[C---:B------:R-:W-:Y:S02]  /*d780*/  ISETP.GE.AND P0, PT, R5.reuse, 0x2, PT ;  /* 0x000000020500780c */ /* 0x040fe40003f06270 */
        /* <DEDUP_REMOVED lines=70> */
[----:B------:R-:W-:Y:S02]  /*dbf0*/  ISETP.GE.AND P5, PT, R5, 0x42, PT ;  /* 0x000000420500780c */ /* 0x000fe40003fa6270 */
[----:B------:R-:W-:Y:S02]  /*dc00*/  FSEL R147, R60, -INF , !P0 ;  /* 0xff8000003c937808 */ /* 0x000fe40004000000 */
[----:B------:R-:W-:Y:S02]  /*dc10*/  ISETP.GT.AND P0, PT, R25, 0x39, !P1 ;  /* 0x000000391900780c */ /* 0x000fe40004f04270 */
[----:B------:R-:W-:Y:S02]  /*dc20*/  ISETP.GE.AND P4, PT, R5, 0x49, PT ;  /* 0x000000490500780c */ /* 0x000fe40003f86270 */
[----:B------:R-:W-:-:S02]  /*dc30*/  ISETP.LT.OR P0, PT, R26, 0x3a, P0 ;  /* 0x0000003a1a00780c */ /* 0x000fc40000701670 */
[----:B------:R-:W-:Y:S02]  /*dc40*/  ISETP.GE.AND P3, PT, R5, 0x4a, PT ;  /* 0x0000004a0500780c */ /* 0x000fe40003f66270 */
        /* <DEDUP_REMOVED lines=32> */
[----:B------:R-:W-:Y:S02]  /*de50*/  ISETP.GE.AND P0, PT, R5, 0x5a, PT ;  /* 0x0000005a0500780c */ /* 0x000fe40003f06270 */
[----:B------:R-:W1:Y:S02]  /*de60*/  SHFL.IDX PT, R5, R20, 0x1, 0x1c1f ;  /* 0x003c1f0014057f89 */ /* 0x000e6400000e0000 */
[----:B------:R-:W-:Y:S02]  /*de70*/  P2R R42, PR, RZ, 0x1 ;  /* 0x00000001ff2a7803 */ /* 0x000fe40000000000 */
[----:B------:R-:W-:-:S04]  /*de80*/  ISETP.GT.AND P0, PT, R25, 0x59, !P0 ;  /* 0x000000591900780c */ /* 0x000fc80004704270 */
[----:B------:R-:W-:-:S04]  /*de90*/  ISETP.LT.OR P0, PT, R26, 0x5a, P0 ;  /* 0x0000005a1a00780c */ /* 0x000fc80000701670 */
[----:B------:R-:W-:Y:S02]  /*dea0*/  FSEL R138, R45, -INF , !P0 ;  /* 0xff8000002d8a7808 */ /* 0x000fe40004000000 */
[----:B------:R-:W-:Y:S01]  /*deb0*/  ISETP.GE.AND P0, PT, R212, 0x1, PT ;  /* 0x00000001d400780c */ /* 0x000fe20003f06270 */
[--C-:B-1----:R-:W-:Y:S02]  /*dec0*/  IMAD.IADD R24, R24, 0x1, R5.reuse ;  /* 0x0000000118187824 */ /* 0x102fe400078e0205 */
[----:B------:R-:W-:-:S03]  /*ded0*/  IMAD.IADD R23, R23, 0x1, R5 ;  /* 0x0000000117177824 */ /* 0x000fc600078e0205 */
[----:B------:R-:W-:-:S07]  /*dee0*/  IMNMX R22, R24, R22, PT ;  /* 0x0000001618167217 */ /* 0x000fce0003800200 */
        /* <DEDUP_REMOVED lines=12> */
.L_x_2570:
[----:B------:R-:W-:-:S04]  /*dfb0*/  MOV R5, c[0x0][0x32c] ;  /* 0x0000cb0000057a02 */ /* 0x000fc80000000f00 */
[----:B------:R-:W-:-:S13]  /*dfc0*/  ISETP.NE.AND P0, PT, R5, 0x1, PT ;  /* 0x000000010500780c */ /* 0x000fda0003f05270 */
[----:B------:R-:W-:-:S05]  /*dfd0*/  @P0 IMAD.HI.U32 R5, R12, c[0x0][0x330], RZ ;  /* 0x0000cc000c050a27 */ /* 0x000fca00078e00ff */
[----:B------:R-:W-:Y:S02]  /*dfe0*/  @P0 SHF.R.U32.HI R12, RZ, c[0x0][0x334], R5 ;  /* 0x0000cd00ff0c0a19 */ /* 0x000fe40000011605 */
.L_x_2571:
[----:B------:R-:W-:Y:S05]  /*dff0*/  BSYNC B0 ;  /* 0x0000000000007941 */ /* 0x000fea0003800000 */
.L_x_2569:
[----:B------:R-:W-:-:S05]  /*e000*/  IMAD R12, R12, c[0x0][0x32c], R21 ;  /* 0x0000cb000c0c7a24 */ /* 0x000fca00078e0215 */
[----:B------:R-:W-:Y:S02]  /*e010*/  IADD3 R5, R12, c[0x0][0x32c], RZ ;  /* 0x0000cb000c057a10 */ /* 0x000fe40007ffe0ff */
[----:B------:R-:W-:Y:S02]  /*e020*/  IMNMX R23, R23, R12, !PT ;  /* 0x0000000c17177217 */ /* 0x000fe40007800200 */
[----:B------:R-:W-:Y:S02]  /*e030*/  IMNMX R22, R22, R5, PT ;  /* 0x0000000516167217 */ /* 0x000fe40003800200 */
.L_x_2568:
        /* <DEDUP_REMOVED lines=70> */
[----:B------:R-:W-:Y:S02]  /*e4a0*/  ISETP.GT.AND P0, PT, R23, 0x40, !P6 ;  /* 0x000000401700780c */ /* 0x000fe40007704270 */
[----:B------:R-:W-:Y:S02]  /*e4b0*/  ISETP.NE.AND P6, PT, R43, RZ, PT ;  /* 0x000000ff2b00720c */ /* 0x000fe40003fc5270 */
[----:B------:R-:W-:-:S04]  /*e4c0*/  ISETP.LT.OR P0, PT, R22, 0x41, P0 ;  /* 0x000000411600780c */ /* 0x000fc80000701670 */
[----:B------:R-:W-:Y:S02]  /*e4d0*/  FSEL R164, R58, -INF , !P0 ;  /* 0xff8000003aa47808 */ /* 0x000fe40004000000 */
[----:B------:R-:W-:Y:S02]  /*e4e0*/  ISETP.GT.AND P0, PT, R23, 0x41, !P5 ;  /* 0x000000411700780c */ /* 0x000fe40006f04270 */
[----:B------:R-:W-:Y:S02]  /*e4f0*/  ISETP.NE.AND P5, PT, R44, RZ, PT ;  /* 0x000000ff2c00720c */ /* 0x000fe40003fa5270 */
[----:B------:R-:W-:-:S04]  /*e500*/  ISETP.LT.OR P0, PT, R22, 0x42, P0 ;  /* 0x000000421600780c */ /* 0x000fc80000701670 */
[----:B------:R-:W-:Y:S02]  /*e510*/  FSEL R166, R59, -INF , !P0 ;  /* 0xff8000003ba67808 */ /* 0x000fe40004000000 */
[----:B------:R-:W-:Y:S01]  /*e520*/  ISETP.GT.AND P0, PT, R23, 0x48, !P4 ;  /* 0x000000481700780c */ /* 0x000fe20006704270 */
[----:B------:R-:W-:Y:S01]  /*e530*/  LDSM.16.MT88.4 R56, [R205+0x3100] ;  /* 0x00310000cd38783b */ /* 0x000fe20000004200 */
[----:B------:R-:W-:Y:S02]  /*e540*/  ISETP.NE.AND P4, PT, R0, RZ, PT ;  /* 0x000000ff0000720c */ /* 0x000fe40003f85270 */
[----:B------:R-:W-:Y:S02]  /*e550*/  ISETP.LT.OR P0, PT, R22, 0x49, P0 ;  /* 0x000000491600780c */ /* 0x000fe40000701670 */
[----:B------:R-:W-:Y:S02]  /*e560*/  FMNMX.FTZ R0, R19, R16, !PT ;  /* 0x0000001013007209 */ /* 0x000fe40007810000 */
[----:B------:R-:W-:-:S02]  /*e570*/  FSEL R154, R54, -INF , !P0 ;  /* 0xff800000369a7808 */ /* 0x000fc40004000000 */
[----:B------:R-:W-:Y:S02]  /*e580*/  ISETP.GT.AND P0, PT, R23, 0x49, !P3 ;  /* 0x000000491700780c */ /* 0x000fe40005f04270 */
[----:B------:R-:W-:Y:S02]  /*e590*/  FMNMX.FTZ R0, R18, R0, !PT ;  /* 0x0000000012007209 */ /* 0x000fe40007810000 */
[----:B------:R-:W-:Y:S02]  /*e5a0*/  ISETP.LT.OR P0, PT, R22, 0x4a, P0 ;  /* 0x0000004a1600780c */ /* 0x000fe40000701670 */
[----:B------:R-:W-:Y:S02]  /*e5b0*/  FMNMX.FTZ R0, R7, R0, !PT ;  /* 0x0000000007007209 */ /* 0x000fe40007810000 */
[----:B------:R-:W-:Y:S02]  /*e5c0*/  FSEL R152, R55, -INF , !P0 ;  /* 0xff80000037987808 */ /* 0x000fe40004000000 */
[----:B------:R-:W-:-:S02]  /*e5d0*/  ISETP.GT.AND P0, PT, R23, 0x50, !P2 ;  /* 0x000000501700780c */ /* 0x000fc40005704270 */
[----:B------:R-:W-:Y:S02]  /*e5e0*/  FMNMX.FTZ R0, R84, R0, !PT ;  /* 0x0000000054007209 */ /* 0x000fe40007810000 */
[----:B------:R-:W-:Y:S02]  /*e5f0*/  ISETP.LT.OR P0, PT, R22, 0x51, P0 ;  /* 0x000000511600780c */ /* 0x000fe40000701670 */
[----:B------:R-:W-:Y:S02]  /*e600*/  FMNMX.FTZ R0, R85, R0, !PT ;  /* 0x0000000055007209 */ /* 0x000fe40007810000 */
[----:B------:R-:W-:Y:S02]  /*e610*/  FSEL R139, R50, -INF , !P0 ;  /* 0xff800000328b7808 */ /* 0x000fe40004000000 */
[----:B------:R-:W-:Y:S02]  /*e620*/  ISETP.GT.AND P0, PT, R23, 0x51, !P1 ;  /* 0x000000511700780c */ /* 0x000fe40004f04270 */
[----:B------:R-:W-:-:S02]  /*e630*/  FMNMX.FTZ R0, R6, R0, !PT ;  /* 0x0000000006007209 */ /* 0x000fc40007810000 */
[----:B------:R-:W-:Y:S02]  /*e640*/  ISETP.LT.OR P0, PT, R22, 0x52, P0 ;  /* 0x000000521600780c */ /* 0x000fe40000701670 */
[----:B------:R-:W-:Y:S02]  /*e650*/  FMNMX.FTZ R0, R13, R0, !PT ;  /* 0x000000000d007209 */ /* 0x000fe40007810000 */
[----:B------:R-:W-:Y:S02]  /*e660*/  FSEL R136, R51, -INF , !P0 ;  /* 0xff80000033887808 */ /* 0x000fe40004000000 */
[----:B------:R-:W-:Y:S02]  /*e670*/  ISETP.GT.AND P0, PT, R23, 0x1, !P4 ;  /* 0x000000011700780c */ /* 0x000fe40006704270 */
[----:B------:R-:W-:Y:S02]  /*e680*/  FMNMX.FTZ R0, R34, R0, !PT ;  /* 0x0000000022007209 */ /* 0x000fe40007810000 */
[----:B------:R-:W-:-:S02]  /*e690*/  ISETP.LT.OR P0, PT, R22, 0x2, P0 ;  /* 0x000000021600780c */ /* 0x000fc40000701670 */
[----:B------:R-:W-:Y:S02]  /*e6a0*/  FMNMX.FTZ R0, R33, R0, !PT ;  /* 0x0000000021007209 */ /* 0x000fe40007810000 */
[----:B------:R-:W-:Y:S02]  /*e6b0*/  FSEL R15, R15, -INF , !P0 ;  /* 0xff8000000f0f7808 */ /* 0x000fe40004000000 */
[----:B------:R-:W-:Y:S02]  /*e6c0*/  ISETP.GT.AND P0, PT, R23, RZ, !P5 ;  /* 0x000000ff1700720c */ /* 0x000fe40006f04270 */
[----:B------:R-:W-:Y:S02]  /*e6d0*/  FMNMX.FTZ R0, R32, R0, !PT ;  /* 0x0000000020007209 */ /* 0x000fe40007810000 */
[----:B------:R-:W-:Y:S02]  /*e6e0*/  ISETP.LT.OR P0, PT, R22, 0x1, P0 ;  /* 0x000000011600780c */ /* 0x000fe40000701670 */
[----:B------:R-:W-:-:S02]  /*e6f0*/  FMNMX.FTZ R0, R128, R0, !PT ;  /* 0x0000000080007209 */ /* 0x000fc40007810000 */
[----:B------:R-:W-:Y:S02]  /*e700*/  FSEL R14, R14, -INF , !P0 ;  /* 0xff8000000e0e7808 */ /* 0x000fe40004000000 */
        /* <DEDUP_REMOVED lines=24> */
[----:B------:R-:W-:Y:S01]  /*e890*/  ISETP.GT.AND P0, PT, R23, 0x58, !P6 ;  /* 0x000000581700780c */ /* 0x000fe20007704270 */
[----:B------:R-:W1:Y:S01]  /*e8a0*/  SHFL.BFLY PT, R20, R0, 0x2, 0x1f ;  /* 0x0c401f0000147f89 */ /* 0x000e6200000e0000 */
[----:B------:R-:W-:Y:S02]  /*e8b0*/  FMNMX.FTZ R21, R162, R21, !PT ;  /* 0x00000015a2157209 */ /* 0x000fe40007810000 */
[----:B------:R-:W-:Y:S02]  /*e8c0*/  ISETP.LT.OR P0, PT, R22, 0x59, P0 ;  /* 0x000000591600780c */ /* 0x000fe40000701670 */
[----:B------:R-:W-:Y:S02]  /*e8d0*/  FMNMX.FTZ R21, R163, R21, !PT ;  /* 0x00000015a3157209 */ /* 0x000fe40007810000 */
[----:B------:R-:W-:-:S02]  /*e8e0*/  ISETP.NE.AND P6, PT, R42, RZ, PT ;  /* 0x000000ff2a00720c */ /* 0x000fc40003fc5270 */
        /* <DEDUP_REMOVED lines=8> */
[----:B------:R-:W-:Y:S02]  /*e970*/  FMNMX.FTZ R21, R152, R21, !PT ;  /* 0x0000001598157209 */ /* 0x000fe40007810000 */
[----:B-1----:R-:W-:Y:S02]  /*e980*/  FMNMX.FTZ R0, R0, R20, !PT ;  /* 0x0000001400007209 */ /* 0x002fe40007810000 */
[----:B------:R-:W-:Y:S02]  /*e990*/  FMNMX.FTZ R21, R139, R21, !PT ;  /* 0x000000158b157209 */ /* 0x000fe40007810000 */
[----:B------:R-:W-:Y:S01]  /*e9a0*/  ISETP.NE.AND P6, PT, R213, 0x1, PT ;  /* 0x00000001d500780c */ /* 0x000fe20003fc5270 */
[----:B------:R-:W1:Y:S01]  /*e9b0*/  SHFL.BFLY PT, R20, R0, 0x1, 0x1f ;  /* 0x0c201f0000147f89 */ /* 0x000e6200000e0000 */
[----:B------:R-:W-:-:S04]  /*e9c0*/  FMNMX.FTZ R21, R136, R21, !PT ;  /* 0x0000001588157209 */ /* 0x000fc80007810000 */
[----:B------:R-:W-:-:S04]  /*e9d0*/  FMNMX.FTZ R21, R132, R21, !PT ;  /* 0x0000001584157209 */ /* 0x000fc80007810000 */
[----:B------:R-:W-:-:S05]  /*e9e0*/  FMNMX.FTZ R21, R131, R21, !PT ;  /* 0x0000001583157209 */ /* 0x000fca0007810000 */
[----:B------:R-:W2:Y:S01]  /*e9f0*/  SHFL.BFLY PT, R22, R21, 0x2, 0x1f ;  /* 0x0c401f0015167f89 */ /* 0x000ea200000e0000 */
[----:B-1----:R-:W-:-:S04]  /*ea00*/  FMNMX.FTZ R0, R0, R20, !PT ;  /* 0x0000001400007209 */ /* 0x002fc80007810000 */
[C---:B------:R-:W-:Y:S01]  /*ea10*/  FSETP.NEU.FTZ.AND P0, PT, R0.reuse, -INF , PT ;  /* 0xff8000000000780b */ /* 0x040fe20003f1d000 */
[----:B------:R-:W-:-:S05]  /*ea20*/  FMUL.FTZ R143, R0, c[0x0][0x2d0] ;  /* 0x0000b400008f7a20 */ /* 0x000fca0000410000 */
[----:B------:R-:W-:Y:S02]  /*ea30*/  FSEL R143, R143, RZ, P0 ;  /* 0x000000ff8f8f7208 */ /* 0x000fe40000000000 */
[----:B--2---:R-:W-:-:S03]  /*ea40*/  FMNMX.FTZ R21, R21, R22, !PT ;  /* 0x0000001615157209 */ /* 0x004fc60007810000 */
[--C-:B------:R-:W-:Y:S02]  /*ea50*/  FFMA.FTZ R48, R16, c[0x0][0x2d0], -R143.reuse ;  /* 0x0000b40010307a23 */ /* 0x100fe4000001088f */
[--C-:B------:R-:W-:Y:S01]  /*ea60*/  FFMA.FTZ R49, R19, c[0x0][0x2d0], -R143.reuse ;  /* 0x0000b40013317a23 */ /* 0x100fe2000001088f */
[----:B------:R-:W1:Y:S01]  /*ea70*/  SHFL.BFLY PT, R20, R21, 0x1, 0x1f ;  /* 0x0c201f0015147f89 */ /* 0x000e6200000e0000 */
[--C-:B------:R-:W-:Y:S02]  /*ea80*/  FFMA.FTZ R45, R18, c[0x0][0x2d0], -R143.reuse ;  /* 0x0000b400122d7a23 */ /* 0x100fe4000001088f */
[----:B------:R-:W-:Y:S01]  /*ea90*/  MUFU.EX2 R48, R48 ;  /* 0x0000003000307308 */ /* 0x000fe20000000800 */
[--C-:B------:R-:W-:Y:S02]  /*eaa0*/  FFMA.FTZ R44, R7, c[0x0][0x2d0], -R143.reuse ;  /* 0x0000b400072c7a23 */ /* 0x100fe4000001088f */
[--C-:B------:R-:W-:Y:S02]  /*eab0*/  FFMA.FTZ R18, R6, c[0x0][0x2d0], -R143.reuse ;  /* 0x0000b40006127a23 */ /* 0x100fe4000001088f */
[----:B------:R-:W-:-:S02]  /*eac0*/  FFMA.FTZ R3, R13, c[0x0][0x2d0], -R143 ;  /* 0x0000b4000d037a23 */ /* 0x000fc4000001088f */
[--C-:B------:R-:W-:Y:S01]  /*ead0*/  FFMA.FTZ R43, R84, c[0x0][0x2d0], -R143.reuse ;  /* 0x0000b400542b7a23 */ /* 0x100fe2000001088f */
[----:B------:R-:W2:Y:S01]  /*eae0*/  MUFU.EX2 R49, R49 ;  /* 0x0000003100317308 */ /* 0x000ea20000000800 */
[--C-:B------:R-:W-:Y:S02]  /*eaf0*/  FFMA.FTZ R42, R85, c[0x0][0x2d0], -R143.reuse ;  /* 0x0000b400552a7a23 */ /* 0x100fe4000001088f */
[--C-:B------:R-:W-:Y:S02]  /*eb00*/  FFMA.FTZ R118, R34, c[0x0][0x2d0], -R143.reuse ;  /* 0x0000b40022767a23 */ /* 0x100fe4000001088f */
[--C-:B------:R-:W-:Y:S02]  /*eb10*/  FFMA.FTZ R119, R33, c[0x0][0x2d0], -R143.reuse ;  /* 0x0000b40021777a23 */ /* 0x100fe4000001088f */
[--C-:B------:R-:W-:Y:S01]  /*eb20*/  FFMA.FTZ R129, R32, c[0x0][0x2d0], -R143.reuse ;  /* 0x0000b40020817a23 */ /* 0x100fe2000001088f */
[----:B------:R-:W-:Y:S01]  /*eb30*/  MUFU.EX2 R45, R45 ;  /* 0x0000002d002d7308 */ /* 0x000fe20000000800 */
[----:B------:R-:W-:Y:S01]  /*eb40*/  LDSM.16.MT88.4 R32, [R205+0x3900] ;  /* 0x00390000cd20783b */ /* 0x000fe20000004200 */
[----:B------:R-:W-:-:S02]  /*eb50*/  FFMA.FTZ R128, R128, c[0x0][0x2d0], -R143 ;  /* 0x0000b40080807a23 */ /* 0x000fc4000001088f */
[--C-:B------:R-:W-:Y:S01]  /*eb60*/  FFMA.FTZ R144, R144, c[0x0][0x2d0], -R143.reuse ;  /* 0x0000b40090907a23 */ /* 0x100fe2000001088f */
[----:B-1----:R-:W-:Y:S01]  /*eb70*/  FMNMX.FTZ R16, R20, R21, !PT ;  /* 0x0000001514107209 */ /* 0x002fe20007810000 */
[--C-:B------:R-:W-:Y:S02]  /*eb80*/  FFMA.FTZ R145, R145, c[0x0][0x2d0], -R143.reuse ;  /* 0x0000b40091917a23 */ /* 0x100fe4000001088f */
[----:B------:R-:W1:Y:S01]  /*eb90*/  MUFU.EX2 R44, R44 ;  /* 0x0000002c002c7308 */ /* 0x000e620000000800 */
[----:B--2---:R-:W-:Y:S01]  /*eba0*/  F2FP.PACK_AB R64, R48, R49 ;  /* 0x000000313040723e */ /* 0x004fe200000000ff */
[----:B------:R-:W-:Y:S01]  /*ebb0*/  LDSM.16.MT88.4 R20, [R205+0x900] ;  /* 0x00090000cd14783b */ /* 0x000fe20000004200 */
[C---:B------:R-:W-:Y:S01]  /*ebc0*/  FMUL.FTZ R133, R16.reuse, c[0x0][0x2d0] ;  /* 0x0000b40010857a20 */ /* 0x040fe20000410000 */
[----:B------:R-:W-:Y:S01]  /*ebd0*/  FSETP.NEU.FTZ.AND P0, PT, R16, -INF , PT ;  /* 0xff8000001000780b */ /* 0x000fe20003f1d000 */
[--C-:B------:R-:W-:Y:S02]  /*ebe0*/  FFMA.FTZ R147, R147, c[0x0][0x2d0], -R143.reuse ;  /* 0x0000b40093937a23 */ /* 0x100fe4000001088f */
[--C-:B------:R-:W-:Y:S01]  /*ebf0*/  FFMA.FTZ R146, R146, c[0x0][0x2d0], -R143.reuse ;  /* 0x0000b40092927a23 */ /* 0x100fe2000001088f */
[----:B------:R-:W-:Y:S01]  /*ec00*/  FSEL R133, R133, RZ, P0 ;  /* 0x000000ff85857208 */ /* 0x000fe20000000000 */
[----:B------:R-:W-:Y:S01]  /*ec10*/  MUFU.EX2 R43, R43 ;  /* 0x0000002b002b7308 */ /* 0x000fe20000000800 */
[----:B------:R-:W-:-:S02]  /*ec20*/  FFMA.FTZ R165, R165, c[0x0][0x2d0], -R143 ;  /* 0x0000b400a5a57a23 */ /* 0x000fc4000001088f */
[----:B------:R-:W-:Y:S02]  /*ec30*/  FFMA.FTZ R160, R160, c[0x0][0x2d0], -R143 ;  /* 0x0000b400a0a07a23 */ /* 0x000fe4000001088f */
[--C-:B------:R-:W-:Y:S02]  /*ec40*/  FFMA.FTZ R50, R14, c[0x0][0x2d0], -R133.reuse ;  /* 0x0000b4000e327a23 */ /* 0x100fe40000010885 */
[--C-:B------:R-:W-:Y:S01]  /*ec50*/  FFMA.FTZ R51, R15, c[0x0][0x2d0], -R133.reuse ;  /* 0x0000b4000f337a23 */ /* 0x100fe20000010885 */
[----:B-1----:R-:W-:Y:S01]  /*ec60*/  F2FP.PACK_AB R66, R44, R45 ;  /* 0x0000002d2c42723e */ /* 0x002fe200000000ff */
[--C-:B------:R-:W-:Y:S01]  /*ec70*/  FFMA.FTZ R47, R12, c[0x0][0x2d0], -R133.reuse ;  /* 0x0000b4000c2f7a23 */ /* 0x100fe20000010885 */
[----:B------:R-:W-:Y:S01]  /*ec80*/  MUFU.EX2 R42, R42 ;  /* 0x0000002a002a7308 */ /* 0x000fe20000000800 */
[--C-:B------:R-:W-:Y:S01]  /*ec90*/  FFMA.FTZ R46, R5, c[0x0][0x2d0], -R133.reuse ;  /* 0x0000b400052e7a23 */ /* 0x100fe20000010885 */
[----:B------:R-:W-:Y:S01]  /*eca0*/  LDSM.16.MT88.4 R12, [R204+0x900] ;  /* 0x00090000cc0c783b */ /* 0x000fe20000004200 */
[----:B------:R-:W-:-:S02]  /*ecb0*/  FFMA.FTZ R41, R11, c[0x0][0x2d0], -R133 ;  /* 0x0000b4000b297a23 */ /* 0x000fc40000010885 */
[--C-:B------:R-:W-:Y:S01]  /*ecc0*/  FFMA.FTZ R40, R10, c[0x0][0x2d0], -R133.reuse ;  /* 0x0000b4000a287a23 */ /* 0x100fe20000010885 */
[----:B------:R-:W1:Y:S01]  /*ecd0*/  LDSM.16.MT88.4 R4, [R204+0x3100] ;  /* 0x00310000cc04783b */ /* 0x000e620000004200 */
[--C-:B------:R-:W-:Y:S01]  /*ece0*/  FFMA.FTZ R2, R9, c[0x0][0x2d0], -R133.reuse ;  /* 0x0000b40009027a23 */ /* 0x100fe20000010885 */
[----:B------:R-:W-:Y:S01]  /*ecf0*/  MUFU.EX2 R50, R50 ;  /* 0x0000003200327308 */ /* 0x000fe20000000800 */
[--C-:B------:R-:W-:Y:S02]  /*ed00*/  FFMA.FTZ R19, R8, c[0x0][0x2d0], -R133.reuse ;  /* 0x0000b40008137a23 */ /* 0x100fe40000010885 */
[----:B------:R-:W2:Y:S01]  /*ed10*/  LDSM.16.MT88.4 R8, [R208+0x3900] ;  /* 0x00390000d008783b */ /* 0x000ea20000004200 */
[--C-:B------:R-:W-:Y:S02]  /*ed20*/  FFMA.FTZ R130, R130, c[0x0][0x2d0], -R133.reuse ;  /* 0x0000b40082827a23 */ /* 0x100fe40000010885 */
[--C-:B------:R-:W-:Y:S02]  /*ed30*/  FFMA.FTZ R134, R134, c[0x0][0x2d0], -R133.reuse ;  /* 0x0000b40086867a23 */ /* 0x100fe40000010885 */
[----:B------:R-:W3:Y:S01]  /*ed40*/  MUFU.EX2 R51, R51 ;  /* 0x0000003300337308 */ /* 0x000ee20000000800 */
[----:B------:R-:W-:-:S02]  /*ed50*/  FFMA.FTZ R135, R135, c[0x0][0x2d0], -R133 ;  /* 0x0000b40087877a23 */ /* 0x000fc40000010885 */
[--C-:B------:R-:W-:Y:S02]  /*ed60*/  FFMA.FTZ R137, R137, c[0x0][0x2d0], -R133.reuse ;  /* 0x0000b40089897a23 */ /* 0x100fe40000010885 */
[--C-:B------:R-:W-:Y:S02]  /*ed70*/  FFMA.FTZ R155, R155, c[0x0][0x2d0], -R133.reuse ;  /* 0x0000b4009b9b7a23 */ /* 0x100fe40000010885 */
[--C-:B------:R-:W-:Y:S01]  /*ed80*/  FFMA.FTZ R162, R162, c[0x0][0x2d0], -R133.reuse ;  /* 0x0000b400a2a27a23 */ /* 0x100fe20000010885 */
[----:B------:R-:W-:Y:S01]  /*ed90*/  MUFU.EX2 R47, R47 ;  /* 0x0000002f002f7308 */ /* 0x000fe20000000800 */
[--C-:B------:R-:W-:Y:S02]  /*eda0*/  FFMA.FTZ R163, R163, c[0x0][0x2d0], -R133.reuse ;  /* 0x0000b400a3a37a23 */ /* 0x100fe40000010885 */
[----:B------:R-:W-:Y:S02]  /*edb0*/  FFMA.FTZ R167, R167, c[0x0][0x2d0], -R133 ;  /* 0x0000b400a7a77a23 */ /* 0x000fe40000010885 */
[----:B------:R-:W-:-:S02]  /*edc0*/  FFMA.FTZ R161, R161, c[0x0][0x2d0], -R143 ;  /* 0x0000b400a1a17a23 */ /* 0x000fc4000001088f */
[----:B------:R-:W-:Y:S01]  /*edd0*/  FFMA.FTZ R153, R153, c[0x0][0x2d0], -R143 ;  /* 0x0000b40099997a23 */ /* 0x000fe2000001088f */
[----:B------:R-:W4:Y:S01]  /*ede0*/  MUFU.EX2 R46, R46 ;  /* 0x0000002e002e7308 */ /* 0x000f220000000800 */
[----:B---3--:R-:W-:Y:S01]  /*edf0*/  F2FP.PACK_AB R65, R51, R50 ;  /* 0x000000323341723e */ /* 0x008fe200000000ff */
[--C-:B------:R-:W-:Y:S02]  /*ee00*/  FFMA.FTZ R164, R164, c[0x0][0x2d0], -R133.reuse ;  /* 0x0000b400a4a47a23 */ /* 0x100fe40000010885 */
[--C-:B------:R-:W-:Y:S02]  /*ee10*/  FFMA.FTZ R166, R166, c[0x0][0x2d0], -R133.reuse ;  /* 0x0000b400a6a67a23 */ /* 0x100fe40000010885 */
[--C-:B------:R-:W-:Y:S02]  /*ee20*/  FFMA.FTZ R154, R154, c[0x0][0x2d0], -R133.reuse ;  /* 0x0000b4009a9a7a23 */ /* 0x100fe40000010885 */
[----:B------:R-:W-:Y:S01]  /*ee30*/  MUFU.EX2 R18, R18 ;  /* 0x0000001200127308 */ /* 0x000fe20000000800 */
[----:B------:R-:W-:-:S02]  /*ee40*/  FFMA.FTZ R152, R152, c[0x0][0x2d0], -R133 ;  /* 0x0000b40098987a23 */ /* 0x000fc40000010885 */
[----:B------:R-:W-:Y:S02]  /*ee50*/  FADD.FTZ R48, R49, R48 ;  /* 0x0000003031307221 */ /* 0x000fe40000010000 */
[----:B------:R-:W-:Y:S02]  /*ee60*/  FADD.FTZ R50, R50, R51 ;  /* 0x0000003332327221 */ /* 0x000fe40000010000 */
[----:B------:R-:W-:Y:S01]  /*ee70*/  FADD.FTZ R48, R45, R48 ;  /* 0x000000302d307221 */ /* 0x000fe20000010000 */
[----:B----4-:R-:W-:Y:S01]  /*ee80*/  F2FP.PACK_AB R67, R46, R47 ;  /* 0x0000002f2e43723e */ /* 0x010fe200000000ff */
[----:B------:R-:W-:Y:S01]  /*ee90*/  MUFU.EX2 R3, R3 ;  /* 0x0000000300037308 */ /* 0x000fe20000000800 */
[----:B------:R-:W-:Y:S02]  /*eea0*/  FADD.FTZ R50, R47, R50 ;  /* 0x000000322f327221 */ /* 0x000fe40000010000 */
[----:B------:R-:W-:Y:S02]  /*eeb0*/  FADD.FTZ R44, R44, R48 ;  /* 0x000000302c2c7221 */ /* 0x000fe40000010000 */
[----:B------:R-:W-:Y:S01]  /*eec0*/  FADD.FTZ R46, R46, R50 ;  /* 0x000000322e2e7221 */ /* 0x000fe20000010000 */
[----:B------:R-:W-:Y:S01]  /*eed0*/  HMMA.16816.F32 R84, R64, R88, RZ ;  /* 0x000000584054723c */ /* 0x000fe200000018ff */
[----:B------:R-:W-:Y:S01]  /*eee0*/  FADD.FTZ R44, R43, R44 ;  /* 0x0000002c2b2c7221 */ /* 0x000fe20000010000 */
[----:B------:R-:W3:Y:S01]  /*eef0*/  MUFU.EX2 R41, R41 ;  /* 0x0000002900297308 */ /* 0x000ee20000000800 */
[----:B------:R-:W-:-:S02]  /*ef00*/  FFMA.FTZ R245, R138, c[0x0][0x2d0], -R143 ;  /* 0x0000b4008af57a23 */ /* 0x000fc4000001088f */
[--C-:B------:R-:W-:Y:S02]  /*ef10*/  FFMA.FTZ R142, R142, c[0x0][0x2d0], -R143.reuse ;  /* 0x0000b4008e8e7a23 */ /* 0x100fe4000001088f */
[--C-:B------:R-:W-:Y:S01]  /*ef20*/  FFMA.FTZ R141, R141, c[0x0][0x2d0], -R143.reuse ;  /* 0x0000b4008d8d7a23 */ /* 0x100fe2000001088f */
[C---:B------:R-:W-:Y:S01]  /*ef30*/  HMMA.16816.F32 R88, R64.reuse, R90, RZ ;  /* 0x0000005a4058723c */ /* 0x040fe200000018ff */
[----:B------:R-:W-:Y:S01]  /*ef40*/  FFMA.FTZ R140, R140, c[0x0][0x2d0], -R143 ;  /* 0x0000b4008c8c7a23 */ /* 0x000fe2000001088f */
[----:B------:R-:W4:Y:S01]  /*ef50*/  MUFU.EX2 R40, R40 ;  /* 0x0000002800287308 */ /* 0x000f220000000800 */
[--C-:B------:R-:W-:Y:S02]  /*ef60*/  FFMA.FTZ R138, R139, c[0x0][0x2d0], -R133.reuse ;  /* 0x0000b4008b8a7a23 */ /* 0x100fe40000010885 */
[--C-:B------:R-:W-:Y:S02]  /*ef70*/  FFMA.FTZ R136, R136, c[0x0][0x2d0], -R133.reuse ;  /* 0x0000b40088887a23 */ /* 0x100fe40000010885 */
[----:B------:R-:W-:Y:S01]  /*ef80*/  FFMA.FTZ R244, R131, c[0x0][0x2d0], -R133 ;  /* 0x0000b40083f47a23 */ /* 0x000fe20000010885 */
[----:B------:R-:W-:Y:S02]  /*ef90*/  HMMA.16816.F32 R92, R64, R96, RZ ;  /* 0x00000060405c723c */ /* 0x000fe400000018ff */
[----:B------:R-:W-:Y:S01]  /*efa0*/  MUFU.EX2 R2, R2 ;  /* 0x0000000200027308 */ /* 0x000fe20000000800 */
[----:B---3--:R-:W-:-:S05]  /*efb0*/  FADD.FTZ R46, R41, R46 ;  /* 0x0000002e292e7221 */ /* 0x008fca0000010000 */
[C---:B------:R-:W-:Y:S02]  /*efc0*/  HMMA.16816.F32 R96, R64.reuse, R98, RZ ;  /* 0x000000624060723c */ /* 0x040fe400000018ff */
[----:B------:R-:W3:Y:S06]  /*efd0*/  MUFU.EX2 R19, R19 ;  /* 0x0000001300137308 */ /* 0x000eec0000000800 */
[C---:B------:R-:W-:Y:S02]  /*efe0*/  HMMA.16816.F32 R112, R64.reuse, R108, RZ ;  /* 0x0000006c4070723c */ /* 0x040fe400000018ff */
[----:B------:R-:W5:Y:S06]  /*eff0*/  MUFU.EX2 R118, R118 ;  /* 0x0000007600767308 */ /* 0x000f6c0000000800 */
        /* <DEDUP_REMOVED lines=9> */
[----:B------:R-:W1:Y:S06]  /*f090*/  MUFU.EX2 R134, R134 ;  /* 0x0000008600867308 */ /* 0x000e6c0000000800 */
[C---:B------:R-:W-:Y:S02]  /*f0a0*/  HMMA.16816.F32 R72, R64.reuse, R74, RZ ;  /* 0x0000004a4048723c */ /* 0x040fe400000018ff */
[----:B------:R-:W-:Y:S06]  /*f0b0*/  MUFU.EX2 R135, R135 ;  /* 0x0000008700877308 */ /* 0x000fec0000000800 */
[C---:B------:R-:W-:Y:S02]  /*f0c0*/  HMMA.16816.F32 R80, R64.reuse, R82, RZ ;  /* 0x000000524050723c */ /* 0x040fe400000018ff */
[----:B------:R-:W1:Y:S06]  /*f0d0*/  MUFU.EX2 R137, R137 ;  /* 0x0000008900897308 */ /* 0x000e6c0000000800 */
[C---:B------:R-:W-:Y:S02]  /*f0e0*/  HMMA.16816.F32 R100, R64.reuse, R102, RZ ;  /* 0x000000664064723c */ /* 0x040fe400000018ff */
[----:B------:R-:W2:Y:S06]  /*f0f0*/  MUFU.EX2 R144, R144 ;  /* 0x0000009000907308 */ /* 0x000eac0000000800 */
[C---:B------:R-:W-:Y:S02]  /*f100*/  HMMA.16816.F32 R56, R64.reuse, R58, RZ ;  /* 0x0000003a4038723c */ /* 0x040fe400000018ff */
[----:B------:R-:W-:Y:S06]  /*f110*/  MUFU.EX2 R145, R145 ;  /* 0x0000009100917308 */ /* 0x000fec0000000800 */
[C---:B-1----:R-:W-:Y:S02]  /*f120*/  HMMA.16816.F32 R60, R64.reuse, R4, RZ ;  /* 0x00000004403c723c */ /* 0x042fe400000018ff */
        /* <DEDUP_REMOVED lines=9> */
[----:B---3--:R-:W-:Y:S01]  /*f1c0*/  F2FP.PACK_AB R7, R19, R2 ;  /* 0x000000021307723e */ /* 0x008fe200000000ff */
[----:B------:R-:W1:Y:S01]  /*f1d0*/  MUFU.EX2 R155, R155 ;  /* 0x0000009b009b7308 */ /* 0x000e620000000800 */
[----:B------:R-:W-:Y:S02]  /*f1e0*/  FADD.FTZ R40, R2, R40 ;  /* 0x0000002802287221 */ /* 0x000fe40000010000 */
[----:B------:R-:W-:Y:S02]  /*f1f0*/  FADD.FTZ R3, R3, R42 ;  /* 0x0000002a03037221 */ /* 0x000fe40000010000 */
[----:B------:R-:W-:Y:S01]  /*f200*/  FADD.FTZ R19, R19, R40 ;  /* 0x0000002813137221 */ /* 0x000fe20000010000 */
[----:B------:R-:W-:Y:S01]  /*f210*/  HMMA.16816.F32 R84, R4, R12, R84 ;  /* 0x0000000c0454723c */ /* 0x000fe20000001854 */
[----:B-----5:R-:W-:Y:S01]  /*f220*/  FADD.FTZ R3, R118, R3 ;  /* 0x0000000376037221 */ /* 0x020fe20000010000 */
[----:B------:R-:W3:Y:S01]  /*f230*/  MUFU.EX2 R162, R162 ;  /* 0x000000a200a27308 */ /* 0x000ee20000000800 */
[----:B------:R-:W-:-:S02]  /*f240*/  FADD.FTZ R19, R130, R19 ;  /* 0x0000001382137221 */ /* 0x000fc40000010000 */
[----:B------:R-:W-:-:S03]  /*f250*/  @P6 IMAD.HI.U32 R2, R117, c[0x0][0x2c8], RZ ;  /* 0x0000b20075026a27 */ /* 0x000fc600078e00ff */
[----:B------:R-:W-:Y:S01]  /*f260*/  HMMA.16816.F32 R88, R4, R14, R88 ;  /* 0x0000000e0458723c */ /* 0x000fe20000001858 */
[----:B------:R-:W4:Y:S01]  /*f270*/  LDSM.16.MT88.4 R12, [R204+0x3900] ;  /* 0x00390000cc0c783b */ /* 0x000f220000004200 */
[----:B------:R-:W-:Y:S01]  /*f280*/  MUFU.EX2 R163, R163 ;  /* 0x000000a300a37308 */ /* 0x000fe20000000800 */
[----:B------:R-:W-:Y:S02]  /*f290*/  @P6 SHF.R.U32.HI R117, RZ, c[0x0][0x2cc], R2 ;  /* 0x0000b300ff756a19 */ /* 0x000fe40000011602 */
[----:B------:R-:W-:-:S03]  /*f2a0*/  ISETP.GE.AND P6, PT, R212, 0x1, PT ;  /* 0x00000001d400780c */ /* 0x000fc60003fc6270 */
[C---:B--2---:R-:W-:Y:S01]  /*f2b0*/  HMMA.16816.F32 R92, R4.reuse, R8, R92 ;  /* 0x00000008045c723c */ /* 0x044fe2000000185c */
[----:B------:R-:W-:Y:S01]  /*f2c0*/  IMAD.IADD R116, R116, 0x1, R117 ;  /* 0x0000000174747824 */ /* 0x000fe200078e0275 */
[----:B------:R-:W2:Y:S06]  /*f2d0*/  MUFU.EX2 R167, R167 ;  /* 0x000000a700a77308 */ /* 0x000eac0000000800 */
[C---:B------:R-:W-:Y:S01]  /*f2e0*/  HMMA.16816.F32 R96, R4.reuse, R10, R96 ;  /* 0x0000000a0460723c */ /* 0x040fe20000001860 */
[----:B------:R-:W5:Y:S01]  /*f2f0*/  LDSM.16.MT88.4 R8, [R204+0x1100] ;  /* 0x00110000cc08783b */ /* 0x000f620000004200 */
[----:B------:R-:W1:Y:S06]  /*f300*/  MUFU.EX2 R165, R165 ;  /* 0x000000a500a57308 */ /* 0x000e6c0000000800 */
[C---:B------:R-:W-:Y:S02]  /*f310*/  HMMA.16816.F32 R112, R4.reuse, R28, R112 ;  /* 0x0000001c0470723c */ /* 0x040fe40000001870 */
[----:B------:R-:W-:Y:S06]  /*f320*/  MUFU.EX2 R160, R160 ;  /* 0x000000a000a07308 */ /* 0x000fec0000000800 */
[C---:B------:R-:W-:Y:S01]  /*f330*/  HMMA.16816.F32 R108, R4.reuse, R30, R108 ;  /* 0x0000001e046c723c */ /* 0x040fe2000000186c */
[----:B------:R-:W1:Y:S01]  /*f340*/  LDSM.16.MT88.4 R28, [R208+0x1100] ;  /* 0x00110000d01c783b */ /* 0x000e620000004200 */
[----:B------:R-:W-:Y:S06]  /*f350*/  MUFU.EX2 R161, R161 ;  /* 0x000000a100a17308 */ /* 0x000fec0000000800 */
[C---:B------:R-:W-:Y:S02]  /*f360*/  HMMA.16816.F32 R68, R4.reuse, R24, R68 ;  /* 0x000000180444723c */ /* 0x040fe40000001844 */
[----:B------:R-:W-:Y:S06]  /*f370*/  MUFU.EX2 R153, R153 ;  /* 0x0000009900997308 */ /* 0x000fec0000000800 */
[C---:B------:R-:W-:Y:S01]  /*f380*/  HMMA.16816.F32 R72, R4.reuse, R26, R72 ;  /* 0x0000001a0448723c */ /* 0x040fe20000001848 */
[----:B------:R-:W-:Y:S01]  /*f390*/  LDSM.16.MT88.4 R24, [R206+0x1100] ;  /* 0x00110000ce18783b */ /* 0x000fe20000004200 */
[----:B------:R-:W1:Y:S06]  /*f3a0*/  MUFU.EX2 R164, R164 ;  /* 0x000000a400a47308 */ /* 0x000e6c0000000800 */
        /* <DEDUP_REMOVED lines=9> */
[----:B------:R-:W1:Y:S06]  /*f440*/  MUFU.EX2 R142, R142 ;  /* 0x0000008e008e7308 */ /* 0x000e6c0000000800 */
[C---:B------:R-:W-:Y:S02]  /*f450*/  HMMA.16816.F32 R52, R4.reuse, R32, R52 ;  /* 0x000000200434723c */ /* 0x040fe40000001834 */
[----:B------:R-:W-:Y:S06]  /*f460*/  MUFU.EX2 R141, R141 ;  /* 0x0000008d008d7308 */ /* 0x000fec0000000800 */
[C---:B------:R-:W-:Y:S01]  /*f470*/  HMMA.16816.F32 R56, R4.reuse, R34, R56 ;  /* 0x000000220438723c */ /* 0x040fe20000001838 */
[----:B------:R-:W-:Y:S01]  /*f480*/  LDSM.16.MT88.4 R32, [R205+0x4100] ;  /* 0x00410000cd20783b */ /* 0x000fe20000004200 */
[----:B------:R-:W-:Y:S06]  /*f490*/  MUFU.EX2 R140, R140 ;  /* 0x0000008c008c7308 */ /* 0x000fec0000000800 */
[C---:B----4-:R-:W-:Y:S02]  /*f4a0*/  HMMA.16816.F32 R60, R4.reuse, R12, R60 ;  /* 0x0000000c043c723c */ /* 0x050fe4000000183c */
[----:B------:R-:W-:Y:S06]  /*f4b0*/  MUFU.EX2 R245, R245 ;  /* 0x000000f500f57308 */ /* 0x000fec0000000800 */
[----:B------:R-:W-:Y:S01]  /*f4c0*/  HMMA.16816.F32 R64, R4, R14, R64 ;  /* 0x0000000e0440723c */ /* 0x000fe20000001840 */
[----:B------:R-:W4:Y:S01]  /*f4d0*/  LDSM.16.MT88.4 R12, [R208+0x4100] ;  /* 0x00410000d00c783b */ /* 0x000f220000004200 */
[----:B------:R-:W1:Y:S05]  /*f4e0*/  MUFU.EX2 R138, R138 ;  /* 0x0000008a008a7308 */ /* 0x000e6a0000000800 */
[C---:B------:R-:W-:Y:S01]  /*f4f0*/  F2FP.PACK_AB R4, R119.reuse, R118 ;  /* 0x000000767704723e */ /* 0x040fe200000000ff */
[----:B------:R-:W-:Y:S01]  /*f500*/  FADD.FTZ R119, R119, R3 ;  /* 0x0000000377777221 */ /* 0x000fe20000010000 */
[----:B------:R-:W-:Y:S01]  /*f510*/  F2FP.PACK_AB R6, R128, R129 ;  /* 0x000000818006723e */ /* 0x000fe200000000ff */
[----:B------:R-:W2:Y:S01]  /*f520*/  MUFU.EX2 R136, R136 ;  /* 0x0000008800887308 */ /* 0x000ea20000000800 */
[C---:B------:R-:W-:Y:S01]  /*f530*/  F2FP.PACK_AB R5, R134.reuse, R130 ;  /* 0x000000828605723e */ /* 0x040fe200000000ff */
[----:B------:R-:W-:Y:S01]  /*f540*/  FADD.FTZ R134, R134, R19 ;  /* 0x0000001386867221 */ /* 0x000fe20000010000 */
[----:B------:R-:W-:Y:S01]  /*f550*/  F2FP.PACK_AB R7, R137, R135 ;  /* 0x000000878907723e */ /* 0x000fe200000000ff */
[----:B------:R-:W-:Y:S01]  /*f560*/  FADD.FTZ R119, R129, R119 ;  /* 0x0000007781777221 */ /* 0x000fe20000010000 */
[----:B------:R-:W-:Y:S01]  /*f570*/  IADD3 R3, R116, c[0x0][0x328], RZ ;  /* 0x0000ca0074037a10 */ /* 0x000fe20007ffe0ff */
[----:B------:R-:W-:-:S02]  /*f580*/  FADD.FTZ R134, R135, R134 ;  /* 0x0000008687867221 */ /* 0x000fc40000010000 */
[----:B------:R-:W-:Y:S01]  /*f590*/  MUFU.EX2 R244, R244 ;  /* 0x000000f400f47308 */ /* 0x000fe20000000800 */
[----:B------:R-:W-:Y:S01]  /*f5a0*/  FADD.FTZ R128, R128, R119 ;  /* 0x0000007780807221 */ /* 0x000fe20000010000 */
[----:B-----5:R-:W-:Y:S01]  /*f5b0*/  HMMA.16816.F32 R84, R4, R8, R84 ;  /* 0x000000080454723c */ /* 0x020fe20000001854 */
[----:B------:R-:W-:Y:S02]  /*f5c0*/  FADD.FTZ R137, R137, R134 ;  /* 0x0000008689897221 */ /* 0x000fe40000010000 */
[----:B------:R-:W-:Y:S02]  /*f5d0*/  FADD.FTZ R128, R144, R128 ;  /* 0x0000008090807221 */ /* 0x000fe40000010000 */
[----:B-1----:R-:W-:-:S03]  /*f5e0*/  FADD.FTZ R137, R155, R137 ;  /* 0x000000899b897221 */ /* 0x002fc60000010000 */
[C---:B------:R-:W-:Y:S01]  /*f5f0*/  HMMA.16816.F32 R88, R4.reuse, R10, R88 ;  /* 0x0000000a0458723c */ /* 0x040fe20000001858 */
[----:B------:R-:W1:Y:S07]  /*f600*/  LDSM.16.MT88.4 R8, [R204+0x4100] ;  /* 0x00410000cc08783b */ /* 0x000e6e0000004200 */
[C---:B------:R-:W-:Y:S08]  /*f610*/  HMMA.16816.F32 R112, R4.reuse, R28, R112 ;  /* 0x0000001c0470723c */ /* 0x040ff00000001870 */
[C---:B----4-:R-:W-:Y:S08]  /*f620*/  HMMA.16816.F32 R92, R4.reuse, R12, R92 ;  /* 0x0000000c045c723c */ /* 0x050ff0000000185c */
[C---:B------:R-:W-:Y:S01]  /*f630*/  HMMA.16816.F32 R96, R4.reuse, R14, R96 ;  /* 0x0000000e0460723c */ /* 0x040fe20000001860 */
[----:B------:R-:W4:Y:S07]  /*f640*/  LDSM.16.MT88.4 R12, [R204+0x1900] ;  /* 0x00190000cc0c783b */ /* 0x000f2e0000004200 */
[C---:B------:R-:W-:Y:S01]  /*f650*/  HMMA.16816.F32 R108, R4.reuse, R30, R108 ;  /* 0x0000001e046c723c */ /* 0x040fe2000000186c */
[----:B------:R-:W-:Y:S07]  /*f660*/  LDSM.16.MT88.4 R28, [R208+0x1900] ;  /* 0x00190000d01c783b */ /* 0x000fee0000004200 */
[C---:B------:R-:W-:Y:S08]  /*f670*/  HMMA.16816.F32 R68, R4.reuse, R24, R68 ;  /* 0x000000180444723c */ /* 0x040ff00000001844 */
[C---:B-1----:R-:W-:Y:S08]  /*f680*/  HMMA.16816.F32 R60, R4.reuse, R8, R60 ;  /* 0x00000008043c723c */ /* 0x042ff0000000183c */
[C---:B------:R-:W-:Y:S01]  /*f690*/  HMMA.16816.F32 R64, R4.reuse, R10, R64 ;  /* 0x0000000a0440723c */ /* 0x040fe20000001840 */
[----:B------:R-:W1:Y:S07]  /*f6a0*/  LDSM.16.MT88.4 R8, [R208+0x4900] ;  /* 0x00490000d008783b */ /* 0x000e6e0000004200 */
[C---:B------:R-:W-:Y:S01]  /*f6b0*/  HMMA.16816.F32 R72, R4.reuse, R26, R72 ;  /* 0x0000001a0448723c */ /* 0x040fe20000001848 */
[----:B------:R-:W5:Y:S07]  /*f6c0*/  LDSM.16.MT88.4 R24, [R206+0x1900] ;  /* 0x00190000ce18783b */ /* 0x000f6e0000004200 */
[C---:B------:R-:W-:Y:S08]  /*f6d0*/  HMMA.16816.F32 R76, R4.reuse, R20, R76 ;  /* 0x00000014044c723c */ /* 0x040ff0000000184c */
[C---:B------:R-:W-:Y:S01]  /*f6e0*/  HMMA.16816.F32 R80, R4.reuse, R22, R80 ;  /* 0x000000160450723c */ /* 0x040fe20000001850 */
[----:B------:R-:W1:Y:S07]  /*f6f0*/  LDSM.16.MT88.4 R20, [R205+0x1900] ;  /* 0x00190000cd14783b */ /* 0x000e6e0000004200 */
[C---:B------:R-:W-:Y:S08]  /*f700*/  HMMA.16816.F32 R104, R4.reuse, R36, R104 ;  /* 0x000000240468723c */ /* 0x040ff00000001868 */
[C---:B------:R-:W-:Y:S01]  /*f710*/  HMMA.16816.F32 R100, R4.reuse, R38, R100 ;  /* 0x000000260464723c */ /* 0x040fe20000001864 */
[----:B------:R-:W1:Y:S07]  /*f720*/  LDSM.16.MT88.4 R36, [R206+0x4900] ;  /* 0x00490000ce24783b */ /* 0x000e6e0000004200 */
[C---:B------:R-:W-:Y:S08]  /*f730*/  HMMA.16816.F32 R52, R4.reuse, R32, R52 ;  /* 0x000000200434723c */ /* 0x040ff00000001834 */
[----:B------:R-:W-:Y:S01]  /*f740*/  HMMA.16816.F32 R56, R4, R34, R56 ;  /* 0x000000220438723c */ /* 0x000fe20000001838 */
[----:B------:R-:W5:Y:S06]  /*f750*/  LDSM.16.MT88.4 R32, [R205+0x4900] ;  /* 0x00490000cd20783b */ /* 0x000f6c0000004200 */
[C---:B------:R-:W-:Y:S01]  /*f760*/  F2FP.PACK_AB R4, R145.reuse, R144 ;  /* 0x000000909104723e */ /* 0x040fe200000000ff */
[----:B------:R-:W-:Y:S01]  /*f770*/  FADD.FTZ R145, R145, R128 ;  /* 0x0000008091917221 */ /* 0x000fe20000010000 */
[----:B------:R-:W-:-:S02]  /*f780*/  F2FP.PACK_AB R6, R146, R147 ;  /* 0x000000939206723e */ /* 0x000fc400000000ff */
[C---:B---3--:R-:W-:Y:S01]  /*f790*/  F2FP.PACK_AB R5, R162.reuse, R155 ;  /* 0x0000009ba205723e */ /* 0x048fe200000000ff */
[----:B------:R-:W-:Y:S01]  /*f7a0*/  FADD.FTZ R162, R162, R137 ;  /* 0x00000089a2a27221 */ /* 0x000fe20000010000 */
[----:B--2---:R-:W-:Y:S01]  /*f7b0*/  F2FP.PACK_AB R7, R167, R163 ;  /* 0x000000a3a707723e */ /* 0x004fe200000000ff */
        /* <DEDUP_REMOVED lines=15> */
[C---:B-----5:R-:W-:Y:S08]  /*f8b0*/  HMMA.16816.F32 R68, R4.reuse, R24, R68 ;  /* 0x000000180444723c */ /* 0x060ff00000001844 */
[C---:B------:R-:W-:Y:S01]  /*f8c0*/  HMMA.16816.F32 R72, R4.reuse, R26, R72 ;  /* 0x0000001a0448723c */ /* 0x040fe20000001848 */
[----:B------:R-:W-:Y:S07]  /*f8d0*/  LDSM.16.MT88.4 R24, [R206+0x2100] ;  /* 0x00210000ce18783b */ /* 0x000fee0000004200 */
        /* <DEDUP_REMOVED lines=9> */
[C---:B--2---:R-:W-:Y:S08]  /*f970*/  HMMA.16816.F32 R60, R4.reuse, R12, R60 ;  /* 0x0000000c043c723c */ /* 0x044ff0000000183c */
[----:B------:R-:W-:Y:S01]  /*f980*/  HMMA.16816.F32 R64, R4, R14, R64 ;  /* 0x0000000e0440723c */ /* 0x000fe20000001840 */
[----:B------:R-:W2:Y:S06]  /*f990*/  LDSM.16.MT88.4 R12, [R208+0x5100] ;  /* 0x00510000d00c783b */ /* 0x000eac0000004200 */
[C---:B------:R-:W-:Y:S01]  /*f9a0*/  F2FP.PACK_AB R4, R160.reuse, R165 ;  /* 0x000000a5a004723e */ /* 0x040fe200000000ff */
        /* <DEDUP_REMOVED lines=8> */
[----:B-1----:R-:W-:Y:S01]  /*fa30*/  HMMA.16816.F32 R84, R4, R8, R84 ;  /* 0x000000080454723c */ /* 0x002fe20000001854 */
[----:B------:R-:W-:-:S02]  /*fa40*/  FADD.FTZ R152, R152, R166 ;  /* 0x000000a698987221 */ /* 0x000fc40000010000 */
[----:B------:R-:W-:Y:S02]  /*fa50*/  FADD.FTZ R153, R142, R153 ;  /* 0x000000998e997221 */ /* 0x000fe40000010000 */
[----:B------:R-:W-:Y:S02]  /*fa60*/  FADD.FTZ R152, R138, R152 ;  /* 0x000000988a987221 */ /* 0x000fe40000010000 */
[----:B------:R-:W-:Y:S01]  /*fa70*/  FADD.FTZ R153, R141, R153 ;  /* 0x000000998d997221 */ /* 0x000fe20000010000 */
[----:B------:R-:W-:Y:S01]  /*fa80*/  HMMA.16816.F32 R88, R4, R10, R88 ;  /* 0x0000000a0458723c */ /* 0x000fe20000001858 */
[----:B------:R-:W1:Y:S01]  /*fa90*/  LDSM.16.MT88.4 R8, [R204+0x5100] ;  /* 0x00510000cc08783b */ /* 0x000e620000004200 */
[----:B------:R-:W-:Y:S02]  /*faa0*/  FADD.FTZ R152, R136, R152 ;  /* 0x0000009888987221 */ /* 0x000fe40000010000 */
[----:B------:R-:W-:-:S04]  /*fab0*/  FADD.FTZ R153, R140, R153 ;  /* 0x000000998c997221 */ /* 0x000fc80000010000 */
[C---:B---3--:R-:W-:Y:S08]  /*fac0*/  HMMA.16816.F32 R76, R4.reuse, R20, R76 ;  /* 0x00000014044c723c */ /* 0x048ff0000000184c */
[C---:B------:R-:W-:Y:S01]  /*fad0*/  HMMA.16816.F32 R80, R4.reuse, R22, R80 ;  /* 0x000000160450723c */ /* 0x040fe20000001850 */
[----:B------:R-:W3:Y:S07]  /*fae0*/  LDSM.16.MT88.4 R20, [R205+0x2900] ;  /* 0x00290000cd14783b */ /* 0x000eee0000004200 */
[C---:B--2---:R-:W-:Y:S08]  /*faf0*/  HMMA.16816.F32 R92, R4.reuse, R12, R92 ;  /* 0x0000000c045c723c */ /* 0x044ff0000000185c */
[C---:B------:R-:W-:Y:S01]  /*fb00*/  HMMA.16816.F32 R96, R4.reuse, R14, R96 ;  /* 0x0000000e0460723c */ /* 0x040fe20000001860 */
[----:B------:R-:W2:Y:S07]  /*fb10*/  LDSM.16.MT88.4 R12, [R204+0x2900] ;  /* 0x00290000cc0c783b */ /* 0x000eae0000004200 */
[C---:B------:R-:W-:Y:S07]  /*fb20*/  HMMA.16816.F32 R104, R4.reuse, R36, R104 ;  /* 0x000000240468723c */ /* 0x040fee0000001868 */
[----:B------:R-:W-:Y:S01]  /*fb30*/  FFMA.FTZ R36, R132, c[0x0][0x2d0], -R133 ;  /* 0x0000b40084247a23 */ /* 0x000fe20000010885 */
[C---:B-1----:R-:W-:Y:S05]  /*fb40*/  HMMA.16816.F32 R60, R4.reuse, R8, R60 ;  /* 0x00000008043c723c */ /* 0x042fea000000183c */
[----:B------:R-:W1:Y:S03]  /*fb50*/  MUFU.EX2 R36, R36 ;  /* 0x0000002400247308 */ /* 0x000e660000000800 */
[C---:B------:R-:W-:Y:S01]  /*fb60*/  HMMA.16816.F32 R64, R4.reuse, R10, R64 ;  /* 0x0000000a0440723c */ /* 0x040fe20000001840 */
[----:B------:R-:W4:Y:S07]  /*fb70*/  LDSM.16.MT88.4 R8, [R208+0x5900] ;  /* 0x00590000d008783b */ /* 0x000f2e0000004200 */
[----:B------:R-:W-:Y:S01]  /*fb80*/  HMMA.16816.F32 R112, R4, R28, R112 ;  /* 0x0000001c0470723c */ /* 0x000fe20000001870 */
[----:B-1----:R-:W-:-:S07]  /*fb90*/  FADD.FTZ R152, R36, R152 ;  /* 0x0000009824987221 */ /* 0x002fce0000010000 */
[C---:B------:R-:W-:Y:S01]  /*fba0*/  HMMA.16816.F32 R108, R4.reuse, R30, R108 ;  /* 0x0000001e046c723c */ /* 0x040fe2000000186c */
[----:B------:R-:W1:Y:S07]  /*fbb0*/  LDSM.16.MT88.4 R28, [R208+0x2900] ;  /* 0x00290000d01c783b */ /* 0x000e6e0000004200 */
[C---:B------:R-:W-:Y:S08]  /*fbc0*/  HMMA.16816.F32 R68, R4.reuse, R24, R68 ;  /* 0x000000180444723c */ /* 0x040ff00000001844 */
[C---:B------:R-:W-:Y:S01]  /*fbd0*/  HMMA.16816.F32 R72, R4.reuse, R26, R72 ;  /* 0x0000001a0448723c */ /* 0x040fe20000001848 */
[----:B------:R-:W5:Y:S07]  /*fbe0*/  LDSM.16.MT88.4 R24, [R206+0x2900] ;  /* 0x00290000ce18783b */ /* 0x000f6e0000004200 */
[C---:B------:R-:W-:Y:S08]  /*fbf0*/  HMMA.16816.F32 R100, R4.reuse, R38, R100 ;  /* 0x000000260464723c */ /* 0x040ff00000001864 */
[C---:B------:R-:W-:Y:S08]  /*fc00*/  HMMA.16816.F32 R52, R4.reuse, R32, R52 ;  /* 0x000000200434723c */ /* 0x040ff00000001834 */
[----:B------:R-:W-:Y:S07]  /*fc10*/  HMMA.16816.F32 R56, R4, R34, R56 ;  /* 0x000000220438723c */ /* 0x000fee0000001838 */
[----:B------:R-:W-:-:S02]  /*fc20*/  F2FP.PACK_AB R4, R141, R142 ;  /* 0x0000008e8d04723e */ /* 0x000fc400000000ff */
[C---:B------:R-:W-:Y:S01]  /*fc30*/  F2FP.PACK_AB R6, R245.reuse, R140 ;  /* 0x0000008cf506723e */ /* 0x040fe200000000ff */
[----:B------:R-:W-:Y:S01]  /*fc40*/  FADD.FTZ R245, R245, R153 ;  /* 0x00000099f5f57221 */ /* 0x000fe20000010000 */
[----:B------:R-:W-:Y:S02]  /*fc50*/  F2FP.PACK_AB R5, R136, R138 ;  /* 0x0000008a8805723e */ /* 0x000fe400000000ff */
[C---:B------:R-:W-:Y:S01]  /*fc60*/  F2FP.PACK_AB R7, R244.reuse, R36 ;  /* 0x00000024f407723e */ /* 0x040fe200000000ff */
[----:B------:R-:W-:-:S06]  /*fc70*/  FADD.FTZ R244, R244, R152 ;  /* 0x00000098f4f47221 */ /* 0x000fcc0000010000 */
        /* <DEDUP_REMOVED lines=9> */
[C---:B-1----:R-:W-:Y:S08]  /*fd10*/  HMMA.16816.F32 R112, R4.reuse, R28, R112 ;  /* 0x0000001c0470723c */ /* 0x042ff00000001870 */
[C---:B------:R-:W-:Y:S08]  /*fd20*/  HMMA.16816.F32 R108, R4.reuse, R30, R108 ;  /* 0x0000001e046c723c */ /* 0x040ff0000000186c */
[C---:B-----5:R-:W-:Y:S08]  /*fd30*/  HMMA.16816.F32 R68, R4.reuse, R24, R68 ;  /* 0x000000180444723c */ /* 0x060ff00000001844 */
[C---:B------:R-:W-:Y:S08]  /*fd40*/  HMMA.16816.F32 R72, R4.reuse, R26, R72 ;  /* 0x0000001a0448723c */ /* 0x040ff00000001848 */
[C---:B---3--:R-:W-:Y:S08]  /*fd50*/  HMMA.16816.F32 R104, R4.reuse, R20, R104 ;  /* 0x000000140468723c */ /* 0x048ff00000001868 */
[C---:B------:R-:W-:Y:S08]  /*fd60*/  HMMA.16816.F32 R100, R4.reuse, R22, R100 ;  /* 0x000000160464723c */ /* 0x040ff00000001864 */
[C---:B--2---:R-:W-:Y:S08]  /*fd70*/  HMMA.16816.F32 R52, R4.reuse, R12, R52 ;  /* 0x0000000c0434723c */ /* 0x044ff00000001834 */
[C---:B------:R-:W-:Y:S08]  /*fd80*/  HMMA.16816.F32 R56, R4.reuse, R14, R56 ;  /* 0x0000000e0438723c */ /* 0x040ff00000001838 */
[C---:B----4-:R-:W-:Y:S08]  /*fd90*/  HMMA.16816.F32 R60, R4.reuse, R8, R60 ;  /* 0x00000008043c723c */ /* 0x050ff0000000183c */
        /* <DEDUP_REMOVED lines=12> */
.L_x_2573:
[----:B------:R-:W-:-:S04]  /*fe60*/  MOV R4, 0x1 ;  /* 0x0000000100047802 */ /* 0x000fc80000000f00 */
[----:B------:R-:W-:-:S13]  /*fe70*/  ISETP.NE.AND P0, PT, R4, c[0x0][0x32c], PT ;  /* 0x0000cb0004007a0c */ /* 0x000fda0003f05270 */
[----:B------:R-:W-:-:S05]  /*fe80*/  @P0 IMAD.HI.U32 R4, R2, c[0x0][0x330], RZ ;  /* 0x0000cc0002040a27 */ /* 0x000fca00078e00ff */
[----:B------:R-:W-:Y:S02]  /*fe90*/  @P0 SHF.R.U32.HI R2, RZ, c[0x0][0x334], R4 ;  /* 0x0000cd00ff020a19 */ /* 0x000fe40000011604 */
.L_x_2574:
[----:B------:R-:W-:-:S05]  /*fea0*/  MOV R4, c[0x0][0x32c] ;  /* 0x0000cb0000047a02 */ /* 0x000fca0000000f00 */
[----:B------:R-:W-:-:S05]  /*feb0*/  IMAD R4, R2, R4, c[0x0][0x32c] ;  /* 0x0000cb0002047624 */ /* 0x000fca00078e0204 */
[----:B------:R-:W-:-:S05]  /*fec0*/  IMNMX R3, R3, R4, PT ;  /* 0x0000000403037217 */ /* 0x000fca0003800200 */
.L_x_2572:
        /* <DEDUP_REMOVED lines=11> */
.L_x_2586:
[----:B------:R-:W-:Y:S04]  /*ff80*/  DEPBAR.LE SB0, 0x0 ;  /* 0x000080000000791a */ /* 0x000fe80000000000 */
[----:B------:R-:W-:Y:S01]  /*ff90*/  BAR.SYNC.DEFER_BLOCKING 0x0 ;  /* 0x0000000000007b1d */ /* 0x000fe20000010000 */
[----:B------:R-:W-:Y:S02]  /*ffa0*/  ISETP.GT.AND P0, PT, R226, R250, PT ;  /* 0x000000fae200720c */ /* 0x000fe40003f04270 */
[----:B------:R-:W-:Y:S02]  /*ffb0*/  ISETP.GE.AND P2, PT, R224, c[0x0][0x1d4], PT ;  /* 0x00007500e0007a0c */ /* 0x000fe40003f46270 */
[----:B------:R-:W-:Y:S01]  /*ffc0*/  ISETP.GE.AND P3, PT, R223, c[0x0][0x1d4], PT ;  /* 0x00007500df007a0c */ /* 0x000fe20003f66270 */
        /* <DEDUP_REMOVED lines=22> */
[----:B------:R-:W-:Y:S02]  /*10130*/  IMAD.IADD R5, R5, 0x1, R0 ;  /* 0x0000000105057824 */ /* 0x000fe400078e0200 */
[----:B------:R-:W-:Y:S02]  /*10140*/  IMAD.SHL.U32 R6, R229, 0x2, RZ ;  /* 0x00000002e5067824 */ /* 0x000fe400078e00ff */
[----:B------:R-:W-:Y:S05]  /*10150*/  IMAD.WIDE.U32 R4, R227, c[0x0][0x218], R4 ;  /* 0x00008600e3047a25 */ /* 0x000fea00078e0004 */
[----:B------:R-:W-:Y:S01]  /*10160*/  IADD3 R0, P0, R232, R4, RZ ;  /* 0x00000004e8007210 */ /* 0x000fe20007f1e0ff */
[----:B------:R-:W-:Y:S03]  /*10170*/  IMAD.SHL.U32 R4, R224, 0x2, RZ ;  /* 0x00000002e0047824 */ /* 0x000fe600078e00ff */
[----:B------:R-:W-:Y:S02]  /*10180*/  IADD3.X R14, R219, R5, R14, P0, !PT ;  /* 0x00000005db0e7210 */ /* 0x000fe400007fe40e */
[----:B------:R-:W-:Y:S02]  /*10190*/  LEA R13, P0, R0, c[0x0][0x1f8], 0x1 ;  /* 0x00007e00000d7a11 */ /* 0x000fe400078008ff */
[----:B------:R-:W-:Y:S02]  /*101a0*/  SHF.L.U64.HI R5, R224, 0x1, R247 ;  /* 0x00000001e0057819 */ /* 0x000fe400000102f7 */
[----:B------:R-:W-:Y:S01]  /*101b0*/  LEA.HI.X R14, R0, c[0x0][0x1fc], R14, 0x1, P0 ;  /* 0x00007f00000e7a11 */ /* 0x000fe200000f0c0e */
[----:B------:R-:W2:Y:S01]  /*101c0*/  SHFL.IDX PT, R7, R13, 0x2, 0x181f ;  /* 0x00581f000d077f89 */ /* 0x000ea200000e0000 */
[----:B------:R-:W-:Y:S03]  /*101d0*/  SHF.L.U64.HI R0, R229, 0x1, R231 ;  /* 0x00000001e5007819 */ /* 0x000fe600000102e7 */
[----:B------:R-:W3:Y:S04]  /*101e0*/  SHFL.IDX PT, R12, R14, 0x2, 0x181f ;  /* 0x00581f000e0c7f89 */ /* 0x000ee800000e0000 */
[----:B------:R-:W5:Y:S04]  /*101f0*/  SHFL.IDX PT, R15, R13, RZ, 0x181f ;  /* 0x00181fff0d0f7589 */ /* 0x000f6800000e0000 */
[----:B------:R-:W4:Y:S04]  /*10200*/  SHFL.IDX PT, R20, R14, RZ, 0x181f ;  /* 0x00181fff0e147589 */ /* 0x000f2800000e0000 */
[----:B------:R-:W1:Y:S04]  /*10210*/  SHFL.IDX PT, R13, R13, 0x1, 0x181f ;  /* 0x00381f000d0d7f89 */ /* 0x000e6800000e0000 */
[----:B------:R-:W1:Y:S01]  /*10220*/  SHFL.IDX PT, R14, R14, 0x1, 0x181f ;  /* 0x00381f000e0e7f89 */ /* 0x000e6200000e0000 */
[----:B--2---:R-:W-:Y:S04]  /*10230*/  IADD3 R22, P1, P0, R22, R7, R6 ;  /* 0x0000000716167210 */ /* 0x004fe8000783e006 */
[--C-:B---3--:R-:W-:Y:S02]  /*10240*/  IADD3.X R23, RZ, R12, R0.reuse, P1, P0 ;  /* 0x0000000cff177210 */ /* 0x108fe40000fe0400 */
[C---:B-----5:R-:W-:Y:S05]  /*10250*/  IADD3 R28, P0, R15.reuse, R4, RZ ;  /* 0x000000040f1c7210 */ /* 0x060fea0007f1e0ff */
[C-C-:B----4-:R-:W-:Y:S01]  /*10260*/  IMAD.X R29, R20.reuse, 0x1, R5.reuse, P0 ;  /* 0x00000001141d7824 */ /* 0x150fe200000e0605 */
[-C--:B------:R-:W-:Y:S04]  /*10270*/  IADD3 R30, P0, R15, R6.reuse, RZ ;  /* 0x000000060f1e7210 */ /* 0x080fe80007f1e0ff */
[----:B------:R2:W-:Y:S01]  /*10280*/  LDGSTS.E.BYPASS.LTC128B.128 [R243], [R28.64], !P2 ;  /* 0x000000001cf37fae */ /* 0x0005e2000d101d52 */
[--C-:B------:R-:W-:Y:S01]  /*10290*/  IMAD.X R31, R20, 0x1, R0.reuse, P0 ;  /* 0x00000001141f7824 */ /* 0x100fe200000e0600 */
[C---:B-1----:R-:W-:Y:S04]  /*102a0*/  IADD3 R20, P0, R13.reuse, R6, RZ ;  /* 0x000000060d147210 */ /* 0x042fe80007f1e0ff */
[----:B------:R2:W-:Y:S01]  /*102b0*/  LDGSTS.E.BYPASS.LTC128B.128 [R242], [R30.64], !P3 ;  /* 0x000000001ef27fae */ /* 0x0005e2000d901d52 */
[C---:B------:R-:W-:Y:S01]  /*102c0*/  IMAD.X R21, R14.reuse, 0x1, R0, P0 ;  /* 0x000000010e157824 */ /* 0x040fe200000e0600 */
        /* <DEDUP_REMOVED lines=9> */
.L_x_2576:
[C---:B--23--:R-:W-:Y:S01]  /*10360*/  HMMA.16816.F32 R4, R120.reuse, R8, RZ ;  /* 0x000000087804723c */ /* 0x04cfe200000018ff */
[----:B------:R-:W-:Y:S02]  /*10370*/  LDSM.16.M88.4 R152, [R207+0xa900] ;  /* 0x00a90000cf98783b */ /* 0x000fe40000000200 */
[----:B------:R-:W-:Y:S05]  /*10380*/  ISETP.GT.AND P0, PT, R250, R226, PT ;  /* 0x000000e2fa00720c */ /* 0x000fea0003f04270 */
[C---:B------:R-:W-:Y:S01]  /*10390*/  HMMA.16816.F32 R8, R120.reuse, R10, RZ ;  /* 0x0000000a7808723c */ /* 0x040fe200000018ff */
[----:B------:R-:W0:Y:S07]  /*103a0*/  LDGDEPBAR ;  /* 0x00000000000079af */ /* 0x000e2e0000000000 */
[C---:B------:R-:W-:Y:S01]  /*103b0*/  HMMA.16816.F32 R12, R120.reuse, R16, RZ ;  /* 0x00000010780c723c */ /* 0x040fe200000018ff */
[----:B------:R-:W-:Y:S07]  /*103c0*/  LDSM.16.M88.4 R160, [R198+0x1000] ;  /* 0x00100000c6a0783b */ /* 0x000fee0000000200 */
        /* <DEDUP_REMOVED lines=28> */
[----:B------:R-:W-:Y:S01]  /*10590*/  HMMA.16816.F32 R48, R124, R146, R48 ;  /* 0x000000927c30723c */ /* 0x000fe20000001830 */
[----:B------:R-:W4:Y:S07]  /*105a0*/  LDSM.16.M88.4 R144, [R198] ;  /* 0x00000000c690783b */ /* 0x000f2e0000000200 */
        /* <DEDUP_REMOVED lines=33> */
[C---:B--2---:R-:W-:Y:S08]  /*107c0*/  HMMA.16816.F32 R44, R156.reuse, R128, R44 ;  /* 0x000000809c2c723c */ /* 0x044ff0000000182c */
[----:B------:R-:W-:Y:S01]  /*107d0*/  HMMA.16816.F32 R48, R156, R130, R48 ;  /* 0x000000829c30723c */ /* 0x000fe20000001830 */
        /* <DEDUP_REMOVED lines=13> */
[C---:B-1----:R-:W-:Y:S08]  /*108b0*/  HMMA.16816.F32 R36, R172.reuse, R116, R36 ;  /* 0x00000074ac24723c */ /* 0x042ff00000001824 */
        /* <DEDUP_REMOVED lines=27> */
[C---:B-1----:R-:W-:Y:S01]  /*10a70*/  HMMA.16816.F32 R12, R180.reuse, R116, R12 ;  /* 0x00000074b40c723c */ /* 0x042fe2000000180c */
        /* <DEDUP_REMOVED lines=23> */
[----:B------:R-:W-:Y:S01]  /*10bf0*/  ISETP.NE.AND P4, PT, R221, 0x1, PT ;  /* 0x00000001dd00780c */ /* 0x000fe20003f85270 */
[----:B------:R-:W-:Y:S01]  /*10c00*/  IMAD R228, R250, 0x60, R215 ;  /* 0x00000060fae47824 */ /* 0x000fe200078e02d7 */
[----:B------:R-:W-:Y:S01]  /*10c10*/  ISETP.GT.AND P1, PT, R222, 0x5f, PT ;  /* 0x0000005fde00780c */ /* 0x000fe20003f24270 */
[----:B------:R-:W-:Y:S01]  /*10c20*/  IMAD.MOV.U32 R227, RZ, RZ, RZ ;  /* 0x000000ffffe37224 */ /* 0x000fe200078e00ff */
[----:B------:R-:W-:Y:S02]  /*10c30*/  IADD3 R134, -R246, 0x10, RZ ;  /* 0x00000010f6867810 */ /* 0x000fe40007ffe1ff */
[----:B------:R-:W-:Y:S02]  /*10c40*/  IADD3 R228, R228, -0x60, R222 ;  /* 0xffffffa0e4e47810 */ /* 0x000fe40007ffe0de */
[----:B------:R-:W-:Y:S03]  /*10c50*/  LOP3.LUT R134, R134, 0xf, RZ, 0xc0, !PT ;  /* 0x0000000f86867812 */ /* 0x000fe600078ec0ff */
[----:B------:R-:W-:Y:S02]  /*10c60*/  IMAD.MOV.U32 R0, RZ, RZ, R228 ;  /* 0x000000ffff007224 */ /* 0x000fe400078e00e4 */
[----:B------:R-:W-:Y:S05]  /*10c70*/  @P4 IMAD.HI.U32 R116, R228, c[0x0][0x2bc], RZ ;  /* 0x0000af00e4744a27 */ /* 0x000fea00078e00ff */
[----:B------:R-:W-:Y:S04]  /*10c80*/  @P4 SHF.R.U32.HI R0, RZ, c[0x0][0x2c0], R116 ;  /* 0x0000b000ff004a19 */ /* 0x000fe80000011674 */
[C---:B------:R-:W-:Y:S04]  /*10c90*/  @!P1 IADD3 R117, P0, R0.reuse, R236, RZ ;  /* 0x000000ec00759210 */ /* 0x040fe80007f1e0ff */
[----:B------:R-:W-:Y:S01]  /*10ca0*/  @!P1 LEA.HI.X.SX32 R116, R0, R225, 0x1, P0 ;  /* 0x000000e100749211 */ /* 0x000fe200000f0eff */
[----:B------:R-:W-:Y:S01]  /*10cb0*/  IMAD.MOV R0, RZ, RZ, -R0 ;  /* 0x000000ffff007224 */ /* 0x000fe200078e0a00 */
[C---:B------:R-:W-:Y:S03]  /*10cc0*/  @!P1 LEA R118, P0, R117.reuse, c[0x0][0x2a0], 0x2 ;  /* 0x0000a80075769a11 */ /* 0x040fe600078010ff */
[----:B------:R-:W-:Y:S01]  /*10cd0*/  IMAD R228, R0, c[0x0][0x2b8], R228 ;  /* 0x0000ae0000e47a24 */ /* 0x000fe200078e02e4 */
[----:B------:R-:W-:Y:S03]  /*10ce0*/  @!P1 LEA.HI.X R119, R117, c[0x0][0x2a4], R116, 0x2, P0 ;  /* 0x0000a90075779a11 */ /* 0x000fe600000f1474 */
[----:B------:R-:W-:Y:S01]  /*10cf0*/  IMAD.WIDE.U32 R116, R228, c[0x0][0x1e0], RZ ;  /* 0x00007800e4747a25 */ /* 0x000fe200078e00ff */
[----:B------:R-:W-:Y:S01]  /*10d00*/  SHF.R.S32.HI R0, RZ, 0x1f, R228 ;  /* 0x0000001fff007819 */ /* 0x000fe200000114e4 */
[----:B------:R1:W2:Y:S04]  /*10d10*/  @!P1 LDG.E R227, [R118.64] ;  /* 0x0000001276e39981 */ /* 0x0002a8000c1e1900 */
[----:B------:R-:W-:Y:S04]  /*10d20*/  IMAD R0, R0, c[0x0][0x1e0], RZ ;  /* 0x0000780000007a24 */ /* 0x000fe800078e02ff */
[----:B------:R-:W-:Y:S04]  /*10d30*/  IMAD R0, R228, c[0x0][0x1e4], R0 ;  /* 0x00007900e4007a24 */ /* 0x000fe800078e0200 */
[----:B------:R-:W-:Y:S02]  /*10d40*/  IMAD.IADD R117, R117, 0x1, R0 ;  /* 0x0000000175757824 */ /* 0x000fe400078e0200 */
[----:B-1----:R-:W-:Y:S01]  /*10d50*/  IMAD.SHL.U32 R118, R224, 0x2, RZ ;  /* 0x00000002e0767824 */ /* 0x002fe200078e00ff */
[----:B--2---:R-:W-:Y:S01]  /*10d60*/  SHF.R.S32.HI R130, RZ, 0x1f, R227 ;  /* 0x0000001fff827819 */ /* 0x004fe200000114e3 */
[----:B------:R-:W-:Y:S04]  /*10d70*/  IMAD.WIDE.U32 R116, R227, c[0x0][0x1f0], R116 ;  /* 0x00007c00e3747a25 */ /* 0x000fe800078e0074 */
[----:B------:R-:W-:Y:S01]  /*10d80*/  IMAD R130, R130, c[0x0][0x1f0], RZ ;  /* 0x00007c0082827a24 */ /* 0x000fe200078e02ff */
[----:B------:R-:W-:Y:S02]  /*10d90*/  IADD3 R0, P0, R234, R116, RZ ;  /* 0x00000074ea007210 */ /* 0x000fe40007f1e0ff */
[----:B------:R-:W-:Y:S01]  /*10da0*/  SHF.L.U64.HI R116, R229, 0x1, R231 ;  /* 0x00000001e5747819 */ /* 0x000fe200000102e7 */
[----:B------:R-:W-:Y:S05]  /*10db0*/  IMAD R130, R227, c[0x0][0x1f4], R130 ;  /* 0x00007d00e3827a24 */ /* 0x000fea00078e0282 */
[----:B------:R-:W-:Y:S02]  /*10dc0*/  IADD3.X R130, R220, R117, R130, P0, !PT ;  /* 0x00000075dc827210 */ /* 0x000fe400007fe482 */
[----:B------:R-:W-:Y:S02]  /*10dd0*/  LEA R129, P0, R0, c[0x0][0x1c8], 0x1 ;  /* 0x0000720000817a11 */ /* 0x000fe400078008ff */
[----:B------:R-:W-:Y:S02]  /*10de0*/  SHF.L.U64.HI R117, R224, 0x1, R247 ;  /* 0x00000001e0757819 */ /* 0x000fe400000102f7 */
[----:B------:R-:W-:Y:S01]  /*10df0*/  LEA.HI.X R130, R0, c[0x0][0x1cc], R130, 0x1, P0 ;  /* 0x0000730000827a11 */ /* 0x000fe200000f0c82 */
[----:B------:R-:W1:Y:S01]  /*10e00*/  SHFL.IDX PT, R119, R129, 0x2, 0x181f ;  /* 0x00581f0081777f89 */ /* 0x000e6200000e0000 */
[----:B------:R-:W-:Y:S03]  /*10e10*/  IMAD.SHL.U32 R0, R229, 0x2, RZ ;  /* 0x00000002e5007824 */ /* 0x000fe600078e00ff */
[----:B------:R-:W2:Y:S04]  /*10e20*/  SHFL.IDX PT, R128, R130, 0x2, 0x181f ;  /* 0x00581f0082807f89 */ /* 0x000ea800000e0000 */
[----:B------:R-:W3:Y:S04]  /*10e30*/  SHFL.IDX PT, R131, R129, RZ, 0x181f ;  /* 0x00181fff81837589 */ /* 0x000ee800000e0000 */
[----:B------:R-:W4:Y:S04]  /*10e40*/  SHFL.IDX PT, R132, R130, RZ, 0x181f ;  /* 0x00181fff82847589 */ /* 0x000f2800000e0000 */
[----:B------:R-:W5:Y:S04]  /*10e50*/  SHFL.IDX PT, R129, R129, 0x1, 0x181f ;  /* 0x00381f0081817f89 */ /* 0x000f6800000e0000 */
[----:B------:R-:W5:Y:S01]  /*10e60*/  SHFL.IDX PT, R130, R130, 0x1, 0x181f ;  /* 0x00381f0082827f89 */ /* 0x000f6200000e0000 */
[----:B-1----:R-:W-:Y:S04]  /*10e70*/  IADD3 R134, P1, P0, R134, R119, R0 ;  /* 0x0000007786867210 */ /* 0x002fe8000783e000 */
[--C-:B--2---:R-:W-:Y:S02]  /*10e80*/  IADD3.X R135, RZ, R128, R116.reuse, P1, P0 ;  /* 0x00000080ff877210 */ /* 0x104fe40000fe0474 */
[C---:B---3--:R-:W-:Y:S05]  /*10e90*/  IADD3 R136, P0, R131.reuse, R118, RZ ;  /* 0x0000007683887210 */ /* 0x048fea0007f1e0ff */
[C-C-:B----4-:R-:W-:Y:S01]  /*10ea0*/  IMAD.X R137, R132.reuse, 0x1, R117.reuse, P0 ;  /* 0x0000000184897824 */ /* 0x150fe200000e0675 */
[-C--:B------:R-:W-:Y:S04]  /*10eb0*/  IADD3 R138, P0, R131, R0.reuse, RZ ;  /* 0x00000000838a7210 */ /* 0x080fe80007f1e0ff */
[----:B------:R1:W-:Y:S01]  /*10ec0*/  LDGSTS.E.BYPASS.LTC128B.128 [R230+0x8100], [R136.64], !P2 ;  /* 0x0810000088e67fae */ /* 0x0003e2000d101d52 */
[--C-:B------:R-:W-:Y:S01]  /*10ed0*/  IMAD.X R139, R132, 0x1, R116.reuse, P0 ;  /* 0x00000001848b7824 */ /* 0x100fe200000e0674 */
[C---:B-----5:R-:W-:Y:S04]  /*10ee0*/  IADD3 R132, P0, R129.reuse, R0, RZ ;  /* 0x0000000081847210 */ /* 0x060fe80007f1e0ff */
[----:B------:R1:W-:Y:S01]  /*10ef0*/  LDGSTS.E.BYPASS.LTC128B.128 [R230+0xb100], [R138.64], !P3 ;  /* 0x0b1000008ae67fae */ /* 0x0003e2000d901d52 */
[C---:B------:R-:W-:Y:S01]  /*10f00*/  IMAD.X R133, R130.reuse, 0x1, R116, P0 ;  /* 0x0000000182857824 */ /* 0x040fe200000e0674 */
        /* <DEDUP_REMOVED lines=9> */
.L_x_2577:
[----:B------:R-:W-:Y:S01]  /*10fa0*/  ISETP.NE.AND P0, PT, R213, 0x1, PT ;  /* 0x00000001d500780c */ /* 0x000fe20003f05270 */
[----:B------:R-:W0:Y:S01]  /*10fb0*/  LDGDEPBAR ;  /* 0x00000000000079af */ /* 0x000e220000000000 */
[----:B------:R-:W-:Y:S02]  /*10fc0*/  IMAD.MOV.U32 R128, RZ, RZ, R238 ;  /* 0x000000ffff807224 */ /* 0x000fe400078e00ee */
[----:B-1----:R-:W-:Y:S09]  /*10fd0*/  IMAD R119, R250, -0x60, RZ ;  /* 0xffffffa0fa777824 */ /* 0x002ff200078e02ff */
[----:B------:R-:W-:Y:S05]  /*10fe0*/  @P0 IMAD.HI.U32 R0, R238, c[0x0][0x2c8], RZ ;  /* 0x0000b200ee000a27 */ /* 0x000fea00078e00ff */
[----:B------:R-:W-:Y:S02]  /*10ff0*/  @P0 SHF.R.U32.HI R128, RZ, c[0x0][0x2cc], R0 ;  /* 0x0000b300ff800a19 */ /* 0x000fe40000011600 */
[----:B------:R-:W-:Y:S02]  /*11000*/  ISETP.GE.AND P0, PT, R212, 0x1, PT ;  /* 0x00000001d400780c */ /* 0x000fe40003f06270 */
[----:B------:R-:W-:Y:S01]  /*11010*/  IADD3 R0, -R239, 0x1, R119 ;  /* 0x00000001ef007810 */ /* 0x000fe20007ffe177 */
[----:B------:R-:W1:Y:S03]  /*11020*/  SHFL.IDX PT, R118, R128, RZ, 0x1c1f ;  /* 0x001c1fff80767589 */ /* 0x000e6600000e0000 */
        /* <DEDUP_REMOVED lines=19> */
.L_x_2580:
[----:B------:R-:W-:Y:S04]  /*11160*/  MOV R116, c[0x0][0x32c] ;  /* 0x0000cb0000747a02 */ /* 0x000fe80000000f00 */
[----:B------:R-:W-:Y:S11]  /*11170*/  ISETP.NE.AND P0, PT, R116, 0x1, PT ;  /* 0x000000017400780c */ /* 0x000ff60003f05270 */
[----:B------:R-:W-:Y:S02]  /*11180*/  @!UPT UIADD3 URZ, URZ, URZ, URZ ;  /* 0x0000003f3f3ff290 */ /* 0x000fe4000fffe03f */
[----:B------:R-:W-:Y:S05]  /*11190*/  @P0 IMAD.HI.U32 R116, R118, c[0x0][0x330], RZ ;  /* 0x0000cc0076740a27 */ /* 0x000fea00078e00ff */
[----:B------:R-:W-:Y:S02]  /*111a0*/  @P0 SHF.R.U32.HI R118, RZ, c[0x0][0x334], R116 ;  /* 0x0000cd00ff760a19 */ /* 0x000fe40000011674 */
.L_x_2581:
[----:B------:R-:W-:Y:S05]  /*111b0*/  BSYNC B0 ;  /* 0x0000000000007941 */ /* 0x000fea0003800000 */
.L_x_2579:
[----:B------:R-:W-:Y:S04]  /*111c0*/  IMAD.IADD R116, R119, 0x1, -R239 ;  /* 0x0000000177747824 */ /* 0x000fe800078e0aef */
[----:B------:R-:W-:Y:S05]  /*111d0*/  IMAD R118, R118, c[0x0][0x32c], R116 ;  /* 0x0000cb0076767a24 */ /* 0x000fea00078e0274 */
[----:B------:R-:W-:Y:S02]  /*111e0*/  IADD3 R116, R118, c[0x0][0x32c], RZ ;  /* 0x0000cb0076747a10 */ /* 0x000fe40007ffe0ff */
[----:B------:R-:W-:Y:S02]  /*111f0*/  IMNMX R129, R129, R118, !PT ;  /* 0x0000007681817217 */ /* 0x000fe40007800200 */
[----:B------:R-:W-:Y:S02]  /*11200*/  IMNMX R130, R130, R116, PT ;  /* 0x0000007482827217 */ /* 0x000fe40003800200 */
.L_x_2578:
        /* <DEDUP_REMOVED lines=105> */
[C---:B------:R-:W-:Y:S02]  /*118a0*/  ISETP.GT.AND P0, PT, R129.reuse, 0x40, !P1 ;  /* 0x000000408100780c */ /* 0x040fe40004f04270 */
        /* <DEDUP_REMOVED lines=46> */
.L_x_2584:
[----:B------:R-:W-:Y:S04]  /*11b90*/  MOV R4, c[0x0][0x32c] ;  /* 0x0000cb0000047a02 */ /* 0x000fe80000000f00 */
[----:B------:R-:W-:Y:S11]  /*11ba0*/  ISETP.NE.AND P0, PT, R4, 0x1, PT ;  /* 0x000000010400780c */ /* 0x000ff60003f05270 */
[----:B------:R-:W-:Y:S02]  /*11bb0*/  @!UPT UIADD3 URZ, URZ, URZ, URZ ;  /* 0x0000003f3f3ff290 */ /* 0x000fe4000fffe03f */
[----:B------:R-:W-:Y:S05]  /*11bc0*/  @P0 IMAD.HI.U32 R4, R5, c[0x0][0x330], RZ ;  /* 0x0000cc0005040a27 */ /* 0x000fea00078e00ff */
[----:B------:R-:W-:Y:S02]  /*11bd0*/  @P0 SHF.R.U32.HI R5, RZ, c[0x0][0x334], R4 ;  /* 0x0000cd00ff050a19 */ /* 0x000fe40000011604 */
.L_x_2585:
[----:B------:R-:W-:Y:S05]  /*11be0*/  BSYNC B0 ;  /* 0x0000000000007941 */ /* 0x000fea0003800000 */
.L_x_2583:
[----:B------:R-:W-:Y:S04]  /*11bf0*/  IMAD.IADD R119, R119, 0x1, -R239 ;  /* 0x0000000177777824 */ /* 0x000fe800078e0aef */
[----:B------:R-:W-:Y:S05]  /*11c00*/  IMAD R119, R5, c[0x0][0x32c], R119 ;  /* 0x0000cb0005777a24 */ /* 0x000fea00078e0277 */
[----:B------:R-:W-:Y:S02]  /*11c10*/  IADD3 R4, R119, c[0x0][0x32c], RZ ;  /* 0x0000cb0077047a10 */ /* 0x000fe40007ffe0ff */
[----:B------:R-:W-:Y:S02]  /*11c20*/  IMNMX R0, R0, R119, !PT ;  /* 0x0000007700007217 */ /* 0x000fe40007800200 */
[----:B------:R-:W-:Y:S02]  /*11c30*/  IMNMX R117, R117, R4, PT ;  /* 0x0000000475757217 */ /* 0x000fe40003800200 */
.L_x_2582:
[----:B------:R-:W-:Y:S01]  /*11c40*/  LOP3.LUT P0, RZ, R218, 0x10000, RZ, 0xc0, !PT ;  /* 0x00010000daff7812 */ /* 0x000fe2000780c0ff */
[----:B------:R-:W-:Y:S03]  /*11c50*/  IMAD.MOV.U32 R48, RZ, RZ, R17 ;  /* 0x000000ffff307224 */ /* 0x000fe600078e0011 */
[----:B------:R-:W-:Y:S04]  /*11c60*/  ISETP.GT.AND P0, PT, R0, RZ, !P0 ;  /* 0x000000ff0000720c */ /* 0x000fe80004704270 */
[C---:B------:R-:W-:Y:S04]  /*11c70*/  ISETP.LT.OR P0, PT, R117.reuse, 0x1, P0 ;  /* 0x000000017500780c */ /* 0x040fe80000701670 */
        /* <DEDUP_REMOVED lines=95> */
[C---:B------:R-:W-:Y:S02]  /*12270*/  ISETP.LT.OR P0, PT, R117.reuse, 0x39, P0 ;  /* 0x000000397500780c */ /* 0x040fe40000701670 */
        /* <DEDUP_REMOVED lines=21> */
[C---:B------:R-:W-:Y:S04]  /*123d0*/  ISETP.LT.OR P0, PT, R117.reuse, 0x49, P0 ;  /* 0x000000497500780c */ /* 0x040fe80000701670 */
[----:B------:R-:W-:Y:S02]  /*123e0*/  FSEL R160, R42, -INF , !P0 ;  /* 0xff8000002aa07808 */ /* 0x000fe40004000000 */
[----:B------:R-:W-:Y:S02]  /*123f0*/  ISETP.GT.AND P0, PT, R0, 0x49, !P4 ;  /* 0x000000490000780c */ /* 0x000fe40006704270 */
[----:B------:R-:W-:Y:S02]  /*12400*/  FMNMX.FTZ R5, R160, R5, !PT ;  /* 0x00000005a0057209 */ /* 0x000fe40007810000 */
[----:B------:R-:W-:Y:S04]  /*12410*/  ISETP.LT.OR P0, PT, R117, 0x4a, P0 ;  /* 0x0000004a7500780c */ /* 0x000fe80000701670 */
[----:B------:R-:W-:Y:S02]  /*12420*/  FSEL R155, R43, -INF , !P0 ;  /* 0xff8000002b9b7808 */ /* 0x000fe40004000000 */
[----:B------:R-:W-:Y:S02]  /*12430*/  ISETP.GT.AND P0, PT, R0, 0x50, !P3 ;  /* 0x000000500000780c */ /* 0x000fe40005f04270 */
[----:B------:R-:W-:Y:S02]  /*12440*/  FMNMX.FTZ R5, R155, R5, !PT ;  /* 0x000000059b057209 */ /* 0x000fe40007810000 */
[C---:B------:R-:W-:Y:S04]  /*12450*/  ISETP.LT.OR P0, PT, R117.reuse, 0x51, P0 ;  /* 0x000000517500780c */ /* 0x040fe80000701670 */
[----:B------:R-:W-:Y:S02]  /*12460*/  FSEL R152, R46, -INF , !P0 ;  /* 0xff8000002e987808 */ /* 0x000fe40004000000 */
[C---:B------:R-:W-:Y:S04]  /*12470*/  ISETP.GT.AND P0, PT, R0.reuse, 0x51, !P2 ;  /* 0x000000510000780c */ /* 0x040fe80005704270 */
[----:B------:R-:W-:Y:S04]  /*12480*/  ISETP.LT.OR P0, PT, R117, 0x52, P0 ;  /* 0x000000527500780c */ /* 0x000fe80000701670 */
[----:B------:R-:W-:Y:S02]  /*12490*/  FSEL R142, R47, -INF , !P0 ;  /* 0xff8000002f8e7808 */ /* 0x000fe40004000000 */
[----:B------:R-:W-:Y:S01]  /*124a0*/  ISETP.GT.AND P0, PT, R0, 0x58, !P1 ;  /* 0x000000580000780c */ /* 0x000fe20004f04270 */
[----:B------:R-:W-:Y:S03]  /*124b0*/  LDSM.16.MT88.4 R44, [R208+0x3100] ;  /* 0x00310000d02c783b */ /* 0x000fe60000004200 */
[C---:B------:R-:W-:Y:S04]  /*124c0*/  ISETP.LT.OR P0, PT, R117.reuse, 0x59, P0 ;  /* 0x000000597500780c */ /* 0x040fe80000701670 */
[----:B------:R-:W-:Y:S02]  /*124d0*/  FSEL R139, R50, -INF , !P0 ;  /* 0xff800000328b7808 */ /* 0x000fe40004000000 */
[----:B------:R-:W-:Y:S02]  /*124e0*/  ISETP.GT.AND P0, PT, R0, 0x59, !P6 ;  /* 0x000000590000780c */ /* 0x000fe40007704270 */
[----:B------:R-:W-:Y:S02]  /*124f0*/  FMNMX.FTZ R0, R152, R5, !PT ;  /* 0x0000000598007209 */ /* 0x000fe40007810000 */
[----:B------:R-:W-:Y:S02]  /*12500*/  ISETP.LT.OR P0, PT, R117, 0x5a, P0 ;  /* 0x0000005a7500780c */ /* 0x000fe40000701670 */
[----:B------:R-:W-:Y:S02]  /*12510*/  FMNMX.FTZ R0, R142, R0, !PT ;  /* 0x000000008e007209 */ /* 0x000fe40007810000 */
[----:B------:R-:W-:Y:S02]  /*12520*/  FSEL R117, R51, -INF , !P0 ;  /* 0xff80000033757808 */ /* 0x000fe40004000000 */
        /* <DEDUP_REMOVED lines=11> */
[----:B------:R-:W-:Y:S02]  /*125e0*/  FMUL.FTZ R3, R3, c[0x0][0x2d0] ;  /* 0x0000b40003037a20 */ /* 0x000fe40000410000 */
        /* <DEDUP_REMOVED lines=20> */
[----:B------:R-:W-:Y:S01]  /*12730*/  MUFU.EX2 R118, R118 ;  /* 0x0000007600767308 */ /* 0x000fe20000000800 */
[----:B------:R-:W-:Y:S01]  /*12740*/  FFMA.FTZ R161, R161, c[0x0][0x2d0], -R153 ;  /* 0x0000b400a1a17a23 */ /* 0x000fe20000010899 */
[----:B-1----:R-:W-:Y:S01]  /*12750*/  FMNMX.FTZ R116, R4, R5, !PT ;  /* 0x0000000504747209 */ /* 0x002fe20007810000 */
[C---:B--2---:R-:W-:Y:S01]  /*12760*/  FMUL.FTZ R5, R3.reuse, R113 ;  /* 0x0000007103057220 */ /* 0x044fe20000410000 */
[----:B------:R-:W-:Y:S01]  /*12770*/  MOV R113, R25 ;  /* 0x0000001900717202 */ /* 0x000fe20000000f00 */
[C---:B------:R-:W-:Y:S01]  /*12780*/  FMUL.FTZ R8, R3.reuse, R108 ;  /* 0x0000006c03087220 */ /* 0x040fe20000410000 */
[C---:B------:R-:W-:Y:S01]  /*12790*/  FSETP.NEU.FTZ.AND P0, PT, R116.reuse, -INF , PT ;  /* 0xff8000007400780b */ /* 0x040fe20003f1d000 */
[C---:B------:R-:W-:Y:S03]  /*127a0*/  FMUL.FTZ R138, R116.reuse, c[0x0][0x2d0] ;  /* 0x0000b400748a7a20 */ /* 0x040fe60000410000 */
[----:B------:R-:W1:Y:S01]  /*127b0*/  MUFU.EX2 R132, R132 ;  /* 0x0000008400847308 */ /* 0x000e620000000800 */
[----:B------:R-:W-:Y:S01]  /*127c0*/  FSEL R4, R116, RZ, P0 ;  /* 0x000000ff74047208 */ /* 0x000fe20000000000 */
[----:B------:R-:W-:Y:S01]  /*127d0*/  FMUL.FTZ R9, R3, R109 ;  /* 0x0000006d03097220 */ /* 0x000fe20000410000 */
[----:B------:R-:W-:Y:S01]  /*127e0*/  FSEL R138, R138, RZ, P0 ;  /* 0x000000ff8a8a7208 */ /* 0x000fe20000000000 */
[----:B------:R-:W-:Y:S01]  /*127f0*/  IMAD.MOV.U32 R108, RZ, RZ, R18 ;  /* 0x000000ffff6c7224 */ /* 0x000fe200078e0012 */
[----:B---3--:R-:W-:Y:S01]  /*12800*/  F2FP.PACK_AB R128, R119, R133 ;  /* 0x000000857780723e */ /* 0x008fe200000000ff */
[----:B------:R-:W-:Y:S01]  /*12810*/  FADD.FTZ R2, -R4, R2 ;  /* 0x0000000204027221 */ /* 0x000fe20000010100 */
[----:B------:R-:W-:Y:S01]  /*12820*/  MOV R109, R17 ;  /* 0x00000011006d7202 */ /* 0x000fe20000000f00 */
[--C-:B------:R-:W-:Y:S01]  /*12830*/  FFMA.FTZ R137, R12, c[0x0][0x2d0], -R138.reuse ;  /* 0x0000b4000c897a23 */ /* 0x100fe2000001088a */
[----:B------:R-:W-:Y:S01]  /*12840*/  ISETP.GT.AND P0, PT, R250, R249, PT ;  /* 0x000000f9fa00720c */ /* 0x000fe20003f04270 */
[----:B------:R-:W2:Y:S01]  /*12850*/  LDSM.16.MT88.4 R12, [R208+0x100] ;  /* 0x00010000d00c783b */ /* 0x000ea20000004200 */
[--C-:B------:R-:W-:Y:S01]  /*12860*/  FFMA.FTZ R134, R11, c[0x0][0x2d0], -R138.reuse ;  /* 0x0000b4000b867a23 */ /* 0x100fe2000001088a */
[----:B------:R-:W-:Y:S01]  /*12870*/  MUFU.EX2 R251, R251 ;  /* 0x000000fb00fb7308 */ /* 0x000fe20000000800 */
[--C-:B------:R-:W-:Y:S02]  /*12880*/  FFMA.FTZ R136, R7, c[0x0][0x2d0], -R138.reuse ;  /* 0x0000b40007887a23 */ /* 0x100fe4000001088a */
[----:B------:R-:W-:Y:S02]  /*12890*/  FFMA.FTZ R135, R10, c[0x0][0x2d0], -R138 ;  /* 0x0000b4000a877a23 */ /* 0x000fe4000001088a */
[----:B------:R-:W-:Y:S02]  /*128a0*/  FMUL.FTZ R2, R2, c[0x0][0x2d0] ;  /* 0x0000b40002027a20 */ /* 0x000fe40000410000 */
[C---:B------:R-:W-:Y:S02]  /*128b0*/  FMUL.FTZ R4, R3.reuse, R112 ;  /* 0x0000007003047220 */ /* 0x040fe40000410000 */
[C---:B------:R-:W-:Y:S01]  /*128c0*/  FMUL.FTZ R17, R3.reuse, R73 ;  /* 0x0000004903117220 */ /* 0x040fe20000410000 */
[----:B------:R-:W-:Y:S01]  /*128d0*/  MUFU.EX2 R137, R137 ;  /* 0x0000008900897308 */ /* 0x000fe20000000800 */
[C---:B------:R-:W-:Y:S01]  /*128e0*/  FMUL.FTZ R25, R3.reuse, R81 ;  /* 0x0000005103197220 */ /* 0x040fe20000410000 */
[----:B-1----:R-:W-:Y:S01]  /*128f0*/  F2FP.PACK_AB R130, R132, R118 ;  /* 0x000000768482723e */ /* 0x002fe200000000ff */
[----:B------:R-:W-:Y:S02]  /*12900*/  IMAD.MOV.U32 R112, RZ, RZ, R24 ;  /* 0x000000ffff707224 */ /* 0x000fe400078e0018 */
        /* <DEDUP_REMOVED lines=14> */
[----:B------:R-:W-:Y:S01]  /*129f0*/  FMUL.FTZ R65, R3, R65 ;  /* 0x0000004103417220 */ /* 0x000fe20000410000 */
[----:B------:R-:W-:Y:S01]  /*12a00*/  MUFU.EX2 R135, R135 ;  /* 0x0000008700877308 */ /* 0x000fe20000000800 */
[--C-:B------:R-:W-:Y:S02]  /*12a10*/  FFMA.FTZ R154, R154, c[0x0][0x2d0], -R138.reuse ;  /* 0x0000b4009a9a7a23 */ /* 0x100fe4000001088a */
[----:B------:R-:W-:Y:S02]  /*12a20*/  FFMA.FTZ R171, R171, c[0x0][0x2d0], -R138 ;  /* 0x0000b400abab7a23 */ /* 0x000fe4000001088a */
[C---:B-1----:R-:W-:Y:S02]  /*12a30*/  FMUL.FTZ R6, R2.reuse, R114 ;  /* 0x0000007202067220 */ /* 0x042fe40000410000 */
[C---:B------:R-:W-:Y:S02]  /*12a40*/  FMUL.FTZ R7, R2.reuse, R115 ;  /* 0x0000007302077220 */ /* 0x040fe40000410000 */
[C---:B------:R-:W-:Y:S01]  /*12a50*/  FMUL.FTZ R11, R2.reuse, R111 ;  /* 0x0000006f020b7220 */ /* 0x040fe20000410000 */
[----:B------:R-:W1:Y:S01]  /*12a60*/  MUFU.EX2 R134, R134 ;  /* 0x0000008600867308 */ /* 0x000e620000000800 */
[----:B------:R-:W-:Y:S02]  /*12a70*/  FMUL.FTZ R10, R2, R110 ;  /* 0x0000006e020a7220 */ /* 0x000fe40000410000 */
[----:B------:R-:W-:Y:S01]  /*12a80*/  IMAD.MOV.U32 R114, RZ, RZ, R28 ;  /* 0x000000ffff727224 */ /* 0x000fe200078e001c */
[----:B---3--:R-:W-:Y:S01]  /*12a90*/  F2FP.PACK_AB R129, R136, R137 ;  /* 0x000000898881723e */ /* 0x008fe200000000ff */
[----:B------:R-:W3:Y:S01]  /*12aa0*/  LDSM.16.MT88.4 R28, [R205+0x100] ;  /* 0x00010000cd1c783b */ /* 0x000ee20000004200 */
[----:B------:R-:W-:Y:S02]  /*12ab0*/  IMAD.MOV.U32 R110, RZ, RZ, R16 ;  /* 0x000000ffff6e7224 */ /* 0x000fe400078e0010 */
        /* <DEDUP_REMOVED lines=8> */
[----:B------:R-:W-:Y:S01]  /*12b40*/  FMUL.FTZ R35, R2, R91 ;  /* 0x0000005b02237220 */ /* 0x000fe20000410000 */
[----:B------:R-:W4:Y:S01]  /*12b50*/  MUFU.EX2 R144, R144 ;  /* 0x0000009000907308 */ /* 0x000f220000000800 */
[----:B------:R-:W-:Y:S01]  /*12b60*/  IMAD.MOV.U32 R115, RZ, RZ, R33 ;  /* 0x000000ffff737224 */ /* 0x000fe200078e0021 */
[----:B------:R-:W-:Y:S01]  /*12b70*/  LDSM.16.MT88.4 R80, [R208+0x900] ;  /* 0x00090000d050783b */ /* 0x000fe20000004200 */
[----:B-1----:R-:W-:Y:S01]  /*12b80*/  F2FP.PACK_AB R131, R134, R135 ;  /* 0x000000878683723e */ /* 0x002fe200000000ff */
[C---:B------:R-:W-:Y:S02]  /*12b90*/  FMUL.FTZ R33, R3.reuse, R89 ;  /* 0x0000005903217220 */ /* 0x040fe40000410000 */
[C---:B------:R-:W-:Y:S02]  /*12ba0*/  FMUL.FTZ R50, R2.reuse, R102 ;  /* 0x0000006602327220 */ /* 0x040fe40000410000 */
[C---:B------:R-:W-:Y:S02]  /*12bb0*/  FMUL.FTZ R51, R2.reuse, R103 ;  /* 0x0000006702337220 */ /* 0x040fe40000410000 */
[C---:B--2---:R-:W-:Y:S01]  /*12bc0*/  HMMA.16816.F32 R4, R128.reuse, R12, R4 ;  /* 0x0000000c8004723c */ /* 0x044fe20000001804 */
[----:B------:R-:W-:Y:S01]  /*12bd0*/  LDSM.16.MT88.4 R88, [R204+0x900] ;  /* 0x00090000cc58783b */ /* 0x000fe20000004200 */
[----:B------:R-:W-:Y:S03]  /*12be0*/  MUFU.EX2 R147, R147 ;  /* 0x0000009300937308 */ /* 0x000fe60000000800 */
[C---:B------:R-:W-:Y:S02]  /*12bf0*/  FMUL.FTZ R42, R2.reuse, R98 ;  /* 0x00000062022a7220 */ /* 0x040fe40000410000 */
[C---:B------:R-:W-:Y:S01]  /*12c00*/  FMUL.FTZ R12, R3.reuse, R68 ;  /* 0x00000044030c7220 */ /* 0x040fe20000410000 */
[C---:B------:R-:W-:Y:S04]  /*12c10*/  HMMA.16816.F32 R8, R128.reuse, R14, R8 ;  /* 0x0000000e8008723c */ /* 0x040fe80000001808 */
[C---:B------:R-:W-:Y:S01]  /*12c20*/  FMUL.FTZ R13, R3.reuse, R69 ;  /* 0x00000045030d7220 */ /* 0x040fe20000410000 */
[----:B------:R-:W-:Y:S01]  /*12c30*/  MUFU.EX2 R154, R154 ;  /* 0x0000009a009a7308 */ /* 0x000fe20000000800 */
[C---:B------:R-:W-:Y:S02]  /*12c40*/  FMUL.FTZ R43, R2.reuse, R99 ;  /* 0x00000063022b7220 */ /* 0x040fe40000410000 */
[C---:B------:R-:W-:Y:S04]  /*12c50*/  FMUL.FTZ R14, R2.reuse, R70 ;  /* 0x00000046020e7220 */ /* 0x040fe80000410000 */
[C---:B------:R-:W-:Y:S02]  /*12c60*/  FMUL.FTZ R15, R2.reuse, R71 ;  /* 0x00000047020f7220 */ /* 0x040fe40000410000 */
[----:B------:R-:W1:Y:S01]  /*12c70*/  LDSM.16.MT88.4 R68, [R206+0x3100] ;  /* 0x00310000ce44783b */ /* 0x000e620000004200 */
[C---:B------:R-:W-:Y:S01]  /*12c80*/  FMUL.FTZ R54, R2.reuse, R54 ;  /* 0x0000003602367220 */ /* 0x040fe20000410000 */
[----:B------:R-:W-:Y:S01]  /*12c90*/  MUFU.EX2 R165, R165 ;  /* 0x000000a500a57308 */ /* 0x000fe20000000800 */
[C---:B------:R-:W-:Y:S02]  /*12ca0*/  FMUL.FTZ R55, R2.reuse, R55 ;  /* 0x0000003702377220 */ /* 0x040fe40000410000 */
[C---:B------:R-:W-:Y:S03]  /*12cb0*/  HMMA.16816.F32 R12, R128.reuse, R20, R12 ;  /* 0x00000014800c723c */ /* 0x040fe6000000180c */
[C---:B------:R-:W-:Y:S02]  /*12cc0*/  FMUL.FTZ R58, R2.reuse, R58 ;  /* 0x0000003a023a7220 */ /* 0x040fe40000410000 */
[C---:B------:R-:W-:Y:S02]  /*12cd0*/  FMUL.FTZ R59, R2.reuse, R59 ;  /* 0x0000003b023b7220 */ /* 0x040fe40000410000 */
[C---:B------:R-:W-:Y:S01]  /*12ce0*/  FMUL.FTZ R20, R3.reuse, R76 ;  /* 0x0000004c03147220 */ /* 0x040fe20000410000 */
[C---:B------:R-:W-:Y:S01]  /*12cf0*/  HMMA.16816.F32 R16, R128.reuse, R22, R16 ;  /* 0x000000168010723c */ /* 0x040fe20000001810 */
[----:B------:R-:W-:Y:S03]  /*12d00*/  MUFU.EX2 R164, R164 ;  /* 0x000000a400a47308 */ /* 0x000fe60000000800 */
[C---:B------:R-:W-:Y:S02]  /*12d10*/  FMUL.FTZ R21, R3.reuse, R77 ;  /* 0x0000004d03157220 */ /* 0x040fe40000410000 */
[C---:B------:R-:W-:Y:S02]  /*12d20*/  FMUL.FTZ R62, R2.reuse, R62 ;  /* 0x0000003e023e7220 */ /* 0x040fe40000410000 */
[C---:B------:R-:W-:Y:S03]  /*12d30*/  FMUL.FTZ R22, R2.reuse, R78 ;  /* 0x0000004e02167220 */ /* 0x040fe60000410000 */
[----:B------:R-:W-:Y:S01]  /*12d40*/  MUFU.EX2 R167, R167 ;  /* 0x000000a700a77308 */ /* 0x000fe20000000800 */
[C---:B------:R-:W-:Y:S02]  /*12d50*/  FMUL.FTZ R23, R2.reuse, R79 ;  /* 0x0000004f02177220 */ /* 0x040fe40000410000 */
[----:B------:R-:W2:Y:S01]  /*12d60*/  LDSM.16.MT88.4 R76, [R204+0x3100] ;  /* 0x00310000cc4c783b */ /* 0x000ea20000004200 */
[C---:B------:R-:W-:Y:S02]  /*12d70*/  FMUL.FTZ R63, R2.reuse, R63 ;  /* 0x0000003f023f7220 */ /* 0x040fe40000410000 */
[C---:B------:R-:W-:Y:S02]  /*12d80*/  FMUL.FTZ R66, R2.reuse, R66 ;  /* 0x0000004202427220 */ /* 0x040fe40000410000 */
[C---:B---3--:R-:W-:Y:S02]  /*12d90*/  HMMA.16816.F32 R20, R128.reuse, R28, R20 ;  /* 0x0000001c8014723c */ /* 0x048fe40000001814 */
[----:B------:R-:W-:Y:S01]  /*12da0*/  MUFU.EX2 R168, R168 ;  /* 0x000000a800a87308 */ /* 0x000fe20000000800 */
[----:B------:R-:W-:Y:S02]  /*12db0*/  FMUL.FTZ R67, R2, R67 ;  /* 0x0000004302437220 */ /* 0x000fe40000410000 */
        /* <DEDUP_REMOVED lines=8> */
[----:B------:R-:W-:Y:S01]  /*12e40*/  LDSM.16.MT88.4 R84, [R205+0x900] ;  /* 0x00090000cd54783b */ /* 0x000fe20000004200 */
[--C-:B------:R-:W-:Y:S01]  /*12e50*/  FFMA.FTZ R190, R190, c[0x0][0x2d0], -R138.reuse ;  /* 0x0000b400bebe7a23 */ /* 0x100fe2000001088a */
[----:B------:R-:W-:Y:S01]  /*12e60*/  MUFU.EX2 R188, R188 ;  /* 0x000000bc00bc7308 */ /* 0x000fe20000000800 */
[--C-:B------:R-:W-:Y:S02]  /*12e70*/  FFMA.FTZ R252, R252, c[0x0][0x2d0], -R138.reuse ;  /* 0x0000b400fcfc7a23 */ /* 0x100fe4000001088a */
[C---:B------:R-:W-:Y:S03]  /*12e80*/  HMMA.16816.F32 R28, R128.reuse, R36, R28 ;  /* 0x00000024801c723c */ /* 0x040fe6000000181c */
[--C-:B------:R-:W-:Y:S02]  /*12e90*/  FFMA.FTZ R169, R169, c[0x0][0x2d0], -R138.reuse ;  /* 0x0000b400a9a97a23 */ /* 0x100fe4000001088a */
        /* <DEDUP_REMOVED lines=24> */
[----:B------:R-:W3:Y:S01]  /*13020*/  MUFU.EX2 R104, R104 ;  /* 0x0000006800687308 */ /* 0x000ee20000000800 */
[----:B------:R-:W-:Y:S01]  /*13030*/  LDSM.16.MT88.4 R100, [R208+0x5900] ;  /* 0x00590000d064783b */ /* 0x000fe20000004200 */
[--C-:B------:R-:W-:Y:S02]  /*13040*/  FFMA.FTZ R105, R110, c[0x0][0x2d0], -R138.reuse ;  /* 0x0000b4006e697a23 */ /* 0x100fe4000001088a */
[C---:B-1----:R-:W-:Y:S03]  /*13050*/  HMMA.16816.F32 R44, R128.reuse, R68, R44 ;  /* 0x00000044802c723c */ /* 0x042fe6000000182c */
[--C-:B------:R-:W-:Y:S02]  /*13060*/  FFMA.FTZ R106, R109, c[0x0][0x2d0], -R138.reuse ;  /* 0x0000b4006d6a7a23 */ /* 0x100fe4000001088a */
[----:B------:R-:W-:Y:S01]  /*13070*/  FFMA.FTZ R107, R108, c[0x0][0x2d0], -R138 ;  /* 0x0000b4006c6b7a23 */ /* 0x000fe2000001088a */
[----:B------:R-:W-:Y:S01]  /*13080*/  MUFU.EX2 R105, R105 ;  /* 0x0000006900697308 */ /* 0x000fe20000000800 */
[----:B------:R-:W-:Y:S01]  /*13090*/  LDSM.16.MT88.4 R108, [R208+0x2900] ;  /* 0x00290000d06c783b */ /* 0x000fe20000004200 */
[C---:B------:R-:W-:Y:S04]  /*130a0*/  HMMA.16816.F32 R48, R128.reuse, R70, R48 ;  /* 0x000000468030723c */ /* 0x040fe80000001830 */
[----:B----4-:R-:W-:Y:S01]  /*130b0*/  F2FP.PACK_AB R68, R144, R141 ;  /* 0x0000008d9044723e */ /* 0x010fe200000000ff */
[--C-:B------:R-:W-:Y:S02]  /*130c0*/  FFMA.FTZ R145, R145, c[0x0][0x2d0], -R153.reuse ;  /* 0x0000b40091917a23 */ /* 0x100fe40000010899 */
[----:B------:R-:W-:Y:S01]  /*130d0*/  FFMA.FTZ R143, R143, c[0x0][0x2d0], -R153 ;  /* 0x0000b4008f8f7a23 */ /* 0x000fe20000010899 */
[C---:B------:R-:W-:Y:S01]  /*130e0*/  HMMA.16816.F32 R52, R128.reuse, R72, R52 ;  /* 0x000000488034723c */ /* 0x040fe20000001834 */
[----:B------:R-:W1:Y:S03]  /*130f0*/  MUFU.EX2 R106, R106 ;  /* 0x0000006a006a7308 */ /* 0x000e660000000800 */
[----:B---3--:R-:W-:Y:S01]  /*13100*/  F2FP.PACK_AB R70, R104, R147 ;  /* 0x000000936846723e */ /* 0x008fe200000000ff */
[----:B------:R-:W-:Y:S02]  /*13110*/  FFMA.FTZ R133, R3, R245, R133 ;  /* 0x000000f503857223 */ /* 0x000fe40000010085 */
[----:B------:R-:W-:Y:S01]  /*13120*/  FFMA.FTZ R137, R2, R244, R137 ;  /* 0x000000f402897223 */ /* 0x000fe20000010089 */
[C---:B------:R-:W-:Y:S01]  /*13130*/  HMMA.16816.F32 R56, R128.reuse, R74, R56 ;  /* 0x0000004a8038723c */ /* 0x040fe20000001838 */
[----:B------:R-:W3:Y:S02]  /*13140*/  LDSM.16.MT88.4 R72, [R206+0x900] ;  /* 0x00090000ce48783b */ /* 0x000ee40000004200 */
[----:B------:R-:W4:Y:S01]  /*13150*/  MUFU.EX2 R107, R107 ;  /* 0x0000006b006b7308 */ /* 0x000f220000000800 */
[----:B------:R-:W-:Y:S02]  /*13160*/  FADD.FTZ R133, R119, R133 ;  /* 0x0000008577857221 */ /* 0x000fe40000010000 */
[----:B------:R-:W-:Y:S02]  /*13170*/  FADD.FTZ R137, R136, R137 ;  /* 0x0000008988897221 */ /* 0x000fe40000010000 */
[C---:B--2---:R-:W-:Y:S04]  /*13180*/  HMMA.16816.F32 R60, R128.reuse, R76, R60 ;  /* 0x0000004c803c723c */ /* 0x044fe8000000183c */
[----:B------:R-:W-:Y:S01]  /*13190*/  FADD.FTZ R118, R118, R133 ;  /* 0x0000008576767221 */ /* 0x000fe20000010000 */
[----:B------:R-:W-:Y:S01]  /*131a0*/  MUFU.EX2 R248, R248 ;  /* 0x000000f800f87308 */ /* 0x000fe20000000800 */
[----:B------:R-:W-:Y:S02]  /*131b0*/  FADD.FTZ R137, R135, R137 ;  /* 0x0000008987897221 */ /* 0x000fe40000010000 */
[----:B------:R-:W-:Y:S01]  /*131c0*/  HMMA.16816.F32 R64, R128, R78, R64 ;  /* 0x0000004e8040723c */ /* 0x000fe20000001840 */
[----:B------:R-:W2:Y:S03]  /*131d0*/  LDSM.16.MT88.4 R76, [R208+0x3900] ;  /* 0x00390000d04c783b */ /* 0x000ea60000004200 */
[----:B-1----:R-:W-:Y:S01]  /*131e0*/  F2FP.PACK_AB R69, R106, R105 ;  /* 0x000000696a45723e */ /* 0x002fe200000000ff */
[----:B------:R-:W-:Y:S02]  /*131f0*/  FADD.FTZ R118, R132, R118 ;  /* 0x0000007684767221 */ /* 0x000fe40000010000 */
[----:B------:R-:W-:Y:S01]  /*13200*/  MUFU.EX2 R170, R170 ;  /* 0x000000aa00aa7308 */ /* 0x000fe20000000800 */
[----:B------:R-:W-:Y:S01]  /*13210*/  FADD.FTZ R134, R134, R137 ;  /* 0x0000008986867221 */ /* 0x000fe20000010000 */
[----:B----4-:R-:W-:Y:S03]  /*13220*/  F2FP.PACK_AB R71, R154, R107 ;  /* 0x0000006b9a47723e */ /* 0x010fe600000000ff */
[----:B------:R-:W-:Y:S02]  /*13230*/  FADD.FTZ R141, R141, R118 ;  /* 0x000000768d8d7221 */ /* 0x000fe40000010000 */
[----:B------:R-:W-:Y:S03]  /*13240*/  FADD.FTZ R134, R105, R134 ;  /* 0x0000008669867221 */ /* 0x000fe60000010000 */
[----:B------:R-:W-:Y:S01]  /*13250*/  MUFU.EX2 R166, R166 ;  /* 0x000000a600a67308 */ /* 0x000fe20000000800 */
[----:B------:R-:W-:Y:S01]  /*13260*/  FADD.FTZ R141, R144, R141 ;  /* 0x0000008d908d7221 */ /* 0x000fe20000010000 */
        /* <DEDUP_REMOVED lines=11> */
[----:B------:R-:W-:Y:S01]  /*13320*/  IMAD.MOV.U32 R3, RZ, RZ, R0 ;  /* 0x000000ffff037224 */ /* 0x000fe200078e0000 */
[C---:B------:R-:W-:Y:S01]  /*13330*/  HMMA.16816.F32 R16, R68.reuse, R74, R16 ;  /* 0x0000004a4410723c */ /* 0x040fe20000001810 */
[----:B------:R-:W1:Y:S03]  /*13340*/  LDSM.16.MT88.4 R72, [R206+0x3900] ;  /* 0x00390000ce48783b */ /* 0x000e660000004200 */
[----:B------:R-:W-:Y:S02]  /*13350*/  FADD.FTZ R154, R171, R154 ;  /* 0x0000009aab9a7221 */ /* 0x000fe40000010000 */
[----:B------:R-:W-:Y:S02]  /*13360*/  MUFU.EX2 R169, R169 ;  /* 0x000000a900a97308 */ /* 0x000fe40000000800 */
[C---:B------:R-:W-:Y:S08]  /*13370*/  HMMA.16816.F32 R20, R68.reuse, R84, R20 ;  /* 0x000000544414723c */ /* 0x040ff00000001814 */
[C---:B------:R-:W-:Y:S01]  /*13380*/  HMMA.16816.F32 R24, R68.reuse, R86, R24 ;  /* 0x000000564418723c */ /* 0x040fe20000001818 */
[----:B------:R-:W3:Y:S01]  /*13390*/  LDSM.16.MT88.4 R84, [R204+0x3900] ;  /* 0x00390000cc54783b */ /* 0x000ee20000004200 */
[----:B------:R-:W-:Y:S06]  /*133a0*/  MUFU.EX2 R162, R162 ;  /* 0x000000a200a27308 */ /* 0x000fec0000000800 */
[C---:B------:R-:W-:Y:S04]  /*133b0*/  HMMA.16816.F32 R28, R68.reuse, R88, R28 ;  /* 0x00000058441c723c */ /* 0x040fe8000000181c */
[----:B------:R-:W-:Y:S04]  /*133c0*/  MUFU.EX2 R160, R160 ;  /* 0x000000a000a07308 */ /* 0x000fe80000000800 */
[C---:B------:R-:W-:Y:S01]  /*133d0*/  HMMA.16816.F32 R32, R68.reuse, R90, R32 ;  /* 0x0000005a4420723c */ /* 0x040fe20000001820 */
[----:B------:R-:W-:Y:S05]  /*133e0*/  LDSM.16.MT88.4 R88, [R204+0x4100] ;  /* 0x00410000cc58783b */ /* 0x000fea0000004200 */
[----:B------:R-:W-:Y:S02]  /*133f0*/  MUFU.EX2 R155, R155 ;  /* 0x0000009b009b7308 */ /* 0x000fe40000000800 */
[C---:B--2---:R-:W-:Y:S08]  /*13400*/  HMMA.16816.F32 R36, R68.reuse, R76, R36 ;  /* 0x0000004c4424723c */ /* 0x044ff00000001824 */
[C---:B------:R-:W-:Y:S01]  /*13410*/  HMMA.16816.F32 R40, R68.reuse, R78, R40 ;  /* 0x0000004e4428723c */ /* 0x040fe20000001828 */
[----:B------:R-:W-:Y:S01]  /*13420*/  LDSM.16.MT88.4 R76, [R206+0x1100] ;  /* 0x00110000ce4c783b */ /* 0x000fe20000004200 */
[----:B------:R-:W-:Y:S06]  /*13430*/  MUFU.EX2 R146, R146 ;  /* 0x0000009200927308 */ /* 0x000fec0000000800 */
[C---:B-1----:R-:W-:Y:S04]  /*13440*/  HMMA.16816.F32 R44, R68.reuse, R72, R44 ;  /* 0x00000048442c723c */ /* 0x042fe8000000182c */
[----:B------:R-:W1:Y:S04]  /*13450*/  MUFU.EX2 R145, R145 ;  /* 0x0000009100917308 */ /* 0x000e680000000800 */
[C---:B------:R-:W-:Y:S01]  /*13460*/  HMMA.16816.F32 R48, R68.reuse, R74, R48 ;  /* 0x0000004a4430723c */ /* 0x040fe20000001830 */
[----:B------:R-:W2:Y:S05]  /*13470*/  LDSM.16.MT88.4 R72, [R208+0x1100] ;  /* 0x00110000d048783b */ /* 0x000eaa0000004200 */
[----:B------:R-:W-:Y:S02]  /*13480*/  MUFU.EX2 R143, R143 ;  /* 0x0000008f008f7308 */ /* 0x000fe40000000800 */
[C---:B------:R-:W-:Y:S08]  /*13490*/  HMMA.16816.F32 R52, R68.reuse, R80, R52 ;  /* 0x000000504434723c */ /* 0x040ff00000001834 */
[C---:B------:R-:W-:Y:S01]  /*134a0*/  HMMA.16816.F32 R56, R68.reuse, R82, R56 ;  /* 0x000000524438723c */ /* 0x040fe20000001838 */
[----:B------:R-:W4:Y:S01]  /*134b0*/  LDSM.16.MT88.4 R80, [R205+0x1100] ;  /* 0x00110000cd50783b */ /* 0x000f220000004200 */
[----:B------:R-:W-:Y:S02]  /*134c0*/  MUFU.EX2 R142, R142 ;  /* 0x0000008e008e7308 */ /* 0x000fe40000000800 */
[----:B-1----:R-:W-:Y:S04]  /*134d0*/  F2FP.PACK_AB R128, R145, R146 ;  /* 0x000000929180723e */ /* 0x002fe800000000ff */
[C---:B---3--:R-:W-:Y:S04]  /*134e0*/  HMMA.16816.F32 R60, R68.reuse, R84, R60 ;  /* 0x00000054443c723c */ /* 0x048fe8000000183c */
[----:B------:R-:W-:Y:S04]  /*134f0*/  MUFU.EX2 R139, R139 ;  /* 0x0000008b008b7308 */ /* 0x000fe80000000800 */
        /* <DEDUP_REMOVED lines=13> */
[----:B------:R-:W-:Y:S03]  /*135d0*/  FADD.FTZ R190, R190, R188 ;  /* 0x000000bcbebe7221 */ /* 0x000fe60000010000 */
[C---:B------:R-:W-:Y:S01]  /*135e0*/  HMMA.16816.F32 R8, R68.reuse, R74, R8 ;  /* 0x0000004a4408723c */ /* 0x040fe20000001808 */
[----:B------:R-:W2:Y:S07]  /*135f0*/  LDSM.16.MT88.4 R72, [R208+0x4100] ;  /* 0x00410000d048783b */ /* 0x000eae0000004200 */
[C---:B------:R-:W-:Y:S07]  /*13600*/  HMMA.16816.F32 R12, R68.reuse, R76, R12 ;  /* 0x0000004c440c723c */ /* 0x040fee000000180c */
[--C-:B------:R-:W-:Y:S01]  /*13610*/  FFMA.FTZ R76, R115, c[0x0][0x2d0], -R153.reuse ;  /* 0x0000b400734c7a23 */ /* 0x100fe20000010899 */
[C---:B------:R-:W-:Y:S03]  /*13620*/  HMMA.16816.F32 R16, R68.reuse, R78, R16 ;  /* 0x0000004e4410723c */ /* 0x040fe60000001810 */
[----:B------:R3:W5:Y:S01]  /*13630*/  MUFU.EX2 R99, R76 ;  /* 0x0000004c00637308 */ /* 0x0007620000000800 */
[----:B------:R-:W-:Y:S02]  /*13640*/  FFMA.FTZ R153, R140, c[0x0][0x2d0], -R153 ;  /* 0x0000b4008c997a23 */ /* 0x000fe40000010899 */
[--C-:B------:R-:W-:Y:S02]  /*13650*/  FFMA.FTZ R140, R152, c[0x0][0x2d0], -R138.reuse ;  /* 0x0000b400988c7a23 */ /* 0x100fe4000001088a */
[C---:B----4-:R-:W-:Y:S05]  /*13660*/  HMMA.16816.F32 R20, R68.reuse, R80, R20 ;  /* 0x000000504414723c */ /* 0x050fea0000001814 */
[----:B------:R-:W4:Y:S02]  /*13670*/  MUFU.EX2 R153, R153 ;  /* 0x0000009900997308 */ /* 0x000f240000000800 */
[--C-:B------:R-:W-:Y:S01]  /*13680*/  FFMA.FTZ R80, R114, c[0x0][0x2d0], -R138.reuse ;  /* 0x0000b40072507a23 */ /* 0x100fe2000001088a */
[C---:B------:R-:W-:Y:S07]  /*13690*/  HMMA.16816.F32 R24, R68.reuse, R82, R24 ;  /* 0x000000524418723c */ /* 0x040fee0000001818 */
[----:B------:R2:W-:Y:S01]  /*136a0*/  MUFU.EX2 R96, R80 ;  /* 0x0000005000607308 */ /* 0x0005e20000000800 */
[C---:B-1----:R-:W-:Y:S01]  /*136b0*/  HMMA.16816.F32 R28, R68.reuse, R84, R28 ;  /* 0x00000054441c723c */ /* 0x042fe2000000181c */
[----:B---3--:R-:W1:Y:S03]  /*136c0*/  LDSM.16.MT88.4 R76, [R206+0x4100] ;  /* 0x00410000ce4c783b */ /* 0x008e660000004200 */
[----:B-----5:R-:W-:Y:S03]  /*136d0*/  IMAD.MOV.U32 R152, RZ, RZ, R99 ;  /* 0x000000ffff987224 */ /* 0x020fe600078e0063 */
[--C-:B------:R-:W-:Y:S01]  /*136e0*/  FFMA.FTZ R84, R113, c[0x0][0x2d0], -R138.reuse ;  /* 0x0000b40071547a23 */ /* 0x100fe2000001088a */
[C---:B------:R-:W-:Y:S01]  /*136f0*/  HMMA.16816.F32 R32, R68.reuse, R86, R32 ;  /* 0x000000564420723c */ /* 0x040fe20000001820 */
[----:B------:R-:W3:Y:S03]  /*13700*/  MUFU.EX2 R140, R140 ;  /* 0x0000008c008c7308 */ /* 0x000ee60000000800 */
[----:B----4-:R-:W-:Y:S04]  /*13710*/  F2FP.PACK_AB R130, R153, R143 ;  /* 0x0000008f9982723e */ /* 0x010fe800000000ff */
[C---:B--2---:R-:W-:Y:S03]  /*13720*/  HMMA.16816.F32 R36, R68.reuse, R72, R36 ;  /* 0x000000484424723c */ /* 0x044fe60000001824 */
[----:B------:R2:W-:Y:S01]  /*13730*/  MUFU.EX2 R97, R84 ;  /* 0x0000005400617308 */ /* 0x0005e20000000800 */
[----:B------:R-:W4:Y:S04]  /*13740*/  LDSM.16.MT88.4 R80, [R205+0x4100] ;  /* 0x00410000cd50783b */ /* 0x000f280000004200 */
[C---:B------:R-:W-:Y:S04]  /*13750*/  HMMA.16816.F32 R40, R68.reuse, R74, R40 ;  /* 0x0000004a4428723c */ /* 0x040fe80000001828 */
[----:B------:R-:W-:Y:S01]  /*13760*/  LDSM.16.MT88.4 R72, [R206+0x1900] ;  /* 0x00190000ce48783b */ /* 0x000fe20000004200 */
[----:B---3--:R-:W-:Y:S03]  /*13770*/  F2FP.PACK_AB R129, R142, R140 ;  /* 0x0000008c8e81723e */ /* 0x008fe600000000ff */
[C---:B-1----:R-:W-:Y:S04]  /*13780*/  HMMA.16816.F32 R44, R68.reuse, R76, R44 ;  /* 0x0000004c442c723c */ /* 0x042fe8000000182c */
[--C-:B--2---:R-:W-:Y:S02]  /*13790*/  FFMA.FTZ R84, R112, c[0x0][0x2d0], -R138.reuse ;  /* 0x0000b40070547a23 */ /* 0x104fe4000001088a */
[----:B------:R-:W-:Y:S02]  /*137a0*/  FFMA.FTZ R138, R117, c[0x0][0x2d0], -R138 ;  /* 0x0000b400758a7a23 */ /* 0x000fe4000001088a */
[----:B------:R-:W1:Y:S01]  /*137b0*/  MUFU.EX2 R98, R84 ;  /* 0x0000005400627308 */ /* 0x000e620000000800 */
[C---:B------:R-:W-:Y:S01]  /*137c0*/  HMMA.16816.F32 R48, R68.reuse, R78, R48 ;  /* 0x0000004e4430723c */ /* 0x040fe20000001830 */
[----:B------:R-:W-:Y:S08]  /*137d0*/  LDSM.16.MT88.4 R76, [R205+0x1900] ;  /* 0x00190000cd4c783b */ /* 0x000ff00000004200 */
[----:B------:R-:W2:Y:S01]  /*137e0*/  MUFU.EX2 R138, R138 ;  /* 0x0000008a008a7308 */ /* 0x000ea20000000800 */
[C---:B----4-:R-:W-:Y:S08]  /*137f0*/  HMMA.16816.F32 R52, R68.reuse, R80, R52 ;  /* 0x000000504434723c */ /* 0x050ff00000001834 */
[C---:B------:R-:W-:Y:S01]  /*13800*/  HMMA.16816.F32 R56, R68.reuse, R82, R56 ;  /* 0x000000524438723c */ /* 0x040fe20000001838 */
[----:B------:R-:W-:Y:S03]  /*13810*/  LDSM.16.MT88.4 R80, [R204+0x1900] ;  /* 0x00190000cc50783b */ /* 0x000fe60000004200 */
[----:B-1----:R-:W-:Y:S04]  /*13820*/  MOV R117, R98 ;  /* 0x0000006200757202 */ /* 0x002fe80000000f00 */
[C---:B------:R-:W-:Y:S01]  /*13830*/  HMMA.16816.F32 R60, R68.reuse, R88, R60 ;  /* 0x00000058443c723c */ /* 0x040fe2000000183c */
[----:B------:R-:W1:Y:S03]  /*13840*/  LDSM.16.MT88.4 R84, [R208+0x1900] ;  /* 0x00190000d054783b */ /* 0x000e660000004200 */
[----:B--2---:R-:W-:Y:S04]  /*13850*/  F2FP.PACK_AB R131, R138, R139 ;  /* 0x0000008b8a83723e */ /* 0x004fe800000000ff */
[----:B------:R-:W-:Y:S01]  /*13860*/  HMMA.16816.F32 R64, R68, R90, R64 ;  /* 0x0000005a4440723c */ /* 0x000fe20000001840 */
[----:B------:R-:W-:Y:S06]  /*13870*/  LDSM.16.MT88.4 R88, [R205+0x4900] ;  /* 0x00490000cd58783b */ /* 0x000fec0000004200 */
[----:B------:R-:W-:Y:S02]  /*13880*/  F2FP.PACK_AB R70, R99, R251 ;  /* 0x000000fb6346723e */ /* 0x000fe400000000ff */
[----:B------:R-:W-:Y:S03]  /*13890*/  F2FP.PACK_AB R69, R97, R96 ;  /* 0x000000606145723e */ /* 0x000fe600000000ff */
[----:B------:R-:W-:Y:S02]  /*138a0*/  F2FP.PACK_AB R71, R252, R98 ;  /* 0x00000062fc47723e */ /* 0x000fe400000000ff */
[C---:B------:R-:W-:Y:S01]  /*138b0*/  F2FP.PACK_AB R68, R248.reuse, R191 ;  /* 0x000000bff844723e */ /* 0x040fe200000000ff */
[----:B------:R-:W-:Y:S04]  /*138c0*/  FADD.FTZ R191, R191, R167 ;  /* 0x000000a7bfbf7221 */ /* 0x000fe80000010000 */
[----:B------:R-:W-:Y:S01]  /*138d0*/  FADD.FTZ R191, R248, R191 ;  /* 0x000000bff8bf7221 */ /* 0x000fe20000010000 */
[----:B------:R-:W-:Y:S03]  /*138e0*/  IADD3 R248, R250, -0x1, RZ ;  /* 0xfffffffffaf87810 */ /* 0x000fe60007ffe0ff */
[----:B------:R-:W-:Y:S02]  /*138f0*/  FADD.FTZ R251, R251, R191 ;  /* 0x000000bffbfb7221 */ /* 0x000fe40000010000 */
[----:B------:R-:W-:Y:S02]  /*13900*/  IMAD.MOV.U32 R250, RZ, RZ, R248 ;  /* 0x000000fffffa7224 */ /* 0x000fe400078e00f8 */
[----:B------:R-:W-:Y:S01]  /*13910*/  FADD.FTZ R251, R152, R251 ;  /* 0x000000fb98fb7221 */ /* 0x000fe20000010000 */
[C---:B-1----:R-:W-:Y:S08]  /*13920*/  HMMA.16816.F32 R4, R68.reuse, R84, R4 ;  /* 0x000000544404723c */ /* 0x042ff00000001804 */
        /* <DEDUP_REMOVED lines=9> */
[C---:B------:R-:W-:Y:S01]  /*139c0*/  HMMA.16816.F32 R32, R68.reuse, R82, R32 ;  /* 0x000000524420723c */ /* 0x040fe20000001820 */
[----:B------:R-:W4:Y:S07]  /*139d0*/  LDSM.16.MT88.4 R80, [R206+0x2100] ;  /* 0x00210000ce50783b */ /* 0x000f2e0000004200 */
[C---:B-1----:R-:W-:Y:S08]  /*139e0*/  HMMA.16816.F32 R36, R68.reuse, R84, R36 ;  /* 0x000000544424723c */ /* 0x042ff00000001824 */
[C---:B------:R-:W-:Y:S01]  /*139f0*/  HMMA.16816.F32 R40, R68.reuse, R86, R40 ;  /* 0x000000564428723c */ /* 0x040fe20000001828 */
[----:B------:R-:W-:Y:S07]  /*13a00*/  LDSM.16.MT88.4 R84, [R204+0x2100] ;  /* 0x00210000cc54783b */ /* 0x000fee0000004200 */
[C---:B--2---:R-:W-:Y:S08]  /*13a10*/  HMMA.16816.F32 R44, R68.reuse, R72, R44 ;  /* 0x00000048442c723c */ /* 0x044ff0000000182c */
        /* <DEDUP_REMOVED lines=19> */
[----:B------:R-:W2:Y:S03]  /*13b50*/  LDSM.16.MT88.4 R76, [R208+0x5100] ;  /* 0x00510000d04c783b */ /* 0x000ea60000004200 */
[----:B------:R-:W-:Y:S04]  /*13b60*/  FADD.FTZ R146, R145, R146 ;  /* 0x0000009291927221 */ /* 0x000fe80000010000 */
[C---:B----4-:R-:W-:Y:S04]  /*13b70*/  HMMA.16816.F32 R12, R68.reuse, R80, R12 ;  /* 0x00000050440c723c */ /* 0x050fe8000000180c */
        /* <DEDUP_REMOVED lines=10> */
[C---:B--2---:R-:W-:Y:S07]  /*13c20*/  HMMA.16816.F32 R36, R68.reuse, R76, R36 ;  /* 0x0000004c4424723c */ /* 0x044fee0000001824 */
[----:B------:R-:W-:Y:S01]  /*13c30*/  IMAD.MOV.U32 R76, RZ, RZ, R97 ;  /* 0x000000ffff4c7224 */ /* 0x000fe200078e0061 */
[C---:B------:R-:W-:Y:S04]  /*13c40*/  HMMA.16816.F32 R40, R68.reuse, R78, R40 ;  /* 0x0000004e4428723c */ /* 0x040fe80000001828 */
[----:B------:R-:W-:Y:S02]  /*13c50*/  IMAD.MOV.U32 R77, RZ, RZ, R96 ;  /* 0x000000ffff4d7224 */ /* 0x000fe400078e0060 */
[----:B------:R-:W2:Y:S02]  /*13c60*/  LDSM.16.MT88.4 R96, [R204+0x2900] ;  /* 0x00290000cc60783b */ /* 0x000ea40000004200 */
[C---:B---3--:R-:W-:Y:S08]  /*13c70*/  HMMA.16816.F32 R44, R68.reuse, R80, R44 ;  /* 0x00000050442c723c */ /* 0x048ff0000000182c */
[C---:B------:R-:W-:Y:S08]  /*13c80*/  HMMA.16816.F32 R48, R68.reuse, R82, R48 ;  /* 0x000000524430723c */ /* 0x040ff00000001830 */
[C---:B------:R-:W-:Y:S08]  /*13c90*/  HMMA.16816.F32 R52, R68.reuse, R88, R52 ;  /* 0x000000584434723c */ /* 0x040ff00000001834 */
[C---:B------:R-:W-:Y:S08]  /*13ca0*/  HMMA.16816.F32 R56, R68.reuse, R90, R56 ;  /* 0x0000005a4438723c */ /* 0x040ff00000001838 */
[C---:B-1----:R-:W-:Y:S08]  /*13cb0*/  HMMA.16816.F32 R60, R68.reuse, R72, R60 ;  /* 0x00000048443c723c */ /* 0x042ff0000000183c */
[----:B------:R-:W-:Y:S08]  /*13cc0*/  HMMA.16816.F32 R64, R68, R74, R64 ;  /* 0x0000004a4440723c */ /* 0x000ff00000001840 */
[C---:B------:R-:W-:Y:S01]  /*13cd0*/  HMMA.16816.F32 R112, R128.reuse, R108, R4 ;  /* 0x0000006c8070723c */ /* 0x040fe20000001804 */
[----:B------:R-:W1:Y:S07]  /*13ce0*/  LDSM.16.MT88.4 R4, [R206+0x5900] ;  /* 0x00590000ce04783b */ /* 0x000e6e0000004200 */
[C---:B------:R-:W-:Y:S01]  /*13cf0*/  HMMA.16816.F32 R108, R128.reuse, R110, R8 ;  /* 0x0000006e806c723c */ /* 0x040fe20000001808 */
[----:B------:R-:W3:Y:S07]  /*13d00*/  LDSM.16.MT88.4 R8, [R205+0x5900] ;  /* 0x00590000cd08783b */ /* 0x000eee0000004200 */
[C---:B----4-:R-:W-:Y:S01]  /*13d10*/  HMMA.16816.F32 R68, R128.reuse, R84, R12 ;  /* 0x000000548044723c */ /* 0x050fe2000000180c */
[----:B------:R-:W4:Y:S07]  /*13d20*/  LDSM.16.MT88.4 R12, [R204+0x5900] ;  /* 0x00590000cc0c783b */ /* 0x000f2e0000004200 */
[C---:B------:R-:W-:Y:S07]  /*13d30*/  HMMA.16816.F32 R72, R128.reuse, R86, R16 ;  /* 0x000000568048723c */ /* 0x040fee0000001810 */
[----:B------:R-:W-:Y:S01]  /*13d40*/  MOV R19, R76 ;  /* 0x0000004c00137202 */ /* 0x000fe20000000f00 */
[----:B------:R-:W-:Y:S01]  /*13d50*/  IMAD.MOV.U32 R18, RZ, RZ, R77 ;  /* 0x000000ffff127224 */ /* 0x000fe200078e004d */
[-C--:B------:R-:W-:Y:S01]  /*13d60*/  MOV R16, R116.reuse ;  /* 0x0000007400107202 */ /* 0x080fe20000000f00 */
[C---:B------:R-:W-:Y:S03]  /*13d70*/  HMMA.16816.F32 R76, R128.reuse, R92, R20 ;  /* 0x0000005c804c723c */ /* 0x040fe60000001814 */
[----:B------:R-:W-:Y:S04]  /*13d80*/  FADD.FTZ R2, R18, R190 ;  /* 0x000000be12027221 */ /* 0x000fe80000010000 */
[----:B------:R-:W-:Y:S01]  /*13d90*/  FADD.FTZ R2, R19, R2 ;  /* 0x0000000213027221 */ /* 0x000fe20000010000 */
[C---:B------:R-:W-:Y:S04]  /*13da0*/  HMMA.16816.F32 R80, R128.reuse, R94, R24 ;  /* 0x0000005e8050723c */ /* 0x040fe80000001818 */
[----:B------:R-:W-:Y:S04]  /*13db0*/  FADD.FTZ R2, R117, R2 ;  /* 0x0000000275027221 */ /* 0x000fe80000010000 */
[C---:B--2---:R-:W-:Y:S04]  /*13dc0*/  HMMA.16816.F32 R84, R128.reuse, R96, R28 ;  /* 0x000000608054723c */ /* 0x044fe8000000181c */
[----:B------:R-:W-:Y:S01]  /*13dd0*/  FADD.FTZ R252, R252, R2 ;  /* 0x00000002fcfc7221 */ /* 0x000fe20000010000 */
[----:B------:R-:W-:Y:S03]  /*13de0*/  MOV R2, R116 ;  /* 0x0000007400027202 */ /* 0x000fe60000000f00 */
[C---:B------:R-:W-:Y:S04]  /*13df0*/  HMMA.16816.F32 R88, R128.reuse, R98, R32 ;  /* 0x000000628058723c */ /* 0x040fe80000001820 */
[----:B------:R-:W-:Y:S04]  /*13e00*/  FADD.FTZ R252, R169, R252 ;  /* 0x000000fca9fc7221 */ /* 0x000fe80000010000 */
[C---:B------:R-:W-:Y:S04]  /*13e10*/  HMMA.16816.F32 R92, R128.reuse, R100, R36 ;  /* 0x00000064805c723c */ /* 0x040fe80000001824 */
[----:B------:R-:W-:Y:S04]  /*13e20*/  FADD.FTZ R162, R162, R252 ;  /* 0x000000fca2a27221 */ /* 0x000fe80000010000 */
[C---:B------:R-:W-:Y:S04]  /*13e30*/  HMMA.16816.F32 R96, R128.reuse, R102, R40 ;  /* 0x000000668060723c */ /* 0x040fe80000001828 */
[----:B------:R-:W-:Y:S04]  /*13e40*/  FADD.FTZ R162, R160, R162 ;  /* 0x000000a2a0a27221 */ /* 0x000fe80000010000 */
[C---:B-1----:R-:W-:Y:S04]  /*13e50*/  HMMA.16816.F32 R104, R128.reuse, R4, R44 ;  /* 0x000000048068723c */ /* 0x042fe8000000182c */
[----:B------:R-:W-:Y:S04]  /*13e60*/  FADD.FTZ R155, R155, R162 ;  /* 0x000000a29b9b7221 */ /* 0x000fe80000010000 */
[C---:B------:R-:W-:Y:S04]  /*13e70*/  HMMA.16816.F32 R100, R128.reuse, R6, R48 ;  /* 0x000000068064723c */ /* 0x040fe80000001830 */
[----:B------:R-:W-:Y:S04]  /*13e80*/  FADD.FTZ R155, R140, R155 ;  /* 0x0000009b8c9b7221 */ /* 0x000fe80000010000 */
[C---:B---3--:R-:W-:Y:S04]  /*13e90*/  HMMA.16816.F32 R52, R128.reuse, R8, R52 ;  /* 0x000000088034723c */ /* 0x048fe80000001834 */
[----:B------:R-:W-:Y:S04]  /*13ea0*/  FADD.FTZ R155, R142, R155 ;  /* 0x0000009b8e9b7221 */ /* 0x000fe80000010000 */
[C---:B------:R-:W-:Y:S04]  /*13eb0*/  HMMA.16816.F32 R56, R128.reuse, R10, R56 ;  /* 0x0000000a8038723c */ /* 0x040fe80000001838 */
[----:B------:R-:W-:Y:S04]  /*13ec0*/  FADD.FTZ R155, R139, R155 ;  /* 0x0000009b8b9b7221 */ /* 0x000fe80000010000 */
[C---:B----4-:R-:W-:Y:S04]  /*13ed0*/  HMMA.16816.F32 R60, R128.reuse, R12, R60 ;  /* 0x0000000c803c723c */ /* 0x050fe8000000183c */
[----:B------:R-:W-:Y:S04]  /*13ee0*/  FADD.FTZ R244, R138, R155 ;  /* 0x0000009b8af47221 */ /* 0x000fe80000010000 */
[----:B------:R-:W-:Y:S01]  /*13ef0*/  HMMA.16816.F32 R64, R128, R14, R64 ;  /* 0x0000000e8040723c */ /* 0x000fe20000001840 */
[----:B------:R-:W-:-:S07]  /*13f00*/  @P0 BRA `(.L_x_2586) ;  /* 0xffffc07000000947 */ /* 0x000fce000383ffff */
.L_x_2575:
[----:B------:R-:W1:Y:S01]  /*13f10*/  S2R R4, SR_CTAID.X ;  /* 0x0000000000047919 */ /* 0x000e620000002500 */
[----:B------:R-:W-:-:S02]  /*13f20*/  ISETP.NE.AND P1, PT, R213, 0x1, PT ;  /* 0x00000001d500780c */ /* 0x000fc40003f25270 */
[----:B------:R-:W-:Y:S02]  /*13f30*/  ISETP.GE.AND P0, PT, R212, 0x1, PT ;  /* 0x00000001d400780c */ /* 0x000fe40003f06270 */
[----:B------:R-:W-:Y:S02]  /*13f40*/  IADD3 R2, R211, 0x1, -R216 ;  /* 0x00000001d3027810 */ /* 0x000fe40007ffe8d8 */
[----:B-1----:R-:W-:-:S07]  /*13f50*/  LEA R4, R4, 0x7f, 0x7 ;  /* 0x0000007f04047811 */ /* 0x002fce00078e38ff */
        /* <DEDUP_REMOVED lines=14> */
.L_x_2588:
[----:B------:R-:W-:-:S04]  /*14040*/  MOV R2, 0x1 ;  /* 0x0000000100027802 */ /* 0x000fc80000000f00 */
[----:B------:R-:W-:-:S13]  /*14050*/  ISETP.NE.AND P0, PT, R2, c[0x0][0x32c], PT ;  /* 0x0000cb0002007a0c */ /* 0x000fda0003f05270 */
[----:B------:R-:W-:-:S05]  /*14060*/  @P0 IMAD.HI.U32 R2, R4, c[0x0][0x330], RZ ;  /* 0x0000cc0004020a27 */ /* 0x000fca00078e00ff */
[----:B------:R-:W-:-:S05]  /*14070*/  @P0 SHF.R.U32.HI R4, RZ, c[0x0][0x334], R2 ;  /* 0x0000cd00ff040a19 */ /* 0x000fca0000011602 */
.L_x_2589:
[----:B------:R-:W-:-:S05]  /*14080*/  IMAD R4, R4, c[0x0][0x32c], RZ ;  /* 0x0000cb0004047a24 */ /* 0x000fca00078e02ff */
[----:B------:R-:W-:-:S04]  /*14090*/  IMNMX R3, R3, R4, !PT ;  /* 0x0000000403037217 */ /* 0x000fc80007800200 */
.L_x_2587:
[----:B------:R-:W-:-:S05]  /*140a0*/  IADD3 R3, R3, 0x5f, RZ ;  /* 0x0000005f03037810 */ /* 0x000fca0007ffe0ff */
[----:B------:R-:W-:-:S05]  /*140b0*/  IMAD.HI R3, R3, 0x2aaaaaab, RZ ;  /* 0x2aaaaaab03037827 */ /* 0x000fca00078e02ff */
[----:B------:R-:W-:-:S04]  /*140c0*/  SHF.R.U32.HI R2, RZ, 0x1f, R3 ;  /* 0x0000001fff027819 */ /* 0x000fc80000011603 */
[----:B------:R-:W-:-:S04]  /*140d0*/  LEA.HI.SX32 R2, R3, R2, 0x1c ;  /* 0x0000000203027211 */ /* 0x000fc800078fe2ff */
[----:B------:R-:W-:-:S04]  /*140e0*/  IMNMX R249, R226, R2, !PT ;  /* 0x00000002e2f97217 */ /* 0x000fc80007800200 */
[----:B------:R-:W-:-:S13]  /*140f0*/  ISETP.GE.AND P0, PT, R248, R249, PT ;  /* 0x000000f9f800720c */ /* 0x000fda0003f06270 */
[----:B------:R-:W-:Y:S05]  /*14100*/  @!P0 BRA `(.L_x_2590) ;  /* 0x00002c5000008947 */ /* 0x000fea0003800000 */
[----:B------:R-:W-:Y:S02]  /*14110*/  MOV R2, R16 ;  /* 0x0000001000027202 */ /* 0x000fe40000000f00 */
[----:B------:R-:W-:Y:S02]  /*14120*/  MOV R3, R0 ;  /* 0x0000000000037202 */ /* 0x000fe40000000f00 */
[----:B------:R-:W-:Y:S02]  /*14130*/  MOV R250, R248 ;  /* 0x000000f800fa7202 */ /* 0x000fe40000000f00 */
.L_x_2593:
        /* <DEDUP_REMOVED lines=22> */
[----:B------:R-:W-:Y:S01]  /*142a0*/  IMAD R0, R0, c[0x0][0x208], RZ ;  /* 0x0000820000007a24 */ /* 0x000fe200078e02ff */
[----:B------:R-:W-:Y:S01]  /*142b0*/  SHF.L.U64.HI R6, R224, 0x1, R247 ;  /* 0x00000001e0067819 */ /* 0x000fe200000102f7 */
[----:B------:R-:W-:Y:S01]  /*142c0*/  IMAD R14, R14, c[0x0][0x218], RZ ;  /* 0x000086000e0e7a24 */ /* 0x000fe200078e02ff */
[----:B------:R-:W-:Y:S01]  /*142d0*/  LOP3.LUT R22, R22, 0xf, RZ, 0xc0, !PT ;  /* 0x0000000f16167812 */ /* 0x000fe200078ec0ff */
[----:B------:R-:W-:Y:S02]  /*142e0*/  IMAD R0, R228, c[0x0][0x20c], R0 ;  /* 0x00008300e4007a24 */ /* 0x000fe400078e0200 */
[----:B------:R-:W-:Y:S02]  /*142f0*/  IMAD R14, R227, c[0x0][0x21c], R14 ;  /* 0x00008700e30e7a24 */ /* 0x000fe400078e020e */
[----:B------:R-:W-:Y:S04]  /*14300*/  IMAD.IADD R5, R5, 0x1, R0 ;  /* 0x0000000105057824 */ /* 0x000fe800078e0200 */
[----:B------:R-:W-:Y:S05]  /*14310*/  IMAD.WIDE.U32 R4, R227, c[0x0][0x218], R4 ;  /* 0x00008600e3047a25 */ /* 0x000fea00078e0004 */
[----:B------:R-:W-:Y:S02]  /*14320*/  IADD3 R0, P0, R232, R4, RZ ;  /* 0x00000004e8007210 */ /* 0x000fe40007f1e0ff */
[----:B------:R-:W-:Y:S02]  /*14330*/  SHF.L.U64.HI R4, R229, 0x1, R231 ;  /* 0x00000001e5047819 */ /* 0x000fe400000102e7 */
[----:B------:R-:W-:Y:S01]  /*14340*/  IADD3.X R14, R219, R5, R14, P0, !PT ;  /* 0x00000005db0e7210 */ /* 0x000fe200007fe40e */
[----:B------:R-:W-:Y:S01]  /*14350*/  IMAD.SHL.U32 R5, R224, 0x2, RZ ;  /* 0x00000002e0057824 */ /* 0x000fe200078e00ff */
[C---:B------:R-:W-:Y:S04]  /*14360*/  LEA R13, P0, R0.reuse, c[0x0][0x1f8], 0x1 ;  /* 0x00007e00000d7a11 */ /* 0x040fe800078008ff */
[----:B------:R-:W-:Y:S01]  /*14370*/  LEA.HI.X R14, R0, c[0x0][0x1fc], R14, 0x1, P0 ;  /* 0x00007f00000e7a11 */ /* 0x000fe200000f0c0e */
[----:B------:R-:W2:Y:S01]  /*14380*/  SHFL.IDX PT, R7, R13, 0x2, 0x181f ;  /* 0x00581f000d077f89 */ /* 0x000ea200000e0000 */
[----:B------:R-:W-:Y:S03]  /*14390*/  IMAD.SHL.U32 R0, R229, 0x2, RZ ;  /* 0x00000002e5007824 */ /* 0x000fe600078e00ff */
[----:B------:R-:W3:Y:S04]  /*143a0*/  SHFL.IDX PT, R12, R14, 0x2, 0x181f ;  /* 0x00581f000e0c7f89 */ /* 0x000ee800000e0000 */
[----:B------:R-:W5:Y:S04]  /*143b0*/  SHFL.IDX PT, R15, R13, RZ, 0x181f ;  /* 0x00181fff0d0f7589 */ /* 0x000f6800000e0000 */
[----:B------:R-:W4:Y:S04]  /*143c0*/  SHFL.IDX PT, R20, R14, RZ, 0x181f ;  /* 0x00181fff0e147589 */ /* 0x000f2800000e0000 */
[----:B------:R-:W1:Y:S04]  /*143d0*/  SHFL.IDX PT, R13, R13, 0x1, 0x181f ;  /* 0x00381f000d0d7f89 */ /* 0x000e6800000e0000 */
[----:B------:R-:W1:Y:S01]  /*143e0*/  SHFL.IDX PT, R14, R14, 0x1, 0x181f ;  /* 0x00381f000e0e7f89 */ /* 0x000e6200000e0000 */
[----:B--2---:R-:W-:Y:S04]  /*143f0*/  IADD3 R22, P1, P0, R22, R7, R0 ;  /* 0x0000000716167210 */ /* 0x004fe8000783e000 */
[----:B---3--:R-:W-:Y:S02]  /*14400*/  IADD3.X R23, RZ, R12, R4, P1, P0 ;  /* 0x0000000cff177210 */ /* 0x008fe40000fe0404 */
[CC--:B-----5:R-:W-:Y:S05]  /*14410*/  IADD3 R28, P0, R15.reuse, R5.reuse, RZ ;  /* 0x000000050f1c7210 */ /* 0x0e0fea0007f1e0ff */
[C---:B----4-:R-:W-:Y:S01]  /*14420*/  IMAD.X R29, R20.reuse, 0x1, R6, P0 ;  /* 0x00000001141d7824 */ /* 0x050fe200000e0606 */
        /* <DEDUP_REMOVED lines=15> */
.L_x_2591:
        /* <DEDUP_REMOVED lines=158> */
[----:B------:R-:W-:Y:S01]  /*14f00*/  IMAD.IADD R117, R117, 0x1, R0 ;  /* 0x0000000175757824 */ /* 0x000fe200078e0200 */
[----:B-1----:R-:W-:Y:S02]  /*14f10*/  SHF.L.U64.HI R118, R224, 0x1, R247 ;  /* 0x00000001e0767819 */ /* 0x002fe400000102f7 */
[----:B--2---:R-:W-:Y:S01]  /*14f20*/  SHF.R.S32.HI R130, RZ, 0x1f, R227 ;  /* 0x0000001fff827819 */ /* 0x004fe200000114e3 */
[C---:B------:R-:W-:Y:S04]  /*14f30*/  IMAD.WIDE.U32 R116, R227.reuse, c[0x0][0x1f0], R116 ;  /* 0x00007c00e3747a25 */ /* 0x040fe800078e0074 */
[----:B------:R-:W-:Y:S01]  /*14f40*/  IMAD R130, R130, c[0x0][0x1f0], RZ ;  /* 0x00007c0082827a24 */ /* 0x000fe200078e02ff */
[----:B------:R-:W-:Y:S01]  /*14f50*/  IADD3 R0, P0, R234, R116, RZ ;  /* 0x00000074ea007210 */ /* 0x000fe20007f1e0ff */
[----:B------:R-:W-:Y:S02]  /*14f60*/  IMAD.SHL.U32 R116, R224, 0x2, RZ ;  /* 0x00000002e0747824 */ /* 0x000fe400078e00ff */
[----:B------:R-:W-:Y:S05]  /*14f70*/  IMAD R130, R227, c[0x0][0x1f4], R130 ;  /* 0x00007d00e3827a24 */ /* 0x000fea00078e0282 */
[----:B------:R-:W-:Y:S02]  /*14f80*/  IADD3.X R130, R220, R117, R130, P0, !PT ;  /* 0x00000075dc827210 */ /* 0x000fe400007fe482 */
[C---:B------:R-:W-:Y:S02]  /*14f90*/  LEA R129, P0, R0.reuse, c[0x0][0x1c8], 0x1 ;  /* 0x0000720000817a11 */ /* 0x040fe400078008ff */
[C---:B------:R-:W-:Y:S02]  /*14fa0*/  SHF.L.U64.HI R117, R229.reuse, 0x1, R231 ;  /* 0x00000001e5757819 */ /* 0x040fe400000102e7 */
        /* <DEDUP_REMOVED lines=27> */
.L_x_2592:
[----:B------:R-:W-:Y:S01]  /*15160*/  FMNMX.FTZ R118, R4, R3, !PT ;  /* 0x0000000304767209 */ /* 0x000fe20007810000 */
[----:B------:R-:W-:Y:S01]  /*15170*/  LDSM.16.MT88.4 R128, [R208+0x100] ;  /* 0x00010000d080783b */ /* 0x000fe20000004200 */
[----:B------:R-:W-:Y:S02]  /*15180*/  FMNMX.FTZ R0, R6, R2, !PT ;  /* 0x0000000206007209 */ /* 0x000fe40007810000 */
[----:B------:R-:W-:Y:S02]  /*15190*/  FMNMX.FTZ R118, R5, R118, !PT ;  /* 0x0000007605767209 */ /* 0x000fe40007810000 */
[----:B------:R-:W-:Y:S02]  /*151a0*/  FMNMX.FTZ R0, R7, R0, !PT ;  /* 0x0000000007007209 */ /* 0x000fe40007810000 */
        /* <DEDUP_REMOVED lines=47> */
[C---:B------:R-:W-:Y:S01]  /*154a0*/  ISETP.GT.AND P0, PT, R250.reuse, R249, PT ;  /* 0x000000f9fa00720c */ /* 0x040fe20003f04270 */
[----:B------:R-:W-:Y:S01]  /*154b0*/  SHFL.BFLY PT, R116, R118, 0x2, 0x1f ;  /* 0x0c401f0076747f89 */ /* 0x000fe200000e0000 */
[----:B------:R-:W-:Y:S04]  /*154c0*/  IADD3 R248, R250, -0x1, RZ ;  /* 0xfffffffffaf87810 */ /* 0x000fe80007ffe0ff */
[----:B------:R-:W-:Y:S03]  /*154d0*/  MOV R250, R248 ;  /* 0x000000f800fa7202 */ /* 0x000fe60000000f00 */
        /* <DEDUP_REMOVED lines=40> */
[C---:B-1----:R-:W-:Y:S01]  /*15760*/  FMUL.FTZ R4, R3.reuse, R112 ;  /* 0x0000007003047220 */ /* 0x042fe20000410000 */
[----:B------:R-:W-:Y:S01]  /*15770*/  LDSM.16.MT88.4 R40, [R205+0x2900] ;  /* 0x00290000cd28783b */ /* 0x000fe20000004200 */
[C---:B------:R-:W-:Y:S02]  /*15780*/  FMUL.FTZ R5, R3.reuse, R113 ;  /* 0x0000007103057220 */ /* 0x040fe40000410000 */
[C---:B------:R-:W-:Y:S01]  /*15790*/  FMUL.FTZ R8, R3.reuse, R108 ;  /* 0x0000006c03087220 */ /* 0x040fe20000410000 */
[----:B------:R-:W1:Y:S01]  /*157a0*/  MUFU.EX2 R117, R117 ;  /* 0x0000007500757308 */ /* 0x000e620000000800 */
[C---:B------:R-:W-:Y:S02]  /*157b0*/  FMUL.FTZ R9, R3.reuse, R109 ;  /* 0x0000006d03097220 */ /* 0x040fe40000410000 */
[C---:B------:R-:W-:Y:S02]  /*157c0*/  FMUL.FTZ R68, R3.reuse, R68 ;  /* 0x0000004403447220 */ /* 0x040fe40000410000 */
[C---:B--2---:R-:W-:Y:S02]  /*157d0*/  FMUL.FTZ R6, R2.reuse, R114 ;  /* 0x0000007202067220 */ /* 0x044fe40000410000 */
[C---:B------:R-:W-:Y:S02]  /*157e0*/  FMUL.FTZ R7, R2.reuse, R115 ;  /* 0x0000007302077220 */ /* 0x040fe40000410000 */
[C---:B------:R-:W-:Y:S01]  /*157f0*/  FMUL.FTZ R10, R2.reuse, R110 ;  /* 0x0000006e020a7220 */ /* 0x040fe20000410000 */
[----:B------:R-:W2:Y:S01]  /*15800*/  MUFU.EX2 R119, R119 ;  /* 0x0000007700777308 */ /* 0x000ea20000000800 */
[C---:B------:R-:W-:Y:S02]  /*15810*/  FMUL.FTZ R11, R2.reuse, R111 ;  /* 0x0000006f020b7220 */ /* 0x040fe40000410000 */
[----:B------:R-:W3:Y:S01]  /*15820*/  LDSM.16.MT88.4 R108, [R204+0x100] ;  /* 0x00010000cc6c783b */ /* 0x000ee20000004200 */
[C---:B------:R-:W-:Y:S02]  /*15830*/  FMUL.FTZ R69, R3.reuse, R69 ;  /* 0x0000004503457220 */ /* 0x040fe40000410000 */
[C---:B------:R-:W-:Y:S02]  /*15840*/  FMUL.FTZ R70, R2.reuse, R70 ;  /* 0x0000004602467220 */ /* 0x040fe40000410000 */
[C---:B------:R-:W-:Y:S02]  /*15850*/  FMUL.FTZ R71, R2.reuse, R71 ;  /* 0x0000004702477220 */ /* 0x040fe40000410000 */
[----:B------:R-:W-:Y:S01]  /*15860*/  MUFU.EX2 R140, R140 ;  /* 0x0000008c008c7308 */ /* 0x000fe20000000800 */
[C---:B------:R-:W-:Y:S02]  /*15870*/  FMUL.FTZ R72, R3.reuse, R72 ;  /* 0x0000004803487220 */ /* 0x040fe40000410000 */
[----:B------:R-:W-:Y:S01]  /*15880*/  FMUL.FTZ R73, R3, R73 ;  /* 0x0000004903497220 */ /* 0x000fe20000410000 */
[----:B-1----:R-:W-:Y:S01]  /*15890*/  F2FP.PACK_AB R112, R117, R141 ;  /* 0x0000008d7570723e */ /* 0x002fe200000000ff */
[C---:B------:R-:W-:Y:S02]  /*158a0*/  FMUL.FTZ R74, R2.reuse, R74 ;  /* 0x0000004a024a7220 */ /* 0x040fe40000410000 */
[C---:B------:R-:W-:Y:S02]  /*158b0*/  FMUL.FTZ R75, R2.reuse, R75 ;  /* 0x0000004b024b7220 */ /* 0x040fe40000410000 */
[C---:B------:R-:W-:Y:S01]  /*158c0*/  FMUL.FTZ R76, R3.reuse, R76 ;  /* 0x0000004c034c7220 */ /* 0x040fe20000410000 */
[----:B------:R-:W1:Y:S01]  /*158d0*/  MUFU.EX2 R142, R142 ;  /* 0x0000008e008e7308 */ /* 0x000e620000000800 */
[----:B------:R-:W-:Y:S02]  /*158e0*/  FMUL.FTZ R77, R3, R77 ;  /* 0x0000004d034d7220 */ /* 0x000fe40000410000 */
[C---:B------:R-:W-:Y:S01]  /*158f0*/  FMUL.FTZ R78, R2.reuse, R78 ;  /* 0x0000004e024e7220 */ /* 0x040fe20000410000 */
        /* <DEDUP_REMOVED lines=11> */
[----:B------:R-:W-:Y:S02]  /*159b0*/  FMUL.FTZ R87, R2, R87 ;  /* 0x0000005702577220 */ /* 0x000fe40000410000 */
[C---:B------:R-:W-:Y:S01]  /*159c0*/  FMUL.FTZ R88, R3.reuse, R88 ;  /* 0x0000005803587220 */ /* 0x040fe20000410000 */
[----:B-1----:R-:W-:Y:S01]  /*159d0*/  F2FP.PACK_AB R113, R142, R140 ;  /* 0x0000008c8e71723e */ /* 0x002fe200000000ff */
[C---:B------:R-:W-:Y:S02]  /*159e0*/  FMUL.FTZ R89, R3.reuse, R89 ;  /* 0x0000005903597220 */ /* 0x040fe40000410000 */
[C---:B------:R-:W-:Y:S02]  /*159f0*/  FMUL.FTZ R90, R2.reuse, R90 ;  /* 0x0000005a025a7220 */ /* 0x040fe40000410000 */
[----:B------:R-:W-:Y:S01]  /*15a00*/  FMUL.FTZ R91, R2, R91 ;  /* 0x0000005b025b7220 */ /* 0x000fe20000410000 */
[----:B------:R-:W-:Y:S01]  /*15a10*/  MUFU.EX2 R164, R164 ;  /* 0x000000a400a47308 */ /* 0x000fe20000000800 */
[C---:B------:R-:W-:Y:S02]  /*15a20*/  FMUL.FTZ R92, R3.reuse, R92 ;  /* 0x0000005c035c7220 */ /* 0x040fe40000410000 */
[C---:B------:R-:W-:Y:S01]  /*15a30*/  FMUL.FTZ R93, R3.reuse, R93 ;  /* 0x0000005d035d7220 */ /* 0x040fe20000410000 */
[----:B--2---:R-:W-:Y:S01]  /*15a40*/  F2FP.PACK_AB R115, R144, R143 ;  /* 0x0000008f9073723e */ /* 0x004fe200000000ff */
        /* <DEDUP_REMOVED lines=20> */
[----:B------:R-:W4:Y:S01]  /*15b90*/  MUFU.EX2 R147, R147 ;  /* 0x0000009300937308 */ /* 0x000f220000000800 */
[C---:B------:R-:W-:Y:S04]  /*15ba0*/  HMMA.16816.F32 R76, R112.reuse, R136, R76 ;  /* 0x00000088704c723c */ /* 0x040fe8000000184c */
[C---:B------:R-:W-:Y:S02]  /*15bb0*/  FMUL.FTZ R14, R2.reuse, R106 ;  /* 0x0000006a020e7220 */ /* 0x040fe40000410000 */
[--C-:B------:R-:W-:Y:S02]  /*15bc0*/  FFMA.FTZ R154, R15, c[0x0][0x2d0], -R146.reuse ;  /* 0x0000b4000f9a7a23 */ /* 0x100fe40000010892 */
[C---:B------:R-:W-:Y:S01]  /*15bd0*/  HMMA.16816.F32 R80, R112.reuse, R138, R80 ;  /* 0x0000008a7050723c */ /* 0x040fe20000001850 */
[----:B------:R-:W-:Y:S01]  /*15be0*/  LDSM.16.MT88.4 R136, [R204+0x900] ;  /* 0x00090000cc88783b */ /* 0x000fe20000004200 */
[----:B------:R-:W-:Y:S02]  /*15bf0*/  MUFU.EX2 R152, R152 ;  /* 0x0000009800987308 */ /* 0x000fe40000000800 */
[C---:B------:R-:W-:Y:S02]  /*15c00*/  FMUL.FTZ R15, R2.reuse, R107 ;  /* 0x0000006b020f7220 */ /* 0x040fe40000410000 */
[C---:B------:R-:W-:Y:S02]  /*15c10*/  FMUL.FTZ R100, R3.reuse, R100 ;  /* 0x0000006403647220 */ /* 0x040fe40000410000 */
[C---:B---3--:R-:W-:Y:S01]  /*15c20*/  HMMA.16816.F32 R84, R112.reuse, R108, R84 ;  /* 0x0000006c7054723c */ /* 0x048fe20000001854 */
[----:B------:R-:W-:Y:S03]  /*15c30*/  LDSM.16.MT88.4 R104, [R204+0x3100] ;  /* 0x00310000cc68783b */ /* 0x000fe60000004200 */
[C---:B------:R-:W-:Y:S01]  /*15c40*/  FMUL.FTZ R101, R3.reuse, R101 ;  /* 0x0000006503657220 */ /* 0x040fe20000410000 */
[----:B------:R-:W3:Y:S01]  /*15c50*/  MUFU.EX2 R154, R154 ;  /* 0x0000009a009a7308 */ /* 0x000ee20000000800 */
[C---:B------:R-:W-:Y:S02]  /*15c60*/  FMUL.FTZ R102, R2.reuse, R102 ;  /* 0x0000006602667220 */ /* 0x040fe40000410000 */
        /* <DEDUP_REMOVED lines=13> */
[C---:B--2---:R-:W-:Y:S04]  /*15d40*/  HMMA.16816.F32 R12, R112.reuse, R132, R12 ;  /* 0x00000084700c723c */ /* 0x044fe8000000180c */
[----:B------:R-:W-:Y:S01]  /*15d50*/  FMUL.FTZ R57, R3, R57 ;  /* 0x0000003903397220 */ /* 0x000fe20000410000 */
[----:B------:R-:W-:Y:S01]  /*15d60*/  MUFU.EX2 R169, R169 ;  /* 0x000000a900a97308 */ /* 0x000fe20000000800 */
[----:B------:R-:W-:Y:S02]  /*15d70*/  FMUL.FTZ R58, R2, R58 ;  /* 0x0000003a023a7220 */ /* 0x000fe40000410000 */
[C---:B------:R-:W-:Y:S01]  /*15d80*/  HMMA.16816.F32 R100, R112.reuse, R134, R100 ;  /* 0x000000867064723c */ /* 0x040fe20000001864 */
[----:B------:R-:W2:Y:S03]  /*15d90*/  LDSM.16.MT88.4 R132, [R206+0x900] ;  /* 0x00090000ce84783b */ /* 0x000ea60000004200 */
[--C-:B------:R-:W-:Y:S01]  /*15da0*/  FFMA.FTZ R155, R16, c[0x0][0x2d0], -R153.reuse ;  /* 0x0000b400109b7a23 */ /* 0x100fe20000010899 */
[----:B----4-:R-:W-:Y:S01]  /*15db0*/  F2FP.PACK_AB R16, R147, R145 ;  /* 0x000000919310723e */ /* 0x010fe200000000ff */
[--C-:B------:R-:W-:Y:S01]  /*15dc0*/  FFMA.FTZ R160, R17, c[0x0][0x2d0], -R153.reuse ;  /* 0x0000b40011a07a23 */ /* 0x100fe20000010899 */
[----:B---3--:R-:W-:Y:S01]  /*15dd0*/  F2FP.PACK_AB R17, R154, R152 ;  /* 0x000000989a11723e */ /* 0x008fe200000000ff */
[--C-:B------:R-:W-:Y:S01]  /*15de0*/  FFMA.FTZ R161, R18, c[0x0][0x2d0], -R146.reuse ;  /* 0x0000b40012a17a23 */ /* 0x100fe20000010892 */
[C---:B-----5:R-:W-:Y:S01]  /*15df0*/  HMMA.16816.F32 R52, R112.reuse, R108, R52 ;  /* 0x0000006c7034723c */ /* 0x060fe20000001834 */
[----:B------:R-:W-:Y:S02]  /*15e00*/  MUFU.EX2 R155, R155 ;  /* 0x0000009b009b7308 */ /* 0x000fe40000000800 */
[--C-:B------:R-:W-:Y:S02]  /*15e10*/  FFMA.FTZ R162, R19, c[0x0][0x2d0], -R146.reuse ;  /* 0x0000b40013a27a23 */ /* 0x100fe40000010892 */
[C---:B------:R-:W-:Y:S02]  /*15e20*/  FMUL.FTZ R59, R2.reuse, R59 ;  /* 0x0000003b023b7220 */ /* 0x040fe40000410000 */
[C---:B------:R-:W-:Y:S02]  /*15e30*/  FMUL.FTZ R60, R3.reuse, R60 ;  /* 0x0000003c033c7220 */ /* 0x040fe40000410000 */
[C---:B------:R-:W-:Y:S02]  /*15e40*/  FMUL.FTZ R61, R3.reuse, R61 ;  /* 0x0000003d033d7220 */ /* 0x040fe40000410000 */
[----:B------:R-:W3:Y:S01]  /*15e50*/  MUFU.EX2 R160, R160 ;  /* 0x000000a000a07308 */ /* 0x000ee20000000800 */
[C---:B------:R-:W-:Y:S01]  /*15e60*/  HMMA.16816.F32 R56, R112.reuse, R110, R56 ;  /* 0x0000006e7038723c */ /* 0x040fe20000001838 */
[----:B------:R-:W4:Y:S02]  /*15e70*/  LDSM.16.MT88.4 R108, [R205+0x900] ;  /* 0x00090000cd6c783b */ /* 0x000f240000004200 */
[C---:B------:R-:W-:Y:S02]  /*15e80*/  FMUL.FTZ R62, R2.reuse, R62 ;  /* 0x0000003e023e7220 */ /* 0x040fe40000410000 */
[C---:B------:R-:W-:Y:S02]  /*15e90*/  FMUL.FTZ R63, R2.reuse, R63 ;  /* 0x0000003f023f7220 */ /* 0x040fe40000410000 */
[C---:B------:R-:W-:Y:S02]  /*15ea0*/  FMUL.FTZ R64, R3.reuse, R64 ;  /* 0x0000004003407220 */ /* 0x040fe40000410000 */
[----:B------:R-:W-:Y:S03]  /*15eb0*/  MUFU.EX2 R161, R161 ;  /* 0x000000a100a17308 */ /* 0x000fe60000000800 */
[C---:B------:R-:W-:Y:S03]  /*15ec0*/  HMMA.16816.F32 R60, R112.reuse, R104, R60 ;  /* 0x00000068703c723c */ /* 0x040fe6000000183c */
[----:B------:R-:W-:Y:S02]  /*15ed0*/  FMUL.FTZ R65, R3, R65 ;  /* 0x0000004103417220 */ /* 0x000fe40000410000 */
[C---:B------:R-:W-:Y:S02]  /*15ee0*/  FMUL.FTZ R66, R2.reuse, R66 ;  /* 0x0000004202427220 */ /* 0x040fe40000410000 */
[----:B------:R-:W5:Y:S01]  /*15ef0*/  MUFU.EX2 R162, R162 ;  /* 0x000000a200a27308 */ /* 0x000f620000000800 */
[----:B------:R-:W-:Y:S01]  /*15f00*/  FMUL.FTZ R67, R2, R67 ;  /* 0x0000004302437220 */ /* 0x000fe20000410000 */
[----:B---3--:R-:W-:Y:S03]  /*15f10*/  F2FP.PACK_AB R18, R160, R155 ;  /* 0x0000009ba012723e */ /* 0x008fe600000000ff */
[--C-:B------:R-:W-:Y:S03]  /*15f20*/  FFMA.FTZ R44, R44, c[0x0][0x2d0], -R153.reuse ;  /* 0x0000b4002c2c7a23 */ /* 0x100fe60000010899 */
[----:B------:R-:W-:Y:S01]  /*15f30*/  HMMA.16816.F32 R64, R112, R106, R64 ;  /* 0x0000006a7040723c */ /* 0x000fe20000001840 */
[----:B------:R-:W3:Y:S01]  /*15f40*/  LDSM.16.MT88.4 R104, [R208+0x3900] ;  /* 0x00390000d068783b */ /* 0x000ee20000004200 */
[----:B------:R-:W-:Y:S01]  /*15f50*/  MUFU.EX2 R170, R170 ;  /* 0x000000aa00aa7308 */ /* 0x000fe20000000800 */
[--C-:B------:R-:W-:Y:S02]  /*15f60*/  FFMA.FTZ R45, R45, c[0x0][0x2d0], -R153.reuse ;  /* 0x0000b4002d2d7a23 */ /* 0x100fe40000010899 */
[--C-:B------:R-:W-:Y:S02]  /*15f70*/  FFMA.FTZ R46, R46, c[0x0][0x2d0], -R146.reuse ;  /* 0x0000b4002e2e7a23 */ /* 0x100fe40000010892 */
[----:B------:R-:W-:Y:S02]  /*15f80*/  FFMA.FTZ R47, R47, c[0x0][0x2d0], -R146 ;  /* 0x0000b4002f2f7a23 */ /* 0x000fe40000010892 */
[----:B------:R-:W3:Y:S03]  /*15f90*/  LDSM.16.MT88.4 R112, [R206+0x3900] ;  /* 0x00390000ce70783b */ /* 0x000ee60000004200 */
[----:B------:R-:W-:Y:S01]  /*15fa0*/  MUFU.EX2 R171, R171 ;  /* 0x000000ab00ab7308 */ /* 0x000fe20000000800 */
[----:B------:R-:W-:Y:S02]  /*15fb0*/  FFMA.FTZ R48, R48, c[0x0][0x2d0], -R153 ;  /* 0x0000b40030307a23 */ /* 0x000fe40000010899 */
[----:B------:R-:W-:Y:S01]  /*15fc0*/  FFMA.FTZ R141, R3, R245, R141 ;  /* 0x000000f5038d7223 */ /* 0x000fe2000001008d */
[----:B-----5:R-:W-:Y:S01]  /*15fd0*/  F2FP.PACK_AB R19, R162, R161 ;  /* 0x000000a1a213723e */ /* 0x020fe200000000ff */
[----:B------:R-:W-:Y:S01]  /*15fe0*/  FFMA.FTZ R140, R2, R244, R140 ;  /* 0x000000f4028c7223 */ /* 0x000fe2000001008c */
[----:B------:R-:W-:Y:S01]  /*15ff0*/  MOV R2, R116 ;  /* 0x0000007400027202 */ /* 0x000fe20000000f00 */
[----:B------:R-:W-:Y:S01]  /*16000*/  FADD.FTZ R141, R117, R141 ;  /* 0x0000008d758d7221 */ /* 0x000fe20000010000 */
[----:B------:R-:W-:Y:S01]  /*16010*/  MOV R3, R0 ;  /* 0x0000000000037202 */ /* 0x000fe20000000f00 */
[----:B------:R-:W-:Y:S01]  /*16020*/  FADD.FTZ R140, R142, R140 ;  /* 0x0000008c8e8c7221 */ /* 0x000fe20000010000 */
[----:B------:R-:W-:Y:S01]  /*16030*/  MUFU.EX2 R188, R188 ;  /* 0x000000bc00bc7308 */ /* 0x000fe20000000800 */
[C---:B-1----:R-:W-:Y:S05]  /*16040*/  HMMA.16816.F32 R4, R16.reuse, R128, R4 ;  /* 0x000000801004723c */ /* 0x042fea0000001804 */
[----:B------:R-:W-:Y:S02]  /*16050*/  FADD.FTZ R118, R118, R141 ;  /* 0x0000008d76767221 */ /* 0x000fe40000010000 */
[--C-:B------:R-:W-:Y:S01]  /*16060*/  FFMA.FTZ R129, R20, c[0x0][0x2d0], -R153.reuse ;  /* 0x0000b40014817a23 */ /* 0x100fe20000010899 */
[C---:B------:R-:W-:Y:S01]  /*16070*/  HMMA.16816.F32 R8, R16.reuse, R130, R8 ;  /* 0x000000821008723c */ /* 0x040fe20000001808 */
[----:B------:R-:W-:Y:S03]  /*16080*/  MUFU.EX2 R189, R189 ;  /* 0x000000bd00bd7308 */ /* 0x000fe60000000800 */
[--C-:B------:R-:W-:Y:S02]  /*16090*/  FFMA.FTZ R128, R21, c[0x0][0x2d0], -R153.reuse ;  /* 0x0000b40015807a23 */ /* 0x100fe40000010899 */
[----:B------:R-:W-:Y:S02]  /*160a0*/  FADD.FTZ R140, R143, R140 ;  /* 0x0000008c8f8c7221 */ /* 0x000fe40000010000 */
[C---:B--2---:R-:W-:Y:S03]  /*160b0*/  HMMA.16816.F32 R68, R16.reuse, R132, R68 ;  /* 0x000000841044723c */ /* 0x044fe60000001844 */
[----:B------:R-:W-:Y:S01]  /*160c0*/  MUFU.EX2 R129, R129 ;  /* 0x0000008100817308 */ /* 0x000fe20000000800 */
[--C-:B------:R-:W-:Y:S02]  /*160d0*/  FFMA.FTZ R130, R22, c[0x0][0x2d0], -R146.reuse ;  /* 0x0000b40016827a23 */ /* 0x100fe40000010892 */
[--C-:B------:R-:W-:Y:S02]  /*160e0*/  FFMA.FTZ R131, R23, c[0x0][0x2d0], -R146.reuse ;  /* 0x0000b40017837a23 */ /* 0x100fe40000010892 */
[C---:B------:R-:W-:Y:S01]  /*160f0*/  HMMA.16816.F32 R72, R16.reuse, R134, R72 ;  /* 0x000000861048723c */ /* 0x040fe20000001848 */
[----:B------:R-:W-:Y:S03]  /*16100*/  LDSM.16.MT88.4 R20, [R204+0x3900] ;  /* 0x00390000cc14783b */ /* 0x000fe60000004200 */
[--C-:B------:R-:W-:Y:S01]  /*16110*/  FFMA.FTZ R132, R24, c[0x0][0x2d0], -R153.reuse ;  /* 0x0000b40018847a23 */ /* 0x100fe20000010899 */
[----:B------:R-:W-:Y:S01]  /*16120*/  MUFU.EX2 R128, R128 ;  /* 0x0000008000807308 */ /* 0x000fe20000000800 */
[--C-:B------:R-:W-:Y:S02]  /*16130*/  FFMA.FTZ R133, R25, c[0x0][0x2d0], -R153.reuse ;  /* 0x0000b40019857a23 */ /* 0x100fe40000010899 */
[C---:B----4-:R-:W-:Y:S04]  /*16140*/  HMMA.16816.F32 R76, R16.reuse, R108, R76 ;  /* 0x0000006c104c723c */ /* 0x050fe8000000184c */
[--C-:B------:R-:W-:Y:S02]  /*16150*/  FFMA.FTZ R134, R26, c[0x0][0x2d0], -R146.reuse ;  /* 0x0000b4001a867a23 */ /* 0x100fe40000010892 */
[----:B------:R-:W-:Y:S01]  /*16160*/  FFMA.FTZ R135, R27, c[0x0][0x2d0], -R146 ;  /* 0x0000b4001b877a23 */ /* 0x000fe20000010892 */
[----:B------:R-:W1:Y:S01]  /*16170*/  MUFU.EX2 R130, R130 ;  /* 0x0000008200827308 */ /* 0x000e620000000800 */
[C---:B------:R-:W-:Y:S01]  /*16180*/  HMMA.16816.F32 R80, R16.reuse, R110, R80 ;  /* 0x0000006e1050723c */ /* 0x040fe20000001850 */
[----:B------:R-:W2:Y:S03]  /*16190*/  LDSM.16.MT88.4 R108, [R205+0x3900] ;  /* 0x00390000cd6c783b */ /* 0x000ea60000004200 */
[----:B------:R-:W-:Y:S02]  /*161a0*/  FADD.FTZ R118, R119, R118 ;  /* 0x0000007677767221 */ /* 0x000fe40000010000 */
[----:B------:R-:W-:Y:S02]  /*161b0*/  FADD.FTZ R144, R144, R140 ;  /* 0x0000008c90907221 */ /* 0x000fe40000010000 */
[C---:B------:R-:W-:Y:S01]  /*161c0*/  HMMA.16816.F32 R84, R16.reuse, R136, R84 ;  /* 0x000000881054723c */ /* 0x040fe20000001854 */
[----:B------:R-:W-:Y:S01]  /*161d0*/  LDSM.16.MT88.4 R24, [R206+0x1100] ;  /* 0x00110000ce18783b */ /* 0x000fe20000004200 */
[----:B------:R-:W4:Y:S02]  /*161e0*/  MUFU.EX2 R131, R131 ;  /* 0x0000008300837308 */ /* 0x000f240000000800 */
[----:B------:R-:W-:Y:S02]  /*161f0*/  FADD.FTZ R145, R145, R118 ;  /* 0x0000007691917221 */ /* 0x000fe40000010000 */
[----:B------:R-:W-:Y:S02]  /*16200*/  FADD.FTZ R144, R152, R144 ;  /* 0x0000009098907221 */ /* 0x000fe40000010000 */
[C---:B------:R-:W-:Y:S04]  /*16210*/  HMMA.16816.F32 R88, R16.reuse, R138, R88 ;  /* 0x0000008a1058723c */ /* 0x040fe80000001858 */
[--C-:B------:R-:W-:Y:S01]  /*16220*/  FFMA.FTZ R136, R28, c[0x0][0x2d0], -R153.reuse ;  /* 0x0000b4001c887a23 */ /* 0x100fe20000010899 */
[----:B------:R-:W-:Y:S01]  /*16230*/  MUFU.EX2 R132, R132 ;  /* 0x0000008400847308 */ /* 0x000fe20000000800 */
[--C-:B------:R-:W-:Y:S02]  /*16240*/  FFMA.FTZ R137, R29, c[0x0][0x2d0], -R153.reuse ;  /* 0x0000b4001d897a23 */ /* 0x100fe40000010899 */
[C---:B---3--:R-:W-:Y:S04]  /*16250*/  HMMA.16816.F32 R92, R16.reuse, R104, R92 ;  /* 0x00000068105c723c */ /* 0x048fe8000000185c */
[--C-:B------:R-:W-:Y:S02]  /*16260*/  FFMA.FTZ R138, R30, c[0x0][0x2d0], -R146.reuse ;  /* 0x0000b4001e8a7a23 */ /* 0x100fe40000010892 */
[--C-:B------:R-:W-:Y:S01]  /*16270*/  FFMA.FTZ R139, R31, c[0x0][0x2d0], -R146.reuse ;  /* 0x0000b4001f8b7a23 */ /* 0x100fe20000010892 */
[----:B------:R-:W3:Y:S01]  /*16280*/  MUFU.EX2 R133, R133 ;  /* 0x0000008500857308 */ /* 0x000ee20000000800 */
[C---:B------:R-:W-:Y:S01]  /*16290*/  HMMA.16816.F32 R96, R16.reuse, R106, R96 ;  /* 0x0000006a1060723c */ /* 0x040fe20000001860 */
[----:B------:R-:W5:Y:S03]  /*162a0*/  LDSM.16.MT88.4 R104, [R208+0x1100] ;  /* 0x00110000d068783b */ /* 0x000f660000004200 */
[----:B------:R-:W-:Y:S02]  /*162b0*/  FFMA.FTZ R153, R49, c[0x0][0x2d0], -R153 ;  /* 0x0000b40031997a23 */ /* 0x000fe40000010899 */
[--C-:B------:R-:W-:Y:S02]  /*162c0*/  FFMA.FTZ R49, R50, c[0x0][0x2d0], -R146.reuse ;  /* 0x0000b40032317a23 */ /* 0x100fe40000010892 */
[C---:B------:R-:W-:Y:S01]  /*162d0*/  HMMA.16816.F32 R12, R16.reuse, R112, R12 ;  /* 0x00000070100c723c */ /* 0x040fe2000000180c */
[----:B------:R-:W-:Y:S01]  /*162e0*/  LDSM.16.MT88.4 R28, [R205+0x4100] ;  /* 0x00410000cd1c783b */ /* 0x000fe20000004200 */
[----:B------:R-:W-:Y:S02]  /*162f0*/  MUFU.EX2 R134, R134 ;  /* 0x0000008600867308 */ /* 0x000fe40000000800 */
[----:B------:R-:W-:Y:S02]  /*16300*/  FFMA.FTZ R146, R51, c[0x0][0x2d0], -R146 ;  /* 0x0000b40033927a23 */ /* 0x000fe40000010892 */
[----:B------:R-:W-:Y:S02]  /*16310*/  FADD.FTZ R145, R147, R145 ;  /* 0x0000009193917221 */ /* 0x000fe40000010000 */
[C---:B------:R-:W-:Y:S04]  /*16320*/  HMMA.16816.F32 R100, R16.reuse, R114, R100 ;  /* 0x000000721064723c */ /* 0x040fe80000001864 */
[----:B------:R-:W1:Y:S01]  /*16330*/  MUFU.EX2 R135, R135 ;  /* 0x0000008700877308 */ /* 0x000e620000000800 */
[----:B------:R-:W-:Y:S02]  /*16340*/  FADD.FTZ R154, R154, R144 ;  /* 0x000000909a9a7221 */ /* 0x000fe40000010000 */
[----:B------:R-:W-:Y:S01]  /*16350*/  FADD.FTZ R155, R155, R145 ;  /* 0x000000919b9b7221 */ /* 0x000fe20000010000 */
[C---:B--2---:R-:W-:Y:S04]  /*16360*/  HMMA.16816.F32 R52, R16.reuse, R108, R52 ;  /* 0x0000006c1034723c */ /* 0x044fe80000001834 */
[----:B------:R-:W-:Y:S02]  /*16370*/  FADD.FTZ R154, R161, R154 ;  /* 0x0000009aa19a7221 */ /* 0x000fe40000010000 */
[----:B------:R-:W-:Y:S01]  /*16380*/  MUFU.EX2 R136, R136 ;  /* 0x0000008800887308 */ /* 0x000fe20000000800 */
[----:B------:R-:W-:Y:S01]  /*16390*/  FADD.FTZ R155, R160, R155 ;  /* 0x0000009ba09b7221 */ /* 0x000fe20000010000 */
[C---:B------:R-:W-:Y:S01]  /*163a0*/  HMMA.16816.F32 R56, R16.reuse, R110, R56 ;  /* 0x0000006e1038723c */ /* 0x040fe20000001838 */
[----:B------:R-:W2:Y:S03]  /*163b0*/  LDSM.16.MT88.4 R108, [R205+0x1100] ;  /* 0x00110000cd6c783b */ /* 0x000ea60000004200 */
[----:B------:R-:W-:Y:S04]  /*163c0*/  FADD.FTZ R162, R162, R154 ;  /* 0x0000009aa2a27221 */ /* 0x000fe80000010000 */
[C---:B------:R-:W-:Y:S01]  /*163d0*/  HMMA.16816.F32 R60, R16.reuse, R20, R60 ;  /* 0x00000014103c723c */ /* 0x040fe2000000183c */
[----:B------:R-:W-:Y:S03]  /*163e0*/  MUFU.EX2 R137, R137 ;  /* 0x0000008900897308 */ /* 0x000fe60000000800 */
[----:B-1----:R-:W-:Y:S04]  /*163f0*/  FADD.FTZ R162, R130, R162 ;  /* 0x000000a282a27221 */ /* 0x002fe80000010000 */
[----:B------:R-:W-:Y:S01]  /*16400*/  HMMA.16816.F32 R64, R16, R22, R64 ;  /* 0x000000161040723c */ /* 0x000fe20000001840 */
[----:B------:R-:W1:Y:S02]  /*16410*/  LDSM.16.MT88.4 R20, [R204+0x1100] ;  /* 0x00110000cc14783b */ /* 0x000e640000004200 */
[----:B------:R-:W2:Y:S04]  /*16420*/  MUFU.EX2 R138, R138 ;  /* 0x0000008a008a7308 */ /* 0x000ea80000000800 */
[C---:B------:R-:W-:Y:S01]  /*16430*/  F2FP.PACK_AB R16, R128.reuse, R129 ;  /* 0x000000818010723e */ /* 0x040fe200000000ff */
[----:B------:R-:W-:Y:S01]  /*16440*/  FADD.FTZ R129, R129, R155 ;  /* 0x0000009b81817221 */ /* 0x000fe20000010000 */
[----:B----4-:R-:W-:Y:S03]  /*16450*/  F2FP.PACK_AB R17, R131, R130 ;  /* 0x000000828311723e */ /* 0x010fe600000000ff */
[----:B---3--:R-:W-:Y:S01]  /*16460*/  F2FP.PACK_AB R18, R133, R132 ;  /* 0x000000848512723e */ /* 0x008fe200000000ff */
[----:B------:R-:W3:Y:S01]  /*16470*/  MUFU.EX2 R139, R139 ;  /* 0x0000008b008b7308 */ /* 0x000ee20000000800 */
[----:B------:R-:W-:Y:S01]  /*16480*/  F2FP.PACK_AB R19, R135, R134 ;  /* 0x000000868713723e */ /* 0x000fe200000000ff */
[----:B------:R-:W-:Y:S02]  /*16490*/  FADD.FTZ R129, R128, R129 ;  /* 0x0000008180817221 */ /* 0x000fe40000010000 */
[----:B------:R-:W-:Y:S02]  /*164a0*/  FADD.FTZ R131, R131, R162 ;  /* 0x000000a283837221 */ /* 0x000fe40000010000 */
[----:B------:R-:W-:Y:S02]  /*164b0*/  FADD.FTZ R132, R132, R129 ;  /* 0x0000008184847221 */ /* 0x000fe40000010000 */
[C---:B-----5:R-:W-:Y:S02]  /*164c0*/  HMMA.16816.F32 R4, R16.reuse, R104, R4 ;  /* 0x000000681004723c */ /* 0x060fe40000001804 */
[----:B------:R-:W4:Y:S01]  /*164d0*/  MUFU.EX2 R190, R190 ;  /* 0x000000be00be7308 */ /* 0x000f220000000800 */
[----:B------:R-:W-:Y:S02]  /*164e0*/  FADD.FTZ R131, R134, R131 ;  /* 0x0000008386837221 */ /* 0x000fe40000010000 */
[----:B------:R-:W-:Y:S02]  /*164f0*/  FADD.FTZ R132, R133, R132 ;  /* 0x0000008485847221 */ /* 0x000fe40000010000 */
[----:B------:R-:W-:Y:S01]  /*16500*/  FADD.FTZ R135, R135, R131 ;  /* 0x0000008387877221 */ /* 0x000fe20000010000 */
[C---:B------:R-:W-:Y:S01]  /*16510*/  HMMA.16816.F32 R8, R16.reuse, R106, R8 ;  /* 0x0000006a1008723c */ /* 0x040fe20000001808 */
[----:B------:R-:W5:Y:S03]  /*16520*/  LDSM.16.MT88.4 R104, [R208+0x4100] ;  /* 0x00410000d068783b */ /* 0x000f660000004200 */
[----:B------:R-:W-:Y:S01]  /*16530*/  MUFU.EX2 R44, R44 ;  /* 0x0000002c002c7308 */ /* 0x000fe20000000800 */
[----:B--2---:R-:W-:Y:S03]  /*16540*/  FADD.FTZ R135, R138, R135 ;  /* 0x000000878a877221 */ /* 0x004fe60000010000 */
[C---:B------:R-:W-:Y:S06]  /*16550*/  HMMA.16816.F32 R68, R16.reuse, R24, R68 ;  /* 0x000000181044723c */ /* 0x040fec0000001844 */
[----:B------:R-:W-:Y:S02]  /*16560*/  MUFU.EX2 R45, R45 ;  /* 0x0000002d002d7308 */ /* 0x000fe40000000800 */
[C---:B------:R-:W-:Y:S01]  /*16570*/  HMMA.16816.F32 R72, R16.reuse, R26, R72 ;  /* 0x0000001a1048723c */ /* 0x040fe20000001848 */
[----:B------:R-:W2:Y:S07]  /*16580*/  LDSM.16.MT88.4 R24, [R206+0x4100] ;  /* 0x00410000ce18783b */ /* 0x000eae0000004200 */
[C---:B------:R-:W-:Y:S01]  /*16590*/  HMMA.16816.F32 R76, R16.reuse, R108, R76 ;  /* 0x0000006c104c723c */ /* 0x040fe2000000184c */
[----:B------:R-:W2:Y:S07]  /*165a0*/  MUFU.EX2 R46, R46 ;  /* 0x0000002e002e7308 */ /* 0x000eae0000000800 */
[C---:B------:R-:W-:Y:S01]  /*165b0*/  HMMA.16816.F32 R80, R16.reuse, R110, R80 ;  /* 0x0000006e1050723c */ /* 0x040fe20000001850 */
[----:B------:R-:W3:Y:S02]  /*165c0*/  LDSM.16.MT88.4 R108, [R204+0x4100] ;  /* 0x00410000cc6c783b */ /* 0x000ee40000004200 */
[----:B------:R-:W2:Y:S05]  /*165d0*/  MUFU.EX2 R47, R47 ;  /* 0x0000002f002f7308 */ /* 0x000eaa0000000800 */
[C---:B-1----:R-:W-:Y:S05]  /*165e0*/  HMMA.16816.F32 R84, R16.reuse, R20, R84 ;  /* 0x000000141054723c */ /* 0x042fea0000001854 */
[----:B------:R-:W-:Y:S03]  /*165f0*/  MUFU.EX2 R48, R48 ;  /* 0x0000003000307308 */ /* 0x000fe60000000800 */
[C---:B------:R-:W-:Y:S01]  /*16600*/  HMMA.16816.F32 R88, R16.reuse, R22, R88 ;  /* 0x000000161058723c */ /* 0x040fe20000001858 */
[----:B------:R-:W1:Y:S06]  /*16610*/  LDSM.16.MT88.4 R20, [R208+0x1900] ;  /* 0x00190000d014783b */ /* 0x000e6c0000004200 */
[----:B------:R-:W-:Y:S01]  /*16620*/  MUFU.EX2 R153, R153 ;  /* 0x0000009900997308 */ /* 0x000fe20000000800 */
[C---:B-----5:R-:W-:Y:S08]  /*16630*/  HMMA.16816.F32 R92, R16.reuse, R104, R92 ;  /* 0x00000068105c723c */ /* 0x060ff0000000185c */
[C---:B------:R-:W-:Y:S01]  /*16640*/  HMMA.16816.F32 R96, R16.reuse, R106, R96 ;  /* 0x0000006a1060723c */ /* 0x040fe20000001860 */
[----:B------:R-:W-:Y:S01]  /*16650*/  LDSM.16.MT88.4 R104, [R204+0x4900] ;  /* 0x00490000cc68783b */ /* 0x000fe20000004200 */
[----:B------:R-:W5:Y:S06]  /*16660*/  MUFU.EX2 R49, R49 ;  /* 0x0000003100317308 */ /* 0x000f6c0000000800 */
[C---:B--2---:R-:W-:Y:S04]  /*16670*/  HMMA.16816.F32 R12, R16.reuse, R24, R12 ;  /* 0x00000018100c723c */ /* 0x044fe8000000180c */
[----:B------:R-:W2:Y:S04]  /*16680*/  MUFU.EX2 R146, R146 ;  /* 0x0000009200927308 */ /* 0x000ea80000000800 */
[C---:B------:R-:W-:Y:S01]  /*16690*/  HMMA.16816.F32 R100, R16.reuse, R26, R100 ;  /* 0x0000001a1064723c */ /* 0x040fe20000001864 */
[----:B------:R-:W1:Y:S07]  /*166a0*/  LDSM.16.MT88.4 R24, [R205+0x1900] ;  /* 0x00190000cd18783b */ /* 0x000e6e0000004200 */
[C---:B------:R-:W-:Y:S08]  /*166b0*/  HMMA.16816.F32 R52, R16.reuse, R28, R52 ;  /* 0x0000001c1034723c */ /* 0x040ff00000001834 */
[C---:B------:R-:W-:Y:S01]  /*166c0*/  HMMA.16816.F32 R56, R16.reuse, R30, R56 ;  /* 0x0000001e1038723c */ /* 0x040fe20000001838 */
[----:B------:R-:W2:Y:S07]  /*166d0*/  LDSM.16.MT88.4 R28, [R204+0x1900] ;  /* 0x00190000cc1c783b */ /* 0x000eae0000004200 */
[C---:B---3--:R-:W-:Y:S08]  /*166e0*/  HMMA.16816.F32 R60, R16.reuse, R108, R60 ;  /* 0x0000006c103c723c */ /* 0x048ff0000000183c */
        /* <DEDUP_REMOVED lines=20> */
[C---:B------:R-:W-:Y:S08]  /*16830*/  HMMA.16816.F32 R76, R16.reuse, R24, R76 ;  /* 0x00000018104c723c */ /* 0x040ff0000000184c */
        /* <DEDUP_REMOVED lines=21> */
[----:B----4-:R-:W-:Y:S01]  /*16990*/  F2FP.PACK_AB R19, R190, R189 ;  /* 0x000000bdbe13723e */ /* 0x010fe200000000ff */
[----:B------:R-:W-:Y:S02]  /*169a0*/  FADD.FTZ R170, R170, R166 ;  /* 0x000000a6aaaa7221 */ /* 0x000fe40000010000 */
[----:B------:R-:W-:Y:S02]  /*169b0*/  FADD.FTZ R171, R171, R167 ;  /* 0x000000a7abab7221 */ /* 0x000fe40000010000 */
[----:B------:R-:W-:Y:S02]  /*169c0*/  FADD.FTZ R170, R189, R170 ;  /* 0x000000aabdaa7221 */ /* 0x000fe40000010000 */
[C---:B------:R-:W-:Y:S03]  /*169d0*/  HMMA.16816.F32 R4, R16.reuse, R24, R4 ;  /* 0x000000181004723c */ /* 0x040fe60000001804 */
[----:B------:R-:W-:Y:S02]  /*169e0*/  FADD.FTZ R171, R188, R171 ;  /* 0x000000abbcab7221 */ /* 0x000fe40000010000 */
[----:B------:R-:W-:Y:S03]  /*169f0*/  FADD.FTZ R190, R190, R170 ;  /* 0x000000aabebe7221 */ /* 0x000fe60000010000 */
[C---:B------:R-:W-:Y:S01]  /*16a00*/  HMMA.16816.F32 R8, R16.reuse, R26, R8 ;  /* 0x0000001a1008723c */ /* 0x040fe20000001808 */
[----:B------:R-:W3:Y:S03]  /*16a10*/  LDSM.16.MT88.4 R24, [R208+0x5100] ;  /* 0x00510000d018783b */ /* 0x000ee60000004200 */
[----:B------:R-:W-:Y:S04]  /*16a20*/  FADD.FTZ R190, R46, R190 ;  /* 0x000000be2ebe7221 */ /* 0x000fe80000010000 */
[C---:B-1----:R-:W-:Y:S04]  /*16a30*/  HMMA.16816.F32 R68, R16.reuse, R20, R68 ;  /* 0x000000141044723c */ /* 0x042fe80000001844 */
[----:B------:R-:W-:Y:S04]  /*16a40*/  FADD.FTZ R190, R47, R190 ;  /* 0x000000be2fbe7221 */ /* 0x000fe80000010000 */
[C---:B------:R-:W-:Y:S01]  /*16a50*/  HMMA.16816.F32 R72, R16.reuse, R22, R72 ;  /* 0x000000161048723c */ /* 0x040fe20000001848 */
[----:B------:R-:W1:Y:S03]  /*16a60*/  LDSM.16.MT88.4 R20, [R206+0x5100] ;  /* 0x00510000ce14783b */ /* 0x000e660000004200 */
[----:B-----5:R-:W-:Y:S04]  /*16a70*/  FADD.FTZ R190, R49, R190 ;  /* 0x000000be31be7221 */ /* 0x020fe80000010000 */
[C---:B------:R-:W-:Y:S04]  /*16a80*/  HMMA.16816.F32 R76, R16.reuse, R28, R76 ;  /* 0x0000001c104c723c */ /* 0x040fe8000000184c */
[----:B------:R-:W-:Y:S04]  /*16a90*/  FADD.FTZ R244, R146, R190 ;  /* 0x000000be92f47221 */ /* 0x000fe80000010000 */
        /* <DEDUP_REMOVED lines=20> */
[----:B------:R-:W-:Y:S03]  /*16be0*/  F2FP.PACK_AB R19, R146, R49 ;  /* 0x000000319213723e */ /* 0x000fe600000000ff */
[----:B------:R-:W-:Y:S04]  /*16bf0*/  FADD.FTZ R44, R48, R44 ;  /* 0x0000002c302c7221 */ /* 0x000fe80000010000 */
[C---:B------:R-:W-:Y:S01]  /*16c00*/  HMMA.16816.F32 R112, R16.reuse, R108, R4 ;  /* 0x0000006c1070723c */ /* 0x040fe20000001804 */
[----:B------:R-:W4:Y:S02]  /*16c10*/  LDSM.16.MT88.4 R4, [R206+0x5900] ;  /* 0x00590000ce04783b */ /* 0x000f240000004200 */
[----:B------:R-:W-:Y:S05]  /*16c20*/  FADD.FTZ R245, R153, R44 ;  /* 0x0000002c99f57221 */ /* 0x000fea0000010000 */
[C---:B------:R-:W-:Y:S01]  /*16c30*/  HMMA.16816.F32 R108, R16.reuse, R110, R8 ;  /* 0x0000006e106c723c */ /* 0x040fe20000001808 */
[----:B------:R-:W5:Y:S07]  /*16c40*/  LDSM.16.MT88.4 R8, [R205+0x5900] ;  /* 0x00590000cd08783b */ /* 0x000f6e0000004200 */
[C---:B--2---:R-:W-:Y:S08]  /*16c50*/  HMMA.16816.F32 R68, R16.reuse, R32, R68 ;  /* 0x000000201044723c */ /* 0x044ff00000001844 */
[C---:B------:R-:W-:Y:S08]  /*16c60*/  HMMA.16816.F32 R72, R16.reuse, R34, R72 ;  /* 0x000000221048723c */ /* 0x040ff00000001848 */
[C---:B------:R-:W-:Y:S08]  /*16c70*/  HMMA.16816.F32 R76, R16.reuse, R40, R76 ;  /* 0x00000028104c723c */ /* 0x040ff0000000184c */
[C---:B------:R-:W-:Y:S08]  /*16c80*/  HMMA.16816.F32 R80, R16.reuse, R42, R80 ;  /* 0x0000002a1050723c */ /* 0x040ff00000001850 */
[C---:B---3--:R-:W-:Y:S08]  /*16c90*/  HMMA.16816.F32 R84, R16.reuse, R24, R84 ;  /* 0x000000181054723c */ /* 0x048ff00000001854 */
[C---:B------:R-:W-:Y:S08]  /*16ca0*/  HMMA.16816.F32 R88, R16.reuse, R26, R88 ;  /* 0x0000001a1058723c */ /* 0x040ff00000001858 */
[C---:B-1----:R-:W-:Y:S08]  /*16cb0*/  HMMA.16816.F32 R92, R16.reuse, R20, R92 ;  /* 0x00000014105c723c */ /* 0x042ff0000000185c */
[C---:B------:R-:W-:Y:S01]  /*16cc0*/  HMMA.16816.F32 R96, R16.reuse, R22, R96 ;  /* 0x000000161060723c */ /* 0x040fe20000001860 */
[----:B------:R-:W1:Y:S07]  /*16cd0*/  LDSM.16.MT88.4 R20, [R204+0x5900] ;  /* 0x00590000cc14783b */ /* 0x000e6e0000004200 */
[C---:B----4-:R-:W-:Y:S08]  /*16ce0*/  HMMA.16816.F32 R104, R16.reuse, R4, R12 ;  /* 0x000000041068723c */ /* 0x050ff0000000180c */
[C---:B------:R-:W-:Y:S08]  /*16cf0*/  HMMA.16816.F32 R100, R16.reuse, R6, R100 ;  /* 0x000000061064723c */ /* 0x040ff00000001864 */
[C---:B-----5:R-:W-:Y:S08]  /*16d00*/  HMMA.16816.F32 R52, R16.reuse, R8, R52 ;  /* 0x000000081034723c */ /* 0x060ff00000001834 */
[C---:B------:R-:W-:Y:S08]  /*16d10*/  HMMA.16816.F32 R56, R16.reuse, R10, R56 ;  /* 0x0000000a1038723c */ /* 0x040ff00000001838 */
[C---:B-1----:R-:W-:Y:S08]  /*16d20*/  HMMA.16816.F32 R60, R16.reuse, R20, R60 ;  /* 0x00000014103c723c */ /* 0x042ff0000000183c */
[----:B------:R-:W-:Y:S07]  /*16d30*/  HMMA.16816.F32 R64, R16, R22, R64 ;  /* 0x000000161040723c */ /* 0x000fee0000001840 */
[----:B------:R-:W-:Y:S01]  /*16d40*/  MOV R16, R116 ;  /* 0x0000007400107202 */ /* 0x000fe20000000f00 */
[----:B------:R-:W-:-:S05]  /*16d50*/  @P0 BRA `(.L_x_2593) ;  /* 0xffffd3e000000947 */ /* 0x000fca000383ffff */
.L_x_2590:
[----:B------:R-:W-:-:S13]  /*16d60*/  ISETP.GE.AND P0, PT, R248, R226, PT ;  /* 0x000000e2f800720c */ /* 0x000fda0003f06270 */
[----:B------:R-:W-:Y:S05]  /*16d70*/  @!P0 BRA `(.L_x_2594) ;  /* 0x00003e5000008947 */ /* 0x000fea0003800000 */
[C---:B------:R-:W-:Y:S01]  /*16d80*/  SHF.L.U64.HI R250, R224.reuse, 0x1, R247 ;  /* 0x00000001e0fa7819 */ /* 0x040fe200000102f7 */
[----:B------:R-:W-:Y:S01]  /*16d90*/  IMAD.SHL.U32 R249, R224, 0x2, RZ ;  /* 0x00000002e0f97824 */ /* 0x000fe200078e00ff */
[----:B------:R-:W-:Y:S01]  /*16da0*/  MOV R3, R0 ;  /* 0x0000000000037202 */ /* 0x000fe20000000f00 */
[----:B------:R-:W-:Y:S01]  /*16db0*/  IMAD.MOV.U32 R2, RZ, RZ, R16 ;  /* 0x000000ffff027224 */ /* 0x000fe200078e0010 */
[C---:B------:R-:W-:Y:S01]  /*16dc0*/  SHF.L.U64.HI R247, R229.reuse, 0x1, R231 ;  /* 0x00000001e5f77819 */ /* 0x040fe200000102e7 */
[----:B------:R-:W-:Y:S01]  /*16dd0*/  IMAD.SHL.U32 R246, R229, 0x2, RZ ;  /* 0x00000002e5f67824 */ /* 0x000fe200078e00ff */
[----:B------:R-:W-:Y:S02]  /*16de0*/  ULDC UR4, c[0x0][0x324] ;  /* 0x0000c90000047ab9 */ /* 0x000fe40000000800 */
[----:B------:R-:W-:Y:S02]  /*16df0*/  ULOP3.LUT UR4, URZ, UR4, URZ, 0x33, !UPT ;  /* 0x000000043f047292 */ /* 0x000fe4000f8e333f */
.L_x_2604:
[----:B------:R-:W-:Y:S04]  /*16e00*/  DEPBAR.LE SB0, 0x0 ;  /* 0x000080000000791a */ /* 0x000fe80000000000 */
[----:B------:R-:W-:Y:S01]  /*16e10*/  BAR.SYNC.DEFER_BLOCKING 0x0 ;  /* 0x0000000000007b1d */ /* 0x000fe20000010000 */
[----:B------:R-:W-:Y:S01]  /*16e20*/  ISETP.GE.AND P2, PT, R224, c[0x0][0x1d4], PT ;  /* 0x00007500e0007a0c */ /* 0x000fe20003f46270 */
[----:B------:R-:W-:Y:S01]  /*16e30*/  IMAD.WIDE.U32 R46, R228, c[0x0][0x208], RZ ;  /* 0x00008200e42e7a25 */ /* 0x000fe200078e00ff */
[----:B------:R-:W-:Y:S02]  /*16e40*/  ISETP.GE.AND P1, PT, R223, c[0x0][0x1d4], PT ;  /* 0x00007500df007a0c */ /* 0x000fe40003f26270 */
        /* <DEDUP_REMOVED lines=32> */
[----:B------:R-:W1:Y:S03]  /*17050*/  SHFL.IDX PT, R0, R0, 0x2, 0x181f ;  /* 0x00581f0000007f89 */ /* 0x000e6600000e0000 */
[C-C-:B---3--:R-:W-:Y:S01]  /*17060*/  IMAD.X R145, R136.reuse, 0x1, R250.reuse, P0 ;  /* 0x0000000188917824 */ /* 0x148fe200000e06fa */
[-C--:B------:R-:W-:Y:S03]  /*17070*/  IADD3 R146, P0, R137, R246.reuse, RZ ;  /* 0x000000f689927210 */ /* 0x080fe60007f1e0ff */
[C---:B------:R-:W-:Y:S04]  /*17080*/  HMMA.16816.F32 R24, R120.reuse, R26, RZ ;  /* 0x0000001a7818723c */ /* 0x040fe800000018ff */
[--C-:B------:R-:W-:Y:S01]  /*17090*/  IMAD.X R147, R136, 0x1, R247.reuse, P0 ;  /* 0x0000000188937824 */ /* 0x100fe200000e06f7 */
[CC--:B--2---:R-:W-:Y:S01]  /*170a0*/  IADD3 R152, P0, R141.reuse, R249.reuse, RZ ;  /* 0x000000f98d987210 */ /* 0x0c4fe20007f1e0ff */
[----:B------:R-:W-:Y:S02]  /*170b0*/  LDSM.16.M88.4 R136, [R200] ;  /* 0x00000000c888783b */ /* 0x000fe40000000200 */
[C---:B------:R-:W-:Y:S04]  /*170c0*/  HMMA.16816.F32 R28, R120.reuse, R32, RZ ;  /* 0x00000020781c723c */ /* 0x040fe800000018ff */
[C-C-:B----4-:R-:W-:Y:S01]  /*170d0*/  IMAD.X R153, R142.reuse, 0x1, R250.reuse, P0 ;  /* 0x000000018e997824 */ /* 0x150fe200000e06fa */
[-C--:B------:R-:W-:Y:S03]  /*170e0*/  IADD3 R154, P0, R141, R246.reuse, RZ ;  /* 0x000000f68d9a7210 */ /* 0x080fe60007f1e0ff */
[C---:B------:R-:W-:Y:S04]  /*170f0*/  HMMA.16816.F32 R32, R120.reuse, R34, RZ ;  /* 0x000000227820723c */ /* 0x040fe800000018ff */
[--C-:B------:R-:W-:Y:S01]  /*17100*/  IMAD.X R155, R142, 0x1, R247.reuse, P0 ;  /* 0x000000018e9b7824 */ /* 0x100fe200000e06f7 */
[----:B-1----:R-:W-:Y:S03]  /*17110*/  IADD3 R160, P0, R0, R249, RZ ;  /* 0x000000f900a07210 */ /* 0x002fe60007f1e0ff */
[C---:B------:R-:W-:Y:S04]  /*17120*/  HMMA.16816.F32 R36, R120.reuse, R40, RZ ;  /* 0x000000287824723c */ /* 0x040fe800000018ff */
[----:B------:R-:W-:Y:S01]  /*17130*/  IMAD.X R161, R140, 0x1, R250, P0 ;  /* 0x000000018ca17824 */ /* 0x000fe200000e06fa */
        /* <DEDUP_REMOVED lines=25> */
[----:B------:R-:W1:Y:S04]  /*172d0*/  LDSM.16.M88.4 R132, [R207+0x8100] ;  /* 0x00810000cf84783b */ /* 0x000e680000000200 */
[C---:B------:R-:W-:Y:S01]  /*172e0*/  HMMA.16816.F32 R36, R124.reuse, R136, R36 ;  /* 0x000000887c24723c */ /* 0x040fe20000001824 */
[----:B------:R-:W0:Y:S05]  /*172f0*/  LDGDEPBAR ;  /* 0x00000000000079af */ /* 0x000e2a0000000000 */
[----:B------:R-:W-:Y:S02]  /*17300*/  LDSM.16.M88.4 R116, [R207+0x9100] ;  /* 0x00910000cf74783b */ /* 0x000fe40000000200 */
[C---:B------:R-:W-:Y:S03]  /*17310*/  HMMA.16816.F32 R40, R124.reuse, R138, R40 ;  /* 0x0000008a7c28723c */ /* 0x040fe60000001828 */
[----:B------:R-:W-:Y:S05]  /*17320*/  LDSM.16.M88.4 R136, [R207+0x9900] ;  /* 0x00990000cf88783b */ /* 0x000fea0000000200 */
[C---:B--2---:R-:W-:Y:S01]  /*17330*/  HMMA.16816.F32 R44, R124.reuse, R128, R44 ;  /* 0x000000807c2c723c */ /* 0x044fe2000000182c */
[----:B---3--:R-:W-:Y:S05]  /*17340*/  LDSM.16.M88.4 R144, [R207+0xa100] ;  /* 0x00a10000cf90783b */ /* 0x008fea0000000200 */
[----:B-----5:R-:W2:Y:S02]  /*17350*/  LDSM.16.M88.4 R140, [R207+0x8900] ;  /* 0x00890000cf8c783b */ /* 0x020ea40000000200 */
[----:B------:R-:W-:Y:S03]  /*17360*/  HMMA.16816.F32 R48, R124, R130, R48 ;  /* 0x000000827c30723c */ /* 0x000fe60000001830 */
[----:B----4-:R-:W3:Y:S05]  /*17370*/  LDSM.16.M88.4 R152, [R207+0xa900] ;  /* 0x00a90000cf98783b */ /* 0x010eea0000000200 */
[----:B------:R-:W4:Y:S01]  /*17380*/  LDSM.16.M88.4 R128, [R198] ;  /* 0x00000000c680783b */ /* 0x000f220000000200 */
[C---:B-1----:R-:W-:Y:S04]  /*17390*/  HMMA.16816.F32 R4, R148.reuse, R132, R4 ;  /* 0x000000849404723c */ /* 0x042fe80000001804 */
[----:B------:R-:W-:Y:S05]  /*173a0*/  LDSM.16.M88.4 R160, [R198+0x1000] ;  /* 0x00100000c6a0783b */ /* 0x000fea0000000200 */
[----:B------:R-:W-:Y:S01]  /*173b0*/  LDSM.16.M88.4 R164, [R198+0x1800] ;  /* 0x00180000c6a4783b */ /* 0x000fe20000000200 */
[C---:B------:R-:W-:Y:S04]  /*173c0*/  HMMA.16816.F32 R8, R148.reuse, R134, R8 ;  /* 0x000000869408723c */ /* 0x040fe80000001808 */
[----:B------:R-:W1:Y:S05]  /*173d0*/  LDSM.16.M88.4 R132, [R198+0x800] ;  /* 0x00080000c684783b */ /* 0x000e6a0000000200 */
[----:B------:R-:W5:Y:S05]  /*173e0*/  LDSM.16.M88.4 R168, [R198+0x2000] ;  /* 0x00200000c6a8783b */ /* 0x000f6a0000000200 */
[----:B------:R-:W-:Y:S01]  /*173f0*/  LDSM.16.M88.4 R188, [R198+0x5000] ;  /* 0x00500000c6bc783b */ /* 0x000fe20000000200 */
[C---:B--2---:R-:W-:Y:S08]  /*17400*/  HMMA.16816.F32 R12, R148.reuse, R140, R12 ;  /* 0x0000008c940c723c */ /* 0x044ff0000000180c */
[C---:B------:R-:W-:Y:S01]  /*17410*/  HMMA.16816.F32 R16, R148.reuse, R142, R16 ;  /* 0x0000008e9410723c */ /* 0x040fe20000001810 */
[----:B------:R-:W-:Y:S07]  /*17420*/  LDSM.16.M88.4 R140, [R210+0xb900] ;  /* 0x00b90000d28c783b */ /* 0x000fee0000000200 */
        /* <DEDUP_REMOVED lines=27> */
[C---:B--2---:R-:W-:Y:S08]  /*175e0*/  HMMA.16816.F32 R44, R156.reuse, R116, R44 ;  /* 0x000000749c2c723c */ /* 0x044ff0000000182c */
[----:B------:R-:W-:Y:S01]  /*175f0*/  HMMA.16816.F32 R48, R156, R118, R48 ;  /* 0x000000769c30723c */ /* 0x000fe20000001830 */
[----:B------:R-:W2:Y:S07]  /*17600*/  LDSM.16.M88.4 R116, [R194] ;  /* 0x00000000c274783b */ /* 0x000eae0000000200 */
        /* <DEDUP_REMOVED lines=8> */
[----:B------:R-:W2:Y:S07]  /*17690*/  LDSM.16.M88.4 R144, [R207+0xb100] ;  /* 0x00b10000cf90783b */ /* 0x000eae0000000200 */
[C---:B---3--:R-:W-:Y:S08]  /*176a0*/  HMMA.16816.F32 R28, R172.reuse, R152, R28 ;  /* 0x00000098ac1c723c */ /* 0x048ff0000000181c */
[C---:B------:R-:W-:Y:S01]  /*176b0*/  HMMA.16816.F32 R32, R172.reuse, R154, R32 ;  /* 0x0000009aac20723c */ /* 0x040fe20000001820 */
[----:B------:R-:W-:Y:S07]  /*176c0*/  LDSM.16.M88.4 R152, [R207+0xc900] ;  /* 0x00c90000cf98783b */ /* 0x000fee0000000200 */
[C---:B----4-:R-:W-:Y:S08]  /*176d0*/  HMMA.16816.F32 R36, R172.reuse, R128, R36 ;  /* 0x00000080ac24723c */ /* 0x050ff00000001824 */
[C---:B------:R-:W-:Y:S01]  /*176e0*/  HMMA.16816.F32 R40, R172.reuse, R130, R40 ;  /* 0x00000082ac28723c */ /* 0x040fe20000001828 */
[----:B------:R-:W3:Y:S07]  /*176f0*/  LDSM.16.M88.4 R128, [R207+0xb900] ;  /* 0x00b90000cf80783b */ /* 0x000eee0000000200 */
[C---:B-1----:R-:W-:Y:S08]  /*17700*/  HMMA.16816.F32 R44, R172.reuse, R132, R44 ;  /* 0x00000084ac2c723c */ /* 0x042ff0000000182c */
[----:B------:R-:W-:Y:S01]  /*17710*/  HMMA.16816.F32 R48, R172, R134, R48 ;  /* 0x00000086ac30723c */ /* 0x000fe20000001830 */
[----:B------:R-:W1:Y:S07]  /*17720*/  LDSM.16.M88.4 R132, [R207+0xc100] ;  /* 0x00c10000cf84783b */ /* 0x000e6e0000000200 */
[C---:B------:R-:W-:Y:S08]  /*17730*/  HMMA.16816.F32 R4, R176.reuse, R160, R4 ;  /* 0x000000a0b004723c */ /* 0x040ff00000001804 */
[C---:B------:R-:W-:Y:S01]  /*17740*/  HMMA.16816.F32 R8, R176.reuse, R162, R8 ;  /* 0x000000a2b008723c */ /* 0x040fe20000001808 */
[----:B------:R-:W4:Y:S07]  /*17750*/  LDSM.16.M88.4 R160, [R207+0xd100] ;  /* 0x00d10000cfa0783b */ /* 0x000f2e0000000200 */
[C---:B------:R-:W-:Y:S08]  /*17760*/  HMMA.16816.F32 R12, R176.reuse, R164, R12 ;  /* 0x000000a4b00c723c */ /* 0x040ff0000000180c */
[C---:B------:R-:W-:Y:S01]  /*17770*/  HMMA.16816.F32 R16, R176.reuse, R166, R16 ;  /* 0x000000a6b010723c */ /* 0x040fe20000001810 */
[----:B------:R-:W1:Y:S07]  /*17780*/  LDSM.16.M88.4 R164, [R207+0xd900] ;  /* 0x00d90000cfa4783b */ /* 0x000e6e0000000200 */
[C---:B-----5:R-:W-:Y:S08]  /*17790*/  HMMA.16816.F32 R20, R176.reuse, R168, R20 ;  /* 0x000000a8b014723c */ /* 0x060ff00000001814 */
[C---:B------:R-:W-:Y:S01]  /*177a0*/  HMMA.16816.F32 R24, R176.reuse, R170, R24 ;  /* 0x000000aab018723c */ /* 0x040fe20000001818 */
[----:B------:R-:W-:Y:S07]  /*177b0*/  LDSM.16.M88.4 R168, [R198+0x4800] ;  /* 0x00480000c6a8783b */ /* 0x000fee0000000200 */
[C---:B--2---:R-:W-:Y:S08]  /*177c0*/  HMMA.16816.F32 R28, R176.reuse, R116, R28 ;  /* 0x00000074b01c723c */ /* 0x044ff0000000181c */
[C---:B------:R-:W-:Y:S01]  /*177d0*/  HMMA.16816.F32 R32, R176.reuse, R118, R32 ;  /* 0x00000076b020723c */ /* 0x040fe20000001820 */
[----:B------:R-:W2:Y:S07]  /*177e0*/  LDSM.16.M88.4 R116, [R198+0x3000] ;  /* 0x00300000c674783b */ /* 0x000eae0000000200 */
[C---:B------:R-:W-:Y:S08]  /*177f0*/  HMMA.16816.F32 R36, R176.reuse, R136, R36 ;  /* 0x00000088b024723c */ /* 0x040ff00000001824 */
[C---:B------:R-:W-:Y:S01]  /*17800*/  HMMA.16816.F32 R40, R176.reuse, R138, R40 ;  /* 0x0000008ab028723c */ /* 0x040fe20000001828 */
[----:B------:R-:W5:Y:S07]  /*17810*/  LDSM.16.M88.4 R136, [R198+0x3800] ;  /* 0x00380000c688783b */ /* 0x000f6e0000000200 */
[C---:B------:R-:W-:Y:S08]  /*17820*/  HMMA.16816.F32 R44, R176.reuse, R140, R44 ;  /* 0x0000008cb02c723c */ /* 0x040ff0000000182c */
[----:B------:R-:W-:Y:S01]  /*17830*/  HMMA.16816.F32 R48, R176, R142, R48 ;  /* 0x0000008eb030723c */ /* 0x000fe20000001830 */
[----:B------:R-:W2:Y:S07]  /*17840*/  LDSM.16.M88.4 R140, [R198+0x4000] ;  /* 0x00400000c68c783b */ /* 0x000eae0000000200 */
[C---:B------:R-:W-:Y:S08]  /*17850*/  HMMA.16816.F32 R4, R180.reuse, R144, R4 ;  /* 0x00000090b404723c */ /* 0x040ff00000001804 */
[C---:B------:R-:W-:Y:S01]  /*17860*/  HMMA.16816.F32 R8, R180.reuse, R146, R8 ;  /* 0x00000092b408723c */ /* 0x040fe20000001808 */
[----:B------:R-:W2:Y:S01]  /*17870*/  LDSM.16.M88.4 R144, [R198+0x5800] ;  /* 0x00580000c690783b */ /* 0x000ea20000000200 */
[----:B------:R-:W-:Y:S04]  /*17880*/  DEPBAR.LE SB0, 0x0 ;  /* 0x000080000000791a */ /* 0x000fe80000000000 */
[----:B------:R-:W-:Y:S02]  /*17890*/  BAR.SYNC.DEFER_BLOCKING 0x0 ;  /* 0x0000000000007b1d */ /* 0x000fe40000010000 */
[C---:B---3--:R-:W-:Y:S08]  /*178a0*/  HMMA.16816.F32 R12, R180.reuse, R128, R12 ;  /* 0x00000080b40c723c */ /* 0x048ff0000000180c */
[C---:B------:R-:W-:Y:S08]  /*178b0*/  HMMA.16816.F32 R16, R180.reuse, R130, R16 ;  /* 0x00000082b410723c */ /* 0x040ff00000001810 */
[C---:B-1----:R-:W-:Y:S08]  /*178c0*/  HMMA.16816.F32 R20, R180.reuse, R132, R20 ;  /* 0x00000084b414723c */ /* 0x042ff00000001814 */
[C---:B------:R-:W-:Y:S08]  /*178d0*/  HMMA.16816.F32 R24, R180.reuse, R134, R24 ;  /* 0x00000086b418723c */ /* 0x040ff00000001818 */
[C---:B------:R-:W-:Y:S08]  /*178e0*/  HMMA.16816.F32 R28, R180.reuse, R152, R28 ;  /* 0x00000098b41c723c */ /* 0x040ff0000000181c */
[C---:B------:R-:W-:Y:S08]  /*178f0*/  HMMA.16816.F32 R32, R180.reuse, R154, R32 ;  /* 0x0000009ab420723c */ /* 0x040ff00000001820 */
[C---:B----4-:R-:W-:Y:S08]  /*17900*/  HMMA.16816.F32 R36, R180.reuse, R160, R36 ;  /* 0x000000a0b424723c */ /* 0x050ff00000001824 */
[C---:B------:R-:W-:Y:S08]  /*17910*/  HMMA.16816.F32 R40, R180.reuse, R162, R40 ;  /* 0x000000a2b428723c */ /* 0x040ff00000001828 */
[C---:B------:R-:W-:Y:S08]  /*17920*/  HMMA.16816.F32 R44, R180.reuse, R164, R44 ;  /* 0x000000a4b42c723c */ /* 0x040ff0000000182c */
[----:B------:R-:W-:Y:S08]  /*17930*/  HMMA.16816.F32 R48, R180, R166, R48 ;  /* 0x000000a6b430723c */ /* 0x000ff00000001830 */
[C---:B--2---:R-:W-:Y:S08]  /*17940*/  HMMA.16816.F32 R4, R184.reuse, R116, R4 ;  /* 0x00000074b804723c */ /* 0x044ff00000001804 */
        /* <DEDUP_REMOVED lines=11> */
[----:B------:R-:W-:-:S07]  /*17a00*/  @!P0 BRA `(.L_x_2595) ;  /* 0x0000035000008947 */ /* 0x000fce0003800000 */
[----:B------:R-:W-:Y:S01]  /*17a10*/  ISETP.NE.AND P4, PT, R221, 0x1, PT ;  /* 0x00000001dd00780c */ /* 0x000fe20003f85270 */
[----:B------:R-:W-:Y:S01]  /*17a20*/  IMAD R228, R248, 0x60, R215 ;  /* 0x00000060f8e47824 */ /* 0x000fe200078e02d7 */
[----:B------:R-:W-:Y:S01]  /*17a30*/  ISETP.GT.AND P3, PT, R222, 0x5f, PT ;  /* 0x0000005fde00780c */ /* 0x000fe20003f64270 */
[----:B------:R-:W-:Y:S03]  /*17a40*/  IMAD.MOV.U32 R227, RZ, RZ, RZ ;  /* 0x000000ffffe37224 */ /* 0x000fe600078e00ff */
[----:B------:R-:W-:Y:S05]  /*17a50*/  IADD3 R228, R228, -0x60, R222 ;  /* 0xffffffa0e4e47810 */ /* 0x000fea0007ffe0de */
        /* <DEDUP_REMOVED lines=23> */
[----:B------:R-:W1:Y:S01]  /*17bd0*/  SHFL.IDX PT, R128, R116, RZ, 0x181f ;  /* 0x00181fff74807589 */ /* 0x000e6200000e0000 */
[----:B------:R-:W-:Y:S03]  /*17be0*/  SHF.L.U64.HI R0, R229, 0x1, R231 ;  /* 0x00000001e5007819 */ /* 0x000fe600000102e7 */
[----:B------:R-:W2:Y:S04]  /*17bf0*/  SHFL.IDX PT, R129, R117, RZ, 0x181f ;  /* 0x00181fff75817589 */ /* 0x000ea800000e0000 */
[----:B------:R-:W3:Y:S04]  /*17c00*/  SHFL.IDX PT, R118, R116, 0x1, 0x181f ;  /* 0x00381f0074767f89 */ /* 0x000ee800000e0000 */
[----:B------:R-:W4:Y:S04]  /*17c10*/  SHFL.IDX PT, R119, R117, 0x1, 0x181f ;  /* 0x00381f0075777f89 */ /* 0x000f2800000e0000 */
[----:B------:R-:W5:Y:S04]  /*17c20*/  SHFL.IDX PT, R116, R116, 0x2, 0x181f ;  /* 0x00581f0074747f89 */ /* 0x000f6800000e0000 */
[----:B------:R-:W5:Y:S01]  /*17c30*/  SHFL.IDX PT, R117, R117, 0x2, 0x181f ;  /* 0x00581f0075757f89 */ /* 0x000f6200000e0000 */
[CC--:B-1----:R-:W-:Y:S05]  /*17c40*/  IADD3 R130, P0, R128.reuse, R249.reuse, RZ ;  /* 0x000000f980827210 */ /* 0x0c2fea0007f1e0ff */
[C---:B--2---:R-:W-:Y:S01]  /*17c50*/  IMAD.X R131, R129.reuse, 0x1, R250, P0 ;  /* 0x0000000181837824 */ /* 0x044fe200000e06fa */
[-C--:B------:R-:W-:Y:S04]  /*17c60*/  IADD3 R128, P0, R128, R246.reuse, RZ ;  /* 0x000000f680807210 */ /* 0x080fe80007f1e0ff */
[----:B------:R1:W-:Y:S01]  /*17c70*/  LDGSTS.E.BYPASS.LTC128B.128 [R230+0x8100], [R130.64], !P2 ;  /* 0x0810000082e67fae */ /* 0x0003e2000d101d52 */
[----:B------:R-:W-:Y:S01]  /*17c80*/  IMAD.X R129, R129, 0x1, R0, P0 ;  /* 0x0000000181817824 */ /* 0x000fe200000e0600 */
[CC--:B---3--:R-:W-:Y:S04]  /*17c90*/  IADD3 R132, P0, R118.reuse, R249.reuse, RZ ;  /* 0x000000f976847210 */ /* 0x0c8fe80007f1e0ff */
[----:B------:R1:W-:Y:S01]  /*17ca0*/  LDGSTS.E.BYPASS.LTC128B.128 [R230+0xb100], [R128.64], !P1 ;  /* 0x0b10000080e67fae */ /* 0x0003e2000c901d52 */
[C---:B----4-:R-:W-:Y:S01]  /*17cb0*/  IMAD.X R133, R119.reuse, 0x1, R250, P0 ;  /* 0x0000000177857824 */ /* 0x050fe200000e06fa */
[-C--:B------:R-:W-:Y:S04]  /*17cc0*/  IADD3 R118, P0, R118, R246.reuse, RZ ;  /* 0x000000f676767210 */ /* 0x080fe80007f1e0ff */
[----:B------:R1:W-:Y:S01]  /*17cd0*/  LDGSTS.E.BYPASS.LTC128B.128 [R230+0x9100], [R132.64], !P2 ;  /* 0x0910000084e67fae */ /* 0x0003e2000d101d52 */
[--C-:B------:R-:W-:Y:S01]  /*17ce0*/  IMAD.X R119, R119, 0x1, R0.reuse, P0 ;  /* 0x0000000177777824 */ /* 0x100fe200000e0600 */
[C---:B-----5:R-:W-:Y:S04]  /*17cf0*/  IADD3 R134, P0, R116.reuse, R246, RZ ;  /* 0x000000f674867210 */ /* 0x060fe80007f1e0ff */
[----:B------:R1:W-:Y:S01]  /*17d00*/  LDGSTS.E.BYPASS.LTC128B.128 [R230+0xc100], [R118.64], !P1 ;  /* 0x0c10000076e67fae */ /* 0x0003e2000c901d52 */
[C---:B------:R-:W-:Y:S01]  /*17d10*/  IMAD.X R135, R117.reuse, 0x1, R0, P0 ;  /* 0x0000000175877824 */ /* 0x040fe200000e0600 */
[----:B------:R-:W-:Y:S05]  /*17d20*/  IADD3 R116, P0, R116, R249, RZ ;  /* 0x000000f974747210 */ /* 0x000fea0007f1e0ff */
[----:B------:R-:W-:Y:S05]  /*17d30*/  IMAD.X R117, R117, 0x1, R250, P0 ;  /* 0x0000000175757824 */ /* 0x000fea00000e06fa */
[----:B------:R1:W-:Y:S04]  /*17d40*/  LDGSTS.E.BYPASS.LTC128B.128 [R230+0xa100], [R116.64], !P2 ;  /* 0x0a10000074e67fae */ /* 0x0003e8000d101d52 */
[----:B------:R1:W-:Y:S02]  /*17d50*/  LDGSTS.E.BYPASS.LTC128B.128 [R230+0xd100], [R134.64], !P1 ;  /* 0x0d10000086e67fae */ /* 0x0003e4000c901d52 */
.L_x_2595:
[----:B-1----:R-:W-:Y:S01]  /*17d60*/  IMAD.MOV.U32 R119, RZ, RZ, R238 ;  /* 0x000000ffff777224 */ /* 0x002fe200078e00ee */
[----:B------:R-:W-:Y:S01]  /*17d70*/  ISETP.NE.AND P0, PT, R213, 0x1, PT ;  /* 0x00000001d500780c */ /* 0x000fe20003f05270 */
[----:B------:R-:W0:Y:S01]  /*17d80*/  LDGDEPBAR ;  /* 0x00000000000079af */ /* 0x000e220000000000 */
[----:B------:R-:W-:Y:S05]  /*17d90*/  IMAD R128, R248, -0x60, RZ ;  /* 0xffffffa0f8807824 */ /* 0x000fea00078e02ff */
[----:B------:R-:W-:Y:S04]  /*17da0*/  IADD3 R117, -R239, 0x1, R128 ;  /* 0x00000001ef757810 */ /* 0x000fe80007ffe180 */
[----:B------:R-:W-:Y:S02]  /*17db0*/  IADD3 R117, -R216, R117, R211 ;  /* 0x00000075d8757210 */ /* 0x000fe40007ffe1d3 */
[----:B------:R-:W-:Y:S02]  /*17dc0*/  @P0 IMAD.HI.U32 R0, R238, c[0x0][0x2c8], RZ ;  /* 0x0000b200ee000a27 */ /* 0x000fe400078e00ff */
[C---:B------:R-:W-:Y:S02]  /*17dd0*/  IADD3 R118, R117.reuse, c[0x0][0x328], RZ ;  /* 0x0000ca0075767a10 */ /* 0x040fe40007ffe0ff */
[----:B------:R-:W-:Y:S02]  /*17de0*/  IADD3 R117, R117, UR4, RZ ;  /* 0x0000000475757c10 */ /* 0x000fe4000fffe0ff */
[----:B------:R-:W-:Y:S01]  /*17df0*/  @P0 SHF.R.U32.HI R119, RZ, c[0x0][0x2cc], R0 ;  /* 0x0000b300ff770a19 */ /* 0x000fe20000011600 */
[----:B------:R-:W-:Y:S01]  /*17e00*/  IMAD.IADD R0, R128, 0x1, -R239 ;  /* 0x0000000180007824 */ /* 0x000fe200078e0aef */
[----:B------:R-:W-:Y:S03]  /*17e10*/  ISETP.GE.AND P0, PT, R212, 0x1, PT ;  /* 0x00000001d400780c */ /* 0x000fe60003f06270 */
[----:B------:R-:W1:Y:S02]  /*17e20*/  SHFL.IDX PT, R129, R119, RZ, 0x1c1f ;  /* 0x001c1fff77817589 */ /* 0x000e6400000e0000 */
[--C-:B-1----:R-:W-:Y:S02]  /*17e30*/  IMAD.IADD R136, R118, 0x1, R129.reuse ;  /* 0x0000000176887824 */ /* 0x102fe400078e0281 */
[----:B------:R-:W-:Y:S06]  /*17e40*/  IMAD.IADD R130, R117, 0x1, R129 ;  /* 0x0000000175827824 */ /* 0x000fec00078e0281 */
        /* <DEDUP_REMOVED lines=14> */
.L_x_2598:
[----:B------:R-:W-:Y:S04]  /*17f30*/  MOV R116, c[0x0][0x32c] ;  /* 0x0000cb0000747a02 */ /* 0x000fe80000000f00 */
[----:B------:R-:W-:Y:S11]  /*17f40*/  ISETP.NE.AND P0, PT, R116, 0x1, PT ;  /* 0x000000017400780c */ /* 0x000ff60003f05270 */
[----:B------:R-:W-:Y:S02]  /*17f50*/  @!UPT UIADD3 URZ, URZ, URZ, URZ ;  /* 0x0000003f3f3ff290 */ /* 0x000fe4000fffe03f */
[----:B------:R-:W-:Y:S05]  /*17f60*/  @P0 IMAD.HI.U32 R116, R129, c[0x0][0x330], RZ ;  /* 0x0000cc0081740a27 */ /* 0x000fea00078e00ff */
[----:B------:R-:W-:Y:S02]  /*17f70*/  @P0 SHF.R.U32.HI R129, RZ, c[0x0][0x334], R116 ;  /* 0x0000cd00ff810a19 */ /* 0x000fe40000011674 */
.L_x_2599:
[----:B------:R-:W-:Y:S05]  /*17f80*/  BSYNC B0 ;  /* 0x0000000000007941 */ /* 0x000fea0003800000 */
.L_x_2597:
[----:B------:R-:W-:Y:S05]  /*17f90*/  IMAD R129, R129, c[0x0][0x32c], R0 ;  /* 0x0000cb0081817a24 */ /* 0x000fea00078e0200 */
[----:B------:R-:W-:Y:S02]  /*17fa0*/  IADD3 R116, R129, c[0x0][0x32c], RZ ;  /* 0x0000cb0081747a10 */ /* 0x000fe40007ffe0ff */
[----:B------:R-:W-:Y:S02]  /*17fb0*/  IMNMX R130, R130, R129, !PT ;  /* 0x0000008182827217 */ /* 0x000fe40007800200 */
[----:B------:R-:W-:Y:S02]  /*17fc0*/  IMNMX R136, R136, R116, PT ;  /* 0x0000007488887217 */ /* 0x000fe40003800200 */
.L_x_2596:
[C---:B------:R-:W-:Y:S02]  /*17fd0*/  ISETP.GE.AND P0, PT, R128.reuse, 0x2, PT ;  /* 0x000000028000780c */ /* 0x040fe40003f06270 */
[----:B------:R-:W-:Y:S02]  /*17fe0*/  ISETP.GE.AND P1, PT, R128, 0x9, PT ;  /* 0x000000098000780c */ /* 0x000fe40003f26270 */
        /* <DEDUP_REMOVED lines=125> */
[----:B------:R-:W-:Y:S01]  /*187c0*/  ISETP.GE.AND P0, PT, R128, 0x5a, PT ;  /* 0x0000005a8000780c */ /* 0x000fe20003f06270 */
[----:B------:R-:W1:Y:S11]  /*187d0*/  SHFL.IDX PT, R4, R119, 0x1, 0x1c1f ;  /* 0x003c1f0077047f89 */ /* 0x000e7600000e0000 */
[----:B------:R-:W-:Y:S01]  /*187e0*/  @!UPT UIADD3 URZ, URZ, URZ, URZ ;  /* 0x0000003f3f3ff290 */ /* 0x000fe2000fffe03f */
[----:B------:R-:W-:Y:S02]  /*187f0*/  @P0 LOP3.LUT R218, R218, 0x20000, RZ, 0xfc, !PT ;  /* 0x00020000dada0812 */ /* 0x000fe400078efcff */
[----:B------:R-:W-:Y:S04]  /*18800*/  ISETP.GT.AND P0, PT, R130, 0x59, !P0 ;  /* 0x000000598200780c */ /* 0x000fe80004704270 */
[----:B------:R-:W-:Y:S04]  /*18810*/  ISETP.LT.OR P0, PT, R136, 0x5a, P0 ;  /* 0x0000005a8800780c */ /* 0x000fe80000701670 */
[----:B------:R-:W-:Y:S01]  /*18820*/  FSEL R128, R49, -INF , !P0 ;  /* 0xff80000031807808 */ /* 0x000fe20004000000 */
[--C-:B-1----:R-:W-:Y:S01]  /*18830*/  IMAD.IADD R118, R118, 0x1, R4.reuse ;  /* 0x0000000176767824 */ /* 0x102fe200078e0204 */
[----:B------:R-:W-:Y:S01]  /*18840*/  ISETP.GE.AND P0, PT, R212, 0x1, PT ;  /* 0x00000001d400780c */ /* 0x000fe20003f06270 */
[----:B------:R-:W-:Y:S11]  /*18850*/  IMAD.IADD R117, R117, 0x1, R4 ;  /* 0x0000000175757824 */ /* 0x000ff600078e0204 */
[----:B------:R-:W-:Y:S01]  /*18860*/  @!UPT UIADD3 URZ, URZ, URZ, URZ ;  /* 0x0000003f3f3ff290 */ /* 0x000fe2000fffe03f */
        /* <DEDUP_REMOVED lines=14> */
.L_x_2602:
[----:B------:R-:W-:Y:S04]  /*18950*/  MOV R4, c[0x0][0x32c] ;  /* 0x0000cb0000047a02 */ /* 0x000fe80000000f00 */
[----:B------:R-:W-:Y:S11]  /*18960*/  ISETP.NE.AND P0, PT, R4, 0x1, PT ;  /* 0x000000010400780c */ /* 0x000ff60003f05270 */
[----:B------:R-:W-:Y:S02]  /*18970*/  @!UPT UIADD3 URZ, URZ, URZ, URZ ;  /* 0x0000003f3f3ff290 */ /* 0x000fe4000fffe03f */
[----:B------:R-:W-:Y:S05]  /*18980*/  @P0 IMAD.HI.U32 R4, R5, c[0x0][0x330], RZ ;  /* 0x0000cc0005040a27 */ /* 0x000fea00078e00ff */
[----:B------:R-:W-:Y:S02]  /*18990*/  @P0 SHF.R.U32.HI R5, RZ, c[0x0][0x334], R4 ;  /* 0x0000cd00ff050a19 */ /* 0x000fe40000011604 */
.L_x_2603:
[----:B------:R-:W-:Y:S05]  /*189a0*/  BSYNC B0 ;  /* 0x0000000000007941 */ /* 0x000fea0003800000 */
.L_x_2601:
[----:B------:R-:W-:Y:S05]  /*189b0*/  IMAD R0, R5, c[0x0][0x32c], R0 ;  /* 0x0000cb0005007a24 */ /* 0x000fea00078e0200 */
[----:B------:R-:W-:Y:S02]  /*189c0*/  IADD3 R4, R0, c[0x0][0x32c], RZ ;  /* 0x0000cb0000047a10 */ /* 0x000fe40007ffe0ff */
[----:B------:R-:W-:Y:S02]  /*189d0*/  IMNMX R117, R117, R0, !PT ;  /* 0x0000000075757217 */ /* 0x000fe40007800200 */
[----:B------:R-:W-:Y:S02]  /*189e0*/  IMNMX R118, R118, R4, PT ;  /* 0x0000000476767217 */ /* 0x000fe40003800200 */
.L_x_2600:
        /* <DEDUP_REMOVED lines=93> */
[----:B------:R-:W1:Y:S01]  /*18fc0*/  SHFL.BFLY PT, R0, R5, 0x2, 0x1f ;  /* 0x0c401f0005007f89 */ /* 0x000e6200000e0000 */
[----:B------:R-:W-:Y:S02]  /*18fd0*/  FSEL R167, R31, -INF , !P0 ;  /* 0xff8000001fa77808 */ /* 0x000fe40004000000 */
[----:B------:R-:W-:Y:S02]  /*18fe0*/  LOP3.LUT P0, RZ, R218, 0x8, RZ, 0xc0, !PT ;  /* 0x00000008daff7812 */ /* 0x000fe4000780c0ff */
[----:B------:R-:W-:Y:S02]  /*18ff0*/  FMNMX.FTZ R4, R167, R4, !PT ;  /* 0x00000004a7047209 */ /* 0x000fe40007810000 */
[C---:B------:R-:W-:Y:S01]  /*19000*/  ISETP.GT.AND P0, PT, R117.reuse, 0x38, !P0 ;  /* 0x000000387500780c */ /* 0x040fe20004704270 */
        /* <DEDUP_REMOVED lines=8> */
[----:B------:R-:W-:Y:S01]  /*19090*/  LOP3.LUT P0, RZ, R218, 0x2, RZ, 0xc0, !PT ;  /* 0x00000002daff7812 */ /* 0x000fe2000780c0ff */
[----:B------:R-:W-:Y:S01]  /*190a0*/  LDSM.16.MT88.4 R32, [R205+0x3100] ;  /* 0x00310000cd20783b */ /* 0x000fe20000004200 */
[----:B------:R-:W-:Y:S02]  /*190b0*/  FMNMX.FTZ R4, R45, R4, !PT ;  /* 0x000000042d047209 */ /* 0x000fe40007810000 */
[C---:B------:R-:W-:Y:S04]  /*190c0*/  ISETP.GT.AND P0, PT, R117.reuse, 0x40, !P0 ;  /* 0x000000407500780c */ /* 0x040fe80004704270 */
[----:B------:R-:W-:Y:S04]  /*190d0*/  ISETP.LT.OR P0, PT, R118, 0x41, P0 ;  /* 0x000000417600780c */ /* 0x000fe80000701670 */
[----:B------:R-:W-:Y:S02]  /*190e0*/  FSEL R44, R38, -INF , !P0 ;  /* 0xff800000262c7808 */ /* 0x000fe40004000000 */
[----:B------:R-:W-:Y:S02]  /*190f0*/  ISETP.GT.AND P0, PT, R117, 0x41, !P1 ;  /* 0x000000417500780c */ /* 0x000fe40004f04270 */
[----:B------:R-:W-:Y:S02]  /*19100*/  FMNMX.FTZ R4, R44, R4, !PT ;  /* 0x000000042c047209 */ /* 0x000fe40007810000 */
[----:B------:R-:W-:Y:S02]  /*19110*/  ISETP.LT.OR P0, PT, R118, 0x42, P0 ;  /* 0x000000427600780c */ /* 0x000fe40000701670 */
[----:B------:R-:W-:Y:S02]  /*19120*/  LOP3.LUT P1, RZ, R218, 0x20000, RZ, 0xc0, !PT ;  /* 0x00020000daff7812 */ /* 0x000fe4000782c0ff */
[----:B------:R-:W-:Y:S02]  /*19130*/  FSEL R142, R39, -INF , !P0 ;  /* 0xff800000278e7808 */ /* 0x000fe40004000000 */
[C---:B------:R-:W-:Y:S02]  /*19140*/  ISETP.GT.AND P0, PT, R117.reuse, 0x48, !P6 ;  /* 0x000000487500780c */ /* 0x040fe40007704270 */
[----:B------:R-:W-:Y:S02]  /*19150*/  FMNMX.FTZ R4, R142, R4, !PT ;  /* 0x000000048e047209 */ /* 0x000fe40007810000 */
[----:B------:R-:W-:Y:S04]  /*19160*/  ISETP.LT.OR P0, PT, R118, 0x49, P0 ;  /* 0x000000497600780c */ /* 0x000fe80000701670 */
[----:B------:R-:W-:Y:S02]  /*19170*/  FSEL R140, R42, -INF , !P0 ;  /* 0xff8000002a8c7808 */ /* 0x000fe40004000000 */
[----:B------:R-:W-:Y:S02]  /*19180*/  ISETP.GT.AND P0, PT, R117, 0x49, !P5 ;  /* 0x000000497500780c */ /* 0x000fe40006f04270 */
[----:B------:R-:W-:Y:S02]  /*19190*/  FMNMX.FTZ R4, R140, R4, !PT ;  /* 0x000000048c047209 */ /* 0x000fe40007810000 */
[C---:B------:R-:W-:Y:S04]  /*191a0*/  ISETP.LT.OR P0, PT, R118.reuse, 0x4a, P0 ;  /* 0x0000004a7600780c */ /* 0x040fe80000701670 */
[----:B------:R-:W-:Y:S02]  /*191b0*/  FSEL R139, R43, -INF , !P0 ;  /* 0xff8000002b8b7808 */ /* 0x000fe40004000000 */
[----:B------:R-:W-:Y:S02]  /*191c0*/  ISETP.GT.AND P0, PT, R117, 0x50, !P4 ;  /* 0x000000507500780c */ /* 0x000fe40006704270 */
[----:B------:R-:W-:Y:S02]  /*191d0*/  FMNMX.FTZ R4, R139, R4, !PT ;  /* 0x000000048b047209 */ /* 0x000fe40007810000 */
[----:B------:R-:W-:Y:S02]  /*191e0*/  ISETP.LT.OR P0, PT, R118, 0x51, P0 ;  /* 0x000000517600780c */ /* 0x000fe40000701670 */
[----:B-1----:R-:W-:Y:S02]  /*191f0*/  FMNMX.FTZ R5, R5, R0, !PT ;  /* 0x0000000005057209 */ /* 0x002fe40007810000 */
[----:B------:R-:W-:Y:S02]  /*19200*/  FSEL R136, R46, -INF , !P0 ;  /* 0xff8000002e887808 */ /* 0x000fe40004000000 */
[----:B------:R-:W-:Y:S01]  /*19210*/  ISETP.GT.AND P0, PT, R117, 0x51, !P3 ;  /* 0x000000517500780c */ /* 0x000fe20005f04270 */
[----:B------:R-:W1:Y:S01]  /*19220*/  SHFL.BFLY PT, R14, R5, 0x1, 0x1f ;  /* 0x0c201f00050e7f89 */ /* 0x000e6200000e0000 */
        /* <DEDUP_REMOVED lines=10> */
[----:B------:R-:W-:Y:S04]  /*192d0*/  FSEL R17, R51, -INF , !P0 ;  /* 0xff80000033117808 */ /* 0x000fe80004000000 */
[----:B------:R-:W-:Y:S02]  /*192e0*/  FMNMX.FTZ R6, R17, R0, !PT ;  /* 0x0000000011067209 */ /* 0x000fe40007810000 */
[----:B-1----:R-:W-:Y:S03]  /*192f0*/  FMNMX.FTZ R0, R5, R14, !PT ;  /* 0x0000000e05007209 */ /* 0x002fe60007810000 */
[----:B------:R-:W1:Y:S01]  /*19300*/  SHFL.BFLY PT, R4, R6, 0x2, 0x1f ;  /* 0x0c401f0006047f89 */ /* 0x000e6200000e0000 */
[C---:B------:R-:W-:Y:S01]  /*19310*/  FSETP.NEU.FTZ.AND P0, PT, R0.reuse, -INF , PT ;  /* 0xff8000000000780b */ /* 0x040fe20003f1d000 */
[----:B------:R-:W-:Y:S05]  /*19320*/  FMUL.FTZ R137, R0, c[0x0][0x2d0] ;  /* 0x0000b40000897a20 */ /* 0x000fea0000410000 */
[----:B------:R-:W-:Y:S05]  /*19330*/  FSEL R137, R137, RZ, P0 ;  /* 0x000000ff89897208 */ /* 0x000fea0000000000 */
        /* <DEDUP_REMOVED lines=9> */
[----:B------:R-:W-:Y:S01]  /*193d0*/  FSEL R4, R0, RZ, P0 ;  /* 0x000000ff00047208 */ /* 0x000fe20000000000 */
[----:B------:R-:W-:Y:S02]  /*193e0*/  FFMA.FTZ R145, R145, c[0x0][0x2d0], -R137 ;  /* 0x0000b40091917a23 */ /* 0x000fe40000010889 */
[----:B------:R-:W1:Y:S01]  /*193f0*/  SHFL.BFLY PT, R5, R6, 0x1, 0x1f ;  /* 0x0c201f0006057f89 */ /* 0x000e6200000e0000 */
[----:B------:R-:W2:Y:S01]  /*19400*/  MUFU.EX2 R19, R19 ;  /* 0x0000001300137308 */ /* 0x000ea20000000800 */
[----:B------:R-:W-:Y:S02]  /*19410*/  FADD.FTZ R3, -R4, R3 ;  /* 0x0000000304037221 */ /* 0x000fe40000010100 */
[--C-:B------:R-:W-:Y:S02]  /*19420*/  FFMA.FTZ R144, R144, c[0x0][0x2d0], -R137.reuse ;  /* 0x0000b40090907a23 */ /* 0x100fe40000010889 */
[----:B------:R-:W-:Y:S02]  /*19430*/  FMUL.FTZ R3, R3, c[0x0][0x2d0] ;  /* 0x0000b40003037a20 */ /* 0x000fe40000410000 */
        /* <DEDUP_REMOVED lines=8> */
[----:B------:R-:W3:Y:S01]  /*194c0*/  MUFU.EX2 R3, R3 ;  /* 0x0000000300037308 */ /* 0x000ee20000000800 */
[--C-:B------:R-:W-:Y:S01]  /*194d0*/  FFMA.FTZ R146, R146, c[0x0][0x2d0], -R137.reuse ;  /* 0x0000b40092927a23 */ /* 0x100fe20000010889 */
[----:B-1----:R-:W-:Y:S01]  /*194e0*/  FMNMX.FTZ R16, R5, R6, !PT ;  /* 0x0000000605107209 */ /* 0x002fe20007810000 */
[--C-:B------:R-:W-:Y:S01]  /*194f0*/  FFMA.FTZ R143, R143, c[0x0][0x2d0], -R137.reuse ;  /* 0x0000b4008f8f7a23 */ /* 0x100fe20000010889 */
[----:B--2---:R-:W-:Y:S01]  /*19500*/  F2FP.PACK_AB R20, R19, R49 ;  /* 0x000000311314723e */ /* 0x004fe200000000ff */
[--C-:B------:R-:W-:Y:S01]  /*19510*/  FFMA.FTZ R141, R141, c[0x0][0x2d0], -R137.reuse ;  /* 0x0000b4008d8d7a23 */ /* 0x100fe20000010889 */
[C---:B------:R-:W-:Y:S01]  /*19520*/  FSETP.NEU.FTZ.AND P0, PT, R16.reuse, -INF , PT ;  /* 0xff8000001000780b */ /* 0x040fe20003f1d000 */
[C---:B------:R-:W-:Y:S03]  /*19530*/  FMUL.FTZ R118, R16.reuse, c[0x0][0x2d0] ;  /* 0x0000b40010767a20 */ /* 0x040fe60000410000 */
[----:B------:R-:W1:Y:S01]  /*19540*/  MUFU.EX2 R48, R48 ;  /* 0x0000003000307308 */ /* 0x000e620000000800 */
[----:B------:R-:W-:Y:S01]  /*19550*/  FSEL R4, R16, RZ, P0 ;  /* 0x000000ff10047208 */ /* 0x000fe20000000000 */
[--C-:B------:R-:W-:Y:S01]  /*19560*/  FFMA.FTZ R134, R134, c[0x0][0x2d0], -R137.reuse ;  /* 0x0000b40086867a23 */ /* 0x100fe20000010889 */
[----:B------:R-:W-:Y:S01]  /*19570*/  FSEL R118, R118, RZ, P0 ;  /* 0x000000ff76767208 */ /* 0x000fe20000000000 */
[--C-:B------:R-:W-:Y:S01]  /*19580*/  FFMA.FTZ R133, R133, c[0x0][0x2d0], -R137.reuse ;  /* 0x0000b40085857a23 */ /* 0x100fe20000010889 */
[----:B------:R-:W-:Y:S01]  /*19590*/  ISETP.GT.AND P0, PT, R248, R226, PT ;  /* 0x000000e2f800720c */ /* 0x000fe20003f04270 */
[----:B------:R-:W-:Y:S02]  /*195a0*/  FADD.FTZ R2, -R4, R2 ;  /* 0x0000000204027221 */ /* 0x000fe40000010100 */
[--C-:B------:R-:W-:Y:S02]  /*195b0*/  FFMA.FTZ R117, R12, c[0x0][0x2d0], -R118.reuse ;  /* 0x0000b4000c757a23 */ /* 0x100fe40000010876 */
[----:B------:R-:W2:Y:S01]  /*195c0*/  LDSM.16.MT88.4 R12, [R208+0x100] ;  /* 0x00010000d00c783b */ /* 0x000ea20000004200 */
[--C-:B------:R-:W-:Y:S01]  /*195d0*/  FFMA.FTZ R51, R10, c[0x0][0x2d0], -R118.reuse ;  /* 0x0000b4000a337a23 */ /* 0x100fe20000010876 */
[----:B------:R-:W-:Y:S01]  /*195e0*/  MUFU.EX2 R129, R129 ;  /* 0x0000008100817308 */ /* 0x000fe20000000800 */
[--C-:B------:R-:W-:Y:S02]  /*195f0*/  FFMA.FTZ R50, R11, c[0x0][0x2d0], -R118.reuse ;  /* 0x0000b4000b327a23 */ /* 0x100fe40000010876 */
[--C-:B------:R-:W-:Y:S02]  /*19600*/  FFMA.FTZ R116, R7, c[0x0][0x2d0], -R118.reuse ;  /* 0x0000b40007747a23 */ /* 0x100fe40000010876 */
[----:B------:R-:W-:Y:S02]  /*19610*/  FMUL.FTZ R2, R2, c[0x0][0x2d0] ;  /* 0x0000b40002027a20 */ /* 0x000fe40000410000 */
[C---:B---3--:R-:W-:Y:S02]  /*19620*/  FMUL.FTZ R4, R3.reuse, R112 ;  /* 0x0000007003047220 */ /* 0x048fe40000410000 */
[C---:B------:R-:W-:Y:S01]  /*19630*/  FMUL.FTZ R5, R3.reuse, R113 ;  /* 0x0000007103057220 */ /* 0x040fe20000410000 */
[----:B------:R-:W-:Y:S01]  /*19640*/  MUFU.EX2 R117, R117 ;  /* 0x0000007500757308 */ /* 0x000fe20000000800 */
[C---:B------:R-:W-:Y:S01]  /*19650*/  FMUL.FTZ R8, R3.reuse, R108 ;  /* 0x0000006c03087220 */ /* 0x040fe20000410000 */
[----:B-1----:R-:W-:Y:S01]  /*19660*/  F2FP.PACK_AB R22, R48, R18 ;  /* 0x000000123016723e */ /* 0x002fe200000000ff */
        /* <DEDUP_REMOVED lines=13> */
[--C-:B------:R-:W-:Y:S02]  /*19740*/  FFMA.FTZ R169, R45, c[0x0][0x2d0], -R118.reuse ;  /* 0x0000b4002da97a23 */ /* 0x100fe40000010876 */
[--C-:B------:R-:W-:Y:S02]  /*19750*/  FFMA.FTZ R170, R44, c[0x0][0x2d0], -R118.reuse ;  /* 0x0000b4002caa7a23 */ /* 0x100fe40000010876 */
[----:B------:R-:W-:Y:S01]  /*19760*/  LDSM.16.MT88.4 R44, [R204+0x4900] ;  /* 0x00490000cc2c783b */ /* 0x000fe20000004200 */
        /* <DEDUP_REMOVED lines=23> */
[----:B-1----:R-:W-:Y:S01]  /*198e0*/  F2FP.PACK_AB R23, R50, R51 ;  /* 0x000000333217723e */ /* 0x002fe200000000ff */
[C---:B------:R-:W-:Y:S02]  /*198f0*/  FMUL.FTZ R95, R2.reuse, R95 ;  /* 0x0000005f025f7220 */ /* 0x040fe40000410000 */
[C---:B------:R-:W-:Y:S02]  /*19900*/  FMUL.FTZ R96, R3.reuse, R96 ;  /* 0x0000006003607220 */ /* 0x040fe40000410000 */
[C---:B------:R-:W-:Y:S01]  /*19910*/  FMUL.FTZ R97, R3.reuse, R97 ;  /* 0x0000006103617220 */ /* 0x040fe20000410000 */
[----:B------:R-:W-:Y:S01]  /*19920*/  MUFU.EX2 R145, R145 ;  /* 0x0000009100917308 */ /* 0x000fe20000000800 */
[C---:B--2---:R-:W-:Y:S05]  /*19930*/  HMMA.16816.F32 R4, R20.reuse, R12, R4 ;  /* 0x0000000c1404723c */ /* 0x044fea0000001804 */
[C---:B------:R-:W-:Y:S02]  /*19940*/  FMUL.FTZ R98, R2.reuse, R98 ;  /* 0x0000006202627220 */ /* 0x040fe40000410000 */
[C---:B------:R-:W-:Y:S01]  /*19950*/  FMUL.FTZ R99, R2.reuse, R99 ;  /* 0x0000006302637220 */ /* 0x040fe20000410000 */
[C---:B------:R-:W-:Y:S01]  /*19960*/  HMMA.16816.F32 R8, R20.reuse, R14, R8 ;  /* 0x0000000e1408723c */ /* 0x040fe20000001808 */
[----:B------:R-:W1:Y:S01]  /*19970*/  LDSM.16.MT88.4 R12, [R204+0x100] ;  /* 0x00010000cc0c783b */ /* 0x000e620000004200 */
[----:B------:R-:W-:Y:S02]  /*19980*/  MUFU.EX2 R144, R144 ;  /* 0x0000009000907308 */ /* 0x000fe40000000800 */
[C---:B------:R-:W-:Y:S02]  /*19990*/  FMUL.FTZ R100, R3.reuse, R100 ;  /* 0x0000006403647220 */ /* 0x040fe40000410000 */
[C---:B------:R-:W-:Y:S02]  /*199a0*/  FMUL.FTZ R101, R3.reuse, R101 ;  /* 0x0000006503657220 */ /* 0x040fe40000410000 */
[C---:B------:R-:W-:Y:S04]  /*199b0*/  HMMA.16816.F32 R68, R20.reuse, R24, R68 ;  /* 0x000000181444723c */ /* 0x040fe80000001844 */
[C---:B------:R-:W-:Y:S01]  /*199c0*/  FMUL.FTZ R102, R2.reuse, R102 ;  /* 0x0000006602667220 */ /* 0x040fe20000410000 */
[----:B------:R-:W-:Y:S01]  /*199d0*/  MUFU.EX2 R147, R147 ;  /* 0x0000009300937308 */ /* 0x000fe20000000800 */
[C---:B------:R-:W-:Y:S02]  /*199e0*/  FMUL.FTZ R103, R2.reuse, R103 ;  /* 0x0000006702677220 */ /* 0x040fe40000410000 */
[C---:B------:R-:W-:Y:S01]  /*199f0*/  HMMA.16816.F32 R72, R20.reuse, R26, R72 ;  /* 0x0000001a1448723c */ /* 0x040fe20000001848 */
[----:B------:R-:W2:Y:S03]  /*19a00*/  LDSM.16.MT88.4 R24, [R208+0x3100] ;  /* 0x00310000d018783b */ /* 0x000ea60000004200 */
[C---:B------:R-:W-:Y:S02]  /*19a10*/  FMUL.FTZ R52, R3.reuse, R52 ;  /* 0x0000003403347220 */ /* 0x040fe40000410000 */
[C---:B------:R-:W-:Y:S01]  /*19a20*/  FMUL.FTZ R53, R3.reuse, R53 ;  /* 0x0000003503357220 */ /* 0x040fe20000410000 */
[----:B------:R-:W-:Y:S01]  /*19a30*/  MUFU.EX2 R152, R152 ;  /* 0x0000009800987308 */ /* 0x000fe20000000800 */
[C---:B------:R-:W-:Y:S04]  /*19a40*/  HMMA.16816.F32 R76, R20.reuse, R28, R76 ;  /* 0x0000001c144c723c */ /* 0x040fe8000000184c */
[C---:B------:R-:W-:Y:S02]  /*19a50*/  FMUL.FTZ R54, R2.reuse, R54 ;  /* 0x0000003602367220 */ /* 0x040fe40000410000 */
[C---:B------:R-:W-:Y:S02]  /*19a60*/  FMUL.FTZ R55, R2.reuse, R55 ;  /* 0x0000003702377220 */ /* 0x040fe40000410000 */
[C---:B------:R-:W-:Y:S01]  /*19a70*/  HMMA.16816.F32 R80, R20.reuse, R30, R80 ;  /* 0x0000001e1450723c */ /* 0x040fe20000001850 */
[----:B------:R-:W4:Y:S01]  /*19a80*/  LDSM.16.MT88.4 R28, [R206+0x3100] ;  /* 0x00310000ce1c783b */ /* 0x000f220000004200 */
[----:B------:R-:W-:Y:S02]  /*19a90*/  MUFU.EX2 R162, R162 ;  /* 0x000000a200a27308 */ /* 0x000fe40000000800 */
[C---:B------:R-:W-:Y:S02]  /*19aa0*/  FMUL.FTZ R56, R3.reuse, R56 ;  /* 0x0000003803387220 */ /* 0x040fe40000410000 */
[C---:B------:R-:W-:Y:S02]  /*19ab0*/  FMUL.FTZ R57, R3.reuse, R57 ;  /* 0x0000003903397220 */ /* 0x040fe40000410000 */
        /* <DEDUP_REMOVED lines=8> */
[----:B------:R-:W-:Y:S01]  /*19b40*/  FMUL.FTZ R13, R3, R105 ;  /* 0x00000069030d7220 */ /* 0x000fe20000410000 */
[----:B------:R-:W-:Y:S01]  /*19b50*/  MUFU.EX2 R164, R164 ;  /* 0x000000a400a47308 */ /* 0x000fe20000000800 */
[C---:B------:R-:W-:Y:S03]  /*19b60*/  HMMA.16816.F32 R88, R20.reuse, R14, R88 ;  /* 0x0000000e1458723c */ /* 0x040fe60000001858 */
[--C-:B------:R-:W-:Y:S02]  /*19b70*/  FFMA.FTZ R105, R41, c[0x0][0x2d0], -R118.reuse ;  /* 0x0000b40029697a23 */ /* 0x100fe40000010876 */
[--C-:B------:R-:W-:Y:S02]  /*19b80*/  FFMA.FTZ R104, R138, c[0x0][0x2d0], -R137.reuse ;  /* 0x0000b4008a687a23 */ /* 0x100fe40000010889 */
[--C-:B------:R-:W-:Y:S01]  /*19b90*/  FFMA.FTZ R138, R36, c[0x0][0x2d0], -R118.reuse ;  /* 0x0000b400248a7a23 */ /* 0x100fe20000010876 */
[C---:B--2---:R-:W-:Y:S01]  /*19ba0*/  HMMA.16816.F32 R92, R20.reuse, R24, R92 ;  /* 0x00000018145c723c */ /* 0x044fe2000000185c */
[----:B------:R-:W-:Y:S03]  /*19bb0*/  MUFU.EX2 R105, R105 ;  /* 0x0000006900697308 */ /* 0x000fe60000000800 */
[----:B------:R-:W-:Y:S02]  /*19bc0*/  FMUL.FTZ R14, R2, R106 ;  /* 0x0000006a020e7220 */ /* 0x000fe40000410000 */
[--C-:B------:R-:W-:Y:S02]  /*19bd0*/  FFMA.FTZ R106, R40, c[0x0][0x2d0], -R118.reuse ;  /* 0x0000b400286a7a23 */ /* 0x100fe40000010876 */
[C---:B------:R-:W-:Y:S01]  /*19be0*/  HMMA.16816.F32 R96, R20.reuse, R26, R96 ;  /* 0x0000001a1460723c */ /* 0x040fe20000001860 */
[----:B------:R-:W1:Y:S02]  /*19bf0*/  LDSM.16.MT88.4 R24, [R204+0x3100] ;  /* 0x00310000cc18783b */ /* 0x000e640000004200 */
[----:B------:R-:W2:Y:S01]  /*19c00*/  MUFU.EX2 R104, R104 ;  /* 0x0000006800687308 */ /* 0x000ea20000000800 */
[C---:B------:R-:W-:Y:S02]  /*19c10*/  FMUL.FTZ R15, R2.reuse, R107 ;  /* 0x0000006b020f7220 */ /* 0x040fe40000410000 */
[--C-:B------:R-:W-:Y:S02]  /*19c20*/  FFMA.FTZ R107, R37, c[0x0][0x2d0], -R118.reuse ;  /* 0x0000b400256b7a23 */ /* 0x100fe40000010876 */
[C---:B------:R-:W-:Y:S01]  /*19c30*/  FMUL.FTZ R59, R2.reuse, R59 ;  /* 0x0000003b023b7220 */ /* 0x040fe20000410000 */
[----:B------:R-:W-:Y:S02]  /*19c40*/  LDSM.16.MT88.4 R36, [R205+0x900] ;  /* 0x00090000cd24783b */ /* 0x000fe40000004200 */
[C---:B----4-:R-:W-:Y:S02]  /*19c50*/  HMMA.16816.F32 R12, R20.reuse, R28, R12 ;  /* 0x0000001c140c723c */ /* 0x050fe4000000180c */
[----:B------:R-:W4:Y:S01]  /*19c60*/  MUFU.EX2 R106, R106 ;  /* 0x0000006a006a7308 */ /* 0x000f220000000800 */
[C---:B------:R-:W-:Y:S02]  /*19c70*/  FMUL.FTZ R60, R3.reuse, R60 ;  /* 0x0000003c033c7220 */ /* 0x040fe40000410000 */
[C---:B------:R-:W-:Y:S01]  /*19c80*/  FMUL.FTZ R61, R3.reuse, R61 ;  /* 0x0000003d033d7220 */ /* 0x040fe20000410000 */
[----:B------:R-:W-:Y:S01]  /*19c90*/  LDSM.16.MT88.4 R40, [R204+0x900] ;  /* 0x00090000cc28783b */ /* 0x000fe20000004200 */
[C---:B------:R-:W-:Y:S01]  /*19ca0*/  FMUL.FTZ R62, R2.reuse, R62 ;  /* 0x0000003e023e7220 */ /* 0x040fe20000410000 */
[C---:B------:R-:W-:Y:S04]  /*19cb0*/  HMMA.16816.F32 R100, R20.reuse, R30, R100 ;  /* 0x0000001e1464723c */ /* 0x040fe80000001864 */
[C---:B------:R-:W-:Y:S01]  /*19cc0*/  FMUL.FTZ R63, R2.reuse, R63 ;  /* 0x0000003f023f7220 */ /* 0x040fe20000410000 */
[----:B------:R-:W-:Y:S01]  /*19cd0*/  MUFU.EX2 R107, R107 ;  /* 0x0000006b006b7308 */ /* 0x000fe20000000800 */
[----:B------:R-:W5:Y:S01]  /*19ce0*/  LDSM.16.MT88.4 R28, [R208+0x900] ;  /* 0x00090000d01c783b */ /* 0x000f620000004200 */
[C---:B------:R-:W-:Y:S01]  /*19cf0*/  FMUL.FTZ R64, R3.reuse, R64 ;  /* 0x0000004003407220 */ /* 0x040fe20000410000 */
[C---:B------:R-:W-:Y:S04]  /*19d00*/  HMMA.16816.F32 R52, R20.reuse, R32, R52 ;  /* 0x000000201434723c */ /* 0x040fe80000001834 */
[----:B------:R-:W-:Y:S02]  /*19d10*/  FMUL.FTZ R65, R3, R65 ;  /* 0x0000004103417220 */ /* 0x000fe40000410000 */
[C---:B------:R-:W-:Y:S01]  /*19d20*/  FMUL.FTZ R66, R2.reuse, R66 ;  /* 0x0000004202427220 */ /* 0x040fe20000410000 */
[----:B------:R-:W2:Y:S01]  /*19d30*/  MUFU.EX2 R138, R138 ;  /* 0x0000008a008a7308 */ /* 0x000ea20000000800 */
[C---:B------:R-:W-:Y:S01]  /*19d40*/  HMMA.16816.F32 R56, R20.reuse, R34, R56 ;  /* 0x000000221438723c */ /* 0x040fe20000001838 */
[----:B------:R-:W5:Y:S03]  /*19d50*/  LDSM.16.MT88.4 R32, [R206+0x900] ;  /* 0x00090000ce20783b */ /* 0x000f660000004200 */
[----:B------:R-:W-:Y:S02]  /*19d60*/  FMUL.FTZ R67, R2, R67 ;  /* 0x0000004302437220 */ /* 0x000fe40000410000 */
[--C-:B------:R-:W-:Y:S02]  /*19d70*/  FFMA.FTZ R154, R154, c[0x0][0x2d0], -R118.reuse ;  /* 0x0000b4009a9a7a23 */ /* 0x100fe40000010876 */
[C---:B-1----:R-:W-:Y:S01]  /*19d80*/  HMMA.16816.F32 R60, R20.reuse, R24, R60 ;  /* 0x00000018143c723c */ /* 0x042fe2000000183c */
[----:B------:R-:W-:Y:S03]  /*19d90*/  MUFU.EX2 R165, R165 ;  /* 0x000000a500a57308 */ /* 0x000fe60000000800 */
[--C-:B------:R-:W-:Y:S02]  /*19da0*/  FFMA.FTZ R155, R155, c[0x0][0x2d0], -R118.reuse ;  /* 0x0000b4009b9b7a23 */ /* 0x100fe40000010876 */
[--C-:B------:R-:W-:Y:S02]  /*19db0*/  FFMA.FTZ R160, R160, c[0x0][0x2d0], -R118.reuse ;  /* 0x0000b400a0a07a23 */ /* 0x100fe40000010876 */
[----:B------:R-:W-:Y:S01]  /*19dc0*/  HMMA.16816.F32 R64, R20, R26, R64 ;  /* 0x0000001a1440723c */ /* 0x000fe20000001840 */
[----:B------:R-:W1:Y:S02]  /*19dd0*/  LDSM.16.MT88.4 R24, [R208+0x3900] ;  /* 0x00390000d018783b */ /* 0x000e640000004200 */
[----:B------:R-:W1:Y:S01]  /*19de0*/  MUFU.EX2 R154, R154 ;  /* 0x0000009a009a7308 */ /* 0x000e620000000800 */
[--C-:B------:R-:W-:Y:S02]  /*19df0*/  FFMA.FTZ R161, R161, c[0x0][0x2d0], -R118.reuse ;  /* 0x0000b400a1a17a23 */ /* 0x100fe40000010876 */
[--C-:B------:R-:W-:Y:S01]  /*19e00*/  FFMA.FTZ R168, R168, c[0x0][0x2d0], -R118.reuse ;  /* 0x0000b400a8a87a23 */ /* 0x100fe20000010876 */
[----:B---3--:R-:W-:Y:S01]  /*19e10*/  F2FP.PACK_AB R20, R132, R129 ;  /* 0x000000818414723e */ /* 0x008fe200000000ff */
[--C-:B------:R-:W-:Y:S01]  /*19e20*/  FFMA.FTZ R167, R167, c[0x0][0x2d0], -R118.reuse ;  /* 0x0000b400a7a77a23 */ /* 0x100fe20000010876 */
[----:B--2---:R-:W-:Y:S03]  /*19e30*/  F2FP.PACK_AB R22, R104, R135 ;  /* 0x000000876816723e */ /* 0x004fe600000000ff */
[----:B----4-:R-:W-:Y:S01]  /*19e40*/  F2FP.PACK_AB R21, R106, R105 ;  /* 0x000000696a15723e */ /* 0x010fe200000000ff */
[----:B------:R-:W2:Y:S01]  /*19e50*/  MUFU.EX2 R155, R155 ;  /* 0x0000009b009b7308 */ /* 0x000ea20000000800 */
[----:B------:R-:W-:Y:S01]  /*19e60*/  F2FP.PACK_AB R23, R138, R107 ;  /* 0x0000006b8a17723e */ /* 0x000fe200000000ff */
[--C-:B------:R-:W-:Y:S02]  /*19e70*/  FFMA.FTZ R166, R166, c[0x0][0x2d0], -R118.reuse ;  /* 0x0000b400a6a67a23 */ /* 0x100fe40000010876 */
[--C-:B------:R-:W-:Y:S02]  /*19e80*/  FFMA.FTZ R142, R142, c[0x0][0x2d0], -R118.reuse ;  /* 0x0000b4008e8e7a23 */ /* 0x100fe40000010876 */
[--C-:B------:R-:W-:Y:S02]  /*19e90*/  FFMA.FTZ R140, R140, c[0x0][0x2d0], -R118.reuse ;  /* 0x0000b4008c8c7a23 */ /* 0x100fe40000010876 */
[C---:B-----5:R-:W-:Y:S02]  /*19ea0*/  HMMA.16816.F32 R4, R20.reuse, R28, R4 ;  /* 0x0000001c1404723c */ /* 0x060fe40000001804 */
[----:B------:R-:W-:Y:S01]  /*19eb0*/  MUFU.EX2 R160, R160 ;  /* 0x000000a000a07308 */ /* 0x000fe20000000800 */
[--C-:B------:R-:W-:Y:S02]  /*19ec0*/  FFMA.FTZ R139, R139, c[0x0][0x2d0], -R118.reuse ;  /* 0x0000b4008b8b7a23 */ /* 0x100fe40000010876 */
[--C-:B------:R-:W-:Y:S02]  /*19ed0*/  FFMA.FTZ R131, R131, c[0x0][0x2d0], -R137.reuse ;  /* 0x0000b40083837a23 */ /* 0x100fe40000010889 */
[----:B------:R-:W-:Y:S01]  /*19ee0*/  FFMA.FTZ R137, R128, c[0x0][0x2d0], -R137 ;  /* 0x0000b40080897a23 */ /* 0x000fe20000010889 */
[C---:B------:R-:W-:Y:S01]  /*19ef0*/  HMMA.16816.F32 R8, R20.reuse, R30, R8 ;  /* 0x0000001e1408723c */ /* 0x040fe20000001808 */
[----:B------:R-:W3:Y:S03]  /*19f00*/  LDSM.16.MT88.4 R28, [R206+0x3900] ;  /* 0x00390000ce1c783b */ /* 0x000ee60000004200 */
[----:B------:R-:W4:Y:S01]  /*19f10*/  MUFU.EX2 R161, R161 ;  /* 0x000000a100a17308 */ /* 0x000f220000000800 */
[--C-:B------:R-:W-:Y:S02]  /*19f20*/  FFMA.FTZ R128, R136, c[0x0][0x2d0], -R118.reuse ;  /* 0x0000b40088807a23 */ /* 0x100fe40000010876 */
[--C-:B------:R-:W-:Y:S01]  /*19f30*/  FFMA.FTZ R130, R130, c[0x0][0x2d0], -R118.reuse ;  /* 0x0000b40082827a23 */ /* 0x100fe20000010876 */
[C---:B------:R-:W-:Y:S04]  /*19f40*/  HMMA.16816.F32 R68, R20.reuse, R32, R68 ;  /* 0x000000201444723c */ /* 0x040fe80000001844 */
[--C-:B------:R-:W-:Y:S02]  /*19f50*/  FFMA.FTZ R119, R119, c[0x0][0x2d0], -R118.reuse ;  /* 0x0000b40077777a23 */ /* 0x100fe40000010876 */
[----:B------:R-:W5:Y:S01]  /*19f60*/  MUFU.EX2 R168, R168 ;  /* 0x000000a800a87308 */ /* 0x000f620000000800 */
[----:B------:R-:W-:Y:S01]  /*19f70*/  FFMA.FTZ R118, R17, c[0x0][0x2d0], -R118 ;  /* 0x0000b40011767a23 */ /* 0x000fe20000010876 */
[C---:B------:R-:W-:Y:S01]  /*19f80*/  HMMA.16816.F32 R72, R20.reuse, R34, R72 ;  /* 0x000000221448723c */ /* 0x040fe20000001848 */
[----:B------:R-:W2:Y:S03]  /*19f90*/  LDSM.16.MT88.4 R32, [R205+0x3900] ;  /* 0x00390000cd20783b */ /* 0x000ea60000004200 */
[----:B------:R-:W-:Y:S02]  /*19fa0*/  FFMA.FTZ R49, R3, R245, R49 ;  /* 0x000000f503317223 */ /* 0x000fe40000010031 */
[----:B------:R-:W-:Y:S01]  /*19fb0*/  FFMA.FTZ R117, R2, R244, R117 ;  /* 0x000000f402757223 */ /* 0x000fe20000010075 */
[----:B------:R-:W-:Y:S01]  /*19fc0*/  IADD3 R2, R248, -0x1, RZ ;  /* 0xfffffffff8027810 */ /* 0x000fe20007ffe0ff */
[C---:B------:R-:W-:Y:S01]  /*19fd0*/  HMMA.16816.F32 R76, R20.reuse, R36, R76 ;  /* 0x00000024144c723c */ /* 0x040fe2000000184c */
[----:B------:R-:W1:Y:S03]  /*19fe0*/  MUFU.EX2 R167, R167 ;  /* 0x000000a700a77308 */ /* 0x000e660000000800 */
[----:B------:R-:W-:Y:S02]  /*19ff0*/  FADD.FTZ R49, R19, R49 ;  /* 0x0000003113317221 */ /* 0x000fe40000010000 */
[----:B------:R-:W-:Y:S02]  /*1a000*/  FADD.FTZ R117, R116, R117 ;  /* 0x0000007574757221 */ /* 0x000fe40000010000 */
[C---:B------:R-:W-:Y:S01]  /*1a010*/  HMMA.16816.F32 R80, R20.reuse, R38, R80 ;  /* 0x000000261450723c */ /* 0x040fe20000001850 */
[----:B------:R-:W2:Y:S02]  /*1a020*/  LDSM.16.MT88.4 R36, [R204+0x3900] ;  /* 0x00390000cc24783b */ /* 0x000ea40000004200 */
[----:B------:R-:W-:Y:S01]  /*1a030*/  MUFU.EX2 R166, R166 ;  /* 0x000000a600a67308 */ /* 0x000fe20000000800 */
[----:B------:R-:W-:Y:S02]  /*1a040*/  FADD.FTZ R18, R18, R49 ;  /* 0x0000003112127221 */ /* 0x000fe40000010000 */
[----:B------:R-:W-:Y:S02]  /*1a050*/  FADD.FTZ R117, R51, R117 ;  /* 0x0000007533757221 */ /* 0x000fe40000010000 */
[C---:B------:R-:W-:Y:S04]  /*1a060*/  HMMA.16816.F32 R84, R20.reuse, R40, R84 ;  /* 0x000000281454723c */ /* 0x040fe80000001854 */
[----:B------:R-:W-:Y:S01]  /*1a070*/  FADD.FTZ R18, R48, R18 ;  /* 0x0000001230127221 */ /* 0x000fe20000010000 */
[----:B------:R-:W2:Y:S01]  /*1a080*/  MUFU.EX2 R169, R169 ;  /* 0x000000a900a97308 */ /* 0x000ea20000000800 */
[----:B------:R-:W-:Y:S02]  /*1a090*/  FADD.FTZ R50, R50, R117 ;  /* 0x0000007532327221 */ /* 0x000fe40000010000 */
[C---:B------:R-:W-:Y:S01]  /*1a0a0*/  HMMA.16816.F32 R88, R20.reuse, R42, R88 ;  /* 0x0000002a1458723c */ /* 0x040fe20000001858 */
[----:B------:R-:W-:Y:S03]  /*1a0b0*/  LDSM.16.MT88.4 R40, [R204+0x4100] ;  /* 0x00410000cc28783b */ /* 0x000fe60000004200 */
        /* <DEDUP_REMOVED lines=16> */
[----:B------:R-:W3:Y:S03]  /*1a1c0*/  LDSM.16.MT88.4 R28, [R206+0x1100] ;  /* 0x00110000ce1c783b */ /* 0x000ee60000004200 */
[----:B------:R-:W-:Y:S02]  /*1a1d0*/  FADD.FTZ R138, R154, R138 ;  /* 0x0000008a9a8a7221 */ /* 0x000fe40000010000 */
[----:B------:R-:W-:Y:S01]  /*1a1e0*/  MUFU.EX2 R141, R141 ;  /* 0x0000008d008d7308 */ /* 0x000fe20000000800 */
[----:B------:R-:W-:Y:S01]  /*1a1f0*/  IMAD.MOV.U32 R248, RZ, RZ, R2 ;  /* 0x000000fffff87224 */ /* 0x000fe200078e0002 */
[C---:B--2---:R-:W-:Y:S04]  /*1a200*/  HMMA.16816.F32 R52, R20.reuse, R32, R52 ;  /* 0x000000201434723c */ /* 0x044fe80000001834 */
[----:B------:R-:W-:Y:S02]  /*1a210*/  IMAD.MOV.U32 R3, RZ, RZ, R0 ;  /* 0x000000ffff037224 */ /* 0x000fe400078e0000 */
[----:B------:R-:W-:Y:S02]  /*1a220*/  IMAD.MOV.U32 R2, RZ, RZ, R16 ;  /* 0x000000ffff027224 */ /* 0x000fe400078e0010 */
[C---:B------:R-:W-:Y:S01]  /*1a230*/  HMMA.16816.F32 R56, R20.reuse, R34, R56 ;  /* 0x000000221438723c */ /* 0x040fe20000001838 */
[----:B------:R-:W2:Y:S01]  /*1a240*/  LDSM.16.MT88.4 R32, [R205+0x1100] ;  /* 0x00110000cd20783b */ /* 0x000ea20000004200 */
[----:B------:R-:W1:Y:S06]  /*1a250*/  MUFU.EX2 R170, R170 ;  /* 0x000000aa00aa7308 */ /* 0x000e6c0000000800 */
[C---:B------:R-:W-:Y:S04]  /*1a260*/  HMMA.16816.F32 R60, R20.reuse, R36, R60 ;  /* 0x00000024143c723c */ /* 0x040fe8000000183c */
[----:B------:R-:W1:Y:S04]  /*1a270*/  MUFU.EX2 R142, R142 ;  /* 0x0000008e008e7308 */ /* 0x000e680000000800 */
[----:B------:R-:W-:Y:S01]  /*1a280*/  HMMA.16816.F32 R64, R20, R38, R64 ;  /* 0x000000261440723c */ /* 0x000fe20000001840 */
[----:B------:R-:W2:Y:S05]  /*1a290*/  LDSM.16.MT88.4 R36, [R204+0x1100] ;  /* 0x00110000cc24783b */ /* 0x000eaa0000004200 */
[----:B------:R-:W-:Y:S01]  /*1a2a0*/  MUFU.EX2 R140, R140 ;  /* 0x0000008c008c7308 */ /* 0x000fe20000000800 */
[----:B------:R-:W-:Y:S01]  /*1a2b0*/  F2FP.PACK_AB R20, R144, R145 ;  /* 0x000000919014723e */ /* 0x000fe200000000ff */
[----:B------:R-:W-:Y:S01]  /*1a2c0*/  FADD.FTZ R145, R145, R135 ;  /* 0x0000008791917221 */ /* 0x000fe20000010000 */
[----:B------:R-:W-:Y:S03]  /*1a2d0*/  F2FP.PACK_AB R22, R152, R147 ;  /* 0x000000939816723e */ /* 0x000fe600000000ff */
[----:B------:R-:W-:Y:S01]  /*1a2e0*/  F2FP.PACK_AB R21, R155, R154 ;  /* 0x0000009a9b15723e */ /* 0x000fe200000000ff */
[----:B------:R-:W-:Y:S01]  /*1a2f0*/  FADD.FTZ R145, R144, R145 ;  /* 0x0000009190917221 */ /* 0x000fe20000010000 */
[----:B----4-:R-:W-:Y:S01]  /*1a300*/  F2FP.PACK_AB R23, R161, R160 ;  /* 0x000000a0a117723e */ /* 0x010fe200000000ff */
[----:B------:R-:W-:Y:S01]  /*1a310*/  FADD.FTZ R155, R155, R138 ;  /* 0x0000008a9b9b7221 */ /* 0x000fe20000010000 */
[----:B------:R-:W4:Y:S01]  /*1a320*/  MUFU.EX2 R139, R139 ;  /* 0x0000008b008b7308 */ /* 0x000f220000000800 */
[----:B------:R-:W-:Y:S02]  /*1a330*/  FADD.FTZ R147, R147, R145 ;  /* 0x0000009193937221 */ /* 0x000fe40000010000 */
[----:B------:R-:W-:Y:S02]  /*1a340*/  FADD.FTZ R155, R160, R155 ;  /* 0x0000009ba09b7221 */ /* 0x000fe40000010000 */
[C---:B-1----:R-:W-:Y:S03]  /*1a350*/  HMMA.16816.F32 R4, R20.reuse, R24, R4 ;  /* 0x000000181404723c */ /* 0x042fe60000001804 */
[----:B------:R-:W-:Y:S02]  /*1a360*/  FADD.FTZ R147, R152, R147 ;  /* 0x0000009398937221 */ /* 0x000fe40000010000 */
[----:B------:R-:W-:Y:S01]  /*1a370*/  MUFU.EX2 R134, R134 ;  /* 0x0000008600867308 */ /* 0x000fe20000000800 */
[----:B------:R-:W-:Y:S02]  /*1a380*/  FADD.FTZ R161, R161, R155 ;  /* 0x0000009ba1a17221 */ /* 0x000fe40000010000 */
[C---:B------:R-:W-:Y:S01]  /*1a390*/  HMMA.16816.F32 R8, R20.reuse, R26, R8 ;  /* 0x0000001a1408723c */ /* 0x040fe20000001808 */
[----:B------:R-:W1:Y:S03]  /*1a3a0*/  LDSM.16.MT88.4 R24, [R208+0x4100] ;  /* 0x00410000d018783b */ /* 0x000e660000004200 */
[----:B-----5:R-:W-:Y:S03]  /*1a3b0*/  FADD.FTZ R161, R168, R161 ;  /* 0x000000a1a8a17221 */ /* 0x020fe60000010000 */
[----:B------:R-:W-:Y:S01]  /*1a3c0*/  MUFU.EX2 R133, R133 ;  /* 0x0000008500857308 */ /* 0x000fe20000000800 */
[C---:B---3--:R-:W-:Y:S08]  /*1a3d0*/  HMMA.16816.F32 R68, R20.reuse, R28, R68 ;  /* 0x0000001c1444723c */ /* 0x048ff00000001844 */
[C---:B------:R-:W-:Y:S01]  /*1a3e0*/  HMMA.16816.F32 R72, R20.reuse, R30, R72 ;  /* 0x0000001e1448723c */ /* 0x040fe20000001848 */
[----:B------:R-:W3:Y:S01]  /*1a3f0*/  LDSM.16.MT88.4 R28, [R206+0x4100] ;  /* 0x00410000ce1c783b */ /* 0x000ee20000004200 */
[----:B------:R-:W-:Y:S06]  /*1a400*/  MUFU.EX2 R131, R131 ;  /* 0x0000008300837308 */ /* 0x000fec0000000800 */
[C---:B--2---:R-:W-:Y:S04]  /*1a410*/  HMMA.16816.F32 R76, R20.reuse, R32, R76 ;  /* 0x00000020144c723c */ /* 0x044fe8000000184c */
[----:B------:R-:W-:Y:S04]  /*1a420*/  MUFU.EX2 R137, R137 ;  /* 0x0000008900897308 */ /* 0x000fe80000000800 */
[C---:B------:R-:W-:Y:S01]  /*1a430*/  HMMA.16816.F32 R80, R20.reuse, R34, R80 ;  /* 0x000000221450723c */ /* 0x040fe20000001850 */
[----:B------:R-:W2:Y:S05]  /*1a440*/  LDSM.16.MT88.4 R32, [R205+0x4100] ;  /* 0x00410000cd20783b */ /* 0x000eaa0000004200 */
[----:B------:R-:W5:Y:S02]  /*1a450*/  MUFU.EX2 R128, R128 ;  /* 0x0000008000807308 */ /* 0x000f640000000800 */
[C---:B------:R-:W-:Y:S08]  /*1a460*/  HMMA.16816.F32 R84, R20.reuse, R36, R84 ;  /* 0x000000241454723c */ /* 0x040ff00000001854 */
[C---:B------:R-:W-:Y:S01]  /*1a470*/  HMMA.16816.F32 R88, R20.reuse, R38, R88 ;  /* 0x000000261458723c */ /* 0x040fe20000001858 */
[----:B------:R-:W4:Y:S01]  /*1a480*/  LDSM.16.MT88.4 R36, [R208+0x1900] ;  /* 0x00190000d024783b */ /* 0x000f220000004200 */
[----:B------:R-:W2:Y:S06]  /*1a490*/  MUFU.EX2 R130, R130 ;  /* 0x0000008200827308 */ /* 0x000eac0000000800 */
[C---:B-1----:R-:W-:Y:S04]  /*1a4a0*/  HMMA.16816.F32 R92, R20.reuse, R24, R92 ;  /* 0x00000018145c723c */ /* 0x042fe8000000185c */
[----:B------:R-:W1:Y:S04]  /*1a4b0*/  MUFU.EX2 R119, R119 ;  /* 0x0000007700777308 */ /* 0x000e680000000800 */
[C---:B------:R-:W-:Y:S01]  /*1a4c0*/  HMMA.16816.F32 R96, R20.reuse, R26, R96 ;  /* 0x0000001a1460723c */ /* 0x040fe20000001860 */
[----:B------:R-:W1:Y:S05]  /*1a4d0*/  LDSM.16.MT88.4 R24, [R206+0x1900] ;  /* 0x00190000ce18783b */ /* 0x000e6a0000004200 */
[----:B------:R-:W1:Y:S02]  /*1a4e0*/  MUFU.EX2 R118, R118 ;  /* 0x0000007600767308 */ /* 0x000e640000000800 */
[C---:B---3--:R-:W-:Y:S08]  /*1a4f0*/  HMMA.16816.F32 R12, R20.reuse, R28, R12 ;  /* 0x0000001c140c723c */ /* 0x048ff0000000180c */
[C---:B------:R-:W-:Y:S01]  /*1a500*/  HMMA.16816.F32 R100, R20.reuse, R30, R100 ;  /* 0x0000001e1464723c */ /* 0x040fe20000001864 */
[----:B------:R-:W3:Y:S07]  /*1a510*/  LDSM.16.MT88.4 R28, [R205+0x1900] ;  /* 0x00190000cd1c783b */ /* 0x000eee0000004200 */
        /* <DEDUP_REMOVED lines=17> */
[----:B------:R-:W-:Y:S03]  /*1a630*/  FADD.FTZ R169, R169, R167 ;  /* 0x000000a7a9a97221 */ /* 0x000fe60000010000 */
[C---:B------:R-:W-:Y:S01]  /*1a640*/  HMMA.16816.F32 R8, R20.reuse, R38, R8 ;  /* 0x000000261408723c */ /* 0x040fe20000001808 */
[----:B------:R-:W4:Y:S03]  /*1a650*/  LDSM.16.MT88.4 R36, [R208+0x4900] ;  /* 0x00490000d024783b */ /* 0x000f260000004200 */
[----:B------:R-:W-:Y:S04]  /*1a660*/  FADD.FTZ R169, R170, R169 ;  /* 0x000000a9aaa97221 */ /* 0x000fe80000010000 */
        /* <DEDUP_REMOVED lines=11> */
[----:B------:R-:W-:Y:S07]  /*1a720*/  LDSM.16.MT88.4 R36, [R204+0x2100] ;  /* 0x00210000cc24783b */ /* 0x000fee0000004200 */
        /* <DEDUP_REMOVED lines=20> */
[----:B------:R-:W-:Y:S03]  /*1a870*/  FADD.FTZ R139, R139, R142 ;  /* 0x0000008e8b8b7221 */ /* 0x000fe60000010000 */
[C---:B------:R-:W-:Y:S01]  /*1a880*/  HMMA.16816.F32 R8, R20.reuse, R30, R8 ;  /* 0x0000001e1408723c */ /* 0x040fe20000001808 */
[----:B------:R-:W3:Y:S03]  /*1a890*/  LDSM.16.MT88.4 R28, [R208+0x5100] ;  /* 0x00510000d01c783b */ /* 0x000ee60000004200 */
[----:B-----5:R-:W-:Y:S04]  /*1a8a0*/  FADD.FTZ R139, R128, R139 ;  /* 0x0000008b808b7221 */ /* 0x020fe80000010000 */
[C---:B--2---:R-:W-:Y:S04]  /*1a8b0*/  HMMA.16816.F32 R68, R20.reuse, R32, R68 ;  /* 0x000000201444723c */ /* 0x044fe80000001844 */
[----:B------:R-:W-:Y:S04]  /*1a8c0*/  FADD.FTZ R139, R130, R139 ;  /* 0x0000008b828b7221 */ /* 0x000fe80000010000 */
[C---:B------:R-:W-:Y:S01]  /*1a8d0*/  HMMA.16816.F32 R72, R20.reuse, R34, R72 ;  /* 0x000000221448723c */ /* 0x040fe20000001848 */
[----:B------:R-:W2:Y:S03]  /*1a8e0*/  LDSM.16.MT88.4 R32, [R206+0x5100] ;  /* 0x00510000ce20783b */ /* 0x000ea60000004200 */
[----:B------:R-:W-:Y:S04]  /*1a8f0*/  FADD.FTZ R139, R119, R139 ;  /* 0x0000008b778b7221 */ /* 0x000fe80000010000 */
[C---:B-1----:R-:W-:Y:S04]  /*1a900*/  HMMA.16816.F32 R76, R20.reuse, R24, R76 ;  /* 0x00000018144c723c */ /* 0x042fe8000000184c */
[----:B------:R-:W-:Y:S04]  /*1a910*/  FADD.FTZ R244, R118, R139 ;  /* 0x0000008b76f47221 */ /* 0x000fe80000010000 */
        /* <DEDUP_REMOVED lines=23> */
[----:B------:R-:W2:Y:S02]  /*1aa90*/  LDSM.16.MT88.4 R4, [R206+0x5900] ;  /* 0x00590000ce04783b */ /* 0x000ea40000004200 */
[----:B------:R-:W-:Y:S05]  /*1aaa0*/  FADD.FTZ R245, R137, R134 ;  /* 0x0000008689f57221 */ /* 0x000fea0000010000 */
[C---:B------:R-:W-:Y:S01]  /*1aab0*/  HMMA.16816.F32 R108, R20.reuse, R110, R8 ;  /* 0x0000006e146c723c */ /* 0x040fe20000001808 */
[----:B------:R-:W5:Y:S07]  /*1aac0*/  LDSM.16.MT88.4 R8, [R205+0x5900] ;  /* 0x00590000cd08783b */ /* 0x000f6e0000004200 */
[C---:B----4-:R-:W-:Y:S08]  /*1aad0*/  HMMA.16816.F32 R68, R20.reuse, R36, R68 ;  /* 0x000000241444723c */ /* 0x050ff00000001844 */
        /* <DEDUP_REMOVED lines=8> */
[C---:B--2---:R-:W-:Y:S08]  /*1ab60*/  HMMA.16816.F32 R104, R20.reuse, R4, R12 ;  /* 0x000000041468723c */ /* 0x044ff0000000180c */
[C---:B------:R-:W-:Y:S08]  /*1ab70*/  HMMA.16816.F32 R100, R20.reuse, R6, R100 ;  /* 0x000000061464723c */ /* 0x040ff00000001864 */
[C---:B-----5:R-:W-:Y:S08]  /*1ab80*/  HMMA.16816.F32 R52, R20.reuse, R8, R52 ;  /* 0x000000081434723c */ /* 0x060ff00000001834 */
[C---:B------:R-:W-:Y:S08]  /*1ab90*/  HMMA.16816.F32 R56, R20.reuse, R10, R56 ;  /* 0x0000000a1438723c */ /* 0x040ff00000001838 */
[C---:B-1----:R-:W-:Y:S08]  /*1aba0*/  HMMA.16816.F32 R60, R20.reuse, R24, R60 ;  /* 0x00000018143c723c */ /* 0x042ff0000000183c */
[----:B------:R-:W-:Y:S01]  /*1abb0*/  HMMA.16816.F32 R64, R20, R26, R64 ;  /* 0x0000001a1440723c */ /* 0x000fe20000001840 */
[----:B------:R-:W-:-:S07]  /*1abc0*/  @P0 BRA `(.L_x_2604) ;  /* 0xffffc23000000947 */ /* 0x000fce000383ffff */
.L_x_2594:
[----:B------:R-:W1:Y:S01]  /*1abd0*/  SHFL.BFLY PT, R7, R245, 0x2, 0x1f ;  /* 0x0c401f00f5077f89 */ /* 0x000e6200000e0000 */
[----:B------:R-:W-:-:S02]  /*1abe0*/  MOV R6, RZ ;  /* 0x000000ff00067202 */ /* 0x000fc40000000f00 */
[----:B------:R-:W-:Y:S01]  /*1abf0*/  MOV R5, RZ ;  /* 0x000000ff00057202 */ /* 0x000fe20000000f00 */
[----:B------:R-:W2:Y:S01]  /*1ac00*/  SHFL.BFLY PT, R3, R244, 0x2, 0x1f ;  /* 0x0c401f00f4037f89 */ /* 0x000ea200000e0000 */
[----:B------:R-:W-:Y:S02]  /*1ac10*/  MOV R10, 0xff800000 ;  /* 0xff800000000a7802 */ /* 0x000fe40000000f00 */
        /* <DEDUP_REMOVED lines=8> */
[----:B------:R-:W-:-:S11]  /*1aca0*/  FSETP.NE.FTZ.AND P0, PT, R4, RZ, PT ;  /* 0x000000ff0400720b */ /* 0x000fd60003f15000 */
[----:B------:R-:W1:Y:S01]  /*1acb0*/  @P1 MUFU.RCP R6, R7 ;  /* 0x0000000700061308 */ /* 0x000e620000001000 */
[----:B------:R-:W-:Y:S02]  /*1acc0*/  @P1 MOV R12, 0x3f317218 ;  /* 0x3f317218000c1802 */ /* 0x000fe40000000f00 */
[----:B------:R-:W-:-:S03]  /*1acd0*/  @P0 MOV R14, 0x3f317218 ;  /* 0x3f317218000e0802 */ /* 0x000fc60000000f00 */
[----:B------:R-:W-:Y:S02]  /*1ace0*/  @P1 FMUL.FTZ R12, R12, c[0x0][0x2d0] ;  /* 0x0000b4000c0c1a20 */ /* 0x000fe40000410000 */
[----:B------:R-:W2:Y:S08]  /*1acf0*/  @P0 MUFU.LG2 R11, R4 ;  /* 0x00000004000b0308 */ /* 0x000eb00000000c00 */
[----:B------:R-:W3:Y:S01]  /*1ad00*/  @P1 MUFU.LG2 R7, R7 ;  /* 0x0000000700071308 */ /* 0x000ee20000000c00 */
[----:B-1----:R-:W-:-:S02]  /*1ad10*/  FMUL.FTZ R112, R6, R112 ;  /* 0x0000007006707220 */ /* 0x002fc40000410000 */
[C---:B------:R-:W-:Y:S02]  /*1ad20*/  FMUL.FTZ R113, R6.reuse, R113 ;  /* 0x0000007106717220 */ /* 0x040fe40000410000 */
[C---:B------:R-:W-:Y:S02]  /*1ad30*/  FMUL.FTZ R108, R6.reuse, R108 ;  /* 0x0000006c066c7220 */ /* 0x040fe40000410000 */
[----:B------:R-:W-:Y:S01]  /*1ad40*/  FMUL.FTZ R109, R6, R109 ;  /* 0x0000006d066d7220 */ /* 0x000fe20000410000 */
[----:B------:R1:W4:Y:S01]  /*1ad50*/  @P0 MUFU.RCP R5, R4 ;  /* 0x0000000400050308 */ /* 0x0003220000001000 */
[----:B--2---:R-:W-:Y:S02]  /*1ad60*/  @P0 FMUL.FTZ R13, R11, 0.69314718246459960938 ;  /* 0x3f3172180b0d0820 */ /* 0x004fe40000410000 */
[----:B------:R-:W-:Y:S02]  /*1ad70*/  @P0 FMUL.FTZ R11, R14, c[0x0][0x2d0] ;  /* 0x0000b4000e0b0a20 */ /* 0x000fe40000410000 */
[----:B------:R-:W-:-:S02]  /*1ad80*/  FMUL.FTZ R68, R6, R68 ;  /* 0x0000004406447220 */ /* 0x000fc40000410000 */
[C---:B------:R-:W-:Y:S02]  /*1ad90*/  FMUL.FTZ R69, R6.reuse, R69 ;  /* 0x0000004506457220 */ /* 0x040fe40000410000 */
[----:B---3--:R-:W-:Y:S02]  /*1ada0*/  @P1 FMUL.FTZ R7, R7, 0.69314718246459960938 ;  /* 0x3f31721807071820 */ /* 0x008fe40000410000 */
[C---:B------:R-:W-:Y:S02]  /*1adb0*/  FMUL.FTZ R2, R6.reuse, R72 ;  /* 0x0000004806027220 */ /* 0x040fe40000410000 */
[C---:B------:R-:W-:Y:S02]  /*1adc0*/  FMUL.FTZ R3, R6.reuse, R73 ;  /* 0x0000004906037220 */ /* 0x040fe40000410000 */
[C---:B------:R-:W-:Y:S01]  /*1add0*/  FMUL.FTZ R76, R6.reuse, R76 ;  /* 0x0000004c064c7220 */ /* 0x040fe20000410000 */
[----:B-1----:R-:W-:Y:S01]  /*1ade0*/  MOV R4, 0xff800000 ;  /* 0xff80000000047802 */ /* 0x002fe20000000f00 */
        /* <DEDUP_REMOVED lines=22> */
[C---:B----4-:R-:W-:Y:S02]  /*1af50*/  FMUL.FTZ R114, R5.reuse, R114 ;  /* 0x0000007205727220 */ /* 0x050fe40000410000 */
        /* <DEDUP_REMOVED lines=32> */
[----:B------:R-:W-:Y:S02]  /*1b160*/  @P1 FFMA.FTZ R4, R12, R0, R7 ;  /* 0x000000000c041223 */ /* 0x000fe40000010007 */
[----:B------:R-:W-:Y:S02]  /*1b170*/  @P0 FFMA.FTZ R10, R11, R16, R13 ;  /* 0x000000100b0a0223 */ /* 0x000fe4000001000d */
.L_x_2526:
        /* <DEDUP_REMOVED lines=56> */
[----:B------:R-:W-:Y:S01]  /*1b500*/  IMAD.IADD R13, R13, 0x1, R6 ;  /* 0x000000010d0d7824 */ /* 0x000fe200078e0206 */
[----:B------:R-:W-:Y:S01]  /*1b510*/  SEL R16, R16, 0xffffffc0, !P2 ;  /* 0xffffffc010107807 */ /* 0x000fe20005000000 */
[----:B------:R-:W-:Y:S01]  /*1b520*/  STS [R6], R108 ;  /* 0x0000006c06007388 */ /* 0x000fe20000000800 */
[----:B------:R-:W-:Y:S02]  /*1b530*/  F2FP.PACK_AB R100, R101, R100 ;  /* 0x000000646564723e */ /* 0x000fe400000000ff */
[----:B------:R-:W-:Y:S01]  /*1b540*/  F2FP.PACK_AB R102, R103, R102 ;  /* 0x000000666766723e */ /* 0x000fe200000000ff */
[----:B------:R-:W-:Y:S01]  /*1b550*/  STS [R6+0x400], R110 ;  /* 0x0004006e06007388 */ /* 0x000fe20000000800 */
[----:B------:R-:W-:Y:S01]  /*1b560*/  IMAD.IADD R18, R15, 0x1, R16 ;  /* 0x000000010f127824 */ /* 0x000fe200078e0210 */
[----:B------:R-:W-:Y:S02]  /*1b570*/  F2FP.PACK_AB R52, R53, R52 ;  /* 0x000000343534723e */ /* 0x000fe400000000ff */
[----:B------:R-:W-:Y:S01]  /*1b580*/  STS [R17+0x80], R68 ;  /* 0x0000804411007388 */ /* 0x000fe20000000800 */
[----:B------:R-:W-:-:S02]  /*1b590*/  F2FP.PACK_AB R54, R55, R54 ;  /* 0x000000363736723e */ /* 0x000fc400000000ff */
[----:B------:R-:W-:Y:S01]  /*1b5a0*/  F2FP.PACK_AB R56, R57, R56 ;  /* 0x000000383938723e */ /* 0x000fe200000000ff */
[----:B------:R1:W-:Y:S01]  /*1b5b0*/  STS [R17+0x480], R8 ;  /* 0x0004800811007388 */ /* 0x0003e20000000800 */
[----:B------:R-:W-:Y:S02]  /*1b5c0*/  F2FP.PACK_AB R58, R59, R58 ;  /* 0x0000003a3b3a723e */ /* 0x000fe400000000ff */
[----:B------:R-:W-:Y:S01]  /*1b5d0*/  F2FP.PACK_AB R60, R61, R60 ;  /* 0x0000003c3d3c723e */ /* 0x000fe200000000ff */
[----:B------:R2:W-:Y:S01]  /*1b5e0*/  STS [R13], R2 ;  /* 0x000000020d007388 */ /* 0x0005e20000000800 */
[----:B------:R-:W-:Y:S02]  /*1b5f0*/  F2FP.PACK_AB R62, R63, R62 ;  /* 0x0000003e3f3e723e */ /* 0x000fe400000000ff */
[----:B------:R-:W-:Y:S01]  /*1b600*/  F2FP.PACK_AB R5, R5, R66 ;  /* 0x000000420505723e */ /* 0x000fe200000000ff */
[----:B------:R-:W-:Y:S01]  /*1b610*/  STS [R13+0x400], R9 ;  /* 0x000400090d007388 */ /* 0x000fe20000000800 */
[----:B------:R-:W-:-:S02]  /*1b620*/  ISETP.NE.U32.AND P1, PT, RZ, c[0x0][0x508], PT ;  /* 0x00014200ff007a0c */ /* 0x000fc40003f25070 */
[----:B------:R-:W-:Y:S01]  /*1b630*/  ISETP.NE.U32.AND P0, PT, RZ, c[0x0][0x500], PT ;  /* 0x00014000ff007a0c */ /* 0x000fe20003f05070 */
[----:B------:R-:W-:Y:S01]  /*1b640*/  STS [R18+0x80], R76 ;  /* 0x0000804c12007388 */ /* 0x000fe20000000800 */
[----:B------:R-:W-:Y:S02]  /*1b650*/  ISETP.NE.AND.EX P1, PT, RZ, c[0x0][0x50c], PT, P1 ;  /* 0x00014300ff007a0c */ /* 0x000fe40003f25310 */
[----:B------:R-:W-:Y:S01]  /*1b660*/  ISETP.NE.AND.EX P0, PT, RZ, c[0x0][0x504], PT, P0 ;  /* 0x00014100ff007a0c */ /* 0x000fe20003f05300 */
[----:B------:R-:W-:Y:S01]  /*1b670*/  STS [R18+0x480], R78 ;  /* 0x0004804e12007388 */ /* 0x000fe20000000800 */
[C---:B-1----:R-:W-:Y:S02]  /*1b680*/  IMAD.IADD R8, R16.reuse, 0x1, R17 ;  /* 0x0000000110087824 */ /* 0x042fe400078e0211 */
[----:B--2---:R-:W-:Y:S02]  /*1b690*/  IMAD.IADD R2, R16, 0x1, R6 ;  /* 0x0000000110027824 */ /* 0x004fe400078e0206 */
        /* <DEDUP_REMOVED lines=19> */
[----:B------:R1:W-:Y:S04]  /*1b7d0*/  STS [R2+0x4400], R58 ;  /* 0x0044003a02007388 */ /* 0x0003e80000000800 */
[----:B------:R-:W-:Y:S04]  /*1b7e0*/  STS [R8+0x4080], R60 ;  /* 0x0040803c08007388 */ /* 0x000fe80000000800 */
[----:B------:R3:W-:Y:S04]  /*1b7f0*/  STS [R8+0x4480], R62 ;  /* 0x0044803e08007388 */ /* 0x0007e80000000800 */
[----:B------:R-:W-:Y:S04]  /*1b800*/  STS [R16+0x4000], R64 ;  /* 0x0040004010007388 */ /* 0x000fe80000000800 */
[----:B------:R4:W-:Y:S01]  /*1b810*/  STS [R16+0x4400], R5 ;  /* 0x0044000510007388 */ /* 0x0009e20000000800 */
[----:B--2---:R-:W-:-:S03]  /*1b820*/  IMAD.WIDE R18, R217, R6, c[0x0][0x500] ;  /* 0x00014000d9127625 */ /* 0x004fc600078e0206 */
[----:B------:R-:W-:Y:S01]  /*1b830*/  BAR.SYNC.DEFER_BLOCKING 0x1, 0x100 ;  /* 0x0044000000007b1d */ /* 0x000fe20000010000 */
[----:B-1----:R-:W-:Y:S02]  /*1b840*/  IMAD.MOV.U32 R2, RZ, RZ, c[0x0][0x388] ;  /* 0x0000e200ff027624 */ /* 0x002fe400078e00ff */
[----:B---3--:R-:W-:-:S03]  /*1b850*/  @P1 IMAD.WIDE R8, R217, R6, c[0x0][0x508] ;  /* 0x00014200d9081625 */ /* 0x008fc600078e0206 */
[----:B----4-:R-:W2:Y:S04]  /*1b860*/  @P0 LDG.E R5, [R18.64] ;  /* 0x0000001212050981 */ /* 0x010ea8000c1e1900 */
[----:B------:R1:W5:Y:S01]  /*1b870*/  @P1 LDG.E R2, [R8.64] ;  /* 0x0000001208021981 */ /* 0x000362000c1e1900 */
[----:B------:R-:W-:Y:S02]  /*1b880*/  CS2R R20, SRZ ;  /* 0x0000000000147805 */ /* 0x000fe4000001ff00 */
[--C-:B--2---:R-:W-:Y:S01]  /*1b890*/  @P0 SHF.R.S32.HI R21, RZ, 0x1f, R5.reuse ;  /* 0x0000001fff150819 */ /* 0x104fe20000011405 */
[----:B------:R-:W-:Y:S01]  /*1b8a0*/  @P0 IMAD.MOV.U32 R20, RZ, RZ, R5 ;  /* 0x000000ffff140224 */ /* 0x000fe200078e0005 */
[----:B------:R-:W-:Y:S05]  /*1b8b0*/  @P1 BRA `(.L_x_2606) ;  /* 0x0000004000001947 */ /* 0x000fea0003800000 */
[----:B-1----:R-:W-:Y:S05]  /*1b8c0*/  @!P0 BRA `(.L_x_2606) ;  /* 0x0000003000008947 */ /* 0x002fea0003800000 */
[----:B-----5:R1:W2:Y:S04]  /*1b8d0*/  LDG.E R2, [R18.64] ;  /* 0x0000001212027981 */ /* 0x0202a8000c1e1900 */
[----:B-1----:R-:W2:Y:S02]  /*1b8e0*/  LDG.E R18, [R18.64+0x4] ;  /* 0x0000041212127981 */ /* 0x002ea4000c1e1900 */
[----:B--2---:R-:W-:-:S02]  /*1b8f0*/  IADD3 R2, -R2, R18, RZ ;  /* 0x0000001202027210 */ /* 0x004fc40007ffe1ff */
.L_x_2606:
[----:B-1----:R-:W-:Y:S01]  /*1b900*/  LOP3.LUT R9, R12, 0xffffffe0, RZ, 0xc0, !PT ;  /* 0xffffffe00c097812 */ /* 0x002fe200078ec0ff */
[----:B------:R-:W1:Y:S01]  /*1b910*/  S2R R39, SR_CTAID.X ;  /* 0x0000000000277919 */ /* 0x000e620000002500 */
[----:B------:R-:W-:Y:S01]  /*1b920*/  SHF.R.S32.HI R6, RZ, 0x1f, R14 ;  /* 0x0000001fff067819 */ /* 0x000fe2000001140e */
[----:B------:R-:W-:Y:S01]  /*1b930*/  IMAD.MOV.U32 R12, RZ, RZ, c[0x0][0x4e8] ;  /* 0x00013a00ff0c7624 */ /* 0x000fe200078e00ff */
[----:B------:R-:W-:Y:S01]  /*1b940*/  LEA.HI R5, R3, R3, RZ, 0x1 ;  /* 0x0000000303057211 */ /* 0x000fe200078f08ff */
[----:B------:R-:W-:Y:S01]  /*1b950*/  IMAD.IADD R9, R7, 0x1, -R9 ;  /* 0x0000000107097824 */ /* 0x000fe200078e0a09 */
[----:B------:R-:W-:Y:S01]  /*1b960*/  LEA.HI R6, R6, R14, RZ, 0x3 ;  /* 0x0000000e06067211 */ /* 0x000fe200078f18ff */
[----:B------:R-:W-:Y:S01]  /*1b970*/  IMAD.MOV.U32 R23, RZ, RZ, R21 ;  /* 0x000000ffff177224 */ /* 0x000fe200078e0015 */
[----:B------:R-:W-:Y:S01]  /*1b980*/  LOP3.LUT R5, R5, 0x1ffffffe, RZ, 0xc0, !PT ;  /* 0x1ffffffe05057812 */ /* 0x000fe200078ec0ff */
[----:B-----5:R-:W-:Y:S01]  /*1b990*/  IMAD R2, R2, c[0x0][0x4e8], RZ ;  /* 0x00013a0002027a24 */ /* 0x020fe200078e02ff */
[----:B------:R-:W-:Y:S01]  /*1b9a0*/  SHF.R.S32.HI R8, RZ, 0x1f, R9 ;  /* 0x0000001fff087819 */ /* 0x000fe20000011409 */
[----:B------:R-:W-:Y:S01]  /*1b9b0*/  BSSY B0, `(.L_x_2607) ;  /* 0x0000074000007945 */ /* 0x000fe20003800000 */
[----:B------:R-:W-:-:S02]  /*1b9c0*/  LOP3.LUT R6, R6, 0xffffff8, RZ, 0xc0, !PT ;  /* 0x0ffffff806067812 */ /* 0x000fc400078ec0ff */
[----:B------:R-:W-:Y:S02]  /*1b9d0*/  LEA.HI R8, R8, R9, RZ, 0x2 ;  /* 0x0000000908087211 */ /* 0x000fe400078f10ff */
[----:B------:R-:W-:Y:S01]  /*1b9e0*/  IADD3 R14, R14, -R6, RZ ;  /* 0x800000060e0e7210 */ /* 0x000fe20007ffe0ff */
[----:B------:R-:W-:Y:S01]  /*1b9f0*/  IMAD.IADD R6, R3, 0x1, -R5 ;  /* 0x0000000103067824 */ /* 0x000fe200078e0a05 */
[----:B------:R-:W-:Y:S02]  /*1ba00*/  SHF.R.S32.HI R8, RZ, 0x2, R8 ;  /* 0x00000002ff087819 */ /* 0x000fe40000011408 */
[----:B------:R-:W-:Y:S01]  /*1ba10*/  ISETP.NE.AND P1, PT, R12, 0x1, PT ;  /* 0x000000010c00780c */ /* 0x000fe20003f25270 */
[----:B------:R-:W-:Y:S01]  /*1ba20*/  IMAD R12, R21, c[0x0][0x3a0], RZ ;  /* 0x0000e800150c7a24 */ /* 0x000fe200078e02ff */
[----:B------:R-:W-:Y:S01]  /*1ba30*/  LOP3.LUT P2, RZ, R9, 0x3, RZ, 0xc0, !PT ;  /* 0x0000000309ff7812 */ /* 0x000fe2000784c0ff */
[----:B------:R-:W-:Y:S01]  /*1ba40*/  IMAD R5, R14, 0x10, R8 ;  /* 0x000000100e057824 */ /* 0x000fe200078e0208 */
[----:B------:R-:W-:Y:S01]  /*1ba50*/  MOV R22, R20 ;  /* 0x0000001400167202 */ /* 0x000fe20000000f00 */
[----:B------:R-:W-:Y:S01]  /*1ba60*/  IMAD R9, R0, c[0x0][0x490], RZ ;  /* 0x0001240000097a24 */ /* 0x000fe200078e02ff */
[CC--:B------:R-:W-:Y:S01]  /*1ba70*/  LEA.HI R3, R11.reuse, R7.reuse, RZ, 0x3 ;  /* 0x000000070b037211 */ /* 0x0c0fe200078f18ff */
[----:B------:R-:W-:Y:S01]  /*1ba80*/  IMAD R6, R6, 0x8, R5 ;  /* 0x0000000806067824 */ /* 0x000fe200078e0205 */
[----:B------:R-:W-:Y:S01]  /*1ba90*/  LEA.HI R11, R11, R7, RZ, 0x6 ;  /* 0x000000070b0b7211 */ /* 0x000fe200078f30ff */
[----:B------:R-:W-:Y:S01]  /*1baa0*/  IMAD R12, R20, c[0x0][0x3a4], R12 ;  /* 0x0000e900140c7a24 */ /* 0x000fe200078e020c */
[----:B------:R-:W-:Y:S01]  /*1bab0*/  SEL R16, R217, RZ, !P0 ;  /* 0x000000ffd9107207 */ /* 0x000fe20004000000 */
[----:B------:R-:W-:Y:S01]  /*1bac0*/  IMAD.WIDE.U32 R22, R214, c[0x0][0x490], R22 ;  /* 0x00012400d6167a25 */ /* 0x000fe200078e0016 */
[----:B-1----:R-:W-:-:S03]  /*1bad0*/  LEA R5, R39, R5, 0x7 ;  /* 0x0000000527057211 */ /* 0x002fc600078e38ff */
[----:B------:R-:W-:Y:S02]  /*1bae0*/  IMAD R9, R214, c[0x0][0x494], R9 ;  /* 0x00012500d6097a24 */ /* 0x000fe400078e0209 */
[----:B------:R-:W-:-:S03]  /*1baf0*/  IMAD.WIDE.U32 R20, R20, c[0x0][0x3a0], RZ ;  /* 0x0000e80014147a25 */ /* 0x000fc600078e00ff */
[----:B------:R-:W-:Y:S01]  /*1bb00*/  IADD3 R23, R23, R9, RZ ;  /* 0x0000000917177210 */ /* 0x000fe20007ffe0ff */
[----:B------:R-:W-:Y:S01]  /*1bb10*/  IMAD R6, R39, 0x80, R6 ;  /* 0x0000008027067824 */ /* 0x000fe200078e0206 */
[----:B------:R-:W-:Y:S01]  /*1bb20*/  IADD3 R21, R21, R12, RZ ;  /* 0x0000000c15157210 */ /* 0x000fe20007ffe0ff */
[----:B------:R-:W-:Y:S01]  /*1bb30*/  IMAD R8, R0, c[0x0][0x3e8], RZ ;  /* 0x0000fa0000087a24 */ /* 0x000fe200078e02ff */
[----:B------:R-:W-:Y:S01]  /*1bb40*/  LOP3.LUT R0, R3, 0xfffffff8, RZ, 0xc0, !PT ;  /* 0xfffffff803007812 */ /* 0x000fe200078ec0ff */
[----:B------:R-:W-:Y:S01]  /*1bb50*/  @P1 IMAD.HI.U32 R9, R6, c[0x0][0x4ec], RZ ;  /* 0x00013b0006091a27 */ /* 0x000fe200078e00ff */
[----:B------:R-:W-:-:S03]  /*1bb60*/  SHF.R.S32.HI R3, RZ, 0x3, R3 ;  /* 0x00000003ff037819 */ /* 0x000fc60000011403 */
[----:B------:R-:W-:Y:S02]  /*1bb70*/  IMAD.IADD R0, R7, 0x1, -R0 ;  /* 0x0000000107007824 */ /* 0x000fe400078e0a00 */
[C---:B------:R-:W-:Y:S01]  /*1bb80*/  IMAD R7, R214.reuse, c[0x0][0x3ec], R8 ;  /* 0x0000fb00d6077a24 */ /* 0x040fe200078e0208 */
[----:B------:R-:W-:Y:S01]  /*1bb90*/  SHF.R.S32.HI R8, RZ, 0x1f, R217 ;  /* 0x0000001fff087819 */ /* 0x000fe200000114d9 */
[----:B------:R-:W-:Y:S01]  /*1bba0*/  IMAD.MOV.U32 R18, RZ, RZ, R6 ;  /* 0x000000ffff127224 */ /* 0x000fe200078e0006 */
[----:B------:R-:W-:Y:S01]  /*1bbb0*/  @P1 SHF.R.U32.HI R18, RZ, c[0x0][0x4f0], R9 ;  /* 0x00013c00ff121a19 */ /* 0x000fe20000011609 */
[----:B------:R-:W-:Y:S01]  /*1bbc0*/  IMAD.WIDE.U32 R20, R214, c[0x0][0x3e8], R20 ;  /* 0x0000fa00d6147a25 */ /* 0x000fe200078e0014 */
[----:B------:R-:W-:Y:S02]  /*1bbd0*/  SEL R8, R8, RZ, !P0 ;  /* 0x000000ff08087207 */ /* 0x000fe40004000000 */
[--C-:B------:R-:W-:Y:S01]  /*1bbe0*/  SHF.R.S32.HI R14, RZ, 0x1f, R18.reuse ;  /* 0x0000001fff0e7819 */ /* 0x100fe20000011412 */
[----:B------:R-:W-:Y:S01]  /*1bbf0*/  IMAD.IADD R21, R21, 0x1, R7 ;  /* 0x0000000115157824 */ /* 0x000fe200078e0207 */
[----:B------:R-:W-:Y:S01]  /*1bc00*/  LEA R15, R0, R3, 0x5 ;  /* 0x00000003000f7211 */ /* 0x000fe200078e28ff */
[----:B------:R-:W-:-:S02]  /*1bc10*/  IMAD.MOV R7, RZ, RZ, -R18 ;  /* 0x000000ffff077224 */ /* 0x000fc400078e0a12 */
[----:B------:R-:W-:Y:S02]  /*1bc20*/  IMAD R12, R8, c[0x0][0x498], RZ ;  /* 0x00012600080c7a24 */ /* 0x000fe400078e02ff */
[----:B------:R-:W-:-:S04]  /*1bc30*/  IMAD.WIDE.U32 R22, R16, c[0x0][0x498], R22 ;  /* 0x0001260010167a25 */ /* 0x000fc800078e0016 */
[----:B------:R-:W-:Y:S01]  /*1bc40*/  IMAD R6, R7, c[0x0][0x4e8], R6 ;  /* 0x00013a0007067a24 */ /* 0x000fe200078e0206 */
[----:B------:R-:W-:Y:S01]  /*1bc50*/  IADD3 R18, P0, R18, R22, RZ ;  /* 0x0000001612127210 */ /* 0x000fe20007f1e0ff */
[----:B------:R-:W-:Y:S02]  /*1bc60*/  IMAD R12, R16, c[0x0][0x49c], R12 ;  /* 0x00012700100c7a24 */ /* 0x000fe400078e020c */
[----:B------:R-:W-:Y:S01]  /*1bc70*/  IMAD R15, R39, 0x80, R15 ;  /* 0x00000080270f7824 */ /* 0x000fe200078e020f */
[----:B------:R-:W-:Y:S01]  /*1bc80*/  SHF.R.S32.HI R7, RZ, 0x1f, R6 ;  /* 0x0000001fff077819 */ /* 0x000fe20000011406 */
[----:B------:R-:W-:Y:S01]  /*1bc90*/  IMAD.SHL.U32 R0, R0, 0x8, RZ ;  /* 0x0000000800007824 */ /* 0x000fe200078e00ff */
[----:B------:R-:W-:Y:S01]  /*1bca0*/  IADD3.X R19, R14, R23, R12, P0, !PT ;  /* 0x000000170e137210 */ /* 0x000fe200007fe40c */
[----:B------:R-:W-:Y:S01]  /*1bcb0*/  IMAD.SHL.U32 R12, R3, 0x40, RZ ;  /* 0x00000040030c7824 */ /* 0x000fe200078e00ff */
[----:B------:R-:W-:Y:S01]  /*1bcc0*/  MOV R13, R15 ;  /* 0x0000000f000d7202 */ /* 0x000fe20000000f00 */
[----:B------:R-:W-:Y:S01]  /*1bcd0*/  IMAD R7, R7, c[0x0][0x488], RZ ;  /* 0x0001220007077a24 */ /* 0x000fe200078e02ff */
[----:B------:R-:W-:Y:S01]  /*1bce0*/  LEA R39, R39, R3, 0x7 ;  /* 0x0000000327277211 */ /* 0x000fe200078e38ff */
[----:B------:R-:W-:Y:S01]  /*1bcf0*/  IMAD.WIDE.U32 R18, R6, c[0x0][0x488], R18 ;  /* 0x0001220006127a25 */ /* 0x000fe200078e0012 */
[----:B------:R-:W-:-:S02]  /*1bd00*/  LOP3.LUT R12, R12, 0x1c0, RZ, 0xc0, !PT ;  /* 0x000001c00c0c7812 */ /* 0x000fc400078ec0ff */
[----:B------:R-:W-:Y:S01]  /*1bd10*/  IADD3 R36, R0, 0x40, RZ ;  /* 0x0000004000247810 */ /* 0x000fe20007ffe0ff */
[----:B------:R-:W-:Y:S01]  /*1bd20*/  IMAD R7, R6, c[0x0][0x48c], R7 ;  /* 0x0001230006077a24 */ /* 0x000fe200078e0207 */
[----:B------:R-:W-:Y:S01]  /*1bd30*/  LEA R6, P0, R18, c[0x0][0x450], 0x2 ;  /* 0x0001140012067a11 */ /* 0x000fe200078010ff */
[----:B------:R-:W-:-:S03]  /*1bd40*/  @P1 IMAD.HI.U32 R9, R15, c[0x0][0x4ec], RZ ;  /* 0x00013b000f091a27 */ /* 0x000fc600078e00ff */
[----:B------:R-:W-:Y:S01]  /*1bd50*/  IADD3 R7, R19, R7, RZ ;  /* 0x0000000713077210 */ /* 0x000fe20007ffe0ff */
[----:B------:R-:W-:Y:S01]  /*1bd60*/  IMAD R8, R8, c[0x0][0x3f0], RZ ;  /* 0x0000fc0008087a24 */ /* 0x000fe200078e02ff */
[----:B------:R-:W-:Y:S01]  /*1bd70*/  @P1 SHF.R.U32.HI R13, RZ, c[0x0][0x4f0], R9 ;  /* 0x00013c00ff0d1a19 */ /* 0x000fe20000011609 */
[----:B------:R-:W-:Y:S01]  /*1bd80*/  IMAD.SHL.U32 R11, R11, 0x8, RZ ;  /* 0x000000080b0b7824 */ /* 0x000fe200078e00ff */
[----:B------:R-:W-:Y:S01]  /*1bd90*/  LOP3.LUT R9, R12, 0x38, R0, 0xf8, !PT ;  /* 0x000000380c097812 */ /* 0x000fe200078ef800 */
[C---:B------:R-:W-:Y:S01]  /*1bda0*/  IMAD R8, R16.reuse, c[0x0][0x3f4], R8 ;  /* 0x0000fd0010087a24 */ /* 0x040fe200078e0208 */
[----:B------:R-:W-:Y:S01]  /*1bdb0*/  SHF.R.U32.HI R12, RZ, 0x3, R12 ;  /* 0x00000003ff0c7819 */ /* 0x000fe2000001160c */
[----:B------:R-:W-:Y:S01]  /*1bdc0*/  IMAD.WIDE.U32 R16, R16, c[0x0][0x3f0], R20 ;  /* 0x0000fc0010107a25 */ /* 0x000fe200078e0014 */
[----:B------:R-:W-:Y:S02]  /*1bdd0*/  LEA.HI.X R7, R18, c[0x0][0x454], R7, 0x2, P0 ;  /* 0x0001150012077a11 */ /* 0x000fe400000f1407 */
[----:B------:R-:W-:Y:S01]  /*1bde0*/  LOP3.LUT R12, R9, R12, RZ, 0x3c, !PT ;  /* 0x0000000c090c7212 */ /* 0x000fe200078e3cff */
[----:B------:R-:W-:Y:S01]  /*1bdf0*/  IMAD.IADD R17, R17, 0x1, R8 ;  /* 0x0000000111117824 */ /* 0x000fe200078e0208 */
[--C-:B------:R-:W-:Y:S01]  /*1be00*/  SHF.R.S32.HI R14, RZ, 0x1f, R13.reuse ;  /* 0x0000001fff0e7819 */ /* 0x100fe2000001140d */
[----:B------:R-:W-:Y:S01]  /*1be10*/  SHFL.IDX PT, R8, R6, RZ, 0x1c1f ;  /* 0x001c1fff06087589 */ /* 0x000fe200000e0000 */
[----:B------:R-:W-:Y:S01]  /*1be20*/  IMAD.MOV R18, RZ, RZ, -R13 ;  /* 0x000000ffff127224 */ /* 0x000fe200078e0a0d */
[----:B------:R-:W-:Y:S01]  /*1be30*/  ISETP.GE.OR P1, PT, R5, R2, P2 ;  /* 0x000000020500720c */ /* 0x000fe20001726670 */
[----:B------:R-:W-:Y:S01]  /*1be40*/  IMAD.WIDE.U32 R16, R13, c[0x0][0x3e0], R16 ;  /* 0x0000f8000d107a25 */ /* 0x000fe200078e0010 */
[----:B------:R-:W1:Y:S01]  /*1be50*/  SHFL.IDX PT, R9, R7, RZ, 0x1c1f ;  /* 0x001c1fff07097589 */ /* 0x000e6200000e0000 */
[----:B------:R-:W-:-:S02]  /*1be60*/  LOP3.LUT R11, R12, 0x7ffffe00, R11, 0xf8, !PT ;  /* 0x7ffffe000c0b7812 */ /* 0x000fc400078ef80b */
[----:B------:R-:W-:Y:S01]  /*1be70*/  IMAD R18, R18, c[0x0][0x4e8], R15 ;  /* 0x00013a0012127a24 */ /* 0x000fe200078e020f */
[----:B------:R-:W-:Y:S01]  /*1be80*/  SHFL.IDX PT, R6, R6, 0x1, 0x1c1f ;  /* 0x003c1f0006067f89 */ /* 0x000fe200000e0000 */
[----:B------:R-:W-:Y:S01]  /*1be90*/  IADD3 R15, R5, 0x8, RZ ;  /* 0x00000008050f7810 */ /* 0x000fe20007ffe0ff */
[----:B------:R-:W-:Y:S02]  /*1bea0*/  IMAD R14, R14, c[0x0][0x3e0], RZ ;  /* 0x0000f8000e0e7a24 */ /* 0x000fe400078e02ff */
[----:B------:R-:W2:Y:S01]  /*1beb0*/  SHFL.IDX PT, R7, R7, 0x1, 0x1c1f ;  /* 0x003c1f0007077f89 */ /* 0x000ea200000e0000 */
[----:B------:R-:W-:Y:S01]  /*1bec0*/  ISETP.GE.OR P0, PT, R15, R2, P2 ;  /* 0x000000020f00720c */ /* 0x000fe20001706670 */
[----:B------:R-:W-:Y:S01]  /*1bed0*/  IMAD R14, R13, c[0x0][0x3e4], R14 ;  /* 0x0000f9000d0e7a24 */ /* 0x000fe200078e020e */
[----:B------:R-:W-:-:S04]  /*1bee0*/  SHF.R.S32.HI R5, RZ, 0x1f, R18 ;  /* 0x0000001fff057819 */ /* 0x000fc80000011412 */
[----:B------:R-:W-:Y:S01]  /*1bef0*/  IADD3 R15, R17, R14, RZ ;  /* 0x0000000e110f7210 */ /* 0x000fe20007ffe0ff */
[----:B------:R-:W-:Y:S02]  /*1bf00*/  IMAD R5, R5, c[0x0][0x3d8], RZ ;  /* 0x0000f60005057a24 */ /* 0x000fe400078e02ff */
[----:B------:R-:W-:Y:S01]  /*1bf10*/  IMAD.MOV.U32 R14, RZ, RZ, R16 ;  /* 0x000000ffff0e7224 */ /* 0x000fe200078e0010 */
[----:B------:R-:W-:Y:S01]  /*1bf20*/  SHF.L.U32 R16, R11, 0x1, RZ ;  /* 0x000000010b107819 */ /* 0x000fe200000006ff */
[C---:B------:R-:W-:Y:S02]  /*1bf30*/  IMAD R17, R18.reuse, c[0x0][0x3dc], R5 ;  /* 0x0000f70012117a24 */ /* 0x040fe400078e0205 */
[----:B------:R-:W-:Y:S01]  /*1bf40*/  IMAD.WIDE.U32 R18, R18, c[0x0][0x3d8], R14 ;  /* 0x0000f60012127a25 */ /* 0x000fe200078e000e */
[----:B-1----:R1:W-:Y:S03]  /*1bf50*/  @!P1 ST.E [R8.64], R4 ;  /* 0x0000000408009985 */ /* 0x0023e6000c101912 */
[----:B------:R-:W-:Y:S01]  /*1bf60*/  IMAD.IADD R17, R19, 0x1, R17 ;  /* 0x0000000113117824 */ /* 0x000fe200078e0211 */
[----:B--2---:R1:W-:Y:S01]  /*1bf70*/  @!P0 ST.E [R6.64], R10 ;  /* 0x0000000a06008985 */ /* 0x0043e2000c101912 */
        /* <DEDUP_REMOVED lines=23> */
.L_x_2608:
[----:B------:R-:W-:Y:S05]  /*1c0f0*/  BSYNC B0 ;  /* 0x0000000000007941 */ /* 0x000fea0003800000 */
.L_x_2607:
        /* <DEDUP_REMOVED lines=15> */
.L_x_2610:
[----:B------:R-:W-:Y:S05]  /*1c1f0*/  BSYNC B0 ;  /* 0x0000000000007941 */ /* 0x000fea0003800000 */
.L_x_2609:
        /* <DEDUP_REMOVED lines=15> */
.L_x_2612:
[----:B------:R-:W-:Y:S05]  /*1c2f0*/  BSYNC B0 ;  /* 0x0000000000007941 */ /* 0x000fea0003800000 */
.L_x_2611:
        /* <DEDUP_REMOVED lines=16> */
.L_x_2605:
        /* <DEDUP_REMOVED lines=18> */
.L_x_2613:
        /* <DEDUP_REMOVED lines=13> */
[----:B------:R-:W-:Y:S01]  /*1c5f0*/  IMAD.MOV.U32 R13, RZ, RZ, R11 ;  /* 0x000000ffff0d7224 */ /* 0x000fe200078e000b */
[----:B------:R-:W-:Y:S02]  /*1c600*/  MOV R12, R10 ;  /* 0x0000000a000c7202 */ /* 0x000fe40000000f00 */
[----:B------:R-:W-:Y:S01]  /*1c610*/  ISETP.NE.AND P0, PT, R4, 0x1, PT ;  /* 0x000000010400780c */ /* 0x000fe20003f05270 */
[----:B------:R-:W-:Y:S01]  /*1c620*/  IMAD R4, R0, c[0x0][0x490], RZ ;  /* 0x0001240000047a24 */ /* 0x000fe200078e02ff */
[----:B------:R-:W-:Y:S01]  /*1c630*/  MOV R7, R8 ;  /* 0x0000000800077202 */ /* 0x000fe20000000f00 */
[----:B------:R-:W-:-:S04]  /*1c640*/  IMAD.WIDE.U32 R12, R214, c[0x0][0x490], R12 ;  /* 0x00012400d60c7a25 */ /* 0x000fc800078e000c */
[----:B------:R-:W-:-:S05]  /*1c650*/  IMAD R4, R214, c[0x0][0x494], R4 ;  /* 0x00012500d6047a24 */ /* 0x000fca00078e0204 */
[----:B------:R-:W-:Y:S01]  /*1c660*/  IADD3 R13, R4, R13, RZ ;  /* 0x0000000d040d7210 */ /* 0x000fe20007ffe0ff */
[----:B------:R-:W-:-:S04]  /*1c670*/  @P0 IMAD.HI.U32 R6, R8, c[0x0][0x4ec], RZ ;  /* 0x00013b0008060a27 */ /* 0x000fc800078e00ff */
[----:B------:R-:W-:Y:S01]  /*1c680*/  IMAD.WIDE.U32 R12, R217, c[0x0][0x498], R12 ;  /* 0x00012600d90c7a25 */ /* 0x000fe200078e000c */
[----:B------:R-:W-:-:S03]  /*1c690*/  @P0 SHF.R.U32.HI R7, RZ, c[0x0][0x4f0], R6 ;  /* 0x00013c00ff070a19 */ /* 0x000fc60000011606 */
[----:B------:R-:W-:Y:S01]  /*1c6a0*/  IMAD R6, R5, c[0x0][0x498], RZ ;  /* 0x0001260005067a24 */ /* 0x000fe200078e02ff */
[----:B------:R-:W-:Y:S01]  /*1c6b0*/  IADD3 R12, P0, R7, R12, RZ ;  /* 0x0000000c070c7210 */ /* 0x000fe20007f1e0ff */
[--C-:B------:R-:W-:Y:S02]  /*1c6c0*/  IMAD.MOV R4, RZ, RZ, -R7.reuse ;  /* 0x000000ffff047224 */ /* 0x100fe400078e0a07 */
        /* <DEDUP_REMOVED lines=13> */
.L_x_2615:
[----:B------:R-:W-:Y:S05]  /*1c7a0*/  BSYNC B0 ;  /* 0x0000000000007941 */ /* 0x000fea0003800000 */
.L_x_2614:
        /* <DEDUP_REMOVED lines=14> */
[----:B------:R-:W-:Y:S01]  /*1c890*/  IMAD R5, R5, c[0x0][0x3f0], RZ ;  /* 0x0000fc0005057a24 */ /* 0x000fe200078e02ff */
[----:B------:R-:W-:Y:S01]  /*1c8a0*/  IADD3 R11, R11, R7, RZ ;  /* 0x000000070b0b7210 */ /* 0x000fe20007ffe0ff */
[----:B-----5:R-:W-:-:S02]  /*1c8b0*/  IMAD R3, R3, c[0x0][0x4e8], RZ ;  /* 0x00013a0003037a24 */ /* 0x020fc400078e02ff */
[C---:B------:R-:W-:Y:S01]  /*1c8c0*/  IMAD R2, R9.reuse, 0x20, R4 ;  /* 0x0000002009027824 */ /* 0x040fe200078e0204 */
[----:B------:R-:W-:Y:S01]  /*1c8d0*/  SHF.L.U32 R9, R9, 0x3, RZ ;  /* 0x0000000309097819 */ /* 0x000fe200000006ff */
[----:B------:R-:W-:-:S03]  /*1c8e0*/  IMAD.WIDE.U32 R10, R214, c[0x0][0x3e8], R10 ;  /* 0x0000fa00d60a7a25 */ /* 0x000fc600078e000a */
[----:B-1----:R-:W-:Y:S01]  /*1c8f0*/  LEA R2, R6, R2, 0x7 ;  /* 0x0000000206027211 */ /* 0x002fe200078e38ff */
[----:B------:R-:W-:Y:S01]  /*1c900*/  IMAD R5, R217, c[0x0][0x3f4], R5 ;  /* 0x0000fd00d9057a24 */ /* 0x000fe200078e0205 */
[----:B------:R-:W-:Y:S02]  /*1c910*/  IADD3 R11, R0, R11, RZ ;  /* 0x0000000b000b7210 */ /* 0x000fe40007ffe0ff */
[----:B------:R-:W-:Y:S01]  /*1c920*/  LEA R4, R6, R4, 0x7 ;  /* 0x0000000406047211 */ /* 0x000fe200078e38ff */
[----:B------:R-:W-:-:S04]  /*1c930*/  @P0 IMAD.HI.U32 R0, R2, c[0x0][0x4ec], RZ ;  /* 0x00013b0002000a27 */ /* 0x000fc800078e00ff */
[----:B------:R-:W-:Y:S01]  /*1c940*/  IMAD.MOV.U32 R7, RZ, RZ, R2 ;  /* 0x000000ffff077224 */ /* 0x000fe200078e0002 */
[----:B------:R-:W-:Y:S01]  /*1c950*/  @P0 SHF.R.U32.HI R7, RZ, c[0x0][0x4f0], R0 ;  /* 0x00013c00ff070a19 */ /* 0x000fe20000011600 */
[----:B------:R-:W-:-:S03]  /*1c960*/  IMAD.WIDE.U32 R10, R217, c[0x0][0x3f0], R10 ;  /* 0x0000fc00d90a7a25 */ /* 0x000fc600078e000a */
[----:B------:R-:W-:Y:S02]  /*1c970*/  IADD3 R0, -R7, RZ, RZ ;  /* 0x000000ff07007210 */ /* 0x000fe40007ffe1ff */
[----:B------:R-:W-:Y:S02]  /*1c980*/  SHF.R.S32.HI R8, RZ, 0x1f, R7 ;  /* 0x0000001fff087819 */ /* 0x000fe40000011407 */
[----:B------:R-:W-:Y:S01]  /*1c990*/  IADD3 R11, R11, R5, RZ ;  /* 0x000000050b0b7210 */ /* 0x000fe20007ffe0ff */
[----:B------:R-:W-:Y:S01]  /*1c9a0*/  IMAD R0, R0, c[0x0][0x4e8], R2 ;  /* 0x00013a0000007a24 */ /* 0x000fe200078e0202 */
[----:B------:R-:W-:Y:S01]  /*1c9b0*/  IADD3 R5, R9, 0x40, RZ ;  /* 0x0000004009057810 */ /* 0x000fe20007ffe0ff */
[----:B------:R-:W-:Y:S02]  /*1c9c0*/  IMAD R8, R8, c[0x0][0x3e0], RZ ;  /* 0x0000f80008087a24 */ /* 0x000fe400078e02ff */
[----:B------:R-:W-:Y:S01]  /*1c9d0*/  IMAD.WIDE.U32 R10, R7, c[0x0][0x3e0], R10 ;  /* 0x0000f800070a7a25 */ /* 0x000fe200078e000a */
[----:B------:R-:W-:-:S03]  /*1c9e0*/  SHF.R.S32.HI R2, RZ, 0x1f, R0 ;  /* 0x0000001fff027819 */ /* 0x000fc60000011400 */
[----:B------:R-:W-:Y:S02]  /*1c9f0*/  IMAD R8, R7, c[0x0][0x3e4], R8 ;  /* 0x0000f90007087a24 */ /* 0x000fe400078e0208 */
        /* <DEDUP_REMOVED lines=20> */
.L_x_2617:
[----:B------:R-:W-:Y:S05]  /*1cb40*/  BSYNC B0 ;  /* 0x0000000000007941 */ /* 0x000fea0003800000 */
.L_x_2616:
        /* <DEDUP_REMOVED lines=15> */
.L_x_2619:
[----:B------:R-:W-:Y:S05]  /*1cc40*/  BSYNC B0 ;  /* 0x0000000000007941 */ /* 0x000fea0003800000 */
.L_x_2618:
        /* <DEDUP_REMOVED lines=15> */
.L_x_2621:
[----:B------:R-:W-:Y:S05]  /*1cd40*/  BSYNC B0 ;  /* 0x0000000000007941 */ /* 0x000fea0003800000 */
.L_x_2620:
        /* <DEDUP_REMOVED lines=16> */
.L_x_2622:
        /* <DEDUP_REMOVED lines=11> */
.L_x_4363:


//--------------------- .text._ZN7cutlass13device_kernelIN5flash19enable_sm80_to_sm89INS1_16FlashAttnFwdSm80INS1_25CollectiveMainloopFwdSm80ILi8ELi1ELb1EN4cute5tupleIJNS5_1CILi128EEES8_S8_EEELi128ENS_6half_tEfNS_4arch4Sm80ELb1ELb0ELb0ELb0ELb1ELb0ELb1ELb0EEENS1_21CollectiveEpilogueFwdIS9_NS6_IJNS7_ILi1EEESF_SF_EEESA_SC_Li256ELb0ELb1ELb0ELb0EEENS1_30DynamicPersistentTileSchedulerILi256ELi256ELb0ELb1ELb0EEEEEEEEEvNT_6ParamsE --------------------------
	.section	.text._ZN7cutlass13device_kernelIN5flash19enable_sm80_to_sm89INS1_16FlashAttnFwdSm80INS1_25CollectiveMainloopFwdSm80ILi8ELi1ELb1EN4cute5tupleIJNS5_1CILi128EEES8_S8_EEELi128ENS_6half_tEfNS_4arch4Sm80ELb1ELb0ELb0ELb0ELb1ELb0ELb1ELb0EEENS1_21CollectiveEpilogueFwdIS9_NS6_IJNS7_ILi1EEESF_SF_EEESA_SC_Li256ELb0ELb1ELb0ELb0EEENS1_30DynamicPersistentTileSchedulerILi256ELi256ELb0ELb1ELb0EEEEEEEEEvNT_6ParamsE,"ax",@progbits
	.sectioninfo	@"SHI_REGISTERS=255"
	.align	128
.text._ZN7cutlass13device_kernelIN5flash19enable_sm80_to_sm89INS1_16FlashAttnFwdSm80INS1_25CollectiveMainloopFwdSm80ILi8ELi1ELb1EN4cute5tupleIJNS5_1CILi128EEES8_S8_EEELi128ENS_6half_tEfNS_4arch4Sm80ELb1ELb0ELb0ELb0ELb1ELb0ELb1ELb0EEENS1_21CollectiveEpilogueFwdIS9_NS6_IJNS7_ILi1EEESF_SF_EEESA_SC_Li256ELb0ELb1ELb0ELb0EEENS1_30DynamicPersistentTileSchedulerILi256ELi256ELb0ELb1ELb0EEEEEEEEEvNT_6ParamsE:
        .type           _ZN7cutlass13device_kernelIN5flash19enable_sm80_to_sm89INS1_16FlashAttnFwdSm80INS1_25CollectiveMainloopFwdSm80ILi8ELi1ELb1EN4cute5tupleIJNS5_1CILi128EEES8_S8_EEELi128ENS_6half_tEfNS_4arch4Sm80ELb1ELb0ELb0ELb0ELb1ELb0ELb1ELb0EEENS1_21CollectiveEpilogueFwdIS9_NS6_IJNS7_ILi1EEESF_SF_EEESA_SC_Li256ELb0ELb1ELb0ELb0EEENS1_30DynamicPersistentTileSchedulerILi256ELi256ELb0ELb1ELb0EEEEEEEEEvNT_6ParamsE,@function
        .size           _ZN7cutlass13device_kernelIN5flash19enable_sm80_to_sm89INS1_16FlashAttnFwdSm80INS1_25CollectiveMainloopFwdSm80ILi8ELi1ELb1EN4cute5tupleIJNS5_1CILi128EEES8_S8_EEELi128ENS_6half_tEfNS_4arch4Sm80ELb1ELb0ELb0ELb0ELb1ELb0ELb1ELb0EEENS1_21CollectiveEpilogueFwdIS9_NS6_IJNS7_ILi1EEESF_SF_EEESA_SC_Li256ELb0ELb1ELb0ELb0EEENS1_30DynamicPersistentTileSchedulerILi256ELi256ELb0ELb1ELb0EEEEEEEEEvNT_6ParamsE,(.L_x_4364 - _ZN7cutlass13device_kernelIN5flash19enable_sm80_to_sm89INS1_16FlashAttnFwdSm80INS1_25CollectiveMainloopFwdSm80ILi8ELi1ELb1EN4cute5tupleIJNS5_1CILi128EEES8_S8_EEELi128ENS_6half_tEfNS_4arch4Sm80ELb1ELb0ELb0ELb0ELb1ELb0ELb1ELb0EEENS1_21CollectiveEpilogueFwdIS9_NS6_IJNS7_ILi1EEESF_SF_EEESA_SC_Li256ELb0ELb1ELb0ELb0EEENS1_30DynamicPersistentTileSchedulerILi256ELi256ELb0ELb1ELb0EEEEEEEEEvNT_6ParamsE)
        .other          _ZN7cutlass13device_kernelIN5flash19enable_sm80_to_sm89INS1_16FlashAttnFwdSm80INS1_25CollectiveMainloopFwdSm80ILi8ELi1ELb1EN4cute5tupleIJNS5_1CILi128EEES8_S8_EEELi128ENS_6half_tEfNS_4arch4Sm80ELb1ELb0ELb0ELb0ELb1ELb0ELb1ELb0EEENS1_21CollectiveEpilogueFwdIS9_NS6_IJNS7_ILi1EEESF_SF_EEESA_SC_Li256ELb0ELb1ELb0ELb0EEENS1_30DynamicPersistentTileSchedulerILi256ELi256ELb0ELb1ELb0EEEEEEEEEvNT_6ParamsE,@"STO_CUDA_ENTRY STV_DEFAULT"
_ZN7cutlass13device_kernelIN5flash19enable_sm80_to_sm89INS1_16FlashAttnFwdSm80INS1_25CollectiveMainloopFwdSm80ILi8ELi1ELb1EN4cute5tupleIJNS5_1CILi128EEES8_S8_EEELi128ENS_6half_tEfNS_4arch4Sm80ELb1ELb0ELb0ELb0ELb1ELb0ELb1ELb0EEENS1_21CollectiveEpilogueFwdIS9_NS6_IJNS7_ILi1EEESF_SF_EEESA_SC_Li256ELb0ELb1ELb0ELb0EEENS1_30DynamicPersistentTileSchedulerILi256ELi256ELb0ELb1ELb0EEEEEEEEEvNT_6ParamsE:
        /* <DEDUP_REMOVED lines=137> */
.L_x_2684:
        /* <DEDUP_REMOVED lines=19> */
.L_x_2624:
[----:B------:R-:W-:-:S04]  /*09c0*/  MOV R0, c[0x0][0x554] ;  /* 0x0001550000007a02 */ /* 0x000fc80000000f00 */
[----:B------:R-:W-:Y:S02]  /*09d0*/  ISETP.NE.AND P0, PT, R0, 0x1, PT ;  /* 0x000000010000780c */ /* 0x000fe40003f05270 */
[----:B------:R-:W-:-:S11]  /*09e0*/  MOV R0, R2 ;  /* 0x0000000200007202 */ /* 0x000fd60000000f00 */
[----:B------:R-:W-:-:S05]  /*09f0*/  @P0 IMAD.HI.U32 R4, R2, c[0x0][0x558], RZ ;  /* 0x0001560002040a27 */ /* 0x000fca00078e00ff */
[----:B------:R-:W-:-:S05]  /*0a00*/  @P0 SHF.R.U32.HI R0, RZ, c[0x0][0x55c], R4 ;  /* 0x00015700ff000a19 */ /* 0x000fca0000011604 */
[----:B------:R-:W-:Y:S02]  /*0a10*/  IMAD R4, R0, c[0x0][0x554], RZ ;  /* 0x0001550000047a24 */ /* 0x000fe400078e02ff */
.L_x_2625:
[----:B------:R-:W-:Y:S05]  /*0a20*/  BSYNC B0 ;  /* 0x0000000000007941 */ /* 0x000fea0003800000 */
.L_x_2623:
        /* <DEDUP_REMOVED lines=16> */
[----:B------:R-:W-:Y:S01]  /*0b30*/  IMAD.MOV.U32 R4, RZ, RZ, 0x80 ;  /* 0x00000080ff047424 */ /* 0x000fe200078e00ff */
[----:B------:R-:W-:Y:S01]  /*0b40*/  IADD3 R0, R0, c[0x0][0x53c], RZ ;  /* 0x00014f0000007a10 */ /* 0x000fe20007ffe0ff */
[----:B------:R-:W-:Y:S01]  /*0b50*/  CS2R R114, SRZ ;  /* 0x0000000000727805 */ /* 0x000fe2000001ff00 */
[----:B------:R-:W-:Y:S01]  /*0b60*/  ISETP.NE.AND P4, PT, R35, 0x1, PT ;  /* 0x000000012300780c */ /* 0x000fe20003f85270 */
[----:B------:R-:W-:Y:S01]  /*0b70*/  CS2R R112, SRZ ;  /* 0x0000000000707805 */ /* 0x000fe2000001ff00 */
[----:B------:R-:W-:Y:S01]  /*0b80*/  IADD3 R4, R4, -c[0x0][0x168], RZ ;  /* 0x80005a0004047a10 */ /* 0x000fe20007ffe0ff */
[----:B------:R-:W-:Y:S01]  /*0b90*/  IMAD.SHL.U32 R38, R0, 0x80, RZ ;  /* 0x0000008000267824 */ /* 0x000fe200078e00ff */
[----:B------:R-:W-:Y:S01]  /*0ba0*/  CS2R R134, SRZ ;  /* 0x0000000000867805 */ /* 0x000fe2000001ff00 */
[----:B------:R-:W-:Y:S01]  /*0bb0*/  MOV R132, RZ ;  /* 0x000000ff00847202 */ /* 0x000fe20000000f00 */
[----:B------:R-:W-:Y:S01]  /*0bc0*/  IMAD.MOV.U32 R110, RZ, RZ, RZ ;  /* 0x000000ffff6e7224 */ /* 0x000fe200078e00ff */
[----:B------:R-:W-:Y:S01]  /*0bd0*/  CS2R R6, SRZ ;  /* 0x0000000000067805 */ /* 0x000fe2000001ff00 */
[----:B------:R-:W-:Y:S01]  /*0be0*/  IADD3 R0, R38, 0x7f, RZ ;  /* 0x0000007f26007810 */ /* 0x000fe20007ffe0ff */
[----:B------:R1:W-:Y:S01]  /*0bf0*/  STL [R1+0x38], R38 ;  /* 0x0000382601007387 */ /* 0x0003e20000100800 */
[----:B------:R-:W-:Y:S01]  /*0c00*/  IMAD.MOV.U32 R108, RZ, RZ, RZ ;  /* 0x000000ffff6c7224 */ /* 0x000fe200078e00ff */
[----:B------:R-:W-:Y:S01]  /*0c10*/  MOV R130, RZ ;  /* 0x000000ff00827202 */ /* 0x000fe20000000f00 */
[----:B------:R-:W-:Y:S01]  /*0c20*/  CS2R R128, SRZ ;  /* 0x0000000000807805 */ /* 0x000fe2000001ff00 */
[----:B------:R-:W-:Y:S01]  /*0c30*/  IMAD.MOV.U32 R9, RZ, RZ, RZ ;  /* 0x000000ffff097224 */ /* 0x000fe200078e00ff */
[----:B------:R-:W-:Y:S01]  /*0c40*/  CS2R R10, SRZ ;  /* 0x00000000000a7805 */ /* 0x000fe2000001ff00 */
[----:B------:R-:W-:Y:S01]  /*0c50*/  IMAD.MOV.U32 R106, RZ, RZ, RZ ;  /* 0x000000ffff6a7224 */ /* 0x000fe200078e00ff */
[----:B------:R-:W-:Y:S01]  /*0c60*/  MOV R104, RZ ;  /* 0x000000ff00687202 */ /* 0x000fe20000000f00 */
[----:B------:R-:W-:Y:S01]  /*0c70*/  IMAD.MOV.U32 R102, RZ, RZ, RZ ;  /* 0x000000ffff667224 */ /* 0x000fe200078e00ff */
[----:B------:R-:W-:Y:S01]  /*0c80*/  CS2R R12, SRZ ;  /* 0x00000000000c7805 */ /* 0x000fe2000001ff00 */
[----:B------:R-:W-:Y:S01]  /*0c90*/  IMAD.MOV.U32 R100, RZ, RZ, RZ ;  /* 0x000000ffff647224 */ /* 0x000fe200078e00ff */
[----:B--2---:R-:W-:Y:S01]  /*0ca0*/  MOV R2, c[0x0][0x2ac] ;  /* 0x0000ab0000027a02 */ /* 0x004fe20000000f00 */
[----:B------:R-:W-:Y:S01]  /*0cb0*/  @P4 IMAD.HI.U32 R3, R0, c[0x0][0x2c8], RZ ;  /* 0x0000b20000034a27 */ /* 0x000fe200078e00ff */
[----:B------:R-:W-:Y:S01]  /*0cc0*/  MOV R98, RZ ;  /* 0x000000ff00627202 */ /* 0x000fe20000000f00 */
[----:B------:R-:W-:Y:S01]  /*0cd0*/  CS2R R14, SRZ ;  /* 0x00000000000e7805 */ /* 0x000fe2000001ff00 */
[----:B------:R-:W-:Y:S01]  /*0ce0*/  CS2R R16, SRZ ;  /* 0x0000000000107805 */ /* 0x000fe2000001ff00 */
[C---:B------:R-:W-:Y:S01]  /*0cf0*/  IMAD R37, R2.reuse, c[0x0][0x1d0], RZ ;  /* 0x0000740002257a24 */ /* 0x040fe200078e02ff */
[----:B------:R-:W-:Y:S01]  /*0d00*/  @P4 SHF.R.U32.HI R0, RZ, c[0x0][0x2cc], R3 ;  /* 0x0000b300ff004a19 */ /* 0x000fe20000011603 */
[----:B------:R-:W-:Y:S01]  /*0d10*/  IMAD R2, R2, c[0x0][0x1d0], R4 ;  /* 0x0000740002027a24 */ /* 0x000fe200078e0204 */
[----:B------:R-:W-:Y:S01]  /*0d20*/  MOV R92, RZ ;  /* 0x000000ff005c7202 */ /* 0x000fe20000000f00 */
[----:B------:R-:W-:Y:S01]  /*0d30*/  IMAD.MOV.U32 R96, RZ, RZ, RZ ;  /* 0x000000ffff607224 */ /* 0x000fe200078e00ff */
[----:B------:R-:W-:Y:S01]  /*0d40*/  IADD3 R3, R37, 0x7f, RZ ;  /* 0x0000007f25037810 */ /* 0x000fe20007ffe0ff */
[----:B------:R-:W-:Y:S01]  /*0d50*/  IMAD.IADD R0, R2, 0x1, R0 ;  /* 0x0000000102007824 */ /* 0x000fe200078e0200 */
[----:B------:R-:W-:Y:S01]  /*0d60*/  CS2R R18, SRZ ;  /* 0x0000000000127805 */ /* 0x000fe2000001ff00 */
[----:B------:R-:W-:Y:S01]  /*0d70*/  IMAD.MOV.U32 R94, RZ, RZ, RZ ;  /* 0x000000ffff5e7224 */ /* 0x000fe200078e00ff */
[----:B------:R-:W-:Y:S01]  /*0d80*/  SHF.R.S32.HI R2, RZ, 0x1f, R3 ;  /* 0x0000001fff027819 */ /* 0x000fe20000011403 */
        /* <DEDUP_REMOVED lines=10> */
[----:B------:R-:W-:Y:S01]  /*0e30*/  IMAD.MOV.U32 R84, RZ, RZ, RZ ;  /* 0x000000ffff547224 */ /* 0x000fe200078e00ff */
        /* <DEDUP_REMOVED lines=35> */
[----:B------:R-:W-:Y:S02]  /*1070*/  IMAD.MOV.U32 R3, RZ, RZ, c[0x0][0x2b8] ;  /* 0x0000ae00ff037624 */ /* 0x000fe400078e00ff */
[----:B-----5:R-:W-:-:S03]  /*1080*/  IMAD.WIDE.U32 R172, R0, c[0x0][0x2b0], RZ ;  /* 0x0000ac0000ac7a25 */ /* 0x020fc600078e00ff */
[----:B------:R-:W-:Y:S01]  /*1090*/  ISETP.NE.AND P3, PT, R3, 0x1, PT ;  /* 0x000000010300780c */ /* 0x000fe20003f65270 */
[----:B------:R-:W-:Y:S01]  /*10a0*/  IMAD.MOV.U32 R221, RZ, RZ, RZ ;  /* 0x000000ffffdd7224 */ /* 0x000fe200078e00ff */
        /* <DEDUP_REMOVED lines=9> */
[----:B------:R-:W-:Y:S02]  /*1140*/  SHF.R.S32.HI R52, RZ, 0x1f, R237 ;  /* 0x0000001fff347819 */ /* 0x000fe400000114ed */
[----:B------:R-:W-:-:S02]  /*1150*/  ISETP.GE.AND P2, PT, R226, c[0x0][0x198], PT ;  /* 0x00006600e2007a0c */ /* 0x000fc40003f46270 */
[----:B------:R-:W-:Y:S01]  /*1160*/  ISETP.GE.AND P6, PT, R237, c[0x0][0x198], PT ;  /* 0x00006600ed007a0c */ /* 0x000fe20003fc6270 */
[----:B------:R-:W-:Y:S01]  /*1170*/  IMAD.WIDE.U32 R168, R54, c[0x0][0x1e8], RZ ;  /* 0x00007a0036a87a25 */ /* 0x000fe200078e00ff */
[----:B------:R-:W-:Y:S01]  /*1180*/  IADD3 R204, R205, 0x20, RZ ;  /* 0x00000020cdcc7810 */ /* 0x000fe20007ffe0ff */
[----:B------:R-:W-:Y:S02]  /*1190*/  STL.64 [R1+0x20], R172 ;  /* 0x000020ac01007387 */ /* 0x000fe40000100a00 */
[----:B--2---:R-:W-:-:S05]  /*11a0*/  IMAD R2, R223, 0x80, R171 ;  /* 0x00000080df027824 */ /* 0x004fca00078e02ab */
[----:B------:R-:W-:-:S04]  /*11b0*/  IADD3 R2, R2, -0x80, RZ ;  /* 0xffffff8002027810 */ /* 0x000fc80007ffe0ff */
[C---:B------:R-:W-:Y:S01]  /*11c0*/  ISETP.GE.AND P1, PT, R2.reuse, R37, PT ;  /* 0x000000250200720c */ /* 0x040fe20003f26270 */
[----:B------:R-:W-:Y:S02]  /*11d0*/  IMAD.IADD R222, R2, 0x1, R174 ;  /* 0x0000000102de7824 */ /* 0x000fe400078e02ae */
[----:B------:R-:W-:Y:S01]  /*11e0*/  IMAD R2, R3, c[0x0][0x2b0], RZ ;  /* 0x0000ac0003027a24 */ /* 0x000fe200078e02ff */
[----:B------:R-:W-:Y:S01]  /*11f0*/  ISETP.GT.OR P1, PT, R171, 0x7f, P1 ;  /* 0x0000007fab00780c */ /* 0x000fe20000f24670 */
[----:B------:R-:W-:-:S04]  /*1200*/  @P3 IMAD.HI.U32 R3, R222, c[0x0][0x2bc], RZ ;  /* 0x0000af00de033a27 */ /* 0x000fc800078e00ff */
[----:B------:R-:W-:Y:S01]  /*1210*/  IMAD.MOV.U32 R12, RZ, RZ, R222 ;  /* 0x000000ffff0c7224 */ /* 0x000fe200078e00de */
[----:B------:R-:W-:Y:S01]  /*1220*/  @P3 SHF.R.U32.HI R12, RZ, c[0x0][0x2c0], R3 ;  /* 0x0000b000ff0c3a19 */ /* 0x000fe20000011603 */
[----:B------:R-:W-:-:S04]  /*1230*/  IMAD R2, R0, c[0x0][0x2b4], R2 ;  /* 0x0000ad0000027a24 */ /* 0x000fc800078e0202 */
[----:B------:R-:W-:Y:S02]  /*1240*/  IMAD.IADD R170, R173, 0x1, R2 ;  /* 0x00000001adaa7824 */ /* 0x000fe400078e0202 */
[----:B------:R-:W-:Y:S01]  /*1250*/  @!P1 IADD3 R0, P0, R12, R172, RZ ;  /* 0x000000ac0c009210 */ /* 0x000fe20007f1e0ff */
[----:B------:R-:W-:Y:S01]  /*1260*/  IMAD.IADD R4, R171, 0x1, R38 ;  /* 0x00000001ab047824 */ /* 0x000fe200078e0226 */
[----:B---3--:R-:W-:Y:S01]  /*1270*/  SHF.R.S32.HI R36, RZ, 0x1f, R39 ;  /* 0x0000001fff247819 */ /* 0x008fe20000011427 */
[----:B------:R-:W-:Y:S01]  /*1280*/  IMAD.WIDE.U32 R46, R54, c[0x0][0x210], RZ ;  /* 0x00008400362e7a25 */ /* 0x000fe200078e00ff */
[----:B------:R-:W-:Y:S01]  /*1290*/  @!P1 LEA.HI.X.SX32 R3, R12, R170, 0x1, P0 ;  /* 0x000000aa0c039211 */ /* 0x000fe200000f0eff */
[----:B------:R-:W-:Y:S01]  /*12a0*/  STL [R1+0x30], R170 ;  /* 0x000030aa01007387 */ /* 0x000fe20000100800 */
[----:B------:R-:W-:-:S04]  /*12b0*/  @!P1 LEA R2, P0, R0, c[0x0][0x2a0], 0x2 ;  /* 0x0000a80000029a11 */ /* 0x000fc800078010ff */
[----:B------:R-:W-:-:S05]  /*12c0*/  @!P1 LEA.HI.X R3, R0, c[0x0][0x2a4], R3, 0x2, P0 ;  /* 0x0000a90000039a11 */ /* 0x000fca00000f1403 */
[----:B------:R2:W3:Y:S01]  /*12d0*/  @!P1 LDG.E R221, [R2.64] ;  /* 0x0000000602dd9981 */ /* 0x0004e2000c1e1900 */
[----:B------:R-:W-:Y:S01]  /*12e0*/  @P4 IMAD.HI.U32 R7, R4, c[0x0][0x2c8], RZ ;  /* 0x0000b20004074a27 */ /* 0x000fe200078e00ff */
[----:B------:R-:W-:Y:S01]  /*12f0*/  LEA.HI R36, R36, R39, RZ, 0x3 ;  /* 0x0000002724247211 */ /* 0x000fe200078f18ff */
[----:B------:R-:W-:Y:S01]  /*1300*/  BSSY B0, `(.L_x_2627) ;  /* 0x00001ef000007945 */ /* 0x000fe20003800000 */
[----:B------:R-:W-:Y:S01]  /*1310*/  STL.64 [R1+0x18], R168 ;  /* 0x000018a801007387 */ /* 0x000fe20000100a00 */
[----:B------:R-:W-:Y:S01]  /*1320*/  IMAD.MOV.U32 R0, RZ, RZ, R4 ;  /* 0x000000ffff007224 */ /* 0x000fe200078e0004 */
[----:B------:R-:W-:Y:S01]  /*1330*/  @P4 SHF.R.U32.HI R0, RZ, c[0x0][0x2cc], R7 ;  /* 0x0000b300ff004a19 */ /* 0x000fe20000011607 */
[----:B------:R-:W-:Y:S01]  /*1340*/  IMAD.SHL.U32 R165, R226, 0x2, RZ ;  /* 0x00000002e2a57824 */ /* 0x000fe200078e00ff */
[----:B------:R-:W-:Y:S01]  /*1350*/  SHF.R.S32.HI R36, RZ, 0x3, R36 ;  /* 0x00000003ff247819 */ /* 0x000fe20000011424 */
[----:B------:R-:W-:Y:S01]  /*1360*/  IMAD.SHL.U32 R166, R237, 0x2, RZ ;  /* 0x00000002eda67824 */ /* 0x000fe200078e00ff */
[----:B------:R-:W-:-:S03]  /*1370*/  SHF.R.S32.HI R7, RZ, 0x1f, R0 ;  /* 0x0000001fff077819 */ /* 0x000fc60000011400 */
[----:B------:R-:W-:-:S05]  /*1380*/  IMAD.IADD R11, R36, 0x1, R38 ;  /* 0x00000001240b7824 */ /* 0x000fca00078e0226 */
[C---:B------:R-:W-:Y:S02]  /*1390*/  ISETP.GE.AND P1, PT, R11.reuse, R16, PT ;  /* 0x000000100b00720c */ /* 0x040fe40003f26270 */
[----:B------:R-:W-:Y:S01]  /*13a0*/  IADD3 R14, R11, 0x40, RZ ;  /* 0x000000400b0e7810 */ /* 0x000fe20007ffe0ff */
[----:B--2---:R-:W-:-:S04]  /*13b0*/  IMAD.WIDE.U32 R2, R54, c[0x0][0x1b8], RZ ;  /* 0x00006e0036027a25 */ /* 0x004fc800078e00ff */
[----:B------:R-:W-:Y:S02]  /*13c0*/  IMAD.IADD R3, R3, 0x1, R5 ;  /* 0x0000000103037824 */ /* 0x000fe400078e0205 */
[----:B------:R-:W-:Y:S02]  /*13d0*/  IMAD R5, R6, c[0x0][0x1c0], RZ ;  /* 0x0000700006057a24 */ /* 0x000fe400078e02ff */
[----:B------:R-:W-:-:S04]  /*13e0*/  IMAD.WIDE.U32 R2, R8, c[0x0][0x1c0], R2 ;  /* 0x0000700008027a25 */ /* 0x000fc800078e0002 */
[----:B------:R-:W-:Y:S02]  /*13f0*/  IMAD R6, R8, c[0x0][0x1c4], R5 ;  /* 0x0000710008067a24 */ /* 0x000fe400078e0205 */
[----:B------:R-:W-:Y:S02]  /*1400*/  IMAD.MOV R5, RZ, RZ, -R0 ;  /* 0x000000ffff057224 */ /* 0x000fe400078e0a00 */
[----:B------:R-:W-:Y:S02]  /*1410*/  IMAD.IADD R3, R3, 0x1, R6 ;  /* 0x0000000103037824 */ /* 0x000fe400078e0206 */
[----:B------:R-:W-:Y:S02]  /*1420*/  IMAD R4, R5, c[0x0][0x2c4], R4 ;  /* 0x0000b10005047a24 */ /* 0x000fe400078e0204 */
[----:B------:R-:W-:Y:S01]  /*1430*/  IMAD R5, R7, c[0x0][0x1b0], RZ ;  /* 0x00006c0007057a24 */ /* 0x000fe200078e02ff */
[C---:B------:R-:W-:Y:S01]  /*1440*/  IADD3 R7, R11.reuse, 0x20, RZ ;  /* 0x000000200b077810 */ /* 0x040fe20007ffe0ff */
[----:B------:R-:W-:Y:S01]  /*1450*/  IMAD.WIDE.U32 R2, R0, c[0x0][0x1b0], R2 ;  /* 0x00006c0000027a25 */ /* 0x000fe200078e0002 */
[----:B------:R-:W-:-:S03]  /*1460*/  IADD3 R11, R11, 0x60, RZ ;  /* 0x000000600b0b7810 */ /* 0x000fc60007ffe0ff */
[----:B------:R-:W-:Y:S01]  /*1470*/  IMAD R6, R0, c[0x0][0x1b4], R5 ;  /* 0x00006d0000067a24 */ /* 0x000fe200078e0205 */
[----:B------:R-:W-:-:S03]  /*1480*/  SHF.R.S32.HI R5, RZ, 0x1f, R4 ;  /* 0x0000001fff057819 */ /* 0x000fc60000011404 */
[----:B------:R-:W-:Y:S02]  /*1490*/  IMAD.IADD R3, R3, 0x1, R6 ;  /* 0x0000000103037824 */ /* 0x000fe400078e0206 */
[----:B------:R-:W-:Y:S02]  /*14a0*/  IMAD R0, R5, c[0x0][0x1a8], RZ ;  /* 0x00006a0005007a24 */ /* 0x000fe400078e02ff */
[----:B------:R-:W-:-:S04]  /*14b0*/  IMAD.WIDE.U32 R2, R4, c[0x0][0x1a8], R2 ;  /* 0x00006a0004027a25 */ /* 0x000fc800078e0002 */
[----:B------:R-:W-:Y:S01]  /*14c0*/  IMAD R0, R4, c[0x0][0x1ac], R0 ;  /* 0x00006b0004007a24 */ /* 0x000fe200078e0200 */
[----:B-1----:R-:W-:Y:S01]  /*14d0*/  LEA R8, P0, R2, c[0x0][0x160], 0x1 ;  /* 0x0000580002087a11 */ /* 0x002fe200078008ff */
[----:B------:R-:W-:Y:S02]  /*14e0*/  IMAD.MOV R6, RZ, RZ, -R12 ;  /* 0x000000ffff067224 */ /* 0x000fe400078e0a0c */
[----:B------:R-:W-:Y:S02]  /*14f0*/  IMAD.IADD R9, R3, 0x1, R0 ;  /* 0x0000000103097824 */ /* 0x000fe400078e0200 */
[----:B------:R-:W1:Y:S01]  /*1500*/  SHFL.IDX PT, R0, R8, RZ, 0x181f ;  /* 0x00181fff08007589 */ /* 0x000e6200000e0000 */
[----:B------:R-:W-:Y:S02]  /*1510*/  IMAD R222, R6, c[0x0][0x2b8], R222 ;  /* 0x0000ae0006de7a24 */ /* 0x000fe400078e02de */
[----:B------:R-:W-:Y:S01]  /*1520*/  LEA.HI.X R9, R2, c[0x0][0x164], R9, 0x1, P0 ;  /* 0x0000590002097a11 */ /* 0x000fe200000f0c09 */
[----:B------:R-:W-:Y:S02]  /*1530*/  SHFL.IDX PT, R10, R8, 0x1, 0x181f ;  /* 0x00381f00080a7f89 */ /* 0x000fe400000e0000 */
[----:B------:R-:W-:-:S02]  /*1540*/  SHF.R.S32.HI R15, RZ, 0x1f, R222 ;  /* 0x0000001fff0f7819 */ /* 0x000fc400000114de */
[----:B------:R-:W2:Y:S04]  /*1550*/  SHFL.IDX PT, R3, R9, RZ, 0x181f ;  /* 0x00181fff09037589 */ /* 0x000ea800000e0000 */
[----:B------:R-:W4:Y:S04]  /*1560*/  SHFL.IDX PT, R12, R9, 0x1, 0x181f ;  /* 0x00381f00090c7f89 */ /* 0x000f2800000e0000 */
[----:B------:R-:W-:Y:S04]  /*1570*/  SHFL.IDX PT, R13, R9, 0x2, 0x181f ;  /* 0x00581f00090d7f89 */ /* 0x000fe800000e0000 */
[----:B------:R-:W-:Y:S01]  /*1580*/  SHFL.IDX PT, R9, R9, 0x3, 0x181f ;  /* 0x00781f0009097f89 */ /* 0x000fe200000e0000 */
[----:B-1----:R-:W-:-:S02]  /*1590*/  @!P1 LEA R4, P5, R226, R0, 0x1 ;  /* 0x00000000e2049211 */ /* 0x002fc400078a08ff */
[----:B------:R-:W-:Y:S02]  /*15a0*/  @!P1 LEA R2, P0, R237, R0, 0x1 ;  /* 0x00000000ed029211 */ /* 0x000fe400078008ff */
[----:B------:R-:W1:Y:S01]  /*15b0*/  SHFL.IDX PT, R0, R8, 0x2, 0x181f ;  /* 0x00581f0008007f89 */ /* 0x000e6200000e0000 */
[----:B--2---:R-:W-:-:S03]  /*15c0*/  @!P1 LEA.HI.X R5, R226, R3, R53, 0x1, P5 ;  /* 0x00000003e2059211 */ /* 0x004fc600028f0c35 */
[----:B------:R-:W2:Y:S01]  /*15d0*/  SHFL.IDX PT, R8, R8, 0x3, 0x181f ;  /* 0x00781f0008087f89 */ /* 0x000ea200000e0000 */
[----:B------:R-:W-:Y:S02]  /*15e0*/  @!P1 LEA.HI.X R3, R237, R3, R52, 0x1, P0 ;  /* 0x00000003ed039211 */ /* 0x000fe400000f0c34 */
[-C--:B------:R-:W-:Y:S01]  /*15f0*/  ISETP.GE.AND P0, PT, R7, R16.reuse, PT ;  /* 0x000000100700720c */ /* 0x080fe20003f06270 */
[----:B------:R1:W-:Y:S01]  /*1600*/  @!P1 LDGSTS.E.BYPASS.LTC128B.128 [R219+0x100], [R4.64], !P2 ;  /* 0x0010000004db9fae */ /* 0x0003e2000d101d46 */
[----:B------:R-:W-:-:S03]  /*1610*/  ISETP.GE.AND P5, PT, R14, R16, PT ;  /* 0x000000100e00720c */ /* 0x000fc60003fa6270 */
[----:B------:R2:W-:Y:S08]  /*1620*/  @!P1 LDGSTS.E.BYPASS.LTC128B.128 [R219+0x4100], [R2.64], !P6 ;  /* 0x0410000002db9fae */ /* 0x0005f0000f101d46 */
[----:B------:R-:W-:-:S04]  /*1630*/  @!P0 LEA R6, P1, R226, R10, 0x1 ;  /* 0x0000000ae2068211 */ /* 0x000fc800078208ff */
[----:B----4-:R-:W-:-:S05]  /*1640*/  @!P0 LEA.HI.X R7, R226, R12, R53, 0x1, P1 ;  /* 0x0000000ce2078211 */ /* 0x010fca00008f0c35 */
[----:B------:R4:W-:Y:S01]  /*1650*/  @!P0 LDGSTS.E.BYPASS.LTC128B.128 [R219+0x1100], [R6.64], !P2 ;  /* 0x0110000006db8fae */ /* 0x0009e2000d101d46 */
[----:B-1----:R-:W-:Y:S02]  /*1660*/  IMAD R4, R15, c[0x0][0x1e0], RZ ;  /* 0x000078000f047a24 */ /* 0x002fe400078e02ff */
[----:B--2---:R-:W-:-:S04]  /*1670*/  IMAD.WIDE.U32 R2, R222, c[0x0][0x1e0], RZ ;  /* 0x00007800de027a25 */ /* 0x004fc800078e00ff */
        /* <DEDUP_REMOVED lines=8> */
[----:B------:R-:W-:Y:S02]  /*1700*/  IMAD.IADD R167, R169, 0x1, R6 ;  /* 0x00000001a9a77824 */ /* 0x000fe400078e0206 */
[----:B------:R-:W-:-:S03]  /*1710*/  IMAD.IADD R164, R37, 0x1, -R10 ;  /* 0x0000000125a47824 */ /* 0x000fc600078e0a0a */
        /* <DEDUP_REMOVED lines=9> */
[----:B------:R-:W-:Y:S02]  /*17b0*/  @!P5 LEA R2, P1, R237, R0, 0x1 ;  /* 0x00000000ed02d211 */ /* 0x000fe400078208ff */
[----:B------:R-:W-:Y:S01]  /*17c0*/  IADD3.X R7, R167, R3, R7, P0, !PT ;  /* 0x00000003a7077210 */ /* 0x000fe200007fe407 */
[----:B------:R1:W-:Y:S01]  /*17d0*/  @!P5 LDGSTS.E.BYPASS.LTC128B.128 [R219+0x2100], [R4.64], !P2 ;  /* 0x0210000004dbdfae */ /* 0x0003e2000d101d46 */
[----:B------:R-:W-:Y:S02]  /*17e0*/  LEA R0, P0, R6, c[0x0][0x1c8], 0x1 ;  /* 0x0000720006007a11 */ /* 0x000fe400078008ff */
        /* <DEDUP_REMOVED lines=70> */
[----:B------:R-:W-:Y:S02]  /*1c50*/  IMAD.IADD R3, R3, 0x1, R0 ;  /* 0x0000000103037824 */ /* 0x000fe400078e0200 */
[----:B------:R-:W-:Y:S02]  /*1c60*/  IMAD R0, R45, c[0x0][0x210], RZ ;  /* 0x000084002d007a24 */ /* 0x000fe400078e02ff */
[----:B------:R-:W-:-:S04]  /*1c70*/  IMAD.WIDE.U32 R2, R221, c[0x0][0x218], R2 ;  /* 0x00008600dd027a25 */ /* 0x000fc800078e0002 */
[----:B------:R-:W-:Y:S01]  /*1c80*/  IMAD R0, R54, c[0x0][0x214], R0 ;  /* 0x0000850036007a24 */ /* 0x000fe200078e0200 */
        /* <DEDUP_REMOVED lines=12> */
[----:B------:R-:W2:Y:S04]  /*1d50*/  LDSM.16.M88.4 R8, [R205] ;  /* 0x00000000cd08783b */ /* 0x000ea80000000200 */
[----:B-1----:R-:W1:Y:S04]  /*1d60*/  LDSM.16.M88.4 R4, [R205+0x800] ;  /* 0x00080000cd04783b */ /* 0x002e680000000200 */
[----:B------:R-:W3:Y:S04]  /*1d70*/  LDSM.16.M88.4 R36, [R205+0x1000] ;  /* 0x00100000cd24783b */ /* 0x000ee80000000200 */
[----:B------:R-:W4:Y:S04]  /*1d80*/  LDSM.16.M88.4 R32, [R204] ;  /* 0x00000000cc20783b */ /* 0x000f280000000200 */
[----:B------:R-:W3:Y:S04]  /*1d90*/  LDSM.16.M88.4 R28, [R204+0x800] ;  /* 0x00080000cc1c783b */ /* 0x000ee80000000200 */
[----:B------:R-:W3:Y:S04]  /*1da0*/  LDSM.16.M88.4 R40, [R205+0x1800] ;  /* 0x00180000cd28783b */ /* 0x000ee80000000200 */
[----:B------:R-:W3:Y:S04]  /*1db0*/  LDSM.16.M88.4 R48, [R204+0x1000] ;  /* 0x00100000cc30783b */ /* 0x000ee80000000200 */
[----:B------:R-:W-:Y:S04]  /*1dc0*/  LDSM.16.M88.4 R56, [R204+0x3000] ;  /* 0x00300000cc38783b */ /* 0x000fe80000000200 */
[----:B------:R-:W-:Y:S01]  /*1dd0*/  LDSM.16.M88.4 R68, [R204+0x3800] ;  /* 0x00380000cc44783b */ /* 0x000fe20000000200 */
[C---:B--2---:R-:W-:Y:S08]  /*1de0*/  HMMA.16816.F32 R24, R136.reuse, R8, RZ ;  /* 0x000000088818723c */ /* 0x044ff000000018ff */
[C---:B-1----:R-:W-:Y:S08]  /*1df0*/  HMMA.16816.F32 R16, R136.reuse, R4, RZ ;  /* 0x000000048810723c */ /* 0x042ff000000018ff */
[C---:B------:R-:W-:Y:S08]  /*1e00*/  HMMA.16816.F32 R4, R136.reuse, R6, RZ ;  /* 0x000000068804723c */ /* 0x040ff000000018ff */
[C---:B------:R-:W-:Y:S08]  /*1e10*/  HMMA.16816.F32 R20, R136.reuse, R10, RZ ;  /* 0x0000000a8814723c */ /* 0x040ff000000018ff */
[----:B---3--:R-:W-:Y:S08]  /*1e20*/  HMMA.16816.F32 R8, R136, R36, RZ ;  /* 0x000000248808723c */ /* 0x008ff000000018ff */
[C---:B----4-:R-:W-:Y:S01]  /*1e30*/  HMMA.16816.F32 R100, R140.reuse, R32, R24 ;  /* 0x000000208c64723c */ /* 0x050fe20000001818 */
[----:B------:R-:W-:Y:S07]  /*1e40*/  LDSM.16.M88.4 R24, [R204+0x1800] ;  /* 0x00180000cc18783b */ /* 0x000fee0000000200 */
[C---:B------:R-:W-:Y:S07]  /*1e50*/  HMMA.16816.F32 R104, R140.reuse, R30, R4 ;  /* 0x0000001e8c68723c */ /* 0x040fee0000001804 */
[----:B------:R-:W-:Y:S01]  /*1e60*/  IMAD R4, R44, c[0x0][0x218], RZ ;  /* 0x000086002c047a24 */ /* 0x000fe200078e02ff */
[----:B------:R-:W-:Y:S01]  /*1e70*/  HMMA.16816.F32 R96, R140, R28, R16 ;  /* 0x0000001c8c60723c */ /* 0x000fe20000001810 */
[----:B------:R-:W-:Y:S01]  /*1e80*/  IMAD.IADD R5, R47, 0x1, R0 ;  /* 0x000000012f057824 */ /* 0x000fe200078e0200 */
[----:B------:R-:W-:Y:S01]  /*1e90*/  LDSM.16.M88.4 R28, [R205+0x2000] ;  /* 0x00200000cd1c783b */ /* 0x000fe20000000200 */
[----:B------:R-:W-:-:S03]  /*1ea0*/  IMAD R0, R221, c[0x0][0x21c], R4 ;  /* 0x00008700dd007a24 */ /* 0x000fc600078e0204 */
[----:B------:R1:W-:Y:S02]  /*1eb0*/  STL [R1+0x34], R5 ;  /* 0x0000340501007387 */ /* 0x0003e40000100800 */
[----:B------:R-:W-:Y:S01]  /*1ec0*/  HMMA.16816.F32 R16, R136, R38, RZ ;  /* 0x000000268810723c */ /* 0x000fe200000018ff */
[----:B------:R-:W-:Y:S01]  /*1ed0*/  IADD3.X R3, R5, R3, R0, P0, !PT ;  /* 0x0000000305037210 */ /* 0x000fe200007fe400 */
[----:B------:R-:W-:Y:S01]  /*1ee0*/  LDSM.16.M88.4 R44, [R204+0x2000] ;  /* 0x00200000cc2c783b */ /* 0x000fe20000000200 */
[----:B------:R-:W-:-:S03]  /*1ef0*/  LEA R0, P0, R2, c[0x0][0x1f8], 0x1 ;  /* 0x00007e0002007a11 */ /* 0x000fc600078008ff */
[----:B------:R-:W-:Y:S01]  /*1f00*/  LDSM.16.M88.4 R36, [R205+0x3000] ;  /* 0x00300000cd24783b */ /* 0x000fe20000000200 */
[----:B------:R-:W-:Y:S01]  /*1f10*/  LEA.HI.X R4, R2, c[0x0][0x1fc], R3, 0x1, P0 ;  /* 0x00007f0002047a11 */ /* 0x000fe200000f0c03 */
[----:B------:R-:W-:Y:S02]  /*1f20*/  HMMA.16816.F32 R112, R140, R34, R20 ;  /* 0x000000228c70723c */ /* 0x000fe40000001814 */
[----:B------:R-:W2:Y:S04]  /*1f30*/  SHFL.IDX PT, R2, R0, RZ, 0x181f ;  /* 0x00181fff00027589 */ /* 0x000ea800000e0000 */
[----:B------:R-:W3:Y:S02]  /*1f40*/  SHFL.IDX PT, R3, R0, 0x1, 0x181f ;  /* 0x00381f0000037f89 */ /* 0x000ee400000e0000 */
[----:B------:R-:W-:Y:S02]  /*1f50*/  HMMA.16816.F32 R20, R136, R42, RZ ;  /* 0x0000002a8814723c */ /* 0x000fe400000018ff */
[----:B------:R-:W4:Y:S04]  /*1f60*/  SHFL.IDX PT, R6, R4, RZ, 0x181f ;  /* 0x00181fff04067589 */ /* 0x000f2800000e0000 */
[----:B------:R-:W3:Y:S01]  /*1f70*/  SHFL.IDX PT, R7, R4, 0x1, 0x181f ;  /* 0x00381f0004077f89 */ /* 0x000ee200000e0000 */
[----:B-1----:R-:W-:Y:S01]  /*1f80*/  SHF.L.U64.HI R5, R237, 0x1, R52 ;  /* 0x00000001ed057819 */ /* 0x002fe20000010234 */
[----:B------:R-:W-:Y:S02]  /*1f90*/  HMMA.16816.F32 R92, R140, R48, R8 ;  /* 0x000000308c5c723c */ /* 0x000fe40000001808 */
[----:B------:R-:W1:Y:S04]  /*1fa0*/  SHFL.IDX PT, R12, R0, 0x2, 0x181f ;  /* 0x00581f00000c7f89 */ /* 0x000e6800000e0000 */
[----:B------:R-:W-:Y:S02]  /*1fb0*/  SHFL.IDX PT, R0, R0, 0x3, 0x181f ;  /* 0x00781f0000007f89 */ /* 0x000fe400000e0000 */
[----:B------:R-:W-:Y:S01]  /*1fc0*/  HMMA.16816.F32 R8, R136, R40, RZ ;  /* 0x000000288808723c */ /* 0x000fe200000018ff */
[CC--:B--2---:R-:W-:Y:S01]  /*1fd0*/  IADD3 R14, P0, R2.reuse, R165.reuse, RZ ;  /* 0x000000a5020e7210 */ /* 0x0c4fe20007f1e0ff */
[----:B------:R-:W2:Y:S06]  /*1fe0*/  LDSM.16.M88.4 R40, [R205+0x2800] ;  /* 0x00280000cd28783b */ /* 0x000eac0000000200 */
[C---:B------:R-:W-:Y:S01]  /*1ff0*/  HMMA.16816.F32 R76, R140.reuse, R50, R16 ;  /* 0x000000328c4c723c */ /* 0x040fe20000001810 */
[----:B------:R-:W1:Y:S04]  /*2000*/  SHFL.IDX PT, R17, R4, 0x2, 0x181f ;  /* 0x00581f0004117f89 */ /* 0x000e6800000e0000 */
[----:B------:R-:W-:Y:S03]  /*2010*/  LDSM.16.M88.4 R48, [R204+0x2800] ;  /* 0x00280000cc30783b */ /* 0x000fe60000000200 */
[C---:B------:R-:W-:Y:S01]  /*2020*/  HMMA.16816.F32 R108, R140.reuse, R26, R20 ;  /* 0x0000001a8c6c723c */ /* 0x040fe20000001814 */
[----:B------:R1:W2:Y:S07]  /*2030*/  SHFL.IDX PT, R20, R4, 0x3, 0x181f ;  /* 0x00781f0004147f89 */ /* 0x0002ae00000e0000 */
[----:B------:R-:W-:Y:S07]  /*2040*/  HMMA.16816.F32 R80, R140, R24, R8 ;  /* 0x000000188c50723c */ /* 0x000fee0000001808 */
[----:B------:R-:W-:Y:S01]  /*2050*/  IADD3 R10, P1, R2, R166, RZ ;  /* 0x000000a6020a7210 */ /* 0x000fe20007f3e0ff */
[----:B------:R-:W-:Y:S01]  /*2060*/  HMMA.16816.F32 R32, R136, R28, RZ ;  /* 0x0000001c8820723c */ /* 0x000fe200000018ff */
[----:B---3--:R-:W-:-:S03]  /*2070*/  IADD3 R8, P6, R3, R165, RZ ;  /* 0x000000a503087210 */ /* 0x008fc60007fde0ff */
[----:B----4-:R-:W-:Y:S01]  /*2080*/  IMAD.X R11, R6, 0x1, R5, P1 ;  /* 0x00000001060b7824 */ /* 0x010fe200008e0605 */
[----:B-1----:R-:W-:-:S03]  /*2090*/  SHF.L.U64.HI R4, R226, 0x1, R53 ;  /* 0x00000001e2047819 */ /* 0x002fc60000010235 */
[----:B------:R-:W-:Y:S01]  /*20a0*/  HMMA.16816.F32 R28, R136, R30, RZ ;  /* 0x0000001e881c723c */ /* 0x000fe200000018ff */
[----:B------:R-:W1:Y:S01]  /*20b0*/  LDSM.16.M88.4 R52, [R205+0x3800] ;  /* 0x00380000cd34783b */ /* 0x000e620000000200 */
[--C-:B------:R-:W-:Y:S01]  /*20c0*/  IMAD.X R15, R6, 0x1, R4.reuse, P0 ;  /* 0x00000001060f7824 */ /* 0x100fe200000e0604 */
[----:B------:R-:W-:Y:S01]  /*20d0*/  IADD3 R6, P1, R3, R166, RZ ;  /* 0x000000a603067210 */ /* 0x000fe20007f3e0ff */
[----:B------:R-:W-:Y:S01]  /*20e0*/  IMAD.X R9, R7, 0x1, R4, P6 ;  /* 0x0000000107097824 */ /* 0x000fe200030e0604 */
[----:B------:R-:W-:-:S03]  /*20f0*/  IADD3 R2, P6, R12, R165, RZ ;  /* 0x000000a50c027210 */ /* 0x000fc60007fde0ff */
[----:B--2---:R-:W-:Y:S01]  /*2100*/  HMMA.16816.F32 R24, R136, R40, RZ ;  /* 0x000000288818723c */ /* 0x004fe200000018ff */
[----:B------:R-:W-:Y:S01]  /*2110*/  ISETP.LT.OR P0, PT, R13, 0x1, P5 ;  /* 0x000000010d00780c */ /* 0x000fe20002f01670 */
[----:B------:R-:W-:Y:S01]  /*2120*/  IMAD.X R7, R7, 0x1, R5, P1 ;  /* 0x0000000107077824 */ /* 0x000fe200008e0605 */
[----:B------:R-:W-:Y:S01]  /*2130*/  IADD3 R16, P1, R12, R166, RZ ;  /* 0x000000a60c107210 */ /* 0x000fe20007f3e0ff */
[----:B------:R-:W-:Y:S01]  /*2140*/  IMAD.X R3, R17, 0x1, R4, P6 ;  /* 0x0000000111037824 */ /* 0x000fe200030e0604 */
[----:B------:R-:W-:-:S03]  /*2150*/  IADD3 R18, P6, R0, R165, RZ ;  /* 0x000000a500127210 */ /* 0x000fc60007fde0ff */
[----:B------:R-:W-:Y:S01]  /*2160*/  IMAD.X R17, R17, 0x1, R5, P1 ;  /* 0x0000000111117824 */ /* 0x000fe200008e0605 */
[----:B------:R-:W-:Y:S01]  /*2170*/  ISETP.GE.AND P1, PT, R237, c[0x0][0x1d4], PT ;  /* 0x00007500ed007a0c */ /* 0x000fe20003f26270 */
[----:B------:R-:W-:Y:S01]  /*2180*/  IMAD.X R19, R20, 0x1, R4, P6 ;  /* 0x0000000114137824 */ /* 0x000fe200030e0604 */
[----:B------:R-:W-:Y:S02]  /*2190*/  HMMA.16816.F32 R88, R140, R44, R32 ;  /* 0x0000002c8c58723c */ /* 0x000fe40000001820 */
[C---:B------:R-:W-:Y:S01]  /*21a0*/  ISETP.LT.OR P6, PT, R13.reuse, 0x1, P1 ;  /* 0x000000010d00780c */ /* 0x040fe20000fc1670 */
[----:B------:R-:W-:Y:S01]  /*21b0*/  @!PT LDS RZ, [RZ] ;  /* 0x00000000fffff984 */ /* 0x000fe20000000800 */
[----:B------:R-:W-:Y:S01]  /*21c0*/  @!PT LDS RZ, [RZ] ;  /* 0x00000000fffff984 */ /* 0x000fe20000000800 */
[----:B------:R-:W-:Y:S01]  /*21d0*/  @!PT LDS RZ, [RZ] ;  /* 0x00000000fffff984 */ /* 0x000fe20000000800 */
[----:B------:R2:W-:Y:S01]  /*21e0*/  LDGSTS.E.BYPASS.LTC128B.128 [R219+0x100], [R14.64], !P0 ;  /* 0x001000000edb7fae */ /* 0x0005e2000c101d46 */
[----:B------:R-:W-:-:S04]  /*21f0*/  ISETP.LT.OR P0, PT, R13, 0x21, P5 ;  /* 0x000000210d00780c */ /* 0x000fc80002f01670 */
[----:B------:R-:W-:Y:S07]  /*2200*/  HMMA.16816.F32 R84, R140, R46, R28 ;  /* 0x0000002e8c54723c */ /* 0x000fee000000181c */
[----:B------:R3:W-:Y:S01]  /*2210*/  LDGSTS.E.BYPASS.LTC128B.128 [R219+0x4100], [R10.64], !P6 ;  /* 0x041000000adb7fae */ /* 0x0007e2000f101d46 */
[C---:B------:R-:W-:Y:S01]  /*2220*/  ISETP.LT.OR P6, PT, R13.reuse, 0x21, P1 ;  /* 0x000000210d00780c */ /* 0x040fe20000fc1670 */
[----:B------:R-:W-:Y:S02]  /*2230*/  HMMA.16816.F32 R28, R136, R42, RZ ;  /* 0x0000002a881c723c */ /* 0x000fe400000018ff */
[----:B------:R3:W-:Y:S01]  /*2240*/  LDGSTS.E.BYPASS.LTC128B.128 [R219+0x1100], [R8.64], !P0 ;  /* 0x0110000008db7fae */ /* 0x0007e2000c101d46 */
[----:B------:R-:W-:-:S02]  /*2250*/  ISETP.LT.OR P0, PT, R13, 0x41, P5 ;  /* 0x000000410d00780c */ /* 0x000fc40002f01670 */
[----:B------:R-:W-:-:S03]  /*2260*/  ISETP.LT.OR P5, PT, R13, 0x61, P5 ;  /* 0x000000610d00780c */ /* 0x000fc60002fa1670 */
[----:B------:R-:W-:Y:S04]  /*2270*/  HMMA.16816.F32 R72, R140, R48, R24 ;  /* 0x000000308c48723c */ /* 0x000fe80000001818 */
[----:B------:R4:W-:Y:S01]  /*2280*/  LDGSTS.E.BYPASS.LTC128B.128 [R219+0x5100], [R6.64], !P6 ;  /* 0x0510000006db7fae */ /* 0x0009e2000f101d46 */
[C---:B------:R-:W-:Y:S02]  /*2290*/  ISETP.LT.OR P6, PT, R13.reuse, 0x41, P1 ;  /* 0x000000410d00780c */ /* 0x040fe40000fc1670 */
[----:B------:R-:W-:Y:S01]  /*22a0*/  ISETP.LT.OR P1, PT, R13, 0x61, P1 ;  /* 0x000000610d00780c */ /* 0x000fe20000f21670 */
[----:B------:R1:W-:Y:S01]  /*22b0*/  LDGSTS.E.BYPASS.LTC128B.128 [R219+0x2100], [R2.64], !P0 ;  /* 0x0210000002db7fae */ /* 0x0003e2000c101d46 */
[----:B--2---:R-:W-:Y:S08]  /*22c0*/  HMMA.16816.F32 R12, R136, R36, RZ ;  /* 0x00000024880c723c */ /* 0x004ff000000018ff */
[----:B------:R-:W-:Y:S01]  /*22d0*/  HMMA.16816.F32 R64, R140, R50, R28 ;  /* 0x000000328c40723c */ /* 0x000fe2000000181c */
[----:B------:R2:W-:Y:S04]  /*22e0*/  LDGSTS.E.BYPASS.LTC128B.128 [R219+0x6100], [R16.64], !P6 ;  /* 0x0610000010db7fae */ /* 0x0005e8000f101d46 */
[----:B------:R2:W-:Y:S03]  /*22f0*/  LDGSTS.E.BYPASS.LTC128B.128 [R219+0x3100], [R18.64], !P5 ;  /* 0x0310000012db7fae */ /* 0x0005e6000e901d46 */
[----:B---3--:R-:W-:Y:S01]  /*2300*/  HMMA.16816.F32 R8, R136, R38, RZ ;  /* 0x000000268808723c */ /* 0x008fe200000018ff */
[----:B----4-:R-:W-:-:S07]  /*2310*/  IMAD.MOV.U32 R6, RZ, RZ, 0x40 ;  /* 0x00000040ff067424 */ /* 0x010fce00078e00ff */
[----:B------:R-:W-:Y:S01]  /*2320*/  HMMA.16816.F32 R60, R140, R56, R12 ;  /* 0x000000388c3c723c */ /* 0x000fe2000000180c */
[----:B-1----:R-:W-:Y:S02]  /*2330*/  IADD3 R2, P0, R0, R166, RZ ;  /* 0x000000a600027210 */ /* 0x002fe40007f1e0ff */
[----:B------:R-:W-:-:S03]  /*2340*/  SEL R0, R6, 0xffffffc0, !P2 ;  /* 0xffffffc006007807 */ /* 0x000fc60005000000 */
[----:B------:R-:W-:Y:S01]  /*2350*/  IMAD.X R3, R20, 0x1, R5, P0 ;  /* 0x0000000114037824 */ /* 0x000fe200000e0605 */
[----:B------:R-:W-:Y:S01]  /*2360*/  ISETP.GE.AND P0, PT, R223, 0x2, PT ;  /* 0x00000002df00780c */ /* 0x000fe20003f06270 */
[----:B------:R-:W-:Y:S01]  /*2370*/  IMAD.IADD R207, R205, 0x1, R0 ;  /* 0x00000001cdcf7824 */ /* 0x000fe200078e0200 */
[----:B------:R-:W-:Y:S02]  /*2380*/  HMMA.16816.F32 R20, R136, R52, RZ ;  /* 0x000000348814723c */ /* 0x000fe400000018ff */
[----:B------:R1:W-:Y:S01]  /*2390*/  LDGSTS.E.BYPASS.LTC128B.128 [R219+0x7100], [R2.64], !P1 ;  /* 0x0710000002db7fae */ /* 0x0003e2000c901d46 */
[----:B------:R-:W-:-:S03]  /*23a0*/  ISETP.GT.AND P1, PT, R171, 0x7f, PT ;  /* 0x0000007fab00780c */ /* 0x000fc60003f24270 */
[----:B------:R-:W3:Y:S02]  /*23b0*/  LDSM.16.M88.4 R24, [R207] ;  /* 0x00000000cf18783b */ /* 0x000ee40000000200 */
[----:B--2---:R-:W-:Y:S02]  /*23c0*/  HMMA.16816.F32 R16, R136, R54, RZ ;  /* 0x000000368810723c */ /* 0x004fe400000018ff */
[----:B------:R-:W2:Y:S04]  /*23d0*/  LDSM.16.M88.4 R28, [R207+0x1000] ;  /* 0x00100000cf1c783b */ /* 0x000ea80000000200 */
[----:B------:R-:W4:Y:S02]  /*23e0*/  LDSM.16.M88.4 R32, [R207+0x800] ;  /* 0x00080000cf20783b */ /* 0x000f240000000200 */
[C---:B------:R-:W-:Y:S02]  /*23f0*/  HMMA.16816.F32 R56, R140.reuse, R58, R8 ;  /* 0x0000003a8c38723c */ /* 0x040fe40000001808 */
[----:B------:R-:W2:Y:S04]  /*2400*/  LDSM.16.M88.4 R8, [R207+0x1800] ;  /* 0x00180000cf08783b */ /* 0x000ea80000000200 */
[----:B------:R-:W2:Y:S02]  /*2410*/  LDSM.16.M88.4 R12, [R207+0x2000] ;  /* 0x00200000cf0c783b */ /* 0x000ea40000000200 */
[----:B------:R-:W-:Y:S02]  /*2420*/  HMMA.16816.F32 R52, R140, R68, R20 ;  /* 0x000000448c34723c */ /* 0x000fe40000001814 */
[----:B------:R-:W0:Y:S01]  /*2430*/  LDGDEPBAR ;  /* 0x00000000000079af */ /* 0x000e220000000000 */
[----:B-1----:R-:W-:-:S05]  /*2440*/  IADD3 R2, R204, 0x4000, RZ ;  /* 0x00004000cc027810 */ /* 0x002fca0007ffe0ff */
[----:B------:R-:W-:Y:S01]  /*2450*/  HMMA.16816.F32 R40, R140, R70, R16 ;  /* 0x000000468c28723c */ /* 0x000fe20000001810 */
[----:B------:R-:W1:Y:S01]  /*2460*/  LDSM.16.M88.4 R16, [R207+0x2800] ;  /* 0x00280000cf10783b */ /* 0x000e620000000200 */
[----:B------:R-:W-:-:S05]  /*2470*/  IMAD.IADD R206, R2, 0x1, R0 ;  /* 0x0000000102ce7824 */ /* 0x000fca00078e0200 */
[----:B------:R-:W-:Y:S01]  /*2480*/  LDSM.16.M88.4 R20, [R206+-0x4000] ;  /* 0xffc00000ce14783b */ /* 0x000fe20000000200 */
[C---:B---3--:R-:W-:Y:S08]  /*2490*/  HMMA.16816.F32 R48, R176.reuse, R24, R100 ;  /* 0x00000018b030723c */ /* 0x048ff00000001864 */
[C---:B------:R-:W-:Y:S01]  /*24a0*/  HMMA.16816.F32 R36, R176.reuse, R26, R112 ;  /* 0x0000001ab024723c */ /* 0x040fe20000001870 */
[----:B------:R-:W-:Y:S07]  /*24b0*/  LDSM.16.M88.4 R24, [R207+0x3800] ;  /* 0x00380000cf18783b */ /* 0x000fee0000000200 */
[C---:B--2---:R-:W-:Y:S08]  /*24c0*/  HMMA.16816.F32 R68, R176.reuse, R28, R92 ;  /* 0x0000001cb044723c */ /* 0x044ff0000000185c */
[C---:B------:R-:W-:Y:S01]  /*24d0*/  HMMA.16816.F32 R76, R176.reuse, R30, R76 ;  /* 0x0000001eb04c723c */ /* 0x040fe2000000184c */
[----:B------:R-:W2:Y:S07]  /*24e0*/  LDSM.16.M88.4 R28, [R207+0x3000] ;  /* 0x00300000cf1c783b */ /* 0x000eae0000000200 */
[C---:B----4-:R-:W-:Y:S08]  /*24f0*/  HMMA.16816.F32 R44, R176.reuse, R32, R96 ;  /* 0x00000020b02c723c */ /* 0x050ff00000001860 */
[C---:B------:R-:W-:Y:S08]  /*2500*/  HMMA.16816.F32 R32, R176.reuse, R34, R104 ;  /* 0x00000022b020723c */ /* 0x040ff00000001868 */
[C---:B------:R-:W-:Y:S08]  /*2510*/  HMMA.16816.F32 R80, R176.reuse, R8, R80 ;  /* 0x00000008b050723c */ /* 0x040ff00000001850 */
[C---:B------:R-:W-:Y:S01]  /*2520*/  HMMA.16816.F32 R108, R176.reuse, R10, R108 ;  /* 0x0000000ab06c723c */ /* 0x040fe2000000186c */
[----:B------:R-:W3:Y:S07]  /*2530*/  LDSM.16.M88.4 R8, [R206+-0x3800] ;  /* 0xffc80000ce08783b */ /* 0x000eee0000000200 */
[C---:B------:R-:W-:Y:S08]  /*2540*/  HMMA.16816.F32 R100, R176.reuse, R14, R84 ;  /* 0x0000000eb064723c */ /* 0x040ff00000001854 */
[C---:B-1----:R-:W-:Y:S08]  /*2550*/  HMMA.16816.F32 R96, R176.reuse, R16, R72 ;  /* 0x00000010b060723c */ /* 0x042ff00000001848 */
[C---:B--2---:R-:W-:Y:S08]  /*2560*/  HMMA.16816.F32 R104, R176.reuse, R28, R60 ;  /* 0x0000001cb068723c */ /* 0x044ff0000000183c */
[C---:B------:R-:W-:Y:S01]  /*2570*/  HMMA.16816.F32 R92, R176.reuse, R30, R56 ;  /* 0x0000001eb05c723c */ /* 0x040fe20000001838 */
[----:B------:R-:W1:Y:S07]  /*2580*/  LDSM.16.M88.4 R28, [R206+-0x2800] ;  /* 0xffd80000ce1c783b */ /* 0x000e6e0000000200 */
[C---:B------:R-:W-:Y:S08]  /*2590*/  HMMA.16816.F32 R84, R176.reuse, R24, R52 ;  /* 0x00000018b054723c */ /* 0x040ff00000001834 */
[C---:B------:R-:W-:Y:S01]  /*25a0*/  HMMA.16816.F32 R72, R176.reuse, R26, R40 ;  /* 0x0000001ab048723c */ /* 0x040fe20000001828 */
[----:B------:R-:W2:Y:S07]  /*25b0*/  LDSM.16.M88.4 R24, [R206+-0x2000] ;  /* 0xffe00000ce18783b */ /* 0x000eae0000000200 */
[C---:B------:R-:W-:Y:S01]  /*25c0*/  HMMA.16816.F32 R88, R176.reuse, R12, R88 ;  /* 0x0000000cb058723c */ /* 0x040fe20000001858 */
[----:B------:R-:W-:Y:S07]  /*25d0*/  LDSM.16.M88.4 R12, [R206+-0x1000] ;  /* 0xfff00000ce0c783b */ /* 0x000fee0000000200 */
[----:B------:R-:W-:Y:S01]  /*25e0*/  HMMA.16816.F32 R112, R176, R18, R64 ;  /* 0x00000012b070723c */ /* 0x000fe20000001840 */
[----:B------:R-:W4:Y:S07]  /*25f0*/  LDSM.16.M88.4 R16, [R206+-0x3000] ;  /* 0xffd00000ce10783b */ /* 0x000f2e0000000200 */
[C---:B------:R-:W-:Y:S08]  /*2600*/  HMMA.16816.F32 R64, R180.reuse, R20, R48 ;  /* 0x00000014b440723c */ /* 0x040ff00000001830 */
[C---:B------:R-:W-:Y:S01]  /*2610*/  HMMA.16816.F32 R56, R180.reuse, R22, R36 ;  /* 0x00000016b438723c */ /* 0x040fe20000001824 */
[----:B------:R-:W4:Y:S07]  /*2620*/  LDSM.16.M88.4 R20, [R206+-0x1800] ;  /* 0xffe80000ce14783b */ /* 0x000f2e0000000200 */
[C---:B---3--:R-:W-:Y:S08]  /*2630*/  HMMA.16816.F32 R48, R180.reuse, R10, R32 ;  /* 0x0000000ab430723c */ /* 0x048ff00000001820 */
[C---:B------:R-:W-:Y:S01]  /*2640*/  HMMA.16816.F32 R52, R180.reuse, R8, R44 ;  /* 0x00000008b434723c */ /* 0x040fe2000000182c */
[----:B------:R-:W3:Y:S07]  /*2650*/  LDSM.16.M88.4 R8, [R206+-0x800] ;  /* 0xfff80000ce08783b */ /* 0x000eee0000000200 */
[C---:B-1----:R-:W-:Y:S01]  /*2660*/  HMMA.16816.F32 R36, R180.reuse, R28, R80 ;  /* 0x0000001cb424723c */ /* 0x042fe20000001850 */
[----:B------:R-:W-:Y:S07]  /*2670*/  LDSM.16.M88.4 R80, [R204+0x5000] ;  /* 0x00500000cc50783b */ /* 0x000fee0000000200 */
[C---:B------:R-:W-:Y:S01]  /*2680*/  HMMA.16816.F32 R32, R180.reuse, R30, R108 ;  /* 0x0000001eb420723c */ /* 0x040fe2000000186c */
[----:B------:R-:W1:Y:S07]  /*2690*/  LDSM.16.M88.4 R28, [R205+0x4000] ;  /* 0x00400000cd1c783b */ /* 0x000e6e0000000200 */
[C---:B--2---:R-:W-:Y:S08]  /*26a0*/  HMMA.16816.F32 R60, R180.reuse, R24, R88 ;  /* 0x00000018b43c723c */ /* 0x044ff00000001858 */
[C---:B------:R-:W-:Y:S01]  /*26b0*/  HMMA.16816.F32 R88, R180.reuse, R26, R100 ;  /* 0x0000001ab458723c */ /* 0x040fe20000001864 */
[----:B------:R-:W2:Y:S07]  /*26c0*/  LDSM.16.M88.4 R24, [R205+0x4800] ;  /* 0x00480000cd18783b */ /* 0x000eae0000000200 */
[C---:B----4-:R-:W-:Y:S01]  /*26d0*/  HMMA.16816.F32 R44, R180.reuse, R16, R68 ;  /* 0x00000010b42c723c */ /* 0x050fe20000001844 */
[----:B------:R-:W-:Y:S07]  /*26e0*/  LDSM.16.M88.4 R68, [R204+0x4800] ;  /* 0x00480000cc44783b */ /* 0x000fee0000000200 */
[C---:B------:R-:W-:Y:S01]  /*26f0*/  HMMA.16816.F32 R40, R180.reuse, R18, R76 ;  /* 0x00000012b428723c */ /* 0x040fe2000000184c */
[----:B------:R-:W4:Y:S04]  /*2700*/  LDSM.16.M88.4 R16, [R205+0x5800] ;  /* 0x00580000cd10783b */ /* 0x000f280000000200 */
[----:B------:R-:W-:Y:S03]  /*2710*/  LDSM.16.M88.4 R76, [R204+0x5800] ;  /* 0x00580000cc4c783b */ /* 0x000fe60000000200 */
[C---:B------:R-:W-:Y:S08]  /*2720*/  HMMA.16816.F32 R96, R180.reuse, R20, R96 ;  /* 0x00000014b460723c */ /* 0x040ff00000001860 */
[C---:B------:R-:W-:Y:S01]  /*2730*/  HMMA.16816.F32 R112, R180.reuse, R22, R112 ;  /* 0x00000016b470723c */ /* 0x040fe20000001870 */
[----:B------:R-:W2:Y:S07]  /*2740*/  LDSM.16.M88.4 R20, [R205+0x5000] ;  /* 0x00500000cd14783b */ /* 0x000eae0000000200 */
[C---:B------:R-:W-:Y:S08]  /*2750*/  HMMA.16816.F32 R148, R180.reuse, R12, R104 ;  /* 0x0000000cb494723c */ /* 0x040ff00000001868 */
[C---:B------:R-:W-:Y:S01]  /*2760*/  HMMA.16816.F32 R144, R180.reuse, R14, R92 ;  /* 0x0000000eb490723c */ /* 0x040fe2000000185c */
[----:B------:R-:W4:Y:S07]  /*2770*/  LDSM.16.M88.4 R12, [R205+0x6000] ;  /* 0x00600000cd0c783b */ /* 0x000f2e0000000200 */
[C---:B---3--:R-:W-:Y:S08]  /*2780*/  HMMA.16816.F32 R132, R180.reuse, R8, R84 ;  /* 0x00000008b484723c */ /* 0x048ff00000001854 */
[----:B------:R-:W-:Y:S01]  /*2790*/  HMMA.16816.F32 R128, R180, R10, R72 ;  /* 0x0000000ab480723c */ /* 0x000fe20000001848 */
[----:B------:R-:W3:Y:S07]  /*27a0*/  LDSM.16.M88.4 R8, [R205+0x6800] ;  /* 0x00680000cd08783b */ /* 0x000eee0000000200 */
[C---:B-1----:R-:W-:Y:S01]  /*27b0*/  HMMA.16816.F32 R120, R184.reuse, R30, R56 ;  /* 0x0000001eb878723c */ /* 0x042fe20000001838 */
[----:B------:R-:W1:Y:S07]  /*27c0*/  LDSM.16.M88.4 R56, [R205+0x7000] ;  /* 0x00700000cd38783b */ /* 0x000e6e0000000200 */
[C---:B--2---:R-:W-:Y:S01]  /*27d0*/  HMMA.16816.F32 R108, R184.reuse, R26, R48 ;  /* 0x0000001ab86c723c */ /* 0x044fe20000001830 */
[----:B------:R-:W2:Y:S07]  /*27e0*/  LDSM.16.M88.4 R48, [R205+0x7800] ;  /* 0x00780000cd30783b */ /* 0x000eae0000000200 */
[C---:B------:R-:W-:Y:S01]  /*27f0*/  HMMA.16816.F32 R116, R184.reuse, R24, R52 ;  /* 0x00000018b874723c */ /* 0x040fe20000001834 */
[----:B------:R-:W1:Y:S07]  /*2800*/  LDSM.16.M88.4 R52, [R204+0x4000] ;  /* 0x00400000cc34783b */ /* 0x000e6e0000000200 */
[C---:B----4-:R-:W-:Y:S01]  /*2810*/  HMMA.16816.F32 R92, R184.reuse, R16, R36 ;  /* 0x00000010b85c723c */ /* 0x050fe20000001824 */
[----:B------:R-:W4:Y:S07]  /*2820*/  LDSM.16.M88.4 R36, [R204+0x6800] ;  /* 0x00680000cc24783b */ /* 0x000f2e0000000200 */
[C---:B------:R-:W-:Y:S01]  /*2830*/  HMMA.16816.F32 R84, R184.reuse, R18, R32 ;  /* 0x00000012b854723c */ /* 0x040fe20000001820 */
[----:B------:R-:W1:Y:S07]  /*2840*/  LDSM.16.M88.4 R32, [R204+0x7000] ;  /* 0x00700000cc20783b */ /* 0x000e6e0000000200 */
[C---:B------:R-:W-:Y:S01]  /*2850*/  HMMA.16816.F32 R124, R184.reuse, R28, R64 ;  /* 0x0000001cb87c723c */ /* 0x040fe20000001840 */
[----:B------:R-:W1:Y:S07]  /*2860*/  LDSM.16.M88.4 R28, [R204+0x7800] ;  /* 0x00780000cc1c783b */ /* 0x000e6e0000000200 */
[C---:B------:R-:W-:Y:S01]  /*2870*/  HMMA.16816.F32 R104, R184.reuse, R20, R44 ;  /* 0x00000014b868723c */ /* 0x040fe2000000182c */
[----:B------:R-:W2:Y:S07]  /*2880*/  LDSM.16.M88.4 R44, [R204+0x6000] ;  /* 0x00600000cc2c783b */ /* 0x000eae0000000200 */
[C---:B------:R-:W-:Y:S08]  /*2890*/  HMMA.16816.F32 R100, R184.reuse, R22, R40 ;  /* 0x00000016b864723c */ /* 0x040ff00000001828 */
[C---:B------:R-:W-:Y:S01]  /*28a0*/  HMMA.16816.F32 R72, R184.reuse, R12, R60 ;  /* 0x0000000cb848723c */ /* 0x040fe2000000183c */
[----:B------:R-:W-:Y:S07]  /*28b0*/  LDSM.16.M88.4 R60, [R207+0x4800] ;  /* 0x00480000cf3c783b */ /* 0x000fee0000000200 */
[C---:B------:R-:W-:Y:S08]  /*28c0*/  HMMA.16816.F32 R64, R184.reuse, R14, R88 ;  /* 0x0000000eb840723c */ /* 0x040ff00000001858 */
[C---:B---3--:R-:W-:Y:S08]  /*28d0*/  HMMA.16816.F32 R24, R184.reuse, R10, R112 ;  /* 0x0000000ab818723c */ /* 0x048ff00000001870 */
[C---:B-1----:R-:W-:Y:S08]  /*28e0*/  HMMA.16816.F32 R16, R184.reuse, R58, R144 ;  /* 0x0000003ab810723c */ /* 0x042ff00000001890 */
[C---:B------:R-:W-:Y:S01]  /*28f0*/  HMMA.16816.F32 R40, R184.reuse, R8, R96 ;  /* 0x00000008b828723c */ /* 0x040fe20000001860 */
[----:B------:R-:W1:Y:S07]  /*2900*/  LDSM.16.M88.4 R96, [R207+0x4000] ;  /* 0x00400000cf60783b */ /* 0x000e6e0000000200 */
[C---:B--2---:R-:W-:Y:S08]  /*2910*/  HMMA.16816.F32 R12, R184.reuse, R48, R132 ;  /* 0x00000030b80c723c */ /* 0x044ff00000001884 */
[----:B------:R-:W-:Y:S08]  /*2920*/  HMMA.16816.F32 R8, R184, R50, R128 ;  /* 0x00000032b808723c */ /* 0x000ff00000001880 */
[----:B------:R-:W-:Y:S01]  /*2930*/  HMMA.16816.F32 R88, R188, R68, R116 ;  /* 0x00000044bc58723c */ /* 0x000fe20000001874 */
[----:B------:R-:W2:Y:S07]  /*2940*/  LDSM.16.M88.4 R116, [R207+0x5000] ;  /* 0x00500000cf74783b */ /* 0x000eae0000000200 */
[----:B------:R-:W-:Y:S08]  /*2950*/  HMMA.16816.F32 R20, R184, R56, R148 ;  /* 0x00000038b814723c */ /* 0x000ff00000001894 */
[C---:B------:R-:W-:Y:S08]  /*2960*/  HMMA.16816.F32 R48, R188.reuse, R52, R124 ;  /* 0x00000034bc30723c */ /* 0x040ff0000000187c */
[C---:B------:R-:W-:Y:S08]  /*2970*/  HMMA.16816.F32 R56, R188.reuse, R54, R120 ;  /* 0x00000036bc38723c */ /* 0x040ff00000001878 */
[C---:B------:R-:W-:Y:S01]  /*2980*/  HMMA.16816.F32 R52, R188.reuse, R70, R108 ;  /* 0x00000046bc34723c */ /* 0x040fe2000000186c */
[----:B------:R-:W-:Y:S07]  /*2990*/  LDSM.16.M88.4 R108, [R206] ;  /* 0x00000000ce6c783b */ /* 0x000fee0000000200 */
[C---:B------:R-:W-:Y:S08]  /*29a0*/  HMMA.16816.F32 R68, R188.reuse, R80, R104 ;  /* 0x00000050bc44723c */ /* 0x040ff00000001868 */
[C---:B----4-:R-:W-:Y:S01]  /*29b0*/  HMMA.16816.F32 R128, R188.reuse, R38, R24 ;  /* 0x00000026bc80723c */ /* 0x050fe20000001818 */
[----:B------:R-:W-:Y:S07]  /*29c0*/  LDSM.16.M88.4 R24, [R207+0x7000] ;  /* 0x00700000cf18783b */ /* 0x000fee0000000200 */
[C---:B------:R-:W-:Y:S01]  /*29d0*/  HMMA.16816.F32 R124, R188.reuse, R34, R16 ;  /* 0x00000022bc7c723c */ /* 0x040fe20000001810 */
[----:B------:R-:W3:Y:S07]  /*29e0*/  LDSM.16.M88.4 R16, [R207+0x5800] ;  /* 0x00580000cf10783b */ /* 0x000eee0000000200 */
[C---:B------:R-:W-:Y:S01]  /*29f0*/  HMMA.16816.F32 R120, R188.reuse, R28, R12 ;  /* 0x0000001cbc78723c */ /* 0x040fe2000000180c */
[----:B------:R-:W4:Y:S07]  /*2a00*/  LDSM.16.M88.4 R12, [R207+0x6000] ;  /* 0x00600000cf0c783b */ /* 0x000f2e0000000200 */
[C---:B------:R-:W-:Y:S01]  /*2a10*/  HMMA.16816.F32 R160, R188.reuse, R76, R92 ;  /* 0x0000004cbca0723c */ /* 0x040fe2000000185c */
[----:B------:R-:W-:Y:S07]  /*2a20*/  LDSM.16.M88.4 R92, [R207+0x7800] ;  /* 0x00780000cf5c783b */ /* 0x000fee0000000200 */
[C---:B------:R-:W-:Y:S01]  /*2a30*/  HMMA.16816.F32 R112, R188.reuse, R30, R8 ;  /* 0x0000001ebc70723c */ /* 0x040fe20000001808 */
[----:B------:R-:W1:Y:S07]  /*2a40*/  LDSM.16.M88.4 R8, [R207+0x6800] ;  /* 0x00680000cf08783b */ /* 0x000e6e0000000200 */
[C---:B------:R-:W-:Y:S01]  /*2a50*/  HMMA.16816.F32 R152, R188.reuse, R78, R84 ;  /* 0x0000004ebc98723c */ /* 0x040fe20000001854 */
[----:B------:R-:W-:Y:S04]  /*2a60*/  LDSM.16.M88.4 R84, [R206+0x1000] ;  /* 0x00100000ce54783b */ /* 0x000fe80000000200 */
[----:B------:R-:W-:Y:S03]  /*2a70*/  LDSM.16.M88.4 R76, [R206+0x2000] ;  /* 0x00200000ce4c783b */ /* 0x000fe60000000200 */
[C---:B------:R-:W-:Y:S08]  /*2a80*/  HMMA.16816.F32 R20, R188.reuse, R32, R20 ;  /* 0x00000020bc14723c */ /* 0x040ff00000001814 */
[C---:B------:R-:W-:Y:S01]  /*2a90*/  HMMA.16816.F32 R148, R188.reuse, R44, R72 ;  /* 0x0000002cbc94723c */ /* 0x040fe20000001848 */
[----:B------:R-:W-:Y:S07]  /*2aa0*/  LDSM.16.M88.4 R72, [R206+0x2800] ;  /* 0x00280000ce48783b */ /* 0x000fee0000000200 */
[C---:B------:R-:W-:Y:S01]  /*2ab0*/  HMMA.16816.F32 R144, R188.reuse, R46, R64 ;  /* 0x0000002ebc90723c */ /* 0x040fe20000001840 */
[----:B------:R-:W-:Y:S07]  /*2ac0*/  LDSM.16.M88.4 R64, [R206+0x3800] ;  /* 0x00380000ce40783b */ /* 0x000fee0000000200 */
[C---:B------:R-:W-:Y:S08]  /*2ad0*/  HMMA.16816.F32 R132, R188.reuse, R36, R40 ;  /* 0x00000024bc84723c */ /* 0x040ff00000001828 */
[----:B------:R-:W-:Y:S01]  /*2ae0*/  HMMA.16816.F32 R156, R188, R82, R100 ;  /* 0x00000052bc9c723c */ /* 0x000fe20000001864 */
[----:B------:R-:W-:Y:S04]  /*2af0*/  LDSM.16.M88.4 R100, [R206+0x800] ;  /* 0x00080000ce64783b */ /* 0x000fe80000000200 */
[----:B------:R-:W-:Y:S03]  /*2b00*/  LDSM.16.M88.4 R80, [R206+0x1800] ;  /* 0x00180000ce50783b */ /* 0x000fe60000000200 */
[C---:B-1----:R-:W-:Y:S08]  /*2b10*/  HMMA.16816.F32 R104, R192.reuse, R96, R48 ;  /* 0x00000060c068723c */ /* 0x042ff00000001830 */
[C---:B------:R-:W-:Y:S08]  /*2b20*/  HMMA.16816.F32 R96, R192.reuse, R98, R56 ;  /* 0x00000062c060723c */ /* 0x040ff00000001838 */
[----:B--2---:R-:W-:Y:S01]  /*2b30*/  HMMA.16816.F32 R56, R192, R116, R68 ;  /* 0x00000074c038723c */ /* 0x004fe20000001844 */
[----:B------:R-:W1:Y:S01]  /*2b40*/  LDSM.16.M88.4 R68, [R206+0x3000] ;  /* 0x00300000ce44783b */ /* 0x000e620000000200 */
[----:B------:R-:W-:-:S06]  /*2b50*/  DEPBAR.LE SB0, 0x0 ;  /* 0x000080000000791a */ /* 0x000fcc0000000000 */
[C---:B---3--:R-:W-:Y:S08]  /*2b60*/  HMMA.16816.F32 R48, R192.reuse, R16, R160 ;  /* 0x00000010c030723c */ /* 0x048ff000000018a0 */
        /* <DEDUP_REMOVED lines=31> */
[----:B------:R-:W-:Y:S01]  /*2d60*/  IMAD R2, R223, 0x80, R174 ;  /* 0x00000080df027824 */ /* 0x000fe200078e02ae */
        /* <DEDUP_REMOVED lines=27> */
.L_x_2685:
        /* <DEDUP_REMOVED lines=9> */
[----:B---3--:R-:W-:-:S02]  /*2fb0*/  IADD3 R8, P6, R2, R165, RZ ;  /* 0x000000a502087210 */ /* 0x008fc40007fde0ff */
[----:B------:R-:W-:-:S03]  /*2fc0*/  IADD3 R2, P5, R2, R166, RZ ;  /* 0x000000a602027210 */ /* 0x000fc60007fbe0ff */
[C-C-:B--2---:R-:W-:Y:S01]  /*2fd0*/  IMAD.X R9, R10.reuse, 0x1, R4.reuse, P6 ;  /* 0x000000010a097824 */ /* 0x144fe200030e0604 */
[C---:B----4-:R-:W-:Y:S01]  /*2fe0*/  IADD3 R12, P6, R7.reuse, R165, RZ ;  /* 0x000000a5070c7210 */ /* 0x050fe20007fde0ff */
[--C-:B------:R-:W-:Y:S01]  /*2ff0*/  IMAD.X R3, R10, 0x1, R5.reuse, P5 ;  /* 0x000000010a037824 */ /* 0x100fe200028e0605 */
[-C--:B------:R-:W-:Y:S02]  /*3000*/  IADD3 R10, P5, R7, R166.reuse, RZ ;  /* 0x000000a6070a7210 */ /* 0x080fe40007fbe0ff */
[----:B------:R2:W-:Y:S01]  /*3010*/  LDGSTS.E.BYPASS.LTC128B.128 [R219+0x8100], [R8.64], !P2 ;  /* 0x0810000008db7fae */ /* 0x0005e2000d101d46 */
[C---:B-----5:R-:W-:Y:S01]  /*3020*/  IMAD.X R13, R11.reuse, 0x1, R4, P6 ;  /* 0x000000010b0d7824 */ /* 0x060fe200030e0604 */
[----:B------:R-:W-:Y:S01]  /*3030*/  SEL R7, RZ, 0x10, P0 ;  /* 0x00000010ff077807 */ /* 0x000fe20000000000 */
[----:B------:R-:W-:Y:S01]  /*3040*/  IMAD.X R11, R11, 0x1, R5, P5 ;  /* 0x000000010b0b7824 */ /* 0x000fe200028e0605 */
[----:B------:R3:W-:Y:S04]  /*3050*/  LDGSTS.E.BYPASS.LTC128B.128 [R219+0xc100], [R2.64], !P0 ;  /* 0x0c10000002db7fae */ /* 0x0007e8000c101d46 */
[----:B------:R4:W-:Y:S04]  /*3060*/  LDGSTS.E.BYPASS.LTC128B.128 [R219+0x9100], [R12.64], !P2 ;  /* 0x091000000cdb7fae */ /* 0x0009e8000d101d46 */
[----:B------:R4:W-:Y:S01]  /*3070*/  LDGSTS.E.BYPASS.LTC128B.128 [R219+0xd100], [R10.64], !P0 ;  /* 0x0d1000000adb7fae */ /* 0x0009e2000c101d46 */
[----:B--2---:R-:W-:-:S02]  /*3080*/  IADD3 R8, P5, R14, R166, RZ ;  /* 0x000000a60e087210 */ /* 0x004fc40007fbe0ff */
[----:B---3--:R-:W-:-:S03]  /*3090*/  IADD3 R2, P6, R14, R165, RZ ;  /* 0x000000a50e027210 */ /* 0x008fc60007fde0ff */
[C---:B------:R-:W-:Y:S02]  /*30a0*/  IMAD.X R9, R15.reuse, 0x1, R5, P5 ;  /* 0x000000010f097824 */ /* 0x040fe400028e0605 */
[----:B------:R-:W-:-:S05]  /*30b0*/  IMAD.X R3, R15, 0x1, R4, P6 ;  /* 0x000000010f037824 */ /* 0x000fca00030e0604 */
[----:B------:R2:W-:Y:S04]  /*30c0*/  LDGSTS.E.BYPASS.LTC128B.128 [R219+0xa100], [R2.64], !P2 ;  /* 0x0a10000002db7fae */ /* 0x0005e8000d101d46 */
[----:B------:R3:W-:Y:S04]  /*30d0*/  LDGSTS.E.BYPASS.LTC128B.128 [R219+0xe100], [R8.64], !P0 ;  /* 0x0e10000008db7fae */ /* 0x0007e8000c101d46 */
[----:B--2---:R4:W2:Y:S01]  /*30e0*/  SHFL.IDX PT, R2, R6, 0x3, 0x181f ;  /* 0x00781f0006027f89 */ /* 0x0048a200000e0000 */
[----:B---3--:R-:W-:-:S04]  /*30f0*/  SEL R8, RZ, 0x10, P2 ;  /* 0x00000010ff087807 */ /* 0x008fc80001000000 */
.L_x_2686:
[----:B-1----:R-:W-:Y:S02]  /*3100*/  IADD3 R3, -R8, 0x10, RZ ;  /* 0x0000001008037810 */ /* 0x002fe40007ffe1ff */
[----:B------:R-:W-:-:S02]  /*3110*/  IADD3 R9, -R7, 0x10, RZ ;  /* 0x0000001007097810 */ /* 0x000fc40007ffe1ff */
[----:B------:R-:W-:Y:S02]  /*3120*/  LOP3.LUT R3, R3, 0xf, RZ, 0xc0, !PT ;  /* 0x0000000f03037812 */ /* 0x000fe400078ec0ff */
[----:B------:R-:W-:Y:S02]  /*3130*/  ISETP.NE.U32.AND P6, PT, R8, RZ, PT ;  /* 0x000000ff0800720c */ /* 0x000fe40003fc5070 */
[----:B--2-4-:R-:W-:Y:S02]  /*3140*/  IADD3 R6, P2, P0, R3, R2, R165 ;  /* 0x0000000203067210 */ /* 0x014fe4000785e0a5 */
        /* <DEDUP_REMOVED lines=9> */
[----:B------:R1:W-:Y:S04]  /*31e0*/  LDGSTS.E.BYPASS.LTC128B.128.ZFILL [R219+0xf100], [R2.64], P5 ;  /* 0x0f10000002db7fae */ /* 0x0003e8000a941d46 */
.L_x_2628:
[----:B------:R-:W-:Y:S05]  /*31f0*/  BSYNC B0 ;  /* 0x0000000000007941 */ /* 0x000fea0003800000 */
.L_x_2627:
[----:B-1----:R-:W2:Y:S04]  /*3200*/  LDL R3, [R1+0x38] ;  /* 0x0000380001037983 */ /* 0x002ea80000100800 */
[----:B------:R-:W2:Y:S04]  /*3210*/  LDL R0, [R1+0x44] ;  /* 0x0000440001007983 */ /* 0x000ea80000100800 */
[----:B------:R-:W3:Y:S01]  /*3220*/  LDL R7, [R1+0x48] ;  /* 0x0000480001077983 */ /* 0x000ee20000100800 */
[----:B------:R-:W-:Y:S01]  /*3230*/  MOV R2, 0xffffff80 ;  /* 0xffffff8000027802 */ /* 0x000fe20000000f00 */
[----:B------:R-:W-:-:S02]  /*3240*/  IMAD.MOV.U32 R5, RZ, RZ, c[0x0][0x2ac] ;  /* 0x0000ab00ff057624 */ /* 0x000fc400078e00ff */
[----:B------:R-:W0:Y:S02]  /*3250*/  LDGDEPBAR ;  /* 0x00000000000079af */ /* 0x000e240000000000 */
[----:B------:R-:W-:-:S04]  /*3260*/  IMAD R2, R223, R2, 0x81 ;  /* 0x00000081df027424 */ /* 0x000fc800078e0202 */
[----:B------:R-:W-:Y:S01]  /*3270*/  IMAD R2, R5, c[0x0][0x1d0], R2 ;  /* 0x0000740005027a24 */ /* 0x000fe200078e0202 */
[----:B--2---:R-:W-:-:S04]  /*3280*/  IADD3 R0, R0, R3, RZ ;  /* 0x0000000300007210 */ /* 0x004fc80007ffe0ff */
[----:B------:R-:W-:Y:S01]  /*3290*/  MOV R4, R0 ;  /* 0x0000000000047202 */ /* 0x000fe20000000f00 */
[----:B------:R-:W-:Y:S01]  /*32a0*/  @P4 IMAD.HI.U32 R3, R0, c[0x0][0x2c8], RZ ;  /* 0x0000b20000034a27 */ /* 0x000fe200078e00ff */
[----:B---3--:R-:W-:-:S03]  /*32b0*/  IADD3 R5, R2, -c[0x0][0x168], -R7 ;  /* 0x80005a0002057a10 */ /* 0x008fc60007ffe807 */
[----:B------:R-:W-:Y:S01]  /*32c0*/  IMAD.IADD R6, R164, 0x1, -R7 ;  /* 0x00000001a4067824 */ /* 0x000fe200078e0a07 */
[----:B------:R-:W-:Y:S01]  /*32d0*/  @P4 SHF.R.U32.HI R4, RZ, c[0x0][0x2cc], R3 ;  /* 0x0000b300ff044a19 */ /* 0x000fe20000011603 */
[----:B------:R-:W-:Y:S05]  /*32e0*/  BRA.DIV ~URZ, `(.L_x_2631) ;  /* 0x0000ce827f007947 */ /* 0x000fea000b800000 */
[----:B------:R1:W2:Y:S02]  /*32f0*/  SHFL.IDX PT, R0, R4, RZ, 0x1c1f ;  /* 0x001c1fff04007589 */ /* 0x0002a400000e0000 */
.L_x_2687:
        /* <DEDUP_REMOVED lines=81> */
[----:B-1----:R-:W-:Y:S02]  /*3810*/  FSEL R4, R106, -INF , P5 ;  /* 0xff8000006a047808 */ /* 0x002fe40002800000 */
[----:B------:R-:W-:Y:S02]  /*3820*/  FSEL R5, R107, -INF , P2 ;  /* 0xff8000006b057808 */ /* 0x000fe40001000000 */
[----:B------:R-:W-:Y:S02]  /*3830*/  ISETP.GT.AND P2, PT, R0, 0x9, PT ;  /* 0x000000090000780c */ /* 0x000fe40003f44270 */
[----:B------:R-:W-:Y:S02]  /*3840*/  FSEL R6, R98, -INF , P0 ;  /* 0xff80000062067808 */ /* 0x000fe40000000000 */
[----:B------:R-:W-:Y:S02]  /*3850*/  FMNMX.FTZ R3, R4, R5, !PT ;  /* 0x0000000504037209 */ /* 0x000fe40007810000 */
[----:B------:R-:W-:-:S02]  /*3860*/  FSEL R11, R99, -INF , P2 ;  /* 0xff800000630b7808 */ /* 0x000fc40001000000 */
[----:B------:R-:W-:Y:S02]  /*3870*/  ISETP.GT.AND P2, PT, R0, 0x10, PT ;  /* 0x000000100000780c */ /* 0x000fe40003f44270 */
[----:B------:R-:W-:Y:S02]  /*3880*/  FMNMX.FTZ R3, R6, R3, !PT ;  /* 0x0000000306037209 */ /* 0x000fe40007810000 */
[----:B------:R-:W-:Y:S02]  /*3890*/  ISETP.GT.AND P0, PT, R0, 0x11, PT ;  /* 0x000000110000780c */ /* 0x000fe40003f04270 */
[----:B------:R-:W-:Y:S02]  /*38a0*/  FSEL R61, R90, -INF , P2 ;  /* 0xff8000005a3d7808 */ /* 0x000fe40001000000 */
[----:B------:R-:W-:Y:S02]  /*38b0*/  FMNMX.FTZ R3, R11, R3, !PT ;  /* 0x000000030b037209 */ /* 0x000fe40007810000 */
[----:B------:R-:W-:-:S02]  /*38c0*/  FSEL R60, R91, -INF , P0 ;  /* 0xff8000005b3c7808 */ /* 0x000fc40000000000 */
[C---:B------:R-:W-:Y:S02]  /*38d0*/  ISETP.GT.AND P2, PT, R0.reuse, 0x18, PT ;  /* 0x000000180000780c */ /* 0x040fe40003f44270 */
[----:B------:R-:W-:Y:S02]  /*38e0*/  FMNMX.FTZ R3, R61, R3, !PT ;  /* 0x000000033d037209 */ /* 0x000fe40007810000 */
        /* <DEDUP_REMOVED lines=18> */
[----:B------:R-:W-:Y:S02]  /*3a10*/  FSEL R125, R55, -INF , P0 ;  /* 0xff800000377d7808 */ /* 0x000fe40000000000 */
[----:B------:R-:W-:Y:S02]  /*3a20*/  ISETP.GT.AND P2, PT, R0, 0x30, PT ;  /* 0x000000300000780c */ /* 0x000fe40003f44270 */
[----:B------:R-:W-:Y:S02]  /*3a30*/  FMNMX.FTZ R3, R124, R3, !PT ;  /* 0x000000037c037209 */ /* 0x000fe40007810000 */
[----:B------:R-:W-:-:S02]  /*3a40*/  FMNMX.FTZ R2, R144, R2, !PT ;  /* 0x0000000290027209 */ /* 0x000fc40007810000 */
[----:B------:R-:W-:Y:S02]  /*3a50*/  ISETP.GT.AND P0, PT, R0, 0x31, PT ;  /* 0x000000310000780c */ /* 0x000fe40003f04270 */
[----:B------:R-:W-:Y:S02]  /*3a60*/  FSEL R130, R50, -INF , P2 ;  /* 0xff80000032827808 */ /* 0x000fe40001000000 */
[----:B------:R-:W-:Y:S02]  /*3a70*/  FMNMX.FTZ R3, R125, R3, !PT ;  /* 0x000000037d037209 */ /* 0x000fe40007810000 */
[----:B------:R-:W-:Y:S02]  /*3a80*/  FMNMX.FTZ R2, R135, R2, !PT ;  /* 0x0000000287027209 */ /* 0x000fe40007810000 */
        /* <DEDUP_REMOVED lines=74> */
[----:B------:R-:W1:Y:S02]  /*3f30*/  SHFL.BFLY PT, R3, R0, 0x2, 0x1f ;  /* 0x0c401f0000037f89 */ /* 0x000e6400000e0000 */
[----:B------:R-:W-:-:S05]  /*3f40*/  FMNMX.FTZ R2, R172, R2, !PT ;  /* 0x00000002ac027209 */ /* 0x000fca0007810000 */
[----:B------:R-:W2:Y:S01]  /*3f50*/  SHFL.BFLY PT, R8, R2, 0x2, 0x1f ;  /* 0x0c401f0002087f89 */ /* 0x000ea200000e0000 */
[----:B-1----:R-:W-:-:S05]  /*3f60*/  FMNMX.FTZ R0, R3, R0, !PT ;  /* 0x0000000003007209 */ /* 0x002fca0007810000 */
[----:B------:R-:W1:Y:S01]  /*3f70*/  SHFL.BFLY PT, R117, R0, 0x1, 0x1f ;  /* 0x0c201f0000757f89 */ /* 0x000e6200000e0000 */
[----:B--2---:R-:W-:-:S05]  /*3f80*/  FMNMX.FTZ R8, R2, R8, !PT ;  /* 0x0000000802087209 */ /* 0x004fca0007810000 */
[----:B------:R2:W3:Y:S01]  /*3f90*/  SHFL.BFLY PT, R3, R8, 0x1, 0x1f ;  /* 0x0c201f0008037f89 */ /* 0x0004e200000e0000 */
[----:B-1----:R-:W-:-:S05]  /*3fa0*/  FMNMX.FTZ R117, R0, R117, !PT ;  /* 0x0000007500757209 */ /* 0x002fca0007810000 */
.L_x_2688:
[C---:B------:R-:W-:Y:S01]  /*3fb0*/  FMUL.FTZ R2, R117.reuse, c[0x0][0x2d0] ;  /* 0x0000b40075027a20 */ /* 0x040fe20000410000 */
[----:B------:R-:W-:Y:S01]  /*3fc0*/  FSETP.NEU.FTZ.AND P0, PT, R117, -INF , PT ;  /* 0xff8000007500780b */ /* 0x000fe20003f1d000 */
[----:B------:R-:W-:Y:S01]  /*3fd0*/  WARPSYNC 0xffffffff ;  /* 0xffffffff00007948 */ /* 0x000fe20003800000 */
[----:B--23--:R-:W-:Y:S01]  /*3fe0*/  FMNMX.FTZ R8, R3, R8, !PT ;  /* 0x0000000803087209 */ /* 0x00cfe20007810000 */
[----:B------:R-:W-:Y:S01]  /*3ff0*/  LDSM.16.MT88.4 R28, [R213] ;  /* 0x00000000d51c783b */ /* 0x000fe20000004200 */
[----:B------:R-:W-:Y:S02]  /*4000*/  FSEL R2, R2, RZ, P0 ;  /* 0x000000ff02027208 */ /* 0x000fe40000000000 */
[----:B------:R-:W-:Y:S01]  /*4010*/  FSETP.NEU.FTZ.AND P0, PT, R8, -INF , PT ;  /* 0xff8000000800780b */ /* 0x000fe20003f1d000 */
[----:B------:R-:W-:Y:S02]  /*4020*/  LDSM.16.MT88.4 R20, [R208] ;  /* 0x00000000d014783b */ /* 0x000fe40000004200 */
[----:B------:R-:W-:-:S02]  /*4030*/  FFMA.FTZ R0, R7, c[0x0][0x2d0], -R2 ;  /* 0x0000b40007007a23 */ /* 0x000fc40000010802 */
[--C-:B------:R-:W-:Y:S01]  /*4040*/  FFMA.FTZ R3, R10, c[0x0][0x2d0], -R2.reuse ;  /* 0x0000b4000a037a23 */ /* 0x100fe20000010802 */
[----:B------:R-:W-:Y:S01]  /*4050*/  LDSM.16.MT88.4 R24, [R208+0x4000] ;  /* 0x00400000d018783b */ /* 0x000fe20000004200 */
[----:B------:R1:W-:Y:S03]  /*4060*/  MUFU.EX2 R248, R0 ;  /* 0x0000000000f87308 */ /* 0x0003e60000000800 */
[----:B------:R-:W-:Y:S04]  /*4070*/  LDSM.16.MT88.4 R16, [R210] ;  /* 0x00000000d210783b */ /* 0x000fe80000004200 */
[----:B------:R-:W-:Y:S01]  /*4080*/  LDSM.16.MT88.4 R36, [R210+0x4000] ;  /* 0x00400000d224783b */ /* 0x000fe20000004200 */
[----:B------:R2:W-:Y:S03]  /*4090*/  MUFU.EX2 R251, R3 ;  /* 0x0000000300fb7308 */ /* 0x0005e60000000800 */
[----:B------:R-:W-:Y:S01]  /*40a0*/  LDSM.16.MT88.4 R32, [R209+0x4000] ;  /* 0x00400000d120783b */ /* 0x000fe20000004200 */
[----:B-1----:R-:W-:-:S04]  /*40b0*/  FFMA.FTZ R0, R9, c[0x0][0x2d0], -R2 ;  /* 0x0000b40009007a23 */ /* 0x002fc80000010802 */
[----:B------:R1:W3:Y:S01]  /*40c0*/  MUFU.EX2 R247, R0 ;  /* 0x0000000000f77308 */ /* 0x0002e20000000800 */
[----:B--2---:R-:W-:Y:S02]  /*40d0*/  FFMA.FTZ R3, R12, c[0x0][0x2d0], -R2 ;  /* 0x0000b4000c037a23 */ /* 0x004fe40000010802 */
[----:B------:R-:W2:Y:S05]  /*40e0*/  LDSM.16.MT88.4 R12, [R209] ;  /* 0x00000000d10c783b */ /* 0x000eaa0000004200 */
[----:B------:R4:W5:Y:S01]  /*40f0*/  MUFU.EX2 R202, R3 ;  /* 0x0000000300ca7308 */ /* 0x0009620000000800 */
[----:B-1----:R-:W-:-:S05]  /*4100*/  FMUL.FTZ R0, R8, c[0x0][0x2d0] ;  /* 0x0000b40008007a20 */ /* 0x002fca0000410000 */
[----:B------:R-:W-:-:S05]  /*4110*/  FSEL R0, R0, RZ, P0 ;  /* 0x000000ff00007208 */ /* 0x000fca0000000000 */
[----:B----4-:R-:W-:Y:S01]  /*4120*/  FFMA.FTZ R3, R4, c[0x0][0x2d0], -R0 ;  /* 0x0000b40004037a23 */ /* 0x010fe20000010800 */
[----:B---3--:R-:W-:-:S03]  /*4130*/  F2FP.PACK_AB R4, R247, R248 ;  /* 0x000000f8f704723e */ /* 0x008fc600000000ff */
[----:B------:R1:W-:Y:S02]  /*4140*/  MUFU.EX2 R9, R3 ;  /* 0x0000000300097308 */ /* 0x0003e40000000800 */
[----:B-1----:R-:W-:-:S06]  /*4150*/  FFMA.FTZ R3, R5, c[0x0][0x2d0], -R0 ;  /* 0x0000b40005037a23 */ /* 0x002fcc0000010800 */
[----:B------:R1:W3:Y:S02]  /*4160*/  MUFU.EX2 R116, R3 ;  /* 0x0000000300747308 */ /* 0x0002e40000000800 */
[----:B-1----:R-:W-:Y:S01]  /*4170*/  FFMA.FTZ R3, R6, c[0x0][0x2d0], -R0 ;  /* 0x0000b40006037a23 */ /* 0x002fe20000010800 */
[----:B-----5:R-:W-:Y:S02]  /*4180*/  F2FP.PACK_AB R6, R202, R251 ;  /* 0x000000fbca06723e */ /* 0x020fe400000000ff */
[----:B---3--:R-:W-:-:S03]  /*4190*/  F2FP.PACK_AB R5, R116, R9 ;  /* 0x000000097405723e */ /* 0x008fc600000000ff */
[----:B------:R1:W-:Y:S02]  /*41a0*/  MUFU.EX2 R203, R3 ;  /* 0x0000000300cb7308 */ /* 0x0003e40000000800 */
[----:B-1----:R-:W-:-:S06]  /*41b0*/  FFMA.FTZ R3, R11, c[0x0][0x2d0], -R0 ;  /* 0x0000b4000b037a23 */ /* 0x002fcc0000010800 */
[----:B------:R-:W1:Y:S02]  /*41c0*/  MUFU.EX2 R212, R3 ;  /* 0x0000000300d47308 */ /* 0x000e640000000800 */
[----:B-1----:R-:W-:Y:S01]  /*41d0*/  F2FP.PACK_AB R7, R212, R203 ;  /* 0x000000cbd407723e */ /* 0x002fe200000000ff */
[----:B------:R-:W-:-:S05]  /*41e0*/  FFMA.FTZ R3, R76, c[0x0][0x2d0], -R2 ;  /* 0x0000b4004c037a23 */ /* 0x000fca0000010802 */
[----:B------:R1:W-:Y:S01]  /*41f0*/  MUFU.EX2 R250, R3 ;  /* 0x0000000300fa7308 */ /* 0x0003e20000000800 */
[C---:B--2---:R-:W-:Y:S08]  /*4200*/  HMMA.16816.F32 R64, R4.reuse, R12, RZ ;  /* 0x0000000c0440723c */ /* 0x044ff000000018ff */
[----:B------:R-:W-:Y:S01]  /*4210*/  HMMA.16816.F32 R56, R4, R14, RZ ;  /* 0x0000000e0438723c */ /* 0x000fe200000018ff */
[----:B------:R-:W2:Y:S01]  /*4220*/  LDSM.16.MT88.4 R12, [R211+0x4000] ;  /* 0x00400000d30c783b */ /* 0x000ea20000004200 */
[----:B-1----:R-:W-:-:S06]  /*4230*/  FFMA.FTZ R3, R77, c[0x0][0x2d0], -R2 ;  /* 0x0000b4004d037a23 */ /* 0x002fcc0000010802 */
[C---:B------:R-:W-:Y:S01]  /*4240*/  HMMA.16816.F32 R52, R4.reuse, R28, RZ ;  /* 0x0000001c0434723c */ /* 0x040fe200000018ff */
[----:B------:R1:W-:Y:S07]  /*4250*/  MUFU.EX2 R218, R3 ;  /* 0x0000000300da7308 */ /* 0x0003ee0000000800 */
[C---:B------:R-:W-:Y:S01]  /*4260*/  HMMA.16816.F32 R48, R4.reuse, R30, RZ ;  /* 0x0000001e0430723c */ /* 0x040fe200000018ff */
[----:B------:R-:W3:Y:S07]  /*4270*/  LDSM.16.MT88.4 R28, [R208+0x800] ;  /* 0x00080000d01c783b */ /* 0x000eee0000004200 */
[----:B------:R-:W-:Y:S01]  /*4280*/  HMMA.16816.F32 R84, R4, R20, RZ ;  /* 0x000000140454723c */ /* 0x000fe200000018ff */
[----:B-1----:R-:W-:-:S04]  /*4290*/  FFMA.FTZ R3, R78, c[0x0][0x2d0], -R2 ;  /* 0x0000b4004e037a23 */ /* 0x002fc80000010802 */
[----:B------:R1:W-:Y:S03]  /*42a0*/  MUFU.EX2 R249, R3 ;  /* 0x0000000300f97308 */ /* 0x0003e60000000800 */
[C---:B------:R-:W-:Y:S01]  /*42b0*/  HMMA.16816.F32 R80, R4.reuse, R22, RZ ;  /* 0x000000160450723c */ /* 0x040fe200000018ff */
[----:B------:R-:W-:Y:S07]  /*42c0*/  LDSM.16.MT88.4 R20, [R209+0x800] ;  /* 0x00080000d114783b */ /* 0x000fee0000004200 */
[----:B------:R-:W-:Y:S01]  /*42d0*/  HMMA.16816.F32 R44, R4, R24, RZ ;  /* 0x00000018042c723c */ /* 0x000fe200000018ff */
[----:B-1----:R-:W-:-:S07]  /*42e0*/  FFMA.FTZ R3, R79, c[0x0][0x2d0], -R2 ;  /* 0x0000b4004f037a23 */ /* 0x002fce0000010802 */
[C---:B------:R-:W-:Y:S01]  /*42f0*/  HMMA.16816.F32 R40, R4.reuse, R26, RZ ;  /* 0x0000001a0428723c */ /* 0x040fe200000018ff */
[----:B------:R-:W1:Y:S01]  /*4300*/  LDSM.16.MT88.4 R24, [R210+0x800] ;  /* 0x00080000d218783b */ /* 0x000e620000004200 */
[----:B------:R4:W5:Y:S06]  /*4310*/  MUFU.EX2 R252, R3 ;  /* 0x0000000300fc7308 */ /* 0x00096c0000000800 */
[C---:B------:R-:W-:Y:S08]  /*4320*/  HMMA.16816.F32 R72, R4.reuse, R16, RZ ;  /* 0x000000100448723c */ /* 0x040ff000000018ff */
[----:B------:R-:W-:Y:S01]  /*4330*/  HMMA.16816.F32 R68, R4, R18, RZ ;  /* 0x000000120444723c */ /* 0x000fe200000018ff */
[----:B------:R-:W1:Y:S01]  /*4340*/  LDSM.16.MT88.4 R16, [R211+0x800] ;  /* 0x00080000d310783b */ /* 0x000e620000004200 */
[----:B----4-:R-:W-:-:S04]  /*4350*/  FFMA.FTZ R3, R61, c[0x0][0x2d0], -R0 ;  /* 0x0000b4003d037a23 */ /* 0x010fc80000010800 */
[----:B------:R4:W-:Y:S02]  /*4360*/  MUFU.EX2 R246, R3 ;  /* 0x0000000300f67308 */ /* 0x0009e40000000800 */
[C---:B--2---:R-:W-:Y:S08]  /*4370*/  HMMA.16816.F32 R104, R4.reuse, R12, RZ ;  /* 0x0000000c0468723c */ /* 0x044ff000000018ff */
[----:B------:R-:W-:Y:S01]  /*4380*/  HMMA.16816.F32 R92, R4, R14, RZ ;  /* 0x0000000e045c723c */ /* 0x000fe200000018ff */
[----:B------:R-:W2:Y:S01]  /*4390*/  LDSM.16.MT88.4 R12, [R208+0x4800] ;  /* 0x00480000d00c783b */ /* 0x000ea20000004200 */
[----:B----4-:R-:W-:-:S06]  /*43a0*/  FFMA.FTZ R3, R60, c[0x0][0x2d0], -R0 ;  /* 0x0000b4003c037a23 */ /* 0x010fcc0000010800 */
[C---:B------:R-:W-:Y:S01]  /*43b0*/  HMMA.16816.F32 R88, R4.reuse, R36, RZ ;  /* 0x000000240458723c */ /* 0x040fe200000018ff */
[----:B------:R4:W1:Y:S07]  /*43c0*/  MUFU.EX2 R244, R3 ;  /* 0x0000000300f47308 */ /* 0x00086e0000000800 */
[C---:B------:R-:W-:Y:S08]  /*43d0*/  HMMA.16816.F32 R36, R4.reuse, R38, RZ ;  /* 0x000000260424723c */ /* 0x040ff000000018ff */
[----:B------:R-:W-:Y:S01]  /*43e0*/  HMMA.16816.F32 R96, R4, R32, RZ ;  /* 0x000000200460723c */ /* 0x000fe200000018ff */
[----:B----4-:R-:W-:-:S04]  /*43f0*/  FFMA.FTZ R3, R63, c[0x0][0x2d0], -R0 ;  /* 0x0000b4003f037a23 */ /* 0x010fc80000010800 */
[----:B------:R4:W-:Y:S03]  /*4400*/  MUFU.EX2 R245, R3 ;  /* 0x0000000300f57308 */ /* 0x0009e60000000800 */
[----:B------:R-:W-:Y:S01]  /*4410*/  HMMA.16816.F32 R100, R4, R34, RZ ;  /* 0x000000220464723c */ /* 0x000fe200000018ff */
[----:B------:R-:W2:Y:S06]  /*4420*/  LDSM.16.MT88.4 R32, [R210+0x4800] ;  /* 0x00480000d220783b */ /* 0x000eac0000004200 */
[----:B------:R-:W-:Y:S01]  /*4430*/  FFMA.FTZ R4, R62, c[0x0][0x2d0], -R0 ;  /* 0x0000b4003e047a23 */ /* 0x000fe20000010800 */
[----:B-----5:R-:W-:-:S02]  /*4440*/  F2FP.PACK_AB R6, R252, R249 ;  /* 0x000000f9fc06723e */ /* 0x020fc400000000ff */
[----:B-1----:R-:W-:Y:S01]  /*4450*/  F2FP.PACK_AB R5, R244, R246 ;  /* 0x000000f6f405723e */ /* 0x002fe200000000ff */
[----:B------:R1:W5:Y:S01]  /*4460*/  MUFU.EX2 R243, R4 ;  /* 0x0000000400f37308 */ /* 0x0003620000000800 */
[----:B----4-:R-:W-:-:S07]  /*4470*/  FFMA.FTZ R3, R128, c[0x0][0x2d0], -R2 ;  /* 0x0000b40080037a23 */ /* 0x010fce0000010802 */
[----:B------:R4:W-:Y:S01]  /*4480*/  MUFU.EX2 R239, R3 ;  /* 0x0000000300ef7308 */ /* 0x0009e20000000800 */
[----:B-1----:R-:W-:Y:S02]  /*4490*/  F2FP.PACK_AB R4, R218, R250 ;  /* 0x000000fada04723e */ /* 0x002fe400000000ff */
[----:B-----5:R-:W-:Y:S01]  /*44a0*/  F2FP.PACK_AB R7, R245, R243 ;  /* 0x000000f3f507723e */ /* 0x020fe200000000ff */
[----:B----4-:R-:W-:-:S06]  /*44b0*/  FFMA.FTZ R3, R127, c[0x0][0x2d0], -R2 ;  /* 0x0000b4007f037a23 */ /* 0x010fcc0000010802 */
[C---:B---3--:R-:W-:Y:S01]  /*44c0*/  HMMA.16816.F32 R112, R4.reuse, R30, R80 ;  /* 0x0000001e0470723c */ /* 0x048fe20000001850 */
[----:B------:R1:W-:Y:S07]  /*44d0*/  MUFU.EX2 R242, R3 ;  /* 0x0000000300f27308 */ /* 0x0003ee0000000800 */
[C---:B------:R-:W-:Y:S08]  /*44e0*/  HMMA.16816.F32 R108, R4.reuse, R24, R72 ;  /* 0x00000018046c723c */ /* 0x040ff00000001848 */
[----:B------:R-:W-:Y:S01]  /*44f0*/  HMMA.16816.F32 R80, R4, R20, R64 ;  /* 0x000000140450723c */ /* 0x000fe20000001840 */
[----:B-1----:R-:W-:-:S04]  /*4500*/  FFMA.FTZ R3, R126, c[0x0][0x2d0], -R2 ;  /* 0x0000b4007e037a23 */ /* 0x002fc80000010802 */
[----:B------:R1:W-:Y:S03]  /*4510*/  MUFU.EX2 R241, R3 ;  /* 0x0000000300f17308 */ /* 0x0003e60000000800 */
[C---:B------:R-:W-:Y:S08]  /*4520*/  HMMA.16816.F32 R72, R4.reuse, R16, R52 ;  /* 0x000000100448723c */ /* 0x040ff00000001834 */
[----:B------:R-:W-:Y:S01]  /*4530*/  HMMA.16816.F32 R64, R4, R18, R48 ;  /* 0x000000120440723c */ /* 0x000fe20000001830 */
[----:B------:R-:W3:Y:S01]  /*4540*/  LDSM.16.MT88.4 R16, [R211+0x4800] ;  /* 0x00480000d310783b */ /* 0x000ee20000004200 */
[----:B-1----:R-:W-:-:S06]  /*4550*/  FFMA.FTZ R3, R129, c[0x0][0x2d0], -R2 ;  /* 0x0000b40081037a23 */ /* 0x002fcc0000010802 */
[C---:B--2---:R-:W-:Y:S01]  /*4560*/  HMMA.16816.F32 R60, R4.reuse, R12, R44 ;  /* 0x0000000c043c723c */ /* 0x044fe2000000182c */
[----:B------:R1:W2:Y:S07]  /*4570*/  MUFU.EX2 R240, R3 ;  /* 0x0000000300f07308 */ /* 0x0002ae0000000800 */
[C---:B------:R-:W-:Y:S01]  /*4580*/  HMMA.16816.F32 R44, R4.reuse, R14, R40 ;  /* 0x0000000e042c723c */ /* 0x040fe20000001828 */
[----:B------:R-:W4:Y:S07]  /*4590*/  LDSM.16.MT88.4 R12, [R209+0x4800] ;  /* 0x00480000d10c783b */ /* 0x000f2e0000004200 */
[----:B------:R-:W-:Y:S01]  /*45a0*/  HMMA.16816.F32 R120, R4, R28, R84 ;  /* 0x0000001c0478723c */ /* 0x000fe20000001854 */
[----:B------:R-:W-:Y:S01]  /*45b0*/  LDSM.16.MT88.4 R28, [R208+0x1000] ;  /* 0x00100000d01c783b */ /* 0x000fe20000004200 */
[----:B-1----:R-:W-:-:S04]  /*45c0*/  FFMA.FTZ R3, R118, c[0x0][0x2d0], -R0 ;  /* 0x0000b40076037a23 */ /* 0x002fc80000010800 */
[----:B------:R1:W-:Y:S02]  /*45d0*/  MUFU.EX2 R238, R3 ;  /* 0x0000000300ee7308 */ /* 0x0003e40000000800 */
[C---:B------:R-:W-:Y:S01]  /*45e0*/  HMMA.16816.F32 R84, R4.reuse, R26, R68 ;  /* 0x0000001a0454723c */ /* 0x040fe20000001844 */
[----:B------:R-:W5:Y:S07]  /*45f0*/  LDSM.16.MT88.4 R24, [R210+0x1000] ;  /* 0x00100000d218783b */ /* 0x000f6e0000004200 */
[----:B------:R-:W-:Y:S01]  /*4600*/  HMMA.16816.F32 R76, R4, R22, R56 ;  /* 0x00000016044c723c */ /* 0x000fe20000001838 */
[----:B------:R-:W2:Y:S01]  /*4610*/  LDSM.16.MT88.4 R20, [R209+0x1000] ;  /* 0x00100000d114783b */ /* 0x000ea20000004200 */
[----:B-1----:R-:W-:-:S06]  /*4620*/  FFMA.FTZ R3, R119, c[0x0][0x2d0], -R0 ;  /* 0x0000b40077037a23 */ /* 0x002fcc0000010800 */
[C---:B------:R-:W-:Y:S01]  /*4630*/  HMMA.16816.F32 R56, R4.reuse, R34, R36 ;  /* 0x000000220438723c */ /* 0x040fe20000001824 */
[----:B------:R1:W1:Y:S07]  /*4640*/  MUFU.EX2 R236, R3 ;  /* 0x0000000300ec7308 */ /* 0x00026e0000000800 */
[C---:B---3--:R-:W-:Y:S08]  /*4650*/  HMMA.16816.F32 R68, R4.reuse, R16, R104 ;  /* 0x000000100444723c */ /* 0x048ff00000001868 */
[----:B------:R-:W-:Y:S01]  /*4660*/  HMMA.16816.F32 R36, R4, R18, R92 ;  /* 0x000000120424723c */ /* 0x000fe2000000185c */
[----:B------:R-:W3:Y:S01]  /*4670*/  LDSM.16.MT88.4 R16, [R211+0x1000] ;  /* 0x00100000d310783b */ /* 0x000ee20000004200 */
[----:B-1----:R-:W-:-:S04]  /*4680*/  FFMA.FTZ R3, R125, c[0x0][0x2d0], -R0 ;  /* 0x0000b4007d037a23 */ /* 0x002fc80000010800 */
[----:B------:R1:W-:Y:S02]  /*4690*/  MUFU.EX2 R235, R3 ;  /* 0x0000000300eb7308 */ /* 0x0003e40000000800 */
[C---:B----4-:R-:W-:Y:S08]  /*46a0*/  HMMA.16816.F32 R48, R4.reuse, R12, R96 ;  /* 0x0000000c0430723c */ /* 0x050ff00000001860 */
[----:B------:R-:W-:Y:S01]  /*46b0*/  HMMA.16816.F32 R40, R4, R14, R100 ;  /* 0x0000000e0428723c */ /* 0x000fe20000001864 */
[----:B------:R-:W4:Y:S01]  /*46c0*/  LDSM.16.MT88.4 R12, [R208+0x5000] ;  /* 0x00500000d00c783b */ /* 0x000f220000004200 */
[----:B-1----:R-:W-:-:S06]  /*46d0*/  FFMA.FTZ R3, R144, c[0x0][0x2d0], -R2 ;  /* 0x0000b40090037a23 */ /* 0x002fcc0000010802 */
[----:B------:R-:W-:Y:S01]  /*46e0*/  HMMA.16816.F32 R52, R4, R32, R88 ;  /* 0x000000200434723c */ /* 0x000fe20000001858 */
[----:B------:R-:W-:Y:S01]  /*46f0*/  LDSM.16.MT88.4 R32, [R210+0x5000] ;  /* 0x00500000d220783b */ /* 0x000fe20000004200 */
[----:B------:R1:W-:Y:S05]  /*4700*/  MUFU.EX2 R230, R3 ;  /* 0x0000000300e67308 */ /* 0x0003ea0000000800 */
[----:B------:R-:W-:Y:S01]  /*4710*/  FFMA.FTZ R4, R124, c[0x0][0x2d0], -R0 ;  /* 0x0000b4007c047a23 */ /* 0x000fe20000010800 */
[----:B--2---:R-:W-:Y:S01]  /*4720*/  F2FP.PACK_AB R6, R240, R241 ;  /* 0x000000f1f006723e */ /* 0x004fe200000000ff */
[----:B------:R-:W-:Y:S01]  /*4730*/  LDSM.16.MT88.4 R124, [R208+0x3800] ;  /* 0x00380000d07c783b */ /* 0x000fe20000004200 */
[----:B------:R-:W-:Y:S01]  /*4740*/  F2FP.PACK_AB R5, R236, R238 ;  /* 0x000000eeec05723e */ /* 0x000fe200000000ff */
[----:B------:R2:W2:Y:S01]  /*4750*/  MUFU.EX2 R234, R4 ;  /* 0x0000000400ea7308 */ /* 0x0004a20000000800 */
[----:B-1----:R-:W-:-:S07]  /*4760*/  FFMA.FTZ R3, R135, c[0x0][0x2d0], -R2 ;  /* 0x0000b40087037a23 */ /* 0x002fce0000010802 */
[----:B------:R1:W-:Y:S01]  /*4770*/  MUFU.EX2 R233, R3 ;  /* 0x0000000300e97308 */ /* 0x0003e20000000800 */
[----:B--2---:R-:W-:Y:S02]  /*4780*/  F2FP.PACK_AB R4, R242, R239 ;  /* 0x000000eff204723e */ /* 0x004fe400000000ff */
[----:B------:R-:W-:-:S07]  /*4790*/  F2FP.PACK_AB R7, R235, R234 ;  /* 0x000000eaeb07723e */ /* 0x000fce00000000ff */
[----:B-----5:R-:W-:Y:S01]  /*47a0*/  HMMA.16816.F32 R88, R4, R26, R84 ;  /* 0x0000001a0458723c */ /* 0x020fe20000001854 */
[----:B-1----:R-:W-:-:S04]  /*47b0*/  FFMA.FTZ R3, R134, c[0x0][0x2d0], -R2 ;  /* 0x0000b40086037a23 */ /* 0x002fc80000010802 */
[----:B------:R1:W-:Y:S03]  /*47c0*/  MUFU.EX2 R232, R3 ;  /* 0x0000000300e87308 */ /* 0x0003e60000000800 */
[C---:B------:R-:W-:Y:S08]  /*47d0*/  HMMA.16816.F32 R84, R4.reuse, R20, R80 ;  /* 0x000000140454723c */ /* 0x040ff00000001850 */
[----:B------:R-:W-:Y:S01]  /*47e0*/  HMMA.16816.F32 R80, R4, R22, R76 ;  /* 0x000000160450723c */ /* 0x000fe2000000184c */
[----:B------:R-:W-:Y:S01]  /*47f0*/  LDSM.16.MT88.4 R20, [R209+0x1800] ;  /* 0x00180000d114783b */ /* 0x000fe20000004200 */
[----:B-1----:R-:W-:-:S06]  /*4800*/  FFMA.FTZ R3, R145, c[0x0][0x2d0], -R2 ;  /* 0x0000b40091037a23 */ /* 0x002fcc0000010802 */
[C---:B---3--:R-:W-:Y:S01]  /*4810*/  HMMA.16816.F32 R76, R4.reuse, R16, R72 ;  /* 0x00000010044c723c */ /* 0x048fe20000001848 */
[----:B------:R1:W2:Y:S07]  /*4820*/  MUFU.EX2 R231, R3 ;  /* 0x0000000300e77308 */ /* 0x0002ae0000000800 */
[C---:B------:R-:W-:Y:S01]  /*4830*/  HMMA.16816.F32 R72, R4.reuse, R18, R64 ;  /* 0x000000120448723c */ /* 0x040fe20000001840 */
[----:B------:R-:W3:Y:S07]  /*4840*/  LDSM.16.MT88.4 R16, [R211+0x5000] ;  /* 0x00500000d310783b */ /* 0x000eee0000004200 */
[----:B----4-:R-:W-:Y:S01]  /*4850*/  HMMA.16816.F32 R64, R4, R12, R60 ;  /* 0x0000000c0440723c */ /* 0x010fe2000000183c */
[----:B-1----:R-:W-:-:S04]  /*4860*/  FFMA.FTZ R3, R130, c[0x0][0x2d0], -R0 ;  /* 0x0000b40082037a23 */ /* 0x002fc80000010800 */
[----:B------:R1:W-:Y:S03]  /*4870*/  MUFU.EX2 R229, R3 ;  /* 0x0000000300e57308 */ /* 0x0003e60000000800 */
[C---:B------:R-:W-:Y:S01]  /*4880*/  HMMA.16816.F32 R60, R4.reuse, R14, R44 ;  /* 0x0000000e043c723c */ /* 0x040fe2000000182c */
[----:B------:R-:W4:Y:S07]  /*4890*/  LDSM.16.MT88.4 R12, [R209+0x5000] ;  /* 0x00500000d10c783b */ /* 0x000f2e0000004200 */
[----:B------:R-:W-:Y:S01]  /*48a0*/  HMMA.16816.F32 R104, R4, R28, R120 ;  /* 0x0000001c0468723c */ /* 0x000fe20000001878 */
[----:B-1----:R-:W-:-:S07]  /*48b0*/  FFMA.FTZ R3, R131, c[0x0][0x2d0], -R0 ;  /* 0x0000b40083037a23 */ /* 0x002fce0000010800 */
[C---:B------:R-:W-:Y:S01]  /*48c0*/  HMMA.16816.F32 R100, R4.reuse, R30, R112 ;  /* 0x0000001e0464723c */ /* 0x040fe20000001870 */
[----:B------:R-:W-:Y:S01]  /*48d0*/  LDSM.16.MT88.4 R28, [R208+0x1800] ;  /* 0x00180000d01c783b */ /* 0x000fe20000004200 */
[----:B------:R1:W5:Y:S06]  /*48e0*/  MUFU.EX2 R228, R3 ;  /* 0x0000000300e47308 */ /* 0x00036c0000000800 */
[C---:B------:R-:W-:Y:S01]  /*48f0*/  HMMA.16816.F32 R92, R4.reuse, R24, R108 ;  /* 0x00000018045c723c */ /* 0x040fe2000000186c */
[----:B------:R-:W-:Y:S06]  /*4900*/  LDSM.16.MT88.4 R24, [R210+0x1800] ;  /* 0x00180000d218783b */ /* 0x000fec0000004200 */
[----:B------:R-:W-:Y:S01]  /*4910*/  MOV R110, R212 ;  /* 0x000000d4006e7202 */ /* 0x000fe20000000f00 */
[----:B---3--:R-:W-:Y:S01]  /*4920*/  HMMA.16816.F32 R36, R4, R18, R36 ;  /* 0x000000120424723c */ /* 0x008fe20000001824 */
[----:B------:R-:W-:Y:S01]  /*4930*/  MOV R111, R218 ;  /* 0x000000da006f7202 */ /* 0x000fe20000000f00 */
[----:B-1----:R-:W-:Y:S01]  /*4940*/  FFMA.FTZ R3, R133, c[0x0][0x2d0], -R0 ;  /* 0x0000b40085037a23 */ /* 0x002fe20000010800 */
[----:B------:R-:W-:-:S02]  /*4950*/  MOV R109, R203 ;  /* 0x000000cb006d7202 */ /* 0x000fc40000000f00 */
[----:B------:R-:W-:Y:S01]  /*4960*/  MOV R108, R202 ;  /* 0x000000ca006c7202 */ /* 0x000fe20000000f00 */
[----:B------:R1:W-:Y:S02]  /*4970*/  MUFU.EX2 R227, R3 ;  /* 0x0000000300e37308 */ /* 0x0003e40000000800 */
[C---:B------:R-:W-:Y:S08]  /*4980*/  HMMA.16816.F32 R52, R4.reuse, R32, R52 ;  /* 0x000000200434723c */ /* 0x040ff00000001834 */
[----:B----4-:R-:W-:Y:S01]  /*4990*/  HMMA.16816.F32 R44, R4, R14, R40 ;  /* 0x0000000e042c723c */ /* 0x010fe20000001828 */
        /* <DEDUP_REMOVED lines=8> */
[----:B---3--:R-:W-:-:S05]  /*4a20*/  FFMA.FTZ R3, R151, c[0x0][0x2d0], -R2 ;  /* 0x0000b40097037a23 */ /* 0x008fca0000010802 */
[----:B------:R-:W-:Y:S01]  /*4a30*/  FFMA.FTZ R4, R132, c[0x0][0x2d0], -R0 ;  /* 0x0000b40084047a23 */ /* 0x000fe20000010800 */
[----:B--2---:R-:W-:Y:S01]  /*4a40*/  F2FP.PACK_AB R6, R231, R232 ;  /* 0x000000e8e706723e */ /* 0x004fe200000000ff */
        /* <DEDUP_REMOVED lines=19> */
[----:B------:R-:W5:Y:S01]  /*4b80*/  LDSM.16.MT88.4 R24, [R210+0x2000] ;  /* 0x00200000d218783b */ /* 0x000f620000004200 */
[----:B----4-:R-:W-:-:S04]  /*4b90*/  FFMA.FTZ R3, R147, c[0x0][0x2d0], -R0 ;  /* 0x0000b40093037a23 */ /* 0x010fc80000010800 */
[----:B------:R4:W1:Y:S02]  /*4ba0*/  MUFU.EX2 R202, R3 ;  /* 0x0000000300ca7308 */ /* 0x0008640000000800 */
[C---:B------:R-:W-:Y:S08]  /*4bb0*/  HMMA.16816.F32 R84, R4.reuse, R20, R84 ;  /* 0x000000140454723c */ /* 0x040ff00000001854 */
[----:B---3--:R-:W-:Y:S01]  /*4bc0*/  HMMA.16816.F32 R40, R4, R16, R40 ;  /* 0x000000100428723c */ /* 0x008fe20000001828 */
[----:B----4-:R-:W-:-:S07]  /*4bd0*/  FFMA.FTZ R3, R149, c[0x0][0x2d0], -R0 ;  /* 0x0000b40095037a23 */ /* 0x010fce0000010800 */
[C---:B------:R-:W-:Y:S01]  /*4be0*/  HMMA.16816.F32 R36, R4.reuse, R18, R36 ;  /* 0x000000120424723c */ /* 0x040fe20000001824 */
[----:B------:R-:W3:Y:S01]  /*4bf0*/  LDSM.16.MT88.4 R16, [R211+0x2000] ;  /* 0x00200000d310783b */ /* 0x000ee20000004200 */
[----:B------:R4:W-:Y:S06]  /*4c00*/  MUFU.EX2 R131, R3 ;  /* 0x0000000300837308 */ /* 0x0009ec0000000800 */
[C---:B------:R-:W-:Y:S01]  /*4c10*/  HMMA.16816.F32 R80, R4.reuse, R22, R80 ;  /* 0x000000160450723c */ /* 0x040fe20000001850 */
[----:B------:R-:W2:Y:S07]  /*4c20*/  LDSM.16.MT88.4 R20, [R209+0x2000] ;  /* 0x00200000d114783b */ /* 0x000eae0000004200 */
[----:B-1----:R-:W-:Y:S01]  /*4c30*/  HMMA.16816.F32 R48, R4, R12, R48 ;  /* 0x0000000c0430723c */ /* 0x002fe20000001830 */
[----:B----4-:R-:W-:Y:S01]  /*4c40*/  FFMA.FTZ R3, R160, c[0x0][0x2d0], -R2 ;  /* 0x0000b400a0037a23 */ /* 0x010fe20000010802 */
[----:B------:R-:W-:-:S03]  /*4c50*/  MOV R160, R9 ;  /* 0x0000000900a07202 */ /* 0x000fc60000000f00 */
[----:B------:R1:W-:Y:S03]  /*4c60*/  MUFU.EX2 R129, R3 ;  /* 0x0000000300817308 */ /* 0x0003e60000000800 */
[C---:B------:R-:W-:Y:S01]  /*4c70*/  HMMA.16816.F32 R44, R4.reuse, R14, R44 ;  /* 0x0000000e042c723c */ /* 0x040fe2000000182c */
[----:B------:R-:W4:Y:S07]  /*4c80*/  LDSM.16.MT88.4 R12, [R208+0x6000] ;  /* 0x00600000d00c783b */ /* 0x000f2e0000004200 */
[----:B------:R-:W-:Y:S01]  /*4c90*/  HMMA.16816.F32 R104, R4, R28, R104 ;  /* 0x0000001c0468723c */ /* 0x000fe20000001868 */
[----:B-1----:R-:W-:-:S07]  /*4ca0*/  FFMA.FTZ R3, R159, c[0x0][0x2d0], -R2 ;  /* 0x0000b4009f037a23 */ /* 0x002fce0000010802 */
[C---:B------:R-:W-:Y:S01]  /*4cb0*/  HMMA.16816.F32 R100, R4.reuse, R30, R100 ;  /* 0x0000001e0464723c */ /* 0x040fe20000001864 */
[----:B------:R-:W-:Y:S01]  /*4cc0*/  LDSM.16.MT88.4 R28, [R208+0x2000] ;  /* 0x00200000d01c783b */ /* 0x000fe20000004200 */
[----:B------:R-:W-:Y:S01]  /*4cd0*/  MOV R159, R116 ;  /* 0x00000074009f7202 */ /* 0x000fe20000000f00 */
[----:B------:R1:W-:Y:S05]  /*4ce0*/  MUFU.EX2 R153, R3 ;  /* 0x0000000300997308 */ /* 0x0003ea0000000800 */
[C---:B------:R-:W-:Y:S08]  /*4cf0*/  HMMA.16816.F32 R52, R4.reuse, R32, R52 ;  /* 0x000000200434723c */ /* 0x040ff00000001834 */
[----:B------:R-:W-:Y:S01]  /*4d00*/  HMMA.16816.F32 R56, R4, R34, R56 ;  /* 0x000000220438723c */ /* 0x000fe20000001838 */
[----:B------:R-:W3:Y:S01]  /*4d10*/  LDSM.16.MT88.4 R32, [R210+0x6000] ;  /* 0x00600000d220783b */ /* 0x000ee20000004200 */
[----:B-1----:R-:W-:-:S05]  /*4d20*/  FFMA.FTZ R3, R158, c[0x0][0x2d0], -R2 ;  /* 0x0000b4009e037a23 */ /* 0x002fca0000010802 */
[----:B------:R-:W-:Y:S01]  /*4d30*/  FFMA.FTZ R4, R148, c[0x0][0x2d0], -R0 ;  /* 0x0000b40094047a23 */ /* 0x000fe20000010800 */
[----:B--2---:R-:W-:Y:S01]  /*4d40*/  F2FP.PACK_AB R6, R218, R220 ;  /* 0x000000dcda06723e */ /* 0x004fe200000000ff */
[----:B------:R1:W-:Y:S01]  /*4d50*/  MUFU.EX2 R152, R3 ;  /* 0x0000000300987308 */ /* 0x0003e20000000800 */
[----:B------:R-:W-:-:S07]  /*4d60*/  F2FP.PACK_AB R5, R202, R203 ;  /* 0x000000cbca05723e */ /* 0x000fce00000000ff */
[----:B------:R2:W2:Y:S01]  /*4d70*/  MUFU.EX2 R130, R4 ;  /* 0x0000000400827308 */ /* 0x0004a20000000800 */
[----:B-1----:R-:W-:-:S07]  /*4d80*/  FFMA.FTZ R3, R161, c[0x0][0x2d0], -R2 ;  /* 0x0000b400a1037a23 */ /* 0x002fce0000010802 */
[----:B------:R1:W1:Y:S01]  /*4d90*/  MUFU.EX2 R151, R3 ;  /* 0x0000000300977308 */ /* 0x0002620000000800 */
[----:B--2---:R-:W-:Y:S02]  /*4da0*/  F2FP.PACK_AB R4, R224, R212 ;  /* 0x000000d4e004723e */ /* 0x004fe400000000ff */
[----:B------:R-:W-:-:S07]  /*4db0*/  F2FP.PACK_AB R7, R131, R130 ;  /* 0x000000828307723e */ /* 0x000fce00000000ff */
[----:B-----5:R-:W-:Y:S01]  /*4dc0*/  HMMA.16816.F32 R96, R4, R24, R92 ;  /* 0x000000180460723c */ /* 0x020fe2000000185c */
[----:B-1----:R-:W-:-:S04]  /*4dd0*/  FFMA.FTZ R3, R154, c[0x0][0x2d0], -R0 ;  /* 0x0000b4009a037a23 */ /* 0x002fc80000010800 */
[----:B------:R1:W-:Y:S03]  /*4de0*/  MUFU.EX2 R128, R3 ;  /* 0x0000000300807308 */ /* 0x0003e60000000800 */
[C---:B------:R-:W-:Y:S01]  /*4df0*/  HMMA.16816.F32 R92, R4.reuse, R26, R88 ;  /* 0x0000001a045c723c */ /* 0x040fe20000001858 */
[----:B------:R-:W-:Y:S07]  /*4e00*/  LDSM.16.MT88.4 R24, [R208+0x2800] ;  /* 0x00280000d018783b */ /* 0x000fee0000004200 */
[----:B---3--:R-:W-:Y:S01]  /*4e10*/  HMMA.16816.F32 R72, R4, R18, R68 ;  /* 0x000000120448723c */ /* 0x008fe20000001844 */
[----:B-1----:R-:W-:-:S07]  /*4e20*/  FFMA.FTZ R3, R155, c[0x0][0x2d0], -R0 ;  /* 0x0000b4009b037a23 */ /* 0x002fce0000010800 */
[C---:B------:R-:W-:Y:S01]  /*4e30*/  HMMA.16816.F32 R88, R4.reuse, R20, R84 ;  /* 0x000000140458723c */ /* 0x040fe20000001854 */
[----:B------:R1:W2:Y:S07]  /*4e40*/  MUFU.EX2 R150, R3 ;  /* 0x0000000300967308 */ /* 0x0002ae0000000800 */
[C---:B----4-:R-:W-:Y:S08]  /*4e50*/  HMMA.16816.F32 R68, R4.reuse, R12, R64 ;  /* 0x0000000c0444723c */ /* 0x050ff00000001840 */
[----:B------:R-:W-:Y:S01]  /*4e60*/  HMMA.16816.F32 R84, R4, R22, R80 ;  /* 0x000000160454723c */ /* 0x000fe20000001850 */
[----:B------:R-:W-:Y:S01]  /*4e70*/  LDSM.16.MT88.4 R20, [R210+0x2800] ;  /* 0x00280000d214783b */ /* 0x000fe20000004200 */
[----:B-1----:R-:W-:-:S04]  /*4e80*/  FFMA.FTZ R3, R156, c[0x0][0x2d0], -R0 ;  /* 0x0000b4009c037a23 */ /* 0x002fc80000010800 */
[----:B------:R1:W-:Y:S02]  /*4e90*/  MUFU.EX2 R134, R3 ;  /* 0x0000000300867308 */ /* 0x0003e40000000800 */
[C---:B------:R-:W-:Y:S01]  /*4ea0*/  HMMA.16816.F32 R64, R4.reuse, R14, R60 ;  /* 0x0000000e0440723c */ /* 0x040fe2000000183c */
[----:B------:R-:W3:Y:S07]  /*4eb0*/  LDSM.16.MT88.4 R12, [R209+0x6000] ;  /* 0x00600000d10c783b */ /* 0x000eee0000004200 */
[----:B------:R-:W-:Y:S01]  /*4ec0*/  HMMA.16816.F32 R80, R4, R16, R76 ;  /* 0x000000100450723c */ /* 0x000fe2000000184c */
[----:B------:R-:W4:Y:S01]  /*4ed0*/  LDSM.16.MT88.4 R16, [R211+0x6000] ;  /* 0x00600000d310783b */ /* 0x000f220000004200 */
[----:B-1----:R-:W-:-:S06]  /*4ee0*/  FFMA.FTZ R3, R157, c[0x0][0x2d0], -R0 ;  /* 0x0000b4009d037a23 */ /* 0x002fcc0000010800 */
[C---:B------:R-:W-:Y:S01]  /*4ef0*/  HMMA.16816.F32 R60, R4.reuse, R32, R52 ;  /* 0x00000020043c723c */ /* 0x040fe20000001834 */
[----:B------:R1:W5:Y:S07]  /*4f00*/  MUFU.EX2 R135, R3 ;  /* 0x0000000300877308 */ /* 0x00036e0000000800 */
[C---:B------:R-:W-:Y:S08]  /*4f10*/  HMMA.16816.F32 R100, R4.reuse, R30, R100 ;  /* 0x0000001e0464723c */ /* 0x040ff00000001864 */
[----:B------:R-:W-:Y:S01]  /*4f20*/  HMMA.16816.F32 R104, R4, R28, R104 ;  /* 0x0000001c0468723c */ /* 0x000fe20000001868 */
[----:B------:R-:W-:Y:S01]  /*4f30*/  LDSM.16.MT88.4 R28, [R208+0x6800] ;  /* 0x00680000d01c783b */ /* 0x000fe20000004200 */
[----:B-1----:R-:W-:-:S04]  /*4f40*/  FFMA.FTZ R3, R168, c[0x0][0x2d0], -R2 ;  /* 0x0000b400a8037a23 */ /* 0x002fc80000010802 */
[----:B------:R1:W-:Y:S02]  /*4f50*/  MUFU.EX2 R133, R3 ;  /* 0x0000000300857308 */ /* 0x0003e40000000800 */
[C---:B------:R-:W-:Y:S08]  /*4f60*/  HMMA.16816.F32 R56, R4.reuse, R34, R56 ;  /* 0x000000220438723c */ /* 0x040ff00000001838 */
[----:B---3--:R-:W-:Y:S01]  /*4f70*/  HMMA.16816.F32 R52, R4, R12, R48 ;  /* 0x0000000c0434723c */ /* 0x008fe20000001830 */
[----:B-1----:R-:W-:-:S07]  /*4f80*/  FFMA.FTZ R3, R167, c[0x0][0x2d0], -R2 ;  /* 0x0000b400a7037a23 */ /* 0x002fce0000010802 */
[C---:B----4-:R-:W-:Y:S01]  /*4f90*/  HMMA.16816.F32 R48, R4.reuse, R16, R40 ;  /* 0x000000100430723c */ /* 0x050fe20000001828 */
[----:B------:R1:W-:Y:S07]  /*4fa0*/  MUFU.EX2 R148, R3 ;  /* 0x0000000300947308 */ /* 0x0003ee0000000800 */
[C---:B------:R-:W-:Y:S01]  /*4fb0*/  HMMA.16816.F32 R36, R4.reuse, R18, R36 ;  /* 0x000000120424723c */ /* 0x040fe20000001824 */
[----:B------:R-:W3:Y:S07]  /*4fc0*/  LDSM.16.MT88.4 R16, [R209+0x2800] ;  /* 0x00280000d110783b */ /* 0x000eee0000004200 */
[----:B------:R-:W-:Y:S01]  /*4fd0*/  HMMA.16816.F32 R44, R4, R14, R44 ;  /* 0x0000000e042c723c */ /* 0x000fe2000000182c */
[----:B------:R-:W4:Y:S01]  /*4fe0*/  LDSM.16.MT88.4 R12, [R211+0x2800] ;  /* 0x00280000d30c783b */ /* 0x000f220000004200 */
[----:B-1----:R-:W-:-:S05]  /*4ff0*/  FFMA.FTZ R3, R166, c[0x0][0x2d0], -R2 ;  /* 0x0000b400a6037a23 */ /* 0x002fca0000010802 */
[----:B------:R-:W-:Y:S01]  /*5000*/  F2FP.PACK_AB R4, R153, R129 ;  /* 0x000000819904723e */ /* 0x000fe200000000ff */
[----:B------:R1:W-:Y:S01]  /*5010*/  MUFU.EX2 R149, R3 ;  /* 0x0000000300957308 */ /* 0x0003e20000000800 */
[----:B------:R-:W-:Y:S02]  /*5020*/  F2FP.PACK_AB R6, R151, R152 ;  /* 0x000000989706723e */ /* 0x000fe400000000ff */
[----:B--2---:R-:W-:Y:S02]  /*5030*/  F2FP.PACK_AB R5, R150, R128 ;  /* 0x000000809605723e */ /* 0x004fe400000000ff */
[----:B-----5:R-:W-:-:S07]  /*5040*/  F2FP.PACK_AB R7, R135, R134 ;  /* 0x000000868707723e */ /* 0x020fce00000000ff */
[----:B------:R-:W-:Y:S01]  /*5050*/  HMMA.16816.F32 R76, R4, R20, R96 ;  /* 0x00000014044c723c */ /* 0x000fe20000001860 */
[----:B-1----:R-:W-:-:S07]  /*5060*/  FFMA.FTZ R3, R169, c[0x0][0x2d0], -R2 ;  /* 0x0000b400a9037a23 */ /* 0x002fce0000010802 */
[C---:B------:R-:W-:Y:S01]  /*5070*/  HMMA.16816.F32 R40, R4.reuse, R26, R100 ;  /* 0x0000001a0428723c */ /* 0x040fe20000001864 */
[----:B------:R1:W-:Y:S07]  /*5080*/  MUFU.EX2 R147, R3 ;  /* 0x0000000300937308 */ /* 0x0003ee0000000800 */
[C---:B------:R-:W-:Y:S01]  /*5090*/  HMMA.16816.F32 R96, R4.reuse, R22, R92 ;  /* 0x000000160460723c */ /* 0x040fe2000000185c */
[----:B------:R-:W-:Y:S07]  /*50a0*/  LDSM.16.MT88.4 R20, [R208+0x7000] ;  /* 0x00700000d014783b */ /* 0x000fee0000004200 */
[----:B---3--:R-:W-:Y:S01]  /*50b0*/  HMMA.16816.F32 R100, R4, R16, R88 ;  /* 0x000000100464723c */ /* 0x008fe20000001858 */
[----:B-1----:R-:W-:-:S04]  /*50c0*/  FFMA.FTZ R3, R162, c[0x0][0x2d0], -R0 ;  /* 0x0000b400a2037a23 */ /* 0x002fc80000010800 */
[----:B------:R1:W-:Y:S03]  /*50d0*/  MUFU.EX2 R132, R3 ;  /* 0x0000000300847308 */ /* 0x0003e60000000800 */
[C---:B------:R-:W-:Y:S01]  /*50e0*/  HMMA.16816.F32 R92, R4.reuse, R18, R84 ;  /* 0x00000012045c723c */ /* 0x040fe20000001854 */
[----:B------:R-:W2:Y:S07]  /*50f0*/  LDSM.16.MT88.4 R16, [R209+0x6800] ;  /* 0x00680000d110783b */ /* 0x000eae0000004200 */
[----:B----4-:R-:W-:Y:S01]  /*5100*/  HMMA.16816.F32 R84, R4, R12, R80 ;  /* 0x0000000c0454723c */ /* 0x010fe20000001850 */
[----:B-1----:R-:W-:-:S07]  /*5110*/  FFMA.FTZ R3, R164, c[0x0][0x2d0], -R0 ;  /* 0x0000b400a4037a23 */ /* 0x002fce0000010800 */
[C---:B------:R-:W-:Y:S01]  /*5120*/  HMMA.16816.F32 R88, R4.reuse, R14, R72 ;  /* 0x0000000e0458723c */ /* 0x040fe20000001848 */
[----:B------:R-:W1:Y:S01]  /*5130*/  LDSM.16.MT88.4 R12, [R210+0x6800] ;  /* 0x00680000d20c783b */ /* 0x000e620000004200 */
[----:B------:R3:W-:Y:S06]  /*5140*/  MUFU.EX2 R146, R3 ;  /* 0x0000000300927308 */ /* 0x0007ec0000000800 */
[C---:B------:R-:W-:Y:S01]  /*5150*/  HMMA.16816.F32 R32, R4.reuse, R24, R104 ;  /* 0x000000180420723c */ /* 0x040fe20000001868 */
[----:B------:R-:W-:Y:S04]  /*5160*/  LDSM.16.MT88.4 R24, [R210+0x3000] ;  /* 0x00300000d218783b */ /* 0x000fe80000004200 */
[----:B------:R-:W-:Y:S03]  /*5170*/  LDSM.16.MT88.4 R104, [R210+0x7800] ;  /* 0x00780000d268783b */ /* 0x000fe60000004200 */
[----:B------:R-:W-:Y:S01]  /*5180*/  HMMA.16816.F32 R80, R4, R28, R68 ;  /* 0x0000001c0450723c */ /* 0x000fe20000001844 */
[----:B---3--:R-:W-:-:S04]  /*5190*/  FFMA.FTZ R3, R163, c[0x0][0x2d0], -R0 ;  /* 0x0000b400a3037a23 */ /* 0x008fc80000010800 */
[----:B------:R3:W-:Y:S03]  /*51a0*/  MUFU.EX2 R144, R3 ;  /* 0x0000000300907308 */ /* 0x0007e60000000800 */
[C---:B------:R-:W-:Y:S08]  /*51b0*/  HMMA.16816.F32 R72, R4.reuse, R30, R64 ;  /* 0x0000001e0448723c */ /* 0x040ff00000001840 */
[----:B--2---:R-:W-:Y:S01]  /*51c0*/  HMMA.16816.F32 R52, R4, R16, R52 ;  /* 0x000000100434723c */ /* 0x004fe20000001834 */
[----:B---3--:R-:W-:-:S07]  /*51d0*/  FFMA.FTZ R3, R165, c[0x0][0x2d0], -R0 ;  /* 0x0000b400a5037a23 */ /* 0x008fce0000010800 */
[C---:B------:R-:W-:Y:S01]  /*51e0*/  HMMA.16816.F32 R44, R4.reuse, R18, R44 ;  /* 0x00000012042c723c */ /* 0x040fe2000000182c */
[----:B------:R-:W-:Y:S01]  /*51f0*/  LDSM.16.MT88.4 R16, [R208+0x3000] ;  /* 0x00300000d010783b */ /* 0x000fe20000004200 */
[----:B------:R2:W-:Y:S06]  /*5200*/  MUFU.EX2 R145, R3 ;  /* 0x0000000300917308 */ /* 0x0005ec0000000800 */
[C---:B-1----:R-:W-:Y:S08]  /*5210*/  HMMA.16816.F32 R60, R4.reuse, R12, R60 ;  /* 0x0000000c043c723c */ /* 0x042ff0000000183c */
[----:B------:R-:W-:Y:S01]  /*5220*/  HMMA.16816.F32 R56, R4, R14, R56 ;  /* 0x0000000e0438723c */ /* 0x000fe20000001838 */
[----:B------:R-:W1:Y:S01]  /*5230*/  LDSM.16.MT88.4 R12, [R211+0x6800] ;  /* 0x00680000d30c783b */ /* 0x000e620000004200 */
[----:B--2---:R-:W-:-:S04]  /*5240*/  FFMA.FTZ R3, R174, c[0x0][0x2d0], -R2 ;  /* 0x0000b400ae037a23 */ /* 0x004fc80000010802 */
[----:B------:R2:W-:Y:S02]  /*5250*/  MUFU.EX2 R116, R3 ;  /* 0x0000000300747308 */ /* 0x0005e40000000800 */
[----:B--2---:R-:W-:-:S06]  /*5260*/  FFMA.FTZ R3, R175, c[0x0][0x2d0], -R2 ;  /* 0x0000b400af037a23 */ /* 0x004fcc0000010802 */
[----:B------:R2:W3:Y:S01]  /*5270*/  MUFU.EX2 R118, R3 ;  /* 0x0000000300767308 */ /* 0x0004e20000000800 */
[----:B-1----:R-:W-:Y:S01]  /*5280*/  HMMA.16816.F32 R48, R4, R12, R48 ;  /* 0x0000000c0430723c */ /* 0x002fe20000001830 */
[--C-:B--2---:R-:W-:Y:S01]  /*5290*/  FFMA.FTZ R3, R200, c[0x0][0x2d0], -R2.reuse ;  /* 0x0000b400c8037a23 */ /* 0x104fe20000010802 */
[----:B------:R-:W-:Y:S01]  /*52a0*/  IADD3 R223, R223, -0x2, RZ ;  /* 0xfffffffedfdf7810 */ /* 0x000fe20007ffe0ff */
[----:B------:R-:W-:Y:S01]  /*52b0*/  FFMA.FTZ R2, R201, c[0x0][0x2d0], -R2 ;  /* 0x0000b400c9027a23 */ /* 0x000fe20000010802 */
[----:B---3--:R-:W-:-:S03]  /*52c0*/  F2FP.PACK_AB R112, R118, R116 ;  /* 0x000000747670723e */ /* 0x008fc600000000ff */
[----:B------:R-:W-:Y:S01]  /*52d0*/  MUFU.EX2 R119, R3 ;  /* 0x0000000300777308 */ /* 0x000fe20000000800 */
[----:B------:R-:W-:Y:S01]  /*52e0*/  HMMA.16816.F32 R28, R4, R14, R36 ;  /* 0x0000000e041c723c */ /* 0x000fe20000001824 */
[----:B------:R-:W1:Y:S06]  /*52f0*/  LDSM.16.MT88.4 R12, [R211+0x3000] ;  /* 0x00300000d30c783b */ /* 0x000e6c0000004200 */
[----:B------:R-:W-:Y:S02]  /*5300*/  F2FP.PACK_AB R4, R148, R133 ;  /* 0x000000859404723e */ /* 0x000fe400000000ff */
[----:B------:R-:W-:-:S02]  /*5310*/  F2FP.PACK_AB R6, R147, R149 ;  /* 0x000000959306723e */ /* 0x000fc400000000ff */
[----:B------:R-:W-:Y:S02]  /*5320*/  F2FP.PACK_AB R5, R146, R132 ;  /* 0x000000849205723e */ /* 0x000fe400000000ff */
[----:B------:R-:W-:-:S07]  /*5330*/  F2FP.PACK_AB R7, R145, R144 ;  /* 0x000000909107723e */ /* 0x000fce00000000ff */
[C---:B------:R-:W-:Y:S08]  /*5340*/  HMMA.16816.F32 R32, R4.reuse, R16, R32 ;  /* 0x000000100420723c */ /* 0x040ff00000001820 */
[C---:B------:R-:W-:Y:S01]  /*5350*/  HMMA.16816.F32 R40, R4.reuse, R18, R40 ;  /* 0x000000120428723c */ /* 0x040fe20000001828 */
[----:B------:R-:W2:Y:S07]  /*5360*/  LDSM.16.MT88.4 R16, [R209+0x3000] ;  /* 0x00300000d110783b */ /* 0x000eae0000004200 */
[C---:B------:R-:W-:Y:S08]  /*5370*/  HMMA.16816.F32 R68, R4.reuse, R24, R76 ;  /* 0x000000180444723c */ /* 0x040ff0000000184c */
[C---:B------:R-:W-:Y:S01]  /*5380*/  HMMA.16816.F32 R36, R4.reuse, R26, R96 ;  /* 0x0000001a0424723c */ /* 0x040fe20000001860 */
[----:B------:R-:W3:Y:S04]  /*5390*/  LDSM.16.MT88.4 R24, [R210+0x7000] ;  /* 0x00700000d218783b */ /* 0x000ee80000004200 */
[----:B------:R-:W-:Y:S03]  /*53a0*/  LDSM.16.MT88.4 R96, [R208+0x7800] ;  /* 0x00780000d060783b */ /* 0x000fe60000004200 */
[C---:B-1----:R-:W-:Y:S08]  /*53b0*/  HMMA.16816.F32 R84, R4.reuse, R12, R84 ;  /* 0x0000000c0454723c */ /* 0x042ff00000001854 */
[C---:B--2---:R-:W-:Y:S08]  /*53c0*/  HMMA.16816.F32 R64, R4.reuse, R18, R92 ;  /* 0x000000120440723c */ /* 0x044ff0000000185c */
[C---:B------:R-:W-:Y:S01]  /*53d0*/  HMMA.16816.F32 R76, R4.reuse, R16, R100 ;  /* 0x00000010044c723c */ /* 0x040fe20000001864 */
[----:B------:R-:W1:Y:S07]  /*53e0*/  LDSM.16.MT88.4 R16, [R211+0x7000] ;  /* 0x00700000d310783b */ /* 0x000e6e0000004200 */
[C---:B------:R-:W-:Y:S01]  /*53f0*/  HMMA.16816.F32 R92, R4.reuse, R14, R88 ;  /* 0x0000000e045c723c */ /* 0x040fe20000001858 */
[----:B------:R-:W2:Y:S04]  /*5400*/  LDSM.16.MT88.4 R12, [R209+0x7000] ;  /* 0x00700000d10c783b */ /* 0x000ea80000004200 */
[----:B------:R-:W4:Y:S03]  /*5410*/  LDSM.16.MT88.4 R88, [R211+0x3800] ;  /* 0x00380000d358783b */ /* 0x000f260000004200 */
[C---:B------:R-:W-:Y:S01]  /*5420*/  HMMA.16816.F32 R100, R4.reuse, R20, R80 ;  /* 0x000000140464723c */ /* 0x040fe20000001850 */
[----:B------:R-:W-:Y:S07]  /*5430*/  LDSM.16.MT88.4 R80, [R209+0x3800] ;  /* 0x00380000d150783b */ /* 0x000fee0000004200 */
[C---:B------:R-:W-:Y:S01]  /*5440*/  HMMA.16816.F32 R20, R4.reuse, R22, R72 ;  /* 0x000000160414723c */ /* 0x040fe20000001848 */
[----:B------:R-:W5:Y:S07]  /*5450*/  LDSM.16.MT88.4 R72, [R210+0x3800] ;  /* 0x00380000d248783b */ /* 0x000f6e0000004200 */
[C---:B---3--:R-:W-:Y:S01]  /*5460*/  HMMA.16816.F32 R60, R4.reuse, R24, R60 ;  /* 0x00000018043c723c */ /* 0x048fe2000000183c */
[----:B------:R3:W2:Y:S07]  /*5470*/  MUFU.EX2 R25, R2 ;  /* 0x0000000200197308 */ /* 0x0006ae0000000800 */
[C---:B------:R-:W-:Y:S08]  /*5480*/  HMMA.16816.F32 R56, R4.reuse, R26, R56 ;  /* 0x0000001a0438723c */ /* 0x040ff00000001838 */
[----:B-1----:R-:W-:Y:S01]  /*5490*/  HMMA.16816.F32 R48, R4, R16, R48 ;  /* 0x000000100430723c */ /* 0x002fe20000001830 */
[----:B---3--:R-:W-:Y:S01]  /*54a0*/  FFMA.FTZ R2, R170, c[0x0][0x2d0], -R0 ;  /* 0x0000b400aa027a23 */ /* 0x008fe20000010800 */
[----:B--2---:R-:W-:-:S03]  /*54b0*/  F2FP.PACK_AB R114, R25, R119 ;  /* 0x000000771972723e */ /* 0x004fc600000000ff */
[----:B------:R1:W-:Y:S03]  /*54c0*/  MUFU.EX2 R24, R2 ;  /* 0x0000000200187308 */ /* 0x0003e60000000800 */
[C---:B------:R-:W-:Y:S08]  /*54d0*/  HMMA.16816.F32 R52, R4.reuse, R12, R52 ;  /* 0x0000000c0434723c */ /* 0x040ff00000001834 */
[----:B------:R-:W-:Y:S01]  /*54e0*/  HMMA.16816.F32 R44, R4, R14, R44 ;  /* 0x0000000e042c723c */ /* 0x000fe2000000182c */
[----:B------:R-:W-:Y:S01]  /*54f0*/  LDSM.16.MT88.4 R12, [R211+0x7800] ;  /* 0x00780000d30c783b */ /* 0x000fe20000004200 */
[----:B-1----:R-:W-:-:S06]  /*5500*/  FFMA.FTZ R2, R171, c[0x0][0x2d0], -R0 ;  /* 0x0000b400ab027a23 */ /* 0x002fcc0000010800 */
[----:B------:R-:W-:Y:S01]  /*5510*/  HMMA.16816.F32 R28, R4, R18, R28 ;  /* 0x00000012041c723c */ /* 0x000fe2000000181c */
[----:B------:R-:W2:Y:S01]  /*5520*/  LDL R5, [R1+0x38] ;  /* 0x0000380001057983 */ /* 0x000ea20000100800 */
[----:B------:R1:W3:Y:S02]  /*5530*/  MUFU.EX2 R11, R2 ;  /* 0x00000002000b7308 */ /* 0x0002e40000000800 */
[--C-:B-1----:R-:W-:Y:S01]  /*5540*/  FFMA.FTZ R2, R173, c[0x0][0x2d0], -R0.reuse ;  /* 0x0000b400ad027a23 */ /* 0x102fe20000010800 */
[----:B---3--:R-:W-:Y:S01]  /*5550*/  F2FP.PACK_AB R113, R11, R24 ;  /* 0x000000180b71723e */ /* 0x008fe200000000ff */
[----:B------:R-:W-:-:S04]  /*5560*/  FFMA.FTZ R0, R172, c[0x0][0x2d0], -R0 ;  /* 0x0000b400ac007a23 */ /* 0x000fc80000010800 */
[----:B------:R1:W-:Y:S08]  /*5570*/  MUFU.EX2 R10, R2 ;  /* 0x00000002000a7308 */ /* 0x0003f00000000800 */
[----:B------:R3:W3:Y:S01]  /*5580*/  MUFU.EX2 R9, R0 ;  /* 0x0000000000097308 */ /* 0x0006e20000000800 */
[----:B-1----:R-:W-:-:S04]  /*5590*/  FADD.FTZ R2, R160, R159 ;  /* 0x0000009fa0027221 */ /* 0x002fc80000010000 */
[----:B------:R-:W-:Y:S02]  /*55a0*/  FADD.FTZ R2, R109, R2 ;  /* 0x000000026d027221 */ /* 0x000fe40000010000 */
[----:B---3--:R-:W-:Y:S01]  /*55b0*/  FADD.FTZ R0, R248, R247 ;  /* 0x000000f7f8007221 */ /* 0x008fe20000010000 */
[----:B------:R-:W-:Y:S01]  /*55c0*/  F2FP.PACK_AB R115, R9, R10 ;  /* 0x0000000a0973723e */ /* 0x000fe200000000ff */
[----:B------:R-:W-:Y:S02]  /*55d0*/  FADD.FTZ R2, R110, R2 ;  /* 0x000000026e027221 */ /* 0x000fe40000010000 */
[----:B------:R-:W-:Y:S02]  /*55e0*/  FADD.FTZ R0, R251, R0 ;  /* 0x00000000fb007221 */ /* 0x000fe40000010000 */
[----:B------:R-:W-:Y:S02]  /*55f0*/  FADD.FTZ R2, R246, R2 ;  /* 0x00000002f6027221 */ /* 0x000fe40000010000 */
[----:B------:R-:W-:Y:S01]  /*5600*/  FADD.FTZ R0, R108, R0 ;  /* 0x000000006c007221 */ /* 0x000fe20000010000 */
[----:B----4-:R-:W-:Y:S03]  /*5610*/  HMMA.16816.F32 R84, R112, R88, R84 ;  /* 0x000000587054723c */ /* 0x010fe60000001854 */
        /* <DEDUP_REMOVED lines=14> */
[----:B-----5:R-:W-:Y:S01]  /*5700*/  HMMA.16816.F32 R68, R112, R72, R68 ;  /* 0x000000487044723c */ /* 0x020fe20000001844 */
        /* <DEDUP_REMOVED lines=36> */
[C---:B------:R-:W-:Y:S08]  /*5950*/  HMMA.16816.F32 R100, R112.reuse, R104, R60 ;  /* 0x000000687064723c */ /* 0x040ff0000000183c */
[C---:B-1----:R-:W-:Y:S08]  /*5960*/  HMMA.16816.F32 R128, R112.reuse, R108, R52 ;  /* 0x0000006c7080723c */ /* 0x042ff00000001834 */
[C---:B------:R-:W-:Y:S08]  /*5970*/  HMMA.16816.F32 R80, R112.reuse, R82, R64 ;  /* 0x000000527050723c */ /* 0x040ff00000001840 */
[C---:B------:R-:W-:Y:S08]  /*5980*/  HMMA.16816.F32 R96, R112.reuse, R98, R20 ;  /* 0x000000627060723c */ /* 0x040ff00000001814 */
[C---:B------:R-:W-:Y:S08]  /*5990*/  HMMA.16816.F32 R104, R112.reuse, R106, R56 ;  /* 0x0000006a7068723c */ /* 0x040ff00000001838 */
[C---:B------:R-:W-:Y:S08]  /*59a0*/  HMMA.16816.F32 R108, R112.reuse, R110, R44 ;  /* 0x0000006e706c723c */ /* 0x040ff0000000182c */
[C---:B------:R-:W-:Y:S08]  /*59b0*/  HMMA.16816.F32 R132, R112.reuse, R12, R48 ;  /* 0x0000000c7084723c */ /* 0x040ff00000001830 */
[----:B------:R-:W-:Y:S01]  /*59c0*/  HMMA.16816.F32 R112, R112, R14, R28 ;  /* 0x0000000e7070723c */ /* 0x000fe2000000181c */
[----:B--2---:R-:W-:Y:S01]  /*59d0*/  @P4 IMAD.HI.U32 R4, R5, c[0x0][0x2c8], RZ ;  /* 0x0000b20005044a27 */ /* 0x004fe200078e00ff */
        /* <DEDUP_REMOVED lines=23> */
[----:B------:R1:W-:Y:S01]  /*5b50*/  STL [R1], R2 ;  /* 0x0000000201007387 */ /* 0x0003e20000100800 */
[----:B------:R-:W-:Y:S11]  /*5b60*/  ISETP.GE.AND P0, PT, R223, R6, PT ;  /* 0x00000006df00720c */ /* 0x000ff60003f06270 */
[----:B------:R-:W-:Y:S02]  /*5b70*/  @!UPT UIADD3 URZ, URZ, URZ, URZ ;  /* 0x0000003f3f3ff290 */ /* 0x000fe4000fffe03f */
[----:B------:R-:W-:Y:S05]  /*5b80*/  @!P0 BRA `(.L_x_2633) ;  /* 0x000044b000008947 */ /* 0x000fea0003800000 */
[----:B------:R-:W-:Y:S02]  /*5b90*/  MOV R119, R8 ;  /* 0x0000000800777202 */ /* 0x000fe40000000f00 */
[----:B------:R-:W-:Y:S02]  /*5ba0*/  MOV R118, R117 ;  /* 0x0000007500767202 */ /* 0x000fe40000000f00 */
.L_x_2644:
        /* <DEDUP_REMOVED lines=45> */
.L_x_2689:
        /* <DEDUP_REMOVED lines=8> */
[CC--:B----4-:R-:W-:Y:S02]  /*5f00*/  IADD3 R12, P6, R2.reuse, R28.reuse, RZ ;  /* 0x0000001c020c7210 */ /* 0x0d0fe40007fde0ff */
[-C--:B------:R-:W-:Y:S03]  /*5f10*/  IADD3 R2, P5, R2, R29.reuse, RZ ;  /* 0x0000001d02027210 */ /* 0x080fe60007fbe0ff */
[C-C-:B---3--:R-:W-:Y:S01]  /*5f20*/  IMAD.X R13, R7.reuse, 0x1, R5.reuse, P6 ;  /* 0x00000001070d7824 */ /* 0x148fe200030e0605 */
[CC--:B-----5:R-:W-:Y:S01]  /*5f30*/  IADD3 R20, P6, R14.reuse, R28.reuse, RZ ;  /* 0x0000001c0e147210 */ /* 0x0e0fe20007fde0ff */
[--C-:B------:R-:W-:Y:S01]  /*5f40*/  IMAD.X R3, R7, 0x1, R6.reuse, P5 ;  /* 0x0000000107037824 */ /* 0x100fe200028e0606 */
[-C--:B------:R-:W-:Y:S02]  /*5f50*/  IADD3 R14, P5, R14, R29.reuse, RZ ;  /* 0x0000001d0e0e7210 */ /* 0x080fe40007fbe0ff */
        /* <DEDUP_REMOVED lines=16> */
.L_x_2690:
        /* <DEDUP_REMOVED lines=15> */
.L_x_2635:
[----:B---34-:R-:W-:Y:S05]  /*6150*/  BSYNC B0 ;  /* 0x0000000000007941 */ /* 0x018fea0003800000 */
.L_x_2634:
        /* <DEDUP_REMOVED lines=37> */
[----:B------:R-:W-:Y:S07]  /*63b0*/  LDSM.16.M88.4 R164, [R206+-0x3800] ;  /* 0xffc80000cea4783b */ /* 0x000fee0000000200 */
        /* <DEDUP_REMOVED lines=16> */
[----:B------:R-:W5:Y:S07]  /*64c0*/  LDSM.16.M88.4 R156, [R206+-0x4000] ;  /* 0xffc00000ce9c783b */ /* 0x000f6e0000000200 */
[C---:B--2---:R-:W-:Y:S08]  /*64d0*/  HMMA.16816.F32 R36, R176.reuse, R160, R36 ;  /* 0x000000a0b024723c */ /* 0x044ff00000001824 */
[C---:B------:R-:W-:Y:S01]  /*64e0*/  HMMA.16816.F32 R40, R176.reuse, R162, R40 ;  /* 0x000000a2b028723c */ /* 0x040fe20000001828 */
[----:B------:R-:W2:Y:S07]  /*64f0*/  LDSM.16.M88.4 R160, [R206+-0x2800] ;  /* 0xffd80000cea0783b */ /* 0x000eae0000000200 */
[C---:B-1----:R-:W-:Y:S08]  /*6500*/  HMMA.16816.F32 R44, R176.reuse, R144, R44 ;  /* 0x00000090b02c723c */ /* 0x042ff0000000182c */
[C---:B------:R-:W-:Y:S01]  /*6510*/  HMMA.16816.F32 R48, R176.reuse, R146, R48 ;  /* 0x00000092b030723c */ /* 0x040fe20000001830 */
[----:B------:R-:W1:Y:S07]  /*6520*/  LDSM.16.M88.4 R144, [R206+-0x2000] ;  /* 0xffe00000ce90783b */ /* 0x000e6e0000000200 */
[C---:B---3--:R-:W-:Y:S08]  /*6530*/  HMMA.16816.F32 R52, R176.reuse, R148, R52 ;  /* 0x00000094b034723c */ /* 0x048ff00000001834 */
[C---:B------:R-:W-:Y:S01]  /*6540*/  HMMA.16816.F32 R56, R176.reuse, R150, R56 ;  /* 0x00000096b038723c */ /* 0x040fe20000001838 */
[----:B------:R-:W3:Y:S07]  /*6550*/  LDSM.16.M88.4 R148, [R206+-0x1800] ;  /* 0xffe80000ce94783b */ /* 0x000eee0000000200 */
[C---:B----4-:R-:W-:Y:S08]  /*6560*/  HMMA.16816.F32 R60, R176.reuse, R152, R60 ;  /* 0x00000098b03c723c */ /* 0x050ff0000000183c */
[----:B------:R-:W-:Y:S01]  /*6570*/  HMMA.16816.F32 R64, R176, R154, R64 ;  /* 0x0000009ab040723c */ /* 0x000fe20000001840 */
[----:B------:R-:W4:Y:S07]  /*6580*/  LDSM.16.M88.4 R152, [R206+-0x1000] ;  /* 0xfff00000ce98783b */ /* 0x000f2e0000000200 */
[C---:B-----5:R-:W-:Y:S08]  /*6590*/  HMMA.16816.F32 R4, R180.reuse, R156, R4 ;  /* 0x0000009cb404723c */ /* 0x060ff00000001804 */
[C---:B------:R-:W-:Y:S01]  /*65a0*/  HMMA.16816.F32 R8, R180.reuse, R158, R8 ;  /* 0x0000009eb408723c */ /* 0x040fe20000001808 */
[----:B------:R-:W5:Y:S07]  /*65b0*/  LDSM.16.M88.4 R156, [R206+-0x800] ;  /* 0xfff80000ce9c783b */ /* 0x000f6e0000000200 */
[C---:B------:R-:W-:Y:S08]  /*65c0*/  HMMA.16816.F32 R12, R180.reuse, R164, R12 ;  /* 0x000000a4b40c723c */ /* 0x040ff0000000180c */
[C---:B------:R-:W-:Y:S01]  /*65d0*/  HMMA.16816.F32 R16, R180.reuse, R166, R16 ;  /* 0x000000a6b410723c */ /* 0x040fe20000001810 */
[----:B------:R-:W3:Y:S07]  /*65e0*/  LDSM.16.M88.4 R164, [R205+0x4000] ;  /* 0x00400000cda4783b */ /* 0x000eee0000000200 */
[C---:B------:R-:W-:Y:S08]  /*65f0*/  HMMA.16816.F32 R20, R180.reuse, R168, R20 ;  /* 0x000000a8b414723c */ /* 0x040ff00000001814 */
[C---:B------:R-:W-:Y:S01]  /*6600*/  HMMA.16816.F32 R24, R180.reuse, R170, R24 ;  /* 0x000000aab418723c */ /* 0x040fe20000001818 */
[----:B------:R-:W4:Y:S07]  /*6610*/  LDSM.16.M88.4 R168, [R205+0x4800] ;  /* 0x00480000cda8783b */ /* 0x000f2e0000000200 */
        /* <DEDUP_REMOVED lines=66> */
[C---:B-1----:R-:W-:Y:S08]  /*6a40*/  HMMA.16816.F32 R12, R192.reuse, R144, R12 ;  /* 0x00000090c00c723c */ /* 0x042ff0000000180c */
[C---:B------:R-:W-:Y:S01]  /*6a50*/  HMMA.16816.F32 R16, R192.reuse, R146, R16 ;  /* 0x00000092c010723c */ /* 0x040fe20000001810 */
[----:B------:R-:W1:Y:S07]  /*6a60*/  LDSM.16.M88.4 R144, [R206] ;  /* 0x00000000ce90783b */ /* 0x000e6e0000000200 */
        /* <DEDUP_REMOVED lines=20> */
[----:B------:R-:W1:Y:S01]  /*6bb0*/  LDSM.16.M88.4 R144, [R206+0x3800] ;  /* 0x00380000ce90783b */ /* 0x000e620000000200 */
[----:B------:R-:W-:Y:S06]  /*6bc0*/  DEPBAR.LE SB0, 0x0 ;  /* 0x000080000000791a */ /* 0x000fec0000000000 */
[C---:B---3--:R-:W-:Y:S01]  /*6bd0*/  HMMA.16816.F32 R12, R196.reuse, R148, R12 ;  /* 0x00000094c40c723c */ /* 0x048fe2000000180c */
[----:B------:R-:W-:Y:S07]  /*6be0*/  BAR.SYNC.DEFER_BLOCKING 0x0 ;  /* 0x0000000000007b1d */ /* 0x000fee0000010000 */
        /* <DEDUP_REMOVED lines=11> */
[C---:B-1----:R-:W-:Y:S08]  /*6ca0*/  HMMA.16816.F32 R60, R196.reuse, R144, R60 ;  /* 0x00000090c43c723c */ /* 0x042ff0000000183c */
[----:B------:R-:W-:Y:S01]  /*6cb0*/  HMMA.16816.F32 R64, R196, R146, R64 ;  /* 0x00000092c440723c */ /* 0x000fe20000001840 */
[----:B------:R-:W-:Y:S07]  /*6cc0*/  @!UPT UIADD3 URZ, URZ, URZ, URZ ;  /* 0x0000003f3f3ff290 */ /* 0x000fee000fffe03f */
[----:B------:R-:W-:-:S11]  /*6cd0*/  @!P0 BRA `(.L_x_2639) ;  /* 0x0000055000008947 */ /* 0x000fd60003800000 */
[----:B------:R-:W-:Y:S01]  /*6ce0*/  IMAD.MOV.U32 R221, RZ, RZ, RZ ;  /* 0x000000ffffdd7224 */ /* 0x000fe200078e00ff */
[----:B------:R-:W2:Y:S01]  /*6cf0*/  LDL R2, [R1+0x10] ;  /* 0x0000100001027983 */ /* 0x000ea20000100800 */
[C---:B------:R-:W-:Y:S01]  /*6d00*/  IMAD.SHL.U32 R155, R237.reuse, 0x2, RZ ;  /* 0x00000002ed9b7824 */ /* 0x040fe200078e00ff */
[----:B------:R-:W-:Y:S01]  /*6d10*/  SHF.R.S32.HI R201, RZ, 0x1f, R237 ;  /* 0x0000001fffc97819 */ /* 0x000fe200000114ed */
[----:B------:R-:W-:Y:S01]  /*6d20*/  IMAD.SHL.U32 R154, R226, 0x2, RZ ;  /* 0x00000002e29a7824 */ /* 0x000fe200078e00ff */
[----:B------:R-:W3:Y:S02]  /*6d30*/  LDL R0, [R1+0x8] ;  /* 0x0000080001007983 */ /* 0x000ee40000100800 */
[----:B------:R-:W-:Y:S02]  /*6d40*/  SHF.L.U64.HI R144, R237, 0x1, R201 ;  /* 0x00000001ed907819 */ /* 0x000fe400000102c9 */
        /* <DEDUP_REMOVED lines=32> */
[----:B------:R1:W2:Y:S02]  /*6f50*/  SHFL.IDX PT, R145, R0, RZ, 0x181f ;  /* 0x00181fff00917589 */ /* 0x0002a400000e0000 */
.L_x_2691:
[----:B------:R-:W-:-:S05]  /*6f60*/  BRA.DIV ~URZ, `(.L_x_2641) ;  /* 0x0000a2227f007947 */ /* 0x000fca000b800000 */
[----:B------:R-:W3:Y:S01]  /*6f70*/  SHFL.IDX PT, R2, R116, RZ, 0x181f ;  /* 0x00181fff74027589 */ /* 0x000ee200000e0000 */
[----:B------:R-:W-:Y:S02]  /*6f80*/  ISETP.GE.AND P2, PT, R226, c[0x0][0x1d4], PT ;  /* 0x00007500e2007a0c */ /* 0x000fe40003f46270 */
[----:B------:R-:W-:Y:S01]  /*6f90*/  ISETP.GE.AND P0, PT, R237, c[0x0][0x1d4], PT ;  /* 0x00007500ed007a0c */ /* 0x000fe20003f06270 */
[----:B------:R-:W4:Y:S04]  /*6fa0*/  SHFL.IDX PT, R148, R116, 0x1, 0x181f ;  /* 0x00381f0074947f89 */ /* 0x000f2800000e0000 */
[----:B------:R-:W5:Y:S04]  /*6fb0*/  SHFL.IDX PT, R149, R0, 0x1, 0x181f ;  /* 0x00381f0000957f89 */ /* 0x000f6800000e0000 */
[----:B------:R-:W1:Y:S04]  /*6fc0*/  SHFL.IDX PT, R152, R116, 0x2, 0x181f ;  /* 0x00581f0074987f89 */ /* 0x000e6800000e0000 */
[----:B------:R-:W2:Y:S01]  /*6fd0*/  SHFL.IDX PT, R153, R0, 0x2, 0x181f ;  /* 0x00581f0000997f89 */ /* 0x000ea200000e0000 */
[CC--:B---3--:R-:W-:Y:S02]  /*6fe0*/  IADD3 R146, P6, R2.reuse, R154.reuse, RZ ;  /* 0x0000009a02927210 */ /* 0x0c8fe40007fde0ff */
[-C--:B------:R-:W-:Y:S03]  /*6ff0*/  IADD3 R2, P5, R2, R155.reuse, RZ ;  /* 0x0000009b02027210 */ /* 0x080fe60007fbe0ff */
[C-C-:B--2---:R-:W-:Y:S01]  /*7000*/  IMAD.X R147, R145.reuse, 0x1, R117.reuse, P6 ;  /* 0x0000000191937824 */ /* 0x144fe200030e0675 */
[CC--:B----4-:R-:W-:Y:S01]  /*7010*/  IADD3 R150, P6, R148.reuse, R154.reuse, RZ ;  /* 0x0000009a94967210 */ /* 0x0d0fe20007fde0ff */
[--C-:B------:R-:W-:Y:S01]  /*7020*/  IMAD.X R3, R145, 0x1, R144.reuse, P5 ;  /* 0x0000000191037824 */ /* 0x100fe200028e0690 */
[-C--:B------:R-:W-:Y:S02]  /*7030*/  IADD3 R148, P5, R148, R155.reuse, RZ ;  /* 0x0000009b94947210 */ /* 0x080fe40007fbe0ff */
[----:B------:R1:W-:Y:S01]  /*7040*/  LDGSTS.E.BYPASS.LTC128B.128 [R219+0x8100], [R146.64], !P2 ;  /* 0x0810000092db7fae */ /* 0x0003e2000d101d46 */
[C-C-:B-----5:R-:W-:Y:S01]  /*7050*/  IMAD.X R151, R149.reuse, 0x1, R117.reuse, P6 ;  /* 0x0000000195977824 */ /* 0x160fe200030e0675 */
[----:B------:R-:W-:Y:S01]  /*7060*/  SEL R145, RZ, 0x10, P0 ;  /* 0x00000010ff917807 */ /* 0x000fe20000000000 */
[--C-:B------:R-:W-:Y:S01]  /*7070*/  IMAD.X R149, R149, 0x1, R144.reuse, P5 ;  /* 0x0000000195957824 */ /* 0x100fe200028e0690 */
[----:B------:R2:W-:Y:S04]  /*7080*/  LDGSTS.E.BYPASS.LTC128B.128 [R219+0xc100], [R2.64], !P0 ;  /* 0x0c10000002db7fae */ /* 0x0005e8000c101d46 */
[----:B------:R3:W-:Y:S04]  /*7090*/  LDGSTS.E.BYPASS.LTC128B.128 [R219+0x9100], [R150.64], !P2 ;  /* 0x0910000096db7fae */ /* 0x0007e8000d101d46 */
[----:B------:R4:W-:Y:S01]  /*70a0*/  LDGSTS.E.BYPASS.LTC128B.128 [R219+0xd100], [R148.64], !P0 ;  /* 0x0d10000094db7fae */ /* 0x0009e2000c101d46 */
[C---:B-1----:R-:W-:Y:S02]  /*70b0*/  IADD3 R146, P6, R152.reuse, R154, RZ ;  /* 0x0000009a98927210 */ /* 0x042fe40007fde0ff */
[----:B--2---:R-:W-:Y:S03]  /*70c0*/  IADD3 R2, P5, R152, R155, RZ ;  /* 0x0000009b98027210 */ /* 0x004fe60007fbe0ff */
[C---:B------:R-:W-:Y:S02]  /*70d0*/  IMAD.X R147, R153.reuse, 0x1, R117, P6 ;  /* 0x0000000199937824 */ /* 0x040fe400030e0675 */
[----:B------:R-:W-:Y:S03]  /*70e0*/  IMAD.X R3, R153, 0x1, R144, P5 ;  /* 0x0000000199037824 */ /* 0x000fe600028e0690 */
[----:B------:R1:W-:Y:S04]  /*70f0*/  LDGSTS.E.BYPASS.LTC128B.128 [R219+0xa100], [R146.64], !P2 ;  /* 0x0a10000092db7fae */ /* 0x0003e8000d101d46 */
[----:B----4-:R3:W2:Y:S04]  /*7100*/  SHFL.IDX PT, R148, R0, 0x3, 0x181f ;  /* 0x00781f0000947f89 */ /* 0x0106a800000e0000 */
[----:B------:R3:W4:Y:S04]  /*7110*/  SHFL.IDX PT, R0, R116, 0x3, 0x181f ;  /* 0x00781f0074007f89 */ /* 0x00072800000e0000 */
[----:B------:R3:W-:Y:S01]  /*7120*/  LDGSTS.E.BYPASS.LTC128B.128 [R219+0xe100], [R2.64], !P0 ;  /* 0x0e10000002db7fae */ /* 0x0007e2000c101d46 */
[----:B-1----:R-:W-:Y:S04]  /*7130*/  SEL R146, RZ, 0x10, P2 ;  /* 0x00000010ff927807 */ /* 0x002fe80001000000 */
.L_x_2692:
        /* <DEDUP_REMOVED lines=15> */
.L_x_2639:
[----:B------:R-:W-:Y:S05]  /*7230*/  BSYNC B0 ;  /* 0x0000000000007941 */ /* 0x000fea0003800000 */
.L_x_2638:
        /* <DEDUP_REMOVED lines=15> */
.L_x_2693:
[----:B--2---:R-:W-:Y:S05]  /*7330*/  IMAD.IADD R0, R117, 0x1, R0 ;  /* 0x0000000175007824 */ /* 0x004fea00078e0200 */
[C---:B------:R-:W-:Y:S02]  /*7340*/  ISETP.GT.AND P6, PT, R0.reuse, RZ, PT ;  /* 0x000000ff0000720c */ /* 0x040fe40003fc4270 */
[C---:B------:R-:W-:Y:S02]  /*7350*/  ISETP.GT.AND P5, PT, R0.reuse, 0x1, PT ;  /* 0x000000010000780c */ /* 0x040fe40003fa4270 */
[C---:B------:R-:W-:Y:S02]  /*7360*/  ISETP.GT.AND P2, PT, R0.reuse, 0x8, PT ;  /* 0x000000080000780c */ /* 0x040fe40003f44270 */
        /* <DEDUP_REMOVED lines=73> */
[----:B------:R-:W-:Y:S02]  /*7800*/  ISETP.GT.AND P0, PT, R0, 0x1, PT ;  /* 0x000000010000780c */ /* 0x000fe40003f04270 */
[----:B------:R-:W-:Y:S02]  /*7810*/  FSEL R6, R6, -INF , P2 ;  /* 0xff80000006067808 */ /* 0x000fe40001000000 */
[----:B------:R-:W-:Y:S02]  /*7820*/  FSEL R7, R7, -INF , P0 ;  /* 0xff80000007077808 */ /* 0x000fe40000000000 */
[----:B------:R-:W-:Y:S02]  /*7830*/  ISETP.GT.AND P2, PT, R0, 0x8, PT ;  /* 0x000000080000780c */ /* 0x000fe40003f44270 */
[----:B-1----:R-:W-:Y:S02]  /*7840*/  FMNMX.FTZ R116, R6, R119, !PT ;  /* 0x0000007706747209 */ /* 0x002fe40007810000 */
        /* <DEDUP_REMOVED lines=16> */
[C---:B------:R-:W-:Y:S02]  /*7950*/  ISETP.GT.AND P2, PT, R0.reuse, 0x20, PT ;  /* 0x000000200000780c */ /* 0x040fe40003f44270 */
[----:B------:R-:W-:Y:S02]  /*7960*/  FMNMX.FTZ R116, R57, R116, !PT ;  /* 0x0000007439747209 */ /* 0x000fe40007810000 */
[----:B------:R-:W-:Y:S02]  /*7970*/  FMNMX.FTZ R2, R157, R2, !PT ;  /* 0x000000029d027209 */ /* 0x000fe40007810000 */
[----:B------:R-:W-:Y:S02]  /*7980*/  ISETP.GT.AND P0, PT, R0, 0x21, PT ;  /* 0x000000210000780c */ /* 0x000fe40003f04270 */
[----:B------:R-:W-:Y:S02]  /*7990*/  FSEL R153, R22, -INF , P2 ;  /* 0xff80000016997808 */ /* 0x000fe40001000000 */
[----:B------:R-:W-:Y:S02]  /*79a0*/  FMNMX.FTZ R116, R64, R116, !PT ;  /* 0x0000007440747209 */ /* 0x000fe40007810000 */
        /* <DEDUP_REMOVED lines=99> */
.L_x_2694:
[C---:B------:R-:W-:Y:S01]  /*7fe0*/  FMUL.FTZ R148, R117.reuse, c[0x0][0x2d0] ;  /* 0x0000b40075947a20 */ /* 0x040fe20000410000 */
[----:B------:R-:W-:Y:S01]  /*7ff0*/  FSETP.NEU.FTZ.AND P0, PT, R117, -INF , PT ;  /* 0xff8000007500780b */ /* 0x000fe20003f1d000 */
[----:B------:R-:W-:Y:S01]  /*8000*/  WARPSYNC 0xffffffff ;  /* 0xffffffff00007948 */ /* 0x000fe20003800000 */
[----:B---3--:R-:W-:Y:S01]  /*8010*/  FMNMX.FTZ R3, R0, R116, !PT ;  /* 0x0000007400037209 */ /* 0x008fe20007810000 */
[----:B------:R-:W-:Y:S01]  /*8020*/  LDSM.16.MT88.4 R20, [R210] ;  /* 0x00000000d214783b */ /* 0x000fe20000004200 */
[----:B------:R-:W-:Y:S03]  /*8030*/  FSEL R148, R148, RZ, P0 ;  /* 0x000000ff94947208 */ /* 0x000fe60000000000 */
[----:B--2---:R-:W-:Y:S02]  /*8040*/  FMUL.FTZ R116, R3, c[0x0][0x2d0] ;  /* 0x0000b40003747a20 */ /* 0x004fe40000410000 */
[--C-:B------:R-:W-:Y:S02]  /*8050*/  FFMA.FTZ R2, R4, c[0x0][0x2d0], -R148.reuse ;  /* 0x0000b40004027a23 */ /* 0x100fe40000010894 */
[--C-:B------:R-:W-:Y:S01]  /*8060*/  FFMA.FTZ R4, R9, c[0x0][0x2d0], -R148.reuse ;  /* 0x0000b40009047a23 */ /* 0x100fe20000010894 */
[----:B------:R-:W-:Y:S01]  /*8070*/  LDSM.16.MT88.4 R28, [R209] ;  /* 0x00000000d11c783b */ /* 0x000fe20000004200 */
[----:B------:R1:W-:Y:S01]  /*8080*/  MUFU.EX2 R250, R2 ;  /* 0x0000000200fa7308 */ /* 0x0003e20000000800 */
[--C-:B------:R-:W-:Y:S02]  /*8090*/  FFMA.FTZ R32, R149, c[0x0][0x2d0], -R148.reuse ;  /* 0x0000b40095207a23 */ /* 0x100fe40000010894 */
[--C-:B------:R-:W-:Y:S04]  /*80a0*/  FFMA.FTZ R40, R151, c[0x0][0x2d0], -R148.reuse ;  /* 0x0000b40097287a23 */ /* 0x100fe80000010894 */
[----:B------:R-:W-:Y:S03]  /*80b0*/  LDSM.16.MT88.4 R36, [R213] ;  /* 0x00000000d524783b */ /* 0x000fe60000004200 */
[----:B------:R-:W-:Y:S05]  /*80c0*/  MUFU.EX2 R16, R4 ;  /* 0x0000000400107308 */ /* 0x000fea0000000800 */
[----:B------:R-:W-:Y:S08]  /*80d0*/  LDSM.16.MT88.4 R44, [R208+0x4000] ;  /* 0x00400000d02c783b */ /* 0x000ff00000004200 */
[----:B------:R-:W-:Y:S01]  /*80e0*/  LDSM.16.MT88.4 R52, [R210+0x4000] ;  /* 0x00400000d234783b */ /* 0x000fe20000004200 */
[--C-:B-1----:R-:W-:Y:S04]  /*80f0*/  FFMA.FTZ R2, R5, c[0x0][0x2d0], -R148.reuse ;  /* 0x0000b40005027a23 */ /* 0x102fe80000010894 */
[----:B------:R1:W-:Y:S03]  /*8100*/  MUFU.EX2 R12, R2 ;  /* 0x00000002000c7308 */ /* 0x0003e60000000800 */
[----:B------:R-:W-:Y:S01]  /*8110*/  LDSM.16.MT88.4 R60, [R209+0x4000] ;  /* 0x00400000d13c783b */ /* 0x000fe20000004200 */
[----:B-1----:R-:W-:Y:S06]  /*8120*/  FFMA.FTZ R2, R8, c[0x0][0x2d0], -R148 ;  /* 0x0000b40008027a23 */ /* 0x002fec0000010894 */
[----:B------:R1:W2:Y:S02]  /*8130*/  MUFU.EX2 R18, R2 ;  /* 0x0000000200127308 */ /* 0x0002a40000000800 */
[----:B-1----:R-:W-:Y:S02]  /*8140*/  FSEL R2, R117, RZ, P0 ;  /* 0x000000ff75027208 */ /* 0x002fe40000000000 */
[----:B------:R-:W-:Y:S02]  /*8150*/  FSETP.NEU.FTZ.AND P0, PT, R3, -INF , PT ;  /* 0xff8000000300780b */ /* 0x000fe40003f1d000 */
[----:B--2---:R-:W-:Y:S01]  /*8160*/  F2FP.PACK_AB R146, R16, R18 ;  /* 0x000000121092723e */ /* 0x004fe200000000ff */
[----:B------:R-:W-:Y:S01]  /*8170*/  FADD.FTZ R0, -R2, R118 ;  /* 0x0000007602007221 */ /* 0x000fe20000010100 */
[----:B------:R-:W-:Y:S03]  /*8180*/  FSEL R116, R116, RZ, P0 ;  /* 0x000000ff74747208 */ /* 0x000fe60000000000 */
[----:B------:R-:W-:Y:S02]  /*8190*/  FMUL.FTZ R0, R0, c[0x0][0x2d0] ;  /* 0x0000b40000007a20 */ /* 0x000fe40000410000 */
[--C-:B------:R-:W-:Y:S02]  /*81a0*/  FFMA.FTZ R4, R11, c[0x0][0x2d0], -R116.reuse ;  /* 0x0000b4000b047a23 */ /* 0x100fe40000010874 */
[----:B------:R1:W2:Y:S01]  /*81b0*/  MUFU.EX2 R2, R0 ;  /* 0x0000000000027308 */ /* 0x0002a20000000800 */
[--C-:B------:R-:W-:Y:S09]  /*81c0*/  FFMA.FTZ R48, R48, c[0x0][0x2d0], -R116.reuse ;  /* 0x0000b40030307a23 */ /* 0x100ff20000010874 */
[----:B------:R3:W4:Y:S10]  /*81d0*/  MUFU.EX2 R5, R4 ;  /* 0x0000000400057308 */ /* 0x0007340000000800 */
[----:B------:R5:W-:Y:S01]  /*81e0*/  MUFU.EX2 R251, R48 ;  /* 0x0000003000fb7308 */ /* 0x000be20000000800 */
[----:B-1----:R-:W-:Y:S02]  /*81f0*/  FFMA.FTZ R0, R6, c[0x0][0x2d0], -R116 ;  /* 0x0000b40006007a23 */ /* 0x002fe40000010874 */
[C---:B--2---:R-:W-:Y:S02]  /*8200*/  FMUL.FTZ R8, R2.reuse, R124 ;  /* 0x0000007c02087220 */ /* 0x044fe40000410000 */
[C---:B------:R-:W-:Y:S05]  /*8210*/  FMUL.FTZ R9, R2.reuse, R125 ;  /* 0x0000007d02097220 */ /* 0x040fea0000410000 */
[----:B------:R1:W-:Y:S01]  /*8220*/  MUFU.EX2 R118, R0 ;  /* 0x0000000000767308 */ /* 0x0003e20000000800 */
[C---:B------:R-:W-:Y:S02]  /*8230*/  FMUL.FTZ R24, R2.reuse, R80 ;  /* 0x0000005002187220 */ /* 0x040fe40000410000 */
[C---:B------:R-:W-:Y:S02]  /*8240*/  FMUL.FTZ R25, R2.reuse, R81 ;  /* 0x0000005102197220 */ /* 0x040fe40000410000 */
[C---:B---3--:R-:W-:Y:S01]  /*8250*/  FMUL.FTZ R4, R2.reuse, R120 ;  /* 0x0000007802047220 */ /* 0x048fe20000410000 */
[----:B----4-:R-:W-:Y:S01]  /*8260*/  MOV R120, R5 ;  /* 0x0000000500787202 */ /* 0x010fe20000000f00 */
[C---:B------:R-:W-:Y:S01]  /*8270*/  FMUL.FTZ R5, R2.reuse, R121 ;  /* 0x0000007902057220 */ /* 0x040fe20000410000 */
[----:B------:R-:W-:Y:S01]  /*8280*/  MOV R121, R16 ;  /* 0x0000001000797202 */ /* 0x000fe20000000f00 */
[C---:B------:R-:W-:Y:S01]  /*8290*/  FMUL.FTZ R16, R2.reuse, R72 ;  /* 0x0000004802107220 */ /* 0x040fe20000410000 */
[----:B------:R2:W-:Y:S01]  /*82a0*/  MUFU.EX2 R125, R32 ;  /* 0x00000020007d7308 */ /* 0x0005e20000000800 */
[C---:B------:R-:W-:Y:S02]  /*82b0*/  FMUL.FTZ R33, R2.reuse, R89 ;  /* 0x0000005902217220 */ /* 0x040fe40000410000 */
[C---:B------:R-:W-:Y:S02]  /*82c0*/  FMUL.FTZ R41, R2.reuse, R97 ;  /* 0x0000006102297220 */ /* 0x040fe40000410000 */
[C---:B-----5:R-:W-:Y:S02]  /*82d0*/  FMUL.FTZ R48, R2.reuse, R104 ;  /* 0x0000006802307220 */ /* 0x060fe40000410000 */
[C---:B------:R-:W-:Y:S02]  /*82e0*/  FMUL.FTZ R49, R2.reuse, R105 ;  /* 0x0000006902317220 */ /* 0x040fe40000410000 */
[----:B------:R-:W-:Y:S02]  /*82f0*/  FMUL.FTZ R65, R2, R113 ;  /* 0x0000007102417220 */ /* 0x000fe40000410000 */
[----:B------:R-:W-:Y:S02]  /*8300*/  FFMA.FTZ R97, R242, c[0x0][0x2d0], -R148 ;  /* 0x0000b400f2617a23 */ /* 0x000fe40000010894 */
[--C-:B-1----:R-:W-:Y:S04]  /*8310*/  FFMA.FTZ R0, R7, c[0x0][0x2d0], -R116.reuse ;  /* 0x0000b40007007a23 */ /* 0x102fe80000010874 */
[----:B------:R1:W3:Y:S01]  /*8320*/  MUFU.EX2 R19, R0 ;  /* 0x0000000000137308 */ /* 0x0002e20000000800 */
[----:B--2---:R-:W-:Y:S02]  /*8330*/  FMUL.FTZ R32, R2, R88 ;  /* 0x0000005802207220 */ /* 0x004fe40000410000 */
[--C-:B------:R-:W-:Y:S02]  /*8340*/  FFMA.FTZ R88, R154, c[0x0][0x2d0], -R116.reuse ;  /* 0x0000b4009a587a23 */ /* 0x100fe40000010874 */
[----:B-1----:R-:W-:Y:S01]  /*8350*/  FFMA.FTZ R0, R10, c[0x0][0x2d0], -R116 ;  /* 0x0000b4000a007a23 */ /* 0x002fe20000010874 */
[----:B---3--:R-:W-:Y:S02]  /*8360*/  F2FP.PACK_AB R145, R19, R118 ;  /* 0x000000761391723e */ /* 0x008fe400000000ff */
[----:B------:R-:W-:Y:S02]  /*8370*/  MOV R124, R19 ;  /* 0x00000013007c7202 */ /* 0x000fe40000000f00 */
[----:B------:R1:W2:Y:S02]  /*8380*/  MUFU.EX2 R17, R0 ;  /* 0x0000000000117308 */ /* 0x0002a40000000800 */
[----:B-1----:R-:W-:Y:S02]  /*8390*/  FSEL R0, R3, RZ, P0 ;  /* 0x000000ff03007208 */ /* 0x002fe40000000000 */
[----:B--2---:R-:W-:Y:S03]  /*83a0*/  F2FP.PACK_AB R147, R120, R17 ;  /* 0x000000117893723e */ /* 0x004fe600000000ff */
[----:B------:R-:W-:Y:S01]  /*83b0*/  FADD.FTZ R0, -R0, R119 ;  /* 0x0000007700007221 */ /* 0x000fe20000010100 */
[----:B------:R-:W-:Y:S02]  /*83c0*/  MOV R119, R12 ;  /* 0x0000000c00777202 */ /* 0x000fe40000000f00 */
[----:B------:R-:W1:Y:S01]  /*83d0*/  LDSM.16.MT88.4 R12, [R208] ;  /* 0x00000000d00c783b */ /* 0x000e620000004200 */
[----:B------:R-:W-:Y:S01]  /*83e0*/  FMUL.FTZ R0, R0, c[0x0][0x2d0] ;  /* 0x0000b40000007a20 */ /* 0x000fe20000410000 */
[----:B------:R-:W-:Y:S02]  /*83f0*/  F2FP.PACK_AB R144, R119, R250 ;  /* 0x000000fa7790723e */ /* 0x000fe400000000ff */
[----:B------:R-:W-:Y:S03]  /*8400*/  MOV R113, R119 ;  /* 0x0000007700717202 */ /* 0x000fe60000000f00 */
[----:B------:R-:W2:Y:S02]  /*8410*/  MUFU.EX2 R0, R0 ;  /* 0x0000000000007308 */ /* 0x000ea40000000800 */
[C---:B--2---:R-:W-:Y:S01]  /*8420*/  FMUL.FTZ R6, R0.reuse, R122 ;  /* 0x0000007a00067220 */ /* 0x044fe20000410000 */
[----:B------:R-:W-:Y:S01]  /*8430*/  MOV R122, R17 ;  /* 0x00000011007a7202 */ /* 0x000fe20000000f00 */
[----:B------:R-:W-:Y:S01]  /*8440*/  FMUL.FTZ R7, R0, R123 ;  /* 0x0000007b00077220 */ /* 0x000fe20000410000 */
[----:B------:R-:W-:Y:S01]  /*8450*/  MOV R123, R18 ;  /* 0x00000012007b7202 */ /* 0x000fe20000000f00 */
[----:B------:R-:W-:Y:S02]  /*8460*/  FMUL.FTZ R17, R2, R73 ;  /* 0x0000004902117220 */ /* 0x000fe40000410000 */
[C---:B------:R-:W-:Y:S02]  /*8470*/  FMUL.FTZ R18, R0.reuse, R74 ;  /* 0x0000004a00127220 */ /* 0x040fe40000410000 */
[C---:B------:R-:W-:Y:S01]  /*8480*/  FMUL.FTZ R19, R0.reuse, R75 ;  /* 0x0000004b00137220 */ /* 0x040fe20000410000 */
[C---:B-1----:R-:W-:Y:S01]  /*8490*/  HMMA.16816.F32 R4, R144.reuse, R12, R4 ;  /* 0x0000000c9004723c */ /* 0x042fe20000001804 */
[----:B------:R-:W-:Y:S04]  /*84a0*/  LDSM.16.MT88.4 R72, [R208+0x800] ;  /* 0x00080000d048783b */ /* 0x000fe80000004200 */
[C---:B------:R-:W-:Y:S02]  /*84b0*/  FMUL.FTZ R10, R0.reuse, R126 ;  /* 0x0000007e000a7220 */ /* 0x040fe40000410000 */
[----:B------:R-:W-:Y:S02]  /*84c0*/  FMUL.FTZ R11, R0, R127 ;  /* 0x0000007f000b7220 */ /* 0x000fe40000410000 */
[C---:B------:R-:W-:Y:S01]  /*84d0*/  FMUL.FTZ R12, R2.reuse, R68 ;  /* 0x00000044020c7220 */ /* 0x040fe20000410000 */
[----:B------:R1:W-:Y:S02]  /*84e0*/  MUFU.EX2 R127, R40 ;  /* 0x00000028007f7308 */ /* 0x0003e40000000800 */
[----:B------:R-:W-:Y:S02]  /*84f0*/  FMUL.FTZ R13, R2, R69 ;  /* 0x00000045020d7220 */ /* 0x000fe40000410000 */
[C---:B------:R-:W-:Y:S03]  /*8500*/  HMMA.16816.F32 R8, R144.reuse, R14, R8 ;  /* 0x0000000e9008723c */ /* 0x040fe60000001808 */
[C---:B------:R-:W-:Y:S02]  /*8510*/  FMUL.FTZ R26, R0.reuse, R82 ;  /* 0x00000052001a7220 */ /* 0x040fe40000410000 */
[C---:B------:R-:W-:Y:S02]  /*8520*/  FMUL.FTZ R27, R0.reuse, R83 ;  /* 0x00000053001b7220 */ /* 0x040fe40000410000 */
[C---:B------:R-:W-:Y:S01]  /*8530*/  FMUL.FTZ R14, R0.reuse, R70 ;  /* 0x00000046000e7220 */ /* 0x040fe20000410000 */
[----:B------:R-:W-:Y:S01]  /*8540*/  LDSM.16.MT88.4 R80, [R209+0x800] ;  /* 0x00080000d150783b */ /* 0x000fe20000004200 */
[C---:B------:R-:W-:Y:S03]  /*8550*/  FMUL.FTZ R15, R0.reuse, R71 ;  /* 0x00000047000f7220 */ /* 0x040fe60000410000 */
[C---:B------:R-:W-:Y:S02]  /*8560*/  FMUL.FTZ R34, R0.reuse, R90 ;  /* 0x0000005a00227220 */ /* 0x040fe40000410000 */
[C---:B------:R-:W-:Y:S02]  /*8570*/  FMUL.FTZ R35, R0.reuse, R91 ;  /* 0x0000005b00237220 */ /* 0x040fe40000410000 */
[C---:B------:R-:W-:Y:S01]  /*8580*/  HMMA.16816.F32 R12, R144.reuse, R20, R12 ;  /* 0x00000014900c723c */ /* 0x040fe2000000180c */
[----:B------:R-:W2:Y:S02]  /*8590*/  LDSM.16.MT88.4 R68, [R211+0x4000] ;  /* 0x00400000d344783b */ /* 0x000ea40000004200 */
[----:B------:R-:W-:Y:S02]  /*85a0*/  FMUL.FTZ R42, R0, R98 ;  /* 0x00000062002a7220 */ /* 0x000fe40000410000 */
[--C-:B------:R-:W-:Y:S02]  /*85b0*/  FFMA.FTZ R98, R241, c[0x0][0x2d0], -R148.reuse ;  /* 0x0000b400f1627a23 */ /* 0x100fe40000010894 */
[C---:B------:R-:W-:Y:S01]  /*85c0*/  FMUL.FTZ R20, R2.reuse, R76 ;  /* 0x0000004c02147220 */ /* 0x040fe20000410000 */
[C---:B------:R-:W-:Y:S04]  /*85d0*/  HMMA.16816.F32 R16, R144.reuse, R22, R16 ;  /* 0x000000169010723c */ /* 0x040fe80000001810 */
[C---:B------:R-:W-:Y:S02]  /*85e0*/  FMUL.FTZ R21, R2.reuse, R77 ;  /* 0x0000004d02157220 */ /* 0x040fe40000410000 */
[----:B-1----:R-:W-:Y:S02]  /*85f0*/  FMUL.FTZ R40, R2, R96 ;  /* 0x0000006002287220 */ /* 0x002fe40000410000 */
[C---:B------:R-:W-:Y:S04]  /*8600*/  FMUL.FTZ R22, R0.reuse, R78 ;  /* 0x0000004e00167220 */ /* 0x040fe80000410000 */
[C---:B------:R-:W-:Y:S02]  /*8610*/  FMUL.FTZ R23, R0.reuse, R79 ;  /* 0x0000004f00177220 */ /* 0x040fe40000410000 */
[----:B------:R-:W1:Y:S01]  /*8620*/  LDSM.16.MT88.4 R76, [R210+0x800] ;  /* 0x00080000d24c783b */ /* 0x000e620000004200 */
[----:B------:R-:W-:Y:S02]  /*8630*/  FFMA.FTZ R96, R243, c[0x0][0x2d0], -R148 ;  /* 0x0000b400f3607a23 */ /* 0x000fe40000010894 */
[----:B------:R-:W-:Y:S02]  /*8640*/  FMUL.FTZ R43, R0, R99 ;  /* 0x00000063002b7220 */ /* 0x000fe40000410000 */
[C---:B------:R-:W-:Y:S03]  /*8650*/  HMMA.16816.F32 R20, R144.reuse, R28, R20 ;  /* 0x0000001c9014723c */ /* 0x040fe60000001814 */
[----:B------:R-:W-:Y:S02]  /*8660*/  FFMA.FTZ R99, R234, c[0x0][0x2d0], -R116 ;  /* 0x0000b400ea637a23 */ /* 0x000fe40000010874 */
[----:B------:R-:W-:Y:S02]  /*8670*/  FMUL.FTZ R51, R0, R107 ;  /* 0x0000006b00337220 */ /* 0x000fe40000410000 */
[C---:B------:R-:W-:Y:S01]  /*8680*/  FMUL.FTZ R28, R2.reuse, R84 ;  /* 0x00000054021c7220 */ /* 0x040fe20000410000 */
[C---:B------:R-:W-:Y:S04]  /*8690*/  HMMA.16816.F32 R24, R144.reuse, R30, R24 ;  /* 0x0000001e9018723c */ /* 0x040fe80000001818 */
[----:B------:R-:W-:Y:S02]  /*86a0*/  FMUL.FTZ R29, R2, R85 ;  /* 0x00000055021d7220 */ /* 0x000fe40000410000 */
[C---:B------:R-:W-:Y:S02]  /*86b0*/  FMUL.FTZ R50, R0.reuse, R106 ;  /* 0x0000006a00327220 */ /* 0x040fe40000410000 */
[C---:B------:R-:W-:Y:S04]  /*86c0*/  FMUL.FTZ R30, R0.reuse, R86 ;  /* 0x00000056001e7220 */ /* 0x040fe80000410000 */
[C---:B------:R-:W-:Y:S02]  /*86d0*/  FMUL.FTZ R31, R0.reuse, R87 ;  /* 0x00000057001f7220 */ /* 0x040fe40000410000 */
[----:B------:R-:W3:Y:S01]  /*86e0*/  LDSM.16.MT88.4 R84, [R211+0x800] ;  /* 0x00080000d354783b */ /* 0x000ee20000004200 */
[C---:B------:R-:W-:Y:S02]  /*86f0*/  FMUL.FTZ R58, R0.reuse, R110 ;  /* 0x0000006e003a7220 */ /* 0x040fe40000410000 */
[C---:B------:R-:W-:Y:S02]  /*8700*/  FMUL.FTZ R59, R0.reuse, R111 ;  /* 0x0000006f003b7220 */ /* 0x040fe40000410000 */
[C---:B------:R-:W-:Y:S01]  /*8710*/  HMMA.16816.F32 R28, R144.reuse, R36, R28 ;  /* 0x00000024901c723c */ /* 0x040fe2000000181c */
[----:B------:R4:W-:Y:S02]  /*8720*/  MUFU.EX2 R111, R88 ;  /* 0x00000058006f7308 */ /* 0x0009e40000000800 */
[C---:B------:R-:W-:Y:S02]  /*8730*/  FMUL.FTZ R66, R0.reuse, R114 ;  /* 0x0000007200427220 */ /* 0x040fe40000410000 */
[----:B------:R-:W-:Y:S02]  /*8740*/  FMUL.FTZ R67, R0, R115 ;  /* 0x0000007300437220 */ /* 0x000fe40000410000 */
[----:B------:R-:W-:Y:S01]  /*8750*/  FFMA.FTZ R36, R150, c[0x0][0x2d0], -R148 ;  /* 0x0000b40096247a23 */ /* 0x000fe20000010894 */
[C---:B------:R-:W-:Y:S03]  /*8760*/  HMMA.16816.F32 R32, R144.reuse, R38, R32 ;  /* 0x000000269020723c */ /* 0x040fe60000001820 */
[----:B------:R5:W1:Y:S01]  /*8770*/  MUFU.EX2 R126, R36 ;  /* 0x00000024007e7308 */ /* 0x000a620000000800 */
[----:B------:R-:W-:Y:S02]  /*8780*/  FMUL.FTZ R37, R2, R93 ;  /* 0x0000005d02257220 */ /* 0x000fe40000410000 */
[----:B------:R-:W3:Y:S01]  /*8790*/  LDL.LU R93, [R1+0x4] ;  /* 0x00000400015d7983 */ /* 0x000ee20000300800 */
[C---:B------:R-:W-:Y:S02]  /*87a0*/  FMUL.FTZ R38, R0.reuse, R94 ;  /* 0x0000005e00267220 */ /* 0x040fe40000410000 */
[----:B------:R-:W-:Y:S01]  /*87b0*/  FMUL.FTZ R39, R0, R95 ;  /* 0x0000005f00277220 */ /* 0x000fe20000410000 */
[----:B------:R-:W3:Y:S04]  /*87c0*/  LDL.LU R94, [R1] ;  /* 0x00000000015e7983 */ /* 0x000ee80000300800 */
[----:B----4-:R-:W-:Y:S01]  /*87d0*/  LDSM.16.MT88.4 R88, [R210+0x1000] ;  /* 0x00100000d258783b */ /* 0x010fe20000004200 */
[----:B-----5:R-:W-:Y:S02]  /*87e0*/  FMUL.FTZ R36, R2, R92 ;  /* 0x0000005c02247220 */ /* 0x020fe40000410000 */
[----:B------:R-:W-:Y:S05]  /*87f0*/  FFMA.FTZ R92, R156, c[0x0][0x2d0], -R116 ;  /* 0x0000b4009c5c7a23 */ /* 0x000fea0000010874 */
[C---:B------:R-:W-:Y:S07]  /*8800*/  HMMA.16816.F32 R36, R144.reuse, R44, R36 ;  /* 0x0000002c9024723c */ /* 0x040fee0000001824 */
[----:B------:R-:W-:Y:S01]  /*8810*/  FFMA.FTZ R44, R152, c[0x0][0x2d0], -R148 ;  /* 0x0000b400982c7a23 */ /* 0x000fe20000010894 */
[C---:B------:R-:W-:Y:S03]  /*8820*/  HMMA.16816.F32 R40, R144.reuse, R46, R40 ;  /* 0x0000002e9028723c */ /* 0x040fe60000001828 */
[----:B------:R4:W-:Y:S01]  /*8830*/  MUFU.EX2 R252, R44 ;  /* 0x0000002c00fc7308 */ /* 0x0009e20000000800 */
[----:B------:R-:W-:Y:S02]  /*8840*/  FMUL.FTZ R45, R2, R101 ;  /* 0x00000065022d7220 */ /* 0x000fe40000410000 */
[--C-:B------:R-:W-:Y:S02]  /*8850*/  FFMA.FTZ R101, R232, c[0x0][0x2d0], -R116.reuse ;  /* 0x0000b400e8657a23 */ /* 0x100fe40000010874 */
[C---:B------:R-:W-:Y:S04]  /*8860*/  FMUL.FTZ R46, R0.reuse, R102 ;  /* 0x00000066002e7220 */ /* 0x040fe80000410000 */
[----:B------:R-:W-:Y:S02]  /*8870*/  FMUL.FTZ R47, R0, R103 ;  /* 0x00000067002f7220 */ /* 0x000fe40000410000 */
[----:B----4-:R-:W-:Y:S02]  /*8880*/  FMUL.FTZ R44, R2, R100 ;  /* 0x00000064022c7220 */ /* 0x010fe40000410000 */
[--C-:B------:R-:W-:Y:S04]  /*8890*/  FFMA.FTZ R100, R233, c[0x0][0x2d0], -R116.reuse ;  /* 0x0000b400e9647a23 */ /* 0x100fe80000010874 */
[----:B------:R-:W-:Y:S01]  /*88a0*/  MUFU.EX2 R119, R100 ;  /* 0x0000006400777308 */ /* 0x000fe20000000800 */
[C---:B------:R-:W-:Y:S07]  /*88b0*/  HMMA.16816.F32 R44, R144.reuse, R52, R44 ;  /* 0x00000034902c723c */ /* 0x040fee000000182c */
[--C-:B------:R-:W-:Y:S01]  /*88c0*/  FFMA.FTZ R52, R56, c[0x0][0x2d0], -R116.reuse ;  /* 0x0000b40038347a23 */ /* 0x100fe20000010874 */
[C---:B------:R-:W-:Y:S03]  /*88d0*/  HMMA.16816.F32 R48, R144.reuse, R54, R48 ;  /* 0x000000369030723c */ /* 0x040fe60000001830 */
[----:B------:R4:W5:Y:S01]  /*88e0*/  MUFU.EX2 R107, R52 ;  /* 0x00000034006b7308 */ /* 0x0009620000000800 */
[----:B------:R-:W-:Y:S02]  /*88f0*/  FMUL.FTZ R53, R2, R129 ;  /* 0x0000008102357220 */ /* 0x000fe40000410000 */
[--C-:B------:R-:W-:Y:S02]  /*8900*/  FFMA.FTZ R56, R57, c[0x0][0x2d0], -R116.reuse ;  /* 0x0000b40039387a23 */ /* 0x100fe40000010874 */
[C---:B------:R-:W-:Y:S04]  /*8910*/  FMUL.FTZ R55, R0.reuse, R131 ;  /* 0x0000008300377220 */ /* 0x040fe80000410000 */
[----:B------:R-:W-:Y:S01]  /*8920*/  FMUL.FTZ R54, R0, R130 ;  /* 0x0000008200367220 */ /* 0x000fe20000410000 */
[----:B------:R1:W-:Y:S01]  /*8930*/  MUFU.EX2 R106, R56 ;  /* 0x00000038006a7308 */ /* 0x0003e20000000800 */
[C---:B------:R-:W-:Y:S09]  /*8940*/  FMUL.FTZ R57, R2.reuse, R109 ;  /* 0x0000006d02397220 */ /* 0x040ff20000410000 */
[----:B------:R2:W-:Y:S01]  /*8950*/  MUFU.EX2 R109, R92 ;  /* 0x0000005c006d7308 */ /* 0x0005e20000000800 */
[C---:B----4-:R-:W-:Y:S07]  /*8960*/  FMUL.FTZ R52, R2.reuse, R128 ;  /* 0x0000008002347220 */ /* 0x050fee0000410000 */
[C---:B------:R-:W-:Y:S03]  /*8970*/  HMMA.16816.F32 R52, R144.reuse, R60, R52 ;  /* 0x0000003c9034723c */ /* 0x040fe60000001834 */
[----:B-1----:R-:W-:Y:S04]  /*8980*/  FMUL.FTZ R56, R2, R108 ;  /* 0x0000006c02387220 */ /* 0x002fe80000410000 */
[--C-:B------:R-:W-:Y:S02]  /*8990*/  FFMA.FTZ R60, R64, c[0x0][0x2d0], -R116.reuse ;  /* 0x0000b400403c7a23 */ /* 0x100fe40000010874 */
[C---:B------:R-:W-:Y:S01]  /*89a0*/  FMUL.FTZ R61, R2.reuse, R133 ;  /* 0x00000085023d7220 */ /* 0x040fe20000410000 */
[C---:B------:R-:W-:Y:S01]  /*89b0*/  HMMA.16816.F32 R56, R144.reuse, R62, R56 ;  /* 0x0000003e9038723c */ /* 0x040fe20000001838 */
[----:B------:R1:W4:Y:S02]  /*89c0*/  MUFU.EX2 R105, R60 ;  /* 0x0000003c00697308 */ /* 0x0003240000000800 */
[----:B------:R-:W-:Y:S01]  /*89d0*/  FMUL.FTZ R64, R2, R112 ;  /* 0x0000007002407220 */ /* 0x000fe20000410000 */
[----:B------:R-:W-:Y:S01]  /*89e0*/  MOV R112, R124 ;  /* 0x0000007c00707202 */ /* 0x000fe20000000f00 */
[----:B--2---:R-:W-:Y:S02]  /*89f0*/  FFMA.FTZ R92, R164, c[0x0][0x2d0], -R116 ;  /* 0x0000b400a45c7a23 */ /* 0x004fe40000010874 */
[C---:B------:R-:W-:Y:S02]  /*8a00*/  FMUL.FTZ R63, R0.reuse, R135 ;  /* 0x00000087003f7220 */ /* 0x040fe40000410000 */
[----:B------:R-:W-:Y:S02]  /*8a10*/  FMUL.FTZ R62, R0, R134 ;  /* 0x00000086003e7220 */ /* 0x000fe40000410000 */
[----:B------:R-:W-:Y:S01]  /*8a20*/  MUFU.EX2 R164, R92 ;  /* 0x0000005c00a47308 */ /* 0x000fe20000000800 */
[----:B-1----:R-:W-:Y:S07]  /*8a30*/  FMUL.FTZ R60, R2, R132 ;  /* 0x00000084023c7220 */ /* 0x002fee0000410000 */
[C---:B------:R-:W-:Y:S07]  /*8a40*/  HMMA.16816.F32 R60, R144.reuse, R68, R60 ;  /* 0x00000044903c723c */ /* 0x040fee000000183c */
[----:B------:R-:W-:Y:S01]  /*8a50*/  F2FP.PACK_AB R68, R126, R125 ;  /* 0x0000007d7e44723e */ /* 0x000fe200000000ff */
[----:B------:R-:W-:Y:S01]  /*8a60*/  HMMA.16816.F32 R64, R144, R70, R64 ;  /* 0x000000469040723c */ /* 0x000fe20000001840 */
[----:B------:R-:W-:Y:S03]  /*8a70*/  MUFU.EX2 R147, R96 ;  /* 0x0000006000937308 */ /* 0x000fe60000000800 */
[----:B-----5:R-:W-:Y:S03]  /*8a80*/  F2FP.PACK_AB R69, R107, R251 ;  /* 0x000000fb6b45723e */ /* 0x020fe600000000ff */
[----:B------:R-:W-:Y:S02]  /*8a90*/  F2FP.PACK_AB R70, R252, R127 ;  /* 0x0000007ffc46723e */ /* 0x000fe400000000ff */
[----:B----4-:R-:W-:Y:S02]  /*8aa0*/  F2FP.PACK_AB R71, R105, R106 ;  /* 0x0000006a6947723e */ /* 0x010fe400000000ff */
[----:B------:R-:W-:Y:S05]  /*8ab0*/  MUFU.EX2 R146, R97 ;  /* 0x0000006100927308 */ /* 0x000fea0000000800 */
[C---:B------:R-:W-:Y:S05]  /*8ac0*/  HMMA.16816.F32 R4, R68.reuse, R72, R4 ;  /* 0x000000484404723c */ /* 0x040fea0000001804 */
[----:B------:R-:W-:Y:S03]  /*8ad0*/  MUFU.EX2 R145, R98 ;  /* 0x0000006200917308 */ /* 0x000fe60000000800 */
[C---:B------:R-:W-:Y:S01]  /*8ae0*/  HMMA.16816.F32 R8, R68.reuse, R74, R8 ;  /* 0x0000004a4408723c */ /* 0x040fe20000001808 */
[----:B------:R-:W1:Y:S06]  /*8af0*/  LDSM.16.MT88.4 R72, [R208+0x4800] ;  /* 0x00480000d048783b */ /* 0x000e6c0000004200 */
[----:B------:R2:W4:Y:S01]  /*8b00*/  MUFU.EX2 R144, R99 ;  /* 0x0000006300907308 */ /* 0x0005220000000800 */
[C---:B------:R-:W-:Y:S07]  /*8b10*/  HMMA.16816.F32 R12, R68.reuse, R76, R12 ;  /* 0x0000004c440c723c */ /* 0x040fee000000180c */
[--C-:B------:R-:W-:Y:S01]  /*8b20*/  FFMA.FTZ R76, R157, c[0x0][0x2d0], -R148.reuse ;  /* 0x0000b4009d4c7a23 */ /* 0x100fe20000010894 */
[C---:B------:R-:W-:Y:S03]  /*8b30*/  HMMA.16816.F32 R16, R68.reuse, R78, R16 ;  /* 0x0000004e4410723c */ /* 0x040fe60000001810 */
[----:B------:R5:W-:Y:S05]  /*8b40*/  MUFU.EX2 R104, R76 ;  /* 0x0000004c00687308 */ /* 0x000bea0000000800 */
[C---:B------:R-:W-:Y:S07]  /*8b50*/  HMMA.16816.F32 R20, R68.reuse, R80, R20 ;  /* 0x000000504414723c */ /* 0x040fee0000001814 */
[--C-:B------:R-:W-:Y:S01]  /*8b60*/  FFMA.FTZ R80, R159, c[0x0][0x2d0], -R148.reuse ;  /* 0x0000b4009f507a23 */ /* 0x100fe20000010894 */
[C---:B------:R-:W-:Y:S01]  /*8b70*/  HMMA.16816.F32 R24, R68.reuse, R82, R24 ;  /* 0x000000524418723c */ /* 0x040fe20000001818 */
[----:B--2---:R-:W-:Y:S02]  /*8b80*/  LDSM.16.MT88.4 R96, [R208+0x7800] ;  /* 0x00780000d060783b */ /* 0x004fe40000004200 */
[----:B------:R2:W-:Y:S05]  /*8b90*/  MUFU.EX2 R248, R80 ;  /* 0x0000005000f87308 */ /* 0x0005ea0000000800 */
[C---:B---3--:R-:W-:Y:S04]  /*8ba0*/  HMMA.16816.F32 R28, R68.reuse, R84, R28 ;  /* 0x00000054441c723c */ /* 0x048fe8000000181c */
[--C-:B-----5:R-:W-:Y:S04]  /*8bb0*/  FFMA.FTZ R76, R158, c[0x0][0x2d0], -R148.reuse ;  /* 0x0000b4009e4c7a23 */ /* 0x120fe80000010894 */
[C---:B------:R-:W-:Y:S01]  /*8bc0*/  HMMA.16816.F32 R32, R68.reuse, R86, R32 ;  /* 0x000000564420723c */ /* 0x040fe20000001820 */
[----:B------:R3:W-:Y:S01]  /*8bd0*/  MUFU.EX2 R249, R76 ;  /* 0x0000004c00f97308 */ /* 0x0007e20000000800 */
[----:B------:R-:W-:Y:S06]  /*8be0*/  LDSM.16.MT88.4 R84, [R211+0x4800] ;  /* 0x00480000d354783b */ /* 0x000fec0000004200 */
[C---:B-1----:R-:W-:Y:S04]  /*8bf0*/  HMMA.16816.F32 R36, R68.reuse, R72, R36 ;  /* 0x000000484424723c */ /* 0x042fe80000001824 */
[----:B--2---:R-:W-:Y:S03]  /*8c00*/  FFMA.FTZ R80, R160, c[0x0][0x2d0], -R148 ;  /* 0x0000b400a0507a23 */ /* 0x004fe60000010894 */
[--C-:B------:R-:W-:Y:S01]  /*8c10*/  FFMA.FTZ R72, R155, c[0x0][0x2d0], -R116.reuse ;  /* 0x0000b4009b487a23 */ /* 0x100fe20000010874 */
[C---:B------:R-:W-:Y:S01]  /*8c20*/  HMMA.16816.F32 R40, R68.reuse, R74, R40 ;  /* 0x0000004a4428723c */ /* 0x040fe20000001828 */
[----:B------:R1:W-:Y:S01]  /*8c30*/  MUFU.EX2 R247, R80 ;  /* 0x0000005000f77308 */ /* 0x0003e20000000800 */
[----:B---3--:R-:W2:Y:S09]  /*8c40*/  LDSM.16.MT88.4 R76, [R210+0x4800] ;  /* 0x00480000d24c783b */ /* 0x008eb20000004200 */
[----:B------:R3:W-:Y:S01]  /*8c50*/  MUFU.EX2 R110, R72 ;  /* 0x00000048006e7308 */ /* 0x0007e20000000800 */
[----:B-1----:R-:W-:Y:S09]  /*8c60*/  FFMA.FTZ R80, R153, c[0x0][0x2d0], -R116 ;  /* 0x0000b40099507a23 */ /* 0x002ff20000010874 */
[----:B------:R1:W5:Y:S01]  /*8c70*/  MUFU.EX2 R246, R80 ;  /* 0x0000005000f67308 */ /* 0x0003620000000800 */
[----:B---3--:R-:W-:Y:S01]  /*8c80*/  LDSM.16.MT88.4 R72, [R208+0x1000] ;  /* 0x00100000d048783b */ /* 0x008fe20000004200 */
[C---:B--2---:R-:W-:Y:S07]  /*8c90*/  HMMA.16816.F32 R44, R68.reuse, R76, R44 ;  /* 0x0000004c442c723c */ /* 0x044fee000000182c */
[----:B-1----:R-:W1:Y:S01]  /*8ca0*/  LDSM.16.MT88.4 R80, [R209+0x4800] ;  /* 0x00480000d150783b */ /* 0x002e620000004200 */
[----:B------:R-:W-:Y:S04]  /*8cb0*/  FFMA.FTZ R102, R2, R94, R250 ;  /* 0x0000005e02667223 */ /* 0x000fe800000100fa */
[----:B------:R-:W-:Y:S01]  /*8cc0*/  FFMA.FTZ R2, R0, R93, R118 ;  /* 0x0000005d00027223 */ /* 0x000fe20000010076 */
[C---:B------:R-:W-:Y:S01]  /*8cd0*/  HMMA.16816.F32 R48, R68.reuse, R78, R48 ;  /* 0x0000004e4430723c */ /* 0x040fe20000001830 */
[----:B------:R-:W-:Y:S01]  /*8ce0*/  MUFU.EX2 R118, R101 ;  /* 0x0000006500767308 */ /* 0x000fe20000000800 */
[----:B------:R-:W2:Y:S01]  /*8cf0*/  LDSM.16.MT88.4 R76, [R209+0x1000] ;  /* 0x00100000d14c783b */ /* 0x000ea20000004200 */
[----:B------:R-:W-:Y:S01]  /*8d00*/  FADD.FTZ R0, R113, R102 ;  /* 0x0000006671007221 */ /* 0x000fe20000010000 */
[----:B----4-:R-:W-:Y:S01]  /*8d10*/  F2FP.PACK_AB R113, R119, R144 ;  /* 0x000000907771723e */ /* 0x010fe200000000ff */
[----:B------:R-:W-:Y:S01]  /*8d20*/  FADD.FTZ R2, R112, R2 ;  /* 0x0000000270027221 */ /* 0x000fe20000010000 */
[----:B------:R-:W-:Y:S01]  /*8d30*/  F2FP.PACK_AB R112, R146, R147 ;  /* 0x000000939270723e */ /* 0x000fe200000000ff */
[----:B------:R-:W-:Y:S03]  /*8d40*/  FADD.FTZ R0, R123, R0 ;  /* 0x000000007b007221 */ /* 0x000fe60000010000 */
[----:B------:R-:W-:Y:S02]  /*8d50*/  LDSM.16.MT88.4 R92, [R210+0x7000] ;  /* 0x00700000d25c783b */ /* 0x000fe40000004200 */
[----:B------:R-:W-:Y:S02]  /*8d60*/  FADD.FTZ R2, R122, R2 ;  /* 0x000000027a027221 */ /* 0x000fe40000010000 */
[----:B------:R-:W-:Y:S02]  /*8d70*/  FADD.FTZ R0, R121, R0 ;  /* 0x0000000079007221 */ /* 0x000fe40000010000 */
[----:B------:R-:W-:Y:S04]  /*8d80*/  FADD.FTZ R2, R120, R2 ;  /* 0x0000000278027221 */ /* 0x000fe80000010000 */
[----:B------:R-:W-:Y:S04]  /*8d90*/  FADD.FTZ R2, R251, R2 ;  /* 0x00000002fb027221 */ /* 0x000fe80000010000 */
[----:B------:R-:W-:Y:S04]  /*8da0*/  FADD.FTZ R2, R107, R2 ;  /* 0x000000026b027221 */ /* 0x000fe80000010000 */
[----:B------:R-:W-:Y:S04]  /*8db0*/  FADD.FTZ R2, R106, R2 ;  /* 0x000000026a027221 */ /* 0x000fe80000010000 */
[----:B------:R-:W-:Y:S01]  /*8dc0*/  FADD.FTZ R2, R105, R2 ;  /* 0x0000000269027221 */ /* 0x000fe20000010000 */
[C---:B-1----:R-:W-:Y:S03]  /*8dd0*/  HMMA.16816.F32 R52, R68.reuse, R80, R52 ;  /* 0x000000504434723c */ /* 0x042fe60000001834 */
[----:B-----5:R-:W-:Y:S04]  /*8de0*/  FADD.FTZ R2, R246, R2 ;  /* 0x00000002f6027221 */ /* 0x020fe80000010000 */
[----:B------:R-:W-:Y:S01]  /*8df0*/  FADD.FTZ R2, R111, R2 ;  /* 0x000000026f027221 */ /* 0x000fe20000010000 */
[C---:B------:R-:W-:Y:S01]  /*8e00*/  HMMA.16816.F32 R56, R68.reuse, R82, R56 ;  /* 0x000000524438723c */ /* 0x040fe20000001838 */
[----:B------:R-:W1:Y:S03]  /*8e10*/  LDSM.16.MT88.4 R80, [R211+0x1000] ;  /* 0x00100000d350783b */ /* 0x000e660000004200 */
[----:B------:R-:W-:Y:S04]  /*8e20*/  FADD.FTZ R2, R110, R2 ;  /* 0x000000026e027221 */ /* 0x000fe80000010000 */
[C---:B------:R-:W-:Y:S04]  /*8e30*/  HMMA.16816.F32 R60, R68.reuse, R84, R60 ;  /* 0x00000054443c723c */ /* 0x040fe8000000183c */
[----:B------:R-:W-:Y:S03]  /*8e40*/  FADD.FTZ R2, R109, R2 ;  /* 0x000000026d027221 */ /* 0x000fe60000010000 */
[--C-:B------:R-:W-:Y:S01]  /*8e50*/  FFMA.FTZ R84, R165, c[0x0][0x2d0], -R148.reuse ;  /* 0x0000b400a5547a23 */ /* 0x100fe20000010894 */
[----:B------:R-:W-:Y:S03]  /*8e60*/  HMMA.16816.F32 R64, R68, R86, R64 ;  /* 0x000000564440723c */ /* 0x000fe60000001840 */
[----:B------:R3:W-:Y:S04]  /*8e70*/  MUFU.EX2 R108, R84 ;  /* 0x00000054006c7308 */ /* 0x0007e80000000800 */
[----:B------:R-:W-:Y:S02]  /*8e80*/  F2FP.PACK_AB R68, R249, R104 ;  /* 0x00000068f944723e */ /* 0x000fe400000000ff */
[----:B------:R-:W-:Y:S03]  /*8e90*/  F2FP.PACK_AB R69, R111, R246 ;  /* 0x000000f66f45723e */ /* 0x000fe600000000ff */
[----:B------:R-:W-:Y:S02]  /*8ea0*/  F2FP.PACK_AB R71, R109, R110 ;  /* 0x0000006e6d47723e */ /* 0x000fe400000000ff */
[----:B------:R-:W-:Y:S07]  /*8eb0*/  F2FP.PACK_AB R70, R247, R248 ;  /* 0x000000f8f746723e */ /* 0x000fee00000000ff */
[C---:B------:R-:W-:Y:S03]  /*8ec0*/  HMMA.16816.F32 R4, R68.reuse, R72, R4 ;  /* 0x000000484404723c */ /* 0x040fe60000001804 */
[----:B---3--:R-:W-:Y:S05]  /*8ed0*/  FFMA.FTZ R84, R166, c[0x0][0x2d0], -R148 ;  /* 0x0000b400a6547a23 */ /* 0x008fea0000010894 */
[C---:B------:R-:W-:Y:S01]  /*8ee0*/  HMMA.16816.F32 R8, R68.reuse, R74, R8 ;  /* 0x0000004a4408723c */ /* 0x040fe20000001808 */
[----:B------:R-:W3:Y:S01]  /*8ef0*/  LDSM.16.MT88.4 R72, [R208+0x5000] ;  /* 0x00500000d048783b */ /* 0x000ee20000004200 */
[----:B------:R4:W-:Y:S06]  /*8f00*/  MUFU.EX2 R245, R84 ;  /* 0x0000005400f57308 */ /* 0x0009ec0000000800 */
[C---:B------:R-:W-:Y:S07]  /*8f10*/  HMMA.16816.F32 R12, R68.reuse, R88, R12 ;  /* 0x00000058440c723c */ /* 0x040fee000000180c */
[----:B------:R-:W-:Y:S01]  /*8f20*/  FFMA.FTZ R88, R162, c[0x0][0x2d0], -R116 ;  /* 0x0000b400a2587a23 */ /* 0x000fe20000010874 */
[C---:B------:R-:W-:Y:S03]  /*8f30*/  HMMA.16816.F32 R16, R68.reuse, R90, R16 ;  /* 0x0000005a4410723c */ /* 0x040fe60000001810 */
[----:B------:R5:W-:Y:S05]  /*8f40*/  MUFU.EX2 R166, R88 ;  /* 0x0000005800a67308 */ /* 0x000bea0000000800 */
[C---:B--2---:R-:W-:Y:S01]  /*8f50*/  HMMA.16816.F32 R20, R68.reuse, R76, R20 ;  /* 0x0000004c4414723c */ /* 0x044fe20000001814 */
[----:B----4-:R-:W2:Y:S06]  /*8f60*/  LDSM.16.MT88.4 R84, [R210+0x5000] ;  /* 0x00500000d254783b */ /* 0x010eac0000004200 */
[--C-:B------:R-:W-:Y:S01]  /*8f70*/  FFMA.FTZ R76, R167, c[0x0][0x2d0], -R148.reuse ;  /* 0x0000b400a74c7a23 */ /* 0x100fe20000010894 */
[C---:B------:R-:W-:Y:S03]  /*8f80*/  HMMA.16816.F32 R24, R68.reuse, R78, R24 ;  /* 0x0000004e4418723c */ /* 0x040fe60000001818 */
[----:B------:R4:W-:Y:S05]  /*8f90*/  MUFU.EX2 R244, R76 ;  /* 0x0000004c00f47308 */ /* 0x0009ea0000000800 */
[C---:B-1----:R-:W-:Y:S01]  /*8fa0*/  HMMA.16816.F32 R28, R68.reuse, R80, R28 ;  /* 0x00000050441c723c */ /* 0x042fe2000000181c */
[----:B-----5:R-:W-:Y:S07]  /*8fb0*/  LDSM.16.MT88.4 R88, [R210+0x1800] ;  /* 0x00180000d258783b */ /* 0x020fee0000004200 */
[C---:B------:R-:W-:Y:S01]  /*8fc0*/  HMMA.16816.F32 R32, R68.reuse, R82, R32 ;  /* 0x000000524420723c */ /* 0x040fe20000001820 */
[----:B------:R-:W-:Y:S07]  /*8fd0*/  LDSM.16.MT88.4 R80, [R211+0x5000] ;  /* 0x00500000d350783b */ /* 0x000fee0000004200 */
[C---:B---3--:R-:W-:Y:S04]  /*8fe0*/  HMMA.16816.F32 R36, R68.reuse, R72, R36 ;  /* 0x000000484424723c */ /* 0x048fe80000001824 */
[----:B----4-:R-:W-:Y:S03]  /*8ff0*/  FFMA.FTZ R76, R168, c[0x0][0x2d0], -R148 ;  /* 0x0000b400a84c7a23 */ /* 0x010fe60000010894 */
[--C-:B------:R-:W-:Y:S01]  /*9000*/  FFMA.FTZ R72, R163, c[0x0][0x2d0], -R116.reuse ;  /* 0x0000b400a3487a23 */ /* 0x100fe20000010874 */
[C---:B------:R-:W-:Y:S01]  /*9010*/  HMMA.16816.F32 R40, R68.reuse, R74, R40 ;  /* 0x0000004a4428723c */ /* 0x040fe20000001828 */
[----:B------:R1:W-:Y:S07]  /*9020*/  MUFU.EX2 R168, R76 ;  /* 0x0000004c00a87308 */ /* 0x0003ee0000000800 */
[C---:B--2---:R-:W-:Y:S03]  /*9030*/  HMMA.16816.F32 R44, R68.reuse, R84, R44 ;  /* 0x00000054442c723c */ /* 0x044fe6000000182c */
[----:B------:R2:W-:Y:S05]  /*9040*/  MUFU.EX2 R165, R72 ;  /* 0x0000004800a57308 */ /* 0x0005ea0000000800 */
[C---:B------:R-:W-:Y:S01]  /*9050*/  HMMA.16816.F32 R48, R68.reuse, R86, R48 ;  /* 0x000000564430723c */ /* 0x040fe20000001830 */
[----:B------:R-:W-:Y:S03]  /*9060*/  LDSM.16.MT88.4 R84, [R209+0x1800] ;  /* 0x00180000d154783b */ /* 0x000fe60000004200 */
[----:B-1----:R-:W-:Y:S04]  /*9070*/  FFMA.FTZ R76, R161, c[0x0][0x2d0], -R116 ;  /* 0x0000b400a14c7a23 */ /* 0x002fe80000010874 */
[----:B------:R1:W3:Y:S01]  /*9080*/  MUFU.EX2 R167, R76 ;  /* 0x0000004c00a77308 */ /* 0x0002e20000000800 */
[----:B--2---:R-:W-:Y:S08]  /*9090*/  LDSM.16.MT88.4 R72, [R208+0x1800] ;  /* 0x00180000d048783b */ /* 0x004ff00000004200 */
[----:B-1----:R-:W1:Y:S01]  /*90a0*/  LDSM.16.MT88.4 R76, [R209+0x5000] ;  /* 0x00500000d14c783b */ /* 0x002e620000004200 */
[----:B---3--:R-:W-:Y:S04]  /*90b0*/  FADD.FTZ R2, R167, R2 ;  /* 0x00000002a7027221 */ /* 0x008fe80000010000 */
[----:B------:R-:W-:Y:S04]  /*90c0*/  FADD.FTZ R2, R166, R2 ;  /* 0x00000002a6027221 */ /* 0x000fe80000010000 */
[----:B------:R-:W-:Y:S04]  /*90d0*/  FADD.FTZ R2, R165, R2 ;  /* 0x00000002a5027221 */ /* 0x000fe80000010000 */
[----:B------:R-:W-:Y:S01]  /*90e0*/  FADD.FTZ R2, R164, R2 ;  /* 0x00000002a4027221 */ /* 0x000fe20000010000 */
[C---:B-1----:R-:W-:Y:S08]  /*90f0*/  HMMA.16816.F32 R52, R68.reuse, R76, R52 ;  /* 0x0000004c4434723c */ /* 0x042ff00000001834 */
[C---:B------:R-:W-:Y:S01]  /*9100*/  HMMA.16816.F32 R56, R68.reuse, R78, R56 ;  /* 0x0000004e4438723c */ /* 0x040fe20000001838 */
[----:B------:R-:W1:Y:S07]  /*9110*/  LDSM.16.MT88.4 R76, [R211+0x1800] ;  /* 0x00180000d34c783b */ /* 0x000e6e0000004200 */
[C---:B------:R-:W-:Y:S07]  /*9120*/  HMMA.16816.F32 R60, R68.reuse, R80, R60 ;  /* 0x00000050443c723c */ /* 0x040fee000000183c */
[--C-:B------:R-:W-:Y:S01]  /*9130*/  FFMA.FTZ R80, R173, c[0x0][0x2d0], -R148.reuse ;  /* 0x0000b400ad507a23 */ /* 0x100fe20000010894 */
[----:B------:R-:W-:Y:S03]  /*9140*/  HMMA.16816.F32 R64, R68, R82, R64 ;  /* 0x000000524440723c */ /* 0x000fe60000001840 */
[----:B------:R2:W-:Y:S01]  /*9150*/  MUFU.EX2 R162, R80 ;  /* 0x0000005000a27308 */ /* 0x0005e20000000800 */
[----:B------:R-:W-:Y:S03]  /*9160*/  MOV R173, R127 ;  /* 0x0000007f00ad7202 */ /* 0x000fe60000000f00 */
[----:B------:R-:W-:Y:S02]  /*9170*/  F2FP.PACK_AB R68, R245, R108 ;  /* 0x0000006cf544723e */ /* 0x000fe400000000ff */
[----:B------:R-:W-:Y:S03]  /*9180*/  F2FP.PACK_AB R70, R168, R244 ;  /* 0x000000f4a846723e */ /* 0x000fe600000000ff */
[----:B------:R-:W-:Y:S02]  /*9190*/  F2FP.PACK_AB R69, R166, R167 ;  /* 0x000000a7a645723e */ /* 0x000fe400000000ff */
[----:B------:R-:W-:Y:S07]  /*91a0*/  F2FP.PACK_AB R71, R164, R165 ;  /* 0x000000a5a447723e */ /* 0x000fee00000000ff */
[C---:B------:R-:W-:Y:S01]  /*91b0*/  HMMA.16816.F32 R4, R68.reuse, R72, R4 ;  /* 0x000000484404723c */ /* 0x040fe20000001804 */
[----:B--2---:R-:W-:Y:S07]  /*91c0*/  LDSM.16.MT88.4 R80, [R210+0x5800] ;  /* 0x00580000d250783b */ /* 0x004fee0000004200 */
[C---:B------:R-:W-:Y:S01]  /*91d0*/  HMMA.16816.F32 R8, R68.reuse, R74, R8 ;  /* 0x0000004a4408723c */ /* 0x040fe20000001808 */
[----:B------:R-:W2:Y:S07]  /*91e0*/  LDSM.16.MT88.4 R72, [R208+0x5800] ;  /* 0x00580000d048783b */ /* 0x000eae0000004200 */
[C---:B------:R-:W-:Y:S08]  /*91f0*/  HMMA.16816.F32 R12, R68.reuse, R88, R12 ;  /* 0x00000058440c723c */ /* 0x040ff0000000180c */
[C---:B------:R-:W-:Y:S01]  /*9200*/  HMMA.16816.F32 R16, R68.reuse, R90, R16 ;  /* 0x0000005a4410723c */ /* 0x040fe20000001810 */
[----:B------:R-:W-:Y:S07]  /*9210*/  LDSM.16.MT88.4 R88, [R211+0x5800] ;  /* 0x00580000d358783b */ /* 0x000fee0000004200 */
[C---:B------:R-:W-:Y:S07]  /*9220*/  HMMA.16816.F32 R20, R68.reuse, R84, R20 ;  /* 0x000000544414723c */ /* 0x040fee0000001814 */
[--C-:B------:R-:W-:Y:S01]  /*9230*/  FFMA.FTZ R84, R174, c[0x0][0x2d0], -R148.reuse ;  /* 0x0000b400ae547a23 */ /* 0x100fe20000010894 */
[C---:B------:R-:W-:Y:S03]  /*9240*/  HMMA.16816.F32 R24, R68.reuse, R86, R24 ;  /* 0x000000564418723c */ /* 0x040fe60000001818 */
[----:B------:R3:W-:Y:S01]  /*9250*/  MUFU.EX2 R163, R84 ;  /* 0x0000005400a37308 */ /* 0x0007e20000000800 */
[----:B------:R-:W-:Y:S04]  /*9260*/  MOV R174, R126 ;  /* 0x0000007e00ae7202 */ /* 0x000fe80000000f00 */
[C---:B-1----:R-:W-:Y:S07]  /*9270*/  HMMA.16816.F32 R28, R68.reuse, R76, R28 ;  /* 0x0000004c441c723c */ /* 0x042fee000000181c */
[--C-:B------:R-:W-:Y:S01]  /*9280*/  FFMA.FTZ R76, R200, c[0x0][0x2d0], -R148.reuse ;  /* 0x0000b400c84c7a23 */ /* 0x100fe20000010894 */
[C---:B------:R-:W-:Y:S03]  /*9290*/  HMMA.16816.F32 R32, R68.reuse, R78, R32 ;  /* 0x0000004e4420723c */ /* 0x040fe60000001820 */
[----:B------:R1:W-:Y:S05]  /*92a0*/  MUFU.EX2 R160, R76 ;  /* 0x0000004c00a07308 */ /* 0x0003ea0000000800 */
[C---:B--2---:R-:W-:Y:S04]  /*92b0*/  HMMA.16816.F32 R36, R68.reuse, R72, R36 ;  /* 0x000000484424723c */ /* 0x044fe80000001824 */
[----:B---3--:R-:W-:Y:S01]  /*92c0*/  FFMA.FTZ R84, R175, c[0x0][0x2d0], -R148 ;  /* 0x0000b400af547a23 */ /* 0x008fe20000010894 */
[----:B------:R-:W-:Y:S02]  /*92d0*/  MOV R175, R125 ;  /* 0x0000007d00af7202 */ /* 0x000fe40000000f00 */
[----:B------:R-:W-:Y:S01]  /*92e0*/  FFMA.FTZ R72, R170, c[0x0][0x2d0], -R116 ;  /* 0x0000b400aa487a23 */ /* 0x000fe20000010874 */
[C---:B------:R-:W-:Y:S01]  /*92f0*/  HMMA.16816.F32 R40, R68.reuse, R74, R40 ;  /* 0x0000004a4428723c */ /* 0x040fe20000001828 */
[----:B------:R2:W-:Y:S01]  /*9300*/  MUFU.EX2 R161, R84 ;  /* 0x0000005400a17308 */ /* 0x0005e20000000800 */
[----:B------:R-:W-:Y:S02]  /*9310*/  LDSM.16.MT88.4 R124, [R208+0x3800] ;  /* 0x00380000d07c783b */ /* 0x000fe40000004200 */
[----:B------:R-:W-:Y:S04]  /*9320*/  FADD.FTZ R0, R175, R0 ;  /* 0x00000000af007221 */ /* 0x000fe80000010000 */
[C---:B------:R-:W-:Y:S03]  /*9330*/  HMMA.16816.F32 R44, R68.reuse, R80, R44 ;  /* 0x00000050442c723c */ /* 0x040fe6000000182c */
[----:B------:R3:W-:Y:S01]  /*9340*/  MUFU.EX2 R103, R72 ;  /* 0x0000004800677308 */ /* 0x0007e20000000800 */
[----:B-1----:R-:W-:Y:S02]  /*9350*/  FFMA.FTZ R76, R169, c[0x0][0x2d0], -R116 ;  /* 0x0000b400a94c7a23 */ /* 0x002fe40000010874 */
[----:B------:R-:W-:Y:S02]  /*9360*/  FADD.FTZ R0, R174, R0 ;  /* 0x00000000ae007221 */ /* 0x000fe40000010000 */
[C---:B------:R-:W-:Y:S04]  /*9370*/  HMMA.16816.F32 R48, R68.reuse, R82, R48 ;  /* 0x000000524430723c */ /* 0x040fe80000001830 */
[----:B------:R-:W-:Y:S01]  /*9380*/  FFMA.FTZ R80, R172, c[0x0][0x2d0], -R116 ;  /* 0x0000b400ac507a23 */ /* 0x000fe20000010874 */
[----:B------:R1:W4:Y:S01]  /*9390*/  MUFU.EX2 R159, R76 ;  /* 0x0000004c009f7308 */ /* 0x0003220000000800 */
[----:B------:R-:W-:Y:S01]  /*93a0*/  FADD.FTZ R0, R173, R0 ;  /* 0x00000000ad007221 */ /* 0x000fe20000010000 */
[----:B--2---:R-:W2:Y:S05]  /*93b0*/  LDSM.16.MT88.4 R84, [R209+0x5800] ;  /* 0x00580000d154783b */ /* 0x004eaa0000004200 */
[----:B------:R-:W-:Y:S03]  /*93c0*/  FADD.FTZ R0, R252, R0 ;  /* 0x00000000fc007221 */ /* 0x000fe60000010000 */
[----:B------:R5:W-:Y:S01]  /*93d0*/  MUFU.EX2 R157, R80 ;  /* 0x00000050009d7308 */ /* 0x000be20000000800 */
[----:B------:R-:W-:Y:S02]  /*93e0*/  FADD.FTZ R0, R104, R0 ;  /* 0x0000000068007221 */ /* 0x000fe40000010000 */
[----:B------:R-:W-:Y:S01]  /*93f0*/  LDSM.16.MT88.4 R104, [R210+0x7800] ;  /* 0x00780000d268783b */ /* 0x000fe20000004200 */
[----:B---3--:R-:W-:Y:S02]  /*9400*/  FFMA.FTZ R72, R171, c[0x0][0x2d0], -R116 ;  /* 0x0000b400ab487a23 */ /* 0x008fe40000010874 */
[----:B------:R-:W-:Y:S04]  /*9410*/  FADD.FTZ R0, R249, R0 ;  /* 0x00000000f9007221 */ /* 0x000fe80000010000 */
[----:B------:R-:W3:Y:S01]  /*9420*/  MUFU.EX2 R158, R72 ;  /* 0x00000048009e7308 */ /* 0x000ee20000000800 */
[----:B------:R-:W-:Y:S01]  /*9430*/  FADD.FTZ R0, R248, R0 ;  /* 0x00000000f8007221 */ /* 0x000fe20000010000 */
[----:B-1----:R-:W-:Y:S03]  /*9440*/  LDSM.16.MT88.4 R76, [R210+0x2000] ;  /* 0x00200000d24c783b */ /* 0x002fe60000004200 */
[----:B------:R-:W-:Y:S02]  /*9450*/  FADD.FTZ R0, R247, R0 ;  /* 0x00000000f7007221 */ /* 0x000fe40000010000 */
[----:B----4-:R-:W-:Y:S02]  /*9460*/  FADD.FTZ R2, R159, R2 ;  /* 0x000000029f027221 */ /* 0x010fe40000010000 */
[----:B------:R-:W-:Y:S02]  /*9470*/  FADD.FTZ R0, R108, R0 ;  /* 0x000000006c007221 */ /* 0x000fe40000010000 */
[----:B------:R-:W-:Y:S01]  /*9480*/  FADD.FTZ R2, R103, R2 ;  /* 0x0000000267027221 */ /* 0x000fe20000010000 */
[----:B------:R-:W-:Y:S01]  /*9490*/  LDSM.16.MT88.4 R108, [R209+0x7800] ;  /* 0x00780000d16c783b */ /* 0x000fe20000004200 */
[----:B------:R-:W-:Y:S04]  /*94a0*/  FADD.FTZ R0, R245, R0 ;  /* 0x00000000f5007221 */ /* 0x000fe80000010000 */
[----:B------:R-:W-:Y:S03]  /*94b0*/  FADD.FTZ R0, R244, R0 ;  /* 0x00000000f4007221 */ /* 0x000fe60000010000 */
[----:B-----5:R-:W-:Y:S01]  /*94c0*/  LDSM.16.MT88.4 R80, [R209+0x2000] ;  /* 0x00200000d150783b */ /* 0x020fe20000004200 */
[----:B------:R-:W-:Y:S01]  /*94d0*/  FADD.FTZ R0, R168, R0 ;  /* 0x00000000a8007221 */ /* 0x000fe20000010000 */
[C---:B--2---:R-:W-:Y:S03]  /*94e0*/  HMMA.16816.F32 R52, R68.reuse, R84, R52 ;  /* 0x000000544434723c */ /* 0x044fe60000001834 */
[----:B---3--:R-:W-:Y:S03]  /*94f0*/  FADD.FTZ R2, R158, R2 ;  /* 0x000000029e027221 */ /* 0x008fe60000010000 */
[----:B------:R-:W1:Y:S01]  /*9500*/  LDSM.16.MT88.4 R72, [R208+0x2000] ;  /* 0x00200000d048783b */ /* 0x000e620000004200 */
[----:B------:R-:W-:Y:S02]  /*9510*/  FADD.FTZ R0, R162, R0 ;  /* 0x00000000a2007221 */ /* 0x000fe40000010000 */
[----:B------:R-:W-:Y:S01]  /*9520*/  FADD.FTZ R2, R157, R2 ;  /* 0x000000029d027221 */ /* 0x000fe20000010000 */
[C---:B------:R-:W-:Y:S04]  /*9530*/  HMMA.16816.F32 R56, R68.reuse, R86, R56 ;  /* 0x000000564438723c */ /* 0x040fe80000001838 */
[----:B------:R-:W2:Y:S01]  /*9540*/  LDSM.16.MT88.4 R84, [R211+0x2000] ;  /* 0x00200000d354783b */ /* 0x000ea20000004200 */
[----:B------:R-:W-:Y:S03]  /*9550*/  FADD.FTZ R0, R163, R0 ;  /* 0x00000000a3007221 */ /* 0x000fe60000010000 */
[C---:B------:R-:W-:Y:S04]  /*9560*/  HMMA.16816.F32 R60, R68.reuse, R88, R60 ;  /* 0x00000058443c723c */ /* 0x040fe8000000183c */
[----:B------:R-:W-:Y:S03]  /*9570*/  FADD.FTZ R0, R161, R0 ;  /* 0x00000000a1007221 */ /* 0x000fe60000010000 */
[----:B------:R-:W-:Y:S01]  /*9580*/  FFMA.FTZ R88, R202, c[0x0][0x2d0], -R116 ;  /* 0x0000b400ca587a23 */ /* 0x000fe20000010874 */
[----:B------:R-:W-:Y:S03]  /*9590*/  HMMA.16816.F32 R64, R68, R90, R64 ;  /* 0x0000005a4440723c */ /* 0x000fe60000001840 */
[----:B------:R3:W-:Y:S01]  /*95a0*/  MUFU.EX2 R128, R88 ;  /* 0x0000005800807308 */ /* 0x0007e20000000800 */
[C---:B------:R-:W-:Y:S03]  /*95b0*/  FADD.FTZ R0, R160.reuse, R0 ;  /* 0x00000000a0007221 */ /* 0x040fe60000010000 */
[----:B------:R-:W-:Y:S02]  /*95c0*/  F2FP.PACK_AB R68, R163, R162 ;  /* 0x000000a2a344723e */ /* 0x000fe400000000ff */
[----:B------:R-:W-:Y:S03]  /*95d0*/  F2FP.PACK_AB R70, R160, R161 ;  /* 0x000000a1a046723e */ /* 0x000fe600000000ff */
[----:B------:R-:W-:Y:S02]  /*95e0*/  F2FP.PACK_AB R69, R103, R159 ;  /* 0x0000009f6745723e */ /* 0x000fe400000000ff */
[----:B------:R-:W-:Y:S07]  /*95f0*/  F2FP.PACK_AB R71, R157, R158 ;  /* 0x0000009e9d47723e */ /* 0x000fee00000000ff */
[C---:B-1----:R-:W-:Y:S01]  /*9600*/  HMMA.16816.F32 R4, R68.reuse, R72, R4 ;  /* 0x000000484404723c */ /* 0x042fe20000001804 */
[----:B---3--:R-:W-:Y:S06]  /*9610*/  LDSM.16.MT88.4 R88, [R210+0x2800] ;  /* 0x00280000d258783b */ /* 0x008fec0000004200 */
[--C-:B------:R-:W-:Y:S01]  /*9620*/  FFMA.FTZ R72, R218, c[0x0][0x2d0], -R148.reuse ;  /* 0x0000b400da487a23 */ /* 0x100fe20000010894 */
[C---:B------:R-:W-:Y:S03]  /*9630*/  HMMA.16816.F32 R8, R68.reuse, R74, R8 ;  /* 0x0000004a4408723c */ /* 0x040fe60000001808 */
[----:B------:R1:W3:Y:S05]  /*9640*/  MUFU.EX2 R156, R72 ;  /* 0x00000048009c7308 */ /* 0x0002ea0000000800 */
[C---:B------:R-:W-:Y:S07]  /*9650*/  HMMA.16816.F32 R12, R68.reuse, R76, R12 ;  /* 0x0000004c440c723c */ /* 0x040fee000000180c */
[----:B------:R-:W-:Y:S01]  /*9660*/  FFMA.FTZ R76, R220, c[0x0][0x2d0], -R148 ;  /* 0x0000b400dc4c7a23 */ /* 0x000fe20000010894 */
[C---:B------:R-:W-:Y:S03]  /*9670*/  HMMA.16816.F32 R16, R68.reuse, R78, R16 ;  /* 0x0000004e4410723c */ /* 0x040fe60000001810 */
[----:B------:R4:W5:Y:S05]  /*9680*/  MUFU.EX2 R131, R76 ;  /* 0x0000004c00837308 */ /* 0x00096a0000000800 */
[C---:B------:R-:W-:Y:S01]  /*9690*/  HMMA.16816.F32 R20, R68.reuse, R80, R20 ;  /* 0x000000504414723c */ /* 0x040fe20000001814 */
[----:B-1----:R-:W1:Y:S03]  /*96a0*/  LDSM.16.MT88.4 R72, [R208+0x6000] ;  /* 0x00600000d048783b */ /* 0x002e660000004200 */
[----:B---3--:R-:W-:Y:S03]  /*96b0*/  FADD.FTZ R0, R156, R0 ;  /* 0x000000009c007221 */ /* 0x008fe60000010000 */
[----:B------:R-:W-:Y:S01]  /*96c0*/  FFMA.FTZ R80, R224, c[0x0][0x2d0], -R148 ;  /* 0x0000b400e0507a23 */ /* 0x000fe20000010894 */
[C---:B------:R-:W-:Y:S03]  /*96d0*/  HMMA.16816.F32 R24, R68.reuse, R82, R24 ;  /* 0x000000524418723c */ /* 0x040fe60000001818 */
[----:B------:R3:W3:Y:S05]  /*96e0*/  MUFU.EX2 R130, R80 ;  /* 0x0000005000827308 */ /* 0x0006ea0000000800 */
[C---:B--2---:R-:W-:Y:S01]  /*96f0*/  HMMA.16816.F32 R28, R68.reuse, R84, R28 ;  /* 0x00000054441c723c */ /* 0x044fe2000000181c */
[----:B----4-:R-:W2:Y:S03]  /*9700*/  LDSM.16.MT88.4 R76, [R210+0x6000] ;  /* 0x00600000d24c783b */ /* 0x010ea60000004200 */
[----:B-----5:R-:W-:Y:S04]  /*9710*/  FADD.FTZ R0, R131, R0 ;  /* 0x0000000083007221 */ /* 0x020fe80000010000 */
[C---:B------:R-:W-:Y:S01]  /*9720*/  HMMA.16816.F32 R32, R68.reuse, R86, R32 ;  /* 0x000000564420723c */ /* 0x040fe20000001820 */
[----:B------:R-:W-:Y:S03]  /*9730*/  LDSM.16.MT88.4 R84, [R211+0x6000] ;  /* 0x00600000d354783b */ /* 0x000fe60000004200 */
[----:B---3--:R-:W-:Y:S02]  /*9740*/  FFMA.FTZ R80, R225, c[0x0][0x2d0], -R148 ;  /* 0x0000b400e1507a23 */ /* 0x008fe40000010894 */
[----:B------:R-:W-:Y:S02]  /*9750*/  FADD.FTZ R0, R130, R0 ;  /* 0x0000000082007221 */ /* 0x000fe40000010000 */
[----:B------:R3:W4:Y:S01]  /*9760*/  MUFU.EX2 R155, R80 ;  /* 0x00000050009b7308 */ /* 0x0007220000000800 */
[C---:B-1----:R-:W-:Y:S07]  /*9770*/  HMMA.16816.F32 R36, R68.reuse, R72, R36 ;  /* 0x000000484424723c */ /* 0x042fee0000001824 */
[--C-:B------:R-:W-:Y:S01]  /*9780*/  FFMA.FTZ R72, R203, c[0x0][0x2d0], -R116.reuse ;  /* 0x0000b400cb487a23 */ /* 0x100fe20000010874 */
[C---:B------:R-:W-:Y:S03]  /*9790*/  HMMA.16816.F32 R40, R68.reuse, R74, R40 ;  /* 0x0000004a4428723c */ /* 0x040fe60000001828 */
[----:B------:R1:W-:Y:S05]  /*97a0*/  MUFU.EX2 R154, R72 ;  /* 0x00000048009a7308 */ /* 0x0003ea0000000800 */
[C---:B--2---:R-:W-:Y:S04]  /*97b0*/  HMMA.16816.F32 R44, R68.reuse, R76, R44 ;  /* 0x0000004c442c723c */ /* 0x044fe8000000182c */
[--C-:B---3--:R-:W-:Y:S03]  /*97c0*/  FFMA.FTZ R80, R201, c[0x0][0x2d0], -R116.reuse ;  /* 0x0000b400c9507a23 */ /* 0x108fe60000010874 */
[----:B------:R-:W-:Y:S01]  /*97d0*/  FFMA.FTZ R76, R212, c[0x0][0x2d0], -R116 ;  /* 0x0000b400d44c7a23 */ /* 0x000fe20000010874 */
[C---:B------:R-:W-:Y:S01]  /*97e0*/  HMMA.16816.F32 R48, R68.reuse, R78, R48 ;  /* 0x0000004e4430723c */ /* 0x040fe20000001830 */
[----:B------:R2:W3:Y:S03]  /*97f0*/  MUFU.EX2 R129, R80 ;  /* 0x0000005000817308 */ /* 0x0004e60000000800 */
[----:B----4-:R-:W-:Y:S01]  /*9800*/  FADD.FTZ R0, R155, R0 ;  /* 0x000000009b007221 */ /* 0x010fe20000010000 */
[----:B-1----:R-:W-:Y:S06]  /*9810*/  LDSM.16.MT88.4 R72, [R208+0x2800] ;  /* 0x00280000d048783b */ /* 0x002fec0000004200 */
[----:B------:R1:W4:Y:S02]  /*9820*/  MUFU.EX2 R153, R76 ;  /* 0x0000004c00997308 */ /* 0x0003240000000800 */
[----:B--2---:R-:W2:Y:S01]  /*9830*/  LDSM.16.MT88.4 R80, [R209+0x6000] ;  /* 0x00600000d150783b */ /* 0x004ea20000004200 */
[----:B---3--:R-:W-:Y:S04]  /*9840*/  FADD.FTZ R2, R129, R2 ;  /* 0x0000000281027221 */ /* 0x008fe80000010000 */
[----:B------:R-:W-:Y:S04]  /*9850*/  FADD.FTZ R2, R128, R2 ;  /* 0x0000000280027221 */ /* 0x000fe80000010000 */
[----:B------:R-:W-:Y:S01]  /*9860*/  FADD.FTZ R2, R154, R2 ;  /* 0x000000029a027221 */ /* 0x000fe20000010000 */
[----:B-1----:R-:W1:Y:S03]  /*9870*/  LDSM.16.MT88.4 R76, [R209+0x2800] ;  /* 0x00280000d14c783b */ /* 0x002e660000004200 */
[----:B----4-:R-:W-:Y:S01]  /*9880*/  FADD.FTZ R2, R153, R2 ;  /* 0x0000000299027221 */ /* 0x010fe20000010000 */
[C---:B--2---:R-:W-:Y:S08]  /*9890*/  HMMA.16816.F32 R52, R68.reuse, R80, R52 ;  /* 0x000000504434723c */ /* 0x044ff00000001834 */
[C---:B------:R-:W-:Y:S01]  /*98a0*/  HMMA.16816.F32 R56, R68.reuse, R82, R56 ;  /* 0x000000524438723c */ /* 0x040fe20000001838 */
[----:B------:R-:W2:Y:S07]  /*98b0*/  LDSM.16.MT88.4 R80, [R211+0x2800] ;  /* 0x00280000d350783b */ /* 0x000eae0000004200 */
[C---:B------:R-:W-:Y:S07]  /*98c0*/  HMMA.16816.F32 R60, R68.reuse, R84, R60 ;  /* 0x00000054443c723c */ /* 0x040fee000000183c */
[----:B------:R-:W-:Y:S01]  /*98d0*/  FFMA.FTZ R84, R235, c[0x0][0x2d0], -R148 ;  /* 0x0000b400eb547a23 */ /* 0x000fe20000010894 */
[----:B------:R-:W-:Y:S03]  /*98e0*/  HMMA.16816.F32 R64, R68, R86, R64 ;  /* 0x000000564440723c */ /* 0x000fe60000001840 */
[----:B------:R3:W4:Y:S04]  /*98f0*/  MUFU.EX2 R152, R84 ;  /* 0x0000005400987308 */ /* 0x0007280000000800 */
[----:B------:R-:W-:Y:S02]  /*9900*/  F2FP.PACK_AB R68, R131, R156 ;  /* 0x0000009c8344723e */ /* 0x000fe400000000ff */
[----:B------:R-:W-:Y:S03]  /*9910*/  F2FP.PACK_AB R70, R155, R130 ;  /* 0x000000829b46723e */ /* 0x000fe600000000ff */
[----:B------:R-:W-:Y:S02]  /*9920*/  F2FP.PACK_AB R69, R128, R129 ;  /* 0x000000818045723e */ /* 0x000fe400000000ff */
[----:B------:R-:W-:Y:S07]  /*9930*/  F2FP.PACK_AB R71, R153, R154 ;  /* 0x0000009a9947723e */ /* 0x000fee00000000ff */
[C---:B------:R-:W-:Y:S01]  /*9940*/  HMMA.16816.F32 R4, R68.reuse, R72, R4 ;  /* 0x000000484404723c */ /* 0x040fe20000001804 */
[----:B---3--:R-:W-:Y:S02]  /*9950*/  LDSM.16.MT88.4 R84, [R210+0x6800] ;  /* 0x00680000d254783b */ /* 0x008fe40000004200 */
[----:B----4-:R-:W-:Y:S05]  /*9960*/  FADD.FTZ R0, R152, R0 ;  /* 0x0000000098007221 */ /* 0x010fea0000010000 */
[C---:B------:R-:W-:Y:S01]  /*9970*/  HMMA.16816.F32 R8, R68.reuse, R74, R8 ;  /* 0x0000004a4408723c */ /* 0x040fe20000001808 */
[----:B------:R-:W3:Y:S07]  /*9980*/  LDSM.16.MT88.4 R72, [R208+0x6800] ;  /* 0x00680000d048783b */ /* 0x000eee0000004200 */
[C---:B------:R-:W-:Y:S08]  /*9990*/  HMMA.16816.F32 R12, R68.reuse, R88, R12 ;  /* 0x00000058440c723c */ /* 0x040ff0000000180c */
[C---:B------:R-:W-:Y:S01]  /*99a0*/  HMMA.16816.F32 R16, R68.reuse, R90, R16 ;  /* 0x0000005a4410723c */ /* 0x040fe20000001810 */
[----:B------:R-:W-:Y:S07]  /*99b0*/  LDSM.16.MT88.4 R88, [R211+0x3000] ;  /* 0x00300000d358783b */ /* 0x000fee0000004200 */
[C---:B-1----:R-:W-:Y:S07]  /*99c0*/  HMMA.16816.F32 R20, R68.reuse, R76, R20 ;  /* 0x0000004c4414723c */ /* 0x042fee0000001814 */
[--C-:B------:R-:W-:Y:S01]  /*99d0*/  FFMA.FTZ R76, R236, c[0x0][0x2d0], -R148.reuse ;  /* 0x0000b400ec4c7a23 */ /* 0x100fe20000010894 */
[C---:B------:R-:W-:Y:S03]  /*99e0*/  HMMA.16816.F32 R24, R68.reuse, R78, R24 ;  /* 0x0000004e4418723c */ /* 0x040fe60000001818 */
[----:B------:R1:W4:Y:S05]  /*99f0*/  MUFU.EX2 R135, R76 ;  /* 0x0000004c00877308 */ /* 0x00032a0000000800 */
[C---:B--2---:R-:W-:Y:S07]  /*9a00*/  HMMA.16816.F32 R28, R68.reuse, R80, R28 ;  /* 0x00000050441c723c */ /* 0x044fee000000181c */
[----:B------:R-:W-:Y:S01]  /*9a10*/  FFMA.FTZ R80, R238, c[0x0][0x2d0], -R148 ;  /* 0x0000b400ee507a23 */ /* 0x000fe20000010894 */
[C---:B------:R-:W-:Y:S03]  /*9a20*/  HMMA.16816.F32 R32, R68.reuse, R82, R32 ;  /* 0x000000524420723c */ /* 0x040fe60000001820 */
[----:B------:R2:W5:Y:S05]  /*9a30*/  MUFU.EX2 R134, R80 ;  /* 0x0000005000867308 */ /* 0x00056a0000000800 */
[C---:B---3--:R-:W-:Y:S01]  /*9a40*/  HMMA.16816.F32 R36, R68.reuse, R72, R36 ;  /* 0x000000484424723c */ /* 0x048fe20000001824 */
[----:B-1----:R-:W1:Y:S03]  /*9a50*/  LDSM.16.MT88.4 R76, [R209+0x6800] ;  /* 0x00680000d14c783b */ /* 0x002e660000004200 */
[----:B----4-:R-:W-:Y:S03]  /*9a60*/  FADD.FTZ R0, R135, R0 ;  /* 0x0000000087007221 */ /* 0x010fe60000010000 */
[----:B------:R-:W-:Y:S01]  /*9a70*/  FFMA.FTZ R72, R227, c[0x0][0x2d0], -R116 ;  /* 0x0000b400e3487a23 */ /* 0x000fe20000010874 */
[C---:B------:R-:W-:Y:S03]  /*9a80*/  HMMA.16816.F32 R40, R68.reuse, R74, R40 ;  /* 0x0000004a4428723c */ /* 0x040fe60000001828 */
[----:B------:R3:W4:Y:S05]  /*9a90*/  MUFU.EX2 R133, R72 ;  /* 0x0000004800857308 */ /* 0x00072a0000000800 */
[C---:B------:R-:W-:Y:S04]  /*9aa0*/  HMMA.16816.F32 R44, R68.reuse, R84, R44 ;  /* 0x00000054442c723c */ /* 0x040fe8000000182c */
[--C-:B--2---:R-:W-:Y:S02]  /*9ab0*/  FFMA.FTZ R80, R239, c[0x0][0x2d0], -R148.reuse ;  /* 0x0000b400ef507a23 */ /* 0x104fe40000010894 */
[----:B------:R-:W-:Y:S02]  /*9ac0*/  FFMA.FTZ R148, R240, c[0x0][0x2d0], -R148 ;  /* 0x0000b400f0947a23 */ /* 0x000fe40000010894 */
[C---:B------:R-:W-:Y:S01]  /*9ad0*/  HMMA.16816.F32 R48, R68.reuse, R86, R48 ;  /* 0x000000564430723c */ /* 0x040fe20000001830 */
[----:B------:R2:W2:Y:S01]  /*9ae0*/  MUFU.EX2 R151, R80 ;  /* 0x0000005000977308 */ /* 0x0004a20000000800 */
[----:B------:R-:W-:Y:S02]  /*9af0*/  LDSM.16.MT88.4 R84, [R209+0x3000] ;  /* 0x00300000d154783b */ /* 0x000fe40000004200 */
[----:B-----5:R-:W-:Y:S07]  /*9b00*/  FADD.FTZ R0, R134, R0 ;  /* 0x0000000086007221 */ /* 0x020fee0000010000 */
[----:B------:R-:W5:Y:S01]  /*9b10*/  MUFU.EX2 R148, R148 ;  /* 0x0000009400947308 */ /* 0x000f620000000800 */
[----:B---3--:R-:W-:Y:S02]  /*9b20*/  FFMA.FTZ R72, R228, c[0x0][0x2d0], -R116 ;  /* 0x0000b400e4487a23 */ /* 0x008fe40000010874 */
[----:B----4-:R-:W-:Y:S01]  /*9b30*/  FADD.FTZ R2, R133, R2 ;  /* 0x0000000285027221 */ /* 0x010fe20000010000 */
[C---:B-1----:R-:W-:Y:S06]  /*9b40*/  HMMA.16816.F32 R52, R68.reuse, R76, R52 ;  /* 0x0000004c4434723c */ /* 0x042fec0000001834 */
[----:B------:R1:W3:Y:S01]  /*9b50*/  MUFU.EX2 R132, R72 ;  /* 0x0000004800847308 */ /* 0x0002e20000000800 */
[----:B--2---:R-:W2:Y:S01]  /*9b60*/  LDSM.16.MT88.4 R80, [R211+0x6800] ;  /* 0x00680000d350783b */ /* 0x004ea20000004200 */
[----:B------:R-:W-:Y:S01]  /*9b70*/  FFMA.FTZ R76, R230, c[0x0][0x2d0], -R116 ;  /* 0x0000b400e64c7a23 */ /* 0x000fe20000010874 */
[C---:B------:R-:W-:Y:S07]  /*9b80*/  HMMA.16816.F32 R56, R68.reuse, R78, R56 ;  /* 0x0000004e4438723c */ /* 0x040fee0000001838 */
[----:B------:R4:W-:Y:S01]  /*9b90*/  MUFU.EX2 R149, R76 ;  /* 0x0000004c00957308 */ /* 0x0009e20000000800 */
[----:B------:R-:W-:Y:S01]  /*9ba0*/  FADD.FTZ R0, R151, R0 ;  /* 0x0000000097007221 */ /* 0x000fe20000010000 */
[----:B-----5:R-:W-:Y:S03]  /*9bb0*/  F2FP.PACK_AB R114, R148, R145 ;  /* 0x000000919472723e */ /* 0x020fe600000000ff */
[--C-:B-1----:R-:W-:Y:S02]  /*9bc0*/  FFMA.FTZ R72, R229, c[0x0][0x2d0], -R116.reuse ;  /* 0x0000b400e5487a23 */ /* 0x102fe40000010874 */
[----:B------:R-:W-:Y:S03]  /*9bd0*/  FFMA.FTZ R116, R231, c[0x0][0x2d0], -R116 ;  /* 0x0000b400e7747a23 */ /* 0x000fe60000010874 */
[----:B------:R1:W5:Y:S01]  /*9be0*/  MUFU.EX2 R150, R72 ;  /* 0x0000004800967308 */ /* 0x0003620000000800 */
[----:B---3--:R-:W-:Y:S01]  /*9bf0*/  FADD.FTZ R2, R132, R2 ;  /* 0x0000000284027221 */ /* 0x008fe20000010000 */
[----:B----4-:R-:W-:Y:S08]  /*9c00*/  LDSM.16.MT88.4 R76, [R210+0x3000] ;  /* 0x00300000d24c783b */ /* 0x010ff00000004200 */
[----:B------:R-:W3:Y:S01]  /*9c10*/  MUFU.EX2 R116, R116 ;  /* 0x0000007400747308 */ /* 0x000ee20000000800 */
[C---:B--2---:R-:W-:Y:S08]  /*9c20*/  HMMA.16816.F32 R60, R68.reuse, R80, R60 ;  /* 0x00000050443c723c */ /* 0x044ff0000000183c */
[----:B------:R-:W-:Y:S01]  /*9c30*/  HMMA.16816.F32 R64, R68, R82, R64 ;  /* 0x000000524440723c */ /* 0x000fe20000001840 */
[----:B-1----:R-:W1:Y:S03]  /*9c40*/  LDSM.16.MT88.4 R72, [R208+0x3000] ;  /* 0x00300000d048783b */ /* 0x002e660000004200 */
[----:B-----5:R-:W-:Y:S03]  /*9c50*/  FADD.FTZ R2, R150, R2 ;  /* 0x0000000296027221 */ /* 0x020fe60000010000 */
[----:B------:R-:W-:Y:S02]  /*9c60*/  F2FP.PACK_AB R68, R135, R152 ;  /* 0x000000988744723e */ /* 0x000fe400000000ff */
[----:B------:R-:W-:Y:S01]  /*9c70*/  F2FP.PACK_AB R70, R151, R134 ;  /* 0x000000869746723e */ /* 0x000fe200000000ff */
[----:B------:R-:W2:Y:S02]  /*9c80*/  LDSM.16.MT88.4 R80, [R208+0x7000] ;  /* 0x00700000d050783b */ /* 0x000ea40000004200 */
[----:B------:R-:W-:Y:S02]  /*9c90*/  F2FP.PACK_AB R69, R132, R133 ;  /* 0x000000858445723e */ /* 0x000fe400000000ff */
[C---:B------:R-:W-:Y:S02]  /*9ca0*/  F2FP.PACK_AB R71, R149.reuse, R150 ;  /* 0x000000969547723e */ /* 0x040fe400000000ff */
[----:B---3--:R-:W-:Y:S05]  /*9cb0*/  F2FP.PACK_AB R115, R116, R118 ;  /* 0x000000767473723e */ /* 0x008fea00000000ff */
[C---:B-1----:R-:W-:Y:S08]  /*9cc0*/  HMMA.16816.F32 R4, R68.reuse, R72, R4 ;  /* 0x000000484404723c */ /* 0x042ff00000001804 */
[C---:B------:R-:W-:Y:S01]  /*9cd0*/  HMMA.16816.F32 R8, R68.reuse, R74, R8 ;  /* 0x0000004a4408723c */ /* 0x040fe20000001808 */
[----:B------:R-:W1:Y:S07]  /*9ce0*/  LDSM.16.MT88.4 R72, [R209+0x7000] ;  /* 0x00700000d148783b */ /* 0x000e6e0000004200 */
        /* <DEDUP_REMOVED lines=10> */
[C---:B------:R-:W-:Y:S01]  /*9d90*/  HMMA.16816.F32 R40, R68.reuse, R82, R40 ;  /* 0x000000524428723c */ /* 0x040fe20000001828 */
[----:B------:R-:W2:Y:S07]  /*9da0*/  LDSM.16.MT88.4 R80, [R210+0x3800] ;  /* 0x00380000d250783b */ /* 0x000eae0000004200 */
[C---:B------:R-:W-:Y:S08]  /*9db0*/  HMMA.16816.F32 R44, R68.reuse, R92, R44 ;  /* 0x0000005c442c723c */ /* 0x040ff0000000182c */
[C---:B------:R-:W-:Y:S08]  /*9dc0*/  HMMA.16816.F32 R48, R68.reuse, R94, R48 ;  /* 0x0000005e4430723c */ /* 0x040ff00000001830 */
[C---:B-1----:R-:W-:Y:S08]  /*9dd0*/  HMMA.16816.F32 R52, R68.reuse, R72, R52 ;  /* 0x000000484434723c */ /* 0x042ff00000001834 */
[C---:B------:R-:W-:Y:S08]  /*9de0*/  HMMA.16816.F32 R56, R68.reuse, R74, R56 ;  /* 0x0000004a4438723c */ /* 0x040ff00000001838 */
[C---:B---3--:R-:W-:Y:S08]  /*9df0*/  HMMA.16816.F32 R60, R68.reuse, R76, R60 ;  /* 0x0000004c443c723c */ /* 0x048ff0000000183c */
[----:B------:R-:W-:Y:S08]  /*9e00*/  HMMA.16816.F32 R64, R68, R78, R64 ;  /* 0x0000004e4440723c */ /* 0x000ff00000001840 */
[C---:B------:R-:W-:Y:S01]  /*9e10*/  HMMA.16816.F32 R120, R112.reuse, R124, R4 ;  /* 0x0000007c7078723c */ /* 0x040fe20000001804 */
[----:B------:R-:W1:Y:S07]  /*9e20*/  LDSM.16.MT88.4 R4, [R211+0x7800] ;  /* 0x00780000d304783b */ /* 0x000e6e0000004200 */
[C---:B------:R-:W-:Y:S01]  /*9e30*/  HMMA.16816.F32 R124, R112.reuse, R126, R8 ;  /* 0x0000007e707c723c */ /* 0x040fe20000001808 */
[----:B------:R-:W3:Y:S07]  /*9e40*/  LDL R8, [R1+0xc] ;  /* 0x00000c0001087983 */ /* 0x000eee0000100800 */
        /* <DEDUP_REMOVED lines=18> */
[----:B------:R-:W-:Y:S02]  /*9f70*/  FADD.FTZ R2, R145, R2 ;  /* 0x0000000291027221 */ /* 0x000fe40000010000 */
[----:B------:R-:W-:Y:S01]  /*9f80*/  FADD.FTZ R0, R119, R0 ;  /* 0x0000000077007221 */ /* 0x000fe20000010000 */
[----:B------:R-:W-:Y:S01]  /*9f90*/  MOV R119, R3 ;  /* 0x0000000300777202 */ /* 0x000fe20000000f00 */
[----:B------:R-:W-:Y:S02]  /*9fa0*/  FADD.FTZ R2, R148, R2 ;  /* 0x0000000294027221 */ /* 0x000fe40000010000 */
[----:B------:R-:W-:Y:S01]  /*9fb0*/  FADD.FTZ R0, R118, R0 ;  /* 0x0000000076007221 */ /* 0x000fe20000010000 */
[----:B------:R-:W-:Y:S02]  /*9fc0*/  MOV R118, R117 ;  /* 0x0000007500767202 */ /* 0x000fe40000000f00 */
[----:B------:R1:W-:Y:S01]  /*9fd0*/  STL [R1], R2 ;  /* 0x0000000201007387 */ /* 0x0003e20000100800 */
[----:B------:R-:W-:Y:S05]  /*9fe0*/  FADD.FTZ R0, R116, R0 ;  /* 0x0000000074007221 */ /* 0x000fea0000010000 */
[----:B------:R1:W-:Y:S01]  /*9ff0*/  STL [R1+0x4], R0 ;  /* 0x0000040001007387 */ /* 0x0003e20000100800 */
[C---:B---3--:R-:W-:Y:S02]  /*a000*/  ISETP.GT.AND P0, PT, R223.reuse, R8, PT ;  /* 0x00000008df00720c */ /* 0x048fe40003f04270 */
[----:B------:R-:W-:Y:S02]  /*a010*/  IADD3 R223, R223, -0x1, RZ ;  /* 0xffffffffdfdf7810 */ /* 0x000fe40007ffe0ff */
[----:B------:R-:W-:Y:S09]  /*a020*/  MOV R8, R3 ;  /* 0x0000000300087202 */ /* 0x000ff20000000f00 */
[----:B-1----:R-:W-:-:S05]  /*a030*/  @P0 BRA `(.L_x_2644) ;  /* 0xffffbb7000000947 */ /* 0x002fca000383ffff */
.L_x_2633:
[----:B------:R-:W-:-:S13]  /*a040*/  ISETP.GE.AND P0, PT, R223, RZ, PT ;  /* 0x000000ffdf00720c */ /* 0x000fda0003f06270 */
[----:B------:R-:W-:Y:S05]  /*a050*/  @!P0 BRA `(.L_x_2645) ;  /* 0x00003a4000008947 */ /* 0x000fea0003800000 */
[----:B------:R-:W-:Y:S02]  /*a060*/  MOV R119, R8 ;  /* 0x0000000800777202 */ /* 0x000fe40000000f00 */
[----:B------:R-:W-:Y:S02]  /*a070*/  MOV R118, R117 ;  /* 0x0000007500767202 */ /* 0x000fe40000000f00 */
.L_x_2652:
        /* <DEDUP_REMOVED lines=9> */
[C---:B------:R-:W-:Y:S01]  /*a110*/  IADD3 R212, R204.reuse, 0x7800, RZ ;  /* 0x00007800ccd47810 */ /* 0x040fe20007ffe0ff */
[----:B------:R-:W-:Y:S01]  /*a120*/  IMAD.SHL.U32 R220, R237, 0x2, RZ ;  /* 0x00000002eddc7824 */ /* 0x000fe200078e00ff */
[----:B------:R-:W-:Y:S01]  /*a130*/  IADD3 R203, R204, 0x7000, RZ ;  /* 0x00007000cccb7810 */ /* 0x000fe20007ffe0ff */
[----:B------:R-:W-:Y:S01]  /*a140*/  IMAD R0, R222, c[0x0][0x20c], R0 ;  /* 0x00008300de007a24 */ /* 0x000fe200078e0200 */
[----:B------:R-:W-:Y:S01]  /*a150*/  IADD3 R202, R204, 0x6800, RZ ;  /* 0x00006800ccca7810 */ /* 0x000fe20007ffe0ff */
[----:B------:R-:W-:Y:S01]  /*a160*/  IMAD.SHL.U32 R55, R226, 0x2, RZ ;  /* 0x00000002e2377824 */ /* 0x000fe200078e00ff */
[C---:B------:R-:W-:Y:S01]  /*a170*/  IADD3 R201, R204.reuse, 0x6000, RZ ;  /* 0x00006000ccc97810 */ /* 0x040fe20007ffe0ff */
[----:B------:R-:W-:Y:S01]  /*a180*/  IMAD.IADD R3, R3, 0x1, R0 ;  /* 0x0000000103037824 */ /* 0x000fe200078e0200 */
[----:B------:R-:W-:Y:S02]  /*a190*/  SHF.R.S32.HI R0, RZ, 0x1f, R221 ;  /* 0x0000001fff007819 */ /* 0x000fe400000114dd */
[C---:B------:R-:W-:Y:S01]  /*a1a0*/  IADD3 R200, R204.reuse, 0x5800, RZ ;  /* 0x00005800ccc87810 */ /* 0x040fe20007ffe0ff */
        /* <DEDUP_REMOVED lines=31> */
.L_x_2695:
        /* <DEDUP_REMOVED lines=17> */
[----:B------:R1:W2:Y:S07]  /*a4b0*/  SHFL.IDX PT, R62, R28, 0x3, 0x181f ;  /* 0x00781f001c3e7f89 */ /* 0x0002ae00000e0000 */
[----:B------:R2:W2:Y:S01]  /*a4c0*/  SHFL.IDX PT, R61, R36, 0x3, 0x181f ;  /* 0x00781f00243d7f89 */ /* 0x0004a200000e0000 */
[CC--:B---3--:R-:W-:Y:S03]  /*a4d0*/  IADD3 R2, P4, R38.reuse, R55.reuse, RZ ;  /* 0x0000003726027210 */ /* 0x0c8fe60007f9e0ff */
[-C--:B------:R-:W-:Y:S02]  /*a4e0*/  IADD3 R38, P5, R38, R220.reuse, RZ ;  /* 0x000000dc26267210 */ /* 0x080fe40007fbe0ff */
[C---:B--2---:R-:W-:Y:S01]  /*a4f0*/  IMAD.X R3, R29.reuse, 0x1, R44, P4 ;  /* 0x000000011d037824 */ /* 0x044fe200020e062c */
[CC--:B----4-:R-:W-:Y:S02]  /*a500*/  IADD3 R52, P4, R46.reuse, R55.reuse, RZ ;  /* 0x000000372e347210 */ /* 0x0d0fe40007f9e0ff */
[----:B------:R-:W-:Y:S01]  /*a510*/  IMAD.X R39, R29, 0x1, R60, P5 ;  /* 0x000000011d277824 */ /* 0x000fe200028e063c */
[-C--:B------:R-:W-:Y:S01]  /*a520*/  IADD3 R46, P5, R46, R220.reuse, RZ ;  /* 0x000000dc2e2e7210 */ /* 0x080fe20007fbe0ff */
[----:B------:R2:W-:Y:S01]  /*a530*/  LDGSTS.E.BYPASS.LTC128B.128 [R219+0x100], [R2.64], !P0 ;  /* 0x0010000002db7fae */ /* 0x0005e2000c101d46 */
[C---:B-----5:R-:W-:Y:S03]  /*a540*/  IMAD.X R53, R37.reuse, 0x1, R44, P4 ;  /* 0x0000000125357824 */ /* 0x060fe600020e062c */
[----:B------:R-:W-:Y:S01]  /*a550*/  IMAD.X R47, R37, 0x1, R60, P5 ;  /* 0x00000001252f7824 */ /* 0x000fe200028e063c */
[C---:B-1----:R-:W-:Y:S01]  /*a560*/  HMMA.16816.F32 R28, R136.reuse, R32, RZ ;  /* 0x00000020881c723c */ /* 0x042fe200000018ff */
[C---:B------:R-:W-:Y:S01]  /*a570*/  ISETP.NE.U32.AND P5, PT, R63.reuse, RZ, PT ;  /* 0x000000ff3f00720c */ /* 0x040fe20003fa5070 */
[----:B------:R1:W-:Y:S01]  /*a580*/  LDGSTS.E.BYPASS.LTC128B.128 [R219+0x4100], [R38.64], !P2 ;  /* 0x0410000026db7fae */ /* 0x0003e2000d101d46 */
[----:B------:R-:W-:Y:S04]  /*a590*/  IADD3 R63, -R63, 0x10, RZ ;  /* 0x000000103f3f7810 */ /* 0x000fe80007ffe1ff */
[----:B------:R-:W-:Y:S01]  /*a5a0*/  LOP3.LUT R63, R63, 0xf, RZ, 0xc0, !PT ;  /* 0x0000000f3f3f7812 */ /* 0x000fe200078ec0ff */
[C---:B------:R-:W-:Y:S01]  /*a5b0*/  HMMA.16816.F32 R32, R136.reuse, R34, RZ ;  /* 0x000000228820723c */ /* 0x040fe200000018ff */
[----:B------:R3:W-:Y:S07]  /*a5c0*/  LDGSTS.E.BYPASS.LTC128B.128 [R219+0x1100], [R52.64], !P0 ;  /* 0x0110000034db7fae */ /* 0x0007ee000c101d46 */
[----:B------:R4:W-:Y:S01]  /*a5d0*/  LDGSTS.E.BYPASS.LTC128B.128 [R219+0x5100], [R46.64], !P2 ;  /* 0x051000002edb7fae */ /* 0x0009e2000d101d46 */
[C---:B--2---:R-:W-:Y:S05]  /*a5e0*/  IADD3 R2, P4, R45.reuse, R55, RZ ;  /* 0x000000372d027210 */ /* 0x044fea0007f9e0ff */
[----:B------:R-:W-:Y:S01]  /*a5f0*/  IMAD.X R3, R54, 0x1, R44, P4 ;  /* 0x0000000136037824 */ /* 0x000fe200020e062c */
[C---:B-1----:R-:W-:Y:S04]  /*a600*/  HMMA.16816.F32 R36, R136.reuse, R40, RZ ;  /* 0x000000288824723c */ /* 0x042fe800000018ff */
[----:B------:R1:W-:Y:S01]  /*a610*/  LDGSTS.E.BYPASS.LTC128B.128 [R219+0x2100], [R2.64], !P0 ;  /* 0x0210000002db7fae */ /* 0x0003e2000c101d46 */
[----:B---3--:R-:W-:Y:S03]  /*a620*/  IADD3 R52, -R218, 0x10, RZ ;  /* 0x00000010da347810 */ /* 0x008fe60007ffe1ff */
[C---:B------:R-:W-:Y:S01]  /*a630*/  HMMA.16816.F32 R40, R136.reuse, R42, RZ ;  /* 0x0000002a8828723c */ /* 0x040fe200000018ff */
[----:B------:R-:W-:Y:S03]  /*a640*/  LOP3.LUT R52, R52, 0xf, RZ, 0xc0, !PT ;  /* 0x0000000f34347812 */ /* 0x000fe600078ec0ff */
[----:B-1----:R-:W-:Y:S05]  /*a650*/  IADD3 R2, P0, R45, R220, RZ ;  /* 0x000000dc2d027210 */ /* 0x002fea0007f1e0ff */
[----:B------:R-:W-:Y:S03]  /*a660*/  IMAD.X R3, R54, 0x1, R60, P0 ;  /* 0x0000000136037824 */ /* 0x000fe600000e063c */
[-C--:B------:R-:W-:Y:S02]  /*a670*/  IADD3 R52, P4, P0, R52, R62.reuse, R55 ;  /* 0x0000003e34347210 */ /* 0x080fe4000789e037 */
[----:B------:R1:W-:Y:S02]  /*a680*/  LDGSTS.E.BYPASS.LTC128B.128 [R219+0x6100], [R2.64], !P2 ;  /* 0x0610000002db7fae */ /* 0x0003e4000d101d46 */
[-C--:B------:R-:W-:Y:S02]  /*a690*/  IADD3.X R53, RZ, R61.reuse, R44, P4, P0 ;  /* 0x0000003dff357210 */ /* 0x080fe400027e042c */
[C---:B----4-:R-:W-:Y:S01]  /*a6a0*/  HMMA.16816.F32 R44, R136.reuse, R48, RZ ;  /* 0x00000030882c723c */ /* 0x050fe200000018ff */
[----:B------:R-:W-:Y:S02]  /*a6b0*/  IADD3 R62, P4, P0, R63, R62, R220 ;  /* 0x0000003e3f3e7210 */ /* 0x000fe4000789e0dc */
[----:B------:R2:W-:Y:S02]  /*a6c0*/  LDGSTS.E.BYPASS.LTC128B.128.ZFILL [R219+0x3100], [R52.64], P6 ;  /* 0x0310000034db7fae */ /* 0x0005e4000b141d46 */
[----:B------:R-:W-:Y:S02]  /*a6d0*/  IADD3.X R63, RZ, R61, R60, P4, P0 ;  /* 0x0000003dff3f7210 */ /* 0x000fe400027e043c */
[----:B------:R-:W-:Y:S01]  /*a6e0*/  ISETP.GE.AND P0, PT, R223, 0x1, PT ;  /* 0x00000001df00780c */ /* 0x000fe20003f06270 */
[C---:B------:R-:W-:Y:S02]  /*a6f0*/  HMMA.16816.F32 R48, R136.reuse, R50, RZ ;  /* 0x000000328830723c */ /* 0x040fe400000018ff */
[----:B------:R3:W-:Y:S07]  /*a700*/  LDGSTS.E.BYPASS.LTC128B.128.ZFILL [R219+0x7100], [R62.64], P5 ;  /* 0x071000003edb7fae */ /* 0x0007ee000a941d46 */
        /* <DEDUP_REMOVED lines=25> */
[----:B------:R-:W-:Y:S07]  /*a8a0*/  LDSM.16.M88.4 R168, [R206+-0x3800] ;  /* 0xffc80000cea8783b */ /* 0x000fee0000000200 */
        /* <DEDUP_REMOVED lines=21> */
[C---:B--2---:R-:W-:Y:S08]  /*aa00*/  HMMA.16816.F32 R52, R176.reuse, R144, R52 ;  /* 0x00000090b034723c */ /* 0x044ff00000001834 */
[C---:B------:R-:W-:Y:S01]  /*aa10*/  HMMA.16816.F32 R56, R176.reuse, R146, R56 ;  /* 0x00000092b038723c */ /* 0x040fe20000001838 */
[----:B------:R-:W2:Y:S07]  /*aa20*/  LDSM.16.M88.4 R144, [R206+-0x1800] ;  /* 0xffe80000ce90783b */ /* 0x000eae0000000200 */
[C---:B---3--:R-:W-:Y:S08]  /*aa30*/  HMMA.16816.F32 R60, R176.reuse, R148, R60 ;  /* 0x00000094b03c723c */ /* 0x048ff0000000183c */
[----:B------:R-:W-:Y:S01]  /*aa40*/  HMMA.16816.F32 R64, R176, R150, R64 ;  /* 0x00000096b040723c */ /* 0x000fe20000001840 */
[----:B------:R-:W3:Y:S07]  /*aa50*/  LDSM.16.M88.4 R148, [R206+-0x1000] ;  /* 0xfff00000ce94783b */ /* 0x000eee0000000200 */
[C---:B----4-:R-:W-:Y:S08]  /*aa60*/  HMMA.16816.F32 R4, R180.reuse, R152, R4 ;  /* 0x00000098b404723c */ /* 0x050ff00000001804 */
[C---:B------:R-:W-:Y:S01]  /*aa70*/  HMMA.16816.F32 R8, R180.reuse, R154, R8 ;  /* 0x0000009ab408723c */ /* 0x040fe20000001808 */
[----:B------:R-:W4:Y:S07]  /*aa80*/  LDSM.16.M88.4 R152, [R206+-0x800] ;  /* 0xfff80000ce98783b */ /* 0x000f2e0000000200 */
[C---:B------:R-:W-:Y:S08]  /*aa90*/  HMMA.16816.F32 R12, R180.reuse, R168, R12 ;  /* 0x000000a8b40c723c */ /* 0x040ff0000000180c */
[C---:B------:R-:W-:Y:S01]  /*aaa0*/  HMMA.16816.F32 R16, R180.reuse, R170, R16 ;  /* 0x000000aab410723c */ /* 0x040fe20000001810 */
[----:B------:R-:W-:Y:S07]  /*aab0*/  LDSM.16.M88.4 R168, [R205+0x4800] ;  /* 0x00480000cda8783b */ /* 0x000fee0000000200 */
        /* <DEDUP_REMOVED lines=21> */
[C---:B------:R-:W-:Y:S08]  /*ac10*/  HMMA.16816.F32 R12, R184.reuse, R168, R12 ;  /* 0x000000a8b80c723c */ /* 0x040ff0000000180c */
[C---:B------:R-:W-:Y:S01]  /*ac20*/  HMMA.16816.F32 R16, R184.reuse, R170, R16 ;  /* 0x000000aab810723c */ /* 0x040fe20000001810 */
[----:B------:R-:W-:Y:S07]  /*ac30*/  LDSM.16.M88.4 R168, [R116] ;  /* 0x0000000074a8783b */ /* 0x000fee0000000200 */
[C---:B-1----:R-:W-:Y:S08]  /*ac40*/  HMMA.16816.F32 R20, R184.reuse, R160, R20 ;  /* 0x000000a0b814723c */ /* 0x042ff00000001814 */
[C---:B------:R-:W-:Y:S01]  /*ac50*/  HMMA.16816.F32 R24, R184.reuse, R162, R24 ;  /* 0x000000a2b818723c */ /* 0x040fe20000001818 */
[----:B------:R-:W1:Y:S07]  /*ac60*/  LDSM.16.M88.4 R160, [R0] ;  /* 0x0000000000a0783b */ /* 0x000e6e0000000200 */
[C---:B------:R-:W-:Y:S08]  /*ac70*/  HMMA.16816.F32 R28, R184.reuse, R164, R28 ;  /* 0x000000a4b81c723c */ /* 0x040ff0000000181c */
        /* <DEDUP_REMOVED lines=11> */
[C---:B-----5:R-:W-:Y:S01]  /*ad30*/  HMMA.16816.F32 R60, R184.reuse, R156, R60 ;  /* 0x0000009cb83c723c */ /* 0x060fe2000000183c */
[----:B------:R-:W-:Y:S07]  /*ad40*/  LDSM.16.M88.4 R200, [R207+0x5800] ;  /* 0x00580000cfc8783b */ /* 0x000fee0000000200 */
[----:B------:R-:W-:Y:S01]  /*ad50*/  HMMA.16816.F32 R64, R184, R158, R64 ;  /* 0x0000009eb840723c */ /* 0x000fe20000001840 */
[----:B------:R-:W5:Y:S07]  /*ad60*/  LDSM.16.M88.4 R156, [R212] ;  /* 0x00000000d49c783b */ /* 0x000f6e0000000200 */
        /* <DEDUP_REMOVED lines=23> */
[----:B------:R-:W5:Y:S07]  /*aee0*/  LDSM.16.M88.4 R156, [R206] ;  /* 0x00000000ce9c783b */ /* 0x000f6e0000000200 */
        /* <DEDUP_REMOVED lines=17> */
[----:B------:R-:W1:Y:S07]  /*b000*/  LDSM.16.M88.4 R144, [R206+0x800] ;  /* 0x00080000ce90783b */ /* 0x000e6e0000000200 */
[C---:B---3--:R-:W-:Y:S08]  /*b010*/  HMMA.16816.F32 R52, R192.reuse, R148, R52 ;  /* 0x00000094c034723c */ /* 0x048ff00000001834 */
[C---:B------:R-:W-:Y:S01]  /*b020*/  HMMA.16816.F32 R56, R192.reuse, R150, R56 ;  /* 0x00000096c038723c */ /* 0x040fe20000001838 */
[----:B------:R-:W2:Y:S01]  /*b030*/  LDSM.16.M88.4 R148, [R206+0x3800] ;  /* 0x00380000ce94783b */ /* 0x000ea20000000200 */
[----:B------:R-:W-:Y:S06]  /*b040*/  DEPBAR.LE SB0, 0x0 ;  /* 0x000080000000791a */ /* 0x000fec0000000000 */
[C---:B----4-:R-:W-:Y:S01]  /*b050*/  HMMA.16816.F32 R60, R192.reuse, R152, R60 ;  /* 0x00000098c03c723c */ /* 0x050fe2000000183c */
[----:B------:R-:W-:Y:S07]  /*b060*/  BAR.SYNC.DEFER_BLOCKING 0x0 ;  /* 0x0000000000007b1d */ /* 0x000fee0000010000 */
[----:B------:R-:W-:Y:S08]  /*b070*/  HMMA.16816.F32 R64, R192, R154, R64 ;  /* 0x0000009ac040723c */ /* 0x000ff00000001840 */
[C---:B-----5:R-:W-:Y:S08]  /*b080*/  HMMA.16816.F32 R4, R196.reuse, R156, R4 ;  /* 0x0000009cc404723c */ /* 0x060ff00000001804 */
        /* <DEDUP_REMOVED lines=15> */
[----:B------:R-:W-:Y:S07]  /*b180*/  @!UPT UIADD3 URZ, URZ, URZ, URZ ;  /* 0x0000003f3f3ff290 */ /* 0x000fee000fffe03f */
[----:B------:R-:W-:-:S11]  /*b190*/  @!P0 BRA `(.L_x_2648) ;  /* 0x0000051000008947 */ /* 0x000fd60003800000 */
[----:B------:R-:W-:Y:S01]  /*b1a0*/  IMAD.MOV.U32 R221, RZ, RZ, RZ ;  /* 0x000000ffffdd7224 */ /* 0x000fe200078e00ff */
        /* <DEDUP_REMOVED lines=39> */
.L_x_2696:
[----:B------:R-:W-:-:S05]  /*b420*/  BRA.DIV ~URZ, `(.L_x_2650) ;  /* 0x00006d527f007947 */ /* 0x000fca000b800000 */
[----:B------:R-:W3:Y:S01]  /*b430*/  SHFL.IDX PT, R146, R116, RZ, 0x181f ;  /* 0x00181fff74927589 */ /* 0x000ee200000e0000 */
[C---:B------:R-:W-:Y:S02]  /*b440*/  IADD3 R2, -R218.reuse, 0x10, RZ ;  /* 0x00000010da027810 */ /* 0x040fe40007ffe1ff */
[----:B------:R-:W-:Y:S01]  /*b450*/  ISETP.NE.U32.AND P0, PT, R218, RZ, PT ;  /* 0x000000ffda00720c */ /* 0x000fe20003f05070 */
[----:B------:R-:W4:Y:S01]  /*b460*/  SHFL.IDX PT, R3, R116, 0x1, 0x181f ;  /* 0x00381f0074037f89 */ /* 0x000f2200000e0000 */
[----:B------:R-:W-:Y:S03]  /*b470*/  LOP3.LUT R2, R2, 0xf, RZ, 0xc0, !PT ;  /* 0x0000000f02027812 */ /* 0x000fe600078ec0ff */
[----:B------:R-:W5:Y:S04]  /*b480*/  SHFL.IDX PT, R153, R0, 0x1, 0x181f ;  /* 0x00381f0000997f89 */ /* 0x000f6800000e0000 */
[----:B------:R-:W1:Y:S04]  /*b490*/  SHFL.IDX PT, R152, R116, 0x2, 0x181f ;  /* 0x00581f0074987f89 */ /* 0x000e6800000e0000 */
[----:B------:R-:W2:Y:S04]  /*b4a0*/  SHFL.IDX PT, R154, R0, 0x2, 0x181f ;  /* 0x00581f00009a7f89 */ /* 0x000ea800000e0000 */
[----:B-1----:R-:W1:Y:S04]  /*b4b0*/  SHFL.IDX PT, R0, R0, 0x3, 0x181f ;  /* 0x00781f0000007f89 */ /* 0x002e6800000e0000 */
[----:B------:R-:W1:Y:S01]  /*b4c0*/  SHFL.IDX PT, R116, R116, 0x3, 0x181f ;  /* 0x00781f0074747f89 */ /* 0x000e6200000e0000 */
[----:B---3--:R-:W-:Y:S02]  /*b4d0*/  IADD3 R148, P6, P5, R2, R146, R155 ;  /* 0x0000009202947210 */ /* 0x008fe40007dde09b */
[----:B------:R-:W-:Y:S02]  /*b4e0*/  IADD3 R146, P4, R146, R156, RZ ;  /* 0x0000009c92927210 */ /* 0x000fe40007f9e0ff */
[----:B--2---:R-:W-:Y:S02]  /*b4f0*/  IADD3.X R149, RZ, R145, R117, P6, P5 ;  /* 0x00000091ff957210 */ /* 0x004fe400037ea475 */
[C---:B----4-:R-:W-:Y:S01]  /*b500*/  IADD3 R150, P6, P5, R2.reuse, R3, R155 ;  /* 0x0000000302967210 */ /* 0x050fe20007dde09b */
[--C-:B------:R-:W-:Y:S02]  /*b510*/  IMAD.X R147, R145, 0x1, R144.reuse, P4 ;  /* 0x0000000191937824 */ /* 0x100fe400020e0690 */
[----:B------:R2:W-:Y:S01]  /*b520*/  LDGSTS.E.BYPASS.LTC128B.128.ZFILL [R219+0x8100], [R148.64], P0 ;  /* 0x0810000094db7fae */ /* 0x0005e20008141d46 */
[----:B-----5:R-:W-:Y:S02]  /*b530*/  IADD3.X R151, RZ, R153, R117, P6, P5 ;  /* 0x00000099ff977210 */ /* 0x020fe400037ea475 */
[----:B------:R-:W-:Y:S01]  /*b540*/  IADD3 R2, P6, P5, R2, R152, R155 ;  /* 0x0000009802027210 */ /* 0x000fe20007dde09b */
[----:B------:R3:W-:Y:S04]  /*b550*/  LDGSTS.E.BYPASS.LTC128B.128 [R219+0xc100], [R146.64], !P2 ;  /* 0x0c10000092db7fae */ /* 0x0007e8000d101d46 */
[----:B------:R4:W-:Y:S01]  /*b560*/  LDGSTS.E.BYPASS.LTC128B.128.ZFILL [R219+0x9100], [R150.64], P0 ;  /* 0x0910000096db7fae */ /* 0x0009e20008141d46 */
[----:B--2---:R-:W-:Y:S02]  /*b570*/  IADD3 R148, P4, R3, R156, RZ ;  /* 0x0000009c03947210 */ /* 0x004fe40007f9e0ff */
[----:B------:R-:W-:Y:S03]  /*b580*/  IADD3.X R3, RZ, R154, R117, P6, P5 ;  /* 0x0000009aff037210 */ /* 0x000fe600037ea475 */
[--C-:B------:R-:W-:Y:S01]  /*b590*/  IMAD.X R149, R153, 0x1, R144.reuse, P4 ;  /* 0x0000000199957824 */ /* 0x100fe200020e0690 */
[----:B---3--:R-:W-:Y:S04]  /*b5a0*/  IADD3 R146, P4, R152, R156, RZ ;  /* 0x0000009c98927210 */ /* 0x008fe80007f9e0ff */
[----:B------:R4:W-:Y:S01]  /*b5b0*/  LDGSTS.E.BYPASS.LTC128B.128 [R219+0xd100], [R148.64], !P2 ;  /* 0x0d10000094db7fae */ /* 0x0009e2000d101d46 */
[----:B------:R-:W-:Y:S03]  /*b5c0*/  IMAD.X R147, R154, 0x1, R144, P4 ;  /* 0x000000019a937824 */ /* 0x000fe600020e0690 */
[----:B------:R4:W-:Y:S04]  /*b5d0*/  LDGSTS.E.BYPASS.LTC128B.128.ZFILL [R219+0xa100], [R2.64], P0 ;  /* 0x0a10000002db7fae */ /* 0x0009e80008141d46 */
[----:B------:R4:W-:Y:S02]  /*b5e0*/  LDGSTS.E.BYPASS.LTC128B.128 [R219+0xe100], [R146.64], !P2 ;  /* 0x0e10000092db7fae */ /* 0x0009e4000d101d46 */
.L_x_2697:
[C---:B-1--4-:R-:W-:Y:S02]  /*b5f0*/  IADD3 R3, -R218.reuse, 0x10, RZ ;  /* 0x00000010da037810 */ /* 0x052fe40007ffe1ff */
        /* <DEDUP_REMOVED lines=11> */
.L_x_2648:
[----:B------:R-:W-:Y:S05]  /*b6b0*/  BSYNC B0 ;  /* 0x0000000000007941 */ /* 0x000fea0003800000 */
.L_x_2647:
        /* <DEDUP_REMOVED lines=72> */
[----:B-1----:R-:W-:Y:S04]  /*bb40*/  FMNMX.FTZ R117, R117, R2, !PT ;  /* 0x0000000275757209 */ /* 0x002fe80007810000 */
.L_x_2698:
[----:B---3--:R-:W-:Y:S01]  /*bb50*/  FMNMX.FTZ R3, R0, R116, !PT ;  /* 0x0000007400037209 */ /* 0x008fe20007810000 */
[C---:B------:R-:W-:Y:S01]  /*bb60*/  FADD.FTZ R2, -R117.reuse, R118 ;  /* 0x0000007675027221 */ /* 0x040fe20000010100 */
[----:B------:R-:W-:Y:S01]  /*bb70*/  WARPSYNC 0xffffffff ;  /* 0xffffffff00007948 */ /* 0x000fe20003800000 */
[----:B------:R-:W-:Y:S01]  /*bb80*/  FMUL.FTZ R156, R117, c[0x0][0x2d0] ;  /* 0x0000b400759c7a20 */ /* 0x000fe20000410000 */
[----:B------:R-:W1:Y:S01]  /*bb90*/  LDSM.16.MT88.4 R148, [R208] ;  /* 0x00000000d094783b */ /* 0x000e620000004200 */
[----:B------:R-:W-:Y:S01]  /*bba0*/  FADD.FTZ R0, -R3, R119 ;  /* 0x0000007703007221 */ /* 0x000fe20000010100 */
[----:B------:R-:W-:Y:S01]  /*bbb0*/  ISETP.GT.AND P0, PT, R223, RZ, PT ;  /* 0x000000ffdf00720c */ /* 0x000fe20003f04270 */
[----:B------:R-:W-:Y:S02]  /*bbc0*/  FMUL.FTZ R118, R3, c[0x0][0x2d0] ;  /* 0x0000b40003767a20 */ /* 0x000fe40000410000 */
[----:B------:R-:W-:Y:S02]  /*bbd0*/  FMUL.FTZ R2, R2, c[0x0][0x2d0] ;  /* 0x0000b40002027a20 */ /* 0x000fe40000410000 */
[----:B------:R-:W-:Y:S01]  /*bbe0*/  FMUL.FTZ R0, R0, c[0x0][0x2d0] ;  /* 0x0000b40000007a20 */ /* 0x000fe20000410000 */
[----:B------:R-:W3:Y:S01]  /*bbf0*/  LDSM.16.MT88.4 R152, [R210] ;  /* 0x00000000d298783b */ /* 0x000ee20000004200 */
[--C-:B------:R-:W-:Y:S02]  /*bc00*/  FFMA.FTZ R6, R6, c[0x0][0x2d0], -R118.reuse ;  /* 0x0000b40006067a23 */ /* 0x100fe40000010876 */
[----:B------:R-:W-:Y:S01]  /*bc10*/  FFMA.FTZ R7, R7, c[0x0][0x2d0], -R118 ;  /* 0x0000b40007077a23 */ /* 0x000fe20000010876 */
[----:B------:R-:W4:Y:S01]  /*bc20*/  MUFU.EX2 R2, R2 ;  /* 0x0000000200027308 */ /* 0x000f220000000800 */
[--C-:B------:R-:W-:Y:S02]  /*bc30*/  FFMA.FTZ R4, R4, c[0x0][0x2d0], -R156.reuse ;  /* 0x0000b40004047a23 */ /* 0x100fe4000001089c */
[----:B------:R-:W-:Y:S01]  /*bc40*/  FFMA.FTZ R5, R5, c[0x0][0x2d0], -R156 ;  /* 0x0000b40005057a23 */ /* 0x000fe2000001089c */
[----:B------:R-:W5:Y:S01]  /*bc50*/  LDL.LU R203, [R1] ;  /* 0x0000000001cb7983 */ /* 0x000f620000300800 */
[--C-:B------:R-:W-:Y:S02]  /*bc60*/  FFMA.FTZ R10, R10, c[0x0][0x2d0], -R118.reuse ;  /* 0x0000b4000a0a7a23 */ /* 0x100fe40000010876 */
[----:B------:R-:W-:Y:S02]  /*bc70*/  FFMA.FTZ R11, R11, c[0x0][0x2d0], -R118 ;  /* 0x0000b4000b0b7a23 */ /* 0x000fe40000010876 */
[--C-:B------:R-:W-:Y:S01]  /*bc80*/  FFMA.FTZ R8, R8, c[0x0][0x2d0], -R156.reuse ;  /* 0x0000b40008087a23 */ /* 0x100fe2000001089c */
[----:B------:R4:W-:Y:S01]  /*bc90*/  MUFU.EX2 R166, R4 ;  /* 0x0000000400a67308 */ /* 0x0009e20000000800 */
[----:B------:R-:W-:Y:S02]  /*bca0*/  FFMA.FTZ R9, R9, c[0x0][0x2d0], -R156 ;  /* 0x0000b40009097a23 */ /* 0x000fe4000001089c */
[--C-:B------:R-:W-:Y:S02]  /*bcb0*/  FFMA.FTZ R14, R14, c[0x0][0x2d0], -R118.reuse ;  /* 0x0000b4000e0e7a23 */ /* 0x100fe40000010876 */
[----:B------:R-:W-:Y:S02]  /*bcc0*/  FFMA.FTZ R15, R15, c[0x0][0x2d0], -R118 ;  /* 0x0000b4000f0f7a23 */ /* 0x000fe40000010876 */
        /* <DEDUP_REMOVED lines=8> */
[----:B------:R-:W-:Y:S01]  /*bd50*/  MUFU.EX2 R0, R0 ;  /* 0x0000000000007308 */ /* 0x000fe20000000800 */
[--C-:B------:R-:W-:Y:S02]  /*bd60*/  FFMA.FTZ R27, R27, c[0x0][0x2d0], -R118.reuse ;  /* 0x0000b4001b1b7a23 */ /* 0x100fe40000010876 */
[--C-:B------:R-:W-:Y:S02]  /*bd70*/  FFMA.FTZ R22, R22, c[0x0][0x2d0], -R118.reuse ;  /* 0x0000b40016167a23 */ /* 0x100fe40000010876 */
[----:B------:R-:W-:Y:S02]  /*bd80*/  FFMA.FTZ R23, R23, c[0x0][0x2d0], -R118 ;  /* 0x0000b40017177a23 */ /* 0x000fe40000010876 */
[--C-:B------:R-:W-:Y:S02]  /*bd90*/  FFMA.FTZ R28, R28, c[0x0][0x2d0], -R156.reuse ;  /* 0x0000b4001c1c7a23 */ /* 0x100fe4000001089c */
[----:B------:R-:W-:Y:S01]  /*bda0*/  FFMA.FTZ R29, R29, c[0x0][0x2d0], -R156 ;  /* 0x0000b4001d1d7a23 */ /* 0x000fe2000001089c */
[----:B------:R-:W-:Y:S01]  /*bdb0*/  MUFU.EX2 R172, R6 ;  /* 0x0000000600ac7308 */ /* 0x000fe20000000800 */
[--C-:B------:R-:W-:Y:S02]  /*bdc0*/  FFMA.FTZ R30, R30, c[0x0][0x2d0], -R118.reuse ;  /* 0x0000b4001e1e7a23 */ /* 0x100fe40000010876 */
[----:B------:R-:W-:Y:S02]  /*bdd0*/  FFMA.FTZ R31, R31, c[0x0][0x2d0], -R118 ;  /* 0x0000b4001f1f7a23 */ /* 0x000fe40000010876 */
[--C-:B------:R-:W-:Y:S02]  /*bde0*/  FFMA.FTZ R32, R32, c[0x0][0x2d0], -R156.reuse ;  /* 0x0000b40020207a23 */ /* 0x100fe4000001089c */
[----:B------:R-:W-:Y:S02]  /*bdf0*/  FFMA.FTZ R33, R33, c[0x0][0x2d0], -R156 ;  /* 0x0000b40021217a23 */ /* 0x000fe4000001089c */
[--C-:B------:R-:W-:Y:S01]  /*be00*/  FFMA.FTZ R34, R34, c[0x0][0x2d0], -R118.reuse ;  /* 0x0000b40022227a23 */ /* 0x100fe20000010876 */
[----:B------:R-:W-:Y:S01]  /*be10*/  MUFU.EX2 R174, R7 ;  /* 0x0000000700ae7308 */ /* 0x000fe20000000800 */
[----:B--2---:R-:W-:Y:S02]  /*be20*/  FFMA.FTZ R116, R35, c[0x0][0x2d0], -R118 ;  /* 0x0000b40023747a23 */ /* 0x004fe40000010876 */
        /* <DEDUP_REMOVED lines=8> */
[--C-:B------:R-:W-:Y:S02]  /*beb0*/  FFMA.FTZ R43, R43, c[0x0][0x2d0], -R118.reuse ;  /* 0x0000b4002b2b7a23 */ /* 0x100fe40000010876 */
[--C-:B------:R-:W-:Y:S01]  /*bec0*/  FFMA.FTZ R50, R50, c[0x0][0x2d0], -R118.reuse ;  /* 0x0000b40032327a23 */ /* 0x100fe20000010876 */
[----:B------:R-:W2:Y:S01]  /*bed0*/  MUFU.EX2 R200, R9 ;  /* 0x0000000900c87308 */ /* 0x000ea20000000800 */
[----:B------:R-:W-:Y:S02]  /*bee0*/  FFMA.FTZ R51, R51, c[0x0][0x2d0], -R118 ;  /* 0x0000b40033337a23 */ /* 0x000fe40000010876 */
[--C-:B------:R-:W-:Y:S02]  /*bef0*/  FFMA.FTZ R44, R44, c[0x0][0x2d0], -R156.reuse ;  /* 0x0000b4002c2c7a23 */ /* 0x100fe4000001089c */
[----:B------:R-:W-:Y:S02]  /*bf00*/  FFMA.FTZ R45, R45, c[0x0][0x2d0], -R156 ;  /* 0x0000b4002d2d7a23 */ /* 0x000fe4000001089c */
        /* <DEDUP_REMOVED lines=11> */
[----:B------:R-:W-:Y:S02]  /*bfc0*/  FFMA.FTZ R67, R67, c[0x0][0x2d0], -R118 ;  /* 0x0000b40043437a23 */ /* 0x000fe40000010876 */
[----:B------:R-:W2:Y:S01]  /*bfd0*/  LDL.LU R118, [R1+0x4] ;  /* 0x0000040001767983 */ /* 0x000ea20000300800 */
[--C-:B------:R-:W-:Y:S02]  /*bfe0*/  FFMA.FTZ R16, R16, c[0x0][0x2d0], -R156.reuse ;  /* 0x0000b40010107a23 */ /* 0x100fe4000001089c */
[----:B------:R-:W-:Y:S01]  /*bff0*/  MUFU.EX2 R171, R12 ;  /* 0x0000000c00ab7308 */ /* 0x000fe20000000800 */
        /* <DEDUP_REMOVED lines=15> */
[----:B------:R-:W-:Y:S10]  /*c0f0*/  MUFU.EX2 R165, R15 ;  /* 0x0000000f00a57308 */ /* 0x000ff40000000800 */
        /* <DEDUP_REMOVED lines=11> */
[----:B------:R-:W1:Y:S10]  /*c1b0*/  MUFU.EX2 R162, R21 ;  /* 0x0000001500a27308 */ /* 0x000e740000000800 */
[----:B------:R1:W-:Y:S10]  /*c1c0*/  MUFU.EX2 R158, R22 ;  /* 0x00000016009e7308 */ /* 0x0003f40000000800 */
[----:B------:R-:W1:Y:S10]  /*c1d0*/  MUFU.EX2 R157, R23 ;  /* 0x00000017009d7308 */ /* 0x000e740000000800 */
        /* <DEDUP_REMOVED lines=15> */
[----:B------:R-:W-:Y:S01]  /*c2d0*/  MUFU.EX2 R66, R66 ;  /* 0x0000004200427308 */ /* 0x000fe20000000800 */
[C---:B----4-:R-:W-:Y:S01]  /*c2e0*/  FMUL.FTZ R4, R2.reuse, R120 ;  /* 0x0000007802047220 */ /* 0x050fe20000410000 */
[----:B------:R-:W-:Y:S01]  /*c2f0*/  F2FP.PACK_AB R144, R175, R166 ;  /* 0x000000a6af90723e */ /* 0x000fe200000000ff */
[----:B------:R-:W-:Y:S01]  /*c300*/  FMUL.FTZ R5, R2, R121 ;  /* 0x0000007902057220 */ /* 0x000fe20000410000 */
[----:B--2---:R-:W-:Y:S01]  /*c310*/  F2FP.PACK_AB R146, R200, R202 ;  /* 0x000000cac892723e */ /* 0x004fe200000000ff */
[----:B------:R-:W-:Y:S01]  /*c320*/  FMUL.FTZ R6, R0, R122 ;  /* 0x0000007a00067220 */ /* 0x000fe20000410000 */
[----:B------:R-:W-:Y:S01]  /*c330*/  F2FP.PACK_AB R145, R174, R172 ;  /* 0x000000acae91723e */ /* 0x000fe200000000ff */
[----:B------:R-:W-:Y:S01]  /*c340*/  FMUL.FTZ R7, R0, R123 ;  /* 0x0000007b00077220 */ /* 0x000fe20000410000 */
[----:B-1----:R-:W-:Y:S01]  /*c350*/  F2FP.PACK_AB R147, R201, R173 ;  /* 0x000000adc993723e */ /* 0x002fe200000000ff */
[----:B------:R-:W1:Y:S01]  /*c360*/  LDSM.16.MT88.4 R120, [R209] ;  /* 0x00000000d178783b */ /* 0x000e620000004200 */
[----:B------:R-:W-:Y:S01]  /*c370*/  FMUL.FTZ R8, R2, R124 ;  /* 0x0000007c02087220 */ /* 0x000fe20000410000 */
[----:B------:R-:W-:Y:S01]  /*c380*/  F2FP.PACK_AB R20, R162, R161 ;  /* 0x000000a1a214723e */ /* 0x000fe200000000ff */
[----:B------:R-:W-:Y:S01]  /*c390*/  FMUL.FTZ R9, R2, R125 ;  /* 0x0000007d02097220 */ /* 0x000fe20000410000 */
[----:B------:R-:W-:Y:S01]  /*c3a0*/  F2FP.PACK_AB R22, R159, R160 ;  /* 0x000000a09f16723e */ /* 0x000fe200000000ff */
[C---:B------:R-:W-:Y:S01]  /*c3b0*/  FMUL.FTZ R10, R0.reuse, R126 ;  /* 0x0000007e000a7220 */ /* 0x040fe20000410000 */
[C---:B------:R-:W-:Y:S05]  /*c3c0*/  HMMA.16816.F32 R4, R144.reuse, R148, R4 ;  /* 0x000000949004723c */ /* 0x040fea0000001804 */
[----:B------:R-:W-:Y:S01]  /*c3d0*/  FMUL.FTZ R11, R0, R127 ;  /* 0x0000007f000b7220 */ /* 0x000fe20000410000 */
[----:B------:R-:W-:Y:S01]  /*c3e0*/  F2FP.PACK_AB R21, R157, R158 ;  /* 0x0000009e9d15723e */ /* 0x000fe200000000ff */
[----:B------:R-:W2:Y:S01]  /*c3f0*/  LDSM.16.MT88.4 R124, [R213] ;  /* 0x00000000d57c783b */ /* 0x000ea20000004200 */
[C---:B------:R-:W-:Y:S04]  /*c400*/  FMUL.FTZ R12, R2.reuse, R128 ;  /* 0x00000080020c7220 */ /* 0x040fe80000410000 */
[C---:B------:R-:W-:Y:S03]  /*c410*/  HMMA.16816.F32 R8, R144.reuse, R150, R8 ;  /* 0x000000969008723c */ /* 0x040fe60000001808 */
[C---:B------:R-:W-:Y:S01]  /*c420*/  FMUL.FTZ R68, R2.reuse, R68 ;  /* 0x0000004402447220 */ /* 0x040fe20000410000 */
[----:B------:R-:W4:Y:S01]  /*c430*/  LDSM.16.MT88.4 R148, [R208+0x4000] ;  /* 0x00400000d094783b */ /* 0x000f220000004200 */
[----:B------:R-:W-:Y:S02]  /*c440*/  FMUL.FTZ R69, R2, R69 ;  /* 0x0000004502457220 */ /* 0x000fe40000410000 */
[C---:B------:R-:W-:Y:S02]  /*c450*/  FMUL.FTZ R70, R0.reuse, R70 ;  /* 0x0000004600467220 */ /* 0x040fe40000410000 */
[----:B------:R-:W-:Y:S03]  /*c460*/  FMUL.FTZ R71, R0, R71 ;  /* 0x0000004700477220 */ /* 0x000fe60000410000 */
[----:B------:R-:W-:Y:S02]  /*c470*/  FMUL.FTZ R13, R2, R129 ;  /* 0x00000081020d7220 */ /* 0x000fe40000410000 */
[----:B------:R-:W-:Y:S02]  /*c480*/  FMUL.FTZ R14, R0, R130 ;  /* 0x00000082000e7220 */ /* 0x000fe40000410000 */
[C---:B---3--:R-:W-:Y:S03]  /*c490*/  HMMA.16816.F32 R68, R144.reuse, R152, R68 ;  /* 0x000000989044723c */ /* 0x048fe60000001844 */
[C---:B------:R-:W-:Y:S02]  /*c4a0*/  FMUL.FTZ R72, R2.reuse, R72 ;  /* 0x0000004802487220 */ /* 0x040fe40000410000 */
[----:B------:R-:W-:Y:S02]  /*c4b0*/  FMUL.FTZ R73, R2, R73 ;  /* 0x0000004902497220 */ /* 0x000fe40000410000 */
[C---:B------:R-:W-:Y:S02]  /*c4c0*/  FMUL.FTZ R74, R0.reuse, R74 ;  /* 0x0000004a004a7220 */ /* 0x040fe40000410000 */
[C---:B------:R-:W-:Y:S03]  /*c4d0*/  FMUL.FTZ R75, R0.reuse, R75 ;  /* 0x0000004b004b7220 */ /* 0x040fe60000410000 */
[----:B------:R-:W-:Y:S02]  /*c4e0*/  FMUL.FTZ R15, R0, R131 ;  /* 0x00000083000f7220 */ /* 0x000fe40000410000 */
[----:B------:R-:W-:Y:S01]  /*c4f0*/  LDSM.16.MT88.4 R128, [R208+0x800] ;  /* 0x00080000d080783b */ /* 0x000fe20000004200 */
[C---:B------:R-:W-:Y:S01]  /*c500*/  FMUL.FTZ R16, R2.reuse, R132 ;  /* 0x0000008402107220 */ /* 0x040fe20000410000 */
[C---:B------:R-:W-:Y:S03]  /*c510*/  HMMA.16816.F32 R72, R144.reuse, R154, R72 ;  /* 0x0000009a9048723c */ /* 0x040fe60000001848 */
[C---:B------:R-:W-:Y:S02]  /*c520*/  FMUL.FTZ R76, R2.reuse, R76 ;  /* 0x0000004c024c7220 */ /* 0x040fe40000410000 */
[----:B------:R-:W-:Y:S01]  /*c530*/  FMUL.FTZ R77, R2, R77 ;  /* 0x0000004d024d7220 */ /* 0x000fe20000410000 */
[----:B------:R-:W-:Y:S01]  /*c540*/  LDSM.16.MT88.4 R152, [R210+0x800] ;  /* 0x00080000d298783b */ /* 0x000fe20000004200 */
[C---:B------:R-:W-:Y:S02]  /*c550*/  FMUL.FTZ R78, R0.reuse, R78 ;  /* 0x0000004e004e7220 */ /* 0x040fe40000410000 */
[----:B------:R-:W-:Y:S03]  /*c560*/  FMUL.FTZ R79, R0, R79 ;  /* 0x0000004f004f7220 */ /* 0x000fe60000410000 */
[----:B------:R-:W-:Y:S02]  /*c570*/  FMUL.FTZ R17, R2, R133 ;  /* 0x0000008502117220 */ /* 0x000fe40000410000 */
[----:B------:R-:W-:Y:S02]  /*c580*/  FMUL.FTZ R18, R0, R134 ;  /* 0x0000008600127220 */ /* 0x000fe40000410000 */
[C---:B-1----:R-:W-:Y:S03]  /*c590*/  HMMA.16816.F32 R76, R144.reuse, R120, R76 ;  /* 0x00000078904c723c */ /* 0x042fe6000000184c */
        /* <DEDUP_REMOVED lines=8> */
[----:B------:R-:W-:Y:S02]  /*c620*/  FMUL.FTZ R85, R2, R85 ;  /* 0x0000005502557220 */ /* 0x000fe40000410000 */
[C---:B------:R-:W-:Y:S01]  /*c630*/  FMUL.FTZ R86, R0.reuse, R86 ;  /* 0x0000005600567220 */ /* 0x040fe20000410000 */
[----:B------:R-:W1:Y:S01]  /*c640*/  LDSM.16.MT88.4 R120, [R210+0x4000] ;  /* 0x00400000d278783b */ /* 0x000e620000004200 */
[----:B------:R-:W-:Y:S02]  /*c650*/  FMUL.FTZ R87, R0, R87 ;  /* 0x0000005700577220 */ /* 0x000fe40000410000 */
[C---:B------:R-:W-:Y:S03]  /*c660*/  FMUL.FTZ R88, R2.reuse, R88 ;  /* 0x0000005802587220 */ /* 0x040fe60000410000 */
[----:B------:R-:W-:Y:S02]  /*c670*/  FMUL.FTZ R89, R2, R89 ;  /* 0x0000005902597220 */ /* 0x000fe40000410000 */
[C---:B--2---:R-:W-:Y:S03]  /*c680*/  HMMA.16816.F32 R84, R144.reuse, R124, R84 ;  /* 0x0000007c9054723c */ /* 0x044fe60000001854 */
[C---:B------:R-:W-:Y:S02]  /*c690*/  FMUL.FTZ R90, R0.reuse, R90 ;  /* 0x0000005a005a7220 */ /* 0x040fe40000410000 */
[----:B------:R-:W-:Y:S02]  /*c6a0*/  FMUL.FTZ R91, R0, R91 ;  /* 0x0000005b005b7220 */ /* 0x000fe40000410000 */
[C---:B------:R-:W-:Y:S02]  /*c6b0*/  FMUL.FTZ R92, R2.reuse, R92 ;  /* 0x0000005c025c7220 */ /* 0x040fe40000410000 */
[----:B------:R-:W-:Y:S03]  /*c6c0*/  FMUL.FTZ R93, R2, R93 ;  /* 0x0000005d025d7220 */ /* 0x000fe60000410000 */
[C---:B------:R-:W-:Y:S01]  /*c6d0*/  HMMA.16816.F32 R88, R144.reuse, R126, R88 ;  /* 0x0000007e9058723c */ /* 0x040fe20000001858 */
[----:B------:R-:W2:Y:S02]  /*c6e0*/  LDSM.16.MT88.4 R124, [R209+0x4000] ;  /* 0x00400000d17c783b */ /* 0x000ea40000004200 */
[C---:B------:R-:W-:Y:S02]  /*c6f0*/  FMUL.FTZ R94, R0.reuse, R94 ;  /* 0x0000005e005e7220 */ /* 0x040fe40000410000 */
[----:B------:R-:W-:Y:S02]  /*c700*/  FMUL.FTZ R95, R0, R95 ;  /* 0x0000005f005f7220 */ /* 0x000fe40000410000 */
[C---:B------:R-:W-:Y:S02]  /*c710*/  FMUL.FTZ R96, R2.reuse, R96 ;  /* 0x0000006002607220 */ /* 0x040fe40000410000 */
[----:B------:R-:W-:Y:S03]  /*c720*/  FMUL.FTZ R97, R2, R97 ;  /* 0x0000006102617220 */ /* 0x000fe60000410000 */
[C---:B----4-:R-:W-:Y:S03]  /*c730*/  HMMA.16816.F32 R92, R144.reuse, R148, R92 ;  /* 0x00000094905c723c */ /* 0x050fe6000000185c */
[C---:B------:R-:W-:Y:S02]  /*c740*/  FMUL.FTZ R98, R0.reuse, R98 ;  /* 0x0000006200627220 */ /* 0x040fe40000410000 */
[----:B------:R-:W-:Y:S02]  /*c750*/  FMUL.FTZ R99, R0, R99 ;  /* 0x0000006300637220 */ /* 0x000fe40000410000 */
[C---:B------:R-:W-:Y:S02]  /*c760*/  FMUL.FTZ R100, R2.reuse, R100 ;  /* 0x0000006402647220 */ /* 0x040fe40000410000 */
[----:B------:R-:W-:Y:S03]  /*c770*/  FMUL.FTZ R101, R2, R101 ;  /* 0x0000006502657220 */ /* 0x000fe60000410000 */
[C---:B------:R-:W-:Y:S01]  /*c780*/  HMMA.16816.F32 R96, R144.reuse, R150, R96 ;  /* 0x000000969060723c */ /* 0x040fe20000001860 */
[----:B------:R-:W3:Y:S02]  /*c790*/  LDSM.16.MT88.4 R148, [R211+0x4000] ;  /* 0x00400000d394783b */ /* 0x000ee40000004200 */
[C---:B------:R-:W-:Y:S02]  /*c7a0*/  FMUL.FTZ R102, R0.reuse, R102 ;  /* 0x0000006600667220 */ /* 0x040fe40000410000 */
[----:B------:R-:W-:Y:S02]  /*c7b0*/  FMUL.FTZ R103, R0, R103 ;  /* 0x0000006700677220 */ /* 0x000fe40000410000 */
[C---:B------:R-:W-:Y:S02]  /*c7c0*/  FMUL.FTZ R104, R2.reuse, R104 ;  /* 0x0000006802687220 */ /* 0x040fe40000410000 */
[----:B------:R-:W-:Y:S03]  /*c7d0*/  FMUL.FTZ R105, R2, R105 ;  /* 0x0000006902697220 */ /* 0x000fe60000410000 */
[C---:B-1----:R-:W-:Y:S03]  /*c7e0*/  HMMA.16816.F32 R100, R144.reuse, R120, R100 ;  /* 0x000000789064723c */ /* 0x042fe60000001864 */
[C---:B------:R-:W-:Y:S02]  /*c7f0*/  FMUL.FTZ R106, R0.reuse, R106 ;  /* 0x0000006a006a7220 */ /* 0x040fe40000410000 */
[----:B------:R-:W-:Y:S02]  /*c800*/  FMUL.FTZ R107, R0, R107 ;  /* 0x0000006b006b7220 */ /* 0x000fe40000410000 */
[----:B------:R-:W-:Y:S01]  /*c810*/  F2FP.PACK_AB R120, R170, R171 ;  /* 0x000000abaa78723e */ /* 0x000fe200000000ff */
[C---:B------:R-:W-:Y:S01]  /*c820*/  FMUL.FTZ R108, R2.reuse, R108 ;  /* 0x0000006c026c7220 */ /* 0x040fe20000410000 */
[----:B------:R-:W-:Y:S03]  /*c830*/  F2FP.PACK_AB R121, R165, R167 ;  /* 0x000000a7a579723e */ /* 0x000fe600000000ff */
[C---:B------:R-:W-:Y:S03]  /*c840*/  HMMA.16816.F32 R104, R144.reuse, R122, R104 ;  /* 0x0000007a9068723c */ /* 0x040fe60000001868 */
[----:B------:R-:W-:Y:S02]  /*c850*/  FMUL.FTZ R109, R2, R109 ;  /* 0x0000006d026d7220 */ /* 0x000fe40000410000 */
[----:B------:R-:W-:Y:S02]  /*c860*/  FMUL.FTZ R110, R0, R110 ;  /* 0x0000006e006e7220 */ /* 0x000fe40000410000 */
[----:B------:R-:W-:Y:S01]  /*c870*/  F2FP.PACK_AB R122, R168, R169 ;  /* 0x000000a9a87a723e */ /* 0x000fe200000000ff */
[C---:B--2---:R-:W-:Y:S04]  /*c880*/  HMMA.16816.F32 R12, R144.reuse, R124, R12 ;  /* 0x0000007c900c723c */ /* 0x044fe8000000180c */
[----:B------:R-:W-:Y:S01]  /*c890*/  FMUL.FTZ R111, R0, R111 ;  /* 0x0000006f006f7220 */ /* 0x000fe20000410000 */
[----:B------:R-:W-:Y:S01]  /*c8a0*/  F2FP.PACK_AB R123, R163, R164 ;  /* 0x000000a4a37b723e */ /* 0x000fe200000000ff */
[C---:B------:R-:W-:Y:S02]  /*c8b0*/  FMUL.FTZ R112, R2.reuse, R112 ;  /* 0x0000007002707220 */ /* 0x040fe40000410000 */
[----:B------:R-:W-:Y:S03]  /*c8c0*/  FMUL.FTZ R113, R2, R113 ;  /* 0x0000007102717220 */ /* 0x000fe60000410000 */
[C---:B------:R-:W-:Y:S01]  /*c8d0*/  HMMA.16816.F32 R108, R144.reuse, R126, R108 ;  /* 0x0000007e906c723c */ /* 0x040fe2000000186c */
[----:B------:R-:W1:Y:S02]  /*c8e0*/  LDSM.16.MT88.4 R124, [R209+0x800] ;  /* 0x00080000d17c783b */ /* 0x000e640000004200 */
[C---:B------:R-:W-:Y:S02]  /*c8f0*/  FMUL.FTZ R114, R0.reuse, R114 ;  /* 0x0000007200727220 */ /* 0x040fe40000410000 */
[----:B------:R-:W-:Y:S02]  /*c900*/  FMUL.FTZ R115, R0, R115 ;  /* 0x0000007300737220 */ /* 0x000fe40000410000 */
[----:B-----5:R-:W-:Y:S01]  /*c910*/  FFMA.FTZ R2, R2, R203, R166 ;  /* 0x000000cb02027223 */ /* 0x020fe200000100a6 */
[C---:B---3--:R-:W-:Y:S04]  /*c920*/  HMMA.16816.F32 R16, R144.reuse, R148, R16 ;  /* 0x000000949010723c */ /* 0x048fe80000001810 */
[----:B------:R-:W-:Y:S01]  /*c930*/  FFMA.FTZ R0, R0, R118, R172 ;  /* 0x0000007600007223 */ /* 0x000fe200000100ac */
[----:B------:R-:W-:Y:S03]  /*c940*/  MOV R118, R117 ;  /* 0x0000007500767202 */ /* 0x000fe60000000f00 */
[----:B------:R-:W-:Y:S01]  /*c950*/  HMMA.16816.F32 R112, R144, R150, R112 ;  /* 0x000000969070723c */ /* 0x000fe20000001870 */
[----:B------:R-:W-:Y:S07]  /*c960*/  LDSM.16.MT88.4 R144, [R210+0x4800] ;  /* 0x00480000d290783b */ /* 0x000fee0000004200 */
[C---:B------:R-:W-:Y:S01]  /*c970*/  HMMA.16816.F32 R4, R120.reuse, R128, R4 ;  /* 0x000000807804723c */ /* 0x040fe20000001804 */
[----:B------:R-:W-:Y:S07]  /*c980*/  LDSM.16.MT88.4 R148, [R210+0x1000] ;  /* 0x00100000d294783b */ /* 0x000fee0000004200 */
[C---:B------:R-:W-:Y:S01]  /*c990*/  HMMA.16816.F32 R8, R120.reuse, R130, R8 ;  /* 0x000000827808723c */ /* 0x040fe20000001808 */
[----:B------:R-:W2:Y:S07]  /*c9a0*/  LDSM.16.MT88.4 R128, [R208+0x4800] ;  /* 0x00480000d080783b */ /* 0x000eae0000004200 */
[C---:B------:R-:W-:Y:S01]  /*c9b0*/  HMMA.16816.F32 R68, R120.reuse, R152, R68 ;  /* 0x000000987844723c */ /* 0x040fe20000001844 */
[----:B------:R-:W-:Y:S07]  /*c9c0*/  MUFU.EX2 R152, R28 ;  /* 0x0000001c00987308 */ /* 0x000fee0000000800 */
[C---:B------:R-:W-:Y:S03]  /*c9d0*/  HMMA.16816.F32 R72, R120.reuse, R154, R72 ;  /* 0x0000009a7848723c */ /* 0x040fe60000001848 */
[----:B------:R-:W-:Y:S05]  /*c9e0*/  MUFU.EX2 R155, R26 ;  /* 0x0000001a009b7308 */ /* 0x000fea0000000800 */
[C---:B-1----:R-:W-:Y:S05]  /*c9f0*/  HMMA.16816.F32 R76, R120.reuse, R124, R76 ;  /* 0x0000007c784c723c */ /* 0x042fea000000184c */
[----:B------:R-:W1:Y:S03]  /*ca00*/  MUFU.EX2 R154, R27 ;  /* 0x0000001b009a7308 */ /* 0x000e660000000800 */
[C---:B------:R-:W-:Y:S01]  /*ca10*/  HMMA.16816.F32 R80, R120.reuse, R126, R80 ;  /* 0x0000007e7850723c */ /* 0x040fe20000001850 */
[----:B------:R-:W3:Y:S06]  /*ca20*/  LDSM.16.MT88.4 R124, [R209+0x4800] ;  /* 0x00480000d17c783b */ /* 0x000eec0000004200 */
[----:B------:R-:W4:Y:S01]  /*ca30*/  MUFU.EX2 R153, R29 ;  /* 0x0000001d00997308 */ /* 0x000f220000000800 */
[C---:B------:R-:W-:Y:S08]  /*ca40*/  HMMA.16816.F32 R84, R120.reuse, R132, R84 ;  /* 0x000000847854723c */ /* 0x040ff00000001854 */
[C---:B------:R-:W-:Y:S01]  /*ca50*/  HMMA.16816.F32 R88, R120.reuse, R134, R88 ;  /* 0x000000867858723c */ /* 0x040fe20000001858 */
[----:B------:R-:W5:Y:S03]  /*ca60*/  LDSM.16.MT88.4 R132, [R211+0x4800] ;  /* 0x00480000d384783b */ /* 0x000f660000004200 */
[----:B-1----:R-:W-:Y:S04]  /*ca70*/  F2FP.PACK_AB R23, R154, R155 ;  /* 0x0000009b9a17723e */ /* 0x002fe800000000ff */
[C---:B--2---:R-:W-:Y:S01]  /*ca80*/  HMMA.16816.F32 R92, R120.reuse, R128, R92 ;  /* 0x00000080785c723c */ /* 0x044fe2000000185c */
[----:B------:R-:W-:Y:S07]  /*ca90*/  LDSM.16.MT88.4 R24, [R209+0x1000] ;  /* 0x00100000d118783b */ /* 0x000fee0000004200 */
[C---:B------:R-:W-:Y:S01]  /*caa0*/  HMMA.16816.F32 R96, R120.reuse, R130, R96 ;  /* 0x000000827860723c */ /* 0x040fe20000001860 */
[----:B------:R-:W1:Y:S07]  /*cab0*/  LDSM.16.MT88.4 R128, [R208+0x1000] ;  /* 0x00100000d080783b */ /* 0x000e6e0000004200 */
[C---:B------:R-:W-:Y:S01]  /*cac0*/  HMMA.16816.F32 R100, R120.reuse, R144, R100 ;  /* 0x000000907864723c */ /* 0x040fe20000001864 */
[----:B------:R-:W-:Y:S07]  /*cad0*/  MUFU.EX2 R144, R36 ;  /* 0x0000002400907308 */ /* 0x000fee0000000800 */
[C---:B------:R-:W-:Y:S03]  /*cae0*/  HMMA.16816.F32 R104, R120.reuse, R146, R104 ;  /* 0x000000927868723c */ /* 0x040fe60000001868 */
[----:B------:R-:W-:Y:S05]  /*caf0*/  MUFU.EX2 R147, R34 ;  /* 0x0000002200937308 */ /* 0x000fea0000000800 */
[C---:B---3--:R-:W-:Y:S05]  /*cb00*/  HMMA.16816.F32 R12, R120.reuse, R124, R12 ;  /* 0x0000007c780c723c */ /* 0x048fea000000180c */
[----:B------:R-:W-:Y:S03]  /*cb10*/  MUFU.EX2 R145, R37 ;  /* 0x0000002500917308 */ /* 0x000fe60000000800 */
[C---:B------:R-:W-:Y:S01]  /*cb20*/  HMMA.16816.F32 R108, R120.reuse, R126, R108 ;  /* 0x0000007e786c723c */ /* 0x040fe2000000186c */
[----:B------:R-:W2:Y:S06]  /*cb30*/  LDSM.16.MT88.4 R124, [R211+0x1000] ;  /* 0x00100000d37c783b */ /* 0x000eac0000004200 */
[----:B------:R-:W-:Y:S01]  /*cb40*/  MUFU.EX2 R146, R116 ;  /* 0x0000007400927308 */ /* 0x000fe20000000800 */
[C---:B-----5:R-:W-:Y:S08]  /*cb50*/  HMMA.16816.F32 R16, R120.reuse, R132, R16 ;  /* 0x000000847810723c */ /* 0x060ff00000001810 */
[----:B------:R-:W-:Y:S01]  /*cb60*/  HMMA.16816.F32 R112, R120, R134, R112 ;  /* 0x000000867870723c */ /* 0x000fe20000001870 */
[----:B------:R-:W3:Y:S01]  /*cb70*/  LDSM.16.MT88.4 R120, [R208+0x5000] ;  /* 0x00500000d078783b */ /* 0x000ee20000004200 */
[----:B------:R-:W-:Y:S06]  /*cb80*/  MUFU.EX2 R116, R49 ;  /* 0x0000003100747308 */ /* 0x000fec0000000800 */
[C---:B-1----:R-:W-:Y:S01]  /*cb90*/  HMMA.16816.F32 R4, R20.reuse, R128, R4 ;  /* 0x000000801404723c */ /* 0x042fe20000001804 */
[----:B------:R-:W-:Y:S03]  /*cba0*/  LDSM.16.MT88.4 R132, [R211+0x5000] ;  /* 0x00500000d384783b */ /* 0x000fe60000004200 */
[----:B------:R-:W-:Y:S04]  /*cbb0*/  MUFU.EX2 R49, R46 ;  /* 0x0000002e00317308 */ /* 0x000fe80000000800 */
[C---:B------:R-:W-:Y:S01]  /*cbc0*/  HMMA.16816.F32 R8, R20.reuse, R130, R8 ;  /* 0x000000821408723c */ /* 0x040fe20000001808 */
[----:B------:R-:W1:Y:S07]  /*cbd0*/  LDSM.16.MT88.4 R128, [R210+0x5000] ;  /* 0x00500000d280783b */ /* 0x000e6e0000004200 */
[C---:B------:R-:W-:Y:S01]  /*cbe0*/  HMMA.16816.F32 R68, R20.reuse, R148, R68 ;  /* 0x000000941444723c */ /* 0x040fe20000001844 */
[----:B------:R-:W-:Y:S07]  /*cbf0*/  MUFU.EX2 R149, R30 ;  /* 0x0000001e00957308 */ /* 0x000fee0000000800 */
[C---:B------:R-:W-:Y:S03]  /*cc00*/  HMMA.16816.F32 R72, R20.reuse, R150, R72 ;  /* 0x000000961448723c */ /* 0x040fe60000001848 */
[----:B------:R5:W-:Y:S05]  /*cc10*/  MUFU.EX2 R148, R31 ;  /* 0x0000001f00947308 */ /* 0x000bea0000000800 */
[C---:B------:R-:W-:Y:S05]  /*cc20*/  HMMA.16816.F32 R76, R20.reuse, R24, R76 ;  /* 0x00000018144c723c */ /* 0x040fea000000184c */
[----:B------:R-:W-:Y:S03]  /*cc30*/  MUFU.EX2 R151, R32 ;  /* 0x0000002000977308 */ /* 0x000fe60000000800 */
[C---:B------:R-:W-:Y:S01]  /*cc40*/  HMMA.16816.F32 R80, R20.reuse, R26, R80 ;  /* 0x0000001a1450723c */ /* 0x040fe20000001850 */
[----:B------:R-:W4:Y:S06]  /*cc50*/  LDSM.16.MT88.4 R24, [R209+0x5000] ;  /* 0x00500000d118783b */ /* 0x000f2c0000004200 */
[----:B------:R1:W1:Y:S01]  /*cc60*/  MUFU.EX2 R150, R33 ;  /* 0x0000002100967308 */ /* 0x0002620000000800 */
[C---:B--2---:R-:W-:Y:S01]  /*cc70*/  HMMA.16816.F32 R84, R20.reuse, R124, R84 ;  /* 0x0000007c1454723c */ /* 0x044fe20000001854 */
[----:B-----5:R-:W2:Y:S07]  /*cc80*/  LDSM.16.MT88.4 R28, [R208+0x1800] ;  /* 0x00180000d01c783b */ /* 0x020eae0000004200 */
[C---:B------:R-:W-:Y:S01]  /*cc90*/  HMMA.16816.F32 R88, R20.reuse, R126, R88 ;  /* 0x0000007e1458723c */ /* 0x040fe20000001858 */
[----:B------:R-:W-:Y:S07]  /*cca0*/  LDSM.16.MT88.4 R124, [R211+0x5800] ;  /* 0x00580000d37c783b */ /* 0x000fee0000004200 */
[C---:B---3--:R-:W-:Y:S01]  /*ccb0*/  HMMA.16816.F32 R92, R20.reuse, R120, R92 ;  /* 0x00000078145c723c */ /* 0x048fe2000000185c */
[----:B-1----:R-:W1:Y:S07]  /*ccc0*/  LDSM.16.MT88.4 R32, [R210+0x1800] ;  /* 0x00180000d220783b */ /* 0x002e6e0000004200 */
[C---:B------:R-:W-:Y:S01]  /*ccd0*/  HMMA.16816.F32 R96, R20.reuse, R122, R96 ;  /* 0x0000007a1460723c */ /* 0x040fe20000001860 */
[----:B------:R-:W-:Y:S07]  /*cce0*/  LDSM.16.MT88.4 R120, [R211+0x1800] ;  /* 0x00180000d378783b */ /* 0x000fee0000004200 */
[C---:B------:R-:W-:Y:S01]  /*ccf0*/  HMMA.16816.F32 R100, R20.reuse, R128, R100 ;  /* 0x000000801464723c */ /* 0x040fe20000001864 */
[----:B------:R-:W-:Y:S07]  /*cd00*/  MUFU.EX2 R129, R44 ;  /* 0x0000002c00817308 */ /* 0x000fee0000000800 */
[C---:B------:R-:W-:Y:S03]  /*cd10*/  HMMA.16816.F32 R104, R20.reuse, R130, R104 ;  /* 0x000000821468723c */ /* 0x040fe60000001868 */
[----:B------:R-:W-:Y:S05]  /*cd20*/  MUFU.EX2 R131, R42 ;  /* 0x0000002a00837308 */ /* 0x000fea0000000800 */
[C---:B----4-:R-:W-:Y:S05]  /*cd30*/  HMMA.16816.F32 R12, R20.reuse, R24, R12 ;  /* 0x00000018140c723c */ /* 0x050fea000000180c */
[----:B------:R-:W-:Y:S03]  /*cd40*/  MUFU.EX2 R130, R43 ;  /* 0x0000002b00827308 */ /* 0x000fe60000000800 */
[C---:B------:R-:W-:Y:S01]  /*cd50*/  HMMA.16816.F32 R108, R20.reuse, R26, R108 ;  /* 0x0000001a146c723c */ /* 0x040fe2000000186c */
[----:B------:R-:W3:Y:S06]  /*cd60*/  LDSM.16.MT88.4 R24, [R209+0x1800] ;  /* 0x00180000d118783b */ /* 0x000eec0000004200 */
[----:B------:R4:W-:Y:S01]  /*cd70*/  MUFU.EX2 R128, R45 ;  /* 0x0000002d00807308 */ /* 0x0009e20000000800 */
[C---:B------:R-:W-:Y:S08]  /*cd80*/  HMMA.16816.F32 R16, R20.reuse, R132, R16 ;  /* 0x000000841410723c */ /* 0x040ff00000001810 */
[----:B------:R-:W-:Y:S01]  /*cd90*/  HMMA.16816.F32 R112, R20, R134, R112 ;  /* 0x000000861470723c */ /* 0x000fe20000001870 */
[----:B------:R-:W-:Y:S06]  /*cda0*/  MUFU.EX2 R133, R38 ;  /* 0x0000002600857308 */ /* 0x000fec0000000800 */
[----:B------:R-:W-:Y:S02]  /*cdb0*/  F2FP.PACK_AB R20, R153, R152 ;  /* 0x000000989914723e */ /* 0x000fe400000000ff */
[----:B------:R-:W-:Y:S02]  /*cdc0*/  F2FP.PACK_AB R22, R150, R151 ;  /* 0x000000979616723e */ /* 0x000fe400000000ff */
[----:B------:R5:W-:Y:S01]  /*cdd0*/  MUFU.EX2 R132, R39 ;  /* 0x0000002700847308 */ /* 0x000be20000000800 */
[----:B------:R-:W-:Y:S02]  /*cde0*/  F2FP.PACK_AB R21, R148, R149 ;  /* 0x000000959415723e */ /* 0x000fe400000000ff */
[----:B------:R-:W-:Y:S01]  /*cdf0*/  F2FP.PACK_AB R23, R146, R147 ;  /* 0x000000939217723e */ /* 0x000fe200000000ff */
[----:B----4-:R-:W-:Y:S06]  /*ce00*/  LDSM.16.MT88.4 R44, [R210+0x7000] ;  /* 0x00700000d22c783b */ /* 0x010fec0000004200 */
[C---:B--2---:R-:W-:Y:S01]  /*ce10*/  HMMA.16816.F32 R4, R20.reuse, R28, R4 ;  /* 0x0000001c1404723c */ /* 0x044fe20000001804 */
[----:B------:R-:W-:Y:S07]  /*ce20*/  MUFU.EX2 R135, R40 ;  /* 0x0000002800877308 */ /* 0x000fee0000000800 */
[C---:B------:R-:W-:Y:S01]  /*ce30*/  HMMA.16816.F32 R8, R20.reuse, R30, R8 ;  /* 0x0000001e1408723c */ /* 0x040fe20000001808 */
[----:B------:R-:W2:Y:S02]  /*ce40*/  LDSM.16.MT88.4 R28, [R208+0x5800] ;  /* 0x00580000d01c783b */ /* 0x000ea40000004200 */
[----:B------:R4:W2:Y:S05]  /*ce50*/  MUFU.EX2 R134, R41 ;  /* 0x0000002900867308 */ /* 0x0008aa0000000800 */
[C---:B-1----:R-:W-:Y:S01]  /*ce60*/  HMMA.16816.F32 R68, R20.reuse, R32, R68 ;  /* 0x000000201444723c */ /* 0x042fe20000001844 */
[----:B-----5:R-:W-:Y:S07]  /*ce70*/  LDSM.16.MT88.4 R36, [R210+0x2000] ;  /* 0x00200000d224783b */ /* 0x020fee0000004200 */
[C---:B------:R-:W-:Y:S01]  /*ce80*/  HMMA.16816.F32 R72, R20.reuse, R34, R72 ;  /* 0x000000221448723c */ /* 0x040fe20000001848 */
[----:B------:R-:W1:Y:S07]  /*ce90*/  LDSM.16.MT88.4 R32, [R210+0x5800] ;  /* 0x00580000d220783b */ /* 0x000e6e0000004200 */
[C---:B---3--:R-:W-:Y:S01]  /*cea0*/  HMMA.16816.F32 R76, R20.reuse, R24, R76 ;  /* 0x00000018144c723c */ /* 0x048fe2000000184c */
[----:B----4-:R-:W-:Y:S07]  /*ceb0*/  LDSM.16.MT88.4 R40, [R208+0x6000] ;  /* 0x00600000d028783b */ /* 0x010fee0000004200 */
[C---:B------:R-:W-:Y:S01]  /*cec0*/  HMMA.16816.F32 R80, R20.reuse, R26, R80 ;  /* 0x0000001a1450723c */ /* 0x040fe20000001850 */
[----:B------:R-:W3:Y:S07]  /*ced0*/  LDSM.16.MT88.4 R24, [R209+0x5800] ;  /* 0x00580000d118783b */ /* 0x000eee0000004200 */
        /* <DEDUP_REMOVED lines=23> */
[----:B------:R-:W-:Y:S07]  /*d050*/  LDSM.16.MT88.4 R36, [R208+0x2800] ;  /* 0x00280000d024783b */ /* 0x000fee0000004200 */
        /* <DEDUP_REMOVED lines=16> */
[----:B------:R-:W-:Y:S01]  /*d160*/  HMMA.16816.F32 R112, R20, R34, R112 ;  /* 0x000000221470723c */ /* 0x000fe20000001870 */
[----:B------:R-:W4:Y:S06]  /*d170*/  LDSM.16.MT88.4 R32, [R208+0x6800] ;  /* 0x00680000d020783b */ /* 0x000f2c0000004200 */
[----:B------:R-:W-:Y:S02]  /*d180*/  F2FP.PACK_AB R20, R128, R129 ;  /* 0x000000818014723e */ /* 0x000fe400000000ff */
[----:B------:R-:W-:Y:S03]  /*d190*/  F2FP.PACK_AB R22, R116, R119 ;  /* 0x000000777416723e */ /* 0x000fe600000000ff */
[----:B------:R-:W-:Y:S02]  /*d1a0*/  F2FP.PACK_AB R21, R48, R49 ;  /* 0x000000313015723e */ /* 0x000fe400000000ff */
[----:B------:R-:W-:Y:S07]  /*d1b0*/  F2FP.PACK_AB R23, R51, R50 ;  /* 0x000000323317723e */ /* 0x000fee00000000ff */
[C---:B------:R-:W-:Y:S08]  /*d1c0*/  HMMA.16816.F32 R4, R20.reuse, R36, R4 ;  /* 0x000000241404723c */ /* 0x040ff00000001804 */
[C---:B------:R-:W-:Y:S01]  /*d1d0*/  HMMA.16816.F32 R8, R20.reuse, R38, R8 ;  /* 0x000000261408723c */ /* 0x040fe20000001808 */
[----:B------:R-:W5:Y:S07]  /*d1e0*/  LDSM.16.MT88.4 R36, [R210+0x6800] ;  /* 0x00680000d224783b */ /* 0x000f6e0000004200 */
[C---:B---3--:R-:W-:Y:S08]  /*d1f0*/  HMMA.16816.F32 R68, R20.reuse, R40, R68 ;  /* 0x000000281444723c */ /* 0x048ff00000001844 */
        /* <DEDUP_REMOVED lines=13> */
[----:B------:R-:W-:Y:S07]  /*d2d0*/  LDSM.16.MT88.4 R36, [R209+0x3000] ;  /* 0x00300000d124783b */ /* 0x000fee0000004200 */
[C---:B--2---:R-:W-:Y:S08]  /*d2e0*/  HMMA.16816.F32 R12, R20.reuse, R28, R12 ;  /* 0x0000001c140c723c */ /* 0x044ff0000000180c */
[C---:B------:R-:W-:Y:S01]  /*d2f0*/  HMMA.16816.F32 R108, R20.reuse, R30, R108 ;  /* 0x0000001e146c723c */ /* 0x040fe2000000186c */
[----:B------:R-:W2:Y:S07]  /*d300*/  LDSM.16.MT88.4 R28, [R210+0x3000] ;  /* 0x00300000d21c783b */ /* 0x000eae0000004200 */
        /* <DEDUP_REMOVED lines=10> */
[C---:B--2---:R-:W-:Y:S08]  /*d3b0*/  HMMA.16816.F32 R68, R20.reuse, R28, R68 ;  /* 0x0000001c1444723c */ /* 0x044ff00000001844 */
        /* <DEDUP_REMOVED lines=26> */
[C---:B---3--:R-:W-:Y:S04]  /*d560*/  HMMA.16816.F32 R12, R20.reuse, R32, R12 ;  /* 0x00000020140c723c */ /* 0x048fe8000000180c */
[----:B------:R-:W-:Y:S02]  /*d570*/  FADD.FTZ R2, R158, R2 ;  /* 0x000000029e027221 */ /* 0x000fe40000010000 */
[----:B------:R-:W-:Y:S02]  /*d580*/  FADD.FTZ R0, R162, R0 ;  /* 0x00000000a2007221 */ /* 0x000fe40000010000 */
[C---:B------:R-:W-:Y:S01]  /*d590*/  HMMA.16816.F32 R108, R20.reuse, R34, R108 ;  /* 0x00000022146c723c */ /* 0x040fe2000000186c */
[----:B------:R-:W3:Y:S03]  /*d5a0*/  LDSM.16.MT88.4 R32, [R209+0x3800] ;  /* 0x00380000d120783b */ /* 0x000ee60000004200 */
[----:B------:R-:W-:Y:S02]  /*d5b0*/  FADD.FTZ R2, R157, R2 ;  /* 0x000000029d027221 */ /* 0x000fe40000010000 */
[----:B------:R-:W-:Y:S02]  /*d5c0*/  FADD.FTZ R0, R160, R0 ;  /* 0x00000000a0007221 */ /* 0x000fe40000010000 */
[C---:B--2---:R-:W-:Y:S04]  /*d5d0*/  HMMA.16816.F32 R16, R20.reuse, R28, R16 ;  /* 0x0000001c1410723c */ /* 0x044fe80000001810 */
        /* <DEDUP_REMOVED lines=16> */
[----:B------:R-:W4:Y:S02]  /*d6e0*/  LDSM.16.MT88.4 R4, [R208+0x7800] ;  /* 0x00780000d004783b */ /* 0x000f240000004200 */
[----:B------:R-:W-:Y:S02]  /*d6f0*/  FADD.FTZ R2, R146, R2 ;  /* 0x0000000292027221 */ /* 0x000fe40000010000 */
[----:B------:R-:W-:Y:S02]  /*d700*/  FADD.FTZ R0, R150, R0 ;  /* 0x0000000096007221 */ /* 0x000fe40000010000 */
[----:B------:R-:W-:Y:S01]  /*d710*/  FADD.FTZ R2, R133, R2 ;  /* 0x0000000285027221 */ /* 0x000fe20000010000 */
[C---:B------:R-:W-:Y:S01]  /*d720*/  HMMA.16816.F32 R124, R20.reuse, R126, R8 ;  /* 0x0000007e147c723c */ /* 0x040fe20000001808 */
[----:B------:R-:W5:Y:S03]  /*d730*/  LDSM.16.MT88.4 R8, [R210+0x7800] ;  /* 0x00780000d208783b */ /* 0x000f660000004200 */
        /* <DEDUP_REMOVED lines=9> */
[C---:B---3--:R-:W-:Y:S04]  /*d7d0*/  HMMA.16816.F32 R76, R20.reuse, R32, R76 ;  /* 0x00000020144c723c */ /* 0x048fe8000000184c */
        /* <DEDUP_REMOVED lines=10> */
[----:B------:R-:W-:Y:S01]  /*d880*/  FADD.FTZ R0, R119, R0 ;  /* 0x0000000077007221 */ /* 0x000fe20000010000 */
[-C--:B------:R-:W-:Y:S01]  /*d890*/  MOV R119, R3.reuse ;  /* 0x0000000300777202 */ /* 0x080fe20000000f00 */
[C---:B----4-:R-:W-:Y:S04]  /*d8a0*/  HMMA.16816.F32 R92, R20.reuse, R4, R92 ;  /* 0x00000004145c723c */ /* 0x050fe8000000185c */
[----:B------:R-:W-:Y:S02]  /*d8b0*/  FADD.FTZ R2, R54, R2 ;  /* 0x0000000236027221 */ /* 0x000fe40000010000 */
[----:B------:R-:W-:Y:S02]  /*d8c0*/  FADD.FTZ R0, R116, R0 ;  /* 0x0000000074007221 */ /* 0x000fe40000010000 */
[C---:B------:R-:W-:Y:S01]  /*d8d0*/  HMMA.16816.F32 R96, R20.reuse, R6, R96 ;  /* 0x000000061460723c */ /* 0x040fe20000001860 */
[----:B------:R-:W2:Y:S03]  /*d8e0*/  LDSM.16.MT88.4 R4, [R211+0x7800] ;  /* 0x00780000d304783b */ /* 0x000ea60000004200 */
[----:B------:R-:W-:Y:S02]  /*d8f0*/  FADD.FTZ R2, R55, R2 ;  /* 0x0000000237027221 */ /* 0x000fe40000010000 */
[----:B------:R-:W-:Y:S02]  /*d900*/  FADD.FTZ R0, R52, R0 ;  /* 0x0000000034007221 */ /* 0x000fe40000010000 */
[C---:B-----5:R-:W-:Y:S04]  /*d910*/  HMMA.16816.F32 R100, R20.reuse, R8, R100 ;  /* 0x000000081464723c */ /* 0x060fe80000001864 */
[----:B------:R-:W-:Y:S02]  /*d920*/  FADD.FTZ R2, R58, R2 ;  /* 0x000000023a027221 */ /* 0x000fe40000010000 */
[----:B------:R-:W-:Y:S01]  /*d930*/  FADD.FTZ R0, R53, R0 ;  /* 0x0000000035007221 */ /* 0x000fe20000010000 */
[----:B------:R-:W-:Y:S01]  /*d940*/  MOV R8, R3 ;  /* 0x0000000300087202 */ /* 0x000fe20000000f00 */
[C---:B------:R-:W-:Y:S04]  /*d950*/  HMMA.16816.F32 R104, R20.reuse, R10, R104 ;  /* 0x0000000a1468723c */ /* 0x040fe80000001868 */
[----:B------:R-:W-:Y:S04]  /*d960*/  FADD.FTZ R0, R56, R0 ;  /* 0x0000000038007221 */ /* 0x000fe80000010000 */
[C---:B-1----:R-:W-:Y:S04]  /*d970*/  HMMA.16816.F32 R128, R20.reuse, R24, R12 ;  /* 0x000000181480723c */ /* 0x042fe8000000180c */
[----:B------:R-:W-:Y:S04]  /*d980*/  FADD.FTZ R0, R57, R0 ;  /* 0x0000000039007221 */ /* 0x000fe80000010000 */
[C---:B------:R-:W-:Y:S08]  /*d990*/  HMMA.16816.F32 R108, R20.reuse, R26, R108 ;  /* 0x0000001a146c723c */ /* 0x040ff0000000186c */
[C---:B--2---:R-:W-:Y:S07]  /*d9a0*/  HMMA.16816.F32 R132, R20.reuse, R4, R16 ;  /* 0x000000041484723c */ /* 0x044fee0000001810 */
        /* <DEDUP_REMOVED lines=12> */
[----:B------:R1:W-:Y:S04]  /*da70*/  STL [R1], R4 ;  /* 0x0000000401007387 */ /* 0x0003e80000100800 */
[----:B------:R1:W-:Y:S02]  /*da80*/  STL [R1+0x4], R2 ;  /* 0x0000040201007387 */ /* 0x0003e40000100800 */
[----:B-1----:R-:W-:-:S05]  /*da90*/  @P0 BRA `(.L_x_2652) ;  /* 0xffffc5e000000947 */ /* 0x002fca000383ffff */
.L_x_2645:
[----:B------:R-:W-:Y:S05]  /*daa0*/  BRA.DIV ~URZ, `(.L_x_2653) ;  /* 0x00004ca27f007947 */ /* 0x000fea000b800000 */
[----:B-1----:R-:W2:Y:S04]  /*dab0*/  LDL R0, [R1] ;  /* 0x0000000001007983 */ /* 0x002ea80000100800 */
[----:B--2---:R1:W2:Y:S02]  /*dac0*/  SHFL.BFLY PT, R4, R0, 0x2, 0x1f ;  /* 0x0c401f0000047f89 */ /* 0x0042a400000e0000 */
.L_x_2699:
[----:B-1----:R-:W3:Y:S02]  /*dad0*/  LDL.LU R0, [R1] ;  /* 0x0000000001007983 */ /* 0x002ee40000300800 */
        /* <DEDUP_REMOVED lines=8> */
.L_x_2700:
        /* <DEDUP_REMOVED lines=9> */
[----:B-1----:R-:W-:-:S05]  /*dbf0*/  @P1 MOV R5, 0x3f317218 ;  /* 0x3f31721800051802 */ /* 0x002fca0000000f00 */
[----:B------:R-:W-:Y:S02]  /*dc00*/  @P1 FMUL.FTZ R5, R5, c[0x0][0x2d0] ;  /* 0x0000b40005051a20 */ /* 0x000fe40000410000 */
[----:B------:R-:W1:Y:S01]  /*dc10*/  @P1 MUFU.LG2 R4, R4 ;  /* 0x0000000400041308 */ /* 0x000e620000000c00 */
[----:B--2---:R-:W-:-:S07]  /*dc20*/  FMUL.FTZ R120, R2, R120 ;  /* 0x0000007802787220 */ /* 0x004fce0000410000 */
[----:B------:R-:W2:Y:S01]  /*dc30*/  @P0 MUFU.RCP R0, R3 ;  /* 0x0000000300000308 */ /* 0x000ea20000001000 */
[C---:B------:R-:W-:Y:S02]  /*dc40*/  FMUL.FTZ R32, R2.reuse, R121 ;  /* 0x0000007902207220 */ /* 0x040fe40000410000 */
[C---:B------:R-:W-:Y:S02]  /*dc50*/  FMUL.FTZ R124, R2.reuse, R124 ;  /* 0x0000007c027c7220 */ /* 0x040fe40000410000 */
[----:B------:R-:W-:Y:S02]  /*dc60*/  FMUL.FTZ R30, R2, R125 ;  /* 0x0000007d021e7220 */ /* 0x000fe40000410000 */
[----:B-1----:R-:W-:Y:S02]  /*dc70*/  @P1 FMUL.FTZ R7, R4, 0.69314718246459960938 ;  /* 0x3f31721804071820 */ /* 0x002fe40000410000 */
        /* <DEDUP_REMOVED lines=28> */
[----:B------:R1:W3:Y:S01]  /*de40*/  @P0 MUFU.LG2 R2, R3 ;  /* 0x0000000300020308 */ /* 0x0002e20000000c00 */
[----:B------:R-:W-:Y:S02]  /*de50*/  @P1 FFMA.FTZ R34, R5, R117, R7 ;  /* 0x0000007505221223 */ /* 0x000fe40000010007 */
[C---:B--2---:R-:W-:Y:S02]  /*de60*/  FMUL.FTZ R122, R0.reuse, R122 ;  /* 0x0000007a007a7220 */ /* 0x044fe40000410000 */
[C---:B------:R-:W-:Y:S02]  /*de70*/  FMUL.FTZ R31, R0.reuse, R123 ;  /* 0x0000007b001f7220 */ /* 0x040fe40000410000 */
[----:B------:R-:W-:-:S02]  /*de80*/  FMUL.FTZ R126, R0, R126 ;  /* 0x0000007e007e7220 */ /* 0x000fc40000410000 */
[C---:B------:R-:W-:Y:S02]  /*de90*/  FMUL.FTZ R29, R0.reuse, R127 ;  /* 0x0000007f001d7220 */ /* 0x040fe40000410000 */
[C---:B------:R-:W-:Y:S02]  /*dea0*/  FMUL.FTZ R70, R0.reuse, R70 ;  /* 0x0000004600467220 */ /* 0x040fe40000410000 */
[C---:B------:R-:W-:Y:S02]  /*deb0*/  FMUL.FTZ R27, R0.reuse, R71 ;  /* 0x00000047001b7220 */ /* 0x040fe40000410000 */
[----:B------:R-:W-:Y:S01]  /*dec0*/  FMUL.FTZ R74, R0, R74 ;  /* 0x0000004a004a7220 */ /* 0x000fe20000410000 */
[----:B-1----:R-:W-:Y:S01]  /*ded0*/  @P0 MOV R3, 0x3f317218 ;  /* 0x3f31721800030802 */ /* 0x002fe20000000f00 */
[----:B---3--:R-:W-:Y:S02]  /*dee0*/  @P0 FMUL.FTZ R2, R2, 0.69314718246459960938 ;  /* 0x3f31721802020820 */ /* 0x008fe40000410000 */
[----:B------:R-:W-:-:S02]  /*def0*/  FMUL.FTZ R25, R0, R75 ;  /* 0x0000004b00197220 */ /* 0x000fc40000410000 */
[----:B------:R-:W-:Y:S02]  /*df00*/  @P0 FMUL.FTZ R3, R3, c[0x0][0x2d0] ;  /* 0x0000b40003030a20 */ /* 0x000fe40000410000 */
        /* <DEDUP_REMOVED lines=24> */
[----:B------:R-:W-:Y:S01]  /*e090*/  PRMT R0, R35, 0x7610, R0 ;  /* 0x0000761023007816 */ /* 0x000fe20000000000 */
[----:B------:R-:W-:Y:S02]  /*e0a0*/  @P0 FFMA.FTZ R33, R3, R8, R2 ;  /* 0x0000000803210223 */ /* 0x000fe40000010002 */
.L_x_2626:
[----:B------:R2:W5:Y:S01]  /*e0b0*/  LDL R35, [R1+0x4c] ;  /* 0x00004c0001237983 */ /* 0x0005620000100800 */
[----:B------:R-:W-:Y:S03]  /*e0c0*/  BSSY B0, `(.L_x_2655) ;  /* 0x0000012000007945 */ /* 0x000fe60003800000 */
[----:B-1----:R-:W1:Y:S02]  /*e0d0*/  S2R R38, SR_TID.X ;  /* 0x0000000000267919 */ /* 0x002e640000002100 */
[----:B-1----:R-:W-:-:S13]  /*e0e0*/  LOP3.LUT P4, RZ, R38, 0xff, RZ, 0xc0, !PT ;  /* 0x000000ff26ff7812 */ /* 0x002fda000788c0ff */
[----:B------:R-:W-:Y:S05]  /*e0f0*/  @P4 BRA `(.L_x_2656) ;  /* 0x000000e000004947 */ /* 0x000fea0003800000 */
[----:B--2---:R-:W1:Y:S01]  /*e100*/  S2R R8, SR_LANEID ;  /* 0x0000000000087919 */ /* 0x004e620000000000 */
        /* <DEDUP_REMOVED lines=13> */
.L_x_2656:
[----:B--2---:R-:W-:Y:S05]  /*e1e0*/  BSYNC B0 ;  /* 0x0000000000007941 */ /* 0x004fea0003800000 */
.L_x_2655:
        /* <DEDUP_REMOVED lines=11> */
[----:B------:R-:W5:Y:S04]  /*e2a0*/  LDL R36, [R1+0x68] ;  /* 0x0000680001247983 */ /* 0x000f680000100800 */
[----:B-1----:R-:W5:Y:S01]  /*e2b0*/  LDL R35, [R1+0x60] ;  /* 0x0000600001237983 */ /* 0x002f620000100800 */
        /* <DEDUP_REMOVED lines=75> */
[----:B------:R-:W-:Y:S05]  /*e770*/  CALL.REL.NOINC `($__internal_9_$__cuda_sm70_shflsync_idx_p) ;  /* 0x0000457000007944 */ /* 0x000fea0003c00000 */
.L_x_2659:
        /* <DEDUP_REMOVED lines=107> */
.L_x_2661:
[----:B---3--:R-:W-:Y:S05]  /*ee30*/  BSYNC B0 ;  /* 0x0000000000007941 */ /* 0x008fea0003800000 */
.L_x_2660:
        /* <DEDUP_REMOVED lines=14> */
.L_x_2663:
[----:B------:R-:W-:Y:S05]  /*ef20*/  BSYNC B0 ;  /* 0x0000000000007941 */ /* 0x000fea0003800000 */
.L_x_2662:
        /* <DEDUP_REMOVED lines=14> */
.L_x_2665:
[----:B------:R-:W-:Y:S05]  /*f010*/  BSYNC B0 ;  /* 0x0000000000007941 */ /* 0x000fea0003800000 */
.L_x_2664:
        /* <DEDUP_REMOVED lines=15> */
.L_x_2658:
        /* <DEDUP_REMOVED lines=22> */
[----:B------:R-:W-:-:S03]  /*f270*/  IMAD R8, R10, c[0x0][0x498], RZ ;  /* 0x000126000a087a24 */ /* 0x000fc600078e02ff */
        /* <DEDUP_REMOVED lines=19> */
.L_x_2668:
[----:B------:R-:W-:Y:S05]  /*f3b0*/  BSYNC B0 ;  /* 0x0000000000007941 */ /* 0x000fea0003800000 */
.L_x_2667:
[----:B------:R-:W3:Y:S01]  /*f3c0*/  LDL R2, [R1+0x8] ;  /* 0x0000080001027983 */ /* 0x000ee20000100800 */
[----:B--2---:R-:W-:Y:S01]  /*f3d0*/  MOV R0, c[0x0][0x4e8] ;  /* 0x00013a0000007a02 */ /* 0x004fe20000000f00 */
[----:B------:R-:W-:-:S03]  /*f3e0*/  IMAD R6, R10, c[0x0][0x3f0], RZ ;  /* 0x0000fc000a067a24 */ /* 0x000fc600078e02ff */
[----:B------:R-:W-:Y:S01]  /*f3f0*/  ISETP.NE.AND P0, PT, R0, 0x1, PT ;  /* 0x000000010000780c */ /* 0x000fe20003f05270 */
[----:B------:R-:W-:Y:S02]  /*f400*/  IMAD R0, R9, c[0x0][0x3e8], RZ ;  /* 0x0000fa0009007a24 */ /* 0x000fe400078e02ff */
[----:B------:R-:W-:Y:S02]  /*f410*/  IMAD R8, R11, c[0x0][0x3f4], R6 ;  /* 0x0000fd000b087a24 */ /* 0x000fe400078e0206 */
[----:B------:R-:W-:Y:S01]  /*f420*/  IMAD R5, R12, c[0x0][0x3ec], R0 ;  /* 0x0000fb000c057a24 */ /* 0x000fe200078e0200 */
[----:B---3--:R-:W-:Y:S01]  /*f430*/  IADD3 R4, R2, R13, RZ ;  /* 0x0000000d02047210 */ /* 0x008fe20007ffe0ff */
        /* <DEDUP_REMOVED lines=22> */
[----:B------:R2:W3:Y:S02]  /*f5a0*/  SHFL.IDX PT, R8, R7, RZ, 0x181f ;  /* 0x00181fff07087589 */ /* 0x0004e400000e0000 */
.L_x_2701:
[----:B------:R-:W-:Y:S05]  /*f5b0*/  BRA.DIV ~URZ, `(.L_x_2670) ;  /* 0x000033727f007947 */ /* 0x000fea000b800000 */
[----:B------:R4:W1:Y:S02]  /*f5c0*/  SHFL.IDX PT, R0, R9, RZ, 0x181f ;  /* 0x00181fff09007589 */ /* 0x00086400000e0000 */
.L_x_2702:
[----:B------:R-:W5:Y:S04]  /*f5d0*/  LDL.LU R3, [R1+0x38] ;  /* 0x0000380001037983 */ /* 0x000f680000300800 */
[----:B------:R-:W2:Y:S01]  /*f5e0*/  S2R R4, SR_TID.X ;  /* 0x0000000000047919 */ /* 0x000ea20000002100 */
[----:B------:R-:W-:-:S04]  /*f5f0*/  IMAD.MOV.U32 R10, RZ, RZ, c[0x0][0x4e8] ;  /* 0x00013a00ff0a7624 */ /* 0x000fc800078e00ff */
[----:B------:R-:W-:Y:S01]  /*f600*/  IMAD R10, R10, c[0x0][0x388], RZ ;  /* 0x0000e2000a0a7a24 */ /* 0x000fe200078e02ff */
[----:B--2---:R-:W-:-:S04]  /*f610*/  SHF.R.S32.HI R2, RZ, 0x1f, R4 ;  /* 0x0000001fff027819 */ /* 0x004fc80000011404 */
        /* <DEDUP_REMOVED lines=10> */
[CC--:B-1----:R-:W-:Y:S02]  /*f6c0*/  @!P1 LEA R4, P3, R226.reuse, R0.reuse, 0x1 ;  /* 0x00000000e2049211 */ /* 0x0c2fe400078608ff */
[C---:B------:R-:W-:Y:S02]  /*f6d0*/  @!P0 LEA R2, P2, R237.reuse, R0, 0x1 ;  /* 0x00000000ed028211 */ /* 0x040fe400078408ff */
[-C--:B---3--:R-:W-:Y:S02]  /*f6e0*/  @!P1 LEA.HI.X R5, R226, R8.reuse, R12, 0x1, P3 ;  /* 0x00000008e2059211 */ /* 0x088fe400018f0c0c */
[----:B------:R-:W-:-:S03]  /*f6f0*/  @!P0 LEA.HI.X R3, R237, R8, R11, 0x1, P2 ;  /* 0x00000008ed038211 */ /* 0x000fc600010f0c0b */
[----:B------:R1:W-:Y:S04]  /*f700*/  @!P1 ST.E.128 [R4.64], RZ ;  /* 0x000000ff04009985 */ /* 0x0003e8000c101d06 */
[----:B------:R1:W-:Y:S02]  /*f710*/  @!P0 ST.E.128 [R2.64], RZ ;  /* 0x000000ff02008985 */ /* 0x0003e4000c101d06 */
.L_x_2672:
[----:B------:R-:W-:Y:S05]  /*f720*/  BSYNC B0 ;  /* 0x0000000000007941 */ /* 0x000fea0003800000 */
.L_x_2671:
[----:B------:R-:W-:Y:S05]  /*f730*/  BRA.DIV ~URZ, `(.L_x_2673) ;  /* 0x000032627f007947 */ /* 0x000fea000b800000 */
[----:B---3--:R2:W3:Y:S04]  /*f740*/  SHFL.IDX PT, R8, R7, 0x1, 0x181f ;  /* 0x00381f0007087f89 */ /* 0x0084e800000e0000 */
[----:B-1----:R2:W1:Y:S02]  /*f750*/  SHFL.IDX PT, R0, R9, 0x1, 0x181f ;  /* 0x00381f0009007f89 */ /* 0x00246400000e0000 */
.L_x_2703:
[----:B------:R-:W-:Y:S01]  /*f760*/  IADD3 R2, R6, 0x20, RZ ;  /* 0x0000002006027810 */ /* 0x000fe20007ffe0ff */
[----:B------:R-:W-:Y:S03]  /*f770*/  BSSY B0, `(.L_x_2674) ;  /* 0x000000d000007945 */ /* 0x000fe60003800000 */
        /* <DEDUP_REMOVED lines=12> */
.L_x_2675:
[----:B------:R-:W-:Y:S05]  /*f840*/  BSYNC B0 ;  /* 0x0000000000007941 */ /* 0x000fea0003800000 */
.L_x_2674:
[----:B------:R-:W-:Y:S05]  /*f850*/  BRA.DIV ~URZ, `(.L_x_2676) ;  /* 0x000032127f007947 */ /* 0x000fea000b800000 */
[----:B---3--:R3:W2:Y:S02]  /*f860*/  SHFL.IDX PT, R8, R7, 0x2, 0x181f ;  /* 0x00581f0007087f89 */ /* 0x0086a400000e0000 */
.L_x_2704:
[----:B------:R-:W-:Y:S05]  /*f870*/  BRA.DIV ~URZ, `(.L_x_2677) ;  /* 0x000032627f007947 */ /* 0x000fea000b800000 */
[----:B-1----:R1:W3:Y:S02]  /*f880*/  SHFL.IDX PT, R0, R9, 0x2, 0x181f ;  /* 0x00581f0009007f89 */ /* 0x0022e400000e0000 */
.L_x_2705:
        /* <DEDUP_REMOVED lines=8> */
[CC--:B---3--:R-:W-:Y:S02]  /*f910*/  @!P1 LEA R4, P3, R226.reuse, R0.reuse, 0x1 ;  /* 0x00000000e2049211 */ /* 0x0c8fe400078608ff */
[C---:B------:R-:W-:Y:S02]  /*f920*/  @!P0 LEA R2, P2, R237.reuse, R0, 0x1 ;  /* 0x00000000ed028211 */ /* 0x040fe400078408ff */
[-C--:B--2---:R-:W-:Y:S02]  /*f930*/  @!P1 LEA.HI.X R5, R226, R8.reuse, R12, 0x1, P3 ;  /* 0x00000008e2059211 */ /* 0x084fe400018f0c0c */
[----:B------:R-:W-:-:S03]  /*f940*/  @!P0 LEA.HI.X R3, R237, R8, R11, 0x1, P2 ;  /* 0x00000008ed038211 */ /* 0x000fc600010f0c0b */
[----:B------:R2:W-:Y:S04]  /*f950*/  @!P1 ST.E.128 [R4.64], RZ ;  /* 0x000000ff04009985 */ /* 0x0005e8000c101d06 */
[----:B------:R2:W-:Y:S02]  /*f960*/  @!P0 ST.E.128 [R2.64], RZ ;  /* 0x000000ff02008985 */ /* 0x0005e4000c101d06 */
.L_x_2679:
[----:B------:R-:W-:Y:S05]  /*f970*/  BSYNC B0 ;  /* 0x0000000000007941 */ /* 0x000fea0003800000 */
.L_x_2678:
[----:B------:R-:W-:Y:S05]  /*f980*/  BRA.DIV ~URZ, `(.L_x_2680) ;  /* 0x000031c27f007947 */ /* 0x000fea000b800000 */
[----:B--23--:R-:W2:Y:S04]  /*f990*/  SHFL.IDX PT, R7, R7, 0x3, 0x181f ;  /* 0x00781f0007077f89 */ /* 0x00cea800000e0000 */
[----:B------:R3:W1:Y:S02]  /*f9a0*/  SHFL.IDX PT, R0, R9, 0x3, 0x181f ;  /* 0x00781f0009007f89 */ /* 0x00066400000e0000 */
.L_x_2706:
        /* <DEDUP_REMOVED lines=13> */
.L_x_2666:
[----:B------:R-:W-:Y:S05]  /*fa80*/  BSYNC B1 ;  /* 0x0000000000017941 */ /* 0x000fea0003800000 */
.L_x_2657:
[----:B-1--4-:R-:W4:Y:S02]  /*fa90*/  LDL R0, [R1+0x70] ;  /* 0x0000700001007983 */ /* 0x012f240000100800 */
[----:B----4-:R-:W-:-:S13]  /*faa0*/  ISETP.NE.AND P0, PT, R0, RZ, PT ;  /* 0x000000ff0000720c */ /* 0x010fda0003f05270 */
[----:B------:R-:W-:Y:S01]  /*fab0*/  @P0 WARPSYNC 0xffffffff ;  /* 0xffffffff00000948 */ /* 0x000fe20003800000 */
[----:B------:R-:W-:Y:S06]  /*fac0*/  @P0 BAR.SYNC.DEFER_BLOCKING 0x5, 0x100 ;  /* 0x0144000000000b1d */ /* 0x000fec0000010000 */
[----:B------:R-:W1:Y:S04]  /*fad0*/  @P0 LDS R0, [0x10100] ;  /* 0x01010000ff000984 */ /* 0x000e680000000800 */
[----:B-1----:R1:W-:Y:S04]  /*fae0*/  @P0 STL [R1+0x4c], R0 ;  /* 0x00004c0001000387 */ /* 0x0023e80000100800 */
[----:B------:R-:W-:Y:S06]  /*faf0*/  @P0 BAR.ARV 0x4, 0x100 ;  /* 0x0104000000000b1d */ /* 0x000fec0000002000 */
[----:B------:R-:W-:Y:S05]  /*fb00*/  @P0 BRA `(.L_x_2681) ;  /* 0x0000007000000947 */ /* 0x000fea0003800000 */
[----:B------:R-:W-:Y:S05]  /*fb10*/  BRA.DIV ~URZ, `(.L_x_2682) ;  /* 0x000031027f007947 */ /* 0x000fea000b800000 */
[----:B-1----:R1:W4:Y:S02]  /*fb20*/  SHFL.IDX PT, R0, R44, RZ, 0x1f ;  /* 0x00001fff2c007589 */ /* 0x00232400000e0000 */
.L_x_2707:
[----:B------:R-:W-:Y:S01]  /*fb30*/  WARPSYNC 0xffffffff ;  /* 0xffffffff00007948 */ /* 0x000fe20003800000 */
[----:B------:R-:W-:Y:S06]  /*fb40*/  BAR.SYNC.DEFER_BLOCKING 0x4, 0x100 ;  /* 0x0104000000007b1d */ /* 0x000fec0000010000 */
[----:B----4-:R4:W-:Y:S04]  /*fb50*/  STL [R1+0x4c], R0 ;  /* 0x00004c0001007387 */ /* 0x0109e80000100800 */
[----:B------:R4:W-:Y:S04]  /*fb60*/  @!P4 STS [0x10100], R44 ;  /* 0x0101002cff00c388 */ /* 0x0009e80000000800 */
[----:B------:R-:W-:Y:S06]  /*fb70*/  BAR.ARV 0x5, 0x100 ;  /* 0x0144000000007b1d */ /* 0x000fec0000002000 */
.L_x_2681:
[----:B-1--4-:R-:W4:Y:S02]  /*fb80*/  LDL R0, [R1+0x4c] ;  /* 0x00004c0001007983 */ /* 0x012f240000100800 */
[----:B----4-:R-:W-:-:S13]  /*fb90*/  ISETP.GE.AND P0, PT, R0, c[0x0][0x538], PT ;  /* 0x00014e0000007a0c */ /* 0x010fda0003f06270 */
[----:B--23--:R-:W-:Y:S01]  /*fba0*/  @P0 CALL.REL.NOINC `(.L_x_2683) ;  /* 0x0000001000000944 */ /* 0x00cfe20003c00000 */
[----:B------:R-:W-:Y:S05]  /*fbb0*/  BRA `(.L_x_2684) ;  /* 0xffff0cd000007947 */ /* 0x000fea000383ffff */
.L_x_2683:
[----:B------:R-:W-:Y:S05]  /*fbc0*/  EXIT ;  /* 0x000000000000794d */ /* 0x000fea0003800000 */
.L_x_2629:
[----:B------:R-:W-:Y:S01]  /*fbd0*/  IMAD.MOV.U32 R227, RZ, RZ, R0 ;  /* 0x000000ffffe37224 */ /* 0x000fe200078e0000 */
[----:B------:R-:W-:Y:S01]  /*fbe0*/  MOV R228, RZ ;  /* 0x000000ff00e47202 */ /* 0x000fe20000000f00 */
[----:B------:R-:W-:Y:S01]  /*fbf0*/  IMAD.MOV.U32 R3, RZ, RZ, 0x181f ;  /* 0x0000181fff037424 */ /* 0x000fe200078e00ff */
[----:B------:R-:W-:Y:S02]  /*fc00*/  MOV R2, 0xfc20 ;  /* 0x0000fc2000027802 */ /* 0x000fe40000000f00 */
[----:B------:R-:W-:Y:S05]  /*fc10*/  CALL.REL.NOINC `($__internal_9_$__cuda_sm70_shflsync_idx_p) ;  /* 0x000030d000007944 */ /* 0x000fea0003c00000 */
[----:B------:R-:W-:Y:S01]  /*fc20*/  MOV R10, R228 ;  /* 0x000000e4000a7202 */ /* 0x000fe20000000f00 */
[----:B------:R-:W-:Y:S05]  /*fc30*/  BRA `(.L_x_2685) ;  /* 0xffff32e000007947 */ /* 0x000fea000383ffff */
.L_x_2630:
[----:B------:R-:W-:Y:S01]  /*fc40*/  IMAD.MOV.U32 R227, RZ, RZ, R6 ;  /* 0x000000ffffe37224 */ /* 0x000fe200078e0006 */
[----:B------:R-:W-:Y:S01]  /*fc50*/  MOV R228, RZ ;  /* 0x000000ff00e47202 */ /* 0x000fe20000000f00 */
[----:B------:R-:W-:Y:S01]  /*fc60*/  IMAD.MOV.U32 R3, RZ, RZ, 0x181f ;  /* 0x0000181fff037424 */ /* 0x000fe200078e00ff */
[----:B------:R-:W-:Y:S02]  /*fc70*/  MOV R2, 0xfc90 ;  /* 0x0000fc9000027802 */ /* 0x000fe40000000f00 */
[----:B-12---:R-:W-:Y:S05]  /*fc80*/  CALL.REL.NOINC `($__internal_9_$__cuda_sm70_shflsync_idx_p) ;  /* 0x0000306000007944 */ /* 0x006fea0003c00000 */
[----:B------:R-:W-:Y:S01]  /*fc90*/  ISETP.GE.AND P2, PT, R226, c[0x0][0x1d4], PT ;  /* 0x00007500e2007a0c */ /* 0x000fe20003f46270 */
[----:B------:R-:W-:Y:S01]  /*fca0*/  IMAD.MOV.U32 R227, RZ, RZ, R0 ;  /* 0x000000ffffe37224 */ /* 0x000fe200078e0000 */
[----:B------:R-:W-:Y:S02]  /*fcb0*/  ISETP.GE.AND P0, PT, R237, c[0x0][0x1d4], PT ;  /* 0x00007500ed007a0c */ /* 0x000fe40003f06270 */
[----:B------:R-:W-:-:S02]  /*fcc0*/  IADD3 R8, P6, R228, R165, RZ ;  /* 0x000000a5e4087210 */ /* 0x000fc40007fde0ff */
[----:B------:R-:W-:Y:S01]  /*fcd0*/  IADD3 R2, P5, R228, R166, RZ ;  /* 0x000000a6e4027210 */ /* 0x000fe20007fbe0ff */
[----:B------:R-:W-:Y:S01]  /*fce0*/  IMAD.MOV.U32 R228, RZ, RZ, 0x1 ;  /* 0x00000001ffe47424 */ /* 0x000fe200078e00ff */
[----:B------:R-:W-:Y:S01]  /*fcf0*/  SEL R7, RZ, 0x10, P0 ;  /* 0x00000010ff077807 */ /* 0x000fe20000000000 */
[C---:B------:R-:W-:Y:S02]  /*fd00*/  IMAD.X R9, R10.reuse, 0x1, R4, P6 ;  /* 0x000000010a097824 */ /* 0x040fe400030e0604 */
[----:B------:R-:W-:-:S03]  /*fd10*/  IMAD.X R3, R10, 0x1, R5, P5 ;  /* 0x000000010a037824 */ /* 0x000fc600028e0605 */
[----:B------:R-:W-:Y:S01]  /*fd20*/  @!PT LDS RZ, [RZ] ;  /* 0x00000000fffff984 */ /* 0x000fe20000000800 */
[----:B------:R-:W-:Y:S01]  /*fd30*/  @!PT LDS RZ, [RZ] ;  /* 0x00000000fffff984 */ /* 0x000fe20000000800 */
[----:B------:R-:W-:Y:S01]  /*fd40*/  @!PT LDS RZ, [RZ] ;  /* 0x00000000fffff984 */ /* 0x000fe20000000800 */
[----:B------:R1:W-:Y:S04]  /*fd50*/  LDGSTS.E.BYPASS.LTC128B.128 [R219+0x8100], [R8.64], !P2 ;  /* 0x0810000008db7fae */ /* 0x0003e8000d101d46 */
[----:B------:R2:W-:Y:S01]  /*fd60*/  LDGSTS.E.BYPASS.LTC128B.128 [R219+0xc100], [R2.64], !P0 ;  /* 0x0c10000002db7fae */ /* 0x0005e2000c101d46 */
[----:B-1----:R-:W-:Y:S01]  /*fd70*/  SEL R8, RZ, 0x10, P2 ;  /* 0x00000010ff087807 */ /* 0x002fe20001000000 */
[----:B--2---:R-:W-:Y:S01]  /*fd80*/  IMAD.MOV.U32 R3, RZ, RZ, 0x181f ;  /* 0x0000181fff037424 */ /* 0x004fe200078e00ff */
[----:B------:R-:W-:Y:S02]  /*fd90*/  MOV R2, 0xfdb0 ;  /* 0x0000fdb000027802 */ /* 0x000fe40000000f00 */
[----:B------:R-:W-:Y:S05]  /*fda0*/  CALL.REL.NOINC `($__internal_9_$__cuda_sm70_shflsync_idx_p) ;  /* 0x00002f4000007944 */ /* 0x000fea0003c00000 */
[----:B------:R-:W-:Y:S01]  /*fdb0*/  IMAD.MOV.U32 R9, RZ, RZ, R228 ;  /* 0x000000ffff097224 */ /* 0x000fe200078e00e4 */
[----:B------:R-:W-:Y:S01]  /*fdc0*/  MOV R228, 0x1 ;  /* 0x0000000100e47802 */ /* 0x000fe20000000f00 */
[----:B------:R-:W-:Y:S01]  /*fdd0*/  IMAD.MOV.U32 R227, RZ, RZ, R6 ;  /* 0x000000ffffe37224 */ /* 0x000fe200078e0006 */
[----:B------:R-:W-:-:S02]  /*fde0*/  MOV R3, 0x181f ;  /* 0x0000181f00037802 */ /* 0x000fc40000000f00 */
[----:B------:R-:W-:Y:S02]  /*fdf0*/  MOV R2, 0xfe10 ;  /* 0x0000fe1000027802 */ /* 0x000fe40000000f00 */
[----:B------:R-:W-:Y:S05]  /*fe00*/  CALL.REL.NOINC `($__internal_9_$__cuda_sm70_shflsync_idx_p) ;  /* 0x00002ee000007944 */ /* 0x000fea0003c00000 */
        /* <DEDUP_REMOVED lines=8> */
[-C--:B------:R-:W-:Y:S02]  /*fe90*/  IADD3.X R11, RZ, R9.reuse, R4, P2, P0 ;  /* 0x00000009ff0b7210 */ /* 0x080fe400017e0404 */
        /* <DEDUP_REMOVED lines=10> */
[----:B-1----:R-:W-:Y:S05]  /*ff40*/  CALL.REL.NOINC `($__internal_9_$__cuda_sm70_shflsync_idx_p) ;  /* 0x00002da000007944 */ /* 0x002fea0003c00000 */
[----:B------:R-:W-:Y:S01]  /*ff50*/  IMAD.MOV.U32 R9, RZ, RZ, R228 ;  /* 0x000000ffff097224 */ /* 0x000fe200078e00e4 */
[----:B------:R-:W-:Y:S01]  /*ff60*/  MOV R228, 0x2 ;  /* 0x0000000200e47802 */ /* 0x000fe20000000f00 */
[----:B------:R-:W-:Y:S01]  /*ff70*/  IMAD.MOV.U32 R227, RZ, RZ, R6 ;  /* 0x000000ffffe37224 */ /* 0x000fe200078e0006 */
[----:B------:R-:W-:Y:S02]  /*ff80*/  MOV R3, 0x181f ;  /* 0x0000181f00037802 */ /* 0x000fe40000000f00 */
[----:B------:R-:W-:Y:S02]  /*ff90*/  MOV R2, 0xffb0 ;  /* 0x0000ffb000027802 */ /* 0x000fe40000000f00 */
[----:B------:R-:W-:Y:S05]  /*ffa0*/  CALL.REL.NOINC `($__internal_9_$__cuda_sm70_shflsync_idx_p) ;  /* 0x00002d4000007944 */ /* 0x000fea0003c00000 */
        /* <DEDUP_REMOVED lines=26> */
[----:B------:R-:W-:Y:S01]  /*10150*/  MOV R2, R228 ;  /* 0x000000e400027202 */ /* 0x000fe20000000f00 */
[----:B------:R-:W-:Y:S05]  /*10160*/  BRA `(.L_x_2686) ;  /* 0xffff2f9000007947 */ /* 0x000fea000383ffff */
.L_x_2631:
[----:B------:R-:W-:Y:S01]  /*10170*/  IMAD.MOV.U32 R227, RZ, RZ, R4 ;  /* 0x000000ffffe37224 */ /* 0x000fe200078e0004 */
[----:B------:R-:W-:Y:S01]  /*10180*/  MOV R228, RZ ;  /* 0x000000ff00e47202 */ /* 0x000fe20000000f00 */
[----:B------:R-:W-:Y:S01]  /*10190*/  IMAD.MOV.U32 R3, RZ, RZ, 0x1c1f ;  /* 0x00001c1fff037424 */ /* 0x000fe200078e00ff */
[----:B------:R-:W-:-:S02]  /*101a0*/  MOV R2, 0x101c0 ;  /* 0x000101c000027802 */ /* 0x000fc40000000f00 */
[----:B------:R-:W-:Y:S05]  /*101b0*/  CALL.REL.NOINC `($__internal_9_$__cuda_sm70_shflsync_idx_p) ;  /* 0x00002b3000007944 */ /* 0x000fea0003c00000 */
[----:B------:R-:W-:Y:S01]  /*101c0*/  MOV R0, R228 ;  /* 0x000000e400007202 */ /* 0x000fe20000000f00 */
[----:B------:R-:W-:Y:S05]  /*101d0*/  BRA `(.L_x_2687) ;  /* 0xffff312000007947 */ /* 0x000fea000383ffff */
.L_x_2632:
[----:B------:R-:W-:Y:S01]  /*101e0*/  IMAD.MOV.U32 R227, RZ, RZ, R4 ;  /* 0x000000ffffe37224 */ /* 0x000fe200078e0004 */
[----:B------:R-:W-:Y:S01]  /*101f0*/  MOV R228, 0x1 ;  /* 0x0000000100e47802 */ /* 0x000fe20000000f00 */
[----:B------:R-:W-:Y:S01]  /*10200*/  IMAD.MOV.U32 R3, RZ, RZ, 0x1c1f ;  /* 0x00001c1fff037424 */ /* 0x000fe200078e00ff */
[----:B------:R-:W-:-:S02]  /*10210*/  MOV R2, 0x10230 ;  /* 0x0001023000027802 */ /* 0x000fc40000000f00 */
[----:B-1----:R-:W-:Y:S05]  /*10220*/  CALL.REL.NOINC `($__internal_9_$__cuda_sm70_shflsync_idx_p) ;  /* 0x00002ac000007944 */ /* 0x002fea0003c00000 */
[----:B------:R-:W-:Y:S01]  /*10230*/  IMAD.IADD R0, R5, 0x1, R228 ;  /* 0x0000000105007824 */ /* 0x000fe200078e02e4 */
[----:B------:R-:W-:-:S02]  /*10240*/  FMNMX.FTZ R117, R7, R9, !PT ;  /* 0x0000000907757209 */ /* 0x000fc40007810000 */
[----:B------:R-:W-:Y:S02]  /*10250*/  MOV R2, 0x10a70 ;  /* 0x00010a7000027802 */ /* 0x000fe40000000f00 */
        /* <DEDUP_REMOVED lines=10> */
[----:B------:R-:W-:-:S02]  /*10300*/  FSEL R11, R99, -INF , P2 ;  /* 0xff800000630b7808 */ /* 0x000fc40001000000 */
[----:B------:R-:W-:Y:S02]  /*10310*/  FMNMX.FTZ R117, R12, R117, !PT ;  /* 0x000000750c757209 */ /* 0x000fe40007810000 */
        /* <DEDUP_REMOVED lines=107> */
[----:B------:R-:W-:Y:S01]  /*109d0*/  ISETP.GT.AND P0, PT, R0, 0x79, PT ;  /* 0x000000790000780c */ /* 0x000fe20003f04270 */
[----:B------:R-:W-:Y:S01]  /*109e0*/  IMAD.MOV.U32 R0, RZ, RZ, 0x2 ;  /* 0x00000002ff007424 */ /* 0x000fe200078e00ff */
[----:B------:R-:W-:Y:S02]  /*109f0*/  FSEL R173, R66, -INF , P2 ;  /* 0xff80000042ad7808 */ /* 0x000fe40001000000 */
[----:B------:R-:W-:Y:S02]  /*10a00*/  FMNMX.FTZ R8, R171, R8, !PT ;  /* 0x00000008ab087209 */ /* 0x000fe40007810000 */
[----:B------:R-:W-:Y:S02]  /*10a10*/  FMNMX.FTZ R117, R201, R117, !PT ;  /* 0x00000075c9757209 */ /* 0x000fe40007810000 */
[----:B------:R-:W-:Y:S02]  /*10a20*/  FSEL R172, R67, -INF , P0 ;  /* 0xff80000043ac7808 */ /* 0x000fe40000000000 */
[----:B------:R-:W-:Y:S01]  /*10a30*/  FMNMX.FTZ R8, R173, R8, !PT ;  /* 0x00000008ad087209 */ /* 0x000fe20007810000 */
[----:B------:R-:W-:-:S03]  /*10a40*/  IMAD.MOV.U32 R116, RZ, RZ, R117 ;  /* 0x000000ffff747224 */ /* 0x000fc600078e0075 */
[----:B------:R-:W-:Y:S02]  /*10a50*/  FMNMX.FTZ R8, R172, R8, !PT ;  /* 0x00000008ac087209 */ /* 0x000fe40007810000 */
[----:B------:R-:W-:Y:S05]  /*10a60*/  CALL.REL.NOINC `($__internal_8_$__cuda_sm70_shflsync_bfly_p) ;  /* 0x0000222000007944 */ /* 0x000fea0003c00000 */
[----:B------:R-:W-:Y:S01]  /*10a70*/  FMNMX.FTZ R117, R117, R0, !PT ;  /* 0x0000000075757209 */ /* 0x000fe20007810000 */
[----:B------:R-:W-:Y:S01]  /*10a80*/  IMAD.MOV.U32 R0, RZ, RZ, 0x1 ;  /* 0x00000001ff007424 */ /* 0x000fe200078e00ff */
[----:B------:R-:W-:-:S03]  /*10a90*/  MOV R2, 0x10ac0 ;  /* 0x00010ac000027802 */ /* 0x000fc60000000f00 */
[----:B------:R-:W-:Y:S02]  /*10aa0*/  IMAD.MOV.U32 R116, RZ, RZ, R117 ;  /* 0x000000ffff747224 */ /* 0x000fe400078e0075 */
[----:B------:R-:W-:Y:S05]  /*10ab0*/  CALL.REL.NOINC `($__internal_8_$__cuda_sm70_shflsync_bfly_p) ;  /* 0x000021d000007944 */ /* 0x000fea0003c00000 */
[----:B------:R-:W-:Y:S01]  /*10ac0*/  FMNMX.FTZ R117, R117, R0, !PT ;  /* 0x0000000075757209 */ /* 0x000fe20007810000 */
[----:B------:R-:W-:Y:S01]  /*10ad0*/  IMAD.MOV.U32 R116, RZ, RZ, R8 ;  /* 0x000000ffff747224 */ /* 0x000fe200078e0008 */
[----:B------:R-:W-:Y:S01]  /*10ae0*/  MOV R2, 0x10b10 ;  /* 0x00010b1000027802 */ /* 0x000fe20000000f00 */
[----:B------:R-:W-:Y:S02]  /*10af0*/  IMAD.MOV.U32 R0, RZ, RZ, 0x2 ;  /* 0x00000002ff007424 */ /* 0x000fe400078e00ff */
[----:B------:R-:W-:Y:S05]  /*10b00*/  CALL.REL.NOINC `($__internal_8_$__cuda_sm70_shflsync_bfly_p) ;  /* 0x0000218000007944 */ /* 0x000fea0003c00000 */
[----:B------:R-:W-:Y:S01]  /*10b10*/  FMNMX.FTZ R8, R8, R0, !PT ;  /* 0x0000000008087209 */ /* 0x000fe20007810000 */
[----:B------:R-:W-:Y:S01]  /*10b20*/  IMAD.MOV.U32 R0, RZ, RZ, 0x1 ;  /* 0x00000001ff007424 */ /* 0x000fe200078e00ff */
[----:B------:R-:W-:-:S03]  /*10b30*/  MOV R2, 0x10b60 ;  /* 0x00010b6000027802 */ /* 0x000fc60000000f00 */
[----:B------:R-:W-:Y:S02]  /*10b40*/  IMAD.MOV.U32 R116, RZ, RZ, R8 ;  /* 0x000000ffff747224 */ /* 0x000fe400078e0008 */
[----:B------:R-:W-:Y:S05]  /*10b50*/  CALL.REL.NOINC `($__internal_8_$__cuda_sm70_shflsync_bfly_p) ;  /* 0x0000213000007944 */ /* 0x000fea0003c00000 */
[----:B------:R-:W-:Y:S01]  /*10b60*/  MOV R3, R0 ;  /* 0x0000000000037202 */ /* 0x000fe20000000f00 */
[----:B------:R-:W-:Y:S05]  /*10b70*/  BRA `(.L_x_2688) ;  /* 0xffff343000007947 */ /* 0x000fea000383ffff */
.L_x_2636:
[----:B------:R-:W-:Y:S01]  /*10b80*/  MOV R228, RZ ;  /* 0x000000ff00e47202 */ /* 0x000fe20000000f00 */
[----:B------:R-:W-:Y:S01]  /*10b90*/  IMAD.MOV.U32 R227, RZ, RZ, R0 ;  /* 0x000000ffffe37224 */ /* 0x000fe200078e0000 */
[----:B------:R-:W-:Y:S01]  /*10ba0*/  MOV R2, 0x10bd0 ;  /* 0x00010bd000027802 */ /* 0x000fe20000000f00 */
[----:B------:R-:W-:Y:S02]  /*10bb0*/  IMAD.MOV.U32 R3, RZ, RZ, 0x181f ;  /* 0x0000181fff037424 */ /* 0x000fe400078e00ff */
[----:B--2---:R-:W-:Y:S05]  /*10bc0*/  CALL.REL.NOINC `($__internal_9_$__cuda_sm70_shflsync_idx_p) ;  /* 0x0000212000007944 */ /* 0x004fea0003c00000 */
[----:B------:R-:W-:Y:S01]  /*10bd0*/  MOV R7, R228 ;  /* 0x000000e400077202 */ /* 0x000fe20000000f00 */
[----:B------:R-:W-:-:S05]  /*10be0*/  BRA `(.L_x_2689) ;  /* 0xffff529000007947 */ /* 0x000fca000383ffff */
.L_x_2637:
[----:B------:R-:W-:Y:S01]  /*10bf0*/  MOV R228, RZ ;  /* 0x000000ff00e47202 */ /* 0x000fe20000000f00 */
[----:B------:R-:W-:Y:S01]  /*10c00*/  IMAD.MOV.U32 R227, RZ, RZ, R4 ;  /* 0x000000ffffe37224 */ /* 0x000fe200078e0004 */
[----:B------:R-:W-:Y:S01]  /*10c10*/  MOV R2, 0x10c40 ;  /* 0x00010c4000027802 */ /* 0x000fe20000000f00 */
[----:B------:R-:W-:Y:S02]  /*10c20*/  IMAD.MOV.U32 R3, RZ, RZ, 0x181f ;  /* 0x0000181fff037424 */ /* 0x000fe400078e00ff */
[----:B-123--:R-:W-:Y:S05]  /*10c30*/  CALL.REL.NOINC `($__internal_9_$__cuda_sm70_shflsync_idx_p) ;  /* 0x000020b000007944 */ /* 0x00efea0003c00000 */
[----:B------:R-:W-:Y:S01]  /*10c40*/  ISETP.GE.AND P5, PT, R226, c[0x0][0x1d4], PT ;  /* 0x00007500e2007a0c */ /* 0x000fe20003fa6270 */
[----:B------:R-:W-:Y:S01]  /*10c50*/  IMAD.MOV.U32 R227, RZ, RZ, R0 ;  /* 0x000000ffffe37224 */ /* 0x000fe200078e0000 */
[C---:B------:R-:W-:Y:S02]  /*10c60*/  IADD3 R12, P2, R228.reuse, R28, RZ ;  /* 0x0000001ce40c7210 */ /* 0x040fe40007f5e0ff */
[----:B------:R-:W-:Y:S03]  /*10c70*/  ISETP.GE.AND P0, PT, R237, c[0x0][0x1d4], PT ;  /* 0x00007500ed007a0c */ /* 0x000fe60003f06270 */
[C---:B------:R-:W-:Y:S01]  /*10c80*/  IMAD.X R13, R7.reuse, 0x1, R5, P2 ;  /* 0x00000001070d7824 */ /* 0x040fe200010e0605 */
        /* <DEDUP_REMOVED lines=12> */
[----:B------:R-:W-:Y:S05]  /*10d50*/  CALL.REL.NOINC `($__internal_9_$__cuda_sm70_shflsync_idx_p) ;  /* 0x00001f9000007944 */ /* 0x000fea0003c00000 */
[----:B------:R-:W-:Y:S01]  /*10d60*/  MOV R3, 0x181f ;  /* 0x0000181f00037802 */ /* 0x000fe20000000f00 */
[----:B------:R-:W-:Y:S01]  /*10d70*/  IMAD.MOV.U32 R13, RZ, RZ, R228 ;  /* 0x000000ffff0d7224 */ /* 0x000fe200078e00e4 */
[----:B------:R-:W-:Y:S01]  /*10d80*/  MOV R228, 0x1 ;  /* 0x0000000100e47802 */ /* 0x000fe20000000f00 */
[----:B------:R-:W-:Y:S01]  /*10d90*/  IMAD.MOV.U32 R227, RZ, RZ, R4 ;  /* 0x000000ffffe37224 */ /* 0x000fe200078e0004 */
[----:B------:R-:W-:Y:S02]  /*10da0*/  MOV R2, 0x10dc0 ;  /* 0x00010dc000027802 */ /* 0x000fe40000000f00 */
[----:B------:R-:W-:Y:S05]  /*10db0*/  CALL.REL.NOINC `($__internal_9_$__cuda_sm70_shflsync_idx_p) ;  /* 0x00001f3000007944 */ /* 0x000fea0003c00000 */
[C---:B------:R-:W-:Y:S01]  /*10dc0*/  IADD3 R2, -R12.reuse, 0x10, RZ ;  /* 0x000000100c027810 */ /* 0x040fe20007ffe1ff */
[----:B------:R-:W-:Y:S01]  /*10dd0*/  IMAD.MOV.U32 R227, RZ, RZ, R0 ;  /* 0x000000ffffe37224 */ /* 0x000fe200078e0000 */
[----:B------:R-:W-:Y:S02]  /*10de0*/  ISETP.NE.U32.AND P5, PT, R12, RZ, PT ;  /* 0x000000ff0c00720c */ /* 0x000fe40003fa5070 */
[----:B------:R-:W-:Y:S04]  /*10df0*/  LOP3.LUT R2, R2, 0xf, RZ, 0xc0, !PT ;  /* 0x0000000f02027812 */ /* 0x000fe800078ec0ff */
[-C--:B------:R-:W-:Y:S04]  /*10e00*/  IADD3 R2, P2, P0, R2, R228.reuse, R28 ;  /* 0x000000e402027210 */ /* 0x080fe8000785e01c */
[-C--:B------:R-:W-:Y:S05]  /*10e10*/  IADD3.X R3, RZ, R13.reuse, R5, P2, P0 ;  /* 0x0000000dff037210 */ /* 0x080fea00017e0405 */
        /* <DEDUP_REMOVED lines=46> */
[----:B------:R-:W-:Y:S01]  /*11100*/  MOV R0, R228 ;  /* 0x000000e400007202 */ /* 0x000fe20000000f00 */
[----:B------:R-:W-:-:S05]  /*11110*/  BRA `(.L_x_2690) ;  /* 0xffff4f4000007947 */ /* 0x000fca000383ffff */
.L_x_2640:
[----:B------:R-:W-:Y:S01]  /*11120*/  MOV R228, RZ ;  /* 0x000000ff00e47202 */ /* 0x000fe20000000f00 */
[----:B------:R-:W-:Y:S01]  /*11130*/  IMAD.MOV.U32 R227, RZ, RZ, R0 ;  /* 0x000000ffffe37224 */ /* 0x000fe200078e0000 */
[----:B------:R-:W-:Y:S01]  /*11140*/  MOV R2, 0x11170 ;  /* 0x0001117000027802 */ /* 0x000fe20000000f00 */
[----:B------:R-:W-:Y:S02]  /*11150*/  IMAD.MOV.U32 R3, RZ, RZ, 0x181f ;  /* 0x0000181fff037424 */ /* 0x000fe400078e00ff */
[----:B------:R-:W-:Y:S05]  /*11160*/  CALL.REL.NOINC `($__internal_9_$__cuda_sm70_shflsync_idx_p) ;  /* 0x00001b8000007944 */ /* 0x000fea0003c00000 */
[----:B------:R-:W-:Y:S01]  /*11170*/  MOV R145, R228 ;  /* 0x000000e400917202 */ /* 0x000fe20000000f00 */
[----:B------:R-:W-:-:S05]  /*11180*/  BRA `(.L_x_2691) ;  /* 0xffff5dd000007947 */ /* 0x000fca000383ffff */
.L_x_2641:
[----:B------:R-:W-:Y:S01]  /*11190*/  MOV R228, RZ ;  /* 0x000000ff00e47202 */ /* 0x000fe20000000f00 */
[----:B------:R-:W-:Y:S01]  /*111a0*/  IMAD.MOV.U32 R227, RZ, RZ, R116 ;  /* 0x000000ffffe37224 */ /* 0x000fe200078e0074 */
[----:B------:R-:W-:Y:S01]  /*111b0*/  MOV R2, 0x111e0 ;  /* 0x000111e000027802 */ /* 0x000fe20000000f00 */
[----:B------:R-:W-:Y:S02]  /*111c0*/  IMAD.MOV.U32 R3, RZ, RZ, 0x181f ;  /* 0x0000181fff037424 */ /* 0x000fe400078e00ff */
[----:B-12---:R-:W-:Y:S05]  /*111d0*/  CALL.REL.NOINC `($__internal_9_$__cuda_sm70_shflsync_idx_p) ;  /* 0x00001b1000007944 */ /* 0x006fea0003c00000 */
        /* <DEDUP_REMOVED lines=78> */
.L_x_2642:
[----:B------:R-:W-:Y:S01]  /*116c0*/  MOV R228, RZ ;  /* 0x000000ff00e47202 */ /* 0x000fe20000000f00 */
[----:B------:R-:W-:Y:S01]  /*116d0*/  IMAD.MOV.U32 R227, RZ, RZ, R116 ;  /* 0x000000ffffe37224 */ /* 0x000fe200078e0074 */
[----:B------:R-:W-:Y:S01]  /*116e0*/  MOV R2, 0x11710 ;  /* 0x0001171000027802 */ /* 0x000fe20000000f00 */
[----:B------:R-:W-:Y:S02]  /*116f0*/  IMAD.MOV.U32 R3, RZ, RZ, 0x1c1f ;  /* 0x00001c1fff037424 */ /* 0x000fe400078e00ff */
[----:B------:R-:W-:Y:S05]  /*11700*/  CALL.REL.NOINC `($__internal_9_$__cuda_sm70_shflsync_idx_p) ;  /* 0x000015e000007944 */ /* 0x000fea0003c00000 */
[----:B------:R-:W-:Y:S01]  /*11710*/  MOV R0, R228 ;  /* 0x000000e400007202 */ /* 0x000fe20000000f00 */
[----:B------:R-:W-:-:S05]  /*11720*/  BRA `(.L_x_2693) ;  /* 0xffff5c0000007947 */ /* 0x000fca000383ffff */
.L_x_2643:
[----:B------:R-:W-:Y:S01]  /*11730*/  MOV R228, 0x1 ;  /* 0x0000000100e47802 */ /* 0x000fe20000000f00 */
[----:B------:R-:W-:Y:S01]  /*11740*/  IMAD.MOV.U32 R227, RZ, RZ, R116 ;  /* 0x000000ffffe37224 */ /* 0x000fe200078e0074 */
[----:B------:R-:W-:Y:S01]  /*11750*/  MOV R2, 0x11780 ;  /* 0x0001178000027802 */ /* 0x000fe20000000f00 */
[----:B------:R-:W-:Y:S02]  /*11760*/  IMAD.MOV.U32 R3, RZ, RZ, 0x1c1f ;  /* 0x00001c1fff037424 */ /* 0x000fe400078e00ff */
[----:B-1----:R-:W-:Y:S05]  /*11770*/  CALL.REL.NOINC `($__internal_9_$__cuda_sm70_shflsync_idx_p) ;  /* 0x0000157000007944 */ /* 0x002fea0003c00000 */
[----:B------:R-:W-:Y:S01]  /*11780*/  FMNMX.FTZ R0, R4, R118, !PT ;  /* 0x0000007604007209 */ /* 0x000fe20007810000 */
[----:B------:R-:W-:Y:S03]  /*11790*/  IMAD.IADD R117, R117, 0x1, R228 ;  /* 0x0000000175757824 */ /* 0x000fe600078e02e4 */
[----:B------:R-:W-:Y:S02]  /*117a0*/  FMNMX.FTZ R0, R5, R0, !PT ;  /* 0x0000000005007209 */ /* 0x000fe40007810000 */
[C---:B------:R-:W-:Y:S02]  /*117b0*/  ISETP.GT.AND P6, PT, R117.reuse, RZ, PT ;  /* 0x000000ff7500720c */ /* 0x040fe40003fc4270 */
[C---:B------:R-:W-:Y:S02]  /*117c0*/  ISETP.GT.AND P5, PT, R117.reuse, 0x1, PT ;  /* 0x000000017500780c */ /* 0x040fe40003fa4270 */
[----:B------:R-:W-:Y:S02]  /*117d0*/  FSEL R6, R6, -INF , P6 ;  /* 0xff80000006067808 */ /* 0x000fe40003000000 */
[----:B------:R-:W-:Y:S02]  /*117e0*/  ISETP.GT.AND P2, PT, R117, 0x8, PT ;  /* 0x000000087500780c */ /* 0x000fe40003f44270 */
[----:B------:R-:W-:Y:S02]  /*117f0*/  FSEL R7, R7, -INF , P5 ;  /* 0xff80000007077808 */ /* 0x000fe40002800000 */
        /* <DEDUP_REMOVED lines=105> */
[----:B------:R-:W-:Y:S02]  /*11e90*/  FMNMX.FTZ R0, R239, R0, !PT ;  /* 0x00000000ef007209 */ /* 0x000fe40007810000 */
[----:B------:R-:W-:Y:S02]  /*11ea0*/  FSEL R234, R62, -INF , P6 ;  /* 0xff8000003eea7808 */ /* 0x000fe40003000000 */
[----:B------:R-:W-:Y:S02]  /*11eb0*/  FMNMX.FTZ R12, R230, R2, !PT ;  /* 0x00000002e60c7209 */ /* 0x000fe40007810000 */
[----:B------:R-:W-:Y:S02]  /*11ec0*/  ISETP.GT.AND P2, PT, R117, 0x78, PT ;  /* 0x000000787500780c */ /* 0x000fe40003f44270 */
[----:B------:R-:W-:Y:S01]  /*11ed0*/  FMNMX.FTZ R116, R243, R0, !PT ;  /* 0x00000000f3747209 */ /* 0x000fe20007810000 */
[----:B------:R-:W-:Y:S01]  /*11ee0*/  IMAD.MOV.U32 R0, RZ, RZ, 0x2 ;  /* 0x00000002ff007424 */ /* 0x000fe200078e00ff */
[----:B------:R-:W-:Y:S02]  /*11ef0*/  FSEL R233, R63, -INF , P5 ;  /* 0xff8000003fe97808 */ /* 0x000fe40002800000 */
[----:B------:R-:W-:Y:S02]  /*11f00*/  FMNMX.FTZ R12, R234, R12, !PT ;  /* 0x0000000cea0c7209 */ /* 0x000fe40007810000 */
[----:B------:R-:W-:Y:S02]  /*11f10*/  ISETP.GT.AND P0, PT, R117, 0x79, PT ;  /* 0x000000797500780c */ /* 0x000fe40003f04270 */
        /* <DEDUP_REMOVED lines=9> */
[----:B------:R-:W-:Y:S05]  /*11fb0*/  CALL.REL.NOINC `($__internal_8_$__cuda_sm70_shflsync_bfly_p) ;  /* 0x00000cd000007944 */ /* 0x000fea0003c00000 */
[----:B------:R-:W-:Y:S01]  /*11fc0*/  FMNMX.FTZ R116, R116, R0, !PT ;  /* 0x0000000074747209 */ /* 0x000fe20007810000 */
[----:B------:R-:W-:Y:S01]  /*11fd0*/  IMAD.MOV.U32 R0, RZ, RZ, 0x1 ;  /* 0x00000001ff007424 */ /* 0x000fe200078e00ff */
[----:B------:R-:W-:Y:S02]  /*11fe0*/  MOV R2, 0x12000 ;  /* 0x0001200000027802 */ /* 0x000fe40000000f00 */
        /* <DEDUP_REMOVED lines=8> */
[----:B------:R-:W-:Y:S02]  /*12070*/  MOV R2, 0x12090 ;  /* 0x0001209000027802 */ /* 0x000fe40000000f00 */
[----:B------:R-:W-:Y:S05]  /*12080*/  CALL.REL.NOINC `($__internal_8_$__cuda_sm70_shflsync_bfly_p) ;  /* 0x00000c0000007944 */ /* 0x000fea0003c00000 */
[----:B------:R-:W-:-:S05]  /*12090*/  BRA `(.L_x_2694) ;  /* 0xffff5f4000007947 */ /* 0x000fca000383ffff */
.L_x_2646:
[----:B-1--4-:R-:W-:Y:S01]  /*120a0*/  MOV R228, RZ ;  /* 0x000000ff00e47202 */ /* 0x012fe20000000f00 */
[----:B------:R-:W-:Y:S01]  /*120b0*/  IMAD.MOV.U32 R227, RZ, RZ, R36 ;  /* 0x000000ffffe37224 */ /* 0x000fe200078e0024 */
[----:B------:R-:W-:Y:S01]  /*120c0*/  MOV R2, 0x120f0 ;  /* 0x000120f000027802 */ /* 0x000fe20000000f00 */
[----:B------:R-:W-:Y:S02]  /*120d0*/  IMAD.MOV.U32 R3, RZ, RZ, 0x181f ;  /* 0x0000181fff037424 */ /* 0x000fe400078e00ff */
[----:B------:R-:W-:Y:S05]  /*120e0*/  CALL.REL.NOINC `($__internal_9_$__cuda_sm70_shflsync_idx_p) ;  /* 0x00000c0000007944 */ /* 0x000fea0003c00000 */
[----:B------:R-:W-:Y:S01]  /*120f0*/  MOV R29, R228 ;  /* 0x000000e4001d7202 */ /* 0x000fe20000000f00 */
[----:B------:R-:W-:-:S05]  /*12100*/  BRA `(.L_x_2695) ;  /* 0xffff829000007947 */ /* 0x000fca000383ffff */
.L_x_2649:
[----:B------:R-:W-:Y:S01]  /*12110*/  MOV R228, RZ ;  /* 0x000000ff00e47202 */ /* 0x000fe20000000f00 */
[----:B------:R-:W-:Y:S01]  /*12120*/  IMAD.MOV.U32 R227, RZ, RZ, R0 ;  /* 0x000000ffffe37224 */ /* 0x000fe200078e0000 */
[----:B------:R-:W-:Y:S01]  /*12130*/  MOV R2, 0x12160 ;  /* 0x0001216000027802 */ /* 0x000fe20000000f00 */
[----:B------:R-:W-:Y:S02]  /*12140*/  IMAD.MOV.U32 R3, RZ, RZ, 0x181f ;  /* 0x0000181fff037424 */ /* 0x000fe400078e00ff */
[----:B------:R-:W-:Y:S05]  /*12150*/  CALL.REL.NOINC `($__internal_9_$__cuda_sm70_shflsync_idx_p) ;  /* 0x00000b9000007944 */ /* 0x000fea0003c00000 */
[----:B------:R-:W-:Y:S01]  /*12160*/  MOV R145, R228 ;  /* 0x000000e400917202 */ /* 0x000fe20000000f00 */
[----:B------:R-:W-:-:S05]  /*12170*/  BRA `(.L_x_2696) ;  /* 0xffff92a000007947 */ /* 0x000fca000383ffff */
.L_x_2650:
[----:B------:R-:W-:Y:S01]  /*12180*/  MOV R228, RZ ;  /* 0x000000ff00e47202 */ /* 0x000fe20000000f00 */
[----:B------:R-:W-:Y:S01]  /*12190*/  IMAD.MOV.U32 R227, RZ, RZ, R116 ;  /* 0x000000ffffe37224 */ /* 0x000fe200078e0074 */
[----:B------:R-:W-:Y:S01]  /*121a0*/  MOV R2, 0x121d0 ;  /* 0x000121d000027802 */ /* 0x000fe20000000f00 */
[----:B------:R-:W-:Y:S02]  /*121b0*/  IMAD.MOV.U32 R3, RZ, RZ, 0x181f ;  /* 0x0000181fff037424 */ /* 0x000fe400078e00ff */
[----:B-12---:R-:W-:Y:S05]  /*121c0*/  CALL.REL.NOINC `($__internal_9_$__cuda_sm70_shflsync_idx_p) ;  /* 0x00000b2000007944 */ /* 0x006fea0003c00000 */
        /* <DEDUP_REMOVED lines=16> */
[----:B-1----:R-:W-:Y:S05]  /*122d0*/  CALL.REL.NOINC `($__internal_9_$__cuda_sm70_shflsync_idx_p) ;  /* 0x00000a1000007944 */ /* 0x002fea0003c00000 */
        /* <DEDUP_REMOVED lines=54> */
.L_x_2651:
[----:B------:R-:W-:Y:S02]  /*12640*/  MOV R0, 0x2 ;  /* 0x0000000200007802 */ /* 0x000fe40000000f00 */
        /* <DEDUP_REMOVED lines=16> */
.L_x_2653:
[----:B------:R2:W5:Y:S01]  /*12750*/  LDL R116, [R1] ;  /* 0x0000000001747983 */ /* 0x0005620000100800 */
[----:B-1----:R-:W-:-:S02]  /*12760*/  MOV R0, 0x2 ;  /* 0x0000000200007802 */ /* 0x002fc40000000f00 */
[----:B------:R-:W-:Y:S02]  /*12770*/  MOV R2, 0x12790 ;  /* 0x0001279000027802 */ /* 0x000fe40000000f00 */
[----:B--2--5:R-:W-:Y:S05]  /*12780*/  CALL.REL.NOINC `($__internal_8_$__cuda_sm70_shflsync_bfly_p) ;  /* 0x0000050000007944 */ /* 0x024fea0003c00000 */
[----:B------:R-:W-:Y:S01]  /*12790*/  MOV R4, R0 ;  /* 0x0000000000047202 */ /* 0x000fe20000000f00 */
[----:B------:R-:W-:Y:S05]  /*127a0*/  BRA `(.L_x_2699) ;  /* 0xffffb32000007947 */ /* 0x000fea000383ffff */
.L_x_2654:
[----:B------:R-:W-:Y:S01]  /*127b0*/  IMAD.MOV.U32 R116, RZ, RZ, R4 ;  /* 0x000000ffff747224 */ /* 0x000fe200078e0004 */
[----:B------:R-:W-:Y:S02]  /*127c0*/  MOV R0, 0x1 ;  /* 0x0000000100007802 */ /* 0x000fe40000000f00 */
[----:B------:R-:W-:Y:S02]  /*127d0*/  MOV R2, 0x127f0 ;  /* 0x000127f000027802 */ /* 0x000fe40000000f00 */
[----:B------:R-:W-:Y:S05]  /*127e0*/  CALL.REL.NOINC `($__internal_8_$__cuda_sm70_shflsync_bfly_p) ;  /* 0x000004a000007944 */ /* 0x000fea0003c00000 */
[----:B------:R1:W5:Y:S01]  /*127f0*/  LDL R116, [R1+0x4] ;  /* 0x0000040001747983 */ /* 0x0003620000100800 */
[----:B------:R-:W-:Y:S01]  /*12800*/  FADD.FTZ R4, R4, R0 ;  /* 0x0000000004047221 */ /* 0x000fe20000010000 */
[----:B------:R-:W-:Y:S02]  /*12810*/  MOV R0, 0x2 ;  /* 0x0000000200007802 */ /* 0x000fe40000000f00 */
[----:B------:R-:W-:Y:S02]  /*12820*/  MOV R2, 0x12840 ;  /* 0x0001284000027802 */ /* 0x000fe40000000f00 */
[----:B-1---5:R-:W-:Y:S05]  /*12830*/  CALL.REL.NOINC `($__internal_8_$__cuda_sm70_shflsync_bfly_p) ;  /* 0x0000045000007944 */ /* 0x022fea0003c00000 */
[----:B------:R-:W2:Y:S02]  /*12840*/  LDL.LU R2, [R1+0x4] ;  /* 0x0000040001027983 */ /* 0x000ea40000300800 */
[----:B--2---:R-:W-:Y:S01]  /*12850*/  FADD.FTZ R5, R2, R0 ;  /* 0x0000000002057221 */ /* 0x004fe20000010000 */
[----:B------:R-:W-:-:S02]  /*12860*/  MOV R0, 0x1 ;  /* 0x0000000100007802 */ /* 0x000fc40000000f00 */
[----:B------:R-:W-:Y:S02]  /*12870*/  MOV R2, 0x128a0 ;  /* 0x000128a000027802 */ /* 0x000fe40000000f00 */
[----:B------:R-:W-:Y:S02]  /*12880*/  MOV R116, R5 ;  /* 0x0000000500747202 */ /* 0x000fe40000000f00 */
[----:B------:R-:W-:Y:S05]  /*12890*/  CALL.REL.NOINC `($__internal_8_$__cuda_sm70_shflsync_bfly_p) ;  /* 0x000003f000007944 */ /* 0x000fea0003c00000 */
[----:B------:R-:W-:Y:S01]  /*128a0*/  MOV R3, R0 ;  /* 0x0000000000037202 */ /* 0x000fe20000000f00 */
[----:B------:R-:W-:Y:S05]  /*128b0*/  BRA `(.L_x_2700) ;  /* 0xffffb2a000007947 */ /* 0x000fea000383ffff */
.L_x_2669:
[----:B------:R-:W-:Y:S01]  /*128c0*/  IMAD.MOV.U32 R227, RZ, RZ, R7 ;  /* 0x000000ffffe37224 */ /* 0x000fe200078e0007 */
[----:B------:R-:W-:Y:S01]  /*128d0*/  MOV R228, RZ ;  /* 0x000000ff00e47202 */ /* 0x000fe20000000f00 */
[----:B------:R-:W-:Y:S01]  /*128e0*/  IMAD.MOV.U32 R3, RZ, RZ, 0x181f ;  /* 0x0000181fff037424 */ /* 0x000fe200078e00ff */
[----:B------:R-:W-:Y:S02]  /*128f0*/  MOV R2, 0x12910 ;  /* 0x0001291000027802 */ /* 0x000fe40000000f00 */
[----:B-1----:R-:W-:Y:S05]  /*12900*/  CALL.REL.NOINC `($__internal_9_$__cuda_sm70_shflsync_idx_p) ;  /* 0x000003e000007944 */ /* 0x002fea0003c00000 */
[----:B------:R-:W-:Y:S01]  /*12910*/  MOV R8, R228 ;  /* 0x000000e400087202 */ /* 0x000fe20000000f00 */
[----:B------:R-:W-:Y:S05]  /*12920*/  BRA `(.L_x_2701) ;  /* 0xffffcc8000007947 */ /* 0x000fea000383ffff */
.L_x_2670:
[----:B------:R-:W-:Y:S01]  /*12930*/  IMAD.MOV.U32 R227, RZ, RZ, R9 ;  /* 0x000000ffffe37224 */ /* 0x000fe200078e0009 */
[----:B------:R-:W-:Y:S01]  /*12940*/  MOV R228, RZ ;  /* 0x000000ff00e47202 */ /* 0x000fe20000000f00 */
[----:B------:R-:W-:Y:S01]  /*12950*/  IMAD.MOV.U32 R3, RZ, RZ, 0x181f ;  /* 0x0000181fff037424 */ /* 0x000fe200078e00ff */
[----:B------:R-:W-:-:S02]  /*12960*/  MOV R2, 0x12980 ;  /* 0x0001298000027802 */ /* 0x000fc40000000f00 */
[----:B-123--:R-:W-:Y:S05]  /*12970*/  CALL.REL.NOINC `($__internal_9_$__cuda_sm70_shflsync_idx_p) ;  /* 0x0000037000007944 */ /* 0x00efea0003c00000 */
[----:B------:R-:W-:Y:S01]  /*12980*/  MOV R0, R228 ;  /* 0x000000e400007202 */ /* 0x000fe20000000f00 */
[----:B------:R-:W-:Y:S05]  /*12990*/  BRA `(.L_x_2702) ;  /* 0xffffcc3000007947 */ /* 0x000fea000383ffff */
.L_x_2673:
[----:B------:R-:W-:Y:S01]  /*129a0*/  IMAD.MOV.U32 R227, RZ, RZ, R7 ;  /* 0x000000ffffe37224 */ /* 0x000fe200078e0007 */
[----:B------:R-:W-:Y:S01]  /*129b0*/  MOV R228, 0x1 ;  /* 0x0000000100e47802 */ /* 0x000fe20000000f00 */
[----:B-1----:R-:W-:Y:S01]  /*129c0*/  IMAD.MOV.U32 R3, RZ, RZ, 0x181f ;  /* 0x0000181fff037424 */ /* 0x002fe200078e00ff */
[----:B------:R-:W-:-:S02]  /*129d0*/  MOV R2, 0x129f0 ;  /* 0x000129f000027802 */ /* 0x000fc40000000f00 */
[----:B---34-:R-:W-:Y:S05]  /*129e0*/  CALL.REL.NOINC `($__internal_9_$__cuda_sm70_shflsync_idx_p) ;  /* 0x0000030000007944 */ /* 0x018fea0003c00000 */
[----:B------:R-:W-:Y:S01]  /*129f0*/  IMAD.MOV.U32 R8, RZ, RZ, R228 ;  /* 0x000000ffff087224 */ /* 0x000fe200078e00e4 */
[----:B------:R-:W-:Y:S01]  /*12a00*/  MOV R228, 0x1 ;  /* 0x0000000100e47802 */ /* 0x000fe20000000f00 */
[----:B------:R-:W-:Y:S01]  /*12a10*/  IMAD.MOV.U32 R227, RZ, RZ, R9 ;  /* 0x000000ffffe37224 */ /* 0x000fe200078e0009 */
[----:B------:R-:W-:-:S02]  /*12a20*/  MOV R3, 0x181f ;  /* 0x0000181f00037802 */ /* 0x000fc40000000f00 */
[----:B------:R-:W-:Y:S02]  /*12a30*/  MOV R2, 0x12a50 ;  /* 0x00012a5000027802 */ /* 0x000fe40000000f00 */
[----:B------:R-:W-:Y:S05]  /*12a40*/  CALL.REL.NOINC `($__internal_9_$__cuda_sm70_shflsync_idx_p) ;  /* 0x000002a000007944 */ /* 0x000fea0003c00000 */
[----:B------:R-:W-:Y:S01]  /*12a50*/  MOV R0, R228 ;  /* 0x000000e400007202 */ /* 0x000fe20000000f00 */
[----:B------:R-:W-:Y:S05]  /*12a60*/  BRA `(.L_x_2703) ;  /* 0xffffccf000007947 */ /* 0x000fea000383ffff */
.L_x_2676:
[----:B------:R-:W-:Y:S01]  /*12a70*/  IMAD.MOV.U32 R227, RZ, RZ, R7 ;  /* 0x000000ffffe37224 */ /* 0x000fe200078e0007 */
[----:B------:R-:W-:Y:S01]  /*12a80*/  MOV R228, 0x2 ;  /* 0x0000000200e47802 */ /* 0x000fe20000000f00 */
[----:B-1----:R-:W-:Y:S01]  /*12a90*/  IMAD.MOV.U32 R3, RZ, RZ, 0x181f ;  /* 0x0000181fff037424 */ /* 0x002fe200078e00ff */
[----:B------:R-:W-:Y:S02]  /*12aa0*/  MOV R2, 0x12ac0 ;  /* 0x00012ac000027802 */ /* 0x000fe40000000f00 */
[----:B--234-:R-:W-:Y:S05]  /*12ab0*/  CALL.REL.NOINC `($__internal_9_$__cuda_sm70_shflsync_idx_p) ;  /* 0x0000023000007944 */ /* 0x01cfea0003c00000 */
[----:B------:R-:W-:Y:S01]  /*12ac0*/  MOV R8, R228 ;  /* 0x000000e400087202 */ /* 0x000fe20000000f00 */
[----:B------:R-:W-:Y:S05]  /*12ad0*/  BRA `(.L_x_2704) ;  /* 0xffffcd9000007947 */ /* 0x000fea000383ffff */
.L_x_2677:
[----:B------:R-:W-:Y:S01]  /*12ae0*/  IMAD.MOV.U32 R227, RZ, RZ, R9 ;  /* 0x000000ffffe37224 */ /* 0x000fe200078e0009 */
[----:B------:R-:W-:Y:S01]  /*12af0*/  MOV R228, 0x2 ;  /* 0x0000000200e47802 */ /* 0x000fe20000000f00 */
[----:B-1----:R-:W-:Y:S01]  /*12b00*/  IMAD.MOV.U32 R3, RZ, RZ, 0x181f ;  /* 0x0000181fff037424 */ /* 0x002fe200078e00ff */
[----:B------:R-:W-:Y:S02]  /*12b10*/  MOV R2, 0x12b30 ;  /* 0x00012b3000027802 */ /* 0x000fe40000000f00 */
[----:B--234-:R-:W-:Y:S05]  /*12b20*/  CALL.REL.NOINC `($__internal_9_$__cuda_sm70_shflsync_idx_p) ;  /* 0x000001c000007944 */ /* 0x01cfea0003c00000 */
[----:B------:R-:W-:Y:S01]  /*12b30*/  MOV R0, R228 ;  /* 0x000000e400007202 */ /* 0x000fe20000000f00 */
[----:B------:R-:W-:Y:S05]  /*12b40*/  BRA `(.L_x_2705) ;  /* 0xffffcd4000007947 */ /* 0x000fea000383ffff */
.L_x_2680:
[----:B------:R-:W-:Y:S01]  /*12b50*/  IMAD.MOV.U32 R227, RZ, RZ, R7 ;  /* 0x000000ffffe37224 */ /* 0x000fe200078e0007 */
[----:B------:R-:W-:Y:S01]  /*12b60*/  MOV R228, 0x3 ;  /* 0x0000000300e47802 */ /* 0x000fe20000000f00 */
[----:B--2---:R-:W-:Y:S01]  /*12b70*/  IMAD.MOV.U32 R3, RZ, RZ, 0x181f ;  /* 0x0000181fff037424 */ /* 0x004fe200078e00ff */
[----:B------:R-:W-:-:S02]  /*12b80*/  MOV R2, 0x12ba0 ;  /* 0x00012ba000027802 */ /* 0x000fc40000000f00 */
[----:B-1-34-:R-:W-:Y:S05]  /*12b90*/  CALL.REL.NOINC `($__internal_9_$__cuda_sm70_shflsync_idx_p) ;  /* 0x0000015000007944 */ /* 0x01afea0003c00000 */
        /* <DEDUP_REMOVED lines=8> */
.L_x_2682:
[----:B------:R-:W-:Y:S01]  /*12c20*/  IMAD.MOV.U32 R227, RZ, RZ, R44 ;  /* 0x000000ffffe37224 */ /* 0x000fe200078e002c */
[----:B------:R-:W-:Y:S01]  /*12c30*/  MOV R228, RZ ;  /* 0x000000ff00e47202 */ /* 0x000fe20000000f00 */
[----:B------:R-:W-:Y:S01]  /*12c40*/  IMAD.MOV.U32 R3, RZ, RZ, 0x1f ;  /* 0x0000001fff037424 */ /* 0x000fe200078e00ff */
[----:B------:R-:W-:Y:S02]  /*12c50*/  MOV R2, 0x12c70 ;  /* 0x00012c7000027802 */ /* 0x000fe40000000f00 */
[----:B-123--:R-:W-:Y:S05]  /*12c60*/  CALL.REL.NOINC `($__internal_9_$__cuda_sm70_shflsync_idx_p) ;  /* 0x0000008000007944 */ /* 0x00efea0003c00000 */
[----:B------:R-:W-:Y:S01]  /*12c70*/  MOV R0, R228 ;  /* 0x000000e400007202 */ /* 0x000fe20000000f00 */
[----:B------:R-:W-:Y:S05]  /*12c80*/  BRA `(.L_x_2707) ;  /* 0xffffcea000007947 */ /* 0x000fea000383ffff */
        .weak           $__internal_8_$__cuda_sm70_shflsync_bfly_p
        .type           $__internal_8_$__cuda_sm70_shflsync_bfly_p,@function
        .size           $__internal_8_$__cuda_sm70_shflsync_bfly_p,($__internal_9_$__cuda_sm70_shflsync_idx_p - $__internal_8_$__cuda_sm70_shflsync_bfly_p)
$__internal_8_$__cuda_sm70_shflsync_bfly_p:
[----:B------:R-:W-:Y:S02]  /*12c90*/  MOV R244, 0xffffffff ;  /* 0xffffffff00f47802 */ /* 0x000fe40000000f00 */
[----:B------:R-:W-:Y:S02]  /*12ca0*/  MOV R3, 0x1f ;  /* 0x0000001f00037802 */ /* 0x000fe40000000f00 */
[----:B------:R-:W-:Y:S04]  /*12cb0*/  WARPSYNC R244 ;  /* 0x000000f400007348 */ /* 0x000fe80003800000 */
[----:B------:R1:W2:Y:S02]  /*12cc0*/  SHFL.BFLY PT, R0, R116, R0, R3 ;  /* 0x0c00000074007389 */ /* 0x0002a400000e0003 */
[----:B-1----:R-:W-:-:S04]  /*12cd0*/  MOV R3, 0x0 ;  /* 0x0000000000037802 */ /* 0x002fc80000000f00 */
[----:B--2---:R-:W-:Y:S05]  /*12ce0*/  RET.REL.NODEC R2 `(_ZN7cutlass13device_kernelIN5flash19enable_sm80_to_sm89INS1_16FlashAttnFwdSm80INS1_25CollectiveMainloopFwdSm80ILi8ELi1ELb1EN4cute5tupleIJNS5_1CILi128EEES8_S8_EEELi128ENS_6half_tEfNS_4arch4Sm80ELb1ELb0ELb0ELb0ELb1ELb0ELb1ELb0EEENS1_21CollectiveEpilogueFwdIS9_NS6_IJNS7_ILi1EEESF_SF_EEESA_SC_Li256ELb0ELb1ELb0ELb0EEENS1_30DynamicPersistentTileSchedulerILi256ELi256ELb0ELb1ELb0EEEEEEEEEvNT_6ParamsE) ;  /* 0xfffed31002007950 */ /* 0x004fea0003c3ffff */
        .weak           $__internal_9_$__cuda_sm70_shflsync_idx_p
        .type           $__internal_9_$__cuda_sm70_shflsync_idx_p,@function
        .size           $__internal_9_$__cuda_sm70_shflsync_idx_p,(.L_x_4364 - $__internal_9_$__cuda_sm70_shflsync_idx_p)
$__internal_9_$__cuda_sm70_shflsync_idx_p:
[----:B------:R-:W-:-:S04]  /*12cf0*/  MOV R229, 0xffffffff ;  /* 0xffffffff00e57802 */ /* 0x000fc80000000f00 */
[----:B------:R-:W-:Y:S04]  /*12d00*/  WARPSYNC R229 ;  /* 0x000000e500007348 */ /* 0x000fe80003800000 */
[----:B------:R1:W2:Y:S02]  /*12d10*/  SHFL.IDX PT, R228, R227, R228, R3 ;  /* 0x000000e4e3e47389 */ /* 0x0002a400000e0003 */
[----:B-1----:R-:W-:-:S04]  /*12d20*/  MOV R3, 0x0 ;  /* 0x0000000000037802 */ /* 0x002fc80000000f00 */
[----:B--2---:R-:W-:Y:S05]  /*12d30*/  RET.REL.NODEC R2 `(_ZN7cutlass13device_kernelIN5flash19enable_sm80_to_sm89INS1_16FlashAttnFwdSm80INS1_25CollectiveMainloopFwdSm80ILi8ELi1ELb1EN4cute5tupleIJNS5_1CILi128EEES8_S8_EEELi128ENS_6half_tEfNS_4arch4Sm80ELb1ELb0ELb0ELb0ELb1ELb0ELb1ELb0EEENS1_21CollectiveEpilogueFwdIS9_NS6_IJNS7_ILi1EEESF_SF_EEESA_SC_Li256ELb0ELb1ELb0ELb0EEENS1_30DynamicPersistentTileSchedulerILi256ELi256ELb0ELb1ELb0EEEEEEEEEvNT_6ParamsE) ;  /* 0xfffed2c002007950 */ /* 0x004fea0003c3ffff */
.L_x_2708:
        /* <DEDUP_REMOVED lines=12> */
.L_x_4364:


//--------------------- .text._ZN7cutlass13device_kernelIN5flash19enable_sm80_to_sm89INS1_16FlashAttnFwdSm80INS1_25CollectiveMainloopFwdSm80ILi8ELi1ELb1EN4cute5tupleIJNS5_1CILi128EEES8_S8_EEELi128ENS_6half_tEfNS_4arch4Sm80ELb1ELb0ELb0ELb1ELb1ELb0ELb1ELb0EEENS1_21CollectiveEpilogueFwdIS9_NS6_IJNS7_ILi1EEESF_SF_EEESA_SC_Li256ELb1ELb1ELb0ELb0EEENS1_19SingleTileSchedulerILb1ELb0ELb1ELi128EEEEEEEEEvNT_6ParamsE --------------------------
	.section	.text._ZN7cutlass13device_kernelIN5flash19enable_sm80_to_sm89INS1_16FlashAttnFwdSm80INS1_25CollectiveMainloopFwdSm80ILi8ELi1ELb1EN4cute5tupleIJNS5_1CILi128EEES8_S8_EEELi128ENS_6half_tEfNS_4arch4Sm80ELb1ELb0ELb0ELb1ELb1ELb0ELb1ELb0EEENS1_21CollectiveEpilogueFwdIS9_NS6_IJNS7_ILi1EEESF_SF_EEESA_SC_Li256ELb1ELb1ELb0ELb0EEENS1_19SingleTileSchedulerILb1ELb0ELb1ELi128EEEEEEEEEvNT_6ParamsE,"ax",@progbits
	.sectioninfo	@"SHI_REGISTERS=255"
	.align	128
.text._ZN7cutlass13device_kernelIN5flash19enable_sm80_to_sm89INS1_16FlashAttnFwdSm80INS1_25CollectiveMainloopFwdSm80ILi8ELi1ELb1EN4cute5tupleIJNS5_1CILi128EEES8_S8_EEELi128ENS_6half_tEfNS_4arch4Sm80ELb1ELb0ELb0ELb1ELb1ELb0ELb1ELb0EEENS1_21CollectiveEpilogueFwdIS9_NS6_IJNS7_ILi1EEESF_SF_EEESA_SC_Li256ELb1ELb1ELb0ELb0EEENS1_19SingleTileSchedulerILb1ELb0ELb1ELi128EEEEEEEEEvNT_6ParamsE:
        .type           _ZN7cutlass13device_kernelIN5flash19enable_sm80_to_sm89INS1_16FlashAttnFwdSm80INS1_25CollectiveMainloopFwdSm80ILi8ELi1ELb1EN4cute5tupleIJNS5_1CILi128EEES8_S8_EEELi128ENS_6half_tEfNS_4arch4Sm80ELb1ELb0ELb0ELb1ELb1ELb0ELb1ELb0EEENS1_21CollectiveEpilogueFwdIS9_NS6_IJNS7_ILi1EEESF_SF_EEESA_SC_Li256ELb1ELb1ELb0ELb0EEENS1_19SingleTileSchedulerILb1ELb0ELb1ELi128EEEEEEEEEvNT_6ParamsE,@function
        .size           _ZN7cutlass13device_kernelIN5flash19enable_sm80_to_sm89INS1_16FlashAttnFwdSm80INS1_25CollectiveMainloopFwdSm80ILi8ELi1ELb1EN4cute5tupleIJNS5_1CILi128EEES8_S8_EEELi128ENS_6half_tEfNS_4arch4Sm80ELb1ELb0ELb0ELb1ELb1ELb0ELb1ELb0EEENS1_21CollectiveEpilogueFwdIS9_NS6_IJNS7_ILi1EEESF_SF_EEESA_SC_Li256ELb1ELb1ELb0ELb0EEENS1_19SingleTileSchedulerILb1ELb0ELb1ELi128EEEEEEEEEvNT_6ParamsE,(.L_x_4367 - _ZN7cutlass13device_kernelIN5flash19enable_sm80_to_sm89INS1_16FlashAttnFwdSm80INS1_25CollectiveMainloopFwdSm80ILi8ELi1ELb1EN4cute5tupleIJNS5_1CILi128EEES8_S8_EEELi128ENS_6half_tEfNS_4arch4Sm80ELb1ELb0ELb0ELb1ELb1ELb0ELb1ELb0EEENS1_21CollectiveEpilogueFwdIS9_NS6_IJNS7_ILi1EEESF_SF_EEESA_SC_Li256ELb1ELb1ELb0ELb0EEENS1_19SingleTileSchedulerILb1ELb0ELb1ELi128EEEEEEEEEvNT_6ParamsE)
        .other          _ZN7cutlass13device_kernelIN5flash19enable_sm80_to_sm89INS1_16FlashAttnFwdSm80INS1_25CollectiveMainloopFwdSm80ILi8ELi1ELb1EN4cute5tupleIJNS5_1CILi128EEES8_S8_EEELi128ENS_6half_tEfNS_4arch4Sm80ELb1ELb0ELb0ELb1ELb1ELb0ELb1ELb0EEENS1_21CollectiveEpilogueFwdIS9_NS6_IJNS7_ILi1EEESF_SF_EEESA_SC_Li256ELb1ELb1ELb0ELb0EEENS1_19SingleTileSchedulerILb1ELb0ELb1ELi128EEEEEEEEEvNT_6ParamsE,@"STO_CUDA_ENTRY STV_DEFAULT"
_ZN7cutlass13device_kernelIN5flash19enable_sm80_to_sm89INS1_16FlashAttnFwdSm80INS1_25CollectiveMainloopFwdSm80ILi8ELi1ELb1EN4cute5tupleIJNS5_1CILi128EEES8_S8_EEELi128ENS_6half_tEfNS_4arch4Sm80ELb1ELb0ELb0ELb1ELb1ELb0ELb1ELb0EEENS1_21CollectiveEpilogueFwdIS9_NS6_IJNS7_ILi1EEESF_SF_EEESA_SC_Li256ELb1ELb1ELb0ELb0EEENS1_19SingleTileSchedulerILb1ELb0ELb1ELi128EEEEEEEEEvNT_6ParamsE:
        /* <DEDUP_REMOVED lines=20> */
.L_x_2710:
        /* <DEDUP_REMOVED lines=13> */
.L_x_2712:
[----:B------:R-:W-:Y:S02]  /*0210*/  ULDC UR5, c[0x0][0x54c] ;  /* 0x0001530000057ab9 */ /* 0x000fe40000000800 */
.L_x_2711:
[----:B------:R-:W-:Y:S02]  /*0220*/  ULDC UR4, c[0x0][0x548] ;  /* 0x0001520000047ab9 */ /* 0x000fe40000000800 */
[----:B------:R-:W-:-:S02]  /*0230*/  USHF.L.U32 UR7, UR7, 0x7, URZ ;  /* 0x0000000707077899 */ /* 0x000fc4000800063f */
[----:B------:R-:W-:-:S04]  /*0240*/  UIMAD UR4, UR5, UR4, URZ ;  /* 0x00000004050472a4 */ /* 0x000fc8000f8e023f */
[----:B------:R-:W-:-:S04]  /*0250*/  UISETP.GE.AND UP0, UPT, UR7, UR4, UPT ;  /* 0x000000040700728c */ /* 0x000fc8000bf06270 */
[----:B------:R-:W-:Y:S01]  /*0260*/  USEL UR13, UR13, 0xffffffff, !UP0 ;  /* 0xffffffff0d0d7887 */ /* 0x000fe2000c000000 */
[----:B------:R-:W-:Y:S05]  /*0270*/  BRA `(.L_x_2713) ;  /* 0x000001b000007947 */ /* 0x000fea0003800000 */
.L_x_2709:
        /* <DEDUP_REMOVED lines=8> */
.L_x_2714:
        /* <DEDUP_REMOVED lines=13> */
.L_x_2716:
[----:B------:R-:W-:Y:S02]  /*03d0*/  ULDC UR5, c[0x0][0x54c] ;  /* 0x0001530000057ab9 */ /* 0x000fe40000000800 */
.L_x_2715:
[----:B------:R-:W-:Y:S02]  /*03e0*/  ULDC UR4, c[0x0][0x548] ;  /* 0x0001520000047ab9 */ /* 0x000fe40000000800 */
[----:B------:R-:W-:-:S02]  /*03f0*/  USHF.L.U32 UR7, UR7, 0x7, URZ ;  /* 0x0000000707077899 */ /* 0x000fc4000800063f */
[----:B------:R-:W-:-:S04]  /*0400*/  UIMAD UR4, UR5, UR4, URZ ;  /* 0x00000004050472a4 */ /* 0x000fc8000f8e023f */
[----:B------:R-:W-:-:S04]  /*0410*/  UISETP.GE.AND UP0, UPT, UR7, UR4, UPT ;  /* 0x000000040700728c */ /* 0x000fc8000bf06270 */
[----:B------:R-:W-:-:S06]  /*0420*/  USEL UR13, UR13, 0xffffffff, !UP0 ;  /* 0xffffffff0d0d7887 */ /* 0x000fcc000c000000 */
.L_x_2713:
        /* <DEDUP_REMOVED lines=42> */
[----:B------:R1:W2:Y:S04]  /*06d0*/  LDG.E R0, [R6.64] ;  /* 0x0000000e06007981 */ /* 0x0002a8000c1e1900 */
[----:B-1----:R-:W3:Y:S01]  /*06e0*/  LDG.E R6, [R6.64+0x4] ;  /* 0x0000040e06067981 */ /* 0x002ee2000c1e1900 */
[----:B--2---:R-:W1:Y:S08]  /*06f0*/  R2UR UR12, R0 ;  /* 0x00000000000c73c2 */ /* 0x004e7000000e0000 */
[----:B---3--:R-:W1:Y:S02]  /*0700*/  R2UR UR4, R6 ;  /* 0x00000000060473c2 */ /* 0x008e6400000e0000 */
[----:B-1----:R-:W-:-:S06]  /*0710*/  UIADD3 UR12, -UR12, UR4, URZ ;  /* 0x000000040c0c7290 */ /* 0x002fcc000fffe13f */
.L_x_2717:
        /* <DEDUP_REMOVED lines=10> */
.L_x_2718:
        /* <DEDUP_REMOVED lines=12> */
.L_x_2719:
[----:B------:R-:W-:Y:S01]  /*0880*/  ULDC UR4, c[0x0][0x2c4] ;  /* 0x0000b10000047ab9 */ /* 0x000fe20000000800 */
[----:B------:R-:W-:Y:S01]  /*0890*/  PLOP3.LUT P2, PT, PT, PT, PT, 0x80, 0x0 ;  /* 0x000000000000781c */ /* 0x000fe20003f4f070 */
[----:B------:R-:W-:Y:S01]  /*08a0*/  UISETP.NE.AND UP1, UPT, UR4, 0x1, UPT ;  /* 0x000000010400788c */ /* 0x000fe2000bf25270 */
[----:B------:R-:W-:Y:S01]  /*08b0*/  IMAD.MOV.U32 R3, RZ, RZ, RZ ;  /* 0x000000ffff037224 */ /* 0x000fe200078e00ff */
[----:B------:R-:W-:Y:S01]  /*08c0*/  UMOV UR10, UR7 ;  /* 0x00000007000a7c82 */ /* 0x000fe20008000000 */
[----:B------:R-:W-:Y:S01]  /*08d0*/  IMAD.MOV.U32 R114, RZ, RZ, RZ ;  /* 0x000000ffff727224 */ /* 0x000fe200078e00ff */
[----:B------:R-:W-:Y:S01]  /*08e0*/  ULDC.64 UR4, c[0x0][0x2c8] ;  /* 0x0000b20000047ab9 */ /* 0x000fe20000000a00 */
[----:B------:R-:W-:Y:S01]  /*08f0*/  MOV R4, RZ ;  /* 0x000000ff00047202 */ /* 0x000fe20000000f00 */
[----:B------:R-:W-:Y:S01]  /*0900*/  UIADD3 UR8, -UR11, UR8, URZ ;  /* 0x000000080b087290 */ /* 0x000fe2000fffe13f */
[----:B------:R-:W-:Y:S01]  /*0910*/  IMAD.MOV.U32 R112, RZ, RZ, RZ ;  /* 0x000000ffff707224 */ /* 0x000fe200078e00ff */
        /* <DEDUP_REMOVED lines=36> */
[----:B------:R-:W-:Y:S01]  /*0b60*/  CS2R R74, SRZ ;  /* 0x00000000004a7805 */ /* 0x000fe2000001ff00 */
        /* <DEDUP_REMOVED lines=9> */
[----:B------:R-:W-:Y:S01]  /*0c00*/  CS2R R6, SRZ ;  /* 0x0000000000067805 */ /* 0x000fe2000001ff00 */
        /* <DEDUP_REMOVED lines=12> */
[CC--:B------:R-:W-:Y:S01]  /*0cd0*/  LEA.HI R237, R112.reuse, R5.reuse, RZ, 0x6 ;  /* 0x0000000570ed7211 */ /* 0x0c0fe200078f30ff */
[----:B------:R1:W2:Y:S01]  /*0ce0*/  @P0 LDG.E R0, [R2.64] ;  /* 0x0000000e02000981 */ /* 0x0002a2000c1e1900 */
[----:B------:R-:W-:Y:S01]  /*0cf0*/  IMAD.MOV.U32 R235, RZ, RZ, RZ ;  /* 0x000000ffffeb7224 */ /* 0x000fe200078e00ff */
[----:B-1----:R-:W-:Y:S01]  /*0d00*/  LEA.HI R3, R112, R5, RZ, 0x3 ;  /* 0x0000000570037211 */ /* 0x002fe200078f18ff */
[----:B------:R-:W-:-:S03]  /*0d10*/  IMAD.MOV.U32 R2, RZ, RZ, c[0x0][0x2b8] ;  /* 0x0000ae00ff027624 */ /* 0x000fc600078e00ff */
[----:B------:R-:W-:Y:S02]  /*0d20*/  LOP3.LUT R20, R3, 0xfffffff8, RZ, 0xc0, !PT ;  /* 0xfffffff803147812 */ /* 0x000fe400078ec0ff */
[----:B------:R-:W-:Y:S01]  /*0d30*/  SHF.R.S32.HI R3, RZ, 0x3, R3 ;  /* 0x00000003ff037819 */ /* 0x000fe20000011403 */
[----:B------:R-:W-:Y:S01]  /*0d40*/  BAR.SYNC.DEFER_BLOCKING 0x0 ;  /* 0x0000000000007b1d */ /* 0x000fe20000010000 */
[----:B------:R-:W-:Y:S01]  /*0d50*/  ISETP.NE.AND P3, PT, R2, 0x1, PT ;  /* 0x000000010200780c */ /* 0x000fe20003f65270 */
[----:B------:R-:W-:-:S04]  /*0d60*/  IMAD.IADD R20, R5, 0x1, -R20 ;  /* 0x0000000105147824 */ /* 0x000fc800078e0a14 */
[----:B------:R-:W-:Y:S01]  /*0d70*/  IMAD R238, R20, 0x20, R3 ;  /* 0x0000002014ee7824 */ /* 0x000fe200078e0203 */
[----:B--2---:R1:W2:Y:S02]  /*0d80*/  @P0 R2UR UR20, R0 ;  /* 0x00000000001403c2 */ /* 0x0042a400000e0000 */
[----:B--2---:R-:W-:Y:S02]  /*0d90*/  @!UP0 UMOV UR20, UR13 ;  /* 0x0000000d00148c82 */ /* 0x004fe40008000000 */
[----:B------:R-:W-:Y:S02]  /*0da0*/  USHF.R.S32.HI UR6, URZ, 0x1f, UR20 ;  /* 0x0000001f3f067899 */ /* 0x000fe40008011414 */
[----:B------:R-:W-:Y:S02]  /*0db0*/  UIMAD.WIDE.U32 UR18, UR20, UR4, URZ ;  /* 0x00000004141272a5 */ /* 0x000fe4000f8e003f */
[----:B------:R-:W-:-:S04]  /*0dc0*/  UIMAD UR6, UR6, UR4, URZ ;  /* 0x00000004060672a4 */ /* 0x000fc8000f8e023f */
[----:B------:R-:W-:Y:S01]  /*0dd0*/  UIMAD UR6, UR20, UR5, UR6 ;  /* 0x00000005140672a4 */ /* 0x000fe2000f8e0206 */
[----:B-1----:R-:W-:-:S03]  /*0de0*/  IMAD.U32 R0, RZ, RZ, UR7 ;  /* 0x00000007ff007e24 */ /* 0x002fc6000f8e00ff */
        /* <DEDUP_REMOVED lines=22> */
[----:B------:R-:W-:Y:S01]  /*0f50*/  USEL UR21, UR13, URZ, !UP2 ;  /* 0x0000003f0d157287 */ /* 0x000fe2000d000000 */
[----:B------:R-:W-:Y:S01]  /*0f60*/  IMAD.SHL.U32 R10, R3, 0x40, RZ ;  /* 0x00000040030a7824 */ /* 0x000fe200078e00ff */
[----:B------:R-:W-:Y:S01]  /*0f70*/  ULDC.64 UR4, c[0x0][0x1b8] ;  /* 0x00006e0000047ab9 */ /* 0x000fe20000000a00 */
[----:B------:R-:W-:Y:S01]  /*0f80*/  IMAD.SHL.U32 R205, R20, 0x8, RZ ;  /* 0x0000000814cd7824 */ /* 0x000fe200078e00ff */
[----:B------:R-:W-:Y:S01]  /*0f90*/  UIADD3 UR23, UR23, UR20, URZ ;  /* 0x0000001417177290 */ /* 0x000fe2000fffe03f */
[----:B------:R-:W-:Y:S01]  /*0fa0*/  IMAD.MOV.U32 R7, RZ, RZ, R0 ;  /* 0x000000ffff077224 */ /* 0x000fe200078e0000 */
[----:B------:R-:W-:Y:S01]  /*0fb0*/  UIMAD UR17, UR16, UR4, URZ ;  /* 0x00000004101172a4 */ /* 0x000fe2000f8e023f */
[----:B------:R-:W-:Y:S01]  /*0fc0*/  LOP3.LUT R10, R10, 0x1c0, RZ, 0xc0, !PT ;  /* 0x000001c00a0a7812 */ /* 0x000fe200078ec0ff */
[----:B------:R-:W-:Y:S01]  /*0fd0*/  USHF.R.S32.HI UR20, URZ, 0x1f, UR13 ;  /* 0x0000001f3f147899 */ /* 0x000fe2000801140d */
[----:B------:R-:W-:Y:S01]  /*0fe0*/  @P1 IMAD.HI.U32 R2, R0, c[0x0][0x2c8], RZ ;  /* 0x0000b20000021a27 */ /* 0x000fe200078e00ff */
[----:B------:R-:W-:Y:S01]  /*0ff0*/  UIMAD UR17, UR9, UR5, UR17 ;  /* 0x00000005091172a4 */ /* 0x000fe2000f8e0211 */
[----:B------:R-:W-:Y:S01]  /*1000*/  ISETP.GE.AND P6, PT, R205, c[0x0][0x198], PT ;  /* 0x00006600cd007a0c */ /* 0x000fe20003fc6270 */
[----:B------:R-:W-:Y:S01]  /*1010*/  UIMAD.WIDE.U32 UR22, UR9, UR4, UR22 ;  /* 0x00000004091672a5 */ /* 0x000fe2000f8e0016 */
[----:B------:R-:W-:Y:S01]  /*1020*/  IMAD.SHL.U32 R237, R237, 0x8, RZ ;  /* 0x00000008eded7824 */ /* 0x000fe200078e00ff */
[----:B------:R-:W-:Y:S01]  /*1030*/  USEL UR20, UR20, URZ, !UP2 ;  /* 0x0000003f14147287 */ /* 0x000fe2000d000000 */
[----:B------:R-:W-:Y:S01]  /*1040*/  @P0 SHF.R.U32.HI R7, RZ, c[0x0][0x2cc], R2 ;  /* 0x0000b300ff070a19 */ /* 0x000fe20000011602 */
[----:B------:R-:W-:Y:S01]  /*1050*/  ULDC.64 UR4, c[0x0][0x1c0] ;  /* 0x0000700000047ab9 */ /* 0x000fe20000000a00 */
[----:B------:R-:W-:Y:S01]  /*1060*/  LEA.HI R12, R112, R5, RZ, 0x4 ;  /* 0x00000005700c7211 */ /* 0x000fe200078f20ff */
[----:B------:R-:W-:Y:S01]  /*1070*/  UIMAD UR20, UR20, UR4, URZ ;  /* 0x00000004141472a4 */ /* 0x000fe2000f8e023f */
[--C-:B------:R-:W-:Y:S01]  /*1080*/  SHF.R.S32.HI R4, RZ, 0x1f, R7.reuse ;  /* 0x0000001fff047819 */ /* 0x100fe20000011407 */
[----:B------:R-:W-:Y:S01]  /*1090*/  UIADD3 UR23, UR23, UR17, URZ ;  /* 0x0000001117177290 */ /* 0x000fe2000fffe03f */
[----:B------:R-:W-:Y:S01]  /*10a0*/  IMAD.MOV R2, RZ, RZ, -R7 ;  /* 0x000000ffff027224 */ /* 0x000fe200078e0a07 */
[----:B------:R-:W-:Y:S01]  /*10b0*/  UIMAD UR5, UR21, UR5, UR20 ;  /* 0x00000005150572a4 */ /* 0x000fe2000f8e0214 */
[----:B------:R-:W-:Y:S01]  /*10c0*/  IADD3 R24, R205, 0x40, RZ ;  /* 0x00000040cd187810 */ /* 0x000fe20007ffe0ff */
[----:B------:R-:W-:Y:S01]  /*10d0*/  UIMAD.WIDE.U32 UR22, UR21, UR4, UR22 ;  /* 0x00000004151672a5 */ /* 0x000fe2000f8e0016 */
[----:B------:R-:W-:Y:S01]  /*10e0*/  IMAD R2, R2, c[0x0][0x2c4], R0 ;  /* 0x0000b10002027a24 */ /* 0x000fe200078e0200 */
[----:B------:R-:W-:Y:S01]  /*10f0*/  UISETP.GE.AND UP0, UPT, UR7, 0x2, UPT ;  /* 0x000000020700788c */ /* 0x000fe2000bf06270 */
[----:B------:R-:W-:Y:S01]  /*1100*/  IMAD R4, R4, c[0x0][0x1b0], RZ ;  /* 0x00006c0004047a24 */ /* 0x000fe200078e02ff */
[----:B------:R-:W-:Y:S01]  /*1110*/  UIADD3 UR5, UR23, UR5, URZ ;  /* 0x0000000517057290 */ /* 0x000fe2000fffe03f */
[----:B------:R-:W-:Y:S01]  /*1120*/  SHF.R.S32.HI R204, RZ, 0x1f, R24 ;  /* 0x0000001fffcc7819 */ /* 0x000fe20000011418 */
[----:B-1----:R-:W-:Y:S01]  /*1130*/  IMAD.U32 R9, RZ, RZ, UR23 ;  /* 0x00000017ff097e24 */ /* 0x002fe2000f8e00ff */
[----:B------:R-:W-:Y:S01]  /*1140*/  SHF.R.S32.HI R0, RZ, 0x1f, R2 ;  /* 0x0000001fff007819 */ /* 0x000fe20000011402 */
[----:B------:R-:W-:Y:S01]  /*1150*/  IMAD.U32 R8, RZ, RZ, UR22 ;  /* 0x00000016ff087e24 */ /* 0x000fe2000f8e00ff */
[----:B------:R-:W-:Y:S01]  /*1160*/  ULDC UR4, c[0x0][0x2c4] ;  /* 0x0000b10000047ab9 */ /* 0x000fe20000000800 */
[----:B------:R-:W-:Y:S01]  /*1170*/  IMAD.U32 R9, RZ, RZ, UR5 ;  /* 0x00000005ff097e24 */ /* 0x000fe2000f8e00ff */
[----:B------:R-:W-:Y:S01]  /*1180*/  UIMAD UR4, UR12, UR4, URZ ;  /* 0x000000040c0472a4 */ /* 0x000fe2000f8e023f */
[C---:B------:R-:W-:Y:S01]  /*1190*/  IMAD R4, R7.reuse, c[0x0][0x1b4], R4 ;  /* 0x00006d0007047a24 */ /* 0x040fe200078e0204 */
[----:B------:R-:W-:Y:S01]  /*11a0*/  LEA.HI R204, R204, R24, RZ, 0x3 ;  /* 0x00000018cccc7211 */ /* 0x000fe200078f18ff */
[----:B------:R-:W-:Y:S01]  /*11b0*/  IMAD.WIDE.U32 R8, R7, c[0x0][0x1b0], R8 ;  /* 0x00006c0007087a25 */ /* 0x000fe200078e0008 */
[----:B------:R-:W-:Y:S01]  /*11c0*/  ISETP.GE.AND P5, PT, R24, c[0x0][0x198], PT ;  /* 0x0000660018007a0c */ /* 0x000fe20003fa6270 */
[----:B------:R-:W-:Y:S01]  /*11d0*/  ULEA UR22, UR7, 0xffffff80, 0x7 ;  /* 0xffffff8007167891 */ /* 0x000fe2000f8e383f */
[----:B------:R-:W-:Y:S01]  /*11e0*/  LOP3.LUT R204, R204, 0xfffffff8, RZ, 0xc0, !PT ;  /* 0xfffffff8cccc7812 */ /* 0x000fe200078ec0ff */
[----:B------:R-:W-:-:S02]  /*11f0*/  IMAD R0, R0, c[0x0][0x1a8], RZ ;  /* 0x00006a0000007a24 */ /* 0x000fc400078e02ff */
[----:B------:R-:W-:Y:S01]  /*1200*/  IMAD.IADD R9, R9, 0x1, R4 ;  /* 0x0000000109097824 */ /* 0x000fe200078e0204 */
[----:B------:R-:W-:Y:S01]  /*1210*/  SHF.R.U32.HI R4, RZ, 0x3, R10 ;  /* 0x00000003ff047819 */ /* 0x000fe2000001160a */
[----:B------:R-:W-:Y:S01]  /*1220*/  IMAD R0, R2, c[0x0][0x1ac], R0 ;  /* 0x00006b0002007a24 */ /* 0x000fe200078e0200 */
[----:B------:R-:W-:Y:S01]  /*1230*/  LOP3.LUT R10, R10, 0x38, R205, 0xf8, !PT ;  /* 0x000000380a0a7812 */ /* 0x000fe200078ef8cd */
[----:B------:R-:W-:Y:S01]  /*1240*/  IMAD.WIDE.U32 R8, R2, c[0x0][0x1a8], R8 ;  /* 0x00006a0002087a25 */ /* 0x000fe200078e0008 */
[----:B------:R-:W-:Y:S01]  /*1250*/  UIADD3 UR22, UR8, -UR22, URZ ;  /* 0x8000001608167290 */ /* 0x000fe2000fffe03f */
[----:B------:R-:W-:Y:S02]  /*1260*/  SHF.R.S32.HI R206, RZ, 0x1f, R204 ;  /* 0x0000001fffce7819 */ /* 0x000fe400000114cc */
[----:B------:R-:W-:Y:S01]  /*1270*/  IMAD.MOV R2, RZ, RZ, -R6 ;  /* 0x000000ffff027224 */ /* 0x000fe200078e0a06 */
[----:B------:R-:W-:Y:S01]  /*1280*/  LEA R6, P0, R8, c[0x0][0x160], 0x1 ;  /* 0x0000580008067a11 */ /* 0x000fe200078008ff */
[----:B------:R-:W-:Y:S01]  /*1290*/  IMAD.IADD R0, R9, 0x1, R0 ;  /* 0x0000000109007824 */ /* 0x000fe200078e0200 */
[----:B------:R-:W-:Y:S01]  /*12a0*/  LOP3.LUT R10, R10, R4, RZ, 0x3c, !PT ;  /* 0x000000040a0a7212 */ /* 0x000fe200078e3cff */
[----:B------:R-:W-:Y:S01]  /*12b0*/  IMAD R236, R2, c[0x0][0x2b8], R236 ;  /* 0x0000ae0002ec7a24 */ /* 0x000fe200078e02ec */
[----:B------:R-:W-:Y:S01]  /*12c0*/  IADD3 R2, R3, UR10, RZ ;  /* 0x0000000a03027c10 */ /* 0x000fe2000fffe0ff */
[----:B------:R-:W-:Y:S01]  /*12d0*/  IMAD.WIDE R38, R205, 0x2, RZ ;  /* 0x00000002cd267825 */ /* 0x000fe200078e02ff */
[----:B------:R-:W-:-:S02]  /*12e0*/  LEA.HI.X R0, R8, c[0x0][0x164], R0, 0x1, P0 ;  /* 0x0000590008007a11 */ /* 0x000fc400000f0c00 */
[----:B------:R-:W-:Y:S01]  /*12f0*/  SHFL.IDX PT, R8, R6, RZ, 0x181f ;  /* 0x00181fff06087589 */ /* 0x000fe200000e0000 */
[----:B------:R-:W-:Y:S02]  /*1300*/  ISETP.GE.AND P0, PT, R2, UR4, PT ;  /* 0x0000000402007c0c */ /* 0x000fe4000bf06270 */
[----:B------:R-:W-:Y:S01]  /*1310*/  LOP3.LUT R237, R10, 0xfffffe00, R237, 0xf8, !PT ;  /* 0xfffffe000aed7812 */ /* 0x000fe200078ef8ed */
[----:B------:R-:W1:Y:S01]  /*1320*/  SHFL.IDX PT, R9, R0, RZ, 0x181f ;  /* 0x00181fff00097589 */ /* 0x000e6200000e0000 */
[----:B------:R-:W-:Y:S01]  /*1330*/  SHF.R.S32.HI R22, RZ, 0x1f, R236 ;  /* 0x0000001fff167819 */ /* 0x000fe200000114ec */
[----:B------:R-:W-:Y:S01]  /*1340*/  IMAD.WIDE.U32 R10, R236, c[0x0][0x1e0], RZ ;  /* 0x00007800ec0a7a25 */ /* 0x000fe200078e00ff */
[----:B------:R-:W-:Y:S02]  /*1350*/  IADD3 R7, R2, 0x20, RZ ;  /* 0x0000002002077810 */ /* 0x000fe40007ffe0ff */
[----:B------:R-:W-:Y:S01]  /*1360*/  SHF.R.S32.HI R4, RZ, 0x4, R12 ;  /* 0x00000004ff047819 */ /* 0x000fe2000001140c */
[----:B------:R-:W-:Y:S01]  /*1370*/  IMAD.SHL.U32 R237, R237, 0x2, RZ ;  /* 0x00000002eded7824 */ /* 0x000fe200078e00ff */
[----:B------:R-:W-:Y:S01]  /*1380*/  ISETP.GE.AND P4, PT, R7, UR4, PT ;  /* 0x0000000407007c0c */ /* 0x000fe2000bf86270 */
[----:B------:R-:W-:Y:S01]  /*1390*/  IMAD R18, R22, c[0x0][0x1e0], RZ ;  /* 0x0000780016127a24 */ /* 0x000fe200078e02ff */
[----:B------:R-:W-:Y:S01]  /*13a0*/  IADD3 R7, R2, 0x40, RZ ;  /* 0x0000004002077810 */ /* 0x000fe20007ffe0ff */
[----:B------:R-:W-:Y:S01]  /*13b0*/  IMAD R22, R22, c[0x0][0x208], RZ ;  /* 0x0000820016167a24 */ /* 0x000fe200078e02ff */
[----:B------:R-:W-:Y:S01]  /*13c0*/  IADD3 R2, R2, 0x60, RZ ;  /* 0x0000006002027810 */ /* 0x000fe20007ffe0ff */
[----:B------:R-:W-:Y:S01]  /*13d0*/  IMAD R18, R236, c[0x0][0x1e4], R18 ;  /* 0x00007900ec127a24 */ /* 0x000fe200078e0212 */
[----:B------:R-:W-:Y:S01]  /*13e0*/  LEA.HI R234, R12, R4, RZ, 0x1 ;  /* 0x000000040cea7211 */ /* 0x000fe200078f08ff */
[----:B------:R-:W-:Y:S01]  /*13f0*/  IMAD R22, R236, c[0x0][0x20c], R22 ;  /* 0x00008300ec167a24 */ /* 0x000fe200078e0216 */
[----:B------:R-:W-:Y:S01]  /*1400*/  ISETP.GE.AND P2, PT, R7, UR4, PT ;  /* 0x0000000407007c0c */ /* 0x000fe2000bf46270 */
[----:B------:R-:W-:Y:S01]  /*1410*/  IMAD.IADD R19, R11, 0x1, R18 ;  /* 0x000000010b137824 */ /* 0x000fe200078e0212 */
[----:B------:R-:W-:Y:S01]  /*1420*/  ISETP.GE.AND P1, PT, R2, UR4, PT ;  /* 0x0000000402007c0c */ /* 0x000fe2000bf26270 */
[----:B------:R-:W-:Y:S01]  /*1430*/  ULDC.64 UR4, c[0x0][0x1e8] ;  /* 0x00007a0000047ab9 */ /* 0x000fe20000000a00 */
[----:B------:R-:W-:Y:S01]  /*1440*/  IMAD.MOV.U32 R18, RZ, RZ, R10 ;  /* 0x000000ffff127224 */ /* 0x000fe200078e000a */
[----:B------:R-:W-:Y:S01]  /*1450*/  LOP3.LUT R234, R234, 0xfffffffe, RZ, 0xc0, !PT ;  /* 0xfffffffeeaea7812 */ /* 0x000fe200078ec0ff */
[----:B------:R-:W-:Y:S01]  /*1460*/  UIMAD.WIDE.U32 UR20, UR9, UR4, URZ ;  /* 0x00000004091472a5 */ /* 0x000fe2000f8e003f */
[----:B------:R-:W-:Y:S01]  /*1470*/  SHFL.IDX PT, R10, R6, 0x2, 0x181f ;  /* 0x00581f00060a7f89 */ /* 0x000fe200000e0000 */
[----:B------:R-:W-:Y:S01]  /*1480*/  UIMAD UR4, UR16, UR4, URZ ;  /* 0x00000004100472a4 */ /* 0x000fe2000f8e023f */
[----:B-1----:R-:W-:Y:S01]  /*1490*/  @!P0 IMAD.WIDE R14, R205, 0x2, R8 ;  /* 0x00000002cd0e8825 */ /* 0x002fe200078e0208 */
[----:B------:R-:W-:Y:S01]  /*14a0*/  LOP3.LUT R12, R12, 0xfffffff0, RZ, 0xc0, !PT ;  /* 0xfffffff00c0c7812 */ /* 0x000fe200078ec0ff */
[----:B------:R-:W1:Y:S01]  /*14b0*/  SHFL.IDX PT, R11, R0, 0x2, 0x181f ;  /* 0x00581f00000b7f89 */ /* 0x000e6200000e0000 */
[----:B------:R-:W-:Y:S01]  /*14c0*/  UIMAD UR4, UR9, UR5, UR4 ;  /* 0x00000005090472a4 */ /* 0x000fe2000f8e0204 */
[----:B------:R-:W-:Y:S01]  /*14d0*/  IMAD.IADD R234, R4, 0x1, -R234 ;  /* 0x0000000104ea7824 */ /* 0x000fe200078e0aea */
[----:B------:R-:W-:Y:S01]  /*14e0*/  IADD3 R36, -R3, UR22, RZ ;  /* 0x0000001603247c10 */ /* 0x000fe2000fffe1ff */
[----:B------:R3:W-:Y:S01]  /*14f0*/  @!P0 LDGSTS.E.BYPASS.LTC128B.128 [R237+0x100], [R14.64], !P6 ;  /* 0x001000000eed8fae */ /* 0x0007e2000f101d4e */
[----:B------:R-:W-:Y:S01]  /*1500*/  @!P0 IMAD.WIDE R8, R204, 0x2, R8 ;  /* 0x00000002cc088825 */ /* 0x000fe200078e0208 */
[----:B------:R-:W-:Y:S01]  /*1510*/  UIADD3 UR17, UR21, UR4, URZ ;  /* 0x0000000415117290 */ /* 0x000fe2000fffe03f */
[----:B------:R-:W-:Y:S01]  /*1520*/  IADD3 R244, R237, 0x100, RZ ;  /* 0x00000100edf47810 */ /* 0x000fe20007ffe0ff */
[----:B------:R-:W-:Y:S01]  /*1530*/  SHFL.IDX PT, R7, R0, 0x3, 0x181f ;  /* 0x00781f0000077f89 */ /* 0x000fe200000e0000 */
[----:B------:R-:W-:Y:S01]  /*1540*/  IMAD.IADD R12, R5, 0x1, -R12 ;  /* 0x00000001050c7824 */ /* 0x000fe200078e0a0c */
[----:B------:R-:W-:Y:S01]  /*1550*/  ULDC.64 UR4, c[0x0][0x210] ;  /* 0x0000840000047ab9 */ /* 0x000fe20000000a00 */
[----:B------:R-:W-:Y:S01]  /*1560*/  IMAD.SHL.U32 R3, R3, 0x8, RZ ;  /* 0x0000000803037824 */ /* 0x000fe200078e00ff */
[----:B------:R4:W-:Y:S01]  /*1570*/  @!P0 LDGSTS.E.BYPASS.LTC128B.128 [R237+0x4100], [R8.64], !P5 ;  /* 0x0410000008ed8fae */ /* 0x0009e2000e901d4e */
[----:B------:R-:W-:Y:S01]  /*1580*/  UIMAD UR16, UR16, UR4, URZ ;  /* 0x00000004101072a4 */ /* 0x000fe2000f8e023f */
[----:B------:R-:W-:Y:S01]  /*1590*/  SHF.R.S32.HI R2, RZ, 0x1f, R12 ;  /* 0x0000001fff027819 */ /* 0x000fe2000001140c */
[----:B------:R-:W-:Y:S01]  /*15a0*/  UIMAD.WIDE.U32 UR24, UR9, UR4, URZ ;  /* 0x00000004091872a5 */ /* 0x000fe2000f8e003f */
[----:B------:R-:W-:Y:S01]  /*15b0*/  IADD3 R243, R237, 0x4100, RZ ;  /* 0x00004100edf37810 */ /* 0x000fe20007ffe0ff */
[----:B------:R-:W-:Y:S01]  /*15c0*/  UIMAD UR16, UR9, UR5, UR16 ;  /* 0x00000005091072a4 */ /* 0x000fe2000f8e0210 */
[----:B------:R-:W-:-:S02]  /*15d0*/  LEA.HI R2, R2, R12, RZ, 0x3 ;  /* 0x0000000c02027211 */ /* 0x000fc400078f18ff */
[C---:B------:R-:W-:Y:S01]  /*15e0*/  IADD3 R242, R237.reuse, 0x1100, RZ ;  /* 0x00001100edf27810 */ /* 0x040fe20007ffe0ff */
[----:B------:R-:W-:Y:S01]  /*15f0*/  UIADD3 UR16, UR25, UR16, URZ ;  /* 0x0000001019107290 */ /* 0x000fe2000fffe03f */
[C---:B------:R-:W-:Y:S01]  /*1600*/  IADD3 R241, R237.reuse, 0x5100, RZ ;  /* 0x00005100edf17810 */ /* 0x040fe20007ffe0ff */
[----:B-1----:R-:W-:Y:S01]  /*1610*/  @!P2 IMAD.WIDE R26, R204, 0x2, R10 ;  /* 0x00000002cc1aa825 */ /* 0x002fe200078e020a */
[C---:B------:R-:W-:Y:S02]  /*1620*/  IADD3 R240, R237.reuse, 0x2100, RZ ;  /* 0x00002100edf07810 */ /* 0x040fe40007ffe0ff */
[----:B------:R-:W-:Y:S01]  /*1630*/  IADD3 R239, R237, 0x6100, RZ ;  /* 0x00006100edef7810 */ /* 0x000fe20007ffe0ff */
[----:B---3--:R-:W-:Y:S04]  /*1640*/  SHFL.IDX PT, R14, R6, 0x1, 0x181f ;  /* 0x00381f00060e7f89 */ /* 0x008fe800000e0000 */
[----:B------:R1:W3:Y:S04]  /*1650*/  SHFL.IDX PT, R15, R0, 0x1, 0x181f ;  /* 0x00381f00000f7f89 */ /* 0x0002e800000e0000 */
[----:B------:R-:W5:Y:S01]  /*1660*/  SHFL.IDX PT, R6, R6, 0x3, 0x181f ;  /* 0x00781f0006067f89 */ /* 0x000f6200000e0000 */
[----:B-1----:R-:W-:Y:S01]  /*1670*/  LOP3.LUT R0, R2, 0xfffffff8, RZ, 0xc0, !PT ;  /* 0xfffffff802007812 */ /* 0x002fe200078ec0ff */
[----:B---3--:R-:W-:-:S04]  /*1680*/  @!P4 IMAD.WIDE R16, R205, 0x2, R14 ;  /* 0x00000002cd10c825 */ /* 0x008fc800078e020e */
[----:B------:R-:W-:Y:S01]  /*1690*/  IMAD.IADD R0, R12, 0x1, -R0 ;  /* 0x000000010c007824 */ /* 0x000fe200078e0a00 */
[----:B------:R1:W-:Y:S01]  /*16a0*/  @!P4 LDGSTS.E.BYPASS.LTC128B.128 [R237+0x1100], [R16.64], !P6 ;  /* 0x0110000010edcfae */ /* 0x0003e2000f101d4e */
[----:B------:R-:W-:Y:S02]  /*16b0*/  IMAD.SHL.U32 R2, R2, 0x40, RZ ;  /* 0x0000004002027824 */ /* 0x000fe400078e00ff */
[----:B-1----:R-:W-:-:S04]  /*16c0*/  @!P2 IMAD.WIDE R16, R205, 0x2, R10 ;  /* 0x00000002cd10a825 */ /* 0x002fc800078e020a */
[----:B-----5:R-:W-:-:S04]  /*16d0*/  @!P1 IMAD.WIDE R10, R205, 0x2, R6 ;  /* 0x00000002cd0a9825 */ /* 0x020fc800078e0206 */
[----:B------:R-:W-:Y:S01]  /*16e0*/  @!P1 IMAD.WIDE R6, R204, 0x2, R6 ;  /* 0x00000002cc069825 */ /* 0x000fe200078e0206 */
[----:B--2---:R-:W-:-:S03]  /*16f0*/  SHF.R.S32.HI R21, RZ, 0x1f, R235 ;  /* 0x0000001fff157819 */ /* 0x004fc600000114eb */
[----:B------:R-:W-:-:S04]  /*1700*/  IMAD.WIDE.U32 R18, R235, c[0x0][0x1f0], R18 ;  /* 0x00007c00eb127a25 */ /* 0x000fc800078e0012 */
[----:B------:R-:W-:Y:S01]  /*1710*/  IMAD R4, R21, c[0x0][0x1f0], RZ ;  /* 0x00007c0015047a24 */ /* 0x000fe200078e02ff */
[----:B----4-:R-:W-:-:S03]  /*1720*/  IADD3 R9, P0, R18, UR20, RZ ;  /* 0x0000001412097c10 */ /* 0x010fc6000ff1e0ff */
        /* <DEDUP_REMOVED lines=9> */
[----:B------:R-:W2:Y:S04]  /*17c0*/  SHFL.IDX PT, R13, R4, 0x1, 0x181f ;  /* 0x00381f00040d7f89 */ /* 0x000ea800000e0000 */
[----:B------:R1:W-:Y:S01]  /*17d0*/  @!P4 LDGSTS.E.BYPASS.LTC128B.128 [R237+0x5100], [R18.64], !P5 ;  /* 0x0510000012edcfae */ /* 0x0003e2000e901d4e */
[----:B------:R-:W-:-:S03]  /*17e0*/  ISETP.GE.AND P4, PT, R24, c[0x0][0x1d4], PT ;  /* 0x0000750018007a0c */ /* 0x000fc60003f86270 */
[----:B------:R3:W-:Y:S01]  /*17f0*/  @!P2 LDGSTS.E.BYPASS.LTC128B.128 [R237+0x2100], [R16.64], !P6 ;  /* 0x0210000010edafae */ /* 0x0007e2000f101d4e */
[----:B------:R-:W-:-:S03]  /*1800*/  SEL R209, RZ, 0x10, P4 ;  /* 0x00000010ffd17807 */ /* 0x000fc60002000000 */
[----:B------:R4:W-:Y:S01]  /*1810*/  @!P2 LDGSTS.E.BYPASS.LTC128B.128 [R237+0x6100], [R26.64], !P5 ;  /* 0x061000001aedafae */ /* 0x0009e2000e901d4e */
[----:B------:R-:W-:-:S03]  /*1820*/  ISETP.GE.AND P2, PT, R36, 0x21, PT ;  /* 0x000000212400780c */ /* 0x000fc60003f46270 */
[----:B------:R5:W-:Y:S01]  /*1830*/  @!P1 LDGSTS.E.BYPASS.LTC128B.128 [R237+0x3100], [R10.64], !P6 ;  /* 0x031000000aed9fae */ /* 0x000be2000f101d4e */
[----:B------:R-:W-:-:S03]  /*1840*/  ISETP.GE.AND P6, PT, R36, 0x1, PT ;  /* 0x000000012400780c */ /* 0x000fc60003fc6270 */
[----:B------:R-:W-:Y:S04]  /*1850*/  SHFL.IDX PT, R9, R4, 0x3, 0x181f ;  /* 0x00781f0004097f89 */ /* 0x000fe800000e0000 */
[----:B------:R4:W-:Y:S01]  /*1860*/  @!P1 LDGSTS.E.BYPASS.LTC128B.128 [R237+0x7100], [R6.64], !P5 ;  /* 0x0710000006ed9fae */ /* 0x0009e2000e901d4e */
[----:B------:R-:W-:Y:S02]  /*1870*/  ISETP.GE.AND P5, PT, R205, c[0x0][0x1d4], PT ;  /* 0x00007500cd007a0c */ /* 0x000fe40003fa6270 */
[----:B------:R-:W-:Y:S01]  /*1880*/  ISETP.GE.AND P1, PT, R36, 0x41, PT ;  /* 0x000000412400780c */ /* 0x000fe20003f26270 */
[----:B------:R-:W0:Y:S02]  /*1890*/  LDGDEPBAR ;  /* 0x00000000000079af */ /* 0x000e240000000000 */
[----:B-1----:R-:W-:-:S04]  /*18a0*/  @P6 IMAD.WIDE R18, R204, 0x2, R14 ;  /* 0x00000002cc126825 */ /* 0x002fc800078e020e */
[----:B---3--:R-:W-:-:S04]  /*18b0*/  @P6 IMAD.WIDE R16, R205, 0x2, R14 ;  /* 0x00000002cd106825 */ /* 0x008fc800078e020e */
[--C-:B--2---:R-:W-:Y:S01]  /*18c0*/  @P2 IMAD.WIDE R14, R205, 0x2, R12.reuse ;  /* 0x00000002cd0e2825 */ /* 0x104fe200078e020c */
[----:B------:R1:W-:Y:S03]  /*18d0*/  @P6 LDGSTS.E.BYPASS.LTC128B.128 [R237+0x8100], [R16.64], !P5 ;  /* 0x0810000010ed6fae */ /* 0x0003e6000e901d4e */
[----:B------:R-:W-:Y:S01]  /*18e0*/  @P2 IMAD.WIDE R12, R204, 0x2, R12 ;  /* 0x00000002cc0c2825 */ /* 0x000fe200078e020c */
[----:B-----5:R-:W-:Y:S04]  /*18f0*/  SHFL.IDX PT, R10, R8, 0x2, 0x181f ;  /* 0x00581f00080a7f89 */ /* 0x020fe800000e0000 */
[----:B------:R2:W3:Y:S01]  /*1900*/  SHFL.IDX PT, R11, R4, 0x2, 0x181f ;  /* 0x00581f00040b7f89 */ /* 0x0004e200000e0000 */
[----:B----4-:R-:W-:-:S03]  /*1910*/  IMAD.SHL.U32 R6, R234, 0x8, RZ ;  /* 0x00000008ea067824 */ /* 0x010fc600078e00ff */
[----:B------:R-:W4:Y:S04]  /*1920*/  SHFL.IDX PT, R8, R8, 0x3, 0x181f ;  /* 0x00781f0008087f89 */ /* 0x000f2800000e0000 */
[----:B------:R1:W-:Y:S04]  /*1930*/  @P6 LDGSTS.E.BYPASS.LTC128B.128 [R237+0xc100], [R18.64], !P4 ;  /* 0x0c10000012ed6fae */ /* 0x0003e8000e101d4e */
[----:B------:R5:W-:Y:S04]  /*1940*/  @P2 LDGSTS.E.BYPASS.LTC128B.128 [R237+0x9100], [R14.64], !P5 ;  /* 0x091000000eed2fae */ /* 0x000be8000e901d4e */
[----:B------:R1:W-:Y:S01]  /*1950*/  @P2 LDGSTS.E.BYPASS.LTC128B.128 [R237+0xd100], [R12.64], !P4 ;  /* 0x0d1000000ced2fae */ /* 0x0003e2000e101d4e */
[----:B--2---:R-:W-:-:S05]  /*1960*/  IMAD.SHL.U32 R4, R0, 0x40, RZ ;  /* 0x0000004000047824 */ /* 0x004fca00078e00ff */
[----:B------:R-:W-:-:S04]  /*1970*/  LOP3.LUT R4, R4, 0x1c0, RZ, 0xc0, !PT ;  /* 0x000001c004047812 */ /* 0x000fc800078ec0ff */
[----:B------:R-:W-:Y:S02]  /*1980*/  LOP3.LUT R6, R4, 0x8, R6, 0xf8, !PT ;  /* 0x0000000804067812 */ /* 0x000fe400078ef806 */
[----:B------:R-:W-:-:S04]  /*1990*/  SHF.R.U32.HI R4, RZ, 0x3, R4 ;  /* 0x00000003ff047819 */ /* 0x000fc80000011604 */
[----:B------:R-:W-:Y:S01]  /*19a0*/  LOP3.LUT R4, R6, R4, RZ, 0x3c, !PT ;  /* 0x0000000406047212 */ /* 0x000fe200078e3cff */
[----:B---3--:R-:W-:-:S03]  /*19b0*/  @P1 IMAD.WIDE R6, R205, 0x2, R10 ;  /* 0x00000002cd061825 */ /* 0x008fc600078e020a */
[----:B------:R-:W-:Y:S01]  /*19c0*/  LOP3.LUT R4, R4, 0xfffffe00, R2, 0xf8, !PT ;  /* 0xfffffe0004047812 */ /* 0x000fe200078ef802 */
[----:B-----5:R-:W-:Y:S01]  /*19d0*/  @P1 IMAD.WIDE R14, R204, 0x2, R10 ;  /* 0x00000002cc0e1825 */ /* 0x020fe200078e020a */
[----:B------:R2:W-:Y:S03]  /*19e0*/  @P1 LDGSTS.E.BYPASS.LTC128B.128 [R237+0xa100], [R6.64], !P5 ;  /* 0x0a10000006ed1fae */ /* 0x0005e6000e901d4e */
[--C-:B----4-:R-:W-:Y:S01]  /*19f0*/  @P0 IMAD.WIDE R10, R205, 0x2, R8.reuse ;  /* 0x00000002cd0a0825 */ /* 0x110fe200078e0208 */
[----:B------:R3:W-:Y:S01]  /*1a00*/  @P1 LDGSTS.E.BYPASS.LTC128B.128 [R237+0xe100], [R14.64], !P4 ;  /* 0x0e1000000eed1fae */ /* 0x0007e2000e101d4e */
[----:B------:R-:W-:Y:S02]  /*1a10*/  R2P PR, R0, 0x6 ;  /* 0x0000000600007804 */ /* 0x000fe40000000000 */
[----:B------:R-:W-:Y:S01]  /*1a20*/  @P0 IMAD.WIDE R8, R204, 0x2, R8 ;  /* 0x00000002cc080825 */ /* 0x000fe200078e0208 */
[----:B------:R4:W-:Y:S03]  /*1a30*/  @P0 LDGSTS.E.BYPASS.LTC128B.128 [R237+0xb100], [R10.64], !P5 ;  /* 0x0b1000000aed0fae */ /* 0x0009e6000e901d4e */
[----:B------:R-:W-:Y:S01]  /*1a40*/  IMAD.MOV.U32 R0, RZ, RZ, 0x20 ;  /* 0x00000020ff007424 */ /* 0x000fe200078e00ff */
[----:B------:R5:W-:Y:S01]  /*1a50*/  @P0 LDGSTS.E.BYPASS.LTC128B.128 [R237+0xf100], [R8.64], !P4 ;  /* 0x0f10000008ed0fae */ /* 0x000be2000e101d4e */
[----:B------:R-:W-:-:S03]  /*1a60*/  LOP3.LUT P0, RZ, R20, 0x2, RZ, 0xc0, !PT ;  /* 0x0000000214ff7812 */ /* 0x000fc6000780c0ff */
[----:B------:R-:W0:Y:S01]  /*1a70*/  LDGDEPBAR ;  /* 0x00000000000079af */ /* 0x000e220000000000 */
[----:B--2---:R-:W-:Y:S01]  /*1a80*/  IMAD.SHL.U32 R6, R20, 0x40, RZ ;  /* 0x0000004014067824 */ /* 0x004fe200078e00ff */
[----:B------:R-:W-:-:S04]  /*1a90*/  LEA.HI R7, R112, R5, RZ, 0x5 ;  /* 0x0000000570077211 */ /* 0x000fc800078f28ff */
[----:B-----5:R-:W-:Y:S01]  /*1aa0*/  LOP3.LUT R8, R6, 0x1c0, RZ, 0xc0, !PT ;  /* 0x000001c006087812 */ /* 0x020fe200078ec0ff */
[----:B------:R-:W-:-:S04]  /*1ab0*/  DEPBAR.LE SB0, 0x1 ;  /* 0x000080400000791a */ /* 0x000fc80000000000 */
[----:B------:R-:W-:Y:S02]  /*1ac0*/  SHF.R.S32.HI R6, RZ, 0x5, R7 ;  /* 0x00000005ff067819 */ /* 0x000fe40000011407 */
[----:B------:R-:W-:Y:S01]  /*1ad0*/  LOP3.LUT R2, R8, 0x8, R3, 0xf8, !PT ;  /* 0x0000000808027812 */ /* 0x000fe200078ef803 */
[----:B------:R-:W-:Y:S01]  /*1ae0*/  IMAD.MOV.U32 R3, RZ, RZ, 0x10 ;  /* 0x00000010ff037424 */ /* 0x000fe200078e00ff */
[----:B------:R-:W-:Y:S01]  /*1af0*/  SHF.R.U32.HI R8, RZ, 0x3, R8 ;  /* 0x00000003ff087819 */ /* 0x000fe20000011608 */
[----:B------:R-:W-:-:S03]  /*1b00*/  IMAD R184, R6, 0x400, R4 ;  /* 0x0000040006b87824 */ /* 0x000fc600078e0204 */
[----:B------:R-:W-:Y:S02]  /*1b10*/  LOP3.LUT R2, R2, R8, RZ, 0x3c, !PT ;  /* 0x0000000802027212 */ /* 0x000fe400078e3cff */
        /* <DEDUP_REMOVED lines=8> */
[----:B------:R-:W-:-:S02]  /*1ba0*/  IMAD R196, R2, 0x2, R196 ;  /* 0x0000000202c47824 */ /* 0x000fc400078e02c4 */
[----:B------:R-:W-:Y:S01]  /*1bb0*/  IMAD R200, R2, 0x2, R188 ;  /* 0x0000000202c87824 */ /* 0x000fe200078e02bc */
[----:B------:R-:W-:Y:S01]  /*1bc0*/  SEL R0, R0, 0xffffffe0, !P2 ;  /* 0xffffffe000007807 */ /* 0x000fe20005000000 */
[----:B------:R-:W-:-:S04]  /*1bd0*/  IMAD.SHL.U32 R234, R234, 0x2, RZ ;  /* 0x00000002eaea7824 */ /* 0x000fc800078e00ff */
[----:B------:R-:W-:Y:S01]  /*1be0*/  IMAD R231, R0, 0x2, R234 ;  /* 0x0000000200e77824 */ /* 0x000fe200078e02ea */
[C---:B------:R-:W-:Y:S02]  /*1bf0*/  IADD3 R8, R234.reuse, 0x8100, RZ ;  /* 0x00008100ea087810 */ /* 0x040fe40007ffe0ff */
[----:B------:R-:W-:Y:S02]  /*1c00*/  IADD3 R233, R234, 0x8120, RZ ;  /* 0x00008120eae97810 */ /* 0x000fe40007ffe0ff */
[----:B------:R-:W-:-:S04]  /*1c10*/  @P0 IADD3 R233, R8, -0x20, RZ ;  /* 0xffffffe008e90810 */ /* 0x000fc80007ffe0ff */
[C---:B------:R-:W-:Y:S01]  /*1c20*/  IADD3 R227, R233.reuse, 0x800, RZ ;  /* 0x00000800e9e37810 */ /* 0x040fe20007ffe0ff */
        /* <DEDUP_REMOVED lines=26> */
[----:B------:R-:W2:Y:S04]  /*1dd0*/  LDSM.16.M88.4 R56, [R234+0x8900] ;  /* 0x00890000ea38783b */ /* 0x000ea80000000200 */
[----:B------:R-:W5:Y:S04]  /*1de0*/  LDSM.16.M88.4 R64, [R234+0x8100] ;  /* 0x00810000ea40783b */ /* 0x000f680000000200 */
[----:B-1----:R-:W1:Y:S04]  /*1df0*/  LDSM.16.M88.4 R16, [R233+0x800] ;  /* 0x00080000e910783b */ /* 0x002e680000000200 */
[----:B----4-:R-:W4:Y:S04]  /*1e00*/  LDSM.16.M88.4 R8, [R233] ;  /* 0x00000000e908783b */ /* 0x010f280000000200 */
[----:B------:R-:W1:Y:S04]  /*1e10*/  LDSM.16.M88.4 R40, [R234+0x9900] ;  /* 0x00990000ea28783b */ /* 0x000e680000000200 */
[----:B------:R-:W1:Y:S04]  /*1e20*/  LDSM.16.M88.4 R48, [R234+0x9100] ;  /* 0x00910000ea30783b */ /* 0x000e680000000200 */
[----:B---3--:R-:W-:Y:S04]  /*1e30*/  LDSM.16.M88.4 R12, [R233+0x1000] ;  /* 0x00100000e90c783b */ /* 0x008fe80000000200 */
[----:B------:R-:W-:Y:S04]  /*1e40*/  LDSM.16.M88.4 R28, [R234+0xa100] ;  /* 0x00a10000ea1c783b */ /* 0x000fe80000000200 */
[----:B------:R-:W-:Y:S04]  /*1e50*/  LDSM.16.M88.4 R148, [R234+0xb100] ;  /* 0x00b10000ea94783b */ /* 0x000fe80000000200 */
[----:B------:R-:W-:Y:S01]  /*1e60*/  LDSM.16.M88.4 R80, [R233+0x2800] ;  /* 0x00280000e950783b */ /* 0x000fe20000000200 */
[C---:B--2---:R-:W-:Y:S03]  /*1e70*/  HMMA.16816.F32 R60, R136.reuse, R56, RZ ;  /* 0x00000038883c723c */ /* 0x044fe600000018ff */
[----:B------:R-:W-:Y:S05]  /*1e80*/  LDSM.16.M88.4 R84, [R233+0x3800] ;  /* 0x00380000e954783b */ /* 0x000fea0000000200 */
[C---:B------:R-:W-:Y:S08]  /*1e90*/  HMMA.16816.F32 R56, R136.reuse, R58, RZ ;  /* 0x0000003a8838723c */ /* 0x040ff000000018ff */
[C---:B-----5:R-:W-:Y:S08]  /*1ea0*/  HMMA.16816.F32 R68, R136.reuse, R64, RZ ;  /* 0x000000408844723c */ /* 0x060ff000000018ff */
[----:B------:R-:W-:Y:S08]  /*1eb0*/  HMMA.16816.F32 R64, R136, R66, RZ ;  /* 0x000000428840723c */ /* 0x000ff000000018ff */
[C---:B-1----:R-:W-:Y:S07]  /*1ec0*/  HMMA.16816.F32 R60, R140.reuse, R16, R60 ;  /* 0x000000108c3c723c */ /* 0x042fee000000183c */
[----:B------:R-:W-:Y:S01]  /*1ed0*/  IMAD.WIDE.U32 R16, R236, c[0x0][0x208], RZ ;  /* 0x00008200ec107a25 */ /* 0x000fe200078e00ff */
[----:B------:R-:W-:Y:S03]  /*1ee0*/  HMMA.16816.F32 R56, R140, R18, R56 ;  /* 0x000000128c38723c */ /* 0x000fe60000001838 */
[----:B------:R-:W-:-:S04]  /*1ef0*/  IMAD.IADD R17, R17, 0x1, R22 ;  /* 0x0000000111117824 */ /* 0x000fc800078e0216 */
[----:B------:R-:W-:Y:S01]  /*1f00*/  IMAD R18, R21, c[0x0][0x218], RZ ;  /* 0x0000860015127a24 */ /* 0x000fe200078e02ff */
[C---:B----4-:R-:W-:Y:S01]  /*1f10*/  HMMA.16816.F32 R68, R140.reuse, R8, R68 ;  /* 0x000000088c44723c */ /* 0x050fe20000001844 */
[C---:B------:R-:W-:Y:S01]  /*1f20*/  IMAD.WIDE.U32 R16, R235.reuse, c[0x0][0x218], R16 ;  /* 0x00008600eb107a25 */ /* 0x040fe200078e0010 */
[----:B------:R-:W-:Y:S03]  /*1f30*/  LDSM.16.M88.4 R20, [R234+0xa900] ;  /* 0x00a90000ea14783b */ /* 0x000fe60000000200 */
[----:B------:R-:W-:Y:S01]  /*1f40*/  IMAD R18, R235, c[0x0][0x21c], R18 ;  /* 0x00008700eb127a24 */ /* 0x000fe200078e0212 */
[----:B------:R-:W-:Y:S02]  /*1f50*/  IADD3 R25, P0, R16, UR24, RZ ;  /* 0x0000001810197c10 */ /* 0x000fe4000ff1e0ff */
[----:B------:R-:W-:Y:S01]  /*1f60*/  HMMA.16816.F32 R64, R140, R10, R64 ;  /* 0x0000000a8c40723c */ /* 0x000fe20000001840 */
[----:B------:R-:W-:Y:S01]  /*1f70*/  LDSM.16.M88.4 R8, [R233+0x1800] ;  /* 0x00180000e908783b */ /* 0x000fe20000000200 */
[----:B------:R-:W-:-:S02]  /*1f80*/  IADD3.X R18, R17, UR16, R18, P0, !PT ;  /* 0x0000001011127c10 */ /* 0x000fc400087fe412 */
        /* <DEDUP_REMOVED lines=8> */
[----:B------:R-:W5:Y:S01]  /*2010*/  SHFL.IDX PT, R78, R78, 0x3, 0x181f ;  /* 0x00781f004e4e7f89 */ /* 0x000f6200000e0000 */
[C---:B------:R-:W-:Y:S03]  /*2020*/  HMMA.16816.F32 R48, R136.reuse, R50, RZ ;  /* 0x000000328830723c */ /* 0x040fe600000018ff */
[----:B------:R-:W5:Y:S04]  /*2030*/  SHFL.IDX PT, R17, R25, 0x1, 0x181f ;  /* 0x00381f0019117f89 */ /* 0x000f6800000e0000 */
[----:B------:R-:W5:Y:S01]  /*2040*/  SHFL.IDX PT, R37, R25, 0x2, 0x181f ;  /* 0x00581f0019257f89 */ /* 0x000f6200000e0000 */
[----:B-1----:R-:W-:Y:S01]  /*2050*/  IADD3 R26, P0, R90, R38, RZ ;  /* 0x000000265a1a7210 */ /* 0x002fe20007f1e0ff */
[----:B------:R-:W-:Y:S02]  /*2060*/  HMMA.16816.F32 R40, R136, R42, RZ ;  /* 0x0000002a8828723c */ /* 0x000fe400000018ff */
[----:B------:R-:W1:Y:S01]  /*2070*/  SHFL.IDX PT, R25, R25, 0x3, 0x181f ;  /* 0x00781f0019197f89 */ /* 0x000e6200000e0000 */
[----:B--2---:R-:W-:-:S02]  /*2080*/  IADD3 R18, P6, R38, R16, RZ ;  /* 0x0000001026127210 */ /* 0x004fc40007fde0ff */
[----:B---3--:R-:W-:-:S03]  /*2090*/  IADD3 R88, P1, R38, R76, RZ ;  /* 0x0000004c26587210 */ /* 0x008fc60007f3e0ff */
[----:B------:R-:W-:Y:S01]  /*20a0*/  HMMA.16816.F32 R44, R140, R8, R44 ;  /* 0x000000088c2c723c */ /* 0x000fe2000000182c */
[----:B----4-:R-:W-:Y:S01]  /*20b0*/  IMAD.X R27, R72, 0x1, R39, P0 ;  /* 0x00000001481b7824 */ /* 0x010fe200000e0627 */
[----:B-----5:R-:W-:-:S05]  /*20c0*/  IADD3 R38, P0, R38, R78, RZ ;  /* 0x0000004e26267210 */ /* 0x020fca0007f1e0ff */
[----:B------:R-:W-:Y:S01]  /*20d0*/  IMAD.WIDE R8, R204, 0x2, RZ ;  /* 0x00000002cc087825 */ /* 0x000fe200078e02ff */
[C---:B------:R-:W-:Y:S03]  /*20e0*/  HMMA.16816.F32 R52, R140.reuse, R12, R52 ;  /* 0x0000000c8c34723c */ /* 0x040fe60000001834 */
[C---:B------:R-:W-:Y:S01]  /*20f0*/  IMAD.X R19, R39.reuse, 0x1, R17, P6 ;  /* 0x0000000127137824 */ /* 0x040fe200030e0611 */
[----:B------:R-:W-:Y:S01]  /*2100*/  IADD3 R90, P6, R90, R8, RZ ;  /* 0x000000085a5a7210 */ /* 0x000fe20007fde0ff */
[----:B------:R-:W-:Y:S01]  /*2110*/  IMAD.X R89, R39, 0x1, R37, P1 ;  /* 0x0000000127597824 */ /* 0x000fe200008e0625 */
[----:B------:R-:W-:Y:S02]  /*2120*/  IADD3 R76, P1, R8, R76, RZ ;  /* 0x0000004c084c7210 */ /* 0x000fe40007f3e0ff */
[C---:B------:R-:W-:Y:S01]  /*2130*/  HMMA.16816.F32 R48, R140.reuse, R14, R48 ;  /* 0x0000000e8c30723c */ /* 0x040fe20000001830 */
[----:B------:R-:W-:Y:S01]  /*2140*/  IMAD.X R91, R72, 0x1, R9, P6 ;  /* 0x00000001485b7824 */ /* 0x000fe200030e0609 */
[----:B------:R-:W-:Y:S01]  /*2150*/  ISETP.GE.AND P6, PT, R205, c[0x0][0x1d4], PT ;  /* 0x00007500cd007a0c */ /* 0x000fe20003fc6270 */
[----:B-1----:R-:W-:Y:S01]  /*2160*/  IMAD.X R39, R39, 0x1, R25, P0 ;  /* 0x0000000127277824 */ /* 0x002fe200000e0619 */
[----:B------:R-:W-:Y:S01]  /*2170*/  IADD3 R16, P0, R8, R16, RZ ;  /* 0x0000001008107210 */ /* 0x000fe20007f1e0ff */
[C---:B------:R-:W-:Y:S01]  /*2180*/  IMAD.X R77, R9.reuse, 0x1, R37, P1 ;  /* 0x00000001094d7824 */ /* 0x040fe200008e0625 */
[----:B------:R-:W-:Y:S01]  /*2190*/  ISETP.GE.AND P1, PT, R24, c[0x0][0x1d4], PT ;  /* 0x0000750018007a0c */ /* 0x000fe20003f26270 */
[----:B------:R-:W1:Y:S01]  /*21a0*/  LDSM.16.M88.4 R12, [R233+0x2000] ;  /* 0x00200000e90c783b */ /* 0x000e620000000200 */
[----:B------:R-:W-:Y:S01]  /*21b0*/  HMMA.16816.F32 R40, R140, R10, R40 ;  /* 0x0000000a8c28723c */ /* 0x000fe20000001828 */
[----:B------:R-:W-:Y:S01]  /*21c0*/  IMAD.X R17, R9, 0x1, R17, P0 ;  /* 0x0000000109117824 */ /* 0x000fe200000e0611 */
[----:B------:R-:W-:Y:S01]  /*21d0*/  IADD3 R78, P0, R8, R78, RZ ;  /* 0x0000004e084e7210 */ /* 0x000fe20007f1e0ff */
[----:B------:R-:W-:Y:S01]  /*21e0*/  LDSM.16.M88.4 R72, [R233+0x3000] ;  /* 0x00300000e948783b */ /* 0x000fe20000000200 */
[----:B------:R-:W-:-:S03]  /*21f0*/  ISETP.LT.OR P2, PT, R36, 0x1, P1 ;  /* 0x000000012400780c */ /* 0x000fc60000f41670 */
[----:B------:R-:W-:Y:S01]  /*2200*/  IMAD.X R79, R9, 0x1, R25, P0 ;  /* 0x00000001094f7824 */ /* 0x000fe200000e0619 */
[C---:B------:R-:W-:Y:S01]  /*2210*/  ISETP.LT.OR P0, PT, R36.reuse, 0x1, P6 ;  /* 0x000000012400780c */ /* 0x040fe20003701670 */
[----:B------:R-:W2:Y:S01]  /*2220*/  LDSM.16.M88.4 R8, [R234+0xb900] ;  /* 0x00b90000ea08783b */ /* 0x000ea20000000200 */
[C---:B------:R-:W-:Y:S08]  /*2230*/  HMMA.16816.F32 R32, R136.reuse, R28, RZ ;  /* 0x0000001c8820723c */ /* 0x040ff000000018ff */
[----:B------:R-:W-:Y:S03]  /*2240*/  HMMA.16816.F32 R28, R136, R30, RZ ;  /* 0x0000001e881c723c */ /* 0x000fe600000018ff */
        /* <DEDUP_REMOVED lines=8> */
[C---:B------:R-:W-:Y:S02]  /*22d0*/  ISETP.LT.OR P0, PT, R36.reuse, 0x41, P6 ;  /* 0x000000412400780c */ /* 0x040fe40003701670 */
[C---:B------:R-:W-:Y:S01]  /*22e0*/  ISETP.LT.OR P6, PT, R36.reuse, 0x61, P6 ;  /* 0x000000612400780c */ /* 0x040fe200037c1670 */
[----:B------:R5:W-:Y:S01]  /*22f0*/  LDGSTS.E.BYPASS.LTC128B.128 [R237+0x5100], [R16.64], !P2 ;  /* 0x0510000010ed7fae */ /* 0x000be2000d101d4e */
[C---:B------:R-:W-:Y:S01]  /*2300*/  ISETP.LT.OR P2, PT, R36.reuse, 0x41, P1 ;  /* 0x000000412400780c */ /* 0x040fe20000f41670 */
[----:B-1----:R-:W-:Y:S01]  /*2310*/  HMMA.16816.F32 R32, R140, R12, R32 ;  /* 0x0000000c8c20723c */ /* 0x002fe20000001820 */
[----:B------:R-:W-:-:S07]  /*2320*/  ISETP.LT.OR P1, PT, R36, 0x61, P1 ;  /* 0x000000612400780c */ /* 0x000fce0000f21670 */
[----:B------:R4:W-:Y:S01]  /*2330*/  LDGSTS.E.BYPASS.LTC128B.128 [R237+0x2100], [R88.64], !P0 ;  /* 0x0210000058ed7fae */ /* 0x0009e2000c101d4e */
[----:B------:R-:W-:Y:S01]  /*2340*/  HMMA.16816.F32 R28, R140, R14, R28 ;  /* 0x0000000e8c1c723c */ /* 0x000fe2000000181c */
[----:B------:R-:W-:Y:S02]  /*2350*/  PLOP3.LUT P0, PT, PT, PT, UP0, 0x80, 0x0 ;  /* 0x000000000000781c */ /* 0x000fe40003f0f008 */
[----:B------:R1:W-:Y:S01]  /*2360*/  LDGSTS.E.BYPASS.LTC128B.128 [R237+0x6100], [R76.64], !P2 ;  /* 0x061000004ced7fae */ /* 0x0003e2000d101d4e */
[----:B------:R-:W-:-:S03]  /*2370*/  ISETP.GT.AND P2, PT, R238, 0x7f, PT ;  /* 0x0000007fee00780c */ /* 0x000fc60003f44270 */
[----:B------:R1:W-:Y:S01]  /*2380*/  LDGSTS.E.BYPASS.LTC128B.128 [R237+0x3100], [R38.64], !P6 ;  /* 0x0310000026ed7fae */ /* 0x0003e2000f101d4e */
[C---:B---3--:R-:W-:Y:S03]  /*2390*/  HMMA.16816.F32 R24, R136.reuse, R20, RZ ;  /* 0x000000148818723c */ /* 0x048fe600000018ff */
[----:B------:R3:W-:Y:S04]  /*23a0*/  LDGSTS.E.BYPASS.LTC128B.128 [R237+0x7100], [R78.64], !P1 ;  /* 0x071000004eed7fae */ /* 0x0007e8000c901d4e */
[----:B------:R-:W-:Y:S01]  /*23b0*/  LDSM.16.M88.4 R92, [R220+0x800] ;  /* 0x00080000dc5c783b */ /* 0x000fe20000000200 */
[C---:B-----5:R-:W-:Y:S03]  /*23c0*/  HMMA.16816.F32 R16, R136.reuse, R148, RZ ;  /* 0x000000948810723c */ /* 0x060fe600000018ff */
[----:B------:R-:W-:Y:S04]  /*23d0*/  LDSM.16.M88.4 R96, [R234+0xd100] ;  /* 0x00d10000ea60783b */ /* 0x000fe80000000200 */
[----:B------:R-:W-:Y:S01]  /*23e0*/  LDSM.16.M88.4 R100, [R233+0x5800] ;  /* 0x00580000e964783b */ /* 0x000fe20000000200 */
[C---:B------:R-:W-:Y:S03]  /*23f0*/  HMMA.16816.F32 R148, R136.reuse, R150, RZ ;  /* 0x000000968894723c */ /* 0x040fe600000018ff */
[----:B----4-:R-:W-:Y:S04]  /*2400*/  LDSM.16.M88.4 R88, [R220+0x1000] ;  /* 0x00100000dc58783b */ /* 0x010fe80000000200 */
[----:B------:R-:W-:Y:S01]  /*2410*/  LDSM.16.M88.4 R108, [R231+0xe900] ;  /* 0x00e90000e76c783b */ /* 0x000fe20000000200 */
[C---:B--2---:R-:W-:Y:S03]  /*2420*/  HMMA.16816.F32 R12, R136.reuse, R8, RZ ;  /* 0x00000008880c723c */ /* 0x044fe600000018ff */
[----:B-1----:R-:W1:Y:S04]  /*2430*/  LDSM.16.M88.4 R36, [R231+0x8900] ;  /* 0x00890000e724783b */ /* 0x002e680000000200 */
[----:B---3--:R-:W2:Y:S01]  /*2440*/  LDSM.16.M88.4 R76, [R231+0x8100] ;  /* 0x00810000e74c783b */ /* 0x008ea20000000200 */
[C---:B------:R-:W-:Y:S03]  /*2450*/  HMMA.16816.F32 R20, R136.reuse, R22, RZ ;  /* 0x000000168814723c */ /* 0x040fe600000018ff */
[----:B------:R-:W-:Y:S04]  /*2460*/  LDSM.16.M88.4 R104, [R231+0xf100] ;  /* 0x00f10000e768783b */ /* 0x000fe80000000200 */
[----:B------:R-:W0:Y:S01]  /*2470*/  LDGDEPBAR ;  /* 0x00000000000079af */ /* 0x000e220000000000 */
[----:B------:R-:W-:Y:S08]  /*2480*/  HMMA.16816.F32 R8, R136, R10, RZ ;  /* 0x0000000a8808723c */ /* 0x000ff000000018ff */
[C---:B------:R-:W-:Y:S08]  /*2490*/  HMMA.16816.F32 R16, R140.reuse, R72, R16 ;  /* 0x000000488c10723c */ /* 0x040ff00000001810 */
[C---:B------:R-:W-:Y:S01]  /*24a0*/  HMMA.16816.F32 R148, R140.reuse, R74, R148 ;  /* 0x0000004a8c94723c */ /* 0x040fe20000001894 */
[----:B------:R-:W3:Y:S07]  /*24b0*/  LDSM.16.M88.4 R72, [R231+0x9900] ;  /* 0x00990000e748783b */ /* 0x000eee0000000200 */
[----:B------:R-:W-:Y:S08]  /*24c0*/  HMMA.16816.F32 R24, R140, R80, R24 ;  /* 0x000000508c18723c */ /* 0x000ff00000001818 */
[C---:B-1----:R-:W-:Y:S08]  /*24d0*/  HMMA.16816.F32 R60, R172.reuse, R36, R60 ;  /* 0x00000024ac3c723c */ /* 0x042ff0000000183c */
[----:B------:R-:W-:Y:S01]  /*24e0*/  HMMA.16816.F32 R56, R172, R38, R56 ;  /* 0x00000026ac38723c */ /* 0x000fe20000001838 */
[----:B------:R-:W1:Y:S07]  /*24f0*/  LDSM.16.M88.4 R36, [R231+0xb100] ;  /* 0x00b10000e724783b */ /* 0x000e6e0000000200 */
        /* <DEDUP_REMOVED lines=8> */
[C---:B---3--:R-:W-:Y:S08]  /*2580*/  HMMA.16816.F32 R44, R172.reuse, R72, R44 ;  /* 0x00000048ac2c723c */ /* 0x048ff0000000182c */
[C---:B------:R-:W-:Y:S01]  /*2590*/  HMMA.16816.F32 R40, R172.reuse, R74, R40 ;  /* 0x0000004aac28723c */ /* 0x040fe20000001828 */
[----:B------:R-:W3:Y:S07]  /*25a0*/  LDSM.16.M88.4 R72, [R220] ;  /* 0x00000000dc48783b */ /* 0x000eee0000000200 */
        /* <DEDUP_REMOVED lines=10> */
[----:B------:R-:W-:Y:S01]  /*2650*/  HMMA.16816.F32 R20, R172, R78, R20 ;  /* 0x0000004eac14723c */ /* 0x000fe20000001814 */
[----:B------:R-:W2:Y:S07]  /*2660*/  LDSM.16.M88.4 R76, [R220+0x1800] ;  /* 0x00180000dc4c783b */ /* 0x000eae0000000200 */
[C---:B---3--:R-:W-:Y:S08]  /*2670*/  HMMA.16816.F32 R68, R176.reuse, R72, R68 ;  /* 0x00000048b044723c */ /* 0x048ff00000001844 */
[C---:B------:R-:W-:Y:S01]  /*2680*/  HMMA.16816.F32 R64, R176.reuse, R74, R64 ;  /* 0x0000004ab040723c */ /* 0x040fe20000001840 */
[----:B------:R-:W3:Y:S07]  /*2690*/  LDSM.16.M88.4 R72, [R220+0x3800] ;  /* 0x00380000dc48783b */ /* 0x000eee0000000200 */
[C---:B-1----:R-:W-:Y:S08]  /*26a0*/  HMMA.16816.F32 R32, R176.reuse, R36, R32 ;  /* 0x00000024b020723c */ /* 0x042ff00000001820 */
[----:B------:R-:W-:Y:S01]  /*26b0*/  HMMA.16816.F32 R28, R176, R38, R28 ;  /* 0x00000026b01c723c */ /* 0x000fe2000000181c */
[----:B------:R-:W1:Y:S07]  /*26c0*/  LDSM.16.M88.4 R36, [R234+0xc100] ;  /* 0x00c10000ea24783b */ /* 0x000e6e0000000200 */
[C---:B----4-:R-:W-:Y:S08]  /*26d0*/  HMMA.16816.F32 R12, R172.reuse, R80, R12 ;  /* 0x00000050ac0c723c */ /* 0x050ff0000000180c */
[----:B------:R-:W-:Y:S01]  /*26e0*/  HMMA.16816.F32 R8, R172, R82, R8 ;  /* 0x00000052ac08723c */ /* 0x000fe20000001808 */
[----:B------:R-:W4:Y:S07]  /*26f0*/  LDSM.16.M88.4 R80, [R220+0x3000] ;  /* 0x00300000dc50783b */ /* 0x000f2e0000000200 */
[C---:B--2---:R-:W-:Y:S08]  /*2700*/  HMMA.16816.F32 R44, R176.reuse, R76, R44 ;  /* 0x0000004cb02c723c */ /* 0x044ff0000000182c */
[C---:B------:R-:W-:Y:S01]  /*2710*/  HMMA.16816.F32 R40, R176.reuse, R78, R40 ;  /* 0x0000004eb028723c */ /* 0x040fe20000001828 */
[----:B------:R-:W2:Y:S07]  /*2720*/  LDSM.16.M88.4 R76, [R234+0xc900] ;  /* 0x00c90000ea4c783b */ /* 0x000eae0000000200 */
[C---:B---3--:R-:W-:Y:S08]  /*2730*/  HMMA.16816.F32 R12, R176.reuse, R72, R12 ;  /* 0x00000048b00c723c */ /* 0x048ff0000000180c */
[----:B------:R-:W-:Y:S01]  /*2740*/  HMMA.16816.F32 R8, R176, R74, R8 ;  /* 0x0000004ab008723c */ /* 0x000fe20000001808 */
[----:B------:R-:W3:Y:S07]  /*2750*/  LDSM.16.M88.4 R72, [R234+0xf100] ;  /* 0x00f10000ea48783b */ /* 0x000eee0000000200 */
[C---:B-1----:R-:W-:Y:S08]  /*2760*/  HMMA.16816.F32 R68, R184.reuse, R36, R68 ;  /* 0x00000024b844723c */ /* 0x042ff00000001844 */
[----:B------:R-:W-:Y:S01]  /*2770*/  HMMA.16816.F32 R64, R184, R38, R64 ;  /* 0x00000026b840723c */ /* 0x000fe20000001840 */
[----:B------:R-:W1:Y:S07]  /*2780*/  LDSM.16.M88.4 R36, [R234+0xf900] ;  /* 0x00f90000ea24783b */ /* 0x000e6e0000000200 */
[C---:B------:R-:W-:Y:S08]  /*2790*/  HMMA.16816.F32 R60, R176.reuse, R92, R60 ;  /* 0x0000005cb03c723c */ /* 0x040ff0000000183c */
[C---:B------:R-:W-:Y:S01]  /*27a0*/  HMMA.16816.F32 R56, R176.reuse, R94, R56 ;  /* 0x0000005eb038723c */ /* 0x040fe20000001838 */
[----:B------:R-:W-:Y:S07]  /*27b0*/  LDSM.16.M88.4 R92, [R234+0xd900] ;  /* 0x00d90000ea5c783b */ /* 0x000fee0000000200 */
[C---:B------:R-:W-:Y:S08]  /*27c0*/  HMMA.16816.F32 R24, R176.reuse, R84, R24 ;  /* 0x00000054b018723c */ /* 0x040ff00000001818 */
[C---:B------:R-:W-:Y:S01]  /*27d0*/  HMMA.16816.F32 R20, R176.reuse, R86, R20 ;  /* 0x00000056b014723c */ /* 0x040fe20000001814 */
[----:B------:R-:W5:Y:S07]  /*27e0*/  LDSM.16.M88.4 R84, [R234+0xe900] ;  /* 0x00e90000ea54783b */ /* 0x000f6e0000000200 */
[C---:B----4-:R-:W-:Y:S08]  /*27f0*/  HMMA.16816.F32 R16, R176.reuse, R80, R16 ;  /* 0x00000050b010723c */ /* 0x050ff00000001810 */
[C---:B------:R-:W-:Y:S01]  /*2800*/  HMMA.16816.F32 R148, R176.reuse, R82, R148 ;  /* 0x00000052b094723c */ /* 0x040fe20000001894 */
[----:B------:R-:W-:Y:S07]  /*2810*/  LDSM.16.M88.4 R80, [R233+0x4000] ;  /* 0x00400000e950783b */ /* 0x000fee0000000200 */
        /* <DEDUP_REMOVED lines=21> */
[C---:B----4-:R-:W-:Y:S08]  /*2970*/  HMMA.16816.F32 R32, R184.reuse, R88, R32 ;  /* 0x00000058b820723c */ /* 0x050ff00000001820 */
[----:B------:R-:W-:Y:S01]  /*2980*/  HMMA.16816.F32 R28, R184, R90, R28 ;  /* 0x0000005ab81c723c */ /* 0x000fe2000000181c */
[----:B------:R-:W4:Y:S07]  /*2990*/  LDSM.16.M88.4 R88, [R233+0x7800] ;  /* 0x00780000e958783b */ /* 0x000f2e0000000200 */
[C---:B------:R-:W-:Y:S08]  /*29a0*/  HMMA.16816.F32 R68, R188.reuse, R80, R68 ;  /* 0x00000050bc44723c */ /* 0x040ff00000001844 */
[C---:B------:R-:W-:Y:S01]  /*29b0*/  HMMA.16816.F32 R64, R188.reuse, R82, R64 ;  /* 0x00000052bc40723c */ /* 0x040fe20000001840 */
        /* <DEDUP_REMOVED lines=18> */
[----:B------:R-:W5:Y:S07]  /*2ae0*/  LDSM.16.M88.4 R92, [R220+0x4800] ;  /* 0x00480000dc5c783b */ /* 0x000f6e0000000200 */
        /* <DEDUP_REMOVED lines=16> */
[----:B------:R-:W-:Y:S01]  /*2bf0*/  HMMA.16816.F32 R28, R196, R38, R28 ;  /* 0x00000026c41c723c */ /* 0x000fe2000000181c */
[----:B------:R-:W1:Y:S01]  /*2c00*/  LDSM.16.M88.4 R36, [R220+0x7800] ;  /* 0x00780000dc24783b */ /* 0x000e620000000200 */
        /* <DEDUP_REMOVED lines=21> */
[C---:B-1----:R-:W-:Y:S07]  /*2d60*/  HMMA.16816.F32 R12, R200.reuse, R36, R12 ;  /* 0x00000024c80c723c */ /* 0x042fee000000180c */
[----:B------:R-:W-:Y:S01]  /*2d70*/  SHF.R.S32.HI R36, RZ, 0x1f, R205 ;  /* 0x0000001fff247819 */ /* 0x000fe200000114cd */
[----:B------:R-:W-:Y:S01]  /*2d80*/  HMMA.16816.F32 R8, R200, R38, R8 ;  /* 0x00000026c808723c */ /* 0x000fe20000001808 */
        /* <DEDUP_REMOVED lines=15> */
[----:B------:R-:W-:Y:S02]  /*2e80*/  SHF.L.U64.HI R72, R205, 0x1, R36 ;  /* 0x00000001cd487819 */ /* 0x000fe40000010224 */
[----:B------:R-:W-:Y:S01]  /*2e90*/  SHF.L.U64.HI R37, R204, 0x1, R206 ;  /* 0x00000001cc257819 */ /* 0x000fe200000102ce */
[----:B------:R-:W-:Y:S01]  /*2ea0*/  IMAD R236, R0, c[0x0][0x2b8], R236 ;  /* 0x0000ae0000ec7a24 */ /* 0x000fe200078e02ec */
[----:B------:R-:W-:-:S04]  /*2eb0*/  IADD3 R73, -R209, 0x10, RZ ;  /* 0x00000010d1497810 */ /* 0x000fc80007ffe1ff */
        /* <DEDUP_REMOVED lines=18> */
[----:B------:R-:W1:Y:S01]  /*2fe0*/  SHFL.IDX PT, R84, R75, RZ, 0x181f ;  /* 0x00181fff4b547589 */ /* 0x000e6200000e0000 */
[----:B------:R-:W-:-:S03]  /*2ff0*/  IMAD.SHL.U32 R0, R204, 0x2, RZ ;  /* 0x00000002cc007824 */ /* 0x000fc600078e00ff */
[----:B------:R-:W2:Y:S04]  /*3000*/  SHFL.IDX PT, R81, R76, RZ, 0x181f ;  /* 0x00181fff4c517589 */ /* 0x000ea800000e0000 */
[----:B------:R-:W3:Y:S04]  /*3010*/  SHFL.IDX PT, R79, R75, 0x1, 0x181f ;  /* 0x00381f004b4f7f89 */ /* 0x000ee800000e0000 */
[----:B------:R-:W4:Y:S04]  /*3020*/  SHFL.IDX PT, R77, R75, 0x2, 0x181f ;  /* 0x00581f004b4d7f89 */ /* 0x000f2800000e0000 */
[----:B------:R-:W5:Y:S04]  /*3030*/  SHFL.IDX PT, R80, R76, 0x1, 0x181f ;  /* 0x00381f004c507f89 */ /* 0x000f6800000e0000 */
[----:B------:R-:W5:Y:S04]  /*3040*/  SHFL.IDX PT, R75, R75, 0x3, 0x181f ;  /* 0x00781f004b4b7f89 */ /* 0x000f6800000e0000 */
[----:B------:R-:W5:Y:S01]  /*3050*/  SHFL.IDX PT, R78, R76, 0x2, 0x181f ;  /* 0x00581f004c4e7f89 */ /* 0x000f6200000e0000 */
[----:B-1----:R-:W-:-:S02]  /*3060*/  IADD3 R86, P0, R84, R39, RZ ;  /* 0x0000002754567210 */ /* 0x002fc40007f1e0ff */
[-C--:B------:R-:W-:Y:S01]  /*3070*/  IADD3 R84, P6, R84, R0.reuse, RZ ;  /* 0x0000000054547210 */ /* 0x080fe20007fde0ff */
[----:B------:R-:W1:Y:S02]  /*3080*/  SHFL.IDX PT, R76, R76, 0x3, 0x181f ;  /* 0x00781f004c4c7f89 */ /* 0x000e6400000e0000 */
[----:B--2---:R-:W-:Y:S01]  /*3090*/  IMAD.X R87, R81, 0x1, R72, P0 ;  /* 0x0000000151577824 */ /* 0x004fe200000e0648 */
[-C--:B---3--:R-:W-:Y:S01]  /*30a0*/  IADD3 R82, P1, R79, R39.reuse, RZ ;  /* 0x000000274f527210 */ /* 0x088fe20007f3e0ff */
[----:B------:R-:W-:Y:S01]  /*30b0*/  IMAD.X R85, R81, 0x1, R37, P6 ;  /* 0x0000000151557824 */ /* 0x000fe200030e0625 */
[----:B------:R-:W-:Y:S02]  /*30c0*/  IADD3 R88, P0, R79, R0, RZ ;  /* 0x000000004f587210 */ /* 0x000fe40007f1e0ff */
[----:B------:R2:W-:Y:S01]  /*30d0*/  LDGSTS.E.BYPASS.LTC128B.128 [R237+0x8100], [R86.64], !P5 ;  /* 0x0810000056ed7fae */ /* 0x0005e2000e901d4e */
[----:B----4-:R-:W-:-:S03]  /*30e0*/  IADD3 R90, P6, R77, R39, RZ ;  /* 0x000000274d5a7210 */ /* 0x010fc60007fde0ff */
[----:B------:R2:W-:Y:S01]  /*30f0*/  LDGSTS.E.BYPASS.LTC128B.128 [R237+0xc100], [R84.64], !P4 ;  /* 0x0c10000054ed7fae */ /* 0x0005e2000e101d4e */
[C-C-:B-----5:R-:W-:Y:S02]  /*3100*/  IMAD.X R83, R80.reuse, 0x1, R72.reuse, P1 ;  /* 0x0000000150537824 */ /* 0x160fe400008e0648 */
[----:B------:R-:W-:Y:S01]  /*3110*/  IMAD.X R89, R80, 0x1, R37, P0 ;  /* 0x0000000150597824 */ /* 0x000fe200000e0625 */
[----:B------:R-:W-:Y:S02]  /*3120*/  IADD3 R80, P1, P0, R74, R75, R39 ;  /* 0x0000004b4a507210 */ /* 0x000fe4000783e027 */
[----:B------:R2:W-:Y:S01]  /*3130*/  LDGSTS.E.BYPASS.LTC128B.128 [R237+0x9100], [R82.64], !P5 ;  /* 0x0910000052ed7fae */ /* 0x0005e2000e901d4e */
[--C-:B------:R-:W-:Y:S01]  /*3140*/  IMAD.X R91, R78, 0x1, R72.reuse, P6 ;  /* 0x000000014e5b7824 */ /* 0x100fe200030e0648 */
[----:B------:R-:W-:Y:S02]  /*3150*/  IADD3 R74, P6, R77, R0, RZ ;  /* 0x000000004d4a7210 */ /* 0x000fe40007fde0ff */
[----:B------:R2:W-:Y:S01]  /*3160*/  LDGSTS.E.BYPASS.LTC128B.128 [R237+0xd100], [R88.64], !P4 ;  /* 0x0d10000058ed7fae */ /* 0x0005e2000e101d4e */
[----:B-1----:R-:W-:-:S02]  /*3170*/  IADD3.X R81, RZ, R76, R72, P1, P0 ;  /* 0x0000004cff517210 */ /* 0x002fc40000fe0448 */
[----:B------:R-:W-:Y:S01]  /*3180*/  IADD3 R72, P1, P0, R73, R75, R0 ;  /* 0x0000004b49487210 */ /* 0x000fe2000783e000 */
[--C-:B------:R-:W-:Y:S01]  /*3190*/  IMAD.X R75, R78, 0x1, R37.reuse, P6 ;  /* 0x000000014e4b7824 */ /* 0x100fe200030e0625 */
[----:B------:R-:W-:Y:S01]  /*31a0*/  ISETP.NE.U32.AND P6, PT, R38, RZ, PT ;  /* 0x000000ff2600720c */ /* 0x000fe20003fc5070 */
[----:B------:R2:W-:Y:S01]  /*31b0*/  LDGSTS.E.BYPASS.LTC128B.128 [R237+0xa100], [R90.64], !P5 ;  /* 0x0a1000005aed7fae */ /* 0x0005e2000e901d4e */
[----:B------:R-:W-:Y:S02]  /*31c0*/  IADD3.X R73, RZ, R76, R37, P1, P0 ;  /* 0x0000004cff497210 */ /* 0x000fe40000fe0425 */
[----:B------:R-:W-:Y:S01]  /*31d0*/  ISETP.NE.U32.AND P0, PT, R209, RZ, PT ;  /* 0x000000ffd100720c */ /* 0x000fe20003f05070 */
[----:B------:R2:W-:Y:S08]  /*31e0*/  LDGSTS.E.BYPASS.LTC128B.128 [R237+0xe100], [R74.64], !P4 ;  /* 0x0e1000004aed7fae */ /* 0x0005f0000e101d4e */
[----:B------:R2:W-:Y:S04]  /*31f0*/  LDGSTS.E.BYPASS.LTC128B.128.ZFILL [R237+0xb100], [R80.64], P6 ;  /* 0x0b10000050ed7fae */ /* 0x0005e8000b141d4e */
[----:B------:R2:W-:Y:S02]  /*3200*/  LDGSTS.E.BYPASS.LTC128B.128.ZFILL [R237+0xf100], [R72.64], P0 ;  /* 0x0f10000048ed7fae */ /* 0x0005e40008141d4e */
.L_x_2721:
[----:B------:R-:W-:Y:S01]  /*3210*/  LOP3.LUT R0, R7, 0xffffffe0, RZ, 0xc0, !PT ;  /* 0xffffffe007007812 */ /* 0x000fe200078ec0ff */
[----:B------:R-:W-:Y:S01]  /*3220*/  UMOV UR4, 0xffffff80 ;  /* 0xffffff8000047882 */ /* 0x000fe20000000000 */
[----:B------:R-:W-:Y:S01]  /*3230*/  LEA.HI R37, R112, R5, RZ, 0x2 ;  /* 0x0000000570257211 */ /* 0x000fe200078f10ff */
[----:B------:R-:W-:Y:S01]  /*3240*/  UIMAD UR4, UR7, UR4, 0x81 ;  /* 0x00000081070474a4 */ /* 0x000fe2000f8e0204 */
[----:B------:R-:W-:Y:S01]  /*3250*/  SHF.R.S32.HI R38, RZ, 0x1f, R6 ;  /* 0x0000001fff267819 */ /* 0x000fe20000011406 */
[----:B------:R-:W-:Y:S01]  /*3260*/  IMAD.IADD R0, R5, 0x1, -R0 ;  /* 0x0000000105007824 */ /* 0x000fe200078e0a00 */
[----:B------:R-:W-:Y:S01]  /*3270*/  LOP3.LUT R37, R37, 0xfffffffc, RZ, 0xc0, !PT ;  /* 0xfffffffc25257812 */ /* 0x000fe200078ec0ff */
[----:B------:R-:W-:Y:S01]  /*3280*/  IMAD.SHL.U32 R232, R4, 0x2, RZ ;  /* 0x0000000204e87824 */ /* 0x000fe200078e00ff */
[----:B------:R-:W-:Y:S01]  /*3290*/  LEA.HI R38, R38, R6, RZ, 0x3 ;  /* 0x0000000626267211 */ /* 0x000fe200078f18ff */
[----:B------:R-:W0:Y:S01]  /*32a0*/  LDGDEPBAR ;  /* 0x00000000000079af */ /* 0x000e220000000000 */
[----:B------:R-:W-:Y:S01]  /*32b0*/  SHF.R.S32.HI R7, RZ, 0x1f, R0 ;  /* 0x0000001fff077819 */ /* 0x000fe20000011400 */
[----:B------:R-:W-:Y:S01]  /*32c0*/  IMAD.IADD R37, R5, 0x1, -R37 ;  /* 0x0000000105257824 */ /* 0x000fe200078e0a25 */
[----:B------:R-:W-:Y:S01]  /*32d0*/  LOP3.LUT R38, R38, 0xffffff8, RZ, 0xc0, !PT ;  /* 0x0ffffff826267812 */ /* 0x000fe200078ec0ff */
[--C-:B------:R-:W-:Y:S01]  /*32e0*/  IMAD R230, R3, 0x2, R232.reuse ;  /* 0x0000000203e67824 */ /* 0x100fe200078e02e8 */
[----:B------:R-:W-:Y:S01]  /*32f0*/  LEA.HI R5, R7, R0, RZ, 0x2 ;  /* 0x0000000007057211 */ /* 0x000fe200078f10ff */
[----:B------:R-:W-:Y:S01]  /*3300*/  IMAD R229, R2, 0x2, R232 ;  /* 0x0000000202e57824 */ /* 0x000fe200078e02e8 */
[----:B------:R-:W-:Y:S01]  /*3310*/  LEA.HI R7, R37, R37, RZ, 0x1 ;  /* 0x0000002525077211 */ /* 0x000fe200078f08ff */
[----:B------:R-:W-:Y:S01]  /*3320*/  IMAD.IADD R38, R6, 0x1, -R38 ;  /* 0x0000000106267824 */ /* 0x000fe200078e0a26 */
[----:B------:R-:W-:Y:S01]  /*3330*/  PLOP3.LUT P1, PT, PT, PT, UP1, 0x80, 0x0 ;  /* 0x000000000000781c */ /* 0x000fe20003f2f018 */
[----:B------:R-:W-:Y:S01]  /*3340*/  IMAD R228, R2, 0x2, R230 ;  /* 0x0000000202e47824 */ /* 0x000fe200078e02e6 */
[----:B------:R-:W-:Y:S01]  /*3350*/  LEA.HI.SX32 R6, R5, UR10, 0x1e ;  /* 0x0000000a05067c11 */ /* 0x000fe2000f8ff2ff */
[----:B------:R-:W-:Y:S01]  /*3360*/  LDSM.16.MT88.4 R124, [R232+0x100] ;  /* 0x00010000e87c783b */ /* 0x000fe20000004200 */
[----:B------:R-:W-:-:S02]  /*3370*/  LOP3.LUT R7, R7, 0x1ffffffe, RZ, 0xc0, !PT ;  /* 0x1ffffffe07077812 */ /* 0x000fc400078ec0ff */
[----:B------:R-:W-:Y:S01]  /*3380*/  PLOP3.LUT P0, PT, PT, PT, UP1, 0x80, 0x0 ;  /* 0x000000000000781c */ /* 0x000fe20003f0f018 */
[----:B------:R-:W-:Y:S01]  /*3390*/  IMAD R6, R38, 0x10, R6 ;  /* 0x0000001026067824 */ /* 0x000fe200078e0206 */
[----:B------:R-:W-:Y:S01]  /*33a0*/  LOP3.LUT R208, R5, 0x7ffffffc, RZ, 0xc0, !PT ;  /* 0x7ffffffc05d07812 */ /* 0x000fe200078ec0ff */
[----:B------:R-:W-:Y:S01]  /*33b0*/  IMAD.IADD R7, R37, 0x1, -R7 ;  /* 0x0000000125077824 */ /* 0x000fe200078e0a07 */
[----:B--2---:R-:W-:Y:S03]  /*33c0*/  LDSM.16.MT88.4 R88, [R228+0x100] ;  /* 0x00010000e458783b */ /* 0x004fe60000004200 */
[----:B------:R-:W-:Y:S01]  /*33d0*/  IMAD R207, R7, 0x8, R6 ;  /* 0x0000000807cf7824 */ /* 0x000fe200078e0206 */
[----:B------:R-:W-:Y:S01]  /*33e0*/  LDSM.16.MT88.4 R80, [R229+0x100] ;  /* 0x00010000e550783b */ /* 0x000fe20000004200 */
[----:B------:R-:W-:Y:S02]  /*33f0*/  IMAD.IADD R208, R0, 0x1, -R208 ;  /* 0x0000000100d07824 */ /* 0x000fe400078e0ad0 */
[----:B------:R-:W-:Y:S01]  /*3400*/  @P1 IMAD.HI.U32 R7, R207, c[0x0][0x2c8], RZ ;  /* 0x0000b200cf071a27 */ /* 0x000fe200078e00ff */
[----:B------:R-:W-:Y:S03]  /*3410*/  LDSM.16.MT88.4 R96, [R232+0x4100] ;  /* 0x00410000e860783b */ /* 0x000fe60000004200 */
[----:B------:R-:W-:Y:S01]  /*3420*/  IMAD.MOV.U32 R6, RZ, RZ, R207 ;  /* 0x000000ffff067224 */ /* 0x000fe200078e00cf */
[----:B------:R-:W-:Y:S01]  /*3430*/  @P0 SHF.R.U32.HI R6, RZ, c[0x0][0x2cc], R7 ;  /* 0x0000b300ff060a19 */ /* 0x000fe20000011607 */
[----:B------:R-:W-:Y:S01]  /*3440*/  IMAD.U32 R0, RZ, RZ, UR4 ;  /* 0x00000004ff007e24 */ /* 0x000fe2000f8e00ff */
[----:B------:R-:W-:Y:S01]  /*3450*/  LDSM.16.MT88.4 R100, [R230+0x4100] ;  /* 0x00410000e664783b */ /* 0x000fe20000004200 */
[----:B------:R-:W-:Y:S01]  /*3460*/  IMAD.SHL.U32 R208, R208, 0x2, RZ ;  /* 0x00000002d0d07824 */ /* 0x000fe200078e00ff */
[----:B------:R-:W-:-:S02]  /*3470*/  ULDC.64 UR4, c[0x0][0x2c8] ;  /* 0x0000b20000047ab9 */ /* 0x000fc40000000a00 */
[----:B------:R-:W1:Y:S02]  /*3480*/  SHFL.IDX PT, R76, R6, RZ, 0x1c1f ;  /* 0x001c1fff064c7589 */ /* 0x000e6400000e0000 */
[----:B------:R-:W-:Y:S02]  /*3490*/  IADD3 R0, -R208, UR8, R0 ;  /* 0x00000008d0007c10 */ /* 0x000fe4000fffe100 */
[----:B------:R-:W2:Y:S02]  /*34a0*/  SHFL.IDX PT, R6, R6, 0x1, 0x1c1f ;  /* 0x003c1f0006067f89 */ /* 0x000ea400000e0000 */
[----:B------:R-:W-:Y:S02]  /*34b0*/  IADD3 R5, R0, -UR12, RZ ;  /* 0x8000000c00057c10 */ /* 0x000fe4000fffe0ff */
[----:B------:R-:W-:Y:S01]  /*34c0*/  IADD3 R0, -R208, UR22, RZ ;  /* 0x00000016d0007c10 */ /* 0x000fe2000fffe1ff */
[----:B------:R-:W-:Y:S01]  /*34d0*/  LDSM.16.MT88.4 R108, [R229+0x4100] ;  /* 0x00410000e56c783b */ /* 0x000fe20000004200 */
[----:B------:R-:W3:Y:S01]  /*34e0*/  @UP1 S2UR UR22, SR_CTAID.X ;  /* 0x00000000001619c3 */ /* 0x000ee20000002500 */
[----:B-1----:R-:W-:-:S02]  /*34f0*/  IMAD.IADD R76, R5, 0x1, R76 ;  /* 0x00000001054c7824 */ /* 0x002fc400078e024c */
[----:B--2---:R-:W-:-:S03]  /*3500*/  IMAD.IADD R5, R5, 0x1, R6 ;  /* 0x0000000105057824 */ /* 0x004fc600078e0206 */
[----:B------:R-:W-:-:S04]  /*3510*/  IMNMX R76, R0, R76, PT ;  /* 0x0000004c004c7217 */ /* 0x000fc80003800200 */
[----:B------:R-:W-:Y:S01]  /*3520*/  ISETP.GT.AND P0, PT, R76, RZ, PT ;  /* 0x000000ff4c00720c */ /* 0x000fe20003f04270 */
[----:B---3--:R-:W-:Y:S01]  /*3530*/  @UP1 USHF.L.U32 UR22, UR22, 0x7, URZ ;  /* 0x0000000716161899 */ /* 0x008fe2000800063f */
[----:B------:R-:W-:Y:S02]  /*3540*/  IMNMX R0, R0, R5, PT ;  /* 0x0000000500007217 */ /* 0x000fe40003800200 */
[----:B------:R-:W-:Y:S01]  /*3550*/  FSEL R73, R68, -INF , P0 ;  /* 0xff80000044497808 */ /* 0x000fe20000000000 */
[----:B------:R-:W-:Y:S01]  /*3560*/  UIMAD.WIDE.U32 UR22, UR22, UR4, URZ ;  /* 0x00000004161672a5 */ /* 0x000fe2000f8e003f */
[----:B------:R-:W-:Y:S02]  /*3570*/  ISETP.GT.AND P0, PT, R0, 0x1, PT ;  /* 0x000000010000780c */ /* 0x000fe40003f04270 */
[----:B------:R-:W-:Y:S01]  /*3580*/  ISETP.GT.AND P6, PT, R76, 0x1, PT ;  /* 0x000000014c00780c */ /* 0x000fe20003fc4270 */
[----:B------:R-:W-:Y:S01]  /*3590*/  @UP1 USHF.R.U32.HI UR10, URZ, UR5, UR23 ;  /* 0x000000053f0a1299 */ /* 0x000fe20008011617 */
[----:B------:R-:W-:-:S02]  /*35a0*/  FSEL R71, R71, -INF , P0 ;  /* 0xff80000047477808 */ /* 0x000fc40000000000 */
[----:B------:R-:W-:Y:S01]  /*35b0*/  ISETP.GT.AND P0, PT, R0, 0x8, PT ;  /* 0x000000080000780c */ /* 0x000fe20003f04270 */
[----:B------:R-:W-:Y:S01]  /*35c0*/  UIADD3 UR10, UR10, UR8, -UR12 ;  /* 0x000000080a0a7290 */ /* 0x000fe2000fffe80c */
[----:B------:R-:W-:Y:S02]  /*35d0*/  FSEL R72, R69, -INF , P6 ;  /* 0xff80000045487808 */ /* 0x000fe40003000000 */
[----:B------:R-:W-:Y:S01]  /*35e0*/  FSEL R69, R66, -INF , P0 ;  /* 0xff80000042457808 */ /* 0x000fe20000000000 */
[----:B------:R-:W-:Y:S01]  /*35f0*/  USHF.R.S32.HI UR4, URZ, 0x1f, UR10 ;  /* 0x0000001f3f047899 */ /* 0x000fe2000801140a */
[----:B------:R-:W-:Y:S02]  /*3600*/  ISETP.GT.AND P0, PT, R76, 0x11, PT ;  /* 0x000000114c00780c */ /* 0x000fe40003f04270 */
[----:B------:R-:W-:Y:S01]  /*3610*/  ISETP.GT.AND P1, PT, R0, RZ, PT ;  /* 0x000000ff0000720c */ /* 0x000fe20003f24270 */
[----:B------:R-:W-:Y:S01]  /*3620*/  ULEA.HI UR4, UR4, UR10, URZ, 0x7 ;  /* 0x0000000a04047291 */ /* 0x000fe2000f8f383f */
[----:B------:R-:W-:Y:S01]  /*3630*/  FSEL R5, R61, -INF , P0 ;  /* 0xff8000003d057808 */ /* 0x000fe20000000000 */
[----:B------:R-:W-:Y:S01]  /*3640*/  UIADD3 UR10, UR7, -0x2, URZ ;  /* 0xfffffffe070a7890 */ /* 0x000fe2000fffe03f */
[----:B------:R-:W-:Y:S01]  /*3650*/  ISETP.GT.AND P6, PT, R76, 0x8, PT ;  /* 0x000000084c00780c */ /* 0x000fe20003fc4270 */
[----:B------:R-:W-:Y:S01]  /*3660*/  USHF.R.S32.HI UR5, URZ, 0x7, UR4 ;  /* 0x000000073f057899 */ /* 0x000fe20008011404 */
[----:B------:R-:W-:-:S02]  /*3670*/  ISETP.GT.AND P0, PT, R0, 0x11, PT ;  /* 0x000000110000780c */ /* 0x000fc40003f04270 */
[----:B------:R-:W-:Y:S01]  /*3680*/  FSEL R70, R70, -INF , P1 ;  /* 0xff80000046467808 */ /* 0x000fe20000800000 */
[----:B------:R-:W-:Y:S01]  /*3690*/  UISETP.LT.AND UP0, UPT, URZ, UR5, UPT ;  /* 0x000000053f00728c */ /* 0x000fe2000bf01270 */
[----:B------:R-:W-:Y:S02]  /*36a0*/  ISETP.GT.AND P1, PT, R76, 0x9, PT ;  /* 0x000000094c00780c */ /* 0x000fe40003f24270 */
[----:B------:R-:W-:Y:S01]  /*36b0*/  FSEL R75, R64, -INF , P6 ;  /* 0xff800000404b7808 */ /* 0x000fe20003000000 */
[----:B------:R-:W-:Y:S01]  /*36c0*/  USEL UR5, URZ, UR5, !UP0 ;  /* 0x000000053f057287 */ /* 0x000fe2000c000000 */
[----:B------:R-:W-:Y:S02]  /*36d0*/  FSEL R92, R63, -INF , P0 ;  /* 0xff8000003f5c7808 */ /* 0x000fe40000000000 */
[----:B------:R-:W-:Y:S01]  /*36e0*/  ISETP.GT.AND P6, PT, R76, 0x10, PT ;  /* 0x000000104c00780c */ /* 0x000fe20003fc4270 */
[----:B------:R-:W-:Y:S01]  /*36f0*/  UISETP.GE.AND UP0, UPT, UR10, UR5, UPT ;  /* 0x000000050a00728c */ /* 0x000fe2000bf06270 */
[----:B------:R-:W-:-:S02]  /*3700*/  ISETP.GT.AND P0, PT, R0, 0x18, PT ;  /* 0x000000180000780c */ /* 0x000fc40003f04270 */
[----:B------:R-:W-:Y:S02]  /*3710*/  FSEL R74, R65, -INF , P1 ;  /* 0xff800000414a7808 */ /* 0x000fe40000800000 */
[----:B------:R-:W-:Y:S02]  /*3720*/  ISETP.GT.AND P1, PT, R0, 0x9, PT ;  /* 0x000000090000780c */ /* 0x000fe40003f24270 */
[----:B------:R-:W-:Y:S02]  /*3730*/  FSEL R7, R60, -INF , P6 ;  /* 0xff8000003c077808 */ /* 0x000fe40003000000 */
[----:B------:R-:W-:Y:S02]  /*3740*/  FSEL R105, R58, -INF , P0 ;  /* 0xff8000003a697808 */ /* 0x000fe40000000000 */
[C---:B------:R-:W-:Y:S02]  /*3750*/  ISETP.GT.AND P6, PT, R76.reuse, 0x18, PT ;  /* 0x000000184c00780c */ /* 0x040fe40003fc4270 */
[----:B------:R-:W-:-:S02]  /*3760*/  ISETP.GT.AND P0, PT, R76, 0x21, PT ;  /* 0x000000214c00780c */ /* 0x000fc40003f04270 */
[----:B------:R-:W-:Y:S02]  /*3770*/  FSEL R68, R67, -INF , P1 ;  /* 0xff80000043447808 */ /* 0x000fe40000800000 */
[----:B------:R-:W-:Y:S02]  /*3780*/  ISETP.GT.AND P1, PT, R0, 0x10, PT ;  /* 0x000000100000780c */ /* 0x000fe40003f24270 */
[----:B------:R-:W-:Y:S02]  /*3790*/  FSEL R6, R56, -INF , P6 ;  /* 0xff80000038067808 */ /* 0x000fe40003000000 */
[----:B------:R-:W-:Y:S02]  /*37a0*/  FSEL R39, R53, -INF , P0 ;  /* 0xff80000035277808 */ /* 0x000fe40000000000 */
[----:B------:R-:W-:Y:S02]  /*37b0*/  ISETP.GT.AND P6, PT, R76, 0x20, PT ;  /* 0x000000204c00780c */ /* 0x000fe40003fc4270 */
        /* <DEDUP_REMOVED lines=18> */
[----:B------:R-:W-:-:S02]  /*38e0*/  FMNMX.FTZ R44, R73, R72, !PT ;  /* 0x00000048492c7209 */ /* 0x000fc40007810000 */
[----:B------:R-:W-:Y:S02]  /*38f0*/  FSEL R195, R54, -INF , P1 ;  /* 0xff80000036c37808 */ /* 0x000fe40000800000 */
[C---:B------:R-:W-:Y:S02]  /*3900*/  ISETP.GT.AND P1, PT, R76.reuse, 0x29, PT ;  /* 0x000000294c00780c */ /* 0x040fe40003f24270 */
[C---:B------:R-:W-:Y:S02]  /*3910*/  ISETP.GT.AND P6, PT, R76.reuse, 0x38, PT ;  /* 0x000000384c00780c */ /* 0x040fe40003fc4270 */
[----:B------:R-:W-:Y:S02]  /*3920*/  FSEL R192, R47, -INF , P0 ;  /* 0xff8000002fc07808 */ /* 0x000fe40000000000 */
[----:B------:R-:W-:Y:S02]  /*3930*/  FMNMX.FTZ R44, R75, R44, !PT ;  /* 0x0000002c4b2c7209 */ /* 0x000fe40007810000 */
[----:B------:R-:W-:-:S02]  /*3940*/  ISETP.GT.AND P0, PT, R76, 0x39, PT ;  /* 0x000000394c00780c */ /* 0x000fc40003f04270 */
[----:B------:R-:W-:Y:S02]  /*3950*/  FSEL R38, R49, -INF , P1 ;  /* 0xff80000031267808 */ /* 0x000fe40000800000 */
[----:B------:R-:W-:Y:S02]  /*3960*/  ISETP.GT.AND P1, PT, R0, 0x29, PT ;  /* 0x000000290000780c */ /* 0x000fe40003f24270 */
[----:B------:R-:W-:Y:S02]  /*3970*/  FSEL R145, R40, -INF , P6 ;  /* 0xff80000028917808 */ /* 0x000fe40003000000 */
[----:B------:R-:W-:Y:S02]  /*3980*/  FMNMX.FTZ R40, R74, R44, !PT ;  /* 0x0000002c4a287209 */ /* 0x000fe40007810000 */
[----:B------:R-:W-:Y:S02]  /*3990*/  FSEL R144, R41, -INF , P0 ;  /* 0xff80000029907808 */ /* 0x000fe40000000000 */
[----:B------:R-:W-:-:S02]  /*39a0*/  ISETP.GT.AND P0, PT, R0, 0x39, PT ;  /* 0x000000390000780c */ /* 0x000fc40003f04270 */
[----:B------:R-:W-:Y:S02]  /*39b0*/  FSEL R193, R51, -INF , P1 ;  /* 0xff80000033c17808 */ /* 0x000fe40000800000 */
[----:B------:R-:W-:Y:S02]  /*39c0*/  ISETP.GT.AND P1, PT, R0, 0x30, PT ;  /* 0x000000300000780c */ /* 0x000fe40003f24270 */
[----:B------:R-:W-:Y:S02]  /*39d0*/  FMNMX.FTZ R40, R7, R40, !PT ;  /* 0x0000002807287209 */ /* 0x000fe40007810000 */
[----:B------:R-:W-:Y:S02]  /*39e0*/  FSEL R182, R43, -INF , P0 ;  /* 0xff8000002bb67808 */ /* 0x000fe40000000000 */
[----:B------:R-:W-:Y:S02]  /*39f0*/  ISETP.GT.AND P0, PT, R76, 0x41, PT ;  /* 0x000000414c00780c */ /* 0x000fe40003f04270 */
[----:B------:R-:W-:-:S02]  /*3a00*/  FSEL R147, R46, -INF , P1 ;  /* 0xff8000002e937808 */ /* 0x000fc40000800000 */
[----:B------:R-:W-:Y:S02]  /*3a10*/  FMNMX.FTZ R40, R5, R40, !PT ;  /* 0x0000002805287209 */ /* 0x000fe40007810000 */
[----:B------:R-:W-:Y:S02]  /*3a20*/  ISETP.GT.AND P1, PT, R0, 0x38, PT ;  /* 0x000000380000780c */ /* 0x000fe40003f24270 */
[----:B------:R-:W-:Y:S02]  /*3a30*/  FSEL R159, R33, -INF , P0 ;  /* 0xff800000219f7808 */ /* 0x000fe40000000000 */
[----:B------:R-:W-:Y:S02]  /*3a40*/  ISETP.GT.AND P6, PT, R76, 0x40, PT ;  /* 0x000000404c00780c */ /* 0x000fe40003fc4270 */
        /* <DEDUP_REMOVED lines=8> */
[----:B------:R-:W-:Y:S02]  /*3ad0*/  ISETP.GT.AND P1, PT, R76, 0x48, PT ;  /* 0x000000484c00780c */ /* 0x000fe40003f24270 */
[----:B------:R-:W-:Y:S02]  /*3ae0*/  FMNMX.FTZ R33, R211, R33, !PT ;  /* 0x00000021d3217209 */ /* 0x000fe40007810000 */
[----:B------:R-:W-:Y:S02]  /*3af0*/  FMNMX.FTZ R32, R69, R32, !PT ;  /* 0x0000002045207209 */ /* 0x000fe40007810000 */
[----:B------:R-:W-:Y:S02]  /*3b00*/  FSEL R163, R35, -INF , P0 ;  /* 0xff80000023a37808 */ /* 0x000fe40000000000 */
[----:B------:R-:W-:Y:S02]  /*3b10*/  FSEL R161, R28, -INF , P1 ;  /* 0xff8000001ca17808 */ /* 0x000fe40000800000 */
[----:B------:R-:W-:-:S02]  /*3b20*/  ISETP.GT.AND P0, PT, R76, 0x49, PT ;  /* 0x000000494c00780c */ /* 0x000fc40003f04270 */
[----:B------:R-:W-:Y:S02]  /*3b30*/  FMNMX.FTZ R28, R39, R33, !PT ;  /* 0x00000021271c7209 */ /* 0x000fe40007810000 */
[----:B------:R-:W-:Y:S02]  /*3b40*/  FMNMX.FTZ R32, R68, R32, !PT ;  /* 0x0000002044207209 */ /* 0x000fe40007810000 */
[----:B------:R-:W-:Y:S02]  /*3b50*/  FSEL R160, R29, -INF , P0 ;  /* 0xff8000001da07808 */ /* 0x000fe40000000000 */
[----:B------:R-:W-:Y:S02]  /*3b60*/  FMNMX.FTZ R28, R210, R28, !PT ;  /* 0x0000001cd21c7209 */ /* 0x000fe40007810000 */
[----:B------:R-:W-:Y:S02]  /*3b70*/  FMNMX.FTZ R29, R93, R32, !PT ;  /* 0x000000205d1d7209 */ /* 0x000fe40007810000 */
[----:B------:R-:W-:Y:S01]  /*3b80*/  ISETP.GT.AND P1, PT, R0, 0x48, PT ;  /* 0x000000480000780c */ /* 0x000fe20003f24270 */
[----:B------:R-:W-:Y:S01]  /*3b90*/  LDSM.16.MT88.4 R32, [R230+0x4900] ;  /* 0x00490000e620783b */ /* 0x000fe20000004200 */
[----:B------:R-:W-:-:S02]  /*3ba0*/  FMNMX.FTZ R28, R38, R28, !PT ;  /* 0x0000001c261c7209 */ /* 0x000fc40007810000 */
[----:B------:R-:W-:Y:S02]  /*3bb0*/  FMNMX.FTZ R29, R92, R29, !PT ;  /* 0x0000001d5c1d7209 */ /* 0x000fe40007810000 */
[----:B------:R-:W-:Y:S02]  /*3bc0*/  ISETP.GT.AND P0, PT, R0, 0x49, PT ;  /* 0x000000490000780c */ /* 0x000fe40003f04270 */
        /* <DEDUP_REMOVED lines=11> */
[----:B------:R-:W-:Y:S01]  /*3c80*/  FMNMX.FTZ R24, R195, R24, !PT ;  /* 0x00000018c3187209 */ /* 0x000fe20007810000 */
[----:B------:R-:W-:Y:S01]  /*3c90*/  LDSM.16.MT88.4 R28, [R229+0x4900] ;  /* 0x00490000e51c783b */ /* 0x000fe20000004200 */
[----:B------:R-:W-:Y:S02]  /*3ca0*/  ISETP.GT.AND P1, PT, R0, 0x50, PT ;  /* 0x000000500000780c */ /* 0x000fe40003f24270 */
[----:B------:R-:W-:Y:S02]  /*3cb0*/  FMNMX.FTZ R25, R144, R25, !PT ;  /* 0x0000001990197209 */ /* 0x000fe40007810000 */
[----:B------:R-:W-:Y:S02]  /*3cc0*/  FMNMX.FTZ R24, R37, R24, !PT ;  /* 0x0000001825187209 */ /* 0x000fe40007810000 */
[----:B------:R-:W-:-:S02]  /*3cd0*/  FSEL R169, R26, -INF , P1 ;  /* 0xff8000001aa97808 */ /* 0x000fc40000800000 */
[----:B------:R-:W-:Y:S02]  /*3ce0*/  ISETP.GT.AND P0, PT, R0, 0x51, PT ;  /* 0x000000510000780c */ /* 0x000fe40003f04270 */
[----:B------:R-:W-:Y:S02]  /*3cf0*/  ISETP.GT.AND P1, PT, R76, 0x58, PT ;  /* 0x000000584c00780c */ /* 0x000fe40003f24270 */
[----:B------:R-:W-:Y:S02]  /*3d00*/  FMNMX.FTZ R25, R158, R25, !PT ;  /* 0x000000199e197209 */ /* 0x000fe40007810000 */
[----:B------:R-:W-:Y:S02]  /*3d10*/  FMNMX.FTZ R24, R194, R24, !PT ;  /* 0x00000018c2187209 */ /* 0x000fe40007810000 */
[----:B------:R-:W-:Y:S02]  /*3d20*/  FSEL R168, R27, -INF , P0 ;  /* 0xff8000001ba87808 */ /* 0x000fe40000000000 */
[----:B------:R-:W-:-:S02]  /*3d30*/  FSEL R171, R20, -INF , P1 ;  /* 0xff80000014ab7808 */ /* 0x000fc40000800000 */
[----:B------:R-:W-:Y:S02]  /*3d40*/  ISETP.GT.AND P0, PT, R76, 0x59, PT ;  /* 0x000000594c00780c */ /* 0x000fe40003f04270 */
[----:B------:R-:W-:Y:S02]  /*3d50*/  FMNMX.FTZ R20, R159, R25, !PT ;  /* 0x000000199f147209 */ /* 0x000fe40007810000 */
[----:B------:R-:W-:Y:S02]  /*3d60*/  FMNMX.FTZ R24, R193, R24, !PT ;  /* 0x00000018c1187209 */ /* 0x000fe40007810000 */
[----:B------:R-:W-:Y:S02]  /*3d70*/  FSEL R170, R21, -INF , P0 ;  /* 0xff80000015aa7808 */ /* 0x000fe40000000000 */
[----:B------:R-:W-:Y:S02]  /*3d80*/  FMNMX.FTZ R20, R161, R20, !PT ;  /* 0x00000014a1147209 */ /* 0x000fe40007810000 */
[----:B------:R-:W-:-:S02]  /*3d90*/  FMNMX.FTZ R21, R147, R24, !PT ;  /* 0x0000001893157209 */ /* 0x000fc40007810000 */
[----:B------:R-:W-:Y:S01]  /*3da0*/  ISETP.GT.AND P1, PT, R0, 0x58, PT ;  /* 0x000000580000780c */ /* 0x000fe20003f24270 */
[----:B------:R-:W-:Y:S01]  /*3db0*/  LDSM.16.MT88.4 R24, [R232+0x900] ;  /* 0x00090000e818783b */ /* 0x000fe20000004200 */
[----:B------:R-:W-:Y:S02]  /*3dc0*/  FMNMX.FTZ R20, R160, R20, !PT ;  /* 0x00000014a0147209 */ /* 0x000fe40007810000 */
[----:B------:R-:W-:Y:S02]  /*3dd0*/  FMNMX.FTZ R21, R192, R21, !PT ;  /* 0x00000015c0157209 */ /* 0x000fe40007810000 */
[----:B------:R-:W-:Y:S02]  /*3de0*/  ISETP.GT.AND P0, PT, R0, 0x59, PT ;  /* 0x000000590000780c */ /* 0x000fe40003f04270 */
        /* <DEDUP_REMOVED lines=10> */
[----:B------:R-:W-:Y:S02]  /*3e90*/  FMNMX.FTZ R17, R171, R20, !PT ;  /* 0x00000014ab117209 */ /* 0x000fe40007810000 */
[----:B------:R-:W-:Y:S01]  /*3ea0*/  FMNMX.FTZ R16, R162, R16, !PT ;  /* 0x00000010a2107209 */ /* 0x000fe20007810000 */
[----:B------:R-:W-:Y:S01]  /*3eb0*/  LDSM.16.MT88.4 R20, [R230+0x900] ;  /* 0x00090000e614783b */ /* 0x000fe20000004200 */
[----:B------:R-:W-:Y:S02]  /*3ec0*/  ISETP.GT.AND P1, PT, R76, 0x68, PT ;  /* 0x000000684c00780c */ /* 0x000fe40003f24270 */
[----:B------:R-:W-:-:S02]  /*3ed0*/  FMNMX.FTZ R17, R170, R17, !PT ;  /* 0x00000011aa117209 */ /* 0x000fc40007810000 */
[----:B------:R-:W-:Y:S02]  /*3ee0*/  FMNMX.FTZ R16, R163, R16, !PT ;  /* 0x00000010a3107209 */ /* 0x000fe40007810000 */
[----:B------:R-:W-:Y:S02]  /*3ef0*/  FSEL R155, R148, -INF , P1 ;  /* 0xff800000949b7808 */ /* 0x000fe40000800000 */
[C---:B------:R-:W-:Y:S02]  /*3f00*/  ISETP.GT.AND P0, PT, R76.reuse, 0x69, PT ;  /* 0x000000694c00780c */ /* 0x040fe40003f04270 */
[----:B------:R-:W-:Y:S02]  /*3f10*/  ISETP.GT.AND P1, PT, R76, 0x70, PT ;  /* 0x000000704c00780c */ /* 0x000fe40003f24270 */
[----:B------:R-:W-:Y:S02]  /*3f20*/  FMNMX.FTZ R17, R157, R17, !PT ;  /* 0x000000119d117209 */ /* 0x000fe40007810000 */
[----:B------:R-:W-:-:S02]  /*3f30*/  FMNMX.FTZ R16, R165, R16, !PT ;  /* 0x00000010a5107209 */ /* 0x000fc40007810000 */
[----:B------:R-:W-:Y:S02]  /*3f40*/  FSEL R154, R149, -INF , P0 ;  /* 0xff800000959a7808 */ /* 0x000fe40000000000 */
[----:B------:R-:W-:Y:S02]  /*3f50*/  FSEL R133, R12, -INF , P1 ;  /* 0xff8000000c857808 */ /* 0x000fe40000800000 */
[----:B------:R-:W-:Y:S02]  /*3f60*/  ISETP.GT.AND P0, PT, R76, 0x71, PT ;  /* 0x000000714c00780c */ /* 0x000fe40003f04270 */
[----:B------:R-:W-:Y:S02]  /*3f70*/  FMNMX.FTZ R12, R156, R17, !PT ;  /* 0x000000119c0c7209 */ /* 0x000fe40007810000 */
[----:B------:R-:W-:Y:S02]  /*3f80*/  FMNMX.FTZ R16, R166, R16, !PT ;  /* 0x00000010a6107209 */ /* 0x000fe40007810000 */
[----:B------:R-:W-:-:S02]  /*3f90*/  FSEL R67, R13, -INF , P0 ;  /* 0xff8000000d437808 */ /* 0x000fc40000000000 */
[----:B------:R-:W-:Y:S02]  /*3fa0*/  FMNMX.FTZ R12, R155, R12, !PT ;  /* 0x0000000c9b0c7209 */ /* 0x000fe40007810000 */
[----:B------:R-:W-:Y:S02]  /*3fb0*/  FMNMX.FTZ R13, R169, R16, !PT ;  /* 0x00000010a90d7209 */ /* 0x000fe40007810000 */
[----:B------:R-:W-:Y:S02]  /*3fc0*/  FMNMX.FTZ R12, R154, R12, !PT ;  /* 0x0000000c9a0c7209 */ /* 0x000fe40007810000 */
[----:B------:R-:W-:Y:S02]  /*3fd0*/  FMNMX.FTZ R13, R168, R13, !PT ;  /* 0x0000000da80d7209 */ /* 0x000fe40007810000 */
[----:B------:R-:W-:Y:S02]  /*3fe0*/  ISETP.GT.AND P6, PT, R76, 0x78, PT ;  /* 0x000000784c00780c */ /* 0x000fe40003fc4270 */
[----:B------:R-:W-:-:S02]  /*3ff0*/  ISETP.GT.AND P1, PT, R0, 0x60, PT ;  /* 0x000000600000780c */ /* 0x000fc40003f24270 */
[----:B------:R-:W-:Y:S02]  /*4000*/  FMNMX.FTZ R12, R133, R12, !PT ;  /* 0x0000000c850c7209 */ /* 0x000fe40007810000 */
[----:B------:R-:W-:Y:S02]  /*4010*/  FMNMX.FTZ R13, R167, R13, !PT ;  /* 0x0000000da70d7209 */ /* 0x000fe40007810000 */
[----:B------:R-:W-:Y:S02]  /*4020*/  FSEL R153, R18, -INF , P1 ;  /* 0xff80000012997808 */ /* 0x000fe40000800000 */
[----:B------:R-:W-:Y:S02]  /*4030*/  FSEL R66, R8, -INF , P6 ;  /* 0xff80000008427808 */ /* 0x000fe40003000000 */
[----:B------:R-:W-:Y:S02]  /*4040*/  ISETP.GT.AND P0, PT, R0, 0x61, PT ;  /* 0x000000610000780c */ /* 0x000fe40003f04270 */
[----:B------:R-:W-:-:S02]  /*4050*/  ISETP.GT.AND P1, PT, R76, 0x79, PT ;  /* 0x000000794c00780c */ /* 0x000fc40003f24270 */
[----:B------:R-:W-:Y:S02]  /*4060*/  FMNMX.FTZ R8, R67, R12, !PT ;  /* 0x0000000c43087209 */ /* 0x000fe40007810000 */
[----:B------:R-:W-:Y:S02]  /*4070*/  FMNMX.FTZ R13, R164, R13, !PT ;  /* 0x0000000da40d7209 */ /* 0x000fe40007810000 */
[----:B------:R-:W-:Y:S02]  /*4080*/  FSEL R152, R19, -INF , P0 ;  /* 0xff80000013987808 */ /* 0x000fe40000000000 */
[----:B------:R-:W-:Y:S01]  /*4090*/  FSEL R64, R9, -INF , P1 ;  /* 0xff80000009407808 */ /* 0x000fe20000800000 */
[----:B------:R-:W-:Y:S01]  /*40a0*/  LDSM.16.MT88.4 R16, [R229+0x900] ;  /* 0x00090000e510783b */ /* 0x000fe20000004200 */
[----:B------:R-:W-:Y:S02]  /*40b0*/  FMNMX.FTZ R8, R66, R8, !PT ;  /* 0x0000000842087209 */ /* 0x000fe40007810000 */
[----:B------:R-:W-:-:S02]  /*40c0*/  ISETP.GT.AND P0, PT, R0, 0x68, PT ;  /* 0x000000680000780c */ /* 0x000fc40003f04270 */
[----:B------:R-:W-:Y:S02]  /*40d0*/  FMNMX.FTZ R12, R153, R13, !PT ;  /* 0x0000000d990c7209 */ /* 0x000fe40007810000 */
[----:B------:R-:W-:Y:S02]  /*40e0*/  ISETP.GT.AND P1, PT, R0, 0x69, PT ;  /* 0x000000690000780c */ /* 0x000fe40003f24270 */
[----:B------:R-:W-:Y:S02]  /*40f0*/  FMNMX.FTZ R8, R64, R8, !PT ;  /* 0x0000000840087209 */ /* 0x000fe40007810000 */
[----:B------:R-:W-:Y:S02]  /*4100*/  FSEL R150, R150, -INF , P0 ;  /* 0xff80000096967808 */ /* 0x000fe40000000000 */
[----:B------:R-:W-:Y:S01]  /*4110*/  FMNMX.FTZ R12, R152, R12, !PT ;  /* 0x0000000c980c7209 */ /* 0x000fe20007810000 */
[----:B------:R-:W1:Y:S01]  /*4120*/  SHFL.BFLY PT, R9, R8, 0x2, 0x1f ;  /* 0x0c401f0008097f89 */ /* 0x000e6200000e0000 */
        /* <DEDUP_REMOVED lines=13> */
[----:B------:R-:W-:Y:S02]  /*4200*/  FMNMX.FTZ R0, R61, R12, !PT ;  /* 0x0000000c3d007209 */ /* 0x000fe40007810000 */
[----:B-1----:R-:W-:Y:S01]  /*4210*/  FMNMX.FTZ R10, R9, R8, !PT ;  /* 0x00000008090a7209 */ /* 0x002fe20007810000 */
[----:B------:R-:W-:Y:S01]  /*4220*/  LDSM.16.MT88.4 R12, [R232+0x4900] ;  /* 0x00490000e80c783b */ /* 0x000fe20000004200 */
[----:B------:R-:W-:-:S03]  /*4230*/  FMNMX.FTZ R0, R60, R0, !PT ;  /* 0x000000003c007209 */ /* 0x000fc60007810000 */
[----:B------:R-:W-:Y:S04]  /*4240*/  SHFL.BFLY PT, R9, R10, 0x1, 0x1f ;  /* 0x0c201f000a097f89 */ /* 0x000fe800000e0000 */
[----:B------:R-:W1:Y:S02]  /*4250*/  SHFL.BFLY PT, R8, R0, 0x2, 0x1f ;  /* 0x0c401f0000087f89 */ /* 0x000e6400000e0000 */
[----:B-1----:R-:W-:Y:S02]  /*4260*/  FMNMX.FTZ R8, R0, R8, !PT ;  /* 0x0000000800087209 */ /* 0x002fe40007810000 */
[----:B------:R-:W-:-:S03]  /*4270*/  FMNMX.FTZ R0, R10, R9, !PT ;  /* 0x000000090a007209 */ /* 0x000fc60007810000 */
        /* <DEDUP_REMOVED lines=9> */
[----:B------:R-:W2:Y:S01]  /*4310*/  LDSM.16.MT88.4 R72, [R230+0x100] ;  /* 0x00010000e648783b */ /* 0x000ea20000004200 */
[--C-:B------:R-:W-:Y:S02]  /*4320*/  FFMA.FTZ R51, R7, c[0x0][0x2d0], -R65.reuse ;  /* 0x0000b40007337a23 */ /* 0x100fe40000010841 */
[--C-:B------:R-:W-:Y:S01]  /*4330*/  FFMA.FTZ R50, R5, c[0x0][0x2d0], -R65.reuse ;  /* 0x0000b40005327a23 */ /* 0x100fe20000010841 */
[----:B-1----:R-:W-:Y:S01]  /*4340*/  FMNMX.FTZ R132, R132, R8, !PT ;  /* 0x0000000884847209 */ /* 0x002fe20007810000 */
[--C-:B------:R-:W-:Y:S01]  /*4350*/  FFMA.FTZ R47, R6, c[0x0][0x2d0], -R65.reuse ;  /* 0x0000b400062f7a23 */ /* 0x100fe20000010841 */
[----:B------:R-:W-:Y:S01]  /*4360*/  LDSM.16.MT88.4 R8, [R228+0x900] ;  /* 0x00090000e408783b */ /* 0x000fe20000004200 */
[----:B------:R-:W1:Y:S01]  /*4370*/  MUFU.EX2 R55, R55 ;  /* 0x0000003700377308 */ /* 0x000e620000000800 */
[C---:B------:R-:W-:Y:S01]  /*4380*/  FSETP.NEU.FTZ.AND P0, PT, R132.reuse, -INF , PT ;  /* 0xff8000008400780b */ /* 0x040fe20003f1d000 */
[----:B------:R-:W-:Y:S01]  /*4390*/  FMUL.FTZ R59, R132, c[0x0][0x2d0] ;  /* 0x0000b400843b7a20 */ /* 0x000fe20000410000 */
[----:B------:R-:W3:Y:S01]  /*43a0*/  LDSM.16.MT88.4 R4, [R228+0x4100] ;  /* 0x00410000e404783b */ /* 0x000ee20000004200 */
[----:B------:R-:W-:-:S02]  /*43b0*/  FFMA.FTZ R46, R84, c[0x0][0x2d0], -R65 ;  /* 0x0000b400542e7a23 */ /* 0x000fc40000010841 */
[--C-:B------:R-:W-:Y:S01]  /*43c0*/  FFMA.FTZ R42, R39, c[0x0][0x2d0], -R65.reuse ;  /* 0x0000b400272a7a23 */ /* 0x100fe20000010841 */
[----:B------:R-:W-:Y:S01]  /*43d0*/  FSEL R59, R59, RZ, P0 ;  /* 0x000000ff3b3b7208 */ /* 0x000fe20000000000 */
[----:B------:R-:W-:Y:S01]  /*43e0*/  MUFU.EX2 R53, R53 ;  /* 0x0000003500357308 */ /* 0x000fe20000000800 */
[--C-:B------:R-:W-:Y:S01]  /*43f0*/  FFMA.FTZ R43, R211, c[0x0][0x2d0], -R65.reuse ;  /* 0x0000b400d32b7a23 */ /* 0x100fe20000010841 */
[----:B------:R-:W-:Y:S01]  /*4400*/  PLOP3.LUT P0, PT, PT, PT, UP0, 0x80, 0x0 ;  /* 0x000000000000781c */ /* 0x000fe20003f0f008 */
[----:B------:R-:W-:Y:S02]  /*4410*/  FFMA.FTZ R39, R210, c[0x0][0x2d0], -R65 ;  /* 0x0000b400d2277a23 */ /* 0x000fe40000010841 */
[--C-:B------:R-:W-:Y:S02]  /*4420*/  FFMA.FTZ R58, R70, c[0x0][0x2d0], -R59.reuse ;  /* 0x0000b400463a7a23 */ /* 0x100fe4000001083b */
[--C-:B------:R-:W-:Y:S01]  /*4430*/  FFMA.FTZ R57, R71, c[0x0][0x2d0], -R59.reuse ;  /* 0x0000b40047397a23 */ /* 0x100fe2000001083b */
[----:B------:R-:W4:Y:S01]  /*4440*/  MUFU.EX2 R52, R52 ;  /* 0x0000003400347308 */ /* 0x000f220000000800 */
[--C-:B------:R-:W-:Y:S01]  /*4450*/  FFMA.FTZ R54, R69, c[0x0][0x2d0], -R59.reuse ;  /* 0x0000b40045367a23 */ /* 0x100fe2000001083b */
[----:B-1----:R-:W-:Y:S01]  /*4460*/  F2FP.PACK_AB R112, R55, R56 ;  /* 0x000000383770723e */ /* 0x002fe200000000ff */
[----:B------:R-:W-:-:S02]  /*4470*/  FFMA.FTZ R48, R68, c[0x0][0x2d0], -R59 ;  /* 0x0000b40044307a23 */ /* 0x000fc4000001083b */
[--C-:B------:R-:W-:Y:S02]  /*4480*/  FFMA.FTZ R49, R93, c[0x0][0x2d0], -R59.reuse ;  /* 0x0000b4005d317a23 */ /* 0x100fe4000001083b */
[--C-:B------:R-:W-:Y:S01]  /*4490*/  FFMA.FTZ R45, R92, c[0x0][0x2d0], -R59.reuse ;  /* 0x0000b4005c2d7a23 */ /* 0x100fe2000001083b */
[----:B------:R-:W-:Y:S01]  /*44a0*/  MUFU.EX2 R58, R58 ;  /* 0x0000003a003a7308 */ /* 0x000fe20000000800 */
[--C-:B------:R-:W-:Y:S02]  /*44b0*/  FFMA.FTZ R44, R105, c[0x0][0x2d0], -R59.reuse ;  /* 0x0000b400692c7a23 */ /* 0x100fe4000001083b */
[----:B------:R-:W-:Y:S02]  /*44c0*/  FFMA.FTZ R41, R104, c[0x0][0x2d0], -R59 ;  /* 0x0000b40068297a23 */ /* 0x000fe4000001083b */
[----:B------:R-:W-:Y:S02]  /*44d0*/  FFMA.FTZ R38, R38, c[0x0][0x2d0], -R65 ;  /* 0x0000b40026267a23 */ /* 0x000fe40000010841 */
[--C-:B------:R-:W-:Y:S01]  /*44e0*/  FFMA.FTZ R40, R195, c[0x0][0x2d0], -R59.reuse ;  /* 0x0000b400c3287a23 */ /* 0x100fe2000001083b */
[----:B------:R-:W1:Y:S01]  /*44f0*/  MUFU.EX2 R57, R57 ;  /* 0x0000003900397308 */ /* 0x000e620000000800 */
[----:B----4-:R-:W-:Y:S01]  /*4500*/  F2FP.PACK_AB R114, R52, R53 ;  /* 0x000000353472723e */ /* 0x010fe200000000ff */
[----:B------:R-:W-:-:S02]  /*4510*/  FFMA.FTZ R37, R37, c[0x0][0x2d0], -R59 ;  /* 0x0000b40025257a23 */ /* 0x000fc4000001083b */
[--C-:B------:R-:W-:Y:S02]  /*4520*/  FFMA.FTZ R3, R194, c[0x0][0x2d0], -R59.reuse ;  /* 0x0000b400c2037a23 */ /* 0x100fe4000001083b */
[----:B------:R-:W-:Y:S02]  /*4530*/  FFMA.FTZ R2, R193, c[0x0][0x2d0], -R59 ;  /* 0x0000b400c1027a23 */ /* 0x000fe4000001083b */
[----:B------:R-:W-:Y:S01]  /*4540*/  MUFU.EX2 R54, R54 ;  /* 0x0000003600367308 */ /* 0x000fe20000000800 */
[--C-:B------:R-:W-:Y:S02]  /*4550*/  FFMA.FTZ R134, R134, c[0x0][0x2d0], -R65.reuse ;  /* 0x0000b40086867a23 */ /* 0x100fe40000010841 */
[--C-:B------:R-:W-:Y:S02]  /*4560*/  FFMA.FTZ R135, R135, c[0x0][0x2d0], -R65.reuse ;  /* 0x0000b40087877a23 */ /* 0x100fe40000010841 */
[--C-:B------:R-:W-:Y:S02]  /*4570*/  FFMA.FTZ R145, R145, c[0x0][0x2d0], -R65.reuse ;  /* 0x0000b40091917a23 */ /* 0x100fe40000010841 */
[----:B------:R-:W-:Y:S01]  /*4580*/  FFMA.FTZ R144, R144, c[0x0][0x2d0], -R65 ;  /* 0x0000b40090907a23 */ /* 0x000fe20000010841 */
[----:B------:R-:W4:Y:S01]  /*4590*/  MUFU.EX2 R48, R48 ;  /* 0x0000003000307308 */ /* 0x000f220000000800 */
[----:B-1----:R-:W-:Y:S01]  /*45a0*/  F2FP.PACK_AB R113, R57, R58 ;  /* 0x0000003a3971723e */ /* 0x002fe200000000ff */
[----:B------:R-:W-:-:S02]  /*45b0*/  FFMA.FTZ R147, R147, c[0x0][0x2d0], -R59 ;  /* 0x0000b40093937a23 */ /* 0x000fc4000001083b */
[--C-:B------:R-:W-:Y:S02]  /*45c0*/  FFMA.FTZ R148, R192, c[0x0][0x2d0], -R59.reuse ;  /* 0x0000b400c0947a23 */ /* 0x100fe4000001083b */
[--C-:B------:R-:W-:Y:S02]  /*45d0*/  FFMA.FTZ R151, R183, c[0x0][0x2d0], -R59.reuse ;  /* 0x0000b400b7977a23 */ /* 0x100fe4000001083b */
[----:B------:R-:W1:Y:S01]  /*45e0*/  MUFU.EX2 R51, R51 ;  /* 0x0000003300337308 */ /* 0x000e620000000800 */
[----:B------:R-:W-:Y:S02]  /*45f0*/  FFMA.FTZ R149, R182, c[0x0][0x2d0], -R59 ;  /* 0x0000b400b6957a23 */ /* 0x000fe4000001083b */
[--C-:B------:R-:W-:Y:S02]  /*4600*/  FFMA.FTZ R158, R158, c[0x0][0x2d0], -R65.reuse ;  /* 0x0000b4009e9e7a23 */ /* 0x100fe40000010841 */
[--C-:B------:R-:W-:Y:S02]  /*4610*/  FFMA.FTZ R159, R159, c[0x0][0x2d0], -R65.reuse ;  /* 0x0000b4009f9f7a23 */ /* 0x100fe40000010841 */
[--C-:B------:R-:W-:Y:S01]  /*4620*/  FFMA.FTZ R161, R161, c[0x0][0x2d0], -R65.reuse ;  /* 0x0000b400a1a17a23 */ /* 0x100fe20000010841 */
[----:B----4-:R-:W-:Y:S01]  /*4630*/  F2FP.PACK_AB R115, R48, R54 ;  /* 0x000000363073723e */ /* 0x010fe200000000ff */
        /* <DEDUP_REMOVED lines=22> */
[----:B--2---:R-:W-:Y:S01]  /*47a0*/  HMMA.16816.F32 R68, R112, R72, RZ ;  /* 0x000000487044723c */ /* 0x004fe200000018ff */
[--C-:B------:R-:W-:Y:S01]  /*47b0*/  FFMA.FTZ R155, R155, c[0x0][0x2d0], -R65.reuse ;  /* 0x0000b4009b9b7a23 */ /* 0x100fe20000010841 */
[----:B------:R-:W2:Y:S01]  /*47c0*/  MUFU.EX2 R45, R45 ;  /* 0x0000002d002d7308 */ /* 0x000ea20000000800 */
        /* <DEDUP_REMOVED lines=9> */
[----:B------:R-:W-:Y:S01]  /*4860*/  HMMA.16816.F32 R92, R112, R96, RZ ;  /* 0x00000060705c723c */ /* 0x000fe200000018ff */
[----:B------:R-:W-:Y:S01]  /*4870*/  FADD.FTZ R57, R54, R57 ;  /* 0x0000003936397221 */ /* 0x000fe20000010000 */
[----:B------:R-:W5:Y:S01]  /*4880*/  MUFU.EX2 R41, R41 ;  /* 0x0000002900297308 */ /* 0x000f620000000800 */
[----:B------:R-:W-:-:S02]  /*4890*/  FFMA.FTZ R66, R66, c[0x0][0x2d0], -R65 ;  /* 0x0000b40042427a23 */ /* 0x000fc40000010841 */
[----:B------:R-:W-:Y:S02]  /*48a0*/  FFMA.FTZ R245, R64, c[0x0][0x2d0], -R65 ;  /* 0x0000b40040f57a23 */ /* 0x000fe40000010841 */
[--C-:B------:R-:W-:Y:S01]  /*48b0*/  FFMA.FTZ R63, R63, c[0x0][0x2d0], -R59.reuse ;  /* 0x0000b4003f3f7a23 */ /* 0x100fe2000001083b */
[C---:B------:R-:W-:Y:S01]  /*48c0*/  HMMA.16816.F32 R120, R112.reuse, R100, RZ ;  /* 0x000000647078723c */ /* 0x040fe200000018ff */
[--C-:B------:R-:W-:Y:S01]  /*48d0*/  FFMA.FTZ R62, R62, c[0x0][0x2d0], -R59.reuse ;  /* 0x0000b4003e3e7a23 */ /* 0x100fe2000001083b */
[----:B------:R-:W2:Y:S01]  /*48e0*/  MUFU.EX2 R43, R43 ;  /* 0x0000002b002b7308 */ /* 0x000ea20000000800 */
[--C-:B------:R-:W-:Y:S02]  /*48f0*/  FFMA.FTZ R246, R60, c[0x0][0x2d0], -R59.reuse ;  /* 0x0000b4003cf67a23 */ /* 0x100fe4000001083b */
[----:B------:R-:W-:Y:S02]  /*4900*/  FFMA.FTZ R61, R61, c[0x0][0x2d0], -R59 ;  /* 0x0000b4003d3d7a23 */ /* 0x000fe4000001083b */
[----:B------:R-:W-:Y:S01]  /*4910*/  FADD.FTZ R52, R52, R55 ;  /* 0x0000003734347221 */ /* 0x000fe20000010000 */
[----:B------:R-:W-:Y:S01]  /*4920*/  HMMA.16816.F32 R104, R112, R108, RZ ;  /* 0x0000006c7068723c */ /* 0x000fe200000018ff */
[----:B------:R-:W-:Y:S01]  /*4930*/  FADD.FTZ R57, R48, R57 ;  /* 0x0000003930397221 */ /* 0x000fe20000010000 */
[----:B------:R-:W2:Y:S01]  /*4940*/  MUFU.EX2 R42, R42 ;  /* 0x0000002a002a7308 */ /* 0x000ea20000000800 */
[----:B-1----:R-:W-:-:S05]  /*4950*/  FADD.FTZ R52, R51, R52 ;  /* 0x0000003433347221 */ /* 0x002fca0000010000 */
        /* <DEDUP_REMOVED lines=12> */
[C---:B---3--:R-:W-:Y:S02]  /*4a20*/  HMMA.16816.F32 R116, R112.reuse, R4, RZ ;  /* 0x000000047074723c */ /* 0x048fe400000018ff */
[----:B------:R-:W3:Y:S05]  /*4a30*/  MUFU.EX2 R134, R134 ;  /* 0x0000008600867308 */ /* 0x000eea0000000800 */
[----:B----4-:R-:W-:Y:S01]  /*4a40*/  F2FP.PACK_AB R4, R50, R51 ;  /* 0x000000333204723e */ /* 0x010fe200000000ff */
[----:B------:R-:W-:Y:S01]  /*4a50*/  HMMA.16816.F32 R112, R112, R6, RZ ;  /* 0x000000067070723c */ /* 0x000fe200000018ff */
[----:B--2---:R-:W-:Y:S01]  /*4a60*/  F2FP.PACK_AB R5, R45, R49 ;  /* 0x000000312d05723e */ /* 0x004fe200000000ff */
[----:B------:R-:W2:Y:S01]  /*4a70*/  MUFU.EX2 R135, R135 ;  /* 0x0000008700877308 */ /* 0x000ea20000000800 */
[----:B------:R-:W-:-:S02]  /*4a80*/  FADD.FTZ R49, R49, R57 ;  /* 0x0000003931317221 */ /* 0x000fc40000010000 */
[----:B------:R-:W-:Y:S02]  /*4a90*/  FADD.FTZ R50, R50, R52 ;  /* 0x0000003432327221 */ /* 0x000fe40000010000 */
[----:B------:R-:W-:Y:S01]  /*4aa0*/  F2FP.PACK_AB R6, R46, R47 ;  /* 0x0000002f2e06723e */ /* 0x000fe200000000ff */
[----:B------:R-:W-:Y:S01]  /*4ab0*/  FADD.FTZ R49, R45, R49 ;  /* 0x000000312d317221 */ /* 0x000fe20000010000 */
[----:B-----5:R-:W-:Y:S01]  /*4ac0*/  F2FP.PACK_AB R7, R41, R44 ;  /* 0x0000002c2907723e */ /* 0x020fe200000000ff */
[----:B------:R-:W-:Y:S01]  /*4ad0*/  MUFU.EX2 R145, R145 ;  /* 0x0000009100917308 */ /* 0x000fe20000000800 */
[----:B------:R-:W-:Y:S02]  /*4ae0*/  FADD.FTZ R50, R47, R50 ;  /* 0x000000322f327221 */ /* 0x000fe40000010000 */
[----:B------:R-:W-:Y:S02]  /*4af0*/  FADD.FTZ R44, R44, R49 ;  /* 0x000000312c2c7221 */ /* 0x000fe40000010000 */
[----:B------:R-:W-:Y:S01]  /*4b00*/  FADD.FTZ R46, R46, R50 ;  /* 0x000000322e2e7221 */ /* 0x000fe20000010000 */
[----:B------:R-:W-:Y:S01]  /*4b10*/  HMMA.16816.F32 R84, R4, R8, R84 ;  /* 0x000000080454723c */ /* 0x000fe20000001854 */
[----:B------:R-:W-:Y:S01]  /*4b20*/  FADD.FTZ R44, R41, R44 ;  /* 0x0000002c292c7221 */ /* 0x000fe20000010000 */
[----:B------:R-:W-:Y:S01]  /*4b30*/  MUFU.EX2 R144, R144 ;  /* 0x0000009000907308 */ /* 0x000fe20000000800 */
[----:B------:R-:W-:-:S05]  /*4b40*/  FADD.FTZ R46, R43, R46 ;  /* 0x0000002e2b2e7221 */ /* 0x000fca0000010000 */
[C---:B------:R-:W-:Y:S01]  /*4b50*/  HMMA.16816.F32 R88, R4.reuse, R10, R88 ;  /* 0x0000000a0458723c */ /* 0x040fe20000001858 */
[----:B------:R-:W4:Y:S01]  /*4b60*/  LDSM.16.MT88.4 R8, [R228+0x4900] ;  /* 0x00490000e408783b */ /* 0x000f220000004200 */
[----:B------:R-:W-:Y:S06]  /*4b70*/  MUFU.EX2 R147, R147 ;  /* 0x0000009300937308 */ /* 0x000fec0000000800 */
[C---:B------:R-:W-:Y:S02]  /*4b80*/  HMMA.16816.F32 R92, R4.reuse, R12, R92 ;  /* 0x0000000c045c723c */ /* 0x040fe4000000185c */
        /* <DEDUP_REMOVED lines=8> */
[----:B------:R-:W1:Y:S06]  /*4c10*/  MUFU.EX2 R158, R158 ;  /* 0x0000009e009e7308 */ /* 0x000e6c0000000800 */
[C---:B------:R-:W-:Y:S02]  /*4c20*/  HMMA.16816.F32 R68, R4.reuse, R20, R68 ;  /* 0x000000140444723c */ /* 0x040fe40000001844 */
[----:B------:R-:W1:Y:S06]  /*4c30*/  MUFU.EX2 R159, R159 ;  /* 0x0000009f009f7308 */ /* 0x000e6c0000000800 */
[C---:B----4-:R-:W-:Y:S02]  /*4c40*/  HMMA.16816.F32 R116, R4.reuse, R8, R116 ;  /* 0x000000080474723c */ /* 0x050fe40000001874 */
[----:B------:R-:W-:Y:S06]  /*4c50*/  MUFU.EX2 R161, R161 ;  /* 0x000000a100a17308 */ /* 0x000fec0000000800 */
[C---:B------:R-:W-:Y:S01]  /*4c60*/  HMMA.16816.F32 R112, R4.reuse, R10, R112 ;  /* 0x0000000a0470723c */ /* 0x040fe20000001870 */
[----:B------:R-:W4:Y:S01]  /*4c70*/  LDSM.16.MT88.4 R8, [R232+0x5100] ;  /* 0x00510000e808783b */ /* 0x000f220000004200 */
[----:B------:R-:W-:Y:S06]  /*4c80*/  MUFU.EX2 R160, R160 ;  /* 0x000000a000a07308 */ /* 0x000fec0000000800 */
[C---:B------:R-:W-:Y:S01]  /*4c90*/  HMMA.16816.F32 R72, R4.reuse, R22, R72 ;  /* 0x000000160448723c */ /* 0x040fe20000001848 */
[----:B------:R-:W1:Y:S01]  /*4ca0*/  LDSM.16.MT88.4 R20, [R230+0x1100] ;  /* 0x00110000e614783b */ /* 0x000e620000004200 */
        /* <DEDUP_REMOVED lines=9> */
[----:B------:R-:W2:Y:S01]  /*4d40*/  LDSM.16.MT88.4 R32, [R230+0x5100] ;  /* 0x00510000e620783b */ /* 0x000ea20000004200 */
[----:B------:R-:W1:Y:S06]  /*4d50*/  MUFU.EX2 R181, R181 ;  /* 0x000000b500b57308 */ /* 0x000e6c0000000800 */
[C---:B------:R-:W-:Y:S02]  /*4d60*/  HMMA.16816.F32 R104, R4.reuse, R28, R104 ;  /* 0x0000001c0468723c */ /* 0x040fe40000001868 */
[----:B------:R-:W2:Y:S06]  /*4d70*/  MUFU.EX2 R180, R180 ;  /* 0x000000b400b47308 */ /* 0x000eac0000000800 */
[----:B------:R-:W-:Y:S01]  /*4d80*/  HMMA.16816.F32 R108, R4, R30, R108 ;  /* 0x0000001e046c723c */ /* 0x000fe2000000186c */
[----:B------:R-:W2:Y:S01]  /*4d90*/  LDSM.16.MT88.4 R28, [R229+0x5100] ;  /* 0x00510000e51c783b */ /* 0x000ea20000004200 */
[----:B------:R-:W-:Y:S05]  /*4da0*/  MUFU.EX2 R171, R171 ;  /* 0x000000ab00ab7308 */ /* 0x000fea0000000800 */
[C---:B------:R-:W-:Y:S01]  /*4db0*/  F2FP.PACK_AB R4, R42.reuse, R43 ;  /* 0x0000002b2a04723e */ /* 0x040fe200000000ff */
[----:B------:R-:W-:Y:S01]  /*4dc0*/  FADD.FTZ R42, R42, R46 ;  /* 0x0000002e2a2a7221 */ /* 0x000fe20000010000 */
[----:B-1----:R-:W-:Y:S01]  /*4dd0*/  F2FP.PACK_AB R5, R37, R40 ;  /* 0x000000282505723e */ /* 0x002fe200000000ff */
[----:B------:R-:W-:Y:S01]  /*4de0*/  MUFU.EX2 R170, R170 ;  /* 0x000000aa00aa7308 */ /* 0x000fe20000000800 */
[----:B------:R-:W-:Y:S01]  /*4df0*/  F2FP.PACK_AB R6, R38, R39 ;  /* 0x000000272606723e */ /* 0x000fe200000000ff */
[----:B------:R-:W-:Y:S01]  /*4e00*/  FADD.FTZ R40, R40, R44 ;  /* 0x0000002c28287221 */ /* 0x000fe20000010000 */
[----:B------:R-:W-:Y:S01]  /*4e10*/  F2FP.PACK_AB R7, R2, R3 ;  /* 0x000000030207723e */ /* 0x000fe200000000ff */
[----:B------:R-:W-:-:S02]  /*4e20*/  FADD.FTZ R42, R39, R42 ;  /* 0x0000002a272a7221 */ /* 0x000fc40000010000 */
[----:B------:R-:W-:Y:S02]  /*4e30*/  FADD.FTZ R40, R37, R40 ;  /* 0x0000002825287221 */ /* 0x000fe40000010000 */
[----:B------:R-:W1:Y:S01]  /*4e40*/  MUFU.EX2 R169, R169 ;  /* 0x000000a900a97308 */ /* 0x000e620000000800 */
[----:B------:R-:W-:Y:S01]  /*4e50*/  FADD.FTZ R38, R38, R42 ;  /* 0x0000002a26267221 */ /* 0x000fe20000010000 */
[C---:B------:R-:W-:Y:S01]  /*4e60*/  HMMA.16816.F32 R84, R4.reuse, R12, R84 ;  /* 0x0000000c0454723c */ /* 0x040fe20000001854 */
[----:B------:R-:W-:Y:S02]  /*4e70*/  FADD.FTZ R3, R3, R40 ;  /* 0x0000002803037221 */ /* 0x000fe40000010000 */
[----:B---3--:R-:W-:Y:S02]  /*4e80*/  FADD.FTZ R38, R134, R38 ;  /* 0x0000002686267221 */ /* 0x008fe40000010000 */
[----:B------:R-:W-:Y:S01]  /*4e90*/  FADD.FTZ R3, R2, R3 ;  /* 0x0000000302037221 */ /* 0x000fe20000010000 */
[----:B------:R-:W3:Y:S02]  /*4ea0*/  MUFU.EX2 R168, R168 ;  /* 0x000000a800a87308 */ /* 0x000ee40000000800 */
[C---:B------:R-:W-:Y:S01]  /*4eb0*/  HMMA.16816.F32 R88, R4.reuse, R14, R88 ;  /* 0x0000000e0458723c */ /* 0x040fe20000001858 */
[----:B------:R-:W1:Y:S05]  /*4ec0*/  LDSM.16.MT88.4 R12, [R228+0x5100] ;  /* 0x00510000e40c783b */ /* 0x000e6a0000004200 */
[----:B------:R-:W-:Y:S02]  /*4ed0*/  MUFU.EX2 R167, R167 ;  /* 0x000000a700a77308 */ /* 0x000fe40000000800 */
[C---:B----4-:R-:W-:Y:S06]  /*4ee0*/  HMMA.16816.F32 R92, R4.reuse, R8, R92 ;  /* 0x00000008045c723c */ /* 0x050fec000000185c */
[----:B------:R-:W4:Y:S02]  /*4ef0*/  MUFU.EX2 R164, R164 ;  /* 0x000000a400a47308 */ /* 0x000f240000000800 */
[C---:B------:R-:W-:Y:S01]  /*4f00*/  HMMA.16816.F32 R96, R4.reuse, R10, R96 ;  /* 0x0000000a0460723c */ /* 0x040fe20000001860 */
[----:B------:R-:W1:Y:S05]  /*4f10*/  LDSM.16.MT88.4 R8, [R228+0x1900] ;  /* 0x00190000e408783b */ /* 0x000e6a0000004200 */
[----:B------:R-:W-:Y:S02]  /*4f20*/  MUFU.EX2 R157, R157 ;  /* 0x0000009d009d7308 */ /* 0x000fe40000000800 */
[C---:B------:R-:W-:Y:S06]  /*4f30*/  HMMA.16816.F32 R128, R4.reuse, R24, R128 ;  /* 0x000000180480723c */ /* 0x040fec0000001880 */
[----:B------:R-:W1:Y:S02]  /*4f40*/  MUFU.EX2 R156, R156 ;  /* 0x0000009c009c7308 */ /* 0x000e640000000800 */
[C---:B------:R-:W-:Y:S01]  /*4f50*/  HMMA.16816.F32 R124, R4.reuse, R26, R124 ;  /* 0x0000001a047c723c */ /* 0x040fe2000000187c */
[----:B------:R-:W1:Y:S05]  /*4f60*/  LDSM.16.MT88.4 R24, [R232+0x1900] ;  /* 0x00190000e818783b */ /* 0x000e6a0000004200 */
[----:B------:R-:W-:Y:S02]  /*4f70*/  MUFU.EX2 R155, R155 ;  /* 0x0000009b009b7308 */ /* 0x000fe40000000800 */
[C---:B------:R-:W-:Y:S06]  /*4f80*/  HMMA.16816.F32 R68, R4.reuse, R20, R68 ;  /* 0x000000140444723c */ /* 0x040fec0000001844 */
[----:B------:R-:W-:Y:S02]  /*4f90*/  MUFU.EX2 R154, R154 ;  /* 0x0000009a009a7308 */ /* 0x000fe40000000800 */
[C---:B------:R-:W-:Y:S01]  /*4fa0*/  HMMA.16816.F32 R72, R4.reuse, R22, R72 ;  /* 0x000000160448723c */ /* 0x040fe20000001848 */
[----:B------:R-:W-:Y:S05]  /*4fb0*/  LDSM.16.MT88.4 R20, [R230+0x1900] ;  /* 0x00190000e614783b */ /* 0x000fea0000004200 */
[----:B------:R-:W-:Y:S02]  /*4fc0*/  MUFU.EX2 R153, R153 ;  /* 0x0000009900997308 */ /* 0x000fe40000000800 */
[C---:B------:R-:W-:Y:S06]  /*4fd0*/  HMMA.16816.F32 R76, R4.reuse, R16, R76 ;  /* 0x00000010044c723c */ /* 0x040fec000000184c */
[----:B------:R-:W1:Y:S02]  /*4fe0*/  MUFU.EX2 R152, R152 ;  /* 0x0000009800987308 */ /* 0x000e640000000800 */
[C---:B------:R-:W-:Y:S01]  /*4ff0*/  HMMA.16816.F32 R80, R4.reuse, R18, R80 ;  /* 0x000000120450723c */ /* 0x040fe20000001850 */
[----:B------:R-:W-:Y:S05]  /*5000*/  LDSM.16.MT88.4 R16, [R229+0x1900] ;  /* 0x00190000e510783b */ /* 0x000fea0000004200 */
[----:B------:R-:W-:Y:S02]  /*5010*/  MUFU.EX2 R66, R66 ;  /* 0x0000004200427308 */ /* 0x000fe40000000800 */
[C---:B--2---:R-:W-:Y:S06]  /*5020*/  HMMA.16816.F32 R120, R4.reuse, R32, R120 ;  /* 0x000000200478723c */ /* 0x044fec0000001878 */
[----:B------:R-:W-:Y:S02]  /*5030*/  MUFU.EX2 R245, R245 ;  /* 0x000000f500f57308 */ /* 0x000fe40000000800 */
[C---:B------:R-:W-:Y:S01]  /*5040*/  HMMA.16816.F32 R100, R4.reuse, R34, R100 ;  /* 0x000000220464723c */ /* 0x040fe20000001864 */
[----:B------:R-:W-:Y:S05]  /*5050*/  LDSM.16.MT88.4 R32, [R230+0x5900] ;  /* 0x00590000e620783b */ /* 0x000fea0000004200 */
[----:B------:R-:W-:Y:S02]  /*5060*/  MUFU.EX2 R63, R63 ;  /* 0x0000003f003f7308 */ /* 0x000fe40000000800 */
[C---:B------:R-:W-:Y:S06]  /*5070*/  HMMA.16816.F32 R104, R4.reuse, R28, R104 ;  /* 0x0000001c0468723c */ /* 0x040fec0000001868 */
[----:B------:R-:W-:Y:S02]  /*5080*/  MUFU.EX2 R62, R62 ;  /* 0x0000003e003e7308 */ /* 0x000fe40000000800 */
[C---:B------:R-:W-:Y:S01]  /*5090*/  HMMA.16816.F32 R108, R4.reuse, R30, R108 ;  /* 0x0000001e046c723c */ /* 0x040fe2000000186c */
[----:B------:R-:W-:Y:S05]  /*50a0*/  LDSM.16.MT88.4 R28, [R229+0x5900] ;  /* 0x00590000e51c783b */ /* 0x000fea0000004200 */
[----:B------:R-:W-:Y:S02]  /*50b0*/  MUFU.EX2 R246, R246 ;  /* 0x000000f600f67308 */ /* 0x000fe40000000800 */
[C---:B-1----:R-:W-:Y:S08]  /*50c0*/  HMMA.16816.F32 R116, R4.reuse, R12, R116 ;  /* 0x0000000c0474723c */ /* 0x042ff00000001874 */
[----:B------:R-:W-:Y:S01]  /*50d0*/  HMMA.16816.F32 R112, R4, R14, R112 ;  /* 0x0000000e0470723c */ /* 0x000fe20000001870 */
[----:B------:R-:W1:Y:S06]  /*50e0*/  LDSM.16.MT88.4 R12, [R232+0x5900] ;  /* 0x00590000e80c783b */ /* 0x000e6c0000004200 */
[C---:B------:R-:W-:Y:S01]  /*50f0*/  F2FP.PACK_AB R4, R135.reuse, R134 ;  /* 0x000000868704723e */ /* 0x040fe200000000ff */
[----:B------:R-:W-:Y:S01]  /*5100*/  FADD.FTZ R135, R135, R38 ;  /* 0x0000002687877221 */ /* 0x000fe20000010000 */
[----:B-----5:R-:W-:Y:S01]  /*5110*/  F2FP.PACK_AB R5, R148, R147 ;  /* 0x000000939405723e */ /* 0x020fe200000000ff */
[----:B------:R-:W-:Y:S01]  /*5120*/  FADD.FTZ R147, R147, R3 ;  /* 0x0000000393937221 */ /* 0x000fe20000010000 */
[----:B------:R-:W-:Y:S01]  /*5130*/  F2FP.PACK_AB R6, R144, R145 ;  /* 0x000000919006723e */ /* 0x000fe200000000ff */
[----:B------:R-:W-:Y:S01]  /*5140*/  FADD.FTZ R135, R145, R135 ;  /* 0x0000008791877221 */ /* 0x000fe20000010000 */
[----:B------:R-:W-:Y:S01]  /*5150*/  F2FP.PACK_AB R7, R149, R151 ;  /* 0x000000979507723e */ /* 0x000fe200000000ff */
[----:B------:R-:W-:-:S02]  /*5160*/  FADD.FTZ R147, R148, R147 ;  /* 0x0000009394937221 */ /* 0x000fc40000010000 */
[----:B------:R-:W-:Y:S02]  /*5170*/  FADD.FTZ R144, R144, R135 ;  /* 0x0000008790907221 */ /* 0x000fe40000010000 */
[----:B------:R-:W-:Y:S02]  /*5180*/  FADD.FTZ R151, R151, R147 ;  /* 0x0000009397977221 */ /* 0x000fe40000010000 */
[----:B------:R-:W-:Y:S01]  /*5190*/  HMMA.16816.F32 R84, R4, R8, R84 ;  /* 0x000000080454723c */ /* 0x000fe20000001854 */
[----:B------:R-:W-:Y:S02]  /*51a0*/  FADD.FTZ R144, R158, R144 ;  /* 0x000000909e907221 */ /* 0x000fe40000010000 */
[----:B------:R-:W-:-:S05]  /*51b0*/  FADD.FTZ R151, R149, R151 ;  /* 0x0000009795977221 */ /* 0x000fca0000010000 */
[C---:B------:R-:W-:Y:S01]  /*51c0*/  HMMA.16816.F32 R88, R4.reuse, R10, R88 ;  /* 0x0000000a0458723c */ /* 0x040fe20000001858 */
[----:B------:R-:W2:Y:S07]  /*51d0*/  LDSM.16.MT88.4 R8, [R228+0x5900] ;  /* 0x00590000e408783b */ /* 0x000eae0000004200 */
[C---:B------:R-:W-:Y:S08]  /*51e0*/  HMMA.16816.F32 R128, R4.reuse, R24, R128 ;  /* 0x000000180480723c */ /* 0x040ff00000001880 */
[C---:B-1----:R-:W-:Y:S08]  /*51f0*/  HMMA.16816.F32 R92, R4.reuse, R12, R92 ;  /* 0x0000000c045c723c */ /* 0x042ff0000000185c */
[C---:B------:R-:W-:Y:S01]  /*5200*/  HMMA.16816.F32 R96, R4.reuse, R14, R96 ;  /* 0x0000000e0460723c */ /* 0x040fe20000001860 */
[----:B------:R-:W1:Y:S07]  /*5210*/  LDSM.16.MT88.4 R12, [R228+0x2100] ;  /* 0x00210000e40c783b */ /* 0x000e6e0000004200 */
[C---:B------:R-:W-:Y:S01]  /*5220*/  HMMA.16816.F32 R124, R4.reuse, R26, R124 ;  /* 0x0000001a047c723c */ /* 0x040fe2000000187c */
[----:B------:R-:W-:Y:S07]  /*5230*/  LDSM.16.MT88.4 R24, [R232+0x2100] ;  /* 0x00210000e818783b */ /* 0x000fee0000004200 */
[C---:B------:R-:W-:Y:S08]  /*5240*/  HMMA.16816.F32 R68, R4.reuse, R20, R68 ;  /* 0x000000140444723c */ /* 0x040ff00000001844 */
[C---:B--2---:R-:W-:Y:S08]  /*5250*/  HMMA.16816.F32 R116, R4.reuse, R8, R116 ;  /* 0x000000080474723c */ /* 0x044ff00000001874 */
[C---:B------:R-:W-:Y:S01]  /*5260*/  HMMA.16816.F32 R112, R4.reuse, R10, R112 ;  /* 0x0000000a0470723c */ /* 0x040fe20000001870 */
[----:B------:R-:W2:Y:S07]  /*5270*/  LDSM.16.MT88.4 R8, [R232+0x6100] ;  /* 0x00610000e808783b */ /* 0x000eae0000004200 */
[C---:B------:R-:W-:Y:S01]  /*5280*/  HMMA.16816.F32 R72, R4.reuse, R22, R72 ;  /* 0x000000160448723c */ /* 0x040fe20000001848 */
[----:B------:R-:W5:Y:S07]  /*5290*/  LDSM.16.MT88.4 R20, [R230+0x2100] ;  /* 0x00210000e614783b */ /* 0x000f6e0000004200 */
        /* <DEDUP_REMOVED lines=9> */
[C---:B------:R-:W-:Y:S01]  /*5330*/  F2FP.PACK_AB R4, R159.reuse, R158 ;  /* 0x0000009e9f04723e */ /* 0x040fe200000000ff */
[----:B------:R-:W-:Y:S01]  /*5340*/  FADD.FTZ R159, R159, R144 ;  /* 0x000000909f9f7221 */ /* 0x000fe20000010000 */
[----:B------:R-:W-:Y:S01]  /*5350*/  F2FP.PACK_AB R5, R163, R162 ;  /* 0x000000a2a305723e */ /* 0x000fe200000000ff */
[----:B------:R-:W-:Y:S01]  /*5360*/  FADD.FTZ R162, R162, R151 ;  /* 0x00000097a2a27221 */ /* 0x000fe20000010000 */
[----:B------:R-:W-:Y:S01]  /*5370*/  F2FP.PACK_AB R6, R160, R161 ;  /* 0x000000a1a006723e */ /* 0x000fe200000000ff */
[----:B------:R-:W-:Y:S01]  /*5380*/  FADD.FTZ R159, R161, R159 ;  /* 0x0000009fa19f7221 */ /* 0x000fe20000010000 */
[----:B------:R-:W-:Y:S01]  /*5390*/  F2FP.PACK_AB R7, R166, R165 ;  /* 0x000000a5a607723e */ /* 0x000fe200000000ff */
[----:B------:R-:W-:-:S02]  /*53a0*/  FADD.FTZ R162, R163, R162 ;  /* 0x000000a2a3a27221 */ /* 0x000fc40000010000 */
[----:B------:R-:W-:Y:S02]  /*53b0*/  FADD.FTZ R160, R160, R159 ;  /* 0x0000009fa0a07221 */ /* 0x000fe40000010000 */
[----:B------:R-:W-:Y:S02]  /*53c0*/  FADD.FTZ R165, R165, R162 ;  /* 0x000000a2a5a57221 */ /* 0x000fe40000010000 */
[C---:B-1----:R-:W-:Y:S01]  /*53d0*/  HMMA.16816.F32 R84, R4.reuse, R12, R84 ;  /* 0x0000000c0454723c */ /* 0x042fe20000001854 */
[----:B------:R-:W-:Y:S02]  /*53e0*/  FADD.FTZ R160, R181, R160 ;  /* 0x000000a0b5a07221 */ /* 0x000fe40000010000 */
[----:B------:R-:W-:Y:S02]  /*53f0*/  FADD.FTZ R165, R166, R165 ;  /* 0x000000a5a6a57221 */ /* 0x000fe40000010000 */
[----:B------:R-:W-:Y:S02]  /*5400*/  FADD.FTZ R160, R180, R160 ;  /* 0x000000a0b4a07221 */ /* 0x000fe40000010000 */
[----:B------:R-:W-:Y:S01]  /*5410*/  FADD.FTZ R165, R169, R165 ;  /* 0x000000a5a9a57221 */ /* 0x000fe20000010000 */
[----:B------:R-:W-:Y:S01]  /*5420*/  HMMA.16816.F32 R88, R4, R14, R88 ;  /* 0x0000000e0458723c */ /* 0x000fe20000001858 */
[----:B------:R-:W1:Y:S02]  /*5430*/  LDSM.16.MT88.4 R12, [R228+0x6100] ;  /* 0x00610000e40c783b */ /* 0x000e640000004200 */
[----:B---3--:R-:W-:-:S05]  /*5440*/  FADD.FTZ R165, R168, R165 ;  /* 0x000000a5a8a57221 */ /* 0x008fca0000010000 */
[C---:B--2---:R-:W-:Y:S08]  /*5450*/  HMMA.16816.F32 R92, R4.reuse, R8, R92 ;  /* 0x00000008045c723c */ /* 0x044ff0000000185c */
[C---:B------:R-:W-:Y:S01]  /*5460*/  HMMA.16816.F32 R96, R4.reuse, R10, R96 ;  /* 0x0000000a0460723c */ /* 0x040fe20000001860 */
[----:B------:R-:W2:Y:S07]  /*5470*/  LDSM.16.MT88.4 R8, [R228+0x2900] ;  /* 0x00290000e408783b */ /* 0x000eae0000004200 */
[C---:B------:R-:W-:Y:S08]  /*5480*/  HMMA.16816.F32 R128, R4.reuse, R24, R128 ;  /* 0x000000180480723c */ /* 0x040ff00000001880 */
[C---:B------:R-:W-:Y:S01]  /*5490*/  HMMA.16816.F32 R124, R4.reuse, R26, R124 ;  /* 0x0000001a047c723c */ /* 0x040fe2000000187c */
[----:B------:R-:W3:Y:S07]  /*54a0*/  LDSM.16.MT88.4 R24, [R232+0x2900] ;  /* 0x00290000e818783b */ /* 0x000eee0000004200 */
[C---:B-----5:R-:W-:Y:S08]  /*54b0*/  HMMA.16816.F32 R68, R4.reuse, R20, R68 ;  /* 0x000000140444723c */ /* 0x060ff00000001844 */
        /* <DEDUP_REMOVED lines=15> */
[----:B------:R-:W-:Y:S02]  /*55b0*/  F2FP.PACK_AB R5, R168, R169 ;  /* 0x000000a9a805723e */ /* 0x000fe400000000ff */
[----:B------:R-:W-:Y:S01]  /*55c0*/  F2FP.PACK_AB R6, R170, R171 ;  /* 0x000000abaa06723e */ /* 0x000fe200000000ff */
[----:B------:R-:W-:Y:S01]  /*55d0*/  FADD.FTZ R171, R171, R160 ;  /* 0x000000a0abab7221 */ /* 0x000fe20000010000 */
[----:B------:R-:W-:Y:S01]  /*55e0*/  F2FP.PACK_AB R7, R164, R167 ;  /* 0x000000a7a407723e */ /* 0x000fe200000000ff */
[----:B------:R-:W-:Y:S02]  /*55f0*/  FADD.FTZ R167, R167, R165 ;  /* 0x000000a5a7a77221 */ /* 0x000fe40000010000 */
[----:B------:R-:W-:Y:S02]  /*5600*/  FADD.FTZ R171, R170, R171 ;  /* 0x000000abaaab7221 */ /* 0x000fe40000010000 */
[----:B------:R-:W-:Y:S02]  /*5610*/  FADD.FTZ R167, R164, R167 ;  /* 0x000000a7a4a77221 */ /* 0x000fe40000010000 */
        /* <DEDUP_REMOVED lines=9> */
[C---:B------:R-:W-:Y:S01]  /*56b0*/  HMMA.16816.F32 R120, R4.reuse, R32, R120 ;  /* 0x000000200478723c */ /* 0x040fe20000001878 */
[----:B------:R-:W-:Y:S06]  /*56c0*/  MUFU.EX2 R32, R150 ;  /* 0x0000009600207308 */ /* 0x000fec0000000800 */
[----:B------:R-:W-:Y:S01]  /*56d0*/  FFMA.FTZ R33, R146, c[0x0][0x2d0], -R59 ;  /* 0x0000b40092217a23 */ /* 0x000fe2000001083b */
[C---:B--2---:R-:W-:Y:S05]  /*56e0*/  HMMA.16816.F32 R116, R4.reuse, R8, R116 ;  /* 0x000000080474723c */ /* 0x044fea0000001874 */
[----:B------:R-:W2:Y:S03]  /*56f0*/  MUFU.EX2 R33, R33 ;  /* 0x0000002100217308 */ /* 0x000ea60000000800 */
[C---:B------:R-:W-:Y:S01]  /*5700*/  HMMA.16816.F32 R112, R4.reuse, R10, R112 ;  /* 0x0000000a0470723c */ /* 0x040fe20000001870 */
[----:B------:R-:W4:Y:S07]  /*5710*/  LDSM.16.MT88.4 R8, [R232+0x7100] ;  /* 0x00710000e808783b */ /* 0x000f2e0000004200 */
[C---:B------:R-:W-:Y:S08]  /*5720*/  HMMA.16816.F32 R68, R4.reuse, R20, R68 ;  /* 0x000000140444723c */ /* 0x040ff00000001844 */
        /* <DEDUP_REMOVED lines=8> */
[----:B------:R-:W-:Y:S07]  /*57b0*/  HMMA.16816.F32 R100, R4, R34, R100 ;  /* 0x000000220464723c */ /* 0x000fee0000001864 */
[----:B------:R-:W-:Y:S01]  /*57c0*/  F2FP.PACK_AB R4, R156, R157 ;  /* 0x0000009d9c04723e */ /* 0x000fe200000000ff */
[--C-:B------:R-:W-:Y:S01]  /*57d0*/  FFMA.FTZ R34, R133, c[0x0][0x2d0], -R65.reuse ;  /* 0x0000b40085227a23 */ /* 0x100fe20000010841 */
[----:B------:R-:W-:Y:S01]  /*57e0*/  F2FP.PACK_AB R5, R152, R153 ;  /* 0x000000999805723e */ /* 0x000fe200000000ff */
[----:B------:R-:W-:Y:S01]  /*57f0*/  FFMA.FTZ R35, R67, c[0x0][0x2d0], -R65 ;  /* 0x0000b40043237a23 */ /* 0x000fe20000010841 */
[----:B------:R-:W-:Y:S01]  /*5800*/  F2FP.PACK_AB R6, R154, R155 ;  /* 0x0000009b9a06723e */ /* 0x000fe200000000ff */
[----:B------:R-:W-:Y:S01]  /*5810*/  FADD.FTZ R157, R157, R171 ;  /* 0x000000ab9d9d7221 */ /* 0x000fe20000010000 */
[----:B--2---:R-:W-:Y:S01]  /*5820*/  F2FP.PACK_AB R7, R33, R32 ;  /* 0x000000202107723e */ /* 0x004fe200000000ff */
[----:B------:R-:W2:Y:S01]  /*5830*/  MUFU.EX2 R34, R34 ;  /* 0x0000002200227308 */ /* 0x000ea20000000800 */
[----:B------:R-:W-:-:S02]  /*5840*/  FADD.FTZ R153, R153, R167 ;  /* 0x000000a799997221 */ /* 0x000fc40000010000 */
[----:B------:R-:W-:Y:S02]  /*5850*/  FADD.FTZ R157, R156, R157 ;  /* 0x0000009d9c9d7221 */ /* 0x000fe40000010000 */
[----:B------:R-:W-:Y:S01]  /*5860*/  FADD.FTZ R153, R152, R153 ;  /* 0x0000009998997221 */ /* 0x000fe20000010000 */
[C---:B---3--:R-:W-:Y:S01]  /*5870*/  HMMA.16816.F32 R128, R4.reuse, R24, R128 ;  /* 0x000000180480723c */ /* 0x048fe20000001880 */
[----:B------:R-:W-:Y:S01]  /*5880*/  FADD.FTZ R155, R155, R157 ;  /* 0x0000009d9b9b7221 */ /* 0x000fe20000010000 */
[----:B------:R-:W3:Y:S01]  /*5890*/  MUFU.EX2 R35, R35 ;  /* 0x0000002300237308 */ /* 0x000ee20000000800 */
[----:B------:R-:W-:Y:S02]  /*58a0*/  FADD.FTZ R32, R32, R153 ;  /* 0x0000009920207221 */ /* 0x000fe40000010000 */
[----:B------:R-:W-:Y:S02]  /*58b0*/  FADD.FTZ R155, R154, R155 ;  /* 0x0000009b9a9b7221 */ /* 0x000fe40000010000 */
[----:B------:R-:W-:Y:S01]  /*58c0*/  FADD.FTZ R32, R33, R32 ;  /* 0x0000002021207221 */ /* 0x000fe20000010000 */
[----:B------:R-:W-:Y:S01]  /*58d0*/  HMMA.16816.F32 R124, R4, R26, R124 ;  /* 0x0000001a047c723c */ /* 0x000fe2000000187c */
[----:B------:R-:W5:Y:S01]  /*58e0*/  LDSM.16.MT88.4 R24, [R229+0x7100] ;  /* 0x00710000e518783b */ /* 0x000f620000004200 */
[----:B--2---:R-:W-:-:S02]  /*58f0*/  FADD.FTZ R155, R34, R155 ;  /* 0x0000009b229b7221 */ /* 0x004fc40000010000 */
[----:B------:R-:W-:-:S04]  /*5900*/  FADD.FTZ R32, R63, R32 ;  /* 0x000000203f207221 */ /* 0x000fc80000010000 */
[----:B-1----:R-:W-:Y:S01]  /*5910*/  HMMA.16816.F32 R84, R4, R12, R84 ;  /* 0x0000000c0454723c */ /* 0x002fe20000001854 */
[----:B------:R-:W-:Y:S02]  /*5920*/  FADD.FTZ R32, R62, R32 ;  /* 0x000000203e207221 */ /* 0x000fe40000010000 */
[----:B---3--:R-:W-:-:S04]  /*5930*/  FADD.FTZ R155, R35, R155 ;  /* 0x0000009b239b7221 */ /* 0x008fc80000010000 */
[----:B------:R-:W-:Y:S01]  /*5940*/  FADD.FTZ R155, R66, R155 ;  /* 0x0000009b429b7221 */ /* 0x000fe20000010000 */
[C---:B------:R-:W-:Y:S01]  /*5950*/  HMMA.16816.F32 R88, R4.reuse, R14, R88 ;  /* 0x0000000e0458723c */ /* 0x040fe20000001858 */
[----:B------:R-:W1:Y:S07]  /*5960*/  LDSM.16.MT88.4 R12, [R228+0x7100] ;  /* 0x00710000e40c783b */ /* 0x000e6e0000004200 */
[C---:B----4-:R-:W-:Y:S08]  /*5970*/  HMMA.16816.F32 R92, R4.reuse, R8, R92 ;  /* 0x00000008045c723c */ /* 0x050ff0000000185c */
[C---:B------:R-:W-:Y:S01]  /*5980*/  HMMA.16816.F32 R96, R4.reuse, R10, R96 ;  /* 0x0000000a0460723c */ /* 0x040fe20000001860 */
[----:B------:R-:W2:Y:S07]  /*5990*/  LDSM.16.MT88.4 R8, [R230+0x3900] ;  /* 0x00390000e608783b */ /* 0x000eae0000004200 */
[C---:B-----5:R-:W-:Y:S08]  /*59a0*/  HMMA.16816.F32 R68, R4.reuse, R20, R68 ;  /* 0x000000140444723c */ /* 0x060ff00000001844 */
[C---:B------:R-:W-:Y:S01]  /*59b0*/  HMMA.16816.F32 R72, R4.reuse, R22, R72 ;  /* 0x000000160448723c */ /* 0x040fe20000001848 */
[----:B------:R-:W-:Y:S07]  /*59c0*/  LDSM.16.MT88.4 R20, [R232+0x3900] ;  /* 0x00390000e814783b */ /* 0x000fee0000004200 */
[C---:B------:R-:W-:Y:S01]  /*59d0*/  HMMA.16816.F32 R120, R4.reuse, R28, R120 ;  /* 0x0000001c0478723c */ /* 0x040fe20000001878 */
[----:B------:R-:W3:Y:S07]  /*59e0*/  MUFU.EX2 R28, R61 ;  /* 0x0000003d001c7308 */ /* 0x000eee0000000800 */
[C---:B------:R-:W-:Y:S08]  /*59f0*/  HMMA.16816.F32 R76, R4.reuse, R16, R76 ;  /* 0x00000010044c723c */ /* 0x040ff0000000184c */
[----:B------:R-:W-:Y:S01]  /*5a00*/  HMMA.16816.F32 R80, R4, R18, R80 ;  /* 0x000000120450723c */ /* 0x000fe20000001850 */
[----:B------:R-:W4:Y:S01]  /*5a10*/  LDSM.16.MT88.4 R16, [R229+0x3900] ;  /* 0x00390000e510783b */ /* 0x000f220000004200 */
[----:B---3--:R-:W-:-:S06]  /*5a20*/  FADD.FTZ R32, R28, R32 ;  /* 0x000000201c207221 */ /* 0x008fcc0000010000 */
[C---:B------:R-:W-:Y:S08]  /*5a30*/  HMMA.16816.F32 R100, R4.reuse, R30, R100 ;  /* 0x0000001e0464723c */ /* 0x040ff00000001864 */
[C---:B------:R-:W-:Y:S08]  /*5a40*/  HMMA.16816.F32 R104, R4.reuse, R24, R104 ;  /* 0x000000180468723c */ /* 0x040ff00000001868 */
[C---:B------:R-:W-:Y:S08]  /*5a50*/  HMMA.16816.F32 R108, R4.reuse, R26, R108 ;  /* 0x0000001a046c723c */ /* 0x040ff0000000186c */
[C---:B-1----:R-:W-:Y:S08]  /*5a60*/  HMMA.16816.F32 R116, R4.reuse, R12, R116 ;  /* 0x0000000c0474723c */ /* 0x042ff00000001874 */
[----:B------:R-:W-:Y:S01]  /*5a70*/  HMMA.16816.F32 R112, R4, R14, R112 ;  /* 0x0000000e0470723c */ /* 0x000fe20000001870 */
[----:B------:R-:W1:Y:S06]  /*5a80*/  LDSM.16.MT88.4 R12, [R228+0x3900] ;  /* 0x00390000e40c783b */ /* 0x000e6c0000004200 */
[----:B------:R-:W-:-:S02]  /*5a90*/  F2FP.PACK_AB R4, R35, R34 ;  /* 0x000000222304723e */ /* 0x000fc400000000ff */
[----:B------:R-:W-:Y:S02]  /*5aa0*/  F2FP.PACK_AB R5, R62, R63 ;  /* 0x0000003f3e05723e */ /* 0x000fe400000000ff */
[C---:B------:R-:W-:Y:S01]  /*5ab0*/  F2FP.PACK_AB R6, R245.reuse, R66 ;  /* 0x00000042f506723e */ /* 0x040fe200000000ff */
[----:B------:R-:W-:Y:S01]  /*5ac0*/  FADD.FTZ R245, R245, R155 ;  /* 0x0000009bf5f57221 */ /* 0x000fe20000010000 */
[C---:B------:R-:W-:Y:S01]  /*5ad0*/  F2FP.PACK_AB R7, R246.reuse, R28 ;  /* 0x0000001cf607723e */ /* 0x040fe200000000ff */
[----:B------:R-:W-:-:S06]  /*5ae0*/  FADD.FTZ R246, R246, R32 ;  /* 0x00000020f6f67221 */ /* 0x000fcc0000010000 */
[C---:B--2---:R-:W-:Y:S08]  /*5af0*/  HMMA.16816.F32 R68, R4.reuse, R8, R68 ;  /* 0x000000080444723c */ /* 0x044ff00000001844 */
[C---:B------:R-:W-:Y:S01]  /*5b00*/  HMMA.16816.F32 R72, R4.reuse, R10, R72 ;  /* 0x0000000a0448723c */ /* 0x040fe20000001848 */
[----:B------:R-:W2:Y:S07]  /*5b10*/  LDSM.16.MT88.4 R8, [R232+0x7900] ;  /* 0x00790000e808783b */ /* 0x000eae0000004200 */
[C---:B----4-:R-:W-:Y:S08]  /*5b20*/  HMMA.16816.F32 R76, R4.reuse, R16, R76 ;  /* 0x00000010044c723c */ /* 0x050ff0000000184c */
[C---:B------:R-:W-:Y:S01]  /*5b30*/  HMMA.16816.F32 R80, R4.reuse, R18, R80 ;  /* 0x000000120450723c */ /* 0x040fe20000001850 */
[----:B------:R-:W3:Y:S07]  /*5b40*/  LDSM.16.MT88.4 R16, [R230+0x7900] ;  /* 0x00790000e610783b */ /* 0x000eee0000004200 */
[C---:B-1----:R-:W-:Y:S08]  /*5b50*/  HMMA.16816.F32 R84, R4.reuse, R12, R84 ;  /* 0x0000000c0454723c */ /* 0x042ff00000001854 */
[C---:B------:R-:W-:Y:S01]  /*5b60*/  HMMA.16816.F32 R88, R4.reuse, R14, R88 ;  /* 0x0000000e0458723c */ /* 0x040fe20000001858 */
[----:B------:R-:W1:Y:S07]  /*5b70*/  LDSM.16.MT88.4 R12, [R229+0x7900] ;  /* 0x00790000e50c783b */ /* 0x000e6e0000004200 */
[C---:B------:R-:W-:Y:S08]  /*5b80*/  HMMA.16816.F32 R128, R4.reuse, R20, R128 ;  /* 0x000000140480723c */ /* 0x040ff00000001880 */
[C---:B--2---:R-:W-:Y:S08]  /*5b90*/  HMMA.16816.F32 R92, R4.reuse, R8, R92 ;  /* 0x00000008045c723c */ /* 0x044ff0000000185c */
[C---:B------:R-:W-:Y:S01]  /*5ba0*/  HMMA.16816.F32 R96, R4.reuse, R10, R96 ;  /* 0x0000000a0460723c */ /* 0x040fe20000001860 */
[----:B------:R-:W2:Y:S07]  /*5bb0*/  LDSM.16.MT88.4 R8, [R228+0x7900] ;  /* 0x00790000e408783b */ /* 0x000eae0000004200 */
[C---:B------:R-:W-:Y:S08]  /*5bc0*/  HMMA.16816.F32 R124, R4.reuse, R22, R124 ;  /* 0x00000016047c723c */ /* 0x040ff0000000187c */
[C---:B---3--:R-:W-:Y:S08]  /*5bd0*/  HMMA.16816.F32 R120, R4.reuse, R16, R120 ;  /* 0x000000100478723c */ /* 0x048ff00000001878 */
[C---:B------:R-:W-:Y:S08]  /*5be0*/  HMMA.16816.F32 R100, R4.reuse, R18, R100 ;  /* 0x000000120464723c */ /* 0x040ff00000001864 */
[C---:B-1----:R-:W-:Y:S08]  /*5bf0*/  HMMA.16816.F32 R104, R4.reuse, R12, R104 ;  /* 0x0000000c0468723c */ /* 0x042ff00000001868 */
[C---:B------:R-:W-:Y:S08]  /*5c00*/  HMMA.16816.F32 R108, R4.reuse, R14, R108 ;  /* 0x0000000e046c723c */ /* 0x040ff0000000186c */
[C---:B--2---:R-:W-:Y:S08]  /*5c10*/  HMMA.16816.F32 R116, R4.reuse, R8, R116 ;  /* 0x000000080474723c */ /* 0x044ff00000001874 */
[----:B------:R-:W-:Y:S01]  /*5c20*/  HMMA.16816.F32 R112, R4, R10, R112 ;  /* 0x0000000a0470723c */ /* 0x000fe20000001870 */
[----:B------:R-:W-:Y:S07]  /*5c30*/  @!P0 BRA `(.L_x_2722) ;  /* 0x0000475000008947 */ /* 0x000fee0003800000 */
[----:B------:R-:W-:Y:S01]  /*5c40*/  PLOP3.LUT P1, PT, PT, PT, UP1, 0x80, 0x0 ;  /* 0x000000000000781c */ /* 0x000fe20003f2f018 */
[----:B------:R-:W-:Y:S01]  /*5c50*/  IMAD.MOV.U32 R2, RZ, RZ, R132 ;  /* 0x000000ffff027224 */ /* 0x000fe200078e0084 */
[----:B------:R-:W-:Y:S01]  /*5c60*/  PLOP3.LUT P0, PT, PT, PT, UP1, 0x80, 0x0 ;  /* 0x000000000000781c */ /* 0x000fe20003f0f018 */
[----:B------:R-:W-:Y:S01]  /*5c70*/  IMAD.MOV.U32 R3, RZ, RZ, R0 ;  /* 0x000000ffff037224 */ /* 0x000fe200078e0000 */
[C---:B------:R-:W-:Y:S01]  /*5c80*/  SHF.L.U64.HI R249, R205.reuse, 0x1, R36 ;  /* 0x00000001cdf97819 */ /* 0x040fe20000010224 */
[----:B------:R-:W-:Y:S01]  /*5c90*/  IMAD.SHL.U32 R248, R205, 0x2, RZ ;  /* 0x00000002cdf87824 */ /* 0x000fe200078e00ff */
[C---:B------:R-:W-:Y:S01]  /*5ca0*/  SHF.L.U64.HI R247, R204.reuse, 0x1, R206 ;  /* 0x00000001ccf77819 */ /* 0x040fe200000102ce */
[----:B------:R-:W-:Y:S01]  /*5cb0*/  IMAD.SHL.U32 R211, R204, 0x2, RZ ;  /* 0x00000002ccd37824 */ /* 0x000fe200078e00ff */
[----:B------:R-:W-:-:S05]  /*5cc0*/  UMOV UR4, 0xffffff80 ;  /* 0xffffff8000047882 */ /* 0x000fca0000000000 */
[----:B------:R-:W-:-:S05]  /*5cd0*/  @P1 IMAD.HI.U32 R210, R207, c[0x0][0x2c8], RZ ;  /* 0x0000b200cfd21a27 */ /* 0x000fca00078e00ff */
[----:B------:R-:W-:Y:S02]  /*5ce0*/  @P0 SHF.R.U32.HI R210, RZ, c[0x0][0x2cc], R210 ;  /* 0x0000b300ffd20a19 */ /* 0x000fe400000116d2 */
.L_x_2725:
[----:B------:R-:W-:Y:S04]  /*5cf0*/  DEPBAR.LE SB0, 0x0 ;  /* 0x000080000000791a */ /* 0x000fe80000000000 */
[----:B------:R-:W-:Y:S01]  /*5d00*/  BAR.SYNC.DEFER_BLOCKING 0x0 ;  /* 0x0000000000007b1d */ /* 0x000fe20000010000 */
[----:B------:R-:W-:Y:S05]  /*5d10*/  ISETP.LE.AND P0, PT, RZ, UR10, PT ;  /* 0x0000000aff007c0c */ /* 0x000fea000bf03270 */
[----:B------:R1:W2:Y:S04]  /*5d20*/  LDSM.16.M88.4 R8, [R234+0x8100] ;  /* 0x00810000ea08783b */ /* 0x0002a80000000200 */
        /* <DEDUP_REMOVED lines=16> */
[----:B--234-:R-:W-:Y:S01]  /*5e30*/  SHF.R.S32.HI R4, RZ, 0x1f, R236 ;  /* 0x0000001fff047819 */ /* 0x01cfe200000114ec */
        /* <DEDUP_REMOVED lines=14> */
[----:B------:R-:W-:Y:S01]  /*5f20*/  SHFL.IDX PT, R14, R5, RZ, 0x181f ;  /* 0x00181fff050e7589 */ /* 0x000fe200000e0000 */
[----:B------:R-:W-:Y:S03]  /*5f30*/  LOP3.LUT R0, R0, 0xf, RZ, 0xc0, !PT ;  /* 0x0000000f00007812 */ /* 0x000fe600078ec0ff */
[----:B------:R-:W3:Y:S04]  /*5f40*/  SHFL.IDX PT, R12, R4, 0x1, 0x181f ;  /* 0x00381f00040c7f89 */ /* 0x000ee800000e0000 */
[----:B------:R-:W4:Y:S04]  /*5f50*/  SHFL.IDX PT, R13, R5, 0x1, 0x181f ;  /* 0x00381f00050d7f89 */ /* 0x000f2800000e0000 */
[----:B------:R-:W5:Y:S04]  /*5f60*/  SHFL.IDX PT, R6, R4, 0x2, 0x181f ;  /* 0x00581f0004067f89 */ /* 0x000f6800000e0000 */
[----:B------:R-:W1:Y:S04]  /*5f70*/  SHFL.IDX PT, R7, R5, 0x2, 0x181f ;  /* 0x00581f0005077f89 */ /* 0x000e6800000e0000 */
[----:B------:R-:W1:Y:S04]  /*5f80*/  SHFL.IDX PT, R4, R4, 0x3, 0x181f ;  /* 0x00781f0004047f89 */ /* 0x000e6800000e0000 */
[----:B------:R-:W1:Y:S01]  /*5f90*/  SHFL.IDX PT, R5, R5, 0x3, 0x181f ;  /* 0x00781f0005057f89 */ /* 0x000e6200000e0000 */
[CC--:B--2---:R-:W-:Y:S02]  /*5fa0*/  IADD3 R28, P1, R22.reuse, R248.reuse, RZ ;  /* 0x000000f8161c7210 */ /* 0x0c4fe40007f3e0ff */
[-C--:B------:R-:W-:Y:S02]  /*5fb0*/  IADD3 R22, P0, R22, R211.reuse, RZ ;  /* 0x000000d316167210 */ /* 0x080fe40007f1e0ff */
[-C--:B---3--:R-:W-:Y:S01]  /*5fc0*/  IADD3 R20, P6, R12, R248.reuse, RZ ;  /* 0x000000f80c147210 */ /* 0x088fe20007fde0ff */
[----:B------:R-:W-:Y:S01]  /*5fd0*/  IMAD.X R29, R14, 0x1, R249, P1 ;  /* 0x000000010e1d7824 */ /* 0x000fe200008e06f9 */
[-C--:B------:R-:W-:Y:S01]  /*5fe0*/  IADD3 R12, P1, R12, R211.reuse, RZ ;  /* 0x000000d30c0c7210 */ /* 0x080fe20007f3e0ff */
[----:B------:R-:W-:Y:S02]  /*5ff0*/  IMAD.X R23, R14, 0x1, R247, P0 ;  /* 0x000000010e177824 */ /* 0x000fe400000e06f7 */
[C---:B----4-:R-:W-:Y:S01]  /*6000*/  IMAD.X R21, R13.reuse, 0x1, R249, P6 ;  /* 0x000000010d157824 */ /* 0x050fe200030e06f9 */
[----:B------:R2:W-:Y:S01]  /*6010*/  LDGSTS.E.BYPASS.LTC128B.128 [R244], [R28.64], !P5 ;  /* 0x000000001cf47fae */ /* 0x0005e2000e901d4e */
[CC--:B-----5:R-:W-:Y:S01]  /*6020*/  IADD3 R14, P0, R6.reuse, R248.reuse, RZ ;  /* 0x000000f8060e7210 */ /* 0x0e0fe20007f1e0ff */
[----:B------:R-:W-:Y:S01]  /*6030*/  IMAD.X R13, R13, 0x1, R247, P1 ;  /* 0x000000010d0d7824 */ /* 0x000fe200008e06f7 */
[----:B------:R-:W-:Y:S01]  /*6040*/  IADD3 R6, P6, R6, R211, RZ ;  /* 0x000000d306067210 */ /* 0x000fe20007fde0ff */
[----:B------:R2:W-:Y:S02]  /*6050*/  LDGSTS.E.BYPASS.LTC128B.128 [R243], [R22.64], !P4 ;  /* 0x0000000016f37fae */ /* 0x0005e4000e101d4e */
[C---:B-1----:R-:W-:Y:S02]  /*6060*/  IMAD.X R15, R7.reuse, 0x1, R249, P0 ;  /* 0x00000001070f7824 */ /* 0x042fe400000e06f9 */
[----:B------:R2:W-:Y:S01]  /*6070*/  LDGSTS.E.BYPASS.LTC128B.128 [R242], [R20.64], !P5 ;  /* 0x0000000014f27fae */ /* 0x0005e2000e901d4e */
[----:B------:R-:W-:Y:S01]  /*6080*/  IMAD.X R7, R7, 0x1, R247, P6 ;  /* 0x0000000107077824 */ /* 0x000fe200030e06f7 */
[----:B------:R-:W-:Y:S02]  /*6090*/  IADD3 R36, P6, R4, R248, RZ ;  /* 0x000000f804247210 */ /* 0x000fe40007fde0ff */
[----:B------:R2:W-:Y:S01]  /*60a0*/  LDGSTS.E.BYPASS.LTC128B.128 [R241], [R12.64], !P4 ;  /* 0x000000000cf17fae */ /* 0x0005e2000e101d4e */
[----:B------:R-:W-:Y:S02]  /*60b0*/  IADD3 R30, P1, P0, R0, R4, R211 ;  /* 0x00000004001e7210 */ /* 0x000fe4000783e0d3 */
[----:B------:R-:W-:Y:S01]  /*60c0*/  IMAD.X R37, R5, 0x1, R249, P6 ;  /* 0x0000000105257824 */ /* 0x000fe200030e06f9 */
[----:B------:R2:W-:Y:S01]  /*60d0*/  LDGSTS.E.BYPASS.LTC128B.128 [R240], [R14.64], !P5 ;  /* 0x000000000ef07fae */ /* 0x0005e2000e901d4e */
[----:B------:R-:W-:Y:S02]  /*60e0*/  ISETP.NE.U32.AND P6, PT, R209, RZ, PT ;  /* 0x000000ffd100720c */ /* 0x000fe40003fc5070 */
[----:B------:R-:W-:Y:S01]  /*60f0*/  IADD3.X R31, RZ, R5, R247, P1, P0 ;  /* 0x00000005ff1f7210 */ /* 0x000fe20000fe04f7 */
[----:B------:R2:W-:Y:S04]  /*6100*/  LDGSTS.E.BYPASS.LTC128B.128 [R239], [R6.64], !P4 ;  /* 0x0000000006ef7fae */ /* 0x0005e8000e101d4e */
[----:B------:R2:W-:Y:S06]  /*6110*/  LDGSTS.E.BYPASS.LTC128B.128 [R244+0x3000], [R36.64], !P5 ;  /* 0x0300000024f47fae */ /* 0x0005ec000e901d4e */
[----:B------:R2:W-:Y:S02]  /*6120*/  LDGSTS.E.BYPASS.LTC128B.128.ZFILL [R244+0x7000], [R30.64], P6 ;  /* 0x070000001ef47fae */ /* 0x0005e4000b141d4e */
.L_x_2723:
[C---:B--234-:R-:W-:Y:S01]  /*6130*/  HMMA.16816.F32 R4, R136.reuse, R8, RZ ;  /* 0x000000088804723c */ /* 0x05cfe200000018ff */
[----:B------:R-:W-:Y:S01]  /*6140*/  LDSM.16.M88.4 R180, [R220+0x3800] ;  /* 0x00380000dcb4783b */ /* 0x000fe20000000200 */
[----:B------:R-:W-:Y:S06]  /*6150*/  UISETP.GE.AND UP0, UPT, UR10, 0x1, UPT ;  /* 0x000000010a00788c */ /* 0x000fec000bf06270 */
[C---:B------:R-:W-:Y:S01]  /*6160*/  HMMA.16816.F32 R8, R136.reuse, R10, RZ ;  /* 0x0000000a8808723c */ /* 0x040fe200000018ff */
[----:B------:R-:W0:Y:S01]  /*6170*/  LDGDEPBAR ;  /* 0x00000000000079af */ /* 0x000e220000000000 */
[----:B------:R-:W-:Y:S06]  /*6180*/  PLOP3.LUT P0, PT, PT, PT, UP0, 0x80, 0x0 ;  /* 0x000000000000781c */ /* 0x000fec0003f0f008 */
[C---:B------:R-:W-:Y:S01]  /*6190*/  HMMA.16816.F32 R12, R136.reuse, R16, RZ ;  /* 0x00000010880c723c */ /* 0x040fe200000018ff */
[----:B------:R-:W-:Y:S07]  /*61a0*/  LDSM.16.M88.4 R192, [R219] ;  /* 0x00000000dbc0783b */ /* 0x000fee0000000200 */
[C---:B------:R-:W-:Y:S08]  /*61b0*/  HMMA.16816.F32 R16, R136.reuse, R18, RZ ;  /* 0x000000128810723c */ /* 0x040ff000000018ff */
[C---:B------:R-:W-:Y:S08]  /*61c0*/  HMMA.16816.F32 R20, R136.reuse, R24, RZ ;  /* 0x000000188814723c */ /* 0x040ff000000018ff */
[C---:B------:R-:W-:Y:S08]  /*61d0*/  HMMA.16816.F32 R24, R136.reuse, R26, RZ ;  /* 0x0000001a8818723c */ /* 0x040ff000000018ff */
[C---:B-1----:R-:W-:Y:S08]  /*61e0*/  HMMA.16816.F32 R28, R136.reuse, R32, RZ ;  /* 0x00000020881c723c */ /* 0x042ff000000018ff */
        /* <DEDUP_REMOVED lines=44> */
[----:B------:R-:W4:Y:S07]  /*64b0*/  LDSM.16.M88.4 R152, [R220] ;  /* 0x00000000dc98783b */ /* 0x000f2e0000000200 */
        /* <DEDUP_REMOVED lines=58> */
[----:B------:R-:W-:Y:S01]  /*6860*/  HMMA.16816.F32 R64, R184, R146, R64 ;  /* 0x00000092b840723c */ /* 0x000fe20000001840 */
[----:B------:R-:W2:Y:S07]  /*6870*/  LDSM.16.M88.4 R144, [R214] ;  /* 0x00000000d690783b */ /* 0x000eae0000000200 */
[C---:B------:R-:W-:Y:S08]  /*6880*/  HMMA.16816.F32 R4, R188.reuse, R192, R4 ;  /* 0x000000c0bc04723c */ /* 0x040ff00000001804 */
[C---:B------:R-:W-:Y:S01]  /*6890*/  HMMA.16816.F32 R8, R188.reuse, R194, R8 ;  /* 0x000000c2bc08723c */ /* 0x040fe20000001808 */
[----:B------:R-:W5:Y:S07]  /*68a0*/  LDSM.16.M88.4 R192, [R231+0xd100] ;  /* 0x00d10000e7c0783b */ /* 0x000f6e0000000200 */
[C---:B------:R-:W-:Y:S08]  /*68b0*/  HMMA.16816.F32 R12, R188.reuse, R180, R12 ;  /* 0x000000b4bc0c723c */ /* 0x040ff0000000180c */
        /* <DEDUP_REMOVED lines=37> */
[----:B------:R-:W4:Y:S01]  /*6b10*/  LDSM.16.M88.4 R152, [R220+0x7800] ;  /* 0x00780000dc98783b */ /* 0x000f220000000200 */
[----:B------:R-:W-:Y:S06]  /*6b20*/  DEPBAR.LE SB0, 0x0 ;  /* 0x000080000000791a */ /* 0x000fec0000000000 */
[C---:B-1----:R-:W-:Y:S01]  /*6b30*/  HMMA.16816.F32 R52, R196.reuse, R132, R52 ;  /* 0x00000084c434723c */ /* 0x042fe20000001834 */
[----:B------:R-:W-:Y:S07]  /*6b40*/  BAR.SYNC.DEFER_BLOCKING 0x0 ;  /* 0x0000000000007b1d */ /* 0x000fee0000010000 */
[C---:B------:R-:W-:Y:S08]  /*6b50*/  HMMA.16816.F32 R56, R196.reuse, R134, R56 ;  /* 0x00000086c438723c */ /* 0x040ff00000001838 */
[C---:B--2---:R-:W-:Y:S08]  /*6b60*/  HMMA.16816.F32 R60, R196.reuse, R144, R60 ;  /* 0x00000090c43c723c */ /* 0x044ff0000000183c */
        /* <DEDUP_REMOVED lines=16> */
[----:B------:R-:W-:Y:S01]  /*6c70*/  HMMA.16816.F32 R64, R200, R154, R64 ;  /* 0x0000009ac840723c */ /* 0x000fe20000001840 */
[----:B------:R-:W-:-:S07]  /*6c80*/  @!P0 BRA `(.L_x_2724) ;  /* 0x000003e000008947 */ /* 0x000fce0003800000 */
        /* <DEDUP_REMOVED lines=34> */
[----:B------:R-:W5:Y:S04]  /*6eb0*/  SHFL.IDX PT, R135, R133, 0x2, 0x181f ;  /* 0x00581f0085877f89 */ /* 0x000f6800000e0000 */
[----:B------:R-:W5:Y:S01]  /*6ec0*/  SHFL.IDX PT, R132, R132, 0x3, 0x181f ;  /* 0x00781f0084847f89 */ /* 0x000f6200000e0000 */
[CC--:B-1----:R-:W-:Y:S02]  /*6ed0*/  IADD3 R152, P1, R150.reuse, R248.reuse, RZ ;  /* 0x000000f896987210 */ /* 0x0c2fe40007f3e0ff */
[-C--:B------:R-:W-:Y:S01]  /*6ee0*/  IADD3 R150, P0, R150, R211.reuse, RZ ;  /* 0x000000d396967210 */ /* 0x080fe20007f1e0ff */
[----:B------:R-:W1:Y:S02]  /*6ef0*/  SHFL.IDX PT, R133, R133, 0x3, 0x181f ;  /* 0x00781f0085857f89 */ /* 0x000e6400000e0000 */
[----:B--2---:R-:W-:Y:S01]  /*6f00*/  IMAD.X R153, R146, 0x1, R249, P1 ;  /* 0x0000000192997824 */ /* 0x004fe200008e06f9 */
[-C--:B---3--:R-:W-:Y:S01]  /*6f10*/  IADD3 R148, P6, R144, R248.reuse, RZ ;  /* 0x000000f890947210 */ /* 0x088fe20007fde0ff */
[----:B------:R-:W-:Y:S01]  /*6f20*/  IMAD.X R151, R146, 0x1, R247, P0 ;  /* 0x0000000192977824 */ /* 0x000fe200000e06f7 */
[-C--:B------:R-:W-:Y:S02]  /*6f30*/  IADD3 R144, P1, R144, R211.reuse, RZ ;  /* 0x000000d390907210 */ /* 0x080fe40007f3e0ff */
[----:B------:R2:W-:Y:S01]  /*6f40*/  LDGSTS.E.BYPASS.LTC128B.128 [R237+0x8100], [R152.64], !P5 ;  /* 0x0810000098ed7fae */ /* 0x0005e2000e901d4e */
[C---:B----4-:R-:W-:Y:S03]  /*6f50*/  IMAD.X R149, R145.reuse, 0x1, R249, P6 ;  /* 0x0000000191957824 */ /* 0x050fe600030e06f9 */
[----:B------:R2:W-:Y:S01]  /*6f60*/  LDGSTS.E.BYPASS.LTC128B.128 [R237+0xc100], [R150.64], !P4 ;  /* 0x0c10000096ed7fae */ /* 0x0005e2000e101d4e */
[CC--:B-----5:R-:W-:Y:S01]  /*6f70*/  IADD3 R146, P0, R134.reuse, R248.reuse, RZ ;  /* 0x000000f886927210 */ /* 0x0e0fe20007f1e0ff */
        /* <DEDUP_REMOVED lines=8> */
[----:B------:R-:W-:Y:S02]  /*7000*/  IADD3 R154, P1, P0, R0, R132, R211 ;  /* 0x00000084009a7210 */ /* 0x000fe4000783e0d3 */
[----:B-1----:R-:W-:Y:S01]  /*7010*/  IMAD.X R157, R133, 0x1, R249, P6 ;  /* 0x00000001859d7824 */ /* 0x002fe200030e06f9 */
[----:B------:R2:W-:Y:S01]  /*7020*/  LDGSTS.E.BYPASS.LTC128B.128 [R237+0xe100], [R134.64], !P4 ;  /* 0x0e10000086ed7fae */ /* 0x0005e2000e101d4e */
[----:B------:R-:W-:Y:S02]  /*7030*/  ISETP.NE.U32.AND P6, PT, R209, RZ, PT ;  /* 0x000000ffd100720c */ /* 0x000fe40003fc5070 */
[----:B------:R-:W-:Y:S01]  /*7040*/  IADD3.X R155, RZ, R133, R247, P1, P0 ;  /* 0x00000085ff9b7210 */ /* 0x000fe20000fe04f7 */
[----:B------:R2:W-:Y:S10]  /*7050*/  LDGSTS.E.BYPASS.LTC128B.128 [R237+0xb100], [R156.64], !P5 ;  /* 0x0b1000009ced7fae */ /* 0x0005f4000e901d4e */
[----:B------:R2:W-:Y:S02]  /*7060*/  LDGSTS.E.BYPASS.LTC128B.128.ZFILL [R237+0xf100], [R154.64], P6 ;  /* 0x0f1000009aed7fae */ /* 0x0005e4000b141d4e */
.L_x_2724:
[----:B------:R-:W-:Y:S01]  /*7070*/  PLOP3.LUT P0, PT, PT, PT, UP1, 0x80, 0x0 ;  /* 0x000000000000781c */ /* 0x000fe20003f0f018 */
[----:B------:R-:W-:Y:S01]  /*7080*/  IMAD.MOV.U32 R132, RZ, RZ, R207 ;  /* 0x000000ffff847224 */ /* 0x000fe200078e00cf */
[----:B------:R-:W-:Y:S01]  /*7090*/  UIMAD UR7, UR10, UR4, 0x1 ;  /* 0x000000010a0774a4 */ /* 0x000fe2000f8e0204 */
[----:B------:R-:W0:Y:S01]  /*70a0*/  LDGDEPBAR ;  /* 0x00000000000079af */ /* 0x000e220000000000 */
[----:B------:R-:W-:Y:S02]  /*70b0*/  UISETP.GT.AND UP0, UPT, UR10, UR5, UPT ;  /* 0x000000050a00728c */ /* 0x000fe4000bf04270 */
[----:B------:R-:W-:Y:S07]  /*70c0*/  UIADD3 UR10, UR10, -0x1, URZ ;  /* 0xffffffff0a0a7890 */ /* 0x000fee000fffe03f */
[----:B------:R-:W-:Y:S05]  /*70d0*/  @P0 IMAD.MOV.U32 R132, RZ, RZ, R210 ;  /* 0x000000ffff840224 */ /* 0x000fea00078e00d2 */
[----:B------:R-:W-:Y:S08]  /*70e0*/  SHFL.IDX PT, R133, R132, RZ, 0x1c1f ;  /* 0x001c1fff84857589 */ /* 0x000ff000000e0000 */
[----:B------:R1:W3:Y:S02]  /*70f0*/  SHFL.IDX PT, R0, R132, 0x1, 0x1c1f ;  /* 0x003c1f0084007f89 */ /* 0x0002e400000e0000 */
[----:B-1----:R-:W-:Y:S04]  /*7100*/  MOV R132, UR8 ;  /* 0x0000000800847c02 */ /* 0x002fe80008000f00 */
[----:B------:R-:W-:Y:S04]  /*7110*/  IADD3 R132, R132, UR7, -R208 ;  /* 0x0000000784847c10 */ /* 0x000fe8000fffe8d0 */
[----:B------:R-:W-:Y:S05]  /*7120*/  IADD3 R132, R132, -UR12, RZ ;  /* 0x8000000c84847c10 */ /* 0x000fea000fffe0ff */
[C---:B---3--:R-:W-:Y:S02]  /*7130*/  IMAD.IADD R0, R132.reuse, 0x1, R0 ;  /* 0x0000000184007824 */ /* 0x048fe400078e0200 */
[----:B------:R-:W-:Y:S03]  /*7140*/  IMAD.IADD R132, R132, 0x1, R133 ;  /* 0x0000000184847824 */ /* 0x000fe600078e0285 */
[C---:B------:R-:W-:Y:S02]  /*7150*/  ISETP.GT.AND P0, PT, R0.reuse, RZ, PT ;  /* 0x000000ff0000720c */ /* 0x040fe40003f04270 */
[----:B------:R-:W-:Y:S02]  /*7160*/  ISETP.GT.AND P1, PT, R0, 0x1, PT ;  /* 0x000000010000780c */ /* 0x000fe40003f24270 */
[----:B--2---:R-:W-:Y:S02]  /*7170*/  FSEL R134, R6, -INF , P0 ;  /* 0xff80000006867808 */ /* 0x004fe40000000000 */
[----:B------:R-:W-:Y:S02]  /*7180*/  ISETP.GT.AND P0, PT, R132, 0x1, PT ;  /* 0x000000018400780c */ /* 0x000fe40003f04270 */
[----:B------:R-:W-:Y:S02]  /*7190*/  FSEL R7, R7, -INF , P1 ;  /* 0xff80000007077808 */ /* 0x000fe40000800000 */
[----:B------:R-:W-:Y:S02]  /*71a0*/  ISETP.GT.AND P1, PT, R0, 0x8, PT ;  /* 0x000000080000780c */ /* 0x000fe40003f24270 */
[----:B------:R-:W-:Y:S02]  /*71b0*/  FSEL R5, R5, -INF , P0 ;  /* 0xff80000005057808 */ /* 0x000fe40000000000 */
[----:B------:R-:W-:Y:S02]  /*71c0*/  FSEL R10, R10, -INF , P1 ;  /* 0xff8000000a0a7808 */ /* 0x000fe40000800000 */
[----:B------:R-:W-:Y:S02]  /*71d0*/  ISETP.GT.AND P1, PT, R132, 0x9, PT ;  /* 0x000000098400780c */ /* 0x000fe40003f24270 */
[----:B------:R-:W-:Y:S02]  /*71e0*/  ISETP.GT.AND P0, PT, R0, 0x9, PT ;  /* 0x000000090000780c */ /* 0x000fe40003f04270 */
[----:B------:R-:W-:Y:S02]  /*71f0*/  ISETP.GT.AND P6, PT, R132, RZ, PT ;  /* 0x000000ff8400720c */ /* 0x000fe40003fc4270 */
[----:B------:R-:W-:Y:S02]  /*7200*/  FSEL R11, R11, -INF , P0 ;  /* 0xff8000000b0b7808 */ /* 0x000fe40000000000 */
[----:B------:R-:W-:Y:S02]  /*7210*/  FSEL R9, R9, -INF , P1 ;  /* 0xff80000009097808 */ /* 0x000fe40000800000 */
[C---:B------:R-:W-:Y:S02]  /*7220*/  ISETP.GT.AND P1, PT, R0.reuse, 0x11, PT ;  /* 0x000000110000780c */ /* 0x040fe40003f24270 */
[----:B------:R-:W-:Y:S02]  /*7230*/  ISETP.GT.AND P0, PT, R0, 0x10, PT ;  /* 0x000000100000780c */ /* 0x000fe40003f04270 */
[----:B------:R-:W-:Y:S02]  /*7240*/  FSEL R163, R15, -INF , P1 ;  /* 0xff8000000fa37808 */ /* 0x000fe40000800000 */
[----:B------:R-:W-:Y:S02]  /*7250*/  FSEL R6, R4, -INF , P6 ;  /* 0xff80000004067808 */ /* 0x000fe40003000000 */
[----:B------:R-:W-:Y:S02]  /*7260*/  ISETP.GT.AND P6, PT, R132, 0x8, PT ;  /* 0x000000088400780c */ /* 0x000fe40003fc4270 */
        /* <DEDUP_REMOVED lines=18> */
[----:B------:R-:W-:Y:S02]  /*7390*/  FSEL R22, R22, -INF , P0 ;  /* 0xff80000016167808 */ /* 0x000fe40000000000 */
[----:B------:R-:W-:Y:S02]  /*73a0*/  FSEL R16, R16, -INF , P6 ;  /* 0xff80000010107808 */ /* 0x000fe40003000000 */
[C---:B------:R-:W-:Y:S02]  /*73b0*/  ISETP.GT.AND P6, PT, R132.reuse, 0x20, PT ;  /* 0x000000208400780c */ /* 0x040fe40003fc4270 */
[----:B------:R-:W-:Y:S02]  /*73c0*/  ISETP.GT.AND P0, PT, R132, 0x21, PT ;  /* 0x000000218400780c */ /* 0x000fe40003f04270 */
[----:B------:R-:W-:Y:S02]  /*73d0*/  FMNMX.FTZ R4, R10, R4, !PT ;  /* 0x000000040a047209 */ /* 0x000fe40007810000 */
[----:B------:R-:W-:Y:S02]  /*73e0*/  ISETP.GT.AND P1, PT, R0, 0x28, PT ;  /* 0x000000280000780c */ /* 0x000fe40003f24270 */
[----:B------:R-:W-:Y:S02]  /*73f0*/  FSEL R20, R20, -INF , P6 ;  /* 0xff80000014147808 */ /* 0x000fe40003000000 */
[----:B------:R-:W-:Y:S02]  /*7400*/  FSEL R135, R21, -INF , P0 ;  /* 0xff80000015877808 */ /* 0x000fe40000000000 */
[----:B------:R-:W-:Y:S02]  /*7410*/  ISETP.GT.AND P0, PT, R0, 0x29, PT ;  /* 0x000000290000780c */ /* 0x000fe40003f04270 */
[----:B------:R-:W-:Y:S02]  /*7420*/  ISETP.GT.AND P6, PT, R132, 0x28, PT ;  /* 0x000000288400780c */ /* 0x000fe40003fc4270 */
[----:B------:R-:W-:Y:S02]  /*7430*/  FSEL R144, R26, -INF , P1 ;  /* 0xff8000001a907808 */ /* 0x000fe40000800000 */
[----:B------:R-:W-:Y:S02]  /*7440*/  ISETP.GT.AND P1, PT, R132, 0x29, PT ;  /* 0x000000298400780c */ /* 0x000fe40003f24270 */
[----:B------:R-:W-:Y:S02]  /*7450*/  FMNMX.FTZ R4, R11, R4, !PT ;  /* 0x000000040b047209 */ /* 0x000fe40007810000 */
[----:B------:R-:W-:Y:S02]  /*7460*/  FSEL R21, R27, -INF , P0 ;  /* 0xff8000001b157808 */ /* 0x000fe40000000000 */
[----:B------:R-:W-:Y:S01]  /*7470*/  FSEL R12, R24, -INF , P6 ;  /* 0xff800000180c7808 */ /* 0x000fe20003000000 */
[----:B------:R-:W-:Y:S01]  /*7480*/  IMAD.MOV.U32 R24, RZ, RZ, R17 ;  /* 0x000000ffff187224 */ /* 0x000fe200078e0011 */
[----:B------:R-:W-:Y:S01]  /*7490*/  FSEL R14, R25, -INF , P1 ;  /* 0xff800000190e7808 */ /* 0x000fe20000800000 */
[----:B------:R-:W-:Y:S01]  /*74a0*/  IMAD.MOV.U32 R25, RZ, RZ, R19 ;  /* 0x000000ffff197224 */ /* 0x000fe200078e0013 */
[C---:B------:R-:W-:Y:S02]  /*74b0*/  ISETP.GT.AND P1, PT, R0.reuse, 0x31, PT ;  /* 0x000000310000780c */ /* 0x040fe40003f24270 */
[----:B------:R-:W-:Y:S02]  /*74c0*/  ISETP.GT.AND P0, PT, R0, 0x30, PT ;  /* 0x000000300000780c */ /* 0x000fe40003f04270 */
[----:B------:R-:W-:Y:S02]  /*74d0*/  FMNMX.FTZ R4, R161, R4, !PT ;  /* 0x00000004a1047209 */ /* 0x000fe40007810000 */
[----:B------:R-:W-:Y:S02]  /*74e0*/  FSEL R133, R30, -INF , P0 ;  /* 0xff8000001e857808 */ /* 0x000fe40000000000 */
[----:B------:R-:W-:Y:S02]  /*74f0*/  MOV R30, R22 ;  /* 0x00000016001e7202 */ /* 0x000fe40000000f00 */
[----:B------:R-:W-:Y:S02]  /*7500*/  FSEL R22, R31, -INF , P1 ;  /* 0xff8000001f167808 */ /* 0x000fe40000800000 */
[----:B------:R-:W-:Y:S02]  /*7510*/  MOV R31, R12 ;  /* 0x0000000c001f7202 */ /* 0x000fe40000000f00 */
        /* <DEDUP_REMOVED lines=10> */
[----:B------:R-:W-:Y:S01]  /*75c0*/  FSEL R19, R35, -INF , P0 ;  /* 0xff80000023137808 */ /* 0x000fe20000000000 */
[----:B------:R-:W-:Y:S01]  /*75d0*/  IMAD.MOV.U32 R35, RZ, RZ, R144 ;  /* 0x000000ffff237224 */ /* 0x000fe200078e0090 */
        /* <DEDUP_REMOVED lines=8> */
[----:B------:R-:W-:Y:S02]  /*7660*/  ISETP.GT.AND P1, PT, R0, 0x38, PT ;  /* 0x000000380000780c */ /* 0x000fe40003f24270 */
[----:B------:R-:W-:Y:S02]  /*7670*/  FMNMX.FTZ R4, R26, R4, !PT ;  /* 0x000000041a047209 */ /* 0x000fe40007810000 */
[----:B------:R-:W-:Y:S02]  /*7680*/  ISETP.GT.AND P6, PT, R132, 0x30, PT ;  /* 0x000000308400780c */ /* 0x000fe40003fc4270 */
[----:B------:R-:W-:Y:S02]  /*7690*/  FMNMX.FTZ R12, R22, R12, !PT ;  /* 0x0000000c160c7209 */ /* 0x000fe40007810000 */
[----:B------:R-:W-:Y:S02]  /*76a0*/  FSEL R34, R34, -INF , P1 ;  /* 0xff80000022227808 */ /* 0x000fe40000800000 */
[----:B------:R-:W-:Y:S02]  /*76b0*/  FMNMX.FTZ R4, R24, R4, !PT ;  /* 0x0000000418047209 */ /* 0x000fe40007810000 */
[----:B------:R-:W-:Y:S02]  /*76c0*/  ISETP.GT.AND P1, PT, R132, 0x39, PT ;  /* 0x000000398400780c */ /* 0x000fe40003f24270 */
[----:B------:R-:W-:Y:S01]  /*76d0*/  FSEL R16, R28, -INF , P6 ;  /* 0xff8000001c107808 */ /* 0x000fe20003000000 */
[----:B------:R-:W-:Y:S01]  /*76e0*/  IMAD.MOV.U32 R28, RZ, RZ, R135 ;  /* 0x000000ffff1c7224 */ /* 0x000fe200078e0087 */
[----:B------:R-:W-:Y:S02]  /*76f0*/  ISETP.GT.AND P6, PT, R132, 0x38, PT ;  /* 0x000000388400780c */ /* 0x000fe40003fc4270 */
[----:B------:R-:W-:Y:S02]  /*7700*/  FMNMX.FTZ R4, R20, R4, !PT ;  /* 0x0000000414047209 */ /* 0x000fe40007810000 */
[----:B------:R-:W-:Y:S02]  /*7710*/  FSEL R33, R33, -INF , P1 ;  /* 0xff80000021217808 */ /* 0x000fe40000800000 */
[----:B------:R-:W-:Y:S02]  /*7720*/  ISETP.GT.AND P1, PT, R0, 0x40, PT ;  /* 0x000000400000780c */ /* 0x000fe40003f24270 */
[----:B------:R-:W-:Y:S02]  /*7730*/  FMNMX.FTZ R12, R34, R12, !PT ;  /* 0x0000000c220c7209 */ /* 0x000fe40007810000 */
[----:B------:R-:W-:Y:S01]  /*7740*/  FSEL R13, R32, -INF , P6 ;  /* 0xff800000200d7808 */ /* 0x000fe20003000000 */
[----:B------:R-:W-:Y:S01]  /*7750*/  IMAD.MOV.U32 R32, RZ, RZ, R14 ;  /* 0x000000ffff207224 */ /* 0x000fe200078e000e */
[----:B------:R-:W-:Y:S02]  /*7760*/  ISETP.GT.AND P6, PT, R132, 0x40, PT ;  /* 0x000000408400780c */ /* 0x000fe40003fc4270 */
[----:B------:R-:W-:Y:S02]  /*7770*/  FSEL R38, R38, -INF , P1 ;  /* 0xff80000026267808 */ /* 0x000fe40000800000 */
[----:B------:R-:W-:Y:S02]  /*7780*/  FMNMX.FTZ R4, R28, R4, !PT ;  /* 0x000000041c047209 */ /* 0x000fe40007810000 */
[----:B------:R-:W-:Y:S02]  /*7790*/  ISETP.GT.AND P0, PT, R0, 0x41, PT ;  /* 0x000000410000780c */ /* 0x000fe40003f04270 */
[----:B------:R-:W-:Y:S02]  /*77a0*/  ISETP.GT.AND P1, PT, R132, 0x41, PT ;  /* 0x000000418400780c */ /* 0x000fe40003f24270 */
[----:B------:R-:W-:Y:S02]  /*77b0*/  FMNMX.FTZ R12, R19, R12, !PT ;  /* 0x0000000c130c7209 */ /* 0x000fe40007810000 */
[----:B------:R-:W-:Y:S02]  /*77c0*/  FSEL R36, R36, -INF , P6 ;  /* 0xff80000024247808 */ /* 0x000fe40003000000 */
[----:B------:R-:W-:Y:S02]  /*77d0*/  ISETP.GT.AND P6, PT, R132, 0x48, PT ;  /* 0x000000488400780c */ /* 0x000fe40003fc4270 */
[----:B------:R-:W-:Y:S02]  /*77e0*/  FSEL R17, R39, -INF , P0 ;  /* 0xff80000027117808 */ /* 0x000fe40000000000 */
[----:B------:R-:W-:Y:S02]  /*77f0*/  FSEL R37, R37, -INF , P1 ;  /* 0xff80000025257808 */ /* 0x000fe40000800000 */
[----:B------:R-:W-:Y:S02]  /*7800*/  FMNMX.FTZ R4, R31, R4, !PT ;  /* 0x000000041f047209 */ /* 0x000fe40007810000 */
[----:B------:R-:W-:Y:S02]  /*7810*/  FMNMX.FTZ R12, R38, R12, !PT ;  /* 0x0000000c260c7209 */ /* 0x000fe40007810000 */
[----:B------:R-:W-:Y:S02]  /*7820*/  ISETP.GT.AND P1, PT, R0, 0x48, PT ;  /* 0x000000480000780c */ /* 0x000fe40003f24270 */
[----:B------:R-:W-:Y:S02]  /*7830*/  FSEL R14, R40, -INF , P6 ;  /* 0xff800000280e7808 */ /* 0x000fe40003000000 */
[----:B------:R-:W-:Y:S02]  /*7840*/  ISETP.GT.AND P6, PT, R132, 0x50, PT ;  /* 0x000000508400780c */ /* 0x000fe40003fc4270 */
        /* <DEDUP_REMOVED lines=12> */
[----:B------:R-:W-:Y:S01]  /*7910*/  FSEL R195, R48, -INF , P6 ;  /* 0xff80000030c37808 */ /* 0x000fe20003000000 */
[----:B------:R-:W-:Y:S01]  /*7920*/  IMAD.MOV.U32 R48, RZ, RZ, R13 ;  /* 0x000000ffff307224 */ /* 0x000fe200078e000d */
[----:B------:R-:W-:Y:S02]  /*7930*/  FSEL R250, R46, -INF , P1 ;  /* 0xff8000002efa7808 */ /* 0x000fe40000800000 */
[----:B------:R-:W-:Y:S02]  /*7940*/  FMNMX.FTZ R12, R29, R12, !PT ;  /* 0x0000000c1d0c7209 */ /* 0x000fe40007810000 */
[----:B------:R-:W-:Y:S02]  /*7950*/  ISETP.GT.AND P0, PT, R0, 0x51, PT ;  /* 0x000000510000780c */ /* 0x000fe40003f04270 */
[----:B------:R-:W-:Y:S02]  /*7960*/  ISETP.GT.AND P1, PT, R132, 0x51, PT ;  /* 0x000000518400780c */ /* 0x000fe40003f24270 */
[----:B------:R-:W-:Y:S02]  /*7970*/  FMNMX.FTZ R4, R27, R4, !PT ;  /* 0x000000041b047209 */ /* 0x000fe40007810000 */
[----:B------:R-:W-:Y:S02]  /*7980*/  FSEL R194, R47, -INF , P0 ;  /* 0xff8000002fc27808 */ /* 0x000fe40000000000 */
[----:B------:R-:W-:Y:S02]  /*7990*/  FSEL R251, R45, -INF , P1 ;  /* 0xff8000002dfb7808 */ /* 0x000fe40000800000 */
[----:B------:R-:W-:Y:S01]  /*79a0*/  FMNMX.FTZ R13, R250, R12, !PT ;  /* 0x0000000cfa0d7209 */ /* 0x000fe20007810000 */
[----:B------:R-:W-:Y:S01]  /*79b0*/  LDSM.16.MT88.4 R44, [R232+0x4100] ;  /* 0x00410000e82c783b */ /* 0x000fe20000004200 */
[----:B------:R-:W-:Y:S02]  /*79c0*/  FMNMX.FTZ R4, R48, R4, !PT ;  /* 0x0000000430047209 */ /* 0x000fe40007810000 */
[----:B------:R-:W-:Y:S02]  /*79d0*/  ISETP.GT.AND P1, PT, R0, 0x58, PT ;  /* 0x000000580000780c */ /* 0x000fe40003f24270 */
[----:B------:R-:W-:Y:S02]  /*79e0*/  FMNMX.FTZ R12, R33, R4, !PT ;  /* 0x00000004210c7209 */ /* 0x000fe40007810000 */
[----:B------:R-:W-:Y:S02]  /*79f0*/  FMNMX.FTZ R4, R194, R13, !PT ;  /* 0x0000000dc2047209 */ /* 0x000fe40007810000 */
[----:B------:R-:W-:Y:S02]  /*7a00*/  ISETP.GT.AND P0, PT, R0, 0x59, PT ;  /* 0x000000590000780c */ /* 0x000fe40003f04270 */
[----:B------:R-:W-:Y:S01]  /*7a10*/  FSEL R192, R50, -INF , P1 ;  /* 0xff80000032c07808 */ /* 0x000fe20000800000 */
[----:B------:R-:W-:Y:S01]  /*7a20*/  IMAD.MOV.U32 R50, RZ, RZ, R133 ;  /* 0x000000ffff327224 */ /* 0x000fe200078e0085 */
[----:B------:R-:W-:Y:S02]  /*7a30*/  FMNMX.FTZ R12, R36, R12, !PT ;  /* 0x0000000c240c7209 */ /* 0x000fe40007810000 */
[----:B------:R-:W-:Y:S01]  /*7a40*/  FSEL R183, R51, -INF , P0 ;  /* 0xff80000033b77808 */ /* 0x000fe20000000000 */
[----:B------:R-:W-:Y:S01]  /*7a50*/  IMAD.MOV.U32 R51, RZ, RZ, R22 ;  /* 0x000000ffff337224 */ /* 0x000fe200078e0016 */
[----:B------:R-:W-:Y:S02]  /*7a60*/  ISETP.GT.AND P0, PT, R0, 0x60, PT ;  /* 0x000000600000780c */ /* 0x000fe40003f04270 */
[----:B------:R-:W-:Y:S02]  /*7a70*/  FMNMX.FTZ R4, R192, R4, !PT ;  /* 0x00000004c0047209 */ /* 0x000fe40007810000 */
[----:B------:R-:W-:Y:S02]  /*7a80*/  FSEL R180, R54, -INF , P0 ;  /* 0xff80000036b47808 */ /* 0x000fe40000000000 */
[----:B------:R-:W-:Y:S02]  /*7a90*/  FMNMX.FTZ R12, R37, R12, !PT ;  /* 0x0000000c250c7209 */ /* 0x000fe40007810000 */
[----:B------:R-:W-:Y:S02]  /*7aa0*/  ISETP.GT.AND P6, PT, R0, 0x61, PT ;  /* 0x000000610000780c */ /* 0x000fe40003fc4270 */
[----:B------:R-:W-:Y:S02]  /*7ab0*/  ISETP.GT.AND P1, PT, R132, 0x59, PT ;  /* 0x000000598400780c */ /* 0x000fe40003f24270 */
[----:B------:R-:W-:Y:S02]  /*7ac0*/  ISETP.GT.AND P0, PT, R0, 0x69, PT ;  /* 0x000000690000780c */ /* 0x000fe40003f04270 */
[----:B------:R-:W-:Y:S02]  /*7ad0*/  FMNMX.FTZ R4, R183, R4, !PT ;  /* 0x00000004b7047209 */ /* 0x000fe40007810000 */
[----:B------:R-:W-:Y:S02]  /*7ae0*/  FSEL R170, R55, -INF , P6 ;  /* 0xff80000037aa7808 */ /* 0x000fe40003000000 */
[----:B------:R-:W-:Y:S02]  /*7af0*/  FMNMX.FTZ R12, R14, R12, !PT ;  /* 0x0000000c0e0c7209 */ /* 0x000fe40007810000 */
[----:B------:R-:W-:Y:S02]  /*7b00*/  FSEL R193, R49, -INF , P1 ;  /* 0xff80000031c17808 */ /* 0x000fe40000800000 */
[----:B------:R-:W-:Y:S02]  /*7b10*/  ISETP.GT.AND P1, PT, R0, 0x68, PT ;  /* 0x000000680000780c */ /* 0x000fe40003f24270 */
[----:B------:R-:W-:Y:S02]  /*7b20*/  FSEL R167, R59, -INF , P0 ;  /* 0xff8000003ba77808 */ /* 0x000fe40000000000 */
[----:B------:R-:W-:Y:S02]  /*7b30*/  MOV R59, R41 ;  /* 0x00000029003b7202 */ /* 0x000fe40000000f00 */
[----:B------:R-:W-:Y:S02]  /*7b40*/  FMNMX.FTZ R4, R180, R4, !PT ;  /* 0x00000004b4047209 */ /* 0x000fe40007810000 */
[----:B------:R-:W-:Y:S01]  /*7b50*/  FSEL R168, R58, -INF , P1 ;  /* 0xff8000003aa87808 */ /* 0x000fe20000800000 */
[----:B------:R-:W-:Y:S01]  /*7b60*/  IMAD.MOV.U32 R58, RZ, RZ, R19 ;  /* 0x000000ffff3a7224 */ /* 0x000fe200078e0013 */
[----:B------:R-:W-:Y:S02]  /*7b70*/  FMNMX.FTZ R12, R59, R12, !PT ;  /* 0x0000000c3b0c7209 */ /* 0x000fe40007810000 */
[----:B------:R-:W-:Y:S02]  /*7b80*/  FMNMX.FTZ R4, R170, R4, !PT ;  /* 0x00000004aa047209 */ /* 0x000fe40007810000 */
[----:B------:R-:W-:Y:S02]  /*7b90*/  ISETP.GT.AND P6, PT, R0, 0x70, PT ;  /* 0x000000700000780c */ /* 0x000fe40003fc4270 */
[----:B------:R-:W-:Y:S02]  /*7ba0*/  FMNMX.FTZ R12, R252, R12, !PT ;  /* 0x0000000cfc0c7209 */ /* 0x000fe40007810000 */
[----:B------:R-:W-:Y:S02]  /*7bb0*/  FMNMX.FTZ R4, R168, R4, !PT ;  /* 0x00000004a8047209 */ /* 0x000fe40007810000 */
[----:B------:R-:W-:Y:S02]  /*7bc0*/  FSEL R164, R62, -INF , P6 ;  /* 0xff8000003ea47808 */ /* 0x000fe40003000000 */
[----:B------:R-:W-:Y:S02]  /*7bd0*/  ISETP.GT.AND P1, PT, R0, 0x71, PT ;  /* 0x000000710000780c */ /* 0x000fe40003f24270 */
[----:B------:R-:W-:Y:S02]  /*7be0*/  ISETP.GT.AND P0, PT, R132, 0x60, PT ;  /* 0x000000608400780c */ /* 0x000fe40003f04270 */
[----:B------:R-:W-:Y:S02]  /*7bf0*/  FMNMX.FTZ R12, R251, R12, !PT ;  /* 0x0000000cfb0c7209 */ /* 0x000fe40007810000 */
[----:B------:R-:W-:Y:S02]  /*7c00*/  FMNMX.FTZ R4, R167, R4, !PT ;  /* 0x00000004a7047209 */ /* 0x000fe40007810000 */
[----:B------:R-:W-:Y:S02]  /*7c10*/  FSEL R160, R63, -INF , P1 ;  /* 0xff8000003fa07808 */ /* 0x000fe40000800000 */
[----:B------:R-:W-:Y:S02]  /*7c20*/  FSEL R182, R52, -INF , P0 ;  /* 0xff80000034b67808 */ /* 0x000fe40000000000 */
[C---:B------:R-:W-:Y:S02]  /*7c30*/  ISETP.GT.AND P1, PT, R0.reuse, 0x78, PT ;  /* 0x000000780000780c */ /* 0x040fe40003f24270 */
[----:B------:R-:W-:Y:S02]  /*7c40*/  ISETP.GT.AND P0, PT, R0, 0x79, PT ;  /* 0x000000790000780c */ /* 0x000fe40003f04270 */
[----:B------:R-:W-:Y:S02]  /*7c50*/  FMNMX.FTZ R0, R195, R12, !PT ;  /* 0x0000000cc3007209 */ /* 0x000fe40007810000 */
[----:B------:R-:W-:Y:S02]  /*7c60*/  FMNMX.FTZ R4, R164, R4, !PT ;  /* 0x00000004a4047209 */ /* 0x000fe40007810000 */
        /* <DEDUP_REMOVED lines=8> */
[----:B------:R-:W-:Y:S01]  /*7cf0*/  ISETP.GT.AND P1, PT, R132, 0x68, PT ;  /* 0x000000688400780c */ /* 0x000fe20003f24270 */
[----:B------:R-:W-:Y:S01]  /*7d00*/  LDSM.16.MT88.4 R52, [R230+0x4100] ;  /* 0x00410000e634783b */ /* 0x000fe20000004200 */
[----:B------:R-:W-:Y:S02]  /*7d10*/  FMNMX.FTZ R4, R133, R0, !PT ;  /* 0x0000000085047209 */ /* 0x000fe40007810000 */
[----:B------:R-:W-:Y:S01]  /*7d20*/  FSEL R171, R56, -INF , P1 ;  /* 0xff80000038ab7808 */ /* 0x000fe20000800000 */
[----:B------:R-:W-:Y:S01]  /*7d30*/  IMAD.MOV.U32 R56, RZ, RZ, R15 ;  /* 0x000000ffff387224 */ /* 0x000fe200078e000f */
[C---:B------:R-:W-:Y:S02]  /*7d40*/  ISETP.GT.AND P0, PT, R132.reuse, 0x69, PT ;  /* 0x000000698400780c */ /* 0x040fe40003f04270 */
[----:B------:R-:W-:Y:S01]  /*7d50*/  FMNMX.FTZ R12, R181, R12, !PT ;  /* 0x0000000cb50c7209 */ /* 0x000fe20007810000 */
[----:B------:R-:W1:Y:S01]  /*7d60*/  SHFL.BFLY PT, R0, R4, 0x2, 0x1f ;  /* 0x0c401f0004007f89 */ /* 0x000e6200000e0000 */
[----:B------:R-:W-:Y:S01]  /*7d70*/  FSEL R169, R57, -INF , P0 ;  /* 0xff80000039a97808 */ /* 0x000fe20000000000 */
[----:B------:R-:W-:Y:S01]  /*7d80*/  IMAD.MOV.U32 R57, RZ, RZ, R14 ;  /* 0x000000ffff397224 */ /* 0x000fe200078e000e */
[----:B------:R-:W-:Y:S02]  /*7d90*/  ISETP.GT.AND P1, PT, R132, 0x70, PT ;  /* 0x000000708400780c */ /* 0x000fe40003f24270 */
[----:B------:R-:W-:Y:S02]  /*7da0*/  FMNMX.FTZ R12, R171, R12, !PT ;  /* 0x0000000cab0c7209 */ /* 0x000fe40007810000 */
[----:B------:R-:W-:Y:S02]  /*7db0*/  FSEL R165, R60, -INF , P1 ;  /* 0xff8000003ca57808 */ /* 0x000fe40000800000 */
[C---:B------:R-:W-:Y:S02]  /*7dc0*/  ISETP.GT.AND P0, PT, R132.reuse, 0x71, PT ;  /* 0x000000718400780c */ /* 0x040fe40003f04270 */
[----:B------:R-:W-:Y:S02]  /*7dd0*/  FMNMX.FTZ R12, R169, R12, !PT ;  /* 0x0000000ca90c7209 */ /* 0x000fe40007810000 */
[----:B------:R-:W-:Y:S02]  /*7de0*/  FSEL R166, R61, -INF , P0 ;  /* 0xff8000003da67808 */ /* 0x000fe40000000000 */
[----:B------:R-:W-:Y:S01]  /*7df0*/  ISETP.GT.AND P1, PT, R132, 0x78, PT ;  /* 0x000000788400780c */ /* 0x000fe20003f24270 */
[----:B------:R-:W-:Y:S01]  /*7e00*/  LDSM.16.MT88.4 R60, [R229+0x4100] ;  /* 0x00410000e53c783b */ /* 0x000fe20000004200 */
[----:B------:R-:W-:Y:S02]  /*7e10*/  FMNMX.FTZ R12, R165, R12, !PT ;  /* 0x0000000ca50c7209 */ /* 0x000fe40007810000 */
[----:B------:R-:W-:Y:S02]  /*7e20*/  FSEL R162, R64, -INF , P1 ;  /* 0xff80000040a27808 */ /* 0x000fe40000800000 */
[----:B------:R-:W-:Y:S02]  /*7e30*/  ISETP.GT.AND P0, PT, R132, 0x79, PT ;  /* 0x000000798400780c */ /* 0x000fe40003f04270 */
[----:B------:R-:W-:Y:S02]  /*7e40*/  FMNMX.FTZ R12, R166, R12, !PT ;  /* 0x0000000ca60c7209 */ /* 0x000fe40007810000 */
[----:B------:R-:W-:Y:S01]  /*7e50*/  FSEL R157, R65, -INF , P0 ;  /* 0xff800000419d7808 */ /* 0x000fe20000000000 */
[----:B------:R-:W-:Y:S01]  /*7e60*/  IMAD.MOV.U32 R65, RZ, RZ, R20 ;  /* 0x000000ffff417224 */ /* 0x000fe200078e0014 */
[----:B------:R-:W-:Y:S02]  /*7e70*/  FMNMX.FTZ R12, R162, R12, !PT ;  /* 0x0000000ca20c7209 */ /* 0x000fe40007810000 */
[----:B-1----:R-:W-:Y:S02]  /*7e80*/  FMNMX.FTZ R4, R4, R0, !PT ;  /* 0x0000000004047209 */ /* 0x002fe40007810000 */
[----:B------:R-:W-:Y:S02]  /*7e90*/  FMNMX.FTZ R12, R157, R12, !PT ;  /* 0x0000000c9d0c7209 */ /* 0x000fe40007810000 */
[----:B------:R-:W-:Y:S01]  /*7ea0*/  MOV R49, R21 ;  /* 0x0000001500317202 */ /* 0x000fe20000000f00 */
[----:B------:R-:W1:Y:S01]  /*7eb0*/  SHFL.BFLY PT, R0, R4, 0x1, 0x1f ;  /* 0x0c201f0004007f89 */ /* 0x000e6200000e0000 */
[----:B------:R-:W-:Y:S02]  /*7ec0*/  MOV R64, R23 ;  /* 0x0000001700407202 */ /* 0x000fe40000000f00 */
[----:B------:R-:W-:Y:S02]  /*7ed0*/  MOV R66, R17 ;  /* 0x0000001100427202 */ /* 0x000fe40000000f00 */
[----:B------:R-:W-:Y:S03]  /*7ee0*/  MOV R67, R27 ;  /* 0x0000001b00437202 */ /* 0x000fe60000000f00 */
[----:B------:R-:W2:Y:S08]  /*7ef0*/  SHFL.BFLY PT, R13, R12, 0x2, 0x1f ;  /* 0x0c401f000c0d7f89 */ /* 0x000eb000000e0000 */
[----:B------:R-:W-:Y:S01]  /*7f00*/  LDSM.16.MT88.4 R20, [R230+0x100] ;  /* 0x00010000e614783b */ /* 0x000fe20000004200 */
[----:B-1----:R-:W-:Y:S04]  /*7f10*/  FMNMX.FTZ R132, R0, R4, !PT ;  /* 0x0000000400847209 */ /* 0x002fe80007810000 */
[C---:B------:R-:W-:Y:S01]  /*7f20*/  FSETP.NEU.FTZ.AND P1, PT, R132.reuse, -INF , PT ;  /* 0xff8000008400780b */ /* 0x040fe20003f3d000 */
[----:B------:R-:W-:Y:S01]  /*7f30*/  FMUL.FTZ R155, R132, c[0x0][0x2d0] ;  /* 0x0000b400849b7a20 */ /* 0x000fe20000410000 */
[----:B--2---:R-:W-:Y:S04]  /*7f40*/  FMNMX.FTZ R12, R13, R12, !PT ;  /* 0x0000000c0d0c7209 */ /* 0x004fe80007810000 */
[----:B------:R-:W-:Y:S01]  /*7f50*/  FSEL R155, R155, RZ, P1 ;  /* 0x000000ff9b9b7208 */ /* 0x000fe20000800000 */
[----:B------:R-:W1:Y:S04]  /*7f60*/  SHFL.BFLY PT, R0, R12, 0x1, 0x1f ;  /* 0x0c201f000c007f89 */ /* 0x000e6800000e0000 */
        /* <DEDUP_REMOVED lines=14> */
[--C-:B------:R-:W-:Y:S01]  /*8050*/  FFMA.FTZ R170, R170, c[0x0][0x2d0], -R155.reuse ;  /* 0x0000b400aaaa7a23 */ /* 0x100fe2000001089b */
[----:B------:R-:W1:Y:S01]  /*8060*/  LDSM.16.MT88.4 R12, [R232+0x100] ;  /* 0x00010000e80c783b */ /* 0x000e620000004200 */
        /* <DEDUP_REMOVED lines=9> */
[----:B------:R-:W-:Y:S01]  /*8100*/  PLOP3.LUT P0, PT, PT, PT, UP0, 0x80, 0x0 ;  /* 0x000000000000781c */ /* 0x000fe20003f0f008 */
[----:B------:R-:W-:Y:S01]  /*8110*/  FADD.FTZ R3, -R4, R3 ;  /* 0x0000000304037221 */ /* 0x000fe20000010100 */
[----:B------:R-:W-:Y:S01]  /*8120*/  FSEL R4, R132, RZ, P1 ;  /* 0x000000ff84047208 */ /* 0x000fe20000800000 */
[--C-:B------:R-:W-:Y:S01]  /*8130*/  FFMA.FTZ R152, R6, c[0x0][0x2d0], -R159.reuse ;  /* 0x0000b40006987a23 */ /* 0x100fe2000001089f */
[----:B------:R-:W3:Y:S01]  /*8140*/  MUFU.EX2 R134, R134 ;  /* 0x0000008600867308 */ /* 0x000ee20000000800 */
[--C-:B------:R-:W-:Y:S02]  /*8150*/  FFMA.FTZ R151, R5, c[0x0][0x2d0], -R159.reuse ;  /* 0x0000b40005977a23 */ /* 0x100fe4000001089f */
[----:B------:R-:W-:Y:S01]  /*8160*/  FADD.FTZ R2, -R4, R2 ;  /* 0x0000000204027221 */ /* 0x000fe20000010100 */
[----:B--2---:R-:W-:Y:S01]  /*8170*/  F2FP.PACK_AB R145, R148, R153 ;  /* 0x000000999491723e */ /* 0x004fe200000000ff */
[--C-:B------:R-:W-:Y:S02]  /*8180*/  FFMA.FTZ R150, R8, c[0x0][0x2d0], -R159.reuse ;  /* 0x0000b40008967a23 */ /* 0x100fe4000001089f */
[--C-:B------:R-:W-:Y:S02]  /*8190*/  FFMA.FTZ R149, R9, c[0x0][0x2d0], -R159.reuse ;  /* 0x0000b40009957a23 */ /* 0x100fe4000001089f */
[----:B------:R-:W-:Y:S01]  /*81a0*/  FMUL.FTZ R3, R3, c[0x0][0x2d0] ;  /* 0x0000b40003037a20 */ /* 0x000fe20000410000 */
[----:B------:R-:W-:Y:S01]  /*81b0*/  MUFU.EX2 R152, R152 ;  /* 0x0000009800987308 */ /* 0x000fe20000000800 */
[----:B------:R-:W-:Y:S02]  /*81c0*/  FMUL.FTZ R2, R2, c[0x0][0x2d0] ;  /* 0x0000b40002027a20 */ /* 0x000fe40000410000 */
[--C-:B------:R-:W-:Y:S02]  /*81d0*/  FFMA.FTZ R154, R154, c[0x0][0x2d0], -R159.reuse ;  /* 0x0000b4009a9a7a23 */ /* 0x100fe4000001089f */
[--C-:B------:R-:W-:Y:S02]  /*81e0*/  FFMA.FTZ R158, R158, c[0x0][0x2d0], -R159.reuse ;  /* 0x0000b4009e9e7a23 */ /* 0x100fe4000001089f */
[--C-:B------:R-:W-:Y:S02]  /*81f0*/  FFMA.FTZ R252, R252, c[0x0][0x2d0], -R159.reuse ;  /* 0x0000b400fcfc7a23 */ /* 0x100fe4000001089f */
[--C-:B------:R-:W-:Y:S01]  /*8200*/  FFMA.FTZ R251, R251, c[0x0][0x2d0], -R159.reuse ;  /* 0x0000b400fbfb7a23 */ /* 0x100fe2000001089f */
[----:B------:R-:W2:Y:S01]  /*8210*/  MUFU.EX2 R3, R3 ;  /* 0x0000000300037308 */ /* 0x000ea20000000800 */
[--C-:B------:R-:W-:Y:S02]  /*8220*/  FFMA.FTZ R195, R195, c[0x0][0x2d0], -R159.reuse ;  /* 0x0000b400c3c37a23 */ /* 0x100fe4000001089f */
[--C-:B------:R-:W-:Y:S01]  /*8230*/  FFMA.FTZ R193, R193, c[0x0][0x2d0], -R159.reuse ;  /* 0x0000b400c1c17a23 */ /* 0x100fe2000001089f */
[----:B---3--:R-:W-:Y:S01]  /*8240*/  F2FP.PACK_AB R147, R134, R135 ;  /* 0x000000878693723e */ /* 0x008fe200000000ff */
[--C-:B------:R-:W-:Y:S02]  /*8250*/  FFMA.FTZ R182, R182, c[0x0][0x2d0], -R159.reuse ;  /* 0x0000b400b6b67a23 */ /* 0x100fe4000001089f */
[--C-:B------:R-:W-:Y:S02]  /*8260*/  FFMA.FTZ R181, R181, c[0x0][0x2d0], -R159.reuse ;  /* 0x0000b400b5b57a23 */ /* 0x100fe4000001089f */
[--C-:B------:R-:W-:Y:S01]  /*8270*/  FFMA.FTZ R171, R171, c[0x0][0x2d0], -R159.reuse ;  /* 0x0000b400abab7a23 */ /* 0x100fe2000001089f */
[----:B------:R-:W3:Y:S01]  /*8280*/  MUFU.EX2 R151, R151 ;  /* 0x0000009700977308 */ /* 0x000ee20000000800 */
[--C-:B------:R-:W-:Y:S02]  /*8290*/  FFMA.FTZ R169, R169, c[0x0][0x2d0], -R159.reuse ;  /* 0x0000b400a9a97a23 */ /* 0x100fe4000001089f */
[--C-:B------:R-:W-:Y:S02]  /*82a0*/  FFMA.FTZ R165, R165, c[0x0][0x2d0], -R159.reuse ;  /* 0x0000b400a5a57a23 */ /* 0x100fe4000001089f */
[--C-:B------:R-:W-:Y:S02]  /*82b0*/  FFMA.FTZ R166, R166, c[0x0][0x2d0], -R159.reuse ;  /* 0x0000b400a6a67a23 */ /* 0x100fe4000001089f */
[----:B------:R-:W-:Y:S02]  /*82c0*/  FFMA.FTZ R162, R162, c[0x0][0x2d0], -R159 ;  /* 0x0000b400a2a27a23 */ /* 0x000fe4000001089f */
[----:B------:R-:W-:Y:S01]  /*82d0*/  FFMA.FTZ R156, R156, c[0x0][0x2d0], -R155 ;  /* 0x0000b4009c9c7a23 */ /* 0x000fe2000001089b */
[----:B------:R-:W4:Y:S01]  /*82e0*/  MUFU.EX2 R150, R150 ;  /* 0x0000009600967308 */ /* 0x000f220000000800 */
[C---:B--2---:R-:W-:Y:S02]  /*82f0*/  FMUL.FTZ R4, R3.reuse, R128 ;  /* 0x0000008003047220 */ /* 0x044fe40000410000 */
[C---:B------:R-:W-:Y:S01]  /*8300*/  FMUL.FTZ R5, R3.reuse, R129 ;  /* 0x0000008103057220 */ /* 0x040fe20000410000 */
[----:B------:R-:W-:Y:S01]  /*8310*/  MOV R129, R28 ;  /* 0x0000001c00817202 */ /* 0x000fe20000000f00 */
[C---:B------:R-:W-:Y:S01]  /*8320*/  FMUL.FTZ R8, R3.reuse, R124 ;  /* 0x0000007c03087220 */ /* 0x040fe20000410000 */
[----:B------:R-:W-:Y:S04]  /*8330*/  MOV R124, R32 ;  /* 0x00000020007c7202 */ /* 0x000fe80000000f00 */
[----:B------:R-:W2:Y:S01]  /*8340*/  MUFU.EX2 R149, R149 ;  /* 0x0000009500957308 */ /* 0x000ea20000000800 */
[----:B------:R-:W-:Y:S01]  /*8350*/  FMUL.FTZ R9, R3, R125 ;  /* 0x0000007d03097220 */ /* 0x000fe20000410000 */
[----:B------:R-:W-:Y:S01]  /*8360*/  MOV R125, R38 ;  /* 0x00000026007d7202 */ /* 0x000fe20000000f00 */
[----:B------:R-:W-:Y:S01]  /*8370*/  IMAD.MOV.U32 R128, RZ, RZ, R29 ;  /* 0x000000ffff807224 */ /* 0x000fe200078e001d */
[----:B---3--:R-:W-:Y:S01]  /*8380*/  F2FP.PACK_AB R144, R151, R152 ;  /* 0x000000989790723e */ /* 0x008fe200000000ff */
[C---:B------:R-:W-:Y:S02]  /*8390*/  FMUL.FTZ R17, R3.reuse, R73 ;  /* 0x0000004903117220 */ /* 0x040fe40000410000 */
[----:B------:R-:W-:Y:S02]  /*83a0*/  IMAD.MOV.U32 R73, RZ, RZ, R18 ;  /* 0x000000ffff497224 */ /* 0x000fe400078e0012 */
[C---:B------:R-:W-:Y:S01]  /*83b0*/  FMUL.FTZ R32, R3.reuse, R88 ;  /* 0x0000005803207220 */ /* 0x040fe20000410000 */
[----:B------:R-:W3:Y:S01]  /*83c0*/  MUFU.EX2 R2, R2 ;  /* 0x0000000200027308 */ /* 0x000ee20000000800 */
[C---:B------:R-:W-:Y:S02]  /*83d0*/  FMUL.FTZ R40, R3.reuse, R96 ;  /* 0x0000006003287220 */ /* 0x040fe40000410000 */
[C---:B------:R-:W-:Y:S02]  /*83e0*/  FMUL.FTZ R41, R3.reuse, R97 ;  /* 0x0000006103297220 */ /* 0x040fe40000410000 */
[----:B------:R-:W-:Y:S04]  /*83f0*/  FFMA.FTZ R152, R3, R245, R152 ;  /* 0x000000f503987223 */ /* 0x000fe80000010098 */
[----:B------:R-:W-:Y:S01]  /*8400*/  FADD.FTZ R152, R151, R152 ;  /* 0x0000009897987221 */ /* 0x000fe20000010000 */
[----:B------:R-:W-:Y:S03]  /*8410*/  MUFU.EX2 R154, R154 ;  /* 0x0000009a009a7308 */ /* 0x000fe60000000800 */
[----:B----4-:R-:W-:Y:S01]  /*8420*/  FADD.FTZ R152, R150, R152 ;  /* 0x0000009896987221 */ /* 0x010fe20000010000 */
[C---:B--2---:R-:W-:Y:S03]  /*8430*/  F2FP.PACK_AB R146, R149.reuse, R150 ;  /* 0x000000969592723e */ /* 0x044fe600000000ff */
[----:B------:R-:W-:Y:S03]  /*8440*/  FADD.FTZ R149, R149, R152 ;  /* 0x0000009895957221 */ /* 0x000fe60000010000 */
[----:B------:R-:W2:Y:S01]  /*8450*/  MUFU.EX2 R158, R158 ;  /* 0x0000009e009e7308 */ /* 0x000ea20000000800 */
[C---:B---3--:R-:W-:Y:S02]  /*8460*/  FMUL.FTZ R6, R2.reuse, R130 ;  /* 0x0000008202067220 */ /* 0x048fe40000410000 */
[C---:B------:R-:W-:Y:S02]  /*8470*/  FMUL.FTZ R7, R2.reuse, R131 ;  /* 0x0000008302077220 */ /* 0x040fe40000410000 */
[----:B------:R-:W-:Y:S02]  /*8480*/  IMAD.MOV.U32 R130, RZ, RZ, R31 ;  /* 0x000000ffff827224 */ /* 0x000fe400078e001f */
[----:B------:R-:W-:Y:S03]  /*8490*/  IMAD.MOV.U32 R131, RZ, RZ, R30 ;  /* 0x000000ffff837224 */ /* 0x000fe600078e001e */
[----:B------:R-:W-:Y:S01]  /*84a0*/  MUFU.EX2 R161, R161 ;  /* 0x000000a100a17308 */ /* 0x000fe20000000800 */
[----:B------:R-:W3:Y:S01]  /*84b0*/  LDSM.16.MT88.4 R28, [R229+0x100] ;  /* 0x00010000e51c783b */ /* 0x000ee20000004200 */
[C---:B-1----:R-:W-:Y:S05]  /*84c0*/  HMMA.16816.F32 R4, R144.reuse, R12, R4 ;  /* 0x0000000c9004723c */ /* 0x042fea0000001804 */
[C---:B------:R-:W-:Y:S02]  /*84d0*/  FMUL.FTZ R10, R2.reuse, R126 ;  /* 0x0000007e020a7220 */ /* 0x040fe40000410000 */
[C---:B------:R-:W-:Y:S01]  /*84e0*/  FMUL.FTZ R11, R2.reuse, R127 ;  /* 0x0000007f020b7220 */ /* 0x040fe20000410000 */
[----:B------:R-:W1:Y:S01]  /*84f0*/  MUFU.EX2 R163, R163 ;  /* 0x000000a300a37308 */ /* 0x000e620000000800 */
[----:B------:R-:W-:Y:S03]  /*8500*/  IMAD.MOV.U32 R127, RZ, RZ, R36 ;  /* 0x000000ffff7f7224 */ /* 0x000fe600078e0024 */
[----:B------:R-:W-:Y:S02]  /*8510*/  IMAD.MOV.U32 R126, RZ, RZ, R37 ;  /* 0x000000ffff7e7224 */ /* 0x000fe400078e0025 */
[C---:B------:R-:W-:Y:S01]  /*8520*/  HMMA.16816.F32 R8, R144.reuse, R14, R8 ;  /* 0x0000000e9008723c */ /* 0x040fe20000001808 */
[----:B------:R-:W4:Y:S02]  /*8530*/  LDSM.16.MT88.4 R36, [R228+0x100] ;  /* 0x00010000e424783b */ /* 0x000f240000004200 */
[C---:B------:R-:W-:Y:S01]  /*8540*/  FMUL.FTZ R12, R3.reuse, R68 ;  /* 0x00000044030c7220 */ /* 0x040fe20000410000 */
[----:B------:R-:W-:Y:S01]  /*8550*/  MUFU.EX2 R252, R252 ;  /* 0x000000fc00fc7308 */ /* 0x000fe20000000800 */
[C---:B------:R-:W-:Y:S01]  /*8560*/  FMUL.FTZ R13, R3.reuse, R69 ;  /* 0x00000045030d7220 */ /* 0x040fe20000410000 */
[----:B------:R-:W-:Y:S01]  /*8570*/  MOV R69, R35 ;  /* 0x0000002300457202 */ /* 0x000fe20000000f00 */
[C---:B------:R-:W-:Y:S02]  /*8580*/  FMUL.FTZ R14, R2.reuse, R70 ;  /* 0x00000046020e7220 */ /* 0x040fe40000410000 */
[C---:B------:R-:W-:Y:S03]  /*8590*/  FMUL.FTZ R15, R2.reuse, R71 ;  /* 0x00000047020f7220 */ /* 0x040fe60000410000 */
[----:B------:R-:W-:Y:S02]  /*85a0*/  IMAD.MOV.U32 R71, RZ, RZ, R16 ;  /* 0x000000ffff477224 */ /* 0x000fe400078e0010 */
[----:B------:R-:W-:Y:S01]  /*85b0*/  IMAD.MOV.U32 R68, RZ, RZ, R33 ;  /* 0x000000ffff447224 */ /* 0x000fe200078e0021 */
[----:B------:R-:W-:Y:S01]  /*85c0*/  MUFU.EX2 R251, R251 ;  /* 0x000000fb00fb7308 */ /* 0x000fe20000000800 */
[C---:B------:R-:W-:Y:S03]  /*85d0*/  HMMA.16816.F32 R12, R144.reuse, R20, R12 ;  /* 0x00000014900c723c */ /* 0x040fe6000000180c */
[C---:B------:R-:W-:Y:S02]  /*85e0*/  FMUL.FTZ R16, R3.reuse, R72 ;  /* 0x0000004803107220 */ /* 0x040fe40000410000 */
[C---:B------:R-:W-:Y:S02]  /*85f0*/  FMUL.FTZ R18, R2.reuse, R74 ;  /* 0x0000004a02127220 */ /* 0x040fe40000410000 */
[C---:B------:R-:W-:Y:S02]  /*8600*/  FMUL.FTZ R19, R2.reuse, R75 ;  /* 0x0000004b02137220 */ /* 0x040fe40000410000 */
[----:B------:R-:W-:Y:S01]  /*8610*/  IMAD.MOV.U32 R70, RZ, RZ, R34 ;  /* 0x000000ffff467224 */ /* 0x000fe200078e0022 */
[----:B------:R-:W-:Y:S02]  /*8620*/  MUFU.EX2 R250, R250 ;  /* 0x000000fa00fa7308 */ /* 0x000fe40000000800 */
[C---:B------:R-:W-:Y:S01]  /*8630*/  FMUL.FTZ R20, R3.reuse, R76 ;  /* 0x0000004c03147220 */ /* 0x040fe20000410000 */
[----:B------:R-:W-:Y:S01]  /*8640*/  MOV R76, R68 ;  /* 0x00000044004c7202 */ /* 0x000fe20000000f00 */
[C---:B------:R-:W-:Y:S03]  /*8650*/  HMMA.16816.F32 R16, R144.reuse, R22, R16 ;  /* 0x000000169010723c */ /* 0x040fe60000001810 */
[C---:B------:R-:W-:Y:S02]  /*8660*/  FMUL.FTZ R21, R3.reuse, R77 ;  /* 0x0000004d03157220 */ /* 0x040fe40000410000 */
[----:B------:R-:W-:Y:S01]  /*8670*/  IMAD.MOV.U32 R72, RZ, RZ, R25 ;  /* 0x000000ffff487224 */ /* 0x000fe200078e0019 */
[----:B------:R-:W-:Y:S01]  /*8680*/  MUFU.EX2 R194, R194 ;  /* 0x000000c200c27308 */ /* 0x000fe20000000800 */
[C---:B------:R-:W-:Y:S02]  /*8690*/  FMUL.FTZ R22, R2.reuse, R78 ;  /* 0x0000004e02167220 */ /* 0x040fe40000410000 */
[C---:B------:R-:W-:Y:S03]  /*86a0*/  FMUL.FTZ R23, R2.reuse, R79 ;  /* 0x0000004f02177220 */ /* 0x040fe60000410000 */
[----:B------:R-:W-:Y:S01]  /*86b0*/  MOV R79, R71 ;  /* 0x00000047004f7202 */ /* 0x000fe20000000f00 */
[----:B------:R-:W-:Y:S02]  /*86c0*/  IMAD.MOV.U32 R78, RZ, RZ, R70 ;  /* 0x000000ffff4e7224 */ /* 0x000fe400078e0046 */
[----:B------:R-:W-:Y:S01]  /*86d0*/  IMAD.MOV.U32 R77, RZ, RZ, R69 ;  /* 0x000000ffff4d7224 */ /* 0x000fe200078e0045 */
[C---:B---3--:R-:W-:Y:S01]  /*86e0*/  HMMA.16816.F32 R20, R144.reuse, R28, R20 ;  /* 0x0000001c9014723c */ /* 0x048fe20000001814 */
[----:B------:R-:W3:Y:S01]  /*86f0*/  LDSM.16.MT88.4 R68, [R228+0x4100] ;  /* 0x00410000e444783b */ /* 0x000ee20000004200 */
[----:B------:R-:W-:Y:S01]  /*8700*/  MUFU.EX2 R195, R195 ;  /* 0x000000c300c37308 */ /* 0x000fe20000000800 */
[----:B------:R-:W-:Y:S02]  /*8710*/  IMAD.MOV.U32 R74, RZ, RZ, R24 ;  /* 0x000000ffff4a7224 */ /* 0x000fe400078e0018 */
[----:B------:R-:W-:Y:S02]  /*8720*/  IMAD.MOV.U32 R75, RZ, RZ, R26 ;  /* 0x000000ffff4b7224 */ /* 0x000fe400078e001a */
[C---:B------:R-:W-:Y:S02]  /*8730*/  FMUL.FTZ R24, R3.reuse, R80 ;  /* 0x0000005003187220 */ /* 0x040fe40000410000 */
[C---:B------:R-:W-:Y:S03]  /*8740*/  FMUL.FTZ R25, R3.reuse, R81 ;  /* 0x0000005103197220 */ /* 0x040fe60000410000 */
[C---:B------:R-:W-:Y:S01]  /*8750*/  FMUL.FTZ R27, R2.reuse, R83 ;  /* 0x00000053021b7220 */ /* 0x040fe20000410000 */
[----:B------:R-:W-:Y:S01]  /*8760*/  MUFU.EX2 R193, R193 ;  /* 0x000000c100c17308 */ /* 0x000fe20000000800 */
[C---:B------:R-:W-:Y:S01]  /*8770*/  FMUL.FTZ R26, R2.reuse, R82 ;  /* 0x00000052021a7220 */ /* 0x040fe20000410000 */
[----:B------:R-:W-:Y:S01]  /*8780*/  MOV R82, R74 ;  /* 0x0000004a00527202 */ /* 0x000fe20000000f00 */
[----:B------:R-:W-:Y:S01]  /*8790*/  IMAD.MOV.U32 R74, RZ, RZ, R131 ;  /* 0x000000ffff4a7224 */ /* 0x000fe200078e0083 */
[----:B------:R-:W-:Y:S01]  /*87a0*/  MOV R131, R64 ;  /* 0x0000004000837202 */ /* 0x000fe20000000f00 */
[C---:B------:R-:W-:Y:S02]  /*87b0*/  FMUL.FTZ R28, R3.reuse, R84 ;  /* 0x00000054031c7220 */ /* 0x040fe40000410000 */
[----:B------:R-:W-:Y:S01]  /*87c0*/  IMAD.MOV.U32 R84, RZ, RZ, R76 ;  /* 0x000000ffff547224 */ /* 0x000fe200078e004c */
[C---:B------:R-:W-:Y:S02]  /*87d0*/  HMMA.16816.F32 R24, R144.reuse, R30, R24 ;  /* 0x0000001e9018723c */ /* 0x040fe40000001818 */
[----:B------:R-:W-:Y:S01]  /*87e0*/  MUFU.EX2 R192, R192 ;  /* 0x000000c000c07308 */ /* 0x000fe20000000800 */
[C---:B------:R-:W-:Y:S02]  /*87f0*/  FMUL.FTZ R29, R3.reuse, R85 ;  /* 0x00000055031d7220 */ /* 0x040fe40000410000 */
[C---:B------:R-:W-:Y:S02]  /*8800*/  FMUL.FTZ R33, R3.reuse, R89 ;  /* 0x0000005903217220 */ /* 0x040fe40000410000 */
[C---:B------:R-:W-:Y:S01]  /*8810*/  FMUL.FTZ R30, R2.reuse, R86 ;  /* 0x00000056021e7220 */ /* 0x040fe20000410000 */
[----:B------:R-:W-:Y:S01]  /*8820*/  MOV R86, R78 ;  /* 0x0000004e00567202 */ /* 0x000fe20000000f00 */
[C---:B------:R-:W-:Y:S03]  /*8830*/  FMUL.FTZ R31, R2.reuse, R87 ;  /* 0x00000057021f7220 */ /* 0x040fe60000410000 */
[----:B------:R-:W-:Y:S01]  /*8840*/  IMAD.MOV.U32 R87, RZ, RZ, R79 ;  /* 0x000000ffff577224 */ /* 0x000fe200078e004f */
[----:B------:R-:W-:Y:S01]  /*8850*/  MOV R97, R86 ;  /* 0x0000005600617202 */ /* 0x000fe20000000f00 */
[----:B------:R-:W-:Y:S01]  /*8860*/  IMAD.MOV.U32 R85, RZ, RZ, R77 ;  /* 0x000000ffff557224 */ /* 0x000fe200078e004d */
[----:B------:R-:W-:Y:S01]  /*8870*/  MUFU.EX2 R183, R183 ;  /* 0x000000b700b77308 */ /* 0x000fe20000000800 */
[C---:B----4-:R-:W-:Y:S03]  /*8880*/  HMMA.16816.F32 R28, R144.reuse, R36, R28 ;  /* 0x00000024901c723c */ /* 0x050fe6000000181c */
[C---:B------:R-:W-:Y:S02]  /*8890*/  FMUL.FTZ R34, R2.reuse, R90 ;  /* 0x0000005a02227220 */ /* 0x040fe40000410000 */
[C---:B------:R-:W-:Y:S02]  /*88a0*/  FMUL.FTZ R35, R2.reuse, R91 ;  /* 0x0000005b02237220 */ /* 0x040fe40000410000 */
[----:B------:R-:W-:Y:S02]  /*88b0*/  IMAD.MOV.U32 R78, RZ, RZ, R131 ;  /* 0x000000ffff4e7224 */ /* 0x000fe400078e0083 */
[----:B------:R-:W-:Y:S01]  /*88c0*/  IMAD.MOV.U32 R96, RZ, RZ, R87 ;  /* 0x000000ffff607224 */ /* 0x000fe200078e0057 */
[----:B------:R-:W-:Y:S02]  /*88d0*/  MUFU.EX2 R182, R182 ;  /* 0x000000b600b67308 */ /* 0x000fe40000000800 */
[C---:B------:R-:W-:Y:S03]  /*88e0*/  HMMA.16816.F32 R32, R144.reuse, R38, R32 ;  /* 0x000000269020723c */ /* 0x040fe60000001820 */
[C---:B------:R-:W-:Y:S02]  /*88f0*/  FMUL.FTZ R36, R3.reuse, R92 ;  /* 0x0000005c03247220 */ /* 0x040fe40000410000 */
[C---:B------:R-:W-:Y:S02]  /*8900*/  FMUL.FTZ R37, R3.reuse, R93 ;  /* 0x0000005d03257220 */ /* 0x040fe40000410000 */
[C---:B------:R-:W-:Y:S01]  /*8910*/  FMUL.FTZ R38, R2.reuse, R94 ;  /* 0x0000005e02267220 */ /* 0x040fe20000410000 */
[----:B------:R-:W-:Y:S01]  /*8920*/  MUFU.EX2 R181, R181 ;  /* 0x000000b500b57308 */ /* 0x000fe20000000800 */
[C---:B------:R-:W-:Y:S03]  /*8930*/  FMUL.FTZ R39, R2.reuse, R95 ;  /* 0x0000005f02277220 */ /* 0x040fe60000410000 */
[----:B------:R-:W-:Y:S02]  /*8940*/  IMAD.MOV.U32 R95, RZ, RZ, R78 ;  /* 0x000000ffff5f7224 */ /* 0x000fe400078e004e */
[C---:B------:R-:W-:Y:S02]  /*8950*/  FMUL.FTZ R42, R2.reuse, R98 ;  /* 0x00000062022a7220 */ /* 0x040fe40000410000 */
[C---:B------:R-:W-:Y:S02]  /*8960*/  HMMA.16816.F32 R36, R144.reuse, R44, R36 ;  /* 0x0000002c9024723c */ /* 0x040fe40000001824 */
[----:B------:R-:W-:Y:S01]  /*8970*/  MUFU.EX2 R180, R180 ;  /* 0x000000b400b47308 */ /* 0x000fe20000000800 */
[C---:B------:R-:W-:Y:S02]  /*8980*/  FMUL.FTZ R43, R2.reuse, R99 ;  /* 0x00000063022b7220 */ /* 0x040fe40000410000 */
[----:B------:R-:W-:Y:S02]  /*8990*/  IMAD.MOV.U32 R99, RZ, RZ, R85 ;  /* 0x000000ffff637224 */ /* 0x000fe400078e0055 */
[----:B------:R-:W-:Y:S02]  /*89a0*/  IMAD.MOV.U32 R98, RZ, RZ, R84 ;  /* 0x000000ffff627224 */ /* 0x000fe400078e0054 */
[----:B------:R-:W-:Y:S01]  /*89b0*/  LDSM.16.MT88.4 R84, [R228+0x900] ;  /* 0x00090000e454783b */ /* 0x000fe20000004200 */
[C---:B------:R-:W-:Y:S02]  /*89c0*/  HMMA.16816.F32 R40, R144.reuse, R46, R40 ;  /* 0x0000002e9028723c */ /* 0x040fe40000001828 */
[----:B------:R-:W-:Y:S01]  /*89d0*/  MUFU.EX2 R170, R170 ;  /* 0x000000aa00aa7308 */ /* 0x000fe20000000800 */
[C---:B------:R-:W-:Y:S02]  /*89e0*/  FMUL.FTZ R44, R3.reuse, R120 ;  /* 0x00000078032c7220 */ /* 0x040fe40000410000 */
[----:B------:R-:W-:Y:S02]  /*89f0*/  FMUL.FTZ R45, R3, R121 ;  /* 0x00000079032d7220 */ /* 0x000fe40000410000 */
[C---:B------:R-:W-:Y:S02]  /*8a00*/  FMUL.FTZ R46, R2.reuse, R122 ;  /* 0x0000007a022e7220 */ /* 0x040fe40000410000 */
[C---:B------:R-:W-:Y:S03]  /*8a10*/  FMUL.FTZ R47, R2.reuse, R123 ;  /* 0x0000007b022f7220 */ /* 0x040fe60000410000 */
[----:B------:R-:W-:Y:S01]  /*8a20*/  FFMA.FTZ R120, R75, c[0x0][0x2d0], -R159 ;  /* 0x0000b4004b787a23 */ /* 0x000fe2000001089f */
[----:B------:R-:W-:Y:S01]  /*8a30*/  MUFU.EX2 R171, R171 ;  /* 0x000000ab00ab7308 */ /* 0x000fe20000000800 */
[----:B------:R-:W-:Y:S02]  /*8a40*/  IMAD.MOV.U32 R75, RZ, RZ, R124 ;  /* 0x000000ffff4b7224 */ /* 0x000fe400078e007c */
[C---:B------:R-:W-:Y:S03]  /*8a50*/  HMMA.16816.F32 R44, R144.reuse, R52, R44 ;  /* 0x00000034902c723c */ /* 0x040fe6000000182c */
[----:B------:R-:W-:Y:S01]  /*8a60*/  IMAD.MOV.U32 R81, RZ, RZ, R73 ;  /* 0x000000ffff517224 */ /* 0x000fe200078e0049 */
[----:B------:R-:W-:Y:S01]  /*8a70*/  MOV R73, R130 ;  /* 0x0000008200497202 */ /* 0x000fe20000000f00 */
[----:B------:R-:W-:Y:S01]  /*8a80*/  IMAD.MOV.U32 R80, RZ, RZ, R72 ;  /* 0x000000ffff507224 */ /* 0x000fe200078e0048 */
[----:B------:R-:W-:Y:S01]  /*8a90*/  MOV R83, R75 ;  /* 0x0000004b00537202 */ /* 0x000fe20000000f00 */
[----:B------:R-:W-:Y:S01]  /*8aa0*/  IMAD.MOV.U32 R72, RZ, RZ, R129 ;  /* 0x000000ffff487224 */ /* 0x000fe200078e0081 */
[----:B------:R-:W-:Y:S01]  /*8ab0*/  MUFU.EX2 R120, R120 ;  /* 0x0000007800787308 */ /* 0x000fe20000000800 */
[----:B------:R-:W-:Y:S03]  /*8ac0*/  IMAD.MOV.U32 R124, RZ, RZ, R65 ;  /* 0x000000ffff7c7224 */ /* 0x000fe600078e0041 */
[----:B------:R-:W-:Y:S01]  /*8ad0*/  IMAD.MOV.U32 R129, RZ, RZ, R56 ;  /* 0x000000ffff817224 */ /* 0x000fe200078e0038 */
[----:B------:R-:W-:Y:S01]  /*8ae0*/  MOV R65, R49 ;  /* 0x0000003100417202 */ /* 0x000fe20000000f00 */
[----:B------:R-:W-:Y:S01]  /*8af0*/  IMAD.MOV.U32 R64, RZ, RZ, R48 ;  /* 0x000000ffff407224 */ /* 0x000fe200078e0030 */
[----:B------:R-:W-:Y:S01]  /*8b00*/  MOV R56, R50 ;  /* 0x0000003200387202 */ /* 0x000fe20000000f00 */
[C---:B------:R-:W-:Y:S01]  /*8b10*/  FMUL.FTZ R48, R3.reuse, R100 ;  /* 0x0000006403307220 */ /* 0x040fe20000410000 */
[----:B------:R-:W-:Y:S01]  /*8b20*/  MOV R121, R83 ;  /* 0x0000005300797202 */ /* 0x000fe20000000f00 */
[C---:B------:R-:W-:Y:S01]  /*8b30*/  FMUL.FTZ R49, R3.reuse, R101 ;  /* 0x0000006503317220 */ /* 0x040fe20000410000 */
[----:B------:R-:W-:Y:S01]  /*8b40*/  MUFU.EX2 R169, R169 ;  /* 0x000000a900a97308 */ /* 0x000fe20000000800 */
[----:B------:R-:W-:Y:S02]  /*8b50*/  IMAD.MOV.U32 R130, RZ, RZ, R57 ;  /* 0x000000ffff827224 */ /* 0x000fe400078e0039 */
[----:B------:R-:W-:Y:S02]  /*8b60*/  IMAD.MOV.U32 R57, RZ, RZ, R51 ;  /* 0x000000ffff397224 */ /* 0x000fe400078e0033 */
[C---:B------:R-:W-:Y:S01]  /*8b70*/  FMUL.FTZ R51, R2.reuse, R103 ;  /* 0x0000006702337220 */ /* 0x040fe20000410000 */
[----:B------:R-:W-:Y:S01]  /*8b80*/  MOV R131, R130 ;  /* 0x0000008200837202 */ /* 0x000fe20000000f00 */
[C---:B------:R-:W-:Y:S02]  /*8b90*/  FMUL.FTZ R50, R2.reuse, R102 ;  /* 0x0000006602327220 */ /* 0x040fe40000410000 */
[----:B------:R-:W-:Y:S01]  /*8ba0*/  IMAD.MOV.U32 R79, RZ, RZ, R124 ;  /* 0x000000ffff4f7224 */ /* 0x000fe200078e007c */
[----:B------:R-:W-:Y:S01]  /*8bb0*/  MOV R124, R57 ;  /* 0x00000039007c7202 */ /* 0x000fe20000000f00 */
[----:B------:R-:W-:Y:S01]  /*8bc0*/  IMAD.MOV.U32 R77, RZ, RZ, R65 ;  /* 0x000000ffff4d7224 */ /* 0x000fe200078e0041 */
[----:B------:R-:W-:Y:S01]  /*8bd0*/  MUFU.EX2 R168, R168 ;  /* 0x000000a800a87308 */ /* 0x000fe20000000800 */
[----:B------:R-:W-:Y:S01]  /*8be0*/  IMAD.MOV.U32 R76, RZ, RZ, R64 ;  /* 0x000000ffff4c7224 */ /* 0x000fe200078e0040 */
[C---:B------:R-:W-:Y:S03]  /*8bf0*/  HMMA.16816.F32 R48, R144.reuse, R54, R48 ;  /* 0x000000369030723c */ /* 0x040fe60000001830 */
[C---:B------:R-:W-:Y:S01]  /*8c00*/  FMUL.FTZ R52, R3.reuse, R104 ;  /* 0x0000006803347220 */ /* 0x040fe20000410000 */
[----:B------:R-:W-:Y:S01]  /*8c10*/  MOV R64, R59 ;  /* 0x0000003b00407202 */ /* 0x000fe20000000f00 */
[C---:B------:R-:W-:Y:S01]  /*8c20*/  FMUL.FTZ R53, R3.reuse, R105 ;  /* 0x0000006903357220 */ /* 0x040fe20000410000 */
[----:B------:R-:W-:Y:S01]  /*8c30*/  MOV R94, R77 ;  /* 0x0000004d005e7202 */ /* 0x000fe20000000f00 */
[C---:B------:R-:W-:Y:S01]  /*8c40*/  FMUL.FTZ R55, R2.reuse, R107 ;  /* 0x0000006b02377220 */ /* 0x040fe20000410000 */
[----:B------:R-:W-:Y:S01]  /*8c50*/  MUFU.EX2 R167, R167 ;  /* 0x000000a700a77308 */ /* 0x000fe20000000800 */
[C---:B------:R-:W-:Y:S03]  /*8c60*/  FMUL.FTZ R54, R2.reuse, R106 ;  /* 0x0000006a02367220 */ /* 0x040fe60000410000 */
[----:B------:R-:W-:Y:S02]  /*8c70*/  IMAD.MOV.U32 R103, RZ, RZ, R79 ;  /* 0x000000ffff677224 */ /* 0x000fe400078e004f */
[----:B------:R-:W-:Y:S02]  /*8c80*/  IMAD.MOV.U32 R92, RZ, RZ, R76 ;  /* 0x000000ffff5c7224 */ /* 0x000fe400078e004c */
[C---:B------:R-:W-:Y:S01]  /*8c90*/  HMMA.16816.F32 R52, R144.reuse, R60, R52 ;  /* 0x0000003c9034723c */ /* 0x040fe20000001834 */
[----:B------:R-:W-:Y:S01]  /*8ca0*/  LDSM.16.MT88.4 R76, [R230+0x900] ;  /* 0x00090000e64c783b */ /* 0x000fe20000004200 */
[----:B------:R-:W-:Y:S01]  /*8cb0*/  MUFU.EX2 R165, R165 ;  /* 0x000000a500a57308 */ /* 0x000fe20000000800 */
[----:B------:R-:W-:Y:S02]  /*8cc0*/  IMAD.MOV.U32 R130, RZ, RZ, R56 ;  /* 0x000000ffff827224 */ /* 0x000fe400078e0038 */
[----:B------:R-:W-:Y:S02]  /*8cd0*/  IMAD.MOV.U32 R65, RZ, RZ, R67 ;  /* 0x000000ffff417224 */ /* 0x000fe400078e0043 */
[----:B------:R-:W-:Y:S01]  /*8ce0*/  IMAD.MOV.U32 R67, RZ, RZ, R58 ;  /* 0x000000ffff437224 */ /* 0x000fe200078e003a */
[----:B------:R-:W-:Y:S01]  /*8cf0*/  MOV R91, R130 ;  /* 0x00000082005b7202 */ /* 0x000fe20000000f00 */
[C---:B------:R-:W-:Y:S03]  /*8d00*/  FMUL.FTZ R56, R3.reuse, R108 ;  /* 0x0000006c03387220 */ /* 0x040fe60000410000 */
[----:B------:R-:W-:Y:S01]  /*8d10*/  FMUL.FTZ R57, R3, R109 ;  /* 0x0000006d03397220 */ /* 0x000fe20000410000 */
[----:B------:R-:W-:Y:S01]  /*8d20*/  MOV R89, R67 ;  /* 0x0000004300597202 */ /* 0x000fe20000000f00 */
[C---:B------:R-:W-:Y:S01]  /*8d30*/  FMUL.FTZ R59, R2.reuse, R111 ;  /* 0x0000006f023b7220 */ /* 0x040fe20000410000 */
[----:B------:R-:W-:Y:S01]  /*8d40*/  MUFU.EX2 R166, R166 ;  /* 0x000000a600a67308 */ /* 0x000fe20000000800 */
[----:B------:R-:W-:Y:S02]  /*8d50*/  FMUL.FTZ R58, R2, R110 ;  /* 0x0000006e023a7220 */ /* 0x000fe40000410000 */
[----:B------:R-:W-:Y:S02]  /*8d60*/  FFMA.FTZ R100, R82, c[0x0][0x2d0], -R159 ;  /* 0x0000b40052647a23 */ /* 0x000fe4000001089f */
[----:B------:R-:W-:Y:S02]  /*8d70*/  IMAD.MOV.U32 R82, RZ, RZ, R74 ;  /* 0x000000ffff527224 */ /* 0x000fe400078e004a */
[----:B------:R-:W-:Y:S01]  /*8d80*/  FFMA.FTZ R101, R81, c[0x0][0x2d0], -R155 ;  /* 0x0000b40051657a23 */ /* 0x000fe2000001089b */
[C---:B------:R-:W-:Y:S02]  /*8d90*/  HMMA.16816.F32 R56, R144.reuse, R62, R56 ;  /* 0x0000003e9038723c */ /* 0x040fe40000001838 */
[----:B------:R-:W4:Y:S01]  /*8da0*/  MUFU.EX2 R100, R100 ;  /* 0x0000006400647308 */ /* 0x000f220000000800 */
[----:B------:R-:W-:Y:S02]  /*8db0*/  IMAD.MOV.U32 R81, RZ, RZ, R73 ;  /* 0x000000ffff517224 */ /* 0x000fe400078e0049 */
[----:B------:R-:W-:Y:S01]  /*8dc0*/  IMAD.MOV.U32 R88, RZ, RZ, R80 ;  /* 0x000000ffff587224 */ /* 0x000fe200078e0050 */
[----:B------:R-:W-:Y:S01]  /*8dd0*/  MOV R80, R72 ;  /* 0x0000004800507202 */ /* 0x000fe20000000f00 */
[C---:B------:R-:W-:Y:S01]  /*8de0*/  FMUL.FTZ R60, R3.reuse, R116 ;  /* 0x00000074033c7220 */ /* 0x040fe20000410000 */
[----:B------:R-:W5:Y:S01]  /*8df0*/  LDSM.16.MT88.4 R72, [R232+0x900] ;  /* 0x00090000e848783b */ /* 0x000f620000004200 */
[----:B------:R-:W-:Y:S03]  /*8e00*/  FFMA.FTZ R102, R88, c[0x0][0x2d0], -R155 ;  /* 0x0000b40058667a23 */ /* 0x000fe6000001089b */
[----:B------:R-:W-:Y:S01]  /*8e10*/  MUFU.EX2 R101, R101 ;  /* 0x0000006500657308 */ /* 0x000fe20000000800 */
[C---:B------:R-:W-:Y:S01]  /*8e20*/  FMUL.FTZ R61, R3.reuse, R117 ;  /* 0x00000075033d7220 */ /* 0x040fe20000410000 */
[----:B------:R-:W-:Y:S01]  /*8e30*/  MOV R123, R80 ;  /* 0x00000050007b7202 */ /* 0x000fe20000000f00 */
[C---:B------:R-:W-:Y:S02]  /*8e40*/  FMUL.FTZ R62, R2.reuse, R118 ;  /* 0x00000076023e7220 */ /* 0x040fe40000410000 */
[----:B------:R-:W-:Y:S02]  /*8e50*/  FMUL.FTZ R63, R2, R119 ;  /* 0x00000077023f7220 */ /* 0x000fe40000410000 */
[----:B------:R-:W-:Y:S02]  /*8e60*/  IMAD.MOV.U32 R93, RZ, RZ, R124 ;  /* 0x000000ffff5d7224 */ /* 0x000fe400078e007c */
[----:B------:R-:W-:Y:S01]  /*8e70*/  IMAD.MOV.U32 R90, RZ, RZ, R65 ;  /* 0x000000ffff5a7224 */ /* 0x000fe200078e0041 */
[----:B------:R-:W4:Y:S01]  /*8e80*/  MUFU.EX2 R102, R102 ;  /* 0x0000006600667308 */ /* 0x000f220000000800 */
[----:B------:R-:W-:Y:S01]  /*8e90*/  IMAD.MOV.U32 R124, RZ, RZ, R66 ;  /* 0x000000ffff7c7224 */ /* 0x000fe200078e0042 */
[C---:B---3--:R-:W-:Y:S03]  /*8ea0*/  HMMA.16816.F32 R60, R144.reuse, R68, R60 ;  /* 0x00000044903c723c */ /* 0x048fe6000000183c */
[----:B------:R-:W-:Y:S02]  /*8eb0*/  IMAD.MOV.U32 R130, RZ, RZ, R64 ;  /* 0x000000ffff827224 */ /* 0x000fe400078e0040 */
[C---:B------:R-:W-:Y:S02]  /*8ec0*/  FMUL.FTZ R64, R3.reuse, R112 ;  /* 0x0000007003407220 */ /* 0x040fe40000410000 */
[----:B------:R-:W-:Y:S01]  /*8ed0*/  FMUL.FTZ R65, R3, R113 ;  /* 0x0000007103417220 */ /* 0x000fe20000410000 */
[----:B--2---:R-:W-:Y:S01]  /*8ee0*/  F2FP.PACK_AB R68, R158, R154 ;  /* 0x0000009a9e44723e */ /* 0x004fe200000000ff */
[C---:B------:R-:W-:Y:S01]  /*8ef0*/  FMUL.FTZ R66, R2.reuse, R114 ;  /* 0x0000007202427220 */ /* 0x040fe20000410000 */
[----:B------:R-:W-:Y:S02]  /*8f00*/  MUFU.EX2 R164, R164 ;  /* 0x000000a400a47308 */ /* 0x000fe40000000800 */
[----:B------:R-:W-:Y:S01]  /*8f10*/  FMUL.FTZ R67, R2, R115 ;  /* 0x0000007302437220 */ /* 0x000fe20000410000 */
[----:B-1----:R-:W-:Y:S01]  /*8f20*/  F2FP.PACK_AB R69, R163, R161 ;  /* 0x000000a1a345723e */ /* 0x002fe200000000ff */
[----:B------:R-:W-:Y:S02]  /*8f30*/  IMAD.MOV.U32 R122, RZ, RZ, R82 ;  /* 0x000000ffff7a7224 */ /* 0x000fe400078e0052 */
[----:B------:R-:W-:Y:S02]  /*8f40*/  IMAD.MOV.U32 R88, RZ, RZ, R81 ;  /* 0x000000ffff587224 */ /* 0x000fe400078e0051 */
[----:B------:R-:W1:Y:S01]  /*8f50*/  LDSM.16.MT88.4 R80, [R229+0x900] ;  /* 0x00090000e550783b */ /* 0x000e620000004200 */
[----:B------:R-:W-:Y:S01]  /*8f60*/  HMMA.16816.F32 R64, R144, R70, R64 ;  /* 0x000000469040723c */ /* 0x000fe20000001840 */
[----:B------:R-:W-:Y:S02]  /*8f70*/  MUFU.EX2 R160, R160 ;  /* 0x000000a000a07308 */ /* 0x000fe40000000800 */
[----:B------:R-:W-:Y:S02]  /*8f80*/  FFMA.FTZ R107, R88, c[0x0][0x2d0], -R159 ;  /* 0x0000b400586b7a23 */ /* 0x000fe4000001089f */
[----:B------:R-:W-:Y:S02]  /*8f90*/  FFMA.FTZ R118, R93, c[0x0][0x2d0], -R155 ;  /* 0x0000b4005d767a23 */ /* 0x000fe4000001089b */
[----:B----4-:R-:W-:Y:S01]  /*8fa0*/  F2FP.PACK_AB R70, R100, R120 ;  /* 0x000000786446723e */ /* 0x010fe200000000ff */
[--C-:B------:R-:W-:Y:S01]  /*8fb0*/  FFMA.FTZ R119, R92, c[0x0][0x2d0], -R159.reuse ;  /* 0x0000b4005c777a23 */ /* 0x100fe2000001089f */
[----:B------:R-:W-:Y:S02]  /*8fc0*/  F2FP.PACK_AB R71, R102, R101 ;  /* 0x000000656647723e */ /* 0x000fe400000000ff */
[----:B------:R-:W-:Y:S01]  /*8fd0*/  MUFU.EX2 R107, R107 ;  /* 0x0000006b006b7308 */ /* 0x000fe20000000800 */
[--C-:B------:R-:W-:Y:S02]  /*8fe0*/  FFMA.FTZ R144, R127, c[0x0][0x2d0], -R159.reuse ;  /* 0x0000b4007f907a23 */ /* 0x100fe4000001089f */
[----:B------:R-:W-:Y:S02]  /*8ff0*/  FFMA.FTZ R145, R126, c[0x0][0x2d0], -R159 ;  /* 0x0000b4007e917a23 */ /* 0x000fe4000001089f */
[C---:B-----5:R-:W-:Y:S05]  /*9000*/  HMMA.16816.F32 R4, R68.reuse, R72, R4 ;  /* 0x000000484404723c */ /* 0x060fea0000001804 */
[--C-:B------:R-:W-:Y:S01]  /*9010*/  FFMA.FTZ R147, R125, c[0x0][0x2d0], -R155.reuse ;  /* 0x0000b4007d937a23 */ /* 0x100fe2000001089b */
[----:B------:R-:W-:Y:S01]  /*9020*/  MUFU.EX2 R118, R118 ;  /* 0x0000007600767308 */ /* 0x000fe20000000800 */
[--C-:B------:R-:W-:Y:S01]  /*9030*/  FFMA.FTZ R146, R124, c[0x0][0x2d0], -R155.reuse ;  /* 0x0000b4007c927a23 */ /* 0x100fe2000001089b */
[C---:B------:R-:W-:Y:S01]  /*9040*/  HMMA.16816.F32 R8, R68.reuse, R74, R8 ;  /* 0x0000004a4408723c */ /* 0x040fe20000001808 */
[----:B------:R-:W2:Y:S03]  /*9050*/  LDSM.16.MT88.4 R72, [R232+0x4900] ;  /* 0x00490000e848783b */ /* 0x000ea60000004200 */
[----:B------:R-:W-:Y:S02]  /*9060*/  FFMA.FTZ R106, R95, c[0x0][0x2d0], -R155 ;  /* 0x0000b4005f6a7a23 */ /* 0x000fe4000001089b */
[----:B------:R-:W-:Y:S02]  /*9070*/  IMAD.MOV.U32 R95, RZ, RZ, R89 ;  /* 0x000000ffff5f7224 */ /* 0x000fe400078e0059 */
[C---:B------:R-:W-:Y:S01]  /*9080*/  HMMA.16816.F32 R12, R68.reuse, R76, R12 ;  /* 0x0000004c440c723c */ /* 0x040fe2000000180c */
[----:B------:R-:W-:Y:S01]  /*9090*/  LDSM.16.MT88.4 R124, [R232+0x3900] ;  /* 0x00390000e87c783b */ /* 0x000fe20000004200 */
[----:B------:R-:W-:Y:S02]  /*90a0*/  MUFU.EX2 R106, R106 ;  /* 0x0000006a006a7308 */ /* 0x000fe40000000800 */
[----:B------:R-:W-:Y:S02]  /*90b0*/  FFMA.FTZ R104, R103, c[0x0][0x2d0], -R159 ;  /* 0x0000b40067687a23 */ /* 0x000fe4000001089f */
[----:B------:R-:W-:Y:S01]  /*90c0*/  FFMA.FTZ R103, R122, c[0x0][0x2d0], -R155 ;  /* 0x0000b4007a677a23 */ /* 0x000fe2000001089b */
[----:B------:R-:W-:Y:S01]  /*90d0*/  MOV R122, R99 ;  /* 0x00000063007a7202 */ /* 0x000fe20000000f00 */
[C---:B------:R-:W-:Y:S01]  /*90e0*/  HMMA.16816.F32 R16, R68.reuse, R78, R16 ;  /* 0x0000004e4410723c */ /* 0x040fe20000001810 */
[----:B------:R-:W3:Y:S03]  /*90f0*/  LDSM.16.MT88.4 R76, [R230+0x4900] ;  /* 0x00490000e64c783b */ /* 0x000ee60000004200 */
[----:B------:R-:W-:Y:S01]  /*9100*/  IMAD.MOV.U32 R99, RZ, RZ, R96 ;  /* 0x000000ffff637224 */ /* 0x000fe200078e0060 */
[----:B------:R-:W-:Y:S01]  /*9110*/  MUFU.EX2 R103, R103 ;  /* 0x0000006700677308 */ /* 0x000fe20000000800 */
[----:B------:R-:W-:Y:S02]  /*9120*/  IMAD.MOV.U32 R96, RZ, RZ, R90 ;  /* 0x000000ffff607224 */ /* 0x000fe400078e005a */
[C---:B-1----:R-:W-:Y:S04]  /*9130*/  HMMA.16816.F32 R20, R68.reuse, R80, R20 ;  /* 0x000000504414723c */ /* 0x042fe80000001814 */
[----:B------:R-:W-:Y:S02]  /*9140*/  FFMA.FTZ R116, R99, c[0x0][0x2d0], -R159 ;  /* 0x0000b40063747a23 */ /* 0x000fe4000001089f */
[--C-:B------:R-:W-:Y:S01]  /*9150*/  FFMA.FTZ R109, R122, c[0x0][0x2d0], -R155.reuse ;  /* 0x0000b4007a6d7a23 */ /* 0x100fe2000001089b */
[----:B------:R-:W1:Y:S01]  /*9160*/  MUFU.EX2 R104, R104 ;  /* 0x0000006800687308 */ /* 0x000e620000000800 */
[C---:B------:R-:W-:Y:S01]  /*9170*/  HMMA.16816.F32 R24, R68.reuse, R82, R24 ;  /* 0x000000524418723c */ /* 0x040fe20000001818 */
[----:B------:R-:W4:Y:S03]  /*9180*/  LDSM.16.MT88.4 R80, [R229+0x4900] ;  /* 0x00490000e550783b */ /* 0x000f260000004200 */
[----:B------:R-:W-:Y:S02]  /*9190*/  FFMA.FTZ R122, R97, c[0x0][0x2d0], -R155 ;  /* 0x0000b400617a7a23 */ /* 0x000fe4000001089b */
[--C-:B------:R-:W-:Y:S01]  /*91a0*/  FFMA.FTZ R117, R96, c[0x0][0x2d0], -R159.reuse ;  /* 0x0000b40060757a23 */ /* 0x100fe2000001089f */
[----:B------:R-:W-:Y:S01]  /*91b0*/  MOV R96, R95 ;  /* 0x0000005f00607202 */ /* 0x000fe20000000f00 */
[C---:B------:R-:W-:Y:S01]  /*91c0*/  HMMA.16816.F32 R28, R68.reuse, R84, R28 ;  /* 0x00000054441c723c */ /* 0x040fe2000000181c */
[----:B------:R-:W-:Y:S03]  /*91d0*/  MUFU.EX2 R109, R109 ;  /* 0x0000006d006d7308 */ /* 0x000fe60000000800 */
[----:B------:R-:W-:Y:S02]  /*91e0*/  FFMA.FTZ R105, R123, c[0x0][0x2d0], -R159 ;  /* 0x0000b4007b697a23 */ /* 0x000fe4000001089f */
[----:B------:R-:W-:Y:S02]  /*91f0*/  IMAD.MOV.U32 R123, RZ, RZ, R121 ;  /* 0x000000ffff7b7224 */ /* 0x000fe400078e0079 */
[C---:B------:R-:W-:Y:S01]  /*9200*/  HMMA.16816.F32 R32, R68.reuse, R86, R32 ;  /* 0x000000564420723c */ /* 0x040fe20000001820 */
[----:B------:R-:W-:Y:S02]  /*9210*/  LDSM.16.MT88.4 R84, [R232+0x1100] ;  /* 0x00110000e854783b */ /* 0x000fe40000004200 */
[----:B------:R-:W-:Y:S01]  /*9220*/  MUFU.EX2 R105, R105 ;  /* 0x0000006900697308 */ /* 0x000fe20000000800 */
[----:B------:R-:W-:Y:S01]  /*9230*/  IMAD.MOV.U32 R121, RZ, RZ, R94 ;  /* 0x000000ffff797224 */ /* 0x000fe200078e005e */
[----:B------:R-:W-:Y:S01]  /*9240*/  MOV R94, R91 ;  /* 0x0000005b005e7202 */ /* 0x000fe20000000f00 */
[----:B------:R-:W-:Y:S02]  /*9250*/  FFMA.FTZ R108, R123, c[0x0][0x2d0], -R159 ;  /* 0x0000b4007b6c7a23 */ /* 0x000fe4000001089f */
[C---:B--2---:R-:W-:Y:S01]  /*9260*/  HMMA.16816.F32 R36, R68.reuse, R72, R36 ;  /* 0x000000484424723c */ /* 0x044fe20000001824 */
[----:B------:R-:W2:Y:S03]  /*9270*/  LDSM.16.MT88.4 R88, [R228+0x4900] ;  /* 0x00490000e458783b */ /* 0x000ea60000004200 */
[--C-:B------:R-:W-:Y:S01]  /*9280*/  FFMA.FTZ R111, R94, c[0x0][0x2d0], -R155.reuse ;  /* 0x0000b4005e6f7a23 */ /* 0x100fe2000001089b */
[----:B------:R-:W5:Y:S01]  /*9290*/  MUFU.EX2 R108, R108 ;  /* 0x0000006c006c7308 */ /* 0x000f620000000800 */
[--C-:B------:R-:W-:Y:S02]  /*92a0*/  FFMA.FTZ R123, R96, c[0x0][0x2d0], -R155.reuse ;  /* 0x0000b400607b7a23 */ /* 0x100fe4000001089b */
[C---:B------:R-:W-:Y:S01]  /*92b0*/  HMMA.16816.F32 R40, R68.reuse, R74, R40 ;  /* 0x0000004a4428723c */ /* 0x040fe20000001828 */
[----:B------:R-:W1:Y:S03]  /*92c0*/  LDSM.16.MT88.4 R72, [R230+0x1100] ;  /* 0x00110000e648783b */ /* 0x000e660000004200 */
[----:B------:R-:W-:Y:S02]  /*92d0*/  FFMA.FTZ R110, R121, c[0x0][0x2d0], -R155 ;  /* 0x0000b400796e7a23 */ /* 0x000fe4000001089b */
[----:B------:R-:W-:Y:S01]  /*92e0*/  FFMA.FTZ R121, R98, c[0x0][0x2d0], -R159 ;  /* 0x0000b40062797a23 */ /* 0x000fe2000001089f */
[----:B------:R-:W-:Y:S01]  /*92f0*/  MUFU.EX2 R111, R111 ;  /* 0x0000006f006f7308 */ /* 0x000fe20000000800 */
[C---:B---3--:R-:W-:Y:S01]  /*9300*/  HMMA.16816.F32 R44, R68.reuse, R76, R44 ;  /* 0x0000004c442c723c */ /* 0x048fe2000000182c */
[----:B------:R-:W-:Y:S03]  /*9310*/  LDSM.16.MT88.4 R92, [R228+0x5100] ;  /* 0x00510000e45c783b */ /* 0x000fe60000004200 */
[----:B------:R-:W-:Y:S02]  /*9320*/  FFMA.FTZ R153, R2, R246, R153 ;  /* 0x000000f602997223 */ /* 0x000fe40000010099 */
[----:B------:R-:W-:Y:S02]  /*9330*/  FADD.FTZ R149, R154, R149 ;  /* 0x000000959a957221 */ /* 0x000fe40000010000 */
[C---:B------:R-:W-:Y:S01]  /*9340*/  HMMA.16816.F32 R48, R68.reuse, R78, R48 ;  /* 0x0000004e4430723c */ /* 0x040fe20000001830 */
[----:B------:R-:W3:Y:S01]  /*9350*/  LDSM.16.MT88.4 R76, [R229+0x1100] ;  /* 0x00110000e54c783b */ /* 0x000ee20000004200 */
[----:B------:R-:W1:Y:S02]  /*9360*/  MUFU.EX2 R110, R110 ;  /* 0x0000006e006e7308 */ /* 0x000e640000000800 */
[----:B------:R-:W-:Y:S02]  /*9370*/  FADD.FTZ R158, R158, R149 ;  /* 0x000000959e9e7221 */ /* 0x000fe40000010000 */
[----:B------:R-:W-:Y:S02]  /*9380*/  FADD.FTZ R153, R148, R153 ;  /* 0x0000009994997221 */ /* 0x000fe40000010000 */
[C---:B----4-:R-:W-:Y:S01]  /*9390*/  HMMA.16816.F32 R52, R68.reuse, R80, R52 ;  /* 0x000000504434723c */ /* 0x050fe20000001834 */
[----:B------:R-:W-:Y:S03]  /*93a0*/  LDSM.16.MT88.4 R96, [R228+0x7100] ;  /* 0x00710000e460783b */ /* 0x000fe60000004200 */
[----:B------:R-:W-:Y:S01]  /*93b0*/  FADD.FTZ R2, R120, R158 ;  /* 0x0000009e78027221 */ /* 0x000fe20000010000 */
[----:B------:R-:W4:Y:S01]  /*93c0*/  MUFU.EX2 R116, R116 ;  /* 0x0000007400747308 */ /* 0x000f220000000800 */
[----:B------:R-:W-:Y:S02]  /*93d0*/  FADD.FTZ R135, R135, R153 ;  /* 0x0000009987877221 */ /* 0x000fe40000010000 */
[C---:B------:R-:W-:Y:S01]  /*93e0*/  HMMA.16816.F32 R56, R68.reuse, R82, R56 ;  /* 0x000000524438723c */ /* 0x040fe20000001838 */
[----:B------:R-:W3:Y:S03]  /*93f0*/  LDSM.16.MT88.4 R80, [R228+0x1100] ;  /* 0x00110000e450783b */ /* 0x000ee60000004200 */
[----:B------:R-:W-:Y:S02]  /*9400*/  FADD.FTZ R2, R100, R2 ;  /* 0x0000000264027221 */ /* 0x000fe40000010000 */
[----:B------:R-:W-:Y:S01]  /*9410*/  FADD.FTZ R135, R134, R135 ;  /* 0x0000008786877221 */ /* 0x000fe20000010000 */
[----:B------:R-:W3:Y:S01]  /*9420*/  MUFU.EX2 R117, R117 ;  /* 0x0000007500757308 */ /* 0x000ee20000000800 */
[C---:B--2---:R-:W-:Y:S04]  /*9430*/  HMMA.16816.F32 R60, R68.reuse, R88, R60 ;  /* 0x00000058443c723c */ /* 0x044fe8000000183c */
[----:B------:R-:W-:Y:S02]  /*9440*/  FADD.FTZ R161, R161, R135 ;  /* 0x00000087a1a17221 */ /* 0x000fe40000010000 */
[----:B-1----:R-:W-:Y:S02]  /*9450*/  FADD.FTZ R2, R104, R2 ;  /* 0x0000000268027221 */ /* 0x002fe40000010000 */
[----:B------:R-:W-:Y:S01]  /*9460*/  HMMA.16816.F32 R64, R68, R90, R64 ;  /* 0x0000005a4440723c */ /* 0x000fe20000001840 */
[----:B------:R-:W-:Y:S01]  /*9470*/  LDSM.16.MT88.4 R88, [R229+0x5100] ;  /* 0x00510000e558783b */ /* 0x000fe20000004200 */
[----:B------:R-:W-:Y:S02]  /*9480*/  MUFU.EX2 R119, R119 ;  /* 0x0000007700777308 */ /* 0x000fe40000000800 */
[----:B------:R-:W-:Y:S03]  /*9490*/  FADD.FTZ R161, R163, R161 ;  /* 0x000000a1a3a17221 */ /* 0x000fe60000010000 */
[----:B------:R-:W-:Y:S01]  /*94a0*/  F2FP.PACK_AB R69, R106, R103 ;  /* 0x000000676a45723e */ /* 0x000fe200000000ff */
[----:B------:R-:W-:Y:S01]  /*94b0*/  FADD.FTZ R101, R101, R161 ;  /* 0x000000a165657221 */ /* 0x000fe20000010000 */
[----:B-----5:R-:W-:Y:S03]  /*94c0*/  F2FP.PACK_AB R70, R108, R107 ;  /* 0x0000006b6c46723e */ /* 0x020fe600000000ff */
[----:B------:R-:W-:Y:S01]  /*94d0*/  F2FP.PACK_AB R71, R110, R109 ;  /* 0x0000006d6e47723e */ /* 0x000fe200000000ff */
[----:B------:R-:W-:Y:S01]  /*94e0*/  FADD.FTZ R3, R102, R101 ;  /* 0x0000006566037221 */ /* 0x000fe20000010000 */
[C---:B------:R-:W-:Y:S01]  /*94f0*/  F2FP.PACK_AB R68, R105.reuse, R104 ;  /* 0x000000686944723e */ /* 0x040fe200000000ff */
[----:B------:R-:W1:Y:S01]  /*9500*/  MUFU.EX2 R121, R121 ;  /* 0x0000007900797308 */ /* 0x000e620000000800 */
[----:B------:R-:W-:Y:S02]  /*9510*/  FADD.FTZ R105, R105, R2 ;  /* 0x0000000269697221 */ /* 0x000fe40000010000 */
[----:B------:R-:W-:Y:S02]  /*9520*/  FADD.FTZ R3, R103, R3 ;  /* 0x0000000367037221 */ /* 0x000fe40000010000 */
[----:B------:R-:W-:Y:S01]  /*9530*/  LDSM.16.MT88.4 R100, [R230+0x7900] ;  /* 0x00790000e664783b */ /* 0x000fe20000004200 */
[C---:B------:R-:W-:Y:S03]  /*9540*/  HMMA.16816.F32 R4, R68.reuse, R84, R4 ;  /* 0x000000544404723c */ /* 0x040fe60000001804 */
[----:B------:R-:W-:Y:S01]  /*9550*/  FADD.FTZ R3, R106, R3 ;  /* 0x000000036a037221 */ /* 0x000fe20000010000 */
[----:B------:R-:W-:Y:S01]  /*9560*/  MUFU.EX2 R122, R122 ;  /* 0x0000007a007a7308 */ /* 0x000fe20000000800 */
[----:B------:R-:W-:Y:S02]  /*9570*/  FADD.FTZ R2, R107, R105 ;  /* 0x000000696b027221 */ /* 0x000fe40000010000 */
[----:B------:R-:W-:Y:S01]  /*9580*/  FADD.FTZ R109, R109, R3 ;  /* 0x000000036d6d7221 */ /* 0x000fe20000010000 */
[C---:B------:R-:W-:Y:S01]  /*9590*/  HMMA.16816.F32 R8, R68.reuse, R86, R8 ;  /* 0x000000564408723c */ /* 0x040fe20000001808 */
[----:B------:R-:W2:Y:S03]  /*95a0*/  LDSM.16.MT88.4 R84, [R232+0x5100] ;  /* 0x00510000e854783b */ /* 0x000ea60000004200 */
[----:B------:R-:W-:Y:S02]  /*95b0*/  FADD.FTZ R3, R110, R109 ;  /* 0x0000006d6e037221 */ /* 0x000fe40000010000 */
[----:B------:R-:W-:Y:S01]  /*95c0*/  FADD.FTZ R2, R108, R2 ;  /* 0x000000026c027221 */ /* 0x000fe20000010000 */
[----:B------:R-:W5:Y:S01]  /*95d0*/  MUFU.EX2 R123, R123 ;  /* 0x0000007b007b7308 */ /* 0x000f620000000800 */
[C---:B------:R-:W-:Y:S04]  /*95e0*/  HMMA.16816.F32 R12, R68.reuse, R72, R12 ;  /* 0x00000048440c723c */ /* 0x040fe8000000180c */
[----:B------:R-:W-:Y:S02]  /*95f0*/  FADD.FTZ R3, R111, R3 ;  /* 0x000000036f037221 */ /* 0x000fe40000010000 */
[----:B----4-:R-:W-:Y:S02]  /*9600*/  FADD.FTZ R2, R116, R2 ;  /* 0x0000000274027221 */ /* 0x010fe40000010000 */
[C---:B------:R-:W-:Y:S01]  /*9610*/  HMMA.16816.F32 R16, R68.reuse, R74, R16 ;  /* 0x0000004a4410723c */ /* 0x040fe20000001810 */
[----:B------:R-:W4:Y:S01]  /*9620*/  LDSM.16.MT88.4 R72, [R230+0x5100] ;  /* 0x00510000e648783b */ /* 0x000f220000004200 */
[----:B------:R-:W1:Y:S02]  /*9630*/  MUFU.EX2 R144, R144 ;  /* 0x0000009000907308 */ /* 0x000e640000000800 */
[----:B------:R-:W-:Y:S04]  /*9640*/  FADD.FTZ R3, R118, R3 ;  /* 0x0000000376037221 */ /* 0x000fe80000010000 */
[C---:B---3--:R-:W-:Y:S04]  /*9650*/  HMMA.16816.F32 R20, R68.reuse, R76, R20 ;  /* 0x0000004c4414723c */ /* 0x048fe80000001814 */
[----:B------:R-:W-:Y:S04]  /*9660*/  MUFU.EX2 R145, R145 ;  /* 0x0000009100917308 */ /* 0x000fe80000000800 */
[C---:B------:R-:W-:Y:S01]  /*9670*/  HMMA.16816.F32 R24, R68.reuse, R78, R24 ;  /* 0x0000004e4418723c */ /* 0x040fe20000001818 */
[----:B------:R-:W3:Y:S05]  /*9680*/  LDSM.16.MT88.4 R76, [R232+0x1900] ;  /* 0x00190000e84c783b */ /* 0x000eea0000004200 */
[----:B------:R-:W-:Y:S02]  /*9690*/  MUFU.EX2 R147, R147 ;  /* 0x0000009300937308 */ /* 0x000fe40000000800 */
[C---:B------:R-:W-:Y:S08]  /*96a0*/  HMMA.16816.F32 R28, R68.reuse, R80, R28 ;  /* 0x00000050441c723c */ /* 0x040ff0000000181c */
[C---:B------:R-:W-:Y:S01]  /*96b0*/  HMMA.16816.F32 R32, R68.reuse, R82, R32 ;  /* 0x000000524420723c */ /* 0x040fe20000001820 */
[----:B------:R-:W1:Y:S01]  /*96c0*/  LDSM.16.MT88.4 R80, [R230+0x1900] ;  /* 0x00190000e650783b */ /* 0x000e620000004200 */
[----:B------:R-:W-:Y:S06]  /*96d0*/  MUFU.EX2 R146, R146 ;  /* 0x0000009200927308 */ /* 0x000fec0000000800 */
[C---:B--2---:R-:W-:Y:S04]  /*96e0*/  HMMA.16816.F32 R36, R68.reuse, R84, R36 ;  /* 0x000000544424723c */ /* 0x044fe80000001824 */
[----:B------:R-:W-:Y:S04]  /*96f0*/  MUFU.EX2 R162, R162 ;  /* 0x000000a200a27308 */ /* 0x000fe80000000800 */
[C---:B------:R-:W-:Y:S01]  /*9700*/  HMMA.16816.F32 R40, R68.reuse, R86, R40 ;  /* 0x000000564428723c */ /* 0x040fe20000001828 */
[----:B------:R-:W-:Y:S05]  /*9710*/  LDSM.16.MT88.4 R84, [R228+0x1900] ;  /* 0x00190000e454783b */ /* 0x000fea0000004200 */
[----:B------:R-:W-:Y:S02]  /*9720*/  MUFU.EX2 R156, R156 ;  /* 0x0000009c009c7308 */ /* 0x000fe40000000800 */
[C---:B----4-:R-:W-:Y:S08]  /*9730*/  HMMA.16816.F32 R44, R68.reuse, R72, R44 ;  /* 0x00000048442c723c */ /* 0x050ff0000000182c */
[C---:B------:R-:W-:Y:S01]  /*9740*/  HMMA.16816.F32 R48, R68.reuse, R74, R48 ;  /* 0x0000004a4430723c */ /* 0x040fe20000001830 */
[----:B------:R-:W2:Y:S07]  /*9750*/  LDSM.16.MT88.4 R72, [R229+0x1900] ;  /* 0x00190000e548783b */ /* 0x000eae0000004200 */
[C---:B------:R-:W-:Y:S08]  /*9760*/  HMMA.16816.F32 R52, R68.reuse, R88, R52 ;  /* 0x000000584434723c */ /* 0x040ff00000001834 */
[C---:B------:R-:W-:Y:S01]  /*9770*/  HMMA.16816.F32 R56, R68.reuse, R90, R56 ;  /* 0x0000005a4438723c */ /* 0x040fe20000001838 */
[----:B------:R-:W-:Y:S07]  /*9780*/  LDSM.16.MT88.4 R88, [R229+0x5900] ;  /* 0x00590000e558783b */ /* 0x000fee0000004200 */
[C---:B------:R-:W-:Y:S07]  /*9790*/  HMMA.16816.F32 R60, R68.reuse, R92, R60 ;  /* 0x0000005c443c723c */ /* 0x040fee000000183c */
[----:B------:R-:W-:Y:S01]  /*97a0*/  FFMA.FTZ R92, R130, c[0x0][0x2d0], -R159 ;  /* 0x0000b400825c7a23 */ /* 0x000fe2000001089f */
[----:B------:R-:W-:Y:S03]  /*97b0*/  HMMA.16816.F32 R64, R68, R94, R64 ;  /* 0x0000005e4440723c */ /* 0x000fe60000001840 */
[----:B------:R4:W2:Y:S04]  /*97c0*/  MUFU.EX2 R115, R92 ;  /* 0x0000005c00737308 */ /* 0x0008a80000000800 */
[----:B------:R-:W-:Y:S02]  /*97d0*/  F2FP.PACK_AB R69, R118, R111 ;  /* 0x0000006f7645723e */ /* 0x000fe400000000ff */
[----:B------:R-:W-:Y:S01]  /*97e0*/  F2FP.PACK_AB R68, R117, R116 ;  /* 0x000000747544723e */ /* 0x000fe200000000ff */
[----:B------:R-:W-:Y:S02]  /*97f0*/  LDSM.16.MT88.4 R108, [R229+0x7900] ;  /* 0x00790000e56c783b */ /* 0x000fe40000004200 */
[----:B-1----:R-:W-:Y:S01]  /*9800*/  F2FP.PACK_AB R70, R121, R119 ;  /* 0x000000777946723e */ /* 0x002fe200000000ff */
[----:B------:R-:W-:Y:S01]  /*9810*/  FADD.FTZ R117, R117, R2 ;  /* 0x0000000275757221 */ /* 0x000fe20000010000 */
[----:B-----5:R-:W-:Y:S01]  /*9820*/  F2FP.PACK_AB R71, R123, R122 ;  /* 0x0000007a7b47723e */ /* 0x020fe200000000ff */
[----:B------:R-:W-:Y:S02]  /*9830*/  FADD.FTZ R122, R122, R3 ;  /* 0x000000037a7a7221 */ /* 0x000fe40000010000 */
[----:B------:R-:W-:Y:S02]  /*9840*/  FADD.FTZ R117, R119, R117 ;  /* 0x0000007577757221 */ /* 0x000fe40000010000 */
[----:B------:R-:W-:Y:S02]  /*9850*/  FADD.FTZ R122, R123, R122 ;  /* 0x0000007a7b7a7221 */ /* 0x000fe40000010000 */
[C---:B---3--:R-:W-:Y:S03]  /*9860*/  HMMA.16816.F32 R4, R68.reuse, R76, R4 ;  /* 0x0000004c4404723c */ /* 0x048fe60000001804 */
[----:B------:R-:W-:Y:S02]  /*9870*/  FADD.FTZ R121, R121, R117 ;  /* 0x0000007579797221 */ /* 0x000fe40000010000 */
[----:B----4-:R-:W-:Y:S03]  /*9880*/  FFMA.FTZ R92, R128, c[0x0][0x2d0], -R155 ;  /* 0x0000b400805c7a23 */ /* 0x010fe6000001089b */
[C---:B------:R-:W-:Y:S01]  /*9890*/  HMMA.16816.F32 R8, R68.reuse, R78, R8 ;  /* 0x0000004e4408723c */ /* 0x040fe20000001808 */
[----:B------:R-:W1:Y:S01]  /*98a0*/  LDSM.16.MT88.4 R76, [R232+0x5900] ;  /* 0x00590000e84c783b */ /* 0x000e620000004200 */
[----:B------:R3:W4:Y:S02]  /*98b0*/  MUFU.EX2 R114, R92 ;  /* 0x0000005c00727308 */ /* 0x0007240000000800 */
[----:B------:R-:W-:Y:S04]  /*98c0*/  FADD.FTZ R121, R144, R121 ;  /* 0x0000007990797221 */ /* 0x000fe80000010000 */
[C---:B------:R-:W-:Y:S08]  /*98d0*/  HMMA.16816.F32 R12, R68.reuse, R80, R12 ;  /* 0x00000050440c723c */ /* 0x040ff0000000180c */
[C---:B------:R-:W-:Y:S01]  /*98e0*/  HMMA.16816.F32 R16, R68.reuse, R82, R16 ;  /* 0x000000524410723c */ /* 0x040fe20000001810 */
[----:B------:R-:W5:Y:S07]  /*98f0*/  LDSM.16.MT88.4 R80, [R230+0x5900] ;  /* 0x00590000e650783b */ /* 0x000f6e0000004200 */
[C---:B--2---:R-:W-:Y:S01]  /*9900*/  HMMA.16816.F32 R20, R68.reuse, R72, R20 ;  /* 0x000000484414723c */ /* 0x044fe20000001814 */
[----:B---3--:R-:W-:Y:S06]  /*9910*/  LDSM.16.MT88.4 R92, [R228+0x6100] ;  /* 0x00610000e45c783b */ /* 0x008fec0000004200 */
[--C-:B------:R-:W-:Y:S01]  /*9920*/  FFMA.FTZ R72, R131, c[0x0][0x2d0], -R159.reuse ;  /* 0x0000b40083487a23 */ /* 0x100fe2000001089f */
[C---:B------:R-:W-:Y:S03]  /*9930*/  HMMA.16816.F32 R24, R68.reuse, R74, R24 ;  /* 0x0000004a4418723c */ /* 0x040fe60000001818 */
[----:B------:R2:W3:Y:S01]  /*9940*/  MUFU.EX2 R113, R72 ;  /* 0x0000004800717308 */ /* 0x0004e20000000800 */
[----:B------:R-:W-:Y:S02]  /*9950*/  FFMA.FTZ R159, R157, c[0x0][0x2d0], -R159 ;  /* 0x0000b4009d9f7a23 */ /* 0x000fe4000001089f */
[----:B------:R-:W-:Y:S02]  /*9960*/  IMAD.MOV.U32 R157, RZ, RZ, R115 ;  /* 0x000000ffff9d7224 */ /* 0x000fe400078e0073 */
[C---:B------:R-:W-:Y:S05]  /*9970*/  HMMA.16816.F32 R28, R68.reuse, R84, R28 ;  /* 0x00000054441c723c */ /* 0x040fea000000181c */
[----:B------:R-:W-:Y:S02]  /*9980*/  MUFU.EX2 R159, R159 ;  /* 0x0000009f009f7308 */ /* 0x000fe40000000800 */
[--C-:B------:R-:W-:Y:S01]  /*9990*/  FFMA.FTZ R84, R129, c[0x0][0x2d0], -R155.reuse ;  /* 0x0000b40081547a23 */ /* 0x100fe2000001089b */
[C---:B------:R-:W-:Y:S04]  /*99a0*/  HMMA.16816.F32 R32, R68.reuse, R86, R32 ;  /* 0x000000564420723c */ /* 0x040fe80000001820 */
[----:B------:R-:W-:Y:S02]  /*99b0*/  FFMA.FTZ R155, R133, c[0x0][0x2d0], -R155 ;  /* 0x0000b400859b7a23 */ /* 0x000fe4000001089b */
[----:B----4-:R-:W-:Y:S01]  /*99c0*/  IMAD.MOV.U32 R133, RZ, RZ, R114 ;  /* 0x000000ffff857224 */ /* 0x010fe200078e0072 */
[----:B------:R4:W3:Y:S01]  /*99d0*/  MUFU.EX2 R112, R84 ;  /* 0x0000005400707308 */ /* 0x0008e20000000800 */
[C---:B-1----:R-:W-:Y:S01]  /*99e0*/  HMMA.16816.F32 R36, R68.reuse, R76, R36 ;  /* 0x0000004c4424723c */ /* 0x042fe20000001824 */
[----:B--2---:R-:W1:Y:S07]  /*99f0*/  LDSM.16.MT88.4 R72, [R228+0x5900] ;  /* 0x00590000e448783b */ /* 0x004e6e0000004200 */
[C---:B------:R-:W-:Y:S01]  /*9a00*/  HMMA.16816.F32 R40, R68.reuse, R78, R40 ;  /* 0x0000004e4428723c */ /* 0x040fe20000001828 */
[----:B------:R-:W2:Y:S01]  /*9a10*/  MUFU.EX2 R155, R155 ;  /* 0x0000009b009b7308 */ /* 0x000ea20000000800 */
[----:B------:R-:W-:Y:S06]  /*9a20*/  LDSM.16.MT88.4 R76, [R230+0x2100] ;  /* 0x00210000e64c783b */ /* 0x000fec0000004200 */
[C---:B-----5:R-:W-:Y:S02]  /*9a30*/  HMMA.16816.F32 R44, R68.reuse, R80, R44 ;  /* 0x00000050442c723c */ /* 0x060fe4000000182c */
[----:B----4-:R-:W4:Y:S06]  /*9a40*/  LDSM.16.MT88.4 R84, [R232+0x2100] ;  /* 0x00210000e854783b */ /* 0x010f2c0000004200 */
[C---:B------:R-:W-:Y:S02]  /*9a50*/  HMMA.16816.F32 R48, R68.reuse, R82, R48 ;  /* 0x000000524430723c */ /* 0x040fe40000001830 */
[----:B------:R-:W-:Y:S06]  /*9a60*/  LDSM.16.MT88.4 R80, [R228+0x2100] ;  /* 0x00210000e450783b */ /* 0x000fec0000004200 */
        /* <DEDUP_REMOVED lines=9> */
[----:B---3--:R-:W-:Y:S01]  /*9b00*/  F2FP.PACK_AB R70, R115, R113 ;  /* 0x000000717346723e */ /* 0x008fe200000000ff */
[----:B------:R-:W-:Y:S01]  /*9b10*/  FADD.FTZ R147, R147, R122 ;  /* 0x0000007a93937221 */ /* 0x000fe20000010000 */
[----:B------:R-:W-:Y:S02]  /*9b20*/  F2FP.PACK_AB R71, R114, R112 ;  /* 0x000000707247723e */ /* 0x000fe400000000ff */
[----:B------:R-:W-:Y:S01]  /*9b30*/  F2FP.PACK_AB R114, R159, R162 ;  /* 0x000000a29f72723e */ /* 0x000fe200000000ff */
[----:B------:R-:W-:Y:S01]  /*9b40*/  FADD.FTZ R2, R146, R147 ;  /* 0x0000009392027221 */ /* 0x000fe20000010000 */
[----:B--2---:R-:W-:Y:S03]  /*9b50*/  F2FP.PACK_AB R115, R155, R156 ;  /* 0x0000009c9b73723e */ /* 0x004fe600000000ff */
[C---:B----4-:R-:W-:Y:S08]  /*9b60*/  HMMA.16816.F32 R4, R68.reuse, R84, R4 ;  /* 0x000000544404723c */ /* 0x050ff00000001804 */
[C---:B------:R-:W-:Y:S01]  /*9b70*/  HMMA.16816.F32 R8, R68.reuse, R86, R8 ;  /* 0x000000564408723c */ /* 0x040fe20000001808 */
[----:B------:R-:W2:Y:S07]  /*9b80*/  LDSM.16.MT88.4 R84, [R232+0x6100] ;  /* 0x00610000e854783b */ /* 0x000eae0000004200 */
[C---:B------:R-:W-:Y:S08]  /*9b90*/  HMMA.16816.F32 R12, R68.reuse, R76, R12 ;  /* 0x0000004c440c723c */ /* 0x040ff0000000180c */
        /* <DEDUP_REMOVED lines=16> */
[----:B------:R-:W5:Y:S07]  /*9ca0*/  LDSM.16.MT88.4 R88, [R232+0x6900] ;  /* 0x00690000e858783b */ /* 0x000f6e0000004200 */
[C---:B------:R-:W-:Y:S08]  /*9cb0*/  HMMA.16816.F32 R60, R68.reuse, R92, R60 ;  /* 0x0000005c443c723c */ /* 0x040ff0000000183c */
        /* <DEDUP_REMOVED lines=9> */
[C---:B----4-:R-:W-:Y:S08]  /*9d50*/  HMMA.16816.F32 R12, R68.reuse, R80, R12 ;  /* 0x00000050440c723c */ /* 0x050ff0000000180c */
[C---:B------:R-:W-:Y:S01]  /*9d60*/  HMMA.16816.F32 R16, R68.reuse, R82, R16 ;  /* 0x000000524410723c */ /* 0x040fe20000001810 */
[----:B------:R-:W4:Y:S07]  /*9d70*/  LDSM.16.MT88.4 R80, [R229+0x6900] ;  /* 0x00690000e550783b */ /* 0x000f2e0000004200 */
[C---:B--2---:R-:W-:Y:S08]  /*9d80*/  HMMA.16816.F32 R20, R68.reuse, R84, R20 ;  /* 0x000000544414723c */ /* 0x044ff00000001814 */
[C---:B------:R-:W-:Y:S01]  /*9d90*/  HMMA.16816.F32 R24, R68.reuse, R86, R24 ;  /* 0x000000564418723c */ /* 0x040fe20000001818 */
[----:B------:R-:W-:Y:S07]  /*9da0*/  LDSM.16.MT88.4 R84, [R228+0x3100] ;  /* 0x00310000e454783b */ /* 0x000fee0000004200 */
[C---:B---3--:R-:W-:Y:S08]  /*9db0*/  HMMA.16816.F32 R28, R68.reuse, R76, R28 ;  /* 0x0000004c441c723c */ /* 0x048ff0000000181c */
[C---:B------:R-:W-:Y:S01]  /*9dc0*/  HMMA.16816.F32 R32, R68.reuse, R78, R32 ;  /* 0x0000004e4420723c */ /* 0x040fe20000001820 */
[----:B------:R-:W2:Y:S07]  /*9dd0*/  LDSM.16.MT88.4 R76, [R228+0x6900] ;  /* 0x00690000e44c783b */ /* 0x000eae0000004200 */
[C---:B-----5:R-:W-:Y:S08]  /*9de0*/  HMMA.16816.F32 R36, R68.reuse, R88, R36 ;  /* 0x000000584424723c */ /* 0x060ff00000001824 */
[C---:B------:R-:W-:Y:S01]  /*9df0*/  HMMA.16816.F32 R40, R68.reuse, R90, R40 ;  /* 0x0000005a4428723c */ /* 0x040fe20000001828 */
[----:B------:R-:W-:Y:S07]  /*9e00*/  LDSM.16.MT88.4 R88, [R230+0x7100] ;  /* 0x00710000e658783b */ /* 0x000fee0000004200 */
[C---:B-1----:R-:W-:Y:S08]  /*9e10*/  HMMA.16816.F32 R44, R68.reuse, R72, R44 ;  /* 0x00000048442c723c */ /* 0x042ff0000000182c */
[C---:B------:R-:W-:Y:S01]  /*9e20*/  HMMA.16816.F32 R48, R68.reuse, R74, R48 ;  /* 0x0000004a4430723c */ /* 0x040fe20000001830 */
[----:B------:R-:W1:Y:S07]  /*9e30*/  LDSM.16.MT88.4 R72, [R232+0x3100] ;  /* 0x00310000e848783b */ /* 0x000e6e0000004200 */
[C---:B----4-:R-:W-:Y:S08]  /*9e40*/  HMMA.16816.F32 R52, R68.reuse, R80, R52 ;  /* 0x000000504434723c */ /* 0x050ff00000001834 */
        /* <DEDUP_REMOVED lines=15> */
[C---:B--2---:R-:W-:Y:S08]  /*9f40*/  HMMA.16816.F32 R20, R68.reuse, R76, R20 ;  /* 0x0000004c4414723c */ /* 0x044ff00000001814 */
[C---:B------:R-:W-:Y:S01]  /*9f50*/  HMMA.16816.F32 R24, R68.reuse, R78, R24 ;  /* 0x0000004e4418723c */ /* 0x040fe20000001818 */
[----:B------:R-:W2:Y:S07]  /*9f60*/  LDSM.16.MT88.4 R76, [R230+0x3900] ;  /* 0x00390000e64c783b */ /* 0x000eae0000004200 */
[C---:B------:R-:W-:Y:S07]  /*9f70*/  HMMA.16816.F32 R28, R68.reuse, R84, R28 ;  /* 0x00000054441c723c */ /* 0x040fee000000181c */
[----:B------:R-:W-:Y:S01]  /*9f80*/  IMAD.MOV.U32 R85, RZ, RZ, R112 ;  /* 0x000000ffff557224 */ /* 0x000fe200078e0070 */
[C---:B------:R-:W-:Y:S04]  /*9f90*/  HMMA.16816.F32 R32, R68.reuse, R86, R32 ;  /* 0x000000564420723c */ /* 0x040fe80000001820 */
[----:B------:R-:W-:Y:S02]  /*9fa0*/  F2FP.PACK_AB R112, R166, R165 ;  /* 0x000000a5a670723e */ /* 0x000fe400000000ff */
[----:B------:R-:W-:Y:S02]  /*9fb0*/  MOV R84, R113 ;  /* 0x0000007100547202 */ /* 0x000fe40000000f00 */
[C---:B-1----:R-:W-:Y:S04]  /*9fc0*/  HMMA.16816.F32 R36, R68.reuse, R72, R36 ;  /* 0x000000484424723c */ /* 0x042fe80000001824 */
[----:B------:R-:W-:Y:S01]  /*9fd0*/  F2FP.PACK_AB R113, R160, R164 ;  /* 0x000000a4a071723e */ /* 0x000fe200000000ff */
[----:B------:R-:W-:Y:S03]  /*9fe0*/  IMAD.MOV.U32 R246, RZ, RZ, R84 ;  /* 0x000000fffff67224 */ /* 0x000fe600078e0054 */
[C---:B------:R-:W-:Y:S04]  /*9ff0*/  HMMA.16816.F32 R40, R68.reuse, R74, R40 ;  /* 0x0000004a4428723c */ /* 0x040fe80000001828 */
[----:B------:R-:W-:Y:S04]  /*a000*/  FADD.FTZ R145, R246, R145 ;  /* 0x00000091f6917221 */ /* 0x000fe80000010000 */
[C---:B------:R-:W-:Y:S08]  /*a010*/  HMMA.16816.F32 R44, R68.reuse, R88, R44 ;  /* 0x00000058442c723c */ /* 0x040ff0000000182c */
[C---:B------:R-:W-:Y:S01]  /*a020*/  HMMA.16816.F32 R48, R68.reuse, R90, R48 ;  /* 0x0000005a4430723c */ /* 0x040fe20000001830 */
[----:B------:R-:W1:Y:S07]  /*a030*/  LDSM.16.MT88.4 R88, [R228+0x3900] ;  /* 0x00390000e458783b */ /* 0x000e6e0000004200 */
[C---:B------:R-:W-:Y:S08]  /*a040*/  HMMA.16816.F32 R52, R68.reuse, R92, R52 ;  /* 0x0000005c4434723c */ /* 0x040ff00000001834 */
[C---:B------:R-:W-:Y:S08]  /*a050*/  HMMA.16816.F32 R56, R68.reuse, R94, R56 ;  /* 0x0000005e4438723c */ /* 0x040ff00000001838 */
[C---:B------:R-:W-:Y:S08]  /*a060*/  HMMA.16816.F32 R60, R68.reuse, R96, R60 ;  /* 0x00000060443c723c */ /* 0x040ff0000000183c */
[----:B------:R-:W-:Y:S01]  /*a070*/  HMMA.16816.F32 R64, R68, R98, R64 ;  /* 0x000000624440723c */ /* 0x000fe20000001840 */
[----:B------:R-:W3:Y:S07]  /*a080*/  LDSM.16.MT88.4 R96, [R232+0x7900] ;  /* 0x00790000e860783b */ /* 0x000eee0000004200 */
[C---:B------:R-:W-:Y:S01]  /*a090*/  HMMA.16816.F32 R128, R112.reuse, R124, R4 ;  /* 0x0000007c7080723c */ /* 0x040fe20000001804 */
[----:B------:R-:W4:Y:S07]  /*a0a0*/  LDSM.16.MT88.4 R4, [R228+0x7900] ;  /* 0x00790000e404783b */ /* 0x000f2e0000004200 */
[C---:B------:R-:W-:Y:S07]  /*a0b0*/  HMMA.16816.F32 R124, R112.reuse, R126, R8 ;  /* 0x0000007e707c723c */ /* 0x040fee0000001808 */
[----:B------:R-:W-:Y:S01]  /*a0c0*/  MOV R11, R85 ;  /* 0x00000055000b7202 */ /* 0x000fe20000000f00 */
[C---:B--2---:R-:W-:Y:S04]  /*a0d0*/  HMMA.16816.F32 R68, R112.reuse, R76, R12 ;  /* 0x0000004c7044723c */ /* 0x044fe8000000180c */
[----:B------:R-:W-:Y:S04]  /*a0e0*/  FADD.FTZ R2, R11, R2 ;  /* 0x000000020b027221 */ /* 0x000fe80000010000 */
[C---:B------:R-:W-:Y:S04]  /*a0f0*/  HMMA.16816.F32 R72, R112.reuse, R78, R16 ;  /* 0x0000004e7048723c */ /* 0x040fe80000001810 */
[----:B------:R-:W-:Y:S02]  /*a100*/  FADD.FTZ R3, R133, R2 ;  /* 0x0000000285037221 */ /* 0x000fe40000010000 */
[----:B------:R-:W-:Y:S02]  /*a110*/  FADD.FTZ R2, R157, R145 ;  /* 0x000000919d027221 */ /* 0x000fe40000010000 */
[C---:B------:R-:W-:Y:S04]  /*a120*/  HMMA.16816.F32 R76, R112.reuse, R80, R20 ;  /* 0x00000050704c723c */ /* 0x040fe80000001814 */
[----:B------:R-:W-:Y:S01]  /*a130*/  FADD.FTZ R250, R250, R3 ;  /* 0x00000003fafa7221 */ /* 0x000fe20000010000 */
[----:B------:R-:W-:Y:S01]  /*a140*/  MOV R3, R0 ;  /* 0x0000000000037202 */ /* 0x000fe20000000f00 */
        /* <DEDUP_REMOVED lines=28> */
[C---:B----4-:R-:W-:Y:S04]  /*a310*/  HMMA.16816.F32 R116, R112.reuse, R4, R60 ;  /* 0x000000047074723c */ /* 0x050fe8000000183c */
[----:B------:R-:W-:Y:S02]  /*a320*/  FADD.FTZ R164, R156, R164 ;  /* 0x000000a49ca47221 */ /* 0x000fe40000010000 */
[----:B------:R-:W-:Y:S02]  /*a330*/  FADD.FTZ R169, R162, R169 ;  /* 0x000000a9a2a97221 */ /* 0x000fe40000010000 */
[----:B------:R-:W-:Y:S04]  /*a340*/  HMMA.16816.F32 R112, R112, R6, R64 ;  /* 0x000000067070723c */ /* 0x000fe80000001840 */
[----:B------:R-:W-:Y:S02]  /*a350*/  FADD.FTZ R246, R155, R164 ;  /* 0x000000a49bf67221 */ /* 0x000fe40000010000 */
[----:B------:R-:W-:Y:S02]  /*a360*/  FADD.FTZ R245, R159, R169 ;  /* 0x000000a99ff57221 */ /* 0x000fe40000010000 */
[----:B------:R-:W-:Y:S01]  /*a370*/  IMAD.MOV.U32 R2, RZ, RZ, R132 ;  /* 0x000000ffff027224 */ /* 0x000fe200078e0084 */
[----:B------:R-:W-:-:S05]  /*a380*/  @P0 BRA `(.L_x_2725) ;  /* 0xffffb96000000947 */ /* 0x000fca000383ffff */
.L_x_2722:
[----:B------:R-:W-:-:S13]  /*a390*/  ISETP.LE.AND P0, PT, RZ, UR10, PT ;  /* 0x0000000aff007c0c */ /* 0x000fda000bf03270 */
[----:B------:R-:W-:Y:S05]  /*a3a0*/  @!P0 BRA `(.L_x_2726) ;  /* 0x0000372000008947 */ /* 0x000fea0003800000 */
[----:B------:R-:W-:Y:S01]  /*a3b0*/  SHF.R.S32.HI R247, RZ, 0x1f, R205 ;  /* 0x0000001ffff77819 */ /* 0x000fe200000114cd */
[----:B------:R-:W-:Y:S01]  /*a3c0*/  IMAD.MOV.U32 R2, RZ, RZ, R132 ;  /* 0x000000ffff027224 */ /* 0x000fe200078e0084 */
[C---:B------:R-:W-:Y:S01]  /*a3d0*/  SHF.L.U32 R248, R205.reuse, 0x1, RZ ;  /* 0x00000001cdf87819 */ /* 0x040fe200000006ff */
[----:B------:R-:W-:Y:S01]  /*a3e0*/  IMAD.MOV.U32 R3, RZ, RZ, R0 ;  /* 0x000000ffff037224 */ /* 0x000fe200078e0000 */
[----:B------:R-:W-:Y:S01]  /*a3f0*/  SHF.L.U64.HI R247, R205, 0x1, R247 ;  /* 0x00000001cdf77819 */ /* 0x000fe200000102f7 */
[C---:B------:R-:W-:Y:S01]  /*a400*/  IMAD.SHL.U32 R250, R204.reuse, 0x2, RZ ;  /* 0x00000002ccfa7824 */ /* 0x040fe200078e00ff */
[----:B------:R-:W-:Y:S01]  /*a410*/  SHF.L.U64.HI R249, R204, 0x1, R206 ;  /* 0x00000001ccf97819 */ /* 0x000fe200000102ce */
[----:B------:R-:W-:Y:S05]  /*a420*/  BRA `(.L_x_2727) ;  /* 0x000003c000007947 */ /* 0x000fea0003800000 */
.L_x_2729:
        /* <DEDUP_REMOVED lines=60> */
.L_x_2727:
[----:B------:R-:W-:Y:S04]  /*a7f0*/  DEPBAR.LE SB0, 0x0 ;  /* 0x000080000000791a */ /* 0x000fe80000000000 */
[----:B------:R-:W-:Y:S01]  /*a800*/  BAR.SYNC.DEFER_BLOCKING 0x0 ;  /* 0x0000000000007b1d */ /* 0x000fe20000010000 */
[----:B------:R-:W-:Y:S01]  /*a810*/  IMAD.WIDE.U32 R156, R236, c[0x0][0x208], RZ ;  /* 0x00008200ec9c7a25 */ /* 0x000fe200078e00ff */
[----:B------:R-:W-:Y:S01]  /*a820*/  SHF.R.S32.HI R0, RZ, 0x1f, R236 ;  /* 0x0000001fff007819 */ /* 0x000fe200000114ec */
[----:B------:R-:W-:Y:S04]  /*a830*/  UISETP.GE.AND UP0, UPT, UR10, 0x1, UPT ;  /* 0x000000010a00788c */ /* 0x000fe8000bf06270 */
[----:B------:R-:W-:Y:S04]  /*a840*/  IMAD R0, R0, c[0x0][0x208], RZ ;  /* 0x0000820000007a24 */ /* 0x000fe800078e02ff */
[----:B------:R-:W-:Y:S04]  /*a850*/  IMAD R0, R236, c[0x0][0x20c], R0 ;  /* 0x00008300ec007a24 */ /* 0x000fe800078e0200 */
[----:B------:R-:W-:Y:S01]  /*a860*/  IMAD.IADD R157, R157, 0x1, R0 ;  /* 0x000000019d9d7824 */ /* 0x000fe200078e0200 */
[----:B------:R-:W-:Y:S03]  /*a870*/  SHF.R.S32.HI R0, RZ, 0x1f, R235 ;  /* 0x0000001fff007819 */ /* 0x000fe600000114eb */
[C---:B------:R-:W-:Y:S04]  /*a880*/  IMAD.WIDE.U32 R156, R235.reuse, c[0x0][0x218], R156 ;  /* 0x00008600eb9c7a25 */ /* 0x040fe800078e009c */
[----:B------:R-:W-:Y:S01]  /*a890*/  IMAD R0, R0, c[0x0][0x218], RZ ;  /* 0x0000860000007a24 */ /* 0x000fe200078e02ff */
[----:B------:R-:W1:Y:S03]  /*a8a0*/  LDSM.16.M88.4 R8, [R234+0x8100] ;  /* 0x00810000ea08783b */ /* 0x000e660000000200 */
[----:B------:R-:W-:Y:S02]  /*a8b0*/  IMAD R0, R235, c[0x0][0x21c], R0 ;  /* 0x00008700eb007a24 */ /* 0x000fe400078e0200 */
[----:B------:R-:W2:Y:S05]  /*a8c0*/  LDSM.16.M88.4 R16, [R234+0x8900] ;  /* 0x00890000ea10783b */ /* 0x000eaa0000000200 */
[----:B------:R-:W3:Y:S05]  /*a8d0*/  LDSM.16.M88.4 R24, [R234+0x9100] ;  /* 0x00910000ea18783b */ /* 0x000eea0000000200 */
[----:B------:R-:W4:Y:S05]  /*a8e0*/  LDSM.16.M88.4 R32, [R234+0x9900] ;  /* 0x00990000ea20783b */ /* 0x000f2a0000000200 */
[----:B------:R-:W5:Y:S05]  /*a8f0*/  LDSM.16.M88.4 R40, [R234+0xa100] ;  /* 0x00a10000ea28783b */ /* 0x000f6a0000000200 */
[----:B------:R-:W3:Y:S05]  /*a900*/  LDSM.16.M88.4 R48, [R234+0xa900] ;  /* 0x00a90000ea30783b */ /* 0x000eea0000000200 */
[----:B------:R-:W3:Y:S05]  /*a910*/  LDSM.16.M88.4 R56, [R234+0xb100] ;  /* 0x00b10000ea38783b */ /* 0x000eea0000000200 */
[----:B------:R-:W4:Y:S01]  /*a920*/  LDSM.16.M88.4 R64, [R234+0xb900] ;  /* 0x00b90000ea40783b */ /* 0x000f220000000200 */
[C---:B-1----:R-:W-:Y:S04]  /*a930*/  HMMA.16816.F32 R4, R136.reuse, R8, RZ ;  /* 0x000000088804723c */ /* 0x042fe800000018ff */
[----:B------:R-:W1:Y:S05]  /*a940*/  LDSM.16.M88.4 R132, [R233] ;  /* 0x00000000e984783b */ /* 0x000e6a0000000200 */
[----:B------:R-:W1:Y:S01]  /*a950*/  LDSM.16.M88.4 R144, [R227] ;  /* 0x00000000e390783b */ /* 0x000e620000000200 */
[C---:B------:R-:W-:Y:S04]  /*a960*/  HMMA.16816.F32 R8, R136.reuse, R10, RZ ;  /* 0x0000000a8808723c */ /* 0x040fe800000018ff */
[----:B------:R-:W1:Y:S04]  /*a970*/  LDSM.16.M88.4 R148, [R226] ;  /* 0x00000000e294783b */ /* 0x000e680000000200 */
[C---:B--2---:R-:W-:Y:S01]  /*a980*/  HMMA.16816.F32 R12, R136.reuse, R16, RZ ;  /* 0x00000010880c723c */ /* 0x044fe200000018ff */
[----:B------:R-:W-:Y:S07]  /*a990*/  LDSM.16.M88.4 R152, [R225] ;  /* 0x00000000e198783b */ /* 0x000fee0000000200 */
[C---:B------:R-:W-:Y:S08]  /*a9a0*/  HMMA.16816.F32 R16, R136.reuse, R18, RZ ;  /* 0x000000128810723c */ /* 0x040ff000000018ff */
[C---:B---3--:R-:W-:Y:S08]  /*a9b0*/  HMMA.16816.F32 R20, R136.reuse, R24, RZ ;  /* 0x000000188814723c */ /* 0x048ff000000018ff */
[C---:B------:R-:W-:Y:S08]  /*a9c0*/  HMMA.16816.F32 R24, R136.reuse, R26, RZ ;  /* 0x0000001a8818723c */ /* 0x040ff000000018ff */
[C---:B----4-:R-:W-:Y:S08]  /*a9d0*/  HMMA.16816.F32 R28, R136.reuse, R32, RZ ;  /* 0x00000020881c723c */ /* 0x050ff000000018ff */
[C---:B------:R-:W-:Y:S08]  /*a9e0*/  HMMA.16816.F32 R32, R136.reuse, R34, RZ ;  /* 0x000000228820723c */ /* 0x040ff000000018ff */
[C---:B-----5:R-:W-:Y:S08]  /*a9f0*/  HMMA.16816.F32 R36, R136.reuse, R40, RZ ;  /* 0x000000288824723c */ /* 0x060ff000000018ff */
[C---:B------:R-:W-:Y:S08]  /*aa00*/  HMMA.16816.F32 R40, R136.reuse, R42, RZ ;  /* 0x0000002a8828723c */ /* 0x040ff000000018ff */
[C---:B------:R-:W-:Y:S08]  /*aa10*/  HMMA.16816.F32 R44, R136.reuse, R48, RZ ;  /* 0x00000030882c723c */ /* 0x040ff000000018ff */
[C---:B------:R-:W-:Y:S08]  /*aa20*/  HMMA.16816.F32 R48, R136.reuse, R50, RZ ;  /* 0x000000328830723c */ /* 0x040ff000000018ff */
[C---:B------:R-:W-:Y:S08]  /*aa30*/  HMMA.16816.F32 R52, R136.reuse, R56, RZ ;  /* 0x000000388834723c */ /* 0x040ff000000018ff */
[C---:B------:R-:W-:Y:S08]  /*aa40*/  HMMA.16816.F32 R56, R136.reuse, R58, RZ ;  /* 0x0000003a8838723c */ /* 0x040ff000000018ff */
[C---:B------:R-:W-:Y:S08]  /*aa50*/  HMMA.16816.F32 R60, R136.reuse, R64, RZ ;  /* 0x00000040883c723c */ /* 0x040ff000000018ff */
[----:B------:R-:W-:Y:S08]  /*aa60*/  HMMA.16816.F32 R64, R136, R66, RZ ;  /* 0x000000428840723c */ /* 0x000ff000000018ff */
[C---:B-1----:R-:W-:Y:S07]  /*aa70*/  HMMA.16816.F32 R4, R140.reuse, R132, R4 ;  /* 0x000000848c04723c */ /* 0x042fee0000001804 */
[----:B------:R-:W-:Y:S01]  /*aa80*/  IADD3 R132, P0, R156, UR24, RZ ;  /* 0x000000189c847c10 */ /* 0x000fe2000ff1e0ff */
[C---:B------:R-:W-:Y:S04]  /*aa90*/  HMMA.16816.F32 R8, R140.reuse, R134, R8 ;  /* 0x000000868c08723c */ /* 0x040fe80000001808 */
[----:B------:R-:W-:Y:S02]  /*aaa0*/  IADD3.X R0, R157, UR16, R0, P0, !PT ;  /* 0x000000109d007c10 */ /* 0x000fe400087fe400 */
[C---:B------:R-:W-:Y:S02]  /*aab0*/  LEA R157, P0, R132.reuse, c[0x0][0x1f8], 0x1 ;  /* 0x00007e00849d7a11 */ /* 0x040fe400078008ff */
[C---:B------:R-:W-:Y:S03]  /*aac0*/  HMMA.16816.F32 R12, R140.reuse, R144, R12 ;  /* 0x000000908c0c723c */ /* 0x040fe6000000180c */
[----:B------:R-:W1:Y:S01]  /*aad0*/  SHFL.IDX PT, R156, R157, RZ, 0x181f ;  /* 0x00181fff9d9c7589 */ /* 0x000e6200000e0000 */
[----:B------:R-:W-:Y:S04]  /*aae0*/  LEA.HI.X R0, R132, c[0x0][0x1fc], R0, 0x1, P0 ;  /* 0x00007f0084007a11 */ /* 0x000fe800000f0c00 */
[C---:B------:R-:W-:Y:S01]  /*aaf0*/  HMMA.16816.F32 R16, R140.reuse, R146, R16 ;  /* 0x000000928c10723c */ /* 0x040fe20000001810 */
[----:B------:R-:W2:Y:S05]  /*ab00*/  SHFL.IDX PT, R161, R0, RZ, 0x181f ;  /* 0x00181fff00a17589 */ /* 0x000eaa00000e0000 */
[----:B------:R-:W3:Y:S02]  /*ab10*/  SHFL.IDX PT, R160, R157, 0x1, 0x181f ;  /* 0x00381f009da07f89 */ /* 0x000ee400000e0000 */
[C---:B------:R-:W-:Y:S03]  /*ab20*/  HMMA.16816.F32 R20, R140.reuse, R148, R20 ;  /* 0x000000948c14723c */ /* 0x040fe60000001814 */
[----:B------:R-:W4:Y:S05]  /*ab30*/  SHFL.IDX PT, R162, R0, 0x1, 0x181f ;  /* 0x00381f0000a27f89 */ /* 0x000f2a00000e0000 */
[C---:B------:R-:W-:Y:S01]  /*ab40*/  HMMA.16816.F32 R24, R140.reuse, R150, R24 ;  /* 0x000000968c18723c */ /* 0x040fe20000001818 */
[----:B------:R-:W5:Y:S03]  /*ab50*/  LDSM.16.M88.4 R132, [R224] ;  /* 0x00000000e084783b */ /* 0x000f660000000200 */
[C---:B-1----:R-:W-:Y:S02]  /*ab60*/  IADD3 R166, P1, R156.reuse, R248, RZ ;  /* 0x000000f89ca67210 */ /* 0x042fe40007f3e0ff */
[----:B------:R-:W-:Y:S01]  /*ab70*/  IADD3 R168, P0, R156, R250, RZ ;  /* 0x000000fa9ca87210 */ /* 0x000fe20007f1e0ff */
[----:B------:R-:W-:Y:S01]  /*ab80*/  LDSM.16.M88.4 R144, [R223] ;  /* 0x00000000df90783b */ /* 0x000fe20000000200 */
[C---:B------:R-:W-:Y:S04]  /*ab90*/  HMMA.16816.F32 R28, R140.reuse, R152, R28 ;  /* 0x000000988c1c723c */ /* 0x040fe8000000181c */
[----:B------:R-:W-:Y:S01]  /*aba0*/  LDSM.16.M88.4 R148, [R222] ;  /* 0x00000000de94783b */ /* 0x000fe20000000200 */
[C---:B--2---:R-:W-:Y:S01]  /*abb0*/  IMAD.X R167, R161.reuse, 0x1, R247, P1 ;  /* 0x00000001a1a77824 */ /* 0x044fe200008e06f7 */
[C---:B---3--:R-:W-:Y:S01]  /*abc0*/  IADD3 R164, P1, R160.reuse, R248, RZ ;  /* 0x000000f8a0a47210 */ /* 0x048fe20007f3e0ff */
[----:B------:R-:W-:Y:S01]  /*abd0*/  IMAD.X R169, R161, 0x1, R249, P0 ;  /* 0x00000001a1a97824 */ /* 0x000fe200000e06f9 */
[C---:B------:R-:W-:Y:S01]  /*abe0*/  HMMA.16816.F32 R32, R140.reuse, R154, R32 ;  /* 0x0000009a8c20723c */ /* 0x040fe20000001820 */
[----:B------:R-:W1:Y:S03]  /*abf0*/  SHFL.IDX PT, R163, R157, 0x2, 0x181f ;  /* 0x00581f009da37f89 */ /* 0x000e6600000e0000 */
[----:B------:R-:W-:Y:S01]  /*ac00*/  IADD3 R160, P0, R160, R250, RZ ;  /* 0x000000faa0a07210 */ /* 0x000fe20007f1e0ff */
[C---:B----4-:R-:W-:Y:S01]  /*ac10*/  IMAD.X R165, R162.reuse, 0x1, R247, P1 ;  /* 0x00000001a2a57824 */ /* 0x050fe200008e06f7 */
[----:B------:R-:W2:Y:S03]  /*ac20*/  SHFL.IDX PT, R153, R157, 0x3, 0x181f ;  /* 0x00781f009d997f89 */ /* 0x000ea600000e0000 */
[----:B------:R-:W-:Y:S02]  /*ac30*/  IMAD.X R161, R162, 0x1, R249, P0 ;  /* 0x00000001a2a17824 */ /* 0x000fe400000e06f9 */
[----:B------:R-:W-:Y:S05]  /*ac40*/  LDSM.16.M88.4 R156, [R221] ;  /* 0x00000000dd9c783b */ /* 0x000fea0000000200 */
[----:B------:R-:W-:Y:S01]  /*ac50*/  @!PT LDS RZ, [RZ] ;  /* 0x00000000fffff984 */ /* 0x000fe20000000800 */
[----:B------:R-:W-:Y:S01]  /*ac60*/  @!PT LDS RZ, [RZ] ;  /* 0x00000000fffff984 */ /* 0x000fe20000000800 */
[----:B------:R-:W-:Y:S01]  /*ac70*/  @!PT LDS RZ, [RZ] ;  /* 0x00000000fffff984 */ /* 0x000fe20000000800 */
[----:B------:R3:W-:Y:S05]  /*ac80*/  LDGSTS.E.BYPASS.LTC128B.128 [R244], [R166.64], !P5 ;  /* 0x00000000a6f47fae */ /* 0x0007ea000e901d4e */
[----:B------:R4:W-:Y:S01]  /*ac90*/  LDGSTS.E.BYPASS.LTC128B.128 [R243], [R168.64], !P4 ;  /* 0x00000000a8f37fae */ /* 0x0009e2000e101d4e */
[C---:B-----5:R-:W-:Y:S04]  /*aca0*/  HMMA.16816.F32 R36, R140.reuse, R132, R36 ;  /* 0x000000848c24723c */ /* 0x060fe80000001824 */
[----:B------:R3:W-:Y:S01]  /*acb0*/  LDGSTS.E.BYPASS.LTC128B.128 [R242], [R164.64], !P5 ;  /* 0x00000000a4f27fae */ /* 0x0007e2000e901d4e */
[-C--:B-1----:R-:W-:Y:S04]  /*acc0*/  IADD3 R154, P0, R163, R248.reuse, RZ ;  /* 0x000000f8a39a7210 */ /* 0x082fe80007f1e0ff */
[----:B------:R1:W-:Y:S03]  /*acd0*/  LDGSTS.E.BYPASS.LTC128B.128 [R241], [R160.64], !P4 ;  /* 0x00000000a0f17fae */ /* 0x0003e6000e101d4e */
[----:B--2---:R-:W-:Y:S01]  /*ace0*/  IADD3 R132, P1, R153, R248, RZ ;  /* 0x000000f899847210 */ /* 0x004fe20007f3e0ff */
[C---:B------:R-:W-:Y:S01]  /*acf0*/  HMMA.16816.F32 R40, R140.reuse, R134, R40 ;  /* 0x000000868c28723c */ /* 0x040fe20000001828 */
[----:B------:R-:W2:Y:S07]  /*ad00*/  SHFL.IDX PT, R152, R0, 0x2, 0x181f ;  /* 0x00581f0000987f89 */ /* 0x000eae00000e0000 */
[C---:B------:R-:W-:Y:S01]  /*ad10*/  HMMA.16816.F32 R44, R140.reuse, R144, R44 ;  /* 0x000000908c2c723c */ /* 0x040fe2000000182c */
[----:B------:R-:W5:Y:S07]  /*ad20*/  SHFL.IDX PT, R0, R0, 0x3, 0x181f ;  /* 0x00781f0000007f89 */ /* 0x000f6e00000e0000 */
[C---:B------:R-:W-:Y:S08]  /*ad30*/  HMMA.16816.F32 R48, R140.reuse, R146, R48 ;  /* 0x000000928c30723c */ /* 0x040ff00000001830 */
[C---:B------:R-:W-:Y:S04]  /*ad40*/  HMMA.16816.F32 R52, R140.reuse, R148, R52 ;  /* 0x000000948c34723c */ /* 0x040fe80000001834 */
[-C--:B-1----:R-:W-:Y:S01]  /*ad50*/  IADD3 R160, P6, R163, R250.reuse, RZ ;  /* 0x000000faa3a07210 */ /* 0x082fe20007fde0ff */
[C---:B--2---:R-:W-:Y:S01]  /*ad60*/  IMAD.X R155, R152.reuse, 0x1, R247, P0 ;  /* 0x00000001989b7824 */ /* 0x044fe200000e06f7 */
[----:B------:R-:W-:Y:S02]  /*ad70*/  IADD3 R162, P0, R153, R250, RZ ;  /* 0x000000fa99a27210 */ /* 0x000fe40007f1e0ff */
[C---:B------:R-:W-:Y:S02]  /*ad80*/  HMMA.16816.F32 R56, R140.reuse, R150, R56 ;  /* 0x000000968c38723c */ /* 0x040fe40000001838 */
[----:B------:R1:W-:Y:S02]  /*ad90*/  LDGSTS.E.BYPASS.LTC128B.128 [R240], [R154.64], !P5 ;  /* 0x000000009af07fae */ /* 0x0003e4000e901d4e */
[----:B------:R-:W-:Y:S02]  /*ada0*/  IMAD.X R161, R152, 0x1, R249, P6 ;  /* 0x0000000198a17824 */ /* 0x000fe400030e06f9 */
[C---:B-----5:R-:W-:Y:S02]  /*adb0*/  IMAD.X R133, R0.reuse, 0x1, R247, P1 ;  /* 0x0000000100857824 */ /* 0x060fe400008e06f7 */
[C---:B------:R-:W-:Y:S01]  /*adc0*/  HMMA.16816.F32 R60, R140.reuse, R156, R60 ;  /* 0x0000009c8c3c723c */ /* 0x040fe2000000183c */
[----:B------:R2:W-:Y:S03]  /*add0*/  LDGSTS.E.BYPASS.LTC128B.128 [R239], [R160.64], !P4 ;  /* 0x00000000a0ef7fae */ /* 0x0005e6000e101d4e */
[----:B------:R-:W-:Y:S01]  /*ade0*/  IMAD.X R163, R0, 0x1, R249, P0 ;  /* 0x0000000100a37824 */ /* 0x000fe200000e06f9 */
[----:B------:R-:W-:Y:S01]  /*adf0*/  PLOP3.LUT P0, PT, PT, PT, UP0, 0x80, 0x0 ;  /* 0x000000000000781c */ /* 0x000fe20003f0f008 */
[----:B------:R5:W-:Y:S02]  /*ae00*/  LDGSTS.E.BYPASS.LTC128B.128 [R244+0x3000], [R132.64], !P5 ;  /* 0x0300000084f47fae */ /* 0x000be4000e901d4e */
[----:B------:R-:W-:Y:S03]  /*ae10*/  HMMA.16816.F32 R64, R140, R158, R64 ;  /* 0x0000009e8c40723c */ /* 0x000fe60000001840 */
[----:B------:R2:W-:Y:S05]  /*ae20*/  LDGSTS.E.BYPASS.LTC128B.128 [R244+0x7000], [R162.64], !P4 ;  /* 0x07000000a2f47fae */ /* 0x0005ea000e101d4e */
[----:B---3--:R-:W-:Y:S05]  /*ae30*/  LDSM.16.M88.4 R164, [R231+0x9900] ;  /* 0x00990000e7a4783b */ /* 0x008fea0000000200 */
[----:B-1----:R-:W-:Y:S05]  /*ae40*/  LDSM.16.M88.4 R152, [R231+0x8900] ;  /* 0x00890000e798783b */ /* 0x002fea0000000200 */
[----:B------:R-:W0:Y:S05]  /*ae50*/  LDGDEPBAR ;  /* 0x00000000000079af */ /* 0x000e2a0000000000 */
[----:B------:R-:W-:Y:S05]  /*ae60*/  LDSM.16.M88.4 R144, [R231+0xa100] ;  /* 0x00a10000e790783b */ /* 0x000fea0000000200 */
[----:B-----5:R-:W1:Y:S05]  /*ae70*/  LDSM.16.M88.4 R132, [R231+0x8100] ;  /* 0x00810000e784783b */ /* 0x020e6a0000000200 */
[----:B--2---:R-:W2:Y:S05]  /*ae80*/  LDSM.16.M88.4 R160, [R231+0x9100] ;  /* 0x00910000e7a0783b */ /* 0x004eaa0000000200 */
[----:B------:R-:W3:Y:S05]  /*ae90*/  LDSM.16.M88.4 R148, [R231+0xa900] ;  /* 0x00a90000e794783b */ /* 0x000eea0000000200 */
[----:B----4-:R-:W4:Y:S05]  /*aea0*/  LDSM.16.M88.4 R168, [R231+0xb100] ;  /* 0x00b10000e7a8783b */ /* 0x010f2a0000000200 */
[----:B------:R-:W5:Y:S05]  /*aeb0*/  LDSM.16.M88.4 R180, [R231+0xb900] ;  /* 0x00b90000e7b4783b */ /* 0x000f6a0000000200 */
[----:B------:R-:W2:Y:S05]  /*aec0*/  LDSM.16.M88.4 R192, [R220] ;  /* 0x00000000dcc0783b */ /* 0x000eaa0000000200 */
[----:B------:R-:W-:Y:S05]  /*aed0*/  LDSM.16.M88.4 R156, [R220+0x1800] ;  /* 0x00180000dc9c783b */ /* 0x000fea0000000200 */
[----:B------:R-:W-:Y:S01]  /*aee0*/  LDSM.16.M88.4 R204, [R231+0xc100] ;  /* 0x00c10000e7cc783b */ /* 0x000fe20000000200 */
[C---:B-1----:R-:W-:Y:S04]  /*aef0*/  HMMA.16816.F32 R4, R172.reuse, R132, R4 ;  /* 0x00000084ac04723c */ /* 0x042fe80000001804 */
[----:B------:R-:W-:Y:S04]  /*af00*/  LDSM.16.M88.4 R208, [R220+0x7000] ;  /* 0x00700000dcd0783b */ /* 0x000fe80000000200 */
        /* <DEDUP_REMOVED lines=40> */
[----:B------:R-:W-:Y:S07]  /*b190*/  LDSM.16.M88.4 R164, [R218] ;  /* 0x00000000daa4783b */ /* 0x000fee0000000200 */
[C---:B------:R-:W-:Y:S08]  /*b1a0*/  HMMA.16816.F32 R52, R176.reuse, R144, R52 ;  /* 0x00000090b034723c */ /* 0x040ff00000001834 */
[C---:B------:R-:W-:Y:S01]  /*b1b0*/  HMMA.16816.F32 R56, R176.reuse, R146, R56 ;  /* 0x00000092b038723c */ /* 0x040fe20000001838 */
[----:B------:R-:W1:Y:S07]  /*b1c0*/  LDSM.16.M88.4 R144, [R234+0xf900] ;  /* 0x00f90000ea90783b */ /* 0x000e6e0000000200 */
[C---:B---3--:R-:W-:Y:S08]  /*b1d0*/  HMMA.16816.F32 R60, R176.reuse, R148, R60 ;  /* 0x00000094b03c723c */ /* 0x048ff0000000183c */
[----:B------:R-:W-:Y:S01]  /*b1e0*/  HMMA.16816.F32 R64, R176, R150, R64 ;  /* 0x00000096b040723c */ /* 0x000fe20000001840 */
[----:B------:R-:W3:Y:S07]  /*b1f0*/  LDSM.16.M88.4 R148, [R219] ;  /* 0x00000000db94783b */ /* 0x000eee0000000200 */
[C---:B----4-:R-:W-:Y:S08]  /*b200*/  HMMA.16816.F32 R4, R184.reuse, R168, R4 ;  /* 0x000000a8b804723c */ /* 0x050ff00000001804 */
[C---:B------:R-:W-:Y:S01]  /*b210*/  HMMA.16816.F32 R8, R184.reuse, R170, R8 ;  /* 0x000000aab808723c */ /* 0x040fe20000001808 */
[----:B------:R-:W4:Y:S07]  /*b220*/  LDSM.16.M88.4 R168, [R217] ;  /* 0x00000000d9a8783b */ /* 0x000f2e0000000200 */
[C---:B-----5:R-:W-:Y:S08]  /*b230*/  HMMA.16816.F32 R12, R184.reuse, R180, R12 ;  /* 0x000000b4b80c723c */ /* 0x060ff0000000180c */
[C---:B------:R-:W-:Y:S01]  /*b240*/  HMMA.16816.F32 R16, R184.reuse, R182, R16 ;  /* 0x000000b6b810723c */ /* 0x040fe20000001810 */
[----:B------:R-:W5:Y:S07]  /*b250*/  LDSM.16.M88.4 R180, [R216] ;  /* 0x00000000d8b4783b */ /* 0x000f6e0000000200 */
        /* <DEDUP_REMOVED lines=13> */
[C---:B------:R-:W-:Y:S01]  /*b330*/  HMMA.16816.F32 R56, R184.reuse, R162, R56 ;  /* 0x000000a2b838723c */ /* 0x040fe20000001838 */
[----:B------:R-:W2:Y:S07]  /*b340*/  LDSM.16.M88.4 R160, [R231+0xc900] ;  /* 0x00c90000e7a0783b */ /* 0x000eae0000000200 */
        /* <DEDUP_REMOVED lines=8> */
[----:B------:R-:W-:Y:S07]  /*b3d0*/  LDSM.16.M88.4 R164, [R231+0xf900] ;  /* 0x00f90000e7a4783b */ /* 0x000fee0000000200 */
[C---:B----4-:R-:W-:Y:S08]  /*b3e0*/  HMMA.16816.F32 R20, R188.reuse, R168, R20 ;  /* 0x000000a8bc14723c */ /* 0x050ff00000001814 */
[C---:B------:R-:W-:Y:S01]  /*b3f0*/  HMMA.16816.F32 R24, R188.reuse, R170, R24 ;  /* 0x000000aabc18723c */ /* 0x040fe20000001818 */
[----:B------:R-:W-:Y:S07]  /*b400*/  LDSM.16.M88.4 R168, [R220+0x5000] ;  /* 0x00500000dca8783b */ /* 0x000fee0000000200 */
[C---:B-----5:R-:W-:Y:S08]  /*b410*/  HMMA.16816.F32 R28, R188.reuse, R180, R28 ;  /* 0x000000b4bc1c723c */ /* 0x060ff0000000181c */
[C---:B------:R-:W-:Y:S01]  /*b420*/  HMMA.16816.F32 R32, R188.reuse, R182, R32 ;  /* 0x000000b6bc20723c */ /* 0x040fe20000001820 */
[----:B------:R-:W-:Y:S07]  /*b430*/  LDSM.16.M88.4 R180, [R220+0x5800] ;  /* 0x00580000dcb4783b */ /* 0x000fee0000000200 */
[C---:B-1----:R-:W-:Y:S08]  /*b440*/  HMMA.16816.F32 R36, R188.reuse, R132, R36 ;  /* 0x00000084bc24723c */ /* 0x042ff00000001824 */
[C---:B------:R-:W-:Y:S01]  /*b450*/  HMMA.16816.F32 R40, R188.reuse, R134, R40 ;  /* 0x00000086bc28723c */ /* 0x040fe20000001828 */
[----:B------:R-:W1:Y:S07]  /*b460*/  LDSM.16.M88.4 R132, [R231+0xe100] ;  /* 0x00e10000e784783b */ /* 0x000e6e0000000200 */
        /* <DEDUP_REMOVED lines=18> */
[C---:B---3--:R-:W-:Y:S08]  /*b590*/  HMMA.16816.F32 R28, R196.reuse, R148, R28 ;  /* 0x00000094c41c723c */ /* 0x048ff0000000181c */
[C---:B------:R-:W-:Y:S01]  /*b5a0*/  HMMA.16816.F32 R32, R196.reuse, R150, R32 ;  /* 0x00000096c420723c */ /* 0x040fe20000001820 */
[----:B------:R-:W3:Y:S01]  /*b5b0*/  LDSM.16.M88.4 R148, [R220+0x7800] ;  /* 0x00780000dc94783b */ /* 0x000ee20000000200 */
[----:B------:R-:W-:Y:S04]  /*b5c0*/  DEPBAR.LE SB0, 0x0 ;  /* 0x000080000000791a */ /* 0x000fe80000000000 */
[----:B------:R-:W-:Y:S02]  /*b5d0*/  BAR.SYNC.DEFER_BLOCKING 0x0 ;  /* 0x0000000000007b1d */ /* 0x000fe40000010000 */
[C---:B-1----:R-:W-:Y:S08]  /*b5e0*/  HMMA.16816.F32 R36, R196.reuse, R132, R36 ;  /* 0x00000084c424723c */ /* 0x042ff00000001824 */
[C---:B------:R-:W-:Y:S08]  /*b5f0*/  HMMA.16816.F32 R40, R196.reuse, R134, R40 ;  /* 0x00000086c428723c */ /* 0x040ff00000001828 */
[C---:B----4-:R-:W-:Y:S08]  /*b600*/  HMMA.16816.F32 R44, R196.reuse, R152, R44 ;  /* 0x00000098c42c723c */ /* 0x050ff0000000182c */
[C---:B------:R-:W-:Y:S08]  /*b610*/  HMMA.16816.F32 R48, R196.reuse, R154, R48 ;  /* 0x0000009ac430723c */ /* 0x040ff00000001830 */
[C---:B-----5:R-:W-:Y:S08]  /*b620*/  HMMA.16816.F32 R52, R196.reuse, R156, R52 ;  /* 0x0000009cc434723c */ /* 0x060ff00000001834 */
[C---:B------:R-:W-:Y:S08]  /*b630*/  HMMA.16816.F32 R56, R196.reuse, R158, R56 ;  /* 0x0000009ec438723c */ /* 0x040ff00000001838 */
[C---:B------:R-:W-:Y:S08]  /*b640*/  HMMA.16816.F32 R60, R196.reuse, R164, R60 ;  /* 0x000000a4c43c723c */ /* 0x040ff0000000183c */
[----:B------:R-:W-:Y:S08]  /*b650*/  HMMA.16816.F32 R64, R196, R166, R64 ;  /* 0x000000a6c440723c */ /* 0x000ff00000001840 */
        /* <DEDUP_REMOVED lines=17> */
.L_x_2728:
        /* <DEDUP_REMOVED lines=81> */
[----:B------:R-:W-:Y:S02]  /*bc80*/  FFMA.FTZ R160, R11, c[0x0][0x2d0], -R161 ;  /* 0x0000b4000ba07a23 */ /* 0x000fe400000108a1 */
        /* <DEDUP_REMOVED lines=43> */
[----:B------:R-:W-:Y:S02]  /*bf40*/  FMUL.FTZ R71, R2, R71 ;  /* 0x0000004702477220 */ /* 0x000fe40000410000 */
[----:B------:R-:W-:Y:S01]  /*bf50*/  MUFU.EX2 R157, R157 ;  /* 0x0000009d009d7308 */ /* 0x000fe20000000800 */
        /* <DEDUP_REMOVED lines=28> */
[C---:B------:R-:W-:Y:S01]  /*c120*/  FMUL.FTZ R88, R3.reuse, R88 ;  /* 0x0000005803587220 */ /* 0x040fe20000410000 */
[----:B--2---:R-:W-:Y:S01]  /*c130*/  F2FP.PACK_AB R131, R160, R159 ;  /* 0x0000009fa083723e */ /* 0x004fe200000000ff */
[C---:B------:R-:W-:Y:S02]  /*c140*/  FMUL.FTZ R89, R3.reuse, R89 ;  /* 0x0000005903597220 */ /* 0x040fe40000410000 */
[C---:B------:R-:W-:Y:S02]  /*c150*/  FMUL.FTZ R90, R2.reuse, R90 ;  /* 0x0000005a025a7220 */ /* 0x040fe40000410000 */
[C---:B------:R-:W-:Y:S02]  /*c160*/  FMUL.FTZ R91, R2.reuse, R91 ;  /* 0x0000005b025b7220 */ /* 0x040fe40000410000 */
[----:B------:R-:W-:Y:S01]  /*c170*/  MUFU.EX2 R169, R169 ;  /* 0x000000a900a97308 */ /* 0x000fe20000000800 */
[C---:B------:R-:W-:Y:S05]  /*c180*/  HMMA.16816.F32 R4, R128.reuse, R144, R4 ;  /* 0x000000908004723c */ /* 0x040fea0000001804 */
        /* <DEDUP_REMOVED lines=14> */
[----:B------:R-:W-:Y:S01]  /*c270*/  FMUL.FTZ R99, R2, R99 ;  /* 0x0000006302637220 */ /* 0x000fe20000410000 */
[----:B------:R-:W-:Y:S01]  /*c280*/  MUFU.EX2 R180, R180 ;  /* 0x000000b400b47308 */ /* 0x000fe20000000800 */
[C---:B------:R-:W-:Y:S04]  /*c290*/  HMMA.16816.F32 R76, R128.reuse, R152, R76 ;  /* 0x00000098804c723c */ /* 0x040fe8000000184c */
[C---:B------:R-:W-:Y:S02]  /*c2a0*/  FMUL.FTZ R100, R3.reuse, R100 ;  /* 0x0000006403647220 */ /* 0x040fe40000410000 */
[C---:B------:R-:W-:Y:S02]  /*c2b0*/  FMUL.FTZ R101, R3.reuse, R101 ;  /* 0x0000006503657220 */ /* 0x040fe40000410000 */
[C---:B------:R-:W-:Y:S01]  /*c2c0*/  HMMA.16816.F32 R80, R128.reuse, R154, R80 ;  /* 0x0000009a8050723c */ /* 0x040fe20000001850 */
[----:B------:R-:W-:Y:S03]  /*c2d0*/  MUFU.EX2 R181, R181 ;  /* 0x000000b500b57308 */ /* 0x000fe60000000800 */
[--C-:B------:R-:W-:Y:S02]  /*c2e0*/  FFMA.FTZ R152, R12, c[0x0][0x2d0], -R162.reuse ;  /* 0x0000b4000c987a23 */ /* 0x100fe400000108a2 */
[----:B------:R-:W-:Y:S02]  /*c2f0*/  FMUL.FTZ R12, R3, R120 ;  /* 0x00000078030c7220 */ /* 0x000fe40000410000 */
        /* <DEDUP_REMOVED lines=16> */
[C---:B------:R-:W-:Y:S02]  /*c400*/  FMUL.FTZ R103, R2.reuse, R103 ;  /* 0x0000006702677220 */ /* 0x040fe40000410000 */
        /* <DEDUP_REMOVED lines=17> */
[C---:B------:R-:W-:Y:S03]  /*c520*/  FMUL.FTZ R109, R3.reuse, R109 ;  /* 0x0000006d036d7220 */ /* 0x040fe60000410000 */
[----:B------:R-:W3:Y:S01]  /*c530*/  MUFU.EX2 R164, R164 ;  /* 0x000000a400a47308 */ /* 0x000ee20000000800 */
[C---:B------:R-:W-:Y:S02]  /*c540*/  FMUL.FTZ R110, R2.reuse, R110 ;  /* 0x0000006e026e7220 */ /* 0x040fe40000410000 */
[C---:B------:R-:W-:Y:S02]  /*c550*/  FMUL.FTZ R111, R2.reuse, R111 ;  /* 0x0000006f026f7220 */ /* 0x040fe40000410000 */
[----:B------:R-:W-:Y:S01]  /*c560*/  FMUL.FTZ R16, R3, R116 ;  /* 0x0000007403107220 */ /* 0x000fe20000410000 */
[----:B----4-:R-:W-:Y:S01]  /*c570*/  F2FP.PACK_AB R116, R153, R152 ;  /* 0x000000989974723e */ /* 0x010fe200000000ff */
[----:B------:R-:W-:Y:S01]  /*c580*/  FMUL.FTZ R17, R3, R117 ;  /* 0x0000007503117220 */ /* 0x000fe20000410000 */
[----:B-----5:R-:W-:Y:S01]  /*c590*/  F2FP.PACK_AB R117, R155, R154 ;  /* 0x0000009a9b75723e */ /* 0x020fe200000000ff */
[C---:B------:R-:W-:Y:S01]  /*c5a0*/  FMUL.FTZ R18, R2.reuse, R118 ;  /* 0x0000007602127220 */ /* 0x040fe20000410000 */
[C---:B------:R-:W-:Y:S01]  /*c5b0*/  HMMA.16816.F32 R108, R128.reuse, R126, R108 ;  /* 0x0000007e806c723c */ /* 0x040fe2000000186c */
[----:B------:R-:W-:Y:S01]  /*c5c0*/  MUFU.EX2 R165, R165 ;  /* 0x000000a500a57308 */ /* 0x000fe20000000800 */
[----:B------:R-:W4:Y:S01]  /*c5d0*/  LDSM.16.MT88.4 R124, [R230+0x900] ;  /* 0x00090000e67c783b */ /* 0x000f220000004200 */
[C---:B------:R-:W-:Y:S02]  /*c5e0*/  FMUL.FTZ R19, R2.reuse, R119 ;  /* 0x0000007702137220 */ /* 0x040fe40000410000 */
        /* <DEDUP_REMOVED lines=334> */
.L_x_2726:
        /* <DEDUP_REMOVED lines=91> */
.L_x_2720:
        /* <DEDUP_REMOVED lines=113> */
[----:B---3--:R-:W2:Y:S03]  /*e790*/  @P1 LDG.E R3, [R14.64] ;  /* 0x0000000e0e031981 */ /* 0x008ea6000c1e1900 */
        /* <DEDUP_REMOVED lines=19> */
.L_x_2731:
[----:B-1----:R-:W-:Y:S01]  /*e8d0*/  LOP3.LUT R3, R8, 0xffffffe0, RZ, 0xc0, !PT ;  /* 0xffffffe008037812 */ /* 0x002fe200078ec0ff */
[----:B------:R-:W1:Y:S01]  /*e8e0*/  S2R R39, SR_CTAID.X ;  /* 0x0000000000277919 */ /* 0x000e620000002500 */
[----:B------:R-:W-:Y:S01]  /*e8f0*/  SHF.R.S32.HI R12, RZ, 0x1f, R10 ;  /* 0x0000001fff0c7819 */ /* 0x000fe2000001140a */
[----:B------:R-:W-:Y:S01]  /*e900*/  ULDC.64 UR4, c[0x0][0x490] ;  /* 0x0001240000047ab9 */ /* 0x000fe20000000a00 */
[C---:B------:R-:W-:Y:S01]  /*e910*/  LEA.HI R8, R5.reuse, R5, RZ, 0x1 ;  /* 0x0000000505087211 */ /* 0x040fe200078f08ff */
        /* <DEDUP_REMOVED lines=16> */
[----:B------:R-:W-:Y:S01]  /*ea20*/  LEA.HI R3, R2, R0, RZ, 0x3 ;  /* 0x0000000002037211 */ /* 0x000fe200078f18ff */
[----:B------:R-:W-:Y:S01]  /*ea30*/  UIMAD UR11, UR9, UR5, UR11 ;  /* 0x00000005090b72a4 */ /* 0x000fe2000f8e020b */
[----:B------:R-:W-:Y:S01]  /*ea40*/  IMAD R12, R12, 0x10, R9 ;  /* 0x000000100c0c7824 */ /* 0x000fe200078e0209 */
[----:B------:R-:W-:Y:S01]  /*ea50*/  ISETP.NE.AND P1, PT, R10, 0x1, PT ;  /* 0x000000010a00780c */ /* 0x000fe20003f25270 */
[----:B------:R-:W-:Y:S01]  /*ea60*/  USEL UR10, UR10, URZ, !UP1 ;  /* 0x0000003f0a0a7287 */ /* 0x000fe2000c800000 */
[----:B------:R-:W-:Y:S01]  /*ea70*/  LOP3.LUT R11, R3, 0xfffffff8, RZ, 0xc0, !PT ;  /* 0xfffffff8030b7812 */ /* 0x000fe200078ec0ff */
[--C-:B------:R-:W-:Y:S01]  /*ea80*/  IMAD R5, R8, 0x8, R12.reuse ;  /* 0x0000000808057824 */ /* 0x100fe200078e020c */
[----:B------:R-:W-:Y:S01]  /*ea90*/  ULDC.64 UR6, c[0x0][0x498] ;  /* 0x0001260000067ab9 */ /* 0x000fe20000000a00 */
[----:B------:R-:W-:Y:S01]  /*eaa0*/  SHF.R.S32.HI R3, RZ, 0x3, R3 ;  /* 0x00000003ff037819 */ /* 0x000fe20000011403 */
[----:B------:R-:W-:Y:S01]  /*eab0*/  UIADD3 UR21, UR21, UR11, URZ ;  /* 0x0000000b15157290 */ /* 0x000fe2000fffe03f */
[C---:B-1----:R-:W-:Y:S01]  /*eac0*/  IMAD R5, R39.reuse, 0x80, R5 ;  /* 0x0000008027057824 */ /* 0x042fe200078e0205 */
[----:B------:R-:W-:Y:S01]  /*ead0*/  USEL UR13, UR13, URZ, !UP1 ;  /* 0x0000003f0d0d7287 */ /* 0x000fe2000c800000 */
[----:B------:R-:W-:Y:S01]  /*eae0*/  IMAD R12, R39, 0x80, R12 ;  /* 0x00000080270c7824 */ /* 0x000fe200078e020c */
[----:B------:R-:W-:Y:S01]  /*eaf0*/  UIMAD UR11, UR10, UR6, URZ ;  /* 0x000000060a0b72a4 */ /* 0x000fe2000f8e023f */
[----:B------:R-:W-:Y:S01]  /*eb00*/  BSSY B0, `(.L_x_2732) ;  /* 0x0000067000007945 */ /* 0x000fe20003800000 */
[----:B------:R-:W-:Y:S01]  /*eb10*/  MOV R10, R5 ;  /* 0x00000005000a7202 */ /* 0x000fe20000000f00 */
[----:B------:R-:W-:Y:S01]  /*eb20*/  @P1 IMAD.HI.U32 R8, R5, c[0x0][0x4ec], RZ ;  /* 0x00013b0005081a27 */ /* 0x000fe200078e00ff */
[----:B------:R-:W-:-:S02]  /*eb30*/  UIMAD UR7, UR13, UR7, UR11 ;  /* 0x000000070d0772a4 */ /* 0x000fc4000f8e020b */
[----:B------:R-:W-:Y:S02]  /*eb40*/  UIMAD.WIDE.U32 UR20, UR13, UR6, UR20 ;  /* 0x000000060d1472a5 */ /* 0x000fe4000f8e0014 */
[----:B------:R-:W-:Y:S01]  /*eb50*/  @P1 SHF.R.U32.HI R10, RZ, c[0x0][0x4f0], R8 ;  /* 0x00013c00ff0a1a19 */ /* 0x000fe20000011608 */
[----:B------:R-:W-:Y:S02]  /*eb60*/  ULDC.64 UR4, c[0x0][0x3a0] ;  /* 0x0000e80000047ab9 */ /* 0x000fe40000000a00 */
[----:B------:R-:W-:Y:S01]  /*eb70*/  UIMAD.WIDE.U32 UR18, UR16, UR4, URZ ;  /* 0x00000004101272a5 */ /* 0x000fe2000f8e003f */
[--C-:B------:R-:W-:Y:S01]  /*eb80*/  SHF.R.S32.HI R8, RZ, 0x1f, R10.reuse ;  /* 0x0000001fff087819 */ /* 0x100fe2000001140a */
[----:B------:R-:W-:Y:S01]  /*eb90*/  IMAD.MOV R9, RZ, RZ, -R10 ;  /* 0x000000ffff097224 */ /* 0x000fe200078e0a0a */
[----:B------:R-:W-:Y:S01]  /*eba0*/  IADD3 R10, P0, R10, UR20, RZ ;  /* 0x000000140a0a7c10 */ /* 0x000fe2000ff1e0ff */
[----:B------:R-:W-:Y:S02]  /*ebb0*/  UIMAD UR4, UR17, UR4, URZ ;  /* 0x00000004110472a4 */ /* 0x000fe4000f8e023f */
[----:B------:R-:W-:Y:S01]  /*ebc0*/  IMAD R9, R9, c[0x0][0x4e8], R5 ;  /* 0x00013a0009097a24 */ /* 0x000fe200078e0205 */
[----:B------:R-:W-:Y:S01]  /*ebd0*/  LEA.HI R5, R2, R0, RZ, 0x6 ;  /* 0x0000000002057211 */ /* 0x000fe200078f30ff */
[----:B------:R-:W-:Y:S01]  /*ebe0*/  IMAD.U32 R2, RZ, RZ, UR7 ;  /* 0x00000007ff027e24 */ /* 0x000fe2000f8e00ff */
[----:B------:R-:W-:Y:S01]  /*ebf0*/  UIMAD UR16, UR16, UR5, UR4 ;  /* 0x00000005101072a4 */ /* 0x000fe2000f8e0204 */
[----:B------:R-:W-:Y:S01]  /*ec00*/  IMAD.IADD R0, R0, 0x1, -R11 ;  /* 0x0000000100007824 */ /* 0x000fe200078e0a0b */
[----:B------:R-:W-:Y:S01]  /*ec10*/  SHF.R.S32.HI R13, RZ, 0x1f, R9 ;  /* 0x0000001fff0d7819 */ /* 0x000fe20000011409 */
[----:B------:R-:W-:Y:S01]  /*ec20*/  ULDC.64 UR4, c[0x0][0x3e8] ;  /* 0x0000fa0000047ab9 */ /* 0x000fe20000000a00 */
[----:B------:R-:W-:Y:S01]  /*ec30*/  IADD3.X R11, R8, UR21, R2, P0, !PT ;  /* 0x00000015080b7c10 */ /* 0x000fe200087fe402 */
[C---:B------:R-:W-:Y:S01]  /*ec40*/  IMAD R15, R0.reuse, 0x20, R3 ;  /* 0x00000020000f7824 */ /* 0x040fe200078e0203 */
[----:B------:R-:W-:Y:S01]  /*ec50*/  UIADD3 UR17, UR19, UR16, URZ ;  /* 0x0000001013117290 */ /* 0x000fe2000fffe03f */
[----:B------:R-:W-:Y:S01]  /*ec60*/  IMAD R2, R13, c[0x0][0x488], RZ ;  /* 0x000122000d027a24 */ /* 0x000fe200078e02ff */
[----:B------:R-:W-:Y:S01]  /*ec70*/  UIMAD UR8, UR8, UR4, URZ ;  /* 0x00000004080872a4 */ /* 0x000fe2000f8e023f */
[----:B------:R-:W-:Y:S01]  /*ec80*/  IMAD.WIDE.U32 R10, R9, c[0x0][0x488], R10 ;  /* 0x00012200090a7a25 */ /* 0x000fe200078e000a */
[----:B------:R-:W-:Y:S01]  /*ec90*/  UMOV UR16, UR18 ;  /* 0x0000001200107c82 */ /* 0x000fe20008000000 */
[----:B------:R-:W-:Y:S01]  /*eca0*/  SHF.L.U32 R0, R0, 0x3, RZ ;  /* 0x0000000300007819 */ /* 0x000fe200000006ff */
[----:B------:R-:W-:Y:S01]  /*ecb0*/  UIMAD UR8, UR9, UR5, UR8 ;  /* 0x00000005090872a4 */ /* 0x000fe2000f8e0208 */
[----:B------:R-:W-:Y:S01]  /*ecc0*/  IMAD.SHL.U32 R13, R3, 0x40, RZ ;  /* 0x00000040030d7824 */ /* 0x000fe200078e00ff */
[C---:B------:R-:W-:Y:S01]  /*ecd0*/  LEA R8, P0, R10.reuse, c[0x0][0x450], 0x2 ;  /* 0x000114000a087a11 */ /* 0x040fe200078010ff */
[----:B------:R-:W-:Y:S01]  /*ece0*/  IMAD R9, R9, c[0x0][0x48c], R2 ;  /* 0x0001230009097a24 */ /* 0x000fe200078e0202 */
[----:B------:R-:W-:Y:S01]  /*ecf0*/  UIMAD.WIDE.U32 UR16, UR9, UR4, UR16 ;  /* 0x00000004091072a5 */ /* 0x000fe2000f8e0010 */
[----:B------:R-:W-:Y:S01]  /*ed00*/  IMAD R15, R39, 0x80, R15 ;  /* 0x00000080270f7824 */ /* 0x000fe200078e020f */
[----:B------:R-:W-:Y:S01]  /*ed10*/  LOP3.LUT R13, R13, 0x1c0, RZ, 0xc0, !PT ;  /* 0x000001c00d0d7812 */ /* 0x000fe200078ec0ff */
[----:B------:R-:W-:Y:S01]  /*ed20*/  IMAD.IADD R9, R11, 0x1, R9 ;  /* 0x000000010b097824 */ /* 0x000fe200078e0209 */
[----:B------:R-:W-:Y:S01]  /*ed30*/  ULDC.64 UR4, c[0x0][0x3f0] ;  /* 0x0000fc0000047ab9 */ /* 0x000fe20000000a00 */
[----:B------:R-:W-:Y:S01]  /*ed40*/  @P1 IMAD.HI.U32 R16, R15, c[0x0][0x4ec], RZ ;  /* 0x00013b000f101a27 */ /* 0x000fe200078e00ff */
[----:B------:R-:W-:Y:S01]  /*ed50*/  LOP3.LUT R2, R13, 0x38, R0, 0xf8, !PT ;  /* 0x000000380d027812 */ /* 0x000fe200078ef800 */
[----:B------:R-:W-:Y:S01]  /*ed60*/  UIADD3 UR9, UR17, UR8, URZ ;  /* 0x0000000811097290 */ /* 0x000fe2000fffe03f */
[----:B------:R-:W-:Y:S01]  /*ed70*/  SHF.R.U32.HI R13, RZ, 0x3, R13 ;  /* 0x00000003ff0d7819 */ /* 0x000fe2000001160d */
[----:B------:R-:W-:Y:S01]  /*ed80*/  IMAD.MOV.U32 R14, RZ, RZ, R15 ;  /* 0x000000ffff0e7224 */ /* 0x000fe200078e000f */
[----:B------:R-:W-:Y:S01]  /*ed90*/  @P1 SHF.R.U32.HI R14, RZ, c[0x0][0x4f0], R16 ;  /* 0x00013c00ff0e1a19 */ /* 0x000fe20000011610 */
[----:B------:R-:W-:Y:S01]  /*eda0*/  UIMAD UR10, UR10, UR4, URZ ;  /* 0x000000040a0a72a4 */ /* 0x000fe2000f8e023f */
[----:B------:R-:W-:Y:S01]  /*edb0*/  LEA.HI.X R9, R10, c[0x0][0x454], R9, 0x2, P0 ;  /* 0x000115000a097a11 */ /* 0x000fe200000f1409 */
[----:B------:R-:W-:Y:S01]  /*edc0*/  UMOV UR8, UR16 ;  /* 0x0000001000087c82 */ /* 0x000fe20008000000 */
[----:B------:R-:W-:Y:S01]  /*edd0*/  LOP3.LUT R13, R2, R13, RZ, 0x3c, !PT ;  /* 0x0000000d020d7212 */ /* 0x000fe200078e3cff */
[--C-:B------:R-:W-:Y:S01]  /*ede0*/  IMAD.MOV R18, RZ, RZ, -R14.reuse ;  /* 0x000000ffff127224 */ /* 0x100fe200078e0a0e */
[----:B------:R-:W-:Y:S01]  /*edf0*/  SHF.R.S32.HI R2, RZ, 0x1f, R14 ;  /* 0x0000001fff027819 */ /* 0x000fe2000001140e */
[----:B------:R-:W-:Y:S01]  /*ee00*/  SHFL.IDX PT, R10, R8, RZ, 0x1c1f ;  /* 0x001c1fff080a7589 */ /* 0x000fe200000e0000 */
[----:B------:R-:W-:Y:S01]  /*ee10*/  UIMAD UR5, UR13, UR5, UR10 ;  /* 0x000000050d0572a4 */ /* 0x000fe2000f8e020a */
[----:B------:R-:W-:Y:S01]  /*ee20*/  IMAD R18, R18, c[0x0][0x4e8], R15 ;  /* 0x00013a0012127a24 */ /* 0x000fe200078e020f */
[----:B------:R-:W-:Y:S01]  /*ee30*/  UIMAD.WIDE.U32 UR8, UR13, UR4, UR8 ;  /* 0x000000040d0872a5 */ /* 0x000fe2000f8e0008 */
[----:B------:R-:W1:Y:S01]  /*ee40*/  SHFL.IDX PT, R11, R9, RZ, 0x1c1f ;  /* 0x001c1fff090b7589 */ /* 0x000e6200000e0000 */
[----:B------:R-:W-:Y:S01]  /*ee50*/  IMAD R15, R2, c[0x0][0x3e0], RZ ;  /* 0x0000f800020f7a24 */ /* 0x000fe200078e02ff */
[----:B------:R-:W-:Y:S01]  /*ee60*/  IADD3 R36, R0, 0x40, RZ ;  /* 0x0000004000247810 */ /* 0x000fe20007ffe0ff */
[----:B------:R-:W-:Y:S01]  /*ee70*/  UIADD3 UR5, UR9, UR5, URZ ;  /* 0x0000000509057290 */ /* 0x000fe2000fffe03f */
[----:B------:R-:W-:Y:S01]  /*ee80*/  SHFL.IDX PT, R8, R8, 0x1, 0x1c1f ;  /* 0x003c1f0008087f89 */ /* 0x000fe200000e0000 */
[----:B-----5:R-:W-:Y:S01]  /*ee90*/  IMAD R2, R4, c[0x0][0x4e8], RZ ;  /* 0x00013a0004027a24 */ /* 0x020fe200078e02ff */
[C---:B------:R-:W-:Y:S01]  /*eea0*/  IADD3 R4, R12.reuse, 0x8, RZ ;  /* 0x000000080c047810 */ /* 0x040fe20007ffe0ff */
[----:B------:R-:W-:Y:S01]  /*eeb0*/  IMAD.U32 R16, RZ, RZ, UR8 ;  /* 0x00000008ff107e24 */ /* 0x000fe2000f8e00ff */
[----:B------:R-:W2:Y:S01]  /*eec0*/  SHFL.IDX PT, R9, R9, 0x1, 0x1c1f ;  /* 0x003c1f0009097f89 */ /* 0x000ea200000e0000 */
[----:B------:R-:W-:Y:S01]  /*eed0*/  MOV R17, UR9 ;  /* 0x0000000900117c02 */ /* 0x000fe20008000f00 */
[----:B------:R-:W-:Y:S01]  /*eee0*/  IMAD.U32 R17, RZ, RZ, UR5 ;  /* 0x00000005ff117e24 */ /* 0x000fe2000f8e00ff */
[-C--:B------:R-:W-:Y:S01]  /*eef0*/  ISETP.GE.OR P0, PT, R12, R2.reuse, P2 ;  /* 0x000000020c00720c */ /* 0x080fe20001706670 */
[----:B------:R-:W-:Y:S01]  /*ef00*/  IMAD.SHL.U32 R5, R5, 0x8, RZ ;  /* 0x0000000805057824 */ /* 0x000fe200078e00ff */
[----:B------:R-:W-:Y:S01]  /*ef10*/  ISETP.GE.OR P2, PT, R4, R2, P2 ;  /* 0x000000020400720c */ /* 0x000fe20001746670 */
[----:B------:R-:W-:Y:S01]  /*ef20*/  IMAD.WIDE.U32 R16, R14, c[0x0][0x3e0], R16 ;  /* 0x0000f8000e107a25 */ /* 0x000fe200078e0010 */
[----:B------:R-:W-:-:S02]  /*ef30*/  SHF.R.S32.HI R12, RZ, 0x1f, R18 ;  /* 0x0000001fff0c7819 */ /* 0x000fc40000011412 */
[----:B------:R-:W-:Y:S01]  /*ef40*/  LOP3.LUT R5, R13, 0x7ffffe00, R5, 0xf8, !PT ;  /* 0x7ffffe000d057812 */ /* 0x000fe200078ef805 */
[----:B------:R-:W-:Y:S01]  /*ef50*/  IMAD R15, R14, c[0x0][0x3e4], R15 ;  /* 0x0000f9000e0f7a24 */ /* 0x000fe200078e020f */
[----:B------:R-:W-:Y:S01]  /*ef60*/  MOV R14, R16 ;  /* 0x00000010000e7202 */ /* 0x000fe20000000f00 */
[----:B------:R-:W-:Y:S02]  /*ef70*/  IMAD R12, R12, c[0x0][0x3d8], RZ ;  /* 0x0000f6000c0c7a24 */ /* 0x000fe400078e02ff */
[----:B------:R-:W-:Y:S02]  /*ef80*/  IMAD.IADD R15, R17, 0x1, R15 ;  /* 0x00000001110f7824 */ /* 0x000fe400078e020f */
[----:B------:R-:W-:Y:S01]  /*ef90*/  IMAD.SHL.U32 R16, R5, 0x2, RZ ;  /* 0x0000000205107824 */ /* 0x000fe200078e00ff */
[----:B-1----:R1:W-:Y:S01]  /*efa0*/  @!P0 ST.E [R10.64], R6 ;  /* 0x000000060a008985 */ /* 0x0023e2000c10190e */
[C---:B------:R-:W-:Y:S02]  /*efb0*/  IMAD R17, R18.reuse, c[0x0][0x3dc], R12 ;  /* 0x0000f70012117a24 */ /* 0x040fe400078e020c */
[----:B------:R-:W-:Y:S01]  /*efc0*/  IMAD.WIDE.U32 R18, R18, c[0x0][0x3d8], R14 ;  /* 0x0000f60012127a25 */ /* 0x000fe200078e000e */
[----:B--2---:R1:W-:Y:S03]  /*efd0*/  @!P2 ST.E [R8.64], R7 ;  /* 0x000000070800a985 */ /* 0x0043e6000c10190e */
[----:B------:R-:W-:Y:S01]  /*efe0*/  IMAD.IADD R17, R19, 0x1, R17 ;  /* 0x0000000113117824 */ /* 0x000fe200078e0211 */
[C---:B------:R-:W-:Y:S01]  /*eff0*/  LEA R38, P0, R18.reuse, c[0x0][0x380], 0x1 ;  /* 0x0000e00012267a11 */ /* 0x040fe200078008ff */
        /* <DEDUP_REMOVED lines=23> */
.L_x_2733:
[----:B------:R-:W-:Y:S05]  /*f170*/  BSYNC B0 ;  /* 0x0000000000007941 */ /* 0x000fea0003800000 */
.L_x_2732:
        /* <DEDUP_REMOVED lines=15> */
.L_x_2735:
[----:B------:R-:W-:Y:S05]  /*f270*/  BSYNC B0 ;  /* 0x0000000000007941 */ /* 0x000fea0003800000 */
.L_x_2734:
        /* <DEDUP_REMOVED lines=15> */
.L_x_2737:
[----:B------:R-:W-:Y:S05]  /*f370*/  BSYNC B0 ;  /* 0x0000000000007941 */ /* 0x000fea0003800000 */
.L_x_2736:
        /* <DEDUP_REMOVED lines=16> */
.L_x_2730:
        /* <DEDUP_REMOVED lines=31> */
.L_x_2738:
        /* <DEDUP_REMOVED lines=43> */
.L_x_2740:
[----:B------:R-:W-:Y:S05]  /*f920*/  BSYNC B0 ;  /* 0x0000000000007941 */ /* 0x000fea0003800000 */
.L_x_2739:
        /* <DEDUP_REMOVED lines=63> */
.L_x_2742:
[----:B------:R-:W-:Y:S05]  /*fd20*/  BSYNC B0 ;  /* 0x0000000000007941 */ /* 0x000fea0003800000 */
.L_x_2741:
        /* <DEDUP_REMOVED lines=15> */
.L_x_2744:
[----:B------:R-:W-:Y:S05]  /*fe20*/  BSYNC B0 ;  /* 0x0000000000007941 */ /* 0x000fea0003800000 */
.L_x_2743:
        /* <DEDUP_REMOVED lines=15> */
.L_x_2746:
[----:B------:R-:W-:Y:S05]  /*ff20*/  BSYNC B0 ;  /* 0x0000000000007941 */ /* 0x000fea0003800000 */
.L_x_2745:
        /* <DEDUP_REMOVED lines=16> */
.L_x_2747:
        /* <DEDUP_REMOVED lines=13> */
.L_x_4367:


//--------------------- .text._ZN7cutlass13device_kernelIN5flash19enable_sm80_to_sm89INS1_16FlashAttnFwdSm80INS1_25CollectiveMainloopFwdSm80ILi8ELi1ELb1EN4cute5tupleIJNS5_1CILi128EEES8_S8_EEELi128ENS_6half_tEfNS_4arch4Sm80ELb1ELb0ELb0ELb1ELb1ELb1ELb1ELb0EEENS1_21CollectiveEpilogueFwdIS9_NS6_IJNS7_ILi1EEESF_SF_EEESA_SC_Li256ELb1ELb1ELb0ELb0EEENS1_19SingleTileSchedulerILb1ELb0ELb1ELi128EEEEEEEEEvNT_6ParamsE --------------------------
	.section	.text._ZN7cutlass13device_kernelIN5flash19enable_sm80_to_sm89INS1_16FlashAttnFwdSm80INS1_25CollectiveMainloopFwdSm80ILi8ELi1ELb1EN4cute5tupleIJNS5_1CILi128EEES8_S8_EEELi128ENS_6half_tEfNS_4arch4Sm80ELb1ELb0ELb0ELb1ELb1ELb1ELb1ELb0EEENS1_21CollectiveEpilogueFwdIS9_NS6_IJNS7_ILi1EEESF_SF_EEESA_SC_Li256ELb1ELb1ELb0ELb0EEENS1_19SingleTileSchedulerILb1ELb0ELb1ELi128EEEEEEEEEvNT_6ParamsE,"ax",@progbits
	.sectioninfo	@"SHI_REGISTERS=255"
	.align	128
.text._ZN7cutlass13device_kernelIN5flash19enable_sm80_to_sm89INS1_16FlashAttnFwdSm80INS1_25CollectiveMainloopFwdSm80ILi8ELi1ELb1EN4cute5tupleIJNS5_1CILi128EEES8_S8_EEELi128ENS_6half_tEfNS_4arch4Sm80ELb1ELb0ELb0ELb1ELb1ELb1ELb1ELb0EEENS1_21CollectiveEpilogueFwdIS9_NS6_IJNS7_ILi1EEESF_SF_EEESA_SC_Li256ELb1ELb1ELb0ELb0EEENS1_19SingleTileSchedulerILb1ELb0ELb1ELi128EEEEEEEEEvNT_6ParamsE:
        .type           _ZN7cutlass13device_kernelIN5flash19enable_sm80_to_sm89INS1_16FlashAttnFwdSm80INS1_25CollectiveMainloopFwdSm80ILi8ELi1ELb1EN4cute5tupleIJNS5_1CILi128EEES8_S8_EEELi128ENS_6half_tEfNS_4arch4Sm80ELb1ELb0ELb0ELb1ELb1ELb1ELb1ELb0EEENS1_21CollectiveEpilogueFwdIS9_NS6_IJNS7_ILi1EEESF_SF_EEESA_SC_Li256ELb1ELb1ELb0ELb0EEENS1_19SingleTileSchedulerILb1ELb0ELb1ELi128EEEEEEEEEvNT_6ParamsE,@function
        .size           _ZN7cutlass13device_kernelIN5flash19enable_sm80_to_sm89INS1_16FlashAttnFwdSm80INS1_25CollectiveMainloopFwdSm80ILi8ELi1ELb1EN4cute5tupleIJNS5_1CILi128EEES8_S8_EEELi128ENS_6half_tEfNS_4arch4Sm80ELb1ELb0ELb0ELb1ELb1ELb1ELb1ELb0EEENS1_21CollectiveEpilogueFwdIS9_NS6_IJNS7_ILi1EEESF_SF_EEESA_SC_Li256ELb1ELb1ELb0ELb0EEENS1_19SingleTileSchedulerILb1ELb0ELb1ELi128EEEEEEEEEvNT_6ParamsE,(.L_x_4368 - _ZN7cutlass13device_kernelIN5flash19enable_sm80_to_sm89INS1_16FlashAttnFwdSm80INS1_25CollectiveMainloopFwdSm80ILi8ELi1ELb1EN4cute5tupleIJNS5_1CILi128EEES8_S8_EEELi128ENS_6half_tEfNS_4arch4Sm80ELb1ELb0ELb0ELb1ELb1ELb1ELb1ELb0EEENS1_21CollectiveEpilogueFwdIS9_NS6_IJNS7_ILi1EEESF_SF_EEESA_SC_Li256ELb1ELb1ELb0ELb0EEENS1_19SingleTileSchedulerILb1ELb0ELb1ELi128EEEEEEEEEvNT_6ParamsE)
        .other          _ZN7cutlass13device_kernelIN5flash19enable_sm80_to_sm89INS1_16FlashAttnFwdSm80INS1_25CollectiveMainloopFwdSm80ILi8ELi1ELb1EN4cute5tupleIJNS5_1CILi128EEES8_S8_EEELi128ENS_6half_tEfNS_4arch4Sm80ELb1ELb0ELb0ELb1ELb1ELb1ELb1ELb0EEENS1_21CollectiveEpilogueFwdIS9_NS6_IJNS7_ILi1EEESF_SF_EEESA_SC_Li256ELb1ELb1ELb0ELb0EEENS1_19SingleTileSchedulerILb1ELb0ELb1ELi128EEEEEEEEEvNT_6ParamsE,@"STO_CUDA_ENTRY STV_DEFAULT"
_ZN7cutlass13device_kernelIN5flash19enable_sm80_to_sm89INS1_16FlashAttnFwdSm80INS1_25CollectiveMainloopFwdSm80ILi8ELi1ELb1EN4cute5tupleIJNS5_1CILi128EEES8_S8_EEELi128ENS_6half_tEfNS_4arch4Sm80ELb1ELb0ELb0ELb1ELb1ELb1ELb1ELb0EEENS1_21CollectiveEpilogueFwdIS9_NS6_IJNS7_ILi1EEESF_SF_EEESA_SC_Li256ELb1ELb1ELb0ELb0EEENS1_19SingleTileSchedulerILb1ELb0ELb1ELi128EEEEEEEEEvNT_6ParamsE:
        /* <DEDUP_REMOVED lines=21> */
.L_x_2749:
        /* <DEDUP_REMOVED lines=13> */
.L_x_2751:
[----:B------:R-:W-:Y:S02]  /*0220*/  ULDC UR5, c[0x0][0x54c] ;  /* 0x0001530000057ab9 */ /* 0x000fe40000000800 */
.L_x_2750:
[----:B------:R-:W-:Y:S02]  /*0230*/  ULDC UR4, c[0x0][0x548] ;  /* 0x0001520000047ab9 */ /* 0x000fe40000000800 */
[----:B------:R-:W-:-:S02]  /*0240*/  USHF.L.U32 UR14, UR14, 0x7, URZ ;  /* 0x000000070e0e7899 */ /* 0x000fc4000800063f */
[----:B------:R-:W-:-:S04]  /*0250*/  UIMAD UR4, UR5, UR4, URZ ;  /* 0x00000004050472a4 */ /* 0x000fc8000f8e023f */
[----:B------:R-:W-:-:S04]  /*0260*/  UISETP.GE.AND UP0, UPT, UR14, UR4, UPT ;  /* 0x000000040e00728c */ /* 0x000fc8000bf06270 */
[----:B------:R-:W-:Y:S01]  /*0270*/  USEL UR21, UR21, 0xffffffff, !UP0 ;  /* 0xffffffff15157887 */ /* 0x000fe2000c000000 */
[----:B------:R-:W-:Y:S05]  /*0280*/  BRA `(.L_x_2752) ;  /* 0x000001b000007947 */ /* 0x000fea0003800000 */
.L_x_2748:
        /* <DEDUP_REMOVED lines=8> */
.L_x_2753:
        /* <DEDUP_REMOVED lines=13> */
.L_x_2755:
[----:B------:R-:W-:Y:S02]  /*03e0*/  ULDC UR5, c[0x0][0x54c] ;  /* 0x0001530000057ab9 */ /* 0x000fe40000000800 */
.L_x_2754:
[----:B------:R-:W-:Y:S02]  /*03f0*/  ULDC UR4, c[0x0][0x548] ;  /* 0x0001520000047ab9 */ /* 0x000fe40000000800 */
[----:B------:R-:W-:-:S02]  /*0400*/  USHF.L.U32 UR14, UR14, 0x7, URZ ;  /* 0x000000070e0e7899 */ /* 0x000fc4000800063f */
[----:B------:R-:W-:-:S04]  /*0410*/  UIMAD UR4, UR5, UR4, URZ ;  /* 0x00000004050472a4 */ /* 0x000fc8000f8e023f */
[----:B------:R-:W-:-:S04]  /*0420*/  UISETP.GE.AND UP0, UPT, UR14, UR4, UPT ;  /* 0x000000040e00728c */ /* 0x000fc8000bf06270 */
[----:B------:R-:W-:-:S06]  /*0430*/  USEL UR21, UR21, 0xffffffff, !UP0 ;  /* 0xffffffff15157887 */ /* 0x000fcc000c000000 */
.L_x_2752:
        /* <DEDUP_REMOVED lines=36> */
[----:B------:R-:W-:Y:S01]  /*0680*/  MOV R86, RZ ;  /* 0x000000ff00567202 */ /* 0x000fe20000000f00 */
[----:B------:R-:W-:Y:S02]  /*0690*/  IMAD.MOV.U32 R0, RZ, RZ, RZ ;  /* 0x000000ffff007224 */ /* 0x000fe400078e00ff */
[----:B------:R-:W-:Y:S01]  /*06a0*/  IMAD.U32 R8, RZ, RZ, UR8 ;  /* 0x00000008ff087e24 */ /* 0x000fe2000f8e00ff */
[----:B------:R-:W-:Y:S01]  /*06b0*/  MOV R9, UR9 ;  /* 0x0000000900097c02 */ /* 0x000fe20008000f00 */
[----:B------:R-:W-:Y:S01]  /*06c0*/  IMAD.U32 R6, RZ, RZ, UR4 ;  /* 0x00000004ff067e24 */ /* 0x000fe2000f8e00ff */
[----:B------:R-:W-:-:S03]  /*06d0*/  MOV R7, UR5 ;  /* 0x0000000500077c02 */ /* 0x000fc60008000f00 */
[----:B------:R4:W5:Y:S04]  /*06e0*/  @P4 LDG.E R86, [R8.64] ;  /* 0x0000001608564981 */ /* 0x000968000c1e1900 */
[----:B------:R4:W5:Y:S04]  /*06f0*/  @P1 LDG.E R0, [R6.64] ;  /* 0x0000001606001981 */ /* 0x000968000c1e1900 */
        /* <DEDUP_REMOVED lines=8> */
[----:B------:R-:W-:-:S02]  /*0780*/  ULDC UR18, c[0x0][0x228] ;  /* 0x00008a0000127ab9 */ /* 0x000fc40000000800 */
        /* <DEDUP_REMOVED lines=11> */
.L_x_2756:
        /* <DEDUP_REMOVED lines=10> */
.L_x_2757:
[----:B------:R-:W-:Y:S05]  /*08e0*/  @!P4 BRA `(.L_x_2758) ;  /* 0x000000500000c947 */ /* 0x000fea0003800000 */
[----:B-1----:R1:W2:Y:S04]  /*08f0*/  LDG.E R2, [R8.64] ;  /* 0x0000001608027981 */ /* 0x0022a8000c1e1900 */
[----:B-1--4-:R-:W4:Y:S01]  /*0900*/  LDG.E R8, [R8.64+0x4] ;  /* 0x0000041608087981 */ /* 0x012f22000c1e1900 */
[----:B--2---:R-:W1:Y:S08]  /*0910*/  R2UR UR19, R2 ;  /* 0x00000000021373c2 */ /* 0x004e7000000e0000 */
[----:B----4-:R-:W1:Y:S02]  /*0920*/  R2UR UR4, R8 ;  /* 0x00000000080473c2 */ /* 0x010e6400000e0000 */
[----:B-1----:R-:W-:-:S06]  /*0930*/  UIADD3 UR19, -UR19, UR4, URZ ;  /* 0x0000000413137290 */ /* 0x002fcc000fffe13f */
.L_x_2758:
        /* <DEDUP_REMOVED lines=11> */
[----:B------:R-:W-:Y:S02]  /*09f0*/  ULDC UR6, c[0x0][0x2c4] ;  /* 0x0000b10000067ab9 */ /* 0x000fe40000000800 */
[----:B------:R-:W-:Y:S02]  /*0a00*/  UISETP.NE.AND UP2, UPT, UR6, 0x1, UPT ;  /* 0x000000010600788c */ /* 0x000fe4000bf45270 */
[----:B------:R-:W-:Y:S02]  /*0a10*/  UIADD3 UR6, -UR16, UR19, URZ ;  /* 0x0000001310067290 */ /* 0x000fe4000fffe13f */
[----:B------:R-:W-:-:S07]  /*0a20*/  UMOV UR15, UR19 ;  /* 0x00000013000f7c82 */ /* 0x000fce0008000000 */
[----:B------:R-:W-:Y:S01]  /*0a30*/  @UP2 UIADD3 UR24, UR14, 0x7f, URZ ;  /* 0x0000007f0e182890 */ /* 0x000fe2000fffe03f */
[----:B--2---:R-:W1:Y:S08]  /*0a40*/  @P1 R2UR UR4, R2 ;  /* 0x00000000020413c2 */ /* 0x004e7000000e0000 */
[----:B----4-:R-:W1:Y:S02]  /*0a50*/  @P1 R2UR UR5, R6 ;  /* 0x00000000060513c2 */ /* 0x010e6400000e0000 */
[----:B-1----:R-:W-:-:S03]  /*0a60*/  @UP3 UIADD3 UR18, -UR4, UR5, URZ ;  /* 0x0000000504123290 */ /* 0x002fc6000fffe13f */
[----:B------:R-:W-:Y:S02]  /*0a70*/  ULDC.64 UR4, c[0x0][0x2c8] ;  /* 0x0000b20000047ab9 */ /* 0x000fe40000000a00 */
[----:B------:R-:W-:Y:S01]  /*0a80*/  UIMAD.WIDE.U32 UR24, UR24, UR4, URZ ;  /* 0x00000004181872a5 */ /* 0x000fe2000f8e003f */
[----:B---3--:R1:W2:Y:S01]  /*0a90*/  @P0 R2UR UR15, R4 ;  /* 0x00000000040f03c2 */ /* 0x0082a200000e0000 */
[----:B------:R-:W-:Y:S02]  /*0aa0*/  UIADD3 UR11, UR6, UR18, URZ ;  /* 0x00000012060b7290 */ /* 0x000fe4000fffe03f */
[----:B------:R-:W-:Y:S02]  /*0ab0*/  UIADD3 UR4, UR14, 0x7f, URZ ;  /* 0x0000007f0e047890 */ /* 0x000fe4000fffe03f */
[----:B------:R-:W-:Y:S02]  /*0ac0*/  UIADD3 UR9, UR11, 0x80, -UR20 ;  /* 0x000000800b097890 */ /* 0x000fe4000fffe814 */
[----:B------:R-:W-:-:S02]  /*0ad0*/  @UP2 USHF.R.U32.HI UR4, URZ, UR5, UR25 ;  /* 0x000000053f042299 */ /* 0x000fc40008011619 */
[----:B------:R-:W-:Y:S02]  /*0ae0*/  UIADD3 UR10, UR11, 0x7f, URZ ;  /* 0x0000007f0b0a7890 */ /* 0x000fe4000fffe03f */
[----:B------:R-:W-:Y:S02]  /*0af0*/  UIADD3 UR5, UR9, UR4, URZ ;  /* 0x0000000409057290 */ /* 0x000fe4000fffe03f */
[----:B------:R-:W-:Y:S02]  /*0b00*/  USHF.R.S32.HI UR8, URZ, 0x1f, UR10 ;  /* 0x0000001f3f087899 */ /* 0x000fe4000801140a */
[----:B------:R-:W-:Y:S02]  /*0b10*/  USHF.R.S32.HI UR4, URZ, 0x1f, UR5 ;  /* 0x0000001f3f047899 */ /* 0x000fe40008011405 */
[----:B------:R-:W-:Y:S02]  /*0b20*/  ULEA.HI UR10, UR8, UR10, URZ, 0x7 ;  /* 0x0000000a080a7291 */ /* 0x000fe4000f8f383f */
[----:B------:R-:W-:-:S02]  /*0b30*/  ULEA.HI UR4, UR4, UR5, URZ, 0x7 ;  /* 0x0000000504047291 */ /* 0x000fc4000f8f383f */
[----:B------:R-:W-:Y:S02]  /*0b40*/  USHF.R.S32.HI UR10, URZ, 0x7, UR10 ;  /* 0x000000073f0a7899 */ /* 0x000fe4000801140a */
        /* <DEDUP_REMOVED lines=56> */
[----:B------:R-:W-:Y:S01]  /*0ed0*/  IMAD.WIDE.U32 R6, R154, c[0x0][0x238], R10 ;  /* 0x00008e009a067a25 */ /* 0x000fe200078e000a */
[----:B------:R-:W-:Y:S01]  /*0ee0*/  USHF.R.S32.HI UR5, URZ, 0x1f, UR25 ;  /* 0x0000001f3f057899 */ /* 0x000fe20008011419 */
[C---:B------:R-:W-:Y:S01]  /*0ef0*/  IADD3 R137, R10.reuse, 0x40, RZ ;  /* 0x000000400a897810 */ /* 0x040fe20007ffe0ff */
[----:B------:R-:W-:Y:S01]  /*0f00*/  USHF.R.S32.HI UR28, URZ, 0x1f, UR15 ;  /* 0x0000001f3f1c7899 */ /* 0x000fe2000801140f */
[----:B------:R-:W-:Y:S01]  /*0f10*/  IMAD.IADD R7, R7, 0x1, R0 ;  /* 0x0000000107077824 */ /* 0x000fe200078e0200 */
[----:B------:R-:W-:Y:S01]  /*0f20*/  ISETP.GE.AND P6, PT, R10, c[0x0][0x1d4], PT ;  /* 0x000075000a007a0c */ /* 0x000fe20003fc6270 */
[----:B------:R-:W-:Y:S01]  /*0f30*/  IMAD.U32 R0, RZ, RZ, UR13 ;  /* 0x0000000dff007e24 */ /* 0x000fe2000f8e00ff */
[----:B------:R-:W-:Y:S01]  /*0f40*/  ISETP.GE.AND P5, PT, R137, c[0x0][0x1d4], PT ;  /* 0x0000750089007a0c */ /* 0x000fe20003fa6270 */
[----:B-1----:R-:W-:Y:S01]  /*0f50*/  IMAD.U32 R2, RZ, RZ, UR25 ;  /* 0x00000019ff027e24 */ /* 0x002fe2000f8e00ff */
[----:B------:R-:W-:Y:S01]  /*0f60*/  IADD3 R127, R138, 0x20, RZ ;  /* 0x000000208a7f7810 */ /* 0x000fe20007ffe0ff */
[----:B------:R-:W-:Y:S01]  /*0f70*/  IMAD.WIDE.U32 R6, R0, c[0x0][0x240], R6 ;  /* 0x0000900000067a25 */ /* 0x000fe200078e0006 */
[----:B------:R-:W-:-:S02]  /*0f80*/  IADD3 R123, R138, 0x40, RZ ;  /* 0x000000408a7b7810 */ /* 0x000fc40007ffe0ff */
[----:B------:R-:W-:Y:S01]  /*0f90*/  IADD3 R119, R138, 0x60, RZ ;  /* 0x000000608a777810 */ /* 0x000fe20007ffe0ff */
[----:B------:R-:W-:Y:S01]  /*0fa0*/  IMAD.MOV.U32 R148, RZ, RZ, R6 ;  /* 0x000000ffff947224 */ /* 0x000fe200078e0006 */
[----:B------:R-:W-:Y:S01]  /*0fb0*/  IADD3 R149, R7, UR7, RZ ;  /* 0x0000000707957c10 */ /* 0x000fe2000fffe0ff */
[----:B------:R-:W-:Y:S01]  /*0fc0*/  IMAD R2, R2, -0x80, R83 ;  /* 0xffffff8002027824 */ /* 0x000fe200078e0253 */
[----:B------:R-:W-:Y:S01]  /*0fd0*/  ULDC.64 UR6, c[0x0][0x280] ;  /* 0x0000a00000067ab9 */ /* 0x000fe20000000a00 */
[----:B------:R-:W-:Y:S01]  /*0fe0*/  IMAD.SHL.U32 R136, R138, 0x40, RZ ;  /* 0x000000408a887824 */ /* 0x000fe200078e00ff */
[----:B------:R-:W-:Y:S01]  /*0ff0*/  UIMAD UR6, UR28, UR6, URZ ;  /* 0x000000061c0672a4 */ /* 0x000fe2000f8e023f */
[----:B------:R-:W-:Y:S01]  /*1000*/  IMAD.WIDE.U32 R148, R146, c[0x0][0x248], R148 ;  /* 0x0000920092947a25 */ /* 0x000fe200078e0094 */
[----:B------:R-:W-:Y:S02]  /*1010*/  ISETP.GE.AND P0, PT, R2, 0x1, PT ;  /* 0x000000010200780c */ /* 0x000fe40003f06270 */
[----:B------:R-:W-:Y:S01]  /*1020*/  LOP3.LUT R136, R136, 0x1c0, RZ, 0xc0, !PT ;  /* 0x000001c088887812 */ /* 0x000fe200078ec0ff */
[----:B------:R-:W-:Y:S01]  /*1030*/  IMAD.SHL.U32 R135, R135, 0x8, RZ ;  /* 0x0000000887877824 */ /* 0x000fe200078e00ff */
[----:B------:R-:W-:Y:S01]  /*1040*/  IADD3 R161, R149, UR4, RZ ;  /* 0x0000000495a17c10 */ /* 0x000fe2000fffe0ff */
[----:B------:R-:W-:Y:S01]  /*1050*/  IMAD.SHL.U32 R89, R96, 0x80, RZ ;  /* 0x0000008060597824 */ /* 0x000fe200078e00ff */
[----:B------:R-:W-:Y:S01]  /*1060*/  LOP3.LUT R133, R136, 0x38, R10, 0xf8, !PT ;  /* 0x0000003888857812 */ /* 0x000fe200078ef80a */
[----:B------:R-:W-:Y:S01]  /*1070*/  IMAD R0, R88, UR25, RZ ;  /* 0x0000001958007c24 */ /* 0x000fe2000f8e02ff */
[----:B------:R-:W-:Y:S01]  /*1080*/  LOP3.LUT R135, R135, 0xfffffe00, RZ, 0xc0, !PT ;  /* 0xfffffe0087877812 */ /* 0x000fe200078ec0ff */
[----:B------:R-:W-:Y:S01]  /*1090*/  IMAD.MOV.U32 R160, RZ, RZ, R148 ;  /* 0x000000ffffa07224 */ /* 0x000fe200078e0094 */
[----:B------:R-:W-:Y:S01]  /*10a0*/  SHF.R.U32.HI R134, RZ, 0x3, R136 ;  /* 0x00000003ff867819 */ /* 0x000fe20000011688 */
[C---:B------:R-:W-:Y:S01]  /*10b0*/  IMAD R0, R89.reuse, UR5, R0 ;  /* 0x0000000559007c24 */ /* 0x040fe2000f8e0200 */
[----:B------:R-:W-:Y:S01]  /*10c0*/  ISETP.GE.AND P2, PT, R2, 0x21, PT ;  /* 0x000000210200780c */ /* 0x000fe20003f46270 */
[----:B------:R-:W-:Y:S01]  /*10d0*/  IMAD.WIDE.U32 R6, R89, UR25, R160 ;  /* 0x0000001959067c25 */ /* 0x000fe2000f8e00a0 */
[----:B------:R-:W-:Y:S01]  /*10e0*/  LOP3.LUT R133, R135, R133, R134, 0xf6, !PT ;  /* 0x0000008587857212 */ /* 0x000fe200078ef686 */
[----:B------:R-:W-:Y:S01]  /*10f0*/  ULDC.64 UR4, c[0x0][0x260] ;  /* 0x0000980000047ab9 */ /* 0x000fe20000000a00 */
[----:B------:R-:W-:Y:S01]  /*1100*/  SHF.R.S32.HI R125, RZ, 0x1f, R127 ;  /* 0x0000001fff7d7819 */ /* 0x000fe2000001147f */
[----:B------:R-:W-:Y:S01]  /*1110*/  IMAD.IADD R7, R7, 0x1, R0 ;  /* 0x0000000107077824 */ /* 0x000fe200078e0200 */
[C---:B------:R-:W-:Y:S01]  /*1120*/  @P0 LEA R8, P1, R6.reuse, c[0x0][0x220], 0x1 ;  /* 0x0000880006080a11 */ /* 0x040fe200078208ff */
[----:B------:R-:W-:Y:S01]  /*1130*/  IMAD.U32 R4, RZ, RZ, UR13 ;  /* 0x0000000dff047e24 */ /* 0x000fe2000f8e00ff */
[----:B------:R-:W-:Y:S01]  /*1140*/  UIMAD UR4, UR12, UR4, URZ ;  /* 0x000000040c0472a4 */ /* 0x000fe2000f8e023f */
[----:B------:R-:W-:Y:S01]  /*1150*/  IMAD.SHL.U32 R133, R133, 0x2, RZ ;  /* 0x0000000285857824 */ /* 0x000fe200078e00ff */
[----:B------:R-:W-:Y:S01]  /*1160*/  @P0 LEA.HI.X R9, R6, c[0x0][0x224], R7, 0x1, P1 ;  /* 0x0000890006090a11 */ /* 0x000fe200008f0c07 */
[----:B------:R-:W-:Y:S01]  /*1170*/  IMAD.MOV.U32 R0, RZ, RZ, c[0x0][0x23c] ;  /* 0x00008f00ff007624 */ /* 0x000fe200078e00ff */
[----:B------:R-:W-:Y:S01]  /*1180*/  ISETP.GE.AND P1, PT, R2, 0x41, PT ;  /* 0x000000410200780c */ /* 0x000fe20003f26270 */
[----:B------:R-:W-:Y:S01]  /*1190*/  IMAD.WIDE.U32 R22, R4, c[0x0][0x260], R10 ;  /* 0x0000980004167a25 */ /* 0x000fe200078e000a */
[----:B------:R-:W-:Y:S01]  /*11a0*/  @P2 LEA R4, P3, R96, R6, 0x5 ;  /* 0x0000000660042211 */ /* 0x000fe200078628ff */
[----:B------:R-:W-:Y:S01]  /*11b0*/  @!PT LDS RZ, [RZ] ;  /* 0x00000000fffff984 */ /* 0x000fe20000000800 */
[----:B------:R-:W-:Y:S01]  /*11c0*/  @!PT LDS RZ, [RZ] ;  /* 0x00000000fffff984 */ /* 0x000fe20000000800 */
[----:B------:R-:W-:Y:S01]  /*11d0*/  @!PT LDS RZ, [RZ] ;  /* 0x00000000fffff984 */ /* 0x000fe20000000800 */
[----:B------:R1:W-:Y:S01]  /*11e0*/  @P0 LDGSTS.E.BYPASS.LTC128B.128 [R133+0x8100], [R8.64], !P6 ;  /* 0x0810000008850fae */ /* 0x0003e2000f101d56 */
[----:B------:R-:W-:Y:S01]  /*11f0*/  UIMAD UR4, UR13, UR5, UR4 ;  /* 0x000000050d0472a4 */ /* 0x000fe2000f8e0204 */
[----:B------:R-:W-:Y:S01]  /*1200*/  IMAD.SHL.U32 R12, R131, 0x4, RZ ;  /* 0x00000004830c7824 */ /* 0x000fe200078e00ff */
[----:B------:R-:W-:Y:S01]  /*1210*/  SHF.R.S32.HI R121, RZ, 0x1f, R123 ;  /* 0x0000001fff797819 */ /* 0x000fe2000001147b */
[----:B------:R1:W-:Y:S01]  /*1220*/  @P0 LDGSTS.E.BYPASS.LTC128B.128 [R133+0xc100], [R8.64+0x80], !P5 ;  /* 0x0c10008008850fae */ /* 0x0003e2000e901d56 */
[----:B------:R-:W-:Y:S01]  /*1230*/  ISETP.GT.AND P0, PT, R2, 0x60, PT ;  /* 0x000000600200780c */ /* 0x000fe20003f04270 */
[----:B------:R-:W-:Y:S01]  /*1240*/  IMAD R16, R5, c[0x0][0x280], RZ ;  /* 0x0000a00005107a24 */ /* 0x000fe200078e02ff */
[----:B------:R-:W-:Y:S01]  /*1250*/  @P2 LEA.HI.X R2, R96, R7, R0, 0x5, P3 ;  /* 0x0000000760022211 */ /* 0x000fe200018f2c00 */
[----:B------:R-:W-:Y:S01]  /*1260*/  IMAD.SHL.U32 R98, R0, 0x40, RZ ;  /* 0x0000004000627824 */ /* 0x000fe200078e00ff */
[----:B------:R-:W-:Y:S01]  /*1270*/  @P2 LEA R14, P3, R4, c[0x0][0x220], 0x1 ;  /* 0x00008800040e2a11 */ /* 0x000fe200078608ff */
[----:B------:R-:W-:Y:S01]  /*1280*/  IMAD.WIDE.U32 R24, R138, c[0x0][0x290], R10 ;  /* 0x0000a4008a187a25 */ /* 0x000fe200078e000a */
[----:B------:R-:W-:-:S02]  /*1290*/  SHF.R.S32.HI R13, RZ, 0x1f, R12 ;  /* 0x0000001fff0d7819 */ /* 0x000fc4000001140c */
[----:B------:R-:W-:Y:S01]  /*12a0*/  @P2 LEA.HI.X R15, R4, c[0x0][0x224], R2, 0x1, P3 ;  /* 0x00008900040f2a11 */ /* 0x000fe200018f0c02 */
[----:B------:R-:W-:Y:S01]  /*12b0*/  IMAD.U32 R142, RZ, RZ, UR15 ;  /* 0x0000000fff8e7e24 */ /* 0x000fe2000f8e00ff */
[----:B------:R-:W-:Y:S01]  /*12c0*/  ISETP.GE.AND P3, PT, R10, c[0x0][0x27c], PT ;  /* 0x00009f000a007a0c */ /* 0x000fe20003f66270 */
[----:B------:R-:W-:Y:S01]  /*12d0*/  IMAD.WIDE.U32 R18, R138, c[0x0][0x290], R12 ;  /* 0x0000a4008a127a25 */ /* 0x000fe200078e000c */
[----:B------:R-:W-:Y:S01]  /*12e0*/  IADD3 R23, R23, UR4, RZ ;  /* 0x0000000417177c10 */ /* 0x000fe2000fffe0ff */
[----:B------:R3:W-:Y:S01]  /*12f0*/  @P2 LDGSTS.E.BYPASS.LTC128B.128 [R133+0x9100], [R14.64], !P6 ;  /* 0x091000000e852fae */ /* 0x0007e2000f101d56 */
[----:B------:R-:W-:Y:S01]  /*1300*/  SEL R4, RZ, c[0x0][0x27c], !P3 ;  /* 0x00009f00ff047a07 */ /* 0x000fe20005800000 */
[----:B------:R-:W-:Y:S01]  /*1310*/  ULDC.64 UR4, c[0x0][0x290] ;  /* 0x0000a40000047ab9 */ /* 0x000fe20000000a00 */
[----:B------:R-:W-:Y:S01]  /*1320*/  P2R R139, PR, RZ, 0x8 ;  /* 0x00000008ff8b7803 */ /* 0x000fe20000000000 */
[----:B------:R3:W-:Y:S01]  /*1330*/  @P2 LDGSTS.E.BYPASS.LTC128B.128 [R133+0xd100], [R14.64+0x80], !P5 ;  /* 0x0d1000800e852fae */ /* 0x0007e2000e901d56 */
[----:B------:R-:W-:Y:S01]  /*1340*/  @P0 IMAD R0, R0, 0x60, RZ ;  /* 0x0000006000000824 */ /* 0x000fe200078e02ff */
[----:B------:R-:W-:Y:S01]  /*1350*/  UIMAD UR4, UR28, UR4, URZ ;  /* 0x000000041c0472a4 */ /* 0x000fe2000f8e023f */
[----:B------:R-:W-:Y:S01]  /*1360*/  IMAD.IADD R4, R10, 0x1, R4 ;  /* 0x000000010a047824 */ /* 0x000fe200078e0204 */
[----:B------:R-:W-:Y:S01]  /*1370*/  SHF.R.S32.HI R117, RZ, 0x1f, R119 ;  /* 0x0000001fff757819 */ /* 0x000fe20000011477 */
[----:B------:R-:W-:Y:S01]  /*1380*/  IMAD.SHL.U32 R126, R127, 0x40, RZ ;  /* 0x000000407f7e7824 */ /* 0x000fe200078e00ff */
[----:B------:R-:W-:Y:S01]  /*1390*/  UIMAD UR29, UR15, UR5, UR4 ;  /* 0x000000050f1d72a4 */ /* 0x000fe2000f8e0204 */
[----:B------:R-:W-:Y:S01]  /*13a0*/  IMAD.SHL.U32 R122, R123, 0x40, RZ ;  /* 0x000000407b7a7824 */ /* 0x000fe200078e00ff */
[----:B------:R-:W-:Y:S01]  /*13b0*/  SHF.R.S32.HI R2, RZ, 0x1f, R4 ;  /* 0x0000001fff027819 */ /* 0x000fe20000011404 */
[----:B-1----:R-:W-:Y:S01]  /*13c0*/  IMAD R8, R5, c[0x0][0x290], RZ ;  /* 0x0000a40005087a24 */ /* 0x002fe200078e02ff */
[----:B------:R-:W-:Y:S01]  /*13d0*/  ULDC.64 UR4, c[0x0][0x1e8] ;  /* 0x00007a0000047ab9 */ /* 0x000fe20000000a00 */
[----:B------:R-:W-:Y:S01]  /*13e0*/  IMAD.SHL.U32 R118, R119, 0x40, RZ ;  /* 0x0000004077767824 */ /* 0x000fe200078e00ff */
[-C--:B------:R-:W-:Y:S01]  /*13f0*/  LEA.HI R128, R2, R4.reuse, RZ, 0x3 ;  /* 0x0000000402807211 */ /* 0x080fe200078f18ff */
[----:B------:R-:W-:Y:S01]  /*1400*/  IMAD R8, R138, c[0x0][0x294], R8 ;  /* 0x0000a5008a087a24 */ /* 0x000fe200078e0208 */
[----:B------:R-:W-:Y:S01]  /*1410*/  LEA.HI R2, R2, R4, RZ, 0x6 ;  /* 0x0000000402027211 */ /* 0x000fe200078f30ff */
[----:B------:R-:W-:Y:S01]  /*1420*/  IMAD.WIDE.U32 R4, R96, 0x40, RZ ;  /* 0x0000004060047825 */ /* 0x000fe200078e00ff */
[----:B------:R-:W-:Y:S01]  /*1430*/  UIMAD UR31, UR12, UR4, URZ ;  /* 0x000000040c1f72a4 */ /* 0x000fe2000f8e023f */
[----:B------:R-:W-:Y:S01]  /*1440*/  LEA.HI R125, R125, R127, RZ, 0x3 ;  /* 0x0000007f7d7d7211 */ /* 0x000fe200078f18ff */
[----:B------:R-:W-:Y:S01]  /*1450*/  UIMAD.WIDE.U32 UR32, UR13, UR4, URZ ;  /* 0x000000040d2072a5 */ /* 0x000fe2000f8e003f */
[----:B------:R-:W-:Y:S01]  /*1460*/  IMAD.IADD R98, R5, 0x1, R98 ;  /* 0x0000000105627824 */ /* 0x000fe200078e0262 */
[----:B------:R-:W-:Y:S01]  /*1470*/  @P1 IADD3 R5, P2, R6, R4, RZ ;  /* 0x0000000406051210 */ /* 0x000fe20007f5e0ff */
[----:B------:R-:W-:Y:S01]  /*1480*/  IMAD.IADD R19, R19, 0x1, R8 ;  /* 0x0000000113137824 */ /* 0x000fe200078e0208 */
[----:B------:R-:W-:Y:S01]  /*1490*/  IADD3 R99, P3, R4, 0x80, RZ ;  /* 0x0000008004637810 */ /* 0x000fe20007f7e0ff */
[----:B------:R-:W-:Y:S01]  /*14a0*/  IMAD.IADD R9, R8, 0x1, R25 ;  /* 0x0000000108097824 */ /* 0x000fe200078e0219 */
[----:B------:R-:W-:Y:S01]  /*14b0*/  UIMAD UR31, UR13, UR5, UR31 ;  /* 0x000000050d1f72a4 */ /* 0x000fe2000f8e021f */
[----:B------:R-:W-:Y:S01]  /*14c0*/  IMAD.MOV.U32 R8, RZ, RZ, R24 ;  /* 0x000000ffff087224 */ /* 0x000fe200078e0018 */
[----:B------:R-:W-:Y:S01]  /*14d0*/  UIMAD UR28, UR15, UR7, UR6 ;  /* 0x000000070f1c72a4 */ /* 0x000fe2000f8e0206 */
[----:B------:R-:W-:Y:S01]  /*14e0*/  LEA.HI R121, R121, R123, RZ, 0x3 ;  /* 0x0000007b79797211 */ /* 0x000fe200078f18ff */
[----:B------:R-:W-:Y:S01]  /*14f0*/  ULDC.64 UR4, c[0x0][0x210] ;  /* 0x0000840000047ab9 */ /* 0x000fe20000000a00 */
[----:B------:R-:W-:Y:S01]  /*1500*/  IMAD.WIDE.U32 R142, R142, c[0x0][0x290], R8 ;  /* 0x0000a4008e8e7a25 */ /* 0x000fe200078e0008 */
[----:B------:R-:W-:Y:S01]  /*1510*/  ULDC.64 UR6, c[0x0][0x268] ;  /* 0x00009a0000067ab9 */ /* 0x000fe20000000a00 */
[----:B------:R-:W-:Y:S01]  /*1520*/  LEA.HI R117, R117, R119, RZ, 0x3 ;  /* 0x0000007775757211 */ /* 0x000fe200078f18ff */
[----:B------:R-:W-:Y:S01]  /*1530*/  UIMAD UR34, UR12, UR4, URZ ;  /* 0x000000040c2272a4 */ /* 0x000fe2000f8e023f */
[----:B------:R-:W-:Y:S01]  /*1540*/  LOP3.LUT R126, R126, 0x1c0, RZ, 0xc0, !PT ;  /* 0x000001c07e7e7812 */ /* 0x000fe200078ec0ff */
[----:B------:R-:W-:Y:S01]  /*1550*/  UIMAD UR6, UR26, UR6, URZ ;  /* 0x000000061a0672a4 */ /* 0x000fe2000f8e023f */
[----:B------:R-:W-:Y:S01]  /*1560*/  LOP3.LUT R122, R122, 0x1c0, RZ, 0xc0, !PT ;  /* 0x000001c07a7a7812 */ /* 0x000fe200078ec0ff */
[----:B------:R-:W-:Y:S01]  /*1570*/  UIMAD.WIDE.U32 UR36, UR13, UR4, URZ ;  /* 0x000000040d2472a5 */ /* 0x000fe2000f8e003f */
[----:B------:R-:W-:Y:S01]  /*1580*/  LOP3.LUT R118, R118, 0x1c0, RZ, 0xc0, !PT ;  /* 0x000001c076767812 */ /* 0x000fe200078ec0ff */
[----:B------:R-:W-:Y:S01]  /*1590*/  UIMAD UR34, UR13, UR5, UR34 ;  /* 0x000000050d2272a4 */ /* 0x000fe2000f8e0222 */
[C---:B------:R-:W-:Y:S01]  /*15a0*/  IMAD R16, R138.reuse, c[0x0][0x284], R16 ;  /* 0x0000a1008a107a24 */ /* 0x040fe200078e0210 */
[----:B------:R-:W-:Y:S01]  /*15b0*/  UIMAD UR6, UR27, UR7, UR6 ;  /* 0x000000071b0672a4 */ /* 0x000fe2000f8e0206 */
[C---:B------:R-:W-:Y:S01]  /*15c0*/  IMAD.WIDE.U32 R20, R138.reuse, c[0x0][0x280], R12 ;  /* 0x0000a0008a147a25 */ /* 0x040fe200078e000c */
[----:B------:R-:W-:Y:S01]  /*15d0*/  ULDC.64 UR4, c[0x0][0x2b0] ;  /* 0x0000ac0000047ab9 */ /* 0x000fe20000000a00 */
[----:B------:R-:W-:Y:S01]  /*15e0*/  SHF.R.U32.HI R124, RZ, 0x3, R126 ;  /* 0x00000003ff7c7819 */ /* 0x000fe2000001167e */
[----:B------:R-:W-:Y:S01]  /*15f0*/  UIADD3 UR31, UR33, UR31, URZ ;  /* 0x0000001f211f7290 */ /* 0x000fe2000fffe03f */
[----:B------:R-:W-:Y:S01]  /*1600*/  IMAD.WIDE.U32 R26, R138, c[0x0][0x280], R10 ;  /* 0x0000a0008a1a7a25 */ /* 0x000fe200078e000a */
[----:B------:R-:W-:Y:S01]  /*1610*/  SHF.R.U32.HI R120, RZ, 0x3, R122 ;  /* 0x00000003ff787819 */ /* 0x000fe2000001167a */
[----:B------:R-:W-:Y:S01]  /*1620*/  UIADD3 UR34, UR37, UR34, URZ ;  /* 0x0000002225227290 */ /* 0x000fe2000fffe03f */
[----:B------:R-:W-:Y:S01]  /*1630*/  SHF.R.U32.HI R116, RZ, 0x3, R118 ;  /* 0x00000003ff747819 */ /* 0x000fe20000011676 */
[----:B------:R-:W-:Y:S01]  /*1640*/  IMAD.SHL.U32 R125, R125, 0x40, RZ ;  /* 0x000000407d7d7824 */ /* 0x000fe200078e00ff */
[--C-:B------:R-:W-:Y:S01]  /*1650*/  LOP3.LUT R113, R136, 0x38, R128.reuse, 0xf8, !PT ;  /* 0x0000003888717812 */ /* 0x100fe200078ef880 */
[----:B------:R-:W-:Y:S01]  /*1660*/  IMAD.SHL.U32 R121, R121, 0x40, RZ ;  /* 0x0000004079797824 */ /* 0x000fe200078e00ff */
[--C-:B------:R-:W-:Y:S01]  /*1670*/  LOP3.LUT R112, R126, 0x38, R128.reuse, 0xf8, !PT ;  /* 0x000000387e707812 */ /* 0x100fe200078ef880 */
[----:B------:R-:W-:Y:S01]  /*1680*/  IMAD.SHL.U32 R117, R117, 0x40, RZ ;  /* 0x0000004075757824 */ /* 0x000fe200078e00ff */
[--C-:B------:R-:W-:Y:S01]  /*1690*/  LOP3.LUT R111, R122, 0x38, R128.reuse, 0xf8, !PT ;  /* 0x000000387a6f7812 */ /* 0x100fe200078ef880 */
[----:B------:R-:W-:Y:S01]  /*16a0*/  IMAD.SHL.U32 R2, R2, 0x80, RZ ;  /* 0x0000008002027824 */ /* 0x000fe200078e00ff */
[----:B------:R-:W-:Y:S01]  /*16b0*/  LOP3.LUT R110, R118, 0x38, R128, 0xf8, !PT ;  /* 0x00000038766e7812 */ /* 0x000fe200078ef880 */
[----:B------:R-:W-:Y:S01]  /*16c0*/  IMAD.MOV.U32 R92, RZ, RZ, 0x6 ;  /* 0x00000006ff5c7424 */ /* 0x000fe200078e00ff */
[----:B------:R-:W-:Y:S01]  /*16d0*/  SHF.R.S32.HI R130, RZ, 0x1f, R137 ;  /* 0x0000001fff827819 */ /* 0x000fe20000011489 */
[----:B------:R-:W-:Y:S01]  /*16e0*/  IMAD.MOV.U32 R158, RZ, RZ, c[0x0][0x280] ;  /* 0x0000a000ff9e7624 */ /* 0x000fe200078e00ff */
[----:B------:R-:W-:Y:S01]  /*16f0*/  LOP3.LUT R125, R125, 0xfffffe00, RZ, 0xc0, !PT ;  /* 0xfffffe007d7d7812 */ /* 0x000fe200078ec0ff */
[----:B------:R-:W-:Y:S01]  /*1700*/  IMAD.MOV.U32 R106, RZ, RZ, 0x5 ;  /* 0x00000005ff6a7424 */ /* 0x000fe200078e00ff */
[----:B------:R-:W-:Y:S01]  /*1710*/  LOP3.LUT R121, R121, 0xfffffe00, RZ, 0xc0, !PT ;  /* 0xfffffe0079797812 */ /* 0x000fe200078ec0ff */
[----:B------:R-:W-:Y:S01]  /*1720*/  IMAD.MOV.U32 R156, RZ, RZ, c[0x0][0x290] ;  /* 0x0000a400ff9c7624 */ /* 0x000fe200078e00ff */
[----:B------:R-:W-:Y:S01]  /*1730*/  LOP3.LUT R117, R117, 0xfffffe00, RZ, 0xc0, !PT ;  /* 0xfffffe0075757812 */ /* 0x000fe200078ec0ff */
[----:B------:R-:W-:Y:S01]  /*1740*/  IMAD.IADD R21, R21, 0x1, R16 ;  /* 0x0000000115157824 */ /* 0x000fe200078e0210 */
[----:B------:R-:W-:Y:S01]  /*1750*/  LOP3.LUT R2, R2, 0xffffe000, RZ, 0xc0, !PT ;  /* 0xffffe00002027812 */ /* 0x000fe200078ec0ff */
[----:B------:R-:W-:Y:S01]  /*1760*/  IMAD.IADD R17, R16, 0x1, R27 ;  /* 0x0000000110117824 */ /* 0x000fe200078e021b */
[----:B------:R-:W-:Y:S01]  /*1770*/  LOP3.LUT R113, R113, R134, RZ, 0x3c, !PT ;  /* 0x0000008671717212 */ /* 0x000fe200078e3cff */
[----:B------:R-:W-:Y:S01]  /*1780*/  IMAD.MOV.U32 R16, RZ, RZ, R26 ;  /* 0x000000ffff107224 */ /* 0x000fe200078e001a */
[----:B------:R-:W-:Y:S01]  /*1790*/  LOP3.LUT R112, R112, R124, RZ, 0x3c, !PT ;  /* 0x0000007c70707212 */ /* 0x000fe200078e3cff */
[----:B------:R-:W-:Y:S01]  /*17a0*/  IMAD.U32 R152, RZ, RZ, UR15 ;  /* 0x0000000fff987e24 */ /* 0x000fe2000f8e00ff */
[----:B------:R-:W-:Y:S01]  /*17b0*/  LOP3.LUT R111, R111, R120, RZ, 0x3c, !PT ;  /* 0x000000786f6f7212 */ /* 0x000fe200078e3cff */
[----:B------:R-:W-:Y:S01]  /*17c0*/  IMAD.U32 R150, RZ, RZ, UR15 ;  /* 0x0000000fff967e24 */ /* 0x000fe2000f8e00ff */
[----:B------:R-:W-:Y:S01]  /*17d0*/  LOP3.LUT R110, R110, R116, RZ, 0x3c, !PT ;  /* 0x000000746e6e7212 */ /* 0x000fe200078e3cff */
[----:B------:R-:W-:Y:S01]  /*17e0*/  IMAD.U32 R144, RZ, RZ, UR15 ;  /* 0x0000000fff907e24 */ /* 0x000fe2000f8e00ff */
[----:B------:R-:W-:Y:S01]  /*17f0*/  IADD3 R86, R86, UR19, RZ ;  /* 0x0000001356567c10 */ /* 0x000fe2000fffe0ff */
[----:B------:R-:W-:Y:S01]  /*1800*/  ULDC UR19, c[0x0][0x294] ;  /* 0x0000a50000137ab9 */ /* 0x000fe20000000800 */
[----:B------:R-:W-:Y:S01]  /*1810*/  IMAD.SHL.U32 R97, R96, 0x40, RZ ;  /* 0x0000004060617824 */ /* 0x000fe200078e00ff */
[----:B------:R-:W-:Y:S01]  /*1820*/  LEA.HI R130, R130, R137, RZ, 0x3 ;  /* 0x0000008982827211 */ /* 0x000fe200078f18ff */
[----:B------:R-:W-:Y:S01]  /*1830*/  IMAD.SHL.U32 R93, R156, 0x40, RZ ;  /* 0x000000409c5d7824 */ /* 0x000fe200078e00ff */
[----:B------:R-:W-:Y:S01]  /*1840*/  SHF.L.U64.HI R90, R158, R92, c[0x0][0x284] ;  /* 0x0000a1009e5a7619 */ /* 0x000fe2000001025c */
[----:B------:R-:W-:Y:S01]  /*1850*/  IMAD.SHL.U32 R103, R156, 0x80, RZ ;  /* 0x000000809c677824 */ /* 0x000fe200078e00ff */
[----:B------:R-:W-:Y:S01]  /*1860*/  SHF.L.U64.HI R100, R158, R102, c[0x0][0x284] ;  /* 0x0000a1009e647619 */ /* 0x000fe20000010266 */
[----:B------:R-:W-:Y:S01]  /*1870*/  IMAD.SHL.U32 R107, R156, 0x20, RZ ;  /* 0x000000209c6b7824 */ /* 0x000fe200078e00ff */
[----:B------:R-:W-:Y:S01]  /*1880*/  SHF.L.U64.HI R104, R158, R106, c[0x0][0x284] ;  /* 0x0000a1009e687619 */ /* 0x000fe2000001026a */
[----:B------:R-:W-:Y:S01]  /*1890*/  IMAD.WIDE.U32 R146, R146, c[0x0][0x268], R22 ;  /* 0x00009a0092927a25 */ /* 0x000fe200078e0016 */
[----:B------:R-:W-:-:S02]  /*18a0*/  SHF.L.U64.HI R102, R156, R102, c[0x0][0x294] ;  /* 0x0000a5009c667619 */ /* 0x000fc40000010266 */
[----:B------:R-:W-:Y:S01]  /*18b0*/  SHF.L.U64.HI R106, R156, R106, c[0x0][0x294] ;  /* 0x0000a5009c6a7619 */ /* 0x000fe2000001026a */
[----:B------:R-:W-:Y:S01]  /*18c0*/  IMAD.WIDE.U32 R152, R152, c[0x0][0x280], R20 ;  /* 0x0000a00098987a25 */ /* 0x000fe200078e0014 */
[-C--:B------:R-:W-:Y:S02]  /*18d0*/  IADD3 R113, R113, R2.reuse, R135 ;  /* 0x0000000271717210 */ /* 0x080fe40007ffe087 */
[-C--:B------:R-:W-:Y:S01]  /*18e0*/  IADD3 R112, R112, R2.reuse, R125 ;  /* 0x0000000270707210 */ /* 0x080fe20007ffe07d */
[----:B------:R-:W-:Y:S01]  /*18f0*/  IMAD.WIDE.U32 R150, R150, c[0x0][0x290], R18 ;  /* 0x0000a40096967a25 */ /* 0x000fe200078e0012 */
[-C--:B------:R-:W-:Y:S02]  /*1900*/  IADD3 R111, R111, R2.reuse, R121 ;  /* 0x000000026f6f7210 */ /* 0x080fe40007ffe079 */
[----:B------:R-:W-:Y:S01]  /*1910*/  IADD3 R110, R110, R2, R117 ;  /* 0x000000026e6e7210 */ /* 0x000fe20007ffe075 */
[----:B------:R-:W-:Y:S01]  /*1920*/  IMAD.WIDE.U32 R144, R144, c[0x0][0x280], R16 ;  /* 0x0000a00090907a25 */ /* 0x000fe200078e0010 */
[----:B------:R-:W-:-:S02]  /*1930*/  SHF.R.S32.HI R129, RZ, 0x3, R128 ;  /* 0x00000003ff817819 */ /* 0x000fc40000011480 */
[----:B------:R-:W-:Y:S01]  /*1940*/  LOP3.LUT R130, R130, 0xfffffff8, RZ, 0xc0, !PT ;  /* 0xfffffff882827812 */ /* 0x000fe200078ec0ff */
[----:B------:R-:W-:Y:S01]  /*1950*/  IMAD.MOV.U32 R87, RZ, RZ, c[0x0][0x2b8] ;  /* 0x0000ae00ff577624 */ /* 0x000fe200078e00ff */
[----:B------:R-:W-:Y:S01]  /*1960*/  LOP3.LUT R128, R128, 0xfffffff8, RZ, 0xc0, !PT ;  /* 0xfffffff880807812 */ /* 0x000fe200078ec0ff */
[----:B------:R-:W-:Y:S01]  /*1970*/  IMAD.MOV.U32 R74, RZ, RZ, c[0x0][0x27c] ;  /* 0x00009f00ff4a7624 */ /* 0x000fe200078e00ff */
[----:B------:R-:W-:Y:S01]  /*1980*/  P2R R140, PR, RZ, 0x20 ;  /* 0x00000020ff8c7803 */ /* 0x000fe20000000000 */
[----:B------:R-:W-:Y:S01]  /*1990*/  IMAD.MOV.U32 R114, RZ, RZ, c[0x0][0x27c] ;  /* 0x00009f00ff727624 */ /* 0x000fe200078e00ff */
[----:B------:R-:W-:Y:S01]  /*19a0*/  P2R R141, PR, RZ, 0x40 ;  /* 0x00000040ff8d7803 */ /* 0x000fe20000000000 */
[C---:B------:R-:W-:Y:S01]  /*19b0*/  IMAD.SHL.U32 R91, R158.reuse, 0x40, RZ ;  /* 0x000000409e5b7824 */ /* 0x040fe200078e00ff */
[----:B------:R-:W-:Y:S01]  /*19c0*/  SHF.R.S32.HI R109, RZ, 0x1f, R130 ;  /* 0x0000001fff6d7819 */ /* 0x000fe20000011482 */
[C---:B------:R-:W-:Y:S01]  /*19d0*/  IMAD.SHL.U32 R101, R158.reuse, 0x80, RZ ;  /* 0x000000809e657824 */ /* 0x040fe200078e00ff */
[----:B------:R-:W-:Y:S01]  /*19e0*/  IADD3 R82, R147, UR6, RZ ;  /* 0x0000000693527c10 */ /* 0x000fe2000fffe0ff */
[C---:B------:R-:W-:Y:S01]  /*19f0*/  IMAD.SHL.U32 R105, R158.reuse, 0x20, RZ ;  /* 0x000000209e697824 */ /* 0x040fe200078e00ff */
[----:B------:R-:W-:Y:S01]  /*1a00*/  IADD3 R85, R153, UR28, RZ ;  /* 0x0000001c99557c10 */ /* 0x000fe2000fffe0ff */
[----:B------:R-:W-:Y:S01]  /*1a10*/  IMAD.WIDE.U32 R158, R158, 0x60, RZ ;  /* 0x000000609e9e7825 */ /* 0x000fe200078e00ff */
[----:B------:R-:W-:-:S02]  /*1a20*/  IADD3 R81, R145, UR28, RZ ;  /* 0x0000001c91517c10 */ /* 0x000fc4000fffe0ff */
[----:B------:R-:W-:Y:S01]  /*1a30*/  IADD3 R84, R151, UR29, RZ ;  /* 0x0000001d97547c10 */ /* 0x000fe2000fffe0ff */
[----:B------:R-:W-:Y:S01]  /*1a40*/  IMAD.SHL.U32 R114, R114, 0x2, RZ ;  /* 0x0000000272727824 */ /* 0x000fe200078e00ff */
[----:B------:R-:W-:Y:S01]  /*1a50*/  IADD3 R80, R143, UR29, RZ ;  /* 0x0000001d8f507c10 */ /* 0x000fe2000fffe0ff */
[----:B------:R-:W-:Y:S01]  /*1a60*/  IMAD.U32 R132, RZ, RZ, UR25 ;  /* 0x00000019ff847e24 */ /* 0x000fe2000f8e00ff */
[----:B------:R-:W-:Y:S01]  /*1a70*/  SHF.R.S32.HI R108, RZ, 0x1f, R128 ;  /* 0x0000001fff6c7819 */ /* 0x000fe20000011480 */
[----:B------:R-:W-:Y:S02]  /*1a80*/  IMAD R131, R131, 0x20, R138 ;  /* 0x0000002083837824 */ /* 0x000fe400078e028a */
[----:B------:R-:W-:Y:S02]  /*1a90*/  IMAD.SHL.U32 R113, R113, 0x2, RZ ;  /* 0x0000000271717824 */ /* 0x000fe400078e00ff */
[----:B------:R-:W-:Y:S02]  /*1aa0*/  IMAD.SHL.U32 R112, R112, 0x2, RZ ;  /* 0x0000000270707824 */ /* 0x000fe400078e00ff */
[----:B------:R-:W-:-:S02]  /*1ab0*/  IMAD.SHL.U32 R111, R111, 0x2, RZ ;  /* 0x000000026f6f7824 */ /* 0x000fc400078e00ff */
[----:B------:R-:W-:Y:S01]  /*1ac0*/  IMAD.SHL.U32 R110, R110, 0x2, RZ ;  /* 0x000000026e6e7824 */ /* 0x000fe200078e00ff */
[----:B--2---:R1:W2:Y:S02]  /*1ad0*/  @P4 R2UR UR30, R3 ;  /* 0x00000000031e43c2 */ /* 0x0042a400000e0000 */
[--C-:B-1----:R-:W-:Y:S01]  /*1ae0*/  @P1 IMAD.X R3, R98, 0x1, R7.reuse, P2 ;  /* 0x0000000162031824 */ /* 0x102fe200010e0607 */
[C---:B------:R-:W-:Y:S01]  /*1af0*/  @P1 LEA R4, P2, R5.reuse, c[0x0][0x220], 0x1 ;  /* 0x0000880005041a11 */ /* 0x040fe200078408ff */
[C---:B------:R-:W-:Y:S01]  /*1b00*/  @P0 IMAD.WIDE.U32 R6, R96.reuse, 0x60, R6 ;  /* 0x0000006060060825 */ /* 0x040fe200078e0006 */
[----:B--2---:R-:W-:Y:S01]  /*1b10*/  @UP0 USHF.R.S32.HI UR39, URZ, 0x1f, UR30 ;  /* 0x0000001f3f270899 */ /* 0x004fe2000801141e */
[-C--:B------:R-:W-:Y:S01]  /*1b20*/  SHF.L.U64.HI R96, R96, R92.reuse, c[0x0][0x23c] ;  /* 0x00008f0060607619 */ /* 0x080fe2000001025c */
[----:B------:R-:W-:Y:S01]  /*1b30*/  @UP0 UMOV UR38, UR30 ;  /* 0x0000001e00260c82 */ /* 0x000fe20008000000 */
[----:B------:R-:W-:Y:S01]  /*1b40*/  @P1 LEA.HI.X R5, R5, c[0x0][0x224], R3, 0x1, P2 ;  /* 0x0000890005051a11 */ /* 0x000fe200010f0c03 */
[----:B------:R-:W-:Y:S01]  /*1b50*/  @P0 IMAD.IADD R0, R7, 0x1, R0 ;  /* 0x0000000107000824 */ /* 0x000fe200078e0200 */
[----:B------:R-:W-:Y:S01]  /*1b60*/  @P0 LEA R8, P2, R6, c[0x0][0x220], 0x1 ;  /* 0x0000880006080a11 */ /* 0x000fe200078408ff */
[----:B------:R-:W-:Y:S01]  /*1b70*/  @!UP0 UMOV UR38, UR21 ;  /* 0x0000001500268c82 */ /* 0x000fe20008000000 */
[----:B------:R-:W-:Y:S01]  /*1b80*/  SHF.L.U64.HI R92, R156, R92, c[0x0][0x294] ;  /* 0x0000a5009c5c7619 */ /* 0x000fe2000001025c */
[----:B------:R3:W-:Y:S01]  /*1b90*/  @P1 LDGSTS.E.BYPASS.LTC128B.128 [R133+0xa100], [R4.64], !P6 ;  /* 0x0a10000004851fae */ /* 0x0007e2000f101d56 */
[----:B------:R-:W-:Y:S01]  /*1ba0*/  @P0 LEA.HI.X R9, R6, c[0x0][0x224], R0, 0x1, P2 ;  /* 0x0000890006090a11 */ /* 0x000fe200010f0c00 */
[----:B------:R-:W-:Y:S01]  /*1bb0*/  @!UP0 UMOV UR39, UR24 ;  /* 0x0000001800278c82 */ /* 0x000fe20008000000 */
[----:B------:R-:W-:Y:S01]  /*1bc0*/  IMAD.WIDE.U32 R156, R156, 0x60, RZ ;  /* 0x000000609c9c7825 */ /* 0x000fe200078e00ff */
[----:B------:R3:W-:Y:S01]  /*1bd0*/  @P1 LDGSTS.E.BYPASS.LTC128B.128 [R133+0xe100], [R4.64+0x80], !P5 ;  /* 0x0e10008004851fae */ /* 0x0007e2000e901d56 */
[----:B------:R-:W-:Y:S01]  /*1be0*/  UIMAD UR7, UR39, UR4, URZ ;  /* 0x00000004270772a4 */ /* 0x000fe2000f8e023f */
[----:B------:R-:W-:Y:S01]  /*1bf0*/  ISETP.NE.AND P1, PT, R87, 0x1, PT ;  /* 0x000000015700780c */ /* 0x000fe20003f25270 */
[----:B------:R-:W-:Y:S01]  /*1c00*/  UIMAD.WIDE.U32 UR26, UR38, UR4, URZ ;  /* 0x00000004261a72a5 */ /* 0x000fe2000f8e003f */
[----:B------:R1:W-:Y:S01]  /*1c10*/  @P0 LDGSTS.E.BYPASS.LTC128B.128 [R133+0xb100], [R8.64], !P6 ;  /* 0x0b10000008850fae */ /* 0x0003e2000f101d56 */
[----:B------:R-:W-:Y:S01]  /*1c20*/  UIMAD UR7, UR38, UR5, UR7 ;  /* 0x00000005260772a4 */ /* 0x000fe2000f8e0207 */
[----:B------:R-:W-:Y:S01]  /*1c30*/  IMAD.X R98, RZ, RZ, R98, P3 ;  /* 0x000000ffff627224 */ /* 0x000fe200018e0662 */
[----:B------:R-:W-:Y:S01]  /*1c40*/  ULDC UR4, c[0x0][0x284] ;  /* 0x0000a10000047ab9 */ /* 0x000fe20000000800 */
[----:B------:R1:W-:Y:S01]  /*1c50*/  @P0 LDGSTS.E.BYPASS.LTC128B.128 [R133+0xf100], [R8.64+0x80], !P5 ;  /* 0x0f10008008850fae */ /* 0x0003e2000e901d56 */
[----:B------:R-:W-:Y:S01]  /*1c60*/  UMOV UR5, 0x60 ;  /* 0x0000006000057882 */ /* 0x000fe20000000000 */
[----:B------:R-:W-:Y:S01]  /*1c70*/  ISETP.GE.AND P5, PT, R10, c[0x0][0x1d4], PT ;  /* 0x000075000a007a0c */ /* 0x000fe20003fa6270 */
[----:B------:R-:W-:Y:S01]  /*1c80*/  UIMAD UR19, UR5, UR19, URZ ;  /* 0x00000013051372a4 */ /* 0x000fe2000f8e023f */
[----:B------:R-:W0:Y:S01]  /*1c90*/  LDGDEPBAR ;  /* 0x00000000000079af */ /* 0x000e220000000000 */
[----:B------:R-:W-:-:S03]  /*1ca0*/  UIMAD UR4, UR5, UR4, URZ ;  /* 0x00000004050472a4 */ /* 0x000fc6000f8e023f */
[----:B------:R-:W-:Y:S01]  /*1cb0*/  BAR.SYNC.DEFER_BLOCKING 0x0 ;  /* 0x0000000000007b1d */ /* 0x000fe20000010000 */
[----:B------:R-:W-:Y:S01]  /*1cc0*/  IADD3 R95, R157, UR19, RZ ;  /* 0x000000139d5f7c10 */ /* 0x000fe2000fffe0ff */
[----:B------:R-:W-:Y:S01]  /*1cd0*/  UIADD3 UR7, UR27, UR7, URZ ;  /* 0x000000071b077290 */ /* 0x000fe2000fffe03f */
[----:B------:R-:W-:Y:S02]  /*1ce0*/  ISETP.GE.AND P0, PT, R74, 0x1, PT ;  /* 0x000000014a00780c */ /* 0x000fe40003f06270 */
[----:B------:R-:W-:Y:S01]  /*1cf0*/  IADD3 R94, R159, UR4, RZ ;  /* 0x000000049f5e7c10 */ /* 0x000fe2000fffe0ff */
[----:B------:R-:W-:Y:S01]  /*1d00*/  ULDC.U8 UR4, c[0x0][0x298] ;  /* 0x0000a60000047ab9 */ /* 0x000fe20000000000 */
[----:B-1-3--:R-:W-:Y:S02]  /*1d10*/  IADD3 R9, R12, 0x20, RZ ;  /* 0x000000200c097810 */ /* 0x00afe40007ffe0ff */
.L_x_2806:
        /* <DEDUP_REMOVED lines=39> */
[-C--:B------:R-:W-:Y:S01]  /*1f90*/  IMAD.WIDE.U32 R68, R101, R132.reuse, RZ ;  /* 0x0000008465447225 */ /* 0x080fe200078e00ff */
        /* <DEDUP_REMOVED lines=36> */
.L_x_2764:
[----:B------:R-:W-:Y:S05]  /*21e0*/  BSYNC B0 ;  /* 0x0000000000007941 */ /* 0x000fea0003800000 */
.L_x_2763:
        /* <DEDUP_REMOVED lines=39> */
.L_x_2766:
[----:B------:R-:W-:Y:S05]  /*2460*/  BSYNC B0 ;  /* 0x0000000000007941 */ /* 0x000fea0003800000 */
.L_x_2765:
        /* <DEDUP_REMOVED lines=40> */
.L_x_2768:
[----:B------:R-:W-:Y:S05]  /*26f0*/  BSYNC B0 ;  /* 0x0000000000007941 */ /* 0x000fea0003800000 */
.L_x_2767:
        /* <DEDUP_REMOVED lines=38> */
.L_x_2770:
[----:B------:R-:W-:Y:S05]  /*2960*/  BSYNC B0 ;  /* 0x0000000000007941 */ /* 0x000fea0003800000 */
.L_x_2769:
        /* <DEDUP_REMOVED lines=72> */
.L_x_2774:
[----:B------:R-:W-:Y:S05]  /*2df0*/  BSYNC B0 ;  /* 0x0000000000007941 */ /* 0x000fea0003800000 */
.L_x_2773:
        /* <DEDUP_REMOVED lines=57> */
.L_x_2772:
[----:B------:R-:W-:Y:S05]  /*3190*/  BSYNC B1 ;  /* 0x0000000000017941 */ /* 0x000fea0003800000 */
.L_x_2771:
        /* <DEDUP_REMOVED lines=60> */
.L_x_2778:
[----:B------:R-:W-:Y:S05]  /*3560*/  BSYNC B0 ;  /* 0x0000000000007941 */ /* 0x000fea0003800000 */
.L_x_2777:
        /* <DEDUP_REMOVED lines=57> */
.L_x_2776:
[----:B------:R-:W-:Y:S05]  /*3900*/  BSYNC B1 ;  /* 0x0000000000017941 */ /* 0x000fea0003800000 */
.L_x_2775:
        /* <DEDUP_REMOVED lines=60> */
.L_x_2782:
[----:B------:R-:W-:Y:S05]  /*3cd0*/  BSYNC B0 ;  /* 0x0000000000007941 */ /* 0x000fea0003800000 */
.L_x_2781:
        /* <DEDUP_REMOVED lines=57> */
.L_x_2780:
[----:B------:R-:W-:Y:S05]  /*4070*/  BSYNC B1 ;  /* 0x0000000000017941 */ /* 0x000fea0003800000 */
.L_x_2779:
        /* <DEDUP_REMOVED lines=59> */
.L_x_2785:
[----:B------:R-:W-:Y:S05]  /*4430*/  BSYNC B0 ;  /* 0x0000000000007941 */ /* 0x000fea0003800000 */
.L_x_2784:
        /* <DEDUP_REMOVED lines=58> */
.L_x_2762:
        /* <DEDUP_REMOVED lines=15> */
[----:B------:R-:W-:Y:S02]  /*48d0*/  BSSY B0, `(.L_x_2786) ;  /* 0x00000dc000007945 */ /* 0x000fe40003800000 */
[----:B------:R-:W-:Y:S04]  /*48e0*/  @!P4 IADD3 R2, P1, P0, R144, R68, R105 ;  /* 0x000000449002c210 */ /* 0x000fe8000783e069 */
[----:B------:R-:W-:Y:S01]  /*48f0*/  @!P4 IADD3.X R0, R81, R39, R104, P1, P0 ;  /* 0x000000275100c210 */ /* 0x000fe20000fe0468 */
[----:B------:R1:W3:Y:S01]  /*4900*/  SHFL.IDX PT, R170, R163, RZ, 0x181f ;  /* 0x00181fffa3aa7589 */ /* 0x0002e200000e0000 */
        /* <DEDUP_REMOVED lines=99> */
[----:B------:R-:W-:Y:S01]  /*4f40*/  LEA.HI R0, R0, R2, RZ, 0x4 ;  /* 0x0000000200007211 */ /* 0x000fe200078f20ff */
[----:B------:R-:W-:Y:S01]  /*4f50*/  @!P1 HADD2.F32 R44, -RZ, R44.H0_H0 ;  /* 0x2000002cff2c9230 */ /* 0x000fe20000004100 */
[----:B------:R-:W-:Y:S02]  /*4f60*/  @!P1 SHF.R.U64 R42, R36, 0x10, R37 ;  /* 0x00000010242a9819 */ /* 0x000fe40000001225 */
[----:B------:R-:W-:Y:S02]  /*4f70*/  LEA.HI.SX32 R0, R0, R129, 0x1c ;  /* 0x0000008100007211 */ /* 0x000fe400078fe2ff */
[----:B------:R-:W-:Y:S01]  /*4f80*/  MOV R45, R37 ;  /* 0x00000025002d7202 */ /* 0x000fe20000000f00 */
[----:B------:R-:W-:Y:S01]  /*4f90*/  @!P1 HADD2.F32 R42, -RZ, R42.H0_H0 ;  /* 0x2000002aff2a9230 */ /* 0x000fe20000004100 */
[----:B------:R-:W-:Y:S02]  /*4fa0*/  SHF.R.S32.HI R2, RZ, 0x1f, R0 ;  /* 0x0000001fff027819 */ /* 0x000fe40000011400 */
[----:B------:R-:W-:Y:S02]  /*4fb0*/  SHF.L.U32 R41, R0, 0x3, RZ ;  /* 0x0000000300297819 */ /* 0x000fe400000006ff */
[----:B------:R-:W-:Y:S02]  /*4fc0*/  LEA.HI R2, R2, R0, RZ, 0x3 ;  /* 0x0000000002027211 */ /* 0x000fe400078f18ff */
[C---:B------:R-:W-:Y:S02]  /*4fd0*/  ISETP.GE.AND P0, PT, R41.reuse, c[0x0][0x1d4], PT ;  /* 0x0000750029007a0c */ /* 0x040fe40003f06270 */
[----:B------:R-:W-:Y:S01]  /*4fe0*/  LOP3.LUT R0, R136, 0x38, R41, 0xf8, !PT ;  /* 0x0000003888007812 */ /* 0x000fe200078ef829 */
[----:B------:R-:W-:Y:S01]  /*4ff0*/  IMAD.SHL.U32 R2, R2, 0x400, RZ ;  /* 0x0000040002027824 */ /* 0x000fe200078e00ff */
[----:B------:R-:W-:Y:S02]  /*5000*/  @!P1 SHF.R.U32.HI R43, RZ, 0x10, R37 ;  /* 0x00000010ff2b9819 */ /* 0x000fe40000011625 */
[----:B------:R-:W-:Y:S02]  /*5010*/  LOP3.LUT R0, R0, R134, RZ, 0x3c, !PT ;  /* 0x0000008600007212 */ /* 0x000fe400078e3cff */
[----:B------:R-:W-:Y:S02]  /*5020*/  LOP3.LUT R2, R2, 0x7fffe000, RZ, 0xc0, !PT ;  /* 0x7fffe00002027812 */ /* 0x000fe400078ec0ff */
[----:B------:R-:W-:Y:S02]  /*5030*/  @!P1 SHF.R.U64 R46, R38, 0x10, R39 ;  /* 0x00000010262e9819 */ /* 0x000fe40000001227 */
[----:B------:R-:W-:Y:S01]  /*5040*/  IADD3 R0, R0, R2, R135 ;  /* 0x0000000200007210 */ /* 0x000fe20007ffe087 */
[----:B------:R-:W-:Y:S01]  /*5050*/  @!P0 IMAD.WIDE R170, R41, 0x2, R170 ;  /* 0x0000000229aa8825 */ /* 0x000fe200078e02aa */
[----:B------:R-:W-:Y:S01]  /*5060*/  MOV R48, R39 ;  /* 0x0000002700307202 */ /* 0x000fe20000000f00 */
[----:B------:R-:W-:Y:S01]  /*5070*/  @!P1 HADD2.F32 R46, -RZ, R46.H0_H0 ;  /* 0x2000002eff2e9230 */ /* 0x000fe20000004100 */
[----:B------:R-:W-:Y:S01]  /*5080*/  SHF.L.U32 R68, R0, 0x1, RZ ;  /* 0x0000000100447819 */ /* 0x000fe200000006ff */
[----:B------:R-:W-:Y:S01]  /*5090*/  IMAD.MOV.U32 R0, RZ, RZ, R4 ;  /* 0x000000ffff007224 */ /* 0x000fe200078e0004 */
[----:B------:R-:W-:Y:S01]  /*50a0*/  @!P1 SHF.R.U32.HI R50, RZ, 0x10, R39 ;  /* 0x00000010ff329819 */ /* 0x000fe20000011627 */
[----:B-1----:R-:W-:Y:S01]  /*50b0*/  @!P1 IMAD.MOV.U32 R37, RZ, RZ, R28 ;  /* 0x000000ffff259224 */ /* 0x002fe200078e001c */
[--C-:B------:R-:W-:Y:S01]  /*50c0*/  @!P1 SHF.R.U64 R2, R4, 0x10, R5.reuse ;  /* 0x0000001004029819 */ /* 0x100fe20000001205 */
[----:B------:R-:W-:Y:S01]  /*50d0*/  @!P1 HADD2.F32 R48, -RZ, R48.H0_H0 ;  /* 0x20000030ff309230 */ /* 0x000fe20000004100 */
[----:B------:R-:W1:Y:S01]  /*50e0*/  LDS.128 R68, [R68+0x8100] ;  /* 0x0081000044447984 */ /* 0x000e620000000c00 */
[----:B------:R-:W-:Y:S01]  /*50f0*/  @!P1 HADD2.F32 R36, -RZ, R0.H0_H0 ;  /* 0x20000000ff249230 */ /* 0x000fe20000004100 */
[----:B------:R-:W-:Y:S01]  /*5100*/  @!P1 SHF.R.U32.HI R4, RZ, 0x10, R5 ;  /* 0x00000010ff049819 */ /* 0x000fe20000011605 */
[--C-:B------:R-:W-:Y:S01]  /*5110*/  @!P1 HADD2.F32 R38, -RZ, R37.reuse.H0_H0 ;  /* 0x20000025ff269230 */ /* 0x100fe20000004100 */
[----:B------:R-:W-:Y:S01]  /*5120*/  MOV R3, R5 ;  /* 0x0000000500037202 */ /* 0x000fe20000000f00 */
[----:B------:R-:W-:Y:S01]  /*5130*/  IMAD.MOV.U32 R5, RZ, RZ, R6 ;  /* 0x000000ffff057224 */ /* 0x000fe200078e0006 */
[----:B------:R-:W-:Y:S01]  /*5140*/  @!P1 HADD2.F32 R37, -RZ, R37.H1_H1 ;  /* 0x30000025ff259230 */ /* 0x000fe20000004100 */
[--C-:B------:R-:W-:Y:S01]  /*5150*/  @!P1 SHF.R.U64 R6, R6, 0x10, R7.reuse ;  /* 0x0000001006069819 */ /* 0x100fe20000001207 */
[C---:B------:R-:W-:Y:S01]  /*5160*/  @!P1 FMUL.FTZ R0, R38.reuse, R36 ;  /* 0x0000002426009220 */ /* 0x040fe20000410000 */
[----:B------:R-:W-:Y:S01]  /*5170*/  @!P1 HADD2.F32 R2, -RZ, R2.H0_H0 ;  /* 0x20000002ff029230 */ /* 0x000fe20000004100 */
[----:B------:R-:W-:Y:S01]  /*5180*/  MOV R8, R7 ;  /* 0x0000000700087202 */ /* 0x000fe20000000f00 */
[----:B------:R-:W-:Y:S01]  /*5190*/  @!P1 HADD2.F32 R4, -RZ, R4.H0_H0 ;  /* 0x20000004ff049230 */ /* 0x000fe20000004100 */
[----:B------:R-:W-:Y:S01]  /*51a0*/  @!P1 SHF.R.U32.HI R7, RZ, 0x10, R7 ;  /* 0x00000010ff079819 */ /* 0x000fe20000011607 */
[----:B------:R-:W-:Y:S02]  /*51b0*/  @!P1 HADD2.F32 R6, -RZ, R6.H0_H0 ;  /* 0x20000006ff069230 */ /* 0x000fe40000004100 */
[----:B------:R-:W-:Y:S02]  /*51c0*/  @!P1 HADD2.F32 R50, -RZ, R50.H0_H0 ;  /* 0x20000032ff329230 */ /* 0x000fe40000004100 */
[----:B------:R-:W-:Y:S02]  /*51d0*/  @!P1 HADD2.F32 R3, -RZ, R3.H0_H0 ;  /* 0x20000003ff039230 */ /* 0x000fe40000004100 */
[----:B------:R-:W-:Y:S01]  /*51e0*/  @!P1 HADD2.F32 R5, -RZ, R5.H0_H0 ;  /* 0x20000005ff059230 */ /* 0x000fe20000004100 */
[----:B-1----:R-:W-:Y:S05]  /*51f0*/  @!P1 MOV R41, R68 ;  /* 0x0000004400299202 */ /* 0x002fea0000000f00 */
[--C-:B------:R-:W-:Y:S02]  /*5200*/  @!P1 HADD2.F32 R39, -RZ, R41.reuse.H0_H0 ;  /* 0x20000029ff279230 */ /* 0x100fe40000004100 */
[----:B------:R-:W-:Y:S03]  /*5210*/  @!P1 HADD2.F32 R41, -RZ, R41.H1_H1 ;  /* 0x30000029ff299230 */ /* 0x000fe60000004100 */
[----:B------:R-:W-:Y:S01]  /*5220*/  @!P1 FMUL.FTZ R165, R39, R36 ;  /* 0x0000002427a59220 */ /* 0x000fe20000410000 */
[----:B------:R-:W-:Y:S01]  /*5230*/  @!P1 MOV R36, R29 ;  /* 0x0000001d00249202 */ /* 0x000fe20000000f00 */
[----:B------:R-:W-:Y:S02]  /*5240*/  @!P1 FMUL.FTZ R166, R41, R2 ;  /* 0x0000000229a69220 */ /* 0x000fe40000410000 */
[----:B------:R-:W-:Y:S02]  /*5250*/  @!P1 FFMA.FTZ R165, R38, R40, -R165 ;  /* 0x0000002826a59223 */ /* 0x000fe400000108a5 */
[----:B------:R-:W-:Y:S02]  /*5260*/  @!P1 IMAD.MOV.U32 R38, RZ, RZ, R69 ;  /* 0x000000ffff269224 */ /* 0x000fe400078e0045 */
[----:B------:R-:W-:Y:S02]  /*5270*/  @!P1 FMUL.FTZ R2, R37, R2 ;  /* 0x0000000225029220 */ /* 0x000fe40000410000 */
[----:B------:R-:W-:Y:S01]  /*5280*/  @!P1 FFMA.FTZ R0, R39, R40, R0 ;  /* 0x0000002827009223 */ /* 0x000fe20000010000 */
[--C-:B------:R-:W-:Y:S01]  /*5290*/  @!P1 HADD2.F32 R39, -RZ, R38.reuse.H0_H0 ;  /* 0x20000026ff279230 */ /* 0x100fe20000004100 */
[-C--:B------:R-:W-:Y:S01]  /*52a0*/  @!P1 FFMA.FTZ R2, R41, R42.reuse, R2 ;  /* 0x0000002a29029223 */ /* 0x080fe20000010002 */
[----:B------:R-:W-:Y:S01]  /*52b0*/  @!P1 HADD2.F32 R41, -RZ, R38.H1_H1 ;  /* 0x30000026ff299230 */ /* 0x000fe20000004100 */
[----:B------:R-:W-:Y:S01]  /*52c0*/  @!P1 FFMA.FTZ R166, R37, R42, -R166 ;  /* 0x0000002a25a69223 */ /* 0x000fe200000108a6 */
[--C-:B------:R-:W-:Y:S01]  /*52d0*/  @!P1 HADD2.F32 R37, -RZ, R36.reuse.H0_H0 ;  /* 0x20000024ff259230 */ /* 0x100fe20000004100 */
[----:B------:R-:W-:Y:S01]  /*52e0*/  @!P1 IMAD.MOV.U32 R38, RZ, RZ, R70 ;  /* 0x000000ffff269224 */ /* 0x000fe200078e0046 */
[----:B------:R-:W-:Y:S01]  /*52f0*/  @!P1 HADD2.F32 R36, -RZ, R36.H1_H1 ;  /* 0x30000024ff249230 */ /* 0x000fe20000004100 */
[-C--:B------:R-:W-:Y:S01]  /*5300*/  @!P1 FMUL.FTZ R172, R41, R4.reuse ;  /* 0x0000000429ac9220 */ /* 0x080fe20000410000 */
[----:B------:R-:W-:Y:S01]  /*5310*/  @!P1 HADD2.F32 R42, -RZ, R43.H0_H0 ;  /* 0x2000002bff2a9230 */ /* 0x000fe20000004100 */
[----:B------:R-:W-:Y:S01]  /*5320*/  @!P1 FMUL.FTZ R167, R39, R3 ;  /* 0x0000000327a79220 */ /* 0x000fe20000410000 */
[----:B------:R-:W-:Y:S01]  /*5330*/  @!P1 F2FP.PACK_AB R165, R166, R165 ;  /* 0x000000a5a6a5923e */ /* 0x000fe200000000ff */
[----:B------:R-:W-:Y:S01]  /*5340*/  @!P1 FMUL.FTZ R4, R36, R4 ;  /* 0x0000000424049220 */ /* 0x000fe20000410000 */
[----:B------:R-:W-:Y:S01]  /*5350*/  @!P1 F2FP.PACK_AB R0, R2, R0 ;  /* 0x000000000200923e */ /* 0x000fe200000000ff */
[----:B------:R-:W-:Y:S01]  /*5360*/  @!P1 FFMA.FTZ R172, R36, R42, -R172 ;  /* 0x0000002a24ac9223 */ /* 0x000fe200000108ac */
[----:B------:R-:W-:Y:S01]  /*5370*/  @!P1 MOV R36, R30 ;  /* 0x0000001e00249202 */ /* 0x000fe20000000f00 */
[C---:B------:R-:W-:Y:S01]  /*5380*/  @!P1 FMUL.FTZ R3, R37.reuse, R3 ;  /* 0x0000000325039220 */ /* 0x040fe20000410000 */
[----:B------:R-:W-:Y:S01]  /*5390*/  @!P1 HADD2.F32 R40, -RZ, R45.H0_H0 ;  /* 0x2000002dff289230 */ /* 0x000fe20000004100 */
[----:B------:R-:W-:Y:S01]  /*53a0*/  @!P1 MOV R28, R165 ;  /* 0x000000a5001c9202 */ /* 0x000fe20000000f00 */
[--C-:B------:R-:W-:Y:S01]  /*53b0*/  @!P1 HADD2.F32 R45, -RZ, R38.reuse.H1_H1 ;  /* 0x30000026ff2d9230 */ /* 0x100fe20000004100 */
[----:B------:R-:W-:Y:S01]  /*53c0*/  @!P1 MOV R68, R0 ;  /* 0x0000000000449202 */ /* 0x000fe20000000f00 */
[----:B------:R-:W-:Y:S01]  /*53d0*/  @!P1 HADD2.F32 R43, -RZ, R38.H0_H0 ;  /* 0x20000026ff2b9230 */ /* 0x000fe20000004100 */
[----:B------:R-:W-:Y:S01]  /*53e0*/  @!P1 FFMA.FTZ R167, R37, R40, -R167 ;  /* 0x0000002825a79223 */ /* 0x000fe200000108a7 */
[--C-:B------:R-:W-:Y:S01]  /*53f0*/  @!P1 HADD2.F32 R37, -RZ, R36.reuse.H0_H0 ;  /* 0x20000024ff259230 */ /* 0x100fe20000004100 */
[-C--:B------:R-:W-:Y:S01]  /*5400*/  @!P1 FMUL.FTZ R174, R45, R6.reuse ;  /* 0x000000062dae9220 */ /* 0x080fe20000410000 */
[----:B------:R-:W-:Y:S01]  /*5410*/  @!P1 HADD2.F32 R36, -RZ, R36.H1_H1 ;  /* 0x30000024ff249230 */ /* 0x000fe20000004100 */
[----:B------:R-:W-:Y:S01]  /*5420*/  @!P1 FMUL.FTZ R173, R43, R5 ;  /* 0x000000052bad9220 */ /* 0x000fe20000410000 */
[----:B------:R-:W-:Y:S01]  /*5430*/  @!P1 MOV R38, R71 ;  /* 0x0000004700269202 */ /* 0x000fe20000000f00 */
[C---:B------:R-:W-:Y:S01]  /*5440*/  @!P1 FMUL.FTZ R5, R37.reuse, R5 ;  /* 0x0000000525059220 */ /* 0x040fe20000410000 */
[----:B------:R-:W-:Y:S01]  /*5450*/  @!P1 F2FP.PACK_AB R167, R172, R167 ;  /* 0x000000a7aca7923e */ /* 0x000fe200000000ff */
[C---:B------:R-:W-:Y:S02]  /*5460*/  @!P1 FMUL.FTZ R6, R36.reuse, R6 ;  /* 0x0000000624069220 */ /* 0x040fe40000410000 */
[----:B------:R-:W-:Y:S01]  /*5470*/  @!P1 FFMA.FTZ R174, R36, R46, -R174 ;  /* 0x0000002e24ae9223 */ /* 0x000fe200000108ae */
[----:B------:R-:W-:Y:S01]  /*5480*/  @!P1 MOV R29, R167 ;  /* 0x000000a7001d9202 */ /* 0x000fe20000000f00 */
        /* <DEDUP_REMOVED lines=11> */
[----:B------:R-:W-:Y:S01]  /*5540*/  @!P1 HADD2.F32 R36, -RZ, R36.H1_H1 ;  /* 0x30000024ff249230 */ /* 0x000fe20000004100 */
[----:B------:R-:W-:Y:S01]  /*5550*/  @!P1 FMUL.FTZ R175, R49, R8 ;  /* 0x0000000831af9220 */ /* 0x000fe20000410000 */
[----:B------:R-:W-:Y:S01]  /*5560*/  @!P1 F2FP.PACK_AB R173, R174, R173 ;  /* 0x000000adaead923e */ /* 0x000fe200000000ff */
[----:B------:R-:W-:Y:S01]  /*5570*/  @!P1 FFMA.FTZ R176, R38, R48, -R176 ;  /* 0x0000003026b09223 */ /* 0x000fe200000108b0 */
[----:B------:R-:W-:Y:S01]  /*5580*/  @!P1 F2FP.PACK_AB R3, R4, R3 ;  /* 0x000000030403923e */ /* 0x000fe200000000ff */
[----:B------:R-:W-:Y:S02]  /*5590*/  @!P1 FFMA.FTZ R175, R36, R50, -R175 ;  /* 0x0000003224af9223 */ /* 0x000fe400000108af */
[----:B------:R-:W-:Y:S02]  /*55a0*/  @!P1 FMUL.FTZ R7, R38, R37 ;  /* 0x0000002526079220 */ /* 0x000fe40000410000 */
[----:B------:R-:W-:Y:S01]  /*55b0*/  @!P1 FFMA.FTZ R6, R45, R46, R6 ;  /* 0x0000002e2d069223 */ /* 0x000fe20000010006 */
[----:B------:R-:W-:Y:S01]  /*55c0*/  @!P1 F2FP.PACK_AB R175, R175, R176 ;  /* 0x000000b0afaf923e */ /* 0x000fe200000000ff */
[----:B------:R-:W-:Y:S02]  /*55d0*/  @!P1 FMUL.FTZ R8, R36, R8 ;  /* 0x0000000824089220 */ /* 0x000fe40000410000 */
[----:B------:R-:W-:Y:S01]  /*55e0*/  @!P1 FFMA.FTZ R7, R47, R48, R7 ;  /* 0x000000302f079223 */ /* 0x000fe20000010007 */
[----:B------:R-:W-:Y:S01]  /*55f0*/  @!P1 MOV R31, R175 ;  /* 0x000000af001f9202 */ /* 0x000fe20000000f00 */
        /* <DEDUP_REMOVED lines=9> */
.L_x_2787:
[----:B------:R-:W-:Y:S05]  /*5690*/  BSYNC B0 ;  /* 0x0000000000007941 */ /* 0x000fea0003800000 */
.L_x_2786:
        /* <DEDUP_REMOVED lines=8> */
[----:B------:R-:W-:Y:S01]  /*5720*/  @!P1 HADD2.F32 R42, -RZ, R63.H1_H1 ;  /* 0x3000003fff2a9230 */ /* 0x000fe20000004100 */
[----:B------:R-:W-:Y:S02]  /*5730*/  SHF.R.S32.HI R0, RZ, 0x1f, R2 ;  /* 0x0000001fff007819 */ /* 0x000fe40000011402 */
[----:B---3--:R-:W-:Y:S02]  /*5740*/  LEA.HI.X R49, R128, R39, R108, 0x1, P0 ;  /* 0x0000002780317211 */ /* 0x008fe400000f0c6c */
[----:B------:R-:W-:Y:S02]  /*5750*/  LEA.HI R0, R0, R2, RZ, 0x4 ;  /* 0x0000000200007211 */ /* 0x000fe400078f20ff */
[--C-:B------:R-:W-:Y:S02]  /*5760*/  @!P1 SHF.R.U64 R37, R64, 0x10, R65.reuse ;  /* 0x0000001040259819 */ /* 0x100fe40000001241 */
[----:B------:R-:W-:Y:S02]  /*5770*/  LEA.HI.SX32 R3, R0, R129, 0x1c ;  /* 0x0000008100037211 */ /* 0x000fe400078fe2ff */
[----:B------:R-:W-:Y:S02]  /*5780*/  @!P1 SHF.R.U32.HI R36, RZ, 0x10, R65 ;  /* 0x00000010ff249819 */ /* 0x000fe40000011641 */
[----:B------:R-:W-:Y:S02]  /*5790*/  SHF.R.S32.HI R0, RZ, 0x1f, R3 ;  /* 0x0000001fff007819 */ /* 0x000fe40000011403 */
[----:B------:R-:W-:Y:S01]  /*57a0*/  SHF.L.U32 R2, R3, 0x3, RZ ;  /* 0x0000000303027819 */ /* 0x000fe200000006ff */
[----:B------:R-:W-:Y:S01]  /*57b0*/  @!P1 HADD2.F32 R36, -RZ, R36.H0_H0 ;  /* 0x20000024ff249230 */ /* 0x000fe20000004100 */
[----:B------:R-:W-:Y:S02]  /*57c0*/  LEA.HI R0, R0, R3, RZ, 0x3 ;  /* 0x0000000300007211 */ /* 0x000fe400078f18ff */
[----:B------:R-:W-:Y:S02]  /*57d0*/  ISETP.GE.AND P0, PT, R2, c[0x0][0x1d4], PT ;  /* 0x0000750002007a0c */ /* 0x000fe40003f06270 */
[--C-:B------:R-:W-:Y:S01]  /*57e0*/  @!P1 SHF.R.U64 R5, R34, 0x10, R35.reuse ;  /* 0x0000001022059819 */ /* 0x100fe20000001223 */
[----:B------:R-:W-:Y:S01]  /*57f0*/  IMAD.SHL.U32 R0, R0, 0x400, RZ ;  /* 0x0000040000007824 */ /* 0x000fe200078e00ff */
[----:B------:R-:W-:Y:S02]  /*5800*/  LOP3.LUT R3, R126, 0x38, R2, 0xf8, !PT ;  /* 0x000000387e037812 */ /* 0x000fe400078ef802 */
[----:B------:R-:W-:Y:S01]  /*5810*/  @!P1 SHF.R.U32.HI R6, RZ, 0x10, R35 ;  /* 0x00000010ff069819 */ /* 0x000fe20000011623 */
[----:B------:R-:W-:Y:S01]  /*5820*/  @!P1 HADD2.F32 R35, -RZ, R37.H0_H0 ;  /* 0x20000025ff239230 */ /* 0x000fe20000004100 */
[----:B------:R-:W-:Y:S02]  /*5830*/  LOP3.LUT R3, R3, R124, RZ, 0x3c, !PT ;  /* 0x0000007c03037212 */ /* 0x000fe400078e3cff */
[----:B------:R-:W-:Y:S02]  /*5840*/  LOP3.LUT R0, R0, 0x7fffe000, RZ, 0xc0, !PT ;  /* 0x7fffe00000007812 */ /* 0x000fe400078ec0ff */
[----:B------:R-:W-:Y:S01]  /*5850*/  @!P1 SHF.R.U32.HI R44, RZ, 0x10, R67 ;  /* 0x00000010ff2c9819 */ /* 0x000fe20000011643 */
[----:B------:R-:W-:Y:S01]  /*5860*/  @!P0 IMAD.WIDE R64, R2, 0x2, R38 ;  /* 0x0000000202408825 */ /* 0x000fe200078e0226 */
[----:B------:R-:W-:Y:S01]  /*5870*/  IADD3 R0, R3, R0, R125 ;  /* 0x0000000003007210 */ /* 0x000fe20007ffe07d */
[----:B------:R-:W-:Y:S01]  /*5880*/  @!P1 HADD2.F32 R2, -RZ, R27.H1_H1 ;  /* 0x3000001bff029230 */ /* 0x000fe20000004100 */
[--C-:B------:R-:W-:Y:S01]  /*5890*/  @!P1 SHF.R.U32.HI R3, RZ, 0x10, R33.reuse ;  /* 0x00000010ff039819 */ /* 0x100fe20000011621 */
[----:B------:R-:W-:Y:S01]  /*58a0*/  @!P1 HADD2.F32 R44, -RZ, R44.H0_H0 ;  /* 0x2000002cff2c9230 */ /* 0x000fe20000004100 */
[----:B------:R-:W-:Y:S01]  /*58b0*/  SHF.L.U32 R68, R0, 0x1, RZ ;  /* 0x0000000100447819 */ /* 0x000fe200000006ff */
[----:B-1----:R-:W-:Y:S01]  /*58c0*/  @!P1 IMAD.MOV.U32 R7, RZ, RZ, R28 ;  /* 0x000000ffff079224 */ /* 0x002fe200078e001c */
[----:B------:R-:W-:Y:S01]  /*58d0*/  @!P1 SHF.R.U64 R0, R32, 0x10, R33 ;  /* 0x0000001020009819 */ /* 0x000fe20000001221 */
[----:B------:R-:W-:Y:S01]  /*58e0*/  @!P1 HADD2.F32 R33, -RZ, R72.H1_H1 ;  /* 0x30000048ff219230 */ /* 0x000fe20000004100 */
[----:B------:R-:W-:Y:S01]  /*58f0*/  @!P1 SHF.R.U64 R40, R66, 0x10, R67 ;  /* 0x0000001042289819 */ /* 0x000fe20000001243 */
[----:B------:R-:W-:Y:S01]  /*5900*/  @!P1 HADD2.F32 R38, -RZ, R63.H0_H0 ;  /* 0x2000003fff269230 */ /* 0x000fe20000004100 */
[----:B------:R-:W1:Y:S01]  /*5910*/  LDS.128 R68, [R68+0x8100] ;  /* 0x0081000044447984 */ /* 0x000e620000000c00 */
[--C-:B------:R-:W-:Y:S02]  /*5920*/  @!P1 HADD2.F32 R4, -RZ, R7.reuse.H0_H0 ;  /* 0x20000007ff049230 */ /* 0x100fe40000004100 */
[----:B------:R-:W-:Y:S02]  /*5930*/  @!P1 HADD2.F32 R8, -RZ, R0.H0_H0 ;  /* 0x20000000ff089230 */ /* 0x000fe40000004100 */
[----:B------:R-:W-:Y:S01]  /*5940*/  @!P1 HADD2.F32 R7, -RZ, R7.H1_H1 ;  /* 0x30000007ff079230 */ /* 0x000fe20000004100 */
[----:B------:R-:W-:Y:S01]  /*5950*/  @!P1 FMUL.FTZ R0, R4, R2 ;  /* 0x0000000204009220 */ /* 0x000fe20000410000 */
[----:B------:R-:W-:Y:S01]  /*5960*/  @!P1 HADD2.F32 R40, -RZ, R40.H0_H0 ;  /* 0x20000028ff289230 */ /* 0x000fe20000004100 */
[----:B-1----:R-:W-:Y:S01]  /*5970*/  @!P1 IMAD.MOV.U32 R37, RZ, RZ, R71 ;  /* 0x000000ffff259224 */ /* 0x002fe200078e0047 */
[----:B------:R-:W-:Y:S04]  /*5980*/  @!P1 MOV R34, R68 ;  /* 0x0000004400229202 */ /* 0x000fe80000000f00 */
[--C-:B------:R-:W-:Y:S02]  /*5990*/  @!P1 HADD2.F32 R41, -RZ, R37.reuse.H0_H0 ;  /* 0x20000025ff299230 */ /* 0x100fe40000004100 */
[--C-:B------:R-:W-:Y:S02]  /*59a0*/  @!P1 HADD2.F32 R32, -RZ, R34.reuse.H0_H0 ;  /* 0x20000022ff209230 */ /* 0x100fe40000004100 */
[----:B------:R-:W-:Y:S02]  /*59b0*/  @!P1 HADD2.F32 R34, -RZ, R34.H1_H1 ;  /* 0x30000022ff229230 */ /* 0x000fe40000004100 */
[----:B------:R-:W-:Y:S01]  /*59c0*/  @!P1 HADD2.F32 R43, -RZ, R37.H1_H1 ;  /* 0x30000025ff2b9230 */ /* 0x000fe20000004100 */
[----:B------:R-:W-:Y:S02]  /*59d0*/  @!P1 FMUL.FTZ R45, R32, R2 ;  /* 0x00000002202d9220 */ /* 0x000fe40000410000 */
[-C--:B------:R-:W-:Y:S02]  /*59e0*/  @!P1 FMUL.FTZ R46, R34, R8.reuse ;  /* 0x00000008222e9220 */ /* 0x080fe40000410000 */
[----:B------:R-:W-:Y:S02]  /*59f0*/  @!P1 FFMA.FTZ R0, R32, R33, R0 ;  /* 0x0000002120009223 */ /* 0x000fe40000010000 */
[----:B------:R-:W-:Y:S02]  /*5a00*/  @!P1 IMAD.MOV.U32 R32, RZ, RZ, R69 ;  /* 0x000000ffff209224 */ /* 0x000fe400078e0045 */
[C---:B------:R-:W-:Y:S01]  /*5a10*/  @!P1 FMUL.FTZ R2, R7.reuse, R8 ;  /* 0x0000000807029220 */ /* 0x040fe20000410000 */
[----:B------:R-:W-:Y:S01]  /*5a20*/  @!P1 HADD2.F32 R8, -RZ, R27.H0_H0 ;  /* 0x2000001bff089230 */ /* 0x000fe20000004100 */
[----:B------:R-:W-:Y:S01]  /*5a30*/  @!P1 FFMA.FTZ R46, R7, R35, -R46 ;  /* 0x00000023072e9223 */ /* 0x000fe2000001082e */
[----:B------:R-:W-:Y:S01]  /*5a40*/  @!P1 MOV R7, R29 ;  /* 0x0000001d00079202 */ /* 0x000fe20000000f00 */
[----:B------:R-:W-:Y:S01]  /*5a50*/  @!P1 FFMA.FTZ R45, R4, R33, -R45 ;  /* 0x00000021042d9223 */ /* 0x000fe2000001082d */
[--C-:B------:R-:W-:Y:S01]  /*5a60*/  @!P1 HADD2.F32 R33, -RZ, R32.reuse.H0_H0 ;  /* 0x20000020ff219230 */ /* 0x100fe20000004100 */
[----:B------:R-:W-:Y:S01]  /*5a70*/  @!P1 FFMA.FTZ R2, R34, R35, R2 ;  /* 0x0000002322029223 */ /* 0x000fe20000010002 */
[----:B------:R-:W-:Y:S01]  /*5a80*/  @!P1 HADD2.F32 R35, -RZ, R32.H1_H1 ;  /* 0x30000020ff239230 */ /* 0x000fe20000004100 */
[----:B------:R-:W-:Y:S01]  /*5a90*/  @!P1 MOV R32, R31 ;  /* 0x0000001f00209202 */ /* 0x000fe20000000f00 */
        /* <DEDUP_REMOVED lines=58> */
.L_x_2789:
[----:B------:R-:W-:Y:S05]  /*5e40*/  BSYNC B0 ;  /* 0x0000000000007941 */ /* 0x000fea0003800000 */
.L_x_2788:
[----:B-1----:R1:W2:Y:S01]  /*5e50*/  SHFL.IDX PT, R49, R162, 0x2, 0x181f ;  /* 0x00581f00a2317f89 */ /* 0x0022a200000e0000 */
[----:B------:R-:W-:Y:S01]  /*5e60*/  ISETP.GE.OR P0, PT, R123, R75, P5 ;  /* 0x0000004b7b00720c */ /* 0x000fe20002f06670 */
[----:B------:R-:W-:Y:S02]  /*5e70*/  BSSY B0, `(.L_x_2790) ;  /* 0x0000078000007945 */ /* 0x000fe40003800000 */
[----:B------:R1:W4:Y:S10]  /*5e80*/  SHFL.IDX PT, R48, R163, 0x2, 0x181f ;  /* 0x00581f00a3307f89 */ /* 0x00033400000e0000 */
[----:B------:R-:W-:-:S05]  /*5e90*/  @P0 BRA `(.L_x_2791) ;  /* 0x0000075000000947 */ /* 0x000fca0003800000 */
[----:B------:R-:W-:Y:S01]  /*5ea0*/  SEL R2, R114, R164, !P6 ;  /* 0x000000a472027207 */ /* 0x000fe20007000000 */
[----:B------:R-:W5:Y:S01]  /*5eb0*/  LDS.128 R28, [R111+0x8100] ;  /* 0x008100006f1c7984 */ /* 0x000f620000000c00 */
[C---:B----4-:R-:W-:Y:S01]  /*5ec0*/  LEA R44, P0, R128.reuse, R48, 0x1 ;  /* 0x00000030802c7211 */ /* 0x050fe200078008ff */
[--C-:B------:R-:W-:Y:S01]  /*5ed0*/  @!P1 HADD2.F32 R36, -RZ, R61.reuse.H1_H1 ;  /* 0x3000003dff249230 */ /* 0x100fe20000004100 */
[----:B------:R-:W-:Y:S01]  /*5ee0*/  SHF.R.S32.HI R0, RZ, 0x1f, R2 ;  /* 0x0000001fff007819 */ /* 0x000fe20000011402 */
[----:B------:R-:W-:Y:S01]  /*5ef0*/  @!P1 HADD2.F32 R32, -RZ, R61.H0_H0 ;  /* 0x2000003dff209230 */ /* 0x000fe20000004100 */
        /* <DEDUP_REMOVED lines=9> */
[----:B------:R-:W-:Y:S01]  /*5f90*/  LOP3.LUT R3, R122, 0x38, R2, 0xf8, !PT ;  /* 0x000000387a037812 */ /* 0x000fe200078ef802 */
[----:B------:R-:W-:Y:S01]  /*5fa0*/  IMAD.SHL.U32 R0, R0, 0x400, RZ ;  /* 0x0000040000007824 */ /* 0x000fe200078e00ff */
[----:B------:R-:W-:Y:S01]  /*5fb0*/  @!P1 SHF.R.U32.HI R6, RZ, 0x10, R23 ;  /* 0x00000010ff069819 */ /* 0x000fe20000011617 */
[----:B------:R-:W-:Y:S01]  /*5fc0*/  @!P1 HADD2.F32 R23, -RZ, R26.H0_H0 ;  /* 0x2000001aff179230 */ /* 0x000fe20000004100 */
[----:B------:R-:W-:Y:S02]  /*5fd0*/  LOP3.LUT R3, R3, R120, RZ, 0x3c, !PT ;  /* 0x0000007803037212 */ /* 0x000fe400078e3cff */
[----:B------:R-:W-:Y:S02]  /*5fe0*/  LOP3.LUT R0, R0, 0x7fffe000, RZ, 0xc0, !PT ;  /* 0x7fffe00000007812 */ /* 0x000fe400078ec0ff */
[----:B------:R-:W-:Y:S02]  /*5ff0*/  @!P1 SHF.R.U32.HI R27, RZ, 0x10, R57 ;  /* 0x00000010ff1b9819 */ /* 0x000fe40000011639 */
[----:B------:R-:W-:Y:S01]  /*6000*/  IADD3 R0, R3, R0, R121 ;  /* 0x0000000003007210 */ /* 0x000fe20007ffe079 */
[----:B------:R-:W-:Y:S01]  /*6010*/  @!P0 IMAD.WIDE R48, R2, 0x2, R48 ;  /* 0x0000000202308825 */ /* 0x000fe200078e0230 */
[--C-:B------:R-:W-:Y:S01]  /*6020*/  @!P1 SHF.R.U32.HI R3, RZ, 0x10, R21.reuse ;  /* 0x00000010ff039819 */ /* 0x100fe20000011615 */
[----:B------:R-:W-:Y:S01]  /*6030*/  @!P1 HADD2.F32 R2, -RZ, R25.H1_H1 ;  /* 0x30000019ff029230 */ /* 0x000fe20000004100 */
[----:B------:R-:W-:Y:S01]  /*6040*/  SHF.L.U32 R40, R0, 0x1, RZ ;  /* 0x0000000100287819 */ /* 0x000fe200000006ff */
[----:B------:R-:W-:Y:S01]  /*6050*/  @!P1 HADD2.F32 R27, -RZ, R27.H0_H0 ;  /* 0x2000001bff1b9230 */ /* 0x000fe20000004100 */
[----:B------:R-:W-:Y:S01]  /*6060*/  @!P1 SHF.R.U64 R0, R20, 0x10, R21 ;  /* 0x0000001014009819 */ /* 0x000fe20000001215 */
[----:B-----5:R-:W-:Y:S01]  /*6070*/  @!P1 IMAD.MOV.U32 R7, RZ, RZ, R28 ;  /* 0x000000ffff079224 */ /* 0x020fe200078e001c */
[----:B------:R-:W-:Y:S01]  /*6080*/  @!P1 HADD2.F32 R21, -RZ, R62.H1_H1 ;  /* 0x3000003eff159230 */ /* 0x000fe20000004100 */
[--C-:B------:R-:W-:Y:S01]  /*6090*/  @!P1 SHF.R.U32.HI R38, RZ, 0x10, R59.reuse ;  /* 0x00000010ff269819 */ /* 0x100fe2000001163b */
[----:B------:R-:W2:Y:S01]  /*60a0*/  LDS.128 R40, [R40+0x8100] ;  /* 0x0081000028287984 */ /* 0x000ea20000000c00 */
[----:B------:R-:W-:Y:S01]  /*60b0*/  @!P1 HADD2.F32 R8, -RZ, R0.H0_H0 ;  /* 0x20000000ff089230 */ /* 0x000fe20000004100 */
[----:B------:R-:W-:Y:S01]  /*60c0*/  @!P1 SHF.R.U64 R34, R58, 0x10, R59 ;  /* 0x000000103a229819 */ /* 0x000fe2000000123b */
[--C-:B------:R-:W-:Y:S02]  /*60d0*/  @!P1 HADD2.F32 R4, -RZ, R7.reuse.H0_H0 ;  /* 0x20000007ff049230 */ /* 0x100fe40000004100 */
[----:B------:R-:W-:Y:S02]  /*60e0*/  @!P1 HADD2.F32 R7, -RZ, R7.H1_H1 ;  /* 0x30000007ff079230 */ /* 0x000fe40000004100 */
[----:B------:R-:W-:Y:S01]  /*60f0*/  @!P1 HADD2.F32 R38, -RZ, R38.H0_H0 ;  /* 0x20000026ff269230 */ /* 0x000fe20000004100 */
[----:B------:R-:W-:Y:S01]  /*6100*/  @!P1 FMUL.FTZ R0, R4, R2 ;  /* 0x0000000204009220 */ /* 0x000fe20000410000 */
[----:B------:R-:W-:Y:S01]  /*6110*/  @!P1 HADD2.F32 R34, -RZ, R34.H0_H0 ;  /* 0x20000022ff229230 */ /* 0x000fe20000004100 */
[----:B--2---:R-:W-:Y:S05]  /*6120*/  @!P1 MOV R22, R40 ;  /* 0x0000002800169202 */ /* 0x004fea0000000f00 */
[--C-:B------:R-:W-:Y:S02]  /*6130*/  @!P1 HADD2.F32 R20, -RZ, R22.reuse.H0_H0 ;  /* 0x20000016ff149230 */ /* 0x100fe40000004100 */
[----:B------:R-:W-:Y:S03]  /*6140*/  @!P1 HADD2.F32 R22, -RZ, R22.H1_H1 ;  /* 0x30000016ff169230 */ /* 0x000fe60000004100 */
[----:B---3--:R-:W-:Y:S02]  /*6150*/  @!P1 FMUL.FTZ R39, R20, R2 ;  /* 0x0000000214279220 */ /* 0x008fe40000410000 */
[-C--:B------:R-:W-:Y:S02]  /*6160*/  @!P1 FMUL.FTZ R46, R22, R8.reuse ;  /* 0x00000008162e9220 */ /* 0x080fe40000410000 */
        /* <DEDUP_REMOVED lines=72> */
.L_x_2791:
[----:B------:R-:W-:Y:S05]  /*65f0*/  BSYNC B0 ;  /* 0x0000000000007941 */ /* 0x000fea0003800000 */
.L_x_2790:
[----:B--2---:R2:W1:Y:S01]  /*6600*/  SHFL.IDX PT, R45, R162, 0x3, 0x181f ;  /* 0x00781f00a22d7f89 */ /* 0x00446200000e0000 */
[----:B------:R-:W-:Y:S03]  /*6610*/  ISETP.GE.OR P0, PT, R119, R75, P5 ;  /* 0x0000004b7700720c */ /* 0x000fe60002f06670 */
[----:B------:R2:W4:Y:S10]  /*6620*/  SHFL.IDX PT, R44, R163, 0x3, 0x181f ;  /* 0x00781f00a32c7f89 */ /* 0x00053400000e0000 */
[----:B------:R-:W-:-:S05]  /*6630*/  @P0 BRA `(.L_x_2783) ;  /* 0x00000ba000000947 */ /* 0x000fca0003800000 */
[----:B------:R-:W-:Y:S01]  /*6640*/  SEL R164, R114, R164, !P6 ;  /* 0x000000a472a47207 */ /* 0x000fe20007000000 */
[----:B------:R-:W5:Y:S01]  /*6650*/  LDS.128 R20, [R110+0x8100] ;  /* 0x008100006e147984 */ /* 0x000f620000000c00 */
[--C-:B------:R-:W-:Y:S01]  /*6660*/  @!P1 HADD2.F32 R3, -RZ, R15.reuse.H1_H1 ;  /* 0x3000000fff039230 */ /* 0x100fe20000004100 */
[C---:B----4-:R-:W-:Y:S01]  /*6670*/  LEA R48, P0, R128.reuse, R44, 0x1 ;  /* 0x0000002c80307211 */ /* 0x050fe200078008ff */
[--C-:B------:R-:W-:Y:S01]  /*6680*/  @!P1 HADD2.F32 R27, -RZ, R60.reuse.H1_H1 ;  /* 0x3000003cff1b9230 */ /* 0x100fe20000004100 */
[----:B------:R-:W-:Y:S01]  /*6690*/  SHF.R.S32.HI R0, RZ, 0x1f, R164 ;  /* 0x0000001fff007819 */ /* 0x000fe200000114a4 */
[----:B------:R-:W-:Y:S01]  /*66a0*/  @!P1 HADD2.F32 R8, -RZ, R15.H0_H0 ;  /* 0x2000000fff089230 */ /* 0x000fe20000004100 */
[----:B-1----:R-:W-:Y:S01]  /*66b0*/  LEA.HI.X R49, R128, R45, R108, 0x1, P0 ;  /* 0x0000002d80317211 */ /* 0x002fe200000f0c6c */
[--C-:B------:R-:W-:Y:S01]  /*66c0*/  @!P1 HADD2.F32 R35, -RZ, R51.reuse.H1_H1 ;  /* 0x30000033ff239230 */ /* 0x100fe20000004100 */
[----:B------:R-:W-:Y:S01]  /*66d0*/  LEA.HI R0, R0, R164, RZ, 0x4 ;  /* 0x000000a400007211 */ /* 0x000fe200078f20ff */
[----:B------:R-:W-:Y:S01]  /*66e0*/  @!P1 HADD2.F32 R31, -RZ, R51.H0_H0 ;  /* 0x20000033ff1f9230 */ /* 0x000fe20000004100 */
[--C-:B------:R-:W-:Y:S02]  /*66f0*/  @!P1 SHF.R.U32.HI R5, RZ, 0x10, R19.reuse ;  /* 0x00000010ff059819 */ /* 0x100fe40000011613 */
[----:B------:R-:W-:Y:S02]  /*6700*/  LEA.HI.SX32 R2, R0, R129, 0x1c ;  /* 0x0000008100027211 */ /* 0x000fe400078fe2ff */
[----:B------:R-:W-:Y:S01]  /*6710*/  @!P1 SHF.R.U64 R6, R18, 0x10, R19 ;  /* 0x0000001012069819 */ /* 0x000fe20000001213 */
[----:B------:R-:W-:Y:S01]  /*6720*/  @!P1 HADD2.F32 R19, -RZ, R60.H0_H0 ;  /* 0x2000003cff139230 */ /* 0x000fe20000004100 */
[----:B------:R-:W-:Y:S02]  /*6730*/  SHF.R.S32.HI R0, RZ, 0x1f, R2 ;  /* 0x0000001fff007819 */ /* 0x000fe40000011402 */
[----:B---3--:R-:W-:Y:S01]  /*6740*/  SHF.L.U32 R39, R2, 0x3, RZ ;  /* 0x0000000302277819 */ /* 0x008fe200000006ff */
[----:B------:R-:W-:Y:S01]  /*6750*/  @!P1 HADD2.F32 R6, -RZ, R6.H0_H0 ;  /* 0x20000006ff069230 */ /* 0x000fe20000004100 */
[----:B------:R-:W-:Y:S02]  /*6760*/  LEA.HI R0, R0, R2, RZ, 0x3 ;  /* 0x0000000200007211 */ /* 0x000fe400078f18ff */
[----:B------:R-:W-:Y:S02]  /*6770*/  LOP3.LUT R2, R118, 0x38, R39, 0xf8, !PT ;  /* 0x0000003876027812 */ /* 0x000fe400078ef827 */
[--C-:B------:R-:W-:Y:S01]  /*6780*/  @!P1 SHF.R.U32.HI R29, RZ, 0x10, R53.reuse ;  /* 0x00000010ff1d9819 */ /* 0x100fe20000011635 */
[----:B------:R-:W-:Y:S01]  /*6790*/  IMAD.SHL.U32 R0, R0, 0x400, RZ ;  /* 0x0000040000007824 */ /* 0x000fe200078e00ff */
[----:B------:R-:W-:Y:S02]  /*67a0*/  LOP3.LUT R2, R2, R116, RZ, 0x3c, !PT ;  /* 0x0000007402027212 */ /* 0x000fe400078e3cff */
[----:B------:R-:W-:Y:S01]  /*67b0*/  @!P1 SHF.R.U64 R25, R52, 0x10, R53 ;  /* 0x0000001034199819 */ /* 0x000fe20000001235 */
[----:B------:R-:W-:Y:S01]  /*67c0*/  @!P1 HADD2.F32 R29, -RZ, R29.H0_H0 ;  /* 0x2000001dff1d9230 */ /* 0x000fe20000004100 */
[----:B------:R-:W-:Y:S02]  /*67d0*/  LOP3.LUT R0, R0, 0x7fffe000, RZ, 0xc0, !PT ;  /* 0x7fffe00000007812 */ /* 0x000fe400078ec0ff */
[----:B------:R-:W-:Y:S01]  /*67e0*/  @!P1 SHF.R.U64 R33, R54, 0x10, R55 ;  /* 0x0000001036219819 */ /* 0x000fe20000001237 */
[----:B------:R-:W-:Y:S01]  /*67f0*/  @!P1 HADD2.F32 R25, -RZ, R25.H0_H0 ;  /* 0x20000019ff199230 */ /* 0x000fe20000004100 */
[----:B------:R-:W-:Y:S02]  /*6800*/  IADD3 R0, R2, R0, R117 ;  /* 0x0000000002007210 */ /* 0x000fe40007ffe075 */
[--C-:B------:R-:W-:Y:S01]  /*6810*/  @!P1 SHF.R.U64 R2, R16, 0x10, R17.reuse ;  /* 0x0000001010029819 */ /* 0x100fe20000001211 */
[----:B------:R-:W-:Y:S01]  /*6820*/  @!P1 HADD2.F32 R33, -RZ, R33.H0_H0 ;  /* 0x20000021ff219230 */ /* 0x000fe20000004100 */
[----:B------:R-:W-:Y:S02]  /*6830*/  SHF.L.U32 R40, R0, 0x1, RZ ;  /* 0x0000000100287819 */ /* 0x000fe400000006ff */
[----:B-----5:R-:W-:Y:S01]  /*6840*/  @!P1 MOV R4, R21 ;  /* 0x0000001500049202 */ /* 0x020fe20000000f00 */
[----:B------:R-:W-:Y:S01]  /*6850*/  @!P1 HADD2.F32 R2, -RZ, R2.H0_H0 ;  /* 0x20000002ff029230 */ /* 0x000fe20000004100 */
[----:B------:R-:W-:Y:S02]  /*6860*/  @!P1 SHF.R.U32.HI R0, RZ, 0x10, R17 ;  /* 0x00000010ff009819 */ /* 0x000fe40000011611 */
[----:B------:R-:W1:Y:S01]  /*6870*/  LDS.128 R40, [R40+0x8100] ;  /* 0x0081000028287984 */ /* 0x000e620000000c00 */
        /* <DEDUP_REMOVED lines=17> */
[----:B------:R-:W-:Y:S01]  /*6990*/  @!P1 MOV R7, R20 ;  /* 0x0000001400079202 */ /* 0x000fe20000000f00 */
[----:B------:R-:W-:Y:S01]  /*69a0*/  @!P1 FMUL.FTZ R50, R18, R8 ;  /* 0x0000000812329220 */ /* 0x000fe20000410000 */
[----:B------:R-:W-:Y:S01]  /*69b0*/  @!P1 HADD2.F32 R34, -RZ, R32.H0_H0 ;  /* 0x20000020ff229230 */ /* 0x000fe20000004100 */
[-C--:B------:R-:W-:Y:S01]  /*69c0*/  @!P1 FMUL.FTZ R47, R28, R0.reuse ;  /* 0x000000001c2f9220 */ /* 0x080fe20000410000 */
[----:B------:R-:W-:Y:S01]  /*69d0*/  @!P1 HADD2.F32 R30, -RZ, R38.H0_H0 ;  /* 0x20000026ff1e9230 */ /* 0x000fe20000004100 */
[C---:B------:R-:W-:Y:S01]  /*69e0*/  @!P1 FMUL.FTZ R4, R16.reuse, R0 ;  /* 0x0000000010049220 */ /* 0x040fe20000410000 */
[--C-:B------:R-:W-:Y:S01]  /*69f0*/  @!P1 HADD2.F32 R15, -RZ, R7.reuse.H0_H0 ;  /* 0x20000007ff0f9230 */ /* 0x100fe20000004100 */
[----:B------:R-:W-:Y:S01]  /*6a00*/  @!P1 FFMA.FTZ R47, R16, R29, -R47 ;  /* 0x0000001d102f9223 */ /* 0x000fe2000001082f */
[----:B------:R-:W-:Y:S01]  /*6a10*/  @!P1 HADD2.F32 R7, -RZ, R7.H1_H1 ;  /* 0x30000007ff079230 */ /* 0x000fe20000004100 */
[----:B------:R-:W-:Y:S01]  /*6a20*/  @!P1 FMUL.FTZ R52, R24, R2 ;  /* 0x0000000218349220 */ /* 0x000fe20000410000 */
[----:B------:R-:W-:Y:S01]  /*6a30*/  @!P1 HADD2.F32 R36, -RZ, R32.H1_H1 ;  /* 0x30000020ff249230 */ /* 0x000fe20000004100 */
[----:B------:R-:W-:Y:S01]  /*6a40*/  @!P1 FMUL.FTZ R0, R15, R8 ;  /* 0x000000080f009220 */ /* 0x000fe20000410000 */
[----:B------:R-:W-:Y:S01]  /*6a50*/  @!P1 F2FP.PACK_AB R46, R47, R46 ;  /* 0x0000002e2f2e923e */ /* 0x000fe200000000ff */
[----:B------:R-:W-:Y:S01]  /*6a60*/  @!P1 FFMA.FTZ R50, R15, R19, -R50 ;  /* 0x000000130f329223 */ /* 0x000fe20000010832 */
[----:B------:R-:W-:Y:S01]  /*6a70*/  @!P1 MOV R15, R23 ;  /* 0x00000017000f9202 */ /* 0x000fe20000000f00 */
[C---:B------:R-:W-:Y:S01]  /*6a80*/  @!P1 FMUL.FTZ R2, R7.reuse, R2 ;  /* 0x0000000207029220 */ /* 0x040fe20000410000 */
[--C-:B------:R-:W-:Y:S01]  /*6a90*/  @!P1 HADD2.F32 R8, -RZ, R14.reuse.H1_H1 ;  /* 0x3000000eff089230 */ /* 0x100fe20000004100 */
[----:B------:R-:W-:Y:S01]  /*6aa0*/  @!P1 FFMA.FTZ R52, R7, R25, -R52 ;  /* 0x0000001907349223 */ /* 0x000fe20000010834 */
[----:B------:R-:W-:Y:S01]  /*6ab0*/  @!P1 MOV R21, R46 ;  /* 0x0000002e00159202 */ /* 0x000fe20000000f00 */
[----:B------:R-:W-:Y:S01]  /*6ac0*/  @!P1 FFMA.FTZ R0, R18, R19, R0 ;  /* 0x0000001312009223 */ /* 0x000fe20000010000 */
[--C-:B------:R-:W-:Y:S01]  /*6ad0*/  @!P1 HADD2.F32 R16, -RZ, R15.reuse.H0_H0 ;  /* 0x2000000fff109230 */ /* 0x100fe20000004100 */
[----:B------:R-:W-:Y:S01]  /*6ae0*/  @!P1 FMUL.FTZ R53, R34, R8 ;  /* 0x0000000822359220 */ /* 0x000fe20000410000 */
[----:B------:R-:W-:Y:S01]  /*6af0*/  @!P1 F2FP.PACK_AB R50, R52, R50 ;  /* 0x000000323432923e */ /* 0x000fe200000000ff */
[----:B------:R-:W-:Y:S01]  /*6b00*/  @!P1 FFMA.FTZ R2, R24, R25, R2 ;  /* 0x0000001918029223 */ /* 0x000fe20000010002 */
[----:B------:R-:W-:Y:S01]  /*6b10*/  @!P1 HADD2.F32 R15, -RZ, R15.H1_H1 ;  /* 0x3000000fff0f9230 */ /* 0x000fe20000004100 */
[C---:B------:R-:W-:Y:S01]  /*6b20*/  @!P1 FMUL.FTZ R7, R16.reuse, R8 ;  /* 0x0000000810079220 */ /* 0x040fe20000410000 */
[----:B------:R-:W-:Y:S01]  /*6b30*/  @!P1 HADD2.F32 R8, -RZ, R5.H0_H0 ;  /* 0x20000005ff089230 */ /* 0x000fe20000004100 */
[----:B------:R-:W-:Y:S01]  /*6b40*/  @!P1 IMAD.MOV.U32 R5, RZ, RZ, R22 ;  /* 0x000000ffff059224 */ /* 0x000fe200078e0016 */
[----:B------:R-:W-:Y:S01]  /*6b50*/  @!P1 HADD2.F32 R14, -RZ, R14.H0_H0 ;  /* 0x2000000eff0e9230 */ /* 0x000fe20000004100 */
[----:B------:R-:W-:Y:S01]  /*6b60*/  @!P1 FFMA.FTZ R53, R16, R35, -R53 ;  /* 0x0000002310359223 */ /* 0x000fe20000010835 */
[----:B------:R-:W-:Y:S01]  /*6b70*/  @!P1 HADD2.F32 R32, -RZ, R38.H1_H1 ;  /* 0x30000026ff209230 */ /* 0x000fe20000004100 */
[----:B------:R-:W-:Y:S01]  /*6b80*/  @!P1 IMAD.MOV.U32 R20, RZ, RZ, R50 ;  /* 0x000000ffff149224 */ /* 0x000fe200078e0032 */
[--C-:B------:R-:W-:Y:S01]  /*6b90*/  @!P1 HADD2.F32 R17, -RZ, R5.reuse.H0_H0 ;  /* 0x20000005ff119230 */ /* 0x100fe20000004100 */
[----:B------:R-:W-:Y:S01]  /*6ba0*/  @!P1 FMUL.FTZ R51, R30, R14 ;  /* 0x0000000e1e339220 */ /* 0x000fe20000410000 */
[----:B------:R-:W-:Y:S01]  /*6bb0*/  @!P1 HADD2.F32 R16, -RZ, R5.H1_H1 ;  /* 0x30000005ff109230 */ /* 0x000fe20000004100 */
[----:B------:R-:W-:Y:S01]  /*6bc0*/  @!P1 FMUL.FTZ R38, R32, R6 ;  /* 0x0000000620269220 */ /* 0x000fe20000410000 */
[----:B------:R-:W-:Y:S01]  /*6bd0*/  @!P1 F2FP.PACK_AB R0, R2, R0 ;  /* 0x000000000200923e */ /* 0x000fe200000000ff */
[C---:B------:R-:W-:Y:S02]  /*6be0*/  @!P1 FMUL.FTZ R5, R17.reuse, R14 ;  /* 0x0000000e11059220 */ /* 0x040fe40000410000 */
[----:B------:R-:W-:Y:S01]  /*6bf0*/  @!P1 FMUL.FTZ R14, R36, R8 ;  /* 0x00000008240e9220 */ /* 0x000fe20000410000 */
[----:B------:R-:W-:Y:S01]  /*6c00*/  @!P1 MOV R40, R0 ;  /* 0x0000000000289202 */ /* 0x000fe20000000f00 */
[----:B------:R-:W-:Y:S02]  /*6c10*/  @!P1 FFMA.FTZ R17, R17, R31, -R51 ;  /* 0x0000001f11119223 */ /* 0x000fe40000010833 */
[----:B------:R-:W-:Y:S02]  /*6c20*/  @!P1 FFMA.FTZ R38, R16, R33, -R38 ;  /* 0x0000002110269223 */ /* 0x000fe40000010826 */
[C---:B------:R-:W-:Y:S02]  /*6c30*/  @!P1 FFMA.FTZ R14, R15.reuse, R37, -R14 ;  /* 0x000000250f0e9223 */ /* 0x040fe4000001080e */
[----:B------:R-:W-:Y:S01]  /*6c40*/  @!P1 FFMA.FTZ R3, R26, R27, R3 ;  /* 0x0000001b1a039223 */ /* 0x000fe20000010003 */
[----:B------:R-:W-:Y:S01]  /*6c50*/  @!P1 F2FP.PACK_AB R17, R38, R17 ;  /* 0x000000112611923e */ /* 0x000fe200000000ff */
[----:B------:R-:W-:Y:S01]  /*6c60*/  @!P1 FMUL.FTZ R6, R16, R6 ;  /* 0x0000000610069220 */ /* 0x000fe20000410000 */
[----:B------:R-:W-:Y:S01]  /*6c70*/  @!P1 F2FP.PACK_AB R14, R14, R53 ;  /* 0x000000350e0e923e */ /* 0x000fe200000000ff */
[----:B------:R-:W-:Y:S02]  /*6c80*/  @!P1 FFMA.FTZ R4, R28, R29, R4 ;  /* 0x0000001d1c049223 */ /* 0x000fe40000010004 */
[----:B------:R-:W-:Y:S01]  /*6c90*/  @!P1 IMAD.MOV.U32 R22, RZ, RZ, R17 ;  /* 0x000000ffff169224 */ /* 0x000fe200078e0011 */
[----:B------:R-:W-:Y:S01]  /*6ca0*/  @!P1 MOV R23, R14 ;  /* 0x0000000e00179202 */ /* 0x000fe20000000f00 */
[----:B------:R-:W-:Y:S01]  /*6cb0*/  @!P1 FFMA.FTZ R5, R30, R31, R5 ;  /* 0x0000001f1e059223 */ /* 0x000fe20000010005 */
[----:B------:R-:W-:Y:S01]  /*6cc0*/  @!P1 F2FP.PACK_AB R3, R4, R3 ;  /* 0x000000030403923e */ /* 0x000fe200000000ff */
[----:B------:R-:W-:Y:S02]  /*6cd0*/  @!P1 FMUL.FTZ R8, R15, R8 ;  /* 0x000000080f089220 */ /* 0x000fe40000410000 */
[----:B------:R1:W-:Y:S01]  /*6ce0*/  ST.E.128 [R48.64], R20 ;  /* 0x0000001430007985 */ /* 0x0003e2000c101d16 */
[----:B------:R-:W-:Y:S02]  /*6cf0*/  @!P1 FFMA.FTZ R6, R32, R33, R6 ;  /* 0x0000002120069223 */ /* 0x000fe40000010006 */
[----:B------:R-:W-:Y:S02]  /*6d00*/  @!P1 FFMA.FTZ R7, R34, R35, R7 ;  /* 0x0000002322079223 */ /* 0x000fe40000010007 */
[----:B------:R-:W-:Y:S01]  /*6d10*/  @!P1 FFMA.FTZ R8, R36, R37, R8 ;  /* 0x0000002524089223 */ /* 0x000fe20000010008 */
[----:B------:R-:W-:Y:S01]  /*6d20*/  @!P1 F2FP.PACK_AB R5, R6, R5 ;  /* 0x000000050605923e */ /* 0x000fe200000000ff */
[----:B------:R-:W-:Y:S03]  /*6d30*/  @!P1 IMAD.MOV.U32 R41, RZ, RZ, R3 ;  /* 0x000000ffff299224 */ /* 0x000fe600078e0003 */
        /* <DEDUP_REMOVED lines=8> */
.L_x_2761:
        /* <DEDUP_REMOVED lines=19> */
.L_x_2793:
[----:B-123--:R-:W-:Y:S05]  /*6ef0*/  BSYNC B0 ;  /* 0x0000000000007941 */ /* 0x00efea0003800000 */
.L_x_2792:
        /* <DEDUP_REMOVED lines=15> */
.L_x_2795:
[----:B------:R-:W-:Y:S05]  /*6ff0*/  BSYNC B0 ;  /* 0x0000000000007941 */ /* 0x000fea0003800000 */
.L_x_2794:
        /* <DEDUP_REMOVED lines=15> */
.L_x_2797:
[----:B------:R-:W-:Y:S05]  /*70f0*/  BSYNC B0 ;  /* 0x0000000000007941 */ /* 0x000fea0003800000 */
.L_x_2796:
[----:B-12---:R-:W1:Y:S01]  /*7100*/  SHFL.IDX PT, R162, R162, 0x3, 0x181f ;  /* 0x00781f00a2a27f89 */ /* 0x006e6200000e0000 */
[----:B------:R-:W-:Y:S03]  /*7110*/  ISETP.GE.AND P0, PT, R0, 0x61, PT ;  /* 0x000000610000780c */ /* 0x000fe60003f06270 */
[----:B------:R-:W2:Y:S10]  /*7120*/  SHFL.IDX PT, R163, R163, 0x3, 0x181f ;  /* 0x00781f00a3a37f89 */ /* 0x000eb400000e0000 */
[----:B------:R-:W-:-:S05]  /*7130*/  @!P0 BRA `(.L_x_2783) ;  /* 0x000000a000008947 */ /* 0x000fca0003800000 */
[----:B---3--:R-:W3:Y:S01]  /*7140*/  @!P5 LDS.128 R4, [R133+0xb100] ;  /* 0x00b100008504d984 */ /* 0x008ee20000000c00 */
[CC--:B--2---:R-:W-:Y:S04]  /*7150*/  @!P5 LEA R14, P0, R10.reuse, R163.reuse, 0x1 ;  /* 0x000000a30a0ed211 */ /* 0x0c4fe800078008ff */
[-C--:B-1----:R-:W-:Y:S02]  /*7160*/  @!P5 LEA.HI.X R15, R10, R162.reuse, R11, 0x1, P0 ;  /* 0x000000a20a0fd211 */ /* 0x082fe400000f0c0b */
[----:B------:R-:W-:Y:S11]  /*7170*/  ISETP.GE.AND P0, PT, R137, c[0x0][0x1d4], PT ;  /* 0x0000750089007a0c */ /* 0x000ff60003f06270 */
[----:B------:R-:W-:Y:S02]  /*7180*/  @!UPT UIADD3 URZ, URZ, URZ, URZ ;  /* 0x0000003f3f3ff290 */ /* 0x000fe4000fffe03f */
[C---:B------:R-:W-:Y:S04]  /*7190*/  @!P0 LEA R2, P1, R130.reuse, R163, 0x1 ;  /* 0x000000a382028211 */ /* 0x040fe800078208ff */
[----:B----4-:R-:W-:Y:S01]  /*71a0*/  @!P0 LEA.HI.X R3, R130, R162, R109, 0x1, P1 ;  /* 0x000000a282038211 */ /* 0x010fe200008f0c6d */
[----:B---3--:R-:W-:Y:S04]  /*71b0*/  @!P5 ST.E.128 [R14.64], R4 ;  /* 0x000000040e00d985 */ /* 0x008fe8000c101d16 */
[----:B------:R-:W1:Y:S04]  /*71c0*/  @!P0 LDS.128 R4, [R133+0xf100] ;  /* 0x00f1000085048984 */ /* 0x000e680000000c00 */
[----:B-1----:R1:W-:Y:S02]  /*71d0*/  @!P0 ST.E.128 [R2.64], R4 ;  /* 0x0000000402008985 */ /* 0x0023e4000c101d16 */
.L_x_2783:
[----:B------:R-:W-:Y:S05]  /*71e0*/  BSYNC B2 ;  /* 0x0000000000027941 */ /* 0x000fea0003800000 */
.L_x_2760:
[----:B------:R-:W-:Y:S01]  /*71f0*/  IMAD.IADD R79, R83, 0x1, -R79 ;  /* 0x00000001534f7824 */ /* 0x000fe200078e0a4f */
[----:B------:R-:W-:Y:S01]  /*7200*/  LEA R14, P0, R132, R154, 0x7 ;  /* 0x0000009a840e7211 */ /* 0x000fe200078038ff */
[----:B------:R-:W-:Y:S01]  /*7210*/  BSSY B0, `(.L_x_2798) ;  /* 0x0000057000007945 */ /* 0x000fe20003800000 */
[----:B------:R-:W-:Y:S02]  /*7220*/  ISETP.NE.AND P6, PT, R140, RZ, PT ;  /* 0x000000ff8c00720c */ /* 0x000fe40003fc5270 */
[C---:B------:R-:W-:Y:S02]  /*7230*/  ISETP.GE.AND P2, PT, R79.reuse, 0x21, PT ;  /* 0x000000214f00780c */ /* 0x040fe40003f46270 */
[C---:B------:R-:W-:Y:S02]  /*7240*/  ISETP.GE.AND P1, PT, R79.reuse, 0x41, PT ;  /* 0x000000414f00780c */ /* 0x040fe40003f26270 */
        /* <DEDUP_REMOVED lines=61> */
[C---:B----4-:R-:W-:Y:S01]  /*7620*/  IMAD.WIDE.U32 R4, R115.reuse, c[0x0][0x218], R2 ;  /* 0x0000860073047a25 */ /* 0x050fe200078e0002 */
        /* <DEDUP_REMOVED lines=21> */
.L_x_2799:
[----:B------:R-:W-:Y:S05]  /*7780*/  BSYNC B0 ;  /* 0x0000000000007941 */ /* 0x000fea0003800000 */
.L_x_2798:
        /* <DEDUP_REMOVED lines=15> */
.L_x_2801:
[----:B------:R-:W-:Y:S05]  /*7880*/  BSYNC B0 ;  /* 0x0000000000007941 */ /* 0x000fea0003800000 */
.L_x_2800:
        /* <DEDUP_REMOVED lines=15> */
.L_x_2803:
[----:B------:R-:W-:Y:S05]  /*7980*/  BSYNC B0 ;  /* 0x0000000000007941 */ /* 0x000fea0003800000 */
.L_x_2802:
        /* <DEDUP_REMOVED lines=15> */
.L_x_2805:
[----:B------:R-:W-:Y:S05]  /*7a80*/  BSYNC B0 ;  /* 0x0000000000007941 */ /* 0x000fea0003800000 */
.L_x_2804:
        /* <DEDUP_REMOVED lines=37> */
.L_x_2759:
[----:B-12---:R-:W-:Y:S01]  /*7ce0*/  UIADD3 UR6, UR14, 0x7f, URZ ;  /* 0x0000007f0e067890 */ /* 0x006fe2000fffe03f */
[----:B------:R-:W-:Y:S01]  /*7cf0*/  PLOP3.LUT P2, PT, PT, PT, PT, 0x80, 0x0 ;  /* 0x000000000000781c */ /* 0x000fe20003f4f070 */
[----:B------:R-:W-:Y:S01]  /*7d00*/  ULDC.64 UR4, c[0x0][0x2c8] ;  /* 0x0000b20000047ab9 */ /* 0x000fe20000000a00 */
[----:B------:R-:W-:Y:S01]  /*7d10*/  IMAD.MOV.U32 R3, RZ, RZ, RZ ;  /* 0x000000ffff037224 */ /* 0x000fe200078e00ff */
[----:B------:R-:W-:Y:S01]  /*7d20*/  UIMAD.WIDE.U32 UR18, UR6, UR4, URZ ;  /* 0x00000004061272a5 */ /* 0x000fe2000f8e003f */
[----:B------:R-:W-:Y:S01]  /*7d30*/  IMAD.MOV.U32 R114, RZ, RZ, RZ ;  /* 0x000000ffff727224 */ /* 0x000fe200078e00ff */
[----:B------:R-:W-:Y:S01]  /*7d40*/  MOV R4, RZ ;  /* 0x000000ff00047202 */ /* 0x000fe20000000f00 */
[----:B------:R-:W-:Y:S01]  /*7d50*/  IMAD.MOV.U32 R112, RZ, RZ, RZ ;  /* 0x000000ffff707224 */ /* 0x000fe200078e00ff */
[----:B------:R-:W-:Y:S01]  /*7d60*/  @UP2 USHF.R.U32.HI UR6, URZ, UR5, UR19 ;  /* 0x000000053f062299 */ /* 0x000fe20008011613 */
[----:B------:R-:W-:Y:S01]  /*7d70*/  CS2R R118, SRZ ;  /* 0x0000000000767805 */ /* 0x000fe2000001ff00 */
[----:B------:R-:W-:Y:S01]  /*7d80*/  CS2R R116, SRZ ;  /* 0x0000000000747805 */ /* 0x000fe2000001ff00 */
[----:B------:R-:W-:Y:S01]  /*7d90*/  CS2R R110, SRZ ;  /* 0x00000000006e7805 */ /* 0x000fe2000001ff00 */
[----:B------:R-:W-:Y:S01]  /*7da0*/  UIADD3 UR6, UR9, UR6, URZ ;  /* 0x0000000609067290 */ /* 0x000fe2000fffe03f */
[----:B------:R-:W-:Y:S01]  /*7db0*/  CS2R R108, SRZ ;  /* 0x00000000006c7805 */ /* 0x000fe2000001ff00 */
[----:B------:R-:W-:Y:S01]  /*7dc0*/  CS2R R106, SRZ ;  /* 0x00000000006a7805 */ /* 0x000fe2000001ff00 */
[----:B------:R-:W-:Y:S01]  /*7dd0*/  CS2R R104, SRZ ;  /* 0x0000000000687805 */ /* 0x000fe2000001ff00 */
        /* <DEDUP_REMOVED lines=8> */
[----:B------:R-:W-:Y:S01]  /*7e60*/  USHF.R.S32.HI UR4, URZ, 0x7, UR4 ;  /* 0x000000073f047899 */ /* 0x000fe20008011404 */
[----:B------:R-:W-:Y:S01]  /*7e70*/  CS2R R94, SRZ ;  /* 0x00000000005e7805 */ /* 0x000fe2000001ff00 */
[----:B------:R-:W-:Y:S01]  /*7e80*/  CS2R R92, SRZ ;  /* 0x00000000005c7805 */ /* 0x000fe2000001ff00 */
[----:B------:R-:W-:Y:S01]  /*7e90*/  CS2R R90, SRZ ;  /* 0x00000000005a7805 */ /* 0x000fe2000001ff00 */
[----:B------:R-:W-:Y:S01]  /*7ea0*/  UISETP.LT.AND UP0, UPT, UR10, UR4, UPT ;  /* 0x000000040a00728c */ /* 0x000fe2000bf01270 */
[----:B------:R-:W-:Y:S01]  /*7eb0*/  CS2R R88, SRZ ;  /* 0x0000000000587805 */ /* 0x000fe2000001ff00 */
[----:B-----5:R-:W-:Y:S01]  /*7ec0*/  CS2R R86, SRZ ;  /* 0x0000000000567805 */ /* 0x020fe2000001ff00 */
        /* <DEDUP_REMOVED lines=9> */
[----:B------:R-:W-:Y:S01]  /*7f60*/  MOV R72, RZ ;  /* 0x000000ff00487202 */ /* 0x000fe20000000f00 */
[----:B------:R-:W-:Y:S01]  /*7f70*/  CS2R R70, SRZ ;  /* 0x0000000000467805 */ /* 0x000fe2000001ff00 */
[----:B------:R-:W-:Y:S01]  /*7f80*/  PLOP3.LUT P0, PT, PT, PT, UP0, 0x80, 0x0 ;  /* 0x000000000000781c */ /* 0x000fe20003f0f008 */
[----:B------:R-:W-:Y:S01]  /*7f90*/  CS2R R68, SRZ ;  /* 0x0000000000447805 */ /* 0x000fe2000001ff00 */
[----:B------:R-:W-:Y:S01]  /*7fa0*/  CS2R R126, SRZ ;  /* 0x00000000007e7805 */ /* 0x000fe2000001ff00 */
[----:B------:R-:W-:Y:S01]  /*7fb0*/  CS2R R124, SRZ ;  /* 0x00000000007c7805 */ /* 0x000fe2000001ff00 */
[----:B------:R-:W-:Y:S01]  /*7fc0*/  CS2R R130, SRZ ;  /* 0x0000000000827805 */ /* 0x000fe2000001ff00 */
[----:B------:R-:W-:Y:S01]  /*7fd0*/  CS2R R128, SRZ ;  /* 0x0000000000807805 */ /* 0x000fe2000001ff00 */
[----:B------:R-:W-:-:S07]  /*7fe0*/  IMAD.MOV.U32 R8, RZ, RZ, RZ ;  /* 0x000000ffff087224 */ /* 0x000fce00078e00ff */
[----:B------:R-:W-:Y:S05]  /*7ff0*/  @!P0 BRA `(.L_x_2807) ;  /* 0x0001203000008947 */ /* 0x000fea0003800000 */
[----:B------:R-:W-:Y:S02]  /*8000*/  ULDC.64 UR4, c[0x0][0x340] ;  /* 0x0000d00000047ab9 */ /* 0x000fe40000000a00 */
[----:B------:R-:W-:Y:S02]  /*8010*/  UISETP.NE.U32.AND UP0, UPT, URZ, UR4, UPT ;  /* 0x000000043f00728c */ /* 0x000fe4000bf05070 */
        /* <DEDUP_REMOVED lines=10> */
[----:B------:R-:W-:Y:S01]  /*80c0*/  LEA.HI R6, R5, R73, RZ, 0x3 ;  /* 0x0000004905067211 */ /* 0x000fe200078f18ff */
[----:B------:R1:W2:Y:S04]  /*80d0*/  @P0 LDG.E R0, [R2.64] ;  /* 0x0000001602000981 */ /* 0x0002a8000c1e1900 */
[----:B------:R-:W-:Y:S01]  /*80e0*/  BAR.SYNC.DEFER_BLOCKING 0x0 ;  /* 0x0000000000007b1d */ /* 0x000fe20000010000 */
[----:B------:R-:W-:Y:S01]  /*80f0*/  ISETP.NE.AND P1, PT, R235, 0x1, PT ;  /* 0x00000001eb00780c */ /* 0x000fe20003f25270 */
[----:B------:R-:W-:-:S02]  /*8100*/  IMAD.MOV.U32 R237, RZ, RZ, RZ ;  /* 0x000000ffffed7224 */ /* 0x000fc400078e00ff */
[----:B-1----:R-:W-:Y:S02]  /*8110*/  IMAD.U32 R2, RZ, RZ, UR10 ;  /* 0x0000000aff027e24 */ /* 0x002fe4000f8e00ff */
        /* <DEDUP_REMOVED lines=8> */
[----:B------:R-:W-:Y:S01]  /*81a0*/  USHF.R.S32.HI UR6, URZ, 0x1f, UR17 ;  /* 0x0000001f3f067899 */ /* 0x000fe20008011411 */
[----:B------:R-:W-:Y:S01]  /*81b0*/  SHF.R.S32.HI R6, RZ, 0x3, R6 ;  /* 0x00000003ff067819 */ /* 0x000fe20000011406 */
[----:B------:R-:W-:Y:S02]  /*81c0*/  ULDC.64 UR4, c[0x0][0x178] ;  /* 0x00005e0000047ab9 */ /* 0x000fe40000000a00 */
[----:B------:R-:W-:-:S04]  /*81d0*/  IMAD.IADD R0, R73, 0x1, -R0 ;  /* 0x0000000149007824 */ /* 0x000fc800078e0a00 */
[----:B------:R-:W-:-:S04]  /*81e0*/  IMAD R236, R0, 0x20, R6 ;  /* 0x0000002000ec7824 */ /* 0x000fc800078e0206 */
[----:B------:R-:W-:-:S05]  /*81f0*/  IMAD R2, R2, 0x80, R236 ;  /* 0x0000008002027824 */ /* 0x000fca00078e02ec */
        /* <DEDUP_REMOVED lines=18> */
[C---:B------:R-:W-:Y:S01]  /*8320*/  IMAD.SHL.U32 R14, R6.reuse, 0x40, RZ ;  /* 0x00000040060e7824 */ /* 0x040fe200078e00ff */
[----:B------:R-:W-:Y:S01]  /*8330*/  ULDC.64 UR6, c[0x0][0x348] ;  /* 0x0000d20000067ab9 */ /* 0x000fe20000000a00 */
[----:B------:R-:W-:Y:S01]  /*8340*/  IADD3 R16, R6, UR14, RZ ;  /* 0x0000000e06107c10 */ /* 0x000fe2000fffe0ff */
[----:B------:R-:W-:Y:S01]  /*8350*/  UISETP.NE.U32.AND UP0, UPT, URZ, UR6, UPT ;  /* 0x000000063f00728c */ /* 0x000fe2000bf05070 */
[----:B------:R-:W-:Y:S01]  /*8360*/  IMAD.SHL.U32 R244, R0, 0x8, RZ ;  /* 0x0000000800f47824 */ /* 0x000fe200078e00ff */
[----:B------:R-:W-:Y:S01]  /*8370*/  ULDC.64 UR4, c[0x0][0x1b8] ;  /* 0x00006e0000047ab9 */ /* 0x000fe20000000a00 */
[----:B------:R-:W-:Y:S01]  /*8380*/  LEA.HI R12, R5, R73, RZ, 0x6 ;  /* 0x00000049050c7211 */ /* 0x000fe200078f30ff */
[----:B------:R-:W-:Y:S01]  /*8390*/  UISETP.NE.AND.EX UP0, UPT, URZ, UR7, UPT, UP0 ;  /* 0x000000073f00728c */ /* 0x000fe2000bf05300 */
[----:B------:R-:W-:Y:S01]  /*83a0*/  @P1 IMAD.HI.U32 R4, R3, c[0x0][0x2c8], RZ ;  /* 0x0000b20003041a27 */ /* 0x000fe200078e00ff */
[----:B------:R-:W-:Y:S01]  /*83b0*/  UIADD3 UR25, UR25, UR17, URZ ;  /* 0x0000001119197290 */ /* 0x000fe2000fffe03f */
[----:B------:R-:W-:Y:S01]  /*83c0*/  LOP3.LUT R14, R14, 0x1c0, RZ, 0xc0, !PT ;  /* 0x000001c00e0e7812 */ /* 0x000fe200078ec0ff */
[----:B------:R-:W-:Y:S01]  /*83d0*/  UIMAD UR6, UR12, UR4, URZ ;  /* 0x000000040c0672a4 */ /* 0x000fe2000f8e023f */
[----:B------:R-:W-:Y:S01]  /*83e0*/  IMAD.MOV R2, RZ, RZ, -R2 ;  /* 0x000000ffff027224 */ /* 0x000fe200078e0a02 */
[----:B------:R-:W-:Y:S01]  /*83f0*/  USHF.R.S32.HI UR7, URZ, 0x1f, UR21 ;  /* 0x0000001f3f077899 */ /* 0x000fe20008011415 */
[----:B------:R-:W-:Y:S01]  /*8400*/  IMAD.SHL.U32 R12, R12, 0x8, RZ ;  /* 0x000000080c0c7824 */ /* 0x000fe200078e00ff */
[----:B------:R-:W-:Y:S01]  /*8410*/  UIMAD UR6, UR13, UR5, UR6 ;  /* 0x000000050d0672a4 */ /* 0x000fe2000f8e0206 */
[----:B------:R-:W-:Y:S01]  /*8420*/  IMAD R238, R2, c[0x0][0x2b8], R238 ;  /* 0x0000ae0002ee7a24 */ /* 0x000fe200078e02ee */
[----:B------:R-:W-:Y:S01]  /*8430*/  UIMAD.WIDE.U32 UR24, UR13, UR4, UR24 ;  /* 0x000000040d1872a5 */ /* 0x000fe2000f8e0018 */
[--C-:B-1----:R-:W-:Y:S01]  /*8440*/  IMAD.MOV.U32 R8, RZ, RZ, R3.reuse ;  /* 0x000000ffff087224 */ /* 0x102fe200078e0003 */
[----:B------:R-:W-:Y:S01]  /*8450*/  USEL UR7, UR7, URZ, !UP0 ;  /* 0x0000003f07077287 */ /* 0x000fe2000c000000 */
[----:B------:R-:W-:Y:S01]  /*8460*/  @P0 SHF.R.U32.HI R8, RZ, c[0x0][0x2cc], R4 ;  /* 0x0000b300ff080a19 */ /* 0x000fe20000011604 */
[----:B------:R-:W-:Y:S01]  /*8470*/  ULDC.64 UR4, c[0x0][0x1c0] ;  /* 0x0000700000047ab9 */ /* 0x000fe20000000a00 */
[----:B------:R-:W-:Y:S01]  /*8480*/  SHF.R.U32.HI R13, RZ, 0x3, R14 ;  /* 0x00000003ff0d7819 */ /* 0x000fe2000001160e */
[----:B------:R-:W-:Y:S01]  /*8490*/  USEL UR9, UR21, URZ, !UP0 ;  /* 0x0000003f15097287 */ /* 0x000fe2000c000000 */
[--C-:B------:R-:W-:Y:S01]  /*84a0*/  SHF.R.S32.HI R7, RZ, 0x1f, R8.reuse ;  /* 0x0000001fff077819 */ /* 0x100fe20000011408 */
[----:B------:R-:W-:Y:S01]  /*84b0*/  UIMAD UR7, UR7, UR4, URZ ;  /* 0x00000004070772a4 */ /* 0x000fe2000f8e023f */
[----:B------:R-:W-:Y:S01]  /*84c0*/  IMAD.MOV R4, RZ, RZ, -R8 ;  /* 0x000000ffff047224 */ /* 0x000fe200078e0a08 */
[----:B------:R-:W-:Y:S01]  /*84d0*/  UIADD3 UR25, UR25, UR6, URZ ;  /* 0x0000000619197290 */ /* 0x000fe2000fffe03f */
[----:B------:R-:W-:Y:S01]  /*84e0*/  LOP3.LUT R12, R12, 0xfffffe00, RZ, 0xc0, !PT ;  /* 0xfffffe000c0c7812 */ /* 0x000fe200078ec0ff */
[----:B------:R-:W-:Y:S01]  /*84f0*/  UIMAD UR5, UR9, UR5, UR7 ;  /* 0x00000005090572a4 */ /* 0x000fe2000f8e0207 */
[----:B------:R-:W-:Y:S01]  /*8500*/  IMAD R7, R7, c[0x0][0x1b0], RZ ;  /* 0x00006c0007077a24 */ /* 0x000fe200078e02ff */
[----:B------:R-:W-:Y:S01]  /*8510*/  UIMAD.WIDE.U32 UR24, UR9, UR4, UR24 ;  /* 0x00000004091872a5 */ /* 0x000fe2000f8e0018 */
[----:B------:R-:W-:Y:S01]  /*8520*/  IMAD R4, R4, c[0x0][0x2c4], R3 ;  /* 0x0000b10004047a24 */ /* 0x000fe200078e0203 */
[----:B------:R-:W-:Y:S01]  /*8530*/  ULDC UR17, c[0x0][0x2c4] ;  /* 0x0000b10000117ab9 */ /* 0x000fe20000000800 */
[----:B------:R-:W-:Y:S01]  /*8540*/  IMAD R7, R8, c[0x0][0x1b4], R7 ;  /* 0x00006d0008077a24 */ /* 0x000fe200078e0207 */
[----:B------:R-:W-:Y:S01]  /*8550*/  UIADD3 UR5, UR25, UR5, URZ ;  /* 0x0000000519057290 */ /* 0x000fe2000fffe03f */
[----:B------:R-:W-:Y:S01]  /*8560*/  IADD3 R3, R16, 0x60, RZ ;  /* 0x0000006010037810 */ /* 0x000fe20007ffe0ff */
[----:B------:R-:W-:Y:S01]  /*8570*/  IMAD.U32 R11, RZ, RZ, UR25 ;  /* 0x00000019ff0b7e24 */ /* 0x000fe2000f8e00ff */
[----:B------:R-:W-:Y:S01]  /*8580*/  UIMAD UR17, UR20, UR17, URZ ;  /* 0x00000011141172a4 */ /* 0x000fe2000f8e023f */
[----:B------:R-:W-:Y:S01]  /*8590*/  IMAD.U32 R10, RZ, RZ, UR24 ;  /* 0x00000018ff0a7e24 */ /* 0x000fe2000f8e00ff */
[----:B------:R-:W-:Y:S01]  /*85a0*/  ULEA UR24, UR10, 0xffffff80, 0x7 ;  /* 0xffffff800a187891 */ /* 0x000fe2000f8e383f */
[----:B------:R-:W-:Y:S01]  /*85b0*/  IMAD.U32 R11, RZ, RZ, UR5 ;  /* 0x00000005ff0b7e24 */ /* 0x000fe2000f8e00ff */
[----:B------:R-:W-:Y:S01]  /*85c0*/  ULDC.64 UR4, c[0x0][0x1e8] ;  /* 0x00007a0000047ab9 */ /* 0x000fe20000000a00 */
[----:B------:R-:W-:Y:S01]  /*85d0*/  IMAD.WIDE.U32 R30, R238, c[0x0][0x1e0], RZ ;  /* 0x00007800ee1e7a25 */ /* 0x000fe200078e00ff */
[----:B------:R-:W-:Y:S01]  /*85e0*/  ISETP.GE.AND P3, PT, R16, UR17, PT ;  /* 0x0000001110007c0c */ /* 0x000fe2000bf66270 */
[----:B------:R-:W-:Y:S01]  /*85f0*/  UIMAD.WIDE.U32 UR26, UR13, UR4, URZ ;  /* 0x000000040d1a72a5 */ /* 0x000fe2000f8e003f */
[----:B------:R-:W-:Y:S01]  /*8600*/  ISETP.GE.AND P5, PT, R3, UR17, PT ;  /* 0x0000001103007c0c */ /* 0x000fe2000bfa6270 */
[----:B------:R-:W-:Y:S01]  /*8610*/  IMAD.WIDE.U32 R8, R8, c[0x0][0x1b0], R10 ;  /* 0x00006c0008087a25 */ /* 0x000fe200078e000a */
[----:B------:R-:W-:Y:S01]  /*8620*/  SHF.R.S32.HI R10, RZ, 0x1f, R4 ;  /* 0x0000001fff0a7819 */ /* 0x000fe20000011404 */
[----:B------:R-:W-:Y:S01]  /*8630*/  UIMAD UR4, UR12, UR4, URZ ;  /* 0x000000040c0472a4 */ /* 0x000fe2000f8e023f */
[----:B------:R-:W-:Y:S01]  /*8640*/  SHF.R.S32.HI R11, RZ, 0x1f, R238 ;  /* 0x0000001fff0b7819 */ /* 0x000fe200000114ee */
[----:B------:R-:W-:Y:S01]  /*8650*/  IMAD.IADD R9, R9, 0x1, R7 ;  /* 0x0000000109097824 */ /* 0x000fe200078e0207 */
[----:B------:R-:W-:Y:S01]  /*8660*/  IADD3 R7, R16, 0x20, RZ ;  /* 0x0000002010077810 */ /* 0x000fe20007ffe0ff */
[----:B------:R-:W-:Y:S01]  /*8670*/  IMAD R10, R10, c[0x0][0x1a8], RZ ;  /* 0x00006a000a0a7a24 */ /* 0x000fe200078e02ff */
[----:B------:R-:W-:Y:S01]  /*8680*/  UIMAD UR4, UR13, UR5, UR4 ;  /* 0x000000050d0472a4 */ /* 0x000fe2000f8e0204 */
[C---:B------:R-:W-:Y:S01]  /*8690*/  IMAD.WIDE.U32 R8, R4.reuse, c[0x0][0x1a8], R8 ;  /* 0x00006a0004087a25 */ /* 0x040fe200078e0008 */
[----:B------:R-:W-:Y:S01]  /*86a0*/  ISETP.GE.AND P4, PT, R7, UR17, PT ;  /* 0x0000001107007c0c */ /* 0x000fe2000bf86270 */
[----:B------:R-:W-:Y:S01]  /*86b0*/  UIADD3 UR24, UR11, -UR24, URZ ;  /* 0x800000180b187290 */ /* 0x000fe2000fffe03f */
[----:B------:R-:W-:Y:S01]  /*86c0*/  P2R R15, PR, RZ, 0x20 ;  /* 0x00000020ff0f7803 */ /* 0x000fe20000000000 */
[----:B------:R-:W-:Y:S01]  /*86d0*/  IMAD R10, R4, c[0x0][0x1ac], R10 ;  /* 0x00006b00040a7a24 */ /* 0x000fe200078e020a */
[----:B------:R-:W-:Y:S01]  /*86e0*/  LEA R19, P0, R8, c[0x0][0x160], 0x1 ;  /* 0x0000580008137a11 */ /* 0x000fe200078008ff */
[----:B------:R-:W-:Y:S01]  /*86f0*/  IMAD R3, R11, c[0x0][0x1e0], RZ ;  /* 0x000078000b037a24 */ /* 0x000fe200078e02ff */
[----:B------:R-:W-:Y:S01]  /*8700*/  IADD3 R4, R16, 0x40, RZ ;  /* 0x0000004010047810 */ /* 0x000fe20007ffe0ff */
[----:B------:R-:W-:Y:S01]  /*8710*/  IMAD.IADD R10, R9, 0x1, R10 ;  /* 0x00000001090a7824 */ /* 0x000fe200078e020a */
[----:B------:R-:W-:Y:S01]  /*8720*/  LOP3.LUT R9, R14, 0x38, R244, 0xf8, !PT ;  /* 0x000000380e097812 */ /* 0x000fe200078ef8f4 */
[----:B------:R-:W-:Y:S01]  /*8730*/  SHFL.IDX PT, R28, R19, RZ, 0x181f ;  /* 0x00181fff131c7589 */ /* 0x000fe200000e0000 */
[----:B------:R-:W-:Y:S01]  /*8740*/  ISETP.GE.AND P6, PT, R4, UR17, PT ;  /* 0x0000001104007c0c */ /* 0x000fe2000bfc6270 */
[----:B------:R-:W-:Y:S01]  /*8750*/  IMAD R3, R238, c[0x0][0x1e4], R3 ;  /* 0x00007900ee037a24 */ /* 0x000fe200078e0203 */
[----:B------:R-:W-:Y:S01]  /*8760*/  LEA.HI.X R10, R8, c[0x0][0x164], R10, 0x1, P0 ;  /* 0x00005900080a7a11 */ /* 0x000fe200000f0c0a */
[----:B------:R-:W-:Y:S01]  /*8770*/  SHFL.IDX PT, R24, R19, 0x1, 0x181f ;  /* 0x00381f0013187f89 */ /* 0x000fe200000e0000 */
[C---:B------:R-:W-:Y:S01]  /*8780*/  IADD3 R8, R244.reuse, 0x40, RZ ;  /* 0x00000040f4087810 */ /* 0x040fe20007ffe0ff */
[----:B------:R-:W-:Y:S01]  /*8790*/  IMAD.IADD R3, R31, 0x1, R3 ;  /* 0x000000011f037824 */ /* 0x000fe200078e0203 */
[----:B------:R-:W-:Y:S01]  /*87a0*/  LOP3.LUT R9, R9, R13, RZ, 0x3c, !PT ;  /* 0x0000000d09097212 */ /* 0x000fe200078e3cff */
[----:B------:R-:W1:Y:S01]  /*87b0*/  SHFL.IDX PT, R29, R10, RZ, 0x181f ;  /* 0x00181fff0a1d7589 */ /* 0x000e6200000e0000 */
[--C-:B------:R-:W-:Y:S01]  /*87c0*/  @!P3 SHF.R.S32.HI R2, RZ, 0x1f, R8.reuse ;  /* 0x0000001fff02b819 */ /* 0x100fe20000011408 */
[----:B------:R-:W-:Y:S01]  /*87d0*/  UIADD3 UR9, UR27, UR4, URZ ;  /* 0x000000041b097290 */ /* 0x000fe2000fffe03f */
[----:B------:R-:W-:Y:S01]  /*87e0*/  ISETP.GE.AND P0, PT, R244, c[0x0][0x198], PT ;  /* 0x00006600f4007a0c */ /* 0x000fe20003f06270 */
[----:B------:R-:W-:Y:S01]  /*87f0*/  SHFL.IDX PT, R25, R10, 0x1, 0x181f ;  /* 0x00381f000a197f89 */ /* 0x000fe200000e0000 */
[-C--:B------:R-:W-:Y:S01]  /*8800*/  @!P3 LEA.HI R2, R2, R8.reuse, RZ, 0x3 ;  /* 0x000000080202b211 */ /* 0x080fe200078f18ff */
[----:B------:R-:W-:Y:S01]  /*8810*/  IMAD.IADD R9, R12, 0x1, R9 ;  /* 0x000000010c097824 */ /* 0x000fe200078e0209 */
[----:B------:R-:W-:Y:S01]  /*8820*/  ISETP.GE.AND P1, PT, R8, c[0x0][0x198], PT ;  /* 0x0000660008007a0c */ /* 0x000fe20003f26270 */
[----:B------:R-:W-:Y:S01]  /*8830*/  SHFL.IDX PT, R22, R19, 0x2, 0x181f ;  /* 0x00581f0013167f89 */ /* 0x000fe200000e0000 */
[----:B------:R-:W-:Y:S01]  /*8840*/  @!P3 LOP3.LUT R2, R2, 0xfffffff8, RZ, 0xc0, !PT ;  /* 0xfffffff80202b812 */ /* 0x000fe200078ec0ff */
[----:B------:R-:W-:Y:S01]  /*8850*/  @!P3 IMAD.SHL.U32 R20, R9, 0x2, RZ ;  /* 0x000000020914b824 */ /* 0x000fe200078e00ff */
[--C-:B------:R-:W-:Y:S01]  /*8860*/  @!P4 SHF.R.S32.HI R7, RZ, 0x1f, R8.reuse ;  /* 0x0000001fff07c819 */ /* 0x100fe20000011408 */
[----:B------:R-:W3:Y:S01]  /*8870*/  SHFL.IDX PT, R23, R10, 0x2, 0x181f ;  /* 0x00581f000a177f89 */ /* 0x000ee200000e0000 */
[----:B------:R-:W-:Y:S01]  /*8880*/  @!P6 SHF.R.S32.HI R4, RZ, 0x1f, R8 ;  /* 0x0000001fff04e819 */ /* 0x000fe20000011408 */
[----:B------:R-:W-:Y:S01]  /*8890*/  ULDC.64 UR4, c[0x0][0x210] ;  /* 0x0000840000047ab9 */ /* 0x000fe20000000a00 */
[-C--:B------:R-:W-:Y:S01]  /*88a0*/  @!P4 LEA.HI R7, R7, R8.reuse, RZ, 0x3 ;  /* 0x000000080707c211 */ /* 0x080fe200078f18ff */
[----:B------:R4:W-:Y:S01]  /*88b0*/  SHFL.IDX PT, R21, R10, 0x3, 0x181f ;  /* 0x00781f000a157f89 */ /* 0x0009e200000e0000 */
[----:B------:R-:W-:Y:S01]  /*88c0*/  @!P6 LEA.HI R4, R4, R8, RZ, 0x3 ;  /* 0x000000080404e211 */ /* 0x000fe200078f18ff */
[----:B------:R-:W-:Y:S01]  /*88d0*/  UIMAD UR12, UR12, UR4, URZ ;  /* 0x000000040c0c72a4 */ /* 0x000fe2000f8e023f */
[----:B------:R-:W-:Y:S01]  /*88e0*/  @!P4 LOP3.LUT R7, R7, 0xfffffff8, RZ, 0xc0, !PT ;  /* 0xfffffff80707c812 */ /* 0x000fe200078ec0ff */
[----:B------:R-:W-:Y:S01]  /*88f0*/  UIMAD.WIDE.U32 UR28, UR13, UR4, URZ ;  /* 0x000000040d1c72a5 */ /* 0x000fe2000f8e003f */
[----:B------:R-:W-:Y:S01]  /*8900*/  @!P6 LOP3.LUT R4, R4, 0xfffffff8, RZ, 0xc0, !PT ;  /* 0xfffffff80404e812 */ /* 0x000fe200078ec0ff */
[----:B------:R-:W-:Y:S01]  /*8910*/  UIMAD UR12, UR13, UR5, UR12 ;  /* 0x000000050d0c72a4 */ /* 0x000fe2000f8e020c */
[----:B------:R-:W-:Y:S01]  /*8920*/  IADD3 R68, -R6, UR24, RZ ;  /* 0x0000001806447c10 */ /* 0x000fe2000fffe1ff */
[----:B-1----:R-:W-:Y:S01]  /*8930*/  @!P3 IMAD.WIDE R26, R244, 0x2, R28 ;  /* 0x00000002f41ab825 */ /* 0x002fe200078e021c */
[----:B------:R-:W-:Y:S01]  /*8940*/  P2R R17, PR, RZ, 0x40 ;  /* 0x00000040ff117803 */ /* 0x000fe20000000000 */
[----:B------:R-:W-:-:S02]  /*8950*/  UIADD3 UR12, UR29, UR12, URZ ;  /* 0x0000000c1d0c7290 */ /* 0x000fc4000fffe03f */
[----:B------:R-:W-:Y:S01]  /*8960*/  @!P3 IMAD.WIDE R28, R2, 0x2, R28 ;  /* 0x00000002021cb825 */ /* 0x000fe200078e021c */
[----:B------:R3:W-:Y:S03]  /*8970*/  @!P3 LDGSTS.E.BYPASS.LTC128B.128 [R20+0x100], [R26.64], !P0 ;  /* 0x001000001a14bfae */ /* 0x0007e6000c101d56 */
[----:B------:R-:W-:Y:S01]  /*8980*/  IMAD.MOV.U32 R2, RZ, RZ, R30 ;  /* 0x000000ffff027224 */ /* 0x000fe200078e001e */
[----:B------:R1:W-:Y:S01]  /*8990*/  @!P3 LDGSTS.E.BYPASS.LTC128B.128 [R20+0x4100], [R28.64], !P1 ;  /* 0x041000001c14bfae */ /* 0x0003e2000c901d56 */
[----:B----4-:R-:W-:Y:S02]  /*89a0*/  @!P4 IMAD.SHL.U32 R10, R9, 0x2, RZ ;  /* 0x00000002090ac824 */ /* 0x010fe400078e00ff */
[----:B---3--:R-:W-:Y:S01]  /*89b0*/  @!P6 IMAD.WIDE R26, R4, 0x2, R22 ;  /* 0x00000002041ae825 */ /* 0x008fe200078e0216 */
[----:B-1----:R-:W1:Y:S03]  /*89c0*/  SHFL.IDX PT, R20, R19, 0x3, 0x181f ;  /* 0x00781f0013147f89 */ /* 0x002e6600000e0000 */
[----:B------:R-:W-:-:S04]  /*89d0*/  @!P4 IMAD.WIDE R28, R7, 0x2, R24 ;  /* 0x00000002071cc825 */ /* 0x000fc800078e0218 */
[----:B------:R-:W-:-:S04]  /*89e0*/  @!P4 IMAD.WIDE R24, R244, 0x2, R24 ;  /* 0x00000002f418c825 */ /* 0x000fc800078e0218 */
[----:B------:R-:W-:Y:S01]  /*89f0*/  @!P6 IMAD.SHL.U32 R7, R9, 0x2, RZ ;  /* 0x000000020907e824 */ /* 0x000fe200078e00ff */
[----:B------:R3:W-:Y:S01]  /*8a00*/  @!P4 LDGSTS.E.BYPASS.LTC128B.128 [R10+0x1100], [R24.64], !P0 ;  /* 0x01100000180acfae */ /* 0x0007e2000c101d56 */
[----:B------:R-:W-:-:S03]  /*8a10*/  @!P6 IMAD.WIDE R22, R244, 0x2, R22 ;  /* 0x00000002f416e825 */ /* 0x000fc600078e0216 */
[----:B------:R4:W-:Y:S01]  /*8a20*/  @!P4 LDGSTS.E.BYPASS.LTC128B.128 [R10+0x5100], [R28.64], !P1 ;  /* 0x051000001c0acfae */ /* 0x0009e2000c901d56 */
[----:B------:R-:W-:-:S03]  /*8a30*/  @!P5 IMAD.SHL.U32 R4, R9, 0x2, RZ ;  /* 0x000000020904d824 */ /* 0x000fc600078e00ff */
[----:B------:R5:W-:Y:S04]  /*8a40*/  @!P6 LDGSTS.E.BYPASS.LTC128B.128 [R7+0x2100], [R22.64], !P0 ;  /* 0x021000001607efae */ /* 0x000be8000c101d56 */
[----:B------:R1:W-:Y:S01]  /*8a50*/  @!P6 LDGSTS.E.BYPASS.LTC128B.128 [R7+0x6100], [R26.64], !P1 ;  /* 0x061000001a07efae */ /* 0x0003e2000c901d56 */
[----:B---3--:R-:W-:-:S04]  /*8a60*/  @!P5 SHF.R.S32.HI R24, RZ, 0x1f, R8 ;  /* 0x0000001fff18d819 */ /* 0x008fc80000011408 */
[----:B------:R-:W-:Y:S02]  /*8a70*/  @!P5 LEA.HI R24, R24, R8, RZ, 0x3 ;  /* 0x000000081818d211 */ /* 0x000fe400078f18ff */
[----:B-----5:R-:W-:Y:S02]  /*8a80*/  LEA.HI R23, R5, R73, RZ, 0x4 ;  /* 0x0000004905177211 */ /* 0x020fe400078f20ff */
[----:B------:R-:W-:Y:S02]  /*8a90*/  @!P5 LOP3.LUT R24, R24, 0xfffffff8, RZ, 0xc0, !PT ;  /* 0xfffffff81818d812 */ /* 0x000fe400078ec0ff */
[----:B----4-:R-:W-:Y:S01]  /*8aa0*/  LOP3.LUT R10, R23, 0xfffffff0, RZ, 0xc0, !PT ;  /* 0xfffffff0170a7812 */ /* 0x010fe200078ec0ff */
[----:B-1----:R-:W-:-:S04]  /*8ab0*/  @!P5 IMAD.WIDE R26, R244, 0x2, R20 ;  /* 0x00000002f41ad825 */ /* 0x002fc800078e0214 */
[----:B------:R-:W-:Y:S01]  /*8ac0*/  IMAD.IADD R10, R73, 0x1, -R10 ;  /* 0x00000001490a7824 */ /* 0x000fe200078e0a0a */
[----:B------:R1:W-:Y:S01]  /*8ad0*/  @!P5 LDGSTS.E.BYPASS.LTC128B.128 [R4+0x3100], [R26.64], !P0 ;  /* 0x031000001a04dfae */ /* 0x0003e2000c101d56 */
[----:B------:R-:W-:-:S03]  /*8ae0*/  @!P5 IMAD.WIDE R24, R24, 0x2, R20 ;  /* 0x000000021818d825 */ /* 0x000fc600078e0214 */
[----:B------:R-:W-:Y:S02]  /*8af0*/  SHF.R.S32.HI R19, RZ, 0x1f, R10 ;  /* 0x0000001fff137819 */ /* 0x000fe4000001140a */
[----:B------:R1:W-:Y:S02]  /*8b00*/  @!P5 LDGSTS.E.BYPASS.LTC128B.128 [R4+0x7100], [R24.64], !P1 ;  /* 0x071000001804dfae */ /* 0x0003e4000c901d56 */
[----:B------:R-:W-:Y:S02]  /*8b10*/  LEA.HI R19, R19, R10, RZ, 0x3 ;  /* 0x0000000a13137211 */ /* 0x000fe400078f18ff */
[----:B------:R-:W0:Y:S01]  /*8b20*/  LDGDEPBAR ;  /* 0x00000000000079af */ /* 0x000e220000000000 */
[----:B--2---:R-:W-:Y:S01]  /*8b30*/  SHF.R.S32.HI R7, RZ, 0x1f, R237 ;  /* 0x0000001fff077819 */ /* 0x004fe200000114ed */
[----:B------:R-:W-:-:S04]  /*8b40*/  IMAD.WIDE.U32 R2, R237, c[0x0][0x1f0], R2 ;  /* 0x00007c00ed027a25 */ /* 0x000fc800078e0002 */
[----:B------:R-:W-:Y:S01]  /*8b50*/  IMAD R21, R7, c[0x0][0x1f0], RZ ;  /* 0x00007c0007157a24 */ /* 0x000fe200078e02ff */
[----:B------:R-:W-:-:S03]  /*8b60*/  IADD3 R2, P0, R2, UR26, RZ ;  /* 0x0000001a02027c10 */ /* 0x000fc6000ff1e0ff */
[----:B------:R-:W-:-:S05]  /*8b70*/  IMAD R21, R237, c[0x0][0x1f4], R21 ;  /* 0x00007d00ed157a24 */ /* 0x000fca00078e0215 */
[----:B------:R-:W-:Y:S02]  /*8b80*/  IADD3.X R21, R3, UR9, R21, P0, !PT ;  /* 0x0000000903157c10 */ /* 0x000fe400087fe415 */
[C---:B------:R-:W-:Y:S01]  /*8b90*/  LOP3.LUT R3, R19.reuse, 0xfffffff8, RZ, 0xc0, !PT ;  /* 0xfffffff813037812 */ /* 0x040fe200078ec0ff */
[----:B------:R-:W-:Y:S01]  /*8ba0*/  IMAD.SHL.U32 R19, R19, 0x40, RZ ;  /* 0x0000004013137824 */ /* 0x000fe200078e00ff */
[----:B------:R-:W-:-:S03]  /*8bb0*/  LEA R22, P0, R2, c[0x0][0x1c8], 0x1 ;  /* 0x0000720002167a11 */ /* 0x000fc600078008ff */
[----:B-1----:R-:W-:Y:S01]  /*8bc0*/  IMAD.IADD R4, R10, 0x1, -R3 ;  /* 0x000000010a047824 */ /* 0x002fe200078e0a03 */
[----:B------:R-:W-:Y:S01]  /*8bd0*/  LEA.HI.X R21, R2, c[0x0][0x1cc], R21, 0x1, P0 ;  /* 0x0000730002157a11 */ /* 0x000fe200000f0c15 */
[----:B------:R-:W-:Y:S01]  /*8be0*/  SHFL.IDX PT, R24, R22, RZ, 0x181f ;  /* 0x00181fff16187589 */ /* 0x000fe200000e0000 */
[----:B------:R-:W-:Y:S02]  /*8bf0*/  IMAD.MOV.U32 R3, RZ, RZ, 0x10 ;  /* 0x00000010ff037424 */ /* 0x000fe400078e00ff */
[----:B------:R-:W-:Y:S01]  /*8c00*/  R2P PR, R4, 0x6 ;  /* 0x0000000604007804 */ /* 0x000fe20000000000 */
[----:B------:R-:W1:Y:S01]  /*8c10*/  SHFL.IDX PT, R25, R21, RZ, 0x181f ;  /* 0x00181fff15197589 */ /* 0x000e6200000e0000 */
[----:B------:R-:W-:Y:S01]  /*8c20*/  ISETP.GE.AND P0, PT, R68, 0x1, PT ;  /* 0x000000014400780c */ /* 0x000fe20003f06270 */
[----:B------:R-:W-:Y:S01]  /*8c30*/  IMAD.SHL.U32 R4, R4, 0x40, RZ ;  /* 0x0000004004047824 */ /* 0x000fe200078e00ff */
[----:B------:R-:W-:Y:S01]  /*8c40*/  ISETP.GE.AND P6, PT, R244, c[0x0][0x1d4], PT ;  /* 0x00007500f4007a0c */ /* 0x000fe20003fc6270 */
[----:B------:R-:W-:Y:S01]  /*8c50*/  IMAD.MOV.U32 R2, RZ, RZ, 0x20 ;  /* 0x00000020ff027424 */ /* 0x000fe200078e00ff */
[----:B------:R-:W-:-:S02]  /*8c60*/  ISETP.GE.AND P5, PT, R8, c[0x0][0x1d4], PT ;  /* 0x0000750008007a0c */ /* 0x000fc40003fa6270 */
[----:B------:R-:W-:Y:S02]  /*8c70*/  LOP3.LUT R4, R4, 0x1c0, RZ, 0xc0, !PT ;  /* 0x000001c004047812 */ /* 0x000fe400078ec0ff */
[----:B------:R-:W-:Y:S02]  /*8c80*/  SEL R3, R3, 0xfffffff0, !P1 ;  /* 0xfffffff003037807 */ /* 0x000fe40004800000 */
[----:B------:R-:W-:Y:S02]  /*8c90*/  SEL R2, R2, 0xffffffe0, !P2 ;  /* 0xffffffe002027807 */ /* 0x000fe40005000000 */
[----:B------:R-:W-:Y:S01]  /*8ca0*/  SEL R72, RZ, 0x10, P5 ;  /* 0x00000010ff487807 */ /* 0x000fe20002800000 */
[----:B------:R-:W-:Y:S01]  /*8cb0*/  @P0 IMAD.SHL.U32 R20, R9, 0x2, RZ ;  /* 0x0000000209140824 */ /* 0x000fe200078e00ff */
[----:B------:R-:W-:Y:S02]  /*8cc0*/  @P0 SHF.R.S32.HI R10, RZ, 0x1f, R8 ;  /* 0x0000001fff0a0819 */ /* 0x000fe40000011408 */
[----:B------:R-:W-:-:S02]  /*8cd0*/  ISETP.GT.AND P1, PT, R236, 0x7f, PT ;  /* 0x0000007fec00780c */ /* 0x000fc40003f24270 */
[----:B------:R-:W-:-:S04]  /*8ce0*/  @P0 LEA.HI R10, R10, R8, RZ, 0x3 ;  /* 0x000000080a0a0211 */ /* 0x000fc800078f18ff */
[----:B------:R-:W-:Y:S01]  /*8cf0*/  @P0 LOP3.LUT R10, R10, 0xfffffff8, RZ, 0xc0, !PT ;  /* 0xfffffff80a0a0812 */ /* 0x000fe200078ec0ff */
[----:B-1----:R-:W-:-:S04]  /*8d00*/  @P0 IMAD.WIDE R26, R244, 0x2, R24 ;  /* 0x00000002f41a0825 */ /* 0x002fc800078e0218 */
[----:B------:R-:W-:Y:S01]  /*8d10*/  @P0 IMAD.WIDE R24, R10, 0x2, R24 ;  /* 0x000000020a180825 */ /* 0x000fe200078e0218 */
[----:B------:R1:W-:Y:S04]  /*8d20*/  @P0 LDGSTS.E.BYPASS.LTC128B.128 [R20+0x8100], [R26.64], !P6 ;  /* 0x081000001a140fae */ /* 0x0003e8000f101d56 */
[----:B------:R2:W-:Y:S01]  /*8d30*/  @P0 LDGSTS.E.BYPASS.LTC128B.128 [R20+0xc100], [R24.64], !P5 ;  /* 0x0c10000018140fae */ /* 0x0005e2000e901d56 */
[----:B------:R-:W-:-:S13]  /*8d40*/  ISETP.GE.AND P0, PT, R68, 0x21, PT ;  /* 0x000000214400780c */ /* 0x000fda0003f06270 */
[----:B------:R-:W-:-:S04]  /*8d50*/  @P0 SHF.R.S32.HI R10, RZ, 0x1f, R8 ;  /* 0x0000001fff0a0819 */ /* 0x000fc80000011408 */
[----:B------:R-:W-:-:S04]  /*8d60*/  @P0 LEA.HI R10, R10, R8, RZ, 0x3 ;  /* 0x000000080a0a0211 */ /* 0x000fc800078f18ff */
[----:B------:R-:W-:Y:S01]  /*8d70*/  @P0 LOP3.LUT R10, R10, 0xfffffff8, RZ, 0xc0, !PT ;  /* 0xfffffff80a0a0812 */ /* 0x000fe200078ec0ff */
[----:B--2---:R-:W-:Y:S01]  /*8d80*/  SHFL.IDX PT, R24, R22, 0x1, 0x181f ;  /* 0x00381f0016187f89 */ /* 0x004fe200000e0000 */
[----:B-1----:R-:W-:-:S03]  /*8d90*/  @P0 IMAD.SHL.U32 R20, R9, 0x2, RZ ;  /* 0x0000000209140824 */ /* 0x002fc600078e00ff */
[----:B------:R-:W1:Y:S02]  /*8da0*/  SHFL.IDX PT, R25, R21, 0x1, 0x181f ;  /* 0x00381f0015197f89 */ /* 0x000e6400000e0000 */
        /* <DEDUP_REMOVED lines=24> */
[----:B------:R-:W-:Y:S01]  /*8f30*/  SHF.R.S32.HI R10, RZ, 0x4, R23 ;  /* 0x00000004ff0a7819 */ /* 0x000fe20000011417 */
[----:B------:R1:W-:Y:S04]  /*8f40*/  @P0 LDGSTS.E.BYPASS.LTC128B.128 [R20+0xb100], [R26.64], !P6 ;  /* 0x0b1000001a140fae */ /* 0x0003e8000f101d56 */
[----:B------:R1:W-:Y:S01]  /*8f50*/  @P0 LDGSTS.E.BYPASS.LTC128B.128 [R20+0xf100], [R24.64], !P5 ;  /* 0x0f10000018140fae */ /* 0x0003e2000e901d56 */
[----:B------:R-:W-:-:S03]  /*8f60*/  ISETP.LT.AND P0, PT, RZ, c[0x0][0x27c], PT ;  /* 0x00009f00ff007a0c */ /* 0x000fc60003f01270 */
[----:B------:R-:W0:Y:S01]  /*8f70*/  LDGDEPBAR ;  /* 0x00000000000079af */ /* 0x000e220000000000 */
[----:B-1----:R-:W-:-:S04]  /*8f80*/  LEA.HI R20, R23, R10, RZ, 0x1 ;  /* 0x0000000a17147211 */ /* 0x002fc800078f08ff */
[----:B------:R-:W-:-:S05]  /*8f90*/  LOP3.LUT R20, R20, 0xfffffffe, RZ, 0xc0, !PT ;  /* 0xfffffffe14147812 */ /* 0x000fca00078ec0ff */
[----:B------:R-:W-:-:S04]  /*8fa0*/  IMAD.IADD R10, R10, 0x1, -R20 ;  /* 0x000000010a0a7824 */ /* 0x000fc800078e0a14 */
        /* <DEDUP_REMOVED lines=8> */
.L_x_2808:
        /* <DEDUP_REMOVED lines=21> */
[----:B------:R-:W-:Y:S01]  /*9180*/  BSSY B0, `(.L_x_2811) ;  /* 0x0000033000007945 */ /* 0x000fe20003800000 */
[----:B------:R-:W-:Y:S01]  /*9190*/  IMAD.SHL.U32 R22, R0, 0x4, RZ ;  /* 0x0000000400167824 */ /* 0x000fe200078e00ff */
[----:B------:R-:W-:Y:S01]  /*91a0*/  MOV R20, R18 ;  /* 0x0000001200147202 */ /* 0x000fe20000000f00 */
[----:B------:R-:W-:Y:S01]  /*91b0*/  CS2R R48, SRZ ;  /* 0x0000000000307805 */ /* 0x000fe2000001ff00 */
[----:B------:R-:W-:Y:S01]  /*91c0*/  CS2R R70, SRZ ;  /* 0x0000000000467805 */ /* 0x000fe2000001ff00 */
[----:B------:R-:W-:Y:S01]  /*91d0*/  CS2R R58, SRZ ;  /* 0x00000000003a7805 */ /* 0x000fe2000001ff00 */
[----:B------:R-:W-:Y:S01]  /*91e0*/  CS2R R66, SRZ ;  /* 0x0000000000427805 */ /* 0x000fe2000001ff00 */
[----:B------:R-:W-:-:S02]  /*91f0*/  CS2R R60, SRZ ;  /* 0x00000000003c7805 */ /* 0x000fc4000001ff00 */
[----:B------:R-:W-:Y:S01]  /*9200*/  @P0 IMAD.HI.U32 R12, R16, c[0x0][0x2c8], RZ ;  /* 0x0000b200100c0a27 */ /* 0x000fe200078e00ff */
[----:B------:R-:W-:-:S13]  /*9210*/  PLOP3.LUT P0, PT, PT, PT, UP2, 0x80, 0x0 ;  /* 0x000000000000781c */ /* 0x000fda0003f0f028 */
[----:B------:R-:W-:-:S04]  /*9220*/  @P0 SHF.R.U32.HI R16, RZ, c[0x0][0x2cc], R12 ;  /* 0x0000b300ff100a19 */ /* 0x000fc8000001160c */
[----:B------:R-:W-:Y:S01]  /*9230*/  SHF.R.S32.HI R12, RZ, 0x1f, R16 ;  /* 0x0000001fff0c7819 */ /* 0x000fe20000011410 */
[----:B------:R-:W-:Y:S01]  /*9240*/  IMAD.WIDE.U32 R18, R16, c[0x0][0x280], R20 ;  /* 0x0000a00010127a25 */ /* 0x000fe200078e0014 */
[----:B------:R-:W-:-:S03]  /*9250*/  MOV R21, UR5 ;  /* 0x0000000500157c02 */ /* 0x000fc60008000f00 */
[C---:B------:R-:W-:Y:S02]  /*9260*/  IMAD R13, R12.reuse, c[0x0][0x280], RZ ;  /* 0x0000a0000c0d7a24 */ /* 0x040fe400078e02ff */
[----:B------:R-:W-:Y:S02]  /*9270*/  IMAD R12, R12, c[0x0][0x290], RZ ;  /* 0x0000a4000c0c7a24 */ /* 0x000fe400078e02ff */
[----:B------:R-:W-:-:S04]  /*9280*/  IMAD R13, R16, c[0x0][0x284], R13 ;  /* 0x0000a100100d7a24 */ /* 0x000fc800078e020d */
[----:B------:R-:W-:Y:S01]  /*9290*/  IMAD.IADD R62, R19, 0x1, R13 ;  /* 0x00000001133e7824 */ /* 0x000fe200078e020d */
[C---:B------:R-:W-:Y:S02]  /*92a0*/  LEA R13, P0, R18.reuse, c[0x0][0x270], 0x1 ;  /* 0x00009c00120d7a11 */ /* 0x040fe400078008ff */
[----:B------:R-:W-:Y:S02]  /*92b0*/  MOV R19, UR33 ;  /* 0x0000002100137c02 */ /* 0x000fe40008000f00 */
[----:B------:R-:W-:Y:S01]  /*92c0*/  LEA.HI.X R62, R18, c[0x0][0x274], R62, 0x1, P0 ;  /* 0x00009d00123e7a11 */ /* 0x000fe200000f0c3e */
[----:B------:R-:W-:Y:S01]  /*92d0*/  IMAD.U32 R18, RZ, RZ, UR32 ;  /* 0x00000020ff127e24 */ /* 0x000fe2000f8e00ff */
[----:B------:R1:W2:Y:S03]  /*92e0*/  SHFL.IDX PT, R24, R13, RZ, 0x181f ;  /* 0x00181fff0d187589 */ /* 0x0002a600000e0000 */
[----:B------:R-:W-:Y:S01]  /*92f0*/  IMAD.MOV.U32 R20, RZ, RZ, R18 ;  /* 0x000000ffff147224 */ /* 0x000fe200078e0012 */
[----:B------:R1:W3:Y:S03]  /*9300*/  SHFL.IDX PT, R25, R62, RZ, 0x181f ;  /* 0x00181fff3e197589 */ /* 0x0002e600000e0000 */
[----:B------:R-:W-:-:S04]  /*9310*/  IMAD.WIDE.U32 R20, R16, c[0x0][0x290], R20 ;  /* 0x0000a40010147a25 */ /* 0x000fc800078e0014 */
[----:B------:R-:W-:Y:S01]  /*9320*/  IMAD R16, R16, c[0x0][0x294], R12 ;  /* 0x0000a50010107a24 */ /* 0x000fe200078e020c */
[----:B------:R-:W-:-:S04]  /*9330*/  LEA R12, P0, R20, c[0x0][0x288], 0x1 ;  /* 0x0000a200140c7a11 */ /* 0x000fc800078008ff */
[----:B------:R-:W-:-:S04]  /*9340*/  IADD3 R16, R21, R16, RZ ;  /* 0x0000001015107210 */ /* 0x000fc80007ffe0ff */
[----:B------:R-:W-:Y:S02]  /*9350*/  LEA.HI.X R16, R20, c[0x0][0x28c], R16, 0x1, P0 ;  /* 0x0000a30014107a11 */ /* 0x000fe400000f0c10 */
[----:B------:R1:W4:Y:S04]  /*9360*/  SHFL.IDX PT, R20, R12, RZ, 0x181f ;  /* 0x00181fff0c147589 */ /* 0x00032800000e0000 */
[----:B------:R1:W1:Y:S01]  /*9370*/  SHFL.IDX PT, R21, R16, RZ, 0x181f ;  /* 0x00181fff10157589 */ /* 0x00026200000e0000 */
[----:B------:R-:W-:Y:S05]  /*9380*/  @P3 BRA `(.L_x_2812) ;  /* 0x0000012000003947 */ /* 0x000fea0003800000 */
[C---:B--2---:R-:W-:Y:S01]  /*9390*/  ISETP.GE.AND P0, PT, R22.reuse, c[0x0][0x27c], PT ;  /* 0x00009f0016007a0c */ /* 0x044fe20003f06270 */
[----:B------:R-:W-:Y:S01]  /*93a0*/  CS2R R58, SRZ ;  /* 0x00000000003a7805 */ /* 0x000fe2000001ff00 */
[----:B------:R-:W-:Y:S01]  /*93b0*/  CS2R R60, SRZ ;  /* 0x00000000003c7805 */ /* 0x000fe2000001ff00 */
[----:B------:R-:W-:-:S10]  /*93c0*/  IADD3 R14, R22, 0x20, RZ ;  /* 0x00000020160e7810 */ /* 0x000fd40007ffe0ff */
[----:B---3--:R-:W-:-:S04]  /*93d0*/  @!P0 IMAD.WIDE R26, R22, 0x2, R24 ;  /* 0x00000002161a8825 */ /* 0x008fc800078e0218 */
        /* <DEDUP_REMOVED lines=13> */
.L_x_2812:
[----:B--2---:R-:W-:Y:S05]  /*94b0*/  BSYNC B0 ;  /* 0x0000000000007941 */ /* 0x004fea0003800000 */
.L_x_2811:
[----:B-----5:R-:W-:Y:S01]  /*94c0*/  IMAD.MOV.U32 R23, RZ, RZ, R70 ;  /* 0x000000ffff177224 */ /* 0x020fe200078e0046 */
[----:B------:R-:W-:Y:S01]  /*94d0*/  MOV R18, R58 ;  /* 0x0000003a00127202 */ /* 0x000fe20000000f00 */
[----:B------:R-:W-:Y:S01]  /*94e0*/  IMAD.MOV.U32 R19, RZ, RZ, R71 ;  /* 0x000000ffff137224 */ /* 0x000fe200078e0047 */
[----:B-1-3--:R1:W2:Y:S01]  /*94f0*/  SHFL.IDX PT, R25, R62, 0x1, 0x181f ;  /* 0x00381f003e197f89 */ /* 0x00a2a200000e0000 */
        /* <DEDUP_REMOVED lines=8> */
[----:B------:R1:W3:Y:S01]  /*9580*/  SHFL.IDX PT, R24, R13, 0x1, 0x181f ;  /* 0x00381f000d187f89 */ /* 0x0002e200000e0000 */
        /* <DEDUP_REMOVED lines=26> */
.L_x_2814:
[----:B------:R-:W-:Y:S05]  /*9730*/  BSYNC B0 ;  /* 0x0000000000007941 */ /* 0x000fea0003800000 */
.L_x_2813:
[----:B------:R-:W-:Y:S01]  /*9740*/  ISETP.NE.AND P0, PT, R17, RZ, PT ;  /* 0x000000ff1100720c */ /* 0x000fe20003f05270 */
[----:B--2--5:R-:W-:Y:S01]  /*9750*/  IMAD.MOV.U32 R21, RZ, RZ, R48 ;  /* 0x000000ffff157224 */ /* 0x024fe200078e0030 */
[----:B------:R-:W-:Y:S01]  /*9760*/  MOV R17, R54 ;  /* 0x0000003600117202 */ /* 0x000fe20000000f00 */
[----:B----4-:R-:W-:Y:S01]  /*9770*/  IMAD.MOV.U32 R20, RZ, RZ, R49 ;  /* 0x000000ffff147224 */ /* 0x010fe200078e0031 */
[----:B------:R2:W4:Y:S01]  /*9780*/  SHFL.IDX PT, R25, R62, 0x2, 0x181f ;  /* 0x00581f003e197f89 */ /* 0x00052200000e0000 */
        /* <DEDUP_REMOVED lines=8> */
[----:B---3--:R2:W3:Y:S01]  /*9810*/  SHFL.IDX PT, R24, R13, 0x2, 0x181f ;  /* 0x00581f000d187f89 */ /* 0x0084e200000e0000 */
[----:B------:R-:W-:Y:S01]  /*9820*/  MOV R14, R53 ;  /* 0x00000035000e7202 */ /* 0x000fe20000000f00 */
[----:B------:R-:W-:Y:S01]  /*9830*/  CS2R R42, SRZ ;  /* 0x00000000002a7805 */ /* 0x000fe2000001ff00 */
[----:B------:R-:W-:Y:S01]  /*9840*/  PRMT R37, R20, 0x5410, R21 ;  /* 0x0000541014257816 */ /* 0x000fe20000000015 */
[----:B------:R2:W1:Y:S01]  /*9850*/  SHFL.IDX PT, R19, R16, 0x2, 0x181f ;  /* 0x00581f0010137f89 */ /* 0x00046200000e0000 */
[----:B------:R-:W-:Y:S01]  /*9860*/  PRMT R41, R14, 0x5410, R17 ;  /* 0x000054100e297816 */ /* 0x000fe20000000011 */
[----:B------:R-:W-:Y:S01]  /*9870*/  CS2R R20, SRZ ;  /* 0x0000000000147805 */ /* 0x000fe2000001ff00 */
[----:B------:R-:W-:Y:S01]  /*9880*/  CS2R R32, SRZ ;  /* 0x0000000000207805 */ /* 0x000fe2000001ff00 */
[----:B------:R2:W1:Y:S01]  /*9890*/  SHFL.IDX PT, R18, R12, 0x2, 0x181f ;  /* 0x00581f000c127f89 */ /* 0x00046200000e0000 */
[----:B------:R-:W-:Y:S01]  /*98a0*/  CS2R R38, SRZ ;  /* 0x0000000000267805 */ /* 0x000fe2000001ff00 */
[----:B------:R-:W-:Y:S05]  /*98b0*/  @P0 BRA `(.L_x_2816) ;  /* 0x0000012000000947 */ /* 0x000fea0003800000 */
[C---:B------:R-:W-:Y:S01]  /*98c0*/  IADD3 R17, R22.reuse, 0x20, RZ ;  /* 0x0000002016117810 */ /* 0x040fe20007ffe0ff */
[----:B------:R-:W-:Y:S01]  /*98d0*/  CS2R R42, SRZ ;  /* 0x00000000002a7805 */ /* 0x000fe2000001ff00 */
[----:B------:R-:W-:Y:S01]  /*98e0*/  ISETP.GE.AND P1, PT, R22, c[0x0][0x27c], PT ;  /* 0x00009f0016007a0c */ /* 0x000fe20003f26270 */
[----:B------:R-:W-:Y:S01]  /*98f0*/  CS2R R38, SRZ ;  /* 0x0000000000267805 */ /* 0x000fe2000001ff00 */
[----:B------:R-:W-:Y:S01]  /*9900*/  ISETP.GE.AND P0, PT, R17, c[0x0][0x27c], PT ;  /* 0x00009f0011007a0c */ /* 0x000fe20003f06270 */
[----:B------:R-:W-:Y:S01]  /*9910*/  CS2R R34, SRZ ;  /* 0x0000000000227805 */ /* 0x000fe2000001ff00 */
[----:B------:R-:W-:-:S09]  /*9920*/  CS2R R32, SRZ ;  /* 0x0000000000207805 */ /* 0x000fd2000001ff00 */
[----:B---34-:R-:W-:Y:S02]  /*9930*/  @!P1 IMAD.WIDE R26, R22, 0x2, R24 ;  /* 0x00000002161a9825 */ /* 0x018fe400078e0218 */
[----:B------:R-:W-:-:S03]  /*9940*/  @!P0 SHF.R.S32.HI R14, RZ, 0x1f, R17 ;  /* 0x0000001fff0e8819 */ /* 0x000fc60000011411 */
[----:B------:R3:W5:Y:S01]  /*9950*/  @!P1 LD.E.64 R42, [R26.64] ;  /* 0x000000161a2a9980 */ /* 0x000762000c101b00 */
[----:B------:R-:W-:-:S04]  /*9960*/  @!P0 LEA.HI R14, R14, R17, RZ, 0x2 ;  /* 0x000000110e0e8211 */ /* 0x000fc800078f10ff */
[----:B------:R-:W-:-:S05]  /*9970*/  @!P0 LOP3.LUT R14, R14, 0xfffffffc, RZ, 0xc0, !PT ;  /* 0xfffffffc0e0e8812 */ /* 0x000fca00078ec0ff */
[----:B-1----:R-:W-:-:S04]  /*9980*/  @!P0 IMAD.WIDE R28, R14, 0x2, R18 ;  /* 0x000000020e1c8825 */ /* 0x002fc800078e0212 */
[----:B------:R-:W-:Y:S01]  /*9990*/  @!P0 IMAD.WIDE R24, R14, 0x2, R24 ;  /* 0x000000020e188825 */ /* 0x000fe200078e0218 */
[----:B------:R3:W5:Y:S03]  /*99a0*/  @!P0 LD.E.64 R32, [R28.64] ;  /* 0x000000161c208980 */ /* 0x000766000c101b00 */
[----:B------:R-:W-:Y:S01]  /*99b0*/  @!P1 IMAD.WIDE R18, R22, 0x2, R18 ;  /* 0x0000000216129825 */ /* 0x000fe200078e0212 */
[----:B------:R3:W5:Y:S04]  /*99c0*/  @!P0 LD.E.64 R34, [R24.64] ;  /* 0x0000001618228980 */ /* 0x000768000c101b00 */
[----:B------:R3:W5:Y:S02]  /*99d0*/  @!P1 LD.E.64 R38, [R18.64] ;  /* 0x0000001612269980 */ /* 0x000764000c101b00 */
.L_x_2816:
[----:B------:R-:W-:Y:S05]  /*99e0*/  BSYNC B0 ;  /* 0x0000000000007941 */ /* 0x000fea0003800000 */
.L_x_2815:
[----:B------:R-:W-:Y:S01]  /*99f0*/  ISETP.NE.AND P0, PT, R15, RZ, PT ;  /* 0x000000ff0f00720c */ /* 0x000fe20003f05270 */
[----:B------:R-:W2:Y:S01]  /*9a00*/  SHFL.IDX PT, R17, R16, 0x3, 0x181f ;  /* 0x00781f0010117f89 */ /* 0x000ea200000e0000 */
[----:B-----5:R-:W-:Y:S01]  /*9a10*/  IMAD.MOV.U32 R15, RZ, RZ, R34 ;  /* 0x000000ffff0f7224 */ /* 0x020fe200078e0022 */
[----:B------:R-:W-:Y:S01]  /*9a20*/  BSSY B0, `(.L_x_2817) ;  /* 0x0000025000007945 */ /* 0x000fe20003800000 */
[----:B------:R-:W-:Y:S01]  /*9a30*/  IMAD.MOV.U32 R14, RZ, RZ, R35 ;  /* 0x000000ffff0e7224 */ /* 0x000fe200078e0023 */
[----:B------:R-:W4:Y:S01]  /*9a40*/  SHFL.IDX PT, R63, R62, 0x3, 0x181f ;  /* 0x00781f003e3f7f89 */ /* 0x000f2200000e0000 */
[----:B---3--:R-:W-:Y:S01]  /*9a50*/  CS2R R28, SRZ ;  /* 0x00000000001c7805 */ /* 0x008fe2000001ff00 */
[----:B-1----:R-:W-:Y:S01]  /*9a60*/  CS2R R18, SRZ ;  /* 0x0000000000127805 */ /* 0x002fe2000001ff00 */
[----:B------:R-:W-:Y:S01]  /*9a70*/  CS2R R26, SRZ ;  /* 0x00000000001a7805 */ /* 0x000fe2000001ff00 */
[----:B--2---:R1:W2:Y:S01]  /*9a80*/  SHFL.IDX PT, R16, R12, 0x3, 0x181f ;  /* 0x00781f000c107f89 */ /* 0x0042a200000e0000 */
[----:B------:R-:W-:Y:S01]  /*9a90*/  PRMT R30, R14, 0x5410, R15 ;  /* 0x000054100e1e7816 */ /* 0x000fe2000000000f */
[----:B------:R-:W-:Y:S01]  /*9aa0*/  IMAD.MOV.U32 R15, RZ, RZ, R32 ;  /* 0x000000ffff0f7224 */ /* 0x000fe200078e0020 */
[----:B------:R-:W-:Y:S01]  /*9ab0*/  MOV R14, R33 ;  /* 0x00000021000e7202 */ /* 0x000fe20000000f00 */
[----:B------:R3:W2:Y:S03]  /*9ac0*/  SHFL.IDX PT, R62, R13, 0x3, 0x181f ;  /* 0x00781f000d3e7f89 */ /* 0x0006a600000e0000 */
[----:B----4-:R-:W-:Y:S01]  /*9ad0*/  PRMT R25, R14, 0x5410, R15 ;  /* 0x000054100e197816 */ /* 0x010fe2000000000f */
[----:B-1----:R-:W-:Y:S01]  /*9ae0*/  IMAD.MOV.U32 R12, RZ, RZ, R43 ;  /* 0x000000ffff0c7224 */ /* 0x002fe200078e002b */
[----:B---3--:R-:W-:-:S04]  /*9af0*/  MOV R13, R42 ;  /* 0x0000002a000d7202 */ /* 0x008fc80000000f00 */
[----:B------:R-:W-:Y:S01]  /*9b00*/  PRMT R36, R12, 0x5410, R13 ;  /* 0x000054100c247816 */ /* 0x000fe2000000000d */
[----:B------:R-:W-:Y:S01]  /*9b10*/  IMAD.MOV.U32 R13, RZ, RZ, R38 ;  /* 0x000000ffff0d7224 */ /* 0x000fe200078e0026 */
[----:B------:R-:W-:-:S04]  /*9b20*/  MOV R12, R39 ;  /* 0x00000027000c7202 */ /* 0x000fc80000000f00 */
[----:B------:R-:W-:Y:S01]  /*9b30*/  PRMT R31, R12, 0x5410, R13 ;  /* 0x000054100c1f7816 */ /* 0x000fe2000000000d */
[----:B------:R-:W-:Y:S05]  /*9b40*/  @P0 BRA `(.L_x_2818) ;  /* 0x0000012000000947 */ /* 0x000fea0003800000 */
[C---:B--2---:R-:W-:Y:S01]  /*9b50*/  IADD3 R13, R22.reuse, 0x20, RZ ;  /* 0x00000020160d7810 */ /* 0x044fe20007ffe0ff */
        /* <DEDUP_REMOVED lines=17> */
.L_x_2818:
[----:B--2---:R-:W-:Y:S05]  /*9c70*/  BSYNC B0 ;  /* 0x0000000000007941 */ /* 0x004fea0003800000 */
.L_x_2817:
[----:B------:R-:W-:Y:S01]  /*9c80*/  UIADD3 UR4, -UR14, UR17, URZ ;  /* 0x000000110e047290 */ /* 0x000fe2000fffe13f */
[----:B-1---5:R-:W-:Y:S01]  /*9c90*/  IMAD.MOV.U32 R12, RZ, RZ, R20 ;  /* 0x000000ffff0c7224 */ /* 0x022fe200078e0014 */
[----:B------:R-:W-:-:S04]  /*9ca0*/  DEPBAR.LE SB0, 0x1 ;  /* 0x000080400000791a */ /* 0x000fc80000000000 */
[----:B------:R-:W-:Y:S01]  /*9cb0*/  UISETP.LT.AND UP0, UPT, UR4, 0x80, UPT ;  /* 0x000000800400788c */ /* 0x000fe2000bf01270 */
[----:B------:R-:W-:Y:S01]  /*9cc0*/  PRMT R17, R17, 0x5410, R12 ;  /* 0x0000541011117816 */ /* 0x000fe2000000000c */
[----:B------:R-:W-:Y:S01]  /*9cd0*/  IMAD.MOV.U32 R14, RZ, RZ, R21 ;  /* 0x000000ffff0e7224 */ /* 0x000fe200078e0015 */
[----:B------:R-:W-:Y:S01]  /*9ce0*/  MOV R15, R18 ;  /* 0x00000012000f7202 */ /* 0x000fe20000000f00 */
[----:B------:R-:W-:Y:S01]  /*9cf0*/  USEL UR4, UR4, 0x80, UP0 ;  /* 0x0000008004047887 */ /* 0x000fe20008000000 */
[----:B------:R-:W-:Y:S01]  /*9d00*/  IMAD.MOV.U32 R13, RZ, RZ, R28 ;  /* 0x000000ffff0d7224 */ /* 0x000fe200078e001c */
[----:B------:R-:W-:Y:S01]  /*9d10*/  BSSY B1, `(.L_x_2819) ;  /* 0x0000067000017945 */ /* 0x000fe20003800000 */
[----:B------:R-:W-:Y:S01]  /*9d20*/  IMAD.MOV.U32 R12, RZ, RZ, R29 ;  /* 0x000000ffff0c7224 */ /* 0x000fe200078e001d */
[----:B------:R-:W-:Y:S01]  /*9d30*/  PRMT R17, R14, 0x7610, R17 ;  /* 0x000076100e117816 */ /* 0x000fe20000000011 */
[----:B------:R-:W-:Y:S01]  /*9d40*/  IMAD.MOV.U32 R14, RZ, RZ, R19 ;  /* 0x000000ffff0e7224 */ /* 0x000fe200078e0013 */
[----:B------:R-:W-:Y:S01]  /*9d50*/  BAR.SYNC.DEFER_BLOCKING 0x0 ;  /* 0x0000000000007b1d */ /* 0x000fe20000010000 */
[----:B------:R-:W-:-:S02]  /*9d60*/  ISETP.GE.AND P0, PT, R6, UR4, PT ;  /* 0x0000000406007c0c */ /* 0x000fc4000bf06270 */
[----:B------:R-:W-:Y:S01]  /*9d70*/  PRMT R24, R12, 0x5410, R13 ;  /* 0x000054100c187816 */ /* 0x000fe2000000000d */
[----:B------:R-:W-:Y:S01]  /*9d80*/  IMAD.MOV.U32 R13, RZ, RZ, R26 ;  /* 0x000000ffff0d7224 */ /* 0x000fe200078e001a */
[----:B------:R-:W-:Y:S02]  /*9d90*/  MOV R12, R27 ;  /* 0x0000001b000c7202 */ /* 0x000fe40000000f00 */
[----:B------:R-:W-:Y:S02]  /*9da0*/  PRMT R16, R14, 0x5410, R15 ;  /* 0x000054100e107816 */ /* 0x000fe4000000000f */
[----:B------:R-:W-:-:S05]  /*9db0*/  PRMT R23, R12, 0x5410, R13 ;  /* 0x000054100c177816 */ /* 0x000fca000000000d */
        /* <DEDUP_REMOVED lines=46> */
.L_x_2822:
[----:B------:R-:W-:Y:S05]  /*a0a0*/  BSYNC B0 ;  /* 0x0000000000007941 */ /* 0x000fea0003800000 */
.L_x_2821:
        /* <DEDUP_REMOVED lines=36> */
[----:B------:R-:W-:Y:S01]  /*a2f0*/  FFMA.FTZ R51, R12, R50, -R51 ;  /* 0x000000320c337223 */ /* 0x000fe20000010833 */
        /* <DEDUP_REMOVED lines=8> */
.L_x_2820:
[----:B------:R-:W-:Y:S05]  /*a380*/  BSYNC B1 ;  /* 0x0000000000017941 */ /* 0x000fea0003800000 */
.L_x_2819:
        /* <DEDUP_REMOVED lines=49> */
.L_x_2826:
[----:B------:R-:W-:Y:S05]  /*a6a0*/  BSYNC B0 ;  /* 0x0000000000007941 */ /* 0x000fea0003800000 */
.L_x_2825:
        /* <DEDUP_REMOVED lines=45> */
.L_x_2824:
[----:B------:R-:W-:Y:S05]  /*a980*/  BSYNC B1 ;  /* 0x0000000000017941 */ /* 0x000fea0003800000 */
.L_x_2823:
        /* <DEDUP_REMOVED lines=23> */
[CC--:B------:R-:W-:Y:S01]  /*ab00*/  FMUL.FTZ R42, R15.reuse, R39.reuse ;  /* 0x000000270f2a7220 */ /* 0x0c0fe20000410000 */
        /* <DEDUP_REMOVED lines=25> */
.L_x_2830:
[----:B------:R-:W-:Y:S05]  /*aca0*/  BSYNC B0 ;  /* 0x0000000000007941 */ /* 0x000fea0003800000 */
.L_x_2829:
        /* <DEDUP_REMOVED lines=45> */
.L_x_2828:
[----:B------:R-:W-:Y:S05]  /*af80*/  BSYNC B1 ;  /* 0x0000000000017941 */ /* 0x000fea0003800000 */
.L_x_2827:
[----:B-1----:R-:W-:-:S04]  /*af90*/  IADD3 R12, R6, 0x60, RZ ;  /* 0x00000060060c7810 */ /* 0x002fc80007ffe0ff */
        /* <DEDUP_REMOVED lines=47> */
.L_x_2833:
[----:B------:R-:W-:Y:S05]  /*b290*/  BSYNC B0 ;  /* 0x0000000000007941 */ /* 0x000fea0003800000 */
.L_x_2832:
[----:B------:R-:W-:-:S04]  /*b2a0*/  IADD3 R22, R22, 0x20, RZ ;  /* 0x0000002016167810 */ /* 0x000fc80007ffe0ff */
[----:B------:R-:W-:-:S13]  /*b2b0*/  ISETP.GE.AND P0, PT, R22, c[0x0][0x27c], PT ;  /* 0x00009f0016007a0c */ /* 0x000fda0003f06270 */
[----:B------:R-:W-:Y:S05]  /*b2c0*/  @P0 BRA `(.L_x_2831) ;  /* 0x0000278000000947 */ /* 0x000fea0003800000 */
[----:B-1----:R-:W1:Y:S01]  /*b2d0*/  LDS.128 R12, [R64+0x7100] ;  /* 0x00710000400c7984 */ /* 0x002e620000000c00 */
        /* <DEDUP_REMOVED lines=11> */
[----:B------:R-:W-:Y:S02]  /*b390*/  HADD2.F32 R20, -RZ, R20.H0_H0 ;  /* 0x20000014ff147230 */ /* 0x000fe40000004100 */
[--C-:B-1----:R-:W-:Y:S02]  /*b3a0*/  HADD2.F32 R22, -RZ, R15.reuse.H0_H0 ;  /* 0x2000000fff167230 */ /* 0x102fe40000004100 */
[----:B------:R-:W-:Y:S02]  /*b3b0*/  HADD2.F32 R15, -RZ, R15.H1_H1 ;  /* 0x3000000fff0f7230 */ /* 0x000fe40000004100 */
[----:B------:R-:W-:-:S02]  /*b3c0*/  HADD2.F32 R23, -RZ, R12.H0_H0 ;  /* 0x2000000cff177230 */ /* 0x000fc40000004100 */
        /* <DEDUP_REMOVED lines=9> */
[----:B------:R-:W-:Y:S02]  /*b460*/  FMUL.FTZ R29, R24, R26 ;  /* 0x0000001a181d7220 */ /* 0x000fe40000410000 */
        /* <DEDUP_REMOVED lines=17> */
.L_x_2810:
[----:B------:R-:W-:Y:S01]  /*b580*/  PLOP3.LUT P0, PT, PT, PT, UP2, 0x80, 0x0 ;  /* 0x000000000000781c */ /* 0x000fe20003f0f028 */
[----:B------:R-:W-:Y:S01]  /*b590*/  IMAD.U32 R19, RZ, RZ, UR31 ;  /* 0x0000001fff137e24 */ /* 0x000fe2000f8e00ff */
[----:B------:R-:W-:Y:S01]  /*b5a0*/  CS2R R54, SRZ ;  /* 0x0000000000367805 */ /* 0x000fe2000001ff00 */
[----:B------:R-:W-:Y:S01]  /*b5b0*/  IMAD.U32 R23, RZ, RZ, UR6 ;  /* 0x00000006ff177e24 */ /* 0x000fe2000f8e00ff */
[----:B------:R-:W-:Y:S01]  /*b5c0*/  CS2R R52, SRZ ;  /* 0x0000000000347805 */ /* 0x000fe2000001ff00 */
[----:B------:R-:W-:-:S08]  /*b5d0*/  IMAD.U32 R25, RZ, RZ, UR5 ;  /* 0x00000005ff197e24 */ /* 0x000fd0000f8e00ff */
[----:B------:R-:W-:Y:S01]  /*b5e0*/  @P0 IMAD.HI.U32 R18, R16, c[0x0][0x2c8], RZ ;  /* 0x0000b20010120a27 */ /* 0x000fe200078e00ff */
[----:B------:R-:W-:-:S13]  /*b5f0*/  PLOP3.LUT P0, PT, PT, PT, UP2, 0x80, 0x0 ;  /* 0x000000000000781c */ /* 0x000fda0003f0f028 */
[----:B------:R-:W-:Y:S01]  /*b600*/  @P0 SHF.R.U32.HI R16, RZ, c[0x0][0x2cc], R18 ;  /* 0x0000b300ff100a19 */ /* 0x000fe20000011612 */
[----:B------:R-:W-:-:S03]  /*b610*/  IMAD.U32 R18, RZ, RZ, UR30 ;  /* 0x0000001eff127e24 */ /* 0x000fc6000f8e00ff */
[----:B------:R-:W-:Y:S02]  /*b620*/  SHF.R.S32.HI R20, RZ, 0x1f, R16 ;  /* 0x0000001fff147819 */ /* 0x000fe40000011410 */
[----:B------:R-:W-:-:S03]  /*b630*/  MOV R22, R18 ;  /* 0x0000001200167202 */ /* 0x000fc60000000f00 */
[----:B------:R-:W-:Y:S02]  /*b640*/  IMAD R19, R20, c[0x0][0x280], RZ ;  /* 0x0000a00014137a24 */ /* 0x000fe400078e02ff */
[----:B------:R-:W-:-:S04]  /*b650*/  IMAD.WIDE.U32 R22, R16, c[0x0][0x280], R22 ;  /* 0x0000a00010167a25 */ /* 0x000fc800078e0016 */
[----:B------:R-:W-:Y:S01]  /*b660*/  IMAD R19, R16, c[0x0][0x284], R19 ;  /* 0x0000a10010137a24 */ /* 0x000fe200078e0213 */
[----:B------:R-:W-:Y:S01]  /*b670*/  LEA R18, P0, R22, c[0x0][0x270], 0x1 ;  /* 0x00009c0016127a11 */ /* 0x000fe200078008ff */
[----:B------:R-:W-:Y:S02]  /*b680*/  IMAD R20, R20, c[0x0][0x290], RZ ;  /* 0x0000a40014147a24 */ /* 0x000fe400078e02ff */
[----:B------:R-:W-:Y:S01]  /*b690*/  IMAD.IADD R19, R23, 0x1, R19 ;  /* 0x0000000117137824 */ /* 0x000fe200078e0213 */
[----:B------:R-:W-:Y:S01]  /*b6a0*/  MOV R23, UR33 ;  /* 0x0000002100177c02 */ /* 0x000fe20008000f00 */
[----:B------:R-:W-:-:S03]  /*b6b0*/  IMAD R20, R16, c[0x0][0x294], R20 ;  /* 0x0000a50010147a24 */ /* 0x000fc600078e0214 */
[----:B------:R-:W-:Y:S01]  /*b6c0*/  LEA.HI.X R19, R22, c[0x0][0x274], R19, 0x1, P0 ;  /* 0x00009d0016137a11 */ /* 0x000fe200000f0c13 */
[----:B------:R-:W-:-:S04]  /*b6d0*/  IMAD.U32 R22, RZ, RZ, UR32 ;  /* 0x00000020ff167e24 */ /* 0x000fc8000f8e00ff */
[----:B------:R-:W-:Y:S02]  /*b6e0*/  IMAD.MOV.U32 R24, RZ, RZ, R22 ;  /* 0x000000ffff187224 */ /* 0x000fe400078e0016 */
[----:B------:R-:W-:Y:S02]  /*b6f0*/  SHFL.IDX PT, R22, R19, RZ, 0x181f ;  /* 0x00181fff13167589 */ /* 0x000fe400000e0000 */
[----:B------:R-:W-:Y:S01]  /*b700*/  IMAD.WIDE.U32 R24, R16, c[0x0][0x290], R24 ;  /* 0x0000a40010187a25 */ /* 0x000fe200078e0018 */
[----:B------:R-:W-:-:S03]  /*b710*/  SHF.R.S32.HI R16, RZ, 0x1f, R244 ;  /* 0x0000001fff107819 */ /* 0x000fc600000114f4 */
[----:B------:R-:W-:Y:S01]  /*b720*/  IMAD.IADD R20, R25, 0x1, R20 ;  /* 0x0000000119147824 */ /* 0x000fe200078e0214 */
[----:B------:R-:W-:-:S04]  /*b730*/  LEA R21, P0, R24, c[0x0][0x288], 0x1 ;  /* 0x0000a20018157a11 */ /* 0x000fc800078008ff */
[----:B------:R-:W-:Y:S02]  /*b740*/  LEA.HI.X R20, R24, c[0x0][0x28c], R20, 0x1, P0 ;  /* 0x0000a30018147a11 */ /* 0x000fe400000f0c14 */
[----:B------:R-:W1:Y:S01]  /*b750*/  SHFL.IDX PT, R24, R18, RZ, 0x181f ;  /* 0x00181fff12187589 */ /* 0x000e6200000e0000 */
[----:B------:R-:W-:-:S03]  /*b760*/  ISETP.GE.OR P0, PT, R244, c[0x0][0x27c], P3 ;  /* 0x00009f00f4007a0c */ /* 0x000fc60001f06670 */
[----:B------:R-:W-:Y:S10]  /*b770*/  SHFL.IDX PT, R23, R20, RZ, 0x181f ;  /* 0x00181fff14177589 */ /* 0x000ff400000e0000 */
[----:B------:R-:W-:-:S02]  /*b780*/  @!P0 SHF.L.U32 R27, R244, 0x1, RZ ;  /* 0x00000001f41b8819 */ /* 0x000fc400000006ff */
[----:B------:R-:W-:Y:S02]  /*b790*/  @!P0 SHF.L.U64.HI R26, R244, 0x1, R16 ;  /* 0x00000001f41a8819 */ /* 0x000fe40000010210 */
[----:B-1----:R-:W-:-:S05]  /*b7a0*/  @!P0 IADD3 R24, P1, R24, R27, RZ ;  /* 0x0000001b18188210 */ /* 0x002fca0007f3e0ff */
[----:B------:R-:W-:Y:S02]  /*b7b0*/  @!P0 IMAD.X R25, R22, 0x1, R26, P1 ;  /* 0x0000000116198824 */ /* 0x000fe400008e061a */
        /* <DEDUP_REMOVED lines=42> */
.L_x_2835:
[----:B--2-4-:R-:W-:Y:S05]  /*ba60*/  BSYNC B0 ;  /* 0x0000000000007941 */ /* 0x014fea0003800000 */
.L_x_2834:
[----:B------:R-:W-:Y:S01]  /*ba70*/  ISETP.NE.AND P0, PT, R17, RZ, PT ;  /* 0x000000ff1100720c */ /* 0x000fe20003f05270 */
[----:B-1----:R-:W-:Y:S01]  /*ba80*/  SHFL.IDX PT, R22, R19, 0x2, 0x181f ;  /* 0x00581f0013167f89 */ /* 0x002fe200000e0000 */
[----:B------:R-:W-:Y:S01]  /*ba90*/  ISETP.NE.AND P3, PT, R15, RZ, PT ;  /* 0x000000ff0f00720c */ /* 0x000fe20003f65270 */
[----:B------:R-:W-:Y:S01]  /*baa0*/  CS2R R34, SRZ ;  /* 0x0000000000227805 */ /* 0x000fe2000001ff00 */
[----:B------:R-:W-:Y:S01]  /*bab0*/  ISETP.GE.OR P0, PT, R244, c[0x0][0x27c], P0 ;  /* 0x00009f00f4007a0c */ /* 0x000fe20000706670 */
[----:B------:R-:W1:Y:S01]  /*bac0*/  SHFL.IDX PT, R17, R18, 0x2, 0x181f ;  /* 0x00581f0012117f89 */ /* 0x000e6200000e0000 */
[----:B------:R-:W-:-:S11]  /*bad0*/  CS2R R32, SRZ ;  /* 0x0000000000207805 */ /* 0x000fd6000001ff00 */
[C---:B------:R-:W-:Y:S01]  /*bae0*/  @!P0 IMAD.SHL.U32 R15, R244.reuse, 0x2, RZ ;  /* 0x00000002f40f8824 */ /* 0x040fe200078e00ff */
[----:B------:R-:W-:-:S04]  /*baf0*/  @!P0 SHF.L.U64.HI R23, R244, 0x1, R16 ;  /* 0x00000001f4178819 */ /* 0x000fc80000010210 */
[-C--:B-1----:R-:W-:Y:S02]  /*bb00*/  @!P0 IADD3 R24, P2, R17, R15.reuse, RZ ;  /* 0x0000000f11188210 */ /* 0x082fe40007f5e0ff */
[----:B------:R-:W1:Y:S03]  /*bb10*/  SHFL.IDX PT, R17, R21, 0x2, 0x181f ;  /* 0x00581f0015117f89 */ /* 0x000e6600000e0000 */
[----:B------:R-:W-:Y:S02]  /*bb20*/  @!P0 IMAD.X R25, R22, 0x1, R23, P2 ;  /* 0x0000000116198824 */ /* 0x000fe400010e0617 */
[----:B------:R-:W2:Y:S01]  /*bb30*/  SHFL.IDX PT, R22, R20, 0x2, 0x181f ;  /* 0x00581f0014167f89 */ /* 0x000ea200000e0000 */
[----:B------:R-:W-:Y:S01]  /*bb40*/  CS2R R30, SRZ ;  /* 0x00000000001e7805 */ /* 0x000fe2000001ff00 */
[----:B------:R-:W-:Y:S02]  /*bb50*/  CS2R R28, SRZ ;  /* 0x00000000001c7805 */ /* 0x000fe4000001ff00 */
[----:B------:R3:W4:Y:S01]  /*bb60*/  @!P0 LD.E.128 R32, [R24.64] ;  /* 0x0000001618208980 */ /* 0x000722000c101d00 */
[----:B-1----:R-:W-:-:S05]  /*bb70*/  @!P0 IADD3 R26, P2, R17, R15, RZ ;  /* 0x0000000f111a8210 */ /* 0x002fca0007f5e0ff */
[----:B--2---:R-:W-:-:S05]  /*bb80*/  @!P0 IMAD.X R27, R22, 0x1, R23, P2 ;  /* 0x00000001161b8824 */ /* 0x004fca00010e0617 */
[----:B------:R1:W2:Y:S01]  /*bb90*/  @!P0 LD.E.128 R28, [R26.64] ;  /* 0x000000161a1c8980 */ /* 0x0002a2000c101d00 */
[----:B-----5:R-:W-:Y:S02]  /*bba0*/  IMAD.MOV.U32 R17, RZ, RZ, R40 ;  /* 0x000000ffff117224 */ /* 0x020fe400078e0028 */
[----:B------:R-:W-:Y:S01]  /*bbb0*/  IMAD.MOV.U32 R15, RZ, RZ, R41 ;  /* 0x000000ffff0f7224 */ /* 0x000fe200078e0029 */
[----:B------:R-:W-:Y:S01]  /*bbc0*/  MOV R22, R43 ;  /* 0x0000002b00167202 */ /* 0x000fe20000000f00 */
[----:B------:R-:W-:-:S03]  /*bbd0*/  IMAD.MOV.U32 R23, RZ, RZ, R42 ;  /* 0x000000ffff177224 */ /* 0x000fc600078e002a */
[----:B------:R-:W-:Y:S01]  /*bbe0*/  PRMT R62, R15, 0x5410, R17 ;  /* 0x000054100f3e7816 */ /* 0x000fe20000000011 */
[----:B------:R-:W-:Y:S01]  /*bbf0*/  IMAD.MOV.U32 R17, RZ, RZ, R36 ;  /* 0x000000ffff117224 */ /* 0x000fe200078e0024 */
[----:B------:R-:W-:Y:S01]  /*bc00*/  PRMT R63, R22, 0x5410, R23 ;  /* 0x00005410163f7816 */ /* 0x000fe20000000017 */
[----:B------:R-:W-:Y:S01]  /*bc10*/  IMAD.MOV.U32 R15, RZ, RZ, R37 ;  /* 0x000000ffff0f7224 */ /* 0x000fe200078e0025 */
[----:B------:R-:W-:Y:S01]  /*bc20*/  MOV R22, R39 ;  /* 0x0000002700167202 */ /* 0x000fe20000000f00 */
[----:B------:R-:W-:-:S03]  /*bc30*/  IMAD.MOV.U32 R23, RZ, RZ, R38 ;  /* 0x000000ffff177224 */ /* 0x000fc600078e0026 */
[----:B------:R-:W-:Y:S02]  /*bc40*/  PRMT R60, R15, 0x5410, R17 ;  /* 0x000054100f3c7816 */ /* 0x000fe40000000011 */
[----:B------:R-:W-:Y:S01]  /*bc50*/  PRMT R61, R22, 0x5410, R23 ;  /* 0x00005410163d7816 */ /* 0x000fe20000000017 */
[----:B------:R4:W2:Y:S04]  /*bc60*/  SHFL.IDX PT, R15, R21, 0x3, 0x181f ;  /* 0x00781f00150f7f89 */ /* 0x0008a800000e0000 */
[----:B------:R4:W2:Y:S01]  /*bc70*/  SHFL.IDX PT, R17, R20, 0x3, 0x181f ;  /* 0x00781f0014117f89 */ /* 0x0008a200000e0000 */
[----:B------:R-:W-:Y:S03]  /*bc80*/  BSSY B0, `(.L_x_2836) ;  /* 0x000001f000007945 */ /* 0x000fe60003800000 */
[----:B------:R-:W2:Y:S01]  /*bc90*/  SHFL.IDX PT, R19, R19, 0x3, 0x181f ;  /* 0x00781f0013137f89 */ /* 0x000ea200000e0000 */
[----:B-1----:R-:W-:-:S03]  /*bca0*/  CS2R R26, SRZ ;  /* 0x00000000001a7805 */ /* 0x002fc6000001ff00 */
[----:B------:R-:W1:Y:S01]  /*bcb0*/  SHFL.IDX PT, R18, R18, 0x3, 0x181f ;  /* 0x00781f0012127f89 */ /* 0x000e6200000e0000 */
[----:B---3--:R-:W-:Y:S01]  /*bcc0*/  CS2R R24, SRZ ;  /* 0x0000000000187805 */ /* 0x008fe2000001ff00 */
[----:B----4-:R-:W-:Y:S01]  /*bcd0*/  IMAD.MOV.U32 R23, RZ, RZ, R34 ;  /* 0x000000ffff177224 */ /* 0x010fe200078e0022 */
[----:B------:R-:W-:Y:S01]  /*bce0*/  MOV R22, R35 ;  /* 0x0000002300167202 */ /* 0x000fe20000000f00 */
[----:B------:R-:W-:Y:S02]  /*bcf0*/  IMAD.MOV.U32 R21, RZ, RZ, R32 ;  /* 0x000000ffff157224 */ /* 0x000fe400078e0020 */
[----:B------:R-:W-:Y:S01]  /*bd00*/  IMAD.MOV.U32 R20, RZ, RZ, R33 ;  /* 0x000000ffff147224 */ /* 0x000fe200078e0021 */
[----:B------:R-:W-:-:S04]  /*bd10*/  PRMT R59, R22, 0x5410, R23 ;  /* 0x00005410163b7816 */ /* 0x000fc80000000017 */
[----:B------:R-:W-:Y:S01]  /*bd20*/  PRMT R58, R20, 0x5410, R21 ;  /* 0x00005410143a7816 */ /* 0x000fe20000000015 */
[----:B--2---:R-:W-:Y:S01]  /*bd30*/  IMAD.MOV.U32 R23, RZ, RZ, R30 ;  /* 0x000000ffff177224 */ /* 0x004fe200078e001e */
[----:B------:R-:W-:Y:S01]  /*bd40*/  MOV R22, R31 ;  /* 0x0000001f00167202 */ /* 0x000fe20000000f00 */
[----:B------:R-:W-:Y:S02]  /*bd50*/  IMAD.MOV.U32 R21, RZ, RZ, R28 ;  /* 0x000000ffff157224 */ /* 0x000fe400078e001c */
[----:B------:R-:W-:Y:S01]  /*bd60*/  IMAD.MOV.U32 R20, RZ, RZ, R29 ;  /* 0x000000ffff147224 */ /* 0x000fe200078e001d */
[----:B------:R-:W-:Y:S02]  /*bd70*/  PRMT R57, R22, 0x5410, R23 ;  /* 0x0000541016397816 */ /* 0x000fe40000000017 */
[----:B------:R-:W-:Y:S02]  /*bd80*/  CS2R R22, SRZ ;  /* 0x0000000000167805 */ /* 0x000fe4000001ff00 */
[----:B------:R-:W-:-:S02]  /*bd90*/  PRMT R56, R20, 0x5410, R21 ;  /* 0x0000541014387816 */ /* 0x000fc40000000015 */
[----:B------:R-:W-:Y:S01]  /*bda0*/  CS2R R20, SRZ ;  /* 0x0000000000147805 */ /* 0x000fe2000001ff00 */
[----:B------:R-:W-:Y:S05]  /*bdb0*/  @P3 BRA `(.L_x_2837) ;  /* 0x000000b000003947 */ /* 0x000fea0003800000 */
[C---:B-1----:R-:W-:Y:S01]  /*bdc0*/  IMAD.SHL.U32 R20, R244.reuse, 0x2, RZ ;  /* 0x00000002f4147824 */ /* 0x042fe200078e00ff */
[----:B------:R-:W-:Y:S01]  /*bdd0*/  SHF.L.U64.HI R16, R244, 0x1, R16 ;  /* 0x00000001f4107819 */ /* 0x000fe20000010210 */
[----:B------:R-:W-:Y:S01]  /*bde0*/  CS2R R24, SRZ ;  /* 0x0000000000187805 */ /* 0x000fe2000001ff00 */
[----:B------:R-:W-:Y:S02]  /*bdf0*/  CS2R R22, SRZ ;  /* 0x0000000000167805 */ /* 0x000fe4000001ff00 */
[-C--:B------:R-:W-:Y:S02]  /*be00*/  IADD3 R18, P2, R18, R20.reuse, RZ ;  /* 0x0000001412127210 */ /* 0x080fe40007f5e0ff */
[----:B------:R-:W-:Y:S02]  /*be10*/  IADD3 R44, P0, R15, R20, RZ ;  /* 0x000000140f2c7210 */ /* 0x000fe40007f1e0ff */
[----:B------:R-:W-:Y:S01]  /*be20*/  CS2R R20, SRZ ;  /* 0x0000000000147805 */ /* 0x000fe2000001ff00 */
[----:B------:R-:W-:-:S02]  /*be30*/  IMAD.X R19, R19, 0x1, R16, P2 ;  /* 0x0000000113137824 */ /* 0x000fc400010e0610 */
[----:B------:R-:W-:-:S03]  /*be40*/  IMAD.X R45, R17, 0x1, R16, P0 ;  /* 0x00000001112d7824 */ /* 0x000fc600000e0610 */
[----:B------:R1:W5:Y:S04]  /*be50*/  @!P1 LD.E.128 R24, [R18.64] ;  /* 0x0000001612189980 */ /* 0x000368000c101d00 */
[----:B------:R1:W5:Y:S02]  /*be60*/  @!P1 LD.E.128 R20, [R44.64] ;  /* 0x000000162c149980 */ /* 0x000364000c101d00 */
.L_x_2837:
[----:B-1----:R-:W-:Y:S05]  /*be70*/  BSYNC B0 ;  /* 0x0000000000007941 */ /* 0x002fea0003800000 */
.L_x_2836:
[----:B------:R-:W-:Y:S01]  /*be80*/  UIADD3 UR4, -UR14, UR17, URZ ;  /* 0x000000110e047290 */ /* 0x000fe2000fffe13f */
[----:B-----5:R-:W-:Y:S01]  /*be90*/  IMAD.MOV.U32 R15, RZ, RZ, R26 ;  /* 0x000000ffff0f7224 */ /* 0x020fe200078e001a */
        /* <DEDUP_REMOVED lines=12> */
[----:B------:R-:W-:-:S02]  /*bf60*/  ISETP.GE.OR P0, PT, R6, UR4, P1 ;  /* 0x0000000406007c0c */ /* 0x000fc40008f06670 */
[----:B------:R-:W-:Y:S01]  /*bf70*/  PRMT R46, R15, 0x5410, R16 ;  /* 0x000054100f2e7816 */ /* 0x000fe20000000010 */
[----:B------:R-:W-:Y:S01]  /*bf80*/  IMAD.MOV.U32 R16, RZ, RZ, R20 ;  /* 0x000000ffff107224 */ /* 0x000fe200078e0014 */
[----:B------:R-:W-:Y:S02]  /*bf90*/  MOV R15, R21 ;  /* 0x00000015000f7202 */ /* 0x000fe40000000f00 */
[----:B------:R-:W-:Y:S02]  /*bfa0*/  PRMT R45, R17, 0x5410, R18 ;  /* 0x00005410112d7816 */ /* 0x000fe40000000012 */
[----:B------:R-:W-:-:S05]  /*bfb0*/  PRMT R44, R15, 0x5410, R16 ;  /* 0x000054100f2c7816 */ /* 0x000fca0000000010 */
[----:B------:R-:W-:Y:S05]  /*bfc0*/  @P0 BRA `(.L_x_2839) ;  /* 0x000005f000000947 */ /* 0x000fea0003800000 */
[----:B------:R-:W-:Y:S01]  /*bfd0*/  MOV R17, c[0x0][0x27c] ;  /* 0x00009f0000117a02 */ /* 0x000fe20000000f00 */
[--C-:B------:R-:W-:Y:S01]  /*bfe0*/  HADD2.F32 R77, -RZ, R66.reuse.H0_H0 ;  /* 0x20000042ff4d7230 */ /* 0x100fe20000004100 */
[--C-:B------:R-:W-:Y:S01]  /*bff0*/  SHF.R.U64 R48, R48, 0x10, R49.reuse ;  /* 0x0000001030307819 */ /* 0x100fe20000001231 */
[--C-:B------:R-:W-:Y:S01]  /*c000*/  HADD2.F32 R83, -RZ, R69.reuse.H0_H0 ;  /* 0x20000045ff537230 */ /* 0x100fe20000004100 */
        /* <DEDUP_REMOVED lines=44> */
[----:B------:R-:W-:Y:S01]  /*c2d0*/  HADD2.F32 R18, -RZ, R19.H0_H0 ;  /* 0x20000013ff127230 */ /* 0x000fe20000004100 */
        /* <DEDUP_REMOVED lines=14> */
[----:B------:R-:W-:Y:S01]  /*c3c0*/  FMUL.FTZ R85, R18, R67 ;  /* 0x0000004312557220 */ /* 0x000fe20000410000 */
[----:B------:R-:W-:Y:S01]  /*c3d0*/  HADD2.F32 R15, -RZ, R15.H1_H1 ;  /* 0x3000000fff0f7230 */ /* 0x000fe20000004100 */
[----:B------:R-:W-:Y:S01]  /*c3e0*/  FMUL.FTZ R12, R19, R87 ;  /* 0x00000057130c7220 */ /* 0x000fe20000410000 */
        /* <DEDUP_REMOVED lines=29> */
.L_x_2839:
[----:B------:R-:W-:Y:S05]  /*c5c0*/  BSYNC B0 ;  /* 0x0000000000007941 */ /* 0x000fea0003800000 */
.L_x_2838:
[----:B-1----:R-:W-:Y:S01]  /*c5d0*/  IADD3 R13, R6, 0x20, RZ ;  /* 0x00000020060d7810 */ /* 0x002fe20007ffe0ff */
[----:B------:R-:W-:Y:S03]  /*c5e0*/  BSSY B0, `(.L_x_2840) ;  /* 0x000006c000007945 */ /* 0x000fe60003800000 */
[----:B------:R-:W-:-:S13]  /*c5f0*/  ISETP.GE.OR P0, PT, R13, UR4, P1 ;  /* 0x000000040d007c0c */ /* 0x000fda0008f06670 */
        /* <DEDUP_REMOVED lines=8> */
[--C-:B------:R-:W-:Y:S01]  /*c680*/  HADD2.F32 R74, -RZ, R63.reuse.H0_H0 ;  /* 0x2000003fff4a7230 */ /* 0x100fe20000004100 */
        /* <DEDUP_REMOVED lines=8> */
[----:B------:R-:W-:-:S02]  /*c710*/  SHF.L.U32 R14, R15, 0x3, RZ ;  /* 0x000000030f0e7819 */ /* 0x000fc400000006ff */
[----:B------:R-:W-:Y:S01]  /*c720*/  LOP3.LUT R18, R17, 0x38, R244, 0xf8, !PT ;  /* 0x0000003811127812 */ /* 0x000fe200078ef8f4 */
[----:B------:R-:W-:Y:S01]  /*c730*/  IMAD.SHL.U32 R13, R13, 0x400, RZ ;  /* 0x000004000d0d7824 */ /* 0x000fe200078e00ff */
[----:B------:R-:W-:Y:S02]  /*c740*/  SHF.R.U32.HI R16, RZ, 0x3, R17 ;  /* 0x00000003ff107819 */ /* 0x000fe40000011611 */
[----:B------:R-:W-:Y:S02]  /*c750*/  LOP3.LUT R12, R12, 0xfffffe00, RZ, 0xc0, !PT ;  /* 0xfffffe000c0c7812 */ /* 0x000fe400078ec0ff */
[----:B------:R-:W-:Y:S02]  /*c760*/  LOP3.LUT R14, R17, 0x38, R14, 0xf8, !PT ;  /* 0x00000038110e7812 */ /* 0x000fe400078ef80e */
[----:B------:R-:W-:Y:S02]  /*c770*/  LOP3.LUT R18, R12, R18, R16, 0xf6, !PT ;  /* 0x000000120c127212 */ /* 0x000fe400078ef610 */
[----:B------:R-:W-:-:S02]  /*c780*/  LOP3.LUT R14, R14, R16, RZ, 0x3c, !PT ;  /* 0x000000100e0e7212 */ /* 0x000fc400078e3cff */
[----:B------:R-:W-:Y:S02]  /*c790*/  LOP3.LUT R13, R13, 0x7fffe000, RZ, 0xc0, !PT ;  /* 0x7fffe0000d0d7812 */ /* 0x000fe400078ec0ff */
[----:B------:R-:W-:Y:S02]  /*c7a0*/  SHF.L.U32 R49, R18, 0x1, RZ ;  /* 0x0000000112317819 */ /* 0x000fe400000006ff */
[----:B------:R-:W-:Y:S02]  /*c7b0*/  IADD3 R48, R14, R13, R12 ;  /* 0x0000000d0e307210 */ /* 0x000fe40007ffe00c */
[--C-:B------:R-:W-:Y:S01]  /*c7c0*/  SHF.R.U64 R36, R36, 0x10, R37.reuse ;  /* 0x0000001024247819 */ /* 0x100fe20000001225 */
[----:B------:R-:W1:Y:S01]  /*c7d0*/  LDS.128 R16, [R49+0x100] ;  /* 0x0001000031107984 */ /* 0x000e620000000c00 */
[----:B------:R-:W-:Y:S02]  /*c7e0*/  SHF.L.U32 R48, R48, 0x1, RZ ;  /* 0x0000000130307819 */ /* 0x000fe400000006ff */
[----:B------:R-:W-:-:S02]  /*c7f0*/  SHF.R.U32.HI R50, RZ, 0x10, R37 ;  /* 0x00000010ff327819 */ /* 0x000fc40000011625 */
        /* <DEDUP_REMOVED lines=34> */
[----:B------:R-:W-:Y:S01]  /*ca20*/  HADD2.F32 R64, -RZ, R61.H1_H1 ;  /* 0x3000003dff407230 */ /* 0x000fe20000004100 */
[-C--:B------:R-:W-:Y:S01]  /*ca30*/  FMUL.FTZ R13, R19, R39.reuse ;  /* 0x00000027130d7220 */ /* 0x080fe20000410000 */
[----:B------:R-:W-:Y:S01]  /*ca40*/  HADD2.F32 R16, -RZ, R18.H0_H0 ;  /* 0x20000012ff107230 */ /* 0x000fe20000004100 */
[----:B------:R-:W-:Y:S01]  /*ca50*/  FMUL.FTZ R61, R52, R60 ;  /* 0x0000003c343d7220 */ /* 0x000fe20000410000 */
[----:B------:R-:W-:Y:S01]  /*ca60*/  HADD2.F32 R66, -RZ, R12.H1_H1 ;  /* 0x3000000cff427230 */ /* 0x000fe20000004100 */
[C---:B------:R-:W-:Y:S01]  /*ca70*/  FMUL.FTZ R39, R15.reuse, R39 ;  /* 0x000000270f277220 */ /* 0x040fe20000410000 */
[----:B------:R-:W-:Y:S01]  /*ca80*/  HADD2.F32 R12, -RZ, R14.H0_H0 ;  /* 0x2000000eff0c7230 */ /* 0x000fe20000004100 */
[----:B------:R-:W-:Y:S01]  /*ca90*/  FFMA.FTZ R15, R15, R42, R13 ;  /* 0x0000002a0f0f7223 */ /* 0x000fe2000001000d */
[----:B------:R-:W-:Y:S01]  /*caa0*/  HADD2.F32 R18, -RZ, R18.H1_H1 ;  /* 0x30000012ff127230 */ /* 0x000fe20000004100 */
[C---:B------:R-:W-:Y:S01]  /*cab0*/  FMUL.FTZ R60, R65.reuse, R60 ;  /* 0x0000003c413c7220 */ /* 0x040fe20000410000 */
[----:B------:R-:W-:Y:S01]  /*cac0*/  HADD2.F32 R14, -RZ, R14.H1_H1 ;  /* 0x3000000eff0e7230 */ /* 0x000fe20000004100 */
[----:B------:R-:W-:Y:S01]  /*cad0*/  FFMA.FTZ R61, R65, R62, R61 ;  /* 0x0000003e413d7223 */ /* 0x000fe2000001003d */
[----:B------:R-:W-:Y:S01]  /*cae0*/  HADD2.F32 R65, -RZ, R36.H0_H0 ;  /* 0x20000024ff417230 */ /* 0x000fe20000004100 */
[-C--:B------:R-:W-:Y:S01]  /*caf0*/  FMUL.FTZ R13, R16, R64.reuse ;  /* 0x00000040100d7220 */ /* 0x080fe20000410000 */
[----:B------:R-:W-:Y:S01]  /*cb00*/  F2FP.PACK_AB R15, R15, R71 ;  /* 0x000000470f0f723e */ /* 0x000fe200000000ff */
[----:B------:R-:W-:-:S02]  /*cb10*/  FMUL.FTZ R64, R12, R64 ;  /* 0x000000400c407220 */ /* 0x000fc40000410000 */
[----:B------:R-:W-:Y:S02]  /*cb20*/  FFMA.FTZ R36, R12, R63, R13 ;  /* 0x0000003f0c247223 */ /* 0x000fe4000001000d */
[-C--:B------:R-:W-:Y:S02]  /*cb30*/  FMUL.FTZ R12, R53, R65.reuse ;  /* 0x00000041350c7220 */ /* 0x080fe40000410000 */
[-C--:B------:R-:W-:Y:S02]  /*cb40*/  FMUL.FTZ R13, R18, R38.reuse ;  /* 0x00000026120d7220 */ /* 0x080fe40000410000 */
[----:B------:R-:W-:Y:S02]  /*cb50*/  FMUL.FTZ R65, R66, R65 ;  /* 0x0000004142417220 */ /* 0x000fe40000410000 */
[----:B------:R-:W-:Y:S02]  /*cb60*/  FMUL.FTZ R38, R14, R38 ;  /* 0x000000260e267220 */ /* 0x000fe40000410000 */
[----:B------:R-:W-:-:S02]  /*cb70*/  FFMA.FTZ R64, R16, R63, -R64 ;  /* 0x0000003f10407223 */ /* 0x000fc40000010840 */
[----:B------:R-:W-:Y:S02]  /*cb80*/  FFMA.FTZ R54, R43, R69, -R54 ;  /* 0x000000452b367223 */ /* 0x000fe40000010836 */
[----:B------:R-:W-:Y:S02]  /*cb90*/  FFMA.FTZ R50, R51, R55, -R50 ;  /* 0x0000003733327223 */ /* 0x000fe40000010832 */
[----:B------:R-:W-:Y:S02]  /*cba0*/  FFMA.FTZ R70, R17, R74, -R70 ;  /* 0x0000004a11467223 */ /* 0x000fe40000010846 */
[----:B------:R-:W-:Y:S01]  /*cbb0*/  FFMA.FTZ R19, R19, R42, -R39 ;  /* 0x0000002a13137223 */ /* 0x000fe20000010827 */
[----:B------:R-:W-:Y:S01]  /*cbc0*/  F2FP.PACK_AB R17, R50, R54 ;  /* 0x000000363211723e */ /* 0x000fe200000000ff */
[----:B------:R-:W-:Y:S02]  /*cbd0*/  FFMA.FTZ R60, R52, R62, -R60 ;  /* 0x0000003e343c7223 */ /* 0x000fe4000001083c */
        /* <DEDUP_REMOVED lines=9> */
[----:B------:R1:W-:Y:S01]  /*cc70*/  STS.128 [R49+0x100], R16 ;  /* 0x0001001031007388 */ /* 0x0003e20000000c00 */
[----:B------:R-:W-:-:S05]  /*cc80*/  F2FP.PACK_AB R14, R14, R36 ;  /* 0x000000240e0e723e */ /* 0x000fca00000000ff */
[----:B------:R1:W-:Y:S02]  /*cc90*/  STS.128 [R48+0x100], R12 ;  /* 0x0001000c30007388 */ /* 0x0003e40000000c00 */
.L_x_2841:
[----:B------:R-:W-:Y:S05]  /*cca0*/  BSYNC B0 ;  /* 0x0000000000007941 */ /* 0x000fea0003800000 */
.L_x_2840:
        /* <DEDUP_REMOVED lines=97> */
[-C--:B------:R-:W-:Y:S01]  /*d2c0*/  FFMA.FTZ R16, R41, R32.reuse, -R49 ;  /* 0x0000002029107223 */ /* 0x080fe20000010831 */
        /* <DEDUP_REMOVED lines=11> */
.L_x_2843:
[----:B------:R-:W-:Y:S05]  /*d380*/  BSYNC B0 ;  /* 0x0000000000007941 */ /* 0x000fea0003800000 */
.L_x_2842:
[----:B-1----:R-:W-:-:S04]  /*d390*/  IADD3 R13, R6, 0x60, RZ ;  /* 0x00000060060d7810 */ /* 0x002fc80007ffe0ff */
        /* <DEDUP_REMOVED lines=107> */
.L_x_2831:
[----:B------:R-:W-:Y:S05]  /*da50*/  BSYNC B2 ;  /* 0x0000000000027941 */ /* 0x000fea0003800000 */
.L_x_2809:
[----:B------:R-:W-:Y:S01]  /*da60*/  IMAD R11, R11, c[0x0][0x208], RZ ;  /* 0x000082000b0b7a24 */ /* 0x000fe200078e02ff */
[----:B------:R-:W-:Y:S01]  /*da70*/  BAR.SYNC.DEFER_BLOCKING 0x0 ;  /* 0x0000000000007b1d */ /* 0x000fe20000010000 */
[----:B-1----:R-:W-:Y:S01]  /*da80*/  IMAD.WIDE.U32 R12, R238, c[0x0][0x208], RZ ;  /* 0x00008200ee0c7a25 */ /* 0x002fe200078e00ff */
[----:B------:R-:W-:Y:S01]  /*da90*/  LOP3.LUT P3, RZ, R0, 0x2, RZ, 0xc0, !PT ;  /* 0x0000000200ff7812 */ /* 0x000fe2000786c0ff */
[----:B------:R-:W-:Y:S01]  /*daa0*/  UISETP.GE.AND UP0, UPT, UR10, 0x2, UPT ;  /* 0x000000020a00788c */ /* 0x000fe2000bf06270 */
[----:B------:R-:W-:Y:S01]  /*dab0*/  SHF.R.S32.HI R245, RZ, 0x1f, R244 ;  /* 0x0000001ffff57819 */ /* 0x000fe200000114f4 */
[----:B------:R-:W-:Y:S02]  /*dac0*/  IMAD R11, R238, c[0x0][0x20c], R11 ;  /* 0x00008300ee0b7a24 */ /* 0x000fe400078e020b */
[----:B------:R-:W-:Y:S02]  /*dad0*/  IMAD.SHL.U32 R14, R6, 0x8, RZ ;  /* 0x00000008060e7824 */ /* 0x000fe400078e00ff */
[----:B------:R-:W-:-:S02]  /*dae0*/  IMAD.IADD R13, R13, 0x1, R11 ;  /* 0x000000010d0d7824 */ /* 0x000fc400078e020b */
[----:B------:R-:W-:Y:S01]  /*daf0*/  IMAD R11, R7, c[0x0][0x218], RZ ;  /* 0x00008600070b7a24 */ /* 0x000fe200078e02ff */
[----:B------:R-:W-:Y:S01]  /*db00*/  LEA.HI R7, R5, R73, RZ, 0x5 ;  /* 0x0000004905077211 */ /* 0x000fe200078f28ff */
[----:B------:R-:W-:Y:S02]  /*db10*/  IMAD.SHL.U32 R234, R0, 0x40, RZ ;  /* 0x0000004000ea7824 */ /* 0x000fe400078e00ff */
[C---:B------:R-:W-:Y:S01]  /*db20*/  IMAD.WIDE.U32 R12, R237.reuse, c[0x0][0x218], R12 ;  /* 0x00008600ed0c7a25 */ /* 0x040fe200078e000c */
[----:B------:R-:W-:Y:S02]  /*db30*/  SHF.R.S32.HI R6, RZ, 0x5, R7 ;  /* 0x00000005ff067819 */ /* 0x000fe40000011407 */
[----:B------:R-:W-:Y:S01]  /*db40*/  LOP3.LUT R234, R234, 0x1c0, RZ, 0xc0, !PT ;  /* 0x000001c0eaea7812 */ /* 0x000fe200078ec0ff */
[----:B------:R-:W-:Y:S01]  /*db50*/  IMAD R11, R237, c[0x0][0x21c], R11 ;  /* 0x00008700ed0b7a24 */ /* 0x000fe200078e020b */
[----:B------:R-:W-:Y:S01]  /*db60*/  IADD3 R12, P0, R12, UR28, RZ ;  /* 0x0000001c0c0c7c10 */ /* 0x000fe2000ff1e0ff */
[----:B------:R-:W-:Y:S01]  /*db70*/  IMAD R188, R6, 0x400, R4 ;  /* 0x0000040006bc7824 */ /* 0x000fe200078e0204 */
[----:B------:R-:W-:Y:S01]  /*db80*/  LOP3.LUT R14, R234, 0x8, R14, 0xf8, !PT ;  /* 0x00000008ea0e7812 */ /* 0x000fe200078ef80e */
[----:B------:R-:W-:Y:S01]  /*db90*/  IMAD.SHL.U32 R240, R9, 0x2, RZ ;  /* 0x0000000209f07824 */ /* 0x000fe200078e00ff */
[----:B------:R-:W-:-:S02]  /*dba0*/  SHF.R.U32.HI R234, RZ, 0x3, R234 ;  /* 0x00000003ffea7819 */ /* 0x000fc400000116ea */
[C---:B------:R-:W-:Y:S01]  /*dbb0*/  LEA R196, R188.reuse, 0x100, 0x1 ;  /* 0x00000100bcc47811 */ /* 0x040fe200078e08ff */
[----:B------:R-:W-:Y:S01]  /*dbc0*/  IMAD.SHL.U32 R188, R188, 0x2, RZ ;  /* 0x00000002bcbc7824 */ /* 0x000fe200078e00ff */
[----:B------:R-:W-:Y:S01]  /*dbd0*/  LOP3.LUT R234, R14, R234, RZ, 0x3c, !PT ;  /* 0x000000ea0eea7212 */ /* 0x000fe200078e3cff */
[----:B------:R-:W-:Y:S01]  /*dbe0*/  IMAD.WIDE R14, R244, 0x2, RZ ;  /* 0x00000002f40e7825 */ /* 0x000fe200078e02ff */
[----:B------:R-:W-:Y:S02]  /*dbf0*/  IADD3.X R11, R13, UR12, R11, P0, !PT ;  /* 0x0000000c0d0b7c10 */ /* 0x000fe400087fe40b */
[----:B------:R-:W-:Y:S01]  /*dc00*/  LEA R62, P0, R12, c[0x0][0x1f8], 0x1 ;  /* 0x00007e000c3e7a11 */ /* 0x000fe200078008ff */
[--C-:B------:R-:W-:Y:S01]  /*dc10*/  IMAD R192, R3, 0x2, R196.reuse ;  /* 0x0000000203c07824 */ /* 0x100fe200078e02c4 */
[----:B------:R-:W-:Y:S01]  /*dc20*/  LDSM.16.M88.4 R136, [R188+0x100] ;  /* 0x00010000bc88783b */ /* 0x000fe20000000200 */
[C---:B------:R-:W-:Y:S01]  /*dc30*/  IMAD R196, R2.reuse, 0x2, R196 ;  /* 0x0000000202c47824 */ /* 0x040fe200078e02c4 */
[----:B------:R-:W-:Y:S01]  /*dc40*/  SHF.R.S32.HI R13, RZ, 0x1f, R8 ;  /* 0x0000001fff0d7819 */ /* 0x000fe20000011408 */
[----:B------:R-:W-:Y:S01]  /*dc50*/  IMAD R204, R2, 0x2, R192 ;  /* 0x0000000202cc7824 */ /* 0x000fe200078e02c0 */
[----:B------:R-:W1:Y:S01]  /*dc60*/  SHFL.IDX PT, R70, R62, 0x2, 0x181f ;  /* 0x00581f003e467f89 */ /* 0x000e6200000e0000 */
[----:B------:R-:W-:Y:S01]  /*dc70*/  IMAD R234, R10, 0x200, R234 ;  /* 0x000002000aea7824 */ /* 0x000fe200078e02ea */
[----:B------:R-:W-:-:S02]  /*dc80*/  LEA.HI.X R10, R12, c[0x0][0x1fc], R11, 0x1, P0 ;  /* 0x00007f000c0a7a11 */ /* 0x000fc400000f0c0b */
[----:B------:R-:W-:Y:S01]  /*dc90*/  LDSM.16.M88.4 R140, [R192] ;  /* 0x00000000c08c783b */ /* 0x000fe20000000200 */
[----:B------:R-:W-:Y:S01]  /*dca0*/  LEA.HI R13, R13, R8, RZ, 0x3 ;  /* 0x000000080d0d7211 */ /* 0x000fe200078f18ff */
[----:B------:R-:W-:Y:S02]  /*dcb0*/  IMAD.SHL.U32 R234, R234, 0x2, RZ ;  /* 0x00000002eaea7824 */ /* 0x000fe400078e00ff */
[----:B------:R-:W-:Y:S01]  /*dcc0*/  LDSM.16.M88.4 R172, [R196] ;  /* 0x00000000c4ac783b */ /* 0x000fe20000000200 */
[----:B------:R-:W-:Y:S02]  /*dcd0*/  LOP3.LUT R239, R13, 0xfffffff8, RZ, 0xc0, !PT ;  /* 0xfffffff80def7812 */ /* 0x000fe400078ec0ff */
[C---:B------:R-:W-:Y:S01]  /*dce0*/  IADD3 R13, R234.reuse, 0x8100, RZ ;  /* 0x00008100ea0d7810 */ /* 0x040fe20007ffe0ff */
[----:B------:R-:W-:Y:S01]  /*dcf0*/  LDSM.16.M88.4 R180, [R204] ;  /* 0x00000000ccb4783b */ /* 0x000fe20000000200 */
[----:B------:R-:W-:Y:S01]  /*dd00*/  IADD3 R233, R234, 0x8120, RZ ;  /* 0x00008120eae97810 */ /* 0x000fe20007ffe0ff */
[----:B------:R-:W-:Y:S01]  /*dd10*/  IMAD.WIDE R22, R239, 0x2, RZ ;  /* 0x00000002ef167825 */ /* 0x000fe200078e02ff */
[----:B------:R-:W-:Y:S01]  /*dd20*/  @P3 IADD3 R233, R13, -0x20, RZ ;  /* 0xffffffe00de93810 */ /* 0x000fe20007ffe0ff */
[----:B------:R-:W-:Y:S01]  /*dd30*/  LDSM.16.M88.4 R188, [R188+0x4100] ;  /* 0x00410000bcbc783b */ /* 0x000fe20000000200 */
[----:B------:R-:W-:-:S02]  /*dd40*/  SHF.R.S32.HI R241, RZ, 0x1f, R239 ;  /* 0x0000001ffff17819 */ /* 0x000fc400000114ef */
[C---:B------:R-:W-:Y:S01]  /*dd50*/  IADD3 R227, R233.reuse, 0x800, RZ ;  /* 0x00000800e9e37810 */ /* 0x040fe20007ffe0ff */
[----:B------:R-:W-:Y:S01]  /*dd60*/  LDSM.16.M88.4 R192, [R192+0x4000] ;  /* 0x00400000c0c0783b */ /* 0x000fe20000000200 */
[C---:B------:R-:W-:Y:S02]  /*dd70*/  IADD3 R226, R233.reuse, 0x1000, RZ ;  /* 0x00001000e9e27810 */ /* 0x040fe40007ffe0ff */
[C---:B------:R-:W-:Y:S01]  /*dd80*/  IADD3 R225, R233.reuse, 0x1800, RZ ;  /* 0x00001800e9e17810 */ /* 0x040fe20007ffe0ff */
[----:B------:R-:W-:Y:S01]  /*dd90*/  LDSM.16.M88.4 R196, [R196+0x4000] ;  /* 0x00400000c4c4783b */ /* 0x000fe20000000200 */
[-C--:B-1----:R-:W-:Y:S02]  /*dda0*/  IADD3 R74, P1, R14, R70.reuse, RZ ;  /* 0x000000460e4a7210 */ /* 0x082fe40007f3e0ff */
[----:B------:R-:W-:Y:S01]  /*ddb0*/  IADD3 R70, P3, R22, R70, RZ ;  /* 0x0000004616467210 */ /* 0x000fe20007f7e0ff */
[----:B------:R-:W-:Y:S01]  /*ddc0*/  LDSM.16.M88.4 R204, [R204+0x4000] ;  /* 0x00400000cccc783b */ /* 0x000fe20000000200 */
[----:B------:R-:W-:-:S02]  /*ddd0*/  IADD3 R224, R233, 0x2000, RZ ;  /* 0x00002000e9e07810 */ /* 0x000fc40007ffe0ff */
[C---:B------:R-:W-:Y:S01]  /*dde0*/  IADD3 R223, R233.reuse, 0x2800, RZ ;  /* 0x00002800e9df7810 */ /* 0x040fe20007ffe0ff */
        /* <DEDUP_REMOVED lines=10> */
[----:B------:R-:W3:Y:S01]  /*de90*/  SHFL.IDX PT, R11, R10, 0x2, 0x181f ;  /* 0x00581f000a0b7f89 */ /* 0x000ee200000e0000 */
[C---:B------:R-:W-:Y:S02]  /*dea0*/  IADD3 R214, R233.reuse, 0x6800, RZ ;  /* 0x00006800e9d67810 */ /* 0x040fe40007ffe0ff */
[C---:B------:R-:W-:Y:S01]  /*deb0*/  IADD3 R213, R233.reuse, 0x7000, RZ ;  /* 0x00007000e9d57810 */ /* 0x040fe20007ffe0ff */
[----:B------:R-:W4:Y:S01]  /*dec0*/  SHFL.IDX PT, R12, R10, RZ, 0x181f ;  /* 0x00181fff0a0c7589 */ /* 0x000f2200000e0000 */
[----:B------:R-:W-:-:S03]  /*ded0*/  IADD3 R212, R233, 0x7800, RZ ;  /* 0x00007800e9d47810 */ /* 0x000fc60007ffe0ff */
[----:B------:R-:W5:Y:S01]  /*dee0*/  SHFL.IDX PT, R20, R10, 0x1, 0x181f ;  /* 0x00381f000a147f89 */ /* 0x000f6200000e0000 */
[----:B------:R-:W-:-:S04]  /*def0*/  DEPBAR.LE SB0, 0x0 ;  /* 0x000080000000791a */ /* 0x000fc80000000000 */
[----:B------:R-:W5:Y:S04]  /*df00*/  SHFL.IDX PT, R62, R62, 0x3, 0x181f ;  /* 0x00781f003e3e7f89 */ /* 0x000f6800000e0000 */
[----:B------:R-:W-:Y:S01]  /*df10*/  BAR.SYNC.DEFER_BLOCKING 0x0 ;  /* 0x0000000000007b1d */ /* 0x000fe20000010000 */
[----:B-1----:R-:W-:Y:S02]  /*df20*/  IADD3 R90, P0, R88, R14, RZ ;  /* 0x0000000e585a7210 */ /* 0x002fe40007f1e0ff */
[----:B--2---:R-:W-:-:S03]  /*df30*/  IADD3 R82, P2, R14, R80, RZ ;  /* 0x000000500e527210 */ /* 0x004fc60007f5e0ff */
[----:B------:R-:W1:Y:S01]  /*df40*/  SHFL.IDX PT, R10, R10, 0x3, 0x181f ;  /* 0x00781f000a0a7f89 */ /* 0x000e6200000e0000 */
[--C-:B---3--:R-:W-:Y:S01]  /*df50*/  IMAD.X R75, R15, 0x1, R11.reuse, P1 ;  /* 0x000000010f4b7824 */ /* 0x108fe200008e060b */
[----:B------:R-:W-:Y:S01]  /*df60*/  IADD3 R88, P1, R88, R22, RZ ;  /* 0x0000001658587210 */ /* 0x000fe20007f3e0ff */
[----:B------:R-:W-:Y:S02]  /*df70*/  IMAD.X R71, R23, 0x1, R11, P3 ;  /* 0x0000000117477824 */ /* 0x000fe400018e060b */
[C---:B----4-:R-:W-:Y:S02]  /*df80*/  IMAD.X R91, R12.reuse, 0x1, R15, P0 ;  /* 0x000000010c5b7824 */ /* 0x050fe400000e060f */
[----:B------:R-:W-:Y:S01]  /*df90*/  IMAD.X R89, R12, 0x1, R23, P1 ;  /* 0x000000010c597824 */ /* 0x000fe200008e0617 */
[----:B------:R-:W-:Y:S01]  /*dfa0*/  ISETP.GE.AND P1, PT, R244, c[0x0][0x1d4], PT ;  /* 0x00007500f4007a0c */ /* 0x000fe20003f26270 */
[----:B-----5:R-:W-:Y:S01]  /*dfb0*/  IMAD.X R83, R15, 0x1, R20, P2 ;  /* 0x000000010f537824 */ /* 0x020fe200010e0614 */
[----:B------:R-:W-:-:S02]  /*dfc0*/  IADD3 R60, P0, R14, R62, RZ ;  /* 0x0000003e0e3c7210 */ /* 0x000fc40007f1e0ff */
[----:B------:R-:W-:Y:S01]  /*dfd0*/  IADD3 R62, P2, R22, R62, RZ ;  /* 0x0000003e163e7210 */ /* 0x000fe20007f5e0ff */
[----:B------:R-:W2:Y:S04]  /*dfe0*/  LDSM.16.M88.4 R24, [R234+0x8100] ;  /* 0x00810000ea18783b */ /* 0x000ea80000000200 */
[----:B------:R-:W3:Y:S01]  /*dff0*/  LDSM.16.M88.4 R16, [R234+0x8900] ;  /* 0x00890000ea10783b */ /* 0x000ee20000000200 */
[--C-:B-1----:R-:W-:Y:S01]  /*e000*/  IMAD.X R63, R23, 0x1, R10.reuse, P2 ;  /* 0x00000001173f7824 */ /* 0x102fe200010e060a */
[----:B------:R-:W-:Y:S01]  /*e010*/  ISETP.LT.OR P2, PT, R68, 0x1, P1 ;  /* 0x000000014400780c */ /* 0x000fe20000f41670 */
[----:B------:R-:W-:Y:S01]  /*e020*/  IMAD.X R61, R15, 0x1, R10, P0 ;  /* 0x000000010f3d7824 */ /* 0x000fe200000e060a */
[----:B------:R-:W-:Y:S01]  /*e030*/  IADD3 R80, P0, R22, R80, RZ ;  /* 0x0000005016507210 */ /* 0x000fe20007f1e0ff */
[----:B------:R-:W-:Y:S04]  /*e040*/  LDSM.16.M88.4 R56, [R233] ;  /* 0x00000000e938783b */ /* 0x000fe80000000200 */
[----:B------:R-:W-:Y:S01]  /*e050*/  IMAD.X R81, R23, 0x1, R20, P0 ;  /* 0x0000000117517824 */ /* 0x000fe200000e0614 */
[----:B------:R-:W-:Y:S01]  /*e060*/  ISETP.GE.AND P0, PT, R8, c[0x0][0x1d4], PT ;  /* 0x0000750008007a0c */ /* 0x000fe20003f06270 */
[----:B------:R-:W-:Y:S04]  /*e070*/  LDSM.16.M88.4 R12, [R233+0x800] ;  /* 0x00080000e90c783b */ /* 0x000fe80000000200 */
[----:B------:R-:W-:Y:S04]  /*e080*/  LDSM.16.M88.4 R8, [R234+0x9100] ;  /* 0x00910000ea08783b */ /* 0x000fe80000000200 */
[----:B------:R-:W1:Y:S04]  /*e090*/  LDSM.16.M88.4 R100, [R234+0x9900] ;  /* 0x00990000ea64783b */ /* 0x000e680000000200 */
[----:B------:R-:W4:Y:S04]  /*e0a0*/  LDSM.16.M88.4 R92, [R234+0xa100] ;  /* 0x00a10000ea5c783b */ /* 0x000f280000000200 */
[----:B------:R-:W5:Y:S04]  /*e0b0*/  LDSM.16.M88.4 R84, [R234+0xa900] ;  /* 0x00a90000ea54783b */ /* 0x000f680000000200 */
[----:B------:R-:W5:Y:S04]  /*e0c0*/  LDSM.16.M88.4 R76, [R234+0xb100] ;  /* 0x00b10000ea4c783b */ /* 0x000f680000000200 */
[----:B------:R-:W-:Y:S01]  /*e0d0*/  LDSM.16.M88.4 R64, [R234+0xb900] ;  /* 0x00b90000ea40783b */ /* 0x000fe20000000200 */
[C---:B--2---:R-:W-:Y:S03]  /*e0e0*/  HMMA.16816.F32 R28, R136.reuse, R24, RZ ;  /* 0x00000018881c723c */ /* 0x044fe600000018ff */
[----:B------:R-:W-:Y:S04]  /*e0f0*/  LDSM.16.M88.4 R52, [R233+0x1000] ;  /* 0x00100000e934783b */ /* 0x000fe80000000200 */
[----:B------:R-:W-:Y:S01]  /*e100*/  LDSM.16.M88.4 R48, [R233+0x1800] ;  /* 0x00180000e930783b */ /* 0x000fe20000000200 */
[C---:B---3--:R-:W-:Y:S03]  /*e110*/  HMMA.16816.F32 R20, R136.reuse, R16, RZ ;  /* 0x000000108814723c */ /* 0x048fe600000018ff */
[----:B------:R-:W-:Y:S04]  /*e120*/  LDSM.16.M88.4 R40, [R233+0x2000] ;  /* 0x00200000e928783b */ /* 0x000fe80000000200 */
[----:B------:R-:W-:Y:S01]  /*e130*/  LDSM.16.M88.4 R36, [R233+0x2800] ;  /* 0x00280000e924783b */ /* 0x000fe20000000200 */
[C---:B------:R-:W-:Y:S03]  /*e140*/  HMMA.16816.F32 R16, R136.reuse, R18, RZ ;  /* 0x000000128810723c */ /* 0x040fe600000018ff */
[----:B------:R-:W2:Y:S04]  /*e150*/  LDSM.16.M88.4 R32, [R233+0x3000] ;  /* 0x00300000e920783b */ /* 0x000ea80000000200 */
[----:B------:R-:W3:Y:S01]  /*e160*/  LDSM.16.M88.4 R44, [R233+0x3800] ;  /* 0x00380000e92c783b */ /* 0x000ee20000000200 */
[----:B-1----:R-:W-:Y:S03]  /*e170*/  HMMA.16816.F32 R104, R136, R100, RZ ;  /* 0x000000648868723c */ /* 0x002fe600000018ff */
[----:B------:R-:W-:Y:S01]  /*e180*/  @!PT LDS RZ, [RZ] ;  /* 0x00000000fffff984 */ /* 0x000fe20000000800 */
[----:B------:R-:W-:Y:S01]  /*e190*/  @!PT LDS RZ, [RZ] ;  /* 0x00000000fffff984 */ /* 0x000fe20000000800 */
[----:B------:R-:W-:Y:S01]  /*e1a0*/  @!PT LDS RZ, [RZ] ;  /* 0x00000000fffff984 */ /* 0x000fe20000000800 */
[----:B------:R5:W-:Y:S01]  /*e1b0*/  LDGSTS.E.BYPASS.LTC128B.128 [R240+0x100], [R90.64], !P2 ;  /* 0x001000005af07fae */ /* 0x000be2000d101d56 */
[----:B------:R-:W-:-:S04]  /*e1c0*/  ISETP.LT.OR P2, PT, R68, 0x1, P0 ;  /* 0x000000014400780c */ /* 0x000fc80000741670 */
[C---:B----4-:R-:W-:Y:S08]  /*e1d0*/  HMMA.16816.F32 R96, R136.reuse, R92, RZ ;  /* 0x0000005c8860723c */ /* 0x050ff000000018ff */
[----:B------:R-:W-:Y:S01]  /*e1e0*/  HMMA.16816.F32 R92, R136, R94, RZ ;  /* 0x0000005e885c723c */ /* 0x000fe200000018ff */
[----:B------:R5:W-:Y:S01]  /*e1f0*/  LDGSTS.E.BYPASS.LTC128B.128 [R240+0x4100], [R88.64], !P2 ;  /* 0x0410000058f07fae */ /* 0x000be2000d101d56 */
[----:B------:R-:W-:-:S06]  /*e200*/  ISETP.LT.OR P2, PT, R68, 0x21, P1 ;  /* 0x000000214400780c */ /* 0x000fcc0000f41670 */
[C---:B------:R-:W-:Y:S07]  /*e210*/  HMMA.16816.F32 R20, R140.reuse, R12, R20 ;  /* 0x0000000c8c14723c */ /* 0x040fee0000001814 */
[----:B------:R1:W-:Y:S01]  /*e220*/  LDGSTS.E.BYPASS.LTC128B.128 [R240+0x1100], [R82.64], !P2 ;  /* 0x0110000052f07fae */ /* 0x0003e2000d101d56 */
[C---:B------:R-:W-:Y:S01]  /*e230*/  ISETP.LT.OR P2, PT, R68.reuse, 0x21, P0 ;  /* 0x000000214400780c */ /* 0x040fe20000741670 */
[----:B------:R-:W-:Y:S08]  /*e240*/  HMMA.16816.F32 R16, R140, R14, R16 ;  /* 0x0000000e8c10723c */ /* 0x000ff00000001810 */
[----:B------:R-:W-:Y:S04]  /*e250*/  HMMA.16816.F32 R12, R136, R8, RZ ;  /* 0x00000008880c723c */ /* 0x000fe800000018ff */
[----:B------:R1:W-:Y:S01]  /*e260*/  LDGSTS.E.BYPASS.LTC128B.128 [R240+0x5100], [R80.64], !P2 ;  /* 0x0510000050f07fae */ /* 0x0003e2000d101d56 */
[----:B------:R-:W-:-:S02]  /*e270*/  ISETP.LT.OR P2, PT, R68, 0x41, P1 ;  /* 0x000000414400780c */ /* 0x000fc40000f41670 */
[C---:B------:R-:W-:Y:S01]  /*e280*/  ISETP.LT.OR P1, PT, R68.reuse, 0x61, P1 ;  /* 0x000000614400780c */ /* 0x040fe20000f21670 */
[C---:B-----5:R-:W-:Y:S08]  /*e290*/  HMMA.16816.F32 R88, R136.reuse, R84, RZ ;  /* 0x000000548858723c */ /* 0x060ff000000018ff */
[----:B------:R-:W-:Y:S02]  /*e2a0*/  HMMA.16816.F32 R84, R136, R86, RZ ;  /* 0x000000568854723c */ /* 0x000fe400000018ff */
[----:B------:R4:W-:Y:S01]  /*e2b0*/  LDGSTS.E.BYPASS.LTC128B.128 [R240+0x2100], [R74.64], !P2 ;  /* 0x021000004af07fae */ /* 0x0009e2000d101d56 */
[----:B------:R-:W-:-:S02]  /*e2c0*/  ISETP.LT.OR P2, PT, R68, 0x41, P0 ;  /* 0x000000414400780c */ /* 0x000fc40000741670 */
[----:B------:R-:W-:-:S03]  /*e2d0*/  ISETP.LT.OR P0, PT, R68, 0x61, P0 ;  /* 0x000000614400780c */ /* 0x000fc60000701670 */
[C---:B------:R-:W-:Y:S08]  /*e2e0*/  HMMA.16816.F32 R100, R136.reuse, R102, RZ ;  /* 0x000000668864723c */ /* 0x040ff000000018ff */
[----:B-1----:R-:W-:Y:S01]  /*e2f0*/  HMMA.16816.F32 R80, R136, R76, RZ ;  /* 0x0000004c8850723c */ /* 0x002fe200000018ff */
[----:B------:R1:W-:Y:S01]  /*e300*/  LDGSTS.E.BYPASS.LTC128B.128 [R240+0x6100], [R70.64], !P2 ;  /* 0x0610000046f07fae */ /* 0x0003e2000d101d56 */
[----:B------:R-:W-:Y:S01]  /*e310*/  LOP3.LUT P2, RZ, R0, 0x4, RZ, 0xc0, !PT ;  /* 0x0000000400ff7812 */ /* 0x000fe2000784c0ff */
[----:B------:R-:W-:-:S02]  /*e320*/  IMAD.MOV.U32 R0, RZ, RZ, 0x40 ;  /* 0x00000040ff007424 */ /* 0x000fc400078e00ff */
[----:B------:R5:W-:Y:S03]  /*e330*/  LDGSTS.E.BYPASS.LTC128B.128 [R240+0x3100], [R60.64], !P1 ;  /* 0x031000003cf07fae */ /* 0x000be6000c901d56 */
        /* <DEDUP_REMOVED lines=10> */
[----:B------:R-:W-:Y:S03]  /*e3e0*/  HMMA.16816.F32 R8, R136, R10, RZ ;  /* 0x0000000a8808723c */ /* 0x000fe600000018ff */
[----:B------:R-:W-:Y:S04]  /*e3f0*/  LDSM.16.M88.4 R116, [R231+0xe900] ;  /* 0x00e90000e774783b */ /* 0x000fe80000000200 */
[----:B------:R-:W-:Y:S01]  /*e400*/  LDSM.16.M88.4 R112, [R231+0xf100] ;  /* 0x00f10000e770783b */ /* 0x000fe20000000200 */
[C---:B--2---:R-:W-:Y:S03]  /*e410*/  HMMA.16816.F32 R80, R140.reuse, R32, R80 ;  /* 0x000000208c50723c */ /* 0x044fe60000001850 */
[----:B------:R-:W0:Y:S04]  /*e420*/  LDGDEPBAR ;  /* 0x00000000000079af */ /* 0x000e280000000000 */
[----:B-----5:R-:W-:Y:S01]  /*e430*/  LDSM.16.M88.4 R60, [R234+0xc100] ;  /* 0x00c10000ea3c783b */ /* 0x020fe20000000200 */
[C---:B------:R-:W-:Y:S03]  /*e440*/  HMMA.16816.F32 R76, R140.reuse, R34, R76 ;  /* 0x000000228c4c723c */ /* 0x040fe6000000184c */
[----:B------:R-:W2:Y:S05]  /*e450*/  LDSM.16.M88.4 R32, [R231+0x9900] ;  /* 0x00990000e720783b */ /* 0x000eaa0000000200 */
[C---:B------:R-:W-:Y:S08]  /*e460*/  HMMA.16816.F32 R96, R140.reuse, R40, R96 ;  /* 0x000000288c60723c */ /* 0x040ff00000001860 */
[C---:B------:R-:W-:Y:S01]  /*e470*/  HMMA.16816.F32 R92, R140.reuse, R42, R92 ;  /* 0x0000002a8c5c723c */ /* 0x040fe2000000185c */
[----:B------:R-:W5:Y:S07]  /*e480*/  LDSM.16.M88.4 R40, [R231+0x8100] ;  /* 0x00810000e728783b */ /* 0x000f6e0000000200 */
[C---:B------:R-:W-:Y:S08]  /*e490*/  HMMA.16816.F32 R88, R140.reuse, R36, R88 ;  /* 0x000000248c58723c */ /* 0x040ff00000001858 */
[----:B------:R-:W-:Y:S01]  /*e4a0*/  HMMA.16816.F32 R84, R140, R38, R84 ;  /* 0x000000268c54723c */ /* 0x000fe20000001854 */
[----:B------:R-:W2:Y:S07]  /*e4b0*/  LDSM.16.M88.4 R36, [R231+0x9100] ;  /* 0x00910000e724783b */ /* 0x000eae0000000200 */
[C---:B-1----:R-:W-:Y:S08]  /*e4c0*/  HMMA.16816.F32 R68, R136.reuse, R64, RZ ;  /* 0x000000408844723c */ /* 0x042ff000000018ff */
[----:B------:R-:W-:Y:S08]  /*e4d0*/  HMMA.16816.F32 R64, R136, R66, RZ ;  /* 0x000000428840723c */ /* 0x000ff000000018ff */
[C---:B------:R-:W-:Y:S08]  /*e4e0*/  HMMA.16816.F32 R104, R140.reuse, R48, R104 ;  /* 0x000000308c68723c */ /* 0x040ff00000001868 */
[C---:B------:R-:W-:Y:S01]  /*e4f0*/  HMMA.16816.F32 R100, R140.reuse, R50, R100 ;  /* 0x000000328c64723c */ /* 0x040fe20000001864 */
[----:B------:R-:W1:Y:S07]  /*e500*/  LDSM.16.M88.4 R48, [R231+0x8900] ;  /* 0x00890000e730783b */ /* 0x000e6e0000000200 */
[C---:B------:R-:W-:Y:S08]  /*e510*/  HMMA.16816.F32 R28, R140.reuse, R56, R28 ;  /* 0x000000388c1c723c */ /* 0x040ff0000000181c */
[C---:B------:R-:W-:Y:S01]  /*e520*/  HMMA.16816.F32 R24, R140.reuse, R58, R24 ;  /* 0x0000003a8c18723c */ /* 0x040fe20000001818 */
[----:B------:R-:W-:Y:S07]  /*e530*/  LDSM.16.M88.4 R56, [R234+0xc900] ;  /* 0x00c90000ea38783b */ /* 0x000fee0000000200 */
[C---:B------:R-:W-:Y:S08]  /*e540*/  HMMA.16816.F32 R12, R140.reuse, R52, R12 ;  /* 0x000000348c0c723c */ /* 0x040ff0000000180c */
[C---:B------:R-:W-:Y:S01]  /*e550*/  HMMA.16816.F32 R8, R140.reuse, R54, R8 ;  /* 0x000000368c08723c */ /* 0x040fe20000001808 */
[----:B------:R-:W-:Y:S07]  /*e560*/  LDSM.16.M88.4 R52, [R234+0xd100] ;  /* 0x00d10000ea34783b */ /* 0x000fee0000000200 */
[C---:B---3--:R-:W-:Y:S08]  /*e570*/  HMMA.16816.F32 R68, R140.reuse, R44, R68 ;  /* 0x0000002c8c44723c */ /* 0x048ff00000001844 */
[----:B------:R-:W-:Y:S01]  /*e580*/  HMMA.16816.F32 R64, R140, R46, R64 ;  /* 0x0000002e8c40723c */ /* 0x000fe20000001840 */
[----:B------:R-:W3:Y:S07]  /*e590*/  LDSM.16.M88.4 R44, [R231+0xa100] ;  /* 0x00a10000e72c783b */ /* 0x000eee0000000200 */
[C---:B--2---:R-:W-:Y:S08]  /*e5a0*/  HMMA.16816.F32 R104, R172.reuse, R32, R104 ;  /* 0x00000020ac68723c */ /* 0x044ff00000001868 */
[C---:B------:R-:W-:Y:S01]  /*e5b0*/  HMMA.16816.F32 R100, R172.reuse, R34, R100 ;  /* 0x00000022ac64723c */ /* 0x040fe20000001864 */
[----:B------:R-:W2:Y:S07]  /*e5c0*/  LDSM.16.M88.4 R32, [R220] ;  /* 0x00000000dc20783b */ /* 0x000eae0000000200 */
[C---:B-----5:R-:W-:Y:S08]  /*e5d0*/  HMMA.16816.F32 R28, R172.reuse, R40, R28 ;  /* 0x00000028ac1c723c */ /* 0x060ff0000000181c */
[C---:B------:R-:W-:Y:S01]  /*e5e0*/  HMMA.16816.F32 R24, R172.reuse, R42, R24 ;  /* 0x0000002aac18723c */ /* 0x040fe20000001818 */
[----:B------:R-:W5:Y:S07]  /*e5f0*/  LDSM.16.M88.4 R40, [R231+0xa900] ;  /* 0x00a90000e728783b */ /* 0x000f6e0000000200 */
[C---:B------:R-:W-:Y:S08]  /*e600*/  HMMA.16816.F32 R12, R172.reuse, R36, R12 ;  /* 0x00000024ac0c723c */ /* 0x040ff0000000180c */
[C---:B------:R-:W-:Y:S01]  /*e610*/  HMMA.16816.F32 R8, R172.reuse, R38, R8 ;  /* 0x00000026ac08723c */ /* 0x040fe20000001808 */
[----:B------:R-:W4:Y:S07]  /*e620*/  LDSM.16.M88.4 R36, [R231+0xb900] ;  /* 0x00b90000e724783b */ /* 0x000f2e0000000200 */
[C---:B-1----:R-:W-:Y:S08]  /*e630*/  HMMA.16816.F32 R20, R172.reuse, R48, R20 ;  /* 0x00000030ac14723c */ /* 0x042ff00000001814 */
[C---:B------:R-:W-:Y:S01]  /*e640*/  HMMA.16816.F32 R16, R172.reuse, R50, R16 ;  /* 0x00000032ac10723c */ /* 0x040fe20000001810 */
[----:B------:R-:W1:Y:S07]  /*e650*/  LDSM.16.M88.4 R48, [R231+0xb100] ;  /* 0x00b10000e730783b */ /* 0x000e6e0000000200 */
[C---:B---3--:R-:W-:Y:S08]  /*e660*/  HMMA.16816.F32 R96, R172.reuse, R44, R96 ;  /* 0x0000002cac60723c */ /* 0x048ff00000001860 */
[----:B------:R-:W-:Y:S01]  /*e670*/  HMMA.16816.F32 R92, R172, R46, R92 ;  /* 0x0000002eac5c723c */ /* 0x000fe2000000185c */
[----:B------:R-:W3:Y:S07]  /*e680*/  LDSM.16.M88.4 R44, [R220+0x800] ;  /* 0x00080000dc2c783b */ /* 0x000eee0000000200 */
[C---:B--2---:R-:W-:Y:S08]  /*e690*/  HMMA.16816.F32 R28, R180.reuse, R32, R28 ;  /* 0x00000020b41c723c */ /* 0x044ff0000000181c */
[----:B------:R-:W-:Y:S01]  /*e6a0*/  HMMA.16816.F32 R24, R180, R34, R24 ;  /* 0x00000022b418723c */ /* 0x000fe20000001818 */
[----:B------:R-:W2:Y:S07]  /*e6b0*/  LDSM.16.M88.4 R32, [R220+0x2800] ;  /* 0x00280000dc20783b */ /* 0x000eae0000000200 */
[C---:B-----5:R-:W-:Y:S08]  /*e6c0*/  HMMA.16816.F32 R88, R172.reuse, R40, R88 ;  /* 0x00000028ac58723c */ /* 0x060ff00000001858 */
[C---:B------:R-:W-:Y:S01]  /*e6d0*/  HMMA.16816.F32 R84, R172.reuse, R42, R84 ;  /* 0x0000002aac54723c */ /* 0x040fe20000001854 */
[----:B------:R-:W5:Y:S07]  /*e6e0*/  LDSM.16.M88.4 R40, [R220+0x1000] ;  /* 0x00100000dc28783b */ /* 0x000f6e0000000200 */
[C---:B----4-:R-:W-:Y:S08]  /*e6f0*/  HMMA.16816.F32 R68, R172.reuse, R36, R68 ;  /* 0x00000024ac44723c */ /* 0x050ff00000001844 */
[C---:B------:R-:W-:Y:S01]  /*e700*/  HMMA.16816.F32 R64, R172.reuse, R38, R64 ;  /* 0x00000026ac40723c */ /* 0x040fe20000001840 */
[----:B------:R-:W4:Y:S07]  /*e710*/  LDSM.16.M88.4 R36, [R220+0x2000] ;  /* 0x00200000dc24783b */ /* 0x000f2e0000000200 */
[C---:B-1----:R-:W-:Y:S08]  /*e720*/  HMMA.16816.F32 R80, R172.reuse, R48, R80 ;  /* 0x00000030ac50723c */ /* 0x042ff00000001850 */
        /* <DEDUP_REMOVED lines=24> */
[----:B------:R-:W-:Y:S01]  /*e8b0*/  HMMA.16816.F32 R64, R180, R42, R64 ;  /* 0x0000002ab440723c */ /* 0x000fe20000001840 */
[----:B------:R-:W5:Y:S07]  /*e8c0*/  LDSM.16.M88.4 R40, [R234+0xf900] ;  /* 0x00f90000ea28783b */ /* 0x000f6e0000000200 */
[C---:B----4-:R-:W-:Y:S08]  /*e8d0*/  HMMA.16816.F32 R96, R188.reuse, R36, R96 ;  /* 0x00000024bc60723c */ /* 0x050ff00000001860 */
[C---:B------:R-:W-:Y:S01]  /*e8e0*/  HMMA.16816.F32 R92, R188.reuse, R38, R92 ;  /* 0x00000026bc5c723c */ /* 0x040fe2000000185c */
[----:B------:R-:W4:Y:S07]  /*e8f0*/  LDSM.16.M88.4 R36, [R233+0x5000] ;  /* 0x00500000e924783b */ /* 0x000f2e0000000200 */
[C---:B-1----:R-:W-:Y:S08]  /*e900*/  HMMA.16816.F32 R104, R188.reuse, R48, R104 ;  /* 0x00000030bc68723c */ /* 0x042ff00000001868 */
[C---:B------:R-:W-:Y:S01]  /*e910*/  HMMA.16816.F32 R100, R188.reuse, R50, R100 ;  /* 0x00000032bc64723c */ /* 0x040fe20000001864 */
[----:B------:R-:W-:Y:S07]  /*e920*/  LDSM.16.M88.4 R48, [R233+0x7000] ;  /* 0x00700000e930783b */ /* 0x000fee0000000200 */
        /* <DEDUP_REMOVED lines=9> */
[C---:B------:R-:W-:Y:S08]  /*e9c0*/  HMMA.16816.F32 R20, R188.reuse, R56, R20 ;  /* 0x00000038bc14723c */ /* 0x040ff00000001814 */
        /* <DEDUP_REMOVED lines=27> */
[----:B------:R-:W-:Y:S01]  /*eb80*/  HMMA.16816.F32 R64, R192, R46, R64 ;  /* 0x0000002ec040723c */ /* 0x000fe20000001840 */
[----:B------:R-:W-:Y:S07]  /*eb90*/  LDSM.16.M88.4 R44, [R220+0x6000] ;  /* 0x00600000dc2c783b */ /* 0x000fee0000000200 */
[C---:B--2---:R-:W-:Y:S08]  /*eba0*/  HMMA.16816.F32 R12, R196.reuse, R32, R12 ;  /* 0x00000020c40c723c */ /* 0x044ff0000000180c */
[C---:B------:R-:W-:Y:S01]  /*ebb0*/  HMMA.16816.F32 R8, R196.reuse, R34, R8 ;  /* 0x00000022c408723c */ /* 0x040fe20000001808 */
[----:B------:R-:W1:Y:S07]  /*ebc0*/  LDSM.16.M88.4 R32, [R220+0x7800] ;  /* 0x00780000dc20783b */ /* 0x000e6e0000000200 */
[C---:B-----5:R-:W-:Y:S08]  /*ebd0*/  HMMA.16816.F32 R28, R196.reuse, R40, R28 ;  /* 0x00000028c41c723c */ /* 0x060ff0000000181c */
[C---:B------:R-:W-:Y:S01]  /*ebe0*/  HMMA.16816.F32 R24, R196.reuse, R42, R24 ;  /* 0x0000002ac418723c */ /* 0x040fe20000001818 */
[----:B------:R-:W2:Y:S07]  /*ebf0*/  LDSM.16.M88.4 R40, [R220+0x6800] ;  /* 0x00680000dc28783b */ /* 0x000eae0000000200 */
[C---:B----4-:R-:W-:Y:S08]  /*ec00*/  HMMA.16816.F32 R20, R196.reuse, R36, R20 ;  /* 0x00000024c414723c */ /* 0x050ff00000001814 */
        /* <DEDUP_REMOVED lines=28> */
[----:B------:R-:W-:Y:S01]  /*edd0*/  HMMA.16816.F32 R32, R204, R34, R64 ;  /* 0x00000022cc20723c */ /* 0x000fe20000001840 */
[----:B------:R-:W-:Y:S06]  /*ede0*/  BAR.SYNC.DEFER_BLOCKING 0x0 ;  /* 0x0000000000007b1d */ /* 0x000fec0000010000 */
[----:B------:R-:W-:Y:S05]  /*edf0*/  @!P0 BRA `(.L_x_2844) ;  /* 0x0000048000008947 */ /* 0x000fea0003800000 */
[----:B------:R-:W-:Y:S01]  /*ee00*/  ULEA UR4, UR10, UR16, 0x7 ;  /* 0x000000100a047291 */ /* 0x000fe2000f8e383f */
        /* <DEDUP_REMOVED lines=14> */
[----:B------:R-:W-:Y:S01]  /*eef0*/  IADD3 R48, -R72, 0x10, RZ ;  /* 0x0000001048307810 */ /* 0x000fe20007ffe1ff */
[C---:B------:R-:W-:Y:S01]  /*ef00*/  IMAD.SHL.U32 R38, R244.reuse, 0x2, RZ ;  /* 0x00000002f4267824 */ /* 0x040fe200078e00ff */
[----:B------:R-:W-:Y:S01]  /*ef10*/  SHF.L.U64.HI R39, R244, 0x1, R245 ;  /* 0x00000001f4277819 */ /* 0x000fe200000102f5 */
[----:B------:R-:W-:Y:S01]  /*ef20*/  IMAD R238, R0, c[0x0][0x2b8], R238 ;  /* 0x0000ae0000ee7a24 */ /* 0x000fe200078e02ee */
[----:B------:R-:W-:-:S04]  /*ef30*/  LOP3.LUT R48, R48, 0xf, RZ, 0xc0, !PT ;  /* 0x0000000f30307812 */ /* 0x000fc800078ec0ff */
        /* <DEDUP_REMOVED lines=9> */
[----:B------:R-:W-:Y:S01]  /*efd0*/  SHF.L.U64.HI R36, R239, 0x1, R241 ;  /* 0x00000001ef247819 */ /* 0x000fe200000102f1 */
[----:B------:R-:W-:-:S05]  /*efe0*/  IMAD R0, R237, c[0x0][0x1f4], R0 ;  /* 0x00007d00ed007a24 */ /* 0x000fca00078e0200 */
[----:B------:R-:W-:Y:S02]  /*eff0*/  IADD3.X R0, R37, UR9, R0, P0, !PT ;  /* 0x0000000925007c10 */ /* 0x000fe400087fe400 */
[C---:B------:R-:W-:Y:S02]  /*f000*/  LEA R41, P0, R42.reuse, c[0x0][0x1c8], 0x1 ;  /* 0x000072002a297a11 */ /* 0x040fe400078008ff */
[----:B------:R-:W-:Y:S02]  /*f010*/  SEL R37, RZ, 0x10, P6 ;  /* 0x00000010ff257807 */ /* 0x000fe40003000000 */
[----:B------:R-:W-:Y:S01]  /*f020*/  LEA.HI.X R42, R42, c[0x0][0x1cc], R0, 0x1, P0 ;  /* 0x000073002a2a7a11 */ /* 0x000fe200000f0c00 */
[----:B------:R-:W1:Y:S01]  /*f030*/  SHFL.IDX PT, R49, R41, 0x3, 0x181f ;  /* 0x00781f0029317f89 */ /* 0x000e6200000e0000 */
[----:B------:R-:W-:Y:S01]  /*f040*/  IADD3 R50, -R37, 0x10, RZ ;  /* 0x0000001025327810 */ /* 0x000fe20007ffe1ff */
[----:B------:R-:W-:Y:S02]  /*f050*/  IMAD.SHL.U32 R0, R239, 0x2, RZ ;  /* 0x00000002ef007824 */ /* 0x000fe400078e00ff */
[----:B------:R-:W2:Y:S01]  /*f060*/  SHFL.IDX PT, R40, R42, 0x3, 0x181f ;  /* 0x00781f002a287f89 */ /* 0x000ea200000e0000 */
[----:B------:R-:W-:-:S03]  /*f070*/  LOP3.LUT R50, R50, 0xf, RZ, 0xc0, !PT ;  /* 0x0000000f32327812 */ /* 0x000fc600078ec0ff */
        /* <DEDUP_REMOVED lines=32> */
.L_x_2844:
        /* <DEDUP_REMOVED lines=9> */
[----:B------:R-:W1:Y:S01]  /*f310*/  @UP2 S2UR UR6, SR_CTAID.X ;  /* 0x00000000000629c3 */ /* 0x000e620000002500 */
        /* <DEDUP_REMOVED lines=17> */
[----:B------:R-:W-:Y:S03]  /*f430*/  LDSM.16.MT88.4 R108, [R229+0x4100] ;  /* 0x00410000e56c783b */ /* 0x000fe60000004200 */
[----:B------:R-:W-:Y:S01]  /*f440*/  IMAD R246, R7, 0x8, R6 ;  /* 0x0000000807f67824 */ /* 0x000fe200078e0206 */
[----:B------:R-:W-:Y:S01]  /*f450*/  LDSM.16.MT88.4 R72, [R230+0x100] ;  /* 0x00010000e648783b */ /* 0x000fe20000004200 */
[----:B------:R-:W-:Y:S01]  /*f460*/  IMAD.IADD R247, R0, 0x1, -R247 ;  /* 0x0000000100f77824 */ /* 0x000fe200078e0af7 */
[----:B-1----:R-:W-:Y:S01]  /*f470*/  @UP2 USHF.L.U32 UR6, UR6, 0x7, URZ ;  /* 0x0000000706062899 */ /* 0x002fe2000800063f */
[----:B------:R-:W-:Y:S01]  /*f480*/  @P1 IMAD.HI.U32 R7, R246, c[0x0][0x2c8], RZ ;  /* 0x0000b200f6071a27 */ /* 0x000fe200078e00ff */
[----:B------:R-:W0:Y:S03]  /*f490*/  LDGDEPBAR ;  /* 0x00000000000079af */ /* 0x000e260000000000 */
[----:B------:R-:W-:Y:S01]  /*f4a0*/  IMAD.MOV.U32 R6, RZ, RZ, R246 ;  /* 0x000000ffff067224 */ /* 0x000fe200078e00f6 */
[----:B------:R-:W-:Y:S01]  /*f4b0*/  @P0 SHF.R.U32.HI R6, RZ, c[0x0][0x2cc], R7 ;  /* 0x0000b300ff060a19 */ /* 0x000fe20000011607 */
[----:B------:R-:W-:Y:S01]  /*f4c0*/  IMAD.U32 R0, RZ, RZ, UR4 ;  /* 0x00000004ff007e24 */ /* 0x000fe2000f8e00ff */
[----:B------:R-:W-:Y:S01]  /*f4d0*/  ULDC.64 UR4, c[0x0][0x2c8] ;  /* 0x0000b20000047ab9 */ /* 0x000fe20000000a00 */
[----:B------:R-:W-:Y:S01]  /*f4e0*/  IMAD.SHL.U32 R247, R247, 0x2, RZ ;  /* 0x00000002f7f77824 */ /* 0x000fe200078e00ff */
[----:B------:R-:W-:Y:S01]  /*f4f0*/  UIMAD.WIDE.U32 UR6, UR6, UR4, URZ ;  /* 0x00000004060672a5 */ /* 0x000fe2000f8e003f */
[----:B--2---:R-:W1:Y:S03]  /*f500*/  SHFL.IDX PT, R41, R6, RZ, 0x1c1f ;  /* 0x001c1fff06297589 */ /* 0x004e6600000e0000 */
[----:B------:R-:W-:Y:S01]  /*f510*/  IADD3 R0, -R247, UR11, R0 ;  /* 0x0000000bf7007c10 */ /* 0x000fe2000fffe100 */
[----:B------:R-:W2:Y:S01]  /*f520*/  SHFL.IDX PT, R6, R6, 0x1, 0x1c1f ;  /* 0x003c1f0006067f89 */ /* 0x000ea200000e0000 */
[----:B------:R-:W-:-:S02]  /*f530*/  @UP2 USHF.R.U32.HI UR14, URZ, UR5, UR7 ;  /* 0x000000053f0e2299 */ /* 0x000fc40008011607 */
[----:B------:R-:W-:Y:S02]  /*f540*/  IADD3 R5, R0, -UR20, RZ ;  /* 0x8000001400057c10 */ /* 0x000fe4000fffe0ff */
[----:B------:R-:W-:Y:S01]  /*f550*/  IADD3 R0, -R247, UR24, RZ ;  /* 0x00000018f7007c10 */ /* 0x000fe2000fffe1ff */
[----:B------:R-:W-:-:S04]  /*f560*/  UIADD3 UR14, UR14, UR11, -UR20 ;  /* 0x0000000b0e0e7290 */ /* 0x000fc8000fffe814 */
[----:B------:R-:W-:-:S04]  /*f570*/  USHF.R.S32.HI UR4, URZ, 0x1f, UR14 ;  /* 0x0000001f3f047899 */ /* 0x000fc8000801140e */
[----:B------:R-:W-:Y:S02]  /*f580*/  ULEA.HI UR4, UR4, UR14, URZ, 0x7 ;  /* 0x0000000e04047291 */ /* 0x000fe4000f8f383f */
[----:B------:R-:W-:Y:S02]  /*f590*/  UIADD3 UR14, UR10, -0x2, URZ ;  /* 0xfffffffe0a0e7890 */ /* 0x000fe4000fffe03f */
[----:B------:R-:W-:Y:S01]  /*f5a0*/  USHF.R.S32.HI UR7, URZ, 0x7, UR4 ;  /* 0x000000073f077899 */ /* 0x000fe20008011404 */
[----:B-1----:R-:W-:-:S03]  /*f5b0*/  IMAD.IADD R41, R5, 0x1, R41 ;  /* 0x0000000105297824 */ /* 0x002fc600078e0229 */
[----:B------:R-:W-:Y:S01]  /*f5c0*/  UISETP.LT.AND UP0, UPT, URZ, UR7, UPT ;  /* 0x000000073f00728c */ /* 0x000fe2000bf01270 */
[----:B--2---:R-:W-:Y:S01]  /*f5d0*/  IMAD.IADD R5, R5, 0x1, R6 ;  /* 0x0000000105057824 */ /* 0x004fe200078e0206 */
[C---:B------:R-:W-:Y:S02]  /*f5e0*/  IMNMX R41, R0.reuse, R41, PT ;  /* 0x0000002900297217 */ /* 0x040fe40003800200 */
[----:B------:R-:W-:Y:S02]  /*f5f0*/  USEL UR7, URZ, UR7, !UP0 ;  /* 0x000000073f077287 */ /* 0x000fe4000c000000 */
[----:B------:R-:W-:Y:S02]  /*f600*/  ISETP.GT.AND P3, PT, R41, 0x10, PT ;  /* 0x000000102900780c */ /* 0x000fe40003f64270 */
[----:B------:R-:W-:Y:S01]  /*f610*/  UISETP.GE.AND UP0, UPT, UR14, UR7, UPT ;  /* 0x000000070e00728c */ /* 0x000fe2000bf06270 */
[----:B------:R-:W-:Y:S02]  /*f620*/  IMNMX R0, R0, R5, PT ;  /* 0x0000000500007217 */ /* 0x000fe40003800200 */
[----:B------:R-:W-:-:S02]  /*f630*/  FSEL R20, R20, -INF , P3 ;  /* 0xff80000014147808 */ /* 0x000fc40001800000 */
[C---:B------:R-:W-:Y:S02]  /*f640*/  ISETP.GT.AND P3, PT, R41.reuse, 0x18, PT ;  /* 0x000000182900780c */ /* 0x040fe40003f64270 */
[----:B------:R-:W-:Y:S02]  /*f650*/  ISETP.GT.AND P2, PT, R0, RZ, PT ;  /* 0x000000ff0000720c */ /* 0x000fe40003f44270 */
[----:B------:R-:W-:Y:S02]  /*f660*/  FSEL R16, R16, -INF , P3 ;  /* 0xff80000010107808 */ /* 0x000fe40001800000 */
[C---:B------:R-:W-:Y:S02]  /*f670*/  ISETP.GT.AND P3, PT, R41.reuse, 0x20, PT ;  /* 0x000000202900780c */ /* 0x040fe40003f64270 */
[C---:B------:R-:W-:Y:S02]  /*f680*/  ISETP.GT.AND P1, PT, R41.reuse, 0x1, PT ;  /* 0x000000012900780c */ /* 0x040fe40003f24270 */
[----:B------:R-:W-:-:S02]  /*f690*/  ISETP.GT.AND P0, PT, R41, RZ, PT ;  /* 0x000000ff2900720c */ /* 0x000fc40003f04270 */
[----:B------:R-:W-:Y:S02]  /*f6a0*/  FSEL R6, R30, -INF , P2 ;  /* 0xff8000001e067808 */ /* 0x000fe40001000000 */
[----:B------:R-:W-:Y:S02]  /*f6b0*/  FSEL R30, R12, -INF , P3 ;  /* 0xff8000000c1e7808 */ /* 0x000fe40001800000 */
[----:B------:R-:W-:Y:S02]  /*f6c0*/  FSEL R7, R29, -INF , P1 ;  /* 0xff8000001d077808 */ /* 0x000fe40000800000 */
[C---:B------:R-:W-:Y:S02]  /*f6d0*/  ISETP.GT.AND P3, PT, R41.reuse, 0x28, PT ;  /* 0x000000282900780c */ /* 0x040fe40003f64270 */
[----:B------:R-:W-:Y:S02]  /*f6e0*/  FSEL R40, R28, -INF , P0 ;  /* 0xff8000001c287808 */ /* 0x000fe40000000000 */
[----:B------:R-:W-:-:S02]  /*f6f0*/  ISETP.GT.AND P1, PT, R41, 0x8, PT ;  /* 0x000000082900780c */ /* 0x000fc40003f24270 */
[----:B------:R-:W-:Y:S02]  /*f700*/  ISETP.GT.AND P0, PT, R0, 0x1, PT ;  /* 0x000000010000780c */ /* 0x000fe40003f04270 */
[----:B------:R-:W-:Y:S02]  /*f710*/  FSEL R29, R8, -INF , P3 ;  /* 0xff800000081d7808 */ /* 0x000fe40001800000 */
[----:B------:R-:W-:Y:S02]  /*f720*/  ISETP.GT.AND P2, PT, R41, 0x9, PT ;  /* 0x000000092900780c */ /* 0x000fe40003f44270 */
[----:B------:R-:W-:Y:S02]  /*f730*/  FSEL R24, R24, -INF , P1 ;  /* 0xff80000018187808 */ /* 0x000fe40000800000 */
[----:B------:R-:W-:Y:S02]  /*f740*/  FMNMX.FTZ R8, R40, R7, !PT ;  /* 0x0000000728087209 */ /* 0x000fe40007810000 */
[----:B------:R-:W-:-:S02]  /*f750*/  FSEL R5, R31, -INF , P0 ;  /* 0xff8000001f057808 */ /* 0x000fc40000000000 */
[----:B------:R-:W-:Y:S02]  /*f760*/  FSEL R25, R25, -INF , P2 ;  /* 0xff80000019197808 */ /* 0x000fe40001000000 */
[----:B------:R-:W-:Y:S02]  /*f770*/  ISETP.GT.AND P0, PT, R0, 0x9, PT ;  /* 0x000000090000780c */ /* 0x000fe40003f04270 */
[----:B------:R-:W-:Y:S02]  /*f780*/  FMNMX.FTZ R8, R24, R8, !PT ;  /* 0x0000000818087209 */ /* 0x000fe40007810000 */
[----:B------:R-:W-:Y:S02]  /*f790*/  ISETP.GT.AND P2, PT, R41, 0x11, PT ;  /* 0x000000112900780c */ /* 0x000fe40003f44270 */
[----:B------:R-:W-:Y:S02]  /*f7a0*/  FSEL R27, R27, -INF , P0 ;  /* 0xff8000001b1b7808 */ /* 0x000fe40000000000 */
[----:B------:R-:W-:-:S02]  /*f7b0*/  FMNMX.FTZ R8, R25, R8, !PT ;  /* 0x0000000819087209 */ /* 0x000fc40007810000 */
[----:B------:R-:W-:Y:S02]  /*f7c0*/  FSEL R21, R21, -INF , P2 ;  /* 0xff80000015157808 */ /* 0x000fe40001000000 */
[----:B------:R-:W-:Y:S02]  /*f7d0*/  ISETP.GT.AND P0, PT, R0, 0x11, PT ;  /* 0x000000110000780c */ /* 0x000fe40003f04270 */
[----:B------:R-:W-:Y:S02]  /*f7e0*/  ISETP.GT.AND P2, PT, R41, 0x19, PT ;  /* 0x000000192900780c */ /* 0x000fe40003f44270 */
[----:B------:R-:W-:Y:S02]  /*f7f0*/  FMNMX.FTZ R8, R20, R8, !PT ;  /* 0x0000000814087209 */ /* 0x000fe40007810000 */
[----:B------:R-:W-:Y:S02]  /*f800*/  FSEL R23, R23, -INF , P0 ;  /* 0xff80000017177808 */ /* 0x000fe40000000000 */
[----:B------:R-:W-:-:S02]  /*f810*/  FSEL R17, R17, -INF , P2 ;  /* 0xff80000011117808 */ /* 0x000fc40001000000 */
[C---:B------:R-:W-:Y:S02]  /*f820*/  ISETP.GT.AND P0, PT, R0.reuse, 0x19, PT ;  /* 0x000000190000780c */ /* 0x040fe40003f04270 */
[----:B------:R-:W-:Y:S02]  /*f830*/  ISETP.GT.AND P2, PT, R41, 0x21, PT ;  /* 0x000000212900780c */ /* 0x000fe40003f44270 */
[----:B------:R-:W-:Y:S02]  /*f840*/  FMNMX.FTZ R8, R21, R8, !PT ;  /* 0x0000000815087209 */ /* 0x000fe40007810000 */
[----:B------:R-:W-:Y:S02]  /*f850*/  FSEL R31, R19, -INF , P0 ;  /* 0xff800000131f7808 */ /* 0x000fe40000000000 */
[----:B------:R-:W-:Y:S02]  /*f860*/  FSEL R28, R13, -INF , P2 ;  /* 0xff8000000d1c7808 */ /* 0x000fe40001000000 */
[----:B------:R-:W-:-:S02]  /*f870*/  ISETP.GT.AND P0, PT, R0, 0x21, PT ;  /* 0x000000210000780c */ /* 0x000fc40003f04270 */
[----:B------:R-:W-:Y:S02]  /*f880*/  ISETP.GT.AND P2, PT, R41, 0x29, PT ;  /* 0x000000292900780c */ /* 0x000fe40003f44270 */
[----:B------:R-:W-:Y:S02]  /*f890*/  FMNMX.FTZ R8, R16, R8, !PT ;  /* 0x0000000810087209 */ /* 0x000fe40007810000 */
[C---:B------:R-:W-:Y:S02]  /*f8a0*/  ISETP.GT.AND P1, PT, R0.reuse, 0x8, PT ;  /* 0x000000080000780c */ /* 0x040fe40003f24270 */
[----:B------:R-:W-:Y:S02]  /*f8b0*/  FSEL R36, R15, -INF , P0 ;  /* 0xff8000000f247808 */ /* 0x000fe40000000000 */
[----:B------:R-:W-:Y:S02]  /*f8c0*/  FSEL R37, R9, -INF , P2 ;  /* 0xff80000009257808 */ /* 0x000fe40001000000 */
[----:B------:R-:W-:-:S02]  /*f8d0*/  ISETP.GT.AND P0, PT, R0, 0x29, PT ;  /* 0x000000290000780c */ /* 0x000fc40003f04270 */
[----:B------:R-:W-:Y:S02]  /*f8e0*/  FMNMX.FTZ R8, R17, R8, !PT ;  /* 0x0000000811087209 */ /* 0x000fe40007810000 */
[----:B------:R-:W-:Y:S02]  /*f8f0*/  FSEL R26, R26, -INF , P1 ;  /* 0xff8000001a1a7808 */ /* 0x000fe40000800000 */
[----:B------:R-:W-:Y:S02]  /*f900*/  FMNMX.FTZ R9, R6, R5, !PT ;  /* 0x0000000506097209 */ /* 0x000fe40007810000 */
[----:B------:R-:W-:Y:S02]  /*f910*/  FSEL R177, R11, -INF , P0 ;  /* 0xff8000000bb17808 */ /* 0x000fe40000000000 */
[----:B------:R-:W-:Y:S02]  /*f920*/  FMNMX.FTZ R8, R30, R8, !PT ;  /* 0x000000081e087209 */ /* 0x000fe40007810000 */
[----:B------:R-:W-:-:S02]  /*f930*/  ISETP.GT.AND P1, PT, R0, 0x10, PT ;  /* 0x000000100000780c */ /* 0x000fc40003f24270 */
[----:B------:R-:W-:Y:S02]  /*f940*/  ISETP.GT.AND P0, PT, R0, 0x31, PT ;  /* 0x000000310000780c */ /* 0x000fe40003f04270 */
[----:B------:R-:W-:Y:S02]  /*f950*/  FMNMX.FTZ R9, R26, R9, !PT ;  /* 0x000000091a097209 */ /* 0x000fe40007810000 */
[----:B------:R-:W-:Y:S02]  /*f960*/  FMNMX.FTZ R8, R28, R8, !PT ;  /* 0x000000081c087209 */ /* 0x000fe40007810000 */
[----:B------:R-:W-:Y:S02]  /*f970*/  FSEL R22, R22, -INF , P1 ;  /* 0xff80000016167808 */ /* 0x000fe40000800000 */
[----:B------:R-:W-:Y:S02]  /*f980*/  FSEL R146, R107, -INF , P0 ;  /* 0xff8000006b927808 */ /* 0x000fe40000000000 */
[----:B------:R-:W-:-:S02]  /*f990*/  FMNMX.FTZ R9, R27, R9, !PT ;  /* 0x000000091b097209 */ /* 0x000fc40007810000 */
[C---:B------:R-:W-:Y:S02]  /*f9a0*/  ISETP.GT.AND P0, PT, R41.reuse, 0x39, PT ;  /* 0x000000392900780c */ /* 0x040fe40003f04270 */
[----:B------:R-:W-:Y:S02]  /*f9b0*/  ISETP.GT.AND P3, PT, R41, 0x30, PT ;  /* 0x000000302900780c */ /* 0x000fe40003f64270 */
[----:B------:R-:W-:Y:S02]  /*f9c0*/  FMNMX.FTZ R8, R29, R8, !PT ;  /* 0x000000081d087209 */ /* 0x000fe40007810000 */
[----:B------:R-:W-:Y:S02]  /*f9d0*/  ISETP.GT.AND P1, PT, R0, 0x18, PT ;  /* 0x000000180000780c */ /* 0x000fe40003f24270 */
[----:B------:R-:W-:Y:S02]  /*f9e0*/  FMNMX.FTZ R9, R22, R9, !PT ;  /* 0x0000000916097209 */ /* 0x000fe40007810000 */
[----:B------:R-:W-:-:S02]  /*f9f0*/  FSEL R135, R101, -INF , P0 ;  /* 0xff80000065877808 */ /* 0x000fc40000000000 */
[----:B------:R-:W-:Y:S02]  /*fa00*/  ISETP.GT.AND P2, PT, R41, 0x31, PT ;  /* 0x000000312900780c */ /* 0x000fe40003f44270 */
[----:B------:R-:W-:Y:S02]  /*fa10*/  ISETP.GT.AND P0, PT, R0, 0x39, PT ;  /* 0x000000390000780c */ /* 0x000fe40003f04270 */
[----:B------:R-:W-:Y:S02]  /*fa20*/  FSEL R133, R104, -INF , P3 ;  /* 0xff80000068857808 */ /* 0x000fe40001800000 */
[----:B------:R-:W-:Y:S02]  /*fa30*/  FMNMX.FTZ R8, R37, R8, !PT ;  /* 0x0000000825087209 */ /* 0x000fe40007810000 */
[----:B------:R-:W-:Y:S02]  /*fa40*/  FSEL R38, R18, -INF , P1 ;  /* 0xff80000012267808 */ /* 0x000fe40000800000 */
[----:B------:R-:W-:-:S02]  /*fa50*/  FMNMX.FTZ R9, R23, R9, !PT ;  /* 0x0000000917097209 */ /* 0x000fc40007810000 */
[----:B------:R-:W-:Y:S02]  /*fa60*/  FSEL R134, R105, -INF , P2 ;  /* 0xff80000069867808 */ /* 0x000fe40001000000 */
[----:B------:R-:W-:Y:S02]  /*fa70*/  FSEL R149, R103, -INF , P0 ;  /* 0xff80000067957808 */ /* 0x000fe40000000000 */
[C---:B------:R-:W-:Y:S02]  /*fa80*/  ISETP.GT.AND P2, PT, R41.reuse, 0x38, PT ;  /* 0x000000382900780c */ /* 0x040fe40003f44270 */
[----:B------:R-:W-:Y:S02]  /*fa90*/  ISETP.GT.AND P0, PT, R41, 0x41, PT ;  /* 0x000000412900780c */ /* 0x000fe40003f04270 */
[----:B------:R-:W-:Y:S02]  /*faa0*/  FMNMX.FTZ R8, R133, R8, !PT ;  /* 0x0000000885087209 */ /* 0x000fe40007810000 */
[----:B------:R-:W-:-:S02]  /*fab0*/  ISETP.GT.AND P1, PT, R0, 0x20, PT ;  /* 0x000000200000780c */ /* 0x000fc40003f24270 */
[----:B------:R-:W-:Y:S02]  /*fac0*/  FMNMX.FTZ R9, R38, R9, !PT ;  /* 0x0000000926097209 */ /* 0x000fe40007810000 */
[----:B------:R-:W-:Y:S02]  /*fad0*/  FSEL R144, R100, -INF , P2 ;  /* 0xff80000064907808 */ /* 0x000fe40001000000 */
[----:B------:R-:W-:Y:S02]  /*fae0*/  FSEL R158, R97, -INF , P0 ;  /* 0xff800000619e7808 */ /* 0x000fe40000000000 */
[----:B------:R-:W-:Y:S02]  /*faf0*/  FMNMX.FTZ R8, R134, R8, !PT ;  /* 0x0000000886087209 */ /* 0x000fe40007810000 */
[----:B------:R-:W-:Y:S02]  /*fb00*/  FSEL R39, R14, -INF , P1 ;  /* 0xff8000000e277808 */ /* 0x000fe40000800000 */
[----:B------:R-:W-:Y:S01]  /*fb10*/  ISETP.GT.AND P0, PT, R0, 0x41, PT ;  /* 0x000000410000780c */ /* 0x000fe20003f04270 */
[----:B------:R-:W-:Y:S01]  /*fb20*/  LDSM.16.MT88.4 R12, [R232+0x4900] ;  /* 0x00490000e80c783b */ /* 0x000fe20000004200 */
[----:B------:R-:W-:-:S02]  /*fb30*/  FMNMX.FTZ R9, R31, R9, !PT ;  /* 0x000000091f097209 */ /* 0x000fc40007810000 */
[----:B------:R-:W-:Y:S02]  /*fb40*/  ISETP.GT.AND P2, PT, R41, 0x40, PT ;  /* 0x000000402900780c */ /* 0x000fe40003f44270 */
[----:B------:R-:W-:Y:S02]  /*fb50*/  FMNMX.FTZ R8, R144, R8, !PT ;  /* 0x0000000890087209 */ /* 0x000fe40007810000 */
[----:B------:R-:W-:Y:S02]  /*fb60*/  ISETP.GT.AND P1, PT, R0, 0x28, PT ;  /* 0x000000280000780c */ /* 0x000fe40003f24270 */
[----:B------:R-:W-:Y:S02]  /*fb70*/  FSEL R162, R99, -INF , P0 ;  /* 0xff80000063a27808 */ /* 0x000fe40000000000 */
[----:B------:R-:W-:Y:S02]  /*fb80*/  FMNMX.FTZ R9, R39, R9, !PT ;  /* 0x0000000927097209 */ /* 0x000fe40007810000 */
[----:B------:R-:W-:-:S02]  /*fb90*/  ISETP.GT.AND P0, PT, R41, 0x48, PT ;  /* 0x000000482900780c */ /* 0x000fc40003f04270 */
[----:B------:R-:W-:Y:S02]  /*fba0*/  FSEL R157, R96, -INF , P2 ;  /* 0xff800000609d7808 */ /* 0x000fe40001000000 */
[----:B------:R-:W-:Y:S02]  /*fbb0*/  FMNMX.FTZ R8, R135, R8, !PT ;  /* 0x0000000887087209 */ /* 0x000fe40007810000 */
[----:B------:R-:W-:Y:S02]  /*fbc0*/  FSEL R178, R10, -INF , P1 ;  /* 0xff8000000ab27808 */ /* 0x000fe40000800000 */
[----:B------:R-:W-:Y:S02]  /*fbd0*/  FMNMX.FTZ R9, R36, R9, !PT ;  /* 0x0000000924097209 */ /* 0x000fe40007810000 */
[----:B------:R-:W-:Y:S02]  /*fbe0*/  ISETP.GT.AND P1, PT, R0, 0x30, PT ;  /* 0x000000300000780c */ /* 0x000fe40003f24270 */
[----:B------:R-:W-:-:S02]  /*fbf0*/  FSEL R160, R92, -INF , P0 ;  /* 0xff8000005ca07808 */ /* 0x000fc40000000000 */
[----:B------:R-:W-:Y:S02]  /*fc00*/  ISETP.GT.AND P0, PT, R0, 0x49, PT ;  /* 0x000000490000780c */ /* 0x000fe40003f04270 */
[----:B------:R-:W-:Y:S02]  /*fc10*/  FMNMX.FTZ R8, R157, R8, !PT ;  /* 0x000000089d087209 */ /* 0x000fe40007810000 */
[----:B------:R-:W-:Y:S02]  /*fc20*/  FMNMX.FTZ R9, R178, R9, !PT ;  /* 0x00000009b2097209 */ /* 0x000fe40007810000 */
[----:B------:R-:W-:Y:S02]  /*fc30*/  FSEL R145, R106, -INF , P1 ;  /* 0xff8000006a917808 */ /* 0x000fe40000800000 */
[----:B------:R-:W-:Y:S02]  /*fc40*/  ISETP.GT.AND P1, PT, R0, 0x38, PT ;  /* 0x000000380000780c */ /* 0x000fe40003f24270 */
[----:B------:R-:W-:-:S02]  /*fc50*/  FSEL R165, R95, -INF , P0 ;  /* 0xff8000005fa57808 */ /* 0x000fc40000000000 */
[C---:B------:R-:W-:Y:S02]  /*fc60*/  ISETP.GT.AND P2, PT, R41.reuse, 0x49, PT ;  /* 0x000000492900780c */ /* 0x040fe40003f44270 */
[----:B------:R-:W-:Y:S02]  /*fc70*/  ISETP.GT.AND P0, PT, R41, 0x50, PT ;  /* 0x000000502900780c */ /* 0x000fe40003f04270 */
[----:B------:R-:W-:Y:S02]  /*fc80*/  FMNMX.FTZ R8, R158, R8, !PT ;  /* 0x000000089e087209 */ /* 0x000fe40007810000 */
[----:B------:R-:W-:Y:S02]  /*fc90*/  FMNMX.FTZ R9, R177, R9, !PT ;  /* 0x00000009b1097209 */ /* 0x000fe40007810000 */
[----:B------:R-:W-:Y:S02]  /*fca0*/  FSEL R148, R102, -INF , P1 ;  /* 0xff80000066947808 */ /* 0x000fe40000800000 */
[----:B------:R-:W-:Y:S01]  /*fcb0*/  ISETP.GT.AND P1, PT, R0, 0x40, PT ;  /* 0x000000400000780c */ /* 0x000fe20003f24270 */
[----:B------:R-:W-:Y:S01]  /*fcc0*/  LDSM.16.MT88.4 R100, [R230+0x4100] ;  /* 0x00410000e664783b */ /* 0x000fe20000004200 */
[----:B------:R-:W-:-:S02]  /*fcd0*/  FSEL R159, R93, -INF , P2 ;  /* 0xff8000005d9f7808 */ /* 0x000fc40001000000 */
[----:B------:R-:W-:Y:S02]  /*fce0*/  FSEL R176, R88, -INF , P0 ;  /* 0xff80000058b07808 */ /* 0x000fe40000000000 */
[----:B------:R-:W-:Y:S02]  /*fcf0*/  FMNMX.FTZ R8, R160, R8, !PT ;  /* 0x00000008a0087209 */ /* 0x000fe40007810000 */
[----:B------:R-:W-:Y:S02]  /*fd00*/  ISETP.GT.AND P0, PT, R0, 0x51, PT ;  /* 0x000000510000780c */ /* 0x000fe40003f04270 */
[----:B------:R-:W-:Y:S02]  /*fd10*/  FMNMX.FTZ R9, R145, R9, !PT ;  /* 0x0000000991097209 */ /* 0x000fe40007810000 */
[----:B------:R-:W-:Y:S02]  /*fd20*/  FSEL R161, R98, -INF , P1 ;  /* 0xff80000062a17808 */ /* 0x000fe40000800000 */
[----:B------:R-:W-:Y:S01]  /*fd30*/  ISETP.GT.AND P2, PT, R41, 0x51, PT ;  /* 0x000000512900780c */ /* 0x000fe20003f44270 */
[----:B------:R-:W-:Y:S01]  /*fd40*/  LDSM.16.MT88.4 R96, [R232+0x4100] ;  /* 0x00410000e860783b */ /* 0x000fe20000004200 */
[----:B------:R-:W-:-:S02]  /*fd50*/  FMNMX.FTZ R8, R159, R8, !PT ;  /* 0x000000089f087209 */ /* 0x000fc40007810000 */
[----:B------:R-:W-:Y:S02]  /*fd60*/  ISETP.GT.AND P1, PT, R0, 0x48, PT ;  /* 0x000000480000780c */ /* 0x000fe40003f24270 */
[----:B------:R-:W-:Y:S02]  /*fd70*/  FSEL R167, R91, -INF , P0 ;  /* 0xff8000005ba77808 */ /* 0x000fe40000000000 */
        /* <DEDUP_REMOVED lines=8> */
[----:B------:R-:W-:Y:S02]  /*fe00*/  ISETP.GT.AND P0, PT, R0, 0x59, PT ;  /* 0x000000590000780c */ /* 0x000fe40003f04270 */
[----:B------:R-:W-:-:S02]  /*fe10*/  ISETP.GT.AND P2, PT, R41, 0x59, PT ;  /* 0x000000592900780c */ /* 0x000fc40003f44270 */
[----:B------:R-:W-:Y:S02]  /*fe20*/  FMNMX.FTZ R8, R171, R8, !PT ;  /* 0x00000008ab087209 */ /* 0x000fe40007810000 */
[----:B------:R-:W-:Y:S02]  /*fe30*/  FMNMX.FTZ R9, R149, R9, !PT ;  /* 0x0000000995097209 */ /* 0x000fe40007810000 */
[----:B------:R-:W-:Y:S02]  /*fe40*/  FSEL R168, R90, -INF , P1 ;  /* 0xff8000005aa87808 */ /* 0x000fe40000800000 */
[----:B------:R-:W-:Y:S01]  /*fe50*/  ISETP.GT.AND P1, PT, R0, 0x58, PT ;  /* 0x000000580000780c */ /* 0x000fe20003f24270 */
[----:B------:R-:W-:Y:S01]  /*fe60*/  LDSM.16.MT88.4 R88, [R228+0x100] ;  /* 0x00010000e458783b */ /* 0x000fe20000004200 */
[----:B------:R-:W-:Y:S02]  /*fe70*/  FSEL R163, R87, -INF , P0 ;  /* 0xff80000057a37808 */ /* 0x000fe40000000000 */
[----:B------:R-:W-:-:S02]  /*fe80*/  FSEL R169, R85, -INF , P2 ;  /* 0xff80000055a97808 */ /* 0x000fc40001000000 */
[----:B------:R-:W-:Y:S02]  /*fe90*/  ISETP.GT.AND P0, PT, R41, 0x60, PT ;  /* 0x000000602900780c */ /* 0x000fe40003f04270 */
[----:B------:R-:W-:Y:S02]  /*fea0*/  FMNMX.FTZ R8, R170, R8, !PT ;  /* 0x00000008aa087209 */ /* 0x000fe40007810000 */
[----:B------:R-:W-:Y:S02]  /*feb0*/  FMNMX.FTZ R9, R161, R9, !PT ;  /* 0x00000009a1097209 */ /* 0x000fe40007810000 */
[----:B------:R-:W-:Y:S02]  /*fec0*/  FSEL R166, R86, -INF , P1 ;  /* 0xff80000056a67808 */ /* 0x000fe40000800000 */
        /* <DEDUP_REMOVED lines=23> */
[----:B------:R-:W-:Y:S02]  /*10040*/  ISETP.GT.AND P1, PT, R0, 0x60, PT ;  /* 0x000000600000780c */ /* 0x000fe40003f24270 */
[----:B------:R-:W-:Y:S02]  /*10050*/  FMNMX.FTZ R9, R166, R9, !PT ;  /* 0x00000009a6097209 */ /* 0x000fe40007810000 */
[----:B------:R-:W-:-:S02]  /*10060*/  ISETP.GT.AND P2, PT, R41, 0x79, PT ;  /* 0x000000792900780c */ /* 0x000fc40003f44270 */
[----:B------:R-:W-:Y:S02]  /*10070*/  FSEL R65, R32, -INF , P3 ;  /* 0xff80000020417808 */ /* 0x000fe40001800000 */
[----:B------:R-:W-:Y:S02]  /*10080*/  FMNMX.FTZ R8, R66, R8, !PT ;  /* 0x0000000842087209 */ /* 0x000fe40007810000 */
[----:B------:R-:W-:Y:S02]  /*10090*/  ISETP.GT.AND P0, PT, R0, 0x61, PT ;  /* 0x000000610000780c */ /* 0x000fe40003f04270 */
[----:B------:R-:W-:Y:S02]  /*100a0*/  FSEL R152, R82, -INF , P1 ;  /* 0xff80000052987808 */ /* 0x000fe40000800000 */
[----:B------:R-:W-:Y:S02]  /*100b0*/  FMNMX.FTZ R9, R163, R9, !PT ;  /* 0x00000009a3097209 */ /* 0x000fe40007810000 */
[----:B------:R-:W-:-:S02]  /*100c0*/  FSEL R63, R33, -INF , P2 ;  /* 0xff800000213f7808 */ /* 0x000fc40001000000 */
[----:B------:R-:W-:Y:S02]  /*100d0*/  FMNMX.FTZ R8, R65, R8, !PT ;  /* 0x0000000841087209 */ /* 0x000fe40007810000 */
[----:B------:R-:W-:Y:S02]  /*100e0*/  FSEL R151, R83, -INF , P0 ;  /* 0xff80000053977808 */ /* 0x000fe40000000000 */
[----:B------:R-:W-:Y:S01]  /*100f0*/  ISETP.GT.AND P1, PT, R0, 0x68, PT ;  /* 0x000000680000780c */ /* 0x000fe20003f24270 */
[----:B------:R-:W-:Y:S01]  /*10100*/  LDSM.16.MT88.4 R80, [R229+0x100] ;  /* 0x00010000e550783b */ /* 0x000fe20000004200 */
[----:B------:R-:W-:Y:S02]  /*10110*/  FMNMX.FTZ R10, R152, R9, !PT ;  /* 0x00000009980a7209 */ /* 0x000fe40007810000 */
[----:B------:R-:W-:Y:S02]  /*10120*/  FMNMX.FTZ R8, R63, R8, !PT ;  /* 0x000000083f087209 */ /* 0x000fe40007810000 */
[----:B------:R-:W-:-:S02]  /*10130*/  ISETP.GT.AND P0, PT, R0, 0x69, PT ;  /* 0x000000690000780c */ /* 0x000fc40003f04270 */
[----:B------:R-:W-:Y:S01]  /*10140*/  FSEL R150, R78, -INF , P1 ;  /* 0xff8000004e967808 */ /* 0x000fe20000800000 */
[----:B------:R-:W1:Y:S01]  /*10150*/  SHFL.BFLY PT, R9, R8, 0x2, 0x1f ;  /* 0x0c401f0008097f89 */ /* 0x000e6200000e0000 */
[----:B------:R-:W-:Y:S02]  /*10160*/  FMNMX.FTZ R10, R151, R10, !PT ;  /* 0x0000000a970a7209 */ /* 0x000fe40007810000 */
[----:B------:R-:W-:Y:S02]  /*10170*/  FSEL R147, R79, -INF , P0 ;  /* 0xff8000004f937808 */ /* 0x000fe40000000000 */
[----:B------:R-:W-:Y:S02]  /*10180*/  ISETP.GT.AND P1, PT, R0, 0x70, PT ;  /* 0x000000700000780c */ /* 0x000fe40003f24270 */
[----:B------:R-:W-:Y:S02]  /*10190*/  FMNMX.FTZ R10, R150, R10, !PT ;  /* 0x0000000a960a7209 */ /* 0x000fe40007810000 */
[----:B------:R-:W-:-:S02]  /*101a0*/  ISETP.GT.AND P0, PT, R0, 0x71, PT ;  /* 0x000000710000780c */ /* 0x000fc40003f04270 */
[----:B------:R-:W-:Y:S02]  /*101b0*/  FSEL R62, R70, -INF , P1 ;  /* 0xff800000463e7808 */ /* 0x000fe40000800000 */
        /* <DEDUP_REMOVED lines=8> */
[----:B------:R-:W-:Y:S01]  /*10240*/  FMNMX.FTZ R0, R60, R10, !PT ;  /* 0x0000000a3c007209 */ /* 0x000fe20007810000 */
[----:B------:R-:W-:Y:S01]  /*10250*/  LDSM.16.MT88.4 R32, [R230+0x4900] ;  /* 0x00490000e620783b */ /* 0x000fe20000004200 */
[----:B-1----:R-:W-:Y:S02]  /*10260*/  FMNMX.FTZ R10, R9, R8, !PT ;  /* 0x00000008090a7209 */ /* 0x002fe40007810000 */
        /* <DEDUP_REMOVED lines=17> */
[----:B------:R-:W-:Y:S01]  /*10380*/  FFMA.FTZ R46, R16, c[0x0][0x2d0], -R64 ;  /* 0x0000b400102e7a23 */ /* 0x000fe20000010840 */
[----:B------:R-:W-:Y:S02]  /*10390*/  LDSM.16.MT88.4 R8, [R228+0x900] ;  /* 0x00090000e408783b */ /* 0x000fe40000004200 */
[----:B------:R-:W1:Y:S01]  /*103a0*/  MUFU.EX2 R54, R54 ;  /* 0x0000003600367308 */ /* 0x000e620000000800 */
[C---:B------:R-:W-:Y:S01]  /*103b0*/  FSETP.NEU.FTZ.AND P0, PT, R132.reuse, -INF , PT ;  /* 0xff8000008400780b */ /* 0x040fe20003f1d000 */
[----:B------:R-:W-:-:S02]  /*103c0*/  FMUL.FTZ R58, R132, c[0x0][0x2d0] ;  /* 0x0000b400843a7a20 */ /* 0x000fc40000410000 */
[--C-:B------:R-:W-:Y:S02]  /*103d0*/  FFMA.FTZ R45, R17, c[0x0][0x2d0], -R64.reuse ;  /* 0x0000b400112d7a23 */ /* 0x100fe40000010840 */
[--C-:B------:R-:W-:Y:S01]  /*103e0*/  FFMA.FTZ R42, R30, c[0x0][0x2d0], -R64.reuse ;  /* 0x0000b4001e2a7a23 */ /* 0x100fe20000010840 */
[----:B------:R-:W-:Y:S01]  /*103f0*/  FSEL R58, R58, RZ, P0 ;  /* 0x000000ff3a3a7208 */ /* 0x000fe20000000000 */
[----:B------:R-:W-:Y:S01]  /*10400*/  MUFU.EX2 R52, R52 ;  /* 0x0000003400347308 */ /* 0x000fe20000000800 */
[--C-:B------:R-:W-:Y:S01]  /*10410*/  FFMA.FTZ R41, R28, c[0x0][0x2d0], -R64.reuse ;  /* 0x0000b4001c297a23 */ /* 0x100fe20000010840 */
[----:B------:R-:W-:Y:S01]  /*10420*/  LDSM.16.MT88.4 R16, [R229+0x900] ;  /* 0x00090000e510783b */ /* 0x000fe20000004200 */
[----:B------:R-:W-:Y:S01]  /*10430*/  FFMA.FTZ R37, R37, c[0x0][0x2d0], -R64 ;  /* 0x0000b40025257a23 */ /* 0x000fe20000010840 */
[----:B------:R-:W-:Y:S01]  /*10440*/  PLOP3.LUT P0, PT, PT, PT, UP0, 0x80, 0x0 ;  /* 0x000000000000781c */ /* 0x000fe20003f0f008 */
[--C-:B------:R-:W-:Y:S02]  /*10450*/  FFMA.FTZ R57, R6, c[0x0][0x2d0], -R58.reuse ;  /* 0x0000b40006397a23 */ /* 0x100fe4000001083a */
        /* <DEDUP_REMOVED lines=10> */
[--C-:B------:R-:W-:Y:S01]  /*10500*/  FFMA.FTZ R43, R38, c[0x0][0x2d0], -R58.reuse ;  /* 0x0000b400262b7a23 */ /* 0x100fe2000001083a */
[----:B------:R-:W4:Y:S01]  /*10510*/  LDSM.16.MT88.4 R20, [R230+0x900] ;  /* 0x00090000e614783b */ /* 0x000f220000004200 */
[----:B------:R-:W-:-:S02]  /*10520*/  FFMA.FTZ R40, R31, c[0x0][0x2d0], -R58 ;  /* 0x0000b4001f287a23 */ /* 0x000fc4000001083a */
[----:B------:R-:W-:Y:S02]  /*10530*/  FFMA.FTZ R38, R29, c[0x0][0x2d0], -R64 ;  /* 0x0000b4001d267a23 */ /* 0x000fe40000010840 */
[----:B------:R-:W-:Y:S01]  /*10540*/  LDSM.16.MT88.4 R28, [R229+0x4900] ;  /* 0x00490000e51c783b */ /* 0x000fe20000004200 */
[----:B------:R-:W5:Y:S01]  /*10550*/  MUFU.EX2 R56, R56 ;  /* 0x0000003800387308 */ /* 0x000f620000000800 */
[----:B--2---:R-:W-:Y:S01]  /*10560*/  F2FP.PACK_AB R114, R51, R52 ;  /* 0x000000343372723e */ /* 0x004fe200000000ff */
[--C-:B------:R-:W-:Y:S02]  /*10570*/  FFMA.FTZ R39, R39, c[0x0][0x2d0], -R58.reuse ;  /* 0x0000b40027277a23 */ /* 0x100fe4000001083a */
        /* <DEDUP_REMOVED lines=8> */
[----:B-----5:R-:W-:Y:S01]  /*10600*/  F2FP.PACK_AB R113, R56, R57 ;  /* 0x000000393871723e */ /* 0x020fe200000000ff */
[----:B------:R-:W-:Y:S02]  /*10610*/  FFMA.FTZ R135, R135, c[0x0][0x2d0], -R64 ;  /* 0x0000b40087877a23 */ /* 0x000fe40000010840 */
[--C-:B------:R-:W-:Y:S02]  /*10620*/  FFMA.FTZ R145, R145, c[0x0][0x2d0], -R58.reuse ;  /* 0x0000b40091917a23 */ /* 0x100fe4000001083a */
[----:B------:R-:W-:-:S02]  /*10630*/  FFMA.FTZ R146, R146, c[0x0][0x2d0], -R58 ;  /* 0x0000b40092927a23 */ /* 0x000fc4000001083a */
[----:B------:R-:W5:Y:S01]  /*10640*/  MUFU.EX2 R50, R50 ;  /* 0x0000003200327308 */ /* 0x000f620000000800 */
[--C-:B------:R-:W-:Y:S02]  /*10650*/  FFMA.FTZ R148, R148, c[0x0][0x2d0], -R58.reuse ;  /* 0x0000b40094947a23 */ /* 0x100fe4000001083a */
[----:B------:R-:W-:Y:S02]  /*10660*/  FFMA.FTZ R149, R149, c[0x0][0x2d0], -R58 ;  /* 0x0000b40095957a23 */ /* 0x000fe4000001083a */
[--C-:B------:R-:W-:Y:S02]  /*10670*/  FFMA.FTZ R157, R157, c[0x0][0x2d0], -R64.reuse ;  /* 0x0000b4009d9d7a23 */ /* 0x100fe40000010840 */
[--C-:B------:R-:W-:Y:S01]  /*10680*/  FFMA.FTZ R158, R158, c[0x0][0x2d0], -R64.reuse ;  /* 0x0000b4009e9e7a23 */ /* 0x100fe20000010840 */
[----:B--2---:R-:W-:Y:S01]  /*10690*/  F2FP.PACK_AB R115, R47, R53 ;  /* 0x000000352f73723e */ /* 0x004fe200000000ff */
[----:B------:R-:W2:Y:S01]  /*106a0*/  MUFU.EX2 R49, R49 ;  /* 0x0000003100317308 */ /* 0x000ea20000000800 */
[----:B------:R-:W-:-:S02]  /*106b0*/  FFMA.FTZ R160, R160, c[0x0][0x2d0], -R64 ;  /* 0x0000b400a0a07a23 */ /* 0x000fc40000010840 */
[----:B------:R-:W-:Y:S02]  /*106c0*/  FFMA.FTZ R159, R159, c[0x0][0x2d0], -R64 ;  /* 0x0000b4009f9f7a23 */ /* 0x000fe40000010840 */
        /* <DEDUP_REMOVED lines=21> */
[----:B------:R-:W1:Y:S01]  /*10820*/  MUFU.EX2 R44, R44 ;  /* 0x0000002c002c7308 */ /* 0x000e620000000800 */
        /* <DEDUP_REMOVED lines=13> */
[--C-:B------:R-:W-:Y:S02]  /*10900*/  FFMA.FTZ R65, R65, c[0x0][0x2d0], -R64.reuse ;  /* 0x0000b40041417a23 */ /* 0x100fe40000010840 */
[----:B------:R-:W-:Y:S01]  /*10910*/  FFMA.FTZ R242, R63, c[0x0][0x2d0], -R64 ;  /* 0x0000b4003ff27a23 */ /* 0x000fe20000010840 */
[C---:B------:R-:W-:Y:S01]  /*10920*/  HMMA.16816.F32 R120, R112.reuse, R100, RZ ;  /* 0x000000647078723c */ /* 0x040fe200000018ff */
[--C-:B------:R-:W-:Y:S01]  /*10930*/  FFMA.FTZ R62, R62, c[0x0][0x2d0], -R58.reuse ;  /* 0x0000b4003e3e7a23 */ /* 0x100fe2000001083a */
[----:B------:R-:W1:Y:S01]  /*10940*/  MUFU.EX2 R42, R42 ;  /* 0x0000002a002a7308 */ /* 0x000e620000000800 */
[--C-:B------:R-:W-:Y:S02]  /*10950*/  FFMA.FTZ R61, R61, c[0x0][0x2d0], -R58.reuse ;  /* 0x0000b4003d3d7a23 */ /* 0x100fe4000001083a */
[--C-:B------:R-:W-:Y:S02]  /*10960*/  FFMA.FTZ R243, R59, c[0x0][0x2d0], -R58.reuse ;  /* 0x0000b4003bf37a23 */ /* 0x100fe4000001083a */
[----:B------:R-:W-:Y:S01]  /*10970*/  FFMA.FTZ R60, R60, c[0x0][0x2d0], -R58 ;  /* 0x0000b4003c3c7a23 */ /* 0x000fe2000001083a */
[----:B------:R-:W-:Y:S01]  /*10980*/  HMMA.16816.F32 R104, R112, R108, RZ ;  /* 0x0000006c7068723c */ /* 0x000fe200000018ff */
[----:B------:R-:W-:Y:S01]  /*10990*/  FADD.FTZ R51, R51, R54 ;  /* 0x0000003633337221 */ /* 0x000fe20000010000 */
[----:B------:R-:W1:Y:S01]  /*109a0*/  MUFU.EX2 R41, R41 ;  /* 0x0000002900297308 */ /* 0x000e620000000800 */
[----:B------:R-:W-:-:S02]  /*109b0*/  FADD.FTZ R56, R47, R56 ;  /* 0x000000382f387221 */ /* 0x000fc40000010000 */
[----:B-----5:R-:W-:-:S03]  /*109c0*/  FADD.FTZ R51, R50, R51 ;  /* 0x0000003332337221 */ /* 0x020fc60000010000 */
[C---:B------:R-:W-:Y:S02]  /*109d0*/  HMMA.16816.F32 R124, R112.reuse, R126, RZ ;  /* 0x0000007e707c723c */ /* 0x040fe400000018ff */
[----:B------:R-:W-:Y:S06]  /*109e0*/  MUFU.EX2 R38, R38 ;  /* 0x0000002600267308 */ /* 0x000fec0000000800 */
[C---:B------:R-:W-:Y:S02]  /*109f0*/  HMMA.16816.F32 R72, R112.reuse, R74, RZ ;  /* 0x0000004a7048723c */ /* 0x040fe400000018ff */
[----:B------:R-:W-:Y:S06]  /*10a00*/  MUFU.EX2 R37, R37 ;  /* 0x0000002500257308 */ /* 0x000fec0000000800 */
[C---:B------:R-:W-:Y:S02]  /*10a10*/  HMMA.16816.F32 R80, R112.reuse, R82, RZ ;  /* 0x000000527050723c */ /* 0x040fe400000018ff */
[----:B------:R-:W-:Y:S06]  /*10a20*/  MUFU.EX2 R39, R39 ;  /* 0x0000002700277308 */ /* 0x000fec0000000800 */
[C---:B------:R-:W-:Y:S02]  /*10a30*/  HMMA.16816.F32 R96, R112.reuse, R98, RZ ;  /* 0x000000627060723c */ /* 0x040fe400000018ff */
[----:B------:R-:W5:Y:S06]  /*10a40*/  MUFU.EX2 R36, R36 ;  /* 0x0000002400247308 */ /* 0x000f6c0000000800 */
[C---:B------:R-:W-:Y:S02]  /*10a50*/  HMMA.16816.F32 R100, R112.reuse, R102, RZ ;  /* 0x000000667064723c */ /* 0x040fe400000018ff */
[----:B------:R-:W-:Y:S06]  /*10a60*/  MUFU.EX2 R3, R3 ;  /* 0x0000000300037308 */ /* 0x000fec0000000800 */
[C---:B------:R-:W-:Y:S02]  /*10a70*/  HMMA.16816.F32 R108, R112.reuse, R110, RZ ;  /* 0x0000006e706c723c */ /* 0x040fe400000018ff */
[----:B------:R-:W4:Y:S06]  /*10a80*/  MUFU.EX2 R2, R2 ;  /* 0x0000000200027308 */ /* 0x000f2c0000000800 */
[C---:B---3--:R-:W-:Y:S02]  /*10a90*/  HMMA.16816.F32 R116, R112.reuse, R4, RZ ;  /* 0x000000047074723c */ /* 0x048fe400000018ff */
[----:B------:R-:W3:Y:S05]  /*10aa0*/  MUFU.EX2 R133, R133 ;  /* 0x0000008500857308 */ /* 0x000eea0000000800 */
[----:B--2---:R-:W-:Y:S01]  /*10ab0*/  F2FP.PACK_AB R4, R49, R50 ;  /* 0x000000323104723e */ /* 0x004fe200000000ff */
[----:B------:R-:W-:Y:S01]  /*10ac0*/  HMMA.16816.F32 R112, R112, R6, RZ ;  /* 0x000000067070723c */ /* 0x000fe200000018ff */
[----:B-1----:R-:W-:Y:S01]  /*10ad0*/  F2FP.PACK_AB R5, R44, R48 ;  /* 0x000000302c05723e */ /* 0x002fe200000000ff */
        /* <DEDUP_REMOVED lines=15> */
[----:B------:R-:W2:Y:S01]  /*10bd0*/  LDSM.16.MT88.4 R8, [R228+0x4900] ;  /* 0x00490000e408783b */ /* 0x000ea20000004200 */
        /* <DEDUP_REMOVED lines=11> */
[C---:B----4-:R-:W-:Y:S02]  /*10c90*/  HMMA.16816.F32 R68, R4.reuse, R20, R68 ;  /* 0x000000140444723c */ /* 0x050fe40000001844 */
[----:B------:R-:W4:Y:S06]  /*10ca0*/  MUFU.EX2 R158, R158 ;  /* 0x0000009e009e7308 */ /* 0x000f2c0000000800 */
[C---:B--2---:R-:W-:Y:S02]  /*10cb0*/  HMMA.16816.F32 R116, R4.reuse, R8, R116 ;  /* 0x000000080474723c */ /* 0x044fe40000001874 */
[----:B------:R-:W-:Y:S06]  /*10cc0*/  MUFU.EX2 R160, R160 ;  /* 0x000000a000a07308 */ /* 0x000fec0000000800 */
[C---:B------:R-:W-:Y:S01]  /*10cd0*/  HMMA.16816.F32 R112, R4.reuse, R10, R112 ;  /* 0x0000000a0470723c */ /* 0x040fe20000001870 */
[----:B------:R-:W2:Y:S01]  /*10ce0*/  LDSM.16.MT88.4 R8, [R232+0x5100] ;  /* 0x00510000e808783b */ /* 0x000ea20000004200 */
        /* <DEDUP_REMOVED lines=15> */
[----:B------:R-:W1:Y:S06]  /*10de0*/  MUFU.EX2 R171, R171 ;  /* 0x000000ab00ab7308 */ /* 0x000e6c0000000800 */
[----:B------:R-:W-:Y:S01]  /*10df0*/  HMMA.16816.F32 R108, R4, R30, R108 ;  /* 0x0000001e046c723c */ /* 0x000fe2000000186c */
[----:B------:R-:W4:Y:S01]  /*10e00*/  LDSM.16.MT88.4 R28, [R229+0x5100] ;  /* 0x00510000e51c783b */ /* 0x000f220000004200 */
[----:B------:R-:W-:Y:S05]  /*10e10*/  MUFU.EX2 R170, R170 ;  /* 0x000000aa00aa7308 */ /* 0x000fea0000000800 */
[C---:B------:R-:W-:Y:S01]  /*10e20*/  F2FP.PACK_AB R4, R41.reuse, R42 ;  /* 0x0000002a2904723e */ /* 0x040fe200000000ff */
[----:B------:R-:W-:Y:S01]  /*10e30*/  FADD.FTZ R41, R41, R45 ;  /* 0x0000002d29297221 */ /* 0x000fe20000010000 */
[----:B-----5:R-:W-:Y:S01]  /*10e40*/  F2FP.PACK_AB R5, R36, R39 ;  /* 0x000000272405723e */ /* 0x020fe200000000ff */
[----:B------:R-:W-:Y:S01]  /*10e50*/  MUFU.EX2 R169, R169 ;  /* 0x000000a900a97308 */ /* 0x000fe20000000800 */
[----:B------:R-:W-:Y:S01]  /*10e60*/  F2FP.PACK_AB R6, R37, R38 ;  /* 0x000000262506723e */ /* 0x000fe200000000ff */
[----:B------:R-:W-:Y:S01]  /*10e70*/  FADD.FTZ R39, R39, R43 ;  /* 0x0000002b27277221 */ /* 0x000fe20000010000 */
[----:B------:R-:W-:Y:S01]  /*10e80*/  F2FP.PACK_AB R7, R2, R3 ;  /* 0x000000030207723e */ /* 0x000fe200000000ff */
[----:B------:R-:W-:-:S02]  /*10e90*/  FADD.FTZ R41, R38, R41 ;  /* 0x0000002926297221 */ /* 0x000fc40000010000 */
[----:B------:R-:W-:Y:S02]  /*10ea0*/  FADD.FTZ R39, R36, R39 ;  /* 0x0000002724277221 */ /* 0x000fe40000010000 */
[----:B------:R-:W5:Y:S01]  /*10eb0*/  MUFU.EX2 R168, R168 ;  /* 0x000000a800a87308 */ /* 0x000f620000000800 */
[----:B------:R-:W-:Y:S01]  /*10ec0*/  FADD.FTZ R37, R37, R41 ;  /* 0x0000002925257221 */ /* 0x000fe20000010000 */
[C---:B-1----:R-:W-:Y:S01]  /*10ed0*/  HMMA.16816.F32 R84, R4.reuse, R12, R84 ;  /* 0x0000000c0454723c */ /* 0x042fe20000001854 */
[----:B------:R-:W-:Y:S02]  /*10ee0*/  FADD.FTZ R3, R3, R39 ;  /* 0x0000002703037221 */ /* 0x000fe40000010000 */
[----:B---3--:R-:W-:Y:S02]  /*10ef0*/  FADD.FTZ R37, R133, R37 ;  /* 0x0000002585257221 */ /* 0x008fe40000010000 */
[----:B------:R-:W-:Y:S01]  /*10f00*/  FADD.FTZ R3, R2, R3 ;  /* 0x0000000302037221 */ /* 0x000fe20000010000 */
[----:B------:R-:W1:Y:S02]  /*10f10*/  MUFU.EX2 R167, R167 ;  /* 0x000000a700a77308 */ /* 0x000e640000000800 */
[C---:B------:R-:W-:Y:S01]  /*10f20*/  HMMA.16816.F32 R88, R4.reuse, R14, R88 ;  /* 0x0000000e0458723c */ /* 0x040fe20000001858 */
[----:B------:R-:W3:Y:S05]  /*10f30*/  LDSM.16.MT88.4 R12, [R228+0x5100] ;  /* 0x00510000e40c783b */ /* 0x000eea0000004200 */
[----:B------:R-:W-:Y:S02]  /*10f40*/  MUFU.EX2 R166, R166 ;  /* 0x000000a600a67308 */ /* 0x000fe40000000800 */
[C---:B--2---:R-:W-:Y:S06]  /*10f50*/  HMMA.16816.F32 R92, R4.reuse, R8, R92 ;  /* 0x00000008045c723c */ /* 0x044fec000000185c */
[----:B------:R-:W2:Y:S02]  /*10f60*/  MUFU.EX2 R163, R163 ;  /* 0x000000a300a37308 */ /* 0x000ea40000000800 */
        /* <DEDUP_REMOVED lines=23> */
[C---:B----4-:R-:W-:Y:S06]  /*110e0*/  HMMA.16816.F32 R104, R4.reuse, R28, R104 ;  /* 0x0000001c0468723c */ /* 0x050fec0000001868 */
[----:B------:R-:W-:Y:S02]  /*110f0*/  MUFU.EX2 R61, R61 ;  /* 0x0000003d003d7308 */ /* 0x000fe40000000800 */
[C---:B------:R-:W-:Y:S01]  /*11100*/  HMMA.16816.F32 R108, R4.reuse, R30, R108 ;  /* 0x0000001e046c723c */ /* 0x040fe2000000186c */
[----:B------:R-:W-:Y:S05]  /*11110*/  LDSM.16.MT88.4 R28, [R229+0x5900] ;  /* 0x00590000e51c783b */ /* 0x000fea0000004200 */
[----:B------:R-:W-:Y:S02]  /*11120*/  MUFU.EX2 R243, R243 ;  /* 0x000000f300f37308 */ /* 0x000fe40000000800 */
[C---:B---3--:R-:W-:Y:S08]  /*11130*/  HMMA.16816.F32 R116, R4.reuse, R12, R116 ;  /* 0x0000000c0474723c */ /* 0x048ff00000001874 */
[----:B------:R-:W-:Y:S01]  /*11140*/  HMMA.16816.F32 R112, R4, R14, R112 ;  /* 0x0000000e0470723c */ /* 0x000fe20000001870 */
[----:B------:R-:W3:Y:S06]  /*11150*/  LDSM.16.MT88.4 R12, [R232+0x5900] ;  /* 0x00590000e80c783b */ /* 0x000eec0000004200 */
        /* <DEDUP_REMOVED lines=10> */
[----:B-1----:R-:W-:Y:S01]  /*11200*/  HMMA.16816.F32 R84, R4, R8, R84 ;  /* 0x000000080454723c */ /* 0x002fe20000001854 */
[----:B------:R-:W-:Y:S02]  /*11210*/  FADD.FTZ R135, R157, R135 ;  /* 0x000000879d877221 */ /* 0x000fe40000010000 */
[----:B------:R-:W-:-:S05]  /*11220*/  FADD.FTZ R148, R149, R148 ;  /* 0x0000009495947221 */ /* 0x000fca0000010000 */
[C---:B------:R-:W-:Y:S01]  /*11230*/  HMMA.16816.F32 R88, R4.reuse, R10, R88 ;  /* 0x0000000a0458723c */ /* 0x040fe20000001858 */
[----:B------:R-:W1:Y:S07]  /*11240*/  LDSM.16.MT88.4 R8, [R228+0x5900] ;  /* 0x00590000e408783b */ /* 0x000e6e0000004200 */
[C---:B------:R-:W-:Y:S08]  /*11250*/  HMMA.16816.F32 R128, R4.reuse, R24, R128 ;  /* 0x000000180480723c */ /* 0x040ff00000001880 */
[C---:B---3--:R-:W-:Y:S08]  /*11260*/  HMMA.16816.F32 R92, R4.reuse, R12, R92 ;  /* 0x0000000c045c723c */ /* 0x048ff0000000185c */
[C---:B------:R-:W-:Y:S01]  /*11270*/  HMMA.16816.F32 R96, R4.reuse, R14, R96 ;  /* 0x0000000e0460723c */ /* 0x040fe20000001860 */
[----:B------:R-:W3:Y:S07]  /*11280*/  LDSM.16.MT88.4 R12, [R228+0x2100] ;  /* 0x00210000e40c783b */ /* 0x000eee0000004200 */
[C---:B------:R-:W-:Y:S01]  /*11290*/  HMMA.16816.F32 R124, R4.reuse, R26, R124 ;  /* 0x0000001a047c723c */ /* 0x040fe2000000187c */
[----:B------:R-:W-:Y:S07]  /*112a0*/  LDSM.16.MT88.4 R24, [R232+0x2100] ;  /* 0x00210000e818783b */ /* 0x000fee0000004200 */
[C---:B------:R-:W-:Y:S08]  /*112b0*/  HMMA.16816.F32 R68, R4.reuse, R20, R68 ;  /* 0x000000140444723c */ /* 0x040ff00000001844 */
[C---:B-1----:R-:W-:Y:S08]  /*112c0*/  HMMA.16816.F32 R116, R4.reuse, R8, R116 ;  /* 0x000000080474723c */ /* 0x042ff00000001874 */
[C---:B------:R-:W-:Y:S01]  /*112d0*/  HMMA.16816.F32 R112, R4.reuse, R10, R112 ;  /* 0x0000000a0470723c */ /* 0x040fe20000001870 */
[----:B------:R-:W1:Y:S07]  /*112e0*/  LDSM.16.MT88.4 R8, [R232+0x6100] ;  /* 0x00610000e808783b */ /* 0x000e6e0000004200 */
[C---:B------:R-:W-:Y:S01]  /*112f0*/  HMMA.16816.F32 R72, R4.reuse, R22, R72 ;  /* 0x000000160448723c */ /* 0x040fe20000001848 */
[----:B------:R-:W4:Y:S07]  /*11300*/  LDSM.16.MT88.4 R20, [R230+0x2100] ;  /* 0x00210000e614783b */ /* 0x000f2e0000004200 */
        /* <DEDUP_REMOVED lines=8> */
[----:B------:R-:W2:Y:S06]  /*11390*/  LDSM.16.MT88.4 R28, [R229+0x6100] ;  /* 0x00610000e51c783b */ /* 0x000eac0000004200 */
        /* <DEDUP_REMOVED lines=10> */
[C---:B---3--:R-:W-:Y:S01]  /*11440*/  HMMA.16816.F32 R84, R4.reuse, R12, R84 ;  /* 0x0000000c0454723c */ /* 0x048fe20000001854 */
[----:B------:R-:W-:Y:S02]  /*11450*/  FADD.FTZ R159, R176, R159 ;  /* 0x0000009fb09f7221 */ /* 0x000fe40000010000 */
[----:B------:R-:W-:Y:S02]  /*11460*/  FADD.FTZ R164, R165, R164 ;  /* 0x000000a4a5a47221 */ /* 0x000fe40000010000 */
[----:B------:R-:W-:Y:S02]  /*11470*/  FADD.FTZ R159, R171, R159 ;  /* 0x0000009fab9f7221 */ /* 0x000fe40000010000 */
[----:B-----5:R-:W-:Y:S01]  /*11480*/  FADD.FTZ R164, R168, R164 ;  /* 0x000000a4a8a47221 */ /* 0x020fe20000010000 */
[----:B------:R-:W-:Y:S01]  /*11490*/  HMMA.16816.F32 R88, R4, R14, R88 ;  /* 0x0000000e0458723c */ /* 0x000fe20000001858 */
[----:B------:R-:W3:Y:S02]  /*114a0*/  LDSM.16.MT88.4 R12, [R228+0x6100] ;  /* 0x00610000e40c783b */ /* 0x000ee40000004200 */
[----:B------:R-:W-:-:S05]  /*114b0*/  FADD.FTZ R164, R167, R164 ;  /* 0x000000a4a7a47221 */ /* 0x000fca0000010000 */
[C---:B-1----:R-:W-:Y:S08]  /*114c0*/  HMMA.16816.F32 R92, R4.reuse, R8, R92 ;  /* 0x00000008045c723c */ /* 0x042ff0000000185c */
[C---:B------:R-:W-:Y:S01]  /*114d0*/  HMMA.16816.F32 R96, R4.reuse, R10, R96 ;  /* 0x0000000a0460723c */ /* 0x040fe20000001860 */
[----:B------:R-:W1:Y:S07]  /*114e0*/  LDSM.16.MT88.4 R8, [R228+0x2900] ;  /* 0x00290000e408783b */ /* 0x000e6e0000004200 */
[C---:B------:R-:W-:Y:S08]  /*114f0*/  HMMA.16816.F32 R128, R4.reuse, R24, R128 ;  /* 0x000000180480723c */ /* 0x040ff00000001880 */
[C---:B------:R-:W-:Y:S01]  /*11500*/  HMMA.16816.F32 R124, R4.reuse, R26, R124 ;  /* 0x0000001a047c723c */ /* 0x040fe2000000187c */
[----:B------:R-:W5:Y:S07]  /*11510*/  LDSM.16.MT88.4 R24, [R232+0x2900] ;  /* 0x00290000e818783b */ /* 0x000f6e0000004200 */
[C---:B----4-:R-:W-:Y:S08]  /*11520*/  HMMA.16816.F32 R68, R4.reuse, R20, R68 ;  /* 0x000000140444723c */ /* 0x050ff00000001844 */
        /* <DEDUP_REMOVED lines=10> */
[----:B------:R-:W-:Y:S07]  /*115d0*/  LDSM.16.MT88.4 R28, [R229+0x6900] ;  /* 0x00690000e51c783b */ /* 0x000fee0000004200 */
[C---:B---3--:R-:W-:Y:S08]  /*115e0*/  HMMA.16816.F32 R116, R4.reuse, R12, R116 ;  /* 0x0000000c0474723c */ /* 0x048ff00000001874 */
[----:B------:R-:W-:Y:S01]  /*115f0*/  HMMA.16816.F32 R112, R4, R14, R112 ;  /* 0x0000000e0470723c */ /* 0x000fe20000001870 */
[----:B------:R-:W2:Y:S06]  /*11600*/  LDSM.16.MT88.4 R12, [R232+0x6900] ;  /* 0x00690000e80c783b */ /* 0x000eac0000004200 */
        /* <DEDUP_REMOVED lines=8> */
[C---:B-1----:R-:W-:Y:S08]  /*11690*/  HMMA.16816.F32 R84, R4.reuse, R8, R84 ;  /* 0x000000080454723c */ /* 0x042ff00000001854 */
[C---:B------:R-:W-:Y:S01]  /*116a0*/  HMMA.16816.F32 R88, R4.reuse, R10, R88 ;  /* 0x0000000a0458723c */ /* 0x040fe20000001858 */
[----:B------:R-:W1:Y:S07]  /*116b0*/  LDSM.16.MT88.4 R8, [R228+0x6900] ;  /* 0x00690000e408783b */ /* 0x000e6e0000004200 */
[C---:B-----5:R-:W-:Y:S08]  /*116c0*/  HMMA.16816.F32 R128, R4.reuse, R24, R128 ;  /* 0x000000180480723c */ /* 0x060ff00000001880 */
[C---:B------:R-:W-:Y:S01]  /*116d0*/  HMMA.16816.F32 R124, R4.reuse, R26, R124 ;  /* 0x0000001a047c723c */ /* 0x040fe2000000187c */
[----:B------:R-:W3:Y:S07]  /*116e0*/  LDSM.16.MT88.4 R24, [R232+0x3100] ;  /* 0x00310000e818783b */ /* 0x000eee0000004200 */
[C---:B--2---:R-:W-:Y:S08]  /*116f0*/  HMMA.16816.F32 R92, R4.reuse, R12, R92 ;  /* 0x0000000c045c723c */ /* 0x044ff0000000185c */
[C---:B------:R-:W-:Y:S01]  /*11700*/  HMMA.16816.F32 R96, R4.reuse, R14, R96 ;  /* 0x0000000e0460723c */ /* 0x040fe20000001860 */
[----:B------:R-:W2:Y:S07]  /*11710*/  LDSM.16.MT88.4 R12, [R228+0x3100] ;  /* 0x00310000e40c783b */ /* 0x000eae0000004200 */
[C---:B------:R-:W-:Y:S01]  /*11720*/  HMMA.16816.F32 R120, R4.reuse, R32, R120 ;  /* 0x000000200478723c */ /* 0x040fe20000001878 */
[----:B------:R-:W-:Y:S06]  /*11730*/  MUFU.EX2 R32, R150 ;  /* 0x0000009600207308 */ /* 0x000fec0000000800 */
[----:B------:R-:W-:Y:S01]  /*11740*/  FFMA.FTZ R33, R147, c[0x0][0x2d0], -R58 ;  /* 0x0000b40093217a23 */ /* 0x000fe2000001083a */
[C---:B-1----:R-:W-:Y:S05]  /*11750*/  HMMA.16816.F32 R116, R4.reuse, R8, R116 ;  /* 0x000000080474723c */ /* 0x042fea0000001874 */
[----:B------:R-:W1:Y:S03]  /*11760*/  MUFU.EX2 R33, R33 ;  /* 0x0000002100217308 */ /* 0x000e660000000800 */
        /* <DEDUP_REMOVED lines=9> */
[C---:B------:R-:W-:Y:S01]  /*11800*/  HMMA.16816.F32 R80, R4.reuse, R18, R80 ;  /* 0x000000120450723c */ /* 0x040fe20000001850 */
[----:B------:R-:W2:Y:S07]  /*11810*/  LDSM.16.MT88.4 R16, [R229+0x3100] ;  /* 0x00310000e510783b */ /* 0x000eae0000004200 */
[----:B------:R-:W-:Y:S07]  /*11820*/  HMMA.16816.F32 R100, R4, R34, R100 ;  /* 0x000000220464723c */ /* 0x000fee0000001864 */
[----:B------:R-:W-:Y:S01]  /*11830*/  F2FP.PACK_AB R4, R155, R156 ;  /* 0x0000009c9b04723e */ /* 0x000fe200000000ff */
[--C-:B------:R-:W-:Y:S01]  /*11840*/  FFMA.FTZ R34, R67, c[0x0][0x2d0], -R64.reuse ;  /* 0x0000b40043227a23 */ /* 0x100fe20000010840 */
[----:B------:R-:W-:Y:S01]  /*11850*/  F2FP.PACK_AB R5, R151, R152 ;  /* 0x000000989705723e */ /* 0x000fe200000000ff */
[----:B------:R-:W-:Y:S01]  /*11860*/  FFMA.FTZ R35, R66, c[0x0][0x2d0], -R64 ;  /* 0x0000b40042237a23 */ /* 0x000fe20000010840 */
[----:B------:R-:W-:Y:S01]  /*11870*/  F2FP.PACK_AB R6, R153, R154 ;  /* 0x0000009a9906723e */ /* 0x000fe200000000ff */
[----:B------:R-:W-:Y:S01]  /*11880*/  FADD.FTZ R156, R156, R170 ;  /* 0x000000aa9c9c7221 */ /* 0x000fe20000010000 */
[----:B-1----:R-:W-:Y:S01]  /*11890*/  F2FP.PACK_AB R7, R33, R32 ;  /* 0x000000202107723e */ /* 0x002fe200000000ff */
[----:B------:R-:W1:Y:S01]  /*118a0*/  MUFU.EX2 R34, R34 ;  /* 0x0000002200227308 */ /* 0x000e620000000800 */
        /* <DEDUP_REMOVED lines=11> */
[----:B-1----:R-:W-:-:S02]  /*11960*/  FADD.FTZ R154, R34, R154 ;  /* 0x0000009a229a7221 */ /* 0x002fc40000010000 */
[----:B------:R-:W-:-:S04]  /*11970*/  FADD.FTZ R32, R62, R32 ;  /* 0x000000203e207221 */ /* 0x000fc80000010000 */
[----:B--2---:R-:W-:Y:S01]  /*11980*/  HMMA.16816.F32 R84, R4, R12, R84 ;  /* 0x0000000c0454723c */ /* 0x004fe20000001854 */
        /* <DEDUP_REMOVED lines=54> */
[----:B------:R-:W-:Y:S01]  /*11cf0*/  SHF.L.U32 R251, R244, 0x1, RZ ;  /* 0x00000001f4fb7819 */ /* 0x000fe200000006ff */
[C---:B------:R-:W-:Y:S01]  /*11d00*/  IMAD.SHL.U32 R249, R239.reuse, 0x2, RZ ;  /* 0x00000002eff97824 */ /* 0x040fe200078e00ff */
[----:B------:R-:W-:Y:S01]  /*11d10*/  SHF.L.U64.HI R250, R239, 0x1, R241 ;  /* 0x00000001effa7819 */ /* 0x000fe200000102f1 */
[----:B------:R-:W-:-:S02]  /*11d20*/  ULDC UR5, c[0x0][0x210] ;  /* 0x0000840000057ab9 */ /* 0x000fc40000000800 */
[----:B------:R-:W-:Y:S02]  /*11d30*/  ULDC UR4, c[0x0][0x1e8] ;  /* 0x00007a0000047ab9 */ /* 0x000fe40000000800 */
[----:B------:R-:W-:Y:S02]  /*11d40*/  UIMAD UR5, UR13, UR5, URZ ;  /* 0x000000050d0572a4 */ /* 0x000fe4000f8e023f */
[----:B------:R-:W-:Y:S01]  /*11d50*/  @P1 IMAD.HI.U32 R248, R246, c[0x0][0x2c8], RZ ;  /* 0x0000b200f6f81a27 */ /* 0x000fe200078e00ff */
[----:B------:R-:W-:Y:S02]  /*11d60*/  UIMAD UR4, UR13, UR4, URZ ;  /* 0x000000040d0472a4 */ /* 0x000fe4000f8e023f */
[----:B------:R-:W-:Y:S02]  /*11d70*/  UMOV UR6, 0xffffff80 ;  /* 0xffffff8000067882 */ /* 0x000fe40000000000 */
[----:B------:R-:W-:Y:S02]  /*11d80*/  @P0 SHF.R.U32.HI R248, RZ, c[0x0][0x2cc], R248 ;  /* 0x0000b300fff80a19 */ /* 0x000fe400000116f8 */
.L_x_2848:
        /* <DEDUP_REMOVED lines=29> */
[----:B------:R-:W-:Y:S02]  /*11f60*/  IADD3 R6, P0, R4, UR5, RZ ;  /* 0x0000000504067c10 */ /* 0x000fe4000ff1e0ff */
[----:B------:R-:W-:Y:S02]  /*11f70*/  SHF.L.U64.HI R4, R244, 0x1, R245 ;  /* 0x00000001f4047819 */ /* 0x000fe400000102f5 */
[----:B------:R-:W-:Y:S02]  /*11f80*/  IADD3.X R0, R5, UR12, R0, P0, !PT ;  /* 0x0000000c05007c10 */ /* 0x000fe400087fe400 */
[C---:B------:R-:W-:Y:S04]  /*11f90*/  LEA R5, P0, R6.reuse, c[0x0][0x1f8], 0x1 ;  /* 0x00007e0006057a11 */ /* 0x040fe800078008ff */
[----:B------:R-:W-:Y:S01]  /*11fa0*/  LEA.HI.X R6, R6, c[0x0][0x1fc], R0, 0x1, P0 ;  /* 0x00007f0006067a11 */ /* 0x000fe200000f0c00 */
[----:B------:R-:W2:Y:S01]  /*11fb0*/  SHFL.IDX PT, R28, R5, RZ, 0x181f ;  /* 0x00181fff051c7589 */ /* 0x000ea200000e0000 */
[----:B------:R-:W-:Y:S03]  /*11fc0*/  SEL R0, RZ, 0x10, P5 ;  /* 0x00000010ff007807 */ /* 0x000fe60002800000 */
[----:B------:R-:W3:Y:S01]  /*11fd0*/  SHFL.IDX PT, R20, R5, 0x1, 0x181f ;  /* 0x00381f0005147f89 */ /* 0x000ee200000e0000 */
[C---:B------:R-:W-:Y:S02]  /*11fe0*/  ISETP.NE.U32.AND P3, PT, R0.reuse, RZ, PT ;  /* 0x000000ff0000720c */ /* 0x040fe40003f65070 */
[----:B------:R-:W-:Y:S01]  /*11ff0*/  IADD3 R0, -R0, 0x10, RZ ;  /* 0x0000001000007810 */ /* 0x000fe20007ffe1ff */
[----:B------:R-:W4:Y:S04]  /*12000*/  SHFL.IDX PT, R14, R6, RZ, 0x181f ;  /* 0x00181fff060e7589 */ /* 0x000f2800000e0000 */
[----:B------:R-:W5:Y:S04]  /*12010*/  SHFL.IDX PT, R13, R6, 0x1, 0x181f ;  /* 0x00381f00060d7f89 */ /* 0x000f6800000e0000 */
[----:B------:R-:W1:Y:S04]  /*12020*/  SHFL.IDX PT, R7, R5, 0x2, 0x181f ;  /* 0x00581f0005077f89 */ /* 0x000e6800000e0000 */
[----:B------:R-:W1:Y:S04]  /*12030*/  SHFL.IDX PT, R5, R5, 0x3, 0x181f ;  /* 0x00781f0005057f89 */ /* 0x000e6800000e0000 */
[----:B------:R-:W1:Y:S04]  /*12040*/  SHFL.IDX PT, R12, R6, 0x2, 0x181f ;  /* 0x00581f00060c7f89 */ /* 0x000e6800000e0000 */
[----:B------:R-:W1:Y:S01]  /*12050*/  SHFL.IDX PT, R6, R6, 0x3, 0x181f ;  /* 0x00781f0006067f89 */ /* 0x000e6200000e0000 */
[C---:B--2---:R-:W-:Y:S02]  /*12060*/  IADD3 R30, P1, R28.reuse, R251, RZ ;  /* 0x000000fb1c1e7210 */ /* 0x044fe40007f3e0ff */
[----:B------:R-:W-:Y:S02]  /*12070*/  IADD3 R28, P0, R28, R249, RZ ;  /* 0x000000f91c1c7210 */ /* 0x000fe40007f1e0ff */
[----:B---3--:R-:W-:Y:S01]  /*12080*/  IADD3 R22, P2, R20, R251, RZ ;  /* 0x000000fb14167210 */ /* 0x008fe20007f5e0ff */
[C---:B----4-:R-:W-:Y:S02]  /*12090*/  IMAD.X R31, R14.reuse, 0x1, R4, P1 ;  /* 0x000000010e1f7824 */ /* 0x050fe400008e0604 */
[----:B------:R-:W-:Y:S01]  /*120a0*/  IMAD.X R29, R14, 0x1, R250, P0 ;  /* 0x000000010e1d7824 */ /* 0x000fe200000e06fa */
[----:B------:R-:W-:Y:S01]  /*120b0*/  IADD3 R20, P0, R20, R249, RZ ;  /* 0x000000f914147210 */ /* 0x000fe20007f1e0ff */
[----:B-----5:R-:W-:Y:S01]  /*120c0*/  IMAD.X R23, R13, 0x1, R4, P2 ;  /* 0x000000010d177824 */ /* 0x020fe200010e0604 */
[----:B-1----:R-:W-:Y:S03]  /*120d0*/  IADD3 R14, P2, R7, R251, RZ ;  /* 0x000000fb070e7210 */ /* 0x002fe60007f5e0ff */
[----:B------:R-:W-:Y:S01]  /*120e0*/  IMAD.X R21, R13, 0x1, R250, P0 ;  /* 0x000000010d157824 */ /* 0x000fe200000e06fa */
[----:B------:R-:W-:Y:S02]  /*120f0*/  IADD3 R38, P1, R7, R249, RZ ;  /* 0x000000f907267210 */ /* 0x000fe40007f3e0ff */
[----:B------:R-:W-:Y:S02]  /*12100*/  IADD3 R36, P0, R5, R251, RZ ;  /* 0x000000fb05247210 */ /* 0x000fe40007f1e0ff */
[----:B------:R-:W-:Y:S01]  /*12110*/  LOP3.LUT R7, R0, 0xf, RZ, 0xc0, !PT ;  /* 0x0000000f00077812 */ /* 0x000fe200078ec0ff */
[----:B------:R-:W-:Y:S01]  /*12120*/  IMAD.X R15, R12, 0x1, R4, P2 ;  /* 0x000000010c0f7824 */ /* 0x000fe200010e0604 */
[----:B------:R-:W-:Y:S01]  /*12130*/  IADD3 R0, R240, 0x100, RZ ;  /* 0x00000100f0007810 */ /* 0x000fe20007ffe0ff */
[----:B------:R-:W-:Y:S02]  /*12140*/  IMAD.X R39, R12, 0x1, R250, P1 ;  /* 0x000000010c277824 */ /* 0x000fe400008e06fa */
[----:B------:R-:W-:Y:S01]  /*12150*/  IMAD.X R37, R6, 0x1, R4, P0 ;  /* 0x0000000106257824 */ /* 0x000fe200000e0604 */
[C---:B------:R-:W-:Y:S01]  /*12160*/  IADD3 R4, R240.reuse, 0x4100, RZ ;  /* 0x00004100f0047810 */ /* 0x040fe20007ffe0ff */
[----:B------:R1:W-:Y:S01]  /*12170*/  LDGSTS.E.BYPASS.LTC128B.128 [R0], [R30.64], !P6 ;  /* 0x000000001e007fae */ /* 0x0003e2000f101d56 */
[----:B------:R-:W-:Y:S02]  /*12180*/  IADD3 R12, P1, P0, R7, R5, R249 ;  /* 0x00000005070c7210 */ /* 0x000fe4000783e0f9 */
[C---:B------:R-:W-:Y:S01]  /*12190*/  IADD3 R5, R240.reuse, 0x1100, RZ ;  /* 0x00001100f0057810 */ /* 0x040fe20007ffe0ff */
[----:B------:R2:W-:Y:S01]  /*121a0*/  LDGSTS.E.BYPASS.LTC128B.128 [R4], [R28.64], !P5 ;  /* 0x000000001c047fae */ /* 0x0005e2000e901d56 */
[----:B------:R-:W-:Y:S03]  /*121b0*/  IADD3.X R13, RZ, R6, R250, P1, P0 ;  /* 0x00000006ff0d7210 */ /* 0x000fe60000fe04fa */
[----:B------:R3:W-:Y:S01]  /*121c0*/  LDGSTS.E.BYPASS.LTC128B.128 [R5], [R22.64], !P6 ;  /* 0x0000000016057fae */ /* 0x0007e2000f101d56 */
[C---:B--2---:R-:W-:Y:S02]  /*121d0*/  IADD3 R4, R240.reuse, 0x5100, RZ ;  /* 0x00005100f0047810 */ /* 0x044fe40007ffe0ff */
[C---:B---3--:R-:W-:Y:S03]  /*121e0*/  IADD3 R5, R240.reuse, 0x2100, RZ ;  /* 0x00002100f0057810 */ /* 0x048fe60007ffe0ff */
[----:B------:R2:W-:Y:S04]  /*121f0*/  LDGSTS.E.BYPASS.LTC128B.128 [R4], [R20.64], !P5 ;  /* 0x0000000014047fae */ /* 0x0005e8000e901d56 */
[----:B------:R1:W-:Y:S01]  /*12200*/  LDGSTS.E.BYPASS.LTC128B.128 [R5], [R14.64], !P6 ;  /* 0x000000000e057fae */ /* 0x0003e2000f101d56 */
[----:B--2---:R-:W-:Y:S05]  /*12210*/  IADD3 R4, R240, 0x6100, RZ ;  /* 0x00006100f0047810 */ /* 0x004fea0007ffe0ff */
[----:B------:R1:W-:Y:S04]  /*12220*/  LDGSTS.E.BYPASS.LTC128B.128 [R4], [R38.64], !P5 ;  /* 0x0000000026047fae */ /* 0x0003e8000e901d56 */
[----:B------:R1:W-:Y:S04]  /*12230*/  LDGSTS.E.BYPASS.LTC128B.128 [R0+0x3000], [R36.64], !P6 ;  /* 0x0300000024007fae */ /* 0x0003e8000f101d56 */
[----:B------:R1:W-:Y:S02]  /*12240*/  LDGSTS.E.BYPASS.LTC128B.128.ZFILL [R0+0x7000], [R12.64], P3 ;  /* 0x070000000c007fae */ /* 0x0003e40009941d56 */
.L_x_2846:
[C---:B-1234-:R-:W-:Y:S01]  /*12250*/  HMMA.16816.F32 R4, R136.reuse, R8, RZ ;  /* 0x000000088804723c */ /* 0x05efe200000018ff */
[----:B------:R-:W-:Y:S01]  /*12260*/  LDSM.16.M88.4 R176, [R231+0xb900] ;  /* 0x00b90000e7b0783b */ /* 0x000fe20000000200 */
[----:B------:R-:W-:Y:S06]  /*12270*/  UISETP.GE.AND UP0, UPT, UR14, 0x1, UPT ;  /* 0x000000010e00788c */ /* 0x000fec000bf06270 */
[C---:B------:R-:W-:Y:S01]  /*12280*/  HMMA.16816.F32 R8, R136.reuse, R10, RZ ;  /* 0x0000000a8808723c */ /* 0x040fe200000018ff */
[----:B------:R-:W0:Y:S01]  /*12290*/  LDGDEPBAR ;  /* 0x00000000000079af */ /* 0x000e220000000000 */
[----:B------:R-:W-:Y:S06]  /*122a0*/  PLOP3.LUT P0, PT, PT, PT, UP0, 0x80, 0x0 ;  /* 0x000000000000781c */ /* 0x000fec0003f0f008 */
[C---:B------:R-:W-:Y:S01]  /*122b0*/  HMMA.16816.F32 R12, R136.reuse, R16, RZ ;  /* 0x00000010880c723c */ /* 0x040fe200000018ff */
[----:B------:R-:W-:Y:S07]  /*122c0*/  LDSM.16.M88.4 R184, [R220] ;  /* 0x00000000dcb8783b */ /* 0x000fee0000000200 */
        /* <DEDUP_REMOVED lines=80> */
[----:B------:R-:W-:Y:S07]  /*127d0*/  LDSM.16.M88.4 R168, [R217] ;  /* 0x00000000d9a8783b */ /* 0x000fee0000000200 */
[C---:B-----5:R-:W-:Y:S08]  /*127e0*/  HMMA.16816.F32 R52, R180.reuse, R156, R52 ;  /* 0x0000009cb434723c */ /* 0x060ff00000001834 */
[C---:B------:R-:W-:Y:S01]  /*127f0*/  HMMA.16816.F32 R56, R180.reuse, R158, R56 ;  /* 0x0000009eb438723c */ /* 0x040fe20000001838 */
[----:B------:R-:W5:Y:S07]  /*12800*/  LDSM.16.M88.4 R156, [R234+0xf900] ;  /* 0x00f90000ea9c783b */ /* 0x000f6e0000000200 */
[C---:B------:R-:W-:Y:S08]  /*12810*/  HMMA.16816.F32 R60, R180.reuse, R160, R60 ;  /* 0x000000a0b43c723c */ /* 0x040ff0000000183c */
[----:B------:R-:W-:Y:S01]  /*12820*/  HMMA.16816.F32 R64, R180, R162, R64 ;  /* 0x000000a2b440723c */ /* 0x000fe20000001840 */
[----:B------:R-:W1:Y:S07]  /*12830*/  LDSM.16.M88.4 R160, [R219] ;  /* 0x00000000dba0783b */ /* 0x000e6e0000000200 */
[C---:B------:R-:W-:Y:S08]  /*12840*/  HMMA.16816.F32 R4, R188.reuse, R164, R4 ;  /* 0x000000a4bc04723c */ /* 0x040ff00000001804 */
[C---:B------:R-:W-:Y:S01]  /*12850*/  HMMA.16816.F32 R8, R188.reuse, R166, R8 ;  /* 0x000000a6bc08723c */ /* 0x040fe20000001808 */
[----:B------:R-:W2:Y:S07]  /*12860*/  LDSM.16.M88.4 R164, [R218] ;  /* 0x00000000daa4783b */ /* 0x000eae0000000200 */
[C---:B------:R-:W-:Y:S08]  /*12870*/  HMMA.16816.F32 R12, R188.reuse, R176, R12 ;  /* 0x000000b0bc0c723c */ /* 0x040ff0000000180c */
[C---:B------:R-:W-:Y:S01]  /*12880*/  HMMA.16816.F32 R16, R188.reuse, R178, R16 ;  /* 0x000000b2bc10723c */ /* 0x040fe20000001810 */
[----:B------:R-:W3:Y:S07]  /*12890*/  LDSM.16.M88.4 R176, [R216] ;  /* 0x00000000d8b0783b */ /* 0x000eee0000000200 */
[C---:B------:R-:W-:Y:S08]  /*128a0*/  HMMA.16816.F32 R20, R188.reuse, R184, R20 ;  /* 0x000000b8bc14723c */ /* 0x040ff00000001814 */
[C---:B------:R-:W-:Y:S01]  /*128b0*/  HMMA.16816.F32 R24, R188.reuse, R186, R24 ;  /* 0x000000babc18723c */ /* 0x040fe20000001818 */
[----:B------:R-:W-:Y:S07]  /*128c0*/  LDSM.16.M88.4 R184, [R212] ;  /* 0x00000000d4b8783b */ /* 0x000fee0000000200 */
        /* <DEDUP_REMOVED lines=40> */
[C---:B------:R-:W-:Y:S01]  /*12b50*/  HMMA.16816.F32 R8, R196.reuse, R202, R8 ;  /* 0x000000cac408723c */ /* 0x040fe20000001808 */
[----:B------:R-:W-:Y:S07]  /*12b60*/  LDSM.16.M88.4 R200, [R220+0x6800] ;  /* 0x00680000dcc8783b */ /* 0x000fee0000000200 */
        /* <DEDUP_REMOVED lines=8> */
[----:B------:R-:W4:Y:S01]  /*12bf0*/  LDSM.16.M88.4 R160, [R220+0x7800] ;  /* 0x00780000dca0783b */ /* 0x000f220000000200 */
[----:B------:R-:W-:Y:S06]  /*12c00*/  DEPBAR.LE SB0, 0x0 ;  /* 0x000080000000791a */ /* 0x000fec0000000000 */
[C---:B-1----:R-:W-:Y:S01]  /*12c10*/  HMMA.16816.F32 R36, R196.reuse, R132, R36 ;  /* 0x00000084c424723c */ /* 0x042fe20000001824 */
[----:B------:R-:W-:Y:S07]  /*12c20*/  BAR.SYNC.DEFER_BLOCKING 0x0 ;  /* 0x0000000000007b1d */ /* 0x000fee0000010000 */
        /* <DEDUP_REMOVED lines=24> */
[----:B------:R-:W-:Y:S01]  /*12db0*/  ULEA UR10, UR14, UR16, 0x7 ;  /* 0x000000100e0a7291 */ /* 0x000fe2000f8e383f */
[----:B------:R-:W-:Y:S01]  /*12dc0*/  ISETP.NE.AND P2, PT, R235, 0x1, PT ;  /* 0x00000001eb00780c */ /* 0x000fe20003f45270 */
[----:B------:R-:W-:Y:S01]  /*12dd0*/  IMAD.MOV.U32 R237, RZ, RZ, RZ ;  /* 0x000000ffffed7224 */ /* 0x000fe200078e00ff */
[----:B------:R-:W-:Y:S03]  /*12de0*/  ISETP.GT.AND P1, PT, R236, 0x7f, PT ;  /* 0x0000007fec00780c */ /* 0x000fe60003f24270 */
        /* <DEDUP_REMOVED lines=20> */
[----:B------:R-:W-:Y:S02]  /*12f30*/  IADD3 R0, P0, R132, UR4, RZ ;  /* 0x0000000484007c10 */ /* 0x000fe4000ff1e0ff */
[----:B------:R-:W-:Y:S01]  /*12f40*/  SEL R132, RZ, 0x10, P5 ;  /* 0x00000010ff847807 */ /* 0x000fe20002800000 */
[----:B------:R-:W-:Y:S05]  /*12f50*/  IMAD R135, R237, c[0x0][0x1f4], R135 ;  /* 0x00007d00ed877a24 */ /* 0x000fea00078e0287 */
[----:B------:R-:W-:Y:S02]  /*12f60*/  IADD3.X R135, R133, UR9, R135, P0, !PT ;  /* 0x0000000985877c10 */ /* 0x000fe400087fe487 */
[----:B------:R-:W-:Y:S02]  /*12f70*/  LEA R134, P0, R0, c[0x0][0x1c8], 0x1 ;  /* 0x0000720000867a11 */ /* 0x000fe400078008ff */
[----:B------:R-:W-:Y:S02]  /*12f80*/  IADD3 R133, -R132, 0x10, RZ ;  /* 0x0000001084857810 */ /* 0x000fe40007ffe1ff */
[----:B------:R-:W-:Y:S01]  /*12f90*/  LEA.HI.X R135, R0, c[0x0][0x1cc], R135, 0x1, P0 ;  /* 0x0000730000877a11 */ /* 0x000fe200000f0c87 */
[----:B------:R-:W1:Y:S01]  /*12fa0*/  SHFL.IDX PT, R152, R134, RZ, 0x181f ;  /* 0x00181fff86987589 */ /* 0x000e6200000e0000 */
[----:B------:R-:W-:Y:S02]  /*12fb0*/  SHF.L.U64.HI R0, R244, 0x1, R245 ;  /* 0x00000001f4007819 */ /* 0x000fe400000102f5 */
[----:B------:R-:W-:Y:S01]  /*12fc0*/  LOP3.LUT R133, R133, 0xf, RZ, 0xc0, !PT ;  /* 0x0000000f85857812 */ /* 0x000fe200078ec0ff */
        /* <DEDUP_REMOVED lines=12> */
[----:B------:R-:W-:Y:S02]  /*13090*/  IADD3 R146, P3, R146, R249, RZ ;  /* 0x000000f992927210 */ /* 0x000fe40007f7e0ff */
[----:B------:R2:W-:Y:S01]  /*130a0*/  LDGSTS.E.BYPASS.LTC128B.128 [R240+0x8100], [R154.64], !P6 ;  /* 0x081000009af07fae */ /* 0x0005e2000f101d56 */
[C---:B----4-:R-:W-:Y:S03]  /*130b0*/  IMAD.X R151, R147.reuse, 0x1, R0, P4 ;  /* 0x0000000193977824 */ /* 0x050fe600020e0600 */
[----:B------:R2:W-:Y:S01]  /*130c0*/  LDGSTS.E.BYPASS.LTC128B.128 [R240+0xc100], [R152.64], !P5 ;  /* 0x0c10000098f07fae */ /* 0x0005e2000e901d56 */
[C---:B-----5:R-:W-:Y:S01]  /*130d0*/  IADD3 R148, P2, R144.reuse, R251, RZ ;  /* 0x000000fb90947210 */ /* 0x060fe20007f5e0ff */
[----:B------:R-:W-:Y:S01]  /*130e0*/  IMAD.X R147, R147, 0x1, R250, P3 ;  /* 0x0000000193937824 */ /* 0x000fe200018e06fa */
[----:B------:R-:W-:Y:S01]  /*130f0*/  IADD3 R144, P1, R144, R249, RZ ;  /* 0x000000f990907210 */ /* 0x000fe20007f3e0ff */
[----:B------:R2:W-:Y:S02]  /*13100*/  LDGSTS.E.BYPASS.LTC128B.128 [R240+0x9100], [R150.64], !P6 ;  /* 0x0910000096f07fae */ /* 0x0005e4000f101d56 */
[C---:B------:R-:W-:Y:S01]  /*13110*/  IMAD.X R149, R145.reuse, 0x1, R0, P2 ;  /* 0x0000000191957824 */ /* 0x040fe200010e0600 */
[----:B------:R-:W-:Y:S01]  /*13120*/  ISETP.NE.U32.AND P2, PT, R132, RZ, PT ;  /* 0x000000ff8400720c */ /* 0x000fe20003f45070 */
[----:B------:R2:W-:Y:S01]  /*13130*/  LDGSTS.E.BYPASS.LTC128B.128 [R240+0xd100], [R146.64], !P5 ;  /* 0x0d10000092f07fae */ /* 0x0005e2000e901d56 */
[----:B------:R-:W-:Y:S01]  /*13140*/  IADD3 R156, P0, R134, R251, RZ ;  /* 0x000000fb869c7210 */ /* 0x000fe20007f1e0ff */
[----:B------:R-:W-:Y:S02]  /*13150*/  IMAD.X R145, R145, 0x1, R250, P1 ;  /* 0x0000000191917824 */ /* 0x000fe400008e06fa */
[----:B------:R2:W-:Y:S02]  /*13160*/  LDGSTS.E.BYPASS.LTC128B.128 [R240+0xa100], [R148.64], !P6 ;  /* 0x0a10000094f07fae */ /* 0x0005e4000f101d56 */
[----:B-1----:R-:W-:Y:S01]  /*13170*/  IMAD.X R157, R135, 0x1, R0, P0 ;  /* 0x00000001879d7824 */ /* 0x002fe200000e0600 */
[----:B------:R-:W-:Y:S01]  /*13180*/  IADD3 R134, P1, P0, R133, R134, R249 ;  /* 0x0000008685867210 */ /* 0x000fe2000783e0f9 */
[----:B------:R2:W-:Y:S03]  /*13190*/  LDGSTS.E.BYPASS.LTC128B.128 [R240+0xe100], [R144.64], !P5 ;  /* 0x0e10000090f07fae */ /* 0x0005e6000e901d56 */
[----:B------:R-:W-:Y:S01]  /*131a0*/  IADD3.X R135, RZ, R135, R250, P1, P0 ;  /* 0x00000087ff877210 */ /* 0x000fe20000fe04fa */
[----:B------:R2:W-:Y:S04]  /*131b0*/  LDGSTS.E.BYPASS.LTC128B.128 [R240+0xb100], [R156.64], !P6 ;  /* 0x0b1000009cf07fae */ /* 0x0005e8000f101d56 */
[----:B------:R2:W-:Y:S04]  /*131c0*/  LDGSTS.E.BYPASS.LTC128B.128.ZFILL [R240+0xf100], [R134.64], P2 ;  /* 0x0f10000086f07fae */ /* 0x0005e80009141d56 */
.L_x_2847:
[----:B------:R-:W-:Y:S01]  /*131d0*/  PLOP3.LUT P0, PT, PT, PT, UP2, 0x80, 0x0 ;  /* 0x000000000000781c */ /* 0x000fe20003f0f028 */
[----:B------:R-:W-:Y:S01]  /*131e0*/  IMAD.MOV.U32 R132, RZ, RZ, R246 ;  /* 0x000000ffff847224 */ /* 0x000fe200078e00f6 */
[----:B------:R-:W-:Y:S01]  /*131f0*/  UIMAD UR10, UR14, UR6, 0x1 ;  /* 0x000000010e0a74a4 */ /* 0x000fe2000f8e0206 */
[----:B------:R-:W0:Y:S01]  /*13200*/  LDGDEPBAR ;  /* 0x00000000000079af */ /* 0x000e220000000000 */
[----:B------:R-:W-:Y:S02]  /*13210*/  UISETP.GT.AND UP0, UPT, UR14, UR7, UPT ;  /* 0x000000070e00728c */ /* 0x000fe4000bf04270 */
[----:B------:R-:W-:Y:S07]  /*13220*/  UIADD3 UR14, UR14, -0x1, URZ ;  /* 0xffffffff0e0e7890 */ /* 0x000fee000fffe03f */
[----:B------:R-:W-:Y:S05]  /*13230*/  @P0 IMAD.MOV.U32 R132, RZ, RZ, R248 ;  /* 0x000000ffff840224 */ /* 0x000fea00078e00f8 */
[----:B------:R-:W1:Y:S08]  /*13240*/  SHFL.IDX PT, R0, R132, 0x1, 0x1c1f ;  /* 0x003c1f0084007f89 */ /* 0x000e7000000e0000 */
[----:B------:R3:W4:Y:S02]  /*13250*/  SHFL.IDX PT, R133, R132, RZ, 0x1c1f ;  /* 0x001c1fff84857589 */ /* 0x00072400000e0000 */
[----:B---3--:R-:W-:Y:S05]  /*13260*/  IMAD.U32 R132, RZ, RZ, UR11 ;  /* 0x0000000bff847e24 */ /* 0x008fea000f8e00ff */
[----:B------:R-:W-:Y:S04]  /*13270*/  IADD3 R132, R132, UR10, -R247 ;  /* 0x0000000a84847c10 */ /* 0x000fe8000fffe8f7 */
[----:B------:R-:W-:Y:S05]  /*13280*/  IADD3 R132, R132, -UR20, RZ ;  /* 0x8000001484847c10 */ /* 0x000fea000fffe0ff */
[C---:B-1----:R-:W-:Y:S01]  /*13290*/  IMAD.IADD R0, R132.reuse, 0x1, R0 ;  /* 0x0000000184007824 */ /* 0x042fe200078e0200 */
[----:B----4-:R-:W-:Y:S04]  /*132a0*/  IADD3 R132, R132, R133, RZ ;  /* 0x0000008584847210 */ /* 0x010fe80007ffe0ff */
[----:B------:R-:W-:Y:S02]  /*132b0*/  ISETP.GT.AND P1, PT, R0, RZ, PT ;  /* 0x000000ff0000720c */ /* 0x000fe40003f24270 */
[----:B------:R-:W-:Y:S02]  /*132c0*/  ISETP.GT.AND P2, PT, R132, 0x1, PT ;  /* 0x000000018400780c */ /* 0x000fe40003f44270 */
[----:B--2---:R-:W-:Y:S02]  /*132d0*/  FSEL R134, R6, -INF , P1 ;  /* 0xff80000006867808 */ /* 0x004fe40000800000 */
[C---:B------:R-:W-:Y:S02]  /*132e0*/  ISETP.GT.AND P1, PT, R0.reuse, 0x8, PT ;  /* 0x000000080000780c */ /* 0x040fe40003f24270 */
[----:B------:R-:W-:Y:S02]  /*132f0*/  ISETP.GT.AND P0, PT, R0, 0x1, PT ;  /* 0x000000010000780c */ /* 0x000fe40003f04270 */
[----:B------:R-:W-:Y:S02]  /*13300*/  FSEL R5, R5, -INF , P2 ;  /* 0xff80000005057808 */ /* 0x000fe40001000000 */
[----:B------:R-:W-:Y:S02]  /*13310*/  FSEL R10, R10, -INF , P1 ;  /* 0xff8000000a0a7808 */ /* 0x000fe40000800000 */
[----:B------:R-:W-:Y:S02]  /*13320*/  ISETP.GT.AND P2, PT, R132, 0x9, PT ;  /* 0x000000098400780c */ /* 0x000fe40003f44270 */
[C---:B------:R-:W-:Y:S02]  /*13330*/  ISETP.GT.AND P1, PT, R0.reuse, 0x10, PT ;  /* 0x000000100000780c */ /* 0x040fe40003f24270 */
[----:B------:R-:W-:Y:S02]  /*13340*/  FSEL R7, R7, -INF , P0 ;  /* 0xff80000007077808 */ /* 0x000fe40000000000 */
[----:B------:R-:W-:Y:S02]  /*13350*/  ISETP.GT.AND P0, PT, R0, 0x9, PT ;  /* 0x000000090000780c */ /* 0x000fe40003f04270 */
[----:B------:R-:W-:Y:S02]  /*13360*/  ISETP.GT.AND P3, PT, R132, RZ, PT ;  /* 0x000000ff8400720c */ /* 0x000fe40003f64270 */
[----:B------:R-:W-:Y:S02]  /*13370*/  FSEL R161, R14, -INF , P1 ;  /* 0xff8000000ea17808 */ /* 0x000fe40000800000 */
[----:B------:R-:W-:Y:S02]  /*13380*/  FSEL R11, R11, -INF , P0 ;  /* 0xff8000000b0b7808 */ /* 0x000fe40000000000 */
[----:B------:R-:W-:Y:S02]  /*13390*/  FSEL R9, R9, -INF , P2 ;  /* 0xff80000009097808 */ /* 0x000fe40001000000 */
[----:B------:R-:W-:Y:S02]  /*133a0*/  ISETP.GT.AND P0, PT, R0, 0x11, PT ;  /* 0x000000110000780c */ /* 0x000fe40003f04270 */
[----:B------:R-:W-:Y:S02]  /*133b0*/  ISETP.GT.AND P2, PT, R132, 0x11, PT ;  /* 0x000000118400780c */ /* 0x000fe40003f44270 */
[----:B------:R-:W-:Y:S02]  /*133c0*/  ISETP.GT.AND P1, PT, R0, 0x18, PT ;  /* 0x000000180000780c */ /* 0x000fe40003f24270 */
[----:B------:R-:W-:Y:S02]  /*133d0*/  FSEL R6, R4, -INF , P3 ;  /* 0xff80000004067808 */ /* 0x000fe40001800000 */
[----:B------:R-:W-:Y:S02]  /*133e0*/  FMNMX.FTZ R4, R134, R2, !PT ;  /* 0x0000000286047209 */ /* 0x000fe40007810000 */
[----:B------:R-:W-:Y:S02]  /*133f0*/  FSEL R163, R15, -INF , P0 ;  /* 0xff8000000fa37808 */ /* 0x000fe40000000000 */
[----:B------:R-:W-:Y:S02]  /*13400*/  FSEL R158, R13, -INF , P2 ;  /* 0xff8000000d9e7808 */ /* 0x000fe40001000000 */
[----:B------:R-:W-:Y:S02]  /*13410*/  FSEL R147, R18, -INF , P1 ;  /* 0xff80000012937808 */ /* 0x000fe40000800000 */
[----:B------:R-:W-:Y:S02]  /*13420*/  ISETP.GT.AND P2, PT, R132, 0x19, PT ;  /* 0x000000198400780c */ /* 0x000fe40003f44270 */
[C---:B------:R-:W-:Y:S02]  /*13430*/  ISETP.GT.AND P1, PT, R0.reuse, 0x20, PT ;  /* 0x000000200000780c */ /* 0x040fe40003f24270 */
[----:B------:R-:W-:Y:S02]  /*13440*/  ISETP.GT.AND P0, PT, R0, 0x19, PT ;  /* 0x000000190000780c */ /* 0x000fe40003f04270 */
[----:B------:R-:W-:Y:S02]  /*13450*/  FMNMX.FTZ R4, R7, R4, !PT ;  /* 0x0000000407047209 */ /* 0x000fe40007810000 */
[----:B------:R-:W-:Y:S02]  /*13460*/  ISETP.GT.AND P3, PT, R132, 0x8, PT ;  /* 0x000000088400780c */ /* 0x000fe40003f64270 */
[----:B------:R-:W-:Y:S02]  /*13470*/  FSEL R145, R19, -INF , P0 ;  /* 0xff80000013917808 */ /* 0x000fe40000000000 */
[----:B------:R-:W-:Y:S02]  /*13480*/  FSEL R146, R17, -INF , P2 ;  /* 0xff80000011927808 */ /* 0x000fe40001000000 */
[----:B------:R-:W-:Y:S02]  /*13490*/  FSEL R17, R22, -INF , P1 ;  /* 0xff80000016117808 */ /* 0x000fe40000800000 */
[C---:B------:R-:W-:Y:S02]  /*134a0*/  ISETP.GT.AND P0, PT, R0.reuse, 0x21, PT ;  /* 0x000000210000780c */ /* 0x040fe40003f04270 */
[----:B------:R-:W-:Y:S02]  /*134b0*/  ISETP.GT.AND P1, PT, R0, 0x28, PT ;  /* 0x000000280000780c */ /* 0x000fe40003f24270 */
[----:B------:R-:W-:Y:S02]  /*134c0*/  FMNMX.FTZ R4, R10, R4, !PT ;  /* 0x000000040a047209 */ /* 0x000fe40007810000 */
        /* <DEDUP_REMOVED lines=8> */
[----:B------:R-:W-:Y:S02]  /*13550*/  ISETP.GT.AND P1, PT, R0, 0x31, PT ;  /* 0x000000310000780c */ /* 0x000fe40003f24270 */
[----:B------:R-:W-:Y:S02]  /*13560*/  FSEL R154, R12, -INF , P3 ;  /* 0xff8000000c9a7808 */ /* 0x000fe40001800000 */
[----:B------:R-:W-:Y:S01]  /*13570*/  FSEL R12, R27, -INF , P0 ;  /* 0xff8000001b0c7808 */ /* 0x000fe20000000000 */
[----:B------:R-:W-:Y:S01]  /*13580*/  IMAD.MOV.U32 R27, RZ, RZ, R147 ;  /* 0x000000ffff1b7224 */ /* 0x000fe200078e0093 */
[----:B------:R-:W-:Y:S02]  /*13590*/  FMNMX.FTZ R4, R161, R4, !PT ;  /* 0x00000004a1047209 */ /* 0x000fe40007810000 */
[----:B------:R-:W-:Y:S01]  /*135a0*/  FSEL R14, R31, -INF , P1 ;  /* 0xff8000001f0e7808 */ /* 0x000fe20000800000 */
[----:B------:R-:W-:Y:S01]  /*135b0*/  IMAD.MOV.U32 R31, RZ, RZ, R12 ;  /* 0x000000ffff1f7224 */ /* 0x000fe200078e000c */
[----:B------:R-:W-:Y:S02]  /*135c0*/  ISETP.GT.AND P1, PT, R0, 0x39, PT ;  /* 0x000000390000780c */ /* 0x000fe40003f24270 */
[----:B------:R-:W-:Y:S02]  /*135d0*/  FMNMX.FTZ R12, R163, R4, !PT ;  /* 0x00000004a30c7209 */ /* 0x000fe40007810000 */
[----:B------:R-:W-:Y:S01]  /*135e0*/  FSEL R23, R35, -INF , P1 ;  /* 0xff80000023177808 */ /* 0x000fe20000800000 */
[----:B------:R-:W-:Y:S01]  /*135f0*/  IMAD.MOV.U32 R35, RZ, RZ, R145 ;  /* 0x000000ffff237224 */ /* 0x000fe200078e0091 */
[----:B------:R-:W-:Y:S02]  /*13600*/  FMNMX.FTZ R12, R27, R12, !PT ;  /* 0x0000000c1b0c7209 */ /* 0x000fe40007810000 */
[----:B------:R-:W-:Y:S02]  /*13610*/  FMNMX.FTZ R4, R6, R3, !PT ;  /* 0x0000000306047209 */ /* 0x000fe40007810000 */
[C---:B------:R-:W-:Y:S02]  /*13620*/  ISETP.GT.AND P2, PT, R132.reuse, 0x21, PT ;  /* 0x000000218400780c */ /* 0x040fe40003f44270 */
[----:B------:R-:W-:Y:S02]  /*13630*/  ISETP.GT.AND P3, PT, R132, 0x18, PT ;  /* 0x000000188400780c */ /* 0x000fe40003f64270 */
[----:B------:R-:W-:Y:S02]  /*13640*/  ISETP.GT.AND P0, PT, R0, 0x30, PT ;  /* 0x000000300000780c */ /* 0x000fe40003f04270 */
[----:B------:R-:W-:Y:S02]  /*13650*/  FMNMX.FTZ R4, R5, R4, !PT ;  /* 0x0000000405047209 */ /* 0x000fe40007810000 */
[----:B------:R-:W-:Y:S02]  /*13660*/  FMNMX.FTZ R12, R35, R12, !PT ;  /* 0x0000000c230c7209 */ /* 0x000fe40007810000 */
[----:B------:R-:W-:Y:S02]  /*13670*/  FSEL R21, R21, -INF , P2 ;  /* 0xff80000015157808 */ /* 0x000fe40001000000 */
[----:B------:R-:W-:Y:S02]  /*13680*/  FSEL R30, R30, -INF , P0 ;  /* 0xff8000001e1e7808 */ /* 0x000fe40000000000 */
[----:B------:R-:W-:Y:S02]  /*13690*/  ISETP.GT.AND P0, PT, R132, 0x31, PT ;  /* 0x000000318400780c */ /* 0x000fe40003f04270 */
[----:B------:R-:W-:Y:S02]  /*136a0*/  FSEL R16, R16, -INF , P3 ;  /* 0xff80000010107808 */ /* 0x000fe40001800000 */
[C---:B------:R-:W-:Y:S02]  /*136b0*/  ISETP.GT.AND P3, PT, R132.reuse, 0x20, PT ;  /* 0x000000208400780c */ /* 0x040fe40003f64270 */
[----:B------:R-:W-:Y:S01]  /*136c0*/  ISETP.GT.AND P2, PT, R132, 0x28, PT ;  /* 0x000000288400780c */ /* 0x000fe20003f44270 */
[----:B------:R-:W-:Y:S01]  /*136d0*/  IMAD.MOV.U32 R26, RZ, RZ, R16 ;  /* 0x000000ffff1a7224 */ /* 0x000fe200078e0010 */
[----:B------:R-:W-:Y:S02]  /*136e0*/  FMNMX.FTZ R4, R8, R4, !PT ;  /* 0x0000000408047209 */ /* 0x000fe40007810000 */
[----:B------:R-:W-:Y:S02]  /*136f0*/  FMNMX.FTZ R12, R17, R12, !PT ;  /* 0x0000000c110c7209 */ /* 0x000fe40007810000 */
[----:B------:R-:W-:Y:S02]  /*13700*/  FSEL R144, R20, -INF , P3 ;  /* 0xff80000014907808 */ /* 0x000fe40001800000 */
[----:B------:R-:W-:Y:S02]  /*13710*/  FSEL R20, R29, -INF , P0 ;  /* 0xff8000001d147808 */ /* 0x000fe40000000000 */
[----:B------:R-:W-:Y:S01]  /*13720*/  FSEL R19, R24, -INF , P2 ;  /* 0xff80000018137808 */ /* 0x000fe20001000000 */
[----:B------:R-:W-:Y:S01]  /*13730*/  IMAD.MOV.U32 R24, RZ, RZ, R146 ;  /* 0x000000ffff187224 */ /* 0x000fe200078e0092 */
[----:B------:R-:W-:Y:S02]  /*13740*/  ISETP.GT.AND P2, PT, R132, 0x30, PT ;  /* 0x000000308400780c */ /* 0x000fe40003f44270 */
        /* <DEDUP_REMOVED lines=8> */
[----:B------:R-:W-:Y:S02]  /*137d0*/  FMNMX.FTZ R4, R154, R4, !PT ;  /* 0x000000049a047209 */ /* 0x000fe40007810000 */
[----:B------:R-:W-:Y:S02]  /*137e0*/  FSEL R15, R32, -INF , P2 ;  /* 0xff800000200f7808 */ /* 0x000fe40001000000 */
[----:B------:R-:W-:Y:S02]  /*137f0*/  MOV R32, R16 ;  /* 0x0000001000207202 */ /* 0x000fe40000000f00 */
[----:B------:R-:W-:Y:S01]  /*13800*/  FSEL R16, R33, -INF , P0 ;  /* 0xff80000021107808 */ /* 0x000fe20000000000 */
[----:B------:R-:W-:Y:S01]  /*13810*/  IMAD.MOV.U32 R33, RZ, RZ, R30 ;  /* 0x000000ffff217224 */ /* 0x000fe200078e001e */
[----:B------:R-:W-:Y:S01]  /*13820*/  FMNMX.FTZ R12, R31, R12, !PT ;  /* 0x0000000c1f0c7209 */ /* 0x000fe20007810000 */
[----:B------:R-:W-:Y:S01]  /*13830*/  IMAD.MOV.U32 R30, RZ, RZ, R13 ;  /* 0x000000ffff1e7224 */ /* 0x000fe200078e000d */
[----:B------:R-:W-:Y:S02]  /*13840*/  FMNMX.FTZ R4, R158, R4, !PT ;  /* 0x000000049e047209 */ /* 0x000fe40007810000 */
[----:B------:R-:W-:Y:S02]  /*13850*/  ISETP.GT.AND P0, PT, R0, 0x40, PT ;  /* 0x000000400000780c */ /* 0x000fe40003f04270 */
[----:B------:R-:W-:Y:S02]  /*13860*/  FMNMX.FTZ R12, R33, R12, !PT ;  /* 0x0000000c210c7209 */ /* 0x000fe40007810000 */
[----:B------:R-:W-:Y:S02]  /*13870*/  FMNMX.FTZ R4, R26, R4, !PT ;  /* 0x000000041a047209 */ /* 0x000fe40007810000 */
[----:B------:R-:W-:Y:S01]  /*13880*/  FSEL R252, R38, -INF , P0 ;  /* 0xff80000026fc7808 */ /* 0x000fe20000000000 */
[----:B------:R-:W-:Y:S01]  /*13890*/  IMAD.MOV.U32 R38, RZ, RZ, R144 ;  /* 0x000000ffff267224 */ /* 0x000fe200078e0090 */
        /* <DEDUP_REMOVED lines=9> */
[C---:B------:R-:W-:Y:S02]  /*13930*/  ISETP.GT.AND P0, PT, R132.reuse, 0x41, PT ;  /* 0x000000418400780c */ /* 0x040fe40003f04270 */
[----:B------:R-:W-:Y:S02]  /*13940*/  FMNMX.FTZ R4, R19, R4, !PT ;  /* 0x0000000413047209 */ /* 0x000fe40007810000 */
[----:B------:R-:W-:Y:S02]  /*13950*/  FSEL R34, R37, -INF , P0 ;  /* 0xff80000025227808 */ /* 0x000fe40000000000 */
[----:B------:R-:W-:Y:S02]  /*13960*/  ISETP.GT.AND P2, PT, R132, 0x40, PT ;  /* 0x000000408400780c */ /* 0x000fe40003f44270 */
[----:B------:R-:W-:Y:S02]  /*13970*/  ISETP.GT.AND P0, PT, R0, 0x48, PT ;  /* 0x000000480000780c */ /* 0x000fe40003f04270 */
[----:B------:R-:W-:Y:S02]  /*13980*/  FMNMX.FTZ R12, R252, R12, !PT ;  /* 0x0000000cfc0c7209 */ /* 0x000fe40007810000 */
[----:B------:R-:W-:Y:S02]  /*13990*/  FMNMX.FTZ R4, R30, R4, !PT ;  /* 0x000000041e047209 */ /* 0x000fe40007810000 */
[----:B------:R-:W-:Y:S02]  /*139a0*/  FSEL R25, R36, -INF , P2 ;  /* 0xff80000024197808 */ /* 0x000fe40001000000 */
[----:B------:R-:W-:Y:S02]  /*139b0*/  MOV R36, R22 ;  /* 0x0000001600247202 */ /* 0x000fe40000000f00 */
[----:B------:R-:W-:Y:S02]  /*139c0*/  FSEL R208, R42, -INF , P0 ;  /* 0xff8000002ad07808 */ /* 0x000fe40000000000 */
[----:B------:R-:W-:Y:S02]  /*139d0*/  ISETP.GT.AND P1, PT, R0, 0x49, PT ;  /* 0x000000490000780c */ /* 0x000fe40003f24270 */
[----:B------:R-:W-:Y:S02]  /*139e0*/  ISETP.GT.AND P0, PT, R132, 0x49, PT ;  /* 0x000000498400780c */ /* 0x000fe40003f04270 */
[----:B------:R-:W-:Y:S02]  /*139f0*/  FMNMX.FTZ R12, R211, R12, !PT ;  /* 0x0000000cd30c7209 */ /* 0x000fe40007810000 */
[----:B------:R-:W-:Y:S02]  /*13a00*/  FMNMX.FTZ R4, R36, R4, !PT ;  /* 0x0000000424047209 */ /* 0x000fe40007810000 */
[----:B------:R-:W-:Y:S02]  /*13a10*/  FSEL R203, R43, -INF , P1 ;  /* 0xff8000002bcb7808 */ /* 0x000fe40000800000 */
[----:B------:R-:W-:Y:S02]  /*13a20*/  FSEL R209, R41, -INF , P0 ;  /* 0xff80000029d17808 */ /* 0x000fe40000000000 */
[----:B------:R-:W-:Y:S02]  /*13a30*/  ISETP.GT.AND P0, PT, R0, 0x50, PT ;  /* 0x000000500000780c */ /* 0x000fe40003f04270 */
[----:B------:R-:W-:Y:S02]  /*13a40*/  FMNMX.FTZ R12, R208, R12, !PT ;  /* 0x0000000cd00c7209 */ /* 0x000fe40007810000 */
[----:B------:R-:W-:Y:S02]  /*13a50*/  FSEL R200, R46, -INF , P0 ;  /* 0xff8000002ec87808 */ /* 0x000fe40000000000 */
[----:B------:R-:W-:Y:S02]  /*13a60*/  FMNMX.FTZ R4, R20, R4, !PT ;  /* 0x0000000414047209 */ /* 0x000fe40007810000 */
[----:B------:R-:W-:Y:S02]  /*13a70*/  ISETP.GT.AND P1, PT, R0, 0x51, PT ;  /* 0x000000510000780c */ /* 0x000fe40003f24270 */
[----:B------:R-:W-:Y:S02]  /*13a80*/  ISETP.GT.AND P0, PT, R132, 0x51, PT ;  /* 0x000000518400780c */ /* 0x000fe40003f04270 */
[----:B------:R-:W-:Y:S02]  /*13a90*/  FMNMX.FTZ R12, R203, R12, !PT ;  /* 0x0000000ccb0c7209 */ /* 0x000fe40007810000 */
[----:B------:R-:W-:Y:S02]  /*13aa0*/  FSEL R186, R47, -INF , P1 ;  /* 0xff8000002fba7808 */ /* 0x000fe40000800000 */
[----:B------:R-:W-:Y:S02]  /*13ab0*/  FSEL R201, R45, -INF , P0 ;  /* 0xff8000002dc97808 */ /* 0x000fe40000000000 */
[----:B------:R-:W-:Y:S02]  /*13ac0*/  FMNMX.FTZ R4, R15, R4, !PT ;  /* 0x000000040f047209 */ /* 0x000fe40007810000 */
[----:B------:R-:W-:Y:S02]  /*13ad0*/  FMNMX.FTZ R13, R200, R12, !PT ;  /* 0x0000000cc80d7209 */ /* 0x000fe40007810000 */
[C---:B------:R-:W-:Y:S02]  /*13ae0*/  ISETP.GT.AND P0, PT, R0.reuse, 0x58, PT ;  /* 0x000000580000780c */ /* 0x040fe40003f04270 */
[----:B------:R-:W-:Y:S02]  /*13af0*/  ISETP.GT.AND P1, PT, R0, 0x59, PT ;  /* 0x000000590000780c */ /* 0x000fe40003f24270 */
[----:B------:R-:W-:Y:S01]  /*13b00*/  FSEL R184, R50, -INF , P0 ;  /* 0xff80000032b87808 */ /* 0x000fe20000000000 */
[----:B------:R-:W-:Y:S01]  /*13b10*/  IMAD.MOV.U32 R50, RZ, RZ, R27 ;  /* 0x000000ffff327224 */ /* 0x000fe200078e001b */
[----:B------:R-:W-:Y:S02]  /*13b20*/  FMNMX.FTZ R12, R16, R4, !PT ;  /* 0x00000004100c7209 */ /* 0x000fe40007810000 */
[----:B------:R-:W-:Y:S02]  /*13b30*/  FMNMX.FTZ R4, R186, R13, !PT ;  /* 0x0000000dba047209 */ /* 0x000fe40007810000 */
[C---:B------:R-:W-:Y:S02]  /*13b40*/  ISETP.GT.AND P2, PT, R132.reuse, 0x48, PT ;  /* 0x000000488400780c */ /* 0x040fe40003f44270 */
[----:B------:R-:W-:Y:S02]  /*13b50*/  ISETP.GT.AND P0, PT, R132, 0x59, PT ;  /* 0x000000598400780c */ /* 0x000fe40003f04270 */
[----:B------:R-:W-:Y:S01]  /*13b60*/  FSEL R179, R51, -INF , P1 ;  /* 0xff80000033b37808 */ /* 0x000fe20000800000 */
[----:B------:R-:W-:Y:S01]  /*13b70*/  IMAD.MOV.U32 R51, RZ, RZ, R26 ;  /* 0x000000ffff337224 */ /* 0x000fe200078e001a */
[----:B------:R-:W-:Y:S02]  /*13b80*/  ISETP.GT.AND P1, PT, R0, 0x60, PT ;  /* 0x000000600000780c */ /* 0x000fe40003f24270 */
[----:B------:R-:W-:Y:S02]  /*13b90*/  FMNMX.FTZ R12, R25, R12, !PT ;  /* 0x0000000c190c7209 */ /* 0x000fe40007810000 */
[----:B------:R-:W-:Y:S02]  /*13ba0*/  FMNMX.FTZ R4, R184, R4, !PT ;  /* 0x00000004b8047209 */ /* 0x000fe40007810000 */
[----:B------:R-:W-:Y:S02]  /*13bb0*/  FSEL R176, R54, -INF , P1 ;  /* 0xff80000036b07808 */ /* 0x000fe40000800000 */
[----:B------:R-:W-:Y:S02]  /*13bc0*/  FSEL R210, R40, -INF , P2 ;  /* 0xff80000028d27808 */ /* 0x000fe40001000000 */
[----:B------:R-:W-:Y:S02]  /*13bd0*/  ISETP.GT.AND P2, PT, R132, 0x50, PT ;  /* 0x000000508400780c */ /* 0x000fe40003f44270 */
[----:B------:R-:W-:Y:S02]  /*13be0*/  FSEL R185, R49, -INF , P0 ;  /* 0xff80000031b97808 */ /* 0x000fe40000000000 */
[----:B------:R-:W-:Y:S02]  /*13bf0*/  ISETP.GT.AND P0, PT, R0, 0x61, PT ;  /* 0x000000610000780c */ /* 0x000fe40003f04270 */
[----:B------:R-:W-:Y:S02]  /*13c00*/  FMNMX.FTZ R12, R34, R12, !PT ;  /* 0x0000000c220c7209 */ /* 0x000fe40007810000 */
[----:B------:R-:W-:Y:S02]  /*13c10*/  FMNMX.FTZ R4, R179, R4, !PT ;  /* 0x00000004b3047209 */ /* 0x000fe40007810000 */
[----:B------:R-:W-:Y:S02]  /*13c20*/  FSEL R202, R44, -INF , P2 ;  /* 0xff8000002cca7808 */ /* 0x000fe40001000000 */
[----:B------:R-:W-:Y:S01]  /*13c30*/  FSEL R170, R55, -INF , P0 ;  /* 0xff80000037aa7808 */ /* 0x000fe20000000000 */
[----:B------:R-:W-:Y:S01]  /*13c40*/  LDSM.16.MT88.4 R44, [R232+0x4100] ;  /* 0x00410000e82c783b */ /* 0x000fe20000004200 */
[----:B------:R-:W-:Y:S02]  /*13c50*/  ISETP.GT.AND P2, PT, R132, 0x58, PT ;  /* 0x000000588400780c */ /* 0x000fe40003f44270 */
[----:B------:R-:W-:Y:S02]  /*13c60*/  ISETP.GT.AND P3, PT, R0, 0x68, PT ;  /* 0x000000680000780c */ /* 0x000fe40003f64270 */
[----:B------:R-:W-:Y:S02]  /*13c70*/  FMNMX.FTZ R12, R210, R12, !PT ;  /* 0x0000000cd20c7209 */ /* 0x000fe40007810000 */
[----:B------:R-:W-:Y:S02]  /*13c80*/  FMNMX.FTZ R4, R176, R4, !PT ;  /* 0x00000004b0047209 */ /* 0x000fe40007810000 */
[----:B------:R-:W-:Y:S02]  /*13c90*/  FSEL R187, R48, -INF , P2 ;  /* 0xff80000030bb7808 */ /* 0x000fe40001000000 */
[----:B------:R-:W-:Y:S02]  /*13ca0*/  ISETP.GT.AND P2, PT, R0, 0x69, PT ;  /* 0x000000690000780c */ /* 0x000fe40003f44270 */
[----:B------:R-:W-:Y:S01]  /*13cb0*/  FSEL R168, R58, -INF , P3 ;  /* 0xff8000003aa87808 */ /* 0x000fe20001800000 */
[----:B------:R-:W-:Y:S01]  /*13cc0*/  IMAD.MOV.U32 R58, RZ, RZ, R50 ;  /* 0x000000ffff3a7224 */ /* 0x000fe200078e0032 */
[----:B------:R-:W-:Y:S02]  /*13cd0*/  FMNMX.FTZ R12, R209, R12, !PT ;  /* 0x0000000cd10c7209 */ /* 0x000fe40007810000 */
[----:B------:R-:W-:Y:S02]  /*13ce0*/  FMNMX.FTZ R4, R170, R4, !PT ;  /* 0x00000004aa047209 */ /* 0x000fe40007810000 */
[----:B------:R-:W-:Y:S02]  /*13cf0*/  ISETP.GT.AND P1, PT, R0, 0x70, PT ;  /* 0x000000700000780c */ /* 0x000fe40003f24270 */
[----:B------:R-:W-:Y:S01]  /*13d00*/  FSEL R167, R59, -INF , P2 ;  /* 0xff8000003ba77808 */ /* 0x000fe20001000000 */
[----:B------:R-:W-:Y:S01]  /*13d10*/  IMAD.MOV.U32 R59, RZ, RZ, R20 ;  /* 0x000000ffff3b7224 */ /* 0x000fe200078e0014 */
[----:B------:R-:W-:Y:S02]  /*13d20*/  FMNMX.FTZ R12, R202, R12, !PT ;  /* 0x0000000cca0c7209 */ /* 0x000fe40007810000 */
[----:B------:R-:W-:Y:S02]  /*13d30*/  FMNMX.FTZ R4, R168, R4, !PT ;  /* 0x00000004a8047209 */ /* 0x000fe40007810000 */
[----:B------:R-:W-:Y:S02]  /*13d40*/  FSEL R164, R62, -INF , P1 ;  /* 0xff8000003ea47808 */ /* 0x000fe40000800000 */
[----:B------:R-:W-:Y:S02]  /*13d50*/  ISETP.GT.AND P0, PT, R0, 0x71, PT ;  /* 0x000000710000780c */ /* 0x000fe40003f04270 */
[----:B------:R-:W-:Y:S02]  /*13d60*/  FMNMX.FTZ R12, R201, R12, !PT ;  /* 0x0000000cc90c7209 */ /* 0x000fe40007810000 */
[----:B------:R-:W-:Y:S02]  /*13d70*/  FMNMX.FTZ R4, R167, R4, !PT ;  /* 0x00000004a7047209 */ /* 0x000fe40007810000 */
[----:B------:R-:W-:Y:S02]  /*13d80*/  FSEL R160, R63, -INF , P0 ;  /* 0xff8000003fa07808 */ /* 0x000fe40000000000 */
[----:B------:R-:W-:Y:S02]  /*13d90*/  ISETP.GT.AND P3, PT, R132, 0x60, PT ;  /* 0x000000608400780c */ /* 0x000fe40003f64270 */
[C---:B------:R-:W-:Y:S02]  /*13da0*/  ISETP.GT.AND P1, PT, R0.reuse, 0x78, PT ;  /* 0x000000780000780c */ /* 0x040fe40003f24270 */
[----:B------:R-:W-:Y:S02]  /*13db0*/  ISETP.GT.AND P0, PT, R0, 0x79, PT ;  /* 0x000000790000780c */ /* 0x000fe40003f04270 */
[----:B------:R-:W-:Y:S02]  /*13dc0*/  FMNMX.FTZ R0, R187, R12, !PT ;  /* 0x0000000cbb007209 */ /* 0x000fe40007810000 */
[----:B------:R-:W-:Y:S02]  /*13dd0*/  FMNMX.FTZ R4, R164, R4, !PT ;  /* 0x00000004a4047209 */ /* 0x000fe40007810000 */
[----:B------:R-:W-:Y:S02]  /*13de0*/  FSEL R178, R52, -INF , P3 ;  /* 0xff80000034b27808 */ /* 0x000fe40001800000 */
        /* <DEDUP_REMOVED lines=10> */
[C---:B------:R-:W-:Y:S01]  /*13e90*/  ISETP.GT.AND P1, PT, R132.reuse, 0x68, PT ;  /* 0x000000688400780c */ /* 0x040fe20003f24270 */
[----:B------:R-:W-:Y:S01]  /*13ea0*/  LDSM.16.MT88.4 R52, [R230+0x4100] ;  /* 0x00410000e634783b */ /* 0x000fe20000004200 */
[----:B------:R-:W-:Y:S02]  /*13eb0*/  FMNMX.FTZ R4, R133, R0, !PT ;  /* 0x0000000085047209 */ /* 0x000fe40007810000 */
[----:B------:R-:W-:Y:S02]  /*13ec0*/  ISETP.GT.AND P0, PT, R132, 0x69, PT ;  /* 0x000000698400780c */ /* 0x000fe40003f04270 */
[----:B------:R-:W-:Y:S01]  /*13ed0*/  FSEL R171, R56, -INF , P1 ;  /* 0xff80000038ab7808 */ /* 0x000fe20000800000 */
[----:B------:R-:W-:Y:S01]  /*13ee0*/  IMAD.MOV.U32 R56, RZ, RZ, R135 ;  /* 0x000000ffff387224 */ /* 0x000fe200078e0087 */
        /* <DEDUP_REMOVED lines=22> */
[----:B------:R-:W1:Y:S08]  /*14050*/  SHFL.BFLY PT, R0, R4, 0x1, 0x1f ;  /* 0x0c201f0004007f89 */ /* 0x000e7000000e0000 */
        /* <DEDUP_REMOVED lines=23> */
[----:B------:R-:W1:Y:S01]  /*141d0*/  LDSM.16.MT88.4 R12, [R232+0x100] ;  /* 0x00010000e80c783b */ /* 0x000e620000004200 */
[--C-:B------:R-:W-:Y:S01]  /*141e0*/  FFMA.FTZ R176, R176, c[0x0][0x2d0], -R155.reuse ;  /* 0x0000b400b0b07a23 */ /* 0x100fe2000001089b */
[C---:B------:R-:W-:Y:S01]  /*141f0*/  FSETP.NEU.FTZ.AND P0, PT, R0.reuse, -INF , PT ;  /* 0xff8000000000780b */ /* 0x040fe20003f1d000 */
[----:B------:R-:W-:Y:S01]  /*14200*/  FMUL.FTZ R159, R0, c[0x0][0x2d0] ;  /* 0x0000b400009f7a20 */ /* 0x000fe20000410000 */
[----:B------:R-:W2:Y:S01]  /*14210*/  MUFU.EX2 R148, R148 ;  /* 0x0000009400947308 */ /* 0x000ea20000000800 */
        /* <DEDUP_REMOVED lines=11> */
[----:B------:R-:W-:Y:S02]  /*142d0*/  FADD.FTZ R2, -R4, R2 ;  /* 0x0000000204027221 */ /* 0x000fe40000010100 */
[--C-:B------:R-:W-:Y:S02]  /*142e0*/  FFMA.FTZ R150, R8, c[0x0][0x2d0], -R159.reuse ;  /* 0x0000b40008967a23 */ /* 0x100fe4000001089f */
[--C-:B------:R-:W-:Y:S02]  /*142f0*/  FFMA.FTZ R149, R9, c[0x0][0x2d0], -R159.reuse ;  /* 0x0000b40009957a23 */ /* 0x100fe4000001089f */
[----:B------:R-:W-:Y:S01]  /*14300*/  FMUL.FTZ R3, R3, c[0x0][0x2d0] ;  /* 0x0000b40003037a20 */ /* 0x000fe20000410000 */
[----:B------:R-:W-:Y:S01]  /*14310*/  MUFU.EX2 R152, R152 ;  /* 0x0000009800987308 */ /* 0x000fe20000000800 */
[----:B------:R-:W-:Y:S02]  /*14320*/  FMUL.FTZ R2, R2, c[0x0][0x2d0] ;  /* 0x0000b40002027a20 */ /* 0x000fe40000410000 */
[--C-:B------:R-:W-:Y:S01]  /*14330*/  FFMA.FTZ R154, R154, c[0x0][0x2d0], -R159.reuse ;  /* 0x0000b4009a9a7a23 */ /* 0x100fe2000001089f */
[----:B--2---:R-:W-:Y:S01]  /*14340*/  F2FP.PACK_AB R145, R148, R153 ;  /* 0x000000999491723e */ /* 0x004fe200000000ff */
        /* <DEDUP_REMOVED lines=22> */
[----:B------:R-:W-:Y:S01]  /*144b0*/  MUFU.EX2 R150, R150 ;  /* 0x0000009600967308 */ /* 0x000fe20000000800 */
[----:B------:R-:W-:Y:S01]  /*144c0*/  FMUL.FTZ R9, R3, R125 ;  /* 0x0000007d03097220 */ /* 0x000fe20000410000 */
[----:B------:R-:W-:Y:S01]  /*144d0*/  MOV R125, R36 ;  /* 0x00000024007d7202 */ /* 0x000fe20000000f00 */
[----:B------:R-:W-:Y:S02]  /*144e0*/  IMAD.MOV.U32 R128, RZ, RZ, R31 ;  /* 0x000000ffff807224 */ /* 0x000fe400078e001f */
[C---:B---3--:R-:W-:Y:S02]  /*144f0*/  FMUL.FTZ R6, R2.reuse, R130 ;  /* 0x0000008202067220 */ /* 0x048fe40000410000 */
[C---:B------:R-:W-:Y:S01]  /*14500*/  FMUL.FTZ R7, R2.reuse, R131 ;  /* 0x0000008302077220 */ /* 0x040fe20000410000 */
[----:B------:R-:W-:Y:S01]  /*14510*/  MOV R131, R32 ;  /* 0x0000002000837202 */ /* 0x000fe20000000f00 */
[C---:B------:R-:W-:Y:S01]  /*14520*/  FMUL.FTZ R10, R2.reuse, R126 ;  /* 0x0000007e020a7220 */ /* 0x040fe20000410000 */
[----:B------:R-:W2:Y:S01]  /*14530*/  MUFU.EX2 R149, R149 ;  /* 0x0000009500957308 */ /* 0x000ea20000000800 */
[C---:B------:R-:W-:Y:S02]  /*14540*/  FMUL.FTZ R11, R2.reuse, R127 ;  /* 0x0000007f020b7220 */ /* 0x040fe40000410000 */
[----:B------:R-:W-:Y:S01]  /*14550*/  IMAD.MOV.U32 R129, RZ, RZ, R30 ;  /* 0x000000ffff817224 */ /* 0x000fe200078e001e */
[----:B----4-:R-:W-:Y:S01]  /*14560*/  F2FP.PACK_AB R144, R151, R152 ;  /* 0x000000989790723e */ /* 0x010fe200000000ff */
[----:B------:R-:W3:Y:S01]  /*14570*/  LDSM.16.MT88.4 R28, [R229+0x100] ;  /* 0x00010000e51c783b */ /* 0x000ee20000004200 */
[----:B------:R-:W-:Y:S02]  /*14580*/  IMAD.MOV.U32 R124, RZ, RZ, R16 ;  /* 0x000000ffff7c7224 */ /* 0x000fe400078e0010 */
[C---:B------:R-:W-:Y:S02]  /*14590*/  FMUL.FTZ R16, R3.reuse, R72 ;  /* 0x0000004803107220 */ /* 0x040fe40000410000 */
[----:B------:R-:W-:Y:S01]  /*145a0*/  IMAD.MOV.U32 R72, RZ, RZ, R17 ;  /* 0x000000ffff487224 */ /* 0x000fe200078e0011 */
[----:B------:R-:W-:Y:S01]  /*145b0*/  MUFU.EX2 R154, R154 ;  /* 0x0000009a009a7308 */ /* 0x000fe20000000800 */
[----:B------:R-:W-:Y:S02]  /*145c0*/  FMUL.FTZ R17, R3, R73 ;  /* 0x0000004903117220 */ /* 0x000fe40000410000 */
[----:B------:R-:W-:Y:S02]  /*145d0*/  IMAD.MOV.U32 R73, RZ, RZ, R18 ;  /* 0x000000ffff497224 */ /* 0x000fe400078e0012 */
[C---:B------:R-:W-:Y:S01]  /*145e0*/  FMUL.FTZ R18, R2.reuse, R74 ;  /* 0x0000004a02127220 */ /* 0x040fe20000410000 */
[----:B------:R-:W-:Y:S01]  /*145f0*/  MOV R74, R19 ;  /* 0x00000013004a7202 */ /* 0x000fe20000000f00 */
[C---:B------:R-:W-:Y:S02]  /*14600*/  FMUL.FTZ R19, R2.reuse, R75 ;  /* 0x0000004b02137220 */ /* 0x040fe40000410000 */
[----:B------:R-:W-:Y:S01]  /*14610*/  IMAD.MOV.U32 R130, RZ, RZ, R39 ;  /* 0x000000ffff827224 */ /* 0x000fe200078e0027 */
[----:B------:R-:W4:Y:S01]  /*14620*/  MUFU.EX2 R158, R158 ;  /* 0x0000009e009e7308 */ /* 0x000f220000000800 */
[----:B------:R-:W-:Y:S01]  /*14630*/  IMAD.MOV.U32 R126, RZ, RZ, R38 ;  /* 0x000000ffff7e7224 */ /* 0x000fe200078e0026 */
[----:B--2---:R-:W-:Y:S01]  /*14640*/  F2FP.PACK_AB R146, R149, R150 ;  /* 0x000000969592723e */ /* 0x004fe200000000ff */
[----:B------:R-:W2:Y:S01]  /*14650*/  LDSM.16.MT88.4 R36, [R228+0x100] ;  /* 0x00010000e424783b */ /* 0x000ea20000004200 */
[C---:B------:R-:W-:Y:S02]  /*14660*/  FMUL.FTZ R27, R2.reuse, R83 ;  /* 0x00000053021b7220 */ /* 0x040fe40000410000 */
[----:B------:R-:W-:Y:S02]  /*14670*/  IMAD.MOV.U32 R127, RZ, RZ, R33 ;  /* 0x000000ffff7f7224 */ /* 0x000fe400078e0021 */
[----:B------:R-:W-:Y:S01]  /*14680*/  IMAD.MOV.U32 R75, RZ, RZ, R35 ;  /* 0x000000ffff4b7224 */ /* 0x000fe200078e0023 */
[C---:B-1----:R-:W-:Y:S01]  /*14690*/  HMMA.16816.F32 R4, R144.reuse, R12, R4 ;  /* 0x0000000c9004723c */ /* 0x042fe20000001804 */
[----:B------:R-:W-:Y:S04]  /*146a0*/  MUFU.EX2 R161, R161 ;  /* 0x000000a100a17308 */ /* 0x000fe80000000800 */
[C---:B------:R-:W-:Y:S02]  /*146b0*/  FMUL.FTZ R42, R2.reuse, R98 ;  /* 0x00000062022a7220 */ /* 0x040fe40000410000 */
[C---:B------:R-:W-:Y:S01]  /*146c0*/  FMUL.FTZ R12, R3.reuse, R68 ;  /* 0x00000044030c7220 */ /* 0x040fe20000410000 */
[C---:B------:R-:W-:Y:S03]  /*146d0*/  HMMA.16816.F32 R8, R144.reuse, R14, R8 ;  /* 0x0000000e9008723c */ /* 0x040fe60000001808 */
[----:B------:R-:W1:Y:S01]  /*146e0*/  MUFU.EX2 R163, R163 ;  /* 0x000000a300a37308 */ /* 0x000e620000000800 */
[C---:B------:R-:W-:Y:S02]  /*146f0*/  FMUL.FTZ R13, R3.reuse, R69 ;  /* 0x00000045030d7220 */ /* 0x040fe40000410000 */
[C---:B------:R-:W-:Y:S02]  /*14700*/  FMUL.FTZ R25, R3.reuse, R81 ;  /* 0x0000005103197220 */ /* 0x040fe40000410000 */
[C---:B------:R-:W-:Y:S04]  /*14710*/  FMUL.FTZ R14, R2.reuse, R70 ;  /* 0x00000046020e7220 */ /* 0x040fe80000410000 */
[C---:B------:R-:W-:Y:S01]  /*14720*/  FMUL.FTZ R15, R2.reuse, R71 ;  /* 0x00000047020f7220 */ /* 0x040fe20000410000 */
[----:B------:R-:W-:Y:S01]  /*14730*/  MUFU.EX2 R210, R210 ;  /* 0x000000d200d27308 */ /* 0x000fe20000000800 */
[----:B------:R-:W5:Y:S01]  /*14740*/  LDSM.16.MT88.4 R68, [R228+0x4100] ;  /* 0x00410000e444783b */ /* 0x000f620000004200 */
[C---:B------:R-:W-:Y:S02]  /*14750*/  FMUL.FTZ R43, R2.reuse, R99 ;  /* 0x00000063022b7220 */ /* 0x040fe40000410000 */
[----:B------:R-:W-:Y:S02]  /*14760*/  IMAD.MOV.U32 R81, RZ, RZ, R74 ;  /* 0x000000ffff517224 */ /* 0x000fe400078e004a */
[C---:B------:R-:W-:Y:S03]  /*14770*/  HMMA.16816.F32 R12, R144.reuse, R20, R12 ;  /* 0x00000014900c723c */ /* 0x040fe6000000180c */
[C---:B------:R-:W-:Y:S01]  /*14780*/  FMUL.FTZ R26, R2.reuse, R82 ;  /* 0x00000052021a7220 */ /* 0x040fe20000410000 */
[----:B------:R-:W-:Y:S01]  /*14790*/  MOV R82, R75 ;  /* 0x0000004b00527202 */ /* 0x000fe20000000f00 */
[C---:B------:R-:W-:Y:S01]  /*147a0*/  FMUL.FTZ R32, R3.reuse, R88 ;  /* 0x0000005803207220 */ /* 0x040fe20000410000 */
[----:B------:R-:W-:Y:S01]  /*147b0*/  MUFU.EX2 R209, R209 ;  /* 0x000000d100d17308 */ /* 0x000fe20000000800 */
[----:B------:R-:W-:Y:S01]  /*147c0*/  IMAD.MOV.U32 R88, RZ, RZ, R81 ;  /* 0x000000ffff587224 */ /* 0x000fe200078e0051 */
[C---:B------:R-:W-:Y:S04]  /*147d0*/  HMMA.16816.F32 R16, R144.reuse, R22, R16 ;  /* 0x000000169010723c */ /* 0x040fe80000001810 */
[C---:B------:R-:W-:Y:S01]  /*147e0*/  FMUL.FTZ R20, R3.reuse, R76 ;  /* 0x0000004c03147220 */ /* 0x040fe20000410000 */
[----:B------:R-:W-:Y:S01]  /*147f0*/  MOV R76, R24 ;  /* 0x00000018004c7202 */ /* 0x000fe20000000f00 */
[C---:B------:R-:W-:Y:S02]  /*14800*/  FMUL.FTZ R21, R3.reuse, R77 ;  /* 0x0000004d03157220 */ /* 0x040fe40000410000 */
[C---:B------:R-:W-:Y:S01]  /*14810*/  FMUL.FTZ R22, R2.reuse, R78 ;  /* 0x0000004e02167220 */ /* 0x040fe20000410000 */
[----:B------:R-:W-:Y:S01]  /*14820*/  MOV R78, R126 ;  /* 0x0000007e004e7202 */ /* 0x000fe20000000f00 */
[----:B------:R-:W-:Y:S02]  /*14830*/  MUFU.EX2 R208, R208 ;  /* 0x000000d000d07308 */ /* 0x000fe40000000800 */
[C---:B------:R-:W-:Y:S02]  /*14840*/  FMUL.FTZ R23, R2.reuse, R79 ;  /* 0x0000004f02177220 */ /* 0x040fe40000410000 */
[----:B------:R-:W-:Y:S01]  /*14850*/  IMAD.MOV.U32 R77, RZ, RZ, R125 ;  /* 0x000000ffff4d7224 */ /* 0x000fe200078e007d */
[----:B------:R-:W-:Y:S01]  /*14860*/  MOV R125, R65 ;  /* 0x00000041007d7202 */ /* 0x000fe20000000f00 */
[----:B------:R-:W-:Y:S02]  /*14870*/  IMAD.MOV.U32 R79, RZ, RZ, R72 ;  /* 0x000000ffff4f7224 */ /* 0x000fe400078e0048 */
[C---:B------:R-:W-:Y:S01]  /*14880*/  FMUL.FTZ R24, R3.reuse, R80 ;  /* 0x0000005003187220 */ /* 0x040fe20000410000 */
[C---:B---3--:R-:W-:Y:S01]  /*14890*/  HMMA.16816.F32 R20, R144.reuse, R28, R20 ;  /* 0x0000001c9014723c */ /* 0x048fe20000001814 */
[----:B------:R-:W-:Y:S02]  /*148a0*/  MUFU.EX2 R203, R203 ;  /* 0x000000cb00cb7308 */ /* 0x000fe40000000800 */
[----:B------:R-:W-:Y:S02]  /*148b0*/  IMAD.MOV.U32 R80, RZ, RZ, R73 ;  /* 0x000000ffff507224 */ /* 0x000fe400078e0049 */
[----:B------:R-:W3:Y:S01]  /*148c0*/  LDSM.16.MT88.4 R72, [R232+0x900] ;  /* 0x00090000e848783b */ /* 0x000ee20000004200 */
[C---:B------:R-:W-:Y:S02]  /*148d0*/  FMUL.FTZ R33, R3.reuse, R89 ;  /* 0x0000005903217220 */ /* 0x040fe40000410000 */
[C---:B------:R-:W-:Y:S03]  /*148e0*/  HMMA.16816.F32 R24, R144.reuse, R30, R24 ;  /* 0x0000001e9018723c */ /* 0x040fe60000001818 */
[----:B------:R-:W-:Y:S01]  /*148f0*/  MUFU.EX2 R202, R202 ;  /* 0x000000ca00ca7308 */ /* 0x000fe20000000800 */
[C---:B------:R-:W-:Y:S02]  /*14900*/  FMUL.FTZ R28, R3.reuse, R84 ;  /* 0x00000054031c7220 */ /* 0x040fe40000410000 */
[C---:B------:R-:W-:Y:S02]  /*14910*/  FMUL.FTZ R29, R3.reuse, R85 ;  /* 0x00000055031d7220 */ /* 0x040fe40000410000 */
[C---:B------:R-:W-:Y:S04]  /*14920*/  FMUL.FTZ R30, R2.reuse, R86 ;  /* 0x00000056021e7220 */ /* 0x040fe80000410000 */
[C---:B------:R-:W-:Y:S01]  /*14930*/  FMUL.FTZ R31, R2.reuse, R87 ;  /* 0x00000057021f7220 */ /* 0x040fe20000410000 */
[----:B------:R-:W-:Y:S01]  /*14940*/  MUFU.EX2 R201, R201 ;  /* 0x000000c900c97308 */ /* 0x000fe20000000800 */
[----:B------:R-:W-:Y:S01]  /*14950*/  LDSM.16.MT88.4 R84, [R228+0x900] ;  /* 0x00090000e454783b */ /* 0x000fe20000004200 */
[----:B------:R-:W-:Y:S02]  /*14960*/  IMAD.MOV.U32 R89, RZ, RZ, R80 ;  /* 0x000000ffff597224 */ /* 0x000fe400078e0050 */
[C---:B------:R-:W-:Y:S02]  /*14970*/  FMUL.FTZ R34, R2.reuse, R90 ;  /* 0x0000005a02227220 */ /* 0x040fe40000410000 */
[C---:B--2---:R-:W-:Y:S03]  /*14980*/  HMMA.16816.F32 R28, R144.reuse, R36, R28 ;  /* 0x00000024901c723c */ /* 0x044fe6000000181c */
[C---:B------:R-:W-:Y:S01]  /*14990*/  FMUL.FTZ R35, R2.reuse, R91 ;  /* 0x0000005b02237220 */ /* 0x040fe20000410000 */
[----:B------:R-:W-:Y:S01]  /*149a0*/  MUFU.EX2 R200, R200 ;  /* 0x000000c800c87308 */ /* 0x000fe20000000800 */
[----:B------:R-:W-:Y:S02]  /*149b0*/  IMAD.MOV.U32 R90, RZ, RZ, R79 ;  /* 0x000000ffff5a7224 */ /* 0x000fe400078e004f */
[C---:B------:R-:W-:Y:S02]  /*149c0*/  FMUL.FTZ R36, R3.reuse, R92 ;  /* 0x0000005c03247220 */ /* 0x040fe40000410000 */
[C---:B------:R-:W-:Y:S01]  /*149d0*/  FMUL.FTZ R37, R3.reuse, R93 ;  /* 0x0000005d03257220 */ /* 0x040fe20000410000 */
[C---:B------:R-:W-:Y:S03]  /*149e0*/  HMMA.16816.F32 R32, R144.reuse, R38, R32 ;  /* 0x000000269020723c */ /* 0x040fe60000001820 */
[C---:B------:R-:W-:Y:S01]  /*149f0*/  FMUL.FTZ R40, R3.reuse, R96 ;  /* 0x0000006003287220 */ /* 0x040fe20000410000 */
[----:B------:R-:W-:Y:S01]  /*14a00*/  MUFU.EX2 R186, R186 ;  /* 0x000000ba00ba7308 */ /* 0x000fe20000000800 */
[C---:B------:R-:W-:Y:S01]  /*14a10*/  FMUL.FTZ R41, R3.reuse, R97 ;  /* 0x0000006103297220 */ /* 0x040fe20000410000 */
[----:B------:R-:W-:Y:S01]  /*14a20*/  MOV R97, R78 ;  /* 0x0000004e00617202 */ /* 0x000fe20000000f00 */
[C---:B------:R-:W-:Y:S02]  /*14a30*/  FMUL.FTZ R38, R2.reuse, R94 ;  /* 0x0000005e02267220 */ /* 0x040fe40000410000 */
[C---:B------:R-:W-:Y:S03]  /*14a40*/  FMUL.FTZ R39, R2.reuse, R95 ;  /* 0x0000005f02277220 */ /* 0x040fe60000410000 */
[----:B------:R-:W-:Y:S02]  /*14a50*/  IMAD.MOV.U32 R93, RZ, RZ, R77 ;  /* 0x000000ffff5d7224 */ /* 0x000fe400078e004d */
[C---:B------:R-:W-:Y:S01]  /*14a60*/  FMUL.FTZ R48, R3.reuse, R100 ;  /* 0x0000006403307220 */ /* 0x040fe20000410000 */
[----:B------:R-:W-:Y:S01]  /*14a70*/  MUFU.EX2 R187, R187 ;  /* 0x000000bb00bb7308 */ /* 0x000fe20000000800 */
[C---:B------:R-:W-:Y:S03]  /*14a80*/  HMMA.16816.F32 R36, R144.reuse, R44, R36 ;  /* 0x0000002c9024723c */ /* 0x040fe60000001824 */
[C---:B------:R-:W-:Y:S02]  /*14a90*/  FMUL.FTZ R49, R3.reuse, R101 ;  /* 0x0000006503317220 */ /* 0x040fe40000410000 */
[----:B------:R-:W-:Y:S02]  /*14aa0*/  FMUL.FTZ R50, R2, R102 ;  /* 0x0000006602327220 */ /* 0x000fe40000410000 */
[----:B------:R-:W-:Y:S01]  /*14ab0*/  FFMA.FTZ R102, R82, c[0x0][0x2d0], -R155 ;  /* 0x0000b40052667a23 */ /* 0x000fe2000001089b */
[C---:B------:R-:W-:Y:S01]  /*14ac0*/  HMMA.16816.F32 R40, R144.reuse, R46, R40 ;  /* 0x0000002e9028723c */ /* 0x040fe20000001828 */
[----:B------:R-:W-:Y:S01]  /*14ad0*/  LDSM.16.MT88.4 R80, [R229+0x900] ;  /* 0x00090000e550783b */ /* 0x000fe20000004200 */
[----:B------:R-:W-:Y:S02]  /*14ae0*/  MUFU.EX2 R185, R185 ;  /* 0x000000b900b97308 */ /* 0x000fe40000000800 */
[C---:B------:R-:W-:Y:S02]  /*14af0*/  FMUL.FTZ R44, R3.reuse, R120 ;  /* 0x00000078032c7220 */ /* 0x040fe40000410000 */
[----:B------:R-:W-:Y:S02]  /*14b00*/  FMUL.FTZ R45, R3, R121 ;  /* 0x00000079032d7220 */ /* 0x000fe40000410000 */
[C---:B------:R-:W-:Y:S04]  /*14b10*/  FMUL.FTZ R46, R2.reuse, R122 ;  /* 0x0000007a022e7220 */ /* 0x040fe80000410000 */
[----:B------:R-:W-:Y:S01]  /*14b20*/  FMUL.FTZ R47, R2, R123 ;  /* 0x0000007b022f7220 */ /* 0x000fe20000410000 */
[----:B------:R-:W-:Y:S01]  /*14b30*/  MUFU.EX2 R102, R102 ;  /* 0x0000006600667308 */ /* 0x000fe20000000800 */
[--C-:B------:R-:W-:Y:S02]  /*14b40*/  FFMA.FTZ R121, R124, c[0x0][0x2d0], -R159.reuse ;  /* 0x0000b4007c797a23 */ /* 0x100fe4000001089f */
[----:B------:R-:W-:Y:S02]  /*14b50*/  FFMA.FTZ R100, R76, c[0x0][0x2d0], -R159 ;  /* 0x0000b4004c647a23 */ /* 0x000fe4000001089f */
[----:B------:R-:W-:Y:S01]  /*14b60*/  IMAD.MOV.U32 R76, RZ, RZ, R129 ;  /* 0x000000ffff4c7224 */ /* 0x000fe200078e0081 */
[C---:B------:R-:W-:Y:S03]  /*14b70*/  HMMA.16816.F32 R44, R144.reuse, R52, R44 ;  /* 0x00000034902c723c */ /* 0x040fe6000000182c */
[----:B------:R-:W-:Y:S01]  /*14b80*/  FFMA.FTZ R120, R51, c[0x0][0x2d0], -R159 ;  /* 0x0000b40033787a23 */ /* 0x000fe2000001089f */
[----:B------:R-:W-:Y:S01]  /*14b90*/  MUFU.EX2 R100, R100 ;  /* 0x0000006400647308 */ /* 0x000fe20000000800 */
[C---:B------:R-:W-:Y:S02]  /*14ba0*/  FMUL.FTZ R51, R2.reuse, R103 ;  /* 0x0000006702337220 */ /* 0x040fe40000410000 */
[----:B------:R-:W-:Y:S02]  /*14bb0*/  IMAD.MOV.U32 R96, RZ, RZ, R76 ;  /* 0x000000ffff607224 */ /* 0x000fe400078e004c */
[----:B------:R-:W2:Y:S03]  /*14bc0*/  LDSM.16.MT88.4 R76, [R230+0x900] ;  /* 0x00090000e64c783b */ /* 0x000ea60000004200 */
[C---:B------:R-:W-:Y:S02]  /*14bd0*/  HMMA.16816.F32 R48, R144.reuse, R54, R48 ;  /* 0x000000369030723c */ /* 0x040fe40000001830 */
[----:B------:R-:W1:Y:S01]  /*14be0*/  MUFU.EX2 R120, R120 ;  /* 0x0000007800787308 */ /* 0x000e620000000800 */
[C---:B------:R-:W-:Y:S02]  /*14bf0*/  FMUL.FTZ R52, R3.reuse, R104 ;  /* 0x0000006803347220 */ /* 0x040fe40000410000 */
[----:B------:R-:W-:Y:S02]  /*14c00*/  FMUL.FTZ R53, R3, R105 ;  /* 0x0000006903357220 */ /* 0x000fe40000410000 */
[C---:B------:R-:W-:Y:S02]  /*14c10*/  FMUL.FTZ R54, R2.reuse, R106 ;  /* 0x0000006a02367220 */ /* 0x040fe40000410000 */
[----:B------:R-:W-:Y:S03]  /*14c20*/  FMUL.FTZ R55, R2, R107 ;  /* 0x0000006b02377220 */ /* 0x000fe60000410000 */
[--C-:B------:R-:W-:Y:S01]  /*14c30*/  FFMA.FTZ R103, R90, c[0x0][0x2d0], -R155.reuse ;  /* 0x0000b4005a677a23 */ /* 0x100fe2000001089b */
[----:B------:R-:W-:Y:S01]  /*14c40*/  MUFU.EX2 R121, R121 ;  /* 0x0000007900797308 */ /* 0x000fe20000000800 */
[----:B------:R-:W-:Y:S02]  /*14c50*/  FFMA.FTZ R106, R89, c[0x0][0x2d0], -R155 ;  /* 0x0000b400596a7a23 */ /* 0x000fe4000001089b */
[C---:B------:R-:W-:Y:S03]  /*14c60*/  HMMA.16816.F32 R52, R144.reuse, R60, R52 ;  /* 0x0000003c9034723c */ /* 0x040fe60000001834 */
[----:B------:R-:W-:Y:S02]  /*14c70*/  IMAD.MOV.U32 R126, RZ, RZ, R128 ;  /* 0x000000ffff7e7224 */ /* 0x000fe400078e0080 */
[----:B------:R-:W-:Y:S02]  /*14c80*/  IMAD.MOV.U32 R128, RZ, RZ, R57 ;  /* 0x000000ffff807224 */ /* 0x000fe400078e0039 */
[C---:B------:R-:W-:Y:S01]  /*14c90*/  FMUL.FTZ R57, R3.reuse, R109 ;  /* 0x0000006d03397220 */ /* 0x040fe20000410000 */
[----:B------:R-:W-:Y:S01]  /*14ca0*/  MUFU.EX2 R103, R103 ;  /* 0x0000006700677308 */ /* 0x000fe20000000800 */
[----:B------:R-:W-:Y:S03]  /*14cb0*/  IMAD.MOV.U32 R129, RZ, RZ, R64 ;  /* 0x000000ffff817224 */ /* 0x000fe600078e0040 */
[----:B------:R-:W-:Y:S01]  /*14cc0*/  MOV R64, R59 ;  /* 0x0000003b00407202 */ /* 0x000fe20000000f00 */
[----:B------:R-:W-:Y:S02]  /*14cd0*/  FMUL.FTZ R59, R2, R111 ;  /* 0x0000006f023b7220 */ /* 0x000fe40000410000 */
[----:B------:R-:W-:Y:S01]  /*14ce0*/  IMAD.MOV.U32 R65, RZ, RZ, R56 ;  /* 0x000000ffff417224 */ /* 0x000fe200078e0038 */
[----:B------:R-:W-:Y:S01]  /*14cf0*/  MOV R92, R64 ;  /* 0x00000040005c7202 */ /* 0x000fe20000000f00 */
[C---:B------:R-:W-:Y:S01]  /*14d00*/  FMUL.FTZ R56, R3.reuse, R108 ;  /* 0x0000006c03387220 */ /* 0x040fe20000410000 */
[----:B------:R-:W-:Y:S01]  /*14d10*/  MUFU.EX2 R106, R106 ;  /* 0x0000006a006a7308 */ /* 0x000fe20000000800 */
[----:B------:R-:W-:Y:S02]  /*14d20*/  FFMA.FTZ R101, R58, c[0x0][0x2d0], -R155 ;  /* 0x0000b4003a657a23 */ /* 0x000fe4000001089b */
[----:B------:R-:W-:Y:S02]  /*14d30*/  FMUL.FTZ R58, R2, R110 ;  /* 0x0000006e023a7220 */ /* 0x000fe40000410000 */
[----:B------:R-:W-:Y:S01]  /*14d40*/  IMAD.MOV.U32 R91, RZ, RZ, R126 ;  /* 0x000000ffff5b7224 */ /* 0x000fe200078e007e */
[----:B------:R-:W-:Y:S01]  /*14d50*/  MOV R126, R125 ;  /* 0x0000007d007e7202 */ /* 0x000fe20000000f00 */
[----:B------:R-:W-:Y:S02]  /*14d60*/  IMAD.MOV.U32 R125, RZ, RZ, R128 ;  /* 0x000000ffff7d7224 */ /* 0x000fe400078e0080 */
[--C-:B------:R-:W-:Y:S01]  /*14d70*/  FFMA.FTZ R107, R88, c[0x0][0x2d0], -R159.reuse ;  /* 0x0000b400586b7a23 */ /* 0x100fe2000001089f */
[C---:B------:R-:W-:Y:S01]  /*14d80*/  HMMA.16816.F32 R56, R144.reuse, R62, R56 ;  /* 0x0000003e9038723c */ /* 0x040fe20000001838 */
[----:B------:R-:W1:Y:S02]  /*14d90*/  MUFU.EX2 R101, R101 ;  /* 0x0000006500657308 */ /* 0x000e640000000800 */
[C---:B------:R-:W-:Y:S02]  /*14da0*/  FMUL.FTZ R60, R3.reuse, R116 ;  /* 0x00000074033c7220 */ /* 0x040fe40000410000 */
[----:B------:R-:W-:Y:S02]  /*14db0*/  FMUL.FTZ R61, R3, R117 ;  /* 0x00000075033d7220 */ /* 0x000fe40000410000 */
[C---:B------:R-:W-:Y:S02]  /*14dc0*/  FMUL.FTZ R62, R2.reuse, R118 ;  /* 0x00000076023e7220 */ /* 0x040fe40000410000 */
[----:B------:R-:W-:Y:S02]  /*14dd0*/  FMUL.FTZ R63, R2, R119 ;  /* 0x00000077023f7220 */ /* 0x000fe40000410000 */
[----:B------:R-:W-:Y:S01]  /*14de0*/  MUFU.EX2 R107, R107 ;  /* 0x0000006b006b7308 */ /* 0x000fe20000000800 */
[--C-:B------:R-:W-:Y:S02]  /*14df0*/  FFMA.FTZ R104, R97, c[0x0][0x2d0], -R159.reuse ;  /* 0x0000b40061687a23 */ /* 0x100fe4000001089f */
[----:B------:R-:W-:Y:S02]  /*14e00*/  FFMA.FTZ R108, R96, c[0x0][0x2d0], -R159 ;  /* 0x0000b400606c7a23 */ /* 0x000fe4000001089f */
[C---:B-----5:R-:W-:Y:S01]  /*14e10*/  HMMA.16816.F32 R60, R144.reuse, R68, R60 ;  /* 0x00000044903c723c */ /* 0x060fe2000000183c */
[----:B------:R-:W-:Y:S02]  /*14e20*/  LDSM.16.MT88.4 R96, [R228+0x7100] ;  /* 0x00710000e460783b */ /* 0x000fe40000004200 */
[----:B------:R-:W-:Y:S02]  /*14e30*/  IMAD.MOV.U32 R95, RZ, RZ, R129 ;  /* 0x000000ffff5f7224 */ /* 0x000fe400078e0081 */
[----:B------:R-:W-:Y:S01]  /*14e40*/  IMAD.MOV.U32 R94, RZ, RZ, R65 ;  /* 0x000000ffff5e7224 */ /* 0x000fe200078e0041 */
[----:B------:R-:W-:Y:S01]  /*14e50*/  MUFU.EX2 R108, R108 ;  /* 0x0000006c006c7308 */ /* 0x000fe20000000800 */
[----:B------:R-:W-:Y:S01]  /*14e60*/  IMAD.MOV.U32 R128, RZ, RZ, R67 ;  /* 0x000000ffff807224 */ /* 0x000fe200078e0043 */
[----:B----4-:R-:W-:Y:S01]  /*14e70*/  F2FP.PACK_AB R68, R158, R154 ;  /* 0x0000009a9e44723e */ /* 0x010fe200000000ff */
[----:B------:R-:W-:Y:S03]  /*14e80*/  IMAD.MOV.U32 R129, RZ, RZ, R66 ;  /* 0x000000ffff817224 */ /* 0x000fe600078e0042 */
[----:B------:R-:W-:Y:S01]  /*14e90*/  FMUL.FTZ R64, R3, R112 ;  /* 0x0000007003407220 */ /* 0x000fe20000410000 */
[----:B-1----:R-:W-:Y:S01]  /*14ea0*/  F2FP.PACK_AB R69, R163, R161 ;  /* 0x000000a1a345723e */ /* 0x002fe200000000ff */
[----:B------:R-:W-:Y:S02]  /*14eb0*/  FMUL.FTZ R65, R3, R113 ;  /* 0x0000007103417220 */ /* 0x000fe40000410000 */
[C---:B------:R-:W-:Y:S01]  /*14ec0*/  FMUL.FTZ R66, R2.reuse, R114 ;  /* 0x0000007202427220 */ /* 0x040fe20000410000 */
[----:B------:R-:W1:Y:S01]  /*14ed0*/  MUFU.EX2 R104, R104 ;  /* 0x0000006800687308 */ /* 0x000e620000000800 */
[----:B------:R-:W-:Y:S02]  /*14ee0*/  FMUL.FTZ R67, R2, R115 ;  /* 0x0000007302437220 */ /* 0x000fe40000410000 */
[--C-:B------:R-:W-:Y:S02]  /*14ef0*/  FFMA.FTZ R116, R93, c[0x0][0x2d0], -R159.reuse ;  /* 0x0000b4005d747a23 */ /* 0x100fe4000001089f */
[----:B------:R-:W-:Y:S02]  /*14f00*/  FFMA.FTZ R117, R92, c[0x0][0x2d0], -R159 ;  /* 0x0000b4005c757a23 */ /* 0x000fe4000001089f */
[--C-:B------:R-:W-:Y:S01]  /*14f10*/  FFMA.FTZ R111, R127, c[0x0][0x2d0], -R155.reuse ;  /* 0x0000b4007f6f7a23 */ /* 0x100fe2000001089b */
[----:B------:R-:W-:Y:S02]  /*14f20*/  HMMA.16816.F32 R64, R144, R70, R64 ;  /* 0x000000469040723c */ /* 0x000fe40000001840 */
[----:B------:R-:W-:Y:S01]  /*14f30*/  MUFU.EX2 R116, R116 ;  /* 0x0000007400747308 */ /* 0x000fe20000000800 */
[----:B------:R-:W-:Y:S02]  /*14f40*/  FFMA.FTZ R118, R126, c[0x0][0x2d0], -R155 ;  /* 0x0000b4007e767a23 */ /* 0x000fe4000001089b */
[--C-:B------:R-:W-:Y:S02]  /*14f50*/  FFMA.FTZ R119, R125, c[0x0][0x2d0], -R159.reuse ;  /* 0x0000b4007d777a23 */ /* 0x100fe4000001089f */
[----:B------:R-:W-:Y:S01]  /*14f60*/  F2FP.PACK_AB R70, R100, R120 ;  /* 0x000000786446723e */ /* 0x000fe200000000ff */
[----:B------:R-:W-:Y:S01]  /*14f70*/  LDSM.16.MT88.4 R124, [R232+0x3900] ;  /* 0x00390000e87c783b */ /* 0x000fe20000004200 */
[----:B------:R-:W-:Y:S03]  /*14f80*/  F2FP.PACK_AB R71, R102, R101 ;  /* 0x000000656647723e */ /* 0x000fe600000000ff */
[----:B------:R-:W-:Y:S01]  /*14f90*/  MUFU.EX2 R111, R111 ;  /* 0x0000006f006f7308 */ /* 0x000fe20000000800 */
[----:B------:R-:W-:Y:S02]  /*14fa0*/  FFMA.FTZ R105, R95, c[0x0][0x2d0], -R159 ;  /* 0x0000b4005f697a23 */ /* 0x000fe4000001089f */
[----:B------:R-:W-:Y:S01]  /*14fb0*/  IMAD.MOV.U32 R95, RZ, RZ, R94 ;  /* 0x000000ffff5f7224 */ /* 0x000fe200078e005e */
[C---:B---3--:R-:W-:Y:S05]  /*14fc0*/  HMMA.16816.F32 R4, R68.reuse, R72, R4 ;  /* 0x000000484404723c */ /* 0x048fea0000001804 */
[----:B------:R-:W-:Y:S01]  /*14fd0*/  MOV R94, R91 ;  /* 0x0000005b005e7202 */ /* 0x000fe20000000f00 */
[--C-:B------:R-:W-:Y:S01]  /*14fe0*/  FFMA.FTZ R109, R95, c[0x0][0x2d0], -R155.reuse ;  /* 0x0000b4005f6d7a23 */ /* 0x100fe2000001089b */
[----:B------:R-:W-:Y:S01]  /*14ff0*/  LDSM.16.MT88.4 R88, [R228+0x4900] ;  /* 0x00490000e458783b */ /* 0x000fe20000004200 */
[C---:B------:R-:W-:Y:S01]  /*15000*/  HMMA.16816.F32 R8, R68.reuse, R74, R8 ;  /* 0x0000004a4408723c */ /* 0x040fe20000001808 */
[----:B------:R-:W-:Y:S03]  /*15010*/  MUFU.EX2 R118, R118 ;  /* 0x0000007600767308 */ /* 0x000fe60000000800 */
[--C-:B------:R-:W-:Y:S02]  /*15020*/  FFMA.FTZ R110, R94, c[0x0][0x2d0], -R155.reuse ;  /* 0x0000b4005e6e7a23 */ /* 0x100fe4000001089b */
[--C-:B------:R-:W-:Y:S01]  /*15030*/  FFMA.FTZ R122, R131, c[0x0][0x2d0], -R155.reuse ;  /* 0x0000b400837a7a23 */ /* 0x100fe2000001089b */
[----:B------:R-:W3:Y:S01]  /*15040*/  LDSM.16.MT88.4 R72, [R232+0x4900] ;  /* 0x00490000e848783b */ /* 0x000ee20000004200 */
[C---:B--2---:R-:W-:Y:S03]  /*15050*/  HMMA.16816.F32 R12, R68.reuse, R76, R12 ;  /* 0x0000004c440c723c */ /* 0x044fe6000000180c */
[----:B------:R-:W-:Y:S01]  /*15060*/  MUFU.EX2 R110, R110 ;  /* 0x0000006e006e7308 */ /* 0x000fe20000000800 */
[----:B------:R-:W-:Y:S02]  /*15070*/  FFMA.FTZ R123, R130, c[0x0][0x2d0], -R155 ;  /* 0x0000b400827b7a23 */ /* 0x000fe4000001089b */
[--C-:B------:R-:W-:Y:S01]  /*15080*/  FFMA.FTZ R144, R129, c[0x0][0x2d0], -R159.reuse ;  /* 0x0000b40081907a23 */ /* 0x100fe2000001089f */
[----:B------:R-:W-:Y:S01]  /*15090*/  LDSM.16.MT88.4 R92, [R228+0x5100] ;  /* 0x00510000e45c783b */ /* 0x000fe20000004200 */
[C---:B------:R-:W-:Y:S04]  /*150a0*/  HMMA.16816.F32 R16, R68.reuse, R78, R16 ;  /* 0x0000004e4410723c */ /* 0x040fe80000001810 */
[----:B------:R-:W-:Y:S01]  /*150b0*/  FFMA.FTZ R145, R128, c[0x0][0x2d0], -R159 ;  /* 0x0000b40080917a23 */ /* 0x000fe2000001089f */
[----:B------:R-:W2:Y:S01]  /*150c0*/  MUFU.EX2 R109, R109 ;  /* 0x0000006d006d7308 */ /* 0x000ea20000000800 */
[----:B------:R-:W-:Y:S01]  /*150d0*/  FFMA.FTZ R152, R3, R242, R152 ;  /* 0x000000f203987223 */ /* 0x000fe20000010098 */
[----:B------:R-:W4:Y:S01]  /*150e0*/  LDSM.16.MT88.4 R76, [R230+0x4900] ;  /* 0x00490000e64c783b */ /* 0x000f220000004200 */
[C---:B------:R-:W-:Y:S04]  /*150f0*/  HMMA.16816.F32 R20, R68.reuse, R80, R20 ;  /* 0x000000504414723c */ /* 0x040fe80000001814 */
[----:B------:R-:W-:Y:S02]  /*15100*/  FFMA.FTZ R153, R2, R243, R153 ;  /* 0x000000f302997223 */ /* 0x000fe40000010099 */
[--C-:B------:R-:W-:Y:S01]  /*15110*/  FFMA.FTZ R147, R252, c[0x0][0x2d0], -R155.reuse ;  /* 0x0000b400fc937a23 */ /* 0x100fe2000001089b */
[----:B------:R-:W5:Y:S01]  /*15120*/  MUFU.EX2 R105, R105 ;  /* 0x0000006900697308 */ /* 0x000f620000000800 */
[C---:B------:R-:W-:Y:S01]  /*15130*/  HMMA.16816.F32 R24, R68.reuse, R82, R24 ;  /* 0x000000524418723c */ /* 0x040fe20000001818 */
[----:B------:R-:W1:Y:S03]  /*15140*/  LDSM.16.MT88.4 R80, [R229+0x4900] ;  /* 0x00490000e550783b */ /* 0x000e660000004200 */
[----:B------:R-:W-:Y:S02]  /*15150*/  FFMA.FTZ R146, R211, c[0x0][0x2d0], -R155 ;  /* 0x0000b400d3927a23 */ /* 0x000fe4000001089b */
[--C-:B------:R-:W-:Y:S02]  /*15160*/  FFMA.FTZ R162, R162, c[0x0][0x2d0], -R159.reuse ;  /* 0x0000b400a2a27a23 */ /* 0x100fe4000001089f */
[C---:B------:R-:W-:Y:S01]  /*15170*/  HMMA.16816.F32 R28, R68.reuse, R84, R28 ;  /* 0x00000054441c723c */ /* 0x040fe2000000181c */
[----:B------:R-:W1:Y:S03]  /*15180*/  MUFU.EX2 R117, R117 ;  /* 0x0000007500757308 */ /* 0x000e660000000800 */
[----:B------:R-:W-:Y:S02]  /*15190*/  FFMA.FTZ R159, R157, c[0x0][0x2d0], -R159 ;  /* 0x0000b4009d9f7a23 */ /* 0x000fe4000001089f */
[--C-:B------:R-:W-:Y:S02]  /*151a0*/  FFMA.FTZ R156, R156, c[0x0][0x2d0], -R155.reuse ;  /* 0x0000b4009c9c7a23 */ /* 0x100fe4000001089b */
[C---:B------:R-:W-:Y:S01]  /*151b0*/  HMMA.16816.F32 R32, R68.reuse, R86, R32 ;  /* 0x000000564420723c */ /* 0x040fe20000001820 */
[----:B------:R-:W2:Y:S02]  /*151c0*/  LDSM.16.MT88.4 R84, [R232+0x1100] ;  /* 0x00110000e854783b */ /* 0x000ea40000004200 */
[----:B------:R-:W1:Y:S01]  /*151d0*/  MUFU.EX2 R119, R119 ;  /* 0x0000007700777308 */ /* 0x000e620000000800 */
[----:B------:R-:W-:Y:S02]  /*151e0*/  FFMA.FTZ R155, R133, c[0x0][0x2d0], -R155 ;  /* 0x0000b400859b7a23 */ /* 0x000fe4000001089b */
[----:B------:R-:W-:Y:S02]  /*151f0*/  FADD.FTZ R153, R148, R153 ;  /* 0x0000009994997221 */ /* 0x000fe40000010000 */
[C---:B---3--:R-:W-:Y:S04]  /*15200*/  HMMA.16816.F32 R36, R68.reuse, R72, R36 ;  /* 0x000000484424723c */ /* 0x048fe80000001824 */
[----:B------:R-:W-:Y:S01]  /*15210*/  FADD.FTZ R135, R135, R153 ;  /* 0x0000009987877221 */ /* 0x000fe20000010000 */
[----:B------:R-:W-:Y:S01]  /*15220*/  MUFU.EX2 R122, R122 ;  /* 0x0000007a007a7308 */ /* 0x000fe20000000800 */
[----:B------:R-:W-:Y:S02]  /*15230*/  FADD.FTZ R152, R151, R152 ;  /* 0x0000009897987221 */ /* 0x000fe40000010000 */
[C---:B------:R-:W-:Y:S01]  /*15240*/  HMMA.16816.F32 R40, R68.reuse, R74, R40 ;  /* 0x0000004a4428723c */ /* 0x040fe20000001828 */
[----:B------:R-:W3:Y:S03]  /*15250*/  LDSM.16.MT88.4 R72, [R230+0x1100] ;  /* 0x00110000e648783b */ /* 0x000ee60000004200 */
[----:B------:R-:W-:Y:S02]  /*15260*/  FADD.FTZ R135, R134, R135 ;  /* 0x0000008786877221 */ /* 0x000fe40000010000 */
[----:B------:R-:W-:Y:S01]  /*15270*/  FADD.FTZ R152, R150, R152 ;  /* 0x0000009896987221 */ /* 0x000fe20000010000 */
[----:B------:R-:W2:Y:S01]  /*15280*/  MUFU.EX2 R123, R123 ;  /* 0x0000007b007b7308 */ /* 0x000ea20000000800 */
[C---:B----4-:R-:W-:Y:S04]  /*15290*/  HMMA.16816.F32 R44, R68.reuse, R76, R44 ;  /* 0x0000004c442c723c */ /* 0x050fe8000000182c */
[----:B------:R-:W-:Y:S02]  /*152a0*/  FADD.FTZ R161, R161, R135 ;  /* 0x00000087a1a17221 */ /* 0x000fe40000010000 */
[----:B------:R-:W-:Y:S02]  /*152b0*/  FADD.FTZ R149, R149, R152 ;  /* 0x0000009895957221 */ /* 0x000fe40000010000 */
[C---:B------:R-:W-:Y:S01]  /*152c0*/  HMMA.16816.F32 R48, R68.reuse, R78, R48 ;  /* 0x0000004e4430723c */ /* 0x040fe20000001830 */
[----:B------:R-:W4:Y:S01]  /*152d0*/  LDSM.16.MT88.4 R76, [R229+0x1100] ;  /* 0x00110000e54c783b */ /* 0x000f220000004200 */
[----:B------:R-:W-:Y:S02]  /*152e0*/  MUFU.EX2 R144, R144 ;  /* 0x0000009000907308 */ /* 0x000fe40000000800 */
        /* <DEDUP_REMOVED lines=20> */
[----:B------:R-:W-:Y:S01]  /*15430*/  F2FP.PACK_AB R70, R108, R107 ;  /* 0x0000006b6c46723e */ /* 0x000fe200000000ff */
[----:B------:R-:W-:Y:S02]  /*15440*/  LDSM.16.MT88.4 R100, [R230+0x7900] ;  /* 0x00790000e664783b */ /* 0x000fe40000004200 */
[C---:B--2---:R-:W-:Y:S01]  /*15450*/  F2FP.PACK_AB R71, R110.reuse, R109 ;  /* 0x0000006d6e47723e */ /* 0x044fe200000000ff */
[----:B------:R-:W-:Y:S01]  /*15460*/  FADD.FTZ R109, R109, R3 ;  /* 0x000000036d6d7221 */ /* 0x000fe20000010000 */
[C---:B-----5:R-:W-:Y:S01]  /*15470*/  F2FP.PACK_AB R68, R105.reuse, R104 ;  /* 0x000000686944723e */ /* 0x060fe200000000ff */
[----:B------:R-:W-:Y:S01]  /*15480*/  MUFU.EX2 R184, R184 ;  /* 0x000000b800b87308 */ /* 0x000fe20000000800 */
[----:B------:R-:W-:Y:S02]  /*15490*/  FADD.FTZ R105, R105, R2 ;  /* 0x0000000269697221 */ /* 0x000fe40000010000 */
[----:B------:R-:W-:Y:S02]  /*154a0*/  FADD.FTZ R3, R110, R109 ;  /* 0x0000006d6e037221 */ /* 0x000fe40000010000 */
[----:B------:R-:W-:Y:S01]  /*154b0*/  FADD.FTZ R2, R107, R105 ;  /* 0x000000696b027221 */ /* 0x000fe20000010000 */
[C---:B------:R-:W-:Y:S03]  /*154c0*/  HMMA.16816.F32 R4, R68.reuse, R84, R4 ;  /* 0x000000544404723c */ /* 0x040fe60000001804 */
[----:B------:R-:W-:Y:S01]  /*154d0*/  FADD.FTZ R2, R108, R2 ;  /* 0x000000026c027221 */ /* 0x000fe20000010000 */
[----:B------:R-:W-:Y:S01]  /*154e0*/  MUFU.EX2 R179, R179 ;  /* 0x000000b300b37308 */ /* 0x000fe20000000800 */
[----:B------:R-:W-:Y:S02]  /*154f0*/  FADD.FTZ R3, R111, R3 ;  /* 0x000000036f037221 */ /* 0x000fe40000010000 */
[----:B------:R-:W-:Y:S01]  /*15500*/  FADD.FTZ R2, R116, R2 ;  /* 0x0000000274027221 */ /* 0x000fe20000010000 */
[C---:B------:R-:W-:Y:S01]  /*15510*/  HMMA.16816.F32 R8, R68.reuse, R86, R8 ;  /* 0x000000564408723c */ /* 0x040fe20000001808 */
[----:B------:R-:W2:Y:S03]  /*15520*/  LDSM.16.MT88.4 R84, [R232+0x5100] ;  /* 0x00510000e854783b */ /* 0x000ea60000004200 */
[C---:B------:R-:W-:Y:S02]  /*15530*/  FADD.FTZ R3, R118.reuse, R3 ;  /* 0x0000000376037221 */ /* 0x040fe40000010000 */
[----:B------:R-:W-:Y:S02]  /*15540*/  MUFU.EX2 R178, R178 ;  /* 0x000000b200b27308 */ /* 0x000fe40000000800 */
[C---:B---3--:R-:W-:Y:S08]  /*15550*/  HMMA.16816.F32 R12, R68.reuse, R72, R12 ;  /* 0x00000048440c723c */ /* 0x048ff0000000180c */
[C---:B------:R-:W-:Y:S01]  /*15560*/  HMMA.16816.F32 R16, R68.reuse, R74, R16 ;  /* 0x0000004a4410723c */ /* 0x040fe20000001810 */
[----:B------:R-:W3:Y:S01]  /*15570*/  LDSM.16.MT88.4 R72, [R230+0x5100] ;  /* 0x00510000e648783b */ /* 0x000ee20000004200 */
[----:B------:R-:W-:Y:S06]  /*15580*/  MUFU.EX2 R177, R177 ;  /* 0x000000b100b17308 */ /* 0x000fec0000000800 */
[C---:B----4-:R-:W-:Y:S04]  /*15590*/  HMMA.16816.F32 R20, R68.reuse, R76, R20 ;  /* 0x0000004c4414723c */ /* 0x050fe80000001814 */
[----:B------:R-:W-:Y:S04]  /*155a0*/  MUFU.EX2 R176, R176 ;  /* 0x000000b000b07308 */ /* 0x000fe80000000800 */
[C---:B------:R-:W-:Y:S01]  /*155b0*/  HMMA.16816.F32 R24, R68.reuse, R78, R24 ;  /* 0x0000004e4418723c */ /* 0x040fe20000001818 */
[----:B------:R-:W4:Y:S05]  /*155c0*/  LDSM.16.MT88.4 R76, [R232+0x1900] ;  /* 0x00190000e84c783b */ /* 0x000f2a0000004200 */
[----:B------:R-:W-:Y:S02]  /*155d0*/  MUFU.EX2 R170, R170 ;  /* 0x000000aa00aa7308 */ /* 0x000fe40000000800 */
[C---:B-1----:R-:W-:Y:S08]  /*155e0*/  HMMA.16816.F32 R28, R68.reuse, R80, R28 ;  /* 0x00000050441c723c */ /* 0x042ff0000000181c */
        /* <DEDUP_REMOVED lines=8> */
[C---:B---3--:R-:W-:Y:S08]  /*15670*/  HMMA.16816.F32 R44, R68.reuse, R72, R44 ;  /* 0x00000048442c723c */ /* 0x048ff0000000182c */
[C---:B------:R-:W-:Y:S01]  /*15680*/  HMMA.16816.F32 R48, R68.reuse, R74, R48 ;  /* 0x0000004a4430723c */ /* 0x040fe20000001830 */
[----:B------:R-:W2:Y:S01]  /*15690*/  LDSM.16.MT88.4 R72, [R229+0x1900] ;  /* 0x00190000e548783b */ /* 0x000ea20000004200 */
[----:B------:R-:W-:Y:S06]  /*156a0*/  MUFU.EX2 R167, R167 ;  /* 0x000000a700a77308 */ /* 0x000fec0000000800 */
[C---:B------:R-:W-:Y:S04]  /*156b0*/  HMMA.16816.F32 R52, R68.reuse, R88, R52 ;  /* 0x000000584434723c */ /* 0x040fe80000001834 */
[----:B------:R-:W-:Y:S04]  /*156c0*/  MUFU.EX2 R165, R165 ;  /* 0x000000a500a57308 */ /* 0x000fe80000000800 */
[C---:B------:R-:W-:Y:S01]  /*156d0*/  HMMA.16816.F32 R56, R68.reuse, R90, R56 ;  /* 0x0000005a4438723c */ /* 0x040fe20000001838 */
[----:B------:R-:W-:Y:S05]  /*156e0*/  LDSM.16.MT88.4 R88, [R229+0x5900] ;  /* 0x00590000e558783b */ /* 0x000fea0000004200 */
[----:B------:R-:W3:Y:S02]  /*156f0*/  MUFU.EX2 R166, R166 ;  /* 0x000000a600a67308 */ /* 0x000ee40000000800 */
[C---:B------:R-:W-:Y:S08]  /*15700*/  HMMA.16816.F32 R60, R68.reuse, R92, R60 ;  /* 0x0000005c443c723c */ /* 0x040ff0000000183c */
[----:B------:R-:W-:Y:S01]  /*15710*/  HMMA.16816.F32 R64, R68, R94, R64 ;  /* 0x0000005e4440723c */ /* 0x000fe20000001840 */
[----:B------:R-:W-:Y:S01]  /*15720*/  LDSM.16.MT88.4 R92, [R228+0x6100] ;  /* 0x00610000e45c783b */ /* 0x000fe20000004200 */
[----:B------:R-:W-:Y:S05]  /*15730*/  MUFU.EX2 R164, R164 ;  /* 0x000000a400a47308 */ /* 0x000fea0000000800 */
[----:B------:R-:W-:Y:S02]  /*15740*/  F2FP.PACK_AB R69, R118, R111 ;  /* 0x0000006f7645723e */ /* 0x000fe400000000ff */
[----:B------:R-:W-:Y:S01]  /*15750*/  F2FP.PACK_AB R68, R117, R116 ;  /* 0x000000747544723e */ /* 0x000fe200000000ff */
[----:B------:R-:W-:Y:S02]  /*15760*/  LDSM.16.MT88.4 R108, [R229+0x7900] ;  /* 0x00790000e56c783b */ /* 0x000fe40000004200 */
[----:B------:R-:W-:Y:S01]  /*15770*/  F2FP.PACK_AB R70, R121, R119 ;  /* 0x000000777946723e */ /* 0x000fe200000000ff */
[----:B------:R-:W5:Y:S01]  /*15780*/  MUFU.EX2 R160, R160 ;  /* 0x000000a000a07308 */ /* 0x000f620000000800 */
[----:B------:R-:W-:Y:S01]  /*15790*/  F2FP.PACK_AB R71, R123, R122 ;  /* 0x0000007a7b47723e */ /* 0x000fe200000000ff */
[----:B------:R-:W-:Y:S01]  /*157a0*/  FADD.FTZ R117, R117, R2 ;  /* 0x0000000275757221 */ /* 0x000fe20000010000 */
[----:B---3--:R-:W-:Y:S01]  /*157b0*/  F2FP.PACK_AB R112, R166, R165 ;  /* 0x000000a5a670723e */ /* 0x008fe200000000ff */
        /* <DEDUP_REMOVED lines=8> */
[----:B------:R-:W3:Y:S03]  /*15840*/  LDSM.16.MT88.4 R76, [R232+0x5900] ;  /* 0x00590000e84c783b */ /* 0x000ee60000004200 */
[----:B------:R-:W4:Y:S01]  /*15850*/  MUFU.EX2 R159, R159 ;  /* 0x0000009f009f7308 */ /* 0x000f220000000800 */
[----:B------:R-:W-:Y:S02]  /*15860*/  IMAD.MOV.U32 R2, RZ, RZ, R132 ;  /* 0x000000ffff027224 */ /* 0x000fe400078e0084 */
[----:B------:R-:W-:Y:S01]  /*15870*/  IMAD.MOV.U32 R3, RZ, RZ, R0 ;  /* 0x000000ffff037224 */ /* 0x000fe200078e0000 */
[C---:B-1----:R-:W-:Y:S04]  /*15880*/  HMMA.16816.F32 R12, R68.reuse, R80, R12 ;  /* 0x00000050440c723c */ /* 0x042fe8000000180c */
[----:B-----5:R-:W-:Y:S02]  /*15890*/  F2FP.PACK_AB R113, R160, R164 ;  /* 0x000000a4a071723e */ /* 0x020fe400000000ff */
[----:B------:R-:W-:Y:S02]  /*158a0*/  MUFU.EX2 R156, R156 ;  /* 0x0000009c009c7308 */ /* 0x000fe40000000800 */
[C---:B------:R-:W-:Y:S01]  /*158b0*/  HMMA.16816.F32 R16, R68.reuse, R82, R16 ;  /* 0x000000524410723c */ /* 0x040fe20000001810 */
[----:B------:R-:W1:Y:S07]  /*158c0*/  LDSM.16.MT88.4 R80, [R230+0x5900] ;  /* 0x00590000e650783b */ /* 0x000e6e0000004200 */
[C---:B--2---:R-:W-:Y:S01]  /*158d0*/  HMMA.16816.F32 R20, R68.reuse, R72, R20 ;  /* 0x000000484414723c */ /* 0x044fe20000001814 */
[----:B------:R-:W2:Y:S03]  /*158e0*/  MUFU.EX2 R155, R155 ;  /* 0x0000009b009b7308 */ /* 0x000ea60000000800 */
[----:B----4-:R-:W-:Y:S04]  /*158f0*/  F2FP.PACK_AB R114, R159, R162 ;  /* 0x000000a29f72723e */ /* 0x010fe800000000ff */
[C---:B------:R-:W-:Y:S01]  /*15900*/  HMMA.16816.F32 R24, R68.reuse, R74, R24 ;  /* 0x0000004a4418723c */ /* 0x040fe20000001818 */
[----:B------:R-:W4:Y:S07]  /*15910*/  LDSM.16.MT88.4 R72, [R228+0x5900] ;  /* 0x00590000e448783b */ /* 0x000f2e0000004200 */
[C---:B------:R-:W-:Y:S08]  /*15920*/  HMMA.16816.F32 R28, R68.reuse, R84, R28 ;  /* 0x00000054441c723c */ /* 0x040ff0000000181c */
[C---:B------:R-:W-:Y:S01]  /*15930*/  HMMA.16816.F32 R32, R68.reuse, R86, R32 ;  /* 0x000000564420723c */ /* 0x040fe20000001820 */
[----:B------:R-:W5:Y:S03]  /*15940*/  LDSM.16.MT88.4 R84, [R232+0x2100] ;  /* 0x00210000e854783b */ /* 0x000f660000004200 */
[----:B--2---:R-:W-:Y:S04]  /*15950*/  F2FP.PACK_AB R115, R155, R156 ;  /* 0x0000009c9b73723e */ /* 0x004fe800000000ff */
[C---:B---3--:R-:W-:Y:S08]  /*15960*/  HMMA.16816.F32 R36, R68.reuse, R76, R36 ;  /* 0x0000004c4424723c */ /* 0x048ff00000001824 */
[C---:B------:R-:W-:Y:S01]  /*15970*/  HMMA.16816.F32 R40, R68.reuse, R78, R40 ;  /* 0x0000004e4428723c */ /* 0x040fe20000001828 */
[----:B------:R-:W2:Y:S07]  /*15980*/  LDSM.16.MT88.4 R76, [R230+0x2100] ;  /* 0x00210000e64c783b */ /* 0x000eae0000004200 */
[C---:B-1----:R-:W-:Y:S08]  /*15990*/  HMMA.16816.F32 R44, R68.reuse, R80, R44 ;  /* 0x00000050442c723c */ /* 0x042ff0000000182c */
[C---:B------:R-:W-:Y:S01]  /*159a0*/  HMMA.16816.F32 R48, R68.reuse, R82, R48 ;  /* 0x000000524430723c */ /* 0x040fe20000001830 */
[----:B------:R-:W-:Y:S07]  /*159b0*/  LDSM.16.MT88.4 R80, [R228+0x2100] ;  /* 0x00210000e450783b */ /* 0x000fee0000004200 */
[C---:B------:R-:W-:Y:S08]  /*159c0*/  HMMA.16816.F32 R52, R68.reuse, R88, R52 ;  /* 0x000000584434723c */ /* 0x040ff00000001834 */
[C---:B------:R-:W-:Y:S01]  /*159d0*/  HMMA.16816.F32 R56, R68.reuse, R90, R56 ;  /* 0x0000005a4438723c */ /* 0x040fe20000001838 */
[----:B------:R-:W-:Y:S07]  /*159e0*/  LDSM.16.MT88.4 R88, [R229+0x6100] ;  /* 0x00610000e558783b */ /* 0x000fee0000004200 */
[C---:B----4-:R-:W-:Y:S08]  /*159f0*/  HMMA.16816.F32 R60, R68.reuse, R72, R60 ;  /* 0x00000048443c723c */ /* 0x050ff0000000183c */
        /* <DEDUP_REMOVED lines=34> */
[----:B------:R-:W5:Y:S07]  /*15c20*/  LDSM.16.MT88.4 R88, [R232+0x6900] ;  /* 0x00690000e858783b */ /* 0x000f6e0000004200 */
        /* <DEDUP_REMOVED lines=21> */
[C---:B---3--:R-:W-:Y:S08]  /*15d80*/  HMMA.16816.F32 R20, R68.reuse, R84, R20 ;  /* 0x000000544414723c */ /* 0x048ff00000001814 */
[C---:B------:R-:W-:Y:S01]  /*15d90*/  HMMA.16816.F32 R24, R68.reuse, R86, R24 ;  /* 0x000000564418723c */ /* 0x040fe20000001818 */
[----:B------:R-:W-:Y:S07]  /*15da0*/  LDSM.16.MT88.4 R84, [R228+0x3100] ;  /* 0x00310000e454783b */ /* 0x000fee0000004200 */
[C---:B--2---:R-:W-:Y:S08]  /*15db0*/  HMMA.16816.F32 R28, R68.reuse, R76, R28 ;  /* 0x0000004c441c723c */ /* 0x044ff0000000181c */
        /* <DEDUP_REMOVED lines=29> */
[----:B------:R-:W-:Y:S02]  /*15f90*/  FADD.FTZ R164, R164, R168 ;  /* 0x000000a8a4a47221 */ /* 0x000fe40000010000 */
[----:B------:R-:W-:Y:S02]  /*15fa0*/  FADD.FTZ R169, R166, R169 ;  /* 0x000000a9a6a97221 */ /* 0x000fe40000010000 */
[C---:B---3--:R-:W-:Y:S04]  /*15fb0*/  HMMA.16816.F32 R12, R68.reuse, R80, R12 ;  /* 0x00000050440c723c */ /* 0x048fe8000000180c */
[----:B------:R-:W-:Y:S02]  /*15fc0*/  FADD.FTZ R164, R160, R164 ;  /* 0x000000a4a0a47221 */ /* 0x000fe40000010000 */
[----:B------:R-:W-:Y:S02]  /*15fd0*/  FADD.FTZ R169, R162, R169 ;  /* 0x000000a9a2a97221 */ /* 0x000fe40000010000 */
[C---:B------:R-:W-:Y:S01]  /*15fe0*/  HMMA.16816.F32 R16, R68.reuse, R82, R16 ;  /* 0x000000524410723c */ /* 0x040fe20000001810 */
[----:B------:R-:W-:Y:S03]  /*15ff0*/  LDSM.16.MT88.4 R80, [R229+0x3900] ;  /* 0x00390000e550783b */ /* 0x000fe60000004200 */
[----:B------:R-:W-:Y:S02]  /*16000*/  FADD.FTZ R164, R156, R164 ;  /* 0x000000a49ca47221 */ /* 0x000fe40000010000 */
[----:B------:R-:W-:Y:S02]  /*16010*/  FADD.FTZ R242, R159, R169 ;  /* 0x000000a99ff27221 */ /* 0x000fe40000010000 */
[C---:B--2---:R-:W-:Y:S04]  /*16020*/  HMMA.16816.F32 R20, R68.reuse, R76, R20 ;  /* 0x0000004c4414723c */ /* 0x044fe80000001814 */
[----:B------:R-:W-:Y:S04]  /*16030*/  FADD.FTZ R243, R155, R164 ;  /* 0x000000a49bf37221 */ /* 0x000fe80000010000 */
[C---:B------:R-:W-:Y:S01]  /*16040*/  HMMA.16816.F32 R24, R68.reuse, R78, R24 ;  /* 0x0000004e4418723c */ /* 0x040fe20000001818 */
[----:B------:R-:W2:Y:S07]  /*16050*/  LDSM.16.MT88.4 R76, [R230+0x3900] ;  /* 0x00390000e64c783b */ /* 0x000eae0000004200 */
[C---:B------:R-:W-:Y:S08]  /*16060*/  HMMA.16816.F32 R28, R68.reuse, R84, R28 ;  /* 0x00000054441c723c */ /* 0x040ff0000000181c */
[C---:B------:R-:W-:Y:S08]  /*16070*/  HMMA.16816.F32 R32, R68.reuse, R86, R32 ;  /* 0x000000564420723c */ /* 0x040ff00000001820 */
[C---:B-1----:R-:W-:Y:S08]  /*16080*/  HMMA.16816.F32 R36, R68.reuse, R72, R36 ;  /* 0x000000484424723c */ /* 0x042ff00000001824 */
[C---:B------:R-:W-:Y:S08]  /*16090*/  HMMA.16816.F32 R40, R68.reuse, R74, R40 ;  /* 0x0000004a4428723c */ /* 0x040ff00000001828 */
        /* <DEDUP_REMOVED lines=10> */
[C---:B------:R-:W-:Y:S08]  /*16140*/  HMMA.16816.F32 R124, R112.reuse, R126, R8 ;  /* 0x0000007e707c723c */ /* 0x040ff00000001808 */
[C---:B--2---:R-:W-:Y:S08]  /*16150*/  HMMA.16816.F32 R68, R112.reuse, R76, R12 ;  /* 0x0000004c7044723c */ /* 0x044ff0000000180c */
[C---:B------:R-:W-:Y:S08]  /*16160*/  HMMA.16816.F32 R72, R112.reuse, R78, R16 ;  /* 0x0000004e7048723c */ /* 0x040ff00000001810 */
[C---:B------:R-:W-:Y:S08]  /*16170*/  HMMA.16816.F32 R76, R112.reuse, R80, R20 ;  /* 0x00000050704c723c */ /* 0x040ff00000001814 */
[C---:B------:R-:W-:Y:S08]  /*16180*/  HMMA.16816.F32 R80, R112.reuse, R82, R24 ;  /* 0x000000527050723c */ /* 0x040ff00000001818 */
        /* <DEDUP_REMOVED lines=11> */
.L_x_2845:
[----:B------:R-:W-:-:S13]  /*16240*/  ISETP.LE.AND P0, PT, RZ, UR14, PT ;  /* 0x0000000eff007c0c */ /* 0x000fda000bf03270 */
[----:B------:R-:W-:Y:S05]  /*16250*/  @!P0 BRA `(.L_x_2849) ;  /* 0x0000382000008947 */ /* 0x000fea0003800000 */
[C---:B------:R-:W-:Y:S01]  /*16260*/  IMAD.SHL.U32 R4, R244.reuse, 0x2, RZ ;  /* 0x00000002f4047824 */ /* 0x040fe200078e00ff */
[----:B------:R-:W-:Y:S01]  /*16270*/  SHF.L.U64.HI R245, R244, 0x1, R245 ;  /* 0x00000001f4f57819 */ /* 0x000fe200000102f5 */
[----:B------:R-:W-:Y:S01]  /*16280*/  IMAD.MOV.U32 R2, RZ, RZ, R132 ;  /* 0x000000ffff027224 */ /* 0x000fe200078e0084 */
[C---:B------:R-:W-:Y:S01]  /*16290*/  IADD3 R250, R240.reuse, 0x100, RZ ;  /* 0x00000100f0fa7810 */ /* 0x040fe20007ffe0ff */
[----:B------:R-:W-:Y:S01]  /*162a0*/  IMAD.MOV.U32 R3, RZ, RZ, R0 ;  /* 0x000000ffff037224 */ /* 0x000fe200078e0000 */
[----:B------:R1:W-:Y:S01]  /*162b0*/  STL [R1], R4 ;  /* 0x0000000401007387 */ /* 0x0003e20000100800 */
[C---:B------:R-:W-:Y:S01]  /*162c0*/  IADD3 R249, R240.reuse, 0x2100, RZ ;  /* 0x00002100f0f97810 */ /* 0x040fe20007ffe0ff */
[C---:B------:R-:W-:Y:S01]  /*162d0*/  IMAD.SHL.U32 R251, R239.reuse, 0x2, RZ ;  /* 0x00000002effb7824 */ /* 0x040fe200078e00ff */
[C---:B------:R-:W-:Y:S01]  /*162e0*/  IADD3 R248, R240.reuse, 0x1100, RZ ;  /* 0x00001100f0f87810 */ /* 0x040fe20007ffe0ff */
[----:B------:R-:W-:Y:S01]  /*162f0*/  ULDC UR5, c[0x0][0x210] ;  /* 0x0000840000057ab9 */ /* 0x000fe20000000800 */
[C---:B------:R-:W-:Y:S01]  /*16300*/  IADD3 R247, R240.reuse, 0x6100, RZ ;  /* 0x00006100f0f77810 */ /* 0x040fe20007ffe0ff */
[----:B------:R-:W-:Y:S01]  /*16310*/  ULDC UR4, c[0x0][0x1e8] ;  /* 0x00007a0000047ab9 */ /* 0x000fe20000000800 */
[C---:B------:R-:W-:Y:S01]  /*16320*/  IADD3 R246, R240.reuse, 0x5100, RZ ;  /* 0x00005100f0f67810 */ /* 0x040fe20007ffe0ff */
[----:B------:R-:W-:Y:S01]  /*16330*/  UIMAD UR5, UR13, UR5, URZ ;  /* 0x000000050d0572a4 */ /* 0x000fe2000f8e023f */
[----:B------:R-:W-:Y:S01]  /*16340*/  IADD3 R244, R240, 0x4100, RZ ;  /* 0x00004100f0f47810 */ /* 0x000fe20007ffe0ff */
[----:B------:R-:W-:Y:S01]  /*16350*/  UIMAD UR4, UR13, UR4, URZ ;  /* 0x000000040d0472a4 */ /* 0x000fe2000f8e023f */
[----:B------:R-:W-:Y:S01]  /*16360*/  SHF.L.U64.HI R252, R239, 0x1, R241 ;  /* 0x00000001effc7819 */ /* 0x000fe200000102f1 */
[----:B------:R-:W-:Y:S05]  /*16370*/  BRA `(.L_x_2850) ;  /* 0x0000041000007947 */ /* 0x000fea0003800000 */
.L_x_2852:
[----:B------:R-:W2:Y:S01]  /*16380*/  LDL R157, [R1] ;  /* 0x00000000019d7983 */ /* 0x000ea20000100800 */
        /* <DEDUP_REMOVED lines=19> */
[----:B-1----:R-:W-:Y:S04]  /*164c0*/  IMAD.WIDE.U32 R132, R238, c[0x0][0x1e0], RZ ;  /* 0x00007800ee847a25 */ /* 0x002fe800078e00ff */
[----:B------:R-:W-:Y:S01]  /*164d0*/  IMAD.IADD R133, R133, 0x1, R0 ;  /* 0x0000000185857824 */ /* 0x000fe200078e0200 */
[----:B---3--:R-:W-:Y:S03]  /*164e0*/  SHF.R.S32.HI R134, RZ, 0x1f, R237 ;  /* 0x0000001fff867819 */ /* 0x008fe600000114ed */
[----:B------:R-:W-:Y:S04]  /*164f0*/  IMAD.WIDE.U32 R132, R237, c[0x0][0x1f0], R132 ;  /* 0x00007c00ed847a25 */ /* 0x000fe800078e0084 */
[----:B------:R-:W-:Y:S01]  /*16500*/  IMAD R134, R134, c[0x0][0x1f0], RZ ;  /* 0x00007c0086867a24 */ /* 0x000fe200078e02ff */
[----:B------:R-:W-:Y:S01]  /*16510*/  IADD3 R0, P0, R132, UR4, RZ ;  /* 0x0000000484007c10 */ /* 0x000fe2000ff1e0ff */
[----:B------:R-:W-:Y:S02]  /*16520*/  IMAD.SHL.U32 R132, R239, 0x2, RZ ;  /* 0x00000002ef847824 */ /* 0x000fe400078e00ff */
[----:B------:R-:W-:Y:S05]  /*16530*/  IMAD R134, R237, c[0x0][0x1f4], R134 ;  /* 0x00007d00ed867a24 */ /* 0x000fea00078e0286 */
[----:B------:R-:W-:Y:S02]  /*16540*/  IADD3.X R134, R133, UR9, R134, P0, !PT ;  /* 0x0000000985867c10 */ /* 0x000fe400087fe486 */
[C---:B------:R-:W-:Y:S04]  /*16550*/  LEA R133, P0, R0.reuse, c[0x0][0x1c8], 0x1 ;  /* 0x0000720000857a11 */ /* 0x040fe800078008ff */
[----:B------:R-:W-:Y:S01]  /*16560*/  LEA.HI.X R134, R0, c[0x0][0x1cc], R134, 0x1, P0 ;  /* 0x0000730000867a11 */ /* 0x000fe200000f0c86 */
[----:B------:R-:W2:Y:S01]  /*16570*/  SHFL.IDX PT, R147, R133, RZ, 0x181f ;  /* 0x00181fff85937589 */ /* 0x000ea200000e0000 */
[----:B------:R-:W-:Y:S03]  /*16580*/  SHF.L.U64.HI R0, R239, 0x1, R241 ;  /* 0x00000001ef007819 */ /* 0x000fe600000102f1 */
[----:B------:R-:W1:Y:S04]  /*16590*/  SHFL.IDX PT, R148, R134, RZ, 0x181f ;  /* 0x00181fff86947589 */ /* 0x000e6800000e0000 */
[----:B------:R-:W3:Y:S04]  /*165a0*/  SHFL.IDX PT, R145, R133, 0x1, 0x181f ;  /* 0x00381f0085917f89 */ /* 0x000ee800000e0000 */
[----:B------:R-:W4:Y:S04]  /*165b0*/  SHFL.IDX PT, R146, R134, 0x1, 0x181f ;  /* 0x00381f0086927f89 */ /* 0x000f2800000e0000 */
[----:B------:R-:W5:Y:S04]  /*165c0*/  SHFL.IDX PT, R135, R133, 0x2, 0x181f ;  /* 0x00581f0085877f89 */ /* 0x000f6800000e0000 */
[----:B------:R-:W5:Y:S04]  /*165d0*/  SHFL.IDX PT, R144, R134, 0x2, 0x181f ;  /* 0x00581f0086907f89 */ /* 0x000f6800000e0000 */
[----:B------:R-:W5:Y:S01]  /*165e0*/  SHFL.IDX PT, R133, R133, 0x3, 0x181f ;  /* 0x00781f0085857f89 */ /* 0x000f6200000e0000 */
[CC--:B--2---:R-:W-:Y:S02]  /*165f0*/  IADD3 R150, P1, R147.reuse, R157.reuse, RZ ;  /* 0x0000009d93967210 */ /* 0x0c4fe40007f3e0ff */
[-C--:B------:R-:W-:Y:S01]  /*16600*/  IADD3 R152, P0, R147, R132.reuse, RZ ;  /* 0x0000008493987210 */ /* 0x080fe20007f1e0ff */
[----:B------:R-:W2:Y:S02]  /*16610*/  SHFL.IDX PT, R134, R134, 0x3, 0x181f ;  /* 0x00781f0086867f89 */ /* 0x000ea400000e0000 */
[C-C-:B-1----:R-:W-:Y:S02]  /*16620*/  IMAD.X R151, R148.reuse, 0x1, R245.reuse, P1 ;  /* 0x0000000194977824 */ /* 0x142fe400008e06f5 */
[--C-:B------:R-:W-:Y:S01]  /*16630*/  IMAD.X R153, R148, 0x1, R0.reuse, P0 ;  /* 0x0000000194997824 */ /* 0x100fe200000e0600 */
[-C--:B---3--:R-:W-:Y:S02]  /*16640*/  IADD3 R148, P1, R145, R157.reuse, RZ ;  /* 0x0000009d91947210 */ /* 0x088fe40007f3e0ff */
[----:B------:R1:W-:Y:S03]  /*16650*/  LDGSTS.E.BYPASS.LTC128B.128 [R240+0x8100], [R150.64], !P6 ;  /* 0x0810000096f07fae */ /* 0x0003e6000f101d56 */
[--C-:B----4-:R-:W-:Y:S01]  /*16660*/  IMAD.X R149, R146, 0x1, R245.reuse, P1 ;  /* 0x0000000192957824 */ /* 0x110fe200008e06f5 */
[----:B------:R3:W-:Y:S01]  /*16670*/  LDGSTS.E.BYPASS.LTC128B.128 [R240+0xc100], [R152.64], !P5 ;  /* 0x0c10000098f07fae */ /* 0x0007e2000e901d56 */
[CC--:B-----5:R-:W-:Y:S03]  /*16680*/  IADD3 R154, P2, R135.reuse, R132.reuse, RZ ;  /* 0x00000084879a7210 */ /* 0x0e0fe60007f5e0ff */
[----:B------:R4:W-:Y:S02]  /*16690*/  LDGSTS.E.BYPASS.LTC128B.128 [R240+0x9100], [R148.64], !P6 ;  /* 0x0910000094f07fae */ /* 0x0009e4000f101d56 */
[C-C-:B------:R-:W-:Y:S01]  /*166a0*/  IMAD.X R155, R144.reuse, 0x1, R0.reuse, P2 ;  /* 0x00000001909b7824 */ /* 0x140fe200010e0600 */
[-C--:B-1----:R-:W-:Y:S02]  /*166b0*/  IADD3 R150, P3, R135, R157.reuse, RZ ;  /* 0x0000009d87967210 */ /* 0x082fe40007f7e0ff */
[-C--:B---3--:R-:W-:Y:S03]  /*166c0*/  IADD3 R152, P0, R145, R132.reuse, RZ ;  /* 0x0000008491987210 */ /* 0x088fe60007f1e0ff */
[--C-:B------:R-:W-:Y:S02]  /*166d0*/  IMAD.X R151, R144, 0x1, R245.reuse, P3 ;  /* 0x0000000190977824 */ /* 0x100fe400018e06f5 */
[--C-:B------:R-:W-:Y:S01]  /*166e0*/  IMAD.X R153, R146, 0x1, R0.reuse, P0 ;  /* 0x0000000192997824 */ /* 0x100fe200000e0600 */
[C---:B------:R-:W-:Y:S02]  /*166f0*/  IADD3 R146, P1, R133.reuse, R157, RZ ;  /* 0x0000009d85927210 */ /* 0x040fe40007f3e0ff */
[----:B------:R-:W-:Y:S02]  /*16700*/  IADD3 R132, P0, R133, R132, RZ ;  /* 0x0000008485847210 */ /* 0x000fe40007f1e0ff */
[----:B------:R4:W-:Y:S01]  /*16710*/  LDGSTS.E.BYPASS.LTC128B.128 [R240+0xd100], [R152.64], !P5 ;  /* 0x0d10000098f07fae */ /* 0x0009e2000e901d56 */
[C---:B--2---:R-:W-:Y:S02]  /*16720*/  IMAD.X R147, R134.reuse, 0x1, R245, P1 ;  /* 0x0000000186937824 */ /* 0x044fe400008e06f5 */
[----:B------:R-:W-:Y:S01]  /*16730*/  IMAD.X R133, R134, 0x1, R0, P0 ;  /* 0x0000000186857824 */ /* 0x000fe200000e0600 */
[----:B------:R4:W-:Y:S04]  /*16740*/  LDGSTS.E.BYPASS.LTC128B.128 [R240+0xa100], [R150.64], !P6 ;  /* 0x0a10000096f07fae */ /* 0x0009e8000f101d56 */
[----:B------:R4:W-:Y:S04]  /*16750*/  LDGSTS.E.BYPASS.LTC128B.128 [R240+0xe100], [R154.64], !P5 ;  /* 0x0e1000009af07fae */ /* 0x0009e8000e901d56 */
[----:B------:R4:W-:Y:S04]  /*16760*/  LDGSTS.E.BYPASS.LTC128B.128 [R240+0xb100], [R146.64], !P6 ;  /* 0x0b10000092f07fae */ /* 0x0009e8000f101d56 */
[----:B------:R4:W-:Y:S01]  /*16770*/  LDGSTS.E.BYPASS.LTC128B.128 [R240+0xf100], [R132.64], !P5 ;  /* 0x0f10000084f07fae */ /* 0x0009e2000e901d56 */
[----:B------:R-:W-:-:S05]  /*16780*/  BRA `(.L_x_2851) ;  /* 0x00000f9000007947 */ /* 0x000fca0003800000 */
.L_x_2850:
[----:B------:R-:W2:Y:S01]  /*16790*/  LDL R186, [R1] ;  /* 0x0000000001ba7983 */ /* 0x000ea20000100800 */
        /* <DEDUP_REMOVED lines=11> */
[----:B------:R-:W3:Y:S01]  /*16850*/  LDSM.16.M88.4 R8, [R234+0x8100] ;  /* 0x00810000ea08783b */ /* 0x000ee20000000200 */
[----:B------:R-:W-:Y:S02]  /*16860*/  IADD3 R164, P0, R148, UR5, RZ ;  /* 0x0000000594a47c10 */ /* 0x000fe4000ff1e0ff */
[----:B------:R-:W-:Y:S02]  /*16870*/  IMAD R0, R237, c[0x0][0x21c], R0 ;  /* 0x00008700ed007a24 */ /* 0x000fe400078e0200 */
[----:B------:R-:W4:Y:S03]  /*16880*/  LDSM.16.M88.4 R16, [R234+0x8900] ;  /* 0x00890000ea10783b */ /* 0x000f260000000200 */
[----:B------:R-:W-:Y:S02]  /*16890*/  IADD3.X R0, R149, UR12, R0, P0, !PT ;  /* 0x0000000c95007c10 */ /* 0x000fe400087fe400 */
[----:B------:R-:W5:Y:S01]  /*168a0*/  LDSM.16.M88.4 R24, [R234+0x9100] ;  /* 0x00910000ea18783b */ /* 0x000f620000000200 */
[C---:B------:R-:W-:Y:S04]  /*168b0*/  LEA R160, P0, R164.reuse, c[0x0][0x1f8], 0x1 ;  /* 0x00007e00a4a07a11 */ /* 0x040fe800078008ff */
[----:B------:R-:W1:Y:S01]  /*168c0*/  LDSM.16.M88.4 R32, [R234+0x9900] ;  /* 0x00990000ea20783b */ /* 0x000e620000000200 */
[----:B------:R-:W-:Y:S04]  /*168d0*/  LEA.HI.X R164, R164, c[0x0][0x1fc], R0, 0x1, P0 ;  /* 0x00007f00a4a47a11 */ /* 0x000fe800000f0c00 */
[----:B------:R-:W-:Y:S05]  /*168e0*/  LDSM.16.M88.4 R40, [R234+0xa100] ;  /* 0x00a10000ea28783b */ /* 0x000fea0000000200 */
[----:B------:R-:W-:Y:S05]  /*168f0*/  LDSM.16.M88.4 R48, [R234+0xa900] ;  /* 0x00a90000ea30783b */ /* 0x000fea0000000200 */
[----:B------:R-:W-:Y:S05]  /*16900*/  LDSM.16.M88.4 R56, [R234+0xb100] ;  /* 0x00b10000ea38783b */ /* 0x000fea0000000200 */
[----:B------:R-:W-:Y:S01]  /*16910*/  LDSM.16.M88.4 R64, [R234+0xb900] ;  /* 0x00b90000ea40783b */ /* 0x000fe20000000200 */
[C---:B-1-3--:R-:W-:Y:S04]  /*16920*/  HMMA.16816.F32 R4, R136.reuse, R8, RZ ;  /* 0x000000088804723c */ /* 0x04afe800000018ff */
[----:B------:R-:W-:Y:S05]  /*16930*/  LDSM.16.M88.4 R132, [R233] ;  /* 0x00000000e984783b */ /* 0x000fea0000000200 */
[----:B------:R-:W-:Y:S01]  /*16940*/  LDSM.16.M88.4 R144, [R227] ;  /* 0x00000000e390783b */ /* 0x000fe20000000200 */
[C---:B------:R-:W-:Y:S04]  /*16950*/  HMMA.16816.F32 R8, R136.reuse, R10, RZ ;  /* 0x0000000a8808723c */ /* 0x040fe800000018ff */
[----:B------:R-:W-:Y:S04]  /*16960*/  LDSM.16.M88.4 R148, [R225] ;  /* 0x00000000e194783b */ /* 0x000fe80000000200 */
[C---:B----4-:R-:W-:Y:S01]  /*16970*/  HMMA.16816.F32 R12, R136.reuse, R16, RZ ;  /* 0x00000010880c723c */ /* 0x050fe200000018ff */
[----:B------:R-:W-:Y:S05]  /*16980*/  LDSM.16.M88.4 R152, [R224] ;  /* 0x00000000e098783b */ /* 0x000fea0000000200 */
[----:B------:R-:W-:Y:S02]  /*16990*/  LDSM.16.M88.4 R156, [R223] ;  /* 0x00000000df9c783b */ /* 0x000fe40000000200 */
[C---:B------:R-:W-:Y:S03]  /*169a0*/  HMMA.16816.F32 R16, R136.reuse, R18, RZ ;  /* 0x000000128810723c */ /* 0x040fe600000018ff */
[----:B------:R-:W1:Y:S05]  /*169b0*/  SHFL.IDX PT, R165, R160, RZ, 0x181f ;  /* 0x00181fffa0a57589 */ /* 0x000e6a00000e0000 */
[C---:B-----5:R-:W-:Y:S01]  /*169c0*/  HMMA.16816.F32 R20, R136.reuse, R24, RZ ;  /* 0x000000188814723c */ /* 0x060fe200000018ff */
[----:B------:R-:W3:Y:S05]  /*169d0*/  SHFL.IDX PT, R168, R164, RZ, 0x181f ;  /* 0x00181fffa4a87589 */ /* 0x000eea00000e0000 */
[----:B------:R-:W-:Y:S02]  /*169e0*/  SHFL.IDX PT, R0, R160, 0x1, 0x181f ;  /* 0x00381f00a0007f89 */ /* 0x000fe400000e0000 */
[C---:B------:R-:W-:Y:S03]  /*169f0*/  HMMA.16816.F32 R24, R136.reuse, R26, RZ ;  /* 0x0000001a8818723c */ /* 0x040fe600000018ff */
[----:B------:R-:W-:Y:S05]  /*16a00*/  SHFL.IDX PT, R169, R164, 0x1, 0x181f ;  /* 0x00381f00a4a97f89 */ /* 0x000fea00000e0000 */
[C---:B------:R-:W-:Y:S01]  /*16a10*/  HMMA.16816.F32 R28, R136.reuse, R32, RZ ;  /* 0x00000020881c723c */ /* 0x040fe200000018ff */
[----:B------:R-:W-:Y:S03]  /*16a20*/  SHFL.IDX PT, R170, R160, 0x2, 0x181f ;  /* 0x00581f00a0aa7f89 */ /* 0x000fe600000e0000 */
[CC--:B-1----:R-:W-:Y:S02]  /*16a30*/  IADD3 R178, P0, R165.reuse, R251.reuse, RZ ;  /* 0x000000fba5b27210 */ /* 0x0c2fe40007f1e0ff */
[----:B------:R-:W-:Y:S02]  /*16a40*/  SHFL.IDX PT, R171, R160, 0x3, 0x181f ;  /* 0x00781f00a0ab7f89 */ /* 0x000fe400000e0000 */
[C---:B------:R-:W-:Y:S01]  /*16a50*/  HMMA.16816.F32 R32, R136.reuse, R34, RZ ;  /* 0x000000228820723c */ /* 0x040fe200000018ff */
[C-C-:B---3--:R-:W-:Y:S02]  /*16a60*/  IMAD.X R179, R168.reuse, 0x1, R252.reuse, P0 ;  /* 0x00000001a8b37824 */ /* 0x148fe400000e06fc */
[----:B------:R-:W-:Y:S05]  /*16a70*/  LDSM.16.M88.4 R160, [R222] ;  /* 0x00000000dea0783b */ /* 0x000fea0000000200 */
        /* <DEDUP_REMOVED lines=11> */
[C---:B------:R-:W-:Y:S01]  /*16b30*/  HMMA.16816.F32 R12, R140.reuse, R144, R12 ;  /* 0x000000908c0c723c */ /* 0x040fe2000000180c */
[----:B------:R-:W3:Y:S05]  /*16b40*/  SHFL.IDX PT, R144, R164, 0x2, 0x181f ;  /* 0x00581f00a4907f89 */ /* 0x000eea00000e0000 */
[----:B------:R-:W-:Y:S02]  /*16b50*/  SHFL.IDX PT, R145, R164, 0x3, 0x181f ;  /* 0x00781f00a4917f89 */ /* 0x000fe400000e0000 */
[C---:B------:R-:W-:Y:S08]  /*16b60*/  HMMA.16816.F32 R16, R140.reuse, R146, R16 ;  /* 0x000000928c10723c */ /* 0x040ff00000001810 */
[C---:B-1----:R-:W-:Y:S08]  /*16b70*/  HMMA.16816.F32 R20, R140.reuse, R132, R20 ;  /* 0x000000848c14723c */ /* 0x042ff00000001814 */
[C---:B------:R-:W-:Y:S08]  /*16b80*/  HMMA.16816.F32 R24, R140.reuse, R134, R24 ;  /* 0x000000868c18723c */ /* 0x040ff00000001818 */
[C---:B------:R-:W-:Y:S08]  /*16b90*/  HMMA.16816.F32 R28, R140.reuse, R148, R28 ;  /* 0x000000948c1c723c */ /* 0x040ff0000000181c */
[C---:B------:R-:W-:Y:S08]  /*16ba0*/  HMMA.16816.F32 R32, R140.reuse, R150, R32 ;  /* 0x000000968c20723c */ /* 0x040ff00000001820 */
[C---:B------:R-:W-:Y:S08]  /*16bb0*/  HMMA.16816.F32 R36, R140.reuse, R152, R36 ;  /* 0x000000988c24723c */ /* 0x040ff00000001824 */
[C---:B------:R-:W-:Y:S08]  /*16bc0*/  HMMA.16816.F32 R40, R140.reuse, R154, R40 ;  /* 0x0000009a8c28723c */ /* 0x040ff00000001828 */
[C---:B------:R-:W-:Y:S04]  /*16bd0*/  HMMA.16816.F32 R44, R140.reuse, R156, R44 ;  /* 0x0000009c8c2c723c */ /* 0x040fe8000000182c */
[-C--:B--2---:R-:W-:Y:S04]  /*16be0*/  IADD3 R176, P1, R165, R186.reuse, RZ ;  /* 0x000000baa5b07210 */ /* 0x084fe80007f3e0ff */
[C---:B------:R-:W-:Y:S01]  /*16bf0*/  HMMA.16816.F32 R48, R140.reuse, R158, R48 ;  /* 0x0000009e8c30723c */ /* 0x040fe20000001830 */
[----:B------:R-:W1:Y:S03]  /*16c00*/  LDSM.16.M88.4 R164, [R221] ;  /* 0x00000000dda4783b */ /* 0x000e660000000200 */
[--C-:B------:R-:W-:Y:S01]  /*16c10*/  IMAD.X R177, R168, 0x1, R245.reuse, P1 ;  /* 0x00000001a8b17824 */ /* 0x100fe200008e06f5 */
[CC--:B------:R-:W-:Y:S02]  /*16c20*/  IADD3 R184, P2, R0.reuse, R186.reuse, RZ ;  /* 0x000000ba00b87210 */ /* 0x0c0fe40007f5e0ff */
[-C--:B------:R-:W-:Y:S01]  /*16c30*/  IADD3 R168, P0, R0, R251.reuse, RZ ;  /* 0x000000fb00a87210 */ /* 0x080fe20007f1e0ff */
[C---:B------:R-:W-:Y:S01]  /*16c40*/  HMMA.16816.F32 R52, R140.reuse, R160, R52 ;  /* 0x000000a08c34723c */ /* 0x040fe20000001834 */
[----:B------:R-:W-:Y:S01]  /*16c50*/  @!PT LDS RZ, [RZ] ;  /* 0x00000000fffff984 */ /* 0x000fe20000000800 */
[----:B------:R-:W-:Y:S01]  /*16c60*/  @!PT LDS RZ, [RZ] ;  /* 0x00000000fffff984 */ /* 0x000fe20000000800 */
[----:B------:R-:W-:Y:S01]  /*16c70*/  @!PT LDS RZ, [RZ] ;  /* 0x00000000fffff984 */ /* 0x000fe20000000800 */
[----:B------:R2:W-:Y:S03]  /*16c80*/  LDGSTS.E.BYPASS.LTC128B.128 [R250], [R176.64], !P6 ;  /* 0x00000000b0fa7fae */ /* 0x0005e6000f101d56 */
[C-C-:B------:R-:W-:Y:S02]  /*16c90*/  IMAD.X R185, R169.reuse, 0x1, R245.reuse, P2 ;  /* 0x00000001a9b97824 */ /* 0x140fe400010e06f5 */
[----:B------:R4:W-:Y:S01]  /*16ca0*/  LDGSTS.E.BYPASS.LTC128B.128 [R244], [R178.64], !P5 ;  /* 0x00000000b2f47fae */ /* 0x0009e2000e901d56 */
[--C-:B------:R-:W-:Y:S01]  /*16cb0*/  IMAD.X R169, R169, 0x1, R252.reuse, P0 ;  /* 0x00000001a9a97824 */ /* 0x100fe200000e06fc */
[C---:B------:R-:W-:Y:S03]  /*16cc0*/  HMMA.16816.F32 R56, R140.reuse, R162, R56 ;  /* 0x000000a28c38723c */ /* 0x040fe60000001838 */
[----:B------:R5:W-:Y:S01]  /*16cd0*/  LDGSTS.E.BYPASS.LTC128B.128 [R248], [R184.64], !P6 ;  /* 0x00000000b8f87fae */ /* 0x000be2000f101d56 */
[CC--:B------:R-:W-:Y:S02]  /*16ce0*/  IADD3 R146, P0, R170.reuse, R186.reuse, RZ ;  /* 0x000000baaa927210 */ /* 0x0c0fe40007f1e0ff */
[-C--:B------:R-:W-:Y:S02]  /*16cf0*/  IADD3 R170, P2, R170, R251.reuse, RZ ;  /* 0x000000fbaaaa7210 */ /* 0x080fe40007f5e0ff */
[----:B------:R4:W-:Y:S01]  /*16d00*/  LDGSTS.E.BYPASS.LTC128B.128 [R246], [R168.64], !P5 ;  /* 0x00000000a8f67fae */ /* 0x0009e2000e901d56 */
[C-C-:B---3--:R-:W-:Y:S05]  /*16d10*/  IMAD.X R147, R144.reuse, 0x1, R245.reuse, P0 ;  /* 0x0000000190937824 */ /* 0x148fea00000e06f5 */
[----:B------:R3:W-:Y:S01]  /*16d20*/  LDGSTS.E.BYPASS.LTC128B.128 [R249], [R146.64], !P6 ;  /* 0x0000000092f97fae */ /* 0x0007e2000f101d56 */
[----:B--2---:R-:W-:Y:S01]  /*16d30*/  IADD3 R176, P0, R171, R251, RZ ;  /* 0x000000fbabb07210 */ /* 0x004fe20007f1e0ff */
[C---:B-1----:R-:W-:Y:S04]  /*16d40*/  HMMA.16816.F32 R60, R140.reuse, R164, R60 ;  /* 0x000000a48c3c723c */ /* 0x042fe8000000183c */
[--C-:B------:R-:W-:Y:S01]  /*16d50*/  IMAD.X R177, R145, 0x1, R252.reuse, P0 ;  /* 0x0000000191b17824 */ /* 0x100fe200000e06fc */
[----:B------:R-:W-:Y:S03]  /*16d60*/  PLOP3.LUT P0, PT, PT, PT, UP0, 0x80, 0x0 ;  /* 0x000000000000781c */ /* 0x000fe60003f0f008 */
[----:B------:R-:W-:Y:S04]  /*16d70*/  HMMA.16816.F32 R64, R140, R166, R64 ;  /* 0x000000a68c40723c */ /* 0x000fe80000001840 */
[----:B----4-:R-:W-:Y:S01]  /*16d80*/  IADD3 R168, P1, R171, R186, RZ ;  /* 0x000000baaba87210 */ /* 0x010fe20007f3e0ff */
[----:B------:R-:W-:Y:S04]  /*16d90*/  IMAD.X R171, R144, 0x1, R252, P2 ;  /* 0x0000000190ab7824 */ /* 0x000fe800010e06fc */
[----:B------:R-:W-:Y:S01]  /*16da0*/  IMAD.X R169, R145, 0x1, R245, P1 ;  /* 0x0000000191a97824 */ /* 0x000fe200008e06f5 */
[----:B------:R1:W-:Y:S05]  /*16db0*/  LDGSTS.E.BYPASS.LTC128B.128 [R247], [R170.64], !P5 ;  /* 0x00000000aaf77fae */ /* 0x0003ea000e901d56 */
[----:B------:R1:W-:Y:S05]  /*16dc0*/  LDGSTS.E.BYPASS.LTC128B.128 [R250+0x3000], [R168.64], !P6 ;  /* 0x03000000a8fa7fae */ /* 0x0003ea000f101d56 */
[----:B------:R2:W-:Y:S05]  /*16dd0*/  LDGSTS.E.BYPASS.LTC128B.128 [R250+0x7000], [R176.64], !P5 ;  /* 0x07000000b0fa7fae */ /* 0x0005ea000e901d56 */
[----:B------:R-:W4:Y:S05]  /*16de0*/  LDSM.16.M88.4 R132, [R231+0x8100] ;  /* 0x00810000e784783b */ /* 0x000f2a0000000200 */
[----:B---3--:R-:W3:Y:S05]  /*16df0*/  LDSM.16.M88.4 R144, [R231+0x8900] ;  /* 0x00890000e790783b */ /* 0x008eea0000000200 */
[----:B------:R-:W3:Y:S05]  /*16e00*/  LDSM.16.M88.4 R148, [R231+0x9100] ;  /* 0x00910000e794783b */ /* 0x000eea0000000200 */
[----:B------:R-:W0:Y:S05]  /*16e10*/  LDGDEPBAR ;  /* 0x00000000000079af */ /* 0x000e2a0000000000 */
[----:B------:R-:W5:Y:S05]  /*16e20*/  LDSM.16.M88.4 R152, [R231+0x9900] ;  /* 0x00990000e798783b */ /* 0x000f6a0000000200 */
[----:B------:R-:W5:Y:S05]  /*16e30*/  LDSM.16.M88.4 R156, [R231+0xa100] ;  /* 0x00a10000e79c783b */ /* 0x000f6a0000000200 */
[----:B------:R-:W-:Y:S05]  /*16e40*/  LDSM.16.M88.4 R160, [R231+0xc900] ;  /* 0x00c90000e7a0783b */ /* 0x000fea0000000200 */
[----:B------:R-:W-:Y:S01]  /*16e50*/  LDSM.16.M88.4 R164, [R231+0xd100] ;  /* 0x00d10000e7a4783b */ /* 0x000fe20000000200 */
[C---:B----4-:R-:W-:Y:S04]  /*16e60*/  HMMA.16816.F32 R4, R172.reuse, R132, R4 ;  /* 0x00000084ac04723c */ /* 0x050fe80000001804 */
[----:B-1----:R-:W-:Y:S05]  /*16e70*/  LDSM.16.M88.4 R168, [R220+0x5000] ;  /* 0x00500000dca8783b */ /* 0x002fea0000000200 */
[----:B--2---:R-:W-:Y:S01]  /*16e80*/  LDSM.16.M88.4 R176, [R220+0x6000] ;  /* 0x00600000dcb0783b */ /* 0x004fe20000000200 */
[C---:B------:R-:W-:Y:S04]  /*16e90*/  HMMA.16816.F32 R8, R172.reuse, R134, R8 ;  /* 0x00000086ac08723c */ /* 0x040fe80000001808 */
[----:B------:R-:W1:Y:S04]  /*16ea0*/  LDSM.16.M88.4 R132, [R231+0xa900] ;  /* 0x00a90000e784783b */ /* 0x000e680000000200 */
[C---:B---3--:R-:W-:Y:S01]  /*16eb0*/  HMMA.16816.F32 R12, R172.reuse, R144, R12 ;  /* 0x00000090ac0c723c */ /* 0x048fe2000000180c */
[----:B-----5:R-:W-:Y:S05]  /*16ec0*/  LDSM.16.M88.4 R184, [R220+0x6800] ;  /* 0x00680000dcb8783b */ /* 0x020fea0000000200 */
[----:B------:R-:W-:Y:S02]  /*16ed0*/  LDSM.16.M88.4 R200, [R220+0x7000] ;  /* 0x00700000dcc8783b */ /* 0x000fe40000000200 */
[C---:B------:R-:W-:Y:S03]  /*16ee0*/  HMMA.16816.F32 R16, R172.reuse, R146, R16 ;  /* 0x00000092ac10723c */ /* 0x040fe60000001810 */
[----:B------:R-:W2:Y:S05]  /*16ef0*/  LDSM.16.M88.4 R144, [R231+0xb100] ;  /* 0x00b10000e790783b */ /* 0x000eaa0000000200 */
[C---:B------:R-:W-:Y:S01]  /*16f00*/  HMMA.16816.F32 R20, R172.reuse, R148, R20 ;  /* 0x00000094ac14723c */ /* 0x040fe20000001814 */
[----:B------:R-:W-:Y:S07]  /*16f10*/  LDSM.16.M88.4 R208, [R220+0x7800] ;  /* 0x00780000dcd0783b */ /* 0x000fee0000000200 */
[C---:B------:R-:W-:Y:S01]  /*16f20*/  HMMA.16816.F32 R24, R172.reuse, R150, R24 ;  /* 0x00000096ac18723c */ /* 0x040fe20000001818 */
[----:B------:R-:W3:Y:S07]  /*16f30*/  LDSM.16.M88.4 R148, [R231+0xb900] ;  /* 0x00b90000e794783b */ /* 0x000eee0000000200 */
[C---:B------:R-:W-:Y:S08]  /*16f40*/  HMMA.16816.F32 R28, R172.reuse, R152, R28 ;  /* 0x00000098ac1c723c */ /* 0x040ff0000000181c */
[C---:B------:R-:W-:Y:S01]  /*16f50*/  HMMA.16816.F32 R32, R172.reuse, R154, R32 ;  /* 0x0000009aac20723c */ /* 0x040fe20000001820 */
[----:B------:R-:W4:Y:S07]  /*16f60*/  LDSM.16.M88.4 R152, [R220] ;  /* 0x00000000dc98783b */ /* 0x000f2e0000000200 */
[C---:B------:R-:W-:Y:S08]  /*16f70*/  HMMA.16816.F32 R36, R172.reuse, R156, R36 ;  /* 0x0000009cac24723c */ /* 0x040ff00000001824 */
        /* <DEDUP_REMOVED lines=57> */
[----:B------:R-:W-:Y:S01]  /*17310*/  HMMA.16816.F32 R64, R188, R154, R64 ;  /* 0x0000009abc40723c */ /* 0x000fe20000001840 */
[----:B------:R-:W4:Y:S07]  /*17320*/  LDSM.16.M88.4 R152, [R215] ;  /* 0x00000000d798783b */ /* 0x000f2e0000000200 */
        /* <DEDUP_REMOVED lines=27> */
[C---:B------:R-:W-:Y:S08]  /*174e0*/  HMMA.16816.F32 R12, R196.reuse, R160, R12 ;  /* 0x000000a0c40c723c */ /* 0x040ff0000000180c */
[C---:B------:R-:W-:Y:S01]  /*174f0*/  HMMA.16816.F32 R16, R196.reuse, R162, R16 ;  /* 0x000000a2c410723c */ /* 0x040fe20000001810 */
[----:B------:R-:W5:Y:S07]  /*17500*/  LDSM.16.M88.4 R160, [R220+0x4000] ;  /* 0x00400000dca0783b */ /* 0x000f6e0000000200 */
[C---:B------:R-:W-:Y:S08]  /*17510*/  HMMA.16816.F32 R20, R196.reuse, R164, R20 ;  /* 0x000000a4c414723c */ /* 0x040ff00000001814 */
[C---:B------:R-:W-:Y:S01]  /*17520*/  HMMA.16816.F32 R24, R196.reuse, R166, R24 ;  /* 0x000000a6c418723c */ /* 0x040fe20000001818 */
[----:B------:R-:W3:Y:S07]  /*17530*/  LDSM.16.M88.4 R164, [R220+0x4800] ;  /* 0x00480000dca4783b */ /* 0x000eee0000000200 */
[C---:B----4-:R-:W-:Y:S08]  /*17540*/  HMMA.16816.F32 R28, R196.reuse, R152, R28 ;  /* 0x00000098c41c723c */ /* 0x050ff0000000181c */
[C---:B------:R-:W-:Y:S01]  /*17550*/  HMMA.16816.F32 R32, R196.reuse, R154, R32 ;  /* 0x0000009ac420723c */ /* 0x040fe20000001820 */
[----:B------:R-:W4:Y:S01]  /*17560*/  LDSM.16.M88.4 R152, [R220+0x5800] ;  /* 0x00580000dc98783b */ /* 0x000f220000000200 */
        /* <DEDUP_REMOVED lines=10> */
[C---:B-----5:R-:W-:Y:S08]  /*17610*/  HMMA.16816.F32 R4, R204.reuse, R160, R4 ;  /* 0x000000a0cc04723c */ /* 0x060ff00000001804 */
[C---:B------:R-:W-:Y:S08]  /*17620*/  HMMA.16816.F32 R8, R204.reuse, R162, R8 ;  /* 0x000000a2cc08723c */ /* 0x040ff00000001808 */
[C---:B------:R-:W-:Y:S08]  /*17630*/  HMMA.16816.F32 R12, R204.reuse, R164, R12 ;  /* 0x000000a4cc0c723c */ /* 0x040ff0000000180c */
        /* <DEDUP_REMOVED lines=14> */
.L_x_2851:
        /* <DEDUP_REMOVED lines=566> */
.L_x_2849:
        /* <DEDUP_REMOVED lines=91> */
.L_x_2807:
        /* <DEDUP_REMOVED lines=114> */
[----:B-1----:R-:W2:Y:S02]  /*1a750*/  @P0 LDG.E R3, [R14.64] ;  /* 0x000000160e030981 */ /* 0x002ea4000c1e1900 */
[----:B------:R-:W-:-:S03]  /*1a760*/  ULDC.64 UR4, c[0x0][0x508] ;  /* 0x0001420000047ab9 */ /* 0x000fc60000000a00 */
[----:B------:R-:W-:-:S05]  /*1a770*/  PLOP3.LUT P1, PT, PT, PT, UP0, 0x80, 0x0 ;  /* 0x000000000000781c */ /* 0x000fca0003f2f008 */
[----:B------:R-:W-:Y:S01]  /*1a780*/  @UP0 UIMAD.WIDE UR4, UR21, UR6, UR4 ;  /* 0x00000006150402a5 */ /* 0x000fe2000f8e0204 */
[----:B------:R-:W-:-:S05]  /*1a790*/  IMAD.MOV.U32 R4, RZ, RZ, c[0x0][0x388] ;  /* 0x0000e200ff047624 */ /* 0x000fca00078e00ff */
        /* <DEDUP_REMOVED lines=14> */
.L_x_2854:
        /* <DEDUP_REMOVED lines=32> */
[----:B------:R-:W-:Y:S01]  /*1aa80*/  UIMAD UR10, UR9, UR6, URZ ;  /* 0x00000006090a72a4 */ /* 0x000fe2000f8e023f */
[----:B------:R-:W-:Y:S01]  /*1aa90*/  IMAD R6, R39, 0x80, R6 ;  /* 0x0000008027067824 */ /* 0x000fe200078e0206 */
[----:B------:R-:W-:Y:S01]  /*1aaa0*/  USEL UR21, UR21, URZ, !UP1 ;  /* 0x0000003f15157287 */ /* 0x000fe2000c800000 */
[----:B------:R-:W-:Y:S01]  /*1aab0*/  BSSY B0, `(.L_x_2855) ;  /* 0x0000067000007945 */ /* 0x000fe20003800000 */
[----:B------:R-:W-:Y:S01]  /*1aac0*/  MOV R12, R5 ;  /* 0x00000005000c7202 */ /* 0x000fe20000000f00 */
[----:B------:R-:W-:Y:S01]  /*1aad0*/  @P1 IMAD.HI.U32 R9, R5, c[0x0][0x4ec], RZ ;  /* 0x00013b0005091a27 */ /* 0x000fe200078e00ff */
[----:B------:R-:W-:-:S02]  /*1aae0*/  UIMAD UR7, UR21, UR7, UR10 ;  /* 0x00000007150772a4 */ /* 0x000fc4000f8e020a */
[----:B------:R-:W-:Y:S02]  /*1aaf0*/  ULDC.64 UR4, c[0x0][0x3a0] ;  /* 0x0000e80000047ab9 */ /* 0x000fe40000000a00 */
[----:B------:R-:W-:Y:S01]  /*1ab00*/  @P1 SHF.R.U32.HI R12, RZ, c[0x0][0x4f0], R9 ;  /* 0x00013c00ff0c1a19 */ /* 0x000fe20000011609 */
[----:B------:R-:W-:Y:S02]  /*1ab10*/  UMOV UR10, UR18 ;  /* 0x00000012000a7c82 */ /* 0x000fe40008000000 */
[----:B------:R-:W-:Y:S01]  /*1ab20*/  UIMAD.WIDE.U32 UR10, UR21, UR6, UR10 ;  /* 0x00000006150a72a5 */ /* 0x000fe2000f8e000a */
[--C-:B------:R-:W-:Y:S01]  /*1ab30*/  SHF.R.S32.HI R9, RZ, 0x1f, R12.reuse ;  /* 0x0000001fff097819 */ /* 0x100fe2000001140c */
[----:B------:R-:W-:Y:S01]  /*1ab40*/  IMAD.MOV R11, RZ, RZ, -R12 ;  /* 0x000000ffff0b7224 */ /* 0x000fe200078e0a0c */
[----:B------:R-:W-:Y:S02]  /*1ab50*/  UIMAD.WIDE.U32 UR16, UR14, UR4, URZ ;  /* 0x000000040e1072a5 */ /* 0x000fe4000f8e003f */
[----:B------:R-:W-:Y:S01]  /*1ab60*/  UIMAD UR4, UR15, UR4, URZ ;  /* 0x000000040f0472a4 */ /* 0x000fe2000f8e023f */
[----:B------:R-:W-:Y:S01]  /*1ab70*/  IMAD R11, R11, c[0x0][0x4e8], R5 ;  /* 0x00013a000b0b7a24 */ /* 0x000fe200078e0205 */
[----:B------:R-:W-:Y:S01]  /*1ab80*/  LEA.HI R5, R2, R0, RZ, 0x6 ;  /* 0x0000000002057211 */ /* 0x000fe200078f30ff */
[----:B------:R-:W-:Y:S01]  /*1ab90*/  IMAD.U32 R2, RZ, RZ, UR7 ;  /* 0x00000007ff027e24 */ /* 0x000fe2000f8e00ff */
[----:B------:R-:W-:Y:S01]  /*1aba0*/  IADD3 R12, P0, R12, UR10, RZ ;  /* 0x0000000a0c0c7c10 */ /* 0x000fe2000ff1e0ff */
[----:B------:R-:W-:Y:S01]  /*1abb0*/  IMAD.IADD R0, R0, 0x1, -R10 ;  /* 0x0000000100007824 */ /* 0x000fe200078e0a0a */
[----:B------:R-:W-:Y:S01]  /*1abc0*/  SHF.R.S32.HI R10, RZ, 0x1f, R11 ;  /* 0x0000001fff0a7819 */ /* 0x000fe2000001140b */
[----:B------:R-:W-:Y:S01]  /*1abd0*/  UIMAD UR14, UR14, UR5, UR4 ;  /* 0x000000050e0e72a4 */ /* 0x000fe2000f8e0204 */
[----:B------:R-:W-:Y:S01]  /*1abe0*/  IADD3.X R13, R9, UR11, R2, P0, !PT ;  /* 0x0000000b090d7c10 */ /* 0x000fe200087fe402 */
[----:B------:R-:W-:Y:S01]  /*1abf0*/  IMAD R15, R0, 0x20, R3 ;  /* 0x00000020000f7824 */ /* 0x000fe200078e0203 */
[----:B------:R-:W-:Y:S01]  /*1ac00*/  ULDC.64 UR4, c[0x0][0x3e8] ;  /* 0x0000fa0000047ab9 */ /* 0x000fe20000000a00 */
[----:B------:R-:W-:Y:S01]  /*1ac10*/  IMAD R2, R10, c[0x0][0x488], RZ ;  /* 0x000122000a027a24 */ /* 0x000fe200078e02ff */
[----:B------:R-:W-:Y:S01]  /*1ac20*/  UIADD3 UR15, UR17, UR14, URZ ;  /* 0x0000000e110f7290 */ /* 0x000fe2000fffe03f */
[----:B------:R-:W-:Y:S01]  /*1ac30*/  IMAD.WIDE.U32 R12, R11, c[0x0][0x488], R12 ;  /* 0x000122000b0c7a25 */ /* 0x000fe200078e000c */
[----:B------:R-:W-:Y:S01]  /*1ac40*/  UIMAD UR8, UR8, UR4, URZ ;  /* 0x00000004080872a4 */ /* 0x000fe2000f8e023f */
[----:B------:R-:W-:Y:S01]  /*1ac50*/  SHF.L.U32 R0, R0, 0x3, RZ ;  /* 0x0000000300007819 */ /* 0x000fe200000006ff */
[----:B------:R-:W-:Y:S01]  /*1ac60*/  UMOV UR14, UR16 ;  /* 0x00000010000e7c82 */ /* 0x000fe20008000000 */
[----:B------:R-:W-:Y:S01]  /*1ac70*/  IMAD.SHL.U32 R9, R3, 0x40, RZ ;  /* 0x0000004003097824 */ /* 0x000fe200078e00ff */
[C---:B------:R-:W-:Y:S01]  /*1ac80*/  LEA R10, P0, R12.reuse, c[0x0][0x450], 0x2 ;  /* 0x000114000c0a7a11 */ /* 0x040fe200078010ff */
[----:B------:R-:W-:Y:S01]  /*1ac90*/  IMAD R11, R11, c[0x0][0x48c], R2 ;  /* 0x000123000b0b7a24 */ /* 0x000fe200078e0202 */
[----:B------:R-:W-:Y:S01]  /*1aca0*/  UIMAD UR8, UR13, UR5, UR8 ;  /* 0x000000050d0872a4 */ /* 0x000fe2000f8e0208 */
[----:B------:R-:W-:Y:S01]  /*1acb0*/  IMAD R15, R39, 0x80, R15 ;  /* 0x00000080270f7824 */ /* 0x000fe200078e020f */
[----:B------:R-:W-:Y:S01]  /*1acc0*/  LOP3.LUT R9, R9, 0x1c0, RZ, 0xc0, !PT ;  /* 0x000001c009097812 */ /* 0x000fe200078ec0ff */
[----:B------:R-:W-:Y:S01]  /*1acd0*/  IMAD.IADD R11, R13, 0x1, R11 ;  /* 0x000000010d0b7824 */ /* 0x000fe200078e020b */
[----:B------:R-:W-:Y:S01]  /*1ace0*/  UIMAD.WIDE.U32 UR14, UR13, UR4, UR14 ;  /* 0x000000040d0e72a5 */ /* 0x000fe2000f8e000e */
[----:B------:R-:W-:Y:S01]  /*1acf0*/  @P1 IMAD.HI.U32 R16, R15, c[0x0][0x4ec], RZ ;  /* 0x00013b000f101a27 */ /* 0x000fe200078e00ff */
[----:B------:R-:W-:Y:S01]  /*1ad00*/  LOP3.LUT R2, R9, 0x38, R0, 0xf8, !PT ;  /* 0x0000003809027812 */ /* 0x000fe200078ef800 */
[----:B------:R-:W-:Y:S01]  /*1ad10*/  ULDC.64 UR4, c[0x0][0x3f0] ;  /* 0x0000fc0000047ab9 */ /* 0x000fe20000000a00 */
[----:B------:R-:W-:Y:S01]  /*1ad20*/  SHF.R.U32.HI R9, RZ, 0x3, R9 ;  /* 0x00000003ff097819 */ /* 0x000fe20000011609 */
[----:B------:R-:W-:Y:S01]  /*1ad30*/  IMAD.MOV.U32 R14, RZ, RZ, R15 ;  /* 0x000000ffff0e7224 */ /* 0x000fe200078e000f */
[----:B------:R-:W-:Y:S01]  /*1ad40*/  @P1 SHF.R.U32.HI R14, RZ, c[0x0][0x4f0], R16 ;  /* 0x00013c00ff0e1a19 */ /* 0x000fe20000011610 */
[----:B------:R-:W-:Y:S01]  /*1ad50*/  UIADD3 UR15, UR15, UR8, URZ ;  /* 0x000000080f0f7290 */ /* 0x000fe2000fffe03f */
[----:B------:R-:W-:Y:S01]  /*1ad60*/  LEA.HI.X R11, R12, c[0x0][0x454], R11, 0x2, P0 ;  /* 0x000115000c0b7a11 */ /* 0x000fe200000f140b */
[----:B------:R-:W-:Y:S01]  /*1ad70*/  UIMAD UR9, UR9, UR4, URZ ;  /* 0x00000004090972a4 */ /* 0x000fe2000f8e023f */
        /* <DEDUP_REMOVED lines=58> */
.L_x_2856:
[----:B------:R-:W-:Y:S05]  /*1b120*/  BSYNC B0 ;  /* 0x0000000000007941 */ /* 0x000fea0003800000 */
.L_x_2855:
        /* <DEDUP_REMOVED lines=15> */
.L_x_2858:
[----:B------:R-:W-:Y:S05]  /*1b220*/  BSYNC B0 ;  /* 0x0000000000007941 */ /* 0x000fea0003800000 */
.L_x_2857:
        /* <DEDUP_REMOVED lines=15> */
.L_x_2860:
[----:B------:R-:W-:Y:S05]  /*1b320*/  BSYNC B0 ;  /* 0x0000000000007941 */ /* 0x000fea0003800000 */
.L_x_2859:
        /* <DEDUP_REMOVED lines=16> */
.L_x_2853:
        /* <DEDUP_REMOVED lines=31> */
.L_x_2861:
        /* <DEDUP_REMOVED lines=43> */
.L_x_2863:
[----:B------:R-:W-:Y:S05]  /*1b8d0*/  BSYNC B0 ;  /* 0x0000000000007941 */ /* 0x000fea0003800000 */
.L_x_2862:
        /* <DEDUP_REMOVED lines=63> */
.L_x_2865:
[----:B------:R-:W-:Y:S05]  /*1bcd0*/  BSYNC B0 ;  /* 0x0000000000007941 */ /* 0x000fea0003800000 */
.L_x_2864:
        /* <DEDUP_REMOVED lines=15> */
.L_x_2867:
[----:B------:R-:W-:Y:S05]  /*1bdd0*/  BSYNC B0 ;  /* 0x0000000000007941 */ /* 0x000fea0003800000 */
.L_x_2866:
        /* <DEDUP_REMOVED lines=15> */
.L_x_2869:
[----:B------:R-:W-:Y:S05]  /*1bed0*/  BSYNC B0 ;  /* 0x0000000000007941 */ /* 0x000fea0003800000 */
.L_x_2868:
        /* <DEDUP_REMOVED lines=16> */
.L_x_2870:
        /* <DEDUP_REMOVED lines=10> */
.L_x_4368:


//--------------------- .text._ZN7cutlass13device_kernelIN5flash19enable_sm80_to_sm89INS1_16FlashAttnFwdSm80INS1_25CollectiveMainloopFwdSm80ILi4ELi1ELb0EN4cute5tupleIJNS5_1CILi128EEENS7_ILi64EEES8_EEELi128ENS_6half_tEfNS_4arch4Sm80ELb0ELb0ELb0ELb0ELb1ELb0ELb1ELb0EEENS1_21CollectiveEpilogueFwdINS6_IJS8_S8_S9_EEENS6_IJNS7_ILi1EEESH_SH_EEESB_SD_Li128ELb0ELb1ELb0ELb0EEENS1_19SingleTileSchedulerILb0ELb0ELb1ELi128EEEEEEEEEvNT_6ParamsE --------------------------
	.section	.text._ZN7cutlass13device_kernelIN5flash19enable_sm80_to_sm89INS1_16FlashAttnFwdSm80INS1_25CollectiveMainloopFwdSm80ILi4ELi1ELb0EN4cute5tupleIJNS5_1CILi128EEENS7_ILi64EEES8_EEELi128ENS_6half_tEfNS_4arch4Sm80ELb0ELb0ELb0ELb0ELb1ELb0ELb1ELb0EEENS1_21CollectiveEpilogueFwdINS6_IJS8_S8_S9_EEENS6_IJNS7_ILi1EEESH_SH_EEESB_SD_Li128ELb0ELb1ELb0ELb0EEENS1_19SingleTileSchedulerILb0ELb0ELb1ELi128EEEEEEEEEvNT_6ParamsE,"ax",@progbits
	.sectioninfo	@"SHI_REGISTERS=255"
	.align	128
.text._ZN7cutlass13device_kernelIN5flash19enable_sm80_to_sm89INS1_16FlashAttnFwdSm80INS1_25CollectiveMainloopFwdSm80ILi4ELi1ELb0EN4cute5tupleIJNS5_1CILi128EEENS7_ILi64EEES8_EEELi128ENS_6half_tEfNS_4arch4Sm80ELb0ELb0ELb0ELb0ELb1ELb0ELb1ELb0EEENS1_21CollectiveEpilogueFwdINS6_IJS8_S8_S9_EEENS6_IJNS7_ILi1EEESH_SH_EEESB_SD_Li128ELb0ELb1ELb0ELb0EEENS1_19SingleTileSchedulerILb0ELb0ELb1ELi128EEEEEEEEEvNT_6ParamsE:
        .type           _ZN7cutlass13device_kernelIN5flash19enable_sm80_to_sm89INS1_16FlashAttnFwdSm80INS1_25CollectiveMainloopFwdSm80ILi4ELi1ELb0EN4cute5tupleIJNS5_1CILi128EEENS7_ILi64EEES8_EEELi128ENS_6half_tEfNS_4arch4Sm80ELb0ELb0ELb0ELb0ELb1ELb0ELb1ELb0EEENS1_21CollectiveEpilogueFwdINS6_IJS8_S8_S9_EEENS6_IJNS7_ILi1EEESH_SH_EEESB_SD_Li128ELb0ELb1ELb0ELb0EEENS1_19SingleTileSchedulerILb0ELb0ELb1ELi128EEEEEEEEEvNT_6ParamsE,@function
        .size           _ZN7cutlass13device_kernelIN5flash19enable_sm80_to_sm89INS1_16FlashAttnFwdSm80INS1_25CollectiveMainloopFwdSm80ILi4ELi1ELb0EN4cute5tupleIJNS5_1CILi128EEENS7_ILi64EEES8_EEELi128ENS_6half_tEfNS_4arch4Sm80ELb0ELb0ELb0ELb0ELb1ELb0ELb1ELb0EEENS1_21CollectiveEpilogueFwdINS6_IJS8_S8_S9_EEENS6_IJNS7_ILi1EEESH_SH_EEESB_SD_Li128ELb0ELb1ELb0ELb0EEENS1_19SingleTileSchedulerILb0ELb0ELb1ELi128EEEEEEEEEvNT_6ParamsE,(.L_x_4369 - _ZN7cutlass13device_kernelIN5flash19enable_sm80_to_sm89INS1_16FlashAttnFwdSm80INS1_25CollectiveMainloopFwdSm80ILi4ELi1ELb0EN4cute5tupleIJNS5_1CILi128EEENS7_ILi64EEES8_EEELi128ENS_6half_tEfNS_4arch4Sm80ELb0ELb0ELb0ELb0ELb1ELb0ELb1ELb0EEENS1_21CollectiveEpilogueFwdINS6_IJS8_S8_S9_EEENS6_IJNS7_ILi1EEESH_SH_EEESB_SD_Li128ELb0ELb1ELb0ELb0EEENS1_19SingleTileSchedulerILb0ELb0ELb1ELi128EEEEEEEEEvNT_6ParamsE)
        .other          _ZN7cutlass13device_kernelIN5flash19enable_sm80_to_sm89INS1_16FlashAttnFwdSm80INS1_25CollectiveMainloopFwdSm80ILi4ELi1ELb0EN4cute5tupleIJNS5_1CILi128EEENS7_ILi64EEES8_EEELi128ENS_6half_tEfNS_4arch4Sm80ELb0ELb0ELb0ELb0ELb1ELb0ELb1ELb0EEENS1_21CollectiveEpilogueFwdINS6_IJS8_S8_S9_EEENS6_IJNS7_ILi1EEESH_SH_EEESB_SD_Li128ELb0ELb1ELb0ELb0EEENS1_19SingleTileSchedulerILb0ELb0ELb1ELi128EEEEEEEEEvNT_6ParamsE,@"STO_CUDA_ENTRY STV_DEFAULT"
_ZN7cutlass13device_kernelIN5flash19enable_sm80_to_sm89INS1_16FlashAttnFwdSm80INS1_25CollectiveMainloopFwdSm80ILi4ELi1ELb0EN4cute5tupleIJNS5_1CILi128EEENS7_ILi64EEES8_EEELi128ENS_6half_tEfNS_4arch4Sm80ELb0ELb0ELb0ELb0ELb1ELb0ELb1ELb0EEENS1_21CollectiveEpilogueFwdINS6_IJS8_S8_S9_EEENS6_IJNS7_ILi1EEESH_SH_EEESB_SD_Li128ELb0ELb1ELb0ELb0EEENS1_19SingleTileSchedulerILb0ELb0ELb1ELi128EEEEEEEEEvNT_6ParamsE:
        /* <DEDUP_REMOVED lines=24> */
[----:B------:R-:W1:Y:S01]  /*0180*/  S2R R156, SR_TID.X ;  /* 0x00000000009c7919 */ /* 0x000e620000002100 */
[----:B------:R-:W2:Y:S03]  /*0190*/  S2UR UR8, SR_CTAID.Y ;  /* 0x00000000000879c3 */ /* 0x000ea60000002600 */
[----:B------:R-:W3:Y:S01]  /*01a0*/  S2R R6, SR_CTAID.X ;  /* 0x0000000000067919 */ /* 0x000ee20000002500 */
[----:B------:R-:W-:Y:S01]  /*01b0*/  IMAD.MOV.U32 R17, RZ, RZ, c[0x0][0x2c4] ;  /* 0x0000b100ff117624 */ /* 0x000fe200078e00ff */
[----:B------:R-:W-:-:S02]  /*01c0*/  ULDC.64 UR4, c[0x0][0x1b8] ;  /* 0x00006e0000047ab9 */ /* 0x000fc40000000a00 */
[----:B------:R4:W5:Y:S02]  /*01d0*/  @P2 LDG.E R8, [R2.64] ;  /* 0x0000000c02082981 */ /* 0x000964000c1e1900 */
[----:B------:R-:W-:Y:S02]  /*01e0*/  ISETP.NE.AND P0, PT, R17, 0x1, PT ;  /* 0x000000011100780c */ /* 0x000fe40003f05270 */
[----:B------:R3:W5:Y:S01]  /*01f0*/  @P4 LDG.E R9, [R4.64] ;  /* 0x0000000c04094981 */ /* 0x000762000c1e1900 */
[----:B-1----:R-:W-:Y:S01]  /*0200*/  SHF.R.S32.HI R25, RZ, 0x1f, R156 ;  /* 0x0000001fff197819 */ /* 0x002fe2000001149c */
[----:B--2---:R-:W-:-:S03]  /*0210*/  USHF.R.S32.HI UR6, URZ, 0x1f, UR8 ;  /* 0x0000001f3f067899 */ /* 0x004fc60008011408 */
[----:B----4-:R-:W-:-:S04]  /*0220*/  LEA.HI R2, R25, R156, RZ, 0x3 ;  /* 0x0000009c19027211 */ /* 0x010fc800078f18ff */
[----:B------:R-:W-:Y:S02]  /*0230*/  LOP3.LUT R0, R2, 0xfffffff8, RZ, 0xc0, !PT ;  /* 0xfffffff802007812 */ /* 0x000fe400078ec0ff */
[----:B------:R-:W-:-:S03]  /*0240*/  SHF.R.S32.HI R18, RZ, 0x3, R2 ;  /* 0x00000003ff127819 */ /* 0x000fc60000011402 */
[----:B------:R-:W-:Y:S01]  /*0250*/  IMAD.IADD R21, R156, 0x1, -R0 ;  /* 0x000000019c157824 */ /* 0x000fe200078e0a00 */
[----:B------:R-:W-:-:S03]  /*0260*/  UIMAD UR7, UR6, UR4, URZ ;  /* 0x00000004060772a4 */ /* 0x000fc6000f8e023f */
[----:B------:R-:W-:Y:S01]  /*0270*/  IMAD R161, R21, 0x10, R18 ;  /* 0x0000001015a17824 */ /* 0x000fe200078e0212 */
[----:B------:R-:W-:Y:S02]  /*0280*/  UIMAD.WIDE.U32 UR14, UR8, UR4, URZ ;  /* 0x00000004080e72a5 */ /* 0x000fe4000f8e003f */
[----:B------:R-:W-:Y:S01]  /*0290*/  UIMAD UR7, UR8, UR5, UR7 ;  /* 0x00000005080772a4 */ /* 0x000fe2000f8e0207 */
[----:B---3--:R-:W-:Y:S01]  /*02a0*/  IMAD R7, R6, 0x80, R161 ;  /* 0x0000008006077824 */ /* 0x008fe200078e02a1 */
[----:B------:R-:W-:Y:S02]  /*02b0*/  USHF.R.S32.HI UR9, URZ, 0x1f, UR11 ;  /* 0x0000001f3f097899 */ /* 0x000fe4000801140b */
[----:B------:R-:W-:Y:S01]  /*02c0*/  ULDC.64 UR4, c[0x0][0x1c0] ;  /* 0x0000700000047ab9 */ /* 0x000fe20000000a00 */
[----:B------:R-:W-:Y:S01]  /*02d0*/  @P0 IMAD.HI.U32 R0, R7, c[0x0][0x2c8], RZ ;  /* 0x0000b20007000a27 */ /* 0x000fe200078e00ff */
[----:B------:R-:W-:Y:S02]  /*02e0*/  UIADD3 UR15, UR15, UR7, URZ ;  /* 0x000000070f0f7290 */ /* 0x000fe4000fffe03f */
[----:B------:R-:W-:Y:S01]  /*02f0*/  UIMAD UR9, UR9, UR4, URZ ;  /* 0x00000004090972a4 */ /* 0x000fe2000f8e023f */
[----:B------:R-:W-:Y:S01]  /*0300*/  IMAD.MOV.U32 R4, RZ, RZ, R7 ;  /* 0x000000ffff047224 */ /* 0x000fe200078e0007 */
[----:B------:R-:W-:-:S02]  /*0310*/  UIMAD.WIDE.U32 UR14, UR11, UR4, UR14 ;  /* 0x000000040b0e72a5 */ /* 0x000fc4000f8e000e */
[----:B------:R-:W-:Y:S01]  /*0320*/  UIMAD UR5, UR11, UR5, UR9 ;  /* 0x000000050b0572a4 */ /* 0x000fe2000f8e0209 */
[----:B------:R-:W-:-:S03]  /*0330*/  @P0 SHF.R.U32.HI R4, RZ, c[0x0][0x2cc], R0 ;  /* 0x0000b300ff040a19 */ /* 0x000fc60000011600 */
[----:B------:R-:W-:Y:S01]  /*0340*/  UIADD3 UR5, UR15, UR5, URZ ;  /* 0x000000050f057290 */ /* 0x000fe2000fffe03f */
[--C-:B------:R-:W-:Y:S01]  /*0350*/  SHF.R.S32.HI R0, RZ, 0x1f, R4.reuse ;  /* 0x0000001fff007819 */ /* 0x100fe20000011404 */
[----:B------:R-:W-:Y:S02]  /*0360*/  IMAD.U32 R3, RZ, RZ, UR15 ;  /* 0x0000000fff037e24 */ /* 0x000fe4000f8e00ff */
[----:B------:R-:W-:Y:S02]  /*0370*/  IMAD.U32 R2, RZ, RZ, UR14 ;  /* 0x0000000eff027e24 */ /* 0x000fe4000f8e00ff */
[----:B------:R-:W-:Y:S02]  /*0380*/  IMAD.U32 R3, RZ, RZ, UR5 ;  /* 0x00000005ff037e24 */ /* 0x000fe4000f8e00ff */
[----:B------:R-:W-:Y:S02]  /*0390*/  IMAD R0, R0, c[0x0][0x1b0], RZ ;  /* 0x00006c0000007a24 */ /* 0x000fe400078e02ff */
[----:B------:R-:W-:-:S02]  /*03a0*/  IMAD.MOV R5, RZ, RZ, -R4 ;  /* 0x000000ffff057224 */ /* 0x000fc400078e0a04 */
[----:B------:R-:W-:-:S04]  /*03b0*/  IMAD.WIDE.U32 R2, R4, c[0x0][0x1b0], R2 ;  /* 0x00006c0004027a25 */ /* 0x000fc800078e0002 */
[----:B------:R-:W-:Y:S02]  /*03c0*/  IMAD R4, R4, c[0x0][0x1b4], R0 ;  /* 0x00006d0004047a24 */ /* 0x000fe400078e0200 */
[----:B------:R-:W-:Y:S02]  /*03d0*/  IMAD R0, R5, c[0x0][0x2c4], R7 ;  /* 0x0000b10005007a24 */ /* 0x000fe400078e0207 */
[----:B------:R-:W-:-:S03]  /*03e0*/  IMAD.IADD R3, R3, 0x1, R4 ;  /* 0x0000000103037824 */ /* 0x000fc600078e0204 */
[----:B------:R-:W-:Y:S01]  /*03f0*/  SHF.R.S32.HI R4, RZ, 0x1f, R0 ;  /* 0x0000001fff047819 */ /* 0x000fe20000011400 */
[----:B------:R-:W-:-:S04]  /*0400*/  IMAD.MOV.U32 R162, RZ, RZ, c[0x0][0x2b8] ;  /* 0x0000ae00ffa27624 */ /* 0x000fc800078e00ff */
[----:B------:R-:W-:Y:S02]  /*0410*/  IMAD R4, R4, c[0x0][0x1a8], RZ ;  /* 0x00006a0004047a24 */ /* 0x000fe400078e02ff */
[----:B------:R-:W-:Y:S02]  /*0420*/  IMAD R19, R6, 0x80, R18 ;  /* 0x0000008006137824 */ /* 0x000fe400078e0212 */
[C---:B------:R-:W-:Y:S02]  /*0430*/  IMAD R4, R0.reuse, c[0x0][0x1ac], R4 ;  /* 0x00006b0000047a24 */ /* 0x040fe400078e0204 */
[----:B------:R-:W-:Y:S01]  /*0440*/  IMAD.WIDE.U32 R2, R0, c[0x0][0x1a8], R2 ;  /* 0x00006a0000027a25 */ /* 0x000fe200078e0002 */
[----:B------:R-:W-:-:S03]  /*0450*/  ISETP.NE.AND P1, PT, R162, 0x1, PT ;  /* 0x00000001a200780c */ /* 0x000fc60003f25270 */
[----:B------:R-:W-:Y:S01]  /*0460*/  IMAD.SHL.U32 R6, R18, 0x40, RZ ;  /* 0x0000004012067824 */ /* 0x000fe200078e00ff */
[----:B------:R-:W-:Y:S01]  /*0470*/  IADD3 R5, R19, 0x10, RZ ;  /* 0x0000001013057810 */ /* 0x000fe20007ffe0ff */
[----:B------:R-:W-:Y:S01]  /*0480*/  IMAD R17, R17, c[0x0][0x168], RZ ;  /* 0x00005a0011117a24 */ /* 0x000fe200078e02ff */
[----:B------:R-:W-:Y:S01]  /*0490*/  LEA R15, P1, R2, c[0x0][0x160], 0x1 ;  /* 0x00005800020f7a11 */ /* 0x000fe200078208ff */
[----:B------:R-:W-:Y:S01]  /*04a0*/  IMAD.IADD R3, R3, 0x1, R4 ;  /* 0x0000000103037824 */ /* 0x000fe200078e0204 */
[----:B------:R-:W-:Y:S01]  /*04b0*/  LOP3.LUT R0, R6, 0x1c0, RZ, 0xc0, !PT ;  /* 0x000001c006007812 */ /* 0x000fe200078ec0ff */
[----:B------:R-:W-:Y:S01]  /*04c0*/  IMAD.SHL.U32 R159, R21, 0x8, RZ ;  /* 0x00000008159f7824 */ /* 0x000fe200078e00ff */
[----:B------:R-:W-:Y:S02]  /*04d0*/  ISETP.GE.AND P0, PT, R5, R17, PT ;  /* 0x000000110500720c */ /* 0x000fe40003f06270 */
[----:B------:R-:W-:Y:S02]  /*04e0*/  LEA.HI.X R14, R2, c[0x0][0x164], R3, 0x1, P1 ;  /* 0x00005900020e7a11 */ /* 0x000fe400008f0c03 */
[----:B------:R-:W-:-:S02]  /*04f0*/  IADD3 R5, R19, 0x20, RZ ;  /* 0x0000002013057810 */ /* 0x000fc40007ffe0ff */
[----:B------:R-:W-:Y:S02]  /*0500*/  SHF.R.U32.HI R2, RZ, 0x3, R0 ;  /* 0x00000003ff027819 */ /* 0x000fe40000011600 */
[----:B------:R-:W-:Y:S02]  /*0510*/  LOP3.LUT R0, R0, 0x38, R159, 0xf8, !PT ;  /* 0x0000003800007812 */ /* 0x000fe400078ef89f */
[-C--:B------:R-:W-:Y:S01]  /*0520*/  ISETP.GE.AND P1, PT, R19, R17.reuse, PT ;  /* 0x000000111300720c */ /* 0x080fe20003f26270 */
[----:B------:R-:W-:Y:S01]  /*0530*/  SHFL.IDX PT, R4, R15, RZ, 0x181f ;  /* 0x00181fff0f047589 */ /* 0x000fe200000e0000 */
[----:B------:R-:W-:Y:S02]  /*0540*/  ISETP.GE.AND P3, PT, R5, R17, PT ;  /* 0x000000110500720c */ /* 0x000fe40003f66270 */
[----:B------:R-:W-:Y:S01]  /*0550*/  LOP3.LUT R6, R0, R2, RZ, 0x3c, !PT ;  /* 0x0000000200067212 */ /* 0x000fe200078e3cff */
[----:B------:R-:W1:Y:S01]  /*0560*/  SHFL.IDX PT, R5, R14, RZ, 0x181f ;  /* 0x00181fff0e057589 */ /* 0x000e6200000e0000 */
[----:B------:R-:W-:-:S03]  /*0570*/  LEA.HI R0, R25, R156, RZ, 0x6 ;  /* 0x0000009c19007211 */ /* 0x000fc600078f30ff */
[----:B------:R-:W-:Y:S02]  /*0580*/  SHFL.IDX PT, R2, R15, 0x1, 0x181f ;  /* 0x00381f000f027f89 */ /* 0x000fe400000e0000 */
[----:B------:R-:W-:Y:S02]  /*0590*/  IMAD.SHL.U32 R0, R0, 0x8, RZ ;  /* 0x0000000800007824 */ /* 0x000fe400078e00ff */
[----:B------:R-:W2:Y:S01]  /*05a0*/  SHFL.IDX PT, R3, R14, 0x1, 0x181f ;  /* 0x00381f000e037f89 */ /* 0x000ea200000e0000 */
[----:B------:R-:W-:Y:S02]  /*05b0*/  IADD3 R160, R159, 0x40, RZ ;  /* 0x000000409fa07810 */ /* 0x000fe40007ffe0ff */
[----:B------:R-:W-:Y:S02]  /*05c0*/  LOP3.LUT R158, R6, 0xfffffe00, R0, 0xf8, !PT ;  /* 0xfffffe00069e7812 */ /* 0x000fe400078ef800 */
[----:B------:R-:W-:-:S04]  /*05d0*/  @!P1 SHF.R.S32.HI R0, RZ, 0x1f, R160 ;  /* 0x0000001fff009819 */ /* 0x000fc800000114a0 */
[-C--:B------:R-:W-:Y:S01]  /*05e0*/  @!P1 LEA.HI R0, R0, R160.reuse, RZ, 0x3 ;  /* 0x000000a000009211 */ /* 0x080fe200078f18ff */
[----:B------:R-:W-:Y:S01]  /*05f0*/  UMOV UR10, URZ ;  /* 0x0000003f000a7c82 */ /* 0x000fe20008000000 */
[----:B------:R-:W-:Y:S02]  /*0600*/  @!P0 SHF.R.S32.HI R6, RZ, 0x1f, R160 ;  /* 0x0000001fff068819 */ /* 0x000fe400000114a0 */
[----:B------:R-:W-:Y:S01]  /*0610*/  ISETP.GE.AND P6, PT, R160, c[0x0][0x198], PT ;  /* 0x00006600a0007a0c */ /* 0x000fe20003fc6270 */
[----:B------:R-:W-:Y:S01]  /*0620*/  STL [R1+0x24], R161 ;  /* 0x000024a101007387 */ /* 0x000fe20000100800 */
[----:B------:R-:W-:Y:S02]  /*0630*/  @!P1 LOP3.LUT R0, R0, 0xfffffff8, RZ, 0xc0, !PT ;  /* 0xfffffff800009812 */ /* 0x000fe400078ec0ff */
[----:B------:R-:W-:Y:S01]  /*0640*/  @!P0 LEA.HI R6, R6, R160, RZ, 0x3 ;  /* 0x000000a006068211 */ /* 0x000fe200078f18ff */
[----:B------:R3:W-:Y:S01]  /*0650*/  STL [R1+0x40], R7 ;  /* 0x0000400701007387 */ /* 0x0007e20000100800 */
[----:B------:R-:W-:-:S02]  /*0660*/  @!P1 IMAD.SHL.U32 R12, R158, 0x2, RZ ;  /* 0x000000029e0c9824 */ /* 0x000fc400078e00ff */
[----:B-1----:R-:W-:Y:S01]  /*0670*/  @!P1 IMAD.WIDE R10, R0, 0x2, R4 ;  /* 0x00000002000a9825 */ /* 0x002fe200078e0204 */
[----:B------:R-:W-:-:S03]  /*0680*/  @!P0 LOP3.LUT R0, R6, 0xfffffff8, RZ, 0xc0, !PT ;  /* 0xfffffff806008812 */ /* 0x000fc600078ec0ff */
[----:B------:R-:W-:-:S04]  /*0690*/  @!P1 IMAD.WIDE R4, R159, 0x2, R4 ;  /* 0x000000029f049825 */ /* 0x000fc800078e0204 */
[----:B------:R-:W-:Y:S01]  /*06a0*/  @!P0 IMAD.SHL.U32 R13, R158, 0x2, RZ ;  /* 0x000000029e0d8824 */ /* 0x000fe200078e00ff */
[----:B---3--:R-:W-:-:S04]  /*06b0*/  IADD3 R7, R19, 0x30, RZ ;  /* 0x0000003013077810 */ /* 0x008fc80007ffe0ff */
[----:B------:R-:W-:Y:S01]  /*06c0*/  ISETP.GE.AND P5, PT, R7, R17, PT ;  /* 0x000000110700720c */ /* 0x000fe20003fa6270 */
[----:B--2---:R-:W-:-:S04]  /*06d0*/  @!P0 IMAD.WIDE R6, R159, 0x2, R2 ;  /* 0x000000029f068825 */ /* 0x004fc800078e0202 */
[----:B------:R-:W-:Y:S01]  /*06e0*/  @!P0 IMAD.WIDE R2, R0, 0x2, R2 ;  /* 0x0000000200028825 */ /* 0x000fe200078e0202 */
[----:B------:R-:W-:-:S04]  /*06f0*/  @!P3 SHF.R.S32.HI R0, RZ, 0x1f, R160 ;  /* 0x0000001fff00b819 */ /* 0x000fc800000114a0 */
[----:B------:R-:W-:Y:S02]  /*0700*/  @!P3 LEA.HI R0, R0, R160, RZ, 0x3 ;  /* 0x000000a00000b211 */ /* 0x000fe400078f18ff */
[----:B------:R-:W-:Y:S02]  /*0710*/  IADD3 R16, R19, 0x40, RZ ;  /* 0x0000004013107810 */ /* 0x000fe40007ffe0ff */
[----:B------:R-:W-:Y:S01]  /*0720*/  @!P3 LOP3.LUT R0, R0, 0xfffffff8, RZ, 0xc0, !PT ;  /* 0xfffffff80000b812 */ /* 0x000fe200078ec0ff */
[----:B------:R-:W-:Y:S02]  /*0730*/  ULDC UR4, c[0x0][0x2ac] ;  /* 0x0000ab0000047ab9 */ /* 0x000fe40000000800 */
[----:B------:R-:W-:Y:S02]  /*0740*/  ULDC UR7, c[0x0][0x1d0] ;  /* 0x0000740000077ab9 */ /* 0x000fe40000000800 */
[----:B------:R-:W-:-:S04]  /*0750*/  UIMAD UR7, UR4, UR7, 0x3f ;  /* 0x0000003f040774a4 */ /* 0x000fc8000f8e0207 */
[----:B------:R-:W-:-:S04]  /*0760*/  USHF.R.S32.HI UR5, URZ, 0x1f, UR7 ;  /* 0x0000001f3f057899 */ /* 0x000fc80008011407 */
[----:B------:R-:W-:-:S04]  /*0770*/  ULEA.HI UR7, UR5, UR7, URZ, 0x6 ;  /* 0x0000000705077291 */ /* 0x000fc8000f8f303f */
[----:B------:R-:W-:Y:S02]  /*0780*/  USHF.R.S32.HI UR7, URZ, 0x6, UR7 ;  /* 0x000000063f077899 */ /* 0x000fe40008011407 */
[----:B------:R-:W-:Y:S02]  /*0790*/  ULDC UR9, c[0x0][0x1d0] ;  /* 0x0000740000097ab9 */ /* 0x000fe40000000800 */
[----:B------:R-:W-:-:S03]  /*07a0*/  UIMAD UR9, UR4, UR9, URZ ;  /* 0x00000009040972a4 */ /* 0x000fc6000f8e023f */
[----:B------:R-:W-:Y:S01]  /*07b0*/  ULDC.64 UR4, c[0x0][0x2b0] ;  /* 0x0000ac0000047ab9 */ /* 0x000fe20000000a00 */
[----:B-----5:R1:W2:Y:S01]  /*07c0*/  @P2 R2UR UR16, R8 ;  /* 0x00000000081023c2 */ /* 0x0202a200000e0000 */
[----:B------:R-:W-:-:S07]  /*07d0*/  ISETP.GE.AND P2, PT, R159, c[0x0][0x198], PT ;  /* 0x000066009f007a0c */ /* 0x000fce0003f46270 */
[----:B------:R3:W4:Y:S06]  /*07e0*/  @P4 R2UR UR10, R9 ;  /* 0x00000000090a43c2 */ /* 0x00072c00000e0000 */
[----:B------:R5:W-:Y:S04]  /*07f0*/  @!P1 LDGSTS.E.BYPASS.LTC128B.128 [R12+0x8100], [R4.64], !P2 ;  /* 0x08100000040c9fae */ /* 0x000be8000d101d4c */
[----:B------:R2:W-:Y:S04]  /*0800*/  @!P1 LDGSTS.E.BYPASS.LTC128B.128 [R12+0xc100], [R10.64], !P6 ;  /* 0x0c1000000a0c9fae */ /* 0x0005e8000f101d4c */
[----:B------:R2:W-:Y:S04]  /*0810*/  @!P0 LDGSTS.E.BYPASS.LTC128B.128 [R13+0x8900], [R6.64], !P2 ;  /* 0x08900000060d8fae */ /* 0x0005e8000d101d4c */
[----:B-1----:R-:W-:Y:S04]  /*0820*/  SHFL.IDX PT, R8, R15, 0x2, 0x181f ;  /* 0x00581f000f087f89 */ /* 0x002fe800000e0000 */
[----:B------:R1:W-:Y:S04]  /*0830*/  @!P0 LDGSTS.E.BYPASS.LTC128B.128 [R13+0xc900], [R2.64], !P6 ;  /* 0x0c900000020d8fae */ /* 0x0003e8000f101d4c */
[----:B---3--:R-:W3:Y:S01]  /*0840*/  SHFL.IDX PT, R9, R14, 0x2, 0x181f ;  /* 0x00581f000e097f89 */ /* 0x008ee200000e0000 */
[----:B------:R-:W-:-:S03]  /*0850*/  ISETP.GE.AND P0, PT, R159, c[0x0][0x198], PT ;  /* 0x000066009f007a0c */ /* 0x000fc60003f06270 */
[----:B--2---:R-:W-:Y:S04]  /*0860*/  SHFL.IDX PT, R6, R15, 0x3, 0x181f ;  /* 0x00781f000f067f89 */ /* 0x004fe800000e0000 */
[----:B------:R-:W2:Y:S01]  /*0870*/  SHFL.IDX PT, R7, R14, 0x3, 0x181f ;  /* 0x00781f000e077f89 */ /* 0x000ea200000e0000 */
[----:B-----5:R-:W-:Y:S02]  /*0880*/  IADD3 R5, R19, 0x50, RZ ;  /* 0x0000005013057810 */ /* 0x020fe40007ffe0ff */
[----:B------:R-:W-:Y:S01]  /*0890*/  @!P5 SHF.R.S32.HI R4, RZ, 0x1f, R160 ;  /* 0x0000001fff04d819 */ /* 0x000fe200000114a0 */
[----:B-1----:R-:W-:Y:S02]  /*08a0*/  @!P3 IMAD.SHL.U32 R13, R158, 0x2, RZ ;  /* 0x000000029e0db824 */ /* 0x002fe400078e00ff */
[----:B---3--:R-:W-:Y:S01]  /*08b0*/  @!P3 IMAD.WIDE R2, R159, 0x2, R8 ;  /* 0x000000029f02b825 */ /* 0x008fe200078e0208 */
[----:B------:R-:W-:-:S03]  /*08c0*/  ISETP.GE.AND P4, PT, R16, R17, PT ;  /* 0x000000111000720c */ /* 0x000fc60003f86270 */
[----:B------:R-:W-:Y:S01]  /*08d0*/  @!P3 IMAD.WIDE R10, R0, 0x2, R8 ;  /* 0x00000002000ab825 */ /* 0x000fe200078e0208 */
[----:B------:R-:W-:Y:S01]  /*08e0*/  @!P5 LEA.HI R0, R4, R160, RZ, 0x3 ;  /* 0x000000a00400d211 */ /* 0x000fe200078f18ff */
[----:B------:R1:W-:Y:S01]  /*08f0*/  @!P3 LDGSTS.E.BYPASS.LTC128B.128 [R13+0x9100], [R2.64], !P0 ;  /* 0x09100000020dbfae */ /* 0x0003e2000c101d4c */
[----:B------:R-:W-:-:S03]  /*0900*/  ISETP.GE.AND P2, PT, R5, R17, PT ;  /* 0x000000110500720c */ /* 0x000fc60003f46270 */
[----:B------:R-:W-:Y:S01]  /*0910*/  SHFL.IDX PT, R4, R15, 0x4, 0x181f ;  /* 0x00981f000f047f89 */ /* 0x000fe200000e0000 */
[----:B------:R-:W-:-:S03]  /*0920*/  @!P5 LOP3.LUT R12, R0, 0xfffffff8, RZ, 0xc0, !PT ;  /* 0xfffffff8000cd812 */ /* 0x000fc600078ec0ff */
[----:B------:R-:W3:Y:S01]  /*0930*/  SHFL.IDX PT, R5, R14, 0x4, 0x181f ;  /* 0x00981f000e057f89 */ /* 0x000ee200000e0000 */
[----:B------:R-:W-:Y:S02]  /*0940*/  @!P5 IMAD.SHL.U32 R0, R158, 0x2, RZ ;  /* 0x000000029e00d824 */ /* 0x000fe400078e00ff */
[C-C-:B--2---:R-:W-:Y:S01]  /*0950*/  @!P5 IMAD.WIDE R8, R159.reuse, 0x2, R6.reuse ;  /* 0x000000029f08d825 */ /* 0x144fe200078e0206 */
[----:B------:R2:W-:Y:S03]  /*0960*/  @!P3 LDGSTS.E.BYPASS.LTC128B.128 [R13+0xd100], [R10.64], !P6 ;  /* 0x0d1000000a0dbfae */ /* 0x0005e6000f101d4c */
[----:B------:R-:W-:Y:S01]  /*0970*/  @!P5 IMAD.WIDE R6, R12, 0x2, R6 ;  /* 0x000000020c06d825 */ /* 0x000fe200078e0206 */
[----:B------:R5:W-:Y:S04]  /*0980*/  @!P5 LDGSTS.E.BYPASS.LTC128B.128 [R0+0x9900], [R8.64], !P0 ;  /* 0x099000000800dfae */ /* 0x000be8000c101d4c */
[----:B------:R2:W-:Y:S04]  /*0990*/  @!P5 LDGSTS.E.BYPASS.LTC128B.128 [R0+0xd900], [R6.64], !P6 ;  /* 0x0d9000000600dfae */ /* 0x0005e8000f101d4c */
[----:B-1----:R-:W-:Y:S04]  /*09a0*/  SHFL.IDX PT, R2, R15, 0x5, 0x181f ;  /* 0x00b81f000f027f89 */ /* 0x002fe800000e0000 */
[----:B------:R-:W1:Y:S01]  /*09b0*/  SHFL.IDX PT, R3, R14, 0x5, 0x181f ;  /* 0x00b81f000e037f89 */ /* 0x000e6200000e0000 */
[----:B------:R-:W-:-:S02]  /*09c0*/  ISETP.GE.AND P5, PT, R159, c[0x0][0x198], PT ;  /* 0x000066009f007a0c */ /* 0x000fc40003fa6270 */
[--C-:B-----5:R-:W-:Y:S02]  /*09d0*/  @!P4 SHF.R.S32.HI R8, RZ, 0x1f, R160.reuse ;  /* 0x0000001fff08c819 */ /* 0x120fe400000114a0 */
[----:B--2---:R-:W-:Y:S02]  /*09e0*/  @!P2 SHF.R.S32.HI R0, RZ, 0x1f, R160 ;  /* 0x0000001fff00a819 */ /* 0x004fe400000114a0 */
[-C--:B------:R-:W-:Y:S02]  /*09f0*/  @!P4 LEA.HI R6, R8, R160.reuse, RZ, 0x3 ;  /* 0x000000a00806c211 */ /* 0x080fe400078f18ff */
[----:B------:R-:W-:Y:S02]  /*0a00*/  @!P2 LEA.HI R0, R0, R160, RZ, 0x3 ;  /* 0x000000a00000a211 */ /* 0x000fe400078f18ff */
[----:B------:R-:W-:Y:S02]  /*0a10*/  IADD3 R9, R19, 0x70, RZ ;  /* 0x0000007013097810 */ /* 0x000fe40007ffe0ff */
[----:B------:R-:W-:-:S02]  /*0a20*/  @!P4 LOP3.LUT R6, R6, 0xfffffff8, RZ, 0xc0, !PT ;  /* 0xfffffff80606c812 */ /* 0x000fc400078ec0ff */
[----:B------:R-:W-:Y:S02]  /*0a30*/  @!P2 LOP3.LUT R7, R0, 0xfffffff8, RZ, 0xc0, !PT ;  /* 0xfffffff80007a812 */ /* 0x000fe400078ec0ff */
[----:B------:R-:W-:Y:S01]  /*0a40*/  ISETP.GE.AND P0, PT, R9, R17, PT ;  /* 0x000000110900720c */ /* 0x000fe20003f06270 */
[----:B---3--:R-:W-:Y:S01]  /*0a50*/  @!P4 IMAD.WIDE R8, R6, 0x2, R4 ;  /* 0x000000020608c825 */ /* 0x008fe200078e0204 */
[----:B------:R-:W-:-:S03]  /*0a60*/  IADD3 R16, R19, 0x60, RZ ;  /* 0x0000006013107810 */ /* 0x000fc60007ffe0ff */
[----:B------:R-:W-:Y:S02]  /*0a70*/  @!P4 IMAD.SHL.U32 R0, R158, 0x2, RZ ;  /* 0x000000029e00c824 */ /* 0x000fe400078e00ff */
[----:B------:R-:W-:-:S04]  /*0a80*/  @!P4 IMAD.WIDE R4, R159, 0x2, R4 ;  /* 0x000000029f04c825 */ /* 0x000fc800078e0204 */
[--C-:B-1----:R-:W-:Y:S01]  /*0a90*/  @!P2 IMAD.WIDE R6, R7, 0x2, R2.reuse ;  /* 0x000000020706a825 */ /* 0x102fe200078e0202 */
[----:B------:R-:W-:Y:S01]  /*0aa0*/  ISETP.GE.AND P1, PT, R16, R17, PT ;  /* 0x000000111000720c */ /* 0x000fe20003f26270 */
[----:B------:R1:W-:Y:S02]  /*0ab0*/  @!P4 LDGSTS.E.BYPASS.LTC128B.128 [R0+0xa100], [R4.64], !P5 ;  /* 0x0a1000000400cfae */ /* 0x0003e4000e901d4c */
[----:B------:R-:W-:Y:S02]  /*0ac0*/  @!P2 IMAD.SHL.U32 R10, R158, 0x2, RZ ;  /* 0x000000029e0aa824 */ /* 0x000fe400078e00ff */
[----:B------:R-:W-:Y:S01]  /*0ad0*/  @!P2 IMAD.WIDE R2, R159, 0x2, R2 ;  /* 0x000000029f02a825 */ /* 0x000fe200078e0202 */
[----:B------:R2:W-:Y:S03]  /*0ae0*/  @!P4 LDGSTS.E.BYPASS.LTC128B.128 [R0+0xe100], [R8.64], !P6 ;  /* 0x0e1000000800cfae */ /* 0x0005e6000f101d4c */
[----:B------:R-:W-:Y:S01]  /*0af0*/  IMAD.U32 R11, RZ, RZ, UR7 ;  /* 0x00000007ff0b7e24 */ /* 0x000fe2000f8e00ff */
[----:B------:R3:W-:Y:S01]  /*0b00*/  @!P2 LDGSTS.E.BYPASS.LTC128B.128 [R10+0xa900], [R2.64], !P5 ;  /* 0x0a900000020aafae */ /* 0x0007e2000e901d4c */
[----:B------:R-:W-:-:S02]  /*0b10*/  ISETP.NE.AND P3, PT, R162, 0x1, PT ;  /* 0x00000001a200780c */ /* 0x000fc40003f65270 */
[----:B------:R-:W-:Y:S01]  /*0b20*/  IMAD R11, R11, 0x40, R161 ;  /* 0x000000400b0b7824 */ /* 0x000fe200078e02a1 */
[----:B------:R5:W-:Y:S04]  /*0b30*/  @!P2 LDGSTS.E.BYPASS.LTC128B.128 [R10+0xe900], [R6.64], !P6 ;  /* 0x0e900000060aafae */ /* 0x000be8000f101d4c */
[----:B-1----:R-:W-:Y:S04]  /*0b40*/  SHFL.IDX PT, R4, R15, 0x6, 0x181f ;  /* 0x00d81f000f047f89 */ /* 0x002fe800000e0000 */
[----:B------:R-:W1:Y:S04]  /*0b50*/  SHFL.IDX PT, R5, R14, 0x6, 0x181f ;  /* 0x00d81f000e057f89 */ /* 0x000e6800000e0000 */
[----:B---3--:R-:W-:Y:S04]  /*0b60*/  SHFL.IDX PT, R2, R15, 0x7, 0x181f ;  /* 0x00f81f000f027f89 */ /* 0x008fe800000e0000 */
[----:B------:R3:W3:Y:S01]  /*0b70*/  SHFL.IDX PT, R3, R14, 0x7, 0x181f ;  /* 0x00f81f000e037f89 */ /* 0x0006e200000e0000 */
[----:B--2---:R-:W-:-:S02]  /*0b80*/  IADD3 R0, R11, -0x40, RZ ;  /* 0xffffffc00b007810 */ /* 0x004fc40007ffe0ff */
[--C-:B-----5:R-:W-:Y:S02]  /*0b90*/  @!P1 SHF.R.S32.HI R7, RZ, 0x1f, R160.reuse ;  /* 0x0000001fff079819 */ /* 0x120fe400000114a0 */
[----:B----4-:R-:W-:Y:S02]  /*0ba0*/  IADD3 R13, R0, UR10, RZ ;  /* 0x0000000a000d7c10 */ /* 0x010fe4000fffe0ff */
[----:B------:R-:W-:Y:S02]  /*0bb0*/  @!P0 SHF.R.S32.HI R6, RZ, 0x1f, R160 ;  /* 0x0000001fff068819 */ /* 0x000fe400000114a0 */
[-C--:B------:R-:W-:Y:S01]  /*0bc0*/  @!P1 LEA.HI R7, R7, R160.reuse, RZ, 0x3 ;  /* 0x000000a007079211 */ /* 0x080fe200078f18ff */
[----:B------:R-:W-:Y:S01]  /*0bd0*/  @P3 IMAD.HI.U32 R8, R13, c[0x0][0x2bc], RZ ;  /* 0x0000af000d083a27 */ /* 0x000fe200078e00ff */
[----:B------:R-:W-:Y:S02]  /*0be0*/  @!P0 LEA.HI R6, R6, R160, RZ, 0x3 ;  /* 0x000000a006068211 */ /* 0x000fe400078f18ff */
[----:B------:R-:W-:-:S02]  /*0bf0*/  @!P1 LOP3.LUT R7, R7, 0xfffffff8, RZ, 0xc0, !PT ;  /* 0xfffffff807079812 */ /* 0x000fc400078ec0ff */
[----:B------:R-:W-:Y:S01]  /*0c00*/  ISETP.GE.AND P2, PT, R0, UR9, PT ;  /* 0x0000000900007c0c */ /* 0x000fe2000bf46270 */
[----:B------:R-:W-:Y:S01]  /*0c10*/  IMAD.MOV.U32 R0, RZ, RZ, R13 ;  /* 0x000000ffff007224 */ /* 0x000fe200078e000d */
[----:B------:R-:W-:Y:S02]  /*0c20*/  @!P0 LOP3.LUT R16, R6, 0xfffffff8, RZ, 0xc0, !PT ;  /* 0xfffffff806108812 */ /* 0x000fe400078ec0ff */
[----:B------:R-:W-:Y:S01]  /*0c30*/  @P3 SHF.R.U32.HI R0, RZ, c[0x0][0x2c0], R8 ;  /* 0x0000b000ff003a19 */ /* 0x000fe20000011608 */
[----:B-1----:R-:W-:-:S04]  /*0c40*/  @!P1 IMAD.WIDE R8, R159, 0x2, R4 ;  /* 0x000000029f089825 */ /* 0x002fc800078e0204 */
[C---:B---3--:R-:W-:Y:S02]  /*0c50*/  @!P1 IMAD.SHL.U32 R14, R158.reuse, 0x2, RZ ;  /* 0x000000029e0e9824 */ /* 0x048fe400078e00ff */
[----:B------:R-:W-:Y:S01]  /*0c60*/  @!P1 IMAD.WIDE R10, R7, 0x2, R4 ;  /* 0x00000002070a9825 */ /* 0x000fe200078e0204 */
[----:B------:R-:W-:Y:S02]  /*0c70*/  @!UP0 UMOV UR16, UR11 ;  /* 0x0000000b00108c82 */ /* 0x000fe40008000000 */
[----:B------:R1:W-:Y:S01]  /*0c80*/  @!P1 LDGSTS.E.BYPASS.LTC128B.128 [R14+0xb100], [R8.64], !P5 ;  /* 0x0b100000080e9fae */ /* 0x0003e2000e901d4c */
[----:B------:R-:W-:Y:S02]  /*0c90*/  @!P0 IMAD.SHL.U32 R12, R158, 0x2, RZ ;  /* 0x000000029e0c8824 */ /* 0x000fe400078e00ff */
[--C-:B------:R-:W-:Y:S01]  /*0ca0*/  @!P0 IMAD.WIDE R4, R159, 0x2, R2.reuse ;  /* 0x000000029f048825 */ /* 0x100fe200078e0202 */
[----:B------:R-:W-:Y:S01]  /*0cb0*/  USHF.R.S32.HI UR11, URZ, 0x1f, UR16 ;  /* 0x0000001f3f0b7899 */ /* 0x000fe20008011410 */
[----:B------:R2:W-:Y:S02]  /*0cc0*/  @!P1 LDGSTS.E.BYPASS.LTC128B.128 [R14+0xf100], [R10.64], !P6 ;  /* 0x0f1000000a0e9fae */ /* 0x0005e4000f101d4c */
        /* <DEDUP_REMOVED lines=8> */
[----:B------:R-:W-:Y:S02]  /*0d50*/  IMAD.MOV.U32 R29, RZ, RZ, RZ ;  /* 0x000000ffff1d7224 */ /* 0x000fe400078e00ff */
[----:B------:R-:W-:-:S02]  /*0d60*/  ULDC.64 UR4, c[0x0][0x1e8] ;  /* 0x00007a0000047ab9 */ /* 0x000fc40000000a00 */
[----:B------:R-:W-:Y:S01]  /*0d70*/  UIADD3 UR11, UR15, UR11, URZ ;  /* 0x0000000b0f0b7290 */ /* 0x000fe2000fffe03f */
[----:B------:R-:W-:-:S05]  /*0d80*/  @!P2 IADD3 R15, P3, R0, UR14, RZ ;  /* 0x0000000e000fac10 */ /* 0x000fca000ff7e0ff */
[----:B------:R-:W-:Y:S02]  /*0d90*/  @!P2 LEA.HI.X.SX32 R17, R0, UR11, 0x1, P3 ;  /* 0x0000000b0011ac11 */ /* 0x000fe400098f0eff */
[----:B------:R-:W-:-:S04]  /*0da0*/  @!P2 LEA R6, P3, R15, c[0x0][0x2a0], 0x2 ;  /* 0x0000a8000f06aa11 */ /* 0x000fc800078610ff */
[----:B------:R-:W-:Y:S01]  /*0db0*/  @!P2 LEA.HI.X R7, R15, c[0x0][0x2a4], R17, 0x2, P3 ;  /* 0x0000a9000f07aa11 */ /* 0x000fe200018f1411 */
[----:B------:R-:W-:Y:S06]  /*0dc0*/  BAR.SYNC.DEFER_BLOCKING 0x0 ;  /* 0x0000000000007b1d */ /* 0x000fec0000010000 */
[----:B------:R5:W2:Y:S01]  /*0dd0*/  @!P2 LDG.E R29, [R6.64] ;  /* 0x0000000c061da981 */ /* 0x000aa2000c1e1900 */
[----:B------:R-:W-:-:S04]  /*0de0*/  IMAD.MOV R0, RZ, RZ, -R0 ;  /* 0x000000ffff007224 */ /* 0x000fc800078e0a00 */
[----:B------:R-:W-:-:S05]  /*0df0*/  IMAD R30, R0, c[0x0][0x2b8], R13 ;  /* 0x0000ae00001e7a24 */ /* 0x000fca00078e020d */
[----:B------:R-:W-:Y:S01]  /*0e00*/  SHF.R.S32.HI R24, RZ, 0x1f, R30 ;  /* 0x0000001fff187819 */ /* 0x000fe2000001141e */
[----:B----4-:R-:W-:-:S04]  /*0e10*/  IMAD.WIDE.U32 R2, R30, c[0x0][0x1e0], RZ ;  /* 0x000078001e027a25 */ /* 0x010fc800078e00ff */
        /* <DEDUP_REMOVED lines=9> */
[----:B-1----:R-:W-:Y:S01]  /*0eb0*/  LEA.HI R8, R25, R156, RZ, 0x4 ;  /* 0x0000009c19087211 */ /* 0x002fe200078f20ff */
[----:B---3--:R-:W-:Y:S01]  /*0ec0*/  IMAD.SHL.U32 R5, R21, 0x40, RZ ;  /* 0x0000004015057824 */ /* 0x008fe200078e00ff */
[----:B------:R-:W-:Y:S01]  /*0ed0*/  ISETP.GE.AND P3, PT, R159, c[0x0][0x1d4], PT ;  /* 0x000075009f007a0c */ /* 0x000fe20003f66270 */
[----:B-----5:R-:W-:Y:S01]  /*0ee0*/  IMAD.SHL.U32 R6, R18, 0x8, RZ ;  /* 0x0000000812067824 */ /* 0x020fe200078e00ff */
[----:B------:R-:W-:Y:S01]  /*0ef0*/  ISETP.GE.AND P4, PT, R160, c[0x0][0x1d4], PT ;  /* 0x00007500a0007a0c */ /* 0x000fe20003f86270 */
[----:B------:R1:W-:Y:S01]  /*0f00*/  STL [R1+0x3c], R19 ;  /* 0x00003c1301007387 */ /* 0x0003e20000100800 */
[----:B------:R-:W-:Y:S01]  /*0f10*/  IADD3 R26, -R18, UR17, RZ ;  /* 0x00000011121a7c10 */ /* 0x000fe2000fffe1ff */
[----:B------:R-:W-:Y:S01]  /*0f20*/  IMAD.MOV.U32 R28, RZ, RZ, 0x20 ;  /* 0x00000020ff1c7424 */ /* 0x000fe200078e00ff */
[----:B------:R-:W-:-:S02]  /*0f30*/  UISETP.GE.AND UP0, UPT, UR9, 0x1, UPT ;  /* 0x000000010900788c */ /* 0x000fc4000bf06270 */
[----:B------:R-:W-:Y:S01]  /*0f40*/  ISETP.GE.AND P5, PT, R26, 0x1, PT ;  /* 0x000000011a00780c */ /* 0x000fe20003fa6270 */
[----:B------:R-:W-:Y:S01]  /*0f50*/  ULDC.64 UR4, c[0x0][0x210] ;  /* 0x0000840000047ab9 */ /* 0x000fe20000000a00 */
[----:B------:R-:W-:Y:S02]  /*0f60*/  LOP3.LUT R7, R8, 0xfffffff0, RZ, 0xc0, !PT ;  /* 0xfffffff008077812 */ /* 0x000fe400078ec0ff */
[----:B------:R-:W-:Y:S02]  /*0f70*/  LOP3.LUT R5, R5, 0x1c0, RZ, 0xc0, !PT ;  /* 0x000001c005057812 */ /* 0x000fe400078ec0ff */
[----:B------:R-:W-:Y:S01]  /*0f80*/  SHF.R.S32.HI R12, RZ, 0x4, R8 ;  /* 0x00000004ff0c7819 */ /* 0x000fe20000011408 */
[----:B------:R-:W-:Y:S01]  /*0f90*/  IMAD.IADD R7, R156, 0x1, -R7 ;  /* 0x000000019c077824 */ /* 0x000fe200078e0a07 */
[----:B------:R-:W-:Y:S02]  /*0fa0*/  LOP3.LUT R17, R5, 0x8, R6, 0xf8, !PT ;  /* 0x0000000805117812 */ /* 0x000fe400078ef806 */
[----:B------:R-:W-:-:S03]  /*0fb0*/  SHF.R.U32.HI R13, RZ, 0x3, R5 ;  /* 0x00000003ff0d7819 */ /* 0x000fc60000011605 */
[----:B------:R-:W-:Y:S02]  /*0fc0*/  @P5 SHF.R.S32.HI R6, RZ, 0x1f, R160 ;  /* 0x0000001fff065819 */ /* 0x000fe400000114a0 */
[----:B------:R-:W-:Y:S02]  /*0fd0*/  LEA.HI R8, R8, R12, RZ, 0x1 ;  /* 0x0000000c08087211 */ /* 0x000fe400078f08ff */
[----:B------:R-:W-:Y:S02]  /*0fe0*/  SHF.R.S32.HI R9, RZ, 0x1f, R7 ;  /* 0x0000001fff097819 */ /* 0x000fe40000011407 */
[----:B------:R-:W-:Y:S02]  /*0ff0*/  @P5 LEA.HI R5, R6, R160, RZ, 0x3 ;  /* 0x000000a006055211 */ /* 0x000fe400078f18ff */
[C---:B------:R-:W-:Y:S02]  /*1000*/  ISETP.GE.AND P2, PT, R26.reuse, 0x11, PT ;  /* 0x000000111a00780c */ /* 0x040fe40003f46270 */
[----:B------:R-:W-:-:S02]  /*1010*/  ISETP.GE.AND P1, PT, R26, 0x21, PT ;  /* 0x000000211a00780c */ /* 0x000fc40003f26270 */
[----:B------:R-:W-:Y:S02]  /*1020*/  @P5 LOP3.LUT R6, R5, 0xfffffff8, RZ, 0xc0, !PT ;  /* 0xfffffff805065812 */ /* 0x000fe400078ec0ff */
[----:B------:R-:W-:Y:S02]  /*1030*/  LOP3.LUT R18, R8, 0xfffffffe, RZ, 0xc0, !PT ;  /* 0xfffffffe08127812 */ /* 0x000fe400078ec0ff */
[----:B------:R-:W-:-:S04]  /*1040*/  LEA.HI R22, R9, R7, RZ, 0x3 ;  /* 0x0000000709167211 */ /* 0x000fc800078f18ff */
[----:B------:R-:W-:Y:S01]  /*1050*/  LOP3.LUT R16, R22, 0xfffffff8, RZ, 0xc0, !PT ;  /* 0xfffffff816107812 */ /* 0x000fe200078ec0ff */
[----:B------:R-:W-:Y:S01]  /*1060*/  IMAD.IADD R20, R12, 0x1, -R18 ;  /* 0x000000010c147824 */ /* 0x000fe200078e0a12 */
[----:B------:R-:W-:Y:S01]  /*1070*/  LOP3.LUT R23, R17, R13, RZ, 0x3c, !PT ;  /* 0x0000000d11177212 */ /* 0x000fe200078e3cff */
[C---:B------:R-:W-:Y:S02]  /*1080*/  @P2 IMAD.SHL.U32 R18, R158.reuse, 0x2, RZ ;  /* 0x000000029e122824 */ /* 0x040fe400078e00ff */
[----:B-1----:R-:W-:Y:S02]  /*1090*/  IMAD.IADD R19, R7, 0x1, -R16 ;  /* 0x0000000107137824 */ /* 0x002fe400078e0a10 */
[----:B------:R-:W-:Y:S01]  /*10a0*/  @P1 IMAD.SHL.U32 R17, R158, 0x2, RZ ;  /* 0x000000029e111824 */ /* 0x000fe200078e00ff */
[----:B------:R-:W-:Y:S01]  /*10b0*/  LEA.HI R25, R25, R156, RZ, 0x5 ;  /* 0x0000009c19197211 */ /* 0x000fe200078f28ff */
[----:B------:R-:W-:Y:S04]  /*10c0*/  STL [R1+0x8], R159 ;  /* 0x0000089f01007387 */ /* 0x000fe80000100800 */
[----:B------:R-:W-:Y:S04]  /*10d0*/  STL [R1+0x28], R160 ;  /* 0x000028a001007387 */ /* 0x000fe80000100800 */
[----:B------:R-:W-:Y:S04]  /*10e0*/  STL [R1+0x38], R158 ;  /* 0x0000389e01007387 */ /* 0x000fe80000100800 */
[----:B------:R-:W-:Y:S01]  /*10f0*/  STL [R1+0x10], R30 ;  /* 0x0000101e01007387 */ /* 0x000fe20000100800 */
[----:B------:R-:W-:-:S02]  /*1100*/  UIMAD UR6, UR6, UR4, URZ ;  /* 0x00000004060672a4 */ /* 0x000fc4000f8e023f */
[----:B------:R-:W-:Y:S02]  /*1110*/  UIMAD.WIDE.U32 UR20, UR8, UR4, URZ ;  /* 0x00000004081472a5 */ /* 0x000fe4000f8e003f */
[----:B------:R-:W-:Y:S01]  /*1120*/  UIMAD UR5, UR8, UR5, UR6 ;  /* 0x00000005080572a4 */ /* 0x000fe2000f8e0206 */
[----:B------:R-:W-:-:S03]  /*1130*/  SEL R157, RZ, 0x10, P4 ;  /* 0x00000010ff9d7807 */ /* 0x000fc60002000000 */
[----:B------:R-:W-:Y:S01]  /*1140*/  UIADD3 UR5, UR21, UR5, URZ ;  /* 0x0000000515057290 */ /* 0x000fe2000fffe03f */
[----:B--2---:R-:W-:Y:S01]  /*1150*/  SHF.R.S32.HI R27, RZ, 0x1f, R29 ;  /* 0x0000001fff1b7819 */ /* 0x004fe2000001141d */
[----:B------:R-:W-:-:S04]  /*1160*/  IMAD.WIDE.U32 R2, R29, c[0x0][0x1f0], R2 ;  /* 0x00007c001d027a25 */ /* 0x000fc800078e0002 */
[----:B------:R-:W-:Y:S01]  /*1170*/  IMAD R0, R27, c[0x0][0x1f0], RZ ;  /* 0x00007c001b007a24 */ /* 0x000fe200078e02ff */
[----:B------:R-:W-:-:S03]  /*1180*/  IADD3 R2, P0, R2, UR18, RZ ;  /* 0x0000001202027c10 */ /* 0x000fc6000ff1e0ff */
[----:B------:R-:W-:-:S05]  /*1190*/  IMAD R0, R29, c[0x0][0x1f4], R0 ;  /* 0x00007d001d007a24 */ /* 0x000fca00078e0200 */
[----:B------:R-:W-:Y:S02]  /*11a0*/  IADD3.X R0, R3, UR16, R0, P0, !PT ;  /* 0x0000001003007c10 */ /* 0x000fe400087fe400 */
[----:B------:R-:W-:-:S04]  /*11b0*/  LEA R4, P0, R2, c[0x0][0x1c8], 0x1 ;  /* 0x0000720002047a11 */ /* 0x000fc800078008ff */
[----:B------:R-:W-:Y:S02]  /*11c0*/  LEA.HI.X R0, R2, c[0x0][0x1cc], R0, 0x1, P0 ;  /* 0x0000730002007a11 */ /* 0x000fe400000f0c00 */
[----:B------:R-:W-:Y:S04]  /*11d0*/  SHFL.IDX PT, R2, R4, RZ, 0x181f ;  /* 0x00181fff04027589 */ /* 0x000fe800000e0000 */
[----:B------:R-:W1:Y:S04]  /*11e0*/  SHFL.IDX PT, R3, R0, RZ, 0x181f ;  /* 0x00181fff00037589 */ /* 0x000e6800000e0000 */
[----:B------:R-:W-:Y:S04]  /*11f0*/  SHFL.IDX PT, R10, R4, 0x1, 0x181f ;  /* 0x00381f00040a7f89 */ /* 0x000fe800000e0000 */
[----:B------:R-:W2:Y:S01]  /*1200*/  SHFL.IDX PT, R11, R0, 0x1, 0x181f ;  /* 0x00381f00000b7f89 */ /* 0x000ea200000e0000 */
[----:B------:R-:W-:-:S03]  /*1210*/  ISETP.GE.AND P0, PT, R26, 0x31, PT ;  /* 0x000000311a00780c */ /* 0x000fc60003f06270 */
[----:B------:R-:W-:Y:S04]  /*1220*/  SHFL.IDX PT, R8, R4, 0x2, 0x181f ;  /* 0x00581f0004087f89 */ /* 0x000fe800000e0000 */
[----:B------:R-:W3:Y:S04]  /*1230*/  SHFL.IDX PT, R9, R0, 0x2, 0x181f ;  /* 0x00581f0000097f89 */ /* 0x000ee800000e0000 */
[----:B------:R1:W-:Y:S04]  /*1240*/  SHFL.IDX PT, R14, R4, 0x3, 0x181f ;  /* 0x00781f00040e7f89 */ /* 0x0003e800000e0000 */
[----:B------:R4:W5:Y:S01]  /*1250*/  SHFL.IDX PT, R15, R0, 0x3, 0x181f ;  /* 0x00781f00000f7f89 */ /* 0x00096200000e0000 */
[----:B-1----:R-:W-:-:S04]  /*1260*/  @P5 IMAD.WIDE R4, R159, 0x2, R2 ;  /* 0x000000029f045825 */ /* 0x002fc800078e0202 */
[----:B----4-:R-:W-:Y:S02]  /*1270*/  @P5 IMAD.SHL.U32 R0, R158, 0x2, RZ ;  /* 0x000000029e005824 */ /* 0x010fe400078e00ff */
[----:B------:R-:W-:-:S03]  /*1280*/  @P5 IMAD.WIDE R2, R6, 0x2, R2 ;  /* 0x0000000206025825 */ /* 0x000fc600078e0202 */
[----:B------:R1:W-:Y:S04]  /*1290*/  @P5 LDGSTS.E.BYPASS.LTC128B.128 [R0+0x4100], [R4.64], !P3 ;  /* 0x0410000004005fae */ /* 0x0003e8000d901d4c */
[----:B------:R4:W-:Y:S01]  /*12a0*/  @P5 LDGSTS.E.BYPASS.LTC128B.128 [R0+0x6100], [R2.64], !P4 ;  /* 0x0610000002005fae */ /* 0x0009e2000e101d4c */
[----:B------:R-:W-:Y:S01]  /*12b0*/  @P0 IMAD.SHL.U32 R16, R158, 0x2, RZ ;  /* 0x000000029e100824 */ /* 0x000fe200078e00ff */
[--C-:B----4-:R-:W-:Y:S02]  /*12c0*/  @P2 SHF.R.S32.HI R3, RZ, 0x1f, R160.reuse ;  /* 0x0000001fff032819 */ /* 0x110fe400000114a0 */
[----:B------:R-:W-:Y:S02]  /*12d0*/  @P1 SHF.R.S32.HI R2, RZ, 0x1f, R160 ;  /* 0x0000001fff021819 */ /* 0x000fe400000114a0 */
[----:B-1----:R-:W-:-:S02]  /*12e0*/  @P2 LEA.HI R4, R3, R160, RZ, 0x3 ;  /* 0x000000a003042211 */ /* 0x002fc400078f18ff */
[----:B------:R-:W-:Y:S02]  /*12f0*/  @P0 SHF.R.S32.HI R0, RZ, 0x1f, R160 ;  /* 0x0000001fff000819 */ /* 0x000fe400000114a0 */
[-C--:B------:R-:W-:Y:S02]  /*1300*/  @P1 LEA.HI R3, R2, R160.reuse, RZ, 0x3 ;  /* 0x000000a002031211 */ /* 0x080fe400078f18ff */
[----:B------:R-:W-:Y:S02]  /*1310*/  @P2 LOP3.LUT R2, R4, 0xfffffff8, RZ, 0xc0, !PT ;  /* 0xfffffff804022812 */ /* 0x000fe400078ec0ff */
[----:B------:R-:W-:Y:S02]  /*1320*/  @P0 LEA.HI R0, R0, R160, RZ, 0x3 ;  /* 0x000000a000000211 */ /* 0x000fe400078f18ff */
[----:B------:R-:W-:Y:S01]  /*1330*/  @P1 LOP3.LUT R3, R3, 0xfffffff8, RZ, 0xc0, !PT ;  /* 0xfffffff803031812 */ /* 0x000fe200078ec0ff */
[----:B--2---:R-:W-:Y:S01]  /*1340*/  @P2 IMAD.WIDE R12, R2, 0x2, R10 ;  /* 0x00000002020c2825 */ /* 0x004fe200078e020a */
[----:B------:R-:W-:-:S03]  /*1350*/  @P0 LOP3.LUT R0, R0, 0xfffffff8, RZ, 0xc0, !PT ;  /* 0xfffffff800000812 */ /* 0x000fc600078ec0ff */
        /* <DEDUP_REMOVED lines=12> */
[----:B------:R-:W-:Y:S01]  /*1420*/  R2P PR, R19, 0x6 ;  /* 0x0000000613007804 */ /* 0x000fe20000000000 */
[----:B------:R-:W-:-:S02]  /*1430*/  IMAD R0, R20, 0x200, R23 ;  /* 0x0000020014007824 */ /* 0x000fc400078e0217 */
[----:B------:R2:W-:Y:S01]  /*1440*/  STL [R1+0xc], R29 ;  /* 0x00000c1d01007387 */ /* 0x0005e20000100800 */
[----:B---3--:R-:W-:Y:S02]  /*1450*/  IMAD.MOV.U32 R8, RZ, RZ, 0x10 ;  /* 0x00000010ff087424 */ /* 0x008fe400078e00ff */
[----:B-1----:R-:W-:Y:S01]  /*1460*/  IMAD.SHL.U32 R2, R19, 0x40, RZ ;  /* 0x0000004013027824 */ /* 0x002fe200078e00ff */
[----:B------:R-:W-:-:S04]  /*1470*/  DEPBAR.LE SB0, 0x1 ;  /* 0x000080400000791a */ /* 0x000fc80000000000 */
[----:B------:R-:W-:Y:S01]  /*1480*/  IMAD.SHL.U32 R3, R20, 0x8, RZ ;  /* 0x0000000814037824 */ /* 0x000fe200078e00ff */
[----:B------:R-:W-:Y:S01]  /*1490*/  LOP3.LUT R2, R2, 0x1c0, RZ, 0xc0, !PT ;  /* 0x000001c002027812 */ /* 0x000fe200078ec0ff */
[----:B-----5:R-:W-:Y:S01]  /*14a0*/  IMAD.SHL.U32 R4, R22, 0x40, RZ ;  /* 0x0000004016047824 */ /* 0x020fe200078e00ff */
[----:B------:R-:W-:-:S04]  /*14b0*/  DEPBAR.LE SB0, 0x0 ;  /* 0x000080000000791a */ /* 0x000fc80000000000 */
[----:B------:R-:W-:Y:S02]  /*14c0*/  LOP3.LUT R5, R2, 0x8, R3, 0xf8, !PT ;  /* 0x0000000802057812 */ /* 0x000fe400078ef803 */
[----:B----4-:R-:W-:Y:S02]  /*14d0*/  SHF.R.S32.HI R7, RZ, 0x5, R25 ;  /* 0x00000005ff077819 */ /* 0x010fe40000011419 */
[----:B------:R-:W-:Y:S02]  /*14e0*/  LOP3.LUT R6, R4, 0xfffffe00, RZ, 0xc0, !PT ;  /* 0xfffffe0004067812 */ /* 0x000fe400078ec0ff */
[----:B------:R-:W-:Y:S02]  /*14f0*/  SHF.R.U32.HI R2, RZ, 0x3, R2 ;  /* 0x00000003ff027819 */ /* 0x000fe40000011602 */
[----:B------:R-:W-:Y:S02]  /*1500*/  SEL R4, R8, 0xfffffff0, !P1 ;  /* 0xfffffff008047807 */ /* 0x000fe40004800000 */
[----:B------:R-:W-:Y:S01]  /*1510*/  SEL R3, R28, 0xffffffe0, !P2 ;  /* 0xffffffe01c037807 */ /* 0x000fe20005000000 */
[----:B------:R-:W-:Y:S01]  /*1520*/  BAR.SYNC.DEFER_BLOCKING 0x0 ;  /* 0x0000000000007b1d */ /* 0x000fe20000010000 */
[----:B------:R-:W-:-:S02]  /*1530*/  R2P PR, R21, 0x6 ;  /* 0x0000000615007804 */ /* 0x000fc40000000000 */
[----:B------:R-:W-:Y:S01]  /*1540*/  LOP3.LUT R5, R5, R2, RZ, 0x3c, !PT ;  /* 0x0000000205057212 */ /* 0x000fe200078e3cff */
[----:B------:R-:W-:Y:S02]  /*1550*/  IMAD R2, R7, 0x400, R6 ;  /* 0x0000040007027824 */ /* 0x000fe400078e0206 */
[----:B------:R-:W-:Y:S01]  /*1560*/  IMAD.SHL.U32 R232, R0, 0x2, RZ ;  /* 0x0000000200e87824 */ /* 0x000fe200078e00ff */
[----:B------:R-:W-:Y:S01]  /*1570*/  PLOP3.LUT P0, PT, PT, PT, UP0, 0x80, 0x0 ;  /* 0x000000000000781c */ /* 0x000fe20003f0f008 */
[----:B------:R-:W-:-:S03]  /*1580*/  IMAD.IADD R0, R5, 0x1, R2 ;  /* 0x0000000105007824 */ /* 0x000fc600078e0202 */
[----:B------:R-:W-:Y:S01]  /*1590*/  IADD3 R2, R232, 0x4100, RZ ;  /* 0x00004100e8027810 */ /* 0x000fe20007ffe0ff */
[----:B------:R-:W-:Y:S01]  /*15a0*/  IMAD.SHL.U32 R239, R0, 0x2, RZ ;  /* 0x0000000200ef7824 */ /* 0x000fe200078e00ff */
[----:B------:R-:W-:Y:S02]  /*15b0*/  IADD3 R243, R232, 0x4120, RZ ;  /* 0x00004120e8f37810 */ /* 0x000fe40007ffe0ff */
[----:B------:R-:W-:Y:S01]  /*15c0*/  @P1 IADD3 R243, R2, -0x20, RZ ;  /* 0xffffffe002f31810 */ /* 0x000fe20007ffe0ff */
[----:B------:R-:W-:Y:S01]  /*15d0*/  IMAD R241, R4, 0x2, R239 ;  /* 0x0000000204f17824 */ /* 0x000fe200078e02ef */
[----:B------:R-:W-:Y:S02]  /*15e0*/  LOP3.LUT R0, R25, 0xffffffe0, RZ, 0xc0, !PT ;  /* 0xffffffe019007812 */ /* 0x000fe400078ec0ff */
[----:B------:R-:W-:Y:S02]  /*15f0*/  LOP3.LUT R5, R5, R6, RZ, 0xfc, !PT ;  /* 0x0000000605057212 */ /* 0x000fe400078efcff */
[----:B------:R-:W-:Y:S01]  /*1600*/  ISETP.GT.AND P5, PT, R161, 0x3f, PT ;  /* 0x0000003fa100780c */ /* 0x000fe20003fa4270 */
[----:B------:R-:W-:Y:S01]  /*1610*/  IMAD.IADD R156, R156, 0x1, -R0 ;  /* 0x000000019c9c7824 */ /* 0x000fe200078e0a00 */
[----:B--2---:R1:W2:Y:S01]  /*1620*/  LDSM.16.M88.4 R12, [R239+0x8100] ;  /* 0x00810000ef0c783b */ /* 0x0042a20000000200 */
[----:B------:R-:W-:-:S03]  /*1630*/  SEL R0, R28, 0xffffffe0, !P2 ;  /* 0xffffffe01c007807 */ /* 0x000fc60005000000 */
[----:B------:R1:W3:Y:S01]  /*1640*/  LDSM.16.M88.4 R8, [R239+0xa100] ;  /* 0x00a10000ef08783b */ /* 0x0002e20000000200 */
[----:B------:R-:W-:-:S03]  /*1650*/  IADD3 R251, R243, 0x800, RZ ;  /* 0x00000800f3fb7810 */ /* 0x000fc60007ffe0ff */
[----:B------:R1:W4:Y:S01]  /*1660*/  LDSM.16.M88.4 R48, [R232+0x4100] ;  /* 0x00410000e830783b */ /* 0x0003220000000200 */
[----:B------:R-:W-:-:S03]  /*1670*/  IADD3 R250, R243, 0x1000, RZ ;  /* 0x00001000f3fa7810 */ /* 0x000fc60007ffe0ff */
[----:B------:R1:W1:Y:S01]  /*1680*/  LDSM.16.M88.4 R44, [R232+0x4900] ;  /* 0x00490000e82c783b */ /* 0x0002620000000200 */
[----:B------:R-:W-:-:S03]  /*1690*/  IADD3 R249, R243, 0x1800, RZ ;  /* 0x00001800f3f97810 */ /* 0x000fc60007ffe0ff */
        /* <DEDUP_REMOVED lines=8> */
[----:B------:R-:W-:Y:S05]  /*1720*/  @!P0 BRA `(.L_x_2871) ;  /* 0x000003b000008947 */ /* 0x000fea0003800000 */
[----:B--23--:R-:W-:Y:S01]  /*1730*/  IMAD R2, R24, c[0x0][0x208], RZ ;  /* 0x0000820018027a24 */ /* 0x00cfe200078e02ff */
[----:B------:R-:W-:Y:S01]  /*1740*/  ISETP.GE.AND P2, PT, R159, c[0x0][0x1d4], PT ;  /* 0x000075009f007a0c */ /* 0x000fe20003f46270 */
[----:B------:R-:W-:-:S03]  /*1750*/  IMAD.WIDE.U32 R6, R30, c[0x0][0x208], RZ ;  /* 0x000082001e067a25 */ /* 0x000fc600078e00ff */
[----:B------:R-:W-:Y:S01]  /*1760*/  ISETP.LT.OR P1, PT, R26, 0x1, P2 ;  /* 0x000000011a00780c */ /* 0x000fe20001721670 */
[----:B------:R-:W-:Y:S02]  /*1770*/  IMAD R2, R30, c[0x0][0x20c], R2 ;  /* 0x000083001e027a24 */ /* 0x000fe400078e0202 */
[----:B------:R-:W-:-:S04]  /*1780*/  IMAD.WIDE R52, R159, 0x2, RZ ;  /* 0x000000029f347825 */ /* 0x000fc800078e02ff */
[----:B------:R-:W-:Y:S02]  /*1790*/  IMAD.IADD R7, R7, 0x1, R2 ;  /* 0x0000000107077824 */ /* 0x000fe400078e0202 */
[----:B------:R-:W-:Y:S02]  /*17a0*/  IMAD R2, R27, c[0x0][0x218], RZ ;  /* 0x000086001b027a24 */ /* 0x000fe400078e02ff */
[----:B------:R-:W-:-:S04]  /*17b0*/  IMAD.WIDE.U32 R6, R29, c[0x0][0x218], R6 ;  /* 0x000086001d067a25 */ /* 0x000fc800078e0006 */
[----:B------:R-:W-:Y:S01]  /*17c0*/  IMAD R24, R29, c[0x0][0x21c], R2 ;  /* 0x000087001d187a24 */ /* 0x000fe200078e0202 */
[----:B------:R-:W-:-:S04]  /*17d0*/  IADD3 R2, P0, R6, UR20, RZ ;  /* 0x0000001406027c10 */ /* 0x000fc8000ff1e0ff */
[----:B------:R-:W-:Y:S02]  /*17e0*/  IADD3.X R6, R7, UR5, R24, P0, !PT ;  /* 0x0000000507067c10 */ /* 0x000fe400087fe418 */
[----:B------:R-:W-:-:S04]  /*17f0*/  LEA R25, P0, R2, c[0x0][0x1f8], 0x1 ;  /* 0x00007e0002197a11 */ /* 0x000fc800078008ff */
[----:B------:R-:W-:Y:S01]  /*1800*/  LEA.HI.X R24, R2, c[0x0][0x1fc], R6, 0x1, P0 ;  /* 0x00007f0002187a11 */ /* 0x000fe200000f0c06 */
[----:B------:R-:W2:Y:S01]  /*1810*/  SHFL.IDX PT, R27, R25, RZ, 0x181f ;  /* 0x00181fff191b7589 */ /* 0x000ea200000e0000 */
[----:B------:R-:W-:-:S03]  /*1820*/  SHF.R.S32.HI R2, RZ, 0x1f, R160 ;  /* 0x0000001fff027819 */ /* 0x000fc600000114a0 */
[----:B------:R-:W3:Y:S01]  /*1830*/  SHFL.IDX PT, R30, R24, RZ, 0x181f ;  /* 0x00181fff181e7589 */ /* 0x000ee200000e0000 */
[----:B------:R-:W-:-:S03]  /*1840*/  LEA.HI R2, R2, R160, RZ, 0x3 ;  /* 0x000000a002027211 */ /* 0x000fc600078f18ff */
[----:B------:R-:W5:Y:S01]  /*1850*/  SHFL.IDX PT, R32, R25, 0x1, 0x181f ;  /* 0x00381f0019207f89 */ /* 0x000f6200000e0000 */
[----:B------:R-:W-:Y:S01]  /*1860*/  LOP3.LUT R6, R2, 0xfffffff8, RZ, 0xc0, !PT ;  /* 0xfffffff802067812 */ /* 0x000fe200078ec0ff */
[----:B------:R-:W-:Y:S02]  /*1870*/  IMAD.SHL.U32 R2, R158, 0x2, RZ ;  /* 0x000000029e027824 */ /* 0x000fe400078e00ff */
[----:B------:R-:W4:Y:S02]  /*1880*/  SHFL.IDX PT, R33, R24, 0x1, 0x181f ;  /* 0x00381f0018217f89 */ /* 0x000f2400000e0000 */
[----:B------:R-:W-:Y:S02]  /*1890*/  IMAD.WIDE R6, R6, 0x2, RZ ;  /* 0x0000000206067825 */ /* 0x000fe400078e02ff */
[----:B------:R-:W1:Y:S04]  /*18a0*/  SHFL.IDX PT, R31, R25, 0x2, 0x181f ;  /* 0x00581f00191f7f89 */ /* 0x000e6800000e0000 */
[----:B------:R-:W1:Y:S01]  /*18b0*/  SHFL.IDX PT, R34, R24, 0x2, 0x181f ;  /* 0x00581f0018227f89 */ /* 0x000e6200000e0000 */
[----:B--2---:R-:W-:-:S05]  /*18c0*/  IADD3 R28, P0, R27, R52, RZ ;  /* 0x000000341b1c7210 */ /* 0x004fca0007f1e0ff */
[----:B---3--:R-:W-:-:S05]  /*18d0*/  IMAD.X R29, R30, 0x1, R53, P0 ;  /* 0x000000011e1d7824 */ /* 0x008fca00000e0635 */
[----:B------:R2:W-:Y:S01]  /*18e0*/  LDGSTS.E.BYPASS.LTC128B.128 [R2+0x100], [R28.64], !P1 ;  /* 0x001000001c027fae */ /* 0x0005e2000c901d4c */
[----:B------:R-:W-:Y:S02]  /*18f0*/  ISETP.GE.AND P1, PT, R160, c[0x0][0x1d4], PT ;  /* 0x00007500a0007a0c */ /* 0x000fe40003f26270 */
[----:B--2---:R-:W-:Y:S02]  /*1900*/  IADD3 R28, P0, R27, R6, RZ ;  /* 0x000000061b1c7210 */ /* 0x004fe40007f1e0ff */
[----:B------:R-:W2:Y:S03]  /*1910*/  SHFL.IDX PT, R27, R25, 0x3, 0x181f ;  /* 0x00781f00191b7f89 */ /* 0x000ea600000e0000 */
[----:B------:R-:W-:Y:S01]  /*1920*/  IMAD.X R29, R30, 0x1, R7, P0 ;  /* 0x000000011e1d7824 */ /* 0x000fe200000e0607 */
[----:B------:R-:W-:Y:S01]  /*1930*/  ISETP.LT.OR P0, PT, R26, 0x1, P1 ;  /* 0x000000011a00780c */ /* 0x000fe20000f01670 */
[----:B------:R3:W1:-:S12]  /*1940*/  SHFL.IDX PT, R30, R24, 0x3, 0x181f ;  /* 0x00781f00181e7f89 */ /* 0x00065800000e0000 */
[----:B------:R5:W-:Y:S02]  /*1950*/  LDGSTS.E.BYPASS.LTC128B.128 [R2+0x2100], [R28.64], !P0 ;  /* 0x021000001c027fae */ /* 0x000be4000c101d4c */
[----:B-----5:R-:W-:-:S05]  /*1960*/  IADD3 R28, P0, R52, R32, RZ ;  /* 0x00000020341c7210 */ /* 0x020fca0007f1e0ff */
[----:B----4-:R-:W-:Y:S01]  /*1970*/  IMAD.X R29, R53, 0x1, R33, P0 ;  /* 0x00000001351d7824 */ /* 0x010fe200000e0621 */
[----:B------:R-:W-:-:S13]  /*1980*/  ISETP.LT.OR P0, PT, R26, 0x11, P2 ;  /* 0x000000111a00780c */ /* 0x000fda0001701670 */
[----:B------:R4:W-:Y:S02]  /*1990*/  LDGSTS.E.BYPASS.LTC128B.128 [R2+0x900], [R28.64], !P0 ;  /* 0x009000001c027fae */ /* 0x0009e4000c101d4c */
[----:B----4-:R-:W-:-:S05]  /*19a0*/  IADD3 R28, P0, R6, R32, RZ ;  /* 0x00000020061c7210 */ /* 0x010fca0007f1e0ff */
[----:B------:R-:W-:Y:S01]  /*19b0*/  IMAD.X R29, R7, 0x1, R33, P0 ;  /* 0x00000001071d7824 */ /* 0x000fe200000e0621 */
[----:B------:R-:W-:-:S13]  /*19c0*/  ISETP.LT.OR P0, PT, R26, 0x11, P1 ;  /* 0x000000111a00780c */ /* 0x000fda0000f01670 */
[----:B------:R1:W-:Y:S02]  /*19d0*/  LDGSTS.E.BYPASS.LTC128B.128 [R2+0x2900], [R28.64], !P0 ;  /* 0x029000001c027fae */ /* 0x0003e4000c101d4c */
[----:B-1----:R-:W-:-:S05]  /*19e0*/  IADD3 R28, P0, R52, R31, RZ ;  /* 0x0000001f341c7210 */ /* 0x002fca0007f1e0ff */
[----:B------:R-:W-:Y:S01]  /*19f0*/  IMAD.X R29, R53, 0x1, R34, P0 ;  /* 0x00000001351d7824 */ /* 0x000fe200000e0622 */
[C---:B------:R-:W-:Y:S02]  /*1a00*/  ISETP.LT.OR P0, PT, R26.reuse, 0x21, P2 ;  /* 0x000000211a00780c */ /* 0x040fe40001701670 */
[----:B------:R-:W-:-:S11]  /*1a10*/  ISETP.LT.OR P2, PT, R26, 0x31, P2 ;  /* 0x000000311a00780c */ /* 0x000fd60001741670 */
[----:B------:R1:W-:Y:S01]  /*1a20*/  LDGSTS.E.BYPASS.LTC128B.128 [R2+0x1100], [R28.64], !P0 ;  /* 0x011000001c027fae */ /* 0x0003e2000c101d4c */
[----:B---3--:R-:W-:-:S05]  /*1a30*/  IADD3 R24, P0, R6, R31, RZ ;  /* 0x0000001f06187210 */ /* 0x008fca0007f1e0ff */
[----:B------:R-:W-:Y:S01]  /*1a40*/  IMAD.X R25, R7, 0x1, R34, P0 ;  /* 0x0000000107197824 */ /* 0x000fe200000e0622 */
[C---:B------:R-:W-:Y:S02]  /*1a50*/  ISETP.LT.OR P0, PT, R26.reuse, 0x21, P1 ;  /* 0x000000211a00780c */ /* 0x040fe40000f01670 */
[----:B------:R-:W-:-:S11]  /*1a60*/  ISETP.LT.OR P1, PT, R26, 0x31, P1 ;  /* 0x000000311a00780c */ /* 0x000fd60000f21670 */
[----:B------:R2:W-:Y:S02]  /*1a70*/  LDGSTS.E.BYPASS.LTC128B.128 [R2+0x3100], [R24.64], !P0 ;  /* 0x0310000018027fae */ /* 0x0005e4000c101d4c */
[----:B--2---:R-:W-:-:S05]  /*1a80*/  IADD3 R24, P0, R52, R27, RZ ;  /* 0x0000001b34187210 */ /* 0x004fca0007f1e0ff */
[----:B------:R-:W-:Y:S01]  /*1a90*/  IMAD.X R25, R53, 0x1, R30, P0 ;  /* 0x0000000135197824 */ /* 0x000fe200000e061e */
[----:B------:R-:W-:-:S04]  /*1aa0*/  IADD3 R6, P0, R6, R27, RZ ;  /* 0x0000001b06067210 */ /* 0x000fc80007f1e0ff */
[----:B------:R1:W-:Y:S01]  /*1ab0*/  LDGSTS.E.BYPASS.LTC128B.128 [R2+0x1900], [R24.64], !P2 ;  /* 0x0190000018027fae */ /* 0x0003e2000d101d4c */
[----:B------:R-:W-:-:S05]  /*1ac0*/  IMAD.X R7, R7, 0x1, R30, P0 ;  /* 0x0000000107077824 */ /* 0x000fca00000e061e */
[----:B------:R1:W-:Y:S03]  /*1ad0*/  LDGSTS.E.BYPASS.LTC128B.128 [R2+0x3900], [R6.64], !P1 ;  /* 0x0390000006027fae */ /* 0x0003e6000c901d4c */
.L_x_2871:
[C---:B-1234-:R-:W-:Y:S01]  /*1ae0*/  HMMA.16816.F32 R24, R8.reuse, R48, RZ ;  /* 0x000000300818723c */ /* 0x05efe200000018ff */
[C---:B------:R-:W-:Y:S01]  /*1af0*/  IMAD R240, R3.reuse, 0x2, R239 ;  /* 0x0000000203f07824 */ /* 0x040fe200078e02ef */
[----:B------:R-:W0:Y:S01]  /*1b00*/  LDGDEPBAR ;  /* 0x00000000000079af */ /* 0x000e220000000000 */
[C---:B------:R-:W-:Y:S01]  /*1b10*/  IMAD R238, R0.reuse, 0x2, R232 ;  /* 0x0000000200ee7824 */ /* 0x040fe200078e02e8 */
[----:B------:R-:W-:Y:S01]  /*1b20*/  UISETP.GE.AND UP0, UPT, UR9, 0x41, UPT ;  /* 0x000000410900788c */ /* 0x000fe2000bf06270 */
[----:B------:R-:W-:Y:S01]  /*1b30*/  IMAD R242, R3, 0x2, R241 ;  /* 0x0000000203f27824 */ /* 0x000fe200078e02f1 */
[----:B------:R-:W-:Y:S01]  /*1b40*/  IADD3 R248, R243, 0x2000, RZ ;  /* 0x00002000f3f87810 */ /* 0x000fe20007ffe0ff */
[----:B------:R-:W-:Y:S01]  /*1b50*/  IMAD R237, R0, 0x2, R243 ;  /* 0x0000000200ed7824 */ /* 0x000fe200078e02f3 */
[----:B------:R-:W-:Y:S01]  /*1b60*/  HMMA.16816.F32 R32, R8, R40, RZ ;  /* 0x000000280820723c */ /* 0x000fe200000018ff */
[----:B------:R-:W-:Y:S01]  /*1b70*/  LDSM.16.M88.4 R52, [R238+0x4100] ;  /* 0x00410000ee34783b */ /* 0x000fe20000000200 */
[----:B------:R-:W-:Y:S01]  /*1b80*/  IMAD R244, R4, 0x2, R240 ;  /* 0x0000000204f47824 */ /* 0x000fe200078e02f0 */
[----:B------:R-:W-:-:S02]  /*1b90*/  PLOP3.LUT P0, PT, PT, PT, UP0, 0x40, 0x0 ;  /* 0x000000000000781c */ /* 0x000fc40003f0e808 */
[C---:B------:R-:W-:Y:S02]  /*1ba0*/  IADD3 R247, R243.reuse, 0x2800, RZ ;  /* 0x00002800f3f77810 */ /* 0x040fe40007ffe0ff */
[C---:B------:R-:W-:Y:S01]  /*1bb0*/  IADD3 R246, R243.reuse, 0x3000, RZ ;  /* 0x00003000f3f67810 */ /* 0x040fe20007ffe0ff */
[----:B------:R-:W-:Y:S01]  /*1bc0*/  HMMA.16816.F32 R112, R8, R42, RZ ;  /* 0x0000002a0870723c */ /* 0x000fe200000018ff */
[----:B------:R-:W-:-:S07]  /*1bd0*/  IADD3 R245, R243, 0x3800, RZ ;  /* 0x00003800f3f57810 */ /* 0x000fce0007ffe0ff */
[----:B------:R-:W-:Y:S08]  /*1be0*/  HMMA.16816.F32 R88, R12, R40, RZ ;  /* 0x000000280c58723c */ /* 0x000ff000000018ff */
[----:B------:R-:W-:Y:S08]  /*1bf0*/  HMMA.16816.F32 R104, R8, R38, RZ ;  /* 0x000000260868723c */ /* 0x000ff000000018ff */
[C---:B------:R-:W-:Y:S08]  /*1c00*/  HMMA.16816.F32 R100, R12.reuse, R48, RZ ;  /* 0x000000300c64723c */ /* 0x040ff000000018ff */
[C---:B------:R-:W-:Y:S08]  /*1c10*/  HMMA.16816.F32 R92, R12.reuse, R44, RZ ;  /* 0x0000002c0c5c723c */ /* 0x040ff000000018ff */
[C---:B------:R-:W-:Y:S08]  /*1c20*/  HMMA.16816.F32 R64, R12.reuse, R36, RZ ;  /* 0x000000240c40723c */ /* 0x040ff000000018ff */
[C---:B------:R-:W-:Y:S08]  /*1c30*/  HMMA.16816.F32 R56, R12.reuse, R50, RZ ;  /* 0x000000320c38723c */ /* 0x040ff000000018ff */
[C---:B------:R-:W-:Y:S08]  /*1c40*/  HMMA.16816.F32 R68, R12.reuse, R46, RZ ;  /* 0x0000002e0c44723c */ /* 0x040ff000000018ff */
[C---:B------:R-:W-:Y:S08]  /*1c50*/  HMMA.16816.F32 R40, R12.reuse, R42, RZ ;  /* 0x0000002a0c28723c */ /* 0x040ff000000018ff */
[----:B------:R-:W-:Y:S08]  /*1c60*/  HMMA.16816.F32 R12, R12, R38, RZ ;  /* 0x000000260c0c723c */ /* 0x000ff000000018ff */
[C---:B------:R-:W-:Y:S08]  /*1c70*/  HMMA.16816.F32 R28, R8.reuse, R44, RZ ;  /* 0x0000002c081c723c */ /* 0x040ff000000018ff */
[C---:B------:R-:W-:Y:S01]  /*1c80*/  HMMA.16816.F32 R60, R8.reuse, R36, RZ ;  /* 0x00000024083c723c */ /* 0x040fe200000018ff */
[----:B------:R-:W-:Y:S07]  /*1c90*/  LDSM.16.M88.4 R36, [R238+0x5900] ;  /* 0x00590000ee24783b */ /* 0x000fee0000000200 */
[C---:B------:R-:W-:Y:S01]  /*1ca0*/  HMMA.16816.F32 R96, R8.reuse, R50, RZ ;  /* 0x000000320860723c */ /* 0x040fe200000018ff */
[----:B------:R-:W-:Y:S07]  /*1cb0*/  LDSM.16.M88.4 R48, [R238+0x4900] ;  /* 0x00490000ee30783b */ /* 0x000fee0000000200 */
[----:B------:R-:W-:Y:S01]  /*1cc0*/  HMMA.16816.F32 R108, R8, R46, RZ ;  /* 0x0000002e086c723c */ /* 0x000fe200000018ff */
[----:B------:R-:W-:Y:S07]  /*1cd0*/  LDSM.16.M88.4 R44, [R238+0x5100] ;  /* 0x00510000ee2c783b */ /* 0x000fee0000000200 */
[C---:B------:R-:W-:Y:S01]  /*1ce0*/  HMMA.16816.F32 R8, R16.reuse, R72, R24 ;  /* 0x000000481008723c */ /* 0x040fe20000001818 */
[----:B------:R-:W1:Y:S07]  /*1cf0*/  LDSM.16.M88.4 R24, [R240+0xa100] ;  /* 0x00a10000f018783b */ /* 0x000e6e0000000200 */
[-C--:B------:R-:W-:Y:S08]  /*1d00*/  HMMA.16816.F32 R120, R16, R78.reuse, R104 ;  /* 0x0000004e1078723c */ /* 0x080ff00000001868 */
[----:B------:R-:W-:Y:S01]  /*1d10*/  HMMA.16816.F32 R104, R20, R78, R12 ;  /* 0x0000004e1468723c */ /* 0x000fe2000000180c */
[----:B------:R-:W2:Y:S07]  /*1d20*/  LDSM.16.M88.4 R12, [R240+0x8100] ;  /* 0x00810000f00c783b */ /* 0x000eae0000000200 */
[C---:B------:R-:W-:Y:S08]  /*1d30*/  HMMA.16816.F32 R28, R16.reuse, R84, R28 ;  /* 0x00000054101c723c */ /* 0x040ff0000000181c */
[----:B------:R-:W-:Y:S08]  /*1d40*/  HMMA.16816.F32 R124, R16, R76, R60 ;  /* 0x0000004c107c723c */ /* 0x000ff0000000183c */
[----:B------:R-:W-:Y:S08]  /*1d50*/  HMMA.16816.F32 R56, R20, R74, R56 ;  /* 0x0000004a1438723c */ /* 0x000ff00000001838 */
[C---:B------:R-:W-:Y:S01]  /*1d60*/  HMMA.16816.F32 R116, R16.reuse, R80, R32 ;  /* 0x000000501074723c */ /* 0x040fe20000001820 */
[----:B------:R-:W-:Y:S07]  /*1d70*/  LDSM.16.M88.4 R32, [R237] ;  /* 0x00000000ed20783b */ /* 0x000fee0000000200 */
[C---:B------:R-:W-:Y:S08]  /*1d80*/  HMMA.16816.F32 R140, R16.reuse, R74, R96 ;  /* 0x0000004a108c723c */ /* 0x040ff00000001860 */
[C---:B------:R-:W-:Y:S08]  /*1d90*/  HMMA.16816.F32 R132, R16.reuse, R86, R108 ;  /* 0x000000561084723c */ /* 0x040ff0000000186c */
[----:B------:R-:W-:Y:S01]  /*1da0*/  HMMA.16816.F32 R128, R16, R82, R112 ;  /* 0x000000521080723c */ /* 0x000fe20000001870 */
[----:B------:R-:W-:Y:S07]  /*1db0*/  LDSM.16.M88.4 R16, [R242+0x8100] ;  /* 0x00810000f210783b */ /* 0x000fee0000000200 */
[C---:B------:R-:W-:Y:S08]  /*1dc0*/  HMMA.16816.F32 R136, R20.reuse, R84, R92 ;  /* 0x000000541488723c */ /* 0x040ff0000000185c */
[C---:B------:R-:W-:Y:S08]  /*1dd0*/  HMMA.16816.F32 R144, R20.reuse, R80, R88 ;  /* 0x000000501490723c */ /* 0x040ff00000001858 */
[C---:B------:R-:W-:Y:S08]  /*1de0*/  HMMA.16816.F32 R60, R20.reuse, R86, R68 ;  /* 0x00000056143c723c */ /* 0x040ff00000001844 */
[C---:B------:R-:W-:Y:S08]  /*1df0*/  HMMA.16816.F32 R108, R20.reuse, R72, R100 ;  /* 0x00000048146c723c */ /* 0x040ff00000001864 */
[C---:B------:R-:W-:Y:S08]  /*1e00*/  HMMA.16816.F32 R148, R20.reuse, R76, R64 ;  /* 0x0000004c1494723c */ /* 0x040ff00000001840 */
[----:B------:R-:W-:Y:S01]  /*1e10*/  HMMA.16816.F32 R112, R20, R82, R40 ;  /* 0x000000521470723c */ /* 0x000fe20000001828 */
[----:B------:R-:W-:Y:S04]  /*1e20*/  LDSM.16.M88.4 R20, [R237+0x1000] ;  /* 0x00100000ed14783b */ /* 0x000fe80000000200 */
[----:B------:R-:W-:Y:S03]  /*1e30*/  LDSM.16.M88.4 R40, [R237+0x1800] ;  /* 0x00180000ed28783b */ /* 0x000fe60000000200 */
[C---:B-1----:R-:W-:Y:S01]  /*1e40*/  HMMA.16816.F32 R68, R24.reuse, R52, R8 ;  /* 0x000000341844723c */ /* 0x042fe20000001808 */
[----:B------:R-:W1:Y:S07]  /*1e50*/  LDSM.16.M88.4 R8, [R242+0xa100] ;  /* 0x00a10000f208783b */ /* 0x000e6e0000000200 */
[----:B------:R-:W-:Y:S01]  /*1e60*/  HMMA.16816.F32 R96, R24, R48, R28 ;  /* 0x000000301860723c */ /* 0x000fe2000000181c */
[----:B------:R-:W3:Y:S07]  /*1e70*/  LDSM.16.M88.4 R28, [R237+0x800] ;  /* 0x00080000ed1c783b */ /* 0x000eee0000000200 */
[----:B--2---:R-:W-:Y:S08]  /*1e80*/  HMMA.16816.F32 R76, R12, R54, R56 ;  /* 0x000000360c4c723c */ /* 0x004ff00000001838 */
        /* <DEDUP_REMOVED lines=9> */
[C---:B------:R-:W-:Y:S01]  /*1f20*/  HMMA.16816.F32 R108, R12.reuse, R52, R108 ;  /* 0x000000340c6c723c */ /* 0x040fe2000000186c */
[----:B------:R-:W-:Y:S07]  /*1f30*/  LDSM.16.M88.4 R52, [R232+0x6100] ;  /* 0x00610000e834783b */ /* 0x000fee0000000200 */
[C---:B------:R-:W-:Y:S08]  /*1f40*/  HMMA.16816.F32 R44, R12.reuse, R46, R112 ;  /* 0x0000002e0c2c723c */ /* 0x040ff00000001870 */
[C---:B------:R-:W-:Y:S08]  /*1f50*/  HMMA.16816.F32 R48, R12.reuse, R36, R148 ;  /* 0x000000240c30723c */ /* 0x040ff00000001894 */
[----:B------:R-:W-:Y:S01]  /*1f60*/  HMMA.16816.F32 R24, R12, R38, R104 ;  /* 0x000000260c18723c */ /* 0x000fe20000001868 */
[----:B------:R-:W-:Y:S04]  /*1f70*/  LDSM.16.M88.4 R12, [R239+0xe100] ;  /* 0x00e10000ef0c783b */ /* 0x000fe80000000200 */
[----:B------:R-:W-:Y:S03]  /*1f80*/  LDSM.16.M88.4 R36, [R232+0x7100] ;  /* 0x00710000e824783b */ /* 0x000fe60000000200 */
[C---:B-1----:R-:W-:Y:S08]  /*1f90*/  HMMA.16816.F32 R104, R8.reuse, R34, R100 ;  /* 0x000000220868723c */ /* 0x042ff00000001864 */
[C---:B---3--:R-:W-:Y:S08]  /*1fa0*/  HMMA.16816.F32 R124, R8.reuse, R28, R96 ;  /* 0x0000001c087c723c */ /* 0x048ff00000001860 */
[C---:B------:R-:W-:Y:S08]  /*1fb0*/  HMMA.16816.F32 R140, R8.reuse, R20, R88 ;  /* 0x00000014088c723c */ /* 0x040ff00000001858 */
[----:B------:R-:W-:Y:S08]  /*1fc0*/  HMMA.16816.F32 R132, R8, R40, R80 ;  /* 0x000000280884723c */ /* 0x000ff00000001850 */
[C---:B------:R-:W-:Y:S08]  /*1fd0*/  HMMA.16816.F32 R80, R16.reuse, R32, R108 ;  /* 0x000000201050723c */ /* 0x040ff0000000186c */
[C---:B------:R-:W-:Y:S08]  /*1fe0*/  HMMA.16816.F32 R128, R16.reuse, R34, R76 ;  /* 0x000000221080723c */ /* 0x040ff0000000184c */
[C---:B------:R-:W-:Y:S08]  /*1ff0*/  HMMA.16816.F32 R120, R16.reuse, R28, R64 ;  /* 0x0000001c1078723c */ /* 0x040ff00000001840 */
[C---:B------:R-:W-:Y:S08]  /*2000*/  HMMA.16816.F32 R116, R16.reuse, R30, R60 ;  /* 0x0000001e1074723c */ /* 0x040ff0000000183c */
[C---:B------:R-:W-:Y:S01]  /*2010*/  HMMA.16816.F32 R112, R16.reuse, R20, R56 ;  /* 0x000000141070723c */ /* 0x040fe20000001838 */
[----:B------:R-:W-:Y:S07]  /*2020*/  LDSM.16.M88.4 R56, [R243+0x3800] ;  /* 0x00380000f338783b */ /* 0x000fee0000000200 */
[C---:B------:R-:W-:Y:S01]  /*2030*/  HMMA.16816.F32 R88, R16.reuse, R22, R44 ;  /* 0x000000161058723c */ /* 0x040fe2000000182c */
[----:B------:R-:W1:Y:S07]  /*2040*/  LDSM.16.M88.4 R44, [R232+0x6900] ;  /* 0x00690000e82c783b */ /* 0x000e6e0000000200 */
        /* <DEDUP_REMOVED lines=8> */
[----:B------:R-:W3:Y:S07]  /*20d0*/  LDSM.16.M88.4 R20, [R232+0x7900] ;  /* 0x00790000e814783b */ /* 0x000eee0000000200 */
[C---:B------:R-:W-:Y:S01]  /*20e0*/  HMMA.16816.F32 R68, R8.reuse, R32, R68 ;  /* 0x000000200844723c */ /* 0x040fe20000001844 */
[----:B------:R-:W-:Y:S07]  /*20f0*/  LDSM.16.M88.4 R32, [R243+0x2000] ;  /* 0x00200000f320783b */ /* 0x000fee0000000200 */
[----:B------:R-:W-:Y:S01]  /*2100*/  HMMA.16816.F32 R84, R8, R42, R72 ;  /* 0x0000002a0854723c */ /* 0x000fe20000001848 */
[----:B------:R-:W4:Y:S07]  /*2110*/  LDSM.16.M88.4 R8, [R241+0xe100] ;  /* 0x00e10000f108783b */ /* 0x000f2e0000000200 */
[C---:B-1----:R-:W-:Y:S08]  /*2120*/  HMMA.16816.F32 R64, R12.reuse, R44, R124 ;  /* 0x0000002c0c40723c */ /* 0x042ff0000000187c */
[----:B------:R-:W-:Y:S08]  /*2130*/  HMMA.16816.F32 R60, R12, R46, R92 ;  /* 0x0000002e0c3c723c */ /* 0x000ff0000000185c */
[C---:B--2---:R-:W-:Y:S08]  /*2140*/  HMMA.16816.F32 R40, R16.reuse, R44, R120 ;  /* 0x0000002c1028723c */ /* 0x044ff00000001878 */
        /* <DEDUP_REMOVED lines=8> */
[C---:B---3--:R-:W-:Y:S08]  /*21d0*/  HMMA.16816.F32 R104, R12.reuse, R20, R132 ;  /* 0x000000140c68723c */ /* 0x048ff00000001884 */
        /* <DEDUP_REMOVED lines=10> */
[-C--:B------:R-:W-:Y:S01]  /*2280*/  HMMA.16816.F32 R124, R24, R28.reuse, R40 ;  /* 0x0000001c187c723c */ /* 0x080fe20000001828 */
[----:B------:R-:W5:Y:S07]  /*2290*/  LDSM.16.M88.4 R40, [R238+0x7100] ;  /* 0x00710000ee28783b */ /* 0x000f6e0000000200 */
[C---:B----4-:R-:W-:Y:S08]  /*22a0*/  HMMA.16816.F32 R148, R8.reuse, R28, R64 ;  /* 0x0000001c0894723c */ /* 0x050ff00000001840 */
        /* <DEDUP_REMOVED lines=11> */
[----:B------:R-:W4:Y:S07]  /*2360*/  LDSM.16.M88.4 R8, [R244+0xe100] ;  /* 0x00e10000f408783b */ /* 0x000f2e0000000200 */
[C---:B------:R-:W-:Y:S01]  /*2370*/  HMMA.16816.F32 R112, R24.reuse, R48, R12 ;  /* 0x000000301870723c */ /* 0x040fe2000000180c */
[----:B------:R-:W2:Y:S07]  /*2380*/  LDSM.16.M88.4 R12, [R242+0xc100] ;  /* 0x00c10000f20c783b */ /* 0x000eae0000000200 */
[C---:B------:R-:W-:Y:S01]  /*2390*/  HMMA.16816.F32 R108, R24.reuse, R50, R88 ;  /* 0x00000032186c723c */ /* 0x040fe20000001858 */
[----:B------:R-:W3:Y:S07]  /*23a0*/  LDSM.16.M88.4 R48, [R237+0x2000] ;  /* 0x00200000ed30783b */ /* 0x000eee0000000200 */
[C---:B------:R-:W-:Y:S08]  /*23b0*/  HMMA.16816.F32 R76, R24.reuse, R56, R100 ;  /* 0x00000038184c723c */ /* 0x040ff00000001864 */
[----:B------:R-:W-:Y:S01]  /*23c0*/  HMMA.16816.F32 R72, R24, R58, R96 ;  /* 0x0000003a1848723c */ /* 0x000fe20000001860 */
[----:B------:R-:W4:Y:S01]  /*23d0*/  LDSM.16.M88.4 R24, [R237+0x3800] ;  /* 0x00380000ed18783b */ /* 0x000f220000000200 */
[----:B------:R-:W-:-:S06]  /*23e0*/  DEPBAR.LE SB0, 0x0 ;  /* 0x000080000000791a */ /* 0x000fcc0000000000 */
[C---:B-1----:R-:W-:Y:S08]  /*23f0*/  HMMA.16816.F32 R104, R20.reuse, R52, R120 ;  /* 0x000000341468723c */ /* 0x042ff00000001878 */
[----:B------:R-:W-:Y:S08]  /*2400*/  HMMA.16816.F32 R100, R20, R54, R152 ;  /* 0x000000361464723c */ /* 0x000ff00000001898 */
[C---:B--2---:R-:W-:Y:S08]  /*2410*/  HMMA.16816.F32 R64, R16.reuse, R52, R64 ;  /* 0x000000341040723c */ /* 0x044ff00000001840 */
[----:B------:R-:W-:Y:S08]  /*2420*/  HMMA.16816.F32 R60, R16, R54, R60 ;  /* 0x00000036103c723c */ /* 0x000ff0000000183c */
[C---:B---3--:R-:W-:Y:S08]  /*2430*/  HMMA.16816.F32 R96, R20.reuse, R44, R148 ;  /* 0x0000002c1460723c */ /* 0x048ff00000001894 */
        /* <DEDUP_REMOVED lines=26> */
[----:B------:R-:W-:Y:S01]  /*25e0*/  HMMA.16816.F32 R168, R12, R26, R16 ;  /* 0x0000001a0ca8723c */ /* 0x000fe20000001810 */
[----:B------:R-:W-:Y:S06]  /*25f0*/  BAR.SYNC.DEFER_BLOCKING 0x0 ;  /* 0x0000000000007b1d */ /* 0x000fec0000010000 */
[----:B------:R-:W-:Y:S05]  /*2600*/  @P0 BRA `(.L_x_2872) ;  /* 0x000004b000000947 */ /* 0x000fea0003800000 */
[----:B------:R-:W-:Y:S01]  /*2610*/  ULEA UR4, UR7, UR10, 0x6 ;  /* 0x0000000a07047291 */ /* 0x000fe2000f8e303f */
        /* <DEDUP_REMOVED lines=15> */
[C---:B------:R-:W-:Y:S02]  /*2710*/  IADD3 R14, -R157.reuse, 0x10, RZ ;  /* 0x000000109d0e7810 */ /* 0x040fe40007ffe1ff */
[----:B------:R-:W-:Y:S01]  /*2720*/  ISETP.NE.U32.AND P6, PT, R157, RZ, PT ;  /* 0x000000ff9d00720c */ /* 0x000fe20003fc5070 */
        /* <DEDUP_REMOVED lines=14> */
[C---:B------:R-:W-:Y:S02]  /*2810*/  LEA R2, P0, R0.reuse, c[0x0][0x1c8], 0x1 ;  /* 0x0000720000027a11 */ /* 0x040fe400078008ff */
[----:B------:R-:W-:Y:S02]  /*2820*/  IADD3 R7, -R25, 0x10, RZ ;  /* 0x0000001019077810 */ /* 0x000fe40007ffe1ff */
[----:B------:R-:W-:Y:S01]  /*2830*/  LEA.HI.X R0, R0, c[0x0][0x1cc], R6, 0x1, P0 ;  /* 0x0000730000007a11 */ /* 0x000fe200000f0c06 */
[----:B------:R-:W1:Y:S01]  /*2840*/  SHFL.IDX PT, R8, R2, 0x3, 0x181f ;  /* 0x00781f0002087f89 */ /* 0x000e6200000e0000 */
[----:B------:R-:W-:Y:S02]  /*2850*/  SHF.R.S32.HI R6, RZ, 0x1f, R160 ;  /* 0x0000001fff067819 */ /* 0x000fe400000114a0 */
[----:B------:R-:W-:Y:S01]  /*2860*/  LOP3.LUT R12, R7, 0xf, RZ, 0xc0, !PT ;  /* 0x0000000f070c7812 */ /* 0x000fe200078ec0ff */
[----:B------:R-:W2:Y:S01]  /*2870*/  SHFL.IDX PT, R9, R0, 0x3, 0x181f ;  /* 0x00781f0000097f89 */ /* 0x000ea200000e0000 */
[----:B------:R-:W-:-:S03]  /*2880*/  LEA.HI R6, R6, R160, RZ, 0x3 ;  /* 0x000000a006067211 */ /* 0x000fc600078f18ff */
[----:B------:R-:W-:Y:S04]  /*2890*/  SHFL.IDX PT, R11, R2, 0x1, 0x181f ;  /* 0x00381f00020b7f89 */ /* 0x000fe800000e0000 */
[----:B------:R-:W3:Y:S04]  /*28a0*/  SHFL.IDX PT, R10, R2, RZ, 0x181f ;  /* 0x00181fff020a7589 */ /* 0x000ee800000e0000 */
[----:B------:R-:W-:Y:S04]  /*28b0*/  SHFL.IDX PT, R24, R0, 0x1, 0x181f ;  /* 0x00381f0000187f89 */ /* 0x000fe800000e0000 */
[----:B------:R4:W-:Y:S04]  /*28c0*/  SHFL.IDX PT, R22, R2, 0x2, 0x181f ;  /* 0x00581f0002167f89 */ /* 0x0009e800000e0000 */
[----:B------:R-:W5:Y:S01]  /*28d0*/  SHFL.IDX PT, R13, R0, RZ, 0x181f ;  /* 0x00181fff000d7589 */ /* 0x000f6200000e0000 */
[----:B-1----:R-:W-:-:S03]  /*28e0*/  IADD3 R20, P1, P0, R12, R8, R26 ;  /* 0x000000080c147210 */ /* 0x002fc6000783e01a */
[----:B------:R1:W5:Y:S01]  /*28f0*/  SHFL.IDX PT, R23, R0, 0x2, 0x181f ;  /* 0x00581f0000177f89 */ /* 0x00036200000e0000 */
[----:B--2---:R-:W-:Y:S02]  /*2900*/  IADD3.X R21, RZ, R9, R27, P1, P0 ;  /* 0x00000009ff157210 */ /* 0x004fe40000fe041b */
[----:B---3--:R-:W-:Y:S02]  /*2910*/  IADD3 R18, P2, R26, R10, RZ ;  /* 0x0000000a1a127210 */ /* 0x008fe40007f5e0ff */
[----:B----4-:R-:W-:-:S05]  /*2920*/  LOP3.LUT R2, R6, 0xfffffff8, RZ, 0xc0, !PT ;  /* 0xfffffff806027812 */ /* 0x010fca00078ec0ff */
[----:B------:R-:W-:Y:S01]  /*2930*/  IMAD.WIDE R6, R2, 0x2, RZ ;  /* 0x0000000202067825 */ /* 0x000fe200078e02ff */
[----:B-1----:R-:W-:-:S03]  /*2940*/  LOP3.LUT R0, R14, 0xf, RZ, 0xc0, !PT ;  /* 0x0000000f0e007812 */ /* 0x002fc600078ec0ff */
[----:B-----5:R-:W-:Y:S01]  /*2950*/  IMAD.X R19, R27, 0x1, R13, P2 ;  /* 0x000000011b137824 */ /* 0x020fe200010e060d */
[----:B------:R-:W-:Y:S02]  /*2960*/  IADD3 R12, P2, R6, R11, RZ ;  /* 0x0000000b060c7210 */ /* 0x000fe40007f5e0ff */
[----:B------:R-:W-:Y:S01]  /*2970*/  IADD3 R8, P1, P0, R0, R8, R6 ;  /* 0x0000000800087210 */ /* 0x000fe2000783e006 */
[----:B------:R-:W-:-:S03]  /*2980*/  IMAD.SHL.U32 R0, R158, 0x2, RZ ;  /* 0x000000029e007824 */ /* 0x000fc600078e00ff */
[----:B------:R-:W-:Y:S02]  /*2990*/  IADD3.X R9, RZ, R9, R7, P1, P0 ;  /* 0x00000009ff097210 */ /* 0x000fe40000fe0407 */
[----:B------:R-:W-:Y:S01]  /*29a0*/  IADD3 R14, P0, R26, R11, RZ ;  /* 0x0000000b1a0e7210 */ /* 0x000fe20007f1e0ff */
[----:B------:R1:W-:Y:S01]  /*29b0*/  LDGSTS.E.BYPASS.LTC128B.128 [R0+0x4100], [R18.64], !P3 ;  /* 0x0410000012007fae */ /* 0x0003e2000d901d4c */
[----:B------:R-:W-:-:S03]  /*29c0*/  IADD3 R16, P1, R6, R10, RZ ;  /* 0x0000000a06107210 */ /* 0x000fc60007f3e0ff */
[--C-:B------:R-:W-:Y:S01]  /*29d0*/  IMAD.X R15, R27, 0x1, R24.reuse, P0 ;  /* 0x000000011b0f7824 */ /* 0x100fe200000e0618 */
[-C--:B------:R-:W-:Y:S01]  /*29e0*/  IADD3 R10, P0, R26, R22.reuse, RZ ;  /* 0x000000161a0a7210 */ /* 0x080fe20007f1e0ff */
[C---:B------:R-:W-:Y:S01]  /*29f0*/  IMAD.X R17, R7.reuse, 0x1, R13, P1 ;  /* 0x0000000107117824 */ /* 0x040fe200008e060d */
[----:B------:R-:W-:Y:S01]  /*2a00*/  IADD3 R6, P1, R6, R22, RZ ;  /* 0x0000001606067210 */ /* 0x000fe20007f3e0ff */
[----:B------:R-:W-:Y:S02]  /*2a10*/  IMAD.X R13, R7, 0x1, R24, P2 ;  /* 0x00000001070d7824 */ /* 0x000fe400010e0618 */
[--C-:B------:R-:W-:Y:S01]  /*2a20*/  IMAD.X R11, R27, 0x1, R23.reuse, P0 ;  /* 0x000000011b0b7824 */ /* 0x100fe200000e0617 */
        /* <DEDUP_REMOVED lines=9> */
.L_x_2872:
[----:B-1----:R-:W-:Y:S01]  /*2ac0*/  SHF.R.S32.HI R0, RZ, 0x1f, R156 ;  /* 0x0000001fff007819 */ /* 0x002fe2000001149c */
[----:B------:R-:W-:Y:S01]  /*2ad0*/  STL [R1+0x70], R246 ;  /* 0x000070f601007387 */ /* 0x000fe20000100800 */
[----:B------:R-:W-:-:S02]  /*2ae0*/  SHF.L.U32 R233, R5, 0x1, RZ ;  /* 0x0000000105e97819 */ /* 0x000fc400000006ff */
[----:B------:R-:W-:Y:S01]  /*2af0*/  LEA.HI R2, R0, R156, RZ, 0x2 ;  /* 0x0000009c00027211 */ /* 0x000fe200078f10ff */
[----:B------:R-:W-:Y:S02]  /*2b00*/  STL [R1+0x6c], R245 ;  /* 0x00006cf501007387 */ /* 0x000fe40000100800 */
[--C-:B------:R-:W-:Y:S01]  /*2b10*/  IMAD R234, R4, 0x2, R233.reuse ;  /* 0x0000000204ea7824 */ /* 0x100fe200078e02e9 */
[----:B------:R-:W-:Y:S01]  /*2b20*/  LOP3.LUT R0, R2, 0x7ffffffc, RZ, 0xc0, !PT ;  /* 0x7ffffffc02007812 */ /* 0x000fe200078ec0ff */
[----:B------:R-:W-:Y:S01]  /*2b30*/  STL [R1+0x68], R244 ;  /* 0x000068f401007387 */ /* 0x000fe20000100800 */
[C---:B------:R-:W-:Y:S02]  /*2b40*/  IMAD R236, R3.reuse, 0x2, R233 ;  /* 0x0000000203ec7824 */ /* 0x040fe400078e02e9 */
[----:B------:R-:W-:Y:S01]  /*2b50*/  LEA R235, R3, R234, 0x1 ;  /* 0x000000ea03eb7211 */ /* 0x000fe200078e08ff */
[----:B------:R-:W-:Y:S01]  /*2b60*/  STL [R1+0x64], R243 ;  /* 0x000064f301007387 */ /* 0x000fe20000100800 */
[----:B------:R-:W-:-:S03]  /*2b70*/  IMAD.IADD R0, R156, 0x1, -R0 ;  /* 0x000000019c007824 */ /* 0x000fc600078e0a00 */
[----:B------:R-:W-:Y:S04]  /*2b80*/  STL [R1+0x60], R242 ;  /* 0x000060f201007387 */ /* 0x000fe80000100800 */
[----:B------:R-:W-:Y:S04]  /*2b90*/  STL [R1+0x5c], R241 ;  /* 0x00005cf101007387 */ /* 0x000fe80000100800 */
[----:B------:R-:W-:Y:S04]  /*2ba0*/  STL [R1+0x58], R240 ;  /* 0x000058f001007387 */ /* 0x000fe80000100800 */
[----:B------:R-:W-:Y:S04]  /*2bb0*/  STL [R1+0x54], R239 ;  /* 0x000054ef01007387 */ /* 0x000fe80000100800 */
[----:B------:R-:W-:Y:S04]  /*2bc0*/  STL [R1+0x50], R238 ;  /* 0x000050ee01007387 */ /* 0x000fe80000100800 */
[----:B------:R-:W-:Y:S04]  /*2bd0*/  STL [R1+0x4c], R237 ;  /* 0x00004ced01007387 */ /* 0x000fe80000100800 */
[----:B------:R-:W-:Y:S04]  /*2be0*/  STL [R1+0x48], R232 ;  /* 0x000048e801007387 */ /* 0x000fe80000100800 */
[----:B------:R1:W-:Y:S04]  /*2bf0*/  STL [R1+0x44], R2 ;  /* 0x0000440201007387 */ /* 0x0003e80000100800 */
[----:B------:R-:W-:Y:S04]  /*2c00*/  LDSM.16.MT88.4 R76, [R234+0x100] ;  /* 0x00010000ea4c783b */ /* 0x000fe80000004200 */
[----:B------:R-:W-:Y:S04]  /*2c10*/  LDSM.16.MT88.4 R72, [R236+0x900] ;  /* 0x00090000ec48783b */ /* 0x000fe80000004200 */
[----:B------:R-:W-:Y:S04]  /*2c20*/  LDSM.16.MT88.4 R48, [R234+0x900] ;  /* 0x00090000ea30783b */ /* 0x000fe80000004200 */
[----:B------:R-:W0:Y:S01]  /*2c30*/  LDGDEPBAR ;  /* 0x00000000000079af */ /* 0x000e220000000000 */
[----:B-1----:R-:W-:-:S04]  /*2c40*/  IMAD.U32 R2, RZ, RZ, UR17 ;  /* 0x00000011ff027e24 */ /* 0x002fc8000f8e00ff */
[----:B------:R-:W-:-:S05]  /*2c50*/  IMAD R0, R0, -0x2, R2 ;  /* 0xfffffffe00007824 */ /* 0x000fca00078e0202 */
[C---:B------:R-:W-:Y:S02]  /*2c60*/  ISETP.GT.AND P1, PT, R0.reuse, RZ, PT ;  /* 0x000000ff0000720c */ /* 0x040fe40003f24270 */
[----:B------:R-:W-:Y:S02]  /*2c70*/  ISETP.GT.AND P0, PT, R0, 0x1, PT ;  /* 0x000000010000780c */ /* 0x000fe40003f04270 */
[----:B------:R-:W-:Y:S02]  /*2c80*/  FSEL R6, R104, -INF , P1 ;  /* 0xff80000068067808 */ /* 0x000fe40000800000 */
[----:B------:R-:W-:Y:S02]  /*2c90*/  FSEL R7, R105, -INF , P0 ;  /* 0xff80000069077808 */ /* 0x000fe40000000000 */
[C---:B------:R-:W-:Y:S02]  /*2ca0*/  ISETP.GT.AND P6, PT, R0.reuse, 0x8, PT ;  /* 0x000000080000780c */ /* 0x040fe40003fc4270 */
[----:B------:R-:W-:-:S02]  /*2cb0*/  ISETP.GT.AND P2, PT, R0, 0x9, PT ;  /* 0x000000090000780c */ /* 0x000fc40003f44270 */
[----:B------:R-:W-:Y:S02]  /*2cc0*/  FSEL R8, R100, -INF , P6 ;  /* 0xff80000064087808 */ /* 0x000fe40003000000 */
[----:B------:R-:W-:Y:S02]  /*2cd0*/  FMNMX.FTZ R2, R6, R7, !PT ;  /* 0x0000000706027209 */ /* 0x000fe40007810000 */
[----:B------:R-:W-:Y:S02]  /*2ce0*/  FSEL R10, R106, -INF , P1 ;  /* 0xff8000006a0a7808 */ /* 0x000fe40000800000 */
[----:B------:R-:W-:Y:S02]  /*2cf0*/  FSEL R135, R66, -INF , P1 ;  /* 0xff80000042877808 */ /* 0x000fe40000800000 */
[----:B------:R-:W-:Y:S02]  /*2d00*/  FSEL R123, R64, -INF , P1 ;  /* 0xff800000407b7808 */ /* 0x000fe40000800000 */
[----:B------:R-:W-:-:S02]  /*2d10*/  FSEL R9, R101, -INF , P2 ;  /* 0xff80000065097808 */ /* 0x000fc40001000000 */
[----:B------:R-:W-:Y:S02]  /*2d20*/  ISETP.GT.AND P1, PT, R0, 0x10, PT ;  /* 0x000000100000780c */ /* 0x000fe40003f24270 */
[----:B------:R-:W-:Y:S02]  /*2d30*/  FMNMX.FTZ R2, R8, R2, !PT ;  /* 0x0000000208027209 */ /* 0x000fe40007810000 */
        /* <DEDUP_REMOVED lines=21> */
[----:B------:R-:W-:Y:S01]  /*2e90*/  FSEL R131, R63, -INF , P2 ;  /* 0xff8000003f837808 */ /* 0x000fe20001000000 */
[----:B------:R-:W-:Y:S01]  /*2ea0*/  LDSM.16.MT88.4 R100, [R236+0x2100] ;  /* 0x00210000ec64783b */ /* 0x000fe20000004200 */
[----:B------:R-:W-:Y:S02]  /*2eb0*/  FSEL R120, R61, -INF , P2 ;  /* 0xff8000003d787808 */ /* 0x000fe40001000000 */
[----:B------:R-:W-:Y:S01]  /*2ec0*/  FSEL R19, R93, -INF , P0 ;  /* 0xff8000005d137808 */ /* 0x000fe20000000000 */
[----:B------:R-:W-:Y:S01]  /*2ed0*/  LDSM.16.MT88.4 R60, [R233+0x900] ;  /* 0x00090000e93c783b */ /* 0x000fe20000004200 */
        /* <DEDUP_REMOVED lines=51> */
[----:B------:R-:W-:Y:S02]  /*3210*/  FSEL R22, R94, -INF , P6 ;  /* 0xff8000005e167808 */ /* 0x000fe40003000000 */
[----:B------:R-:W-:Y:S01]  /*3220*/  FMNMX.FTZ R0, R179, R0, !PT ;  /* 0x00000000b3007209 */ /* 0x000fe20007810000 */
[----:B------:R-:W-:Y:S01]  /*3230*/  LDSM.16.MT88.4 R92, [R233+0x2100] ;  /* 0x00210000e95c783b */ /* 0x000fe20000004200 */
[----:B------:R-:W-:-:S02]  /*3240*/  FSEL R237, R83, -INF , P2 ;  /* 0xff80000053ed7808 */ /* 0x000fc40001000000 */
[----:B------:R-:W-:Y:S01]  /*3250*/  FSEL R241, R70, -INF , P1 ;  /* 0xff80000046f17808 */ /* 0x000fe20000800000 */
[----:B------:R-:W1:Y:S01]  /*3260*/  SHFL.BFLY PT, R2, R0, 0x2, 0x1f ;  /* 0x0c401f0000027f89 */ /* 0x000e6200000e0000 */
[----:B------:R-:W-:Y:S02]  /*3270*/  FSEL R177, R71, -INF , P0 ;  /* 0xff80000047b17808 */ /* 0x000fe40000000000 */
[----:B------:R-:W-:Y:S01]  /*3280*/  FSEL R130, R54, -INF , P6 ;  /* 0xff80000036827808 */ /* 0x000fe20003000000 */
[----:B------:R-:W-:Y:S01]  /*3290*/  LDSM.16.MT88.4 R68, [R233+0x2900] ;  /* 0x00290000e944783b */ /* 0x000fe20000004200 */
[----:B------:R-:W-:Y:S02]  /*32a0*/  FSEL R113, R52, -INF , P6 ;  /* 0xff80000034717808 */ /* 0x000fe40003000000 */
[----:B------:R-:W-:Y:S01]  /*32b0*/  FSEL R207, R29, -INF , P2 ;  /* 0xff8000001dcf7808 */ /* 0x000fe20001000000 */
[----:B------:R-:W-:Y:S01]  /*32c0*/  LDSM.16.MT88.4 R52, [R236+0x2900] ;  /* 0x00290000ec34783b */ /* 0x000fe20000004200 */
[----:B------:R-:W-:-:S02]  /*32d0*/  FSEL R220, R168, -INF , P1 ;  /* 0xff800000a8dc7808 */ /* 0x000fc40000800000 */
[----:B------:R-:W-:Y:S02]  /*32e0*/  FSEL R203, R169, -INF , P0 ;  /* 0xff800000a9cb7808 */ /* 0x000fe40000000000 */
[----:B------:R-:W-:Y:S02]  /*32f0*/  FSEL R202, R31, -INF , P2 ;  /* 0xff8000001fca7808 */ /* 0x000fe40001000000 */
[----:B------:R-:W-:Y:S02]  /*3300*/  FSEL R201, R170, -INF , P1 ;  /* 0xff800000aac97808 */ /* 0x000fe40000800000 */
[----:B------:R-:W-:Y:S02]  /*3310*/  FSEL R200, R171, -INF , P0 ;  /* 0xff800000abc87808 */ /* 0x000fe40000000000 */
[----:B-1----:R-:W-:-:S05]  /*3320*/  FMNMX.FTZ R0, R0, R2, !PT ;  /* 0x0000000200007209 */ /* 0x002fca0007810000 */
[----:B------:R-:W1:Y:S02]  /*3330*/  SHFL.BFLY PT, R2, R0, 0x1, 0x1f ;  /* 0x0c201f0000027f89 */ /* 0x000e6400000e0000 */
[----:B-1----:R-:W-:Y:S02]  /*3340*/  FMNMX.FTZ R151, R0, R2, !PT ;  /* 0x0000000200977209 */ /* 0x002fe40007810000 */
[----:B------:R-:W-:Y:S02]  /*3350*/  FMNMX.FTZ R2, R10, R11, !PT ;  /* 0x0000000b0a027209 */ /* 0x000fe40007810000 */
[C---:B------:R-:W-:Y:S01]  /*3360*/  FSETP.NEU.FTZ.AND P6, PT, R151.reuse, -INF , PT ;  /* 0xff8000009700780b */ /* 0x040fe20003fdd000 */
[----:B------:R-:W-:Y:S01]  /*3370*/  FMUL.FTZ R0, R151, c[0x0][0x2d0] ;  /* 0x0000b40097007a20 */ /* 0x000fe20000410000 */
[----:B------:R-:W-:-:S04]  /*3380*/  FMNMX.FTZ R2, R14, R2, !PT ;  /* 0x000000020e027209 */ /* 0x000fc80007810000 */
[----:B------:R-:W-:Y:S02]  /*3390*/  FMNMX.FTZ R2, R15, R2, !PT ;  /* 0x000000020f027209 */ /* 0x000fe40007810000 */
[----:B------:R-:W-:Y:S02]  /*33a0*/  FSEL R13, R0, RZ, P6 ;  /* 0x000000ff000d7208 */ /* 0x000fe40003000000 */
[----:B------:R-:W-:-:S03]  /*33b0*/  FMNMX.FTZ R2, R20, R2, !PT ;  /* 0x0000000214027209 */ /* 0x000fc60007810000 */
[----:B------:R-:W-:Y:S01]  /*33c0*/  FFMA.FTZ R3, R16, c[0x0][0x2d0], -R13 ;  /* 0x0000b40010037a23 */ /* 0x000fe2000001080d */
[----:B------:R-:W-:-:S03]  /*33d0*/  FMNMX.FTZ R2, R21, R2, !PT ;  /* 0x0000000215027209 */ /* 0x000fc60007810000 */
[----:B------:R1:W-:Y:S01]  /*33e0*/  MUFU.EX2 R208, R3 ;  /* 0x0000000300d07308 */ /* 0x0003e20000000800 */
[----:B------:R-:W-:-:S04]  /*33f0*/  FMNMX.FTZ R2, R22, R2, !PT ;  /* 0x0000000216027209 */ /* 0x000fc80007810000 */
[----:B------:R-:W-:-:S04]  /*3400*/  FMNMX.FTZ R2, R23, R2, !PT ;  /* 0x0000000217027209 */ /* 0x000fc80007810000 */
[----:B------:R-:W-:-:S04]  /*3410*/  FMNMX.FTZ R2, R190, R2, !PT ;  /* 0x00000002be027209 */ /* 0x000fc80007810000 */
[----:B------:R-:W-:Y:S01]  /*3420*/  FMNMX.FTZ R2, R189, R2, !PT ;  /* 0x00000002bd027209 */ /* 0x000fe20007810000 */
[----:B-1----:R-:W-:-:S03]  /*3430*/  FFMA.FTZ R3, R17, c[0x0][0x2d0], -R13 ;  /* 0x0000b40011037a23 */ /* 0x002fc6000001080d */
[----:B------:R-:W-:Y:S01]  /*3440*/  FMNMX.FTZ R2, R188, R2, !PT ;  /* 0x00000002bc027209 */ /* 0x000fe20007810000 */
[----:B------:R1:W-:Y:S03]  /*3450*/  MUFU.EX2 R174, R3 ;  /* 0x0000000300ae7308 */ /* 0x0003e60000000800 */
[----:B------:R-:W-:-:S04]  /*3460*/  FMNMX.FTZ R2, R187, R2, !PT ;  /* 0x00000002bb027209 */ /* 0x000fc80007810000 */
[----:B------:R-:W-:-:S04]  /*3470*/  FMNMX.FTZ R2, R238, R2, !PT ;  /* 0x00000002ee027209 */ /* 0x000fc80007810000 */
[----:B------:R-:W-:-:S04]  /*3480*/  FMNMX.FTZ R2, R237, R2, !PT ;  /* 0x00000002ed027209 */ /* 0x000fc80007810000 */
[----:B------:R-:W-:Y:S01]  /*3490*/  FMNMX.FTZ R2, R241, R2, !PT ;  /* 0x00000002f1027209 */ /* 0x000fe20007810000 */
[----:B-1----:R-:W-:-:S03]  /*34a0*/  FFMA.FTZ R3, R18, c[0x0][0x2d0], -R13 ;  /* 0x0000b40012037a23 */ /* 0x002fc6000001080d */
[----:B------:R-:W-:Y:S01]  /*34b0*/  FMNMX.FTZ R2, R177, R2, !PT ;  /* 0x00000002b1027209 */ /* 0x000fe20007810000 */
[----:B------:R-:W-:Y:S04]  /*34c0*/  MUFU.EX2 R244, R3 ;  /* 0x0000000300f47308 */ /* 0x000fe80000000800 */
[----:B------:R-:W1:Y:S02]  /*34d0*/  SHFL.BFLY PT, R0, R2, 0x2, 0x1f ;  /* 0x0c401f0002007f89 */ /* 0x000e6400000e0000 */
[----:B-1----:R-:W-:-:S05]  /*34e0*/  FMNMX.FTZ R2, R2, R0, !PT ;  /* 0x0000000002027209 */ /* 0x002fca0007810000 */
[----:B------:R-:W1:Y:S02]  /*34f0*/  SHFL.BFLY PT, R0, R2, 0x1, 0x1f ;  /* 0x0c201f0002007f89 */ /* 0x000e6400000e0000 */
[----:B-1----:R-:W-:-:S04]  /*3500*/  FMNMX.FTZ R2, R2, R0, !PT ;  /* 0x0000000002027209 */ /* 0x002fc80007810000 */
[C---:B------:R-:W-:Y:S01]  /*3510*/  FSETP.NEU.FTZ.AND P6, PT, R2.reuse, -INF , PT ;  /* 0xff8000000200780b */ /* 0x040fe20003fdd000 */
[----:B------:R-:W-:-:S05]  /*3520*/  FMUL.FTZ R0, R2, c[0x0][0x2d0] ;  /* 0x0000b40002007a20 */ /* 0x000fca0000410000 */
[----:B------:R-:W-:Y:S01]  /*3530*/  FSEL R12, R0, RZ, P6 ;  /* 0x000000ff000c7208 */ /* 0x000fe20003000000 */
[----:B------:R-:W-:-:S04]  /*3540*/  FFMA.FTZ R0, R6, c[0x0][0x2d0], -R13 ;  /* 0x0000b40006007a23 */ /* 0x000fc8000001080d */
[----:B------:R1:W-:Y:S02]  /*3550*/  MUFU.EX2 R173, R0 ;  /* 0x0000000000ad7308 */ /* 0x0003e40000000800 */
[----:B-1----:R-:W-:-:S06]  /*3560*/  FFMA.FTZ R0, R7, c[0x0][0x2d0], -R13 ;  /* 0x0000b40007007a23 */ /* 0x002fcc000001080d */
[----:B------:R1:W2:Y:S02]  /*3570*/  MUFU.EX2 R240, R0 ;  /* 0x0000000000f07308 */ /* 0x0002a40000000800 */
[----:B-1----:R-:W-:Y:S01]  /*3580*/  FFMA.FTZ R0, R8, c[0x0][0x2d0], -R13 ;  /* 0x0000b40008007a23 */ /* 0x002fe2000001080d */
[----:B------:R-:W-:Y:S02]  /*3590*/  FMNMX.FTZ R8, R135, R133, !PT ;  /* 0x0000008587087209 */ /* 0x000fe40007810000 */
[----:B--2---:R-:W-:-:S03]  /*35a0*/  F2FP.PACK_AB R4, R240, R173 ;  /* 0x000000adf004723e */ /* 0x004fc600000000ff */
[----:B------:R1:W-:Y:S01]  /*35b0*/  MUFU.EX2 R210, R0 ;  /* 0x0000000000d27308 */ /* 0x0003e20000000800 */
[----:B------:R-:W-:-:S04]  /*35c0*/  FMNMX.FTZ R8, R132, R8, !PT ;  /* 0x0000000884087209 */ /* 0x000fc80007810000 */
[----:B------:R-:W-:-:S04]  /*35d0*/  FMNMX.FTZ R8, R131, R8, !PT ;  /* 0x0000000883087209 */ /* 0x000fc80007810000 */
[----:B------:R-:W-:-:S04]  /*35e0*/  FMNMX.FTZ R8, R129, R8, !PT ;  /* 0x0000000881087209 */ /* 0x000fc80007810000 */
[----:B------:R-:W-:Y:S01]  /*35f0*/  FMNMX.FTZ R3, R128, R8, !PT ;  /* 0x0000000880037209 */ /* 0x000fe20007810000 */
[--C-:B------:R-:W-:Y:S02]  /*3600*/  FFMA.FTZ R8, R19, c[0x0][0x2d0], -R13.reuse ;  /* 0x0000b40013087a23 */ /* 0x100fe4000001080d */
[----:B-1----:R-:W-:Y:S01]  /*3610*/  FFMA.FTZ R0, R9, c[0x0][0x2d0], -R13 ;  /* 0x0000b40009007a23 */ /* 0x002fe2000001080d */
[----:B------:R-:W-:Y:S01]  /*3620*/  FMNMX.FTZ R3, R130, R3, !PT ;  /* 0x0000000382037209 */ /* 0x000fe20007810000 */
[----:B------:R1:W-:Y:S03]  /*3630*/  MUFU.EX2 R242, R8 ;  /* 0x0000000800f27308 */ /* 0x0003e60000000800 */
[----:B------:R-:W-:-:S04]  /*3640*/  FMNMX.FTZ R3, R134, R3, !PT ;  /* 0x0000000386037209 */ /* 0x000fc80007810000 */
[----:B------:R-:W-:Y:S01]  /*3650*/  FMNMX.FTZ R3, R182, R3, !PT ;  /* 0x00000003b6037209 */ /* 0x000fe20007810000 */
[----:B------:R2:W3:Y:S01]  /*3660*/  MUFU.EX2 R178, R0 ;  /* 0x0000000000b27308 */ /* 0x0004e20000000800 */
[----:B-1----:R-:W-:-:S07]  /*3670*/  FFMA.FTZ R8, R20, c[0x0][0x2d0], -R12 ;  /* 0x0000b40014087a23 */ /* 0x002fce000001080c */
[----:B------:R1:W-:Y:S01]  /*3680*/  MUFU.EX2 R175, R8 ;  /* 0x0000000800af7308 */ /* 0x0003e20000000800 */
[----:B--2---:R-:W-:Y:S01]  /*3690*/  FFMA.FTZ R0, R10, c[0x0][0x2d0], -R12 ;  /* 0x0000b4000a007a23 */ /* 0x004fe2000001080c */
[----:B---3--:R-:W-:Y:S02]  /*36a0*/  F2FP.PACK_AB R6, R178, R210 ;  /* 0x000000d2b206723e */ /* 0x008fe400000000ff */
[----:B------:R-:W-:-:S04]  /*36b0*/  F2FP.PACK_AB R10, R242, R244 ;  /* 0x000000f4f20a723e */ /* 0x000fc800000000ff */
[----:B------:R2:W-:Y:S01]  /*36c0*/  MUFU.EX2 R209, R0 ;  /* 0x0000000000d17308 */ /* 0x0005e20000000800 */
[----:B-1----:R-:W-:Y:S01]  /*36d0*/  FMNMX.FTZ R8, R181, R3, !PT ;  /* 0x00000003b5087209 */ /* 0x002fe20007810000 */
[----:B------:R-:W-:-:S03]  /*36e0*/  FFMA.FTZ R3, R21, c[0x0][0x2d0], -R12 ;  /* 0x0000b40015037a23 */ /* 0x000fc6000001080c */
[----:B------:R-:W-:-:S03]  /*36f0*/  FMNMX.FTZ R8, R154, R8, !PT ;  /* 0x000000089a087209 */ /* 0x000fc60007810000 */
[----:B------:R1:W-:Y:S01]  /*3700*/  MUFU.EX2 R246, R3 ;  /* 0x0000000300f67308 */ /* 0x0003e20000000800 */
[----:B--2---:R-:W-:-:S07]  /*3710*/  FFMA.FTZ R0, R11, c[0x0][0x2d0], -R12 ;  /* 0x0000b4000b007a23 */ /* 0x004fce000001080c */
[----:B------:R2:W3:Y:S01]  /*3720*/  MUFU.EX2 R223, R0 ;  /* 0x0000000000df7308 */ /* 0x0004e20000000800 */
[----:B-1----:R-:W-:Y:S01]  /*3730*/  FMNMX.FTZ R3, R155, R8, !PT ;  /* 0x000000089b037209 */ /* 0x002fe20007810000 */
[----:B------:R-:W-:-:S03]  /*3740*/  FFMA.FTZ R8, R22, c[0x0][0x2d0], -R12 ;  /* 0x0000b40016087a23 */ /* 0x000fc6000001080c */
[----:B------:R-:W-:-:S03]  /*3750*/  FMNMX.FTZ R3, R222, R3, !PT ;  /* 0x00000003de037209 */ /* 0x000fc60007810000 */
[----:B------:R1:W-:Y:S01]  /*3760*/  MUFU.EX2 R243, R8 ;  /* 0x0000000800f37308 */ /* 0x0003e20000000800 */
[----:B--2---:R-:W-:Y:S01]  /*3770*/  FFMA.FTZ R0, R14, c[0x0][0x2d0], -R12 ;  /* 0x0000b4000e007a23 */ /* 0x004fe2000001080c */
[----:B---3--:R-:W-:Y:S02]  /*3780*/  F2FP.PACK_AB R5, R223, R209 ;  /* 0x000000d1df05723e */ /* 0x008fe400000000ff */
[----:B------:R-:W-:-:S04]  /*3790*/  FMNMX.FTZ R3, R202, R3, !PT ;  /* 0x00000003ca037209 */ /* 0x000fc80007810000 */
[----:B------:R2:W-:Y:S01]  /*37a0*/  MUFU.EX2 R211, R0 ;  /* 0x0000000000d37308 */ /* 0x0005e20000000800 */
[----:B------:R-:W-:-:S04]  /*37b0*/  FMNMX.FTZ R3, R201, R3, !PT ;  /* 0x00000003c9037209 */ /* 0x000fc80007810000 */
[----:B------:R-:W-:Y:S01]  /*37c0*/  FMNMX.FTZ R14, R200, R3, !PT ;  /* 0x00000003c80e7209 */ /* 0x000fe20007810000 */
[----:B-1----:R-:W-:-:S04]  /*37d0*/  FFMA.FTZ R8, R23, c[0x0][0x2d0], -R12 ;  /* 0x0000b40017087a23 */ /* 0x002fc8000001080c */
[----:B------:R1:W3:Y:S01]  /*37e0*/  MUFU.EX2 R170, R8 ;  /* 0x0000000800aa7308 */ /* 0x0002e20000000800 */
[----:B--2---:R-:W-:Y:S02]  /*37f0*/  FFMA.FTZ R0, R15, c[0x0][0x2d0], -R12 ;  /* 0x0000b4000f007a23 */ /* 0x004fe4000001080c */
[----:B------:R-:W-:Y:S05]  /*3800*/  SHFL.BFLY PT, R15, R14, 0x2, 0x1f ;  /* 0x0c401f000e0f7f89 */ /* 0x000fea00000e0000 */
[----:B------:R2:W4:Y:S01]  /*3810*/  MUFU.EX2 R176, R0 ;  /* 0x0000000000b07308 */ /* 0x0005220000000800 */
[----:B-1----:R-:W-:Y:S02]  /*3820*/  F2FP.PACK_AB R8, R174, R208 ;  /* 0x000000d0ae08723e */ /* 0x002fe400000000ff */
[----:B---3--:R-:W-:-:S02]  /*3830*/  F2FP.PACK_AB R11, R170, R243 ;  /* 0x000000f3aa0b723e */ /* 0x008fc400000000ff */
[----:B--2---:R-:W-:Y:S02]  /*3840*/  FMNMX.FTZ R0, R123, R122, !PT ;  /* 0x0000007a7b007209 */ /* 0x004fe40007810000 */
[----:B----4-:R-:W-:Y:S02]  /*3850*/  F2FP.PACK_AB R7, R176, R211 ;  /* 0x000000d3b007723e */ /* 0x010fe400000000ff */
[----:B------:R-:W-:-:S04]  /*3860*/  FMNMX.FTZ R0, R121, R0, !PT ;  /* 0x0000000079007209 */ /* 0x000fc80007810000 */
[----:B------:R-:W-:Y:S01]  /*3870*/  FMNMX.FTZ R0, R120, R0, !PT ;  /* 0x0000000078007209 */ /* 0x000fe20007810000 */
[----:B------:R-:W-:Y:S03]  /*3880*/  HMMA.16816.F32 R144, R4, R92, RZ ;  /* 0x0000005c0490723c */ /* 0x000fe600000018ff */
        /* <DEDUP_REMOVED lines=17> */
[C---:B------:R-:W-:Y:S04]  /*39a0*/  HMMA.16816.F32 R136, R4.reuse, R100, RZ ;  /* 0x000000640488723c */ /* 0x040fe800000018ff */
[----:B------:R-:W1:Y:S04]  /*39b0*/  SHFL.BFLY PT, R9, R0, 0x2, 0x1f ;  /* 0x0c401f0000097f89 */ /* 0x000e6800000e0000 */
[C---:B------:R-:W-:Y:S08]  /*39c0*/  HMMA.16816.F32 R124, R4.reuse, R104, RZ ;  /* 0x00000068047c723c */ /* 0x040ff000000018ff */
[C---:B------:R-:W-:Y:S08]  /*39d0*/  HMMA.16816.F32 R116, R4.reuse, R42, RZ ;  /* 0x0000002a0474723c */ /* 0x040ff000000018ff */
[----:B------:R-:W-:Y:S01]  /*39e0*/  HMMA.16816.F32 R108, R4, R78, RZ ;  /* 0x0000004e046c723c */ /* 0x000fe200000018ff */
[----:B-1----:R-:W-:-:S02]  /*39f0*/  FMNMX.FTZ R0, R0, R9, !PT ;  /* 0x0000000900007209 */ /* 0x002fc40007810000 */
[----:B------:R-:W-:-:S05]  /*3a00*/  F2FP.PACK_AB R9, R246, R175 ;  /* 0x000000aff609723e */ /* 0x000fca00000000ff */
[C---:B------:R-:W-:Y:S01]  /*3a10*/  HMMA.16816.F32 R80, R4.reuse, R86, RZ ;  /* 0x000000560450723c */ /* 0x040fe200000018ff */
[----:B------:R-:W1:Y:S07]  /*3a20*/  SHFL.BFLY PT, R16, R0, 0x1, 0x1f ;  /* 0x0c201f0000107f89 */ /* 0x000e6e00000e0000 */
[C---:B------:R-:W-:Y:S08]  /*3a30*/  HMMA.16816.F32 R36, R4.reuse, R90, RZ ;  /* 0x0000005a0424723c */ /* 0x040ff000000018ff */
[C---:B------:R-:W-:Y:S08]  /*3a40*/  HMMA.16816.F32 R32, R4.reuse, R94, RZ ;  /* 0x0000005e0420723c */ /* 0x040ff000000018ff */
[----:B------:R-:W-:Y:S01]  /*3a50*/  HMMA.16816.F32 R28, R4, R98, RZ ;  /* 0x00000062041c723c */ /* 0x000fe200000018ff */
[----:B-1----:R-:W-:-:S02]  /*3a60*/  FMNMX.FTZ R153, R0, R16, !PT ;  /* 0x0000001000997209 */ /* 0x002fc40007810000 */
[----:B------:R-:W-:Y:S02]  /*3a70*/  FMNMX.FTZ R0, R14, R15, !PT ;  /* 0x0000000f0e007209 */ /* 0x000fe40007810000 */
[C---:B------:R-:W-:Y:S01]  /*3a80*/  FSETP.NEU.FTZ.AND P0, PT, R153.reuse, -INF , PT ;  /* 0xff8000009900780b */ /* 0x040fe20003f1d000 */
[----:B------:R-:W-:Y:S02]  /*3a90*/  FMUL.FTZ R3, R153, c[0x0][0x2d0] ;  /* 0x0000b40099037a20 */ /* 0x000fe40000410000 */
[----:B------:R-:W-:Y:S03]  /*3aa0*/  HMMA.16816.F32 R16, R8, R68, R144 ;  /* 0x000000440810723c */ /* 0x000fe60000001890 */
[----:B------:R-:W-:-:S05]  /*3ab0*/  FSEL R3, R3, RZ, P0 ;  /* 0x000000ff03037208 */ /* 0x000fca0000000000 */
[C---:B------:R-:W-:Y:S08]  /*3ac0*/  HMMA.16816.F32 R24, R4.reuse, R102, RZ ;  /* 0x000000660418723c */ /* 0x040ff000000018ff */
[----:B------:R-:W-:Y:S01]  /*3ad0*/  HMMA.16816.F32 R20, R4, R106, RZ ;  /* 0x0000006a0414723c */ /* 0x000fe200000018ff */
[----:B------:R-:W1:Y:S06]  /*3ae0*/  SHFL.BFLY PT, R5, R0, 0x1, 0x1f ;  /* 0x0c201f0000057f89 */ /* 0x000e6c00000e0000 */
[----:B------:R-:W-:Y:S01]  /*3af0*/  FFMA.FTZ R4, R123, c[0x0][0x2d0], -R3 ;  /* 0x0000b4007b047a23 */ /* 0x000fe20000010803 */
[----:B------:R-:W-:Y:S01]  /*3b00*/  MOV R171, R19 ;  /* 0x0000001300ab7202 */ /* 0x000fe20000000f00 */
[----:B------:R-:W-:Y:S01]  /*3b10*/  IMAD.MOV.U32 R7, RZ, RZ, R17 ;  /* 0x000000ffff077224 */ /* 0x000fe200078e0011 */
[----:B------:R-:W-:Y:S01]  /*3b20*/  HMMA.16816.F32 R224, R8, R72, R164 ;  /* 0x0000004808e0723c */ /* 0x000fe200000018a4 */
[----:B------:R-:W-:Y:S01]  /*3b30*/  IMAD.MOV.U32 R169, RZ, RZ, R18 ;  /* 0x000000ffffa97224 */ /* 0x000fe200078e0012 */
[----:B------:R2:W-:Y:S01]  /*3b40*/  MUFU.EX2 R165, R4 ;  /* 0x0000000400a57308 */ /* 0x0005e20000000800 */
[----:B------:R-:W-:-:S04]  /*3b50*/  IMAD.MOV.U32 R168, RZ, RZ, R16 ;  /* 0x000000ffffa87224 */ /* 0x000fc800078e0010 */
[----:B------:R-:W-:Y:S01]  /*3b60*/  IMAD.MOV.U32 R167, RZ, RZ, R179 ;  /* 0x000000ffffa77224 */ /* 0x000fe200078e00b3 */
[----:B------:R-:W-:Y:S01]  /*3b70*/  HMMA.16816.F32 R16, R8, R64, R140 ;  /* 0x000000400810723c */ /* 0x000fe2000000188c */
[----:B-1----:R-:W-:-:S07]  /*3b80*/  FMNMX.FTZ R152, R0, R5, !PT ;  /* 0x0000000500987209 */ /* 0x002fce0007810000 */
[C---:B------:R-:W-:Y:S01]  /*3b90*/  HMMA.16816.F32 R196, R8.reuse, R60, R44 ;  /* 0x0000003c08c4723c */ /* 0x040fe2000000182c */
[----:B------:R-:W1:Y:S01]  /*3ba0*/  LDSM.16.MT88.4 R44, [R235+0x2900] ;  /* 0x00290000eb2c783b */ /* 0x000e620000004200 */
[--C-:B--2---:R-:W-:Y:S01]  /*3bb0*/  FFMA.FTZ R4, R122, c[0x0][0x2d0], -R3.reuse ;  /* 0x0000b4007a047a23 */ /* 0x104fe20000010803 */
[----:B------:R-:W-:Y:S01]  /*3bc0*/  FSETP.NEU.FTZ.AND P0, PT, R152, -INF , PT ;  /* 0xff8000009800780b */ /* 0x000fe20003f1d000 */
[--C-:B------:R-:W-:Y:S01]  /*3bd0*/  FFMA.FTZ R0, R114, c[0x0][0x2d0], -R3.reuse ;  /* 0x0000b40072007a23 */ /* 0x100fe20000010803 */
[----:B------:R-:W-:Y:S01]  /*3be0*/  MOV R143, R173 ;  /* 0x000000ad008f7202 */ /* 0x000fe20000000f00 */
[----:B------:R2:W-:Y:S01]  /*3bf0*/  MUFU.EX2 R164, R4 ;  /* 0x0000000400a47308 */ /* 0x0005e20000000800 */
[----:B------:R-:W-:Y:S01]  /*3c00*/  IMAD.MOV.U32 R142, RZ, RZ, R172 ;  /* 0x000000ffff8e7224 */ /* 0x000fe200078e00ac */
[C---:B------:R-:W-:Y:S06]  /*3c10*/  HMMA.16816.F32 R192, R8.reuse, R56, R160 ;  /* 0x0000003808c0723c */ /* 0x040fec00000018a0 */
[----:B------:R3:W-:Y:S02]  /*3c20*/  MUFU.EX2 R6, R0 ;  /* 0x0000000000067308 */ /* 0x0007e40000000800 */
[----:B------:R-:W-:Y:S01]  /*3c30*/  MOV R141, R18 ;  /* 0x00000012008d7202 */ /* 0x000fe20000000f00 */
[----:B------:R-:W-:Y:S01]  /*3c40*/  IMAD.MOV.U32 R140, RZ, RZ, R16 ;  /* 0x000000ffff8c7224 */ /* 0x000fe200078e0010 */
[----:B------:R-:W-:Y:S01]  /*3c50*/  HMMA.16816.F32 R216, R8, R48, R156 ;  /* 0x0000003008d8723c */ /* 0x000fe2000000189c */
[----:B--2---:R-:W-:-:S02]  /*3c60*/  FFMA.FTZ R4, R121, c[0x0][0x2d0], -R3 ;  /* 0x0000b40079047a23 */ /* 0x004fc40000010803 */
[----:B------:R-:W-:Y:S02]  /*3c70*/  IMAD.MOV.U32 R121, RZ, RZ, R19 ;  /* 0x000000ffff797224 */ /* 0x000fe400078e0013 */
[----:B------:R2:W-:Y:S03]  /*3c80*/  MUFU.EX2 R15, R4 ;  /* 0x00000004000f7308 */ /* 0x0005e60000000800 */
[----:B------:R-:W-:Y:S01]  /*3c90*/  HMMA.16816.F32 R116, R8, R62, R116 ;  /* 0x0000003e0874723c */ /* 0x000fe20000001874 */
[----:B---3--:R-:W-:-:S05]  /*3ca0*/  FMUL.FTZ R0, R152, c[0x0][0x2d0] ;  /* 0x0000b40098007a20 */ /* 0x008fca0000410000 */
[----:B------:R-:W-:Y:S01]  /*3cb0*/  IMAD.MOV.U32 R206, RZ, RZ, R193 ;  /* 0x000000ffffce7224 */ /* 0x000fe200078e00c1 */
[----:B------:R-:W-:Y:S01]  /*3cc0*/  MOV R204, R192 ;  /* 0x000000c000cc7202 */ /* 0x000fe20000000f00 */
[----:B------:R-:W-:Y:S01]  /*3cd0*/  IMAD.MOV.U32 R205, RZ, RZ, R194 ;  /* 0x000000ffffcd7224 */ /* 0x000fe200078e00c2 */
[----:B------:R-:W-:Y:S01]  /*3ce0*/  FSEL R0, R0, RZ, P0 ;  /* 0x000000ff00007208 */ /* 0x000fe20000000000 */
[----:B------:R-:W-:Y:S01]  /*3cf0*/  IMAD.MOV.U32 R191, RZ, RZ, R195 ;  /* 0x000000ffffbf7224 */ /* 0x000fe200078e00c3 */
[----:B------:R-:W-:Y:S01]  /*3d00*/  HMMA.16816.F32 R144, R8, R58, R36 ;  /* 0x0000003a0890723c */ /* 0x000fe20000001824 */
[----:B--2---:R-:W-:Y:S01]  /*3d10*/  FFMA.FTZ R4, R120, c[0x0][0x2d0], -R3 ;  /* 0x0000b40078047a23 */ /* 0x004fe20000010803 */
[----:B------:R-:W-:-:S06]  /*3d20*/  MOV R120, R17 ;  /* 0x0000001100787202 */ /* 0x000fcc0000000f00 */
[C---:B------:R-:W-:Y:S01]  /*3d30*/  HMMA.16816.F32 R16, R8.reuse, R52, R136 ;  /* 0x000000340810723c */ /* 0x040fe20000001888 */
[----:B------:R2:W3:Y:S06]  /*3d40*/  MUFU.EX2 R14, R4 ;  /* 0x00000004000e7308 */ /* 0x0004ec0000000800 */
[----:B------:R-:W-:Y:S01]  /*3d50*/  MOV R138, R211 ;  /* 0x000000d3008a7202 */ /* 0x000fe20000000f00 */
[----:B------:R-:W-:Y:S01]  /*3d60*/  HMMA.16816.F32 R192, R8, R50, R108 ;  /* 0x0000003208c0723c */ /* 0x000fe2000000186c */
[----:B------:R-:W-:-:S06]  /*3d70*/  IMAD.MOV.U32 R139, RZ, RZ, R7 ;  /* 0x000000ffff8b7224 */ /* 0x000fcc00078e0007 */
[----:B------:R-:W-:Y:S01]  /*3d80*/  IMAD.MOV.U32 R111, RZ, RZ, R210 ;  /* 0x000000ffff6f7224 */ /* 0x000fe200078e00d2 */
[C---:B------:R-:W-:Y:S01]  /*3d90*/  HMMA.16816.F32 R212, R8.reuse, R70, R32 ;  /* 0x0000004608d4723c */ /* 0x040fe20000001820 */
[----:B--2---:R-:W-:Y:S01]  /*3da0*/  FFMA.FTZ R4, R115, c[0x0][0x2d0], -R3 ;  /* 0x0000b40073047a23 */ /* 0x004fe20000010803 */
[----:B---3--:R-:W-:Y:S01]  /*3db0*/  MOV R109, R14 ;  /* 0x0000000e006d7202 */ /* 0x008fe20000000f00 */
[----:B------:R-:W-:Y:S02]  /*3dc0*/  IMAD.MOV.U32 R110, RZ, RZ, R209 ;  /* 0x000000ffff6e7224 */ /* 0x000fe400078e00d1 */
[----:B------:R2:W-:Y:S02]  /*3dd0*/  MUFU.EX2 R166, R4 ;  /* 0x0000000400a67308 */ /* 0x0005e40000000800 */
[----:B------:R-:W-:Y:S01]  /*3de0*/  IMAD.MOV.U32 R35, RZ, RZ, R174 ;  /* 0x000000ffff237224 */ /* 0x000fe200078e00ae */
[----:B------:R-:W-:Y:S01]  /*3df0*/  MOV R123, R19 ;  /* 0x00000013007b7202 */ /* 0x000fe20000000f00 */
[----:B------:R-:W-:Y:S01]  /*3e00*/  IMAD.MOV.U32 R137, RZ, RZ, R17 ;  /* 0x000000ffff897224 */ /* 0x000fe200078e0011 */
[----:B------:R-:W-:Y:S01]  /*3e10*/  HMMA.16816.F32 R156, R8, R54, R24 ;  /* 0x00000036089c723c */ /* 0x000fe20000001818 */
[----:B------:R-:W-:-:S02]  /*3e20*/  IMAD.MOV.U32 R136, RZ, RZ, R18 ;  /* 0x000000ffff887224 */ /* 0x000fc400078e0012 */
[----:B------:R-:W-:-:S05]  /*3e30*/  IMAD.MOV.U32 R122, RZ, RZ, R16 ;  /* 0x000000ffff7a7224 */ /* 0x000fca00078e0010 */
[----:B-1----:R-:W-:Y:S01]  /*3e40*/  HMMA.16816.F32 R16, R8, R44, R124 ;  /* 0x0000002c0810723c */ /* 0x002fe2000000187c */
[----:B--2---:R-:W-:-:S04]  /*3e50*/  FFMA.FTZ R4, R113, c[0x0][0x2d0], -R3 ;  /* 0x0000b40071047a23 */ /* 0x004fc80000010803 */
[----:B------:R1:W-:Y:S03]  /*3e60*/  MUFU.EX2 R245, R4 ;  /* 0x0000000400f57308 */ /* 0x0003e60000000800 */
[C---:B------:R-:W-:Y:S01]  /*3e70*/  HMMA.16816.F32 R160, R8.reuse, R46, R20 ;  /* 0x0000002e08a0723c */ /* 0x040fe20000001814 */
[----:B-1----:R-:W-:Y:S11]  /*3e80*/  FFMA.FTZ R4, R112, c[0x0][0x2d0], -R3 ;  /* 0x0000b40070047a23 */ /* 0x002ff60000010803 */
[----:B------:R-:W-:Y:S04]  /*3e90*/  @!UPT UIADD3 URZ, URZ, URZ, URZ ;  /* 0x0000003f3f3ff290 */ /* 0x000fe8000fffe03f */
[----:B------:R-:W-:Y:S01]  /*3ea0*/  MOV R126, R19 ;  /* 0x00000013007e7202 */ /* 0x000fe20000000f00 */
[----:B------:R-:W-:Y:S01]  /*3eb0*/  HMMA.16816.F32 R112, R8, R74, R80 ;  /* 0x0000004a0870723c */ /* 0x000fe20000001850 */
[----:B------:R-:W-:Y:S01]  /*3ec0*/  IMAD.MOV.U32 R127, RZ, RZ, R18 ;  /* 0x000000ffff7f7224 */ /* 0x000fe200078e0012 */
[----:B------:R1:W-:Y:S01]  /*3ed0*/  MUFU.EX2 R5, R4 ;  /* 0x0000000400057308 */ /* 0x0003e20000000800 */
[----:B------:R-:W-:Y:S02]  /*3ee0*/  IMAD.MOV.U32 R125, RZ, RZ, R17 ;  /* 0x000000ffff7d7224 */ /* 0x000fe400078e0011 */
[----:B------:R-:W-:Y:S02]  /*3ef0*/  IMAD.MOV.U32 R124, RZ, RZ, R16 ;  /* 0x000000ffff7c7224 */ /* 0x000fe400078e0010 */
[----:B------:R-:W-:Y:S01]  /*3f00*/  MOV R80, R6 ;  /* 0x0000000600507202 */ /* 0x000fe20000000f00 */
[----:B------:R-:W-:Y:S01]  /*3f10*/  IMAD.MOV.U32 R83, RZ, RZ, R177 ;  /* 0x000000ffff537224 */ /* 0x000fe200078e00b1 */
[----:B------:R-:W-:Y:S01]  /*3f20*/  MOV R81, R175 ;  /* 0x000000af00517202 */ /* 0x000fe20000000f00 */
[----:B------:R-:W-:-:S02]  /*3f30*/  IMAD.MOV.U32 R82, RZ, RZ, R176 ;  /* 0x000000ffff527224 */ /* 0x000fc400078e00b0 */
[----:B-1----:R-:W-:Y:S01]  /*3f40*/  FFMA.FTZ R4, R135, c[0x0][0x2d0], -R0 ;  /* 0x0000b40087047a23 */ /* 0x002fe20000010800 */
[----:B------:R-:W-:-:S03]  /*3f50*/  MOV R135, R178 ;  /* 0x000000b200877202 */ /* 0x000fc60000000f00 */
[----:B------:R1:W-:Y:S02]  /*3f60*/  MUFU.EX2 R108, R4 ;  /* 0x00000004006c7308 */ /* 0x0003e40000000800 */
[----:B-1----:R-:W-:-:S06]  /*3f70*/  FFMA.FTZ R4, R133, c[0x0][0x2d0], -R0 ;  /* 0x0000b40085047a23 */ /* 0x002fcc0000010800 */
[----:B------:R1:W2:Y:S02]  /*3f80*/  MUFU.EX2 R14, R4 ;  /* 0x00000004000e7308 */ /* 0x0002a40000000800 */
[----:B-1----:R-:W-:Y:S02]  /*3f90*/  FFMA.FTZ R4, R132, c[0x0][0x2d0], -R0 ;  /* 0x0000b40084047a23 */ /* 0x002fe40000010800 */
[----:B------:R-:W-:-:S04]  /*3fa0*/  IMAD.MOV.U32 R132, RZ, RZ, R15 ;  /* 0x000000ffff847224 */ /* 0x000fc800078e000f */
[----:B------:R1:W-:Y:S01]  /*3fb0*/  MUFU.EX2 R252, R4 ;  /* 0x0000000400fc7308 */ /* 0x0003e20000000800 */
[----:B------:R-:W-:Y:S02]  /*3fc0*/  IMAD.MOV.U32 R15, RZ, RZ, R208 ;  /* 0x000000ffff0f7224 */ /* 0x000fe400078e00d0 */
[----:B------:R-:W-:Y:S07]  /*3fd0*/  HMMA.16816.F32 R208, R8, R66, R28 ;  /* 0x0000004208d0723c */ /* 0x000fee000000181c */
[----:B------:R-:W-:-:S02]  /*3fe0*/  F2FP.PACK_AB R8, R164, R165 ;  /* 0x000000a5a408723e */ /* 0x000fc400000000ff */
[----:B------:R-:W-:Y:S02]  /*3ff0*/  F2FP.PACK_AB R10, R109, R132 ;  /* 0x000000846d0a723e */ /* 0x000fe400000000ff */
[----:B--2---:R-:W-:Y:S01]  /*4000*/  F2FP.PACK_AB R9, R14, R108 ;  /* 0x0000006c0e09723e */ /* 0x004fe200000000ff */
[--C-:B-1----:R-:W-:Y:S02]  /*4010*/  FFMA.FTZ R4, R131, c[0x0][0x2d0], -R0.reuse ;  /* 0x0000b40083047a23 */ /* 0x102fe40000010800 */
[----:B------:R-:W-:Y:S02]  /*4020*/  IMAD.MOV.U32 R131, RZ, RZ, R123 ;  /* 0x000000ffff837224 */ /* 0x000fe400078e007b */
[----:B------:R1:W2:Y:S02]  /*4030*/  MUFU.EX2 R133, R4 ;  /* 0x0000000400857308 */ /* 0x0002a40000000800 */
[----:B-1----:R-:W-:Y:S01]  /*4040*/  FFMA.FTZ R4, R129, c[0x0][0x2d0], -R0 ;  /* 0x0000b40081047a23 */ /* 0x002fe20000010800 */
[----:B--2---:R-:W-:-:S02]  /*4050*/  F2FP.PACK_AB R11, R133, R252 ;  /* 0x000000fc850b723e */ /* 0x004fc400000000ff */
[----:B------:R-:W-:-:S03]  /*4060*/  MOV R129, R137 ;  /* 0x0000008900817202 */ /* 0x000fc60000000f00 */
[----:B------:R1:W-:Y:S02]  /*4070*/  MUFU.EX2 R231, R4 ;  /* 0x0000000400e77308 */ /* 0x0003e40000000800 */
[C---:B------:R-:W-:Y:S08]  /*4080*/  HMMA.16816.F32 R20, R8.reuse, R40, RZ ;  /* 0x000000280814723c */ /* 0x040ff000000018ff */
[----:B------:R-:W-:Y:S01]  /*4090*/  HMMA.16816.F32 R16, R8, R76, RZ ;  /* 0x0000004c0810723c */ /* 0x000fe200000018ff */
[----:B-1----:R-:W-:Y:S01]  /*40a0*/  FFMA.FTZ R4, R128, c[0x0][0x2d0], -R0 ;  /* 0x0000b40080047a23 */ /* 0x002fe20000010800 */
[----:B------:R-:W-:-:S05]  /*40b0*/  MOV R128, R122 ;  /* 0x0000007a00807202 */ /* 0x000fca0000000f00 */
[----:B------:R-:W-:Y:S01]  /*40c0*/  IMAD.MOV.U32 R76, RZ, RZ, R5 ;  /* 0x000000ffff4c7224 */ /* 0x000fe200078e0005 */
[----:B------:R1:W2:Y:S01]  /*40d0*/  MUFU.EX2 R228, R4 ;  /* 0x0000000400e47308 */ /* 0x0002a20000000800 */
[----:B------:R-:W-:Y:S01]  /*40e0*/  HMMA.16816.F32 R36, R8, R84, RZ ;  /* 0x000000540824723c */ /* 0x000fe200000018ff */
[----:B------:R-:W-:Y:S02]  /*40f0*/  IMAD.MOV.U32 R77, RZ, RZ, R170 ;  /* 0x000000ffff4d7224 */ /* 0x000fe400078e00aa */
[----:B------:R-:W-:-:S04]  /*4100*/  F2FP.PACK_AB R6, R76, R245 ;  /* 0x000000f54c06723e */ /* 0x000fc800000000ff */
[----:B------:R-:W-:Y:S01]  /*4110*/  IMAD.MOV.U32 R85, RZ, RZ, R35 ;  /* 0x000000ffff557224 */ /* 0x000fe200078e0023 */
[----:B------:R-:W-:Y:S01]  /*4120*/  HMMA.16816.F32 R28, R8, R92, RZ ;  /* 0x0000005c081c723c */ /* 0x000fe200000018ff */
[----:B------:R-:W-:Y:S01]  /*4130*/  MOV R84, R80 ;  /* 0x0000005000547202 */ /* 0x000fe20000000f00 */
[----:B-1----:R-:W-:Y:S01]  /*4140*/  FFMA.FTZ R4, R130, c[0x0][0x2d0], -R0 ;  /* 0x0000b40082047a23 */ /* 0x002fe20000010800 */
[----:B--2---:R-:W-:-:S05]  /*4150*/  F2FP.PACK_AB R5, R228, R231 ;  /* 0x000000e7e405723e */ /* 0x004fca00000000ff */
[C---:B------:R-:W-:Y:S01]  /*4160*/  HMMA.16816.F32 R32, R8.reuse, R88, RZ ;  /* 0x000000580820723c */ /* 0x040fe200000018ff */
[----:B------:R-:W-:Y:S01]  /*4170*/  MOV R93, R83 ;  /* 0x00000053005d7202 */ /* 0x000fe20000000f00 */
[----:B------:R1:W-:Y:S01]  /*4180*/  MUFU.EX2 R230, R4 ;  /* 0x0000000400e67308 */ /* 0x0003e20000000800 */
[----:B------:R-:W-:Y:S02]  /*4190*/  IMAD.MOV.U32 R92, RZ, RZ, R135 ;  /* 0x000000ffff5c7224 */ /* 0x000fe400078e0087 */
[----:B------:R-:W-:Y:S02]  /*41a0*/  IMAD.MOV.U32 R135, RZ, RZ, R143 ;  /* 0x000000ffff877224 */ /* 0x000fe400078e008f */
[----:B------:R-:W-:Y:S01]  /*41b0*/  IMAD.MOV.U32 R89, RZ, RZ, R81 ;  /* 0x000000ffff597224 */ /* 0x000fe200078e0051 */
[----:B------:R-:W-:Y:S01]  /*41c0*/  HMMA.16816.F32 R24, R8, R96, RZ ;  /* 0x000000600818723c */ /* 0x000fe200000018ff */
[----:B------:R-:W-:Y:S02]  /*41d0*/  IMAD.MOV.U32 R88, RZ, RZ, R82 ;  /* 0x000000ffff587224 */ /* 0x000fe400078e0052 */
[----:B------:R-:W-:-:S04]  /*41e0*/  IMAD.MOV.U32 R130, RZ, RZ, R136 ;  /* 0x000000ffff827224 */ /* 0x000fc800078e0088 */
[----:B------:R-:W-:Y:S01]  /*41f0*/  IMAD.MOV.U32 R96, RZ, RZ, R141 ;  /* 0x000000ffff607224 */ /* 0x000fe200078e008d */
[----:B------:R-:W-:Y:S01]  /*4200*/  HMMA.16816.F32 R40, R8, R42, RZ ;  /* 0x0000002a0828723c */ /* 0x000fe200000018ff */
[----:B------:R-:W-:Y:S02]  /*4210*/  IMAD.MOV.U32 R97, RZ, RZ, R140 ;  /* 0x000000ffff617224 */ /* 0x000fe400078e008c */
[----:B-1----:R-:W-:Y:S02]  /*4220*/  FFMA.FTZ R4, R134, c[0x0][0x2d0], -R0 ;  /* 0x0000b40086047a23 */ /* 0x002fe40000010800 */
[----:B------:R-:W-:Y:S01]  /*4230*/  IMAD.MOV.U32 R134, RZ, RZ, R110 ;  /* 0x000000ffff867224 */ /* 0x000fe200078e006e */
[----:B------:R-:W-:Y:S01]  /*4240*/  MOV R110, R111 ;  /* 0x0000006f006e7202 */ /* 0x000fe20000000f00 */
[----:B------:R1:W2:Y:S01]  /*4250*/  MUFU.EX2 R229, R4 ;  /* 0x0000000400e57308 */ /* 0x0002a20000000800 */
[----:B------:R-:W-:Y:S01]  /*4260*/  IMAD.MOV.U32 R111, RZ, RZ, R138 ;  /* 0x000000ffff6f7224 */ /* 0x000fe200078e008a */
[----:B-1----:R-:W-:-:S02]  /*4270*/  F2FP.PACK_AB R4, R80, R166 ;  /* 0x000000a65004723e */ /* 0x002fc400000000ff */
[----:B--2---:R-:W-:-:S07]  /*4280*/  F2FP.PACK_AB R7, R229, R230 ;  /* 0x000000e6e507723e */ /* 0x004fce00000000ff */
[C---:B------:R-:W-:Y:S07]  /*4290*/  HMMA.16816.F32 R176, R4.reuse, R60, R20 ;  /* 0x0000003c04b0723c */ /* 0x040fee0000001814 */
[----:B------:R-:W-:Y:S01]  /*42a0*/  IMAD.MOV.U32 R60, RZ, RZ, R169 ;  /* 0x000000ffff3c7224 */ /* 0x000fe200078e00a9 */
[----:B------:R-:W-:Y:S01]  /*42b0*/  HMMA.16816.F32 R172, R4, R48, R16 ;  /* 0x0000003004ac723c */ /* 0x000fe20000001810 */
[----:B------:R-:W-:-:S06]  /*42c0*/  MOV R61, R168 ;  /* 0x000000a8003d7202 */ /* 0x000fcc0000000f00 */
[----:B------:R-:W-:Y:S01]  /*42d0*/  MOV R49, R171 ;  /* 0x000000ab00317202 */ /* 0x000fe20000000f00 */
[----:B------:R-:W-:Y:S01]  /*42e0*/  HMMA.16816.F32 R20, R8, R100, RZ ;  /* 0x000000640814723c */ /* 0x000fe200000018ff */
[----:B------:R-:W-:-:S06]  /*42f0*/  IMAD.MOV.U32 R48, RZ, RZ, R139 ;  /* 0x000000ffff307224 */ /* 0x000fcc00078e008b */
[----:B------:R-:W-:Y:S01]  /*4300*/  MOV R100, R127 ;  /* 0x0000007f00647202 */ /* 0x000fe20000000f00 */
[----:B------:R-:W-:Y:S01]  /*4310*/  HMMA.16816.F32 R16, R8, R104, RZ ;  /* 0x000000680810723c */ /* 0x000fe200000018ff */
[----:B------:R-:W-:-:S06]  /*4320*/  IMAD.MOV.U32 R101, RZ, RZ, R126 ;  /* 0x000000ffff657224 */ /* 0x000fcc00078e007e */
[----:B------:R-:W-:Y:S01]  /*4330*/  IMAD.MOV.U32 R105, RZ, RZ, R125 ;  /* 0x000000ffff697224 */ /* 0x000fe200078e007d */
[----:B------:R-:W-:Y:S01]  /*4340*/  HMMA.16816.F32 R80, R4, R56, R32 ;  /* 0x000000380450723c */ /* 0x000fe20000001820 */
[----:B------:R-:W-:-:S06]  /*4350*/  MOV R104, R124 ;  /* 0x0000007c00687202 */ /* 0x000fcc0000000f00 */
[----:B------:R-:W-:Y:S01]  /*4360*/  IMAD.MOV.U32 R35, RZ, RZ, R120 ;  /* 0x000000ffff237224 */ /* 0x000fe200078e0078 */
[----:B------:R-:W-:Y:S07]  /*4370*/  HMMA.16816.F32 R168, R4, R72, R36 ;  /* 0x0000004804a8723c */ /* 0x000fee0000001824 */
[----:B------:R-:W-:Y:S01]  /*4380*/  IMAD.MOV.U32 R73, RZ, RZ, R142 ;  /* 0x000000ffff497224 */ /* 0x000fe200078e008e */
[----:B------:R-:W-:Y:S01]  /*4390*/  HMMA.16816.F32 R36, R8, R78, RZ ;  /* 0x0000004e0824723c */ /* 0x000fe200000018ff */
[----:B------:R-:W-:-:S06]  /*43a0*/  IMAD.MOV.U32 R72, RZ, RZ, R121 ;  /* 0x000000ffff487224 */ /* 0x000fcc00078e0079 */
[----:B------:R-:W-:Y:S01]  /*43b0*/  MOV R78, R35 ;  /* 0x00000023004e7202 */ /* 0x000fe20000000f00 */
[----:B------:R-:W-:Y:S01]  /*43c0*/  HMMA.16816.F32 R136, R4, R68, R28 ;  /* 0x000000440488723c */ /* 0x000fe2000000181c */
[----:B------:R-:W-:Y:S01]  /*43d0*/  IMAD.MOV.U32 R79, RZ, RZ, R96 ;  /* 0x000000ffff4f7224 */ /* 0x000fe200078e0060 */
[----:B------:R-:W-:-:S06]  /*43e0*/  MOV R96, R61 ;  /* 0x0000003d00607202 */ /* 0x000fcc0000000f00 */
[C---:B------:R-:W-:Y:S08]  /*43f0*/  HMMA.16816.F32 R124, R4.reuse, R64, R24 ;  /* 0x00000040047c723c */ /* 0x040ff00000001818 */
[C---:B------:R-:W-:Y:S08]  /*4400*/  HMMA.16816.F32 R120, R4.reuse, R52, R20 ;  /* 0x000000340478723c */ /* 0x040ff00000001814 */
[----:B------:R-:W-:Y:S08]  /*4410*/  HMMA.16816.F32 R140, R4, R44, R16 ;  /* 0x0000002c048c723c */ /* 0x000ff00000001810 */
[C---:B------:R-:W-:Y:S07]  /*4420*/  HMMA.16816.F32 R32, R8.reuse, R86, RZ ;  /* 0x000000560820723c */ /* 0x040fee00000018ff */
[----:B------:R-:W-:Y:S01]  /*4430*/  IMAD.MOV.U32 R86, RZ, RZ, R49 ;  /* 0x000000ffff567224 */ /* 0x000fe200078e0031 */
[----:B------:R-:W-:Y:S01]  /*4440*/  HMMA.16816.F32 R28, R8, R90, RZ ;  /* 0x0000005a081c723c */ /* 0x000fe200000018ff */
[----:B------:R-:W-:-:S02]  /*4450*/  IMAD.MOV.U32 R49, RZ, RZ, R205 ;  /* 0x000000ffff317224 */ /* 0x000fc400078e00cd */
[----:B------:R-:W-:Y:S01]  /*4460*/  IMAD.MOV.U32 R87, RZ, RZ, R97 ;  /* 0x000000ffff577224 */ /* 0x000fe200078e0061 */
[----:B------:R-:W-:Y:S01]  /*4470*/  MOV R97, R48 ;  /* 0x0000003000617202 */ /* 0x000fe20000000f00 */
[----:B------:R-:W-:Y:S02]  /*4480*/  IMAD.MOV.U32 R48, RZ, RZ, R206 ;  /* 0x000000ffff307224 */ /* 0x000fe400078e00ce */
[----:B------:R-:W-:Y:S01]  /*4490*/  MOV R90, R204 ;  /* 0x000000cc005a7202 */ /* 0x000fe20000000f00 */
[----:B------:R-:W-:Y:S01]  /*44a0*/  HMMA.16816.F32 R24, R8, R94, RZ ;  /* 0x0000005e0818723c */ /* 0x000fe200000018ff */
[----:B------:R-:W-:-:S06]  /*44b0*/  IMAD.MOV.U32 R91, RZ, RZ, R60 ;  /* 0x000000ffff5b7224 */ /* 0x000fcc00078e003c */
[----:B------:R-:W-:Y:S01]  /*44c0*/  MOV R95, R104 ;  /* 0x00000068005f7202 */ /* 0x000fe20000000f00 */
[----:B------:R-:W-:Y:S01]  /*44d0*/  HMMA.16816.F32 R20, R8, R98, RZ ;  /* 0x000000620814723c */ /* 0x000fe200000018ff */
[----:B------:R-:W-:Y:S01]  /*44e0*/  IMAD.MOV.U32 R94, RZ, RZ, R73 ;  /* 0x000000ffff5e7224 */ /* 0x000fe200078e0049 */
[----:B------:R-:W-:Y:S01]  /*44f0*/  MOV R104, R88 ;  /* 0x0000005800687202 */ /* 0x000fe20000000f00 */
[----:B------:R-:W-:-:S04]  /*4500*/  IMAD.MOV.U32 R73, RZ, RZ, R93 ;  /* 0x000000ffff497224 */ /* 0x000fc800078e005d */
[----:B------:R-:W-:Y:S01]  /*4510*/  IMAD.MOV.U32 R98, RZ, RZ, R91 ;  /* 0x000000ffff627224 */ /* 0x000fe200078e005b */
[----:B------:R-:W-:Y:S01]  /*4520*/  HMMA.16816.F32 R16, R8, R102, RZ ;  /* 0x000000660810723c */ /* 0x000fe200000018ff */
[----:B------:R-:W-:Y:S01]  /*4530*/  IMAD.MOV.U32 R91, RZ, RZ, R100 ;  /* 0x000000ffff5b7224 */ /* 0x000fe200078e0064 */
[----:B------:R-:W-:Y:S02]  /*4540*/  MOV R99, R86 ;  /* 0x0000005600637202 */ /* 0x000fe40000000f00 */
[----:B------:R-:W-:-:S04]  /*4550*/  MOV R100, R85 ;  /* 0x0000005500647202 */ /* 0x000fc80000000f00 */
[----:B------:R-:W-:Y:S08]  /*4560*/  HMMA.16816.F32 R8, R8, R106, RZ ;  /* 0x0000006a0808723c */ /* 0x000ff000000018ff */
[C---:B------:R-:W-:Y:S08]  /*4570*/  HMMA.16816.F32 R40, R4.reuse, R62, R40 ;  /* 0x0000003e0428723c */ /* 0x040ff00000001828 */
[C---:B------:R-:W-:Y:S08]  /*4580*/  HMMA.16816.F32 R36, R4.reuse, R50, R36 ;  /* 0x000000320424723c */ /* 0x040ff00000001824 */
[C---:B------:R-:W-:Y:S08]  /*4590*/  HMMA.16816.F32 R32, R4.reuse, R74, R32 ;  /* 0x0000004a0420723c */ /* 0x040ff00000001820 */
[C---:B------:R-:W-:Y:S08]  /*45a0*/  HMMA.16816.F32 R28, R4.reuse, R58, R28 ;  /* 0x0000003a041c723c */ /* 0x040ff0000000181c */
[C---:B------:R-:W-:Y:S01]  /*45b0*/  HMMA.16816.F32 R68, R4.reuse, R70, R24 ;  /* 0x000000460444723c */ /* 0x040fe20000001818 */
[----:B------:R-:W-:Y:S07]  /*45c0*/  LDSM.16.MT88.4 R24, [R234+0x1100] ;  /* 0x00110000ea18783b */ /* 0x000fee0000004200 */
[C---:B------:R-:W-:Y:S01]  /*45d0*/  HMMA.16816.F32 R64, R4.reuse, R66, R20 ;  /* 0x000000420440723c */ /* 0x040fe20000001814 */
[----:B------:R-:W-:Y:S07]  /*45e0*/  LDSM.16.MT88.4 R20, [R236+0x1100] ;  /* 0x00110000ec14783b */ /* 0x000fee0000004200 */
[C---:B------:R-:W-:Y:S01]  /*45f0*/  HMMA.16816.F32 R52, R4.reuse, R54, R16 ;  /* 0x000000360434723c */ /* 0x040fe20000001810 */
[----:B------:R-:W1:Y:S07]  /*4600*/  LDSM.16.MT88.4 R16, [R233+0x1100] ;  /* 0x00110000e910783b */ /* 0x000e6e0000004200 */
[----:B------:R-:W-:Y:S07]  /*4610*/  HMMA.16816.F32 R44, R4, R46, R8 ;  /* 0x0000002e042c723c */ /* 0x000fee0000001808 */
[----:B------:R-:W-:-:S02]  /*4620*/  FFMA.FTZ R4, R149, c[0x0][0x2d0], -R3 ;  /* 0x0000b40095047a23 */ /* 0x000fc40000010803 */
[----:B------:R-:W-:Y:S02]  /*4630*/  FFMA.FTZ R5, R183, c[0x0][0x2d0], -R13 ;  /* 0x0000b400b7057a23 */ /* 0x000fe4000001080d */
[----:B------:R2:W-:Y:S08]  /*4640*/  MUFU.EX2 R149, R4 ;  /* 0x0000000400957308 */ /* 0x0005f00000000800 */
[----:B------:R-:W-:Y:S01]  /*4650*/  MUFU.EX2 R63, R5 ;  /* 0x00000005003f7308 */ /* 0x000fe20000000800 */
[----:B--2---:R-:W-:-:S07]  /*4660*/  FFMA.FTZ R4, R180, c[0x0][0x2d0], -R3 ;  /* 0x0000b400b4047a23 */ /* 0x004fce0000010803 */
[----:B------:R2:W3:Y:S02]  /*4670*/  MUFU.EX2 R204, R4 ;  /* 0x0000000400cc7308 */ /* 0x0004e40000000800 */
[----:B--2---:R-:W-:Y:S01]  /*4680*/  FFMA.FTZ R4, R150, c[0x0][0x2d0], -R3 ;  /* 0x0000b40096047a23 */ /* 0x004fe20000010803 */
[----:B---3--:R-:W-:-:S05]  /*4690*/  F2FP.PACK_AB R8, R204, R149 ;  /* 0x00000095cc08723e */ /* 0x008fca00000000ff */
[----:B------:R2:W-:Y:S02]  /*46a0*/  MUFU.EX2 R205, R4 ;  /* 0x0000000400cd7308 */ /* 0x0005e40000000800 */
[----:B--2---:R-:W-:-:S06]  /*46b0*/  FFMA.FTZ R4, R148, c[0x0][0x2d0], -R3 ;  /* 0x0000b40094047a23 */ /* 0x004fcc0000010803 */
        /* <DEDUP_REMOVED lines=14> */
[C---:B-1----:R-:W-:Y:S08]  /*47a0*/  HMMA.16816.F32 R176, R8.reuse, R16, R176 ;  /* 0x0000001008b0723c */ /* 0x042ff000000018b0 */
[----:B------:R-:W-:Y:S01]  /*47b0*/  HMMA.16816.F32 R40, R8, R18, R40 ;  /* 0x000000120828723c */ /* 0x000fe20000001828 */
[----:B--2---:R-:W-:-:S04]  /*47c0*/  FFMA.FTZ R4, R185, c[0x0][0x2d0], -R13 ;  /* 0x0000b400b9047a23 */ /* 0x004fc8000001080d */
[----:B------:R1:W-:Y:S03]  /*47d0*/  MUFU.EX2 R60, R4 ;  /* 0x00000004003c7308 */ /* 0x0003e60000000800 */
[C---:B------:R-:W-:Y:S08]  /*47e0*/  HMMA.16816.F32 R168, R8.reuse, R20, R168 ;  /* 0x0000001408a8723c */ /* 0x040ff000000018a8 */
[----:B------:R-:W-:Y:S01]  /*47f0*/  HMMA.16816.F32 R32, R8, R22, R32 ;  /* 0x000000160820723c */ /* 0x000fe20000001820 */
[----:B-1----:R-:W-:-:S07]  /*4800*/  FFMA.FTZ R4, R184, c[0x0][0x2d0], -R13 ;  /* 0x0000b400b8047a23 */ /* 0x002fce000001080d */
[C---:B------:R-:W-:Y:S01]  /*4810*/  HMMA.16816.F32 R172, R8.reuse, R24, R172 ;  /* 0x0000001808ac723c */ /* 0x040fe200000018ac */
[----:B------:R1:W2:Y:S07]  /*4820*/  MUFU.EX2 R150, R4 ;  /* 0x0000000400967308 */ /* 0x0002ae0000000800 */
[----:B------:R-:W-:Y:S01]  /*4830*/  HMMA.16816.F32 R36, R8, R26, R36 ;  /* 0x0000001a0824723c */ /* 0x000fe20000001824 */
[----:B-1----:R-:W-:Y:S01]  /*4840*/  FFMA.FTZ R4, R190, c[0x0][0x2d0], -R12 ;  /* 0x0000b400be047a23 */ /* 0x002fe2000001080c */
[----:B--2---:R-:W-:-:S03]  /*4850*/  F2FP.PACK_AB R6, R150, R63 ;  /* 0x0000003f9606723e */ /* 0x004fc600000000ff */
[----:B------:R1:W-:Y:S02]  /*4860*/  MUFU.EX2 R56, R4 ;  /* 0x0000000400387308 */ /* 0x0003e40000000800 */
[----:B-1----:R-:W-:-:S06]  /*4870*/  FFMA.FTZ R4, R189, c[0x0][0x2d0], -R12 ;  /* 0x0000b400bd047a23 */ /* 0x002fcc000001080c */
[----:B------:R1:W2:Y:S02]  /*4880*/  MUFU.EX2 R57, R4 ;  /* 0x0000000400397308 */ /* 0x0002a40000000800 */
[----:B-1----:R-:W-:Y:S01]  /*4890*/  FFMA.FTZ R4, R188, c[0x0][0x2d0], -R12 ;  /* 0x0000b400bc047a23 */ /* 0x002fe2000001080c */
[----:B--2---:R-:W-:-:S05]  /*48a0*/  F2FP.PACK_AB R5, R57, R56 ;  /* 0x000000383905723e */ /* 0x004fca00000000ff */
[----:B------:R1:W-:Y:S02]  /*48b0*/  MUFU.EX2 R59, R4 ;  /* 0x00000004003b7308 */ /* 0x0003e40000000800 */
[----:B-1----:R-:W-:-:S06]  /*48c0*/  FFMA.FTZ R4, R187, c[0x0][0x2d0], -R12 ;  /* 0x0000b400bb047a23 */ /* 0x002fcc000001080c */
[----:B------:R1:W2:Y:S02]  /*48d0*/  MUFU.EX2 R62, R4 ;  /* 0x00000004003e7308 */ /* 0x0002a40000000800 */
[----:B-1----:R-:W-:Y:S02]  /*48e0*/  F2FP.PACK_AB R4, R60, R58 ;  /* 0x0000003a3c04723e */ /* 0x002fe400000000ff */
[----:B--2---:R-:W-:-:S07]  /*48f0*/  F2FP.PACK_AB R7, R62, R59 ;  /* 0x0000003b3e07723e */ /* 0x004fce00000000ff */
[C---:B------:R-:W-:Y:S08]  /*4900*/  HMMA.16816.F32 R180, R4.reuse, R16, R196 ;  /* 0x0000001004b4723c */ /* 0x040ff000000018c4 */
[C---:B------:R-:W-:Y:S01]  /*4910*/  HMMA.16816.F32 R184, R4.reuse, R18, R116 ;  /* 0x0000001204b8723c */ /* 0x040fe20000001874 */
[----:B------:R-:W1:Y:S06]  /*4920*/  LDSM.16.MT88.4 R16, [R235+0x1100] ;  /* 0x00110000eb10783b */ /* 0x000e6c0000004200 */
[----:B------:R-:W-:Y:S01]  /*4930*/  IMAD.MOV.U32 R117, RZ, RZ, R48 ;  /* 0x000000ffff757224 */ /* 0x000fe200078e0030 */
[----:B------:R-:W-:Y:S01]  /*4940*/  MOV R118, R49 ;  /* 0x0000003100767202 */ /* 0x000fe20000000f00 */
[----:B------:R-:W-:Y:S01]  /*4950*/  IMAD.MOV.U32 R116, RZ, RZ, R90 ;  /* 0x000000ffff747224 */ /* 0x000fe200078e005a */
[----:B------:R-:W-:Y:S01]  /*4960*/  HMMA.16816.F32 R196, R4, R20, R224 ;  /* 0x0000001404c4723c */ /* 0x000fe200000018e0 */
[----:B------:R-:W-:-:S02]  /*4970*/  IMAD.MOV.U32 R119, RZ, RZ, R191 ;  /* 0x000000ffff777224 */ /* 0x000fc400078e00bf */
[----:B------:R-:W-:Y:S01]  /*4980*/  IMAD.MOV.U32 R90, RZ, RZ, R105 ;  /* 0x000000ffff5a7224 */ /* 0x000fe200078e0069 */
[----:B------:R-:W-:Y:S01]  /*4990*/  MOV R93, R244 ;  /* 0x000000f4005d7202 */ /* 0x000fe20000000f00 */
[----:B------:R-:W-:-:S03]  /*49a0*/  IMAD.MOV.U32 R105, RZ, RZ, R92 ;  /* 0x000000ffff697224 */ /* 0x000fc600078e005c */
[C---:B------:R-:W-:Y:S01]  /*49b0*/  HMMA.16816.F32 R48, R4.reuse, R22, R112 ;  /* 0x000000160430723c */ /* 0x040fe20000001870 */
[----:B------:R-:W2:Y:S07]  /*49c0*/  LDSM.16.MT88.4 R20, [R234+0x3100] ;  /* 0x00310000ea14783b */ /* 0x000eae0000004200 */
[C---:B------:R-:W-:Y:S08]  /*49d0*/  HMMA.16816.F32 R188, R4.reuse, R24, R216 ;  /* 0x0000001804bc723c */ /* 0x040ff000000018d8 */
[----:B------:R-:W-:Y:S01]  /*49e0*/  HMMA.16816.F32 R192, R4, R26, R192 ;  /* 0x0000001a04c0723c */ /* 0x000fe200000018c0 */
[----:B------:R-:W3:Y:S07]  /*49f0*/  LDSM.16.MT88.4 R24, [R233+0x3100] ;  /* 0x00310000e918783b */ /* 0x000eee0000004200 */
[-C--:B-1----:R-:W-:Y:S08]  /*4a00*/  HMMA.16816.F32 R224, R8, R16.reuse, R80 ;  /* 0x0000001008e0723c */ /* 0x082ff00000001850 */
[----:B------:R-:W-:Y:S07]  /*4a10*/  HMMA.16816.F32 R80, R4, R16, R116 ;  /* 0x000000100450723c */ /* 0x000fee0000001874 */
[----:B------:R-:W-:Y:S01]  /*4a20*/  MOV R118, R79 ;  /* 0x0000004f00767202 */ /* 0x000fe20000000f00 */
[----:B------:R-:W-:Y:S01]  /*4a30*/  IMAD.MOV.U32 R116, RZ, RZ, R87 ;  /* 0x000000ffff747224 */ /* 0x000fe200078e0057 */
[----:B------:R-:W-:Y:S01]  /*4a40*/  HMMA.16816.F32 R216, R8, R18, R28 ;  /* 0x0000001208d8723c */ /* 0x000fe2000000181c */
[----:B------:R-:W-:Y:S01]  /*4a50*/  IMAD.MOV.U32 R79, RZ, RZ, R84 ;  /* 0x000000ffff4f7224 */ /* 0x000fe200078e0054 */
[----:B------:R-:W-:Y:S01]  /*4a60*/  LDSM.16.MT88.4 R28, [R235+0x3100] ;  /* 0x00310000eb1c783b */ /* 0x000fe20000004200 */
[----:B------:R-:W-:Y:S01]  /*4a70*/  IMAD.MOV.U32 R117, RZ, RZ, R78 ;  /* 0x000000ffff757224 */ /* 0x000fe200078e004e */
[----:B------:R-:W-:Y:S01]  /*4a80*/  MOV R78, R101 ;  /* 0x00000065004e7202 */ /* 0x000fe20000000f00 */
[----:B------:R-:W-:-:S02]  /*4a90*/  IMAD.MOV.U32 R119, RZ, RZ, R72 ;  /* 0x000000ffff777224 */ /* 0x000fc400078e0048 */
[----:B------:R-:W-:Y:S01]  /*4aa0*/  IMAD.MOV.U32 R72, RZ, RZ, R89 ;  /* 0x000000ffff487224 */ /* 0x000fe200078e0059 */
[----:B------:R-:W-:Y:S01]  /*4ab0*/  HMMA.16816.F32 R84, R4, R18, R144 ;  /* 0x000000120454723c */ /* 0x000fe20000001890 */
[----:B------:R-:W1:Y:S01]  /*4ac0*/  LDSM.16.MT88.4 R16, [R236+0x3100] ;  /* 0x00310000ec10783b */ /* 0x000e620000004200 */
[----:B------:R-:W-:Y:S02]  /*4ad0*/  IMAD.MOV.U32 R101, RZ, RZ, R246 ;  /* 0x000000ffff657224 */ /* 0x000fe400078e00f6 */
[----:B------:R-:W-:Y:S01]  /*4ae0*/  IMAD.MOV.U32 R89, RZ, RZ, R76 ;  /* 0x000000ffff597224 */ /* 0x000fe200078e004c */
[----:B------:R-:W-:Y:S01]  /*4af0*/  MOV R76, R242 ;  /* 0x000000f2004c7202 */ /* 0x000fe20000000f00 */
[----:B------:R-:W-:Y:S02]  /*4b00*/  IMAD.MOV.U32 R92, RZ, RZ, R245 ;  /* 0x000000ffff5c7224 */ /* 0x000fe400078e00f5 */
        /* <DEDUP_REMOVED lines=13> */
[----:B--2---:R-:W-:Y:S01]  /*4be0*/  HMMA.16816.F32 R112, R4, R20, R116 ;  /* 0x000000140470723c */ /* 0x004fe20000001874 */
[----:B------:R-:W-:Y:S01]  /*4bf0*/  IMAD.MOV.U32 R100, RZ, RZ, R88 ;  /* 0x000000ffff647224 */ /* 0x000fe200078e0058 */
[----:B------:R2:W5:Y:S01]  /*4c00*/  LDL.LU R246, [R1+0x70] ;  /* 0x0000700001f67983 */ /* 0x0005620000300800 */
[----:B------:R-:W-:-:S02]  /*4c10*/  IMAD.MOV.U32 R92, RZ, RZ, R76 ;  /* 0x000000ffff5c7224 */ /* 0x000fc400078e004c */
[----:B------:R-:W-:Y:S02]  /*4c20*/  IMAD.MOV.U32 R88, RZ, RZ, R77 ;  /* 0x000000ffff587224 */ /* 0x000fe400078e004d */
[----:B------:R-:W-:Y:S02]  /*4c30*/  IMAD.MOV.U32 R134, RZ, RZ, R240 ;  /* 0x000000ffff867224 */ /* 0x000fe400078e00f0 */
[----:B------:R-:W-:Y:S01]  /*4c40*/  IMAD.MOV.U32 R75, RZ, RZ, R94 ;  /* 0x000000ffff4b7224 */ /* 0x000fe200078e005e */
[----:B------:R-:W-:Y:S01]  /*4c50*/  MOV R119, R102 ;  /* 0x0000006600777202 */ /* 0x000fe20000000f00 */
[----:B------:R-:W-:Y:S02]  /*4c60*/  IMAD.MOV.U32 R76, RZ, RZ, R132 ;  /* 0x000000ffff4c7224 */ /* 0x000fe400078e0084 */
[----:B------:R-:W-:Y:S01]  /*4c70*/  IMAD.MOV.U32 R74, RZ, RZ, R103 ;  /* 0x000000ffff4a7224 */ /* 0x000fe200078e0067 */
[C---:B---3--:R-:W-:Y:S01]  /*4c80*/  HMMA.16816.F32 R96, R4.reuse, R24, R96 ;  /* 0x000000180460723c */ /* 0x048fe20000001860 */
[----:B------:R-:W-:Y:S01]  /*4c90*/  IMAD.MOV.U32 R77, RZ, RZ, R133 ;  /* 0x000000ffff4d7224 */ /* 0x000fe200078e0085 */
[----:B------:R-:W-:Y:S01]  /*4ca0*/  MOV R133, R238 ;  /* 0x000000ee00857202 */ /* 0x000fe20000000f00 */
        /* <DEDUP_REMOVED lines=22> */
[----:B------:R-:W-:Y:S01]  /*4e10*/  HMMA.16816.F32 R64, R8, R22, R64 ;  /* 0x000000160840723c */ /* 0x000fe20000001840 */
[----:B------:R-:W-:Y:S01]  /*4e20*/  IMAD.MOV.U32 R74, RZ, RZ, R95 ;  /* 0x000000ffff4a7224 */ /* 0x000fe200078e005f */
[----:B------:R-:W-:Y:S01]  /*4e30*/  MOV R95, R135 ;  /* 0x00000087005f7202 */ /* 0x000fe20000000f00 */
[----:B------:R-:W-:Y:S01]  /*4e40*/  IMAD.MOV.U32 R94, RZ, RZ, R133 ;  /* 0x000000ffff5e7224 */ /* 0x000fe200078e0085 */
[----:B------:R2:W5:Y:S04]  /*4e50*/  LDL.LU R243, [R1+0x64] ;  /* 0x0000640001f37983 */ /* 0x0005680000300800 */
[C---:B------:R-:W-:Y:S01]  /*4e60*/  HMMA.16816.F32 R100, R4.reuse, R26, R212 ;  /* 0x0000001a0464723c */ /* 0x040fe200000018d4 */
[----:B------:R2:W5:Y:S04]  /*4e70*/  LDL.LU R242, [R1+0x60] ;  /* 0x0000600001f27983 */ /* 0x0005680000300800 */
[----:B------:R2:W5:Y:S02]  /*4e80*/  LDL.LU R241, [R1+0x5c] ;  /* 0x00005c0001f17983 */ /* 0x0005640000300800 */
[----:B------:R-:W-:Y:S01]  /*4e90*/  MOV R213, R134 ;  /* 0x0000008600d57202 */ /* 0x000fe20000000f00 */
[----:B------:R-:W-:Y:S01]  /*4ea0*/  IMAD.MOV.U32 R214, RZ, RZ, R132 ;  /* 0x000000ffffd67224 */ /* 0x000fe200078e0084 */
[----:B------:R-:W-:Y:S01]  /*4eb0*/  HMMA.16816.F32 R144, R4, R28, R144 ;  /* 0x0000001c0490723c */ /* 0x000fe20000001890 */
[----:B------:R-:W-:Y:S01]  /*4ec0*/  IMAD.MOV.U32 R215, RZ, RZ, R117 ;  /* 0x000000ffffd77224 */ /* 0x000fe200078e0075 */
[----:B------:R2:W5:Y:S01]  /*4ed0*/  LDL.LU R240, [R1+0x58] ;  /* 0x0000580001f07983 */ /* 0x0005620000300800 */
[----:B------:R-:W-:-:S05]  /*4ee0*/  IMAD.MOV.U32 R212, RZ, RZ, R92 ;  /* 0x000000ffffd47224 */ /* 0x000fca00078e005c */
[C---:B------:R-:W-:Y:S01]  /*4ef0*/  HMMA.16816.F32 R132, R4.reuse, R18, R156 ;  /* 0x000000120484723c */ /* 0x040fe2000000189c */
[----:B------:R-:W-:Y:S01]  /*4f00*/  IMAD.MOV.U32 R92, RZ, RZ, R232 ;  /* 0x000000ffff5c7224 */ /* 0x000fe200078e00e8 */
[----:B------:R2:W5:Y:S04]  /*4f10*/  LDL.LU R239, [R1+0x54] ;  /* 0x0000540001ef7983 */ /* 0x0005680000300800 */
[----:B------:R2:W5:Y:S01]  /*4f20*/  LDL.LU R238, [R1+0x50] ;  /* 0x0000500001ee7983 */ /* 0x0005620000300800 */
[----:B------:R-:W-:Y:S01]  /*4f30*/  IMAD.MOV.U32 R157, RZ, RZ, R88 ;  /* 0x000000ffff9d7224 */ /* 0x000fe200078e0058 */
[----:B------:R-:W-:Y:S01]  /*4f40*/  MOV R158, R79 ;  /* 0x0000004f009e7202 */ /* 0x000fe20000000f00 */
[----:B------:R-:W-:Y:S01]  /*4f50*/  IMAD.MOV.U32 R156, RZ, RZ, R89 ;  /* 0x000000ffff9c7224 */ /* 0x000fe200078e0059 */
[----:B------:R-:W-:Y:S01]  /*4f60*/  MOV R89, R76 ;  /* 0x0000004c00597202 */ /* 0x000fe20000000f00 */
[----:B------:R-:W-:Y:S01]  /*4f70*/  IMAD.MOV.U32 R159, RZ, RZ, R78 ;  /* 0x000000ffff9f7224 */ /* 0x000fe200078e004e */
[C---:B------:R-:W-:Y:S01]  /*4f80*/  HMMA.16816.F32 R116, R4.reuse, R22, R208 ;  /* 0x000000160474723c */ /* 0x040fe200000018d0 */
[----:B------:R-:W-:Y:S01]  /*4f90*/  IMAD.MOV.U32 R88, RZ, RZ, R77 ;  /* 0x000000ffff587224 */ /* 0x000fe200078e004d */
[----:B------:R2:W5:Y:S04]  /*4fa0*/  LDL.LU R237, [R1+0x4c] ;  /* 0x00004c0001ed7983 */ /* 0x0005680000300800 */
[----:B------:R2:W5:Y:S01]  /*4fb0*/  LDL.LU R232, [R1+0x48] ;  /* 0x0000480001e87983 */ /* 0x0005620000300800 */
[----:B------:R-:W-:Y:S01]  /*4fc0*/  PLOP3.LUT P0, PT, PT, PT, UP0, 0x40, 0x0 ;  /* 0x000000000000781c */ /* 0x000fe20003f0e808 */
[----:B------:R-:W-:Y:S07]  /*4fd0*/  HMMA.16816.F32 R76, R4, R30, R160 ;  /* 0x0000001e044c723c */ /* 0x000fee00000018a0 */
[----:B------:R-:W-:Y:S01]  /*4fe0*/  FFMA.FTZ R4, R221, c[0x0][0x2d0], -R3 ;  /* 0x0000b400dd047a23 */ /* 0x000fe20000010803 */
[----:B------:R-:W-:Y:S01]  /*4ff0*/  MOV R162, R95 ;  /* 0x0000005f00a27202 */ /* 0x000fe20000000f00 */
[----:B------:R-:W-:Y:S01]  /*5000*/  IMAD.MOV.U32 R7, RZ, RZ, R94 ;  /* 0x000000ffff077224 */ /* 0x000fe200078e005e */
[----:B------:R-:W-:Y:S01]  /*5010*/  HMMA.16816.F32 R52, R8, R18, R52 ;  /* 0x000000120834723c */ /* 0x000fe20000001834 */
[----:B------:R1:W-:Y:S01]  /*5020*/  MUFU.EX2 R23, R4 ;  /* 0x0000000400177308 */ /* 0x0003e20000000800 */
[----:B------:R-:W-:Y:S01]  /*5030*/  IMAD.MOV.U32 R160, RZ, RZ, R92 ;  /* 0x000000ffffa07224 */ /* 0x000fe200078e005c */
[----:B------:R-:W-:Y:S01]  /*5040*/  MOV R5, R213 ;  /* 0x000000d500057202 */ /* 0x000fe20000000f00 */
[----:B------:R-:W-:-:S02]  /*5050*/  IMAD.MOV.U32 R161, RZ, RZ, R93 ;  /* 0x000000ffffa17224 */ /* 0x000fc400078e005d */
[----:B------:R-:W-:Y:S02]  /*5060*/  IMAD.MOV.U32 R6, RZ, RZ, R214 ;  /* 0x000000ffff067224 */ /* 0x000fe400078e00d6 */
[----:B------:R-:W-:Y:S01]  /*5070*/  HMMA.16816.F32 R92, R8, R24, R136 ;  /* 0x00000018085c723c */ /* 0x000fe20000001888 */
[----:B------:R-:W-:-:S06]  /*5080*/  IMAD.MOV.U32 R163, RZ, RZ, R212 ;  /* 0x000000ffffa37224 */ /* 0x000fcc00078e00d4 */
[----:B------:R-:W-:Y:S01]  /*5090*/  MOV R139, R215 ;  /* 0x000000d7008b7202 */ /* 0x000fe20000000f00 */
[C---:B------:R-:W-:Y:S01]  /*50a0*/  HMMA.16816.F32 R208, R8.reuse, R20, R124 ;  /* 0x0000001408d0723c */ /* 0x040fe2000000187c */
[----:B-1----:R-:W-:Y:S01]  /*50b0*/  FFMA.FTZ R4, R207, c[0x0][0x2d0], -R3 ;  /* 0x0000b400cf047a23 */ /* 0x002fe20000010803 */
[----:B------:R-:W-:Y:S01]  /*50c0*/  MOV R137, R159 ;  /* 0x0000009f00897202 */ /* 0x000fe20000000f00 */
[----:B------:R-:W-:Y:S02]  /*50d0*/  IMAD.MOV.U32 R138, RZ, RZ, R6 ;  /* 0x000000ffff8a7224 */ /* 0x000fe400078e0006 */
[----:B------:R1:W-:Y:S01]  /*50e0*/  MUFU.EX2 R25, R4 ;  /* 0x0000000400197308 */ /* 0x0003e20000000800 */
[----:B------:R-:W-:Y:S01]  /*50f0*/  IMAD.MOV.U32 R136, RZ, RZ, R158 ;  /* 0x000000ffff887224 */ /* 0x000fe200078e009e */
[----:B------:R-:W-:Y:S01]  /*5100*/  MOV R207, R137 ;  /* 0x0000008900cf7202 */ /* 0x000fe20000000f00 */
[----:B------:R-:W-:Y:S01]  /*5110*/  HMMA.16816.F32 R124, R8, R16, R120 ;  /* 0x00000010087c723c */ /* 0x000fe20000001878 */
[----:B------:R-:W-:Y:S01]  /*5120*/  IMAD.MOV.U32 R6, RZ, RZ, R162 ;  /* 0x000000ffff067224 */ /* 0x000fe200078e00a2 */
[----:B------:R-:W-:Y:S01]  /*5130*/  LDSM.16.MT88.4 R120, [R234+0x3900] ;  /* 0x00390000ea78783b */ /* 0x000fe20000004200 */
[----:B------:R-:W-:-:S05]  /*5140*/  IMAD.MOV.U32 R221, RZ, RZ, R136 ;  /* 0x000000ffffdd7224 */ /* 0x000fca00078e0088 */
[----:B------:R-:W-:Y:S01]  /*5150*/  HMMA.16816.F32 R212, R8, R26, R68 ;  /* 0x0000001a08d4723c */ /* 0x000fe20000001844 */
[--C-:B-1----:R-:W-:Y:S02]  /*5160*/  FFMA.FTZ R4, R220, c[0x0][0x2d0], -R3.reuse ;  /* 0x0000b400dc047a23 */ /* 0x102fe40000010803 */
[----:B------:R-:W-:-:S04]  /*5170*/  FFMA.FTZ R3, R203, c[0x0][0x2d0], -R3 ;  /* 0x0000b400cb037a23 */ /* 0x000fc80000010803 */
[----:B------:R-:W-:Y:S01]  /*5180*/  MOV R70, R156 ;  /* 0x0000009c00467202 */ /* 0x000fe20000000f00 */
[----:B------:R-:W-:Y:S01]  /*5190*/  IMAD.MOV.U32 R71, RZ, RZ, R157 ;  /* 0x000000ffff477224 */ /* 0x000fe200078e009d */
[C---:B------:R-:W-:Y:S01]  /*51a0*/  HMMA.16816.F32 R140, R8.reuse, R28, R140 ;  /* 0x0000001c088c723c */ /* 0x040fe2000000188c */
[----:B------:R1:W-:Y:S01]  /*51b0*/  MUFU.EX2 R24, R3 ;  /* 0x0000000300187308 */ /* 0x0003e20000000800 */
[----:B------:R-:W3:Y:S01]  /*51c0*/  LDSM.16.MT88.4 R156, [R234+0x1900] ;  /* 0x00190000ea9c783b */ /* 0x000ee20000004200 */
[----:B------:R-:W-:Y:S01]  /*51d0*/  IMAD.MOV.U32 R69, RZ, RZ, R6 ;  /* 0x000000ffff457224 */ /* 0x000fe200078e0006 */
[----:B------:R-:W-:Y:S01]  /*51e0*/  MOV R6, R107 ;  /* 0x0000006b00067202 */ /* 0x000fe20000000f00 */
[----:B------:R-:W-:Y:S01]  /*51f0*/  IMAD.MOV.U32 R107, RZ, RZ, R72 ;  /* 0x000000ffff6b7224 */ /* 0x000fe200078e0048 */
[----:B------:R-:W-:Y:S02]  /*5200*/  MOV R27, R71 ;  /* 0x00000047001b7202 */ /* 0x000fe40000000f00 */
[----:B------:R-:W-:Y:S01]  /*5210*/  HMMA.16816.F32 R44, R8, R30, R44 ;  /* 0x0000001e082c723c */ /* 0x000fe2000000182c */
[----:B------:R-:W4:Y:S01]  /*5220*/  MUFU.EX2 R26, R4 ;  /* 0x00000004001a7308 */ /* 0x000f220000000800 */
[----:B------:R-:W-:-:S05]  /*5230*/  MOV R28, R6 ;  /* 0x00000006001c7202 */ /* 0x000fca0000000f00 */
[----:B------:R-:W-:Y:S02]  /*5240*/  FADD.FTZ R9, R108, R14 ;  /* 0x0000000e6c097221 */ /* 0x000fe40000010000 */
[--C-:B-1----:R-:W-:Y:S02]  /*5250*/  FFMA.FTZ R3, R222, c[0x0][0x2d0], -R0.reuse ;  /* 0x0000b400de037a23 */ /* 0x102fe40000010800 */
[----:B------:R-:W-:Y:S02]  /*5260*/  FADD.FTZ R10, R70, R223 ;  /* 0x000000df460a7221 */ /* 0x000fe40000010000 */
[----:B------:R1:W-:Y:S01]  /*5270*/  MUFU.EX2 R19, R3 ;  /* 0x0000000300137308 */ /* 0x0003e20000000800 */
[----:B------:R-:W-:Y:S02]  /*5280*/  IMAD.MOV.U32 R223, RZ, RZ, R107 ;  /* 0x000000ffffdf7224 */ /* 0x000fe400078e006b */
[----:B-1----:R-:W-:-:S05]  /*5290*/  FFMA.FTZ R3, R202, c[0x0][0x2d0], -R0 ;  /* 0x0000b400ca037a23 */ /* 0x002fca0000010800 */
[----:B------:R1:W-:Y:S02]  /*52a0*/  MUFU.EX2 R20, R3 ;  /* 0x0000000300147308 */ /* 0x0003e40000000800 */
[--C-:B-1----:R-:W-:Y:S02]  /*52b0*/  FFMA.FTZ R3, R201, c[0x0][0x2d0], -R0.reuse ;  /* 0x0000b400c9037a23 */ /* 0x102fe40000010800 */
[----:B------:R-:W-:-:S04]  /*52c0*/  FFMA.FTZ R0, R200, c[0x0][0x2d0], -R0 ;  /* 0x0000b400c8007a23 */ /* 0x000fc80000010800 */
[----:B------:R-:W-:Y:S08]  /*52d0*/  MUFU.EX2 R22, R3 ;  /* 0x0000000300167308 */ /* 0x000ff00000000800 */
[----:B------:R1:W-:Y:S02]  /*52e0*/  MUFU.EX2 R21, R0 ;  /* 0x0000000000157308 */ /* 0x0003e40000000800 */
[----:B-1----:R-:W-:-:S02]  /*52f0*/  FFMA.FTZ R0, R139, c[0x0][0x2d0], -R13 ;  /* 0x0000b4008b007a23 */ /* 0x002fc4000001080d */
[----:B------:R-:W-:-:S04]  /*5300*/  IMAD.MOV.U32 R139, RZ, RZ, R7 ;  /* 0x000000ffff8b7224 */ /* 0x000fc800078e0007 */
[----:B------:R1:W-:Y:S01]  /*5310*/  MUFU.EX2 R16, R0 ;  /* 0x0000000000107308 */ /* 0x0003e20000000800 */
[----:B------:R-:W-:-:S04]  /*5320*/  IMAD.MOV.U32 R7, RZ, RZ, R163 ;  /* 0x000000ffff077224 */ /* 0x000fc800078e00a3 */
[----:B------:R-:W-:Y:S02]  /*5330*/  IMAD.MOV.U32 R68, RZ, RZ, R7 ;  /* 0x000000ffff447224 */ /* 0x000fe400078e0007 */
[----:B------:R-:W-:Y:S02]  /*5340*/  IMAD.MOV.U32 R7, RZ, RZ, R90 ;  /* 0x000000ffff077224 */ /* 0x000fe400078e005a */
[----:B------:R-:W-:Y:S02]  /*5350*/  FADD.FTZ R8, R69, R68 ;  /* 0x0000004445087221 */ /* 0x000fe40000010000 */
[----:B------:R-:W-:Y:S02]  /*5360*/  IMAD.MOV.U32 R31, RZ, RZ, R7 ;  /* 0x000000ffff1f7224 */ /* 0x000fe400078e0007 */
[----:B-1----:R-:W-:Y:S01]  /*5370*/  FFMA.FTZ R0, R5, c[0x0][0x2d0], -R13 ;  /* 0x0000b40005007a23 */ /* 0x002fe2000001080d */
[----:B------:R-:W-:-:S03]  /*5380*/  MOV R5, R161 ;  /* 0x000000a100057202 */ /* 0x000fc60000000f00 */
[----:B------:R1:W1:Y:S02]  /*5390*/  MUFU.EX2 R17, R0 ;  /* 0x0000000000117308 */ /* 0x0002640000000800 */
[----:B------:R-:W-:Y:S02]  /*53a0*/  FFMA.FTZ R3, R5, c[0x0][0x2d0], -R12 ;  /* 0x0000b40005037a23 */ /* 0x000fe4000001080c */
[----:B------:R-:W-:Y:S01]  /*53b0*/  IMAD.MOV.U32 R5, RZ, RZ, R106 ;  /* 0x000000ffff057224 */ /* 0x000fe200078e006a */
[----:B------:R-:W-:Y:S02]  /*53c0*/  MOV R106, R91 ;  /* 0x0000005b006a7202 */ /* 0x000fe40000000f00 */
[----:B------:R-:W-:Y:S01]  /*53d0*/  MOV R91, R166 ;  /* 0x000000a6005b7202 */ /* 0x000fe20000000f00 */
[----:B------:R-:W-:Y:S01]  /*53e0*/  IMAD.MOV.U32 R29, RZ, RZ, R5 ;  /* 0x000000ffff1d7224 */ /* 0x000fe200078e0005 */
[----:B----4-:R-:W-:Y:S01]  /*53f0*/  F2FP.PACK_AB R166, R24, R26 ;  /* 0x0000001a18a6723e */ /* 0x010fe200000000ff */
[----:B------:R-:W-:Y:S01]  /*5400*/  LDSM.16.MT88.4 R4, [R235+0x3900] ;  /* 0x00390000eb04783b */ /* 0x000fe20000004200 */
[----:B------:R-:W-:Y:S01]  /*5410*/  MOV R30, R106 ;  /* 0x0000006a001e7202 */ /* 0x000fe20000000f00 */
[--C-:B-1----:R-:W-:Y:S01]  /*5420*/  FFMA.FTZ R0, R160, c[0x0][0x2d0], -R13.reuse ;  /* 0x0000b400a0007a23 */ /* 0x102fe2000001080d */
[----:B------:R-:W-:Y:S01]  /*5430*/  F2FP.PACK_AB R200, R17, R16 ;  /* 0x0000001011c8723e */ /* 0x000fe200000000ff */
[----:B------:R-:W1:Y:S02]  /*5440*/  LDSM.16.MT88.4 R160, [R233+0x1900] ;  /* 0x00190000e9a0783b */ /* 0x000e640000004200 */
[----:B------:R4:W-:Y:S02]  /*5450*/  MUFU.EX2 R18, R0 ;  /* 0x0000000000127308 */ /* 0x0009e40000000800 */
[----:B----4-:R-:W-:Y:S01]  /*5460*/  FFMA.FTZ R0, R167, c[0x0][0x2d0], -R13 ;  /* 0x0000b400a7007a23 */ /* 0x010fe2000001080d */
[----:B------:R-:W-:-:S05]  /*5470*/  MOV R167, R15 ;  /* 0x0000000f00a77202 */ /* 0x000fca0000000f00 */
[----:B------:R4:W2:Y:S01]  /*5480*/  MUFU.EX2 R15, R0 ;  /* 0x00000000000f7308 */ /* 0x0008a20000000800 */
[----:B------:R-:W-:Y:S01]  /*5490*/  IMAD.MOV.U32 R90, RZ, RZ, R167 ;  /* 0x000000ffff5a7224 */ /* 0x000fe200078e00a7 */
[----:B------:R-:W-:Y:S01]  /*54a0*/  F2FP.PACK_AB R167, R21, R22 ;  /* 0x0000001615a7723e */ /* 0x000fe200000000ff */
[----:B----4-:R-:W-:Y:S01]  /*54b0*/  FFMA.FTZ R0, R138, c[0x0][0x2d0], -R12 ;  /* 0x0000b4008a007a23 */ /* 0x010fe2000001080c */
[----:B--2---:R-:W-:Y:S01]  /*54c0*/  F2FP.PACK_AB R202, R15, R18 ;  /* 0x000000120fca723e */ /* 0x004fe200000000ff */
[----:B------:R-:W-:-:S03]  /*54d0*/  IMAD.MOV.U32 R138, RZ, RZ, R74 ;  /* 0x000000ffff8a7224 */ /* 0x000fc600078e004a */
[----:B------:R2:W-:Y:S01]  /*54e0*/  MUFU.EX2 R11, R0 ;  /* 0x00000000000b7308 */ /* 0x0005e20000000800 */
[----:B------:R-:W-:Y:S02]  /*54f0*/  IMAD.MOV.U32 R220, RZ, RZ, R138 ;  /* 0x000000ffffdc7224 */ /* 0x000fe400078e008a */
[----:B--2---:R-:W-:Y:S01]  /*5500*/  FFMA.FTZ R0, R139, c[0x0][0x2d0], -R12 ;  /* 0x0000b4008b007a23 */ /* 0x004fe2000001080c */
[----:B------:R-:W-:-:S04]  /*5510*/  MOV R139, R75 ;  /* 0x0000004b008b7202 */ /* 0x000fc80000000f00 */
[----:B------:R2:W4:Y:S01]  /*5520*/  MUFU.EX2 R13, R0 ;  /* 0x00000000000d7308 */ /* 0x0005220000000800 */
[----:B------:R-:W-:Y:S02]  /*5530*/  MOV R222, R139 ;  /* 0x0000008b00de7202 */ /* 0x000fe40000000f00 */
[----:B------:R-:W-:Y:S01]  /*5540*/  LDSM.16.MT88.4 R136, [R236+0x3900] ;  /* 0x00390000ec88783b */ /* 0x000fe20000004200 */
[----:B--2---:R-:W-:Y:S01]  /*5550*/  FFMA.FTZ R0, R73, c[0x0][0x2d0], -R12 ;  /* 0x0000b40049007a23 */ /* 0x004fe2000001080c */
[----:B----4-:R-:W-:-:S03]  /*5560*/  F2FP.PACK_AB R201, R13, R11 ;  /* 0x0000000b0dc9723e */ /* 0x010fc600000000ff */
[----:B------:R2:W-:Y:S01]  /*5570*/  MUFU.EX2 R12, R3 ;  /* 0x00000003000c7308 */ /* 0x0005e20000000800 */
[----:B------:R-:W4:Y:S07]  /*5580*/  LDSM.16.MT88.4 R72, [R236+0x1900] ;  /* 0x00190000ec48783b */ /* 0x000f2e0000004200 */
[----:B------:R-:W1:Y:S01]  /*5590*/  MUFU.EX2 R14, R0 ;  /* 0x00000000000e7308 */ /* 0x000e620000000800 */
[----:B--2---:R-:W-:Y:S01]  /*55a0*/  FADD.FTZ R3, R165, R164 ;  /* 0x000000a4a5037221 */ /* 0x004fe20000010000 */
[----:B------:R-:W-:-:S02]  /*55b0*/  F2FP.PACK_AB R164, R25, R23 ;  /* 0x0000001719a4723e */ /* 0x000fc400000000ff */
[----:B------:R-:W-:Y:S02]  /*55c0*/  F2FP.PACK_AB R165, R20, R19 ;  /* 0x0000001314a5723e */ /* 0x000fe400000000ff */
[----:B-1----:R-:W-:Y:S01]  /*55d0*/  F2FP.PACK_AB R203, R14, R12 ;  /* 0x0000000c0ecb723e */ /* 0x002fe200000000ff */
[----:B------:R-:W-:-:S04]  /*55e0*/  IMAD.MOV.U32 R0, RZ, RZ, R89 ;  /* 0x000000ffff007224 */ /* 0x000fc800078e0059 */
[----:B---3--:R-:W-:Y:S01]  /*55f0*/  HMMA.16816.F32 R172, R164, R156, R172 ;  /* 0x0000009ca4ac723c */ /* 0x008fe200000018ac */
[----:B------:R-:W-:Y:S02]  /*5600*/  FADD.FTZ R0, R0, R3 ;  /* 0x0000000300007221 */ /* 0x000fe40000010000 */
[----:B------:R-:W-:-:S05]  /*5610*/  FADD.FTZ R3, R252, R9 ;  /* 0x00000009fc037221 */ /* 0x000fca0000010000 */
[C---:B------:R-:W-:Y:S08]  /*5620*/  HMMA.16816.F32 R188, R200.reuse, R156, R188 ;  /* 0x0000009cc8bc723c */ /* 0x040ff000000018bc */
[-C--:B------:R-:W-:Y:S08]  /*5630*/  HMMA.16816.F32 R192, R200, R158.reuse, R192 ;  /* 0x0000009ec8c0723c */ /* 0x080ff000000018c0 */
[C---:B------:R-:W-:Y:S07]  /*5640*/  HMMA.16816.F32 R156, R164.reuse, R158, R36 ;  /* 0x0000009ea49c723c */ /* 0x040fee0000001824 */
[----:B------:R-:W-:Y:S01]  /*5650*/  MOV R37, R111 ;  /* 0x0000006f00257202 */ /* 0x000fe20000000f00 */
[----:B------:R-:W-:Y:S01]  /*5660*/  HMMA.16816.F32 R176, R164, R160, R176 ;  /* 0x000000a0a4b0723c */ /* 0x000fe200000018b0 */
[----:B------:R-:W-:Y:S01]  /*5670*/  MOV R38, R109 ;  /* 0x0000006d00267202 */ /* 0x000fe20000000f00 */
[----:B------:R-:W-:Y:S01]  /*5680*/  IMAD.MOV.U32 R36, RZ, RZ, R110 ;  /* 0x000000ffff247224 */ /* 0x000fe200078e006e */
[----:B------:R-:W-:Y:S01]  /*5690*/  MOV R39, R88 ;  /* 0x0000005800277202 */ /* 0x000fe20000000f00 */
[----:B------:R-:W-:-:S02]  /*56a0*/  FADD.FTZ R10, R37, R10 ;  /* 0x0000000a250a7221 */ /* 0x000fc40000010000 */
[----:B------:R-:W-:Y:S02]  /*56b0*/  FADD.FTZ R9, R38, R0 ;  /* 0x0000000026097221 */ /* 0x000fe40000010000 */
[----:B------:R-:W-:Y:S01]  /*56c0*/  HMMA.16816.F32 R180, R200, R160, R180 ;  /* 0x000000a0c8b4723c */ /* 0x000fe200000018b4 */
[----:B------:R-:W-:-:S07]  /*56d0*/  FADD.FTZ R8, R36, R8 ;  /* 0x0000000824087221 */ /* 0x000fce0000010000 */
[-C--:B------:R-:W-:Y:S08]  /*56e0*/  HMMA.16816.F32 R184, R200, R162.reuse, R184 ;  /* 0x000000a2c8b8723c */ /* 0x080ff000000018b8 */
[----:B------:R-:W-:Y:S07]  /*56f0*/  HMMA.16816.F32 R160, R164, R162, R40 ;  /* 0x000000a2a4a0723c */ /* 0x000fee0000001828 */
[----:B------:R-:W-:Y:S01]  /*5700*/  MOV R41, R104 ;  /* 0x0000006800297202 */ /* 0x000fe20000000f00 */
[----:B------:R-:W-:Y:S01]  /*5710*/  IMAD.MOV.U32 R42, RZ, RZ, R91 ;  /* 0x000000ffff2a7224 */ /* 0x000fe200078e005b */
[----:B------:R-:W-:Y:S01]  /*5720*/  HMMA.16816.F32 R144, R200, R4, R144 ;  /* 0x00000004c890723c */ /* 0x000fe20000001890 */
[----:B------:R-:W-:Y:S01]  /*5730*/  IMAD.MOV.U32 R40, RZ, RZ, R105 ;  /* 0x000000ffff287224 */ /* 0x000fe200078e0069 */
[----:B------:R-:W-:Y:S01]  /*5740*/  MOV R43, R90 ;  /* 0x0000005a002b7202 */ /* 0x000fe20000000f00 */
[----:B------:R-:W-:Y:S01]  /*5750*/  FADD.FTZ R0, R41, R10 ;  /* 0x0000000a29007221 */ /* 0x000fe20000010000 */
[----:B------:R-:W1:Y:S01]  /*5760*/  LDSM.16.MT88.4 R88, [R235+0x1900] ;  /* 0x00190000eb58783b */ /* 0x000e620000004200 */
[----:B------:R-:W-:-:S03]  /*5770*/  FADD.FTZ R9, R42, R9 ;  /* 0x000000092a097221 */ /* 0x000fc60000010000 */
[----:B------:R-:W-:Y:S01]  /*5780*/  HMMA.16816.F32 R140, R164, R4, R140 ;  /* 0x00000004a48c723c */ /* 0x000fe2000000188c */
[----:B------:R-:W2:Y:S06]  /*5790*/  LDSM.16.MT88.4 R104, [R233+0x3900] ;  /* 0x00390000e968783b */ /* 0x000eac0000004200 */
[----:B------:R-:W-:Y:S01]  /*57a0*/  FADD.FTZ R4, R39, R3 ;  /* 0x0000000327047221 */ /* 0x000fe20000010000 */
[----:B----4-:R-:W-:Y:S01]  /*57b0*/  HMMA.16816.F32 R196, R200, R72, R196 ;  /* 0x00000048c8c4723c */ /* 0x010fe200000018c4 */
[----:B------:R-:W-:Y:S02]  /*57c0*/  FADD.FTZ R3, R40, R8 ;  /* 0x0000000828037221 */ /* 0x000fe40000010000 */
        /* <DEDUP_REMOVED lines=28> */
[----:B--2---:R-:W-:Y:S01]  /*5990*/  HMMA.16816.F32 R96, R200, R104, R96 ;  /* 0x00000068c860723c */ /* 0x004fe20000001860 */
        /* <DEDUP_REMOVED lines=23> */
[----:B------:R-:W-:Y:S01]  /*5b10*/  FADD.FTZ R5, R12, R5 ;  /* 0x000000050c057221 */ /* 0x000fe20000010000 */
[C---:B------:R-:W-:Y:S01]  /*5b20*/  HMMA.16816.F32 R168, R164.reuse, R72, R168 ;  /* 0x00000048a4a8723c */ /* 0x040fe200000018a8 */
[----:B------:R-:W-:Y:S01]  /*5b30*/  FADD.FTZ R4, R18, R4 ;  /* 0x0000000412047221 */ /* 0x000fe20000010000 */
[----:B------:R1:W-:Y:S06]  /*5b40*/  STL [R1+0x14], R0 ;  /* 0x0000140001007387 */ /* 0x0003ec0000100800 */
[C---:B------:R-:W-:Y:S08]  /*5b50*/  HMMA.16816.F32 R76, R164.reuse, R88, R224 ;  /* 0x00000058a44c723c */ /* 0x040ff000000018e0 */
[C---:B------:R-:W-:Y:S08]  /*5b60*/  HMMA.16816.F32 R92, R164.reuse, R104, R92 ;  /* 0x00000068a45c723c */ /* 0x040ff0000000185c */
[----:B------:R-:W-:Y:S01]  /*5b70*/  HMMA.16816.F32 R108, R164, R120, R208 ;  /* 0x00000078a46c723c */ /* 0x000fe200000018d0 */
[----:B-1----:R-:W-:-:S07]  /*5b80*/  FADD.FTZ R0, R14, R5 ;  /* 0x000000050e007221 */ /* 0x002fce0000010000 */
        /* <DEDUP_REMOVED lines=12> */
[----:B------:R-:W-:Y:S05]  /*5c50*/  @P0 BRA `(.L_x_2873) ;  /* 0x0000405000000947 */ /* 0x000fea0003800000 */
[----:B------:R-:W2:Y:S04]  /*5c60*/  LDL R221, [R1+0x28] ;  /* 0x0000280001dd7983 */ /* 0x000ea80000100800 */
[----:B------:R-:W3:Y:S01]  /*5c70*/  LDL R27, [R1+0x8] ;  /* 0x00000800011b7983 */ /* 0x000ee20000100800 */
[----:B------:R-:W-:Y:S01]  /*5c80*/  MOV R155, R2 ;  /* 0x00000002009b7202 */ /* 0x000fe20000000f00 */
[----:B------:R-:W-:Y:S01]  /*5c90*/  IMAD.MOV.U32 R149, RZ, RZ, R152 ;  /* 0x000000ffff957224 */ /* 0x000fe200078e0098 */
[----:B------:R-:W-:Y:S01]  /*5ca0*/  UIADD3 UR7, UR7, -0x2, URZ ;  /* 0xfffffffe07077890 */ /* 0x000fe2000fffe03f */
[----:B-1----:R-:W-:-:S02]  /*5cb0*/  IMAD.MOV.U32 R0, RZ, RZ, R153 ;  /* 0x000000ffff007224 */ /* 0x002fc400078e0099 */
        /* <DEDUP_REMOVED lines=10> */
[----:B------:R1:W-:Y:S02]  /*5d60*/  STL [R1], R4 ;  /* 0x0000000401007387 */ /* 0x0003e40000100800 */
[----:B------:R-:W2:Y:S01]  /*5d70*/  LDL R27, [R1+0x38] ;  /* 0x00003800011b7983 */ /* 0x000ea20000100800 */
[----:B------:R-:W-:Y:S02]  /*5d80*/  SEL R3, RZ, 0x10, P3 ;  /* 0x00000010ff037807 */ /* 0x000fe40001800000 */
[----:B-1----:R-:W-:Y:S02]  /*5d90*/  SEL R2, RZ, 0x10, P4 ;  /* 0x00000010ff027807 */ /* 0x002fe40002000000 */
[----:B------:R-:W-:Y:S02]  /*5da0*/  ISETP.NE.U32.AND P6, PT, R3, RZ, PT ;  /* 0x000000ff0300720c */ /* 0x000fe40003fc5070 */
[----:B------:R-:W-:-:S02]  /*5db0*/  ISETP.NE.U32.AND P2, PT, R2, RZ, PT ;  /* 0x000000ff0200720c */ /* 0x000fc40003f45070 */
[----:B------:R-:W-:Y:S02]  /*5dc0*/  IADD3 R3, -R3, 0x10, RZ ;  /* 0x0000001003037810 */ /* 0x000fe40007ffe1ff */
[----:B------:R-:W-:Y:S02]  /*5dd0*/  IADD3 R2, -R2, 0x10, RZ ;  /* 0x0000001002027810 */ /* 0x000fe40007ffe1ff */
[----:B------:R-:W-:Y:S02]  /*5de0*/  LOP3.LUT R3, R3, 0xf, RZ, 0xc0, !PT ;  /* 0x0000000f03037812 */ /* 0x000fe400078ec0ff */
[----:B------:R-:W-:Y:S01]  /*5df0*/  LOP3.LUT R2, R2, 0xf, RZ, 0xc0, !PT ;  /* 0x0000000f02027812 */ /* 0x000fe200078ec0ff */
[----:B--2---:R-:W-:Y:S01]  /*5e00*/  IMAD.SHL.U32 R252, R27, 0x2, RZ ;  /* 0x000000021bfc7824 */ /* 0x004fe200078e00ff */
[----:B------:R-:W-:Y:S05]  /*5e10*/  BRA `(.L_x_2874) ;  /* 0x0000044000007947 */ /* 0x000fea0003800000 */
.L_x_2876:
[----:B------:R-:W2:Y:S01]  /*5e20*/  LDL R148, [R1+0x24] ;  /* 0x0000240001947983 */ /* 0x000ea20000100800 */
[----:B------:R-:W-:Y:S01]  /*5e30*/  IMAD.MOV.U32 R150, RZ, RZ, c[0x0][0x2b8] ;  /* 0x0000ae00ff967624 */ /* 0x000fe200078e00ff */
[----:B------:R-:W-:Y:S01]  /*5e40*/  ULEA UR4, UR7, UR10, 0x6 ;  /* 0x0000000a07047291 */ /* 0x000fe2000f8e303f */
[----:B------:R-:W-:Y:S01]  /*5e50*/  IMAD.MOV.U32 R152, RZ, RZ, RZ ;  /* 0x000000ffff987224 */ /* 0x000fe200078e00ff */
[----:B------:R-:W3:Y:S02]  /*5e60*/  LDL.64 R230, [R1+0x30] ;  /* 0x0000300001e67983 */ /* 0x000ee40000100a00 */
[----:B------:R-:W-:Y:S02]  /*5e70*/  ISETP.NE.AND P1, PT, R150, 0x1, PT ;  /* 0x000000019600780c */ /* 0x000fe40003f25270 */
[----:B------:R-:W4:Y:S01]  /*5e80*/  LDL R228, [R1+0x4] ;  /* 0x0000040001e47983 */ /* 0x000f220000100800 */
[----:B------:R-:W-:Y:S03]  /*5e90*/  IMAD.U32 R3, RZ, RZ, UR4 ;  /* 0x00000004ff037e24 */ /* 0x000fe6000f8e00ff */
[----:B------:R-:W5:Y:S02]  /*5ea0*/  LDL R229, [R1] ;  /* 0x0000000001e57983 */ /* 0x000f640000100800 */
[----:B--2---:R-:W-:Y:S05]  /*5eb0*/  IADD3 R3, R3, -0x40, R148 ;  /* 0xffffffc003037810 */ /* 0x004fea0007ffe094 */
[----:B------:R-:W-:Y:S04]  /*5ec0*/  @P1 IMAD.HI.U32 R148, R3, c[0x0][0x2bc], RZ ;  /* 0x0000af0003941a27 */ /* 0x000fe800078e00ff */
[--C-:B------:R-:W-:Y:S01]  /*5ed0*/  IMAD.MOV.U32 R2, RZ, RZ, R3.reuse ;  /* 0x000000ffff027224 */ /* 0x100fe200078e0003 */
[----:B------:R-:W-:Y:S04]  /*5ee0*/  @P1 SHF.R.U32.HI R2, RZ, c[0x0][0x2c0], R148 ;  /* 0x0000b000ff021a19 */ /* 0x000fe80000011694 */
[C---:B------:R-:W-:Y:S04]  /*5ef0*/  @!P5 IADD3 R148, P0, R2.reuse, UR14, RZ ;  /* 0x0000000e0294dc10 */ /* 0x040fe8000ff1e0ff */
[----:B------:R-:W-:Y:S01]  /*5f00*/  @!P5 LEA.HI.X.SX32 R151, R2, UR11, 0x1, P0 ;  /* 0x0000000b0297dc11 */ /* 0x000fe200080f0eff */
[----:B------:R-:W-:Y:S01]  /*5f10*/  IMAD.MOV R2, RZ, RZ, -R2 ;  /* 0x000000ffff027224 */ /* 0x000fe200078e0a02 */
[----:B------:R-:W-:Y:S03]  /*5f20*/  @!P5 LEA R150, P0, R148, c[0x0][0x2a0], 0x2 ;  /* 0x0000a8009496da11 */ /* 0x000fe600078010ff */
[----:B------:R-:W-:Y:S01]  /*5f30*/  IMAD R153, R2, c[0x0][0x2b8], R3 ;  /* 0x0000ae0002997a24 */ /* 0x000fe200078e0203 */
[----:B------:R-:W-:Y:S04]  /*5f40*/  @!P5 LEA.HI.X R151, R148, c[0x0][0x2a4], R151, 0x2, P0 ;  /* 0x0000a9009497da11 */ /* 0x000fe800000f1497 */
[----:B------:R-:W-:Y:S01]  /*5f50*/  STL [R1+0x10], R153 ;  /* 0x0000109901007387 */ /* 0x000fe20000100800 */
[----:B------:R-:W-:Y:S03]  /*5f60*/  SHF.R.S32.HI R2, RZ, 0x1f, R153 ;  /* 0x0000001fff027819 */ /* 0x000fe60000011499 */
[----:B------:R-:W2:Y:S02]  /*5f70*/  @!P5 LDG.E R152, [R150.64] ;  /* 0x0000000c9698d981 */ /* 0x000ea4000c1e1900 */
[----:B------:R-:W-:Y:S02]  /*5f80*/  IMAD R148, R2, c[0x0][0x1e0], RZ ;  /* 0x0000780002947a24 */ /* 0x000fe400078e02ff */
[C---:B------:R-:W-:Y:S04]  /*5f90*/  IMAD.WIDE.U32 R2, R153.reuse, c[0x0][0x1e0], RZ ;  /* 0x0000780099027a25 */ /* 0x040fe800078e00ff */
        /* <DEDUP_REMOVED lines=12> */
[----:B------:R-:W3:Y:S04]  /*6060*/  SHFL.IDX PT, R148, R3, RZ, 0x181f ;  /* 0x00181fff03947589 */ /* 0x000ee800000e0000 */
[----:B------:R-:W1:Y:S04]  /*6070*/  SHFL.IDX PT, R150, R2, RZ, 0x181f ;  /* 0x00181fff02967589 */ /* 0x000e6800000e0000 */
[----:B------:R-:W2:Y:S04]  /*6080*/  SHFL.IDX PT, R151, R2, 0x1, 0x181f ;  /* 0x00381f0002977f89 */ /* 0x000ea800000e0000 */
[----:B------:R-:W2:Y:S04]  /*6090*/  SHFL.IDX PT, R212, R3, 0x2, 0x181f ;  /* 0x00581f0003d47f89 */ /* 0x000ea800000e0000 */
[----:B------:R-:W2:Y:S04]  /*60a0*/  SHFL.IDX PT, R213, R2, 0x2, 0x181f ;  /* 0x00581f0002d57f89 */ /* 0x000ea800000e0000 */
[----:B------:R-:W2:Y:S01]  /*60b0*/  SHFL.IDX PT, R3, R3, 0x3, 0x181f ;  /* 0x00781f0003037f89 */ /* 0x000ea200000e0000 */
[----:B---3--:R-:W-:Y:S05]  /*60c0*/  IADD3 R152, P0, R230, R148, RZ ;  /* 0x00000094e6987210 */ /* 0x008fea0007f1e0ff */
[C---:B-1----:R-:W-:Y:S01]  /*60d0*/  IMAD.X R153, R231.reuse, 0x1, R150, P0 ;  /* 0x00000001e7997824 */ /* 0x042fe200000e0696 */
[----:B----4-:R-:W-:Y:S02]  /*60e0*/  IADD3 R210, P0, R148, R228, RZ ;  /* 0x000000e494d27210 */ /* 0x010fe40007f1e0ff */
[----:B------:R-:W1:Y:S02]  /*60f0*/  SHFL.IDX PT, R148, R2, 0x3, 0x181f ;  /* 0x00781f0002947f89 */ /* 0x000e6400000e0000 */
[-C--:B-----5:R-:W-:Y:S02]  /*6100*/  IADD3.X R211, R150, R229.reuse, RZ, P0, !PT ;  /* 0x000000e596d37210 */ /* 0x0a0fe400007fe4ff */
[----:B------:R3:W-:Y:S01]  /*6110*/  LDGSTS.E.BYPASS.LTC128B.128 [R252+0x4100], [R152.64], !P3 ;  /* 0x0410000098fc7fae */ /* 0x0007e2000d901d4c */
[----:B------:R-:W-:Y:S03]  /*6120*/  IADD3 R208, P0, R230, R206, RZ ;  /* 0x000000cee6d07210 */ /* 0x000fe60007f1e0ff */
[----:B------:R4:W-:Y:S02]  /*6130*/  LDGSTS.E.BYPASS.LTC128B.128 [R252+0x6100], [R210.64], !P4 ;  /* 0x06100000d2fc7fae */ /* 0x0009e4000e101d4c */
[----:B--2---:R-:W-:Y:S01]  /*6140*/  IMAD.X R209, R231, 0x1, R151, P0 ;  /* 0x00000001e7d17824 */ /* 0x004fe200000e0697 */
[----:B------:R-:W-:Y:S04]  /*6150*/  IADD3 R206, P0, R206, R228, RZ ;  /* 0x000000e4cece7210 */ /* 0x000fe80007f1e0ff */
[----:B------:R4:W-:Y:S01]  /*6160*/  LDGSTS.E.BYPASS.LTC128B.128 [R252+0x4900], [R208.64], !P3 ;  /* 0x04900000d0fc7fae */ /* 0x0009e2000d901d4c */
[----:B------:R-:W-:Y:S01]  /*6170*/  IMAD.X R207, R151, 0x1, R229, P0 ;  /* 0x0000000197cf7824 */ /* 0x000fe200000e06e5 */
[----:B------:R-:W-:Y:S04]  /*6180*/  IADD3 R204, P0, R230, R212, RZ ;  /* 0x000000d4e6cc7210 */ /* 0x000fe80007f1e0ff */
[----:B------:R4:W-:Y:S01]  /*6190*/  LDGSTS.E.BYPASS.LTC128B.128 [R252+0x6900], [R206.64], !P4 ;  /* 0x06900000cefc7fae */ /* 0x0009e2000e101d4c */
[----:B------:R-:W-:Y:S05]  /*61a0*/  IMAD.X R205, R231, 0x1, R213, P0 ;  /* 0x00000001e7cd7824 */ /* 0x000fea00000e06d5 */
[----:B------:R4:W-:Y:S01]  /*61b0*/  LDGSTS.E.BYPASS.LTC128B.128 [R252+0x5100], [R204.64], !P3 ;  /* 0x05100000ccfc7fae */ /* 0x0009e2000d901d4c */
[-C--:B---3--:R-:W-:Y:S04]  /*61c0*/  IADD3 R152, P0, R212, R228.reuse, RZ ;  /* 0x000000e4d4987210 */ /* 0x088fe80007f1e0ff */
[----:B------:R-:W-:Y:S02]  /*61d0*/  IADD3.X R153, R213, R229, RZ, P0, !PT ;  /* 0x000000e5d5997210 */ /* 0x000fe400007fe4ff */
[----:B------:R-:W-:Y:S03]  /*61e0*/  IADD3 R150, P0, R230, R3, RZ ;  /* 0x00000003e6967210 */ /* 0x000fe60007f1e0ff */
[----:B------:R4:W-:Y:S02]  /*61f0*/  LDGSTS.E.BYPASS.LTC128B.128 [R252+0x7100], [R152.64], !P4 ;  /* 0x0710000098fc7fae */ /* 0x0009e4000e101d4c */
[----:B-1----:R-:W-:Y:S01]  /*6200*/  IMAD.X R151, R231, 0x1, R148, P0 ;  /* 0x00000001e7977824 */ /* 0x002fe200000e0694 */
[----:B------:R-:W-:Y:S04]  /*6210*/  IADD3 R2, P0, R3, R228, RZ ;  /* 0x000000e403027210 */ /* 0x000fe80007f1e0ff */
[----:B------:R4:W-:Y:S01]  /*6220*/  LDGSTS.E.BYPASS.LTC128B.128 [R252+0x5900], [R150.64], !P3 ;  /* 0x0590000096fc7fae */ /* 0x0009e2000d901d4c */
[----:B------:R-:W-:Y:S05]  /*6230*/  IMAD.X R3, R148, 0x1, R229, P0 ;  /* 0x0000000194037824 */ /* 0x000fea00000e06e5 */
[----:B------:R4:W-:Y:S01]  /*6240*/  LDGSTS.E.BYPASS.LTC128B.128 [R252+0x7900], [R2.64], !P4 ;  /* 0x0790000002fc7fae */ /* 0x0009e2000e101d4c */
[----:B------:R-:W-:-:S05]  /*6250*/  BRA `(.L_x_2875) ;  /* 0x00000f0000007947 */ /* 0x000fca0003800000 */
.L_x_2874:
[----:B------:R-:W2:Y:S01]  /*6260*/  LDL R5, [R1+0x10] ;  /* 0x0000100001057983 */ /* 0x000ea20000100800 */
[----:B------:R-:W-:Y:S04]  /*6270*/  DEPBAR.LE SB0, 0x0 ;  /* 0x000080000000791a */ /* 0x000fe80000000000 */
[----:B------:R-:W-:Y:S01]  /*6280*/  SEL R7, RZ, 0x10, P3 ;  /* 0x00000010ff077807 */ /* 0x000fe20001800000 */
[----:B------:R-:W3:Y:S01]  /*6290*/  LDL R6, [R1+0xc] ;  /* 0x00000c0001067983 */ /* 0x000ee20000100800 */
[----:B------:R-:W-:Y:S02]  /*62a0*/  UISETP.GE.AND UP0, UPT, UR7, 0x1, UPT ;  /* 0x000000010700788c */ /* 0x000fe4000bf06270 */
[----:B------:R-:W-:Y:S03]  /*62b0*/  IADD3 R7, -R7, 0x10, RZ ;  /* 0x0000001007077810 */ /* 0x000fe60007ffe1ff */
[----:B------:R-:W4:Y:S01]  /*62c0*/  LDL.64 R58, [R1+0x30] ;  /* 0x00003000013a7983 */ /* 0x000f220000100a00 */
[----:B------:R-:W-:Y:S05]  /*62d0*/  LOP3.LUT R7, R7, 0xf, RZ, 0xc0, !PT ;  /* 0x0000000f07077812 */ /* 0x000fea00078ec0ff */
[----:B------:R-:W4:Y:S06]  /*62e0*/  LDL R57, [R1+0x4] ;  /* 0x0000040001397983 */ /* 0x000f2c0000100800 */
[----:B------:R-:W4:Y:S06]  /*62f0*/  LDL R56, [R1] ;  /* 0x0000000001387983 */ /* 0x000f2c0000100800 */
[----:B------:R-:W-:Y:S06]  /*6300*/  BAR.SYNC.DEFER_BLOCKING 0x0 ;  /* 0x0000000000007b1d */ /* 0x000fec0000010000 */
[----:B-----5:R-:W-:Y:S06]  /*6310*/  LDSM.16.M88.4 R64, [R239+0x8100] ;  /* 0x00810000ef40783b */ /* 0x020fec0000000200 */
[----:B------:R-:W-:Y:S06]  /*6320*/  LDSM.16.M88.4 R16, [R232+0x4100] ;  /* 0x00410000e810783b */ /* 0x000fec0000000200 */
[----:B------:R-:W-:Y:S06]  /*6330*/  LDSM.16.M88.4 R60, [R239+0xa100] ;  /* 0x00a10000ef3c783b */ /* 0x000fec0000000200 */
[----:B------:R-:W-:Y:S06]  /*6340*/  LDSM.16.M88.4 R32, [R232+0x4900] ;  /* 0x00490000e820783b */ /* 0x000fec0000000200 */
[----:B------:R-:W-:Y:S06]  /*6350*/  LDSM.16.M88.4 R48, [R232+0x5100] ;  /* 0x00510000e830783b */ /* 0x000fec0000000200 */
[----:B------:R-:W-:Y:S06]  /*6360*/  LDSM.16.M88.4 R204, [R232+0x5900] ;  /* 0x00590000e8cc783b */ /* 0x000fec0000000200 */
[----:B------:R-:W-:Y:S06]  /*6370*/  LDSM.16.M88.4 R208, [R241+0x8100] ;  /* 0x00810000f1d0783b */ /* 0x000fec0000000200 */
[----:B------:R-:W-:Y:S06]  /*6380*/  LDSM.16.M88.4 R212, [R243] ;  /* 0x00000000f3d4783b */ /* 0x000fec0000000200 */
[----:B------:R-:W-:Y:S06]  /*6390*/  LDSM.16.M88.4 R216, [R241+0xa100] ;  /* 0x00a10000f1d8783b */ /* 0x000fec0000000200 */
[----:B------:R-:W-:Y:S06]  /*63a0*/  LDSM.16.M88.4 R220, [R251] ;  /* 0x00000000fbdc783b */ /* 0x000fec0000000200 */
[----:B------:R-:W-:Y:S06]  /*63b0*/  LDSM.16.M88.4 R224, [R250] ;  /* 0x00000000fae0783b */ /* 0x000fec0000000200 */
[----:B------:R-:W-:Y:S01]  /*63c0*/  LDSM.16.M88.4 R228, [R249] ;  /* 0x00000000f9e4783b */ /* 0x000fe20000000200 */
[----:B--2---:R-:W-:Y:S05]  /*63d0*/  SHF.R.S32.HI R2, RZ, 0x1f, R5 ;  /* 0x0000001fff027819 */ /* 0x004fea0000011405 */
[----:B------:R-:W-:Y:S02]  /*63e0*/  IMAD R4, R2, c[0x0][0x208], RZ ;  /* 0x0000820002047a24 */ /* 0x000fe400078e02ff */
[C---:B------:R-:W-:Y:S04]  /*63f0*/  IMAD.WIDE.U32 R2, R5.reuse, c[0x0][0x208], RZ ;  /* 0x0000820005027a25 */ /* 0x040fe800078e00ff */
[----:B------:R-:W-:Y:S01]  /*6400*/  IMAD R4, R5, c[0x0][0x20c], R4 ;  /* 0x0000830005047a24 */ /* 0x000fe200078e0204 */
[----:B---3--:R-:W-:Y:S03]  /*6410*/  SHF.R.S32.HI R5, RZ, 0x1f, R6 ;  /* 0x0000001fff057819 */ /* 0x008fe60000011406 */
[----:B------:R-:W-:Y:S02]  /*6420*/  IMAD.IADD R3, R3, 0x1, R4 ;  /* 0x0000000103037824 */ /* 0x000fe400078e0204 */
[----:B------:R-:W-:Y:S02]  /*6430*/  IMAD R5, R5, c[0x0][0x218], RZ ;  /* 0x0000860005057a24 */ /* 0x000fe400078e02ff */
[C---:B------:R-:W-:Y:S04]  /*6440*/  IMAD.WIDE.U32 R2, R6.reuse, c[0x0][0x218], R2 ;  /* 0x0000860006027a25 */ /* 0x040fe800078e0002 */
[----:B------:R-:W-:Y:S01]  /*6450*/  IMAD R5, R6, c[0x0][0x21c], R5 ;  /* 0x0000870006057a24 */ /* 0x000fe200078e0205 */
[----:B------:R-:W-:Y:S02]  /*6460*/  IADD3 R4, P0, R2, UR20, RZ ;  /* 0x0000001402047c10 */ /* 0x000fe4000ff1e0ff */
[----:B------:R-:W-:Y:S02]  /*6470*/  SEL R6, RZ, 0x10, P4 ;  /* 0x00000010ff067807 */ /* 0x000fe40002000000 */
[----:B------:R-:W-:Y:S02]  /*6480*/  IADD3.X R3, R3, UR5, R5, P0, !PT ;  /* 0x0000000503037c10 */ /* 0x000fe400087fe405 */
[----:B------:R-:W-:Y:S02]  /*6490*/  LEA R2, P0, R4, c[0x0][0x1f8], 0x1 ;  /* 0x00007e0004027a11 */ /* 0x000fe400078008ff */
[----:B------:R-:W-:Y:S02]  /*64a0*/  IADD3 R6, -R6, 0x10, RZ ;  /* 0x0000001006067810 */ /* 0x000fe40007ffe1ff */
[----:B------:R-:W-:Y:S01]  /*64b0*/  LEA.HI.X R3, R4, c[0x0][0x1fc], R3, 0x1, P0 ;  /* 0x00007f0004037a11 */ /* 0x000fe200000f0c03 */
[----:B------:R-:W-:Y:S01]  /*64c0*/  SHFL.IDX PT, R28, R2, RZ, 0x181f ;  /* 0x00181fff021c7589 */ /* 0x000fe200000e0000 */
[----:B------:R-:W-:Y:S05]  /*64d0*/  LOP3.LUT R6, R6, 0xf, RZ, 0xc0, !PT ;  /* 0x0000000f06067812 */ /* 0x000fea00078ec0ff */
[----:B------:R-:W4:Y:S06]  /*64e0*/  SHFL.IDX PT, R4, R2, 0x3, 0x181f ;  /* 0x00781f0002047f89 */ /* 0x000f2c00000e0000 */
[----:B------:R-:W1:Y:S06]  /*64f0*/  SHFL.IDX PT, R5, R3, 0x3, 0x181f ;  /* 0x00781f0003057f89 */ /* 0x000e6c00000e0000 */
[----:B------:R-:W2:Y:S06]  /*6500*/  SHFL.IDX PT, R36, R3, RZ, 0x181f ;  /* 0x00181fff03247589 */ /* 0x000eac00000e0000 */
[----:B------:R-:W3:Y:S06]  /*6510*/  SHFL.IDX PT, R40, R2, 0x1, 0x181f ;  /* 0x00381f0002287f89 */ /* 0x000eec00000e0000 */
[----:B------:R2:W-:Y:S01]  /*6520*/  SHFL.IDX PT, R46, R2, 0x2, 0x181f ;  /* 0x00581f00022e7f89 */ /* 0x0005e200000e0000 */
[-C--:B----4-:R-:W-:Y:S05]  /*6530*/  IADD3 R52, P1, P0, R7, R4.reuse, R58 ;  /* 0x0000000407347210 */ /* 0x090fea000783e03a */
[----:B------:R-:W4:Y:S01]  /*6540*/  SHFL.IDX PT, R37, R3, 0x1, 0x181f ;  /* 0x00381f0003257f89 */ /* 0x000f2200000e0000 */
[-C--:B-1----:R-:W-:Y:S02]  /*6550*/  IADD3.X R53, RZ, R5.reuse, R59, P1, P0 ;  /* 0x00000005ff357210 */ /* 0x082fe40000fe043b */
[----:B------:R-:W-:Y:S03]  /*6560*/  IADD3 R54, P1, P0, R6, R4, R57 ;  /* 0x0000000406367210 */ /* 0x000fe6000783e039 */
[----:B------:R1:W3:Y:S01]  /*6570*/  SHFL.IDX PT, R47, R3, 0x2, 0x181f ;  /* 0x00581f00032f7f89 */ /* 0x0002e200000e0000 */
[----:B------:R-:W-:Y:S02]  /*6580*/  IADD3.X R55, RZ, R5, R56, P1, P0 ;  /* 0x00000005ff377210 */ /* 0x000fe40000fe0438 */
[-C--:B------:R-:W-:Y:S03]  /*6590*/  HMMA.16816.F32 R4, R64, R16.reuse, RZ ;  /* 0x000000104004723c */ /* 0x080fe600000018ff */
[----:B------:R-:W-:Y:S05]  /*65a0*/  IADD3 R38, P0, R58, R28, RZ ;  /* 0x0000001c3a267210 */ /* 0x000fea0007f1e0ff */
[C---:B------:R-:W-:Y:S04]  /*65b0*/  HMMA.16816.F32 R8, R60.reuse, R16, RZ ;  /* 0x000000103c08723c */ /* 0x040fe800000018ff */
[C---:B--2---:R-:W-:Y:S01]  /*65c0*/  IMAD.X R39, R59.reuse, 0x1, R36, P0 ;  /* 0x000000013b277824 */ /* 0x044fe200000e0624 */
[-C--:B------:R-:W-:Y:S03]  /*65d0*/  IADD3 R2, P0, R28, R57.reuse, RZ ;  /* 0x000000391c027210 */ /* 0x080fe60007f1e0ff */
[-C--:B------:R-:W-:Y:S01]  /*65e0*/  HMMA.16816.F32 R12, R60, R18.reuse, RZ ;  /* 0x000000123c0c723c */ /* 0x080fe200000018ff */
[----:B------:R2:W-:Y:S03]  /*65f0*/  LDGSTS.E.BYPASS.LTC128B.128 [R252+0x100], [R38.64], !P3 ;  /* 0x0010000026fc7fae */ /* 0x0005e6000d901d4c */
[--C-:B-1----:R-:W-:Y:S01]  /*6600*/  IMAD.X R3, R36, 0x1, R56.reuse, P0 ;  /* 0x0000000124037824 */ /* 0x102fe200000e0638 */
[----:B---3--:R-:W-:Y:S03]  /*6610*/  IADD3 R42, P0, R58, R40, RZ ;  /* 0x000000283a2a7210 */ /* 0x008fe60007f1e0ff */
[C---:B------:R-:W-:Y:S01]  /*6620*/  HMMA.16816.F32 R16, R64.reuse, R18, RZ ;  /* 0x000000124010723c */ /* 0x040fe200000018ff */
[----:B------:R1:W-:Y:S03]  /*6630*/  LDGSTS.E.BYPASS.LTC128B.128 [R252+0x2100], [R2.64], !P4 ;  /* 0x0210000002fc7fae */ /* 0x0003e6000e101d4c */
[----:B----4-:R-:W-:Y:S01]  /*6640*/  IMAD.X R43, R59, 0x1, R37, P0 ;  /* 0x000000013b2b7824 */ /* 0x010fe200000e0625 */
[-C--:B------:R-:W-:Y:S03]  /*6650*/  IADD3 R40, P0, R40, R57.reuse, RZ ;  /* 0x0000003928287210 */ /* 0x080fe60007f1e0ff */
[-C--:B------:R-:W-:Y:S01]  /*6660*/  HMMA.16816.F32 R20, R64, R32.reuse, RZ ;  /* 0x000000204014723c */ /* 0x080fe200000018ff */
[----:B------:R3:W-:Y:S03]  /*6670*/  LDGSTS.E.BYPASS.LTC128B.128 [R252+0x900], [R42.64], !P3 ;  /* 0x009000002afc7fae */ /* 0x0007e6000d901d4c */
[--C-:B------:R-:W-:Y:S01]  /*6680*/  IMAD.X R41, R37, 0x1, R56.reuse, P0 ;  /* 0x0000000125297824 */ /* 0x100fe200000e0638 */
[----:B------:R-:W-:Y:S03]  /*6690*/  IADD3 R44, P0, R58, R46, RZ ;  /* 0x0000002e3a2c7210 */ /* 0x000fe60007f1e0ff */
[C---:B------:R-:W-:Y:S01]  /*66a0*/  HMMA.16816.F32 R24, R60.reuse, R32, RZ ;  /* 0x000000203c18723c */ /* 0x040fe200000018ff */
[----:B------:R3:W-:Y:S03]  /*66b0*/  LDGSTS.E.BYPASS.LTC128B.128 [R252+0x2900], [R40.64], !P4 ;  /* 0x0290000028fc7fae */ /* 0x0007e6000e101d4c */
[----:B------:R-:W-:Y:S04]  /*66c0*/  IMAD.X R45, R59, 0x1, R47, P0 ;  /* 0x000000013b2d7824 */ /* 0x000fe800000e062f */
[-C--:B------:R-:W-:Y:S01]  /*66d0*/  HMMA.16816.F32 R28, R60, R34.reuse, RZ ;  /* 0x000000223c1c723c */ /* 0x080fe200000018ff */
[----:B------:R4:W-:Y:S03]  /*66e0*/  LDGSTS.E.BYPASS.LTC128B.128 [R252+0x1100], [R44.64], !P3 ;  /* 0x011000002cfc7fae */ /* 0x0009e6000d901d4c */
[----:B-1----:R-:W-:Y:S04]  /*66f0*/  IADD3 R2, P0, R46, R57, RZ ;  /* 0x000000392e027210 */ /* 0x002fe80007f1e0ff */
[C---:B------:R-:W-:Y:S04]  /*6700*/  HMMA.16816.F32 R32, R64.reuse, R34, RZ ;  /* 0x000000224020723c */ /* 0x040fe800000018ff */
[----:B------:R-:W-:Y:S01]  /*6710*/  IMAD.X R3, R47, 0x1, R56, P0 ;  /* 0x000000012f037824 */ /* 0x000fe200000e0638 */
[----:B------:R-:W-:Y:S03]  /*6720*/  PLOP3.LUT P0, PT, PT, PT, UP0, 0x80, 0x0 ;  /* 0x000000000000781c */ /* 0x000fe60003f0f008 */
[-C--:B--2---:R-:W-:Y:S01]  /*6730*/  HMMA.16816.F32 R36, R64, R48.reuse, RZ ;  /* 0x000000304024723c */ /* 0x084fe200000018ff */
[----:B------:R1:W-:Y:S06]  /*6740*/  LDGSTS.E.BYPASS.LTC128B.128 [R252+0x3100], [R2.64], !P4 ;  /* 0x0310000002fc7fae */ /* 0x0003ec000e101d4c */
[----:B------:R2:W-:Y:S01]  /*6750*/  LDGSTS.E.BYPASS.LTC128B.128.ZFILL [R252+0x1900], [R52.64], P6 ;  /* 0x0190000034fc7fae */ /* 0x0005e2000b141d4c */
[C---:B---3--:R-:W-:Y:S05]  /*6760*/  HMMA.16816.F32 R40, R60.reuse, R48, RZ ;  /* 0x000000303c28723c */ /* 0x048fea00000018ff */
[----:B------:R2:W-:Y:S03]  /*6770*/  LDGSTS.E.BYPASS.LTC128B.128.ZFILL [R252+0x3900], [R54.64], P2 ;  /* 0x0390000036fc7fae */ /* 0x0005e60009141d4c */
[-C--:B----4-:R-:W-:Y:S03]  /*6780*/  HMMA.16816.F32 R44, R60, R50.reuse, RZ ;  /* 0x000000323c2c723c */ /* 0x090fe600000018ff */
[----:B------:R-:W0:Y:S05]  /*6790*/  LDGDEPBAR ;  /* 0x00000000000079af */ /* 0x000e2a0000000000 */
[C---:B------:R-:W-:Y:S08]  /*67a0*/  HMMA.16816.F32 R48, R64.reuse, R50, RZ ;  /* 0x000000324030723c */ /* 0x040ff000000018ff */
        /* <DEDUP_REMOVED lines=25> */
[----:B------:R-:W4:Y:S07]  /*6940*/  LDSM.16.M88.4 R208, [R238+0x4900] ;  /* 0x00490000eed0783b */ /* 0x000f2e0000000200 */
[-C--:B--2---:R-:W-:Y:S08]  /*6950*/  HMMA.16816.F32 R4, R204, R212.reuse, R4 ;  /* 0x000000d4cc04723c */ /* 0x084ff00000001804 */
        /* <DEDUP_REMOVED lines=19> */
[----:B------:R-:W4:Y:S06]  /*6a90*/  LDSM.16.M88.4 R204, [R237+0x800] ;  /* 0x00080000edcc783b */ /* 0x000f2c0000000200 */
[----:B------:R-:W1:Y:S01]  /*6aa0*/  LDSM.16.M88.4 R224, [R237+0x1800] ;  /* 0x00180000ede0783b */ /* 0x000e620000000200 */
[-C--:B--2---:R-:W-:Y:S08]  /*6ab0*/  HMMA.16816.F32 R4, R208, R212.reuse, R4 ;  /* 0x000000d4d004723c */ /* 0x084ff00000001804 */
        /* <DEDUP_REMOVED lines=19> */
[----:B------:R-:W1:Y:S06]  /*6bf0*/  LDSM.16.M88.4 R208, [R232+0x6900] ;  /* 0x00690000e8d0783b */ /* 0x000e6c0000000200 */
[----:B------:R-:W4:Y:S01]  /*6c00*/  LDSM.16.M88.4 R224, [R232+0x7900] ;  /* 0x00790000e8e0783b */ /* 0x000f220000000200 */
[-C--:B--2---:R-:W-:Y:S08]  /*6c10*/  HMMA.16816.F32 R4, R204, R212.reuse, R4 ;  /* 0x000000d4cc04723c */ /* 0x084ff00000001804 */
        /* <DEDUP_REMOVED lines=17> */
[----:B------:R-:W-:Y:S07]  /*6d30*/  LDSM.16.M88.4 R220, [R246] ;  /* 0x00000000f6dc783b */ /* 0x000fee0000000200 */
[----:B------:R-:W-:Y:S01]  /*6d40*/  HMMA.16816.F32 R64, R204, R226, R64 ;  /* 0x000000e2cc40723c */ /* 0x000fe20000001840 */
[----:B------:R-:W3:Y:S06]  /*6d50*/  LDSM.16.M88.4 R204, [R247] ;  /* 0x00000000f7cc783b */ /* 0x000eec0000000200 */
[----:B------:R-:W4:Y:S01]  /*6d60*/  LDSM.16.M88.4 R224, [R245] ;  /* 0x00000000f5e0783b */ /* 0x000f220000000200 */
        /* <DEDUP_REMOVED lines=18> */
[----:B------:R-:W-:Y:S07]  /*6e90*/  LDSM.16.M88.4 R216, [R238+0x7100] ;  /* 0x00710000eed8783b */ /* 0x000fee0000000200 */
[----:B------:R-:W-:Y:S01]  /*6ea0*/  HMMA.16816.F32 R64, R208, R226, R64 ;  /* 0x000000e2d040723c */ /* 0x000fe20000001840 */
[----:B------:R-:W3:Y:S06]  /*6eb0*/  LDSM.16.M88.4 R208, [R238+0x6900] ;  /* 0x00690000eed0783b */ /* 0x000eec0000000200 */
        /* <DEDUP_REMOVED lines=23> */
[-C--:B-1----:R-:W-:Y:S01]  /*7030*/  HMMA.16816.F32 R4, R208, R212.reuse, R4 ;  /* 0x000000d4d004723c */ /* 0x082fe20000001804 */
[----:B------:R-:W-:Y:S04]  /*7040*/  DEPBAR.LE SB0, 0x0 ;  /* 0x000080000000791a */ /* 0x000fe80000000000 */
[----:B------:R-:W-:Y:S03]  /*7050*/  BAR.SYNC.DEFER_BLOCKING 0x0 ;  /* 0x0000000000007b1d */ /* 0x000fe60000010000 */
[C---:B--2---:R-:W-:Y:S08]  /*7060*/  HMMA.16816.F32 R8, R216.reuse, R212, R8 ;  /* 0x000000d4d808723c */ /* 0x044ff00000001808 */
        /* <DEDUP_REMOVED lines=10> */
[-C--:B----4-:R-:W-:Y:S08]  /*7110*/  HMMA.16816.F32 R52, R208, R224.reuse, R52 ;  /* 0x000000e0d034723c */ /* 0x090ff00000001834 */
[C---:B------:R-:W-:Y:S08]  /*7120*/  HMMA.16816.F32 R56, R216.reuse, R224, R56 ;  /* 0x000000e0d838723c */ /* 0x040ff00000001838 */
[-C--:B------:R-:W-:Y:S08]  /*7130*/  HMMA.16816.F32 R60, R216, R226.reuse, R60 ;  /* 0x000000e2d83c723c */ /* 0x080ff0000000183c */
[----:B------:R-:W-:Y:S01]  /*7140*/  HMMA.16816.F32 R64, R208, R226, R64 ;  /* 0x000000e2d040723c */ /* 0x000fe20000001840 */
[----:B------:R-:W-:-:S07]  /*7150*/  @P0 BRA `(.L_x_2876) ;  /* 0xffffecc000000947 */ /* 0x000fce000383ffff */
.L_x_2875:
[----:B----4-:R-:W-:Y:S01]  /*7160*/  FMNMX.FTZ R153, R4, R0, !PT ;  /* 0x0000000004997209 */ /* 0x010fe20007810000 */
[----:B------:R-:W-:Y:S01]  /*7170*/  STL [R1+0x48], R232 ;  /* 0x000048e801007387 */ /* 0x000fe20000100800 */
        /* <DEDUP_REMOVED lines=50> */
[----:B------:R-:W-:Y:S02]  /*74a0*/  FMNMX.FTZ R2, R61, R2, !PT ;  /* 0x000000023d027209 */ /* 0x000fe40007810000 */
[----:B------:R-:W-:Y:S02]  /*74b0*/  FMNMX.FTZ R148, R10, R155, !PT ;  /* 0x0000009b0a947209 */ /* 0x000fe40007810000 */
[----:B------:R-:W-:Y:S01]  /*74c0*/  ISETP.LT.AND P0, PT, RZ, UR7, PT ;  /* 0x00000007ff007c0c */ /* 0x000fe2000bf01270 */
[----:B------:R-:W-:Y:S01]  /*74d0*/  UIADD3 UR7, UR7, -0x1, URZ ;  /* 0xffffffff07077890 */ /* 0x000fe2000fffe03f */
        /* <DEDUP_REMOVED lines=8> */
[----:B------:R-:W-:Y:S03]  /*7560*/  FMNMX.FTZ R148, R30, R148, !PT ;  /* 0x000000941e947209 */ /* 0x000fe60007810000 */
[----:B------:R-:W-:Y:S01]  /*7570*/  FMUL.FTZ R204, R153, c[0x0][0x2d0] ;  /* 0x0000b40099cc7a20 */ /* 0x000fe20000410000 */
[----:B------:R-:W-:Y:S01]  /*7580*/  FMNMX.FTZ R148, R31, R148, !PT ;  /* 0x000000941f947209 */ /* 0x000fe20007810000 */
[----:B------:R-:W-:Y:S01]  /*7590*/  FADD.FTZ R0, -R153, R0 ;  /* 0x0000000099007221 */ /* 0x000fe20000010100 */
[----:B--2---:R-:W-:Y:S01]  /*75a0*/  FMNMX.FTZ R3, R3, R152, !PT ;  /* 0x0000009803037209 */ /* 0x004fe20007810000 */
[--C-:B------:R-:W-:Y:S01]  /*75b0*/  FFMA.FTZ R5, R5, c[0x0][0x2d0], -R204.reuse ;  /* 0x0000b40005057a23 */ /* 0x100fe200000108cc */
[----:B------:R-:W-:Y:S01]  /*75c0*/  FMNMX.FTZ R148, R42, R148, !PT ;  /* 0x000000942a947209 */ /* 0x000fe20007810000 */
[--C-:B------:R-:W-:Y:S02]  /*75d0*/  FFMA.FTZ R4, R4, c[0x0][0x2d0], -R204.reuse ;  /* 0x0000b40004047a23 */ /* 0x100fe400000108cc */
[----:B------:R-:W1:Y:S01]  /*75e0*/  SHFL.BFLY PT, R152, R3, 0x1, 0x1f ;  /* 0x0c201f0003987f89 */ /* 0x000e6200000e0000 */
[----:B------:R-:W2:Y:S01]  /*75f0*/  MUFU.EX2 R209, R5 ;  /* 0x0000000500d17308 */ /* 0x000ea20000000800 */
[----:B---3--:R-:W-:Y:S01]  /*7600*/  FMNMX.FTZ R151, R2, R151, !PT ;  /* 0x0000009702977209 */ /* 0x008fe20007810000 */
[--C-:B------:R-:W-:Y:S01]  /*7610*/  FFMA.FTZ R16, R16, c[0x0][0x2d0], -R204.reuse ;  /* 0x0000b40010107a23 */ /* 0x100fe200000108cc */
[----:B------:R-:W-:Y:S01]  /*7620*/  FMNMX.FTZ R148, R43, R148, !PT ;  /* 0x000000942b947209 */ /* 0x000fe20007810000 */
[--C-:B------:R-:W-:Y:S02]  /*7630*/  FFMA.FTZ R17, R17, c[0x0][0x2d0], -R204.reuse ;  /* 0x0000b40011117a23 */ /* 0x100fe400000108cc */
[----:B------:R-:W-:Y:S01]  /*7640*/  FMUL.FTZ R0, R0, c[0x0][0x2d0] ;  /* 0x0000b40000007a20 */ /* 0x000fe20000410000 */
[----:B------:R-:W3:Y:S01]  /*7650*/  SHFL.BFLY PT, R205, R151, 0x1, 0x1f ;  /* 0x0c201f0097cd7f89 */ /* 0x000ee200000e0000 */
[----:B------:R-:W-:Y:S01]  /*7660*/  FMNMX.FTZ R148, R46, R148, !PT ;  /* 0x000000942e947209 */ /* 0x000fe20007810000 */
[--C-:B------:R-:W-:Y:S01]  /*7670*/  FFMA.FTZ R213, R20, c[0x0][0x2d0], -R204.reuse ;  /* 0x0000b40014d57a23 */ /* 0x100fe200000108cc */
[----:B------:R4:W-:Y:S01]  /*7680*/  MUFU.EX2 R206, R4 ;  /* 0x0000000400ce7308 */ /* 0x0009e20000000800 */
[--C-:B------:R-:W-:Y:S01]  /*7690*/  FFMA.FTZ R212, R21, c[0x0][0x2d0], -R204.reuse ;  /* 0x0000b40015d47a23 */ /* 0x100fe200000108cc */
[----:B------:R-:W-:Y:S01]  /*76a0*/  FMNMX.FTZ R148, R47, R148, !PT ;  /* 0x000000942f947209 */ /* 0x000fe20007810000 */
[--C-:B------:R-:W-:Y:S02]  /*76b0*/  FFMA.FTZ R230, R64, c[0x0][0x2d0], -R204.reuse ;  /* 0x0000b40040e67a23 */ /* 0x100fe400000108cc */
[--C-:B------:R-:W-:Y:S01]  /*76c0*/  FFMA.FTZ R225, R36, c[0x0][0x2d0], -R204.reuse ;  /* 0x0000b40024e17a23 */ /* 0x100fe200000108cc */
[----:B------:R-:W-:Y:S01]  /*76d0*/  FMNMX.FTZ R2, R58, R148, !PT ;  /* 0x000000943a027209 */ /* 0x000fe20007810000 */
[--C-:B------:R-:W-:Y:S02]  /*76e0*/  FFMA.FTZ R224, R37, c[0x0][0x2d0], -R204.reuse ;  /* 0x0000b40025e07a23 */ /* 0x100fe400000108cc */
[--C-:B------:R-:W-:Y:S01]  /*76f0*/  FFMA.FTZ R223, R48, c[0x0][0x2d0], -R204.reuse ;  /* 0x0000b40030df7a23 */ /* 0x100fe200000108cc */
[----:B------:R-:W-:Y:S01]  /*7700*/  MUFU.EX2 R207, R16 ;  /* 0x0000001000cf7308 */ /* 0x000fe20000000800 */
[----:B------:R-:W-:Y:S01]  /*7710*/  FMNMX.FTZ R2, R59, R2, !PT ;  /* 0x000000023b027209 */ /* 0x000fe20007810000 */
[--C-:B------:R-:W-:Y:S01]  /*7720*/  FFMA.FTZ R222, R49, c[0x0][0x2d0], -R204.reuse ;  /* 0x0000b40031de7a23 */ /* 0x100fe200000108cc */
[----:B-1----:R-:W-:Y:S01]  /*7730*/  FMNMX.FTZ R152, R3, R152, !PT ;  /* 0x0000009803987209 */ /* 0x002fe20007810000 */
[--C-:B------:R-:W-:Y:S01]  /*7740*/  FFMA.FTZ R226, R52, c[0x0][0x2d0], -R204.reuse ;  /* 0x0000b40034e27a23 */ /* 0x100fe200000108cc */
[----:B--2---:R-:W-:Y:S01]  /*7750*/  MOV R20, R209 ;  /* 0x000000d100147202 */ /* 0x004fe20000000f00 */
[----:B------:R-:W-:Y:S02]  /*7760*/  FFMA.FTZ R229, R53, c[0x0][0x2d0], -R204 ;  /* 0x0000b40035e57a23 */ /* 0x000fe400000108cc */
[----:B------:R-:W-:Y:S02]  /*7770*/  FMUL.FTZ R5, R152, c[0x0][0x2d0] ;  /* 0x0000b40098057a20 */ /* 0x000fe40000410000 */
[----:B------:R1:W2:Y:S01]  /*7780*/  MUFU.EX2 R148, R0 ;  /* 0x0000000000947308 */ /* 0x0002a20000000800 */
[----:B---3--:R-:W-:Y:S01]  /*7790*/  FMNMX.FTZ R151, R151, R205, !PT ;  /* 0x000000cd97977209 */ /* 0x008fe20007810000 */
[--C-:B------:R-:W-:Y:S02]  /*77a0*/  FFMA.FTZ R6, R6, c[0x0][0x2d0], -R5.reuse ;  /* 0x0000b40006067a23 */ /* 0x100fe40000010805 */
[--C-:B------:R-:W-:Y:S02]  /*77b0*/  FFMA.FTZ R7, R7, c[0x0][0x2d0], -R5.reuse ;  /* 0x0000b40007077a23 */ /* 0x100fe40000010805 */
[----:B----4-:R-:W-:Y:S02]  /*77c0*/  FMUL.FTZ R4, R151, c[0x0][0x2d0] ;  /* 0x0000b40097047a20 */ /* 0x010fe40000410000 */
        /* <DEDUP_REMOVED lines=9> */
[--C-:B------:R-:W-:Y:S01]  /*7860*/  FFMA.FTZ R13, R13, c[0x0][0x2d0], -R4.reuse ;  /* 0x0000b4000d0d7a23 */ /* 0x100fe20000010804 */
[----:B-1----:R-:W-:Y:S01]  /*7870*/  FMNMX.FTZ R0, R62, R2, !PT ;  /* 0x000000023e007209 */ /* 0x002fe20007810000 */
[----:B------:R-:W-:Y:S02]  /*7880*/  FFMA.FTZ R67, R67, c[0x0][0x2d0], -R5 ;  /* 0x0000b40043437a23 */ /* 0x000fe40000010805 */
[--C-:B------:R-:W-:Y:S01]  /*7890*/  FFMA.FTZ R215, R40, c[0x0][0x2d0], -R4.reuse ;  /* 0x0000b40028d77a23 */ /* 0x100fe20000010804 */
[----:B------:R-:W-:Y:S01]  /*78a0*/  FMNMX.FTZ R2, R63, R0, !PT ;  /* 0x000000003f027209 */ /* 0x000fe20007810000 */
[----:B------:R-:W-:Y:S01]  /*78b0*/  FADD.FTZ R0, -R152, R149 ;  /* 0x0000009598007221 */ /* 0x000fe20000010100 */
[----:B------:R-:W-:Y:S02]  /*78c0*/  MOV R40, R20 ;  /* 0x0000001400287202 */ /* 0x000fe40000000f00 */
[----:B------:R-:W1:Y:S01]  /*78d0*/  MUFU.EX2 R208, R6 ;  /* 0x0000000600d07308 */ /* 0x000e620000000800 */
[--C-:B------:R-:W-:Y:S01]  /*78e0*/  FFMA.FTZ R220, R44, c[0x0][0x2d0], -R4.reuse ;  /* 0x0000b4002cdc7a23 */ /* 0x100fe20000010804 */
[----:B------:R-:W2:Y:S01]  /*78f0*/  SHFL.BFLY PT, R3, R2, 0x2, 0x1f ;  /* 0x0c401f0002037f89 */ /* 0x000ea200000e0000 */
[----:B------:R-:W-:Y:S02]  /*7900*/  FMUL.FTZ R0, R0, c[0x0][0x2d0] ;  /* 0x0000b40000007a20 */ /* 0x000fe40000410000 */
[--C-:B------:R-:W-:Y:S02]  /*7910*/  FFMA.FTZ R231, R66, c[0x0][0x2d0], -R5.reuse ;  /* 0x0000b40042e77a23 */ /* 0x100fe40000010805 */
[C---:B--2---:R-:W-:Y:S01]  /*7920*/  FMUL.FTZ R20, R148.reuse, R172 ;  /* 0x000000ac94147220 */ /* 0x044fe20000410000 */
[----:B------:R-:W-:Y:S01]  /*7930*/  MOV R172, R67 ;  /* 0x0000004300ac7202 */ /* 0x000fe20000000f00 */
[C---:B------:R-:W-:Y:S01]  /*7940*/  FMUL.FTZ R48, R148.reuse, R156 ;  /* 0x0000009c94307220 */ /* 0x040fe20000410000 */
[----:B------:R2:W2:Y:S01]  /*7950*/  MUFU.EX2 R6, R12 ;  /* 0x0000000c00067308 */ /* 0x0004a20000000800 */
[----:B------:R-:W-:Y:S02]  /*7960*/  FMUL.FTZ R49, R148, R157 ;  /* 0x0000009d94317220 */ /* 0x000fe40000410000 */
[--C-:B------:R-:W-:Y:S01]  /*7970*/  FFMA.FTZ R205, R23, c[0x0][0x2d0], -R5.reuse ;  /* 0x0000b40017cd7a23 */ /* 0x100fe20000010805 */
[----:B---3--:R-:W-:Y:S01]  /*7980*/  MOV R8, R207 ;  /* 0x000000cf00087202 */ /* 0x008fe20000000f00 */
[--C-:B------:R-:W-:Y:S02]  /*7990*/  FFMA.FTZ R207, R22, c[0x0][0x2d0], -R5.reuse ;  /* 0x0000b40016cf7a23 */ /* 0x100fe40000010805 */
[--C-:B------:R-:W-:Y:S01]  /*79a0*/  FFMA.FTZ R218, R39, c[0x0][0x2d0], -R5.reuse ;  /* 0x0000b40027da7a23 */ /* 0x100fe20000010805 */
[----:B------:R-:W-:Y:S01]  /*79b0*/  MOV R45, R8 ;  /* 0x00000008002d7202 */ /* 0x000fe20000000f00 */
[--C-:B------:R-:W-:Y:S01]  /*79c0*/  FFMA.FTZ R8, R56, c[0x0][0x2d0], -R4.reuse ;  /* 0x0000b40038087a23 */ /* 0x100fe20000010804 */
[----:B------:R-:W-:Y:S01]  /*79d0*/  MUFU.EX2 R7, R9 ;  /* 0x0000000900077308 */ /* 0x000fe20000000800 */
[--C-:B------:R-:W-:Y:S02]  /*79e0*/  FFMA.FTZ R217, R50, c[0x0][0x2d0], -R5.reuse ;  /* 0x0000b40032d97a23 */ /* 0x100fe40000010805 */
[--C-:B------:R-:W-:Y:S01]  /*79f0*/  FFMA.FTZ R216, R51, c[0x0][0x2d0], -R5.reuse ;  /* 0x0000b40033d87a23 */ /* 0x100fe20000010805 */
[----:B-1----:R-:W-:Y:S01]  /*7a00*/  MOV R21, R208 ;  /* 0x000000d000157202 */ /* 0x002fe20000000f00 */
[--C-:B------:R-:W-:Y:S02]  /*7a10*/  FFMA.FTZ R208, R28, c[0x0][0x2d0], -R4.reuse ;  /* 0x0000b4001cd07a23 */ /* 0x100fe40000010804 */
[C---:B------:R-:W-:Y:S02]  /*7a20*/  FMUL.FTZ R28, R148.reuse, R164 ;  /* 0x000000a4941c7220 */ /* 0x040fe40000410000 */
[----:B------:R-:W-:Y:S01]  /*7a30*/  FFMA.FTZ R209, R29, c[0x0][0x2d0], -R4 ;  /* 0x0000b4001dd17a23 */ /* 0x000fe20000010804 */
[----:B------:R-:W-:Y:S01]  /*7a40*/  MUFU.EX2 R211, R17 ;  /* 0x0000001100d37308 */ /* 0x000fe20000000800 */
[C---:B------:R-:W-:Y:S01]  /*7a50*/  FMUL.FTZ R52, R148.reuse, R168 ;  /* 0x000000a894347220 */ /* 0x040fe20000410000 */
[----:B------:R-:W-:Y:S01]  /*7a60*/  MOV R168, R8 ;  /* 0x0000000800a87202 */ /* 0x000fe20000000f00 */
[C---:B------:R-:W-:Y:S01]  /*7a70*/  FMUL.FTZ R53, R148.reuse, R169 ;  /* 0x000000a994357220 */ /* 0x040fe20000410000 */
[----:B--2---:R-:W-:Y:S01]  /*7a80*/  MOV R12, R210 ;  /* 0x000000d2000c7202 */ /* 0x004fe20000000f00 */
[--C-:B------:R-:W-:Y:S01]  /*7a90*/  FFMA.FTZ R210, R33, c[0x0][0x2d0], -R204.reuse ;  /* 0x0000b40021d27a23 */ /* 0x100fe200000108cc */
[----:B------:R-:W-:Y:S01]  /*7aa0*/  MOV R33, R6 ;  /* 0x0000000600217202 */ /* 0x000fe20000000f00 */
[C---:B------:R-:W-:Y:S01]  /*7ab0*/  FMUL.FTZ R72, R148.reuse, R72 ;  /* 0x0000004894487220 */ /* 0x040fe20000410000 */
[----:B------:R-:W-:Y:S01]  /*7ac0*/  MOV R56, R12 ;  /* 0x0000000c00387202 */ /* 0x000fe20000000f00 */
[C---:B------:R-:W-:Y:S01]  /*7ad0*/  FMUL.FTZ R73, R148.reuse, R73 ;  /* 0x0000004994497220 */ /* 0x040fe20000410000 */
[----:B------:R-:W1:Y:S01]  /*7ae0*/  MUFU.EX2 R17, R19 ;  /* 0x0000001300117308 */ /* 0x000e620000000800 */
        /* <DEDUP_REMOVED lines=14> */
[----:B-1----:R-:W-:Y:S01]  /*7bd0*/  MOV R12, R17 ;  /* 0x00000011000c7202 */ /* 0x002fe20000000f00 */
[C---:B------:R-:W-:Y:S01]  /*7be0*/  FMUL.FTZ R17, R148.reuse, R161 ;  /* 0x000000a194117220 */ /* 0x040fe20000410000 */
[----:B------:R-:W-:Y:S01]  /*7bf0*/  MOV R161, R7 ;  /* 0x0000000700a17202 */ /* 0x000fe20000000f00 */
[----:B------:R-:W-:Y:S01]  /*7c00*/  FMUL.FTZ R124, R148, R124 ;  /* 0x0000007c947c7220 */ /* 0x000fe20000410000 */
[----:B------:R-:W2:Y:S01]  /*7c10*/  LDL.LU R7, [R1+0x14] ;  /* 0x0000140001077983 */ /* 0x000ea20000300800 */
[----:B------:R-:W-:Y:S01]  /*7c20*/  MOV R19, R211 ;  /* 0x000000d300137202 */ /* 0x000fe20000000f00 */
[--C-:B------:R-:W-:Y:S01]  /*7c30*/  FFMA.FTZ R211, R32, c[0x0][0x2d0], -R204.reuse ;  /* 0x0000b40020d37a23 */ /* 0x100fe200000108cc */
[----:B------:R-:W-:Y:S01]  /*7c40*/  MUFU.EX2 R6, R13 ;  /* 0x0000000d00067308 */ /* 0x000fe20000000800 */
[----:B------:R-:W-:Y:S01]  /*7c50*/  MOV R164, R12 ;  /* 0x0000000c00a47202 */ /* 0x000fe20000000f00 */
[----:B------:R-:W-:Y:S02]  /*7c60*/  FFMA.FTZ R204, R65, c[0x0][0x2d0], -R204 ;  /* 0x0000b40041cc7a23 */ /* 0x000fe400000108cc */
[----:B--2---:R-:W-:Y:S01]  /*7c70*/  FADD.FTZ R0, -R151, R154 ;  /* 0x0000009a97007221 */ /* 0x004fe20000010100 */
[----:B------:R-:W-:Y:S01]  /*7c80*/  LDSM.16.MT88.4 R64, [R234+0x100] ;  /* 0x00010000ea40783b */ /* 0x000fe20000004200 */
[--C-:B------:R-:W-:Y:S02]  /*7c90*/  FFMA.FTZ R154, R35, c[0x0][0x2d0], -R5.reuse ;  /* 0x0000b400239a7a23 */ /* 0x100fe40000010805 */
[----:B------:R-:W-:Y:S02]  /*7ca0*/  FMUL.FTZ R0, R0, c[0x0][0x2d0] ;  /* 0x0000b40000007a20 */ /* 0x000fe40000410000 */
[C---:B------:R-:W-:Y:S01]  /*7cb0*/  FMUL.FTZ R125, R148.reuse, R125 ;  /* 0x0000007d947d7220 */ /* 0x040fe20000410000 */
[----:B------:R-:W-:Y:S01]  /*7cc0*/  MUFU.EX2 R207, R207 ;  /* 0x000000cf00cf7308 */ /* 0x000fe20000000800 */
[C---:B------:R-:W-:Y:S02]  /*7cd0*/  FMUL.FTZ R136, R148.reuse, R136 ;  /* 0x0000008894887220 */ /* 0x040fe40000410000 */
[C---:B------:R-:W-:Y:S02]  /*7ce0*/  FMUL.FTZ R137, R148.reuse, R137 ;  /* 0x0000008994897220 */ /* 0x040fe40000410000 */
[C---:B------:R-:W-:Y:S02]  /*7cf0*/  FMUL.FTZ R140, R148.reuse, R140 ;  /* 0x0000008c948c7220 */ /* 0x040fe40000410000 */
[C---:B------:R-:W-:Y:S02]  /*7d00*/  FMUL.FTZ R141, R148.reuse, R141 ;  /* 0x0000008d948d7220 */ /* 0x040fe40000410000 */
[----:B------:R-:W-:Y:S01]  /*7d10*/  FMUL.FTZ R29, R148, R165 ;  /* 0x000000a5941d7220 */ /* 0x000fe20000410000 */
[----:B------:R1:W2:Y:S01]  /*7d20*/  MUFU.EX2 R149, R0 ;  /* 0x0000000000957308 */ /* 0x0002a20000000800 */
[--C-:B------:R-:W-:Y:S02]  /*7d30*/  FFMA.FTZ R219, R38, c[0x0][0x2d0], -R5.reuse ;  /* 0x0000b40026db7a23 */ /* 0x100fe40000010805 */
[--C-:B------:R-:W-:Y:S02]  /*7d40*/  FFMA.FTZ R227, R54, c[0x0][0x2d0], -R5.reuse ;  /* 0x0000b40036e37a23 */ /* 0x100fe40000010805 */
[----:B------:R-:W-:Y:S02]  /*7d50*/  FFMA.FTZ R228, R55, c[0x0][0x2d0], -R5 ;  /* 0x0000b40037e47a23 */ /* 0x000fe40000010805 */
[--C-:B------:R-:W-:Y:S02]  /*7d60*/  FFMA.FTZ R24, R24, c[0x0][0x2d0], -R4.reuse ;  /* 0x0000b40018187a23 */ /* 0x100fe40000010804 */
[--C-:B------:R-:W-:Y:S01]  /*7d70*/  FFMA.FTZ R25, R25, c[0x0][0x2d0], -R4.reuse ;  /* 0x0000b40019197a23 */ /* 0x100fe20000010804 */
[----:B------:R-:W-:Y:S01]  /*7d80*/  MUFU.EX2 R205, R205 ;  /* 0x000000cd00cd7308 */ /* 0x000fe20000000800 */
[C---:B---3--:R-:W-:Y:S02]  /*7d90*/  FMUL.FTZ R50, R150.reuse, R158 ;  /* 0x0000009e96327220 */ /* 0x048fe40000410000 */
[C---:B------:R-:W-:Y:S02]  /*7da0*/  FMUL.FTZ R51, R150.reuse, R159 ;  /* 0x0000009f96337220 */ /* 0x040fe40000410000 */
[----:B------:R-:W-:Y:S01]  /*7db0*/  LDSM.16.MT88.4 R156, [R236+0x100] ;  /* 0x00010000ec9c783b */ /* 0x000fe20000004200 */
[C---:B------:R-:W-:Y:S02]  /*7dc0*/  FMUL.FTZ R22, R150.reuse, R174 ;  /* 0x000000ae96167220 */ /* 0x040fe40000410000 */
[C---:B------:R-:W-:Y:S02]  /*7dd0*/  FMUL.FTZ R23, R150.reuse, R175 ;  /* 0x000000af96177220 */ /* 0x040fe40000410000 */
[C---:B------:R-:W-:Y:S01]  /*7de0*/  FMUL.FTZ R54, R150.reuse, R170 ;  /* 0x000000aa96367220 */ /* 0x040fe20000410000 */
[----:B------:R3:W-:Y:S01]  /*7df0*/  MUFU.EX2 R174, R212 ;  /* 0x000000d400ae7308 */ /* 0x0007e20000000800 */
[----:B------:R-:W-:Y:S01]  /*7e00*/  FMUL.FTZ R55, R150, R171 ;  /* 0x000000ab96377220 */ /* 0x000fe20000410000 */
[----:B-1----:R-:W-:Y:S01]  /*7e10*/  FMNMX.FTZ R0, R2, R3, !PT ;  /* 0x0000000302007209 */ /* 0x002fe20007810000 */
[C---:B--2---:R-:W-:Y:S02]  /*7e20*/  FMUL.FTZ R8, R149.reuse, R180 ;  /* 0x000000b495087220 */ /* 0x044fe40000410000 */
[C---:B------:R-:W-:Y:S01]  /*7e30*/  FMUL.FTZ R12, R149.reuse, R184 ;  /* 0x000000b8950c7220 */ /* 0x040fe20000410000 */
[----:B------:R-:W-:Y:S01]  /*7e40*/  MOV R184, R19 ;  /* 0x0000001300b87202 */ /* 0x000fe20000000f00 */
[----:B------:R-:W1:Y:S01]  /*7e50*/  SHFL.BFLY PT, R2, R0, 0x1, 0x1f ;  /* 0x0c201f0000027f89 */ /* 0x000e6200000e0000 */
[C---:B------:R-:W-:Y:S02]  /*7e60*/  FMUL.FTZ R13, R149.reuse, R185 ;  /* 0x000000b9950d7220 */ /* 0x040fe40000410000 */
[----:B------:R-:W-:Y:S01]  /*7e70*/  MUFU.EX2 R175, R25 ;  /* 0x0000001900af7308 */ /* 0x000fe20000000800 */
[C---:B------:R-:W-:Y:S02]  /*7e80*/  FMUL.FTZ R36, R149.reuse, R192 ;  /* 0x000000c095247220 */ /* 0x040fe40000410000 */
[C---:B------:R-:W-:Y:S02]  /*7e90*/  FMUL.FTZ R37, R149.reuse, R193 ;  /* 0x000000c195257220 */ /* 0x040fe40000410000 */
[C---:B------:R-:W-:Y:S02]  /*7ea0*/  FMUL.FTZ R68, R149.reuse, R68 ;  /* 0x0000004495447220 */ /* 0x040fe40000410000 */
[C---:B------:R-:W-:Y:S02]  /*7eb0*/  FMUL.FTZ R69, R149.reuse, R69 ;  /* 0x0000004595457220 */ /* 0x040fe40000410000 */
[C---:B------:R-:W-:Y:S01]  /*7ec0*/  FMUL.FTZ R74, R150.reuse, R74 ;  /* 0x0000004a964a7220 */ /* 0x040fe20000410000 */
[----:B------:R2:W-:Y:S01]  /*7ed0*/  MUFU.EX2 R193, R211 ;  /* 0x000000d300c17308 */ /* 0x0005e20000000800 */
[C---:B------:R-:W-:Y:S02]  /*7ee0*/  FMUL.FTZ R75, R150.reuse, R75 ;  /* 0x0000004b964b7220 */ /* 0x040fe40000410000 */
[C---:B------:R-:W-:Y:S01]  /*7ef0*/  FMUL.FTZ R78, R150.reuse, R78 ;  /* 0x0000004e964e7220 */ /* 0x040fe20000410000 */
[----:B---3--:R-:W-:Y:S01]  /*7f00*/  MOV R212, R161 ;  /* 0x000000a100d47202 */ /* 0x008fe20000000f00 */
[----:B------:R-:W-:Y:S02]  /*7f10*/  FMUL.FTZ R79, R150, R79 ;  /* 0x0000004f964f7220 */ /* 0x000fe40000410000 */
[C---:B------:R-:W-:Y:S02]  /*7f20*/  FMUL.FTZ R80, R149.reuse, R80 ;  /* 0x0000005095507220 */ /* 0x040fe40000410000 */
[C---:B------:R-:W-:Y:S01]  /*7f30*/  FMUL.FTZ R81, R149.reuse, R81 ;  /* 0x0000005195517220 */ /* 0x040fe20000410000 */
[----:B------:R-:W-:Y:S01]  /*7f40*/  MUFU.EX2 R225, R225 ;  /* 0x000000e100e17308 */ /* 0x000fe20000000800 */
[C---:B------:R-:W-:Y:S01]  /*7f50*/  FMUL.FTZ R84, R149.reuse, R84 ;  /* 0x0000005495547220 */ /* 0x040fe20000410000 */
[----:B-1----:R-:W-:Y:S01]  /*7f60*/  FMNMX.FTZ R2, R0, R2, !PT ;  /* 0x0000000200027209 */ /* 0x002fe20007810000 */
[----:B------:R-:W-:Y:S02]  /*7f70*/  FMUL.FTZ R85, R149, R85 ;  /* 0x0000005595557220 */ /* 0x000fe40000410000 */
[----:B------:R-:W-:Y:S02]  /*7f80*/  FMUL.FTZ R90, R150, R90 ;  /* 0x0000005a965a7220 */ /* 0x000fe40000410000 */
[C---:B------:R-:W-:Y:S02]  /*7f90*/  FMUL.FTZ R3, R2.reuse, c[0x0][0x2d0] ;  /* 0x0000b40002037a20 */ /* 0x040fe40000410000 */
[----:B------:R-:W-:Y:S01]  /*7fa0*/  FADD.FTZ R0, -R2, R155 ;  /* 0x0000009b02007221 */ /* 0x000fe20000010100 */
[----:B------:R-:W-:Y:S01]  /*7fb0*/  MUFU.EX2 R220, R220 ;  /* 0x000000dc00dc7308 */ /* 0x000fe20000000800 */
[----:B------:R-:W-:Y:S02]  /*7fc0*/  FFMA.FTZ R10, R10, c[0x0][0x2d0], -R3 ;  /* 0x0000b4000a0a7a23 */ /* 0x000fe40000010803 */
[----:B------:R-:W-:Y:S01]  /*7fd0*/  FFMA.FTZ R155, R34, c[0x0][0x2d0], -R5 ;  /* 0x0000b400229b7a23 */ /* 0x000fe20000010805 */
[----:B--2---:R-:W-:Y:S01]  /*7fe0*/  MOV R211, R56 ;  /* 0x0000003800d37202 */ /* 0x004fe20000000f00 */
[--C-:B------:R-:W-:Y:S02]  /*7ff0*/  FFMA.FTZ R11, R11, c[0x0][0x2d0], -R3.reuse ;  /* 0x0000b4000b0b7a23 */ /* 0x100fe40000010803 */
[--C-:B------:R-:W-:Y:S02]  /*8000*/  FFMA.FTZ R15, R15, c[0x0][0x2d0], -R3.reuse ;  /* 0x0000b4000f0f7a23 */ /* 0x100fe40000010803 */
[----:B------:R-:W-:Y:S01]  /*8010*/  FMUL.FTZ R0, R0, c[0x0][0x2d0] ;  /* 0x0000b40000007a20 */ /* 0x000fe20000410000 */
[----:B------:R-:W1:Y:S01]  /*8020*/  MUFU.EX2 R32, R10 ;  /* 0x0000000a00207308 */ /* 0x000e620000000800 */
[--C-:B------:R-:W-:Y:S02]  /*8030*/  FFMA.FTZ R14, R14, c[0x0][0x2d0], -R3.reuse ;  /* 0x0000b4000e0e7a23 */ /* 0x100fe40000010803 */
[----:B------:R-:W-:Y:S02]  /*8040*/  FMUL.FTZ R5, R148, R177 ;  /* 0x000000b194057220 */ /* 0x000fe40000410000 */
        /* <DEDUP_REMOVED lines=10> */
[C---:B------:R-:W-:Y:S02]  /*80f0*/  FMUL.FTZ R107, R150.reuse, R107 ;  /* 0x0000006b966b7220 */ /* 0x040fe40000410000 */
[----:B------:R-:W-:Y:S01]  /*8100*/  FMUL.FTZ R110, R150, R110 ;  /* 0x0000006e966e7220 */ /* 0x000fe20000410000 */
[----:B-1----:R-:W-:Y:S01]  /*8110*/  MOV R41, R32 ;  /* 0x0000002000297202 */ /* 0x002fe20000000f00 */
[--C-:B------:R-:W-:Y:S01]  /*8120*/  FFMA.FTZ R10, R60, c[0x0][0x2d0], -R4.reuse ;  /* 0x0000b4003c0a7a23 */ /* 0x100fe20000010804 */
[----:B------:R-:W-:Y:S01]  /*8130*/  MOV R60, R232 ;  /* 0x000000e8003c7202 */ /* 0x000fe20000000f00 */
[--C-:B------:R-:W-:Y:S01]  /*8140*/  FFMA.FTZ R232, R61, c[0x0][0x2d0], -R4.reuse ;  /* 0x0000b4003de87a23 */ /* 0x100fe20000010804 */
[----:B------:R-:W-:Y:S01]  /*8150*/  MOV R61, R33 ;  /* 0x00000021003d7202 */ /* 0x000fe20000000f00 */
[----:B------:R-:W-:Y:S01]  /*8160*/  FMUL.FTZ R111, R150, R111 ;  /* 0x0000006f966f7220 */ /* 0x000fe20000410000 */
[----:B------:R-:W1:Y:S01]  /*8170*/  LDSM.16.MT88.4 R32, [R233+0x100] ;  /* 0x00010000e920783b */ /* 0x000e620000004200 */
[----:B------:R-:W3:Y:S01]  /*8180*/  MUFU.EX2 R18, R14 ;  /* 0x0000000e00127308 */ /* 0x000ee20000000800 */
[----:B------:R-:W-:Y:S01]  /*8190*/  FMUL.FTZ R112, R149, R112 ;  /* 0x0000007095707220 */ /* 0x000fe20000410000 */
[----:B--2---:R-:W-:Y:S01]  /*81a0*/  MOV R44, R9 ;  /* 0x00000009002c7202 */ /* 0x004fe20000000f00 */
[----:B------:R-:W-:Y:S01]  /*81b0*/  FFMA.FTZ R9, R57, c[0x0][0x2d0], -R4 ;  /* 0x0000b40039097a23 */ /* 0x000fe20000010804 */
[----:B------:R-:W-:Y:S01]  /*81c0*/  MOV R57, R16 ;  /* 0x0000001000397202 */ /* 0x000fe20000000f00 */
[C---:B------:R-:W-:Y:S01]  /*81d0*/  FMUL.FTZ R16, R148.reuse, R160 ;  /* 0x000000a094107220 */ /* 0x040fe20000410000 */
[----:B------:R-:W-:Y:S01]  /*81e0*/  MOV R160, R21 ;  /* 0x0000001500a07202 */ /* 0x000fe20000000f00 */
[----:B------:R-:W-:Y:S01]  /*81f0*/  FMUL.FTZ R4, R148, R176 ;  /* 0x000000b094047220 */ /* 0x000fe20000410000 */
[----:B------:R-:W-:Y:S02]  /*8200*/  F2FP.PACK_AB R176, R40, R206 ;  /* 0x000000ce28b0723e */ /* 0x000fe400000000ff */
[----:B------:R-:W2:Y:S01]  /*8210*/  MUFU.EX2 R0, R0 ;  /* 0x0000000000007308 */ /* 0x000ea20000000800 */
[----:B------:R-:W-:Y:S01]  /*8220*/  F2FP.PACK_AB R177, R56, R160 ;  /* 0x000000a038b1723e */ /* 0x000fe200000000ff */
[----:B------:R-:W-:Y:S01]  /*8230*/  FMUL.FTZ R21, R148, R173 ;  /* 0x000000ad94157220 */ /* 0x000fe20000410000 */
[----:B------:R-:W-:Y:S01]  /*8240*/  F2FP.PACK_AB R180, R161, R57 ;  /* 0x00000039a1b4723e */ /* 0x000fe200000000ff */
[C---:B------:R-:W-:Y:S01]  /*8250*/  FMUL.FTZ R113, R149.reuse, R113 ;  /* 0x0000007195717220 */ /* 0x040fe20000410000 */
[----:B------:R-:W-:Y:S01]  /*8260*/  MOV R169, R9 ;  /* 0x0000000900a97202 */ /* 0x000fe20000000f00 */
[C---:B------:R-:W-:Y:S01]  /*8270*/  FMUL.FTZ R9, R149.reuse, R181 ;  /* 0x000000b595097220 */ /* 0x040fe20000410000 */
[----:B------:R-:W-:Y:S01]  /*8280*/  F2FP.PACK_AB R181, R44, R41 ;  /* 0x000000292cb5723e */ /* 0x000fe200000000ff */
[C---:B------:R-:W-:Y:S01]  /*8290*/  FMUL.FTZ R116, R149.reuse, R116 ;  /* 0x0000007495747220 */ /* 0x040fe20000410000 */
[----:B------:R-:W-:Y:S01]  /*82a0*/  MOV R173, R10 ;  /* 0x0000000a00ad7202 */ /* 0x000fe20000000f00 */
[C---:B------:R-:W-:Y:S01]  /*82b0*/  FMUL.FTZ R117, R149.reuse, R117 ;  /* 0x0000007595757220 */ /* 0x040fe20000410000 */
[----:B------:R-:W3:Y:S01]  /*82c0*/  LDL.LU R56, [R1+0x1c] ;  /* 0x00001c0001387983 */ /* 0x000ee20000300800 */
[C---:B------:R-:W-:Y:S01]  /*82d0*/  FMUL.FTZ R122, R150.reuse, R122 ;  /* 0x0000007a967a7220 */ /* 0x040fe20000410000 */
[----:B------:R-:W-:Y:S01]  /*82e0*/  MUFU.EX2 R221, R221 ;  /* 0x000000dd00dd7308 */ /* 0x000fe20000000800 */
[----:B---3--:R-:W-:Y:S01]  /*82f0*/  MOV R185, R18 ;  /* 0x0000001200b97202 */ /* 0x008fe20000000f00 */
[C---:B------:R-:W-:Y:S02]  /*8300*/  FMUL.FTZ R123, R150.reuse, R123 ;  /* 0x0000007b967b7220 */ /* 0x040fe40000410000 */
[C---:B------:R-:W-:Y:S02]  /*8310*/  FMUL.FTZ R126, R150.reuse, R126 ;  /* 0x0000007e967e7220 */ /* 0x040fe40000410000 */
[----:B------:R-:W-:Y:S02]  /*8320*/  FMUL.FTZ R127, R150, R127 ;  /* 0x0000007f967f7220 */ /* 0x000fe40000410000 */
[C---:B------:R-:W-:Y:S02]  /*8330*/  FMUL.FTZ R128, R149.reuse, R128 ;  /* 0x0000008095807220 */ /* 0x040fe40000410000 */
[C---:B------:R-:W-:Y:S01]  /*8340*/  FMUL.FTZ R129, R149.reuse, R129 ;  /* 0x0000008195817220 */ /* 0x040fe20000410000 */
[----:B------:R-:W-:Y:S01]  /*8350*/  MUFU.EX2 R192, R155 ;  /* 0x0000009b00c07308 */ /* 0x000fe20000000800 */
[C---:B--2---:R-:W-:Y:S02]  /*8360*/  FMUL.FTZ R10, R0.reuse, R182 ;  /* 0x000000b6000a7220 */ /* 0x044fe40000410000 */
[C---:B------:R-:W-:Y:S01]  /*8370*/  FMUL.FTZ R14, R0.reuse, R186 ;  /* 0x000000ba000e7220 */ /* 0x040fe20000410000 */
[----:B------:R-:W-:Y:S01]  /*8380*/  MOV R186, R168 ;  /* 0x000000a800ba7202 */ /* 0x000fe20000000f00 */
[C---:B------:R-:W-:Y:S01]  /*8390*/  FMUL.FTZ R15, R0.reuse, R187 ;  /* 0x000000bb000f7220 */ /* 0x040fe20000410000 */
[----:B------:R-:W-:Y:S01]  /*83a0*/  MOV R187, R172 ;  /* 0x000000ac00bb7202 */ /* 0x000fe20000000f00 */
        /* <DEDUP_REMOVED lines=33> */
[----:B------:R-:W-:Y:S02]  /*85c0*/  FMUL.FTZ R145, R149, R145 ;  /* 0x0000009195917220 */ /* 0x000fe40000410000 */
[C---:B------:R-:W-:Y:S02]  /*85d0*/  FMUL.FTZ R146, R0.reuse, R146 ;  /* 0x0000009200927220 */ /* 0x040fe40000410000 */
[----:B------:R-:W-:Y:S02]  /*85e0*/  FMUL.FTZ R147, R0, R147 ;  /* 0x0000009300937220 */ /* 0x000fe40000410000 */
[--C-:B------:R-:W-:Y:S02]  /*85f0*/  FFMA.FTZ R168, R58, c[0x0][0x2d0], -R3.reuse ;  /* 0x0000b4003aa87a23 */ /* 0x100fe40000010803 */
[--C-:B------:R-:W-:Y:S01]  /*8600*/  FFMA.FTZ R170, R62, c[0x0][0x2d0], -R3.reuse ;  /* 0x0000b4003eaa7a23 */ /* 0x100fe20000010803 */
[----:B------:R-:W-:Y:S01]  /*8610*/  MUFU.EX2 R228, R228 ;  /* 0x000000e400e47308 */ /* 0x000fe20000000800 */
[--C-:B------:R-:W-:Y:S02]  /*8620*/  FFMA.FTZ R26, R26, c[0x0][0x2d0], -R3.reuse ;  /* 0x0000b4001a1a7a23 */ /* 0x100fe40000010803 */
[--C-:B------:R-:W-:Y:S02]  /*8630*/  FFMA.FTZ R27, R27, c[0x0][0x2d0], -R3.reuse ;  /* 0x0000b4001b1b7a23 */ /* 0x100fe40000010803 */
[--C-:B------:R-:W-:Y:S02]  /*8640*/  FFMA.FTZ R30, R30, c[0x0][0x2d0], -R3.reuse ;  /* 0x0000b4001e1e7a23 */ /* 0x100fe40000010803 */
[--C-:B------:R-:W-:Y:S02]  /*8650*/  FFMA.FTZ R31, R31, c[0x0][0x2d0], -R3.reuse ;  /* 0x0000b4001f1f7a23 */ /* 0x100fe40000010803 */
[C---:B--2---:R-:W-:Y:S01]  /*8660*/  FMUL.FTZ R24, R149.reuse, R200 ;  /* 0x000000c895187220 */ /* 0x044fe20000410000 */
[----:B------:R-:W-:Y:S01]  /*8670*/  MOV R200, R61 ;  /* 0x0000003d00c87202 */ /* 0x000fe20000000f00 */
[----:B------:R2:W-:Y:S01]  /*8680*/  MUFU.EX2 R171, R26 ;  /* 0x0000001a00ab7308 */ /* 0x0005e20000000800 */
[----:B------:R-:W-:Y:S01]  /*8690*/  FMUL.FTZ R25, R149, R201 ;  /* 0x000000c995197220 */ /* 0x000fe20000410000 */
[----:B------:R-:W-:Y:S01]  /*86a0*/  MOV R201, R60 ;  /* 0x0000003c00c97202 */ /* 0x000fe20000000f00 */
[----:B------:R-:W-:Y:S07]  /*86b0*/  FFMA.FTZ R155, R46, c[0x0][0x2d0], -R3 ;  /* 0x0000b4002e9b7a23 */ /* 0x000fee0000010803 */
[----:B------:R1:W1:Y:S10]  /*86c0*/  MUFU.EX2 R194, R27 ;  /* 0x0000001b00c27308 */ /* 0x0002740000000800 */
[----:B------:R-:W-:Y:S01]  /*86d0*/  MUFU.EX2 R230, R230 ;  /* 0x000000e600e67308 */ /* 0x000fe20000000800 */
[C---:B--2---:R-:W-:Y:S01]  /*86e0*/  FMUL.FTZ R26, R0.reuse, R202 ;  /* 0x000000ca001a7220 */ /* 0x044fe20000410000 */
[----:B------:R-:W-:Y:S01]  /*86f0*/  MOV R202, R45 ;  /* 0x0000002d00ca7202 */ /* 0x000fe20000000f00 */
[----:B-1----:R-:W-:Y:S01]  /*8700*/  FMUL.FTZ R27, R0, R203 ;  /* 0x000000cb001b7220 */ /* 0x002fe20000410000 */
[----:B------:R-:W-:Y:S02]  /*8710*/  MOV R203, R44 ;  /* 0x0000002c00cb7202 */ /* 0x000fe40000000f00 */
[----:B---3--:R-:W-:Y:S01]  /*8720*/  F2FP.PACK_AB R44, R175, R172 ;  /* 0x000000acaf2c723e */ /* 0x008fe200000000ff */
[----:B------:R-:W-:Y:S01]  /*8730*/  FFMA.FTZ R165, R148, R7, R206 ;  /* 0x0000000794a57223 */ /* 0x000fe200000100ce */
[----:B------:R-:W-:Y:S01]  /*8740*/  MOV R148, R6 ;  /* 0x0000000600947202 */ /* 0x000fe20000000f00 */
[C---:B------:R-:W-:Y:S01]  /*8750*/  FMUL.FTZ R6, R150.reuse, R178 ;  /* 0x000000b296067220 */ /* 0x040fe20000410000 */
[----:B------:R-:W-:Y:S01]  /*8760*/  F2FP.PACK_AB R178, R19, R45 ;  /* 0x0000002d13b2723e */ /* 0x000fe200000000ff */
[----:B------:R-:W-:Y:S01]  /*8770*/  FMUL.FTZ R7, R150, R179 ;  /* 0x000000b396077220 */ /* 0x000fe20000410000 */
[----:B------:R-:W-:Y:S01]  /*8780*/  F2FP.PACK_AB R179, R164, R60 ;  /* 0x0000003ca4b3723e */ /* 0x000fe200000000ff */
[----:B------:R-:W-:Y:S01]  /*8790*/  FMUL.FTZ R19, R150, R163 ;  /* 0x000000a396137220 */ /* 0x000fe20000410000 */
[----:B------:R-:W-:Y:S01]  /*87a0*/  MOV R206, R11 ;  /* 0x0000000b00ce7202 */ /* 0x000fe20000000f00 */
[----:B------:R-:W-:Y:S01]  /*87b0*/  FMUL.FTZ R11, R0, R183 ;  /* 0x000000b7000b7220 */ /* 0x000fe20000410000 */
[----:B------:R-:W-:Y:S02]  /*87c0*/  F2FP.PACK_AB R182, R148, R61 ;  /* 0x0000003d94b6723e */ /* 0x000fe400000000ff */
[----:B------:R-:W-:Y:S01]  /*87d0*/  F2FP.PACK_AB R183, R206, R18 ;  /* 0x00000012ceb7723e */ /* 0x000fe200000000ff */
[-C--:B------:R-:W-:Y:S05]  /*87e0*/  HMMA.16816.F32 R4, R176, R32.reuse, R4 ;  /* 0x00000020b004723c */ /* 0x080fea0000001804 */
[----:B------:R-:W-:Y:S01]  /*87f0*/  FMUL.FTZ R18, R150, R162 ;  /* 0x000000a296127220 */ /* 0x000fe20000410000 */
[----:B------:R-:W-:Y:S02]  /*8800*/  F2FP.PACK_AB R45, R194, R171 ;  /* 0x000000abc22d723e */ /* 0x000fe400000000ff */
[C---:B------:R-:W-:Y:S07]  /*8810*/  HMMA.16816.F32 R8, R180.reuse, R32, R8 ;  /* 0x00000020b408723c */ /* 0x040fee0000001808 */
[C---:B------:R-:W-:Y:S01]  /*8820*/  FMUL.FTZ R32, R149.reuse, R188 ;  /* 0x000000bc95207220 */ /* 0x040fe20000410000 */
[-C--:B------:R-:W-:Y:S01]  /*8830*/  HMMA.16816.F32 R12, R180, R34.reuse, R12 ;  /* 0x00000022b40c723c */ /* 0x080fe2000000180c */
[----:B------:R1:W-:Y:S03]  /*8840*/  MUFU.EX2 R188, R210 ;  /* 0x000000d200bc7308 */ /* 0x0003e60000000800 */
[C---:B------:R-:W-:Y:S04]  /*8850*/  FMUL.FTZ R33, R149.reuse, R189 ;  /* 0x000000bd95217220 */ /* 0x040fe80000410000 */
[C---:B------:R-:W-:Y:S03]  /*8860*/  HMMA.16816.F32 R16, R176.reuse, R34, R16 ;  /* 0x00000022b010723c */ /* 0x040fe60000001810 */
[----:B------:R2:W-:Y:S04]  /*8870*/  MUFU.EX2 R189, R30 ;  /* 0x0000001e00bd7308 */ /* 0x0005e80000000800 */
[C---:B------:R-:W-:Y:S01]  /*8880*/  FMUL.FTZ R34, R0.reuse, R190 ;  /* 0x000000be00227220 */ /* 0x040fe20000410000 */
[-C--:B------:R-:W-:Y:S04]  /*8890*/  HMMA.16816.F32 R20, R176, R64.reuse, R20 ;  /* 0x00000040b014723c */ /* 0x080fe80000001814 */
[----:B------:R-:W-:Y:S01]  /*88a0*/  FMUL.FTZ R35, R0, R191 ;  /* 0x000000bf00237220 */ /* 0x000fe20000410000 */
[----:B------:R-:W3:Y:S01]  /*88b0*/  MUFU.EX2 R190, R208 ;  /* 0x000000d000be7308 */ /* 0x000ee20000000800 */
[----:B-1----:R-:W-:Y:S05]  /*88c0*/  MOV R210, R40 ;  /* 0x0000002800d27202 */ /* 0x002fea0000000f00 */
[C---:B------:R-:W-:Y:S01]  /*88d0*/  HMMA.16816.F32 R32, R180.reuse, R64, R32 ;  /* 0x00000040b420723c */ /* 0x040fe20000001820 */
[----:B------:R-:W4:Y:S03]  /*88e0*/  LDL.LU R40, [R1+0x18] ;  /* 0x0000180001287983 */ /* 0x000f260000300800 */
[----:B------:R-:W-:Y:S01]  /*88f0*/  FADD.FTZ R165, R210, R165 ;  /* 0x000000a5d2a57221 */ /* 0x000fe20000010000 */
[----:B------:R1:W1:Y:S02]  /*8900*/  MUFU.EX2 R191, R154 ;  /* 0x0000009a00bf7308 */ /* 0x0002640000000800 */
[C---:B------:R-:W-:Y:S01]  /*8910*/  FMUL.FTZ R64, R149.reuse, R196 ;  /* 0x000000c495407220 */ /* 0x040fe20000410000 */
[-C--:B------:R-:W-:Y:S04]  /*8920*/  HMMA.16816.F32 R36, R180, R66.reuse, R36 ;  /* 0x00000042b424723c */ /* 0x080fe80000001824 */
[----:B--2---:R-:W-:Y:S02]  /*8930*/  FMUL.FTZ R30, R150, R166 ;  /* 0x000000a6961e7220 */ /* 0x004fe40000410000 */
[----:B------:R-:W-:Y:S01]  /*8940*/  FMUL.FTZ R65, R149, R197 ;  /* 0x000000c595417220 */ /* 0x000fe20000410000 */
[----:B------:R2:W2:Y:S01]  /*8950*/  MUFU.EX2 R196, R31 ;  /* 0x0000001f00c47308 */ /* 0x0004a20000000800 */
[C---:B------:R-:W-:Y:S04]  /*8960*/  HMMA.16816.F32 R48, R176.reuse, R66, R48 ;  /* 0x00000042b030723c */ /* 0x040fe80000001830 */
[----:B---3--:R-:W-:Y:S02]  /*8970*/  F2FP.PACK_AB R46, R195, R190 ;  /* 0x000000bec32e723e */ /* 0x008fe400000000ff */
[----:B------:R-:W-:Y:S01]  /*8980*/  MOV R197, R185 ;  /* 0x000000b900c57202 */ /* 0x000fe20000000f00 */
[C---:B------:R-:W-:Y:S01]  /*8990*/  FMUL.FTZ R66, R0.reuse, R198 ;  /* 0x000000c600427220 */ /* 0x040fe20000410000 */
[-C--:B------:R-:W-:Y:S01]  /*89a0*/  HMMA.16816.F32 R52, R176, R156.reuse, R52 ;  /* 0x0000009cb034723c */ /* 0x080fe20000001834 */
[----:B------:R-:W-:Y:S03]  /*89b0*/  MUFU.EX2 R208, R170 ;  /* 0x000000aa00d07308 */ /* 0x000fe60000000800 */
[----:B------:R-:W-:Y:S01]  /*89c0*/  FMUL.FTZ R67, R0, R199 ;  /* 0x000000c700437220 */ /* 0x000fe20000410000 */
[----:B------:R-:W-:Y:S01]  /*89d0*/  MOV R185, R169 ;  /* 0x000000a900b97202 */ /* 0x000fe20000000f00 */
[--C-:B------:R-:W-:Y:S01]  /*89e0*/  FFMA.FTZ R169, R59, c[0x0][0x2d0], -R3.reuse ;  /* 0x0000b4003ba97a23 */ /* 0x100fe20000010803 */
[----:B------:R-:W-:Y:S01]  /*89f0*/  MOV R199, R164 ;  /* 0x000000a400c77202 */ /* 0x000fe20000000f00 */
[--C-:B-1----:R-:W-:Y:S01]  /*8a00*/  FFMA.FTZ R154, R43, c[0x0][0x2d0], -R3.reuse ;  /* 0x0000b4002b9a7a23 */ /* 0x102fe20000010803 */
[----:B------:R-:W-:Y:S02]  /*8a10*/  MOV R164, R173 ;  /* 0x000000ad00a47202 */ /* 0x000fe40000000f00 */
[C---:B------:R-:W-:Y:S01]  /*8a20*/  HMMA.16816.F32 R64, R180.reuse, R156, R64 ;  /* 0x0000009cb440723c */ /* 0x040fe20000001840 */
[----:B------:R1:W3:Y:S03]  /*8a30*/  MUFU.EX2 R173, R213 ;  /* 0x000000d500ad7308 */ /* 0x0002e60000000800 */
[----:B--2---:R-:W-:Y:S01]  /*8a40*/  FMUL.FTZ R31, R150, R167 ;  /* 0x000000a7961f7220 */ /* 0x004fe20000410000 */
[----:B------:R-:W-:Y:S02]  /*8a50*/  F2FP.PACK_AB R43, R191, R192 ;  /* 0x000000c0bf2b723e */ /* 0x000fe400000000ff */
[----:B------:R-:W-:Y:S01]  /*8a60*/  MOV R198, R184 ;  /* 0x000000b800c67202 */ /* 0x000fe20000000f00 */
[-C--:B------:R-:W-:Y:S04]  /*8a70*/  HMMA.16816.F32 R68, R180, R158.reuse, R68 ;  /* 0x0000009eb444723c */ /* 0x080fe80000001844 */
[----:B------:R-:W-:Y:S01]  /*8a80*/  MOV R184, R164 ;  /* 0x000000a400b87202 */ /* 0x000fe20000000f00 */
[--C-:B------:R-:W-:Y:S01]  /*8a90*/  FFMA.FTZ R164, R47, c[0x0][0x2d0], -R3.reuse ;  /* 0x0000b4002fa47a23 */ /* 0x100fe20000010803 */
[----:B------:R-:W-:Y:S02]  /*8aa0*/  F2FP.PACK_AB R47, R196, R189 ;  /* 0x000000bdc42f723e */ /* 0x000fe400000000ff */
[C---:B------:R-:W-:Y:S01]  /*8ab0*/  HMMA.16816.F32 R72, R176.reuse, R158, R72 ;  /* 0x0000009eb048723c */ /* 0x040fe20000001848 */
[----:B------:R-:W2:Y:S03]  /*8ac0*/  LDSM.16.MT88.4 R156, [R235+0x100] ;  /* 0x00010000eb9c783b */ /* 0x000ea60000004200 */
[----:B------:R-:W-:Y:S02]  /*8ad0*/  MOV R210, R197 ;  /* 0x000000c500d27202 */ /* 0x000fe40000000f00 */
[----:B------:R-:W-:Y:S01]  /*8ae0*/  MUFU.EX2 R197, R219 ;  /* 0x000000db00c57308 */ /* 0x000fe20000000800 */
[----:B-1----:R-:W-:Y:S01]  /*8af0*/  MOV R213, R148 ;  /* 0x0000009400d57202 */ /* 0x002fe20000000f00 */
[--C-:B------:R-:W-:Y:S01]  /*8b00*/  FFMA.FTZ R148, R42, c[0x0][0x2d0], -R3.reuse ;  /* 0x0000b4002a947a23 */ /* 0x100fe20000010803 */
[----:B------:R-:W-:Y:S03]  /*8b10*/  F2FP.PACK_AB R42, R188, R193 ;  /* 0x000000c1bc2a723e */ /* 0x000fe600000000ff */
[----:B------:R-:W-:Y:S02]  /*8b20*/  FFMA.FTZ R3, R63, c[0x0][0x2d0], -R3 ;  /* 0x0000b4003f037a23 */ /* 0x000fe40000010803 */
[----:B------:R-:W-:Y:S02]  /*8b30*/  LDSM.16.MT88.4 R60, [R236+0x900] ;  /* 0x00090000ec3c783b */ /* 0x000fe40000004200 */
[----:B------:R-:W-:Y:S10]  /*8b40*/  MUFU.EX2 R219, R155 ;  /* 0x0000009b00db7308 */ /* 0x000ff40000000800 */
[----:B------:R-:W1:Y:S01]  /*8b50*/  MUFU.EX2 R155, R3 ;  /* 0x00000003009b7308 */ /* 0x000e620000000800 */
[-C--:B--2---:R-:W-:Y:S03]  /*8b60*/  HMMA.16816.F32 R76, R176, R156.reuse, R76 ;  /* 0x0000009cb04c723c */ /* 0x084fe6000000184c */
[----:B------:R-:W-:Y:S02]  /*8b70*/  FFMA.FTZ R149, R149, R56, R57 ;  /* 0x0000003895957223 */ /* 0x000fe40000010039 */
[----:B------:R-:W-:Y:S02]  /*8b80*/  LDSM.16.MT88.4 R56, [R234+0x900] ;  /* 0x00090000ea38783b */ /* 0x000fe40000004200 */
[----:B------:R-:W-:Y:S01]  /*8b90*/  FADD.FTZ R149, R212, R149 ;  /* 0x00000095d4957221 */ /* 0x000fe20000010000 */
[C---:B------:R-:W-:Y:S04]  /*8ba0*/  HMMA.16816.F32 R80, R180.reuse, R156, R80 ;  /* 0x0000009cb450723c */ /* 0x040fe80000001850 */
[----:B------:R-:W-:Y:S02]  /*8bb0*/  MOV R212, R199 ;  /* 0x000000c700d47202 */ /* 0x000fe40000000f00 */
[----:B------:R-:W-:Y:S02]  /*8bc0*/  MUFU.EX2 R199, R218 ;  /* 0x000000da00c77308 */ /* 0x000fe40000000800 */
[-C--:B------:R-:W-:Y:S08]  /*8bd0*/  HMMA.16816.F32 R84, R180, R158.reuse, R84 ;  /* 0x0000009eb454723c */ /* 0x080ff00000001854 */
[C---:B------:R-:W-:Y:S01]  /*8be0*/  HMMA.16816.F32 R88, R176.reuse, R158, R88 ;  /* 0x0000009eb058723c */ /* 0x040fe20000001858 */
[----:B------:R-:W2:Y:S01]  /*8bf0*/  LDSM.16.MT88.4 R156, [R233+0x2100] ;  /* 0x00210000e99c783b */ /* 0x000ea20000004200 */
[----:B------:R-:W-:Y:S06]  /*8c00*/  MUFU.EX2 R218, R164 ;  /* 0x000000a400da7308 */ /* 0x000fec0000000800 */
        /* <DEDUP_REMOVED lines=11> */
[C---:B------:R-:W-:Y:S04]  /*8cc0*/  HMMA.16816.F32 R128, R180.reuse, R156, R128 ;  /* 0x0000009cb480723c */ /* 0x040fe80000001880 */
[----:B----4-:R-:W-:Y:S01]  /*8cd0*/  FFMA.FTZ R0, R0, R40, R41 ;  /* 0x0000002800007223 */ /* 0x010fe20000010029 */
[----:B------:R-:W-:Y:S03]  /*8ce0*/  F2FP.PACK_AB R41, R205, R207 ;  /* 0x000000cfcd29723e */ /* 0x000fe600000000ff */
[-C--:B------:R-:W-:Y:S04]  /*8cf0*/  HMMA.16816.F32 R132, R180, R158.reuse, R132 ;  /* 0x0000009eb484723c */ /* 0x080fe80000001884 */
[----:B---3--:R-:W-:Y:S01]  /*8d00*/  F2FP.PACK_AB R40, R174, R173 ;  /* 0x000000adae28723e */ /* 0x008fe200000000ff */
[----:B------:R-:W-:Y:S01]  /*8d10*/  FADD.FTZ R0, R203, R0 ;  /* 0x00000000cb007221 */ /* 0x000fe20000010000 */
[----:B-1----:R-:W-:Y:S02]  /*8d20*/  F2FP.PACK_AB R203, R155, R208 ;  /* 0x000000d09bcb723e */ /* 0x002fe400000000ff */
[C---:B------:R-:W-:Y:S01]  /*8d30*/  HMMA.16816.F32 R136, R176.reuse, R158, R136 ;  /* 0x0000009eb088723c */ /* 0x040fe20000001888 */
[----:B------:R-:W1:Y:S03]  /*8d40*/  LDSM.16.MT88.4 R156, [R235+0x2100] ;  /* 0x00210000eb9c783b */ /* 0x000e660000004200 */
[----:B------:R-:W-:Y:S02]  /*8d50*/  FADD.FTZ R0, R210, R0 ;  /* 0x00000000d2007221 */ /* 0x000fe40000010000 */
[----:B------:R-:W-:Y:S02]  /*8d60*/  MUFU.EX2 R210, R184 ;  /* 0x000000b800d27308 */ /* 0x000fe40000000800 */
[-C--:B-1----:R-:W-:Y:S08]  /*8d70*/  HMMA.16816.F32 R140, R176, R156.reuse, R140 ;  /* 0x0000009cb08c723c */ /* 0x082ff0000000188c */
[C---:B------:R-:W-:Y:S01]  /*8d80*/  HMMA.16816.F32 R144, R180.reuse, R156, R144 ;  /* 0x0000009cb490723c */ /* 0x040fe20000001890 */
[----:B------:R-:W2:Y:S04]  /*8d90*/  LDL.LU R157, [R1+0x20] ;  /* 0x00002000019d7983 */ /* 0x000ea80000300800 */
[----:B------:R1:W5:Y:S02]  /*8da0*/  LDL.LU R232, [R1+0x48] ;  /* 0x0000480001e87983 */ /* 0x0003640000300800 */
[----:B------:R-:W-:Y:S01]  /*8db0*/  MOV R156, R160 ;  /* 0x000000a0009c7202 */ /* 0x000fe20000000f00 */
[-C--:B------:R-:W-:Y:S01]  /*8dc0*/  HMMA.16816.F32 R24, R180, R158.reuse, R24 ;  /* 0x0000009eb418723c */ /* 0x080fe20000001818 */
[----:B------:R-:W3:Y:S01]  /*8dd0*/  LDSM.16.MT88.4 R160, [R233+0x900] ;  /* 0x00090000e9a0783b */ /* 0x000ee20000004200 */
[----:B------:R-:W-:Y:S06]  /*8de0*/  MUFU.EX2 R180, R223 ;  /* 0x000000df00b47308 */ /* 0x000fec0000000800 */
[----:B------:R-:W-:Y:S04]  /*8df0*/  HMMA.16816.F32 R28, R176, R158, R28 ;  /* 0x0000009eb01c723c */ /* 0x000fe8000000181c */
[----:B------:R-:W-:Y:S10]  /*8e00*/  MUFU.EX2 R176, R222 ;  /* 0x000000de00b07308 */ /* 0x000ff40000000800 */
[----:B------:R-:W4:Y:S10]  /*8e10*/  MUFU.EX2 R179, R217 ;  /* 0x000000d900b37308 */ /* 0x000f340000000800 */
[----:B------:R-:W-:Y:S01]  /*8e20*/  MUFU.EX2 R217, R204 ;  /* 0x000000cc00d97308 */ /* 0x000fe20000000800 */
[-C--:B---3--:R-:W-:Y:S09]  /*8e30*/  HMMA.16816.F32 R4, R40, R160.reuse, R4 ;  /* 0x000000a02804723c */ /* 0x088ff20000001804 */
[----:B------:R-:W3:Y:S03]  /*8e40*/  MUFU.EX2 R177, R216 ;  /* 0x000000d800b17308 */ /* 0x000ee60000000800 */
[----:B----4-:R-:W-:Y:S01]  /*8e50*/  MOV R170, R179 ;  /* 0x000000b300aa7202 */ /* 0x010fe20000000f00 */
[C---:B------:R-:W-:Y:S06]  /*8e60*/  HMMA.16816.F32 R8, R44.reuse, R160, R8 ;  /* 0x000000a02c08723c */ /* 0x040fec0000001808 */
[----:B------:R-:W-:Y:S02]  /*8e70*/  MUFU.EX2 R178, R214 ;  /* 0x000000d600b27308 */ /* 0x000fe40000000800 */
[-C--:B------:R-:W-:Y:S08]  /*8e80*/  HMMA.16816.F32 R12, R44, R162.reuse, R12 ;  /* 0x000000a22c0c723c */ /* 0x080ff0000000180c */
[----:B------:R-:W-:Y:S01]  /*8e90*/  MUFU.EX2 R223, R148 ;  /* 0x0000009400df7308 */ /* 0x000fe20000000800 */
[C---:B------:R-:W-:Y:S01]  /*8ea0*/  HMMA.16816.F32 R16, R40.reuse, R162, R16 ;  /* 0x000000a22810723c */ /* 0x040fe20000001810 */
[----:B------:R-:W-:Y:S08]  /*8eb0*/  LDSM.16.MT88.4 R160, [R233+0x3100] ;  /* 0x00310000e9a0783b */ /* 0x000ff00000004200 */
[----:B------:R-:W-:Y:S01]  /*8ec0*/  MUFU.EX2 R222, R154 ;  /* 0x0000009a00de7308 */ /* 0x000fe20000000800 */
[-C--:B------:R-:W-:Y:S08]  /*8ed0*/  HMMA.16816.F32 R20, R40, R56.reuse, R20 ;  /* 0x000000382814723c */ /* 0x080ff00000001814 */
[C---:B------:R-:W-:Y:S01]  /*8ee0*/  HMMA.16816.F32 R32, R44.reuse, R56, R32 ;  /* 0x000000382c20723c */ /* 0x040fe20000001820 */
[----:B------:R3:W-:Y:S07]  /*8ef0*/  MUFU.EX2 R216, R231 ;  /* 0x000000e700d87308 */ /* 0x0007ee0000000800 */
[-C--:B------:R-:W-:Y:S03]  /*8f00*/  HMMA.16816.F32 R36, R44, R58.reuse, R36 ;  /* 0x0000003a2c24723c */ /* 0x080fe60000001824 */
[----:B------:R-:W-:Y:S05]  /*8f10*/  MUFU.EX2 R214, R186 ;  /* 0x000000ba00d67308 */ /* 0x000fea0000000800 */
[C---:B------:R-:W-:Y:S01]  /*8f20*/  HMMA.16816.F32 R48, R40.reuse, R58, R48 ;  /* 0x0000003a2830723c */ /* 0x040fe20000001830 */
[----:B------:R-:W-:Y:S07]  /*8f30*/  LDSM.16.MT88.4 R56, [R233+0x2900] ;  /* 0x00290000e938783b */ /* 0x000fee0000004200 */
[-C--:B------:R-:W-:Y:S04]  /*8f40*/  HMMA.16816.F32 R52, R40, R60.reuse, R52 ;  /* 0x0000003c2834723c */ /* 0x080fe80000001834 */
[----:B---3--:R-:W-:Y:S04]  /*8f50*/  MOV R231, R177 ;  /* 0x000000b100e77202 */ /* 0x008fe80000000f00 */
[C---:B------:R-:W-:Y:S08]  /*8f60*/  HMMA.16816.F32 R64, R44.reuse, R60, R64 ;  /* 0x0000003c2c40723c */ /* 0x040ff00000001840 */
[-C--:B------:R-:W-:Y:S08]  /*8f70*/  HMMA.16816.F32 R68, R44, R62.reuse, R68 ;  /* 0x0000003e2c44723c */ /* 0x080ff00000001844 */
[C---:B------:R-:W-:Y:S01]  /*8f80*/  HMMA.16816.F32 R72, R40.reuse, R62, R72 ;  /* 0x0000003e2848723c */ /* 0x040fe20000001848 */
[----:B------:R-:W-:Y:S03]  /*8f90*/  LDSM.16.MT88.4 R60, [R234+0x2900] ;  /* 0x00290000ea3c783b */ /* 0x000fe60000004200 */
[----:B--2---:R-:W-:Y:S05]  /*8fa0*/  FFMA.FTZ R150, R150, R157, R156 ;  /* 0x0000009d96967223 */ /* 0x004fea000001009c */
[----:B------:R-:W2:Y:S03]  /*8fb0*/  LDSM.16.MT88.4 R156, [R235+0x900] ;  /* 0x00090000eb9c783b */ /* 0x000ea60000004200 */
[----:B------:R-:W-:Y:S01]  /*8fc0*/  FADD.FTZ R150, R211, R150 ;  /* 0x00000096d3967221 */ /* 0x000fe20000010000 */
[----:B------:R-:W-:Y:S02]  /*8fd0*/  MOV R211, R198 ;  /* 0x000000c600d37202 */ /* 0x000fe40000000f00 */
[----:B------:R-:W3:Y:S10]  /*8fe0*/  MUFU.EX2 R198, R224 ;  /* 0x000000e000c67308 */ /* 0x000ef40000000800 */
[----:B------:R-:W4:Y:S10]  /*8ff0*/  MUFU.EX2 R224, R215 ;  /* 0x000000d700e07308 */ /* 0x000f340000000800 */
[----:B------:R-:W-:Y:S01]  /*9000*/  MUFU.EX2 R215, R187 ;  /* 0x000000bb00d77308 */ /* 0x000fe20000000800 */
        /* <DEDUP_REMOVED lines=22> */
[-C--:B------:R-:W-:Y:S07]  /*9170*/  HMMA.16816.F32 R24, R44, R58.reuse, R24 ;  /* 0x0000003a2c18723c */ /* 0x080fee0000001818 */
[----:B------:R-:W-:Y:S01]  /*9180*/  FADD.FTZ R44, R202, R165 ;  /* 0x000000a5ca2c7221 */ /* 0x000fe20000010000 */
[----:B------:R-:W-:Y:S01]  /*9190*/  HMMA.16816.F32 R28, R40, R58, R28 ;  /* 0x0000003a281c723c */ /* 0x000fe2000000181c */
[----:B------:R-:W1:Y:S03]  /*91a0*/  LDSM.16.MT88.4 R56, [R236+0x1100] ;  /* 0x00110000ec38783b */ /* 0x000e660000004200 */
[----:B------:R-:W-:Y:S01]  /*91b0*/  FADD.FTZ R46, R201, R150 ;  /* 0x00000096c92e7221 */ /* 0x000fe20000010000 */
[----:B------:R-:W-:Y:S01]  /*91c0*/  F2FP.PACK_AB R47, R218, R219 ;  /* 0x000000dbda2f723e */ /* 0x000fe200000000ff */
[----:B------:R-:W-:Y:S01]  /*91d0*/  FADD.FTZ R45, R200, R149 ;  /* 0x00000095c82d7221 */ /* 0x000fe20000010000 */
[----:B---3--:R-:W-:Y:S01]  /*91e0*/  F2FP.PACK_AB R40, R198, R225 ;  /* 0x000000e1c628723e */ /* 0x008fe200000000ff */
[----:B------:R-:W-:Y:S01]  /*91f0*/  FADD.FTZ R150, R211, R44 ;  /* 0x0000002cd3967221 */ /* 0x000fe20000010000 */
[----:B------:R-:W-:Y:S01]  /*9200*/  F2FP.PACK_AB R41, R199, R197 ;  /* 0x000000c5c729723e */ /* 0x000fe200000000ff */
[----:B------:R-:W-:Y:S01]  /*9210*/  LDSM.16.MT88.4 R164, [R234+0x3100] ;  /* 0x00310000eaa4783b */ /* 0x000fe20000004200 */
[----:B------:R3:W-:Y:S01]  /*9220*/  MUFU.EX2 R211, R169 ;  /* 0x000000a900d37308 */ /* 0x0007e20000000800 */
[----:B------:R-:W-:Y:S01]  /*9230*/  F2FP.PACK_AB R42, R176, R180 ;  /* 0x000000b4b02a723e */ /* 0x000fe200000000ff */
[----:B------:R-:W-:Y:S01]  /*9240*/  FADD.FTZ R149, R212, R46 ;  /* 0x0000002ed4957221 */ /* 0x000fe20000010000 */
[----:B------:R-:W-:Y:S01]  /*9250*/  F2FP.PACK_AB R43, R177, R179 ;  /* 0x000000b3b12b723e */ /* 0x000fe200000000ff */
[----:B------:R-:W-:Y:S01]  /*9260*/  FADD.FTZ R148, R213, R45 ;  /* 0x0000002dd5947221 */ /* 0x000fe20000010000 */
[----:B----4-:R-:W-:Y:S01]  /*9270*/  F2FP.PACK_AB R44, R178, R224 ;  /* 0x000000e0b22c723e */ /* 0x010fe200000000ff */
[----:B------:R-:W-:Y:S01]  /*9280*/  FADD.FTZ R3, R173, R150 ;  /* 0x00000096ad037221 */ /* 0x000fe20000010000 */
[----:B------:R-:W-:Y:S02]  /*9290*/  F2FP.PACK_AB R45, R222, R223 ;  /* 0x000000dfde2d723e */ /* 0x000fe400000000ff */
[----:B------:R-:W-:Y:S01]  /*92a0*/  F2FP.PACK_AB R46, R221, R220 ;  /* 0x000000dcdd2e723e */ /* 0x000fe200000000ff */
[-C--:B------:R-:W-:Y:S01]  /*92b0*/  HMMA.16816.F32 R4, R40, R60.reuse, R4 ;  /* 0x0000003c2804723c */ /* 0x080fe20000001804 */
[----:B------:R4:W1:Y:S02]  /*92c0*/  MUFU.EX2 R212, R168 ;  /* 0x000000a800d47308 */ /* 0x0008640000000800 */
[----:B------:R-:W-:Y:S01]  /*92d0*/  MOV R173, R176 ;  /* 0x000000b000ad7202 */ /* 0x000fe20000000f00 */
[----:B------:R-:W-:Y:S01]  /*92e0*/  FADD.FTZ R150, R174, R3 ;  /* 0x00000003ae967221 */ /* 0x000fe20000010000 */
[----:B------:R-:W-:Y:S02]  /*92f0*/  F2FP.PACK_AB R202, R209, R210 ;  /* 0x000000d2d1ca723e */ /* 0x000fe400000000ff */
[----:B------:R-:W-:Y:S01]  /*9300*/  MOV R3, R194 ;  /* 0x000000c200037202 */ /* 0x000fe20000000f00 */
[C---:B------:R-:W-:Y:S03]  /*9310*/  HMMA.16816.F32 R8, R44.reuse, R60, R8 ;  /* 0x0000003c2c08723c */ /* 0x040fe60000001808 */
[----:B------:R-:W2:Y:S01]  /*9320*/  MUFU.EX2 R213, R185 ;  /* 0x000000b900d57308 */ /* 0x000ea20000000800 */
[----:B---3--:R-:W-:Y:S04]  /*9330*/  MOV R169, R180 ;  /* 0x000000b400a97202 */ /* 0x008fe80000000f00 */
[-C--:B------:R-:W-:Y:S08]  /*9340*/  HMMA.16816.F32 R12, R44, R62.reuse, R12 ;  /* 0x0000003e2c0c723c */ /* 0x080ff0000000180c */
[C---:B------:R-:W-:Y:S01]  /*9350*/  HMMA.16816.F32 R16, R40.reuse, R62, R16 ;  /* 0x0000003e2810723c */ /* 0x040fe20000001810 */
[----:B------:R-:W3:Y:S03]  /*9360*/  LDSM.16.MT88.4 R60, [R235+0x1100] ;  /* 0x00110000eb3c783b */ /* 0x000ee60000004200 */
[----:B----4-:R-:W-:Y:S02]  /*9370*/  MOV R168, R178 ;  /* 0x000000b200a87202 */ /* 0x010fe40000000f00 */
[----:B-1----:R-:W-:Y:S02]  /*9380*/  F2FP.PACK_AB R201, R211, R212 ;  /* 0x000000d4d3c9723e */ /* 0x002fe400000000ff */
[-C--:B--2---:R-:W-:Y:S04]  /*9390*/  HMMA.16816.F32 R20, R40, R156.reuse, R20 ;  /* 0x0000009c2814723c */ /* 0x084fe80000001814 */
[----:B------:R-:W-:Y:S04]  /*93a0*/  F2FP.PACK_AB R200, R213, R214 ;  /* 0x000000d6d5c8723e */ /* 0x000fe800000000ff */
        /* <DEDUP_REMOVED lines=17> */
[C---:B------:R-:W-:Y:S01]  /*94c0*/  HMMA.16816.F32 R104, R40.reuse, R162, R104 ;  /* 0x000000a22868723c */ /* 0x040fe20000001868 */
[----:B------:R-:W3:Y:S07]  /*94d0*/  LDSM.16.MT88.4 R160, [R233+0x1900] ;  /* 0x00190000e9a0783b */ /* 0x000eee0000004200 */
[-C--:B------:R-:W-:Y:S08]  /*94e0*/  HMMA.16816.F32 R108, R40, R164.reuse, R108 ;  /* 0x000000a4286c723c */ /* 0x080ff0000000186c */
[C---:B------:R-:W-:Y:S07]  /*94f0*/  HMMA.16816.F32 R112, R44.reuse, R164, R112 ;  /* 0x000000a42c70723c */ /* 0x040fee0000001870 */
[----:B------:R-:W-:Y:S01]  /*9500*/  F2FP.PACK_AB R164, R229, R226 ;  /* 0x000000e2e5a4723e */ /* 0x000fe200000000ff */
[-C--:B------:R-:W-:Y:S04]  /*9510*/  HMMA.16816.F32 R116, R44, R166.reuse, R116 ;  /* 0x000000a62c74723c */ /* 0x080fe80000001874 */
[----:B------:R-:W-:Y:S04]  /*9520*/  F2FP.PACK_AB R165, R228, R227 ;  /* 0x000000e3e4a5723e */ /* 0x000fe800000000ff */
[C---:B------:R-:W-:Y:S07]  /*9530*/  HMMA.16816.F32 R120, R40.reuse, R166, R120 ;  /* 0x000000a62878723c */ /* 0x040fee0000001878 */
[----:B------:R-:W-:Y:S01]  /*9540*/  F2FP.PACK_AB R166, R217, R230 ;  /* 0x000000e6d9a6723e */ /* 0x000fe200000000ff */
[-C--:B-1----:R-:W-:Y:S04]  /*9550*/  HMMA.16816.F32 R124, R40, R156.reuse, R124 ;  /* 0x0000009c287c723c */ /* 0x082fe8000000187c */
[----:B------:R-:W-:Y:S04]  /*9560*/  F2FP.PACK_AB R167, R215, R216 ;  /* 0x000000d8d7a7723e */ /* 0x000fe800000000ff */
[C---:B------:R-:W-:Y:S08]  /*9570*/  HMMA.16816.F32 R128, R44.reuse, R156, R128 ;  /* 0x0000009c2c80723c */ /* 0x040ff00000001880 */
[-C--:B------:R-:W-:Y:S08]  /*9580*/  HMMA.16816.F32 R132, R44, R158.reuse, R132 ;  /* 0x0000009e2c84723c */ /* 0x080ff00000001884 */
[C---:B------:R-:W-:Y:S01]  /*9590*/  HMMA.16816.F32 R136, R40.reuse, R158, R136 ;  /* 0x0000009e2888723c */ /* 0x040fe20000001888 */
[----:B------:R-:W1:Y:S07]  /*95a0*/  LDSM.16.MT88.4 R156, [R234+0x1900] ;  /* 0x00190000ea9c783b */ /* 0x000e6e0000004200 */
[-C--:B--2---:R-:W-:Y:S08]  /*95b0*/  HMMA.16816.F32 R140, R40, R56.reuse, R140 ;  /* 0x00000038288c723c */ /* 0x084ff0000000188c */
[C---:B------:R-:W-:Y:S07]  /*95c0*/  HMMA.16816.F32 R144, R44.reuse, R56, R144 ;  /* 0x000000382c90723c */ /* 0x040fee0000001890 */
[----:B------:R-:W-:Y:S01]  /*95d0*/  FADD.FTZ R57, R172, R148 ;  /* 0x00000094ac397221 */ /* 0x000fe20000010000 */
[-C--:B------:R-:W-:Y:S01]  /*95e0*/  HMMA.16816.F32 R24, R44, R58.reuse, R24 ;  /* 0x0000003a2c18723c */ /* 0x080fe20000001818 */
[----:B------:R-:W2:Y:S03]  /*95f0*/  LDSM.16.MT88.4 R44, [R236+0x1900] ;  /* 0x00190000ec2c783b */ /* 0x000ea60000004200 */
[----:B------:R-:W-:Y:S02]  /*9600*/  FADD.FTZ R148, R175, R57 ;  /* 0x00000039af947221 */ /* 0x000fe40000010000 */
[----:B------:R-:W-:Y:S02]  /*9610*/  FADD.FTZ R56, R206, R0 ;  /* 0x00000000ce387221 */ /* 0x000fe40000010000 */
[----:B------:R-:W-:Y:S01]  /*9620*/  HMMA.16816.F32 R28, R40, R58, R28 ;  /* 0x0000003a281c723c */ /* 0x000fe2000000181c */
[----:B------:R-:W4:Y:S03]  /*9630*/  LDSM.16.MT88.4 R40, [R233+0x3900] ;  /* 0x00390000e928783b */ /* 0x000f260000004200 */
[----:B------:R-:W-:Y:S02]  /*9640*/  FADD.FTZ R0, R207, R149 ;  /* 0x00000095cf007221 */ /* 0x000fe40000010000 */
[----:B------:R-:W-:Y:S02]  /*9650*/  FADD.FTZ R154, R171, R56 ;  /* 0x00000038ab9a7221 */ /* 0x000fe40000010000 */
[-C--:B---3--:R-:W-:Y:S01]  /*9660*/  HMMA.16816.F32 R176, R164, R160.reuse, R4 ;  /* 0x000000a0a4b0723c */ /* 0x088fe20000001804 */
[----:B------:R-:W3:Y:S04]  /*9670*/  LDSM.16.MT88.4 R56, [R234+0x3900] ;  /* 0x00390000ea38783b */ /* 0x000ee80000004200 */
[----:B------:R-:W-:Y:S01]  /*9680*/  FADD.FTZ R149, R205, R0 ;  /* 0x00000000cd957221 */ /* 0x000fe20000010000 */
[----:B------:R-:W-:Y:S01]  /*9690*/  MOV R0, R193 ;  /* 0x000000c100007202 */ /* 0x000fe20000000f00 */
[----:B------:R-:W-:Y:S01]  /*96a0*/  FADD.FTZ R3, R3, R154 ;  /* 0x0000009a03037221 */ /* 0x000fe20000010000 */
[C---:B------:R-:W-:Y:S01]  /*96b0*/  HMMA.16816.F32 R180, R200.reuse, R160, R8 ;  /* 0x000000a0c8b4723c */ /* 0x040fe20000001808 */
[----:B------:R-:W2:Y:S03]  /*96c0*/  LDSM.16.MT88.4 R204, [R236+0x3900] ;  /* 0x00390000eccc783b */ /* 0x000ea60000004200 */
[----:B------:R-:W-:Y:S01]  /*96d0*/  FADD.FTZ R0, R0, R150 ;  /* 0x0000009600007221 */ /* 0x000fe20000010000 */
[----:B------:R-:W-:Y:S02]  /*96e0*/  MOV R154, R151 ;  /* 0x00000097009a7202 */ /* 0x000fe40000000f00 */
[----:B------:R-:W-:Y:S01]  /*96f0*/  MOV R9, R191 ;  /* 0x000000bf00097202 */ /* 0x000fe20000000f00 */
[-C--:B------:R-:W-:Y:S01]  /*9700*/  HMMA.16816.F32 R184, R200, R162.reuse, R12 ;  /* 0x000000a2c8b8723c */ /* 0x080fe2000000180c */
[----:B------:R-:W2:Y:S03]  /*9710*/  LDSM.16.MT88.4 R4, [R235+0x3900] ;  /* 0x00390000eb04783b */ /* 0x000ea60000004200 */
[----:B------:R-:W-:Y:S02]  /*9720*/  MOV R8, R190 ;  /* 0x000000be00087202 */ /* 0x000fe40000000f00 */
[----:B------:R-:W-:Y:S02]  /*9730*/  MOV R11, R195 ;  /* 0x000000c3000b7202 */ /* 0x000fe40000000f00 */
[C---:B------:R-:W-:Y:S04]  /*9740*/  HMMA.16816.F32 R160, R164.reuse, R162, R16 ;  /* 0x000000a2a4a0723c */ /* 0x040fe80000001810 */
[----:B------:R-:W-:Y:S01]  /*9750*/  MOV R15, R173 ;  /* 0x000000ad000f7202 */ /* 0x000fe20000000f00 */
[----:B------:R-:W-:Y:S01]  /*9760*/  FADD.FTZ R8, R8, R148 ;  /* 0x0000009408087221 */ /* 0x000fe20000010000 */
[----:B------:R-:W-:Y:S02]  /*9770*/  MOV R12, R192 ;  /* 0x000000c0000c7202 */ /* 0x000fe40000000f00 */
[-C--:B-1----:R-:W-:Y:S04]  /*9780*/  HMMA.16816.F32 R172, R164, R156.reuse, R20 ;  /* 0x0000009ca4ac723c */ /* 0x082fe80000001814 */
[----:B------:R-:W-:Y:S01]  /*9790*/  MOV R14, R170 ;  /* 0x000000aa000e7202 */ /* 0x000fe20000000f00 */
[----:B------:R-:W-:Y:S01]  /*97a0*/  FADD.FTZ R11, R11, R8 ;  /* 0x000000080b0b7221 */ /* 0x000fe20000010000 */
[----:B------:R-:W-:Y:S01]  /*97b0*/  MOV R13, R169 ;  /* 0x000000a9000d7202 */ /* 0x000fe20000000f00 */
[----:B------:R-:W-:Y:S01]  /*97c0*/  FADD.FTZ R12, R12, R149 ;  /* 0x000000950c0c7221 */ /* 0x000fe20000010000 */
[----:B------:R-:W-:Y:S04]  /*97d0*/  MOV R22, R189 ;  /* 0x000000bd00167202 */ /* 0x000fe80000000f00 */
[----:B------:R-:W-:Y:S01]  /*97e0*/  MOV R23, R188 ;  /* 0x000000bc00177202 */ /* 0x000fe20000000f00 */
[----:B------:R-:W-:Y:S01]  /*97f0*/  FADD.FTZ R3, R22, R3 ;  /* 0x0000000316037221 */ /* 0x000fe20000010000 */
[C---:B------:R-:W-:Y:S04]  /*9800*/  HMMA.16816.F32 R188, R200.reuse, R156, R32 ;  /* 0x0000009cc8bc723c */ /* 0x040fe80000001820 */
[----:B------:R-:W-:Y:S01]  /*9810*/  MOV R19, R168 ;  /* 0x000000a800137202 */ /* 0x000fe20000000f00 */
[----:B------:R-:W-:Y:S01]  /*9820*/  FADD.FTZ R0, R23, R0 ;  /* 0x0000000017007221 */ /* 0x000fe20000010000 */
[----:B------:R-:W-:Y:S01]  /*9830*/  MOV R18, R199 ;  /* 0x000000c700127202 */ /* 0x000fe20000000f00 */
[----:B------:R-:W-:Y:S01]  /*9840*/  FADD.FTZ R12, R9, R12 ;  /* 0x0000000c090c7221 */ /* 0x000fe20000010000 */
        /* <DEDUP_REMOVED lines=27> */
[C---:B------:R-:W-:Y:S08]  /*9a00*/  HMMA.16816.F32 R88, R164.reuse, R62, R88 ;  /* 0x0000003ea458723c */ /* 0x040ff00000001858 */
[-C--:B----4-:R-:W-:Y:S08]  /*9a10*/  HMMA.16816.F32 R92, R164, R40.reuse, R92 ;  /* 0x00000028a45c723c */ /* 0x090ff0000000185c */
        /* <DEDUP_REMOVED lines=12> */
[C---:B------:R-:W-:Y:S07]  /*9ae0*/  HMMA.16816.F32 R144, R200.reuse, R4, R144 ;  /* 0x00000004c890723c */ /* 0x040fee0000001890 */
[----:B------:R-:W-:Y:S01]  /*9af0*/  FADD.FTZ R4, R13, R11 ;  /* 0x0000000b0d047221 */ /* 0x000fe20000010000 */
[-C--:B------:R-:W-:Y:S04]  /*9b00*/  HMMA.16816.F32 R200, R200, R6.reuse, R24 ;  /* 0x00000006c8c8723c */ /* 0x080fe80000001818 */
        /* <DEDUP_REMOVED lines=20> */
[----:B------:R-:W-:Y:S01]  /*9c50*/  STL [R1+0x20], R4 ;  /* 0x0000200401007387 */ /* 0x000fe20000100800 */
[----:B------:R-:W-:Y:S03]  /*9c60*/  MOV R155, R2 ;  /* 0x00000002009b7202 */ /* 0x000fe60000000f00 */
[----:B------:R-:W-:Y:S04]  /*9c70*/  STL [R1+0x1c], R3 ;  /* 0x00001c0301007387 */ /* 0x000fe80000100800 */
[----:B------:R1:W-:Y:S02]  /*9c80*/  STL [R1+0x18], R0 ;  /* 0x0000180001007387 */ /* 0x0003e40000100800 */
[----:B-1----:R-:W-:Y:S01]  /*9c90*/  MOV R0, R153 ;  /* 0x0000009900007202 */ /* 0x002fe20000000f00 */
[----:B-----5:R-:W-:-:S05]  /*9ca0*/  @P0 BRA `(.L_x_2874) ;  /* 0xffffc5b000000947 */ /* 0x020fca000383ffff */
.L_x_2873:
[----:B-1----:R-:W2:Y:S04]  /*9cb0*/  LDL.LU R6, [R1+0x14] ;  /* 0x0000140001067983 */ /* 0x002ea80000300800 */
[----:B------:R-:W1:Y:S01]  /*9cc0*/  S2R R8, SR_TID.X ;  /* 0x0000000000087919 */ /* 0x000e620000002100 */
[----:B------:R-:W-:Y:S01]  /*9cd0*/  MOV R150, c[0x0][0x4e8] ;  /* 0x00013a0000967a02 */ /* 0x000fe20000000f00 */
[----:B------:R-:W3:Y:S01]  /*9ce0*/  S2UR UR7, SR_CTAID.Y ;  /* 0x00000000000779c3 */ /* 0x000ee20000002600 */
[----:B------:R-:W-:Y:S01]  /*9cf0*/  ULDC.64 UR4, c[0x0][0x490] ;  /* 0x0001240000047ab9 */ /* 0x000fe20000000a00 */
[----:B------:R-:W4:Y:S04]  /*9d00*/  LDL.LU R3, [R1+0x20] ;  /* 0x0000200001037983 */ /* 0x000f280000300800 */
[----:B------:R-:W4:Y:S04]  /*9d10*/  LDL.LU R5, [R1+0x1c] ;  /* 0x00001c0001057983 */ /* 0x000f280000300800 */
[----:B------:R-:W4:Y:S04]  /*9d20*/  LDL.LU R4, [R1+0x18] ;  /* 0x0000180001047983 */ /* 0x000f280000300800 */
[----:B------:R-:W4:Y:S01]  /*9d30*/  LDL.LU R9, [R1+0x40] ;  /* 0x0000400001097983 */ /* 0x000f220000300800 */
[----:B------:R-:W-:-:S03]  /*9d40*/  ISETP.NE.AND P0, PT, R150, 0x1, PT ;  /* 0x000000019600780c */ /* 0x000fc60003f05270 */
[----:B------:R-:W4:Y:S01]  /*9d50*/  LDL.LU R154, [R1+0x44] ;  /* 0x00004400019a7983 */ /* 0x000f220000300800 */
[----:B---3--:R-:W-:-:S04]  /*9d60*/  USHF.R.S32.HI UR6, URZ, 0x1f, UR7 ;  /* 0x0000001f3f067899 */ /* 0x008fc80008011407 */
[----:B------:R-:W-:Y:S02]  /*9d70*/  UIMAD UR8, UR6, UR4, URZ ;  /* 0x00000004060872a4 */ /* 0x000fe4000f8e023f */
[----:B------:R-:W-:Y:S02]  /*9d80*/  UIMAD.WIDE.U32 UR10, UR7, UR4, URZ ;  /* 0x00000004070a72a5 */ /* 0x000fe4000f8e003f */
[----:B------:R-:W-:-:S03]  /*9d90*/  UIMAD UR8, UR7, UR5, UR8 ;  /* 0x00000005070872a4 */ /* 0x000fc6000f8e0208 */
[----:B------:R-:W-:Y:S02]  /*9da0*/  ULDC.64 UR4, c[0x0][0x3e8] ;  /* 0x0000fa0000047ab9 */ /* 0x000fe40000000a00 */
[----:B------:R-:W-:Y:S02]  /*9db0*/  UIMAD.WIDE.U32 UR14, UR7, UR4, URZ ;  /* 0x00000004070e72a5 */ /* 0x000fe4000f8e003f */
[----:B------:R-:W-:-:S04]  /*9dc0*/  UIMAD UR6, UR6, UR4, URZ ;  /* 0x00000004060672a4 */ /* 0x000fc8000f8e023f */
[----:B------:R-:W-:Y:S01]  /*9dd0*/  UIMAD UR5, UR7, UR5, UR6 ;  /* 0x00000005070572a4 */ /* 0x000fe2000f8e0206 */
[----:B------:R-:W-:Y:S06]  /*9de0*/  BAR.SYNC.DEFER_BLOCKING 0x1, 0x80 ;  /* 0x0042000000007b1d */ /* 0x000fec0000010000 */
[----:B--2---:R-:W2:Y:S04]  /*9df0*/  SHFL.BFLY PT, R16, R6, 0x2, 0x1f ;  /* 0x0c401f0006107f89 */ /* 0x004ea800000e0000 */
[----:B----4-:R-:W3:Y:S04]  /*9e00*/  SHFL.BFLY PT, R12, R3, 0x2, 0x1f ;  /* 0x0c401f00030c7f89 */ /* 0x010ee800000e0000 */
[----:B------:R-:W4:Y:S04]  /*9e10*/  SHFL.BFLY PT, R10, R5, 0x2, 0x1f ;  /* 0x0c401f00050a7f89 */ /* 0x000f2800000e0000 */
[----:B------:R-:W1:Y:S01]  /*9e20*/  SHFL.BFLY PT, R15, R4, 0x2, 0x1f ;  /* 0x0c401f00040f7f89 */ /* 0x000e6200000e0000 */
[----:B------:R-:W-:Y:S01]  /*9e30*/  MOV R17, R9 ;  /* 0x0000000900117202 */ /* 0x000fe20000000f00 */
[----:B--2---:R-:W-:-:S05]  /*9e40*/  FADD.FTZ R16, R16, R6 ;  /* 0x0000000610107221 */ /* 0x004fca0000010000 */
[----:B------:R-:W2:Y:S01]  /*9e50*/  SHFL.BFLY PT, R0, R16, 0x1, 0x1f ;  /* 0x0c201f0010007f89 */ /* 0x000ea200000e0000 */
[----:B---3--:R-:W-:Y:S02]  /*9e60*/  FADD.FTZ R12, R12, R3 ;  /* 0x000000030c0c7221 */ /* 0x008fe40000010000 */
[----:B----4-:R-:W-:-:S03]  /*9e70*/  FADD.FTZ R10, R10, R5 ;  /* 0x000000050a0a7221 */ /* 0x010fc60000010000 */
[----:B------:R-:W3:Y:S01]  /*9e80*/  SHFL.BFLY PT, R3, R12, 0x1, 0x1f ;  /* 0x0c201f000c037f89 */ /* 0x000ee200000e0000 */
[----:B-1----:R-:W-:Y:S01]  /*9e90*/  SHF.R.S32.HI R5, RZ, 0x1f, R8 ;  /* 0x0000001fff057819 */ /* 0x002fe20000011408 */
[----:B------:R-:W-:Y:S02]  /*9ea0*/  FADD.FTZ R15, R15, R4 ;  /* 0x000000040f0f7221 */ /* 0x000fe40000010000 */
[----:B------:R-:W1:Y:S01]  /*9eb0*/  SHFL.BFLY PT, R4, R10, 0x1, 0x1f ;  /* 0x0c201f000a047f89 */ /* 0x000e6200000e0000 */
[CC--:B------:R-:W-:Y:S02]  /*9ec0*/  LEA.HI R149, R5.reuse, R8.reuse, RZ, 0x5 ;  /* 0x0000000805957211 */ /* 0x0c0fe400078f28ff */
[----:B------:R-:W-:Y:S01]  /*9ed0*/  LEA.HI R5, R5, R8, RZ, 0x2 ;  /* 0x0000000805057211 */ /* 0x000fe200078f10ff */
[----:B------:R-:W4:Y:S01]  /*9ee0*/  SHFL.BFLY PT, R7, R15, 0x1, 0x1f ;  /* 0x0c201f000f077f89 */ /* 0x000f2200000e0000 */
[----:B------:R-:W-:Y:S02]  /*9ef0*/  LOP3.LUT R6, R149, 0xffffffe0, RZ, 0xc0, !PT ;  /* 0xffffffe095067812 */ /* 0x000fe400078ec0ff */
[----:B------:R-:W-:Y:S01]  /*9f00*/  LOP3.LUT R18, R5, 0xfffffffc, RZ, 0xc0, !PT ;  /* 0xfffffffc05127812 */ /* 0x000fe200078ec0ff */
[----:B--2---:R-:W-:Y:S01]  /*9f10*/  FADD.FTZ R16, R16, R0 ;  /* 0x0000000010107221 */ /* 0x004fe20000010000 */
[----:B------:R-:W-:-:S02]  /*9f20*/  MOV R0, RZ ;  /* 0x000000ff00007202 */ /* 0x000fc40000000f00 */
[----:B------:R-:W-:Y:S02]  /*9f30*/  IADD3 R18, -R18, R8, RZ ;  /* 0x0000000812127210 */ /* 0x000fe40007ffe1ff */
[----:B------:R-:W-:Y:S01]  /*9f40*/  FSETP.NE.FTZ.AND P3, PT, R16, RZ, PT ;  /* 0x000000ff1000720b */ /* 0x000fe20003f75000 */
[----:B---3--:R-:W-:Y:S02]  /*9f50*/  FADD.FTZ R12, R12, R3 ;  /* 0x000000030c0c7221 */ /* 0x008fe40000010000 */
[----:B------:R-:W-:-:S03]  /*9f60*/  @P0 IMAD.HI.U32 R3, R9, c[0x0][0x4ec], RZ ;  /* 0x00013b0009030a27 */ /* 0x000fc600078e00ff */
[----:B------:R-:W-:Y:S01]  /*9f70*/  FSETP.NE.FTZ.AND P2, PT, R12, RZ, PT ;  /* 0x000000ff0c00720b */ /* 0x000fe20003f55000 */
[----:B-1----:R-:W-:Y:S01]  /*9f80*/  FADD.FTZ R10, R10, R4 ;  /* 0x000000040a0a7221 */ /* 0x002fe20000010000 */
[----:B------:R-:W-:Y:S02]  /*9f90*/  MOV R4, RZ ;  /* 0x000000ff00047202 */ /* 0x000fe40000000f00 */
[----:B------:R-:W-:-:S03]  /*9fa0*/  @P0 SHF.R.U32.HI R17, RZ, c[0x0][0x4f0], R3 ;  /* 0x00013c00ff110a19 */ /* 0x000fc60000011603 */
[----:B------:R-:W1:Y:S01]  /*9fb0*/  @P3 MUFU.RCP R0, R16 ;  /* 0x0000001000003308 */ /* 0x000e620000001000 */
[----:B------:R-:W-:Y:S01]  /*9fc0*/  FSETP.NE.FTZ.AND P1, PT, R10, RZ, PT ;  /* 0x000000ff0a00720b */ /* 0x000fe20003f35000 */
[----:B----4-:R-:W-:Y:S01]  /*9fd0*/  FADD.FTZ R15, R15, R7 ;  /* 0x000000070f0f7221 */ /* 0x010fe20000010000 */
[----:B------:R-:W-:Y:S02]  /*9fe0*/  IADD3 R3, -R6, R8, RZ ;  /* 0x0000000806037210 */ /* 0x000fe40007ffe1ff */
[----:B------:R-:W-:Y:S02]  /*9ff0*/  IADD3 R6, -R17, RZ, RZ ;  /* 0x000000ff11067210 */ /* 0x000fe40007ffe1ff */
[----:B------:R-:W-:Y:S01]  /*a000*/  LOP3.LUT P4, RZ, R3, 0x3, RZ, 0xc0, !PT ;  /* 0x0000000303ff7812 */ /* 0x000fe2000788c0ff */
[----:B------:R-:W2:Y:S01]  /*a010*/  @P2 MUFU.RCP R4, R12 ;  /* 0x0000000c00042308 */ /* 0x000ea20000001000 */
[C---:B-1----:R-:W-:Y:S02]  /*a020*/  FMUL.FTZ R54, R0.reuse, R92 ;  /* 0x0000005c00367220 */ /* 0x042fe40000410000 */
[----:B------:R-:W3:Y:S01]  /*a030*/  LDL.LU R92, [R1+0x38] ;  /* 0x00003800015c7983 */ /* 0x000ee20000300800 */
[----:B------:R-:W-:-:S02]  /*a040*/  FMUL.FTZ R89, R0, R89 ;  /* 0x0000005900597220 */ /* 0x000fc40000410000 */
[C---:B------:R-:W-:Y:S01]  /*a050*/  FMUL.FTZ R58, R0.reuse, R88 ;  /* 0x00000058003a7220 */ /* 0x040fe20000410000 */
[----:B------:R-:W-:Y:S01]  /*a060*/  FSETP.NE.FTZ.AND P0, PT, R15, RZ, PT ;  /* 0x000000ff0f00720b */ /* 0x000fe20003f15000 */
[----:B------:R-:W-:Y:S02]  /*a070*/  FMUL.FTZ R177, R0, R177 ;  /* 0x000000b100b17220 */ /* 0x000fe40000410000 */
[C---:B--2---:R-:W-:Y:S02]  /*a080*/  FMUL.FTZ R91, R4.reuse, R91 ;  /* 0x0000005b045b7220 */ /* 0x044fe40000410000 */
[----:B------:R-:W-:Y:S01]  /*a090*/  FMUL.FTZ R57, R4, R90 ;  /* 0x0000005a04397220 */ /* 0x000fe20000410000 */
[----:B------:R-:W-:Y:S01]  /*a0a0*/  F2FP.PACK_AB R58, R89, R58 ;  /* 0x0000003a593a723e */ /* 0x000fe200000000ff */
[----:B------:R1:W5:Y:S01]  /*a0b0*/  LDL R90, [R1+0x8] ;  /* 0x00000800015a7983 */ /* 0x0003620000100800 */
[C---:B------:R-:W-:Y:S02]  /*a0c0*/  FMUL.FTZ R176, R0.reuse, R176 ;  /* 0x000000b000b07220 */ /* 0x040fe40000410000 */
[----:B------:R-:W-:Y:S01]  /*a0d0*/  F2FP.PACK_AB R57, R91, R57 ;  /* 0x000000395b39723e */ /* 0x000fe200000000ff */
[----:B------:R1:W5:Y:S01]  /*a0e0*/  LDL R89, [R1+0x28] ;  /* 0x0000280001597983 */ /* 0x0003620000100800 */
[----:B------:R-:W-:-:S02]  /*a0f0*/  FMUL.FTZ R161, R0, R161 ;  /* 0x000000a100a17220 */ /* 0x000fc40000410000 */
[C---:B------:R-:W-:Y:S01]  /*a100*/  FMUL.FTZ R20, R0.reuse, R160 ;  /* 0x000000a000147220 */ /* 0x040fe20000410000 */
[----:B------:R-:W2:Y:S01]  /*a110*/  LDL R91, [R1+0x3c] ;  /* 0x00003c00015b7983 */ /* 0x000ea20000100800 */
[----:B------:R-:W-:Y:S01]  /*a120*/  MOV R3, RZ ;  /* 0x000000ff00037202 */ /* 0x000fe20000000f00 */
[C---:B------:R-:W-:Y:S02]  /*a130*/  FMUL.FTZ R173, R0.reuse, R173 ;  /* 0x000000ad00ad7220 */ /* 0x040fe40000410000 */
[C---:B------:R-:W-:Y:S02]  /*a140*/  FMUL.FTZ R26, R0.reuse, R172 ;  /* 0x000000ac001a7220 */ /* 0x040fe40000410000 */
[C---:B------:R-:W-:Y:S01]  /*a150*/  FMUL.FTZ R157, R0.reuse, R157 ;  /* 0x0000009d009d7220 */ /* 0x040fe20000410000 */
[----:B------:R-:W4:Y:S01]  /*a160*/  @P1 MUFU.RCP R3, R10 ;  /* 0x0000000a00031308 */ /* 0x000f220000001000 */
        /* <DEDUP_REMOVED lines=22> */
[----:B------:R-:W-:Y:S01]  /*a2d0*/  MOV R0, RZ ;  /* 0x000000ff00007202 */ /* 0x000fe20000000f00 */
[----:B----4-:R-:W-:Y:S01]  /*a2e0*/  FMUL.FTZ R64, R3, R68 ;  /* 0x0000004403407220 */ /* 0x010fe20000410000 */
[----:B------:R-:W-:Y:S01]  /*a2f0*/  SHF.R.S32.HI R8, RZ, 0x2, R5 ;  /* 0x00000002ff087819 */ /* 0x000fe20000011405 */
[----:B------:R-:W-:-:S03]  /*a300*/  IMAD R148, R6, c[0x0][0x4e8], R9 ;  /* 0x00013a0006947a24 */ /* 0x000fc600078e0209 */
[----:B------:R-:W4:Y:S01]  /*a310*/  @P0 MUFU.RCP R0, R15 ;  /* 0x0000000f00000308 */ /* 0x000f220000001000 */
        /* <DEDUP_REMOVED lines=31> */
[----:B------:R-:W-:Y:S01]  /*a510*/  SHF.R.S32.HI R3, RZ, 0x1f, R5 ;  /* 0x0000001fff037819 */ /* 0x000fe20000011405 */
[----:B------:R-:W1:Y:S03]  /*a520*/  @P0 MUFU.LG2 R15, R15 ;  /* 0x0000000f000f0308 */ /* 0x000e660000000c00 */
[----:B------:R-:W-:Y:S01]  /*a530*/  LEA.HI R3, R3, R8, RZ, 0x3 ;  /* 0x0000000803037211 */ /* 0x000fe200078f18ff */
[C---:B------:R-:W-:Y:S01]  /*a540*/  FMUL.FTZ R179, R4.reuse, R179 ;  /* 0x000000b304b37220 */ /* 0x040fe20000410000 */
[----:B------:R-:W-:Y:S01]  /*a550*/  MOV R6, UR10 ;  /* 0x0000000a00067c02 */ /* 0x000fe20008000f00 */
[C---:B------:R-:W-:Y:S01]  /*a560*/  FMUL.FTZ R178, R4.reuse, R178 ;  /* 0x000000b204b27220 */ /* 0x040fe20000410000 */
[----:B------:R-:W-:Y:S01]  /*a570*/  LOP3.LUT R3, R3, 0xfffffff8, RZ, 0xc0, !PT ;  /* 0xfffffff803037812 */ /* 0x000fe200078ec0ff */
        /* <DEDUP_REMOVED lines=28> */
[----:B------:R-:W-:Y:S01]  /*a740*/  MOV R4, UR14 ;  /* 0x0000000e00047c02 */ /* 0x000fe20008000f00 */
[C---:B----4-:R-:W-:Y:S02]  /*a750*/  FMUL.FTZ R83, R0.reuse, R83 ;  /* 0x0000005300537220 */ /* 0x050fe40000410000 */
[----:B------:R-:W-:Y:S01]  /*a760*/  FMUL.FTZ R59, R0, R82 ;  /* 0x00000052003b7220 */ /* 0x000fe20000410000 */
[----:B------:R-:W-:Y:S01]  /*a770*/  IADD3 R14, R8, -R3, RZ ;  /* 0x80000003080e7210 */ /* 0x000fe20007ffe0ff */
[C---:B------:R-:W-:Y:S01]  /*a780*/  FMUL.FTZ R183, R0.reuse, R183 ;  /* 0x000000b700b77220 */ /* 0x040fe20000410000 */
[----:B------:R-:W-:Y:S01]  /*a790*/  MOV R8, R6 ;  /* 0x0000000600087202 */ /* 0x000fe20000000f00 */
[C---:B------:R-:W-:Y:S01]  /*a7a0*/  FMUL.FTZ R25, R0.reuse, R182 ;  /* 0x000000b600197220 */ /* 0x040fe20000410000 */
[----:B------:R-:W-:Y:S01]  /*a7b0*/  MOV R6, R4 ;  /* 0x0000000400067202 */ /* 0x000fe20000000f00 */
[C---:B------:R-:W-:Y:S01]  /*a7c0*/  FMUL.FTZ R187, R0.reuse, R187 ;  /* 0x000000bb00bb7220 */ /* 0x040fe20000410000 */
[----:B------:R-:W-:Y:S01]  /*a7d0*/  @P2 MOV R3, 0x3f317218 ;  /* 0x3f31721800032802 */ /* 0x000fe20000000f00 */
[C---:B------:R-:W-:Y:S01]  /*a7e0*/  FMUL.FTZ R23, R0.reuse, R186 ;  /* 0x000000ba00177220 */ /* 0x040fe20000410000 */
[----:B------:R-:W-:Y:S01]  /*a7f0*/  @P3 MOV R4, 0x3f317218 ;  /* 0x3f31721800043802 */ /* 0x000fe20000000f00 */
[C---:B------:R-:W-:Y:S01]  /*a800*/  FMUL.FTZ R191, R0.reuse, R191 ;  /* 0x000000bf00bf7220 */ /* 0x040fe20000410000 */
[----:B------:R-:W-:Y:S01]  /*a810*/  F2FP.PACK_AB R59, R83, R59 ;  /* 0x0000003b533b723e */ /* 0x000fe200000000ff */
        /* <DEDUP_REMOVED lines=26> */
[----:B------:R-:W4:Y:S01]  /*a9c0*/  S2R R83, SR_CTAID.Z ;  /* 0x0000000000537919 */ /* 0x000f220000002700 */
[----:B------:R-:W4:Y:S01]  /*a9d0*/  @P1 MUFU.LG2 R10, R10 ;  /* 0x0000000a000a1308 */ /* 0x000f220000000c00 */
[----:B------:R-:W-:Y:S01]  /*a9e0*/  @P0 IMAD.MOV.U32 R11, RZ, RZ, 0x3f317218 ;  /* 0x3f317218ff0b0424 */ /* 0x000fe200078e00ff */
[----:B------:R-:W-:Y:S01]  /*a9f0*/  MOV R5, UR15 ;  /* 0x0000000f00057c02 */ /* 0x000fe20008000f00 */
[----:B------:R-:W-:-:S02]  /*aa00*/  @P2 FMUL.FTZ R5, R3, c[0x0][0x2d0] ;  /* 0x0000b40003052a20 */ /* 0x000fc40000410000 */
[----:B------:R-:W-:Y:S02]  /*aa10*/  @P3 FMUL.FTZ R13, R4, c[0x0][0x2d0] ;  /* 0x0000b400040d3a20 */ /* 0x000fe40000410000 */
[----:B------:R-:W-:Y:S01]  /*aa20*/  @P1 FMUL.FTZ R3, R0, c[0x0][0x2d0] ;  /* 0x0000b40000031a20 */ /* 0x000fe20000410000 */
[----:B------:R-:W4:Y:S01]  /*aa30*/  @P2 MUFU.LG2 R12, R12 ;  /* 0x0000000c000c2308 */ /* 0x000f220000000c00 */
[----:B-1----:R-:W-:Y:S02]  /*aa40*/  @P0 FMUL.FTZ R4, R15, 0.69314718246459960938 ;  /* 0x3f3172180f040820 */ /* 0x002fe40000410000 */
[----:B------:R-:W-:Y:S01]  /*aa50*/  @P0 FMUL.FTZ R0, R11, c[0x0][0x2d0] ;  /* 0x0000b4000b000a20 */ /* 0x000fe20000410000 */
[----:B------:R-:W-:-:S04]  /*aa60*/  MOV R86, 0xff800000 ;  /* 0xff80000000567802 */ /* 0x000fc80000000f00 */
[----:B------:R-:W1:Y:S01]  /*aa70*/  @P3 MUFU.LG2 R16, R16 ;  /* 0x0000001000103308 */ /* 0x000e620000000c00 */
[----:B------:R-:W-:Y:S01]  /*aa80*/  @P0 FFMA.FTZ R86, R0, R2, R4 ;  /* 0x0000000200560223 */ /* 0x000fe20000010004 */
[----:B------:R-:W-:Y:S01]  /*aa90*/  SHF.R.S32.HI R0, RZ, 0x5, R149 ;  /* 0x00000005ff007819 */ /* 0x000fe20000011495 */
[----:B----4-:R-:W-:-:S03]  /*aaa0*/  @P1 FMUL.FTZ R10, R10, 0.69314718246459960938 ;  /* 0x3f3172180a0a1820 */ /* 0x010fc60000410000 */
[----:B------:R-:W-:Y:S01]  /*aab0*/  SHF.R.S32.HI R2, RZ, 0x1f, R0 ;  /* 0x0000001fff027819 */ /* 0x000fe20000011400 */
[----:B------:R-:W-:-:S03]  /*aac0*/  @P2 FMUL.FTZ R12, R12, 0.69314718246459960938 ;  /* 0x3f3172180c0c2820 */ /* 0x000fc60000410000 */
[----:B------:R-:W-:Y:S02]  /*aad0*/  LEA.HI R2, R2, R0, RZ, 0x2 ;  /* 0x0000000002027211 */ /* 0x000fe400078f10ff */
[----:B------:R-:W-:Y:S01]  /*aae0*/  MOV R88, 0xff800000 ;  /* 0xff80000000587802 */ /* 0x000fe20000000f00 */
[----:B------:R-:W-:Y:S01]  /*aaf0*/  @P1 FFMA.FTZ R88, R3, R151, R10 ;  /* 0x0000009703581223 */ /* 0x000fe2000001000a */
[----:B------:R-:W-:Y:S01]  /*ab00*/  UIADD3 UR5, UR15, UR5, URZ ;  /* 0x000000050f057290 */ /* 0x000fe2000fffe03f */
[----:B------:R-:W-:Y:S01]  /*ab10*/  MOV R84, 0xff800000 ;  /* 0xff80000000547802 */ /* 0x000fe20000000f00 */
[----:B-1----:R-:W-:Y:S01]  /*ab20*/  @P3 FMUL.FTZ R16, R16, 0.69314718246459960938 ;  /* 0x3f31721810103820 */ /* 0x002fe20000410000 */
[----:B------:R-:W-:Y:S01]  /*ab30*/  LOP3.LUT R3, R2, 0xffffffc, RZ, 0xc0, !PT ;  /* 0x0ffffffc02037812 */ /* 0x000fe200078ec0ff */
[----:B------:R-:W-:Y:S01]  /*ab40*/  @P2 FFMA.FTZ R84, R5, R152, R12 ;  /* 0x0000009805542223 */ /* 0x000fe2000001000c */
[----:B------:R-:W-:Y:S02]  /*ab50*/  LEA.HI R4, R18, R18, RZ, 0x1 ;  /* 0x0000001212047211 */ /* 0x000fe400078f08ff */
[----:B------:R-:W-:Y:S01]  /*ab60*/  MOV R85, 0xff800000 ;  /* 0xff80000000557802 */ /* 0x000fe20000000f00 */
[----:B------:R-:W-:Y:S01]  /*ab70*/  @P3 FFMA.FTZ R85, R13, R153, R16 ;  /* 0x000000990d553223 */ /* 0x000fe20000010010 */
[----:B------:R-:W-:-:S02]  /*ab80*/  SHF.R.S32.HI R5, RZ, 0x1f, R83 ;  /* 0x0000001fff057819 */ /* 0x000fc40000011453 */
[----:B------:R-:W-:Y:S02]  /*ab90*/  F2FP.PACK_AB R55, R87, R55 ;  /* 0x000000375737723e */ /* 0x000fe400000000ff */
[----:B------:R-:W1:Y:S01]  /*aba0*/  S2R R87, SR_CTAID.X ;  /* 0x0000000000577919 */ /* 0x000e620000002500 */
[C---:B------:R-:W-:Y:S02]  /*abb0*/  IADD3 R10, R0.reuse, -R3, RZ ;  /* 0x80000003000a7210 */ /* 0x040fe40007ffe0ff */
[----:B------:R-:W-:Y:S02]  /*abc0*/  LEA R13, R0, R18, 0x9 ;  /* 0x00000012000d7211 */ /* 0x000fe400078e48ff */
[----:B------:R-:W-:Y:S02]  /*abd0*/  MOV R7, UR11 ;  /* 0x0000000b00077c02 */ /* 0x000fe40008000f00 */
[C---:B------:R-:W-:Y:S02]  /*abe0*/  LOP3.LUT R2, R4.reuse, 0x1ffffffe, RZ, 0xc0, !PT ;  /* 0x1ffffffe04027812 */ /* 0x040fe400078ec0ff */
[----:B------:R-:W-:Y:S01]  /*abf0*/  SHF.L.U32 R0, R4, 0x5, RZ ;  /* 0x0000000504007819 */ /* 0x000fe200000006ff */
[C---:B------:R-:W-:Y:S01]  /*ac00*/  IMAD R82, R5.reuse, c[0x0][0x498], RZ ;  /* 0x0001260005527a24 */ /* 0x040fe200078e02ff */
[----:B------:R-:W-:Y:S01]  /*ac10*/  MOV R7, UR5 ;  /* 0x0000000500077c02 */ /* 0x000fe20008000f00 */
[----:B------:R-:W-:Y:S01]  /*ac20*/  IMAD R11, R5, c[0x0][0x3f0], RZ ;  /* 0x0000fc00050b7a24 */ /* 0x000fe200078e02ff */
[----:B------:R-:W-:-:S02]  /*ac30*/  SHF.L.U32 R4, R14, 0x6, RZ ;  /* 0x000000060e047819 */ /* 0x000fc400000006ff */
[----:B------:R-:W-:Y:S02]  /*ac40*/  SHF.R.S32.HI R5, RZ, 0x2, R154 ;  /* 0x00000002ff057819 */ /* 0x000fe4000001149a */
[----:B------:R-:W-:Y:S02]  /*ac50*/  IADD3 R12, R18, -R2, RZ ;  /* 0x80000002120c7210 */ /* 0x000fe40007ffe0ff */
[----:B------:R-:W-:Y:S01]  /*ac60*/  LOP3.LUT R0, R0, 0xffffffc0, RZ, 0xc0, !PT ;  /* 0xffffffc000007812 */ /* 0x000fe200078ec0ff */
[----:B------:R-:W-:Y:S01]  /*ac70*/  IMAD.WIDE.U32 R2, R83, c[0x0][0x3f0], R6 ;  /* 0x0000fc0053027a25 */ /* 0x000fe200078e0006 */
[----:B------:R-:W-:Y:S02]  /*ac80*/  LOP3.LUT R4, R4, 0x1c0, RZ, 0xc0, !PT ;  /* 0x000001c004047812 */ /* 0x000fe400078ec0ff */
[----:B------:R-:W-:Y:S01]  /*ac90*/  LEA R6, R10, R5, 0x4 ;  /* 0x000000050a067211 */ /* 0x000fe200078e20ff */
[----:B------:R-:W-:Y:S01]  /*aca0*/  UIADD3 UR8, UR11, UR8, URZ ;  /* 0x000000080b087290 */ /* 0x000fe2000fffe03f */
[----:B------:R-:W-:-:S02]  /*acb0*/  LOP3.LUT R7, R14, 0x1, RZ, 0xc0, !PT ;  /* 0x000000010e077812 */ /* 0x000fc400078ec0ff */
[----:B------:R-:W-:Y:S02]  /*acc0*/  LEA R5, R12, R0, 0x3 ;  /* 0x000000000c057211 */ /* 0x000fe400078e18ff */
[----:B------:R-:W-:Y:S02]  /*acd0*/  LEA.HI R0, R4, R4, RZ, 0x1d ;  /* 0x0000000404007211 */ /* 0x000fe400078fe8ff */
[----:B------:R-:W-:Y:S02]  /*ace0*/  R2P PR, R14, 0x6 ;  /* 0x000000060e007804 */ /* 0x000fe40000000000 */
[----:B------:R-:W-:Y:S02]  /*acf0*/  ISETP.NE.U32.AND P0, PT, R7, 0x1, PT ;  /* 0x000000010700780c */ /* 0x000fe40003f05070 */
[----:B------:R-:W-:Y:S02]  /*ad00*/  LEA R7, R13, R0, 0x1 ;  /* 0x000000000d077211 */ /* 0x000fe400078e08ff */
[----:B------:R-:W-:-:S02]  /*ad10*/  MOV R9, UR8 ;  /* 0x0000000800097c02 */ /* 0x000fc40008000f00 */
[----:B------:R-:W-:Y:S02]  /*ad20*/  SHF.L.U32 R7, R7, 0x1, RZ ;  /* 0x0000000107077819 */ /* 0x000fe400000006ff */
[----:B------:R-:W-:Y:S01]  /*ad30*/  F2FP.PACK_AB R56, R19, R56 ;  /* 0x000000381338723e */ /* 0x000fe200000000ff */
[----:B------:R-:W-:Y:S01]  /*ad40*/  IMAD.WIDE.U32 R18, R83, c[0x0][0x498], R8 ;  /* 0x0001260053127a25 */ /* 0x000fe200078e0008 */
[----:B------:R-:W-:Y:S02]  /*ad50*/  IADD3 R8, R7, 0x80, RZ ;  /* 0x0000008007087810 */ /* 0x000fe40007ffe0ff */
[----:B------:R-:W-:Y:S02]  /*ad60*/  IADD3 R5, R6, R5, RZ ;  /* 0x0000000506057210 */ /* 0x000fe40007ffe0ff */
[----:B-1----:R-:W-:Y:S02]  /*ad70*/  LEA R0, R87, R6, 0x7 ;  /* 0x0000000657007211 */ /* 0x002fe400078e38ff */
[----:B------:R-:W-:-:S02]  /*ad80*/  IADD3 R6, R7, 0x70, RZ ;  /* 0x0000007007067810 */ /* 0x000fc40007ffe0ff */
[----:B------:R-:W-:Y:S02]  /*ad90*/  @P0 IADD3 R6, R8, 0x10, RZ ;  /* 0x0000001008060810 */ /* 0x000fe40007ffe0ff */
[----:B------:R-:W-:Y:S02]  /*ada0*/  ISETP.NE.AND P0, PT, R150, 0x1, PT ;  /* 0x000000019600780c */ /* 0x000fe40003f05270 */
[----:B------:R-:W-:Y:S01]  /*adb0*/  SHF.R.S32.HI R4, RZ, 0x1f, R17 ;  /* 0x0000001fff047819 */ /* 0x000fe20000011411 */
[C---:B------:R-:W-:Y:S02]  /*adc0*/  IMAD R82, R83.reuse, c[0x0][0x49c], R82 ;  /* 0x0001270053527a24 */ /* 0x040fe400078e0252 */
[----:B------:R-:W-:Y:S01]  /*add0*/  IMAD R11, R83, c[0x0][0x3f4], R11 ;  /* 0x0000fd00530b7a24 */ /* 0x000fe200078e020b */
[----:B------:R-:W-:Y:S01]  /*ade0*/  LEA R10, R87, R5, 0x7 ;  /* 0x00000005570a7211 */ /* 0x000fe200078e38ff */
[----:B------:R-:W-:Y:S02]  /*adf0*/  IMAD R4, R4, c[0x0][0x3e0], RZ ;  /* 0x0000f80004047a24 */ /* 0x000fe400078e02ff */
[----:B------:R-:W-:Y:S01]  /*ae00*/  IMAD R83, R150, c[0x0][0x388], RZ ;  /* 0x0000e20096537a24 */ /* 0x000fe200078e02ff */
[----:B------:R-:W-:Y:S01]  /*ae10*/  IADD3 R5, R0, 0x8, RZ ;  /* 0x0000000800057810 */ /* 0x000fe20007ffe0ff */
[----:B------:R-:W-:Y:S01]  /*ae20*/  IMAD R9, R17, c[0x0][0x3e4], R4 ;  /* 0x0000f90011097a24 */ /* 0x000fe200078e0204 */
[----:B------:R-:W-:-:S02]  /*ae30*/  IADD3 R3, R3, R11, RZ ;  /* 0x0000000b03037210 */ /* 0x000fc40007ffe0ff */
[CC--:B------:R-:W-:Y:S02]  /*ae40*/  ISETP.GE.OR P6, PT, R0.reuse, R83.reuse, P4 ;  /* 0x000000530000720c */ /* 0x0c0fe400027c6670 */
[C---:B------:R-:W-:Y:S02]  /*ae50*/  IADD3 R4, R0.reuse, 0x40, RZ ;  /* 0x0000004000047810 */ /* 0x040fe40007ffe0ff */
[----:B------:R-:W-:Y:S02]  /*ae60*/  IADD3 R0, R0, 0x48, RZ ;  /* 0x0000004800007810 */ /* 0x000fe40007ffe0ff */
[-C--:B------:R-:W-:Y:S01]  /*ae70*/  ISETP.GE.OR P5, PT, R5, R83.reuse, P4 ;  /* 0x000000530500720c */ /* 0x080fe200027a6670 */
[----:B------:R-:W-:Y:S01]  /*ae80*/  @P0 IMAD.HI.U32 R5, R10, c[0x0][0x4ec], RZ ;  /* 0x00013b000a050a27 */ /* 0x000fe200078e00ff */
[-C--:B------:R-:W-:Y:S02]  /*ae90*/  ISETP.GE.OR P3, PT, R4, R83.reuse, P4 ;  /* 0x000000530400720c */ /* 0x080fe40002766670 */
[----:B------:R-:W-:Y:S01]  /*aea0*/  ISETP.GE.OR P4, PT, R0, R83, P4 ;  /* 0x000000530000720c */ /* 0x000fe20002786670 */
[----:B------:R-:W-:Y:S01]  /*aeb0*/  IMAD.WIDE.U32 R2, R17, c[0x0][0x3e0], R2 ;  /* 0x0000f80011027a25 */ /* 0x000fe200078e0002 */
[----:B------:R-:W-:-:S03]  /*aec0*/  F2FP.PACK_AB R16, R177, R176 ;  /* 0x000000b0b110723e */ /* 0x000fc600000000ff */
[----:B------:R-:W-:Y:S01]  /*aed0*/  IMAD.MOV.U32 R0, RZ, RZ, R10 ;  /* 0x000000ffff007224 */ /* 0x000fe200078e000a */
[----:B------:R-:W-:Y:S02]  /*aee0*/  @P0 SHF.R.U32.HI R0, RZ, c[0x0][0x4f0], R5 ;  /* 0x00013c00ff000a19 */ /* 0x000fe40000011605 */
[----:B------:R-:W-:Y:S02]  /*aef0*/  IADD3 R3, R3, R9, RZ ;  /* 0x0000000903037210 */ /* 0x000fe40007ffe0ff */
[----:B------:R-:W-:Y:S01]  /*af00*/  IADD3 R8, -R0, RZ, RZ ;  /* 0x000000ff00087210 */ /* 0x000fe20007ffe1ff */
[----:B------:R1:W-:Y:S01]  /*af10*/  STS [R7+0x80], R16 ;  /* 0x0000801007007388 */ /* 0x0003e20000000800 */
[----:B------:R-:W-:Y:S02]  /*af20*/  SHF.R.S32.HI R4, RZ, 0x1f, R148 ;  /* 0x0000001fff047819 */ /* 0x000fe40000011494 */
[----:B------:R-:W-:-:S03]  /*af30*/  SHF.R.S32.HI R9, RZ, 0x1f, R0 ;  /* 0x0000001fff097819 */ /* 0x000fc60000011400 */
[----:B------:R-:W-:Y:S01]  /*af40*/  IMAD R5, R4, c[0x0][0x3d8], RZ ;  /* 0x0000f60004057a24 */ /* 0x000fe200078e02ff */
[----:B------:R-:W-:-:S03]  /*af50*/  IADD3 R4, P0, R0, R18, RZ ;  /* 0x0000001200047210 */ /* 0x000fc60007f1e0ff */
[C---:B------:R-:W-:Y:S01]  /*af60*/  IMAD R18, R148.reuse, c[0x0][0x3dc], R5 ;  /* 0x0000f70094127a24 */ /* 0x040fe200078e0205 */
[----:B------:R-:W-:Y:S01]  /*af70*/  IADD3.X R5, R9, R19, R82, P0, !PT ;  /* 0x0000001309057210 */ /* 0x000fe200007fe452 */
[----:B-1----:R-:W-:-:S04]  /*af80*/  IMAD.WIDE.U32 R16, R148, c[0x0][0x3d8], R2 ;  /* 0x0000f60094107a25 */ /* 0x002fc800078e0002 */
[----:B------:R-:W-:Y:S01]  /*af90*/  IMAD R2, R8, c[0x0][0x4e8], R10 ;  /* 0x00013a0008027a24 */ /* 0x000fe200078e020a */
[----:B------:R-:W-:-:S04]  /*afa0*/  MOV R3, 0x20 ;  /* 0x0000002000037802 */ /* 0x000fc80000000f00 */
[----:B------:R-:W-:Y:S02]  /*afb0*/  SHF.R.S32.HI R8, RZ, 0x1f, R2 ;  /* 0x0000001fff087819 */ /* 0x000fe40000011402 */
[----:B------:R-:W-:-:S03]  /*afc0*/  SEL R3, R3, 0xffffffe0, !P1 ;  /* 0xffffffe003037807 */ /* 0x000fc60004800000 */
[----:B------:R-:W-:Y:S01]  /*afd0*/  IMAD R8, R8, c[0x0][0x488], RZ ;  /* 0x0001220008087a24 */ /* 0x000fe200078e02ff */
[----:B------:R-:W-:Y:S01]  /*afe0*/  IADD3 R0, R7, R3, RZ ;  /* 0x0000000307007210 */ /* 0x000fe20007ffe0ff */
[----:B------:R-:W-:Y:S01]  /*aff0*/  IMAD.WIDE.U32 R4, R2, c[0x0][0x488], R4 ;  /* 0x0001220002047a25 */ /* 0x000fe200078e0004 */
[----:B------:R-:W-:-:S03]  /*b000*/  F2FP.PACK_AB R15, R179, R178 ;  /* 0x000000b2b30f723e */ /* 0x000fc600000000ff */
[----:B------:R-:W-:Y:S01]  /*b010*/  IMAD R9, R2, c[0x0][0x48c], R8 ;  /* 0x0001230002097a24 */ /* 0x000fe200078e0208 */
[----:B------:R-:W-:Y:S02]  /*b020*/  IADD3 R2, R3, R6, RZ ;  /* 0x0000000603027210 */ /* 0x000fe40007ffe0ff */
[----:B------:R-:W-:Y:S02]  /*b030*/  MOV R3, 0x40 ;  /* 0x0000004000037802 */ /* 0x000fe40000000f00 */
[----:B------:R-:W-:Y:S02]  /*b040*/  F2FP.PACK_AB R20, R161, R20 ;  /* 0x00000014a114723e */ /* 0x000fe400000000ff */
[----:B------:R-:W-:Y:S02]  /*b050*/  F2FP.PACK_AB R21, R163, R21 ;  /* 0x00000015a315723e */ /* 0x000fe400000000ff */
[----:B------:R-:W-:Y:S02]  /*b060*/  F2FP.PACK_AB R22, R181, R22 ;  /* 0x00000016b516723e */ /* 0x000fe400000000ff */
[----:B------:R-:W-:-:S02]  /*b070*/  F2FP.PACK_AB R25, R183, R25 ;  /* 0x00000019b719723e */ /* 0x000fc400000000ff */
[----:B------:R-:W-:Y:S02]  /*b080*/  F2FP.PACK_AB R24, R185, R24 ;  /* 0x00000018b918723e */ /* 0x000fe400000000ff */
[----:B------:R-:W-:Y:S02]  /*b090*/  F2FP.PACK_AB R23, R187, R23 ;  /* 0x00000017bb17723e */ /* 0x000fe400000000ff */
[----:B------:R-:W-:Y:S02]  /*b0a0*/  LEA R10, P0, R4, c[0x0][0x450], 0x2 ;  /* 0x00011400040a7a11 */ /* 0x000fe400078010ff */
[----:B------:R-:W-:Y:S01]  /*b0b0*/  IADD3 R9, R5, R9, RZ ;  /* 0x0000000905097210 */ /* 0x000fe20007ffe0ff */
[----:B------:R-:W-:Y:S01]  /*b0c0*/  STS [R7+0x480], R15 ;  /* 0x0004800f07007388 */ /* 0x000fe20000000800 */
[----:B------:R-:W-:Y:S02]  /*b0d0*/  F2FP.PACK_AB R26, R173, R26 ;  /* 0x0000001aad1a723e */ /* 0x000fe400000000ff */
[----:B------:R-:W-:-:S02]  /*b0e0*/  F2FP.PACK_AB R27, R175, R27 ;  /* 0x0000001baf1b723e */ /* 0x000fc400000000ff */
[----:B------:R-:W-:Y:S01]  /*b0f0*/  SEL R5, R3, 0xffffffc0, !P2 ;  /* 0xffffffc003057807 */ /* 0x000fe20005000000 */
        /* <DEDUP_REMOVED lines=10> */
[----:B------:R-:W-:Y:S02]  /*b1a0*/  LEA.HI.X R9, R4, c[0x0][0x454], R9, 0x2, P0 ;  /* 0x0001150004097a11 */ /* 0x000fe400000f1409 */
[----:B------:R-:W-:Y:S01]  /*b1b0*/  F2FP.PACK_AB R36, R169, R36 ;  /* 0x00000024a924723e */ /* 0x000fe200000000ff */
[----:B------:R-:W-:Y:S01]  /*b1c0*/  STS [R6+0x2000], R24 ;  /* 0x0020001806007388 */ /* 0x000fe20000000800 */
[----:B------:R-:W-:Y:S02]  /*b1d0*/  F2FP.PACK_AB R35, R171, R35 ;  /* 0x00000023ab23723e */ /* 0x000fe400000000ff */
[----:B------:R-:W-:Y:S01]  /*b1e0*/  IADD3 R4, R7, R5, RZ ;  /* 0x0000000507047210 */ /* 0x000fe20007ffe0ff */
[----:B------:R-:W-:Y:S01]  /*b1f0*/  STS [R6+0x2400], R23 ;  /* 0x0024001706007388 */ /* 0x000fe20000000800 */
[----:B------:R-:W-:-:S02]  /*b200*/  F2FP.PACK_AB R33, R46, R33 ;  /* 0x000000212e21723e */ /* 0x000fc400000000ff */
[----:B------:R-:W-:Y:S01]  /*b210*/  F2FP.PACK_AB R32, R41, R32 ;  /* 0x000000202920723e */ /* 0x000fe200000000ff */
[----:B------:R-:W-:Y:S01]  /*b220*/  STS [R0+0x80], R26 ;  /* 0x0000801a00007388 */ /* 0x000fe20000000800 */
[----:B------:R-:W-:Y:S02]  /*b230*/  IADD3 R8, R5, R6, RZ ;  /* 0x0000000605087210 */ /* 0x000fe40007ffe0ff */
[----:B------:R-:W-:Y:S01]  /*b240*/  F2FP.PACK_AB R34, R197, R34 ;  /* 0x00000022c522723e */ /* 0x000fe200000000ff */
[----:B------:R-:W-:Y:S01]  /*b250*/  STS [R0+0x480], R27 ;  /* 0x0004801b00007388 */ /* 0x000fe20000000800 */
[----:B------:R-:W-:Y:S02]  /*b260*/  F2FP.PACK_AB R39, R199, R39 ;  /* 0x00000027c727723e */ /* 0x000fe400000000ff */
[----:B------:R-:W-:Y:S01]  /*b270*/  F2FP.PACK_AB R64, R69, R64 ;  /* 0x000000404540723e */ /* 0x000fe200000000ff */
[----:B------:R-:W-:Y:S01]  /*b280*/  STS [R2], R28 ;  /* 0x0000001c02007388 */ /* 0x000fe20000000800 */
[----:B------:R-:W-:-:S03]  /*b290*/  F2FP.PACK_AB R63, R71, R63 ;  /* 0x0000003f473f723e */ /* 0x000fc600000000ff */
[----:B------:R-:W-:Y:S01]  /*b2a0*/  STS [R2+0x400], R29 ;  /* 0x0004001d02007388 */ /* 0x000fe20000000800 */
[----:B------:R-:W-:Y:S02]  /*b2b0*/  F2FP.PACK_AB R62, R50, R62 ;  /* 0x0000003e323e723e */ /* 0x000fe400000000ff */
[----:B------:R-:W-:Y:S01]  /*b2c0*/  F2FP.PACK_AB R61, R42, R61 ;  /* 0x0000003d2a3d723e */ /* 0x000fe200000000ff */
[----:B------:R-:W-:Y:S01]  /*b2d0*/  STS [R0+0x2080], R30 ;  /* 0x0020801e00007388 */ /* 0x000fe20000000800 */
[----:B------:R-:W-:-:S03]  /*b2e0*/  IADD3 R3, R5, R0, RZ ;  /* 0x0000000005037210 */ /* 0x000fc60007ffe0ff */
[----:B------:R-:W-:Y:S01]  /*b2f0*/  STS [R0+0x2480], R31 ;  /* 0x0024801f00007388 */ /* 0x000fe20000000800 */
[----:B------:R-:W-:-:S03]  /*b300*/  IADD3 R5, R2, R5, RZ ;  /* 0x0000000502057210 */ /* 0x000fc60007ffe0ff */
[----:B------:R-:W-:Y:S01]  /*b310*/  STS [R2+0x2000], R38 ;  /* 0x0020002602007388 */ /* 0x000fe20000000800 */
        /* <DEDUP_REMOVED lines=61> */
[----:B------:R3:W-:Y:S01]  /*b6f0*/  STS [R0+0x6480], R43 ;  /* 0x0064802b00007388 */ /* 0x0007e20000000800 */
        /* <DEDUP_REMOVED lines=24> */
[----:B------:R-:W4:Y:S04]  /*b880*/  SHFL.IDX PT, R7, R9, 0x1, 0x1c1f ;  /* 0x003c1f0009077f89 */ /* 0x000f2800000e0000 */
[----:B------:R-:W-:Y:S04]  /*b890*/  SHFL.IDX PT, R12, R10, 0x2, 0x1c1f ;  /* 0x005c1f000a0c7f89 */ /* 0x000fe800000e0000 */
[----:B------:R-:W2:Y:S04]  /*b8a0*/  SHFL.IDX PT, R13, R9, 0x2, 0x1c1f ;  /* 0x005c1f00090d7f89 */ /* 0x000ea800000e0000 */
[----:B------:R-:W-:Y:S04]  /*b8b0*/  SHFL.IDX PT, R10, R10, 0x3, 0x1c1f ;  /* 0x007c1f000a0a7f89 */ /* 0x000fe800000e0000 */
[----:B------:R-:W2:Y:S01]  /*b8c0*/  SHFL.IDX PT, R11, R9, 0x3, 0x1c1f ;  /* 0x007c1f00090b7f89 */ /* 0x000ea200000e0000 */
[----:B---3--:R-:W-:-:S03]  /*b8d0*/  SHF.L.U32 R0, R92, 0x1, RZ ;  /* 0x000000015c007819 */ /* 0x008fc600000006ff */
[----:B-1----:R-:W-:Y:S04]  /*b8e0*/  @!P6 ST.E [R14.64], R85 ;  /* 0x000000550e00e985 */ /* 0x002fe8000c10190c */
[----:B----4-:R1:W-:Y:S04]  /*b8f0*/  @!P5 ST.E [R6.64], R84 ;  /* 0x000000540600d985 */ /* 0x0103e8000c10190c */
[----:B--2---:R2:W-:Y:S04]  /*b900*/  @!P3 ST.E [R12.64], R88 ;  /* 0x000000580c00b985 */ /* 0x0045e8000c10190c */
[----:B------:R2:W-:Y:S04]  /*b910*/  @!P4 ST.E [R10.64], R86 ;  /* 0x000000560a00c985 */ /* 0x0005e8000c10190c */
[----:B------:R2:W3:Y:S04]  /*b920*/  LDS.128 R24, [R0+0x880] ;  /* 0x0008800000187984 */ /* 0x0004e80000000c00 */
[----:B------:R2:W4:Y:S04]  /*b930*/  LDS.128 R32, [R0+0x1080] ;  /* 0x0010800000207984 */ /* 0x0005280000000c00 */
[----:B------:R2:W1:Y:S04]  /*b940*/  LDS.128 R40, [R0+0x1880] ;  /* 0x0018800000287984 */ /* 0x0004680000000c00 */
[----:B------:R2:W1:Y:S04]  /*b950*/  LDS.128 R48, [R0+0x2080] ;  /* 0x0020800000307984 */ /* 0x0004680000000c00 */
[----:B------:R2:W2:Y:S04]  /*b960*/  LDS.128 R56, [R0+0x2880] ;  /* 0x0028800000387984 */ /* 0x0004a80000000c00 */
        /* <DEDUP_REMOVED lines=8> */
[----:B------:R2:W2:Y:S01]  /*b9f0*/  LDS.128 R72, [R0+0x7880] ;  /* 0x0078800000487984 */ /* 0x0004a20000000c00 */
[----:B------:R-:W-:-:S02]  /*ba00*/  IADD3 R2, R17, R18, RZ ;  /* 0x0000001211027210 */ /* 0x000fc40007ffe0ff */
[----:B-1----:R-:W-:-:S04]  /*ba10*/  LEA R7, P0, R16, c[0x0][0x380], 0x1 ;  /* 0x0000e00010077a11 */ /* 0x002fc800078008ff */
[----:B------:R-:W-:Y:S02]  /*ba20*/  LEA.HI.X R6, R16, c[0x0][0x384], R2, 0x1, P0 ;  /* 0x0000e10010067a11 */ /* 0x000fe400000f0c02 */
[----:B------:R-:W-:Y:S01]  /*ba30*/  ISETP.GE.AND P0, PT, R91, R83, PT ;  /* 0x000000535b00720c */ /* 0x000fe20003f06270 */
[----:B------:R1:W1:Y:S01]  /*ba40*/  SHFL.IDX PT, R2, R7, RZ, 0x181f ;  /* 0x00181fff07027589 */ /* 0x00026200000e0000 */
[----:B------:R-:W-:Y:S03]  /*ba50*/  BSSY B0, `(.L_x_2877) ;  /* 0x000000e000007945 */ /* 0x000fe60003800000 */
[----:B------:R1:W1:Y:S08]  /*ba60*/  SHFL.IDX PT, R3, R6, RZ, 0x181f ;  /* 0x00181fff06037589 */ /* 0x00027000000e0000 */
[----:B------:R-:W-:Y:S05]  /*ba70*/  @P0 BRA `(.L_x_2878) ;  /* 0x000000b000000947 */ /* 0x000fea0003800000 */
[----:B--234-:R-:W2:Y:S01]  /*ba80*/  LDS.128 R12, [R0+0x80] ;  /* 0x00008000000c7984 */ /* 0x01cea20000000c00 */
        /* <DEDUP_REMOVED lines=10> */
.L_x_2878:
[----:B---34-:R-:W-:Y:S05]  /*bb30*/  BSYNC B0 ;  /* 0x0000000000007941 */ /* 0x018fea0003800000 */
.L_x_2877:
        /* <DEDUP_REMOVED lines=15> */
.L_x_2880:
[----:B------:R-:W-:Y:S05]  /*bc30*/  BSYNC B0 ;  /* 0x0000000000007941 */ /* 0x000fea0003800000 */
.L_x_2879:
        /* <DEDUP_REMOVED lines=15> */
.L_x_2882:
[----:B------:R-:W-:Y:S05]  /*bd30*/  BSYNC B0 ;  /* 0x0000000000007941 */ /* 0x000fea0003800000 */
.L_x_2881:
        /* <DEDUP_REMOVED lines=15> */
.L_x_2884:
[----:B------:R-:W-:Y:S05]  /*be30*/  BSYNC B0 ;  /* 0x0000000000007941 */ /* 0x000fea0003800000 */
.L_x_2883:
        /* <DEDUP_REMOVED lines=15> */
.L_x_2886:
[----:B------:R-:W-:Y:S05]  /*bf30*/  BSYNC B0 ;  /* 0x0000000000007941 */ /* 0x000fea0003800000 */
.L_x_2885:
        /* <DEDUP_REMOVED lines=15> */
.L_x_2888:
[----:B------:R-:W-:Y:S05]  /*c030*/  BSYNC B0 ;  /* 0x0000000000007941 */ /* 0x000fea0003800000 */
.L_x_2887:
        /* <DEDUP_REMOVED lines=15> */
.L_x_2890:
[----:B------:R-:W-:Y:S05]  /*c130*/  BSYNC B0 ;  /* 0x0000000000007941 */ /* 0x000fea0003800000 */
.L_x_2889:
[----:B------:R-:W-:Y:S01]  /*c140*/  IADD3 R0, R91, 0x70, RZ ;  /* 0x000000705b007810 */ /* 0x000fe20007ffe0ff */
[----:B--2-4-:R2:W4:Y:S03]  /*c150*/  SHFL.IDX PT, R3, R6, 0x7, 0x181f ;  /* 0x00f81f0006037f89 */ /* 0x01452600000e0000 */
[----:B------:R-:W-:Y:S01]  /*c160*/  ISETP.GE.AND P0, PT, R0, R83, PT ;  /* 0x000000530000720c */ /* 0x000fe20003f06270 */
[----:B------:R2:W1:-:S12]  /*c170*/  SHFL.IDX PT, R2, R7, 0x7, 0x181f ;  /* 0x00f81f0007027f89 */ /* 0x00045800000e0000 */
[----:B------:R-:W-:Y:S05]  /*c180*/  @P0 EXIT ;  /* 0x000000000000094d */ /* 0x000fea0003800000 */
[----:B-----5:R-:W-:-:S13]  /*c190*/  ISETP.GE.AND P0, PT, R90, c[0x0][0x3c8], PT ;  /* 0x0000f2005a007a0c */ /* 0x020fda0003f06270 */
        /* <DEDUP_REMOVED lines=10> */
.L_x_2891:
        /* <DEDUP_REMOVED lines=12> */
.L_x_4369:


//--------------------- .text._ZN7cutlass13device_kernelIN5flash19enable_sm80_to_sm89INS1_16FlashAttnFwdSm80INS1_25CollectiveMainloopFwdSm80ILi4ELi1ELb0EN4cute5tupleIJNS5_1CILi128EEENS7_ILi64EEES8_EEELi128ENS_6half_tEfNS_4arch4Sm80ELb0ELb0ELb0ELb1ELb1ELb0ELb1ELb0EEENS1_21CollectiveEpilogueFwdINS6_IJS8_S8_S9_EEENS6_IJNS7_ILi1EEESH_SH_EEESB_SD_Li128ELb1ELb1ELb0ELb0EEENS1_19SingleTileSchedulerILb1ELb0ELb1ELi128EEEEEEEEEvNT_6ParamsE --------------------------
	.section	.text._ZN7cutlass13device_kernelIN5flash19enable_sm80_to_sm89INS1_16FlashAttnFwdSm80INS1_25CollectiveMainloopFwdSm80ILi4ELi1ELb0EN4cute5tupleIJNS5_1CILi128EEENS7_ILi64EEES8_EEELi128ENS_6half_tEfNS_4arch4Sm80ELb0ELb0ELb0ELb1ELb1ELb0ELb1ELb0EEENS1_21CollectiveEpilogueFwdINS6_IJS8_S8_S9_EEENS6_IJNS7_ILi1EEESH_SH_EEESB_SD_Li128ELb1ELb1ELb0ELb0EEENS1_19SingleTileSchedulerILb1ELb0ELb1ELi128EEEEEEEEEvNT_6ParamsE,"ax",@progbits
	.sectioninfo	@"SHI_REGISTERS=255"
	.align	128
.text._ZN7cutlass13device_kernelIN5flash19enable_sm80_to_sm89INS1_16FlashAttnFwdSm80INS1_25CollectiveMainloopFwdSm80ILi4ELi1ELb0EN4cute5tupleIJNS5_1CILi128EEENS7_ILi64EEES8_EEELi128ENS_6half_tEfNS_4arch4Sm80ELb0ELb0ELb0ELb1ELb1ELb0ELb1ELb0EEENS1_21CollectiveEpilogueFwdINS6_IJS8_S8_S9_EEENS6_IJNS7_ILi1EEESH_SH_EEESB_SD_Li128ELb1ELb1ELb0ELb0EEENS1_19SingleTileSchedulerILb1ELb0ELb1ELi128EEEEEEEEEvNT_6ParamsE:
        .type           _ZN7cutlass13device_kernelIN5flash19enable_sm80_to_sm89INS1_16FlashAttnFwdSm80INS1_25CollectiveMainloopFwdSm80ILi4ELi1ELb0EN4cute5tupleIJNS5_1CILi128EEENS7_ILi64EEES8_EEELi128ENS_6half_tEfNS_4arch4Sm80ELb0ELb0ELb0ELb1ELb1ELb0ELb1ELb0EEENS1_21CollectiveEpilogueFwdINS6_IJS8_S8_S9_EEENS6_IJNS7_ILi1EEESH_SH_EEESB_SD_Li128ELb1ELb1ELb0ELb0EEENS1_19SingleTileSchedulerILb1ELb0ELb1ELi128EEEEEEEEEvNT_6ParamsE,@function
        .size           _ZN7cutlass13device_kernelIN5flash19enable_sm80_to_sm89INS1_16FlashAttnFwdSm80INS1_25CollectiveMainloopFwdSm80ILi4ELi1ELb0EN4cute5tupleIJNS5_1CILi128EEENS7_ILi64EEES8_EEELi128ENS_6half_tEfNS_4arch4Sm80ELb0ELb0ELb0ELb1ELb1ELb0ELb1ELb0EEENS1_21CollectiveEpilogueFwdINS6_IJS8_S8_S9_EEENS6_IJNS7_ILi1EEESH_SH_EEESB_SD_Li128ELb1ELb1ELb0ELb0EEENS1_19SingleTileSchedulerILb1ELb0ELb1ELi128EEEEEEEEEvNT_6ParamsE,(.L_x_4370 - _ZN7cutlass13device_kernelIN5flash19enable_sm80_to_sm89INS1_16FlashAttnFwdSm80INS1_25CollectiveMainloopFwdSm80ILi4ELi1ELb0EN4cute5tupleIJNS5_1CILi128EEENS7_ILi64EEES8_EEELi128ENS_6half_tEfNS_4arch4Sm80ELb0ELb0ELb0ELb1ELb1ELb0ELb1ELb0EEENS1_21CollectiveEpilogueFwdINS6_IJS8_S8_S9_EEENS6_IJNS7_ILi1EEESH_SH_EEESB_SD_Li128ELb1ELb1ELb0ELb0EEENS1_19SingleTileSchedulerILb1ELb0ELb1ELi128EEEEEEEEEvNT_6ParamsE)
        .other          _ZN7cutlass13device_kernelIN5flash19enable_sm80_to_sm89INS1_16FlashAttnFwdSm80INS1_25CollectiveMainloopFwdSm80ILi4ELi1ELb0EN4cute5tupleIJNS5_1CILi128EEENS7_ILi64EEES8_EEELi128ENS_6half_tEfNS_4arch4Sm80ELb0ELb0ELb0ELb1ELb1ELb0ELb1ELb0EEENS1_21CollectiveEpilogueFwdINS6_IJS8_S8_S9_EEENS6_IJNS7_ILi1EEESH_SH_EEESB_SD_Li128ELb1ELb1ELb0ELb0EEENS1_19SingleTileSchedulerILb1ELb0ELb1ELi128EEEEEEEEEvNT_6ParamsE,@"STO_CUDA_ENTRY STV_DEFAULT"
_ZN7cutlass13device_kernelIN5flash19enable_sm80_to_sm89INS1_16FlashAttnFwdSm80INS1_25CollectiveMainloopFwdSm80ILi4ELi1ELb0EN4cute5tupleIJNS5_1CILi128EEENS7_ILi64EEES8_EEELi128ENS_6half_tEfNS_4arch4Sm80ELb0ELb0ELb0ELb1ELb1ELb0ELb1ELb0EEENS1_21CollectiveEpilogueFwdINS6_IJS8_S8_S9_EEENS6_IJNS7_ILi1EEESH_SH_EEESB_SD_Li128ELb1ELb1ELb0ELb0EEENS1_19SingleTileSchedulerILb1ELb0ELb1ELi128EEEEEEEEEvNT_6ParamsE:
        /* <DEDUP_REMOVED lines=21> */
.L_x_2893:
        /* <DEDUP_REMOVED lines=13> */
.L_x_2895:
[----:B------:R-:W-:Y:S02]  /*0220*/  ULDC UR6, c[0x0][0x54c] ;  /* 0x0001530000067ab9 */ /* 0x000fe40000000800 */
.L_x_2894:
[----:B------:R-:W-:Y:S02]  /*0230*/  ULDC UR4, c[0x0][0x548] ;  /* 0x0001520000047ab9 */ /* 0x000fe40000000800 */
[----:B------:R-:W-:-:S02]  /*0240*/  USHF.L.U32 UR5, UR5, 0x7, URZ ;  /* 0x0000000705057899 */ /* 0x000fc4000800063f */
[----:B------:R-:W-:-:S04]  /*0250*/  UIMAD UR4, UR6, UR4, URZ ;  /* 0x00000004060472a4 */ /* 0x000fc8000f8e023f */
[----:B------:R-:W-:-:S04]  /*0260*/  UISETP.GE.AND UP0, UPT, UR5, UR4, UPT ;  /* 0x000000040500728c */ /* 0x000fc8000bf06270 */
[----:B------:R-:W-:Y:S01]  /*0270*/  USEL UR10, UR10, 0xffffffff, !UP0 ;  /* 0xffffffff0a0a7887 */ /* 0x000fe2000c000000 */
[----:B------:R-:W-:Y:S05]  /*0280*/  BRA `(.L_x_2896) ;  /* 0x000001b000007947 */ /* 0x000fea0003800000 */
.L_x_2892:
        /* <DEDUP_REMOVED lines=8> */
.L_x_2897:
        /* <DEDUP_REMOVED lines=13> */
.L_x_2899:
[----:B------:R-:W-:Y:S02]  /*03e0*/  ULDC UR6, c[0x0][0x54c] ;  /* 0x0001530000067ab9 */ /* 0x000fe40000000800 */
.L_x_2898:
[----:B------:R-:W-:Y:S02]  /*03f0*/  ULDC UR4, c[0x0][0x548] ;  /* 0x0001520000047ab9 */ /* 0x000fe40000000800 */
[----:B------:R-:W-:-:S02]  /*0400*/  USHF.L.U32 UR5, UR5, 0x7, URZ ;  /* 0x0000000705057899 */ /* 0x000fc4000800063f */
[----:B------:R-:W-:-:S04]  /*0410*/  UIMAD UR4, UR6, UR4, URZ ;  /* 0x00000004060472a4 */ /* 0x000fc8000f8e023f */
[----:B------:R-:W-:-:S04]  /*0420*/  UISETP.GE.AND UP0, UPT, UR5, UR4, UPT ;  /* 0x000000040500728c */ /* 0x000fc8000bf06270 */
[----:B------:R-:W-:-:S06]  /*0430*/  USEL UR10, UR10, 0xffffffff, !UP0 ;  /* 0xffffffff0a0a7887 */ /* 0x000fcc000c000000 */
.L_x_2896:
        /* <DEDUP_REMOVED lines=41> */
[----:B-----5:R1:W3:Y:S04]  /*06d0*/  LDG.E R0, [R8.64] ;  /* 0x0000000c08007981 */ /* 0x0202e8000c1e1900 */
[----:B-1----:R-:W3:Y:S02]  /*06e0*/  LDG.E R8, [R8.64+0x4] ;  /* 0x0000040c08087981 */ /* 0x002ee4000c1e1900 */
[----:B---3--:R-:W-:-:S02]  /*06f0*/  IADD3 R0, -R0, R8, RZ ;  /* 0x0000000800007210 */ /* 0x008fc40007ffe1ff */
.L_x_2900:
        /* <DEDUP_REMOVED lines=10> */
.L_x_2901:
        /* <DEDUP_REMOVED lines=12> */
.L_x_2902:
        /* <DEDUP_REMOVED lines=8> */
[----:B------:R-:W-:Y:S01]  /*08e0*/  MOV R162, RZ ;  /* 0x000000ff00a27202 */ /* 0x000fe20000000f00 */
[----:B------:R-:W-:Y:S01]  /*08f0*/  IMAD.MOV.U32 R160, RZ, RZ, RZ ;  /* 0x000000ffffa07224 */ /* 0x000fe200078e00ff */
        /* <DEDUP_REMOVED lines=79> */
[----:B------:R-:W-:Y:S01]  /*0df0*/  LEA.HI R6, R9, R2, RZ, 0x3 ;  /* 0x0000000209067211 */ /* 0x000fe200078f18ff */
[----:B------:R-:W-:Y:S01]  /*0e00*/  ULDC.64 UR4, c[0x0][0x178] ;  /* 0x00005e0000047ab9 */ /* 0x000fe20000000a00 */
[----:B------:R-:W-:Y:S01]  /*0e10*/  IMAD.MOV.U32 R3, RZ, RZ, c[0x0][0x2c4] ;  /* 0x0000b100ff037624 */ /* 0x000fe200078e00ff */
[----:B------:R-:W-:Y:S01]  /*0e20*/  UIMAD UR15, UR15, UR4, URZ ;  /* 0x000000040f0f72a4 */ /* 0x000fe2000f8e023f */
[----:B------:R-:W-:Y:S01]  /*0e30*/  LOP3.LUT R46, R6, 0xfffffff8, RZ, 0xc0, !PT ;  /* 0xfffffff8062e7812 */ /* 0x000fe200078ec0ff */
[----:B------:R-:W-:Y:S01]  /*0e40*/  UIMAD.WIDE.U32 UR16, UR14, UR4, URZ ;  /* 0x000000040e1072a5 */ /* 0x000fe2000f8e003f */
[----:B------:R-:W-:Y:S01]  /*0e50*/  SHF.R.S32.HI R6, RZ, 0x3, R6 ;  /* 0x00000003ff067819 */ /* 0x000fe20000011406 */
[----:B------:R-:W-:Y:S01]  /*0e60*/  UIMAD UR15, UR14, UR5, UR15 ;  /* 0x000000050e0f72a4 */ /* 0x000fe2000f8e020f */
[----:B------:R-:W-:Y:S01]  /*0e70*/  ISETP.NE.AND P1, PT, R3, 0x1, PT ;  /* 0x000000010300780c */ /* 0x000fe20003f25270 */
[----:B------:R-:W-:Y:S01]  /*0e80*/  IMAD.IADD R46, R2, 0x1, -R46 ;  /* 0x00000001022e7824 */ /* 0x000fe200078e0a2e */
[----:B------:R-:W-:Y:S01]  /*0e90*/  ULDC.64 UR4, c[0x0][0x1b8] ;  /* 0x00006e0000047ab9 */ /* 0x000fe20000000a00 */
[----:B------:R-:W-:Y:S01]  /*0ea0*/  IMAD.SHL.U32 R250, R6, 0x40, RZ ;  /* 0x0000004006fa7824 */ /* 0x000fe200078e00ff */
[----:B------:R-:W-:Y:S01]  /*0eb0*/  UIADD3 UR17, UR17, UR15, URZ ;  /* 0x0000000f11117290 */ /* 0x000fe2000fffe03f */
[----:B------:R-:W-:Y:S01]  /*0ec0*/  IMAD R124, R46, 0x10, R6 ;  /* 0x000000102e7c7824 */ /* 0x000fe200078e0206 */
[----:B------:R-:W-:Y:S01]  /*0ed0*/  USHF.R.S32.HI UR15, URZ, 0x1f, UR10 ;  /* 0x0000001f3f0f7899 */ /* 0x000fe2000801140a */
[----:B-----5:R-:W-:Y:S01]  /*0ee0*/  IMAD R0, R0, c[0x0][0x2c4], RZ ;  /* 0x0000b10000007a24 */ /* 0x020fe200078e02ff */
[----:B------:R-:W-:Y:S01]  /*0ef0*/  UIMAD UR14, UR7, UR4, URZ ;  /* 0x00000004070e72a4 */ /* 0x000fe2000f8e023f */
[----:B------:R-:W-:Y:S01]  /*0f00*/  IMAD.SHL.U32 R45, R46, 0x8, RZ ;  /* 0x000000082e2d7824 */ /* 0x000fe200078e00ff */
[----:B------:R-:W-:Y:S01]  /*0f10*/  USEL UR15, UR15, URZ, !UP1 ;  /* 0x0000003f0f0f7287 */ /* 0x000fe2000c800000 */
[C---:B-1----:R-:W-:Y:S01]  /*0f20*/  IMAD R8, R13.reuse, 0x80, R124 ;  /* 0x000000800d087824 */ /* 0x042fe200078e027c */
[----:B------:R-:W-:Y:S01]  /*0f30*/  UIMAD UR14, UR8, UR5, UR14 ;  /* 0x00000005080e72a4 */ /* 0x000fe2000f8e020e */
[----:B------:R1:W-:Y:S01]  /*0f40*/  STL [R1], R124 ;  /* 0x0000007c01007387 */ /* 0x0003e20000100800 */
[----:B------:R-:W-:Y:S01]  /*0f50*/  UIMAD.WIDE.U32 UR18, UR8, UR4, UR16 ;  /* 0x00000004081272a5 */ /* 0x000fe2000f8e0010 */
[----:B------:R-:W-:Y:S01]  /*0f60*/  @P1 IMAD.HI.U32 R3, R8, c[0x0][0x2c8], RZ ;  /* 0x0000b20008031a27 */ /* 0x000fe200078e00ff */
[----:B------:R-:W-:Y:S01]  /*0f70*/  USEL UR16, UR10, URZ, !UP1 ;  /* 0x0000003f0a107287 */ /* 0x000fe2000c800000 */
[----:B------:R-:W-:Y:S01]  /*0f80*/  LOP3.LUT R250, R250, 0x1c0, RZ, 0xc0, !PT ;  /* 0x000001c0fafa7812 */ /* 0x000fe200078ec0ff */
[----:B------:R-:W-:Y:S01]  /*0f90*/  ULDC.64 UR4, c[0x0][0x1c0] ;  /* 0x0000700000047ab9 */ /* 0x000fe20000000a00 */
[----:B------:R-:W-:Y:S01]  /*0fa0*/  IMAD.MOV.U32 R7, RZ, RZ, R8 ;  /* 0x000000ffff077224 */ /* 0x000fe200078e0008 */
[----:B------:R-:W-:Y:S01]  /*0fb0*/  UIMAD UR15, UR15, UR4, URZ ;  /* 0x000000040f0f72a4 */ /* 0x000fe2000f8e023f */
[----:B------:R-:W-:Y:S01]  /*0fc0*/  @P1 SHF.R.U32.HI R7, RZ, c[0x0][0x2cc], R3 ;  /* 0x0000b300ff071a19 */ /* 0x000fe20000011603 */
[----:B------:R-:W-:Y:S01]  /*0fd0*/  UIADD3 UR19, UR19, UR14, URZ ;  /* 0x0000000e13137290 */ /* 0x000fe2000fffe03f */
[----:B------:R-:W-:Y:S01]  /*0fe0*/  IMAD R13, R13, 0x80, R6 ;  /* 0x000000800d0d7824 */ /* 0x000fe200078e0206 */
[----:B------:R-:W-:Y:S01]  /*0ff0*/  UIMAD UR5, UR16, UR5, UR15 ;  /* 0x00000005100572a4 */ /* 0x000fe2000f8e020f */
[--C-:B--2---:R-:W-:Y:S01]  /*1000*/  SHF.R.S32.HI R5, RZ, 0x1f, R7.reuse ;  /* 0x0000001fff057819 */ /* 0x104fe20000011407 */
[----:B------:R-:W-:Y:S01]  /*1010*/  UIMAD.WIDE.U32 UR16, UR16, UR4, UR18 ;  /* 0x00000004101072a5 */ /* 0x000fe2000f8e0012 */
[----:B------:R-:W-:Y:S01]  /*1020*/  IMAD.MOV R3, RZ, RZ, -R7 ;  /* 0x000000ffff037224 */ /* 0x000fe200078e0a07 */
[----:B------:R-:W-:Y:S01]  /*1030*/  ISETP.GE.AND P4, PT, R13, R0, PT ;  /* 0x000000000d00720c */ /* 0x000fe20003f86270 */
[----:B------:R-:W-:Y:S01]  /*1040*/  USHF.R.S32.HI UR11, URZ, 0x6, UR11 ;  /* 0x000000063f0b7899 */ /* 0x000fe2000801140b */
[----:B------:R-:W-:Y:S01]  /*1050*/  IMAD R5, R5, c[0x0][0x1b0], RZ ;  /* 0x00006c0005057a24 */ /* 0x000fe200078e02ff */
[----:B------:R-:W-:Y:S01]  /*1060*/  UIADD3 UR5, UR17, UR5, URZ ;  /* 0x0000000511057290 */ /* 0x000fe2000fffe03f */
[----:B------:R-:W-:Y:S01]  /*1070*/  IMAD.U32 R11, RZ, RZ, UR17 ;  /* 0x00000011ff0b7e24 */ /* 0x000fe2000f8e00ff */
[C---:B------:R-:W-:Y:S01]  /*1080*/  IADD3 R40, R45.reuse, 0x40, RZ ;  /* 0x000000402d287810 */ /* 0x040fe20007ffe0ff */
[----:B------:R-:W-:Y:S01]  /*1090*/  IMAD.U32 R10, RZ, RZ, UR16 ;  /* 0x00000010ff0a7e24 */ /* 0x000fe2000f8e00ff */
[----:B------:R-:W-:Y:S01]  /*10a0*/  ISETP.GE.AND P3, PT, R45, c[0x0][0x198], PT ;  /* 0x000066002d007a0c */ /* 0x000fe20003f66270 */
[----:B------:R-:W-:Y:S01]  /*10b0*/  IMAD R3, R3, c[0x0][0x2c4], R8 ;  /* 0x0000b10003037a24 */ /* 0x000fe200078e0208 */
[----:B------:R-:W-:Y:S01]  /*10c0*/  BSSY B0, `(.L_x_2904) ;  /* 0x000002e000007945 */ /* 0x000fe20003800000 */
[----:B------:R-:W-:-:S02]  /*10d0*/  IMAD.U32 R11, RZ, RZ, UR5 ;  /* 0x00000005ff0b7e24 */ /* 0x000fc4000f8e00ff */
[C---:B------:R-:W-:Y:S01]  /*10e0*/  IMAD R5, R7.reuse, c[0x0][0x1b4], R5 ;  /* 0x00006d0007057a24 */ /* 0x040fe200078e0205 */
[----:B------:R-:W-:Y:S01]  /*10f0*/  SHF.R.S32.HI R8, RZ, 0x1f, R3 ;  /* 0x0000001fff087819 */ /* 0x000fe20000011403 */
[----:B------:R-:W-:-:S04]  /*1100*/  IMAD.WIDE.U32 R10, R7, c[0x0][0x1b0], R10 ;  /* 0x00006c00070a7a25 */ /* 0x000fc800078e000a */
[----:B------:R-:W-:Y:S01]  /*1110*/  IMAD R8, R8, c[0x0][0x1a8], RZ ;  /* 0x00006a0008087a24 */ /* 0x000fe200078e02ff */
[----:B------:R-:W-:Y:S01]  /*1120*/  IADD3 R17, R11, R5, RZ ;  /* 0x000000050b117210 */ /* 0x000fe20007ffe0ff */
[----:B------:R-:W-:Y:S01]  /*1130*/  IMAD.MOV.U32 R16, RZ, RZ, R10 ;  /* 0x000000ffff107224 */ /* 0x000fe200078e000a */
[-C--:B------:R-:W-:Y:S01]  /*1140*/  LEA.HI R10, R9, R2.reuse, RZ, 0x4 ;  /* 0x00000002090a7211 */ /* 0x080fe200078f20ff */
[----:B------:R-:W-:Y:S01]  /*1150*/  IMAD R8, R3, c[0x0][0x1ac], R8 ;  /* 0x00006b0003087a24 */ /* 0x000fe200078e0208 */
[----:B------:R-:W-:Y:S01]  /*1160*/  LEA.HI R11, R9, R2, RZ, 0x6 ;  /* 0x00000002090b7211 */ /* 0x000fe200078f30ff */
[----:B------:R-:W-:Y:S01]  /*1170*/  IMAD.WIDE.U32 R16, R3, c[0x0][0x1a8], R16 ;  /* 0x00006a0003107a25 */ /* 0x000fe200078e0010 */
[----:B------:R-:W-:-:S03]  /*1180*/  LOP3.LUT R3, R10, 0xfffffff0, RZ, 0xc0, !PT ;  /* 0xfffffff00a037812 */ /* 0x000fc600078ec0ff */
[----:B------:R-:W-:Y:S01]  /*1190*/  IMAD.IADD R8, R17, 0x1, R8 ;  /* 0x0000000111087824 */ /* 0x000fe200078e0208 */
[----:B------:R-:W-:Y:S01]  /*11a0*/  LEA R14, P1, R16, c[0x0][0x160], 0x1 ;  /* 0x00005800100e7a11 */ /* 0x000fe200078208ff */
[----:B------:R-:W-:Y:S02]  /*11b0*/  IMAD.IADD R3, R2, 0x1, -R3 ;  /* 0x0000000102037824 */ /* 0x000fe400078e0a03 */
[----:B------:R-:W-:Y:S01]  /*11c0*/  IMAD.SHL.U32 R11, R11, 0x8, RZ ;  /* 0x000000080b0b7824 */ /* 0x000fe200078e00ff */
[----:B------:R-:W-:Y:S02]  /*11d0*/  LEA.HI.X R8, R16, c[0x0][0x164], R8, 0x1, P1 ;  /* 0x0000590010087a11 */ /* 0x000fe400008f0c08 */
[----:B------:R-:W-:Y:S01]  /*11e0*/  SHF.R.S32.HI R5, RZ, 0x1f, R3 ;  /* 0x0000001fff057819 */ /* 0x000fe20000011403 */
[----:B------:R1:W2:Y:S03]  /*11f0*/  SHFL.IDX PT, R16, R14, RZ, 0x181f ;  /* 0x00181fff0e107589 */ /* 0x0002a600000e0000 */
[----:B------:R-:W-:Y:S01]  /*1200*/  LEA.HI R5, R5, R3, RZ, 0x3 ;  /* 0x0000000305057211 */ /* 0x000fe200078f18ff */
[----:B------:R1:W4:Y:S03]  /*1210*/  SHFL.IDX PT, R17, R8, RZ, 0x181f ;  /* 0x00181fff08117589 */ /* 0x00032600000e0000 */
[----:B------:R-:W-:-:S04]  /*1220*/  LOP3.LUT R7, R5, 0xfffffff8, RZ, 0xc0, !PT ;  /* 0xfffffff805077812 */ /* 0x000fc800078ec0ff */
[----:B------:R-:W-:Y:S01]  /*1230*/  IADD3 R7, R3, -R7, RZ ;  /* 0x8000000703077210 */ /* 0x000fe20007ffe0ff */
[----:B------:R-:W-:Y:S01]  /*1240*/  IMAD.MOV.U32 R3, RZ, RZ, 0x20 ;  /* 0x00000020ff037424 */ /* 0x000fe200078e00ff */
[----:B---3--:R3:W1:Y:S01]  /*1250*/  @P0 R2UR UR14, R4 ;  /* 0x00000000040e03c2 */ /* 0x00866200000e0000 */
[----:B------:R-:W-:Y:S01]  /*1260*/  ISETP.GE.AND P0, PT, R40, c[0x0][0x198], PT ;  /* 0x0000660028007a0c */ /* 0x000fe20003f06270 */
[----:B-1----:R-:W-:-:S03]  /*1270*/  @!UP0 UMOV UR14, UR10 ;  /* 0x0000000a000e8c82 */ /* 0x002fc60008000000 */
[----:B------:R-:W-:-:S05]  /*1280*/  R2P PR, R7, 0x6 ;  /* 0x0000000607007804 */ /* 0x000fca0000000000 */
[----:B------:R-:W-:Y:S02]  /*1290*/  SEL R3, R3, 0xffffffe0, !P2 ;  /* 0xffffffe003037807 */ /* 0x000fe40005000000 */
[----:B---3--:R-:W-:Y:S02]  /*12a0*/  SHF.R.U32.HI R4, RZ, 0x3, R250 ;  /* 0x00000003ff047819 */ /* 0x008fe400000116fa */
[----:B------:R-:W-:-:S04]  /*12b0*/  LOP3.LUT R250, R250, 0x38, R45, 0xf8, !PT ;  /* 0x00000038fafa7812 */ /* 0x000fc800078ef82d */
[----:B------:R-:W-:Y:S01]  /*12c0*/  LOP3.LUT R250, R250, R4, RZ, 0x3c, !PT ;  /* 0x00000004fafa7212 */ /* 0x000fe200078e3cff */
[----:B------:R-:W-:-:S03]  /*12d0*/  IMAD.MOV.U32 R4, RZ, RZ, 0x10 ;  /* 0x00000010ff047424 */ /* 0x000fc600078e00ff */
[----:B------:R-:W-:Y:S02]  /*12e0*/  LOP3.LUT R250, R250, 0xfffffe00, R11, 0xf8, !PT ;  /* 0xfffffe00fafa7812 */ /* 0x000fe400078ef80b */
[----:B------:R-:W-:Y:S01]  /*12f0*/  SEL R4, R4, 0xfffffff0, !P1 ;  /* 0xfffffff004047807 */ /* 0x000fe20004800000 */
[----:B------:R-:W-:Y:S05]  /*1300*/  @P4 BRA `(.L_x_2905) ;  /* 0x0000009000004947 */ /* 0x000fea0003800000 */
[----:B--2-4-:R-:W-:Y:S01]  /*1310*/  SHF.R.S32.HI R11, RZ, 0x1f, R40 ;  /* 0x0000001fff0b7819 */ /* 0x014fe20000011428 */
[----:B------:R-:W-:Y:S01]  /*1320*/  IMAD.WIDE R18, R45, 0x2, R16 ;  /* 0x000000022d127825 */ /* 0x000fe200078e0210 */
[----:B------:R-:W-:Y:S02]  /*1330*/  SHF.L.U32 R12, R250, 0x1, RZ ;  /* 0x00000001fa0c7819 */ /* 0x000fe400000006ff */
[----:B------:R-:W-:-:S03]  /*1340*/  LEA.HI R11, R11, R40, RZ, 0x3 ;  /* 0x000000280b0b7211 */ /* 0x000fc600078f18ff */
[----:B------:R-:W-:Y:S01]  /*1350*/  @!PT LDS RZ, [RZ] ;  /* 0x00000000fffff984 */ /* 0x000fe20000000800 */
[----:B------:R1:W-:Y:S01]  /*1360*/  LDGSTS.E.BYPASS.LTC128B.128 [R12+0x8100], [R18.64], !P3 ;  /* 0x08100000120c7fae */ /* 0x0003e2000d901d4c */
[----:B------:R-:W-:-:S05]  /*1370*/  LOP3.LUT R11, R11, 0xfffffff8, RZ, 0xc0, !PT ;  /* 0xfffffff80b0b7812 */ /* 0x000fca00078ec0ff */
[----:B------:R-:W-:-:S05]  /*1380*/  IMAD.WIDE R16, R11, 0x2, R16 ;  /* 0x000000020b107825 */ /* 0x000fca00078e0210 */
[----:B------:R1:W-:Y:S02]  /*1390*/  LDGSTS.E.BYPASS.LTC128B.128 [R12+0xc100], [R16.64], !P0 ;  /* 0x0c100000100c7fae */ /* 0x0003e4000c101d4c */
.L_x_2905:
[----:B--2-4-:R-:W-:Y:S05]  /*13a0*/  BSYNC B0 ;  /* 0x0000000000007941 */ /* 0x014fea0003800000 */
.L_x_2904:
[----:B------:R-:W-:Y:S01]  /*13b0*/  IADD3 R11, R13, 0x10, RZ ;  /* 0x000000100d0b7810 */ /* 0x000fe20007ffe0ff */
[----:B-1----:R1:W2:Y:S01]  /*13c0*/  SHFL.IDX PT, R17, R8, 0x1, 0x181f ;  /* 0x00381f0008117f89 */ /* 0x0022a200000e0000 */
[----:B------:R-:W-:Y:S02]  /*13d0*/  BSSY B0, `(.L_x_2906) ;  /* 0x000000d000007945 */ /* 0x000fe40003800000 */
[----:B------:R-:W-:Y:S01]  /*13e0*/  ISETP.GE.AND P1, PT, R11, R0, PT ;  /* 0x000000000b00720c */ /* 0x000fe20003f26270 */
[----:B------:R1:W3:-:S12]  /*13f0*/  SHFL.IDX PT, R16, R14, 0x1, 0x181f ;  /* 0x00381f000e107f89 */ /* 0x0002d800000e0000 */
[----:B------:R-:W-:Y:S05]  /*1400*/  @P1 BRA `(.L_x_2907) ;  /* 0x0000009000001947 */ /* 0x000fea0003800000 */
[----:B------:R-:W-:Y:S01]  /*1410*/  SHF.R.S32.HI R11, RZ, 0x1f, R40 ;  /* 0x0000001fff0b7819 */ /* 0x000fe20000011428 */
[----:B--23--:R-:W-:Y:S01]  /*1420*/  IMAD.WIDE R18, R45, 0x2, R16 ;  /* 0x000000022d127825 */ /* 0x00cfe200078e0210 */
[----:B------:R-:W-:Y:S02]  /*1430*/  SHF.L.U32 R12, R250, 0x1, RZ ;  /* 0x00000001fa0c7819 */ /* 0x000fe400000006ff */
[----:B------:R-:W-:-:S03]  /*1440*/  LEA.HI R11, R11, R40, RZ, 0x3 ;  /* 0x000000280b0b7211 */ /* 0x000fc600078f18ff */
[----:B------:R-:W-:Y:S01]  /*1450*/  @!PT LDS RZ, [RZ] ;  /* 0x00000000fffff984 */ /* 0x000fe20000000800 */
[----:B------:R2:W-:Y:S01]  /*1460*/  LDGSTS.E.BYPASS.LTC128B.128 [R12+0x8900], [R18.64], !P3 ;  /* 0x08900000120c7fae */ /* 0x0005e2000d901d4c */
[----:B------:R-:W-:-:S05]  /*1470*/  LOP3.LUT R11, R11, 0xfffffff8, RZ, 0xc0, !PT ;  /* 0xfffffff80b0b7812 */ /* 0x000fca00078ec0ff */
[----:B------:R-:W-:-:S05]  /*1480*/  IMAD.WIDE R16, R11, 0x2, R16 ;  /* 0x000000020b107825 */ /* 0x000fca00078e0210 */
[----:B------:R2:W-:Y:S02]  /*1490*/  LDGSTS.E.BYPASS.LTC128B.128 [R12+0xc900], [R16.64], !P0 ;  /* 0x0c900000100c7fae */ /* 0x0005e4000c101d4c */
.L_x_2907:
[----:B------:R-:W-:Y:S05]  /*14a0*/  BSYNC B0 ;  /* 0x0000000000007941 */ /* 0x000fea0003800000 */
.L_x_2906:
[----:B------:R-:W-:Y:S01]  /*14b0*/  IADD3 R11, R13, 0x20, RZ ;  /* 0x000000200d0b7810 */ /* 0x000fe20007ffe0ff */
[----:B--2---:R2:W4:Y:S01]  /*14c0*/  SHFL.IDX PT, R17, R8, 0x2, 0x181f ;  /* 0x00581f0008117f89 */ /* 0x00452200000e0000 */
[----:B------:R-:W-:Y:S02]  /*14d0*/  BSSY B0, `(.L_x_2908) ;  /* 0x000000d000007945 */ /* 0x000fe40003800000 */
[----:B------:R-:W-:Y:S01]  /*14e0*/  ISETP.GE.AND P1, PT, R11, R0, PT ;  /* 0x000000000b00720c */ /* 0x000fe20003f26270 */
[----:B---3--:R2:W3:-:S12]  /*14f0*/  SHFL.IDX PT, R16, R14, 0x2, 0x181f ;  /* 0x00581f000e107f89 */ /* 0x0084d800000e0000 */
[----:B------:R-:W-:Y:S05]  /*1500*/  @P1 BRA `(.L_x_2909) ;  /* 0x0000009000001947 */ /* 0x000fea0003800000 */
[----:B------:R-:W-:Y:S01]  /*1510*/  SHF.R.S32.HI R11, RZ, 0x1f, R40 ;  /* 0x0000001fff0b7819 */ /* 0x000fe20000011428 */
[----:B---34-:R-:W-:Y:S01]  /*1520*/  IMAD.WIDE R18, R45, 0x2, R16 ;  /* 0x000000022d127825 */ /* 0x018fe200078e0210 */
[----:B------:R-:W-:Y:S02]  /*1530*/  SHF.L.U32 R12, R250, 0x1, RZ ;  /* 0x00000001fa0c7819 */ /* 0x000fe400000006ff */
[----:B------:R-:W-:-:S03]  /*1540*/  LEA.HI R11, R11, R40, RZ, 0x3 ;  /* 0x000000280b0b7211 */ /* 0x000fc600078f18ff */
[----:B------:R-:W-:Y:S01]  /*1550*/  @!PT LDS RZ, [RZ] ;  /* 0x00000000fffff984 */ /* 0x000fe20000000800 */
[----:B------:R3:W-:Y:S01]  /*1560*/  LDGSTS.E.BYPASS.LTC128B.128 [R12+0x9100], [R18.64], !P3 ;  /* 0x09100000120c7fae */ /* 0x0007e2000d901d4c */
[----:B------:R-:W-:-:S05]  /*1570*/  LOP3.LUT R11, R11, 0xfffffff8, RZ, 0xc0, !PT ;  /* 0xfffffff80b0b7812 */ /* 0x000fca00078ec0ff */
[----:B------:R-:W-:-:S05]  /*1580*/  IMAD.WIDE R16, R11, 0x2, R16 ;  /* 0x000000020b107825 */ /* 0x000fca00078e0210 */
[----:B------:R3:W-:Y:S02]  /*1590*/  LDGSTS.E.BYPASS.LTC128B.128 [R12+0xd100], [R16.64], !P0 ;  /* 0x0d100000100c7fae */ /* 0x0007e4000c101d4c */
.L_x_2909:
[----:B------:R-:W-:Y:S05]  /*15a0*/  BSYNC B0 ;  /* 0x0000000000007941 */ /* 0x000fea0003800000 */
.L_x_2908:
[----:B------:R-:W-:Y:S01]  /*15b0*/  IADD3 R11, R13, 0x30, RZ ;  /* 0x000000300d0b7810 */ /* 0x000fe20007ffe0ff */
[----:B---34-:R3:W4:Y:S01]  /*15c0*/  SHFL.IDX PT, R17, R8, 0x3, 0x181f ;  /* 0x00781f0008117f89 */ /* 0x01872200000e0000 */
[----:B------:R-:W-:Y:S02]  /*15d0*/  BSSY B0, `(.L_x_2910) ;  /* 0x000000d000007945 */ /* 0x000fe40003800000 */
[----:B------:R-:W-:Y:S01]  /*15e0*/  ISETP.GE.AND P1, PT, R11, R0, PT ;  /* 0x000000000b00720c */ /* 0x000fe20003f26270 */
[----:B------:R3:W1:-:S12]  /*15f0*/  SHFL.IDX PT, R16, R14, 0x3, 0x181f ;  /* 0x00781f000e107f89 */ /* 0x00065800000e0000 */
[----:B------:R-:W-:Y:S05]  /*1600*/  @P1 BRA `(.L_x_2911) ;  /* 0x0000009000001947 */ /* 0x000fea0003800000 */
[----:B------:R-:W-:Y:S01]  /*1610*/  SHF.R.S32.HI R11, RZ, 0x1f, R40 ;  /* 0x0000001fff0b7819 */ /* 0x000fe20000011428 */
[----:B-1--4-:R-:W-:Y:S01]  /*1620*/  IMAD.WIDE R18, R45, 0x2, R16 ;  /* 0x000000022d127825 */ /* 0x012fe200078e0210 */
[----:B------:R-:W-:Y:S02]  /*1630*/  SHF.L.U32 R12, R250, 0x1, RZ ;  /* 0x00000001fa0c7819 */ /* 0x000fe400000006ff */
[----:B------:R-:W-:-:S03]  /*1640*/  LEA.HI R11, R11, R40, RZ, 0x3 ;  /* 0x000000280b0b7211 */ /* 0x000fc600078f18ff */
[----:B------:R-:W-:Y:S01]  /*1650*/  @!PT LDS RZ, [RZ] ;  /* 0x00000000fffff984 */ /* 0x000fe20000000800 */
[----:B------:R1:W-:Y:S01]  /*1660*/  LDGSTS.E.BYPASS.LTC128B.128 [R12+0x9900], [R18.64], !P3 ;  /* 0x09900000120c7fae */ /* 0x0003e2000d901d4c */
[----:B------:R-:W-:-:S05]  /*1670*/  LOP3.LUT R11, R11, 0xfffffff8, RZ, 0xc0, !PT ;  /* 0xfffffff80b0b7812 */ /* 0x000fca00078ec0ff */
[----:B------:R-:W-:-:S05]  /*1680*/  IMAD.WIDE R16, R11, 0x2, R16 ;  /* 0x000000020b107825 */ /* 0x000fca00078e0210 */
[----:B------:R1:W-:Y:S02]  /*1690*/  LDGSTS.E.BYPASS.LTC128B.128 [R12+0xd900], [R16.64], !P0 ;  /* 0x0d900000100c7fae */ /* 0x0003e4000c101d4c */
.L_x_2911:
[----:B------:R-:W-:Y:S05]  /*16a0*/  BSYNC B0 ;  /* 0x0000000000007941 */ /* 0x000fea0003800000 */
.L_x_2910:
[----:B------:R-:W-:Y:S01]  /*16b0*/  IADD3 R11, R13, 0x40, RZ ;  /* 0x000000400d0b7810 */ /* 0x000fe20007ffe0ff */
[----:B-1--4-:R1:W4:Y:S01]  /*16c0*/  SHFL.IDX PT, R17, R8, 0x4, 0x181f ;  /* 0x00981f0008117f89 */ /* 0x01232200000e0000 */
[----:B------:R-:W-:Y:S02]  /*16d0*/  BSSY B0, `(.L_x_2912) ;  /* 0x000000d000007945 */ /* 0x000fe40003800000 */
[----:B------:R-:W-:Y:S01]  /*16e0*/  ISETP.GE.AND P1, PT, R11, R0, PT ;  /* 0x000000000b00720c */ /* 0x000fe20003f26270 */
[----:B------:R1:W2:-:S12]  /*16f0*/  SHFL.IDX PT, R16, R14, 0x4, 0x181f ;  /* 0x00981f000e107f89 */ /* 0x00029800000e0000 */
[----:B------:R-:W-:Y:S05]  /*1700*/  @P1 BRA `(.L_x_2913) ;  /* 0x0000009000001947 */ /* 0x000fea0003800000 */
[----:B------:R-:W-:Y:S01]  /*1710*/  SHF.R.S32.HI R11, RZ, 0x1f, R40 ;  /* 0x0000001fff0b7819 */ /* 0x000fe20000011428 */
[----:B--2-4-:R-:W-:Y:S01]  /*1720*/  IMAD.WIDE R18, R45, 0x2, R16 ;  /* 0x000000022d127825 */ /* 0x014fe200078e0210 */
[----:B------:R-:W-:Y:S02]  /*1730*/  SHF.L.U32 R12, R250, 0x1, RZ ;  /* 0x00000001fa0c7819 */ /* 0x000fe400000006ff */
[----:B------:R-:W-:-:S03]  /*1740*/  LEA.HI R11, R11, R40, RZ, 0x3 ;  /* 0x000000280b0b7211 */ /* 0x000fc600078f18ff */
[----:B------:R-:W-:Y:S01]  /*1750*/  @!PT LDS RZ, [RZ] ;  /* 0x00000000fffff984 */ /* 0x000fe20000000800 */
[----:B------:R2:W-:Y:S01]  /*1760*/  LDGSTS.E.BYPASS.LTC128B.128 [R12+0xa100], [R18.64], !P3 ;  /* 0x0a100000120c7fae */ /* 0x0005e2000d901d4c */
[----:B------:R-:W-:-:S05]  /*1770*/  LOP3.LUT R11, R11, 0xfffffff8, RZ, 0xc0, !PT ;  /* 0xfffffff80b0b7812 */ /* 0x000fca00078ec0ff */
[----:B------:R-:W-:-:S05]  /*1780*/  IMAD.WIDE R16, R11, 0x2, R16 ;  /* 0x000000020b107825 */ /* 0x000fca00078e0210 */
[----:B------:R2:W-:Y:S02]  /*1790*/  LDGSTS.E.BYPASS.LTC128B.128 [R12+0xe100], [R16.64], !P0 ;  /* 0x0e100000100c7fae */ /* 0x0005e4000c101d4c */
.L_x_2913:
[----:B------:R-:W-:Y:S05]  /*17a0*/  BSYNC B0 ;  /* 0x0000000000007941 */ /* 0x000fea0003800000 */
.L_x_2912:
[----:B------:R-:W-:Y:S01]  /*17b0*/  IADD3 R11, R13, 0x50, RZ ;  /* 0x000000500d0b7810 */ /* 0x000fe20007ffe0ff */
[----:B--2-4-:R2:W4:Y:S01]  /*17c0*/  SHFL.IDX PT, R17, R8, 0x5, 0x181f ;  /* 0x00b81f0008117f89 */ /* 0x01452200000e0000 */
        /* <DEDUP_REMOVED lines=13> */
.L_x_2915:
[----:B------:R-:W-:Y:S05]  /*18a0*/  BSYNC B0 ;  /* 0x0000000000007941 */ /* 0x000fea0003800000 */
.L_x_2914:
        /* <DEDUP_REMOVED lines=15> */
.L_x_2917:
[----:B------:R-:W-:Y:S05]  /*19a0*/  BSYNC B0 ;  /* 0x0000000000007941 */ /* 0x000fea0003800000 */
.L_x_2916:
[----:B-123--:R-:W-:Y:S01]  /*19b0*/  SHFL.IDX PT, R14, R14, 0x7, 0x181f ;  /* 0x00f81f000e0e7f89 */ /* 0x00efe200000e0000 */
[----:B------:R-:W-:Y:S01]  /*19c0*/  IADD3 R13, R13, 0x70, RZ ;  /* 0x000000700d0d7810 */ /* 0x000fe20007ffe0ff */
[----:B------:R-:W-:Y:S01]  /*19d0*/  IMAD.U32 R12, RZ, RZ, UR11 ;  /* 0x0000000bff0c7e24 */ /* 0x000fe2000f8e00ff */
[----:B------:R-:W-:Y:S01]  /*19e0*/  SHF.R.S32.HI R44, RZ, 0x1f, R40 ;  /* 0x0000001fff2c7819 */ /* 0x000fe20000011428 */
[----:B------:R-:W1:Y:S01]  /*19f0*/  SHFL.IDX PT, R15, R8, 0x7, 0x181f ;  /* 0x00f81f00080f7f89 */ /* 0x000e6200000e0000 */
[----:B------:R-:W-:Y:S01]  /*1a00*/  ISETP.GE.AND P4, PT, R13, R0, PT ;  /* 0x000000000d00720c */ /* 0x000fe20003f86270 */
[----:B------:R-:W-:Y:S01]  /*1a10*/  IMAD.MOV.U32 R11, RZ, RZ, c[0x0][0x2b8] ;  /* 0x0000ae00ff0b7624 */ /* 0x000fe200078e00ff */
[----:B------:R-:W-:Y:S01]  /*1a20*/  LEA.HI R44, R44, R40, RZ, 0x3 ;  /* 0x000000282c2c7211 */ /* 0x000fe200078f18ff */
[----:B------:R-:W-:Y:S01]  /*1a30*/  IMAD R12, R12, 0x40, R124 ;  /* 0x000000400c0c7824 */ /* 0x000fe200078e027c */
[----:B------:R-:W-:Y:S01]  /*1a40*/  USHF.R.S32.HI UR15, URZ, 0x1f, UR14 ;  /* 0x0000001f3f0f7899 */ /* 0x000fe2000801140e */
[----:B------:R-:W-:Y:S01]  /*1a50*/  IMAD.SHL.U32 R250, R250, 0x2, RZ ;  /* 0x00000002fafa7824 */ /* 0x000fe200078e00ff */
[----:B------:R-:W-:Y:S01]  /*1a60*/  ISETP.NE.AND P1, PT, R11, 0x1, PT ;  /* 0x000000010b00780c */ /* 0x000fe20003f25270 */
[----:B------:R-:W-:Y:S01]  /*1a70*/  ULDC.64 UR4, c[0x0][0x2b0] ;  /* 0x0000ac0000047ab9 */ /* 0x000fe20000000a00 */
[----:B------:R-:W-:Y:S01]  /*1a80*/  LOP3.LUT R44, R44, 0xfffffff8, RZ, 0xc0, !PT ;  /* 0xfffffff82c2c7812 */ /* 0x000fe200078ec0ff */
[----:B------:R-:W-:Y:S01]  /*1a90*/  UIMAD UR15, UR15, UR4, URZ ;  /* 0x000000040f0f72a4 */ /* 0x000fe2000f8e023f */
[----:B------:R-:W-:Y:S01]  /*1aa0*/  IADD3 R12, R12, -0x40, RZ ;  /* 0xffffffc00c0c7810 */ /* 0x000fe20007ffe0ff */
[----:B------:R-:W-:Y:S01]  /*1ab0*/  UIMAD.WIDE.U32 UR16, UR14, UR4, URZ ;  /* 0x000000040e1072a5 */ /* 0x000fe2000f8e003f */
[----:B------:R-:W-:Y:S01]  /*1ac0*/  IMAD.MOV.U32 R251, RZ, RZ, RZ ;  /* 0x000000fffffb7224 */ /* 0x000fe200078e00ff */
[----:B------:R-:W-:Y:S01]  /*1ad0*/  UIMAD UR14, UR14, UR5, UR15 ;  /* 0x000000050e0e72a4 */ /* 0x000fe2000f8e020f */
[----:B------:R-:W-:-:S02]  /*1ae0*/  ISETP.GE.AND P5, PT, R12, UR6, PT ;  /* 0x000000060c007c0c */ /* 0x000fc4000bfa6270 */
[----:B------:R-:W-:Y:S01]  /*1af0*/  IADD3 R252, R12, UR9, RZ ;  /* 0x000000090cfc7c10 */ /* 0x000fe2000fffe0ff */
[----:B------:R-:W-:Y:S01]  /*1b00*/  UIADD3 UR14, UR17, UR14, URZ ;  /* 0x0000000e110e7290 */ /* 0x000fe2000fffe03f */
[----:B------:R-:W-:Y:S01]  /*1b10*/  ISETP.GT.OR P5, PT, R124, 0x3f, P5 ;  /* 0x0000003f7c00780c */ /* 0x000fe20002fa4670 */
[----:B------:R-:W-:Y:S02]  /*1b20*/  ULDC.64 UR4, c[0x0][0x1e8] ;  /* 0x00007a0000047ab9 */ /* 0x000fe40000000a00 */
[----:B------:R-:W-:Y:S02]  /*1b30*/  IMAD.MOV.U32 R0, RZ, RZ, R252 ;  /* 0x000000ffff007224 */ /* 0x000fe400078e00fc */
[----:B-1--4-:R-:W-:-:S04]  /*1b40*/  @!P4 IMAD.WIDE R16, R45, 0x2, R14 ;  /* 0x000000022d10c825 */ /* 0x012fc800078e020e */
[----:B------:R-:W-:Y:S01]  /*1b50*/  @!P4 IMAD.WIDE R14, R44, 0x2, R14 ;  /* 0x000000022c0ec825 */ /* 0x000fe200078e020e */
[----:B------:R-:W-:Y:S01]  /*1b60*/  @!PT LDS RZ, [RZ] ;  /* 0x00000000fffff984 */ /* 0x000fe20000000800 */
[----:B------:R1:W-:Y:S03]  /*1b70*/  @!P4 LDGSTS.E.BYPASS.LTC128B.128 [R250+0xb900], [R16.64], !P3 ;  /* 0x0b90000010facfae */ /* 0x0003e6000d901d4c */
[----:B------:R-:W-:Y:S01]  /*1b80*/  @P1 IMAD.HI.U32 R8, R252, c[0x0][0x2bc], RZ ;  /* 0x0000af00fc081a27 */ /* 0x000fe200078e00ff */
[----:B------:R2:W-:Y:S04]  /*1b90*/  @!P4 LDGSTS.E.BYPASS.LTC128B.128 [R250+0xf900], [R14.64], !P0 ;  /* 0x0f9000000efacfae */ /* 0x0005e8000c101d4c */
[----:B------:R-:W0:Y:S01]  /*1ba0*/  LDGDEPBAR ;  /* 0x00000000000079af */ /* 0x000e220000000000 */
[----:B------:R-:W-:-:S04]  /*1bb0*/  @P1 SHF.R.U32.HI R0, RZ, c[0x0][0x2c0], R8 ;  /* 0x0000b000ff001a19 */ /* 0x000fc80000011608 */
[----:B------:R-:W-:-:S04]  /*1bc0*/  @!P5 IADD3 R11, P2, R0, UR16, RZ ;  /* 0x00000010000bdc10 */ /* 0x000fc8000ff5e0ff */
[----:B------:R-:W-:Y:S02]  /*1bd0*/  @!P5 LEA.HI.X.SX32 R8, R0, UR14, 0x1, P2 ;  /* 0x0000000e0008dc11 */ /* 0x000fe400090f0eff */
[----:B------:R-:W-:-:S04]  /*1be0*/  @!P5 LEA R12, P2, R11, c[0x0][0x2a0], 0x2 ;  /* 0x0000a8000b0cda11 */ /* 0x000fc800078410ff */
[----:B------:R-:W-:Y:S01]  /*1bf0*/  @!P5 LEA.HI.X R13, R11, c[0x0][0x2a4], R8, 0x2, P2 ;  /* 0x0000a9000b0dda11 */ /* 0x000fe200010f1408 */
[----:B------:R-:W-:Y:S06]  /*1c00*/  BAR.SYNC.DEFER_BLOCKING 0x0 ;  /* 0x0000000000007b1d */ /* 0x000fec0000010000 */
[----:B------:R-:W3:Y:S01]  /*1c10*/  @!P5 LDG.E R251, [R12.64] ;  /* 0x0000000c0cfbd981 */ /* 0x000ee2000c1e1900 */
[----:B------:R-:W-:Y:S01]  /*1c20*/  IMAD.MOV R0, RZ, RZ, -R0 ;  /* 0x000000ffff007224 */ /* 0x000fe200078e0a00 */
[----:B------:R-:W-:Y:S01]  /*1c30*/  UIMAD UR15, UR7, UR4, URZ ;  /* 0x00000004070f72a4 */ /* 0x000fe2000f8e023f */
[----:B------:R-:W-:Y:S01]  /*1c40*/  ISETP.GE.AND P4, PT, R45, c[0x0][0x1d4], PT ;  /* 0x000075002d007a0c */ /* 0x000fe20003f86270 */
[----:B------:R-:W-:Y:S01]  /*1c50*/  UIMAD.WIDE.U32 UR20, UR8, UR4, URZ ;  /* 0x00000004081472a5 */ /* 0x000fe2000f8e003f */
[----:B------:R-:W-:Y:S01]  /*1c60*/  IMAD R252, R0, c[0x0][0x2b8], R252 ;  /* 0x0000ae0000fc7a24 */ /* 0x000fe200078e02fc */
[----:B------:R-:W-:Y:S01]  /*1c70*/  UIMAD UR5, UR8, UR5, UR15 ;  /* 0x00000005080572a4 */ /* 0x000fe2000f8e020f */
[----:B------:R-:W-:Y:S01]  /*1c80*/  SHF.R.S32.HI R248, RZ, 0x4, R10 ;  /* 0x00000004fff87819 */ /* 0x000fe2000001140a */
[----:B------:R-:W-:Y:S01]  /*1c90*/  ULEA UR15, UR11, 0xffffffc0, 0x6 ;  /* 0xffffffc00b0f7891 */ /* 0x000fe2000f8e303f */
[----:B-1----:R-:W-:Y:S01]  /*1ca0*/  IMAD.WIDE.U32 R16, R252, c[0x0][0x1e0], RZ ;  /* 0x00007800fc107a25 */ /* 0x002fe200078e00ff */
[----:B------:R-:W-:Y:S01]  /*1cb0*/  SHF.R.S32.HI R8, RZ, 0x1f, R252 ;  /* 0x0000001fff087819 */ /* 0x000fe200000114fc */
[----:B------:R-:W-:Y:S01]  /*1cc0*/  UIADD3 UR18, UR21, UR5, URZ ;  /* 0x0000000515127290 */ /* 0x000fe2000fffe03f */
[----:B------:R-:W-:Y:S01]  /*1cd0*/  ISETP.GE.AND P3, PT, R40, c[0x0][0x1d4], PT ;  /* 0x0000750028007a0c */ /* 0x000fe20003f66270 */
[----:B------:R-:W-:Y:S01]  /*1ce0*/  UIADD3 UR15, UR6, -UR15, URZ ;  /* 0x8000000f060f7290 */ /* 0x000fe2000fffe03f */
[----:B------:R-:W-:Y:S01]  /*1cf0*/  LEA.HI R10, R10, R248, RZ, 0x1 ;  /* 0x000000f80a0a7211 */ /* 0x000fe200078f08ff */
[C---:B--2---:R-:W-:Y:S01]  /*1d00*/  IMAD R14, R8.reuse, c[0x0][0x1e0], RZ ;  /* 0x00007800080e7a24 */ /* 0x044fe200078e02ff */
[----:B------:R-:W-:Y:S01]  /*1d10*/  ULDC.64 UR4, c[0x0][0x210] ;  /* 0x0000840000047ab9 */ /* 0x000fe20000000a00 */
[----:B------:R-:W-:Y:S01]  /*1d20*/  IMAD R8, R8, c[0x0][0x208], RZ ;  /* 0x0000820008087a24 */ /* 0x000fe200078e02ff */
[----:B------:R-:W-:Y:S01]  /*1d30*/  LOP3.LUT R10, R10, 0xfffffffe, RZ, 0xc0, !PT ;  /* 0xfffffffe0a0a7812 */ /* 0x000fe200078ec0ff */
[C---:B------:R-:W-:Y:S01]  /*1d40*/  IMAD R14, R252.reuse, c[0x0][0x1e4], R14 ;  /* 0x00007900fc0e7a24 */ /* 0x040fe200078e020e */
[----:B------:R-:W-:Y:S01]  /*1d50*/  UIMAD UR7, UR7, UR4, URZ ;  /* 0x00000004070772a4 */ /* 0x000fe2000f8e023f */
[----:B------:R-:W-:Y:S01]  /*1d60*/  IMAD R8, R252, c[0x0][0x20c], R8 ;  /* 0x00008300fc087a24 */ /* 0x000fe200078e0208 */
[----:B------:R-:W-:Y:S01]  /*1d70*/  UIMAD.WIDE.U32 UR22, UR8, UR4, URZ ;  /* 0x00000004081672a5 */ /* 0x000fe2000f8e003f */
[----:B------:R-:W-:Y:S01]  /*1d80*/  IMAD.IADD R15, R17, 0x1, R14 ;  /* 0x00000001110f7824 */ /* 0x000fe200078e020e */
[----:B------:R-:W-:Y:S01]  /*1d90*/  UIMAD UR5, UR8, UR5, UR7 ;  /* 0x00000005080572a4 */ /* 0x000fe2000f8e0207 */
[----:B------:R-:W-:Y:S01]  /*1da0*/  IMAD.MOV.U32 R14, RZ, RZ, R16 ;  /* 0x000000ffff0e7224 */ /* 0x000fe200078e0010 */
[----:B------:R-:W-:Y:S01]  /*1db0*/  UISETP.GE.AND UP0, UPT, UR6, 0x41, UPT ;  /* 0x000000410600788c */ /* 0x000fe2000bf06270 */
[----:B------:R-:W-:Y:S01]  /*1dc0*/  IMAD.IADD R248, R248, 0x1, -R10 ;  /* 0x00000001f8f87824 */ /* 0x000fe200078e0a0a */
[----:B------:R-:W-:Y:S01]  /*1dd0*/  UIADD3 UR5, UR23, UR5, URZ ;  /* 0x0000000517057290 */ /* 0x000fe2000fffe03f */
[----:B------:R-:W-:Y:S01]  /*1de0*/  IMAD.WIDE R42, R45, 0x2, RZ ;  /* 0x000000022d2a7825 */ /* 0x000fe200078e02ff */
[----:B------:R-:W-:-:S02]  /*1df0*/  SHF.R.S32.HI R47, RZ, 0x1f, R45 ;  /* 0x0000001fff2f7819 */ /* 0x000fc4000001142d */
[----:B---3--:R-:W-:Y:S01]  /*1e00*/  SHF.R.S32.HI R12, RZ, 0x1f, R251 ;  /* 0x0000001fff0c7819 */ /* 0x008fe200000114fb */
[----:B------:R-:W-:-:S04]  /*1e10*/  IMAD.WIDE.U32 R14, R251, c[0x0][0x1f0], R14 ;  /* 0x00007c00fb0e7a25 */ /* 0x000fc800078e000e */
[----:B------:R-:W-:Y:S01]  /*1e20*/  IMAD R0, R12, c[0x0][0x1f0], RZ ;  /* 0x00007c000c007a24 */ /* 0x000fe200078e02ff */
[----:B------:R-:W-:Y:S01]  /*1e30*/  IADD3 R11, P0, R14, UR20, RZ ;  /* 0x000000140e0b7c10 */ /* 0x000fe2000ff1e0ff */
[----:B------:R-:W-:Y:S02]  /*1e40*/  IMAD R12, R12, c[0x0][0x218], RZ ;  /* 0x000086000c0c7a24 */ /* 0x000fe400078e02ff */
[C---:B------:R-:W-:Y:S02]  /*1e50*/  IMAD R0, R251.reuse, c[0x0][0x1f4], R0 ;  /* 0x00007d00fb007a24 */ /* 0x040fe400078e0200 */
[----:B------:R-:W-:-:S03]  /*1e60*/  IMAD R12, R251, c[0x0][0x21c], R12 ;  /* 0x00008700fb0c7a24 */ /* 0x000fc600078e020c */
[----:B------:R-:W-:Y:S02]  /*1e70*/  IADD3.X R0, R15, UR18, R0, P0, !PT ;  /* 0x000000120f007c10 */ /* 0x000fe400087fe400 */
[----:B------:R-:W-:-:S04]  /*1e80*/  LEA R13, P0, R11, c[0x0][0x1c8], 0x1 ;  /* 0x000072000b0d7a11 */ /* 0x000fc800078008ff */
[----:B------:R-:W-:Y:S01]  /*1e90*/  LEA.HI.X R11, R11, c[0x0][0x1cc], R0, 0x1, P0 ;  /* 0x000073000b0b7a11 */ /* 0x000fe200000f0c00 */
[----:B------:R-:W-:Y:S01]  /*1ea0*/  SHFL.IDX PT, R20, R13, RZ, 0x181f ;  /* 0x00181fff0d147589 */ /* 0x000fe200000e0000 */
[----:B------:R-:W-:-:S03]  /*1eb0*/  IADD3 R0, -R6, UR15, RZ ;  /* 0x0000000f06007c10 */ /* 0x000fc6000fffe1ff */
[----:B------:R-:W1:Y:S01]  /*1ec0*/  SHFL.IDX PT, R21, R11, RZ, 0x181f ;  /* 0x00181fff0b157589 */ /* 0x000e6200000e0000 */
[C---:B------:R-:W-:Y:S02]  /*1ed0*/  ISETP.GE.AND P6, PT, R0.reuse, 0x1, PT ;  /* 0x000000010000780c */ /* 0x040fe40003fc6270 */
[C---:B------:R-:W-:Y:S01]  /*1ee0*/  ISETP.GE.AND P5, PT, R0.reuse, 0x11, PT ;  /* 0x000000110000780c */ /* 0x040fe20003fa6270 */
[----:B------:R-:W-:Y:S01]  /*1ef0*/  SHFL.IDX PT, R16, R13, 0x1, 0x181f ;  /* 0x00381f000d107f89 */ /* 0x000fe200000e0000 */
[C---:B------:R-:W-:Y:S02]  /*1f00*/  ISETP.GE.AND P2, PT, R0.reuse, 0x21, PT ;  /* 0x000000210000780c */ /* 0x040fe40003f46270 */
[----:B------:R-:W-:Y:S01]  /*1f10*/  ISETP.GT.AND P0, PT, R0, 0x30, PT ;  /* 0x000000300000780c */ /* 0x000fe20003f04270 */
[----:B------:R-:W2:Y:S04]  /*1f20*/  SHFL.IDX PT, R17, R11, 0x1, 0x181f ;  /* 0x00381f000b117f89 */ /* 0x000ea800000e0000 */
[----:B------:R-:W-:Y:S04]  /*1f30*/  SHFL.IDX PT, R14, R13, 0x2, 0x181f ;  /* 0x00581f000d0e7f89 */ /* 0x000fe800000e0000 */
[----:B------:R-:W3:Y:S04]  /*1f40*/  SHFL.IDX PT, R15, R11, 0x2, 0x181f ;  /* 0x00581f000b0f7f89 */ /* 0x000ee800000e0000 */
[----:B------:R4:W-:Y:S04]  /*1f50*/  SHFL.IDX PT, R18, R13, 0x3, 0x181f ;  /* 0x00781f000d127f89 */ /* 0x0009e800000e0000 */
[----:B------:R3:W5:Y:S01]  /*1f60*/  SHFL.IDX PT, R19, R11, 0x3, 0x181f ;  /* 0x00781f000b137f89 */ /* 0x00076200000e0000 */
[----:B-1----:R-:W-:-:S04]  /*1f70*/  @P6 IMAD.WIDE R22, R45, 0x2, R20 ;  /* 0x000000022d166825 */ /* 0x002fc800078e0214 */
[C---:B------:R-:W-:Y:S01]  /*1f80*/  @P6 IMAD.WIDE R24, R44.reuse, 0x2, R20 ;  /* 0x000000022c186825 */ /* 0x040fe200078e0214 */
[----:B------:R1:W-:Y:S03]  /*1f90*/  @P6 LDGSTS.E.BYPASS.LTC128B.128 [R250+0x4100], [R22.64], !P4 ;  /* 0x0410000016fa6fae */ /* 0x0003e6000e101d4c */
[--C-:B--2---:R-:W-:Y:S01]  /*1fa0*/  @P5 IMAD.WIDE R20, R45, 0x2, R16.reuse ;  /* 0x000000022d145825 */ /* 0x104fe200078e0210 */
[----:B------:R2:W-:Y:S03]  /*1fb0*/  @P6 LDGSTS.E.BYPASS.LTC128B.128 [R250+0x6100], [R24.64], !P3 ;  /* 0x0610000018fa6fae */ /* 0x0005e6000d901d4c */
[----:B------:R-:W-:Y:S01]  /*1fc0*/  @P5 IMAD.WIDE R16, R44, 0x2, R16 ;  /* 0x000000022c105825 */ /* 0x000fe200078e0210 */
[----:B------:R1:W-:Y:S04]  /*1fd0*/  @P5 LDGSTS.E.BYPASS.LTC128B.128 [R250+0x4900], [R20.64], !P4 ;  /* 0x0490000014fa5fae */ /* 0x0003e8000e101d4c */
[----:B------:R2:W-:Y:S01]  /*1fe0*/  @P5 LDGSTS.E.BYPASS.LTC128B.128 [R250+0x6900], [R16.64], !P3 ;  /* 0x0690000010fa5fae */ /* 0x0005e2000d901d4c */
[----:B------:R-:W-:Y:S01]  /*1ff0*/  ISETP.GE.AND P5, PT, R40, c[0x0][0x1d4], PT ;  /* 0x0000750028007a0c */ /* 0x000fe20003fa6270 */
[----:B----4-:R-:W-:-:S02]  /*2000*/  IMAD.SHL.U32 R13, R5, 0x40, RZ ;  /* 0x00000040050d7824 */ /* 0x010fc400078e00ff */
[----:B---3--:R-:W-:-:S05]  /*2010*/  @P2 IMAD.WIDE R10, R45, 0x2, R14 ;  /* 0x000000022d0a2825 */ /* 0x008fca00078e020e */
[----:B------:R3:W-:Y:S01]  /*2020*/  @P2 LDGSTS.E.BYPASS.LTC128B.128 [R250+0x5100], [R10.64], !P4 ;  /* 0x051000000afa2fae */ /* 0x0007e2000e101d4c */
[----:B-1----:R-:W-:-:S04]  /*2030*/  @P2 IMAD.WIDE R20, R44, 0x2, R14 ;  /* 0x000000022c142825 */ /* 0x002fc800078e020e */
[--C-:B-----5:R-:W-:Y:S01]  /*2040*/  @P0 IMAD.WIDE R14, R45, 0x2, R18.reuse ;  /* 0x000000022d0e0825 */ /* 0x120fe200078e0212 */
[----:B------:R1:W-:Y:S03]  /*2050*/  @P2 LDGSTS.E.BYPASS.LTC128B.128 [R250+0x7100], [R20.64], !P3 ;  /* 0x0710000014fa2fae */ /* 0x0003e6000d901d4c */
[----:B------:R-:W-:Y:S01]  /*2060*/  @P0 IMAD.WIDE R18, R44, 0x2, R18 ;  /* 0x000000022c120825 */ /* 0x000fe200078e0212 */
[----:B------:R4:W-:Y:S04]  /*2070*/  @P0 LDGSTS.E.BYPASS.LTC128B.128 [R250+0x5900], [R14.64], !P4 ;  /* 0x059000000efa0fae */ /* 0x0009e8000e101d4c */
[----:B------:R5:W-:Y:S01]  /*2080*/  @P0 LDGSTS.E.BYPASS.LTC128B.128 [R250+0x7900], [R18.64], !P3 ;  /* 0x0790000012fa0fae */ /* 0x000be2000d901d4c */
[----:B---3--:R-:W-:Y:S01]  /*2090*/  IMAD.SHL.U32 R10, R6, 0x8, RZ ;  /* 0x00000008060a7824 */ /* 0x008fe200078e00ff */
[----:B------:R-:W-:Y:S01]  /*20a0*/  LEA.HI R6, R9, R2, RZ, 0x5 ;  /* 0x0000000209067211 */ /* 0x000fe200078f28ff */
[----:B------:R-:W-:Y:S01]  /*20b0*/  IMAD.SHL.U32 R11, R7, 0x40, RZ ;  /* 0x00000040070b7824 */ /* 0x000fe200078e00ff */
[----:B------:R-:W0:Y:S01]  /*20c0*/  LDGDEPBAR ;  /* 0x00000000000079af */ /* 0x000e220000000000 */
[----:B------:R-:W-:-:S03]  /*20d0*/  IMAD.SHL.U32 R7, R248, 0x8, RZ ;  /* 0x00000008f8077824 */ /* 0x000fc600078e00ff */
[----:B------:R-:W-:-:S04]  /*20e0*/  LOP3.LUT R11, R11, 0x1c0, RZ, 0xc0, !PT ;  /* 0x000001c00b0b7812 */ /* 0x000fc800078ec0ff */
[----:B------:R-:W-:Y:S02]  /*20f0*/  LOP3.LUT R7, R11, 0x8, R7, 0xf8, !PT ;  /* 0x000000080b077812 */ /* 0x000fe400078ef807 */
[----:B------:R-:W-:-:S04]  /*2100*/  SHF.R.U32.HI R11, RZ, 0x3, R11 ;  /* 0x00000003ff0b7819 */ /* 0x000fc8000001160b */
[----:B------:R-:W-:Y:S02]  /*2110*/  LOP3.LUT R5, R7, R11, RZ, 0x3c, !PT ;  /* 0x0000000b07057212 */ /* 0x000fe400078e3cff */
[----:B------:R-:W-:Y:S01]  /*2120*/  LOP3.LUT R7, R13, 0xfffffe00, RZ, 0xc0, !PT ;  /* 0xfffffe000d077812 */ /* 0x000fe200078ec0ff */
[----:B----4-:R-:W-:-:S05]  /*2130*/  IMAD.SHL.U32 R14, R46, 0x40, RZ ;  /* 0x000000402e0e7824 */ /* 0x010fca00078e00ff */
[----:B------:R-:W-:Y:S01]  /*2140*/  LOP3.LUT R14, R14, 0x1c0, RZ, 0xc0, !PT ;  /* 0x000001c00e0e7812 */ /* 0x000fe200078ec0ff */
[----:B------:R-:W-:-:S04]  /*2150*/  DEPBAR.LE SB0, 0x1 ;  /* 0x000080400000791a */ /* 0x000fc80000000000 */
[----:B------:R-:W-:Y:S01]  /*2160*/  LOP3.LUT R9, R14, 0x8, R10, 0xf8, !PT ;  /* 0x000000080e097812 */ /* 0x000fe200078ef80a */
[----:B------:R-:W-:-:S04]  /*2170*/  DEPBAR.LE SB0, 0x0 ;  /* 0x000080000000791a */ /* 0x000fc80000000000 */
[----:B------:R-:W-:Y:S01]  /*2180*/  SHF.R.U32.HI R14, RZ, 0x3, R14 ;  /* 0x00000003ff0e7819 */ /* 0x000fe2000001160e */
[----:B------:R-:W-:-:S03]  /*2190*/  IMAD.SHL.U32 R10, R6, 0x20, RZ ;  /* 0x00000020060a7824 */ /* 0x000fc600078e00ff */
[----:B------:R-:W-:Y:S01]  /*21a0*/  LOP3.LUT R9, R9, R14, RZ, 0x3c, !PT ;  /* 0x0000000e09097212 */ /* 0x000fe200078e3cff */
[----:B------:R-:W-:Y:S01]  /*21b0*/  IMAD.WIDE.U32 R14, R252, c[0x0][0x208], RZ ;  /* 0x00008200fc0e7a25 */ /* 0x000fe200078e00ff */
[----:B------:R-:W-:-:S03]  /*21c0*/  LOP3.LUT R10, R10, 0x7ffffc00, RZ, 0xc0, !PT ;  /* 0x7ffffc000a0a7812 */ /* 0x000fc600078ec0ff */
[----:B------:R-:W-:Y:S01]  /*21d0*/  IMAD.IADD R15, R15, 0x1, R8 ;  /* 0x000000010f0f7824 */ /* 0x000fe200078e0208 */
[CC--:B------:R-:W-:Y:S01]  /*21e0*/  IADD3 R249, R5.reuse, R7.reuse, R10 ;  /* 0x0000000705f97210 */ /* 0x0c0fe20007ffe00a */
[----:B------:R-:W-:Y:S01]  /*21f0*/  IMAD R248, R248, 0x200, R9 ;  /* 0x00000200f8f87824 */ /* 0x000fe200078e0209 */
[----:B------:R-:W-:Y:S01]  /*2200*/  LOP3.LUT R5, R5, R7, RZ, 0xfc, !PT ;  /* 0x0000000705057212 */ /* 0x000fe200078efcff */
[----:B------:R-:W-:-:S04]  /*2210*/  IMAD.WIDE.U32 R14, R251, c[0x0][0x218], R14 ;  /* 0x00008600fb0e7a25 */ /* 0x000fc800078e000e */
[----:B------:R-:W-:Y:S01]  /*2220*/  IMAD.SHL.U32 R248, R248, 0x2, RZ ;  /* 0x00000002f8f87824 */ /* 0x000fe200078e00ff */
[----:B------:R-:W-:Y:S01]  /*2230*/  BAR.SYNC.DEFER_BLOCKING 0x0 ;  /* 0x0000000000007b1d */ /* 0x000fe20000010000 */
[----:B------:R-:W-:Y:S01]  /*2240*/  IADD3 R36, P0, R14, UR22, RZ ;  /* 0x000000160e247c10 */ /* 0x000fe2000ff1e0ff */
[----:B------:R-:W-:Y:S02]  /*2250*/  IMAD.SHL.U32 R249, R249, 0x2, RZ ;  /* 0x00000002f9f97824 */ /* 0x000fe400078e00ff */
[----:B------:R-:W-:Y:S02]  /*2260*/  IADD3 R41, R248, 0x4100, RZ ;  /* 0x00004100f8297810 */ /* 0x000fe40007ffe0ff */
[----:B------:R-:W-:Y:S01]  /*2270*/  IADD3.X R12, R15, UR5, R12, P0, !PT ;  /* 0x000000050f0c7c10 */ /* 0x000fe200087fe40c */
[--C-:B------:R-:W-:Y:S01]  /*2280*/  IMAD R245, R4, 0x2, R249.reuse ;  /* 0x0000000204f57824 */ /* 0x100fe200078e02f9 */
[----:B------:R-:W-:Y:S01]  /*2290*/  LEA R106, P0, R36, c[0x0][0x1f8], 0x1 ;  /* 0x00007e00246a7a11 */ /* 0x000fe200078008ff */
[C---:B------:R-:W-:Y:S01]  /*22a0*/  IMAD R244, R3.reuse, 0x2, R249 ;  /* 0x0000000203f47824 */ /* 0x040fe200078e02f9 */
[----:B------:R-:W-:Y:S01]  /*22b0*/  IADD3 R247, R248, 0x4120, RZ ;  /* 0x00004120f8f77810 */ /* 0x000fe20007ffe0ff */
[----:B------:R-:W-:Y:S01]  /*22c0*/  IMAD R242, R3, 0x2, R245 ;  /* 0x0000000203f27824 */ /* 0x000fe200078e02f5 */
[----:B------:R-:W-:Y:S01]  /*22d0*/  LEA.HI.X R36, R36, c[0x0][0x1fc], R12, 0x1, P0 ;  /* 0x00007f0024247a11 */ /* 0x000fe200000f0c0c */
[----:B------:R-:W3:Y:S01]  /*22e0*/  SHFL.IDX PT, R110, R106, 0x2, 0x181f ;  /* 0x00581f006a6e7f89 */ /* 0x000ee200000e0000 */
[----:B------:R-:W-:Y:S01]  /*22f0*/  LOP3.LUT P0, RZ, R46, 0x2, RZ, 0xc0, !PT ;  /* 0x000000022eff7812 */ /* 0x000fe2000780c0ff */
[----:B------:R-:W-:-:S02]  /*2300*/  IMAD R241, R4, 0x2, R244 ;  /* 0x0000000204f17824 */ /* 0x000fc400078e02f4 */
[----:B------:R-:W4:Y:S04]  /*2310*/  SHFL.IDX PT, R74, R106, RZ, 0x181f ;  /* 0x00181fff6a4a7589 */ /* 0x000f2800000e0000 */
[----:B------:R-:W1:Y:S04]  /*2320*/  SHFL.IDX PT, R37, R36, 0x2, 0x181f ;  /* 0x00581f0024257f89 */ /* 0x000e6800000e0000 */
[----:B------:R-:W2:Y:S02]  /*2330*/  SHFL.IDX PT, R112, R106, 0x1, 0x181f ;  /* 0x00381f006a707f89 */ /* 0x000ea400000e0000 */
[----:B------:R-:W-:Y:S01]  /*2340*/  @P0 IADD3 R247, R41, -0x20, RZ ;  /* 0xffffffe029f70810 */ /* 0x000fe20007ffe0ff */
[----:B------:R-:W-:Y:S01]  /*2350*/  IMAD.WIDE R40, R44, 0x2, RZ ;  /* 0x000000022c287825 */ /* 0x000fe200078e02ff */
[----:B------:R-:W5:Y:S02]  /*2360*/  SHFL.IDX PT, R39, R36, RZ, 0x181f ;  /* 0x00181fff24277589 */ /* 0x000f6400000e0000 */
[----:B------:R-:W-:-:S02]  /*2370*/  IADD3 R237, R247, 0x800, RZ ;  /* 0x00000800f7ed7810 */ /* 0x000fc40007ffe0ff */
[----:B------:R-:W5:Y:S01]  /*2380*/  SHFL.IDX PT, R106, R106, 0x3, 0x181f ;  /* 0x00781f006a6a7f89 */ /* 0x000f6200000e0000 */
[C---:B------:R-:W-:Y:S02]  /*2390*/  IADD3 R236, R247.reuse, 0x1000, RZ ;  /* 0x00001000f7ec7810 */ /* 0x040fe40007ffe0ff */
[C---:B------:R-:W-:Y:S01]  /*23a0*/  IADD3 R235, R247.reuse, 0x1800, RZ ;  /* 0x00001800f7eb7810 */ /* 0x040fe20007ffe0ff */
[----:B------:R-:W5:Y:S01]  /*23b0*/  SHFL.IDX PT, R38, R36, 0x1, 0x181f ;  /* 0x00381f0024267f89 */ /* 0x000f6200000e0000 */
[----:B---3--:R-:W-:Y:S02]  /*23c0*/  IADD3 R108, P2, R42, R110, RZ ;  /* 0x0000006e2a6c7210 */ /* 0x008fe40007f5e0ff */
[C---:B------:R-:W-:Y:S01]  /*23d0*/  IADD3 R233, R247.reuse, 0x2000, RZ ;  /* 0x00002000f7e97810 */ /* 0x040fe20007ffe0ff */
[----:B------:R-:W3:Y:S01]  /*23e0*/  SHFL.IDX PT, R36, R36, 0x3, 0x181f ;  /* 0x00781f0024247f89 */ /* 0x000ee200000e0000 */
[C---:B----4-:R-:W-:Y:S02]  /*23f0*/  IADD3 R72, P0, R74.reuse, R42, RZ ;  /* 0x0000002a4a487210 */ /* 0x050fe40007f1e0ff */
[----:B------:R-:W-:Y:S01]  /*2400*/  IADD3 R232, R247, 0x2800, RZ ;  /* 0x00002800f7e87810 */ /* 0x000fe20007ffe0ff */
[----:B-1----:R-:W-:Y:S01]  /*2410*/  IMAD.X R109, R43, 0x1, R37, P2 ;  /* 0x000000012b6d7824 */ /* 0x002fe200010e0625 */
[----:B------:R-:W-:Y:S01]  /*2420*/  IADD3 R74, P2, R74, R40, RZ ;  /* 0x000000284a4a7210 */ /* 0x000fe20007f5e0ff */
[----:B------:R-:W-:Y:S01]  /*2430*/  LDSM.16.M88.4 R68, [R249+0xa100] ;  /* 0x00a10000f944783b */ /* 0x000fe20000000200 */
[----:B------:R-:W-:-:S02]  /*2440*/  IADD3 R203, R247, 0x3000, RZ ;  /* 0x00003000f7cb7810 */ /* 0x000fc40007ffe0ff */
[----:B--2---:R-:W-:Y:S01]  /*2450*/  IADD3 R114, P6, R42, R112, RZ ;  /* 0x000000702a727210 */ /* 0x004fe20007fde0ff */
[----:B------:R-:W1:Y:S01]  /*2460*/  LDSM.16.M88.4 R92, [R248+0x4100] ;  /* 0x00410000f85c783b */ /* 0x000e620000000200 */
[----:B------:R-:W-:Y:S01]  /*2470*/  IADD3 R202, R247, 0x3800, RZ ;  /* 0x00003800f7ca7810 */ /* 0x000fe20007ffe0ff */
[C---:B-----5:R-:W-:Y:S02]  /*2480*/  IMAD.X R73, R39.reuse, 0x1, R43, P0 ;  /* 0x0000000127497824 */ /* 0x060fe400000e062b */
[----:B------:R-:W-:Y:S01]  /*2490*/  IMAD.X R75, R39, 0x1, R41, P2 ;  /* 0x00000001274b7824 */ /* 0x000fe200010e0629 */
[----:B------:R-:W-:Y:S01]  /*24a0*/  IADD3 R110, P2, R40, R110, RZ ;  /* 0x0000006e286e7210 */ /* 0x000fe20007f5e0ff */
[----:B------:R-:W2:Y:S01]  /*24b0*/  LDSM.16.M88.4 R84, [R248+0x4900] ;  /* 0x00490000f854783b */ /* 0x000ea20000000200 */
[----:B------:R-:W-:Y:S01]  /*24c0*/  IADD3 R104, P0, R42, R106, RZ ;  /* 0x0000006a2a687210 */ /* 0x000fe20007f1e0ff */
[----:B------:R-:W-:Y:S01]  /*24d0*/  IMAD.X R115, R43, 0x1, R38, P6 ;  /* 0x000000012b737824 */ /* 0x000fe200030e0626 */
[----:B------:R-:W-:Y:S01]  /*24e0*/  ISETP.GE.AND P6, PT, R45, c[0x0][0x1d4], PT ;  /* 0x000075002d007a0c */ /* 0x000fe20003fc6270 */
[----:B------:R-:W-:Y:S01]  /*24f0*/  IMAD.X R111, R41, 0x1, R37, P2 ;  /* 0x00000001296f7824 */ /* 0x000fe200010e0625 */
[----:B------:R-:W4:Y:S01]  /*2500*/  LDSM.16.M88.4 R76, [R248+0x5100] ;  /* 0x00510000f84c783b */ /* 0x000f220000000200 */
[----:B---3--:R-:W-:Y:S01]  /*2510*/  IMAD.X R105, R43, 0x1, R36, P0 ;  /* 0x000000012b697824 */ /* 0x008fe200000e0624 */
[----:B------:R-:W-:-:S02]  /*2520*/  IADD3 R112, P0, R40, R112, RZ ;  /* 0x0000007028707210 */ /* 0x000fc40007f1e0ff */
[----:B------:R-:W-:Y:S01]  /*2530*/  ISETP.LT.OR P2, PT, R0, 0x1, P6 ;  /* 0x000000010000780c */ /* 0x000fe20003741670 */
[----:B------:R-:W3:Y:S02]  /*2540*/  LDSM.16.M88.4 R64, [R249+0x8100] ;  /* 0x00810000f940783b */ /* 0x000ee40000000200 */
[C---:B------:R-:W-:Y:S01]  /*2550*/  IMAD.X R113, R41.reuse, 0x1, R38, P0 ;  /* 0x0000000129717824 */ /* 0x040fe200000e0626 */
[----:B------:R-:W-:Y:S01]  /*2560*/  IADD3 R106, P0, R40, R106, RZ ;  /* 0x0000006a286a7210 */ /* 0x000fe20007f1e0ff */
[----:B------:R-:W5:Y:S04]  /*2570*/  LDSM.16.M88.4 R100, [R248+0x5900] ;  /* 0x00590000f864783b */ /* 0x000f680000000200 */
[----:B------:R-:W-:Y:S01]  /*2580*/  IMAD.X R107, R41, 0x1, R36, P0 ;  /* 0x00000001296b7824 */ /* 0x000fe200000e0624 */
[C---:B------:R-:W-:Y:S01]  /*2590*/  ISETP.LT.OR P0, PT, R0.reuse, 0x1, P5 ;  /* 0x000000010000780c */ /* 0x040fe20002f01670 */
[----:B------:R-:W-:Y:S04]  /*25a0*/  LDSM.16.M88.4 R60, [R245+0xa100] ;  /* 0x00a10000f53c783b */ /* 0x000fe80000000200 */
[----:B------:R-:W-:Y:S04]  /*25b0*/  LDSM.16.M88.4 R56, [R247] ;  /* 0x00000000f738783b */ /* 0x000fe80000000200 */
[----:B------:R-:W-:Y:S04]  /*25c0*/  LDSM.16.M88.4 R52, [R247+0x800] ;  /* 0x00080000f734783b */ /* 0x000fe80000000200 */
[----:B------:R-:W-:Y:S01]  /*25d0*/  LDSM.16.M88.4 R36, [R245+0x8100] ;  /* 0x00810000f524783b */ /* 0x000fe20000000200 */
[C---:B-1----:R-:W-:Y:S03]  /*25e0*/  HMMA.16816.F32 R32, R68.reuse, R92, RZ ;  /* 0x0000005c4420723c */ /* 0x042fe600000018ff */
[----:B------:R-:W-:Y:S04]  /*25f0*/  LDSM.16.M88.4 R48, [R247+0x1000] ;  /* 0x00100000f730783b */ /* 0x000fe80000000200 */
[----:B------:R-:W1:Y:S01]  /*2600*/  LDSM.16.M88.4 R40, [R247+0x1800] ;  /* 0x00180000f728783b */ /* 0x000e620000000200 */
[----:B--2---:R-:W-:Y:S03]  /*2610*/  HMMA.16816.F32 R24, R68, R84, RZ ;  /* 0x000000544418723c */ /* 0x004fe600000018ff */
[----:B------:R-:W-:Y:S01]  /*2620*/  @!PT LDS RZ, [RZ] ;  /* 0x00000000fffff984 */ /* 0x000fe20000000800 */
[----:B------:R-:W-:Y:S01]  /*2630*/  @!PT LDS RZ, [RZ] ;  /* 0x00000000fffff984 */ /* 0x000fe20000000800 */
[----:B------:R-:W-:Y:S01]  /*2640*/  @!PT LDS RZ, [RZ] ;  /* 0x00000000fffff984 */ /* 0x000fe20000000800 */
[----:B------:R2:W-:Y:S01]  /*2650*/  LDGSTS.E.BYPASS.LTC128B.128 [R250+0x100], [R72.64], !P2 ;  /* 0x0010000048fa7fae */ /* 0x0005e2000d101d4c */
[----:B------:R-:W-:-:S03]  /*2660*/  ISETP.LT.OR P2, PT, R0, 0x11, P6 ;  /* 0x000000110000780c */ /* 0x000fc60003741670 */
[----:B------:R2:W-:Y:S01]  /*2670*/  LDGSTS.E.BYPASS.LTC128B.128 [R250+0x2100], [R74.64], !P0 ;  /* 0x021000004afa7fae */ /* 0x0005e2000c101d4c */
[C---:B------:R-:W-:Y:S01]  /*2680*/  ISETP.LT.OR P0, PT, R0.reuse, 0x11, P5 ;  /* 0x000000110000780c */ /* 0x040fe20002f01670 */
[C---:B----4-:R-:W-:Y:S08]  /*2690*/  HMMA.16816.F32 R16, R68.reuse, R76, RZ ;  /* 0x0000004c4410723c */ /* 0x050ff000000018ff */
[----:B------:R4:W-:Y:S01]  /*26a0*/  LDGSTS.E.BYPASS.LTC128B.128 [R250+0x900], [R114.64], !P2 ;  /* 0x0090000072fa7fae */ /* 0x0009e2000d101d4c */
[C---:B------:R-:W-:Y:S01]  /*26b0*/  ISETP.LT.OR P2, PT, R0.reuse, 0x21, P6 ;  /* 0x000000210000780c */ /* 0x040fe20003741670 */
[----:B------:R-:W-:Y:S01]  /*26c0*/  HMMA.16816.F32 R28, R68, R94, RZ ;  /* 0x0000005e441c723c */ /* 0x000fe200000018ff */
[C---:B------:R-:W-:Y:S01]  /*26d0*/  ISETP.LT.OR P6, PT, R0.reuse, 0x31, P6 ;  /* 0x000000310000780c */ /* 0x040fe200037c1670 */
[----:B------:R4:W-:Y:S01]  /*26e0*/  LDGSTS.E.BYPASS.LTC128B.128 [R250+0x2900], [R112.64], !P0 ;  /* 0x0290000070fa7fae */ /* 0x0009e2000c101d4c */
[----:B------:R-:W-:-:S02]  /*26f0*/  ISETP.LT.OR P0, PT, R0, 0x21, P5 ;  /* 0x000000210000780c */ /* 0x000fc40002f01670 */
[----:B------:R-:W-:Y:S01]  /*2700*/  ISETP.LT.OR P5, PT, R0, 0x31, P5 ;  /* 0x000000310000780c */ /* 0x000fe20002fa1670 */
[----:B------:R-:W-:Y:S02]  /*2710*/  IMAD.MOV.U32 R0, RZ, RZ, 0x40 ;  /* 0x00000040ff007424 */ /* 0x000fe400078e00ff */
[C---:B------:R-:W-:Y:S04]  /*2720*/  HMMA.16816.F32 R20, R68.reuse, R86, RZ ;  /* 0x000000564414723c */ /* 0x040fe800000018ff */
[----:B------:R1:W-:Y:S01]  /*2730*/  LDGSTS.E.BYPASS.LTC128B.128 [R250+0x1100], [R108.64], !P2 ;  /* 0x011000006cfa7fae */ /* 0x0003e2000d101d4c */
[----:B------:R-:W-:Y:S02]  /*2740*/  LOP3.LUT P2, RZ, R46, 0x4, RZ, 0xc0, !PT ;  /* 0x000000042eff7812 */ /* 0x000fe4000784c0ff */
[----:B------:R-:W-:Y:S01]  /*2750*/  SHF.R.S32.HI R46, RZ, 0x1f, R44 ;  /* 0x0000001fff2e7819 */ /* 0x000fe2000001142c */
[----:B------:R-:W-:Y:S01]  /*2760*/  HMMA.16816.F32 R12, R68, R78, RZ ;  /* 0x0000004e440c723c */ /* 0x000fe200000018ff */
[----:B------:R-:W-:Y:S01]  /*2770*/  SEL R0, R0, 0xffffffc0, !P2 ;  /* 0xffffffc000007807 */ /* 0x000fe20005000000 */
[----:B------:R1:W-:Y:S01]  /*2780*/  LDGSTS.E.BYPASS.LTC128B.128 [R250+0x3100], [R110.64], !P0 ;  /* 0x031000006efa7fae */ /* 0x0003e2000c101d4c */
[----:B------:R-:W-:-:S02]  /*2790*/  PLOP3.LUT P2, PT, PT, PT, UP0, 0x40, 0x0 ;  /* 0x000000000000781c */ /* 0x000fc40003f4e808 */
[----:B------:R-:W-:Y:S01]  /*27a0*/  ISETP.GT.AND P0, PT, R124, 0x3f, PT ;  /* 0x0000003f7c00780c */ /* 0x000fe20003f04270 */
[----:B------:R-:W-:Y:S01]  /*27b0*/  IMAD.IADD R243, R248, 0x1, R0 ;  /* 0x00000001f8f37824 */ /* 0x000fe200078e0200 */
[----:B------:R2:W-:Y:S01]  /*27c0*/  LDGSTS.E.BYPASS.LTC128B.128 [R250+0x1900], [R104.64], !P6 ;  /* 0x0190000068fa7fae */ /* 0x0005e2000f101d4c */
[C---:B---3--:R-:W-:Y:S01]  /*27d0*/  HMMA.16816.F32 R96, R64.reuse, R92, RZ ;  /* 0x0000005c4060723c */ /* 0x048fe200000018ff */
[----:B------:R-:W-:Y:S01]  /*27e0*/  IMAD.IADD R234, R0, 0x1, R247 ;  /* 0x0000000100ea7824 */ /* 0x000fe200078e02f7 */
[----:B------:R-:W-:Y:S01]  /*27f0*/  IADD3 R0, R250, 0x100, RZ ;  /* 0x00000100fa007810 */ /* 0x000fe20007ffe0ff */
[----:B------:R2:W-:Y:S04]  /*2800*/  LDGSTS.E.BYPASS.LTC128B.128 [R250+0x3900], [R106.64], !P5 ;  /* 0x039000006afa7fae */ /* 0x0005e8000e901d4c */
[----:B------:R-:W-:Y:S01]  /*2810*/  LDSM.16.M88.4 R120, [R244+0xa100] ;  /* 0x00a10000f478783b */ /* 0x000fe20000000200 */
[C---:B------:R-:W-:Y:S03]  /*2820*/  HMMA.16816.F32 R88, R64.reuse, R84, RZ ;  /* 0x000000544058723c */ /* 0x040fe600000018ff */
[----:B------:R-:W-:Y:S04]  /*2830*/  LDSM.16.M88.4 R116, [R243+0x4100] ;  /* 0x00410000f374783b */ /* 0x000fe80000000200 */
[----:B----4-:R-:W-:Y:S01]  /*2840*/  LDSM.16.M88.4 R112, [R243+0x4900] ;  /* 0x00490000f370783b */ /* 0x010fe20000000200 */
[----:B------:R-:W-:Y:S03]  /*2850*/  HMMA.16816.F32 R80, R64, R76, RZ ;  /* 0x0000004c4050723c */ /* 0x000fe600000018ff */
[----:B------:R-:W0:Y:S04]  /*2860*/  LDGDEPBAR ;  /* 0x00000000000079af */ /* 0x000e280000000000 */
[----:B-1----:R-:W-:Y:S01]  /*2870*/  LDSM.16.M88.4 R108, [R243+0x5100] ;  /* 0x00510000f36c783b */ /* 0x002fe20000000200 */
[----:B-----5:R-:W-:Y:S03]  /*2880*/  HMMA.16816.F32 R8, R68, R100, RZ ;  /* 0x000000644408723c */ /* 0x020fe600000018ff */
[----:B--2---:R-:W1:Y:S05]  /*2890*/  LDSM.16.M88.4 R104, [R243+0x5900] ;  /* 0x00590000f368783b */ /* 0x004e6a0000000200 */
[C---:B------:R-:W-:Y:S08]  /*28a0*/  HMMA.16816.F32 R92, R64.reuse, R94, RZ ;  /* 0x0000005e405c723c */ /* 0x040ff000000018ff */
[C---:B------:R-:W-:Y:S08]  /*28b0*/  HMMA.16816.F32 R84, R64.reuse, R86, RZ ;  /* 0x000000564054723c */ /* 0x040ff000000018ff */
[C---:B------:R-:W-:Y:S08]  /*28c0*/  HMMA.16816.F32 R76, R64.reuse, R78, RZ ;  /* 0x0000004e404c723c */ /* 0x040ff000000018ff */
[----:B------:R-:W-:Y:S08]  /*28d0*/  HMMA.16816.F32 R72, R64, R100, RZ ;  /* 0x000000644048723c */ /* 0x000ff000000018ff */
[-C--:B------:R-:W-:Y:S08]  /*28e0*/  HMMA.16816.F32 R68, R68, R102.reuse, RZ ;  /* 0x000000664444723c */ /* 0x080ff000000018ff */
[----:B------:R-:W-:Y:S01]  /*28f0*/  HMMA.16816.F32 R64, R64, R102, RZ ;  /* 0x000000664040723c */ /* 0x000fe200000018ff */
        /* <DEDUP_REMOVED lines=18> */
[C---:B------:R-:W-:Y:S01]  /*2a20*/  HMMA.16816.F32 R76, R36.reuse, R50, R76 ;  /* 0x00000032244c723c */ /* 0x040fe2000000184c */
[----:B------:R-:W-:Y:S07]  /*2a30*/  LDSM.16.M88.4 R48, [R234+0x1000] ;  /* 0x00100000ea30783b */ /* 0x000fee0000000200 */
[----:B------:R-:W-:Y:S01]  /*2a40*/  HMMA.16816.F32 R64, R36, R42, R64 ;  /* 0x0000002a2440723c */ /* 0x000fe20000001840 */
[----:B------:R-:W3:Y:S04]  /*2a50*/  LDSM.16.M88.4 R40, [R234+0x1800] ;  /* 0x00180000ea28783b */ /* 0x000ee80000000200 */
[----:B------:R-:W4:Y:S03]  /*2a60*/  LDSM.16.M88.4 R36, [R242+0x8100] ;  /* 0x00810000f224783b */ /* 0x000f260000000200 */
        /* <DEDUP_REMOVED lines=20> */
[----:B------:R-:W1:Y:S04]  /*2bb0*/  LDSM.16.M88.4 R104, [R248+0x7900] ;  /* 0x00790000f868783b */ /* 0x000e680000000200 */
[----:B------:R-:W2:Y:S03]  /*2bc0*/  LDSM.16.M88.4 R100, [R249+0xc100] ;  /* 0x00c10000f964783b */ /* 0x000ea60000000200 */
[C---:B---3--:R-:W-:Y:S08]  /*2bd0*/  HMMA.16816.F32 R8, R60.reuse, R40, R8 ;  /* 0x000000283c08723c */ /* 0x048ff00000001808 */
        /* <DEDUP_REMOVED lines=64> */
[----:B------:R-:W4:Y:S01]  /*2fe0*/  LDSM.16.M88.4 R40, [R234+0x3000] ;  /* 0x00300000ea28783b */ /* 0x000f220000000200 */
[----:B------:R-:W-:-:S04]  /*2ff0*/  DEPBAR.LE SB0, 0x0 ;  /* 0x000080000000791a */ /* 0x000fc80000000000 */
[C---:B-1----:R-:W-:Y:S08]  /*3000*/  HMMA.16816.F32 R8, R116.reuse, R100, R8 ;  /* 0x000000647408723c */ /* 0x042ff00000001808 */
[C---:B------:R-:W-:Y:S08]  /*3010*/  HMMA.16816.F32 R32, R116.reuse, R112, R32 ;  /* 0x000000707420723c */ /* 0x040ff00000001820 */
[C---:B------:R-:W-:Y:S08]  /*3020*/  HMMA.16816.F32 R28, R116.reuse, R114, R28 ;  /* 0x00000072741c723c */ /* 0x040ff0000000181c */
[C---:B------:R-:W-:Y:S08]  /*3030*/  HMMA.16816.F32 R24, R116.reuse, R108, R24 ;  /* 0x0000006c7418723c */ /* 0x040ff00000001818 */
[C---:B------:R-:W-:Y:S08]  /*3040*/  HMMA.16816.F32 R20, R116.reuse, R110, R20 ;  /* 0x0000006e7414723c */ /* 0x040ff00000001814 */
[C---:B--2---:R-:W-:Y:S08]  /*3050*/  HMMA.16816.F32 R16, R116.reuse, R104, R16 ;  /* 0x000000687410723c */ /* 0x044ff00000001810 */
        /* <DEDUP_REMOVED lines=15> */
[C---:B----4-:R-:W-:Y:S08]  /*3150*/  HMMA.16816.F32 R16, R56.reuse, R40, R16 ;  /* 0x000000283810723c */ /* 0x050ff00000001810 */
        /* <DEDUP_REMOVED lines=58> */
[----:B--2---:R-:W-:Y:S02]  /*3500*/  IADD3.X R55, RZ, R39, R38, P5, P2 ;  /* 0x00000027ff377210 */ /* 0x004fe40002fe4426 */
[----:B------:R-:W-:Y:S02]  /*3510*/  IADD3 R52, P5, P2, R52, R53, R0 ;  /* 0x0000003534347210 */ /* 0x000fe40007abe000 */
[C---:B---3--:R-:W-:Y:S02]  /*3520*/  IADD3 R56, P6, R48.reuse, R37, RZ ;  /* 0x0000002530387210 */ /* 0x048fe40007fde0ff */
[--C-:B------:R-:W-:Y:S02]  /*3530*/  IADD3.X R53, RZ, R39, R7.reuse, P5, P2 ;  /* 0x00000027ff357210 */ /* 0x100fe40002fe4407 */
[-C--:B------:R-:W-:Y:S02]  /*3540*/  IADD3 R58, P5, R48, R0.reuse, RZ ;  /* 0x00000000303a7210 */ /* 0x080fe40007fbe0ff */
[CC--:B----4-:R-:W-:Y:S01]  /*3550*/  IADD3 R48, P2, R42.reuse, R37.reuse, RZ ;  /* 0x000000252a307210 */ /* 0x0d0fe20007f5e0ff */
        /* <DEDUP_REMOVED lines=19> */
.L_x_2918:
[----:B------:R-:W-:Y:S01]  /*3690*/  LOP3.LUT R6, R6, 0xffffffe0, RZ, 0xc0, !PT ;  /* 0xffffffe006067812 */ /* 0x000fe200078ec0ff */
[----:B------:R-:W-:Y:S01]  /*36a0*/  IMAD.SHL.U32 R246, R5, 0x2, RZ ;  /* 0x0000000205f67824 */ /* 0x000fe200078e00ff */
[----:B------:R-:W0:Y:S03]  /*36b0*/  LDGDEPBAR ;  /* 0x00000000000079af */ /* 0x000e260000000000 */
[----:B------:R-:W-:Y:S01]  /*36c0*/  IMAD.IADD R2, R2, 0x1, -R6 ;  /* 0x0000000102027824 */ /* 0x000fe200078e0a06 */
[----:B------:R-:W-:Y:S01]  /*36d0*/  LDSM.16.MT88.4 R180, [R246+0x100] ;  /* 0x00010000f6b4783b */ /* 0x000fe20000004200 */
[----:B------:R-:W-:-:S02]  /*36e0*/  IMAD.U32 R6, RZ, RZ, UR15 ;  /* 0x0000000fff067e24 */ /* 0x000fc4000f8e00ff */
[----:B------:R-:W-:Y:S01]  /*36f0*/  IMAD R240, R4, 0x2, R246 ;  /* 0x0000000204f07824 */ /* 0x000fe200078e02f6 */
[----:B------:R-:W-:Y:S01]  /*3700*/  SHF.R.S32.HI R0, RZ, 0x1f, R2 ;  /* 0x0000001fff007819 */ /* 0x000fe20000011402 */
[C---:B------:R-:W-:Y:S01]  /*3710*/  IMAD R239, R3.reuse, 0x2, R246 ;  /* 0x0000000203ef7824 */ /* 0x040fe200078e02f6 */
[----:B------:R-:W-:Y:S01]  /*3720*/  LDSM.16.MT88.4 R128, [R246+0x2100] ;  /* 0x00210000f680783b */ /* 0x000fe20000004200 */
[----:B------:R-:W-:Y:S01]  /*3730*/  IMAD R238, R3, 0x2, R240 ;  /* 0x0000000203ee7824 */ /* 0x000fe200078e02f0 */
[----:B------:R-:W-:Y:S02]  /*3740*/  LEA.HI R0, R0, R2, RZ, 0x2 ;  /* 0x0000000200007211 */ /* 0x000fe400078f10ff */
[----:B------:R-:W-:Y:S02]  /*3750*/  LDSM.16.MT88.4 R144, [R240+0x2100] ;  /* 0x00210000f090783b */ /* 0x000fe40000004200 */
[----:B------:R-:W-:Y:S02]  /*3760*/  LOP3.LUT R0, R0, 0x7ffffffc, RZ, 0xc0, !PT ;  /* 0x7ffffffc00007812 */ /* 0x000fe400078ec0ff */
[----:B------:R-:W-:Y:S03]  /*3770*/  LDSM.16.MT88.4 R112, [R238+0x100] ;  /* 0x00010000ee70783b */ /* 0x000fe60000004200 */
[----:B------:R-:W-:Y:S01]  /*3780*/  IMAD.IADD R0, R2, 0x1, -R0 ;  /* 0x0000000102007824 */ /* 0x000fe200078e0a00 */
[----:B------:R-:W-:Y:S03]  /*3790*/  LDSM.16.MT88.4 R156, [R239+0x2100] ;  /* 0x00210000ef9c783b */ /* 0x000fe60000004200 */
[----:B------:R-:W-:Y:S01]  /*37a0*/  IMAD R6, R0, -0x2, R6 ;  /* 0xfffffffe00067824 */ /* 0x000fe200078e0206 */
[----:B--2---:R-:W-:Y:S04]  /*37b0*/  LDSM.16.MT88.4 R40, [R246+0x900] ;  /* 0x00090000f628783b */ /* 0x004fe80000004200 */
[----:B------:R-:W-:-:S02]  /*37c0*/  ISETP.GT.AND P5, PT, R6, RZ, PT ;  /* 0x000000ff0600720c */ /* 0x000fc40003fa4270 */
[----:B------:R-:W-:Y:S02]  /*37d0*/  ISETP.GT.AND P6, PT, R6, 0x1, PT ;  /* 0x000000010600780c */ /* 0x000fe40003fc4270 */
[----:B------:R-:W-:Y:S02]  /*37e0*/  FSEL R32, R32, -INF , P5 ;  /* 0xff80000020207808 */ /* 0x000fe40002800000 */
[----:B------:R-:W-:Y:S02]  /*37f0*/  FSEL R33, R33, -INF , P6 ;  /* 0xff80000021217808 */ /* 0x000fe40003000000 */
[----:B------:R-:W-:Y:S02]  /*3800*/  ISETP.GT.AND P2, PT, R6, 0x8, PT ;  /* 0x000000080600780c */ /* 0x000fe40003f44270 */
        /* <DEDUP_REMOVED lines=9> */
[----:B------:R-:W-:Y:S01]  /*38a0*/  FSEL R29, R29, -INF , P5 ;  /* 0xff8000001d1d7808 */ /* 0x000fe20002800000 */
[----:B------:R-:W-:Y:S01]  /*38b0*/  LDSM.16.MT88.4 R96, [R239+0x100] ;  /* 0x00010000ef60783b */ /* 0x000fe20000004200 */
[----:B------:R-:W-:Y:S02]  /*38c0*/  ISETP.GT.AND P6, PT, R6, 0x10, PT ;  /* 0x000000100600780c */ /* 0x000fe40003fc4270 */
[----:B------:R-:W-:Y:S02]  /*38d0*/  FMNMX.FTZ R0, R28, R0, !PT ;  /* 0x000000001c007209 */ /* 0x000fe40007810000 */
        /* <DEDUP_REMOVED lines=9> */
[----:B------:R-:W-:Y:S02]  /*3970*/  FSEL R25, R25, -INF , P2 ;  /* 0xff80000019197808 */ /* 0x000fe40001000000 */
        /* <DEDUP_REMOVED lines=39> */
[----:B------:R-:W-:Y:S01]  /*3bf0*/  FSEL R177, R79, -INF , P5 ;  /* 0xff8000004fb17808 */ /* 0x000fe20002800000 */
[----:B------:R-:W-:Y:S01]  /*3c00*/  LDSM.16.MT88.4 R12, [R239+0x2900] ;  /* 0x00290000ef0c783b */ /* 0x000fe20000004200 */
[----:B------:R-:W-:-:S02]  /*3c10*/  FSEL R7, R77, -INF , P5 ;  /* 0xff8000004d077808 */ /* 0x000fc40002800000 */
[----:B------:R-:W-:Y:S02]  /*3c20*/  ISETP.GT.AND P5, PT, R6, 0x31, PT ;  /* 0x000000310600780c */ /* 0x000fe40003fa4270 */
[----:B------:R-:W-:Y:S01]  /*3c30*/  FSEL R215, R100, -INF , P2 ;  /* 0xff80000064d77808 */ /* 0x000fe20001000000 */
[----:B------:R-:W-:Y:S01]  /*3c40*/  IMAD.MOV.U32 R100, RZ, RZ, R36 ;  /* 0x000000ffff647224 */ /* 0x000fe200078e0024 */
[----:B------:R-:W-:Y:S01]  /*3c50*/  FMNMX.FTZ R0, R135, R0, !PT ;  /* 0x0000000087007209 */ /* 0x000fe20007810000 */
[----:B------:R-:W-:Y:S01]  /*3c60*/  LDSM.16.MT88.4 R36, [R238+0x2100] ;  /* 0x00210000ee24783b */ /* 0x000fe20000004200 */
[----:B------:R-:W-:Y:S02]  /*3c70*/  FSEL R132, R18, -INF , P6 ;  /* 0xff80000012847808 */ /* 0x000fe40003000000 */
[----:B------:R-:W-:Y:S01]  /*3c80*/  FSEL R179, R82, -INF , P6 ;  /* 0xff80000052b37808 */ /* 0x000fe20003000000 */
[----:B------:R-:W-:Y:S01]  /*3c90*/  LDSM.16.MT88.4 R16, [R240+0x2900] ;  /* 0x00290000f010783b */ /* 0x000fe20000004200 */
[----:B------:R-:W-:-:S02]  /*3ca0*/  FSEL R230, R80, -INF , P6 ;  /* 0xff80000050e67808 */ /* 0x000fc40003000000 */
[C---:B------:R-:W-:Y:S01]  /*3cb0*/  ISETP.GT.AND P6, PT, R6.reuse, 0x38, PT ;  /* 0x000000380600780c */ /* 0x040fe20003fc4270 */
[----:B------:R-:W-:Y:S01]  /*3cc0*/  LDSM.16.MT88.4 R80, [R240+0x100] ;  /* 0x00010000f050783b */ /* 0x000fe20000004200 */
        /* <DEDUP_REMOVED lines=8> */
[----:B------:R-:W-:Y:S02]  /*3d50*/  FMNMX.FTZ R0, R212, R0, !PT ;  /* 0x00000000d4007209 */ /* 0x000fe40007810000 */
[----:B------:R-:W-:Y:S01]  /*3d60*/  FSEL R211, R102, -INF , P2 ;  /* 0xff80000066d37808 */ /* 0x000fe20001000000 */
[----:B------:R-:W-:Y:S01]  /*3d70*/  IMAD.MOV.U32 R102, RZ, RZ, R7 ;  /* 0x000000ffff667224 */ /* 0x000fe200078e0007 */
[----:B------:R-:W-:Y:S01]  /*3d80*/  FSEL R218, R218, -INF , P2 ;  /* 0xff800000dada7808 */ /* 0x000fe20001000000 */
[----:B------:R-:W1:Y:S01]  /*3d90*/  SHFL.BFLY PT, R2, R0, 0x2, 0x1f ;  /* 0x0c401f0000027f89 */ /* 0x000e6200000e0000 */
[----:B------:R-:W-:-:S02]  /*3da0*/  FSEL R209, R70, -INF , P6 ;  /* 0xff80000046d17808 */ /* 0x000fc40003000000 */
[----:B------:R-:W-:Y:S02]  /*3db0*/  FSEL R207, R71, -INF , P5 ;  /* 0xff80000047cf7808 */ /* 0x000fe40002800000 */
        /* <DEDUP_REMOVED lines=10> */
[----:B-1----:R-:W-:-:S02]  /*3e60*/  FMNMX.FTZ R0, R0, R2, !PT ;  /* 0x0000000200007209 */ /* 0x002fc40007810000 */
[----:B------:R-:W-:Y:S02]  /*3e70*/  FMNMX.FTZ R196, R84, R196, !PT ;  /* 0x000000c454c47209 */ /* 0x000fe40007810000 */
[----:B------:R-:W-:Y:S01]  /*3e80*/  FMNMX.FTZ R4, R117, R4, !PT ;  /* 0x0000000475047209 */ /* 0x000fe20007810000 */
[----:B------:R-:W1:Y:S01]  /*3e90*/  SHFL.BFLY PT, R2, R0, 0x1, 0x1f ;  /* 0x0c201f0000027f89 */ /* 0x000e6200000e0000 */
        /* <DEDUP_REMOVED lines=12> */
[----:B-1----:R-:W-:Y:S02]  /*3f60*/  FMNMX.FTZ R2, R0, R2, !PT ;  /* 0x0000000200027209 */ /* 0x002fe40007810000 */
[----:B------:R-:W-:Y:S02]  /*3f70*/  FMNMX.FTZ R0, R34, R35, !PT ;  /* 0x0000002322007209 */ /* 0x000fe40007810000 */
[C---:B------:R-:W-:Y:S01]  /*3f80*/  FSETP.NEU.FTZ.AND P2, PT, R2.reuse, -INF , PT ;  /* 0xff8000000200780b */ /* 0x040fe20003f5d000 */
[----:B------:R-:W-:Y:S01]  /*3f90*/  FMUL.FTZ R216, R2, c[0x0][0x2d0] ;  /* 0x0000b40002d87a20 */ /* 0x000fe20000410000 */
[----:B------:R-:W-:-:S02]  /*3fa0*/  FMNMX.FTZ R0, R30, R0, !PT ;  /* 0x000000001e007209 */ /* 0x000fc40007810000 */
[----:B------:R-:W-:Y:S02]  /*3fb0*/  FSEL R221, R10, -INF , P6 ;  /* 0xff8000000add7808 */ /* 0x000fe40003000000 */
[----:B------:R-:W-:Y:S02]  /*3fc0*/  FMNMX.FTZ R0, R31, R0, !PT ;  /* 0x000000001f007209 */ /* 0x000fe40007810000 */
[----:B------:R-:W-:Y:S02]  /*3fd0*/  FSEL R216, R216, RZ, P2 ;  /* 0x000000ffd8d87208 */ /* 0x000fe40001000000 */
[----:B------:R-:W-:Y:S02]  /*3fe0*/  FMNMX.FTZ R0, R26, R0, !PT ;  /* 0x000000001a007209 */ /* 0x000fe40007810000 */
[----:B------:R-:W-:Y:S01]  /*3ff0*/  ISETP.GT.AND P2, PT, R6, 0x31, PT ;  /* 0x000000310600780c */ /* 0x000fe20003f44270 */
[--C-:B------:R-:W-:Y:S01]  /*4000*/  FFMA.FTZ R205, R32, c[0x0][0x2d0], -R216.reuse ;  /* 0x0000b40020cd7a23 */ /* 0x100fe200000108d8 */
[----:B------:R-:W-:Y:S01]  /*4010*/  FMNMX.FTZ R0, R27, R0, !PT ;  /* 0x000000001b007209 */ /* 0x000fe20007810000 */
[--C-:B------:R-:W-:Y:S01]  /*4020*/  FFMA.FTZ R204, R33, c[0x0][0x2d0], -R216.reuse ;  /* 0x0000b40021cc7a23 */ /* 0x100fe200000108d8 */
[----:B------:R-:W-:Y:S01]  /*4030*/  FSEL R210, R103, -INF , P2 ;  /* 0xff80000067d27808 */ /* 0x000fe20001000000 */
[--C-:B------:R-:W-:Y:S01]  /*4040*/  FFMA.FTZ R58, R28, c[0x0][0x2d0], -R216.reuse ;  /* 0x0000b4001c3a7a23 */ /* 0x100fe200000108d8 */
[----:B------:R-:W-:Y:S01]  /*4050*/  FMNMX.FTZ R0, R22, R0, !PT ;  /* 0x0000000016007209 */ /* 0x000fe20007810000 */
[--C-:B------:R-:W-:Y:S01]  /*4060*/  FFMA.FTZ R54, R29, c[0x0][0x2d0], -R216.reuse ;  /* 0x0000b4001d367a23 */ /* 0x100fe200000108d8 */
[----:B------:R-:W-:Y:S01]  /*4070*/  FSEL R222, R11, -INF , P5 ;  /* 0xff8000000bde7808 */ /* 0x000fe20002800000 */
[----:B------:R-:W-:Y:S01]  /*4080*/  MUFU.EX2 R205, R205 ;  /* 0x000000cd00cd7308 */ /* 0x000fe20000000800 */
[----:B------:R-:W-:Y:S01]  /*4090*/  FMNMX.FTZ R0, R23, R0, !PT ;  /* 0x0000000017007209 */ /* 0x000fe20007810000 */
[----:B------:R-:W-:-:S02]  /*40a0*/  FFMA.FTZ R57, R24, c[0x0][0x2d0], -R216 ;  /* 0x0000b40018397a23 */ /* 0x000fc400000108d8 */
[--C-:B------:R-:W-:Y:S01]  /*40b0*/  FFMA.FTZ R53, R25, c[0x0][0x2d0], -R216.reuse ;  /* 0x0000b40019357a23 */ /* 0x100fe200000108d8 */
[----:B------:R-:W-:Y:S01]  /*40c0*/  FMNMX.FTZ R0, R132, R0, !PT ;  /* 0x0000000084007209 */ /* 0x000fe20007810000 */
[--C-:B------:R-:W-:Y:S02]  /*40d0*/  FFMA.FTZ R52, R20, c[0x0][0x2d0], -R216.reuse ;  /* 0x0000b40014347a23 */ /* 0x100fe400000108d8 */
[----:B------:R-:W1:Y:S01]  /*40e0*/  MUFU.EX2 R204, R204 ;  /* 0x000000cc00cc7308 */ /* 0x000e620000000800 */
[----:B------:R-:W-:Y:S01]  /*40f0*/  FMNMX.FTZ R0, R133, R0, !PT ;  /* 0x0000000085007209 */ /* 0x000fe20007810000 */
[--C-:B------:R-:W-:Y:S02]  /*4100*/  FFMA.FTZ R51, R21, c[0x0][0x2d0], -R216.reuse ;  /* 0x0000b40015337a23 */ /* 0x100fe400000108d8 */
[--C-:B------:R-:W-:Y:S01]  /*4110*/  FFMA.FTZ R215, R215, c[0x0][0x2d0], -R216.reuse ;  /* 0x0000b400d7d77a23 */ /* 0x100fe200000108d8 */
[----:B------:R-:W-:Y:S01]  /*4120*/  FMNMX.FTZ R0, R174, R0, !PT ;  /* 0x00000000ae007209 */ /* 0x000fe20007810000 */
[----:B------:R-:W-:-:S02]  /*4130*/  FFMA.FTZ R214, R214, c[0x0][0x2d0], -R216 ;  /* 0x0000b400d6d67a23 */ /* 0x000fc400000108d8 */
[----:B------:R-:W2:Y:S01]  /*4140*/  MUFU.EX2 R58, R58 ;  /* 0x0000003a003a7308 */ /* 0x000ea20000000800 */
[----:B------:R-:W-:Y:S01]  /*4150*/  FMNMX.FTZ R0, R175, R0, !PT ;  /* 0x00000000af007209 */ /* 0x000fe20007810000 */
[--C-:B------:R-:W-:Y:S02]  /*4160*/  FFMA.FTZ R213, R213, c[0x0][0x2d0], -R216.reuse ;  /* 0x0000b400d5d57a23 */ /* 0x100fe400000108d8 */
[----:B------:R-:W-:Y:S01]  /*4170*/  FFMA.FTZ R212, R212, c[0x0][0x2d0], -R216 ;  /* 0x0000b400d4d47a23 */ /* 0x000fe200000108d8 */
[----:B------:R-:W-:-:S03]  /*4180*/  FMNMX.FTZ R0, R211, R0, !PT ;  /* 0x00000000d3007209 */ /* 0x000fc60007810000 */
[----:B------:R-:W3:Y:S01]  /*4190*/  MUFU.EX2 R54, R54 ;  /* 0x0000003600367308 */ /* 0x000ee20000000800 */
[----:B------:R-:W-:Y:S02]  /*41a0*/  FMNMX.FTZ R0, R210, R0, !PT ;  /* 0x00000000d2007209 */ /* 0x000fe40007810000 */
[----:B-1----:R-:W-:Y:S01]  /*41b0*/  F2FP.PACK_AB R164, R204, R205 ;  /* 0x000000cdcca4723e */ /* 0x002fe200000000ff */
[----:B------:R-:W-:Y:S01]  /*41c0*/  FADD.FTZ R204, R205, R204 ;  /* 0x000000cccdcc7221 */ /* 0x000fe20000010000 */
[----:B------:R-:W-:-:S03]  /*41d0*/  FMNMX.FTZ R0, R209, R0, !PT ;  /* 0x00000000d1007209 */ /* 0x000fc60007810000 */
[----:B------:R-:W1:Y:S01]  /*41e0*/  MUFU.EX2 R57, R57 ;  /* 0x0000003900397308 */ /* 0x000e620000000800 */
[----:B------:R-:W-:Y:S01]  /*41f0*/  FMNMX.FTZ R7, R207, R0, !PT ;  /* 0x00000000cf077209 */ /* 0x000fe20007810000 */
[----:B--2---:R-:W-:-:S04]  /*4200*/  FADD.FTZ R204, R58, R204 ;  /* 0x000000cc3acc7221 */ /* 0x004fc80000010000 */
[----:B------:R-:W2:Y:S01]  /*4210*/  SHFL.BFLY PT, R0, R7, 0x2, 0x1f ;  /* 0x0c401f0007007f89 */ /* 0x000ea200000e0000 */
[C---:B---3--:R-:W-:Y:S01]  /*4220*/  F2FP.PACK_AB R166, R54.reuse, R58 ;  /* 0x0000003a36a6723e */ /* 0x048fe200000000ff */
[----:B------:R-:W3:Y:S01]  /*4230*/  MUFU.EX2 R53, R53 ;  /* 0x0000003500357308 */ /* 0x000ee20000000800 */
[----:B------:R-:W-:-:S04]  /*4240*/  FADD.FTZ R204, R54, R204 ;  /* 0x000000cc36cc7221 */ /* 0x000fc80000010000 */
[----:B-1----:R-:W-:-:S03]  /*4250*/  FADD.FTZ R204, R57, R204 ;  /* 0x000000cc39cc7221 */ /* 0x002fc60000010000 */
[----:B------:R-:W1:Y:S08]  /*4260*/  MUFU.EX2 R52, R52 ;  /* 0x0000003400347308 */ /* 0x000e700000000800 */
[----:B------:R-:W4:Y:S01]  /*4270*/  MUFU.EX2 R51, R51 ;  /* 0x0000003300337308 */ /* 0x000f220000000800 */
[----:B---3--:R-:W-:Y:S01]  /*4280*/  FADD.FTZ R204, R53, R204 ;  /* 0x000000cc35cc7221 */ /* 0x008fe20000010000 */
[----:B--2---:R-:W-:-:S06]  /*4290*/  FMNMX.FTZ R7, R7, R0, !PT ;  /* 0x0000000007077209 */ /* 0x004fcc0007810000 */
[----:B------:R-:W-:Y:S01]  /*42a0*/  MUFU.EX2 R215, R215 ;  /* 0x000000d700d77308 */ /* 0x000fe20000000800 */
[----:B-1----:R-:W-:Y:S01]  /*42b0*/  FADD.FTZ R204, R52, R204 ;  /* 0x000000cc34cc7221 */ /* 0x002fe20000010000 */
[----:B------:R-:W1:Y:S06]  /*42c0*/  SHFL.BFLY PT, R0, R7, 0x1, 0x1f ;  /* 0x0c201f0007007f89 */ /* 0x000e6c00000e0000 */
[----:B------:R-:W-:Y:S01]  /*42d0*/  MUFU.EX2 R214, R214 ;  /* 0x000000d600d67308 */ /* 0x000fe20000000800 */
[----:B----4-:R-:W-:-:S07]  /*42e0*/  FADD.FTZ R204, R51, R204 ;  /* 0x000000cc33cc7221 */ /* 0x010fce0000010000 */
[----:B------:R-:W-:Y:S08]  /*42f0*/  MUFU.EX2 R213, R213 ;  /* 0x000000d500d57308 */ /* 0x000ff00000000800 */
[----:B------:R-:W-:Y:S01]  /*4300*/  MUFU.EX2 R212, R212 ;  /* 0x000000d400d47308 */ /* 0x000fe20000000800 */
[----:B-1----:R-:W-:-:S04]  /*4310*/  FMNMX.FTZ R0, R0, R7, !PT ;  /* 0x0000000700007209 */ /* 0x002fc80007810000 */
[C---:B------:R-:W-:Y:S01]  /*4320*/  FSETP.NEU.FTZ.AND P2, PT, R0.reuse, -INF , PT ;  /* 0xff8000000000780b */ /* 0x040fe20003f5d000 */
[----:B------:R-:W-:-:S05]  /*4330*/  FMUL.FTZ R208, R0, c[0x0][0x2d0] ;  /* 0x0000b40000d07a20 */ /* 0x000fca0000410000 */
[----:B------:R-:W-:Y:S02]  /*4340*/  FSEL R208, R208, RZ, P2 ;  /* 0x000000ffd0d07208 */ /* 0x000fe40001000000 */
[----:B------:R-:W-:Y:S02]  /*4350*/  ISETP.GT.AND P2, PT, R6, 0x31, PT ;  /* 0x000000310600780c */ /* 0x000fe40003f44270 */
[----:B------:R-:W-:Y:S01]  /*4360*/  F2FP.PACK_AB R6, R51, R52 ;  /* 0x000000343306723e */ /* 0x000fe200000000ff */
[--C-:B------:R-:W-:Y:S01]  /*4370*/  FFMA.FTZ R201, R34, c[0x0][0x2d0], -R208.reuse ;  /* 0x0000b40022c97a23 */ /* 0x100fe200000108d0 */
[----:B------:R-:W-:Y:S01]  /*4380*/  FSEL R223, R217, -INF , P2 ;  /* 0xff800000d9df7808 */ /* 0x000fe20001000000 */
[--C-:B------:R-:W-:Y:S01]  /*4390*/  FFMA.FTZ R206, R35, c[0x0][0x2d0], -R208.reuse ;  /* 0x0000b40023ce7a23 */ /* 0x100fe200000108d0 */
[----:B------:R-:W-:Y:S01]  /*43a0*/  FSEL R219, R219, -INF , P2 ;  /* 0xff800000dbdb7808 */ /* 0x000fe20001000000 */
[--C-:B------:R-:W-:Y:S01]  /*43b0*/  FFMA.FTZ R59, R30, c[0x0][0x2d0], -R208.reuse ;  /* 0x0000b4001e3b7a23 */ /* 0x100fe200000108d0 */
[----:B------:R-:W-:Y:S01]  /*43c0*/  FMNMX.FTZ R196, R223, R196, !PT ;  /* 0x000000c4dfc47209 */ /* 0x000fe20007810000 */
[--C-:B------:R-:W-:Y:S01]  /*43d0*/  FFMA.FTZ R55, R31, c[0x0][0x2d0], -R208.reuse ;  /* 0x0000b4001f377a23 */ /* 0x100fe200000108d0 */
[----:B------:R-:W-:Y:S01]  /*43e0*/  MUFU.EX2 R201, R201 ;  /* 0x000000c900c97308 */ /* 0x000fe20000000800 */
[--C-:B------:R-:W-:Y:S01]  /*43f0*/  FFMA.FTZ R56, R26, c[0x0][0x2d0], -R208.reuse ;  /* 0x0000b4001a387a23 */ /* 0x100fe200000108d0 */
[----:B------:R-:W-:Y:S01]  /*4400*/  FMNMX.FTZ R196, R225, R196, !PT ;  /* 0x000000c4e1c47209 */ /* 0x000fe20007810000 */
[--C-:B------:R-:W-:Y:S01]  /*4410*/  FFMA.FTZ R50, R27, c[0x0][0x2d0], -R208.reuse ;  /* 0x0000b4001b327a23 */ /* 0x100fe200000108d0 */
[----:B------:R-:W-:Y:S01]  /*4420*/  LDSM.16.MT88.4 R32, [R240+0x900] ;  /* 0x00090000f020783b */ /* 0x000fe20000004200 */
[--C-:B------:R-:W-:Y:S01]  /*4430*/  FFMA.FTZ R49, R22, c[0x0][0x2d0], -R208.reuse ;  /* 0x0000b40016317a23 */ /* 0x100fe200000108d0 */
[----:B------:R-:W-:Y:S01]  /*4440*/  FMNMX.FTZ R196, R226, R196, !PT ;  /* 0x000000c4e2c47209 */ /* 0x000fe20007810000 */
[--C-:B------:R-:W-:Y:S01]  /*4450*/  FFMA.FTZ R48, R23, c[0x0][0x2d0], -R208.reuse ;  /* 0x0000b40017307a23 */ /* 0x100fe200000108d0 */
[----:B------:R-:W1:Y:S01]  /*4460*/  MUFU.EX2 R206, R206 ;  /* 0x000000ce00ce7308 */ /* 0x000e620000000800 */
[----:B------:R-:W-:Y:S01]  /*4470*/  LDSM.16.MT88.4 R28, [R239+0x900] ;  /* 0x00090000ef1c783b */ /* 0x000fe20000004200 */
[----:B------:R-:W-:-:S02]  /*4480*/  FFMA.FTZ R211, R211, c[0x0][0x2d0], -R208 ;  /* 0x0000b400d3d37a23 */ /* 0x000fc400000108d0 */
[--C-:B------:R-:W-:Y:S01]  /*4490*/  FFMA.FTZ R210, R210, c[0x0][0x2d0], -R208.reuse ;  /* 0x0000b400d2d27a23 */ /* 0x100fe200000108d0 */
[----:B------:R-:W2:Y:S01]  /*44a0*/  SHFL.BFLY PT, R3, R196, 0x2, 0x1f ;  /* 0x0c401f00c4037f89 */ /* 0x000ea200000e0000 */
[----:B------:R-:W-:Y:S02]  /*44b0*/  FFMA.FTZ R209, R209, c[0x0][0x2d0], -R208 ;  /* 0x0000b400d1d17a23 */ /* 0x000fe400000108d0 */
[----:B------:R-:W3:Y:S01]  /*44c0*/  MUFU.EX2 R59, R59 ;  /* 0x0000003b003b7308 */ /* 0x000ee20000000800 */
[----:B------:R-:W-:Y:S04]  /*44d0*/  LDSM.16.MT88.4 R24, [R238+0x900] ;  /* 0x00090000ee18783b */ /* 0x000fe80000004200 */
[----:B------:R-:W-:Y:S03]  /*44e0*/  LDSM.16.MT88.4 R20, [R246+0x2900] ;  /* 0x00290000f614783b */ /* 0x000fe60000004200 */
[----:B------:R-:W4:Y:S01]  /*44f0*/  MUFU.EX2 R55, R55 ;  /* 0x0000003700377308 */ /* 0x000f220000000800 */
[----:B-1----:R-:W-:Y:S01]  /*4500*/  F2FP.PACK_AB R165, R206, R201 ;  /* 0x000000c9cea5723e */ /* 0x002fe200000000ff */
[----:B------:R-:W-:-:S06]  /*4510*/  FADD.FTZ R201, R201, R206 ;  /* 0x000000cec9c97221 */ /* 0x000fcc0000010000 */
[----:B------:R-:W1:Y:S01]  /*4520*/  MUFU.EX2 R56, R56 ;  /* 0x0000003800387308 */ /* 0x000e620000000800 */
[----:B---3--:R-:W-:Y:S01]  /*4530*/  FADD.FTZ R201, R59, R201 ;  /* 0x000000c93bc97221 */ /* 0x008fe20000010000 */
[----:B--2---:R-:W-:Y:S02]  /*4540*/  FMNMX.FTZ R196, R196, R3, !PT ;  /* 0x00000003c4c47209 */ /* 0x004fe40007810000 */
[----:B------:R-:W-:-:S04]  /*4550*/  FMNMX.FTZ R3, R177, R4, !PT ;  /* 0x00000004b1037209 */ /* 0x000fc80007810000 */
[----:B------:R-:W2:Y:S01]  /*4560*/  MUFU.EX2 R50, R50 ;  /* 0x0000003200327308 */ /* 0x000ea20000000800 */
[C---:B----4-:R-:W-:Y:S01]  /*4570*/  F2FP.PACK_AB R167, R55.reuse, R59 ;  /* 0x0000003b37a7723e */ /* 0x050fe200000000ff */
[----:B------:R-:W3:Y:S01]  /*4580*/  SHFL.BFLY PT, R8, R196, 0x1, 0x1f ;  /* 0x0c201f00c4087f89 */ /* 0x000ee200000e0000 */
[----:B------:R-:W-:Y:S01]  /*4590*/  FMNMX.FTZ R3, R218, R3, !PT ;  /* 0x00000003da037209 */ /* 0x000fe20007810000 */
[----:B------:R-:W-:Y:S01]  /*45a0*/  FADD.FTZ R201, R55, R201 ;  /* 0x000000c937c97221 */ /* 0x000fe20000010000 */
[----:B------:R-:W-:Y:S02]  /*45b0*/  F2FP.PACK_AB R4, R53, R57 ;  /* 0x000000393504723e */ /* 0x000fe400000000ff */
[----:B------:R-:W-:Y:S01]  /*45c0*/  FMNMX.FTZ R3, R219, R3, !PT ;  /* 0x00000003db037209 */ /* 0x000fe20007810000 */
[----:B------:R-:W-:Y:S01]  /*45d0*/  HMMA.16816.F32 R188, R164, R180, RZ ;  /* 0x000000b4a4bc723c */ /* 0x000fe200000018ff */
[----:B------:R-:W4:Y:S01]  /*45e0*/  MUFU.EX2 R49, R49 ;  /* 0x0000003100317308 */ /* 0x000f220000000800 */
[----:B-1----:R-:W-:Y:S01]  /*45f0*/  FADD.FTZ R201, R56, R201 ;  /* 0x000000c938c97221 */ /* 0x002fe20000010000 */
[----:B------:R-:W-:-:S04]  /*4600*/  FMNMX.FTZ R3, R221, R3, !PT ;  /* 0x00000003dd037209 */ /* 0x000fc80007810000 */
[----:B------:R-:W-:Y:S01]  /*4610*/  FMNMX.FTZ R3, R222, R3, !PT ;  /* 0x00000003de037209 */ /* 0x000fe20007810000 */
[C---:B------:R-:W-:Y:S01]  /*4620*/  HMMA.16816.F32 R72, R164.reuse, R80, RZ ;  /* 0x00000050a448723c */ /* 0x040fe200000018ff */
[----:B------:R-:W1:Y:S01]  /*4630*/  MUFU.EX2 R48, R48 ;  /* 0x0000003000307308 */ /* 0x000e620000000800 */
[C---:B--2---:R-:W-:Y:S01]  /*4640*/  F2FP.PACK_AB R5, R50.reuse, R56 ;  /* 0x000000383205723e */ /* 0x044fe200000000ff */
[----:B------:R-:W-:Y:S01]  /*4650*/  FADD.FTZ R201, R50, R201 ;  /* 0x000000c932c97221 */ /* 0x000fe20000010000 */
[----:B------:R-:W2:Y:S04]  /*4660*/  SHFL.BFLY PT, R68, R3, 0x2, 0x1f ;  /* 0x0c401f0003447f89 */ /* 0x000ea800000e0000 */
[C---:B------:R-:W-:Y:S01]  /*4670*/  HMMA.16816.F32 R88, R164.reuse, R96, RZ ;  /* 0x00000060a458723c */ /* 0x040fe200000018ff */
[----:B------:R-:W-:Y:S01]  /*4680*/  MUFU.EX2 R211, R211 ;  /* 0x000000d300d37308 */ /* 0x000fe20000000800 */
[----:B---3--:R-:W-:Y:S01]  /*4690*/  FMNMX.FTZ R196, R196, R8, !PT ;  /* 0x00000008c4c47209 */ /* 0x008fe20007810000 */
[----:B----4-:R-:W-:Y:S01]  /*46a0*/  FADD.FTZ R201, R49, R201 ;  /* 0x000000c931c97221 */ /* 0x010fe20000010000 */
[----:B------:R-:W-:Y:S02]  /*46b0*/  LDSM.16.MT88.4 R8, [R238+0x2900] ;  /* 0x00290000ee08783b */ /* 0x000fe40000004200 */
[C---:B------:R-:W-:Y:S01]  /*46c0*/  FSETP.NEU.FTZ.AND P2, PT, R196.reuse, -INF , PT ;  /* 0xff800000c400780b */ /* 0x040fe20003f5d000 */
[----:B------:R-:W-:Y:S01]  /*46d0*/  FMUL.FTZ R227, R196, c[0x0][0x2d0] ;  /* 0x0000b400c4e37a20 */ /* 0x000fe20000410000 */
[----:B------:R-:W-:Y:S01]  /*46e0*/  HMMA.16816.F32 R104, R164, R112, RZ ;  /* 0x00000070a468723c */ /* 0x000fe200000018ff */
[C---:B-1----:R-:W-:Y:S01]  /*46f0*/  F2FP.PACK_AB R7, R48.reuse, R49 ;  /* 0x000000313007723e */ /* 0x042fe200000000ff */
[----:B------:R-:W-:Y:S01]  /*4700*/  MUFU.EX2 R210, R210 ;  /* 0x000000d200d27308 */ /* 0x000fe20000000800 */
[----:B------:R-:W-:Y:S01]  /*4710*/  FADD.FTZ R201, R48, R201 ;  /* 0x000000c930c97221 */ /* 0x000fe20000010000 */
[----:B------:R-:W-:-:S04]  /*4720*/  FSEL R227, R227, RZ, P2 ;  /* 0x000000ffe3e37208 */ /* 0x000fc80001000000 */
[C---:B------:R-:W-:Y:S01]  /*4730*/  HMMA.16816.F32 R120, R164.reuse, R128, RZ ;  /* 0x00000080a478723c */ /* 0x040fe200000018ff */
[--C-:B------:R-:W-:Y:S02]  /*4740*/  FFMA.FTZ R217, R65, c[0x0][0x2d0], -R227.reuse ;  /* 0x0000b40041d97a23 */ /* 0x100fe400000108e3 */
[--C-:B------:R-:W-:Y:S01]  /*4750*/  FFMA.FTZ R224, R60, c[0x0][0x2d0], -R227.reuse ;  /* 0x0000b4003ce07a23 */ /* 0x100fe200000108e3 */
[----:B--2---:R-:W-:Y:S01]  /*4760*/  FMNMX.FTZ R3, R3, R68, !PT ;  /* 0x0000004403037209 */ /* 0x004fe20007810000 */
[--C-:B------:R-:W-:Y:S02]  /*4770*/  FFMA.FTZ R60, R63, c[0x0][0x2d0], -R227.reuse ;  /* 0x0000b4003f3c7a23 */ /* 0x100fe400000108e3 */
[--C-:B------:R-:W-:Y:S01]  /*4780*/  FFMA.FTZ R63, R62, c[0x0][0x2d0], -R227.reuse ;  /* 0x0000b4003e3f7a23 */ /* 0x100fe200000108e3 */
[----:B------:R-:W-:Y:S01]  /*4790*/  MUFU.EX2 R217, R217 ;  /* 0x000000d900d97308 */ /* 0x000fe20000000800 */
[----:B------:R-:W1:Y:S01]  /*47a0*/  SHFL.BFLY PT, R65, R3, 0x1, 0x1f ;  /* 0x0c201f0003417f89 */ /* 0x000e6200000e0000 */
[----:B------:R-:W-:Y:S01]  /*47b0*/  HMMA.16816.F32 R136, R164, R144, RZ ;  /* 0x00000090a488723c */ /* 0x000fe200000018ff */
[----:B------:R-:W-:-:S02]  /*47c0*/  FFMA.FTZ R62, R64, c[0x0][0x2d0], -R227 ;  /* 0x0000b400403e7a23 */ /* 0x000fc400000108e3 */
[--C-:B------:R-:W-:Y:S02]  /*47d0*/  FFMA.FTZ R61, R61, c[0x0][0x2d0], -R227.reuse ;  /* 0x0000b4003d3d7a23 */ /* 0x100fe400000108e3 */
[--C-:B------:R-:W-:Y:S01]  /*47e0*/  FFMA.FTZ R64, R84, c[0x0][0x2d0], -R227.reuse ;  /* 0x0000b40054407a23 */ /* 0x100fe200000108e3 */
[----:B------:R-:W2:Y:S01]  /*47f0*/  MUFU.EX2 R224, R224 ;  /* 0x000000e000e07308 */ /* 0x000ea20000000800 */
[--C-:B------:R-:W-:Y:S01]  /*4800*/  FFMA.FTZ R230, R230, c[0x0][0x2d0], -R227.reuse ;  /* 0x0000b400e6e67a23 */ /* 0x100fe200000108e3 */
[C---:B------:R-:W-:Y:S01]  /*4810*/  HMMA.16816.F32 R148, R164.reuse, R156, RZ ;  /* 0x0000009ca494723c */ /* 0x040fe200000018ff */
[--C-:B------:R-:W-:Y:S02]  /*4820*/  FFMA.FTZ R231, R231, c[0x0][0x2d0], -R227.reuse ;  /* 0x0000b400e7e77a23 */ /* 0x100fe400000108e3 */
[--C-:B------:R-:W-:Y:S02]  /*4830*/  FFMA.FTZ R220, R220, c[0x0][0x2d0], -R227.reuse ;  /* 0x0000b400dcdc7a23 */ /* 0x100fe400000108e3 */
[--C-:B------:R-:W-:Y:S01]  /*4840*/  FFMA.FTZ R223, R223, c[0x0][0x2d0], -R227.reuse ;  /* 0x0000b400dfdf7a23 */ /* 0x100fe200000108e3 */
[----:B------:R-:W3:Y:S01]  /*4850*/  MUFU.EX2 R60, R60 ;  /* 0x0000003c003c7308 */ /* 0x000ee20000000800 */
[--C-:B------:R-:W-:Y:S01]  /*4860*/  FFMA.FTZ R225, R225, c[0x0][0x2d0], -R227.reuse ;  /* 0x0000b400e1e17a23 */ /* 0x100fe200000108e3 */
[----:B------:R-:W-:Y:S01]  /*4870*/  HMMA.16816.F32 R168, R164, R36, RZ ;  /* 0x00000024a4a8723c */ /* 0x000fe200000018ff */
[----:B------:R-:W-:-:S05]  /*4880*/  FFMA.FTZ R226, R226, c[0x0][0x2d0], -R227 ;  /* 0x0000b400e2e27a23 */ /* 0x000fca00000108e3 */
[----:B------:R-:W4:Y:S01]  /*4890*/  MUFU.EX2 R63, R63 ;  /* 0x0000003f003f7308 */ /* 0x000f220000000800 */
[----:B-1----:R-:W-:Y:S01]  /*48a0*/  FMNMX.FTZ R3, R3, R65, !PT ;  /* 0x0000004103037209 */ /* 0x002fe20007810000 */
[C---:B------:R-:W-:Y:S01]  /*48b0*/  HMMA.16816.F32 R184, R164.reuse, R182, RZ ;  /* 0x000000b6a4b8723c */ /* 0x040fe200000018ff */
[----:B--2---:R-:W-:Y:S01]  /*48c0*/  F2FP.PACK_AB R160, R224, R217 ;  /* 0x000000d9e0a0723e */ /* 0x004fe200000000ff */
[----:B------:R-:W-:Y:S01]  /*48d0*/  FADD.FTZ R217, R217, R224 ;  /* 0x000000e0d9d97221 */ /* 0x000fe20000010000 */
[C---:B------:R-:W-:Y:S01]  /*48e0*/  FSETP.NEU.FTZ.AND P2, PT, R3.reuse, -INF , PT ;  /* 0xff8000000300780b */ /* 0x040fe20003f5d000 */
[----:B------:R-:W-:Y:S02]  /*48f0*/  FMUL.FTZ R65, R3, c[0x0][0x2d0] ;  /* 0x0000b40003417a20 */ /* 0x000fe40000410000 */
[----:B------:R-:W1:Y:S01]  /*4900*/  MUFU.EX2 R62, R62 ;  /* 0x0000003e003e7308 */ /* 0x000e620000000800 */
[----:B---3--:R-:W-:Y:S01]  /*4910*/  FADD.FTZ R217, R60, R217 ;  /* 0x000000d93cd97221 */ /* 0x008fe20000010000 */
[----:B------:R-:W-:Y:S01]  /*4920*/  HMMA.16816.F32 R76, R164, R82, RZ ;  /* 0x00000052a44c723c */ /* 0x000fe200000018ff */
[----:B------:R-:W-:Y:S01]  /*4930*/  FSEL R200, R65, RZ, P2 ;  /* 0x000000ff41c87208 */ /* 0x000fe20001000000 */
[----:B------:R-:W-:Y:S01]  /*4940*/  FFMA.FTZ R65, R85, c[0x0][0x2d0], -R227 ;  /* 0x0000b40055417a23 */ /* 0x000fe200000108e3 */
[----:B------:R-:W-:-:S03]  /*4950*/  FSETP.NEU.FTZ.AND P2, PT, R3, -INF , PT ;  /* 0xff8000000300780b */ /* 0x000fc60003f5d000 */
[--C-:B------:R-:W-:Y:S01]  /*4960*/  FFMA.FTZ R229, R67, c[0x0][0x2d0], -R200.reuse ;  /* 0x0000b40043e57a23 */ /* 0x100fe200000108c8 */
[----:B----4-:R-:W-:Y:S01]  /*4970*/  F2FP.PACK_AB R162, R63, R60 ;  /* 0x0000003c3fa2723e */ /* 0x010fe200000000ff */
[--C-:B------:R-:W-:Y:S01]  /*4980*/  FFMA.FTZ R228, R119, c[0x0][0x2d0], -R200.reuse ;  /* 0x0000b40077e47a23 */ /* 0x100fe200000108c8 */
[C---:B------:R-:W-:Y:S01]  /*4990*/  HMMA.16816.F32 R92, R164.reuse, R98, RZ ;  /* 0x00000062a45c723c */ /* 0x040fe200000018ff */
[--C-:B------:R-:W-:Y:S01]  /*49a0*/  FFMA.FTZ R67, R118, c[0x0][0x2d0], -R200.reuse ;  /* 0x0000b40076437a23 */ /* 0x100fe200000108c8 */
[----:B------:R-:W2:Y:S01]  /*49b0*/  MUFU.EX2 R61, R61 ;  /* 0x0000003d003d7308 */ /* 0x000ea20000000800 */
[--C-:B------:R-:W-:Y:S02]  /*49c0*/  FFMA.FTZ R66, R66, c[0x0][0x2d0], -R200.reuse ;  /* 0x0000b40042427a23 */ /* 0x100fe400000108c8 */
[--C-:B------:R-:W-:Y:S02]  /*49d0*/  FFMA.FTZ R197, R117, c[0x0][0x2d0], -R200.reuse ;  /* 0x0000b40075c57a23 */ /* 0x100fe400000108c8 */
[--C-:B------:R-:W-:Y:S01]  /*49e0*/  FFMA.FTZ R199, R116, c[0x0][0x2d0], -R200.reuse ;  /* 0x0000b40074c77a23 */ /* 0x100fe200000108c8 */
[----:B------:R-:W-:Y:S01]  /*49f0*/  HMMA.16816.F32 R108, R164, R114, RZ ;  /* 0x00000072a46c723c */ /* 0x000fe200000018ff */
[--C-:B------:R-:W-:Y:S01]  /*4a00*/  FFMA.FTZ R198, R86, c[0x0][0x2d0], -R200.reuse ;  /* 0x0000b40056c67a23 */ /* 0x100fe200000108c8 */
[----:B------:R-:W-:Y:S01]  /*4a10*/  MUFU.EX2 R228, R228 ;  /* 0x000000e400e47308 */ /* 0x000fe20000000800 */
[----:B------:R-:W-:-:S02]  /*4a20*/  FFMA.FTZ R200, R87, c[0x0][0x2d0], -R200 ;  /* 0x0000b40057c87a23 */ /* 0x000fc400000108c8 */
[----:B------:R-:W-:-:S03]  /*4a30*/  FADD.FTZ R217, R63, R217 ;  /* 0x000000d93fd97221 */ /* 0x000fc60000010000 */
[----:B------:R-:W-:Y:S01]  /*4a40*/  HMMA.16816.F32 R124, R164, R130, RZ ;  /* 0x00000082a47c723c */ /* 0x000fe200000018ff */
[----:B-1----:R-:W-:Y:S01]  /*4a50*/  FADD.FTZ R217, R62, R217 ;  /* 0x000000d93ed97221 */ /* 0x002fe20000010000 */
[----:B------:R-:W1:Y:S03]  /*4a60*/  MUFU.EX2 R229, R229 ;  /* 0x000000e500e57308 */ /* 0x000e660000000800 */
[----:B--2---:R-:W-:-:S03]  /*4a70*/  FADD.FTZ R217, R61, R217 ;  /* 0x000000d93dd97221 */ /* 0x004fc60000010000 */
[C---:B------:R-:W-:Y:S02]  /*4a80*/  HMMA.16816.F32 R140, R164.reuse, R146, RZ ;  /* 0x00000092a48c723c */ /* 0x040fe400000018ff */
[----:B------:R-:W2:Y:S06]  /*4a90*/  MUFU.EX2 R67, R67 ;  /* 0x0000004300437308 */ /* 0x000eac0000000800 */
[----:B------:R-:W-:Y:S02]  /*4aa0*/  HMMA.16816.F32 R152, R164, R158, RZ ;  /* 0x0000009ea498723c */ /* 0x000fe400000018ff */
[----:B------:R-:W3:Y:S01]  /*4ab0*/  MUFU.EX2 R66, R66 ;  /* 0x0000004200427308 */ /* 0x000ee20000000800 */
[----:B-1----:R-:W-:Y:S01]  /*4ac0*/  F2FP.PACK_AB R161, R229, R228 ;  /* 0x000000e4e5a1723e */ /* 0x002fe200000000ff */
[----:B------:R-:W-:-:S04]  /*4ad0*/  FADD.FTZ R228, R228, R229 ;  /* 0x000000e5e4e47221 */ /* 0x000fc80000010000 */
[----:B------:R-:W-:Y:S02]  /*4ae0*/  HMMA.16816.F32 R164, R164, R38, RZ ;  /* 0x00000026a4a4723c */ /* 0x000fe400000018ff */
[----:B------:R-:W1:Y:S01]  /*4af0*/  MUFU.EX2 R64, R64 ;  /* 0x0000004000407308 */ /* 0x000e620000000800 */
[----:B--2---:R-:W-:-:S05]  /*4b00*/  FADD.FTZ R228, R67, R228 ;  /* 0x000000e443e47221 */ /* 0x004fca0000010000 */
[----:B------:R-:W-:Y:S01]  /*4b10*/  HMMA.16816.F32 R188, R4, R40, R188 ;  /* 0x0000002804bc723c */ /* 0x000fe200000018bc */
[C---:B---3--:R-:W-:Y:S01]  /*4b20*/  F2FP.PACK_AB R163, R66.reuse, R67 ;  /* 0x0000004342a3723e */ /* 0x048fe200000000ff */
[----:B------:R-:W2:Y:S01]  /*4b30*/  MUFU.EX2 R65, R65 ;  /* 0x0000004100417308 */ /* 0x000ea20000000800 */
[----:B------:R-:W-:-:S05]  /*4b40*/  FADD.FTZ R228, R66, R228 ;  /* 0x000000e442e47221 */ /* 0x000fca0000010000 */
[----:B------:R-:W-:Y:S01]  /*4b50*/  HMMA.16816.F32 R72, R4, R32, R72 ;  /* 0x000000200448723c */ /* 0x000fe20000001848 */
[----:B-1----:R-:W-:Y:S01]  /*4b60*/  FADD.FTZ R217, R64, R217 ;  /* 0x000000d940d97221 */ /* 0x002fe20000010000 */
[----:B------:R-:W1:Y:S06]  /*4b70*/  MUFU.EX2 R197, R197 ;  /* 0x000000c500c57308 */ /* 0x000e6c0000000800 */
[----:B------:R-:W-:Y:S02]  /*4b80*/  HMMA.16816.F32 R192, R160, R180, RZ ;  /* 0x000000b4a0c0723c */ /* 0x000fe400000018ff */
[----:B------:R-:W3:Y:S01]  /*4b90*/  MUFU.EX2 R199, R199 ;  /* 0x000000c700c77308 */ /* 0x000ee20000000800 */
[----:B--2---:R-:W-:-:S04]  /*4ba0*/  FADD.FTZ R217, R65, R217 ;  /* 0x000000d941d97221 */ /* 0x004fc80000010000 */
[----:B------:R-:W-:Y:S01]  /*4bb0*/  IMAD.MOV.U32 R181, RZ, RZ, R102 ;  /* 0x000000ffffb57224 */ /* 0x000fe200078e0066 */
[----:B------:R-:W-:Y:S01]  /*4bc0*/  HMMA.16816.F32 R88, R4, R28, R88 ;  /* 0x0000001c0458723c */ /* 0x000fe20000001858 */
[----:B------:R-:W-:Y:S01]  /*4bd0*/  IMAD.MOV.U32 R180, RZ, RZ, R100 ;  /* 0x000000ffffb47224 */ /* 0x000fe200078e0064 */
[----:B------:R-:W2:Y:S01]  /*4be0*/  MUFU.EX2 R198, R198 ;  /* 0x000000c600c67308 */ /* 0x000ea20000000800 */
[----:B-1----:R-:W-:-:S05]  /*4bf0*/  FADD.FTZ R228, R197, R228 ;  /* 0x000000e4c5e47221 */ /* 0x002fca0000010000 */
[----:B------:R-:W-:Y:S02]  /*4c00*/  HMMA.16816.F32 R104, R4, R24, R104 ;  /* 0x000000180468723c */ /* 0x000fe40000001868 */
[----:B------:R-:W1:Y:S01]  /*4c10*/  MUFU.EX2 R200, R200 ;  /* 0x000000c800c87308 */ /* 0x000e620000000800 */
[----:B---3--:R-:W-:-:S05]  /*4c20*/  FADD.FTZ R228, R199, R228 ;  /* 0x000000e4c7e47221 */ /* 0x008fca0000010000 */
[----:B------:R-:W-:Y:S02]  /*4c30*/  HMMA.16816.F32 R120, R4, R20, R120 ;  /* 0x000000140478723c */ /* 0x000fe40000001878 */
[----:B------:R-:W-:Y:S01]  /*4c40*/  MUFU.EX2 R220, R220 ;  /* 0x000000dc00dc7308 */ /* 0x000fe20000000800 */
[----:B--2---:R-:W-:-:S05]  /*4c50*/  FADD.FTZ R228, R198, R228 ;  /* 0x000000e4c6e47221 */ /* 0x004fca0000010000 */
[----:B------:R-:W-:Y:S02]  /*4c60*/  HMMA.16816.F32 R136, R4, R16, R136 ;  /* 0x000000100488723c */ /* 0x000fe40000001888 */
[----:B------:R-:W-:Y:S01]  /*4c70*/  MUFU.EX2 R223, R223 ;  /* 0x000000df00df7308 */ /* 0x000fe20000000800 */
[----:B-1----:R-:W-:-:S05]  /*4c80*/  FADD.FTZ R228, R200, R228 ;  /* 0x000000e4c8e47221 */ /* 0x002fca0000010000 */
[C---:B------:R-:W-:Y:S02]  /*4c90*/  HMMA.16816.F32 R148, R4.reuse, R12, R148 ;  /* 0x0000000c0494723c */ /* 0x040fe40000001894 */
[----:B------:R-:W-:Y:S06]  /*4ca0*/  MUFU.EX2 R225, R225 ;  /* 0x000000e100e17308 */ /* 0x000fec0000000800 */
[C---:B------:R-:W-:Y:S02]  /*4cb0*/  HMMA.16816.F32 R168, R4.reuse, R8, R168 ;  /* 0x0000000804a8723c */ /* 0x040fe400000018a8 */
[----:B------:R-:W-:Y:S06]  /*4cc0*/  MUFU.EX2 R226, R226 ;  /* 0x000000e200e27308 */ /* 0x000fec0000000800 */
        /* <DEDUP_REMOVED lines=8> */
[----:B------:R-:W-:Y:S01]  /*4d50*/  F2FP.PACK_AB R4, R61, R62 ;  /* 0x0000003e3d04723e */ /* 0x000fe200000000ff */
[----:B------:R-:W-:Y:S01]  /*4d60*/  HMMA.16816.F32 R68, R160, R80, RZ ;  /* 0x00000050a044723c */ /* 0x000fe200000018ff */
[----:B------:R-:W-:-:S02]  /*4d70*/  F2FP.PACK_AB R5, R199, R197 ;  /* 0x000000c5c705723e */ /* 0x000fc400000000ff */
[----:B------:R-:W-:Y:S02]  /*4d80*/  F2FP.PACK_AB R6, R65, R64 ;  /* 0x000000404106723e */ /* 0x000fe400000000ff */
[----:B------:R-:W-:Y:S02]  /*4d90*/  F2FP.PACK_AB R7, R200, R198 ;  /* 0x000000c6c807723e */ /* 0x000fe400000000ff */
[----:B------:R-:W-:Y:S01]  /*4da0*/  IMAD.MOV.U32 R80, RZ, RZ, R179 ;  /* 0x000000ffff507224 */ /* 0x000fe200078e00b3 */
[----:B------:R-:W-:Y:S01]  /*4db0*/  HMMA.16816.F32 R100, R160, R112, RZ ;  /* 0x00000070a064723c */ /* 0x000fe200000018ff */
[----:B------:R-:W-:-:S06]  /*4dc0*/  IMAD.MOV.U32 R81, RZ, RZ, R178 ;  /* 0x000000ffff517224 */ /* 0x000fcc00078e00b2 */
[----:B------:R-:W-:Y:S01]  /*4dd0*/  IMAD.MOV.U32 R112, RZ, RZ, R135 ;  /* 0x000000ffff707224 */ /* 0x000fe200078e0087 */
[----:B------:R-:W-:Y:S01]  /*4de0*/  HMMA.16816.F32 R192, R4, R40, R192 ;  /* 0x0000002804c0723c */ /* 0x000fe200000018c0 */
[----:B------:R-:W-:-:S06]  /*4df0*/  IMAD.MOV.U32 R113, RZ, RZ, R134 ;  /* 0x000000ffff717224 */ /* 0x000fcc00078e0086 */
[----:B------:R-:W-:Y:S01]  /*4e00*/  IMAD.MOV.U32 R40, RZ, RZ, R177 ;  /* 0x000000ffff287224 */ /* 0x000fe200078e00b1 */
[----:B------:R-:W-:Y:S01]  /*4e10*/  HMMA.16816.F32 R116, R160, R128, RZ ;  /* 0x00000080a074723c */ /* 0x000fe200000018ff */
[----:B------:R-:W-:-:S06]  /*4e20*/  IMAD.MOV.U32 R41, RZ, RZ, R176 ;  /* 0x000000ffff297224 */ /* 0x000fcc00078e00b0 */
[----:B------:R-:W-:Y:S01]  /*4e30*/  IMAD.MOV.U32 R128, RZ, RZ, R133 ;  /* 0x000000ffff807224 */ /* 0x000fe200078e0085 */
[----:B------:R-:W-:Y:S01]  /*4e40*/  HMMA.16816.F32 R176, R160, R156, RZ ;  /* 0x0000009ca0b0723c */ /* 0x000fe200000018ff */
[----:B------:R-:W-:-:S07]  /*4e50*/  IMAD.MOV.U32 R129, RZ, RZ, R132 ;  /* 0x000000ffff817224 */ /* 0x000fce00078e0084 */
[C---:B------:R-:W-:Y:S08]  /*4e60*/  HMMA.16816.F32 R132, R160.reuse, R144, RZ ;  /* 0x00000090a084723c */ /* 0x040ff000000018ff */
[----:B------:R-:W-:Y:S07]  /*4e70*/  HMMA.16816.F32 R84, R160, R96, RZ ;  /* 0x00000060a054723c */ /* 0x000fee00000018ff */
[----:B------:R-:W-:Y:S01]  /*4e80*/  IMAD.MOV.U32 R96, RZ, RZ, R173 ;  /* 0x000000ffff607224 */ /* 0x000fe200078e00ad */
[----:B------:R-:W-:Y:S01]  /*4e90*/  HMMA.16816.F32 R68, R4, R32, R68 ;  /* 0x000000200444723c */ /* 0x000fe20000001844 */
[----:B------:R-:W-:-:S06]  /*4ea0*/  IMAD.MOV.U32 R97, RZ, RZ, R172 ;  /* 0x000000ffff617224 */ /* 0x000fcc00078e00ac */
[----:B------:R-:W-:Y:S01]  /*4eb0*/  IMAD.MOV.U32 R32, RZ, RZ, R175 ;  /* 0x000000ffff207224 */ /* 0x000fe200078e00af */
[----:B------:R-:W-:Y:S01]  /*4ec0*/  HMMA.16816.F32 R100, R4, R24, R100 ;  /* 0x000000180464723c */ /* 0x000fe20000001864 */
[----:B------:R-:W-:Y:S02]  /*4ed0*/  IMAD.MOV.U32 R33, RZ, RZ, R174 ;  /* 0x000000ffff217224 */ /* 0x000fe400078e00ae */
[--C-:B------:R-:W-:Y:S02]  /*4ee0*/  FFMA.FTZ R32, R32, c[0x0][0x2d0], -R208.reuse ;  /* 0x0000b40020207a23 */ /* 0x100fe400000108d0 */
[----:B------:R-:W-:Y:S02]  /*4ef0*/  FFMA.FTZ R33, R33, c[0x0][0x2d0], -R208 ;  /* 0x0000b40021217a23 */ /* 0x000fe400000108d0 */
[----:B------:R-:W-:Y:S01]  /*4f00*/  IMAD.MOV.U32 R25, RZ, RZ, R128 ;  /* 0x000000ffff197224 */ /* 0x000fe200078e0080 */
[----:B------:R-:W-:Y:S01]  /*4f10*/  HMMA.16816.F32 R172, R160, R36, RZ ;  /* 0x00000024a0ac723c */ /* 0x000fe200000018ff */
[----:B------:R-:W-:Y:S01]  /*4f20*/  IMAD.MOV.U32 R24, RZ, RZ, R129 ;  /* 0x000000ffff187224 */ /* 0x000fe200078e0081 */
[----:B------:R-:W-:Y:S05]  /*4f30*/  MUFU.EX2 R32, R32 ;  /* 0x0000002000207308 */ /* 0x000fea0000000800 */
[----:B------:R-:W-:Y:S01]  /*4f40*/  IMAD.MOV.U32 R36, RZ, RZ, R112 ;  /* 0x000000ffff247224 */ /* 0x000fe200078e0070 */
[----:B------:R-:W-:Y:S01]  /*4f50*/  HMMA.16816.F32 R116, R4, R20, R116 ;  /* 0x000000140474723c */ /* 0x000fe20000001874 */
[----:B------:R-:W-:Y:S01]  /*4f60*/  IMAD.MOV.U32 R37, RZ, RZ, R113 ;  /* 0x000000ffff257224 */ /* 0x000fe200078e0071 */
[----:B------:R-:W-:Y:S01]  /*4f70*/  MUFU.EX2 R33, R33 ;  /* 0x0000002100217308 */ /* 0x000fe20000000800 */
[----:B------:R-:W-:-:S02]  /*4f80*/  FFMA.FTZ R36, R36, c[0x0][0x2d0], -R216 ;  /* 0x0000b40024247a23 */ /* 0x000fc400000108d8 */
[----:B------:R-:W-:Y:S02]  /*4f90*/  FFMA.FTZ R37, R37, c[0x0][0x2d0], -R216 ;  /* 0x0000b40025257a23 */ /* 0x000fe400000108d8 */
[----:B------:R-:W-:Y:S01]  /*4fa0*/  IMAD.MOV.U32 R21, RZ, RZ, R96 ;  /* 0x000000ffff157224 */ /* 0x000fe200078e0060 */
[C---:B------:R-:W-:Y:S01]  /*4fb0*/  HMMA.16816.F32 R132, R4.reuse, R16, R132 ;  /* 0x000000100484723c */ /* 0x040fe20000001884 */
[----:B------:R-:W-:Y:S01]  /*4fc0*/  IMAD.MOV.U32 R20, RZ, RZ, R97 ;  /* 0x000000ffff147224 */ /* 0x000fe200078e0061 */
[----:B------:R-:W-:Y:S05]  /*4fd0*/  MUFU.EX2 R36, R36 ;  /* 0x0000002400247308 */ /* 0x000fea0000000800 */
[----:B------:R-:W-:Y:S01]  /*4fe0*/  IMAD.MOV.U32 R16, RZ, RZ, R80 ;  /* 0x000000ffff107224 */ /* 0x000fe200078e0050 */
[----:B------:R-:W-:Y:S01]  /*4ff0*/  HMMA.16816.F32 R176, R4, R12, R176 ;  /* 0x0000000c04b0723c */ /* 0x000fe200000018b0 */
[----:B------:R-:W-:Y:S01]  /*5000*/  IMAD.MOV.U32 R17, RZ, RZ, R81 ;  /* 0x000000ffff117224 */ /* 0x000fe200078e0051 */
[----:B------:R-:W-:Y:S05]  /*5010*/  MUFU.EX2 R37, R37 ;  /* 0x0000002500257308 */ /* 0x000fea0000000800 */
[----:B------:R-:W-:Y:S01]  /*5020*/  IMAD.MOV.U32 R12, RZ, RZ, R180 ;  /* 0x000000ffff0c7224 */ /* 0x000fe200078e00b4 */
[----:B------:R-:W-:Y:S01]  /*5030*/  HMMA.16816.F32 R80, R160, R82, RZ ;  /* 0x00000052a050723c */ /* 0x000fe200000018ff */
[----:B------:R-:W-:-:S07]  /*5040*/  IMAD.MOV.U32 R13, RZ, RZ, R181 ;  /* 0x000000ffff0d7224 */ /* 0x000fce00078e00b5 */
        /* <DEDUP_REMOVED lines=9> */
[----:B------:R-:W-:-:S04]  /*50e0*/  FFMA.FTZ R38, R21, c[0x0][0x2d0], -R216 ;  /* 0x0000b40015267a23 */ /* 0x000fc800000108d8 */
[----:B------:R-:W1:Y:S03]  /*50f0*/  MUFU.EX2 R39, R39 ;  /* 0x0000002700277308 */ /* 0x000e660000000800 */
[C---:B------:R-:W-:Y:S05]  /*5100*/  HMMA.16816.F32 R96, R4.reuse, R30, R96 ;  /* 0x0000001e0460723c */ /* 0x040fea0000001860 */
[----:B------:R-:W2:Y:S02]  /*5110*/  MUFU.EX2 R38, R38 ;  /* 0x0000002600267308 */ /* 0x000ea40000000800 */
[----:B------:R-:W-:Y:S01]  /*5120*/  FMUL.FTZ R31, R3, c[0x0][0x2d0] ;  /* 0x0000b400031f7a20 */ /* 0x000fe20000410000 */
[----:B------:R-:W-:Y:S01]  /*5130*/  HMMA.16816.F32 R160, R4, R10, R160 ;  /* 0x0000000a04a0723c */ /* 0x000fe200000018a0 */
[----:B------:R-:W3:Y:S01]  /*5140*/  LDSM.16.MT88.4 R8, [R246+0x1100] ;  /* 0x00110000f608783b */ /* 0x000ee20000004200 */
[----:B------:R-:W-:-:S02]  /*5150*/  F2FP.PACK_AB R30, R212, R213 ;  /* 0x000000d5d41e723e */ /* 0x000fc400000000ff */
[----:B------:R-:W-:Y:S01]  /*5160*/  FSEL R31, R31, RZ, P2 ;  /* 0x000000ff1f1f7208 */ /* 0x000fe20001000000 */
[----:B-1----:R-:W-:Y:S01]  /*5170*/  FADD.FTZ R204, R39, R204 ;  /* 0x000000cc27cc7221 */ /* 0x002fe20000010000 */
[----:B------:R-:W-:Y:S02]  /*5180*/  PLOP3.LUT P2, PT, PT, PT, UP0, 0x40, 0x0 ;  /* 0x000000000000781c */ /* 0x000fe40003f4e808 */
[----:B------:R-:W-:Y:S01]  /*5190*/  HMMA.16816.F32 R84, R4, R28, R84 ;  /* 0x0000001c0454723c */ /* 0x000fe20000001854 */
[----:B------:R1:W-:Y:S01]  /*51a0*/  MUFU.EX2 R29, R230 ;  /* 0x000000e6001d7308 */ /* 0x0003e20000000800 */
[--C-:B------:R-:W-:Y:S02]  /*51b0*/  FFMA.FTZ R41, R41, c[0x0][0x2d0], -R31.reuse ;  /* 0x0000b40029297a23 */ /* 0x100fe4000001081f */
[--C-:B------:R-:W-:Y:S02]  /*51c0*/  FFMA.FTZ R40, R40, c[0x0][0x2d0], -R31.reuse ;  /* 0x0000b40028287a23 */ /* 0x100fe4000001081f */
[----:B------:R-:W-:-:S02]  /*51d0*/  FFMA.FTZ R218, R218, c[0x0][0x2d0], -R31 ;  /* 0x0000b400dada7a23 */ /* 0x000fc4000001081f */
[C---:B------:R-:W-:Y:S01]  /*51e0*/  HMMA.16816.F32 R180, R4.reuse, R42, R180 ;  /* 0x0000002a04b4723c */ /* 0x040fe200000018b4 */
[----:B------:R4:W5:Y:S01]  /*51f0*/  MUFU.EX2 R28, R231 ;  /* 0x000000e7001c7308 */ /* 0x0009620000000800 */
[--C-:B------:R-:W-:Y:S02]  /*5200*/  FFMA.FTZ R219, R219, c[0x0][0x2d0], -R31.reuse ;  /* 0x0000b400dbdb7a23 */ /* 0x100fe4000001081f */
[--C-:B------:R-:W-:Y:S02]  /*5210*/  FFMA.FTZ R221, R221, c[0x0][0x2d0], -R31.reuse ;  /* 0x0000b400dddd7a23 */ /* 0x100fe4000001081f */
[----:B------:R-:W-:Y:S02]  /*5220*/  FFMA.FTZ R222, R222, c[0x0][0x2d0], -R31 ;  /* 0x0000b400dede7a23 */ /* 0x000fe4000001081f */
[----:B------:R-:W-:Y:S01]  /*5230*/  HMMA.16816.F32 R80, R4, R34, R80 ;  /* 0x000000220450723c */ /* 0x000fe20000001850 */
[----:B-1----:R-:W-:Y:S01]  /*5240*/  FFMA.FTZ R230, R13, c[0x0][0x2d0], -R227 ;  /* 0x0000b4000de67a23 */ /* 0x002fe200000108e3 */
[----:B------:R-:W-:Y:S01]  /*5250*/  MUFU.EX2 R41, R41 ;  /* 0x0000002900297308 */ /* 0x000fe20000000800 */
[----:B------:R-:W-:-:S02]  /*5260*/  FFMA.FTZ R43, R16, c[0x0][0x2d0], -R31 ;  /* 0x0000b400102b7a23 */ /* 0x000fc4000001081f */
[----:B------:R-:W-:Y:S02]  /*5270*/  FFMA.FTZ R42, R17, c[0x0][0x2d0], -R31 ;  /* 0x0000b400112a7a23 */ /* 0x000fe4000001081f */
[--C-:B------:R-:W-:Y:S01]  /*5280*/  FFMA.FTZ R35, R24, c[0x0][0x2d0], -R208.reuse ;  /* 0x0000b40018237a23 */ /* 0x100fe200000108d0 */
[C---:B------:R-:W-:Y:S01]  /*5290*/  HMMA.16816.F32 R112, R4.reuse, R26, R112 ;  /* 0x0000001a0470723c */ /* 0x040fe20000001870 */
[----:B----4-:R-:W-:Y:S01]  /*52a0*/  FFMA.FTZ R231, R12, c[0x0][0x2d0], -R227 ;  /* 0x0000b4000ce77a23 */ /* 0x010fe200000108e3 */
[----:B------:R-:W-:Y:S01]  /*52b0*/  MUFU.EX2 R230, R230 ;  /* 0x000000e600e67308 */ /* 0x000fe20000000800 */
[--C-:B------:R-:W-:Y:S01]  /*52c0*/  FFMA.FTZ R34, R25, c[0x0][0x2d0], -R208.reuse ;  /* 0x0000b40019227a23 */ /* 0x100fe200000108d0 */
[----:B--2---:R-:W-:Y:S01]  /*52d0*/  F2FP.PACK_AB R24, R38, R39 ;  /* 0x000000272618723e */ /* 0x004fe200000000ff */
[----:B------:R-:W-:Y:S02]  /*52e0*/  FFMA.FTZ R208, R207, c[0x0][0x2d0], -R208 ;  /* 0x0000b400cfd07a23 */ /* 0x000fe400000108d0 */
[----:B------:R-:W-:Y:S01]  /*52f0*/  F2FP.PACK_AB R26, R36, R37 ;  /* 0x00000025241a723e */ /* 0x000fe200000000ff */
[----:B------:R-:W-:Y:S01]  /*5300*/  HMMA.16816.F32 R128, R4, R22, R128 ;  /* 0x000000160480723c */ /* 0x000fe20000001880 */
[----:B------:R-:W-:Y:S01]  /*5310*/  F2FP.PACK_AB R27, R32, R33 ;  /* 0x00000021201b723e */ /* 0x000fe200000000ff */
[----:B------:R-:W1:Y:S01]  /*5320*/  MUFU.EX2 R231, R231 ;  /* 0x000000e700e77308 */ /* 0x000e620000000800 */
[----:B------:R-:W-:Y:S01]  /*5330*/  LDSM.16.MT88.4 R20, [R246+0x3100] ;  /* 0x00310000f614783b */ /* 0x000fe20000004200 */
[----:B-----5:R-:W-:-:S02]  /*5340*/  IMAD.MOV.U32 R227, RZ, RZ, R28 ;  /* 0x000000ffffe37224 */ /* 0x020fc400078e001c */
[----:B------:R-:W-:Y:S02]  /*5350*/  IMAD.MOV.U32 R216, RZ, RZ, R29 ;  /* 0x000000ffffd87224 */ /* 0x000fe400078e001d */
[C---:B------:R-:W-:Y:S01]  /*5360*/  HMMA.16816.F32 R144, R4.reuse, R18, R144 ;  /* 0x000000120490723c */ /* 0x040fe20000001890 */
[----:B------:R-:W2:Y:S01]  /*5370*/  LDSM.16.MT88.4 R16, [R240+0x1100] ;  /* 0x00110000f010783b */ /* 0x000ea20000004200 */
[----:B------:R-:W4:Y:S01]  /*5380*/  MUFU.EX2 R43, R43 ;  /* 0x0000002b002b7308 */ /* 0x000f220000000800 */
[----:B------:R-:W-:Y:S02]  /*5390*/  FADD.FTZ R217, R216, R217 ;  /* 0x000000d9d8d97221 */ /* 0x000fe40000010000 */
[----:B------:R-:W-:Y:S02]  /*53a0*/  FADD.FTZ R204, R38, R204 ;  /* 0x000000cc26cc7221 */ /* 0x000fe40000010000 */
[----:B------:R-:W-:Y:S01]  /*53b0*/  FADD.FTZ R217, R227, R217 ;  /* 0x000000d9e3d97221 */ /* 0x000fe20000010000 */
[----:B------:R-:W-:Y:S01]  /*53c0*/  HMMA.16816.F32 R156, R4, R14, R156 ;  /* 0x0000000e049c723c */ /* 0x000fe2000000189c */
[----:B------:R-:W5:Y:S01]  /*53d0*/  LDSM.16.MT88.4 R12, [R239+0x1100] ;  /* 0x00110000ef0c783b */ /* 0x000f620000004200 */
[----:B------:R-:W3:Y:S01]  /*53e0*/  MUFU.EX2 R42, R42 ;  /* 0x0000002a002a7308 */ /* 0x000ee20000000800 */
[----:B-1----:R-:W-:-:S02]  /*53f0*/  FADD.FTZ R217, R231, R217 ;  /* 0x000000d9e7d97221 */ /* 0x002fc40000010000 */
[----:B------:R-:W-:Y:S02]  /*5400*/  FADD.FTZ R204, R37, R204 ;  /* 0x000000cc25cc7221 */ /* 0x000fe40000010000 */
[----:B------:R-:W-:Y:S01]  /*5410*/  F2FP.PACK_AB R4, R28, R29 ;  /* 0x0000001d1c04723e */ /* 0x000fe200000000ff */
[C---:B------:R-:W-:Y:S01]  /*5420*/  FADD.FTZ R217, R230.reuse, R217 ;  /* 0x000000d9e6d97221 */ /* 0x040fe20000010000 */
[----:B------:R-:W-:Y:S01]  /*5430*/  F2FP.PACK_AB R6, R230, R231 ;  /* 0x000000e7e606723e */ /* 0x000fe200000000ff */
[----:B------:R-:W1:Y:S01]  /*5440*/  MUFU.EX2 R40, R40 ;  /* 0x0000002800287308 */ /* 0x000e620000000800 */
[----:B------:R-:W-:Y:S01]  /*5450*/  F2FP.PACK_AB R28, R214, R215 ;  /* 0x000000d7d61c723e */ /* 0x000fe200000000ff */
[----:B----4-:R-:W-:Y:S01]  /*5460*/  FADD.FTZ R228, R43, R228 ;  /* 0x000000e42be47221 */ /* 0x010fe20000010000 */
[----:B------:R-:W-:Y:S01]  /*5470*/  F2FP.PACK_AB R29, R210, R211 ;  /* 0x000000d3d21d723e */ /* 0x000fe200000000ff */
[----:B------:R-:W-:Y:S02]  /*5480*/  FADD.FTZ R217, R220, R217 ;  /* 0x000000d9dcd97221 */ /* 0x000fe40000010000 */
[----:B------:R-:W-:-:S02]  /*5490*/  FADD.FTZ R204, R36, R204 ;  /* 0x000000cc24cc7221 */ /* 0x000fc40000010000 */
[----:B------:R-:W4:Y:S01]  /*54a0*/  MUFU.EX2 R35, R35 ;  /* 0x0000002300237308 */ /* 0x000f220000000800 */
[C---:B---3--:R-:W-:Y:S01]  /*54b0*/  F2FP.PACK_AB R5, R42.reuse, R43 ;  /* 0x0000002b2a05723e */ /* 0x048fe200000000ff */
[----:B------:R-:W-:Y:S02]  /*54c0*/  FADD.FTZ R228, R42, R228 ;  /* 0x000000e42ae47221 */ /* 0x000fe40000010000 */
[----:B------:R-:W-:Y:S02]  /*54d0*/  FADD.FTZ R217, R223, R217 ;  /* 0x000000d9dfd97221 */ /* 0x000fe40000010000 */
[----:B------:R-:W-:Y:S02]  /*54e0*/  FADD.FTZ R228, R41, R228 ;  /* 0x000000e429e47221 */ /* 0x000fe40000010000 */
[----:B------:R-:W3:Y:S01]  /*54f0*/  MUFU.EX2 R34, R34 ;  /* 0x0000002200227308 */ /* 0x000ee20000000800 */
[C---:B-1----:R-:W-:Y:S01]  /*5500*/  F2FP.PACK_AB R7, R40.reuse, R41 ;  /* 0x000000292807723e */ /* 0x042fe200000000ff */
[----:B------:R-:W-:-:S02]  /*5510*/  FADD.FTZ R228, R40, R228 ;  /* 0x000000e428e47221 */ /* 0x000fc40000010000 */
[----:B------:R-:W-:Y:S02]  /*5520*/  FADD.FTZ R204, R215, R204 ;  /* 0x000000ccd7cc7221 */ /* 0x000fe40000010000 */
[----:B------:R-:W-:Y:S02]  /*5530*/  FADD.FTZ R217, R225, R217 ;  /* 0x000000d9e1d97221 */ /* 0x000fe40000010000 */
[----:B------:R-:W-:Y:S01]  /*5540*/  HMMA.16816.F32 R192, R4, R8, R192 ;  /* 0x0000000804c0723c */ /* 0x000fe200000018c0 */
[----:B------:R-:W1:Y:S01]  /*5550*/  MUFU.EX2 R218, R218 ;  /* 0x000000da00da7308 */ /* 0x000e620000000800 */
[----:B----4-:R-:W-:Y:S02]  /*5560*/  FADD.FTZ R201, R35, R201 ;  /* 0x000000c923c97221 */ /* 0x010fe40000010000 */
[----:B------:R-:W-:Y:S01]  /*5570*/  FADD.FTZ R204, R214, R204 ;  /* 0x000000ccd6cc7221 */ /* 0x000fe20000010000 */
[----:B---3--:R-:W-:-:S03]  /*5580*/  F2FP.PACK_AB R25, R34, R35 ;  /* 0x000000232219723e */ /* 0x008fc600000000ff */
[----:B------:R-:W-:Y:S01]  /*5590*/  HMMA.16816.F32 R180, R4, R10, R180 ;  /* 0x0000000a04b4723c */ /* 0x000fe200000018b4 */
[----:B------:R-:W3:Y:S01]  /*55a0*/  MUFU.EX2 R219, R219 ;  /* 0x000000db00db7308 */ /* 0x000ee20000000800 */
[----:B------:R-:W-:Y:S02]  /*55b0*/  FADD.FTZ R201, R34, R201 ;  /* 0x000000c922c97221 */ /* 0x000fe40000010000 */
[----:B------:R-:W-:Y:S02]  /*55c0*/  FADD.FTZ R204, R213, R204 ;  /* 0x000000ccd5cc7221 */ /* 0x000fe40000010000 */
[----:B------:R-:W-:Y:S02]  /*55d0*/  FADD.FTZ R201, R33, R201 ;  /* 0x000000c921c97221 */ /* 0x000fe40000010000 */
[----:B------:R-:W-:Y:S01]  /*55e0*/  HMMA.16816.F32 R188, R24, R8, R188 ;  /* 0x0000000818bc723c */ /* 0x000fe200000018bc */
[----:B------:R-:W4:Y:S01]  /*55f0*/  MUFU.EX2 R221, R221 ;  /* 0x000000dd00dd7308 */ /* 0x000f220000000800 */
[----:B------:R-:W-:-:S02]  /*5600*/  FADD.FTZ R201, R32, R201 ;  /* 0x000000c920c97221 */ /* 0x000fc40000010000 */
[----:B-1----:R-:W-:Y:S02]  /*5610*/  FADD.FTZ R228, R218, R228 ;  /* 0x000000e4dae47221 */ /* 0x002fe40000010000 */
[----:B------:R-:W-:Y:S02]  /*5620*/  FADD.FTZ R201, R211, R201 ;  /* 0x000000c9d3c97221 */ /* 0x000fe40000010000 */
[----:B------:R-:W-:Y:S01]  /*5630*/  HMMA.16816.F32 R184, R24, R10, R184 ;  /* 0x0000000a18b8723c */ /* 0x000fe200000018b8 */
[----:B------:R-:W1:Y:S01]  /*5640*/  LDSM.16.MT88.4 R8, [R238+0x1100] ;  /* 0x00110000ee08783b */ /* 0x000e620000004200 */
[----:B------:R-:W-:Y:S01]  /*5650*/  MUFU.EX2 R222, R222 ;  /* 0x000000de00de7308 */ /* 0x000fe20000000800 */
[----:B---3--:R-:W-:Y:S02]  /*5660*/  FADD.FTZ R228, R219, R228 ;  /* 0x000000e4dbe47221 */ /* 0x008fe40000010000 */
[----:B------:R-:W-:-:S03]  /*5670*/  FADD.FTZ R201, R210, R201 ;  /* 0x000000c9d2c97221 */ /* 0x000fc60000010000 */
[-C--:B--2---:R-:W-:Y:S01]  /*5680*/  HMMA.16816.F32 R68, R4, R16.reuse, R68 ;  /* 0x000000100444723c */ /* 0x084fe20000001844 */
[----:B----4-:R-:W-:Y:S01]  /*5690*/  FADD.FTZ R228, R221, R228 ;  /* 0x000000e4dde47221 */ /* 0x010fe20000010000 */
[----:B------:R-:W2:Y:S06]  /*56a0*/  MUFU.EX2 R207, R209 ;  /* 0x000000d100cf7308 */ /* 0x000eac0000000800 */
[C---:B------:R-:W-:Y:S02]  /*56b0*/  HMMA.16816.F32 R72, R24.reuse, R16, R72 ;  /* 0x000000101848723c */ /* 0x040fe40000001848 */
[----:B------:R-:W3:Y:S06]  /*56c0*/  MUFU.EX2 R208, R208 ;  /* 0x000000d000d07308 */ /* 0x000eec0000000800 */
[----:B------:R-:W-:Y:S01]  /*56d0*/  HMMA.16816.F32 R76, R24, R18, R76 ;  /* 0x00000012184c723c */ /* 0x000fe2000000184c */
[----:B--2---:R-:W-:-:S07]  /*56e0*/  FADD.FTZ R201, R207, R201 ;  /* 0x000000c9cfc97221 */ /* 0x004fce0000010000 */
[----:B------:R-:W-:Y:S01]  /*56f0*/  HMMA.16816.F32 R80, R4, R18, R80 ;  /* 0x000000120450723c */ /* 0x000fe20000001850 */
[----:B------:R-:W2:Y:S01]  /*5700*/  LDSM.16.MT88.4 R16, [R240+0x3100] ;  /* 0x00310000f010783b */ /* 0x000ea20000004200 */
[----:B---3--:R-:W-:-:S06]  /*5710*/  F2FP.PACK_AB R31, R208, R207 ;  /* 0x000000cfd01f723e */ /* 0x008fcc00000000ff */
        /* <DEDUP_REMOVED lines=8> */
[----:B------:R-:W-:Y:S01]  /*57a0*/  HMMA.16816.F32 R112, R4, R10, R112 ;  /* 0x0000000a0470723c */ /* 0x000fe20000001870 */
[----:B------:R-:W1:Y:S07]  /*57b0*/  LDSM.16.MT88.4 R8, [R238+0x3100] ;  /* 0x00310000ee08783b */ /* 0x000e6e0000004200 */
[C---:B--2---:R-:W-:Y:S08]  /*57c0*/  HMMA.16816.F32 R136, R24.reuse, R16, R136 ;  /* 0x000000101888723c */ /* 0x044ff00000001888 */
[C---:B---3--:R-:W-:Y:S08]  /*57d0*/  HMMA.16816.F32 R148, R24.reuse, R12, R148 ;  /* 0x0000000c1894723c */ /* 0x048ff00000001894 */
[C---:B------:R-:W-:Y:S08]  /*57e0*/  HMMA.16816.F32 R140, R24.reuse, R18, R140 ;  /* 0x00000012188c723c */ /* 0x040ff0000000188c */
[----:B------:R-:W-:Y:S08]  /*57f0*/  HMMA.16816.F32 R152, R24, R14, R152 ;  /* 0x0000000e1898723c */ /* 0x000ff00000001898 */
[----:B------:R-:W-:Y:S08]  /*5800*/  HMMA.16816.F32 R132, R4, R16, R132 ;  /* 0x000000100484723c */ /* 0x000ff00000001884 */
[C---:B-1----:R-:W-:Y:S08]  /*5810*/  HMMA.16816.F32 R168, R24.reuse, R8, R168 ;  /* 0x0000000818a8723c */ /* 0x042ff000000018a8 */
        /* <DEDUP_REMOVED lines=11> */
[----:B------:R-:W-:Y:S01]  /*58d0*/  F2FP.PACK_AB R4, R223, R220 ;  /* 0x000000dcdf04723e */ /* 0x000fe200000000ff */
[----:B------:R-:W-:Y:S01]  /*58e0*/  HMMA.16816.F32 R120, R24, R20, R120 ;  /* 0x000000141878723c */ /* 0x000fe20000001878 */
[----:B------:R-:W-:-:S02]  /*58f0*/  F2FP.PACK_AB R5, R219, R218 ;  /* 0x000000dadb05723e */ /* 0x000fc400000000ff */
[----:B------:R-:W-:Y:S02]  /*5900*/  F2FP.PACK_AB R6, R226, R225 ;  /* 0x000000e1e206723e */ /* 0x000fe400000000ff */
[----:B------:R-:W-:-:S03]  /*5910*/  F2FP.PACK_AB R7, R222, R221 ;  /* 0x000000ddde07723e */ /* 0x000fc600000000ff */
[----:B------:R-:W-:Y:S01]  /*5920*/  HMMA.16816.F32 R124, R24, R22, R124 ;  /* 0x00000016187c723c */ /* 0x000fe2000000187c */
[----:B------:R-:W4:Y:S04]  /*5930*/  LDSM.16.MT88.4 R24, [R238+0x1900] ;  /* 0x00190000ee18783b */ /* 0x000f280000004200 */
[----:B------:R-:W5:Y:S03]  /*5940*/  LDSM.16.MT88.4 R20, [R246+0x3900] ;  /* 0x00390000f614783b */ /* 0x000f660000004200 */
        /* <DEDUP_REMOVED lines=15> */
[C---:B----4-:R-:W-:Y:S08]  /*5a40*/  HMMA.16816.F32 R100, R4.reuse, R24, R100 ;  /* 0x000000180464723c */ /* 0x050ff00000001864 */
        /* <DEDUP_REMOVED lines=15> */
[C---:B------:R-:W-:Y:S08]  /*5b40*/  HMMA.16816.F32 R108, R28.reuse, R26, R108 ;  /* 0x0000001a1c6c723c */ /* 0x040ff0000000186c */
[C---:B------:R-:W-:Y:S08]  /*5b50*/  HMMA.16816.F32 R120, R28.reuse, R20, R120 ;  /* 0x000000141c78723c */ /* 0x040ff00000001878 */
[----:B------:R-:W-:Y:S01]  /*5b60*/  HMMA.16816.F32 R124, R28, R22, R124 ;  /* 0x000000161c7c723c */ /* 0x000fe2000000187c */
[----:B-1----:R-:W-:-:S07]  /*5b70*/  FADD.FTZ R4, R208, R201 ;  /* 0x000000c9d0047221 */ /* 0x002fce0000010000 */
[C---:B------:R-:W-:Y:S01]  /*5b80*/  HMMA.16816.F32 R136, R28.reuse, R16, R136 ;  /* 0x000000101c88723c */ /* 0x040fe20000001888 */
[----:B------:R2:W-:Y:S04]  /*5b90*/  STL [R1+0x14], R4 ;  /* 0x0000140401007387 */ /* 0x0005e80000100800 */
[----:B------:R2:W-:Y:S03]  /*5ba0*/  STL [R1+0x18], R5 ;  /* 0x0000180501007387 */ /* 0x0005e60000100800 */
[C---:B------:R-:W-:Y:S08]  /*5bb0*/  HMMA.16816.F32 R140, R28.reuse, R18, R140 ;  /* 0x000000121c8c723c */ /* 0x040ff0000000188c */
[C---:B------:R-:W-:Y:S08]  /*5bc0*/  HMMA.16816.F32 R148, R28.reuse, R12, R148 ;  /* 0x0000000c1c94723c */ /* 0x040ff00000001894 */
[C---:B------:R-:W-:Y:S08]  /*5bd0*/  HMMA.16816.F32 R152, R28.reuse, R14, R152 ;  /* 0x0000000e1c98723c */ /* 0x040ff00000001898 */
[C---:B------:R-:W-:Y:S08]  /*5be0*/  HMMA.16816.F32 R168, R28.reuse, R8, R168 ;  /* 0x000000081ca8723c */ /* 0x040ff000000018a8 */
[----:B------:R-:W-:Y:S01]  /*5bf0*/  HMMA.16816.F32 R164, R28, R10, R164 ;  /* 0x0000000a1ca4723c */ /* 0x000fe200000018a4 */
[----:B------:R-:W-:Y:S07]  /*5c00*/  @P2 BRA `(.L_x_2919) ;  /* 0x00003c8000002947 */ /* 0x000fee0003800000 */
[C---:B--2---:R-:W-:Y:S01]  /*5c10*/  SHF.L.U64.HI R4, R45.reuse, 0x1, R47 ;  /* 0x000000012d047819 */ /* 0x044fe2000001022f */
[----:B------:R-:W-:Y:S01]  /*5c20*/  IMAD.SHL.U32 R6, R45, 0x2, RZ ;  /* 0x000000022d067824 */ /* 0x000fe200078e00ff */
[C---:B------:R-:W-:Y:S01]  /*5c30*/  SHF.L.U64.HI R5, R44.reuse, 0x1, R46 ;  /* 0x000000012c057819 */ /* 0x040fe2000001022e */
[----:B------:R-:W-:Y:S01]  /*5c40*/  IMAD.MOV.U32 R199, RZ, RZ, R196 ;  /* 0x000000ffffc77224 */ /* 0x000fe200078e00c4 */
[----:B------:R-:W-:Y:S01]  /*5c50*/  MOV R200, R3 ;  /* 0x0000000300c87202 */ /* 0x000fe20000000f00 */
[----:B------:R1:W-:Y:S01]  /*5c60*/  STL [R1+0x10], R4 ;  /* 0x0000100401007387 */ /* 0x0003e20000100800 */
[----:B------:R-:W-:Y:S01]  /*5c70*/  MOV R197, R0 ;  /* 0x0000000000c57202 */ /* 0x000fe20000000f00 */
[----:B------:R-:W-:Y:S01]  /*5c80*/  IMAD.MOV.U32 R198, RZ, RZ, R2 ;  /* 0x000000ffffc67224 */ /* 0x000fe200078e0002 */
[----:B------:R-:W-:Y:S01]  /*5c90*/  UIADD3 UR11, UR11, -0x2, URZ ;  /* 0xfffffffe0b0b7890 */ /* 0x000fe2000fffe03f */
[----:B------:R2:W-:Y:S04]  /*5ca0*/  STL [R1+0xc], R6 ;  /* 0x00000c0601007387 */ /* 0x0005e80000100800 */
[----:B------:R2:W-:Y:S01]  /*5cb0*/  STL [R1+0x8], R5 ;  /* 0x0000080501007387 */ /* 0x0005e20000100800 */
[----:B-1----:R-:W-:-:S05]  /*5cc0*/  IMAD.SHL.U32 R4, R44, 0x2, RZ ;  /* 0x000000022c047824 */ /* 0x002fca00078e00ff */
[----:B------:R2:W-:Y:S01]  /*5cd0*/  STL [R1+0x4], R4 ;  /* 0x0000040401007387 */ /* 0x0005e20000100800 */
[----:B------:R-:W-:Y:S05]  /*5ce0*/  BRA `(.L_x_2920) ;  /* 0x0000041000007947 */ /* 0x000fea0003800000 */
.L_x_2922:
[----:B------:R-:W2:Y:S01]  /*5cf0*/  LDL R0, [R1] ;  /* 0x0000000001007983 */ /* 0x000ea20000100800 */
[----:B------:R-:W-:Y:S01]  /*5d00*/  ULEA UR4, UR11, UR9, 0x6 ;  /* 0x000000090b047291 */ /* 0x000fe2000f8e303f */
[----:B------:R-:W-:Y:S02]  /*5d10*/  IMAD.MOV.U32 R251, RZ, RZ, RZ ;  /* 0x000000fffffb7224 */ /* 0x000fe400078e00ff */
[----:B------:R-:W3:Y:S03]  /*5d20*/  LDL R230, [R1+0xc] ;  /* 0x00000c0001e67983 */ /* 0x000ee60000100800 */
        /* <DEDUP_REMOVED lines=32> */
[----:B------:R-:W-:Y:S04]  /*5f30*/  SHFL.IDX PT, R3, R2, 0x2, 0x181f ;  /* 0x00581f0002037f89 */ /* 0x000fe800000e0000 */
[----:B------:R-:W-:Y:S04]  /*5f40*/  SHFL.IDX PT, R196, R0, 0x2, 0x181f ;  /* 0x00581f0000c47f89 */ /* 0x000fe800000e0000 */
        /* <DEDUP_REMOVED lines=9> */
[C-C-:B--2---:R-:W-:Y:S01]  /*5fe0*/  IMAD.X R211, R204.reuse, 0x1, R228.reuse, P2 ;  /* 0x00000001ccd37824 */ /* 0x144fe200010e06e4 */
[----:B------:R2:W-:Y:S02]  /*5ff0*/  LDGSTS.E.BYPASS.LTC128B.128 [R250+0x6100], [R212.64], !P3 ;  /* 0x06100000d4fa7fae */ /* 0x0005e4000d901d4c */
[--C-:B------:R-:W-:Y:S02]  /*6000*/  IMAD.X R207, R204, 0x1, R229.reuse, P5 ;  /* 0x00000001cccf7824 */ /* 0x100fe400028e06e5 */
[----:B------:R4:W-:Y:S04]  /*6010*/  LDGSTS.E.BYPASS.LTC128B.128 [R250+0x4900], [R210.64], !P4 ;  /* 0x04900000d2fa7fae */ /* 0x0009e8000e101d4c */
[----:B------:R2:W-:Y:S01]  /*6020*/  LDGSTS.E.BYPASS.LTC128B.128 [R250+0x6900], [R206.64], !P3 ;  /* 0x06900000cefa7fae */ /* 0x0005e2000d901d4c */
[-C--:B------:R-:W-:Y:S05]  /*6030*/  IADD3 R204, P5, R2, R230.reuse, RZ ;  /* 0x000000e602cc7210 */ /* 0x080fea0007fbe0ff */
[--C-:B---3--:R-:W-:Y:S01]  /*6040*/  IMAD.X R205, R0, 0x1, R228.reuse, P5 ;  /* 0x0000000100cd7824 */ /* 0x108fe200028e06e4 */
[C---:B-1----:R-:W-:Y:S05]  /*6050*/  IADD3 R208, P2, R3.reuse, R230, RZ ;  /* 0x000000e603d07210 */ /* 0x042fea0007f5e0ff */
        /* <DEDUP_REMOVED lines=10> */
.L_x_2920:
[----:B------:R-:W3:Y:S01]  /*6100*/  LDL R58, [R1+0xc] ;  /* 0x00000c00013a7983 */ /* 0x000ee20000100800 */
[----:B------:R-:W-:Y:S04]  /*6110*/  DEPBAR.LE SB0, 0x0 ;  /* 0x000080000000791a */ /* 0x000fe80000000000 */
[----:B------:R-:W-:Y:S01]  /*6120*/  SHF.R.S32.HI R0, RZ, 0x1f, R252 ;  /* 0x0000001fff007819 */ /* 0x000fe200000114fc */
[----:B------:R-:W4:Y:S01]  /*6130*/  LDL R57, [R1+0x10] ;  /* 0x0000100001397983 */ /* 0x000f220000100800 */
[----:B------:R-:W-:Y:S01]  /*6140*/  IMAD.WIDE.U32 R12, R252, c[0x0][0x208], RZ ;  /* 0x00008200fc0c7a25 */ /* 0x000fe200078e00ff */
[----:B------:R-:W-:Y:S01]  /*6150*/  IADD3 R54, R250, 0x100, RZ ;  /* 0x00000100fa367810 */ /* 0x000fe20007ffe0ff */
[----:B------:R-:W-:Y:S02]  /*6160*/  UISETP.GE.AND UP0, UPT, UR11, 0x1, UPT ;  /* 0x000000010b00788c */ /* 0x000fe4000bf06270 */
[----:B------:R-:W-:Y:S01]  /*6170*/  IMAD R0, R0, c[0x0][0x208], RZ ;  /* 0x0000820000007a24 */ /* 0x000fe200078e02ff */
[----:B------:R-:W5:Y:S03]  /*6180*/  LDL R56, [R1+0x4] ;  /* 0x0000040001387983 */ /* 0x000f660000100800 */
[----:B------:R-:W-:Y:S03]  /*6190*/  IMAD R0, R252, c[0x0][0x20c], R0 ;  /* 0x00008300fc007a24 */ /* 0x000fe600078e0200 */
[----:B--2---:R-:W2:Y:S01]  /*61a0*/  LDL R55, [R1+0x8] ;  /* 0x0000080001377983 */ /* 0x004ea20000100800 */
[----:B------:R-:W-:Y:S01]  /*61b0*/  IMAD.IADD R13, R13, 0x1, R0 ;  /* 0x000000010d0d7824 */ /* 0x000fe200078e0200 */
[----:B------:R-:W-:Y:S03]  /*61c0*/  SHF.R.S32.HI R0, RZ, 0x1f, R251 ;  /* 0x0000001fff007819 */ /* 0x000fe600000114fb */
[C---:B------:R-:W-:Y:S01]  /*61d0*/  IMAD.WIDE.U32 R12, R251.reuse, c[0x0][0x218], R12 ;  /* 0x00008600fb0c7a25 */ /* 0x040fe200078e000c */
[----:B------:R-:W-:Y:S03]  /*61e0*/  BAR.SYNC.DEFER_BLOCKING 0x0 ;  /* 0x0000000000007b1d */ /* 0x000fe60000010000 */
[----:B------:R-:W-:Y:S01]  /*61f0*/  IMAD R0, R0, c[0x0][0x218], RZ ;  /* 0x0000860000007a24 */ /* 0x000fe200078e02ff */
[----:B------:R-:W-:Y:S03]  /*6200*/  IADD3 R3, P2, R12, UR22, RZ ;  /* 0x000000160c037c10 */ /* 0x000fe6000ff5e0ff */
[----:B------:R-:W-:Y:S05]  /*6210*/  IMAD R0, R251, c[0x0][0x21c], R0 ;  /* 0x00008700fb007a24 */ /* 0x000fea00078e0200 */
[----:B------:R-:W-:Y:S02]  /*6220*/  IADD3.X R0, R13, UR5, R0, P2, !PT ;  /* 0x000000050d007c10 */ /* 0x000fe400097fe400 */
[C---:B------:R-:W-:Y:S04]  /*6230*/  LEA R2, P2, R3.reuse, c[0x0][0x1f8], 0x1 ;  /* 0x00007e0003027a11 */ /* 0x040fe800078408ff */
[----:B------:R-:W-:Y:S01]  /*6240*/  LEA.HI.X R0, R3, c[0x0][0x1fc], R0, 0x1, P2 ;  /* 0x00007f0003007a11 */ /* 0x000fe200010f0c00 */
[----:B------:R-:W-:Y:S06]  /*6250*/  LDSM.16.M88.4 R64, [R249+0x8100] ;  /* 0x00810000f940783b */ /* 0x000fec0000000200 */
[----:B------:R-:W1:Y:S06]  /*6260*/  LDSM.16.M88.4 R16, [R248+0x4100] ;  /* 0x00410000f810783b */ /* 0x000e6c0000000200 */
[----:B------:R-:W1:Y:S06]  /*6270*/  LDSM.16.M88.4 R60, [R249+0xa100] ;  /* 0x00a10000f93c783b */ /* 0x000e6c0000000200 */
[----:B------:R-:W1:Y:S06]  /*6280*/  LDSM.16.M88.4 R32, [R248+0x4900] ;  /* 0x00490000f820783b */ /* 0x000e6c0000000200 */
[----:B------:R-:W3:Y:S06]  /*6290*/  SHFL.IDX PT, R36, R2, RZ, 0x181f ;  /* 0x00181fff02247589 */ /* 0x000eec00000e0000 */
[----:B------:R-:W-:Y:S06]  /*62a0*/  LDSM.16.M88.4 R48, [R248+0x5100] ;  /* 0x00510000f830783b */ /* 0x000fec0000000200 */
[----:B------:R-:W-:Y:S06]  /*62b0*/  LDSM.16.M88.4 R204, [R248+0x5900] ;  /* 0x00590000f8cc783b */ /* 0x000fec0000000200 */
[----:B------:R-:W-:Y:S01]  /*62c0*/  LDSM.16.M88.4 R208, [R245+0x8100] ;  /* 0x00810000f5d0783b */ /* 0x000fe20000000200 */
[-C--:B-1----:R-:W-:Y:S05]  /*62d0*/  HMMA.16816.F32 R4, R64, R16.reuse, RZ ;  /* 0x000000104004723c */ /* 0x082fea00000018ff */
[----:B------:R-:W4:Y:S03]  /*62e0*/  SHFL.IDX PT, R37, R0, RZ, 0x181f ;  /* 0x00181fff00257589 */ /* 0x000f2600000e0000 */
[C---:B------:R-:W-:Y:S03]  /*62f0*/  HMMA.16816.F32 R8, R60.reuse, R16, RZ ;  /* 0x000000103c08723c */ /* 0x040fe600000018ff */
[----:B------:R-:W-:Y:S06]  /*6300*/  SHFL.IDX PT, R52, R2, 0x1, 0x181f ;  /* 0x00381f0002347f89 */ /* 0x000fec00000e0000 */
[----:B------:R-:W-:Y:S01]  /*6310*/  LDSM.16.M88.4 R212, [R247] ;  /* 0x00000000f7d4783b */ /* 0x000fe20000000200 */
[-C--:B------:R-:W-:Y:S05]  /*6320*/  HMMA.16816.F32 R12, R60, R18.reuse, RZ ;  /* 0x000000123c0c723c */ /* 0x080fea00000018ff */
[----:B------:R-:W-:Y:S03]  /*6330*/  SHFL.IDX PT, R3, R0, 0x1, 0x181f ;  /* 0x00381f0000037f89 */ /* 0x000fe600000e0000 */
[C---:B------:R-:W-:Y:S03]  /*6340*/  HMMA.16816.F32 R16, R64.reuse, R18, RZ ;  /* 0x000000124010723c */ /* 0x040fe600000018ff */
[----:B------:R-:W-:Y:S05]  /*6350*/  LDSM.16.M88.4 R216, [R245+0xa100] ;  /* 0x00a10000f5d8783b */ /* 0x000fea0000000200 */
[-C--:B------:R-:W-:Y:S01]  /*6360*/  HMMA.16816.F32 R20, R64, R32.reuse, RZ ;  /* 0x000000204014723c */ /* 0x080fe200000018ff */
[----:B------:R-:W-:Y:S06]  /*6370*/  LDSM.16.M88.4 R220, [R237] ;  /* 0x00000000eddc783b */ /* 0x000fec0000000200 */
[----:B------:R-:W-:Y:S01]  /*6380*/  LDSM.16.M88.4 R224, [R236] ;  /* 0x00000000ece0783b */ /* 0x000fe20000000200 */
[C---:B------:R-:W-:Y:S05]  /*6390*/  HMMA.16816.F32 R24, R60.reuse, R32, RZ ;  /* 0x000000203c18723c */ /* 0x040fea00000018ff */
[----:B------:R-:W-:Y:S03]  /*63a0*/  LDSM.16.M88.4 R228, [R235] ;  /* 0x00000000ebe4783b */ /* 0x000fe60000000200 */
[-C--:B------:R-:W-:Y:S03]  /*63b0*/  HMMA.16816.F32 R28, R60, R34.reuse, RZ ;  /* 0x000000223c1c723c */ /* 0x080fe600000018ff */
[----:B------:R-:W1:Y:S05]  /*63c0*/  SHFL.IDX PT, R44, R2, 0x2, 0x181f ;  /* 0x00581f00022c7f89 */ /* 0x000e6a00000e0000 */
[C---:B------:R-:W-:Y:S01]  /*63d0*/  HMMA.16816.F32 R32, R64.reuse, R34, RZ ;  /* 0x000000224020723c */ /* 0x040fe200000018ff */
[----:B------:R-:W1:Y:S06]  /*63e0*/  SHFL.IDX PT, R40, R0, 0x2, 0x181f ;  /* 0x00581f0000287f89 */ /* 0x000e6c00000e0000 */
[----:B------:R-:W1:Y:S06]  /*63f0*/  SHFL.IDX PT, R2, R2, 0x3, 0x181f ;  /* 0x00781f0002027f89 */ /* 0x000e6c00000e0000 */
[----:B------:R-:W1:Y:S01]  /*6400*/  SHFL.IDX PT, R0, R0, 0x3, 0x181f ;  /* 0x00781f0000007f89 */ /* 0x000e6200000e0000 */
[-C--:B---3--:R-:W-:Y:S05]  /*6410*/  IADD3 R38, P5, R36, R58.reuse, RZ ;  /* 0x0000003a24267210 */ /* 0x088fea0007fbe0ff */
[C-C-:B----4-:R-:W-:Y:S01]  /*6420*/  IMAD.X R39, R37.reuse, 0x1, R57.reuse, P5 ;  /* 0x0000000125277824 */ /* 0x150fe200028e0639 */
[----:B-1----:R-:W-:Y:S04]  /*6430*/  IADD3 R46, P5, R44, R58, RZ ;  /* 0x0000003a2c2e7210 */ /* 0x002fe80007fbe0ff */
[----:B------:R1:W-:Y:S01]  /*6440*/  LDGSTS.E.BYPASS.LTC128B.128 [R54], [R38.64], !P4 ;  /* 0x0000000026367fae */ /* 0x0003e2000e101d4c */
[----:B-----5:R-:W-:Y:S01]  /*6450*/  IADD3 R36, P2, R36, R56, RZ ;  /* 0x0000003824247210 */ /* 0x020fe20007f5e0ff */
[----:B------:R-:W-:Y:S04]  /*6460*/  IMAD.X R47, R40, 0x1, R57, P5 ;  /* 0x00000001282f7824 */ /* 0x000fe800028e0639 */
[----:B--2---:R-:W-:Y:S01]  /*6470*/  IMAD.X R37, R37, 0x1, R55, P2 ;  /* 0x0000000125257824 */ /* 0x004fe200010e0637 */
[C---:B------:R-:W-:Y:S02]  /*6480*/  IADD3 R42, P2, R52.reuse, R58, RZ ;  /* 0x0000003a342a7210 */ /* 0x040fe40007f5e0ff */
[-C--:B------:R-:W-:Y:S02]  /*6490*/  IADD3 R52, P6, R52, R56.reuse, RZ ;  /* 0x0000003834347210 */ /* 0x080fe40007fde0ff */
[----:B------:R1:W-:Y:S01]  /*64a0*/  LDGSTS.E.BYPASS.LTC128B.128 [R54+0x2000], [R36.64], !P3 ;  /* 0x0200000024367fae */ /* 0x0003e2000d901d4c */
[C---:B------:R-:W-:Y:S01]  /*64b0*/  IMAD.X R43, R3.reuse, 0x1, R57, P2 ;  /* 0x00000001032b7824 */ /* 0x040fe200010e0639 */
[----:B------:R-:W-:Y:S01]  /*64c0*/  IADD3 R44, P2, R44, R56, RZ ;  /* 0x000000382c2c7210 */ /* 0x000fe20007f5e0ff */
[--C-:B------:R-:W-:Y:S03]  /*64d0*/  IMAD.X R53, R3, 0x1, R55.reuse, P6 ;  /* 0x0000000103357824 */ /* 0x100fe600030e0637 */
[----:B------:R2:W-:Y:S01]  /*64e0*/  LDGSTS.E.BYPASS.LTC128B.128 [R54+0x800], [R42.64], !P4 ;  /* 0x008000002a367fae */ /* 0x0005e2000e101d4c */
[----:B------:R-:W-:Y:S05]  /*64f0*/  IMAD.X R45, R40, 0x1, R55, P2 ;  /* 0x00000001282d7824 */ /* 0x000fea00010e0637 */
[----:B------:R3:W-:Y:S06]  /*6500*/  LDGSTS.E.BYPASS.LTC128B.128 [R54+0x2800], [R52.64], !P3 ;  /* 0x0280000034367fae */ /* 0x0007ec000d901d4c */
[----:B------:R4:W-:Y:S06]  /*6510*/  LDGSTS.E.BYPASS.LTC128B.128 [R54+0x1000], [R46.64], !P4 ;  /* 0x010000002e367fae */ /* 0x0009ec000e101d4c */
[----:B------:R4:W-:Y:S01]  /*6520*/  LDGSTS.E.BYPASS.LTC128B.128 [R54+0x3000], [R44.64], !P3 ;  /* 0x030000002c367fae */ /* 0x0009e2000d901d4c */
[-C--:B-1----:R-:W-:Y:S08]  /*6530*/  HMMA.16816.F32 R36, R64, R48.reuse, RZ ;  /* 0x000000304024723c */ /* 0x082ff000000018ff */
[C---:B--2---:R-:W-:Y:S07]  /*6540*/  HMMA.16816.F32 R40, R60.reuse, R48, RZ ;  /* 0x000000303c28723c */ /* 0x044fee00000018ff */
[----:B------:R-:W-:Y:S05]  /*6550*/  IADD3 R48, P2, R2, R58, RZ ;  /* 0x0000003a02307210 */ /* 0x000fea0007f5e0ff */
[----:B------:R-:W-:Y:S01]  /*6560*/  IMAD.X R49, R0, 0x1, R57, P2 ;  /* 0x0000000100317824 */ /* 0x000fe200010e0639 */
[----:B------:R-:W-:Y:S01]  /*6570*/  IADD3 R2, P2, R2, R56, RZ ;  /* 0x0000003802027210 */ /* 0x000fe20007f5e0ff */
[-C--:B----4-:R-:W-:Y:S03]  /*6580*/  HMMA.16816.F32 R44, R60, R50.reuse, RZ ;  /* 0x000000323c2c723c */ /* 0x090fe600000018ff */
[----:B------:R1:W-:Y:S01]  /*6590*/  LDGSTS.E.BYPASS.LTC128B.128 [R54+0x1800], [R48.64], !P4 ;  /* 0x0180000030367fae */ /* 0x0003e2000e101d4c */
[----:B------:R-:W-:Y:S01]  /*65a0*/  IMAD.X R3, R0, 0x1, R55, P2 ;  /* 0x0000000100037824 */ /* 0x000fe200010e0637 */
[----:B------:R-:W-:Y:S04]  /*65b0*/  PLOP3.LUT P2, PT, PT, PT, UP0, 0x80, 0x0 ;  /* 0x000000000000781c */ /* 0x000fe80003f4f008 */
[----:B------:R3:W-:Y:S06]  /*65c0*/  LDGSTS.E.BYPASS.LTC128B.128 [R54+0x3800], [R2.64], !P3 ;  /* 0x0380000002367fae */ /* 0x0007ec000d901d4c */
[----:B------:R-:W0:Y:S01]  /*65d0*/  LDGDEPBAR ;  /* 0x00000000000079af */ /* 0x000e220000000000 */
[C---:B-1----:R-:W-:Y:S08]  /*65e0*/  HMMA.16816.F32 R48, R64.reuse, R50, RZ ;  /* 0x000000324030723c */ /* 0x042ff000000018ff */
[-C--:B---3--:R-:W-:Y:S08]  /*65f0*/  HMMA.16816.F32 R52, R64, R204.reuse, RZ ;  /* 0x000000cc4034723c */ /* 0x088ff000000018ff */
        /* <DEDUP_REMOVED lines=154> */
.L_x_2921:
[----:B------:R-:W-:Y:S01]  /*6fa0*/  FMNMX.FTZ R201, R8, R198, !PT ;  /* 0x000000c608c97209 */ /* 0x000fe20007810000 */
[----:B------:R-:W0:Y:S01]  /*6fb0*/  LDGDEPBAR ;  /* 0x00000000000079af */ /* 0x000e220000000000 */
[----:B--2---:R-:W-:Y:S02]  /*6fc0*/  FMNMX.FTZ R205, R4, R199, !PT ;  /* 0x000000c704cd7209 */ /* 0x004fe40007810000 */
        /* <DEDUP_REMOVED lines=63> */
[----:B------:R-:W2:Y:S01]  /*73c0*/  SHFL.BFLY PT, R196, R205, 0x2, 0x1f ;  /* 0x0c401f00cdc47f89 */ /* 0x000ea200000e0000 */
[----:B------:R-:W-:Y:S01]  /*73d0*/  ISETP.LT.AND P2, PT, RZ, UR11, PT ;  /* 0x0000000bff007c0c */ /* 0x000fe2000bf41270 */
[----:B------:R-:W-:Y:S01]  /*73e0*/  UIADD3 UR11, UR11, -0x1, URZ ;  /* 0xffffffff0b0b7890 */ /* 0x000fe2000fffe03f */
[----:B------:R-:W-:Y:S02]  /*73f0*/  FMNMX.FTZ R0, R62, R0, !PT ;  /* 0x000000003e007209 */ /* 0x000fe40007810000 */
[----:B-1----:R-:W-:Y:S02]  /*7400*/  FMNMX.FTZ R2, R201, R2, !PT ;  /* 0x00000002c9027209 */ /* 0x002fe40007810000 */
[----:B------:R-:W-:Y:S01]  /*7410*/  FMNMX.FTZ R0, R63, R0, !PT ;  /* 0x000000003f007209 */ /* 0x000fe20007810000 */
[----:B------:R-:W1:Y:S02]  /*7420*/  SHFL.BFLY PT, R3, R204, 0x2, 0x1f ;  /* 0x0c401f00cc037f89 */ /* 0x000e6400000e0000 */
[C---:B------:R-:W-:Y:S02]  /*7430*/  FADD.FTZ R198, -R2.reuse, R198 ;  /* 0x000000c602c67221 */ /* 0x040fe40000010100 */
[----:B------:R-:W-:Y:S02]  /*7440*/  FMUL.FTZ R219, R2, c[0x0][0x2d0] ;  /* 0x0000b40002db7a20 */ /* 0x000fe40000410000 */
[----:B------:R-:W-:Y:S02]  /*7450*/  FMUL.FTZ R198, R198, c[0x0][0x2d0] ;  /* 0x0000b400c6c67a20 */ /* 0x000fe40000410000 */
[----:B------:R-:W3:Y:S01]  /*7460*/  SHFL.BFLY PT, R201, R0, 0x2, 0x1f ;  /* 0x0c401f0000c97f89 */ /* 0x000ee200000e0000 */
[--C-:B------:R-:W-:Y:S02]  /*7470*/  FFMA.FTZ R229, R8, c[0x0][0x2d0], -R219.reuse ;  /* 0x0000b40008e57a23 */ /* 0x100fe400000108db */
[--C-:B------:R-:W-:Y:S01]  /*7480*/  FFMA.FTZ R226, R9, c[0x0][0x2d0], -R219.reuse ;  /* 0x0000b40009e27a23 */ /* 0x100fe200000108db */
[----:B------:R-:W4:Y:S01]  /*7490*/  MUFU.EX2 R198, R198 ;  /* 0x000000c600c67308 */ /* 0x000f220000000800 */
[--C-:B------:R-:W-:Y:S02]  /*74a0*/  FFMA.FTZ R213, R12, c[0x0][0x2d0], -R219.reuse ;  /* 0x0000b4000cd57a23 */ /* 0x100fe400000108db */
[--C-:B------:R-:W-:Y:S01]  /*74b0*/  FFMA.FTZ R212, R13, c[0x0][0x2d0], -R219.reuse ;  /* 0x0000b4000dd47a23 */ /* 0x100fe200000108db */
[----:B--2---:R-:W-:Y:S01]  /*74c0*/  FMNMX.FTZ R205, R205, R196, !PT ;  /* 0x000000c4cdcd7209 */ /* 0x004fe20007810000 */
[--C-:B------:R-:W-:Y:S02]  /*74d0*/  FFMA.FTZ R221, R24, c[0x0][0x2d0], -R219.reuse ;  /* 0x0000b40018dd7a23 */ /* 0x100fe400000108db */
[----:B------:R-:W-:Y:S02]  /*74e0*/  FFMA.FTZ R219, R25, c[0x0][0x2d0], -R219 ;  /* 0x0000b40019db7a23 */ /* 0x000fe400000108db */
[----:B------:R-:W2:Y:S01]  /*74f0*/  SHFL.BFLY PT, R196, R205, 0x1, 0x1f ;  /* 0x0c201f00cdc47f89 */ /* 0x000ea200000e0000 */
[----:B------:R-:W-:Y:S01]  /*7500*/  MUFU.EX2 R229, R229 ;  /* 0x000000e500e57308 */ /* 0x000fe20000000800 */
[----:B-1----:R-:W-:Y:S06]  /*7510*/  FMNMX.FTZ R204, R204, R3, !PT ;  /* 0x00000003cccc7209 */ /* 0x002fec0007810000 */
[----:B------:R-:W1:Y:S01]  /*7520*/  SHFL.BFLY PT, R3, R204, 0x1, 0x1f ;  /* 0x0c201f00cc037f89 */ /* 0x000e6200000e0000 */
[----:B---3--:R-:W-:Y:S02]  /*7530*/  FMNMX.FTZ R201, R0, R201, !PT ;  /* 0x000000c900c97209 */ /* 0x008fe40007810000 */
[----:B------:R-:W3:Y:S01]  /*7540*/  MUFU.EX2 R226, R226 ;  /* 0x000000e200e27308 */ /* 0x000ee20000000800 */
[C---:B----4-:R-:W-:Y:S04]  /*7550*/  FMUL.FTZ R8, R198.reuse, R188 ;  /* 0x000000bcc6087220 */ /* 0x050fe80000410000 */
[----:B------:R-:W4:Y:S01]  /*7560*/  SHFL.BFLY PT, R0, R201, 0x1, 0x1f ;  /* 0x0c201f00c9007f89 */ /* 0x000f2200000e0000 */
[C---:B------:R-:W-:Y:S02]  /*7570*/  FMUL.FTZ R9, R198.reuse, R189 ;  /* 0x000000bdc6097220 */ /* 0x040fe40000410000 */
[C---:B------:R-:W-:Y:S02]  /*7580*/  FMUL.FTZ R12, R198.reuse, R184 ;  /* 0x000000b8c60c7220 */ /* 0x040fe40000410000 */
[C---:B------:R-:W-:Y:S01]  /*7590*/  FMUL.FTZ R13, R198.reuse, R185 ;  /* 0x000000b9c60d7220 */ /* 0x040fe20000410000 */
[----:B------:R-:W-:Y:S01]  /*75a0*/  MUFU.EX2 R213, R213 ;  /* 0x000000d500d57308 */ /* 0x000fe20000000800 */
[C---:B------:R-:W-:Y:S01]  /*75b0*/  FMUL.FTZ R72, R198.reuse, R72 ;  /* 0x00000048c6487220 */ /* 0x040fe20000410000 */
[----:B--2---:R-:W-:Y:S01]  /*75c0*/  FMNMX.FTZ R196, R205, R196, !PT ;  /* 0x000000c4cdc47209 */ /* 0x004fe20007810000 */
[C---:B------:R-:W-:Y:S02]  /*75d0*/  FMUL.FTZ R73, R198.reuse, R73 ;  /* 0x00000049c6497220 */ /* 0x040fe40000410000 */
[----:B------:R-:W-:Y:S02]  /*75e0*/  FMUL.FTZ R76, R198, R76 ;  /* 0x0000004cc64c7220 */ /* 0x000fe40000410000 */
[C---:B------:R-:W-:Y:S02]  /*75f0*/  FADD.FTZ R199, -R196.reuse, R199 ;  /* 0x000000c7c4c77221 */ /* 0x040fe40000010100 */
[----:B------:R-:W-:Y:S01]  /*7600*/  FMUL.FTZ R216, R196, c[0x0][0x2d0] ;  /* 0x0000b400c4d87a20 */ /* 0x000fe20000410000 */
[----:B-1----:R-:W-:Y:S01]  /*7610*/  FMNMX.FTZ R3, R204, R3, !PT ;  /* 0x00000003cc037209 */ /* 0x002fe20007810000 */
[----:B------:R-:W-:Y:S01]  /*7620*/  FMUL.FTZ R199, R199, c[0x0][0x2d0] ;  /* 0x0000b400c7c77a20 */ /* 0x000fe20000410000 */
[----:B------:R-:W1:Y:S01]  /*7630*/  LDSM.16.MT88.4 R204, [R246+0x100] ;  /* 0x00010000f6cc783b */ /* 0x000e620000004200 */
[----:B------:R-:W-:Y:S01]  /*7640*/  FFMA.FTZ R210, R16, c[0x0][0x2d0], -R216 ;  /* 0x0000b40010d27a23 */ /* 0x000fe200000108d8 */
[----:B------:R-:W-:Y:S01]  /*7650*/  MUFU.EX2 R212, R212 ;  /* 0x000000d400d47308 */ /* 0x000fe20000000800 */
[C---:B------:R-:W-:Y:S01]  /*7660*/  FADD.FTZ R200, -R3.reuse, R200 ;  /* 0x000000c803c87221 */ /* 0x040fe20000010100 */
[----:B---3--:R-:W-:Y:S01]  /*7670*/  F2FP.PACK_AB R188, R226, R229 ;  /* 0x000000e5e2bc723e */ /* 0x008fe200000000ff */
[----:B------:R-:W-:Y:S01]  /*7680*/  FMUL.FTZ R218, R3, c[0x0][0x2d0] ;  /* 0x0000b40003da7a20 */ /* 0x000fe20000410000 */
[----:B----4-:R-:W-:Y:S01]  /*7690*/  FMNMX.FTZ R0, R0, R201, !PT ;  /* 0x000000c900007209 */ /* 0x010fe20007810000 */
[----:B------:R-:W-:Y:S02]  /*76a0*/  FMUL.FTZ R200, R200, c[0x0][0x2d0] ;  /* 0x0000b400c8c87a20 */ /* 0x000fe40000410000 */
[----:B------:R-:W-:Y:S02]  /*76b0*/  FFMA.FTZ R208, R17, c[0x0][0x2d0], -R216 ;  /* 0x0000b40011d07a23 */ /* 0x000fe400000108d8 */
[--C-:B------:R-:W-:Y:S01]  /*76c0*/  FFMA.FTZ R209, R18, c[0x0][0x2d0], -R218.reuse ;  /* 0x0000b40012d17a23 */ /* 0x100fe200000108da */
[----:B------:R-:W2:Y:S01]  /*76d0*/  MUFU.EX2 R199, R199 ;  /* 0x000000c700c77308 */ /* 0x000ea20000000800 */
[----:B------:R-:W-:Y:S02]  /*76e0*/  FFMA.FTZ R211, R19, c[0x0][0x2d0], -R218 ;  /* 0x0000b40013d37a23 */ /* 0x000fe400000108da */
[--C-:B------:R-:W-:Y:S02]  /*76f0*/  FFMA.FTZ R224, R4, c[0x0][0x2d0], -R216.reuse ;  /* 0x0000b40004e07a23 */ /* 0x100fe400000108d8 */
[----:B------:R-:W-:Y:S02]  /*7700*/  FFMA.FTZ R225, R5, c[0x0][0x2d0], -R216 ;  /* 0x0000b40005e17a23 */ /* 0x000fe400000108d8 */
[--C-:B------:R-:W-:Y:S02]  /*7710*/  FFMA.FTZ R227, R6, c[0x0][0x2d0], -R218.reuse ;  /* 0x0000b40006e37a23 */ /* 0x100fe400000108da */
[----:B------:R-:W-:Y:S01]  /*7720*/  FFMA.FTZ R223, R7, c[0x0][0x2d0], -R218 ;  /* 0x0000b40007df7a23 */ /* 0x000fe200000108da */
[----:B------:R-:W3:Y:S01]  /*7730*/  MUFU.EX2 R200, R200 ;  /* 0x000000c800c87308 */ /* 0x000ee20000000800 */
[C---:B------:R-:W-:Y:S02]  /*7740*/  FMUL.FTZ R231, R0.reuse, c[0x0][0x2d0] ;  /* 0x0000b40000e77a20 */ /* 0x040fe40000410000 */
[----:B------:R-:W-:Y:S02]  /*7750*/  FADD.FTZ R197, -R0, R197 ;  /* 0x000000c500c57221 */ /* 0x000fe40000010100 */
[--C-:B------:R-:W-:Y:S02]  /*7760*/  FFMA.FTZ R230, R10, c[0x0][0x2d0], -R231.reuse ;  /* 0x0000b4000ae67a23 */ /* 0x100fe400000108e7 */
[----:B------:R-:W-:Y:S02]  /*7770*/  FMUL.FTZ R197, R197, c[0x0][0x2d0] ;  /* 0x0000b400c5c57a20 */ /* 0x000fe40000410000 */
[--C-:B------:R-:W-:Y:S01]  /*7780*/  FFMA.FTZ R228, R11, c[0x0][0x2d0], -R231.reuse ;  /* 0x0000b4000be47a23 */ /* 0x100fe200000108e7 */
[----:B------:R-:W-:Y:S01]  /*7790*/  MUFU.EX2 R223, R223 ;  /* 0x000000df00df7308 */ /* 0x000fe20000000800 */
[--C-:B------:R-:W-:Y:S02]  /*77a0*/  FFMA.FTZ R214, R14, c[0x0][0x2d0], -R231.reuse ;  /* 0x0000b4000ed67a23 */ /* 0x100fe400000108e7 */
[--C-:B------:R-:W-:Y:S02]  /*77b0*/  FFMA.FTZ R201, R15, c[0x0][0x2d0], -R231.reuse ;  /* 0x0000b4000fc97a23 */ /* 0x100fe400000108e7 */
[C---:B--2---:R-:W-:Y:S02]  /*77c0*/  FMUL.FTZ R16, R199.reuse, R180 ;  /* 0x000000b4c7107220 */ /* 0x044fe40000410000 */
[C---:B------:R-:W-:Y:S02]  /*77d0*/  FMUL.FTZ R17, R199.reuse, R181 ;  /* 0x000000b5c7117220 */ /* 0x040fe40000410000 */
[C---:B------:R-:W-:Y:S01]  /*77e0*/  FMUL.FTZ R4, R199.reuse, R192 ;  /* 0x000000c0c7047220 */ /* 0x040fe20000410000 */
[----:B------:R-:W-:Y:S01]  /*77f0*/  MUFU.EX2 R224, R224 ;  /* 0x000000e000e07308 */ /* 0x000fe20000000800 */
[C---:B------:R-:W-:Y:S02]  /*7800*/  FMUL.FTZ R5, R199.reuse, R193 ;  /* 0x000000c1c7057220 */ /* 0x040fe40000410000 */
[C---:B------:R-:W-:Y:S02]  /*7810*/  FMUL.FTZ R68, R199.reuse, R68 ;  /* 0x00000044c7447220 */ /* 0x040fe40000410000 */
[C---:B---3--:R-:W-:Y:S02]  /*7820*/  FMUL.FTZ R18, R200.reuse, R182 ;  /* 0x000000b6c8127220 */ /* 0x048fe40000410000 */
[C---:B------:R-:W-:Y:S02]  /*7830*/  FMUL.FTZ R19, R200.reuse, R183 ;  /* 0x000000b7c8137220 */ /* 0x040fe40000410000 */
[----:B------:R-:W2:Y:S01]  /*7840*/  LDSM.16.MT88.4 R180, [R240+0x100] ;  /* 0x00010000f0b4783b */ /* 0x000ea20000004200 */
[----:B------:R-:W3:Y:S01]  /*7850*/  MUFU.EX2 R225, R225 ;  /* 0x000000e100e17308 */ /* 0x000ee20000000800 */
[C---:B------:R-:W-:Y:S02]  /*7860*/  FMUL.FTZ R6, R200.reuse, R194 ;  /* 0x000000c2c8067220 */ /* 0x040fe40000410000 */
[C---:B------:R-:W-:Y:S02]  /*7870*/  FMUL.FTZ R7, R200.reuse, R195 ;  /* 0x000000c3c8077220 */ /* 0x040fe40000410000 */
[C---:B------:R-:W-:Y:S02]  /*7880*/  FMUL.FTZ R69, R199.reuse, R69 ;  /* 0x00000045c7457220 */ /* 0x040fe40000410000 */
[C---:B------:R-:W-:Y:S02]  /*7890*/  FMUL.FTZ R70, R200.reuse, R70 ;  /* 0x00000046c8467220 */ /* 0x040fe40000410000 */
[----:B------:R-:W-:Y:S01]  /*78a0*/  FMUL.FTZ R71, R200, R71 ;  /* 0x00000047c8477220 */ /* 0x000fe20000410000 */
[----:B------:R-:W-:Y:S01]  /*78b0*/  MUFU.EX2 R210, R210 ;  /* 0x000000d200d27308 */ /* 0x000fe20000000800 */
[----:B------:R-:W-:Y:S02]  /*78c0*/  FMUL.FTZ R77, R198, R77 ;  /* 0x0000004dc64d7220 */ /* 0x000fe40000410000 */
[C---:B------:R-:W-:Y:S02]  /*78d0*/  FMUL.FTZ R80, R199.reuse, R80 ;  /* 0x00000050c7507220 */ /* 0x040fe40000410000 */
[C---:B------:R-:W-:Y:S02]  /*78e0*/  FMUL.FTZ R81, R199.reuse, R81 ;  /* 0x00000051c7517220 */ /* 0x040fe40000410000 */
[C---:B------:R-:W-:Y:S02]  /*78f0*/  FMUL.FTZ R82, R200.reuse, R82 ;  /* 0x00000052c8527220 */ /* 0x040fe40000410000 */
[C---:B------:R-:W-:Y:S01]  /*7900*/  FMUL.FTZ R83, R200.reuse, R83 ;  /* 0x00000053c8537220 */ /* 0x040fe20000410000 */
[----:B------:R-:W4:Y:S01]  /*7910*/  MUFU.EX2 R208, R208 ;  /* 0x000000d000d07308 */ /* 0x000f220000000800 */
[C---:B------:R-:W-:Y:S02]  /*7920*/  FMUL.FTZ R84, R199.reuse, R84 ;  /* 0x00000054c7547220 */ /* 0x040fe40000410000 */
[----:B------:R-:W-:Y:S01]  /*7930*/  FMUL.FTZ R85, R199, R85 ;  /* 0x00000055c7557220 */ /* 0x000fe20000410000 */
[----:B---3--:R-:W-:Y:S01]  /*7940*/  F2FP.PACK_AB R192, R225, R224 ;  /* 0x000000e0e1c0723e */ /* 0x008fe200000000ff */
[C---:B------:R-:W-:Y:S02]  /*7950*/  FMUL.FTZ R86, R200.reuse, R86 ;  /* 0x00000056c8567220 */ /* 0x040fe40000410000 */
[----:B------:R-:W-:Y:S02]  /*7960*/  FMUL.FTZ R87, R200, R87 ;  /* 0x00000057c8577220 */ /* 0x000fe40000410000 */
[C---:B------:R-:W-:Y:S01]  /*7970*/  FMUL.FTZ R88, R198.reuse, R88 ;  /* 0x00000058c6587220 */ /* 0x040fe20000410000 */
[----:B------:R-:W3:Y:S01]  /*7980*/  MUFU.EX2 R227, R227 ;  /* 0x000000e300e37308 */ /* 0x000ee20000000800 */
[C---:B------:R-:W-:Y:S02]  /*7990*/  FMUL.FTZ R89, R198.reuse, R89 ;  /* 0x00000059c6597220 */ /* 0x040fe40000410000 */
[C---:B------:R-:W-:Y:S02]  /*79a0*/  FMUL.FTZ R92, R198.reuse, R92 ;  /* 0x0000005cc65c7220 */ /* 0x040fe40000410000 */
[----:B------:R-:W-:Y:S02]  /*79b0*/  FMUL.FTZ R93, R198, R93 ;  /* 0x0000005dc65d7220 */ /* 0x000fe40000410000 */
[C---:B------:R-:W-:Y:S02]  /*79c0*/  FMUL.FTZ R96, R199.reuse, R96 ;  /* 0x00000060c7607220 */ /* 0x040fe40000410000 */
[C---:B------:R-:W-:Y:S01]  /*79d0*/  FMUL.FTZ R97, R199.reuse, R97 ;  /* 0x00000061c7617220 */ /* 0x040fe20000410000 */
[----:B------:R-:W-:Y:S01]  /*79e0*/  MUFU.EX2 R209, R209 ;  /* 0x000000d100d17308 */ /* 0x000fe20000000800 */
[C---:B------:R-:W-:Y:S02]  /*79f0*/  FMUL.FTZ R98, R200.reuse, R98 ;  /* 0x00000062c8627220 */ /* 0x040fe40000410000 */
[----:B------:R-:W-:Y:S01]  /*7a00*/  FMUL.FTZ R99, R200, R99 ;  /* 0x00000063c8637220 */ /* 0x000fe20000410000 */
[----:B----4-:R-:W-:Y:S01]  /*7a10*/  F2FP.PACK_AB R194, R208, R210 ;  /* 0x000000d2d0c2723e */ /* 0x010fe200000000ff */
[C---:B------:R-:W-:Y:S02]  /*7a20*/  FMUL.FTZ R100, R199.reuse, R100 ;  /* 0x00000064c7647220 */ /* 0x040fe40000410000 */
[----:B------:R-:W-:Y:S02]  /*7a30*/  FMUL.FTZ R101, R199, R101 ;  /* 0x00000065c7657220 */ /* 0x000fe40000410000 */
[C---:B------:R-:W-:Y:S01]  /*7a40*/  FMUL.FTZ R102, R200.reuse, R102 ;  /* 0x00000066c8667220 */ /* 0x040fe20000410000 */
[----:B------:R-:W4:Y:S01]  /*7a50*/  MUFU.EX2 R211, R211 ;  /* 0x000000d300d37308 */ /* 0x000f220000000800 */
[----:B------:R-:W-:Y:S02]  /*7a60*/  FMUL.FTZ R103, R200, R103 ;  /* 0x00000067c8677220 */ /* 0x000fe40000410000 */
[C---:B------:R-:W-:Y:S01]  /*7a70*/  FMUL.FTZ R104, R198.reuse, R104 ;  /* 0x00000068c6687220 */ /* 0x040fe20000410000 */
[----:B---3--:R-:W-:Y:S01]  /*7a80*/  F2FP.PACK_AB R193, R223, R227 ;  /* 0x000000e3dfc1723e */ /* 0x008fe200000000ff */
[C---:B------:R-:W-:Y:S02]  /*7a90*/  FMUL.FTZ R105, R198.reuse, R105 ;  /* 0x00000069c6697220 */ /* 0x040fe40000410000 */
[C---:B------:R-:W-:Y:S02]  /*7aa0*/  FMUL.FTZ R108, R198.reuse, R108 ;  /* 0x0000006cc66c7220 */ /* 0x040fe40000410000 */
[----:B------:R-:W-:Y:S01]  /*7ab0*/  FMUL.FTZ R109, R198, R109 ;  /* 0x0000006dc66d7220 */ /* 0x000fe20000410000 */
[----:B------:R-:W3:Y:S01]  /*7ac0*/  MUFU.EX2 R197, R197 ;  /* 0x000000c500c57308 */ /* 0x000ee20000000800 */
        /* <DEDUP_REMOVED lines=8> */
[----:B----4-:R-:W-:Y:S01]  /*7b50*/  F2FP.PACK_AB R195, R211, R209 ;  /* 0x000000d1d3c3723e */ /* 0x010fe200000000ff */
[----:B------:R-:W-:Y:S02]  /*7b60*/  FMUL.FTZ R119, R200, R119 ;  /* 0x00000077c8777220 */ /* 0x000fe40000410000 */
[C---:B------:R-:W-:Y:S02]  /*7b70*/  FMUL.FTZ R120, R198.reuse, R120 ;  /* 0x00000078c6787220 */ /* 0x040fe40000410000 */
[----:B------:R-:W-:Y:S01]  /*7b80*/  FMUL.FTZ R121, R198, R121 ;  /* 0x00000079c6797220 */ /* 0x000fe20000410000 */
[----:B------:R-:W4:Y:S01]  /*7b90*/  MUFU.EX2 R228, R228 ;  /* 0x000000e400e47308 */ /* 0x000f220000000800 */
[-C--:B-1----:R-:W-:Y:S05]  /*7ba0*/  HMMA.16816.F32 R4, R192, R204.reuse, R4 ;  /* 0x000000ccc004723c */ /* 0x082fea0000001804 */
[C---:B---3--:R-:W-:Y:S01]  /*7bb0*/  FMUL.FTZ R10, R197.reuse, R190 ;  /* 0x000000bec50a7220 */ /* 0x048fe20000410000 */
[----:B------:R-:W-:Y:S01]  /*7bc0*/  F2FP.PACK_AB R190, R212, R213 ;  /* 0x000000d5d4be723e */ /* 0x000fe200000000ff */
[C---:B------:R-:W-:Y:S02]  /*7bd0*/  FMUL.FTZ R11, R197.reuse, R191 ;  /* 0x000000bfc50b7220 */ /* 0x040fe40000410000 */
[----:B------:R-:W-:Y:S03]  /*7be0*/  MUFU.EX2 R214, R214 ;  /* 0x000000d600d67308 */ /* 0x000fe60000000800 */
[C---:B------:R-:W-:Y:S02]  /*7bf0*/  FMUL.FTZ R14, R197.reuse, R186 ;  /* 0x000000bac50e7220 */ /* 0x040fe40000410000 */
[C---:B------:R-:W-:Y:S02]  /*7c00*/  FMUL.FTZ R15, R197.reuse, R187 ;  /* 0x000000bbc50f7220 */ /* 0x040fe40000410000 */
[C---:B------:R-:W-:Y:S02]  /*7c10*/  FMUL.FTZ R74, R197.reuse, R74 ;  /* 0x0000004ac54a7220 */ /* 0x040fe40000410000 */
[C---:B------:R-:W-:Y:S01]  /*7c20*/  FMUL.FTZ R75, R197.reuse, R75 ;  /* 0x0000004bc54b7220 */ /* 0x040fe20000410000 */
[----:B------:R-:W1:Y:S01]  /*7c30*/  MUFU.EX2 R201, R201 ;  /* 0x000000c900c97308 */ /* 0x000e620000000800 */
[C---:B------:R-:W-:Y:S02]  /*7c40*/  FMUL.FTZ R78, R197.reuse, R78 ;  /* 0x0000004ec54e7220 */ /* 0x040fe40000410000 */
[C---:B------:R-:W-:Y:S01]  /*7c50*/  FMUL.FTZ R79, R197.reuse, R79 ;  /* 0x0000004fc54f7220 */ /* 0x040fe20000410000 */
[----:B----4-:R-:W-:Y:S01]  /*7c60*/  F2FP.PACK_AB R189, R228, R230 ;  /* 0x000000e6e4bd723e */ /* 0x010fe200000000ff */
        /* <DEDUP_REMOVED lines=14> */
[----:B------:R-:W-:Y:S02]  /*7d50*/  FMUL.FTZ R125, R198, R125 ;  /* 0x0000007dc67d7220 */ /* 0x000fe40000410000 */
[C---:B------:R-:W-:Y:S02]  /*7d60*/  FMUL.FTZ R126, R197.reuse, R126 ;  /* 0x0000007ec57e7220 */ /* 0x040fe40000410000 */
[C---:B------:R-:W-:Y:S04]  /*7d70*/  HMMA.16816.F32 R8, R188.reuse, R204, R8 ;  /* 0x000000ccbc08723c */ /* 0x040fe80000001808 */
[----:B------:R-:W-:Y:S02]  /*7d80*/  FMUL.FTZ R127, R197, R127 ;  /* 0x0000007fc57f7220 */ /* 0x000fe40000410000 */
[C---:B------:R-:W-:Y:S02]  /*7d90*/  FMUL.FTZ R128, R199.reuse, R128 ;  /* 0x00000080c7807220 */ /* 0x040fe40000410000 */
[-C--:B------:R-:W-:Y:S04]  /*7da0*/  HMMA.16816.F32 R12, R188, R206.reuse, R12 ;  /* 0x000000cebc0c723c */ /* 0x080fe8000000180c */
[C---:B------:R-:W-:Y:S02]  /*7db0*/  FMUL.FTZ R129, R199.reuse, R129 ;  /* 0x00000081c7817220 */ /* 0x040fe40000410000 */
[C---:B------:R-:W-:Y:S02]  /*7dc0*/  FMUL.FTZ R130, R200.reuse, R130 ;  /* 0x00000082c8827220 */ /* 0x040fe40000410000 */
[C---:B------:R-:W-:Y:S04]  /*7dd0*/  HMMA.16816.F32 R16, R192.reuse, R206, R16 ;  /* 0x000000cec010723c */ /* 0x040fe80000001810 */
[C---:B------:R-:W-:Y:S02]  /*7de0*/  FMUL.FTZ R131, R200.reuse, R131 ;  /* 0x00000083c8837220 */ /* 0x040fe40000410000 */
[C---:B------:R-:W-:Y:S02]  /*7df0*/  FMUL.FTZ R132, R199.reuse, R132 ;  /* 0x00000084c7847220 */ /* 0x040fe40000410000 */
[-C--:B--2---:R-:W-:Y:S04]  /*7e00*/  HMMA.16816.F32 R68, R192, R180.reuse, R68 ;  /* 0x000000b4c044723c */ /* 0x084fe80000001844 */
        /* <DEDUP_REMOVED lines=14> */
[----:B------:R-:W-:Y:S02]  /*7ef0*/  FMUL.FTZ R143, R197, R143 ;  /* 0x0000008fc58f7220 */ /* 0x000fe40000410000 */
[C---:B------:R-:W-:Y:S02]  /*7f00*/  FMUL.FTZ R144, R199.reuse, R144 ;  /* 0x00000090c7907220 */ /* 0x040fe40000410000 */
[C---:B------:R-:W-:Y:S02]  /*7f10*/  FMUL.FTZ R145, R199.reuse, R145 ;  /* 0x00000091c7917220 */ /* 0x040fe40000410000 */
[C---:B------:R-:W-:Y:S02]  /*7f20*/  FMUL.FTZ R146, R200.reuse, R146 ;  /* 0x00000092c8927220 */ /* 0x040fe40000410000 */
[----:B------:R-:W-:Y:S02]  /*7f30*/  FMUL.FTZ R147, R200, R147 ;  /* 0x00000093c8937220 */ /* 0x000fe40000410000 */
[--C-:B------:R-:W-:Y:S02]  /*7f40*/  FFMA.FTZ R204, R20, c[0x0][0x2d0], -R216.reuse ;  /* 0x0000b40014cc7a23 */ /* 0x100fe400000108d8 */
[----:B------:R-:W-:Y:S02]  /*7f50*/  FMUL.FTZ R20, R199, R176 ;  /* 0x000000b0c7147220 */ /* 0x000fe40000410000 */
[----:B------:R-:W-:Y:S02]  /*7f60*/  FFMA.FTZ R205, R21, c[0x0][0x2d0], -R216 ;  /* 0x0000b40015cd7a23 */ /* 0x000fe400000108d8 */
[----:B------:R-:W-:Y:S01]  /*7f70*/  FMUL.FTZ R21, R199, R177 ;  /* 0x000000b1c7157220 */ /* 0x000fe20000410000 */
[----:B------:R-:W-:Y:S01]  /*7f80*/  MUFU.EX2 R204, R204 ;  /* 0x000000cc00cc7308 */ /* 0x000fe20000000800 */
[--C-:B------:R-:W-:Y:S02]  /*7f90*/  FFMA.FTZ R206, R22, c[0x0][0x2d0], -R218.reuse ;  /* 0x0000b40016ce7a23 */ /* 0x100fe400000108da */
[C---:B------:R-:W-:Y:S02]  /*7fa0*/  FMUL.FTZ R22, R200.reuse, R178 ;  /* 0x000000b2c8167220 */ /* 0x040fe40000410000 */
[----:B------:R-:W-:Y:S02]  /*7fb0*/  FFMA.FTZ R207, R23, c[0x0][0x2d0], -R218 ;  /* 0x0000b40017cf7a23 */ /* 0x000fe400000108da */
[----:B------:R-:W-:Y:S02]  /*7fc0*/  FMUL.FTZ R23, R200, R179 ;  /* 0x000000b3c8177220 */ /* 0x000fe40000410000 */
[----:B------:R-:W-:Y:S01]  /*7fd0*/  LDSM.16.MT88.4 R176, [R238+0x2100] ;  /* 0x00210000eeb0783b */ /* 0x000fe20000004200 */
[-C--:B-1----:R-:W-:Y:S01]  /*7fe0*/  HMMA.16816.F32 R84, R192, R180.reuse, R84 ;  /* 0x000000b4c054723c */ /* 0x082fe20000001854 */
        /* <DEDUP_REMOVED lines=8> */
[-C--:B------:R-:W-:Y:S04]  /*8070*/  HMMA.16816.F32 R92, R188, R182.reuse, R92 ;  /* 0x000000b6bc5c723c */ /* 0x080fe8000000185c */
[C---:B------:R-:W-:Y:S01]  /*8080*/  FMUL.FTZ R157, R199.reuse, R157 ;  /* 0x0000009dc79d7220 */ /* 0x040fe20000410000 */
[----:B------:R-:W-:Y:S01]  /*8090*/  MUFU.EX2 R207, R207 ;  /* 0x000000cf00cf7308 */ /* 0x000fe20000000800 */
[C---:B------:R-:W-:Y:S02]  /*80a0*/  FMUL.FTZ R158, R200.reuse, R158 ;  /* 0x0000009ec89e7220 */ /* 0x040fe40000410000 */
[C---:B------:R-:W-:Y:S01]  /*80b0*/  HMMA.16816.F32 R96, R192.reuse, R182, R96 ;  /* 0x000000b6c060723c */ /* 0x040fe20000001860 */
[----:B------:R-:W1:Y:S03]  /*80c0*/  LDSM.16.MT88.4 R180, [R238+0x100] ;  /* 0x00010000eeb4783b */ /* 0x000e660000004200 */
[----:B------:R-:W-:Y:S02]  /*80d0*/  FMUL.FTZ R159, R200, R159 ;  /* 0x0000009fc89f7220 */ /* 0x000fe40000410000 */
[C---:B------:R-:W-:Y:S02]  /*80e0*/  FMUL.FTZ R24, R199.reuse, R172 ;  /* 0x000000acc7187220 */ /* 0x040fe40000410000 */
[----:B------:R-:W-:Y:S04]  /*80f0*/  FMUL.FTZ R25, R199, R173 ;  /* 0x000000adc7197220 */ /* 0x000fe80000410000 */
[C---:B------:R-:W-:Y:S02]  /*8100*/  FMUL.FTZ R150, R197.reuse, R150 ;  /* 0x00000096c5967220 */ /* 0x040fe40000410000 */
[C---:B------:R-:W-:Y:S02]  /*8110*/  FMUL.FTZ R151, R197.reuse, R151 ;  /* 0x00000097c5977220 */ /* 0x040fe40000410000 */
[C---:B------:R-:W-:Y:S02]  /*8120*/  FMUL.FTZ R154, R197.reuse, R154 ;  /* 0x0000009ac59a7220 */ /* 0x040fe40000410000 */
[----:B------:R-:W-:Y:S02]  /*8130*/  FMUL.FTZ R155, R197, R155 ;  /* 0x0000009bc59b7220 */ /* 0x000fe40000410000 */
[--C-:B------:R-:W-:Y:S02]  /*8140*/  FFMA.FTZ R220, R26, c[0x0][0x2d0], -R231.reuse ;  /* 0x0000b4001adc7a23 */ /* 0x100fe400000108e7 */
[C---:B------:R-:W-:Y:S02]  /*8150*/  FMUL.FTZ R26, R200.reuse, R174 ;  /* 0x000000aec81a7220 */ /* 0x040fe40000410000 */
[----:B------:R-:W-:Y:S02]  /*8160*/  FFMA.FTZ R222, R27, c[0x0][0x2d0], -R231 ;  /* 0x0000b4001bde7a23 */ /* 0x000fe400000108e7 */
[----:B------:R-:W-:Y:S01]  /*8170*/  FMUL.FTZ R27, R200, R175 ;  /* 0x000000afc81b7220 */ /* 0x000fe20000410000 */
[----:B------:R-:W-:Y:S01]  /*8180*/  MUFU.EX2 R220, R220 ;  /* 0x000000dc00dc7308 */ /* 0x000fe20000000800 */
[--C-:B------:R-:W-:Y:S02]  /*8190*/  FFMA.FTZ R215, R32, c[0x0][0x2d0], -R216.reuse ;  /* 0x0000b40020d77a23 */ /* 0x100fe400000108d8 */
[----:B------:R-:W-:Y:S02]  /*81a0*/  FFMA.FTZ R216, R33, c[0x0][0x2d0], -R216 ;  /* 0x0000b40021d87a23 */ /* 0x000fe400000108d8 */
[----:B------:R-:W-:Y:S02]  /*81b0*/  FMUL.FTZ R33, R196, c[0x0][0x2d0] ;  /* 0x0000b400c4217a20 */ /* 0x000fe40000410000 */
[----:B------:R-:W-:Y:S02]  /*81c0*/  FFMA.FTZ R217, R34, c[0x0][0x2d0], -R218 ;  /* 0x0000b40022d97a23 */ /* 0x000fe400000108da */
[--C-:B------:R-:W-:Y:S01]  /*81d0*/  FFMA.FTZ R186, R48, c[0x0][0x2d0], -R33.reuse ;  /* 0x0000b40030ba7a23 */ /* 0x100fe20000010821 */
[----:B------:R-:W-:Y:S01]  /*81e0*/  MUFU.EX2 R215, R215 ;  /* 0x000000d700d77308 */ /* 0x000fe20000000800 */
[--C-:B------:R-:W-:Y:S02]  /*81f0*/  FFMA.FTZ R185, R49, c[0x0][0x2d0], -R33.reuse ;  /* 0x0000b40031b97a23 */ /* 0x100fe40000010821 */
[--C-:B------:R-:W-:Y:S01]  /*8200*/  FFMA.FTZ R184, R52, c[0x0][0x2d0], -R33.reuse ;  /* 0x0000b40034b87a23 */ /* 0x100fe20000010821 */
[-C--:B-1----:R-:W-:Y:S03]  /*8210*/  HMMA.16816.F32 R100, R192, R180.reuse, R100 ;  /* 0x000000b4c064723c */ /* 0x082fe60000001864 */
[--C-:B------:R-:W-:Y:S02]  /*8220*/  FFMA.FTZ R187, R37, c[0x0][0x2d0], -R33.reuse ;  /* 0x0000b40025bb7a23 */ /* 0x100fe40000010821 */
[----:B------:R-:W-:Y:S01]  /*8230*/  FMUL.FTZ R37, R2, c[0x0][0x2d0] ;  /* 0x0000b40002257a20 */ /* 0x000fe20000410000 */
[----:B------:R-:W-:Y:S01]  /*8240*/  MUFU.EX2 R186, R186 ;  /* 0x000000ba00ba7308 */ /* 0x000fe20000000800 */
[----:B------:R-:W-:Y:S01]  /*8250*/  FFMA.FTZ R32, R36, c[0x0][0x2d0], -R33 ;  /* 0x0000b40024207a23 */ /* 0x000fe20000010821 */
[C---:B------:R-:W-:Y:S04]  /*8260*/  HMMA.16816.F32 R104, R188.reuse, R180, R104 ;  /* 0x000000b4bc68723c */ /* 0x040fe80000001868 */
[----:B------:R-:W-:Y:S01]  /*8270*/  FMUL.FTZ R36, R3, c[0x0][0x2d0] ;  /* 0x0000b40003247a20 */ /* 0x000fe20000410000 */
[----:B------:R-:W-:Y:S01]  /*8280*/  MOV R173, R32 ;  /* 0x0000002000ad7202 */ /* 0x000fe20000000f00 */
[----:B------:R-:W-:Y:S02]  /*8290*/  FMUL.FTZ R32, R198, R168 ;  /* 0x000000a8c6207220 */ /* 0x000fe40000410000 */
[-C--:B------:R-:W-:Y:S01]  /*82a0*/  HMMA.16816.F32 R108, R188, R182.reuse, R108 ;  /* 0x000000b6bc6c723c */ /* 0x080fe2000000186c */
[----:B------:R-:W-:Y:S03]  /*82b0*/  MUFU.EX2 R216, R216 ;  /* 0x000000d800d87308 */ /* 0x000fe60000000800 */
[--C-:B------:R-:W-:Y:S02]  /*82c0*/  FFMA.FTZ R52, R50, c[0x0][0x2d0], -R36.reuse ;  /* 0x0000b40032347a23 */ /* 0x100fe40000010824 */
[--C-:B------:R-:W-:Y:S02]  /*82d0*/  FFMA.FTZ R175, R66, c[0x0][0x2d0], -R36.reuse ;  /* 0x0000b40042af7a23 */ /* 0x100fe40000010824 */
[C---:B------:R-:W-:Y:S01]  /*82e0*/  HMMA.16816.F32 R112, R192.reuse, R182, R112 ;  /* 0x000000b6c070723c */ /* 0x040fe20000001870 */
[----:B------:R-:W1:Y:S02]  /*82f0*/  LDSM.16.MT88.4 R180, [R246+0x2100] ;  /* 0x00210000f6b4783b */ /* 0x000e640000004200 */
[----:B------:R-:W-:Y:S01]  /*8300*/  MUFU.EX2 R173, R173 ;  /* 0x000000ad00ad7308 */ /* 0x000fe20000000800 */
[----:B------:R-:W-:Y:S02]  /*8310*/  FFMA.FTZ R174, R67, c[0x0][0x2d0], -R36 ;  /* 0x0000b40043ae7a23 */ /* 0x000fe40000010824 */
[--C-:B------:R-:W-:Y:S02]  /*8320*/  FFMA.FTZ R28, R28, c[0x0][0x2d0], -R37.reuse ;  /* 0x0000b4001c1c7a23 */ /* 0x100fe40000010825 */
[----:B------:R-:W-:Y:S04]  /*8330*/  FFMA.FTZ R218, R35, c[0x0][0x2d0], -R218 ;  /* 0x0000b40023da7a23 */ /* 0x000fe800000108da */
[----:B------:R-:W-:Y:S01]  /*8340*/  FMUL.FTZ R35, R197, R171 ;  /* 0x000000abc5237220 */ /* 0x000fe20000410000 */
[----:B------:R2:W-:Y:S01]  /*8350*/  MUFU.EX2 R172, R28 ;  /* 0x0000001c00ac7308 */ /* 0x0005e20000000800 */
[--C-:B------:R-:W-:Y:S02]  /*8360*/  FFMA.FTZ R171, R51, c[0x0][0x2d0], -R36.reuse ;  /* 0x0000b40033ab7a23 */ /* 0x100fe40000010824 */
[----:B------:R-:W-:Y:S01]  /*8370*/  LDSM.16.MT88.4 R48, [R246+0x900] ;  /* 0x00090000f630783b */ /* 0x000fe20000004200 */
[----:B------:R-:W-:Y:S02]  /*8380*/  FMUL.FTZ R34, R197, R170 ;  /* 0x000000aac5227220 */ /* 0x000fe40000410000 */
[----:B------:R-:W-:Y:S02]  /*8390*/  FFMA.FTZ R168, R29, c[0x0][0x2d0], -R37 ;  /* 0x0000b4001da87a23 */ /* 0x000fe40000010825 */
[----:B------:R-:W-:Y:S02]  /*83a0*/  FMUL.FTZ R37, R198, R165 ;  /* 0x000000a5c6257220 */ /* 0x000fe40000410000 */
[----:B------:R-:W-:Y:S01]  /*83b0*/  FMUL.FTZ R29, R199, R161 ;  /* 0x000000a1c71d7220 */ /* 0x000fe20000410000 */
[----:B------:R-:W-:Y:S01]  /*83c0*/  MUFU.EX2 R217, R217 ;  /* 0x000000d900d97308 */ /* 0x000fe20000000800 */
[--C-:B------:R-:W-:Y:S02]  /*83d0*/  FFMA.FTZ R170, R31, c[0x0][0x2d0], -R231.reuse ;  /* 0x0000b4001faa7a23 */ /* 0x100fe400000108e7 */
[----:B------:R-:W-:Y:S07]  /*83e0*/  FMUL.FTZ R31, R200, R163 ;  /* 0x000000a3c81f7220 */ /* 0x000fee0000410000 */
[----:B------:R-:W3:Y:S01]  /*83f0*/  MUFU.EX2 R218, R218 ;  /* 0x000000da00da7308 */ /* 0x000ee20000000800 */
[----:B--2---:R-:W-:Y:S02]  /*8400*/  FMUL.FTZ R28, R199, R160 ;  /* 0x000000a0c71c7220 */ /* 0x004fe40000410000 */
[----:B------:R-:W-:Y:S01]  /*8410*/  FFMA.FTZ R160, R63, c[0x0][0x2d0], -R231 ;  /* 0x0000b4003fa07a23 */ /* 0x000fe200000108e7 */
[-C--:B-1----:R-:W-:Y:S06]  /*8420*/  HMMA.16816.F32 R116, R192, R180.reuse, R116 ;  /* 0x000000b4c074723c */ /* 0x082fec0000001874 */
[----:B------:R-:W1:Y:S02]  /*8430*/  MUFU.EX2 R222, R222 ;  /* 0x000000de00de7308 */ /* 0x000e640000000800 */
[C---:B------:R-:W-:Y:S08]  /*8440*/  HMMA.16816.F32 R120, R188.reuse, R180, R120 ;  /* 0x000000b4bc78723c */ /* 0x040ff00000001878 */
[----:B------:R-:W2:Y:S01]  /*8450*/  MUFU.EX2 R168, R168 ;  /* 0x000000a800a87308 */ /* 0x000ea20000000800 */
[-C--:B------:R-:W-:Y:S09]  /*8460*/  HMMA.16816.F32 R124, R188, R182.reuse, R124 ;  /* 0x000000b6bc7c723c */ /* 0x080ff2000000187c */
[----:B------:R-:W-:Y:S01]  /*8470*/  MUFU.EX2 R170, R170 ;  /* 0x000000aa00aa7308 */ /* 0x000fe20000000800 */
[C---:B------:R-:W-:Y:S01]  /*8480*/  HMMA.16816.F32 R128, R192.reuse, R182, R128 ;  /* 0x000000b6c080723c */ /* 0x040fe20000001880 */
[----:B------:R-:W4:Y:S07]  /*8490*/  LDSM.16.MT88.4 R180, [R240+0x2100] ;  /* 0x00210000f0b4783b */ /* 0x000f2e0000004200 */
[-C--:B----4-:R-:W-:Y:S08]  /*84a0*/  HMMA.16816.F32 R132, R192, R180.reuse, R132 ;  /* 0x000000b4c084723c */ /* 0x090ff00000001884 */
[C---:B------:R-:W-:Y:S08]  /*84b0*/  HMMA.16816.F32 R136, R188.reuse, R180, R136 ;  /* 0x000000b4bc88723c */ /* 0x040ff00000001888 */
[-C--:B------:R-:W-:Y:S08]  /*84c0*/  HMMA.16816.F32 R140, R188, R182.reuse, R140 ;  /* 0x000000b6bc8c723c */ /* 0x080ff0000000188c */
[C---:B------:R-:W-:Y:S01]  /*84d0*/  HMMA.16816.F32 R144, R192.reuse, R182, R144 ;  /* 0x000000b6c090723c */ /* 0x040fe20000001890 */
[----:B------:R-:W4:Y:S07]  /*84e0*/  LDSM.16.MT88.4 R180, [R239+0x2100] ;  /* 0x00210000efb4783b */ /* 0x000f2e0000004200 */
[-C--:B----4-:R-:W-:Y:S08]  /*84f0*/  HMMA.16816.F32 R20, R192, R180.reuse, R20 ;  /* 0x000000b4c014723c */ /* 0x090ff00000001814 */
[C---:B------:R-:W-:Y:S07]  /*8500*/  HMMA.16816.F32 R148, R188.reuse, R180, R148 ;  /* 0x000000b4bc94723c */ /* 0x040fee0000001894 */
[--C-:B------:R-:W-:Y:S01]  /*8510*/  FFMA.FTZ R181, R64, c[0x0][0x2d0], -R33.reuse ;  /* 0x0000b40040b57a23 */ /* 0x100fe20000010821 */
[-C--:B------:R-:W-:Y:S04]  /*8520*/  HMMA.16816.F32 R152, R188, R182.reuse, R152 ;  /* 0x000000b6bc98723c */ /* 0x080fe80000001898 */
[--C-:B------:R-:W-:Y:S02]  /*8530*/  FFMA.FTZ R180, R65, c[0x0][0x2d0], -R33.reuse ;  /* 0x0000b40041b47a23 */ /* 0x100fe40000010821 */
[--C-:B------:R-:W-:Y:S02]  /*8540*/  FFMA.FTZ R65, R38, c[0x0][0x2d0], -R36.reuse ;  /* 0x0000b40026417a23 */ /* 0x100fe40000010824 */
[C---:B------:R-:W-:Y:S04]  /*8550*/  HMMA.16816.F32 R156, R192.reuse, R182, R156 ;  /* 0x000000b6c09c723c */ /* 0x040fe8000000189c */
[--C-:B------:R-:W-:Y:S02]  /*8560*/  FFMA.FTZ R64, R54, c[0x0][0x2d0], -R36.reuse ;  /* 0x0000b40036407a23 */ /* 0x100fe40000010824 */
[--C-:B------:R-:W-:Y:S02]  /*8570*/  FFMA.FTZ R38, R39, c[0x0][0x2d0], -R36.reuse ;  /* 0x0000b40027267a23 */ /* 0x100fe40000010824 */
[-C--:B------:R-:W-:Y:S04]  /*8580*/  HMMA.16816.F32 R24, R192, R176.reuse, R24 ;  /* 0x000000b0c018723c */ /* 0x080fe80000001818 */
[----:B------:R-:W-:Y:S01]  /*8590*/  FFMA.FTZ R183, R53, c[0x0][0x2d0], -R33 ;  /* 0x0000b40035b77a23 */ /* 0x000fe20000010821 */
[----:B------:R-:W-:Y:S01]  /*85a0*/  MOV R165, R38 ;  /* 0x0000002600a57202 */ /* 0x000fe20000000f00 */
[C---:B------:R-:W-:Y:S02]  /*85b0*/  FMUL.FTZ R33, R198.reuse, R169 ;  /* 0x000000a9c6217220 */ /* 0x040fe40000410000 */
[----:B------:R-:W-:Y:S04]  /*85c0*/  FFMA.FTZ R182, R55, c[0x0][0x2d0], -R36 ;  /* 0x0000b40037b67a23 */ /* 0x000fe80000010824 */
[----:B------:R-:W-:Y:S01]  /*85d0*/  FMUL.FTZ R36, R198, R164 ;  /* 0x000000a4c6247220 */ /* 0x000fe20000410000 */
[C---:B------:R-:W-:Y:S04]  /*85e0*/  HMMA.16816.F32 R32, R188.reuse, R176, R32 ;  /* 0x000000b0bc20723c */ /* 0x040fe80000001820 */
[C---:B------:R-:W-:Y:S02]  /*85f0*/  FMUL.FTZ R38, R197.reuse, R166 ;  /* 0x000000a6c5267220 */ /* 0x040fe40000410000 */
[----:B------:R-:W-:Y:S01]  /*8600*/  FMUL.FTZ R39, R197, R167 ;  /* 0x000000a7c5277220 */ /* 0x000fe20000410000 */
[----:B------:R-:W-:Y:S01]  /*8610*/  MOV R167, R52 ;  /* 0x0000003400a77202 */ /* 0x000fe20000000f00 */
[--C-:B------:R-:W-:Y:S01]  /*8620*/  FFMA.FTZ R169, R30, c[0x0][0x2d0], -R231.reuse ;  /* 0x0000b4001ea97a23 */ /* 0x100fe200000108e7 */
[----:B------:R-:W4:Y:S03]  /*8630*/  LDSM.16.MT88.4 R52, [R240+0x900] ;  /* 0x00090000f034783b */ /* 0x000f260000004200 */
[----:B------:R-:W-:Y:S01]  /*8640*/  FMUL.FTZ R30, R200, R162 ;  /* 0x000000a2c81e7220 */ /* 0x000fe20000410000 */
[-C--:B------:R-:W-:Y:S01]  /*8650*/  HMMA.16816.F32 R36, R188, R178.reuse, R36 ;  /* 0x000000b2bc24723c */ /* 0x080fe20000001824 */
[----:B------:R-:W-:Y:S02]  /*8660*/  MUFU.EX2 R189, R187 ;  /* 0x000000bb00bd7308 */ /* 0x000fe40000000800 */
[----:B------:R-:W-:Y:S04]  /*8670*/  FFMA.FTZ R162, R62, c[0x0][0x2d0], -R231 ;  /* 0x0000b4003ea27a23 */ /* 0x000fe800000108e7 */
[----:B------:R-:W-:Y:S01]  /*8680*/  FMUL.FTZ R191, R2, c[0x0][0x2d0] ;  /* 0x0000b40002bf7a20 */ /* 0x000fe20000410000 */
[----:B------:R-:W-:Y:S01]  /*8690*/  HMMA.16816.F32 R28, R192, R178, R28 ;  /* 0x000000b2c01c723c */ /* 0x000fe2000000181c */
[----:B------:R-:W5:Y:S02]  /*86a0*/  LDL.LU R179, [R1+0x20] ;  /* 0x0000200001b37983 */ /* 0x000f640000300800 */
[----:B------:R-:W2:Y:S01]  /*86b0*/  MUFU.EX2 R169, R169 ;  /* 0x000000a900a97308 */ /* 0x000ea20000000800 */
[----:B------:R-:W-:Y:S01]  /*86c0*/  FFMA.FTZ R164, R57, c[0x0][0x2d0], -R191 ;  /* 0x0000b40039a47a23 */ /* 0x000fe200000108bf */
[----:B------:R-:W5:Y:S01]  /*86d0*/  LDL.LU R178, [R1+0x1c] ;  /* 0x00001c0001b27983 */ /* 0x000f620000300800 */
[----:B------:R-:W-:Y:S01]  /*86e0*/  FFMA.FTZ R57, R43, c[0x0][0x2d0], -R231 ;  /* 0x0000b4002b397a23 */ /* 0x000fe200000108e7 */
[----:B---3--:R-:W-:Y:S01]  /*86f0*/  F2FP.PACK_AB R43, R218, R217 ;  /* 0x000000d9da2b723e */ /* 0x008fe200000000ff */
[----:B------:R-:W-:Y:S01]  /*8700*/  FFMA.FTZ R161, R61, c[0x0][0x2d0], -R191 ;  /* 0x0000b4003da17a23 */ /* 0x000fe200000108bf */
[----:B------:R-:W-:Y:S03]  /*8710*/  MOV R190, R165 ;  /* 0x000000a500be7202 */ /* 0x000fe60000000f00 */
[----:B------:R-:W-:Y:S01]  /*8720*/  FFMA.FTZ R61, R42, c[0x0][0x2d0], -R231 ;  /* 0x0000b4002a3d7a23 */ /* 0x000fe200000108e7 */
[----:B------:R-:W-:Y:S01]  /*8730*/  F2FP.PACK_AB R42, R216, R215 ;  /* 0x000000d7d82a723e */ /* 0x000fe200000000ff */
[--C-:B------:R-:W-:Y:S01]  /*8740*/  FFMA.FTZ R177, R40, c[0x0][0x2d0], -R191.reuse ;  /* 0x0000b40028b17a23 */ /* 0x100fe200000108bf */
[----:B------:R-:W-:Y:S01]  /*8750*/  F2FP.PACK_AB R40, R205, R204 ;  /* 0x000000cccd28723e */ /* 0x000fe200000000ff */
[--C-:B------:R-:W-:Y:S01]  /*8760*/  FFMA.FTZ R176, R41, c[0x0][0x2d0], -R191.reuse ;  /* 0x0000b40029b07a23 */ /* 0x100fe200000108bf */
[----:B------:R-:W-:Y:S01]  /*8770*/  F2FP.PACK_AB R41, R207, R206 ;  /* 0x000000cecf29723e */ /* 0x000fe200000000ff */
[----:B------:R3:W-:Y:S01]  /*8780*/  MUFU.EX2 R192, R65 ;  /* 0x0000004100c07308 */ /* 0x0007e20000000800 */
[--C-:B------:R-:W-:Y:S01]  /*8790*/  FFMA.FTZ R67, R44, c[0x0][0x2d0], -R191.reuse ;  /* 0x0000b4002c437a23 */ /* 0x100fe200000108bf */
[----:B------:R-:W-:Y:S01]  /*87a0*/  F2FP.PACK_AB R44, R219, R221 ;  /* 0x000000dddb2c723e */ /* 0x000fe200000000ff */
[----:B------:R-:W-:Y:S01]  /*87b0*/  FFMA.FTZ R66, R45, c[0x0][0x2d0], -R191 ;  /* 0x0000b4002d427a23 */ /* 0x000fe200000108bf */
[----:B-1----:R-:W-:Y:S01]  /*87c0*/  F2FP.PACK_AB R45, R222, R220 ;  /* 0x000000dcde2d723e */ /* 0x002fe200000000ff */
[----:B------:R-:W-:Y:S01]  /*87d0*/  FFMA.FTZ R165, R59, c[0x0][0x2d0], -R231 ;  /* 0x0000b4003ba57a23 */ /* 0x000fe200000108e7 */
[-C--:B------:R-:W-:Y:S04]  /*87e0*/  HMMA.16816.F32 R4, R40, R48.reuse, R4 ;  /* 0x000000302804723c */ /* 0x080fe80000001804 */
[----:B------:R-:W-:Y:S01]  /*87f0*/  MUFU.EX2 R62, R67 ;  /* 0x00000043003e7308 */ /* 0x000fe20000000800 */
[----:B------:R-:W-:Y:S02]  /*8800*/  FFMA.FTZ R166, R56, c[0x0][0x2d0], -R191 ;  /* 0x0000b40038a67a23 */ /* 0x000fe400000108bf */
[----:B------:R-:W-:Y:S01]  /*8810*/  FFMA.FTZ R56, R46, c[0x0][0x2d0], -R231 ;  /* 0x0000b4002e387a23 */ /* 0x000fe200000108e7 */
[----:B--2---:R-:W-:Y:S01]  /*8820*/  F2FP.PACK_AB R46, R168, R172 ;  /* 0x000000aca82e723e */ /* 0x004fe200000000ff */
[----:B------:R-:W-:Y:S03]  /*8830*/  FFMA.FTZ R163, R60, c[0x0][0x2d0], -R191 ;  /* 0x0000b4003ca37a23 */ /* 0x000fe600000108bf */
[--C-:B------:R-:W-:Y:S01]  /*8840*/  FFMA.FTZ R60, R47, c[0x0][0x2d0], -R231.reuse ;  /* 0x0000b4002f3c7a23 */ /* 0x100fe200000108e7 */
[----:B------:R-:W-:Y:S01]  /*8850*/  F2FP.PACK_AB R47, R170, R169 ;  /* 0x000000a9aa2f723e */ /* 0x000fe200000000ff */
[----:B------:R-:W-:Y:S01]  /*8860*/  MUFU.EX2 R195, R66 ;  /* 0x0000004200c37308 */ /* 0x000fe20000000800 */
[----:B------:R-:W-:Y:S01]  /*8870*/  MOV R191, R167 ;  /* 0x000000a700bf7202 */ /* 0x000fe20000000f00 */
[----:B------:R-:W-:Y:S01]  /*8880*/  FFMA.FTZ R167, R58, c[0x0][0x2d0], -R231 ;  /* 0x0000b4003aa77a23 */ /* 0x000fe200000108e7 */
[----:B---3--:R-:W2:Y:S03]  /*8890*/  LDL.LU R65, [R1+0x18] ;  /* 0x0000180001417983 */ /* 0x008ea60000300800 */
[C---:B------:R-:W-:Y:S01]  /*88a0*/  HMMA.16816.F32 R8, R44.reuse, R48, R8 ;  /* 0x000000302c08723c */ /* 0x040fe20000001808 */
[----:B------:R-:W3:Y:S03]  /*88b0*/  LDL.LU R63, [R1+0x14] ;  /* 0x00001400013f7983 */ /* 0x000ee60000300800 */
[----:B------:R-:W-:Y:S04]  /*88c0*/  MUFU.EX2 R60, R60 ;  /* 0x0000003c003c7308 */ /* 0x000fe80000000800 */
[-C--:B------:R-:W-:Y:S06]  /*88d0*/  HMMA.16816.F32 R12, R44, R50.reuse, R12 ;  /* 0x000000322c0c723c */ /* 0x080fec000000180c */
[----:B------:R-:W-:Y:S02]  /*88e0*/  MUFU.EX2 R187, R191 ;  /* 0x000000bf00bb7308 */ /* 0x000fe40000000800 */
[C---:B------:R-:W-:Y:S01]  /*88f0*/  HMMA.16816.F32 R16, R40.reuse, R50, R16 ;  /* 0x000000322810723c */ /* 0x040fe20000001810 */
[----:B------:R-:W1:Y:S07]  /*8900*/  LDSM.16.MT88.4 R48, [R239+0x900] ;  /* 0x00090000ef30783b */ /* 0x000e6e0000004200 */
[-C--:B----4-:R-:W-:Y:S01]  /*8910*/  HMMA.16816.F32 R68, R40, R52.reuse, R68 ;  /* 0x000000342844723c */ /* 0x090fe20000001844 */
[----:B------:R-:W-:Y:S07]  /*8920*/  MUFU.EX2 R191, R56 ;  /* 0x0000003800bf7308 */ /* 0x000fee0000000800 */
[C---:B------:R-:W-:Y:S03]  /*8930*/  HMMA.16816.F32 R72, R44.reuse, R52, R72 ;  /* 0x000000342c48723c */ /* 0x040fe60000001848 */
[----:B------:R-:W-:Y:S05]  /*8940*/  MUFU.EX2 R231, R171 ;  /* 0x000000ab00e77308 */ /* 0x000fea0000000800 */
[-C--:B------:R-:W-:Y:S05]  /*8950*/  HMMA.16816.F32 R76, R44, R54.reuse, R76 ;  /* 0x000000362c4c723c */ /* 0x080fea000000184c */
[----:B------:R4:W-:Y:S03]  /*8960*/  MUFU.EX2 R171, R57 ;  /* 0x0000003900ab7308 */ /* 0x0009e60000000800 */
[C---:B------:R-:W-:Y:S01]  /*8970*/  HMMA.16816.F32 R80, R40.reuse, R54, R80 ;  /* 0x000000362850723c */ /* 0x040fe20000001850 */
[----:B------:R-:W4:Y:S06]  /*8980*/  LDSM.16.MT88.4 R52, [R238+0x900] ;  /* 0x00090000ee34783b */ /* 0x000f2c0000004200 */
[----:B------:R-:W-:Y:S01]  /*8990*/  MUFU.EX2 R188, R190 ;  /* 0x000000be00bc7308 */ /* 0x000fe20000000800 */
[-C--:B-1----:R-:W-:Y:S08]  /*89a0*/  HMMA.16816.F32 R84, R40, R48.reuse, R84 ;  /* 0x000000302854723c */ /* 0x082ff00000001854 */
[C---:B------:R-:W-:Y:S01]  /*89b0*/  HMMA.16816.F32 R88, R44.reuse, R48, R88 ;  /* 0x000000302c58723c */ /* 0x040fe20000001858 */
[----:B------:R-:W-:Y:S01]  /*89c0*/  MUFU.EX2 R190, R61 ;  /* 0x0000003d00be7308 */ /* 0x000fe20000000800 */
[----:B----4-:R-:W-:Y:S06]  /*89d0*/  LDSM.16.MT88.4 R56, [R240+0x1100] ;  /* 0x00110000f038783b */ /* 0x010fec0000004200 */
[-C--:B------:R-:W-:Y:S03]  /*89e0*/  HMMA.16816.F32 R92, R44, R50.reuse, R92 ;  /* 0x000000322c5c723c */ /* 0x080fe6000000185c */
[----:B------:R-:W-:Y:S05]  /*89f0*/  MUFU.EX2 R194, R185 ;  /* 0x000000b900c27308 */ /* 0x000fea0000000800 */
[C---:B------:R-:W-:Y:S01]  /*8a00*/  HMMA.16816.F32 R96, R40.reuse, R50, R96 ;  /* 0x000000322860723c */ /* 0x040fe20000001860 */
[----:B------:R-:W1:Y:S04]  /*8a10*/  LDSM.16.MT88.4 R48, [R246+0x2900] ;  /* 0x00290000f630783b */ /* 0x000e680000004200 */
[----:B------:R-:W-:Y:S03]  /*8a20*/  MUFU.EX2 R193, R177 ;  /* 0x000000b100c17308 */ /* 0x000fe60000000800 */
[-C--:B------:R-:W-:Y:S07]  /*8a30*/  HMMA.16816.F32 R100, R40, R52.reuse, R100 ;  /* 0x000000342864723c */ /* 0x080fee0000001864 */
[----:B------:R-:W4:Y:S01]  /*8a40*/  MUFU.EX2 R185, R176 ;  /* 0x000000b000b97308 */ /* 0x000f220000000800 */
[C---:B------:R-:W-:Y:S08]  /*8a50*/  HMMA.16816.F32 R104, R44.reuse, R52, R104 ;  /* 0x000000342c68723c */ /* 0x040ff00000001868 */
[-C--:B------:R-:W-:Y:S01]  /*8a60*/  HMMA.16816.F32 R108, R44, R54.reuse, R108 ;  /* 0x000000362c6c723c */ /* 0x080fe2000000186c */
[----:B------:R-:W-:Y:S07]  /*8a70*/  MUFU.EX2 R163, R163 ;  /* 0x000000a300a37308 */ /* 0x000fee0000000800 */
[C---:B------:R-:W-:Y:S01]  /*8a80*/  HMMA.16816.F32 R112, R40.reuse, R54, R112 ;  /* 0x000000362870723c */ /* 0x040fe20000001870 */
[----:B------:R-:W4:Y:S07]  /*8a90*/  LDSM.16.MT88.4 R52, [R240+0x2900] ;  /* 0x00290000f034783b */ /* 0x000f2e0000004200 */
[-C--:B-1----:R-:W-:Y:S08]  /*8aa0*/  HMMA.16816.F32 R116, R40, R48.reuse, R116 ;  /* 0x000000302874723c */ /* 0x082ff00000001874 */
[C---:B------:R-:W-:Y:S08]  /*8ab0*/  HMMA.16816.F32 R120, R44.reuse, R48, R120 ;  /* 0x000000302c78723c */ /* 0x040ff00000001878 */
[-C--:B------:R-:W-:Y:S08]  /*8ac0*/  HMMA.16816.F32 R124, R44, R50.reuse, R124 ;  /* 0x000000322c7c723c */ /* 0x080ff0000000187c */
[C---:B------:R-:W-:Y:S01]  /*8ad0*/  HMMA.16816.F32 R128, R40.reuse, R50, R128 ;  /* 0x000000322880723c */ /* 0x040fe20000001880 */
[----:B------:R-:W1:Y:S07]  /*8ae0*/  LDSM.16.MT88.4 R48, [R239+0x2900] ;  /* 0x00290000ef30783b */ /* 0x000e6e0000004200 */
[-C--:B----4-:R-:W-:Y:S08]  /*8af0*/  HMMA.16816.F32 R132, R40, R52.reuse, R132 ;  /* 0x000000342884723c */ /* 0x090ff00000001884 */
        /* <DEDUP_REMOVED lines=13> */
[----:B------:R-:W-:Y:S01]  /*8bd0*/  HMMA.16816.F32 R28, R40, R54, R28 ;  /* 0x00000036281c723c */ /* 0x000fe2000000181c */
[----:B------:R-:W4:Y:S03]  /*8be0*/  LDSM.16.MT88.4 R52, [R239+0x1100] ;  /* 0x00110000ef34783b */ /* 0x000f260000004200 */
[----:B------:R-:W-:Y:S02]  /*8bf0*/  F2FP.PACK_AB R45, R171, R190 ;  /* 0x000000beab2d723e */ /* 0x000fe400000000ff */
[----:B------:R-:W-:Y:S02]  /*8c00*/  F2FP.PACK_AB R46, R195, R62 ;  /* 0x0000003ec32e723e */ /* 0x000fe400000000ff */
[----:B------:R-:W-:Y:S04]  /*8c10*/  F2FP.PACK_AB R40, R189, R173 ;  /* 0x000000adbd28723e */ /* 0x000fe800000000ff */
[----:B------:R-:W-:Y:S02]  /*8c20*/  F2FP.PACK_AB R41, R188, R192 ;  /* 0x000000c0bc29723e */ /* 0x000fe400000000ff */
[----:B------:R-:W-:Y:S01]  /*8c30*/  F2FP.PACK_AB R42, R194, R186 ;  /* 0x000000bac22a723e */ /* 0x000fe200000000ff */
[----:B-----5:R-:W-:Y:S01]  /*8c40*/  FFMA.FTZ R224, R199, R179, R224 ;  /* 0x000000b3c7e07223 */ /* 0x020fe200000100e0 */
[----:B------:R-:W-:Y:S01]  /*8c50*/  F2FP.PACK_AB R43, R231, R187 ;  /* 0x000000bbe72b723e */ /* 0x000fe200000000ff */
[----:B------:R5:W-:Y:S01]  /*8c60*/  MUFU.EX2 R199, R64 ;  /* 0x0000004000c77308 */ /* 0x000be20000000800 */
[----:B------:R-:W-:Y:S02]  /*8c70*/  FFMA.FTZ R227, R200, R178, R227 ;  /* 0x000000b2c8e37223 */ /* 0x000fe400000100e3 */
[----:B------:R-:W-:Y:S02]  /*8c80*/  FADD.FTZ R176, R225, R224 ;  /* 0x000000e0e1b07221 */ /* 0x000fe40000010000 */
[----:B------:R-:W-:Y:S01]  /*8c90*/  FADD.FTZ R177, R223, R227 ;  /* 0x000000e3dfb17221 */ /* 0x000fe20000010000 */
[-C--:B-1----:R-:W-:Y:S03]  /*8ca0*/  HMMA.16816.F32 R4, R40, R48.reuse, R4 ;  /* 0x000000302804723c */ /* 0x082fe60000001804 */
[----:B------:R-:W-:Y:S01]  /*8cb0*/  MOV R227, R60 ;  /* 0x0000003c00e37202 */ /* 0x000fe20000000f00 */
[----:B------:R-:W-:Y:S01]  /*8cc0*/  MUFU.EX2 R200, R182 ;  /* 0x000000b600c87308 */ /* 0x000fe20000000800 */
[----:B------:R-:W-:Y:S01]  /*8cd0*/  FADD.FTZ R177, R209, R177 ;  /* 0x000000b1d1b17221 */ /* 0x000fe20000010000 */
[----:B------:R-:W-:Y:S01]  /*8ce0*/  MOV R209, R195 ;  /* 0x000000c300d17202 */ /* 0x000fe20000000f00 */
[----:B------:R-:W-:Y:S01]  /*8cf0*/  FADD.FTZ R176, R210, R176 ;  /* 0x000000b0d2b07221 */ /* 0x000fe20000010000 */
[----:B------:R-:W-:Y:S01]  /*8d00*/  F2FP.PACK_AB R47, R227, R191 ;  /* 0x000000bfe32f723e */ /* 0x000fe200000000ff */
[----:B------:R-:W-:Y:S03]  /*8d10*/  FADD.FTZ R211, R211, R177 ;  /* 0x000000b1d3d37221 */ /* 0x000fe60000010000 */
[----:B------:R-:W-:Y:S01]  /*8d20*/  MOV R177, R189 ;  /* 0x000000bd00b17202 */ /* 0x000fe20000000f00 */
[----:B------:R-:W-:Y:S01]  /*8d30*/  FADD.FTZ R208, R208, R176 ;  /* 0x000000b0d0d07221 */ /* 0x000fe20000010000 */
[----:B------:R-:W-:Y:S01]  /*8d40*/  MUFU.EX2 R223, R181 ;  /* 0x000000b500df7308 */ /* 0x000fe20000000800 */
[C---:B------:R-:W-:Y:S04]  /*8d50*/  HMMA.16816.F32 R8, R44.reuse, R48, R8 ;  /* 0x000000302c08723c */ /* 0x040fe80000001808 */
[----:B------:R-:W-:Y:S01]  /*8d60*/  MOV R176, R190 ;  /* 0x000000be00b07202 */ /* 0x000fe20000000f00 */
[----:B------:R-:W-:Y:S02]  /*8d70*/  FADD.FTZ R208, R204, R208 ;  /* 0x000000d0ccd07221 */ /* 0x000fe40000010000 */
[----:B------:R-:W-:Y:S01]  /*8d80*/  FADD.FTZ R211, R206, R211 ;  /* 0x000000d3ced37221 */ /* 0x000fe20000010000 */
[-C--:B------:R-:W-:Y:S01]  /*8d90*/  HMMA.16816.F32 R12, R44, R50.reuse, R12 ;  /* 0x000000322c0c723c */ /* 0x080fe2000000180c */
[----:B------:R-:W-:Y:S03]  /*8da0*/  MUFU.EX2 R224, R180 ;  /* 0x000000b400e07308 */ /* 0x000fe60000000800 */
[----:B------:R-:W-:Y:S02]  /*8db0*/  FADD.FTZ R208, R205, R208 ;  /* 0x000000d0cdd07221 */ /* 0x000fe40000010000 */
[----:B------:R-:W-:Y:S02]  /*8dc0*/  FADD.FTZ R211, R207, R211 ;  /* 0x000000d3cfd37221 */ /* 0x000fe40000010000 */
[C---:B------:R-:W-:Y:S01]  /*8dd0*/  HMMA.16816.F32 R16, R40.reuse, R50, R16 ;  /* 0x000000322810723c */ /* 0x040fe20000001810 */
[----:B------:R-:W1:Y:S02]  /*8de0*/  LDSM.16.MT88.4 R48, [R238+0x1100] ;  /* 0x00110000ee30783b */ /* 0x000e640000004200 */
[----:B------:R4:W-:Y:S01]  /*8df0*/  MUFU.EX2 R225, R175 ;  /* 0x000000af00e17308 */ /* 0x0009e20000000800 */
[----:B--2---:R-:W-:Y:S02]  /*8e00*/  FFMA.FTZ R229, R198, R65, R229 ;  /* 0x00000041c6e57223 */ /* 0x004fe400000100e5 */
[----:B---3--:R-:W-:Y:S02]  /*8e10*/  FFMA.FTZ R230, R197, R63, R230 ;  /* 0x0000003fc5e67223 */ /* 0x008fe400000100e6 */
[-C--:B------:R-:W-:Y:S01]  /*8e20*/  HMMA.16816.F32 R68, R40, R56.reuse, R68 ;  /* 0x000000382844723c */ /* 0x080fe20000001844 */
[----:B-----5:R-:W-:Y:S03]  /*8e30*/  LDSM.16.MT88.4 R64, [R239+0x3100] ;  /* 0x00310000ef40783b */ /* 0x020fe60000004200 */
[----:B------:R-:W-:Y:S01]  /*8e40*/  FADD.FTZ R178, R226, R229 ;  /* 0x000000e5e2b27221 */ /* 0x000fe20000010000 */
[----:B------:R2:W-:Y:S01]  /*8e50*/  MUFU.EX2 R198, R183 ;  /* 0x000000b700c67308 */ /* 0x0005e20000000800 */
[----:B------:R-:W-:Y:S02]  /*8e60*/  FADD.FTZ R179, R228, R230 ;  /* 0x000000e6e4b37221 */ /* 0x000fe40000010000 */
[C---:B------:R-:W-:Y:S04]  /*8e70*/  HMMA.16816.F32 R72, R44.reuse, R56, R72 ;  /* 0x000000382c48723c */ /* 0x040fe80000001848 */
[----:B------:R-:W-:Y:S01]  /*8e80*/  FADD.FTZ R178, R213, R178 ;  /* 0x000000b2d5b27221 */ /* 0x000fe20000010000 */
[----:B------:R-:W-:Y:S01]  /*8e90*/  MOV R213, R194 ;  /* 0x000000c200d57202 */ /* 0x000fe20000000f00 */
[----:B------:R-:W-:Y:S01]  /*8ea0*/  FADD.FTZ R179, R214, R179 ;  /* 0x000000b3d6b37221 */ /* 0x000fe20000010000 */
[----:B------:R3:W-:Y:S01]  /*8eb0*/  MUFU.EX2 R197, R184 ;  /* 0x000000b800c57308 */ /* 0x0007e20000000800 */
[-C--:B------:R-:W-:Y:S04]  /*8ec0*/  HMMA.16816.F32 R76, R44, R58.reuse, R76 ;  /* 0x0000003a2c4c723c */ /* 0x080fe8000000184c */
[----:B----4-:R-:W-:Y:S01]  /*8ed0*/  MOV R175, R227 ;  /* 0x000000e300af7202 */ /* 0x010fe20000000f00 */
[----:B------:R-:W-:Y:S01]  /*8ee0*/  FADD.FTZ R201, R201, R179 ;  /* 0x000000b3c9c97221 */ /* 0x000fe20000010000 */
[----:B------:R-:W-:Y:S01]  /*8ef0*/  MOV R214, R191 ;  /* 0x000000bf00d67202 */ /* 0x000fe20000000f00 */
[----:B------:R-:W-:Y:S01]  /*8f00*/  FADD.FTZ R212, R212, R178 ;  /* 0x000000b2d4d47221 */ /* 0x000fe20000010000 */
[C---:B------:R-:W-:Y:S01]  /*8f10*/  HMMA.16816.F32 R80, R40.reuse, R58, R80 ;  /* 0x0000003a2850723c */ /* 0x040fe20000001850 */
[----:B------:R-:W-:Y:S01]  /*8f20*/  LDSM.16.MT88.4 R56, [R240+0x3100] ;  /* 0x00310000f038783b */ /* 0x000fe20000004200 */
[----:B------:R4:W-:Y:S02]  /*8f30*/  MUFU.EX2 R226, R174 ;  /* 0x000000ae00e27308 */ /* 0x0009e40000000800 */
[----:B------:R-:W-:Y:S01]  /*8f40*/  MOV R210, R175 ;  /* 0x000000af00d27202 */ /* 0x000fe20000000f00 */
[----:B------:R-:W-:Y:S01]  /*8f50*/  FADD.FTZ R208, R215, R208 ;  /* 0x000000d0d7d07221 */ /* 0x000fe20000010000 */
[----:B------:R-:W-:Y:S01]  /*8f60*/  MOV R175, R192 ;  /* 0x000000c000af7202 */ /* 0x000fe20000000f00 */
[----:B------:R-:W-:Y:S01]  /*8f70*/  FADD.FTZ R201, R220, R201 ;  /* 0x000000c9dcc97221 */ /* 0x000fe20000010000 */
[-C--:B------:R-:W-:Y:S01]  /*8f80*/  HMMA.16816.F32 R84, R40, R52.reuse, R84 ;  /* 0x000000342854723c */ /* 0x080fe20000001854 */
[----:B--2---:R-:W-:Y:S03]  /*8f90*/  LDSM.16.MT88.4 R180, [R246+0x1900] ;  /* 0x00190000f6b4783b */ /* 0x004fe60000004200 */
[----:B------:R-:W-:Y:S01]  /*8fa0*/  MUFU.EX2 R227, R166 ;  /* 0x000000a600e37308 */ /* 0x000fe20000000800 */
[----:B------:R-:W-:Y:S01]  /*8fb0*/  MOV R178, R188 ;  /* 0x000000bc00b27202 */ /* 0x000fe20000000f00 */
[----:B------:R-:W-:Y:S01]  /*8fc0*/  FADD.FTZ R208, R216, R208 ;  /* 0x000000d0d8d07221 */ /* 0x000fe20000010000 */
[----:B---3--:R-:W-:Y:S01]  /*8fd0*/  MOV R184, R62 ;  /* 0x0000003e00b87202 */ /* 0x008fe20000000f00 */
[C---:B------:R-:W-:Y:S01]  /*8fe0*/  HMMA.16816.F32 R88, R44.reuse, R52, R88 ;  /* 0x000000342c58723c */ /* 0x040fe20000001858 */
[----:B------:R-:W2:Y:S03]  /*8ff0*/  LDSM.16.MT88.4 R60, [R246+0x3100] ;  /* 0x00310000f63c783b */ /* 0x000ea60000004200 */
[----:B------:R-:W-:Y:S02]  /*9000*/  FADD.FTZ R208, R173, R208 ;  /* 0x000000d0add07221 */ /* 0x000fe40000010000 */
[----:B------:R-:W3:Y:S01]  /*9010*/  MUFU.EX2 R228, R164 ;  /* 0x000000a400e47308 */ /* 0x000ee20000000800 */
[----:B------:R-:W-:Y:S01]  /*9020*/  FADD.FTZ R201, R222, R201 ;  /* 0x000000c9dec97221 */ /* 0x000fe20000010000 */
[-C--:B------:R-:W-:Y:S04]  /*9030*/  HMMA.16816.F32 R92, R44, R54.reuse, R92 ;  /* 0x000000362c5c723c */ /* 0x080fe8000000185c */
[----:B----4-:R-:W-:Y:S01]  /*9040*/  MOV R174, R193 ;  /* 0x000000c100ae7202 */ /* 0x010fe20000000f00 */
[----:B------:R-:W-:Y:S02]  /*9050*/  FADD.FTZ R201, R169, R201 ;  /* 0x000000c9a9c97221 */ /* 0x000fe40000010000 */
[----:B------:R-:W-:Y:S01]  /*9060*/  FADD.FTZ R212, R221, R212 ;  /* 0x000000d4ddd47221 */ /* 0x000fe20000010000 */
[C---:B------:R-:W-:Y:S01]  /*9070*/  HMMA.16816.F32 R96, R40.reuse, R54, R96 ;  /* 0x000000362860723c */ /* 0x040fe20000001860 */
[----:B------:R-:W4:Y:S01]  /*9080*/  LDSM.16.MT88.4 R52, [R238+0x3100] ;  /* 0x00310000ee34783b */ /* 0x000f220000004200 */
[----:B------:R-:W-:Y:S02]  /*9090*/  MUFU.EX2 R229, R167 ;  /* 0x000000a700e57308 */ /* 0x000fe40000000800 */
[----:B------:R-:W-:Y:S02]  /*90a0*/  FADD.FTZ R201, R170, R201 ;  /* 0x000000c9aac97221 */ /* 0x000fe40000010000 */
[----:B------:R-:W-:Y:S02]  /*90b0*/  FADD.FTZ R212, R219, R212 ;  /* 0x000000d4dbd47221 */ /* 0x000fe40000010000 */
[-C--:B-1----:R-:W-:Y:S04]  /*90c0*/  HMMA.16816.F32 R100, R40, R48.reuse, R100 ;  /* 0x000000302864723c */ /* 0x082fe80000001864 */
[----:B------:R-:W-:Y:S01]  /*90d0*/  FADD.FTZ R212, R172, R212 ;  /* 0x000000d4acd47221 */ /* 0x000fe20000010000 */
[----:B------:R-:W1:Y:S01]  /*90e0*/  MUFU.EX2 R230, R165 ;  /* 0x000000a500e67308 */ /* 0x000e620000000800 */
[----:B---3--:R-:W-:Y:S01]  /*90f0*/  F2FP.PACK_AB R164, R228, R227 ;  /* 0x000000e3e4a4723e */ /* 0x008fe200000000ff */
[----:B------:R-:W-:Y:S01]  /*9100*/  FADD.FTZ R211, R217, R211 ;  /* 0x000000d3d9d37221 */ /* 0x000fe20000010000 */
[C---:B------:R-:W-:Y:S04]  /*9110*/  HMMA.16816.F32 R104, R44.reuse, R48, R104 ;  /* 0x000000302c68723c */ /* 0x040fe80000001868 */
[----:B------:R-:W-:Y:S02]  /*9120*/  FADD.FTZ R212, R168, R212 ;  /* 0x000000d4a8d47221 */ /* 0x000fe40000010000 */
[----:B------:R-:W-:Y:S02]  /*9130*/  FADD.FTZ R211, R218, R211 ;  /* 0x000000d3dad37221 */ /* 0x000fe40000010000 */
[-C--:B------:R-:W-:Y:S08]  /*9140*/  HMMA.16816.F32 R108, R44, R50.reuse, R108 ;  /* 0x000000322c6c723c */ /* 0x080ff0000000186c */
[C---:B------:R-:W-:Y:S01]  /*9150*/  HMMA.16816.F32 R112, R40.reuse, R50, R112 ;  /* 0x000000322870723c */ /* 0x040fe20000001870 */
[----:B------:R-:W3:Y:S03]  /*9160*/  LDSM.16.MT88.4 R48, [R240+0x1900] ;  /* 0x00190000f030783b */ /* 0x000ee60000004200 */
[----:B-1----:R-:W-:Y:S04]  /*9170*/  F2FP.PACK_AB R165, R230, R229 ;  /* 0x000000e5e6a5723e */ /* 0x002fe800000000ff */
        /* <DEDUP_REMOVED lines=9> */
[----:B------:R-:W1:Y:S07]  /*9210*/  LDSM.16.MT88.4 R56, [R239+0x1900] ;  /* 0x00190000ef38783b */ /* 0x000e6e0000004200 */
[-C--:B------:R-:W-:Y:S08]  /*9220*/  HMMA.16816.F32 R20, R40, R64.reuse, R20 ;  /* 0x000000402814723c */ /* 0x080ff00000001814 */
[C---:B------:R-:W-:Y:S01]  /*9230*/  HMMA.16816.F32 R148, R44.reuse, R64, R148 ;  /* 0x000000402c94723c */ /* 0x040fe20000001894 */
[----:B------:R2:W5:Y:S07]  /*9240*/  MUFU.EX2 R64, R161 ;  /* 0x000000a100407308 */ /* 0x00056e0000000800 */
[-C--:B------:R-:W-:Y:S03]  /*9250*/  HMMA.16816.F32 R152, R44, R66.reuse, R152 ;  /* 0x000000422c98723c */ /* 0x080fe60000001898 */
[----:B------:R1:W-:Y:S05]  /*9260*/  MUFU.EX2 R65, R162 ;  /* 0x000000a200417308 */ /* 0x0003ea0000000800 */
[C---:B------:R-:W-:Y:S05]  /*9270*/  HMMA.16816.F32 R156, R40.reuse, R66, R156 ;  /* 0x00000042289c723c */ /* 0x040fea000000189c */
[----:B------:R3:W3:Y:S02]  /*9280*/  MUFU.EX2 R66, R160 ;  /* 0x000000a000427308 */ /* 0x0006e40000000800 */
[----:B------:R-:W-:Y:S01]  /*9290*/  MOV R67, R163 ;  /* 0x000000a300437202 */ /* 0x000fe20000000f00 */
[-C--:B----4-:R-:W-:Y:S04]  /*92a0*/  HMMA.16816.F32 R24, R40, R52.reuse, R24 ;  /* 0x000000342818723c */ /* 0x090fe80000001818 */
[----:B--2---:R-:W-:Y:S02]  /*92b0*/  F2FP.PACK_AB R161, R200, R199 ;  /* 0x000000c7c8a1723e */ /* 0x004fe400000000ff */
[----:B------:R-:W-:Y:S02]  /*92c0*/  F2FP.PACK_AB R163, R226, R225 ;  /* 0x000000e1e2a3723e */ /* 0x000fe400000000ff */
[C---:B------:R-:W-:Y:S04]  /*92d0*/  HMMA.16816.F32 R32, R44.reuse, R52, R32 ;  /* 0x000000342c20723c */ /* 0x040fe80000001820 */
[----:B-1----:R-:W-:Y:S02]  /*92e0*/  F2FP.PACK_AB R162, R224, R223 ;  /* 0x000000dfe0a2723e */ /* 0x002fe400000000ff */
[----:B-----5:R-:W-:Y:S02]  /*92f0*/  F2FP.PACK_AB R166, R64, R67 ;  /* 0x0000004340a6723e */ /* 0x020fe400000000ff */
[-C--:B------:R-:W-:Y:S01]  /*9300*/  HMMA.16816.F32 R36, R44, R54.reuse, R36 ;  /* 0x000000362c24723c */ /* 0x080fe20000001824 */
[----:B------:R-:W1:Y:S03]  /*9310*/  LDSM.16.MT88.4 R44, [R238+0x1900] ;  /* 0x00190000ee2c783b */ /* 0x000e660000004200 */
[----:B---3--:R-:W-:Y:S02]  /*9320*/  F2FP.PACK_AB R160, R198, R197 ;  /* 0x000000c5c6a0723e */ /* 0x008fe400000000ff */
[----:B------:R-:W-:Y:S02]  /*9330*/  F2FP.PACK_AB R167, R66, R65 ;  /* 0x0000004142a7723e */ /* 0x000fe400000000ff */
[----:B------:R-:W-:Y:S01]  /*9340*/  HMMA.16816.F32 R28, R40, R54, R28 ;  /* 0x00000036281c723c */ /* 0x000fe2000000181c */
[----:B------:R-:W2:Y:S07]  /*9350*/  LDSM.16.MT88.4 R40, [R246+0x3900] ;  /* 0x00390000f628783b */ /* 0x000eae0000004200 */
[-C--:B------:R-:W-:Y:S01]  /*9360*/  HMMA.16816.F32 R192, R160, R180.reuse, R4 ;  /* 0x000000b4a0c0723c */ /* 0x080fe20000001804 */
[----:B------:R-:W3:Y:S07]  /*9370*/  LDSM.16.MT88.4 R52, [R240+0x3900] ;  /* 0x00390000f034783b */ /* 0x000eee0000004200 */
[C---:B------:R-:W-:Y:S01]  /*9380*/  HMMA.16816.F32 R188, R164.reuse, R180, R8 ;  /* 0x000000b4a4bc723c */ /* 0x040fe20000001808 */
[----:B------:R-:W4:Y:S06]  /*9390*/  LDSM.16.MT88.4 R4, [R238+0x3900] ;  /* 0x00390000ee04783b */ /* 0x000f2c0000004200 */
[----:B------:R-:W-:Y:S02]  /*93a0*/  MOV R11, R184 ;  /* 0x000000b8000b7202 */ /* 0x000fe40000000f00 */
[----:B------:R-:W-:Y:S03]  /*93b0*/  MOV R10, R187 ;  /* 0x000000bb000a7202 */ /* 0x000fe60000000f00 */
[----:B------:R-:W-:Y:S02]  /*93c0*/  MOV R9, R186 ;  /* 0x000000ba00097202 */ /* 0x000fe40000000f00 */
[----:B------:R-:W-:Y:S02]  /*93d0*/  MOV R8, R185 ;  /* 0x000000b900087202 */ /* 0x000fe40000000f00 */
[-C--:B------:R-:W-:Y:S07]  /*93e0*/  HMMA.16816.F32 R184, R164, R182.reuse, R12 ;  /* 0x000000b6a4b8723c */ /* 0x080fee000000180c */
        /* <DEDUP_REMOVED lines=8> */
[----:B------:R-:W-:Y:S01]  /*9470*/  MOV R13, R176 ;  /* 0x000000b0000d7202 */ /* 0x000fe20000000f00 */
[----:B------:R-:W-:Y:S01]  /*9480*/  FADD.FTZ R212, R8, R212 ;  /* 0x000000d408d47221 */ /* 0x000fe20000010000 */
        /* <DEDUP_REMOVED lines=10> */
[-C--:B------:R-:W-:Y:S04]  /*9530*/  HMMA.16816.F32 R84, R160, R56.reuse, R84 ;  /* 0x00000038a054723c */ /* 0x080fe80000001854 */
[----:B------:R-:W-:Y:S01]  /*9540*/  FADD.FTZ R208, R198, R208 ;  /* 0x000000d0c6d07221 */ /* 0x000fe20000010000 */
[----:B------:R-:W-:Y:S01]  /*9550*/  MOV R198, R2 ;  /* 0x0000000200c67202 */ /* 0x000fe20000000f00 */
        /* <DEDUP_REMOVED lines=21> */
[-C--:B--2---:R-:W-:Y:S04]  /*96b0*/  HMMA.16816.F32 R116, R160, R40.reuse, R116 ;  /* 0x00000028a074723c */ /* 0x084fe80000001874 */
[----:B------:R-:W-:Y:S01]  /*96c0*/  FADD.FTZ R211, R199, R211 ;  /* 0x000000d3c7d37221 */ /* 0x000fe20000010000 */
[----:B------:R-:W-:Y:S03]  /*96d0*/  MOV R199, R196 ;  /* 0x000000c400c77202 */ /* 0x000fe60000000f00 */
[C---:B------:R-:W-:Y:S04]  /*96e0*/  HMMA.16816.F32 R120, R164.reuse, R40, R120 ;  /* 0x00000028a478723c */ /* 0x040fe80000001878 */
[----:B------:R-:W-:Y:S01]  /*96f0*/  FADD.FTZ R211, R200, R211 ;  /* 0x000000d3c8d37221 */ /* 0x000fe20000010000 */
[----:B------:R-:W-:Y:S03]  /*9700*/  MOV R200, R3 ;  /* 0x0000000300c87202 */ /* 0x000fe60000000f00 */
[-C--:B------:R-:W-:Y:S04]  /*9710*/  HMMA.16816.F32 R124, R164, R42.reuse, R124 ;  /* 0x0000002aa47c723c */ /* 0x080fe8000000187c */
[----:B------:R-:W-:Y:S04]  /*9720*/  FADD.FTZ R211, R225, R211 ;  /* 0x000000d3e1d37221 */ /* 0x000fe80000010000 */
        /* <DEDUP_REMOVED lines=10> */
[C---:B------:R-:W-:Y:S07]  /*97d0*/  HMMA.16816.F32 R168, R164.reuse, R4, R32 ;  /* 0x00000004a4a8723c */ /* 0x040fee0000001820 */
[----:B------:R-:W-:Y:S01]  /*97e0*/  FADD.FTZ R4, R224, R208 ;  /* 0x000000d0e0047221 */ /* 0x000fe20000010000 */
[-C--:B------:R-:W-:Y:S04]  /*97f0*/  HMMA.16816.F32 R164, R164, R6.reuse, R36 ;  /* 0x00000006a4a4723c */ /* 0x080fe80000001824 */
[----:B------:R1:W-:Y:S01]  /*9800*/  STL [R1+0x20], R4 ;  /* 0x0000200401007387 */ /* 0x0003e20000100800 */
[----:B------:R-:W-:Y:S03]  /*9810*/  FADD.FTZ R5, R64, R212 ;  /* 0x000000d440057221 */ /* 0x000fe60000010000 */
[----:B------:R-:W-:Y:S07]  /*9820*/  HMMA.16816.F32 R160, R160, R6, R28 ;  /* 0x00000006a0a0723c */ /* 0x000fee000000181c */
[----:B------:R-:W-:Y:S05]  /*9830*/  FADD.FTZ R6, R226, R211 ;  /* 0x000000d3e2067221 */ /* 0x000fea0000010000 */
[----:B------:R2:W-:Y:S04]  /*9840*/  STL [R1+0x1c], R6 ;  /* 0x00001c0601007387 */ /* 0x0005e80000100800 */
[----:B------:R2:W-:Y:S01]  /*9850*/  STL [R1+0x18], R5 ;  /* 0x0000180501007387 */ /* 0x0005e20000100800 */
[----:B-1----:R-:W-:Y:S05]  /*9860*/  FADD.FTZ R4, R66, R201 ;  /* 0x000000c942047221 */ /* 0x002fea0000010000 */
[----:B------:R2:W-:Y:S02]  /*9870*/  STL [R1+0x14], R4 ;  /* 0x0000140401007387 */ /* 0x0005e40000100800 */
[----:B--2---:R-:W-:-:S05]  /*9880*/  @P2 BRA `(.L_x_2920) ;  /* 0xffffc87000002947 */ /* 0x004fca000383ffff */
.L_x_2919:
[----:B--2---:R-:W2:Y:S04]  /*9890*/  LDL.LU R5, [R1+0x20] ;  /* 0x0000200001057983 */ /* 0x004ea80000300800 */
[----:B------:R-:W3:Y:S04]  /*98a0*/  LDL.LU R9, [R1+0x1c] ;  /* 0x00001c0001097983 */ /* 0x000ee80000300800 */
[----:B------:R-:W4:Y:S04]  /*98b0*/  LDL.LU R11, [R1+0x18] ;  /* 0x00001800010b7983 */ /* 0x000f280000300800 */
[----:B------:R-:W5:Y:S01]  /*98c0*/  LDL.LU R7, [R1+0x14] ;  /* 0x0000140001077983 */ /* 0x000f620000300800 */
[----:B------:R-:W-:-:S02]  /*98d0*/  MOV R12, 0xff800000 ;  /* 0xff800000000c7802 */ /* 0x000fc40000000f00 */
[----:B------:R-:W-:Y:S02]  /*98e0*/  MOV R13, 0xff800000 ;  /* 0xff800000000d7802 */ /* 0x000fe40000000f00 */
[----:B------:R-:W-:Y:S02]  /*98f0*/  MOV R14, 0xff800000 ;  /* 0xff800000000e7802 */ /* 0x000fe40000000f00 */
[----:B------:R-:W-:Y:S01]  /*9900*/  PLOP3.LUT P4, PT, PT, PT, PT, 0x8, 0x0 ;  /* 0x000000000000781c */ /* 0x000fe20003f8e170 */
[----:B--2---:R-:W1:Y:S04]  /*9910*/  SHFL.BFLY PT, R4, R5, 0x2, 0x1f ;  /* 0x0c401f0005047f89 */ /* 0x004e6800000e0000 */
[----:B---3--:R-:W2:Y:S04]  /*9920*/  SHFL.BFLY PT, R6, R9, 0x2, 0x1f ;  /* 0x0c401f0009067f89 */ /* 0x008ea800000e0000 */
[----:B----4-:R-:W3:Y:S04]  /*9930*/  SHFL.BFLY PT, R8, R11, 0x2, 0x1f ;  /* 0x0c401f000b087f89 */ /* 0x010ee800000e0000 */
[----:B-----5:R-:W4:Y:S01]  /*9940*/  SHFL.BFLY PT, R10, R7, 0x2, 0x1f ;  /* 0x0c401f00070a7f89 */ /* 0x020f2200000e0000 */
[----:B-1----:R-:W-:-:S02]  /*9950*/  FADD.FTZ R4, R4, R5 ;  /* 0x0000000504047221 */ /* 0x002fc40000010000 */
[----:B--2---:R-:W-:-:S03]  /*9960*/  FADD.FTZ R6, R6, R9 ;  /* 0x0000000906067221 */ /* 0x004fc60000010000 */
[----:B------:R-:W1:Y:S01]  /*9970*/  SHFL.BFLY PT, R5, R4, 0x1, 0x1f ;  /* 0x0c201f0004057f89 */ /* 0x000e6200000e0000 */
[----:B---3--:R-:W-:-:S03]  /*9980*/  FADD.FTZ R8, R8, R11 ;  /* 0x0000000b08087221 */ /* 0x008fc60000010000 */
[----:B------:R-:W2:Y:S01]  /*9990*/  SHFL.BFLY PT, R9, R6, 0x1, 0x1f ;  /* 0x0c201f0006097f89 */ /* 0x000ea200000e0000 */
[----:B----4-:R-:W-:-:S03]  /*99a0*/  FADD.FTZ R10, R10, R7 ;  /* 0x000000070a0a7221 */ /* 0x010fc60000010000 */
[----:B------:R-:W3:Y:S01]  /*99b0*/  SHFL.BFLY PT, R11, R8, 0x1, 0x1f ;  /* 0x0c201f00080b7f89 */ /* 0x000ee200000e0000 */
[----:B------:R-:W-:Y:S01]  /*99c0*/  MOV R7, RZ ;  /* 0x000000ff00077202 */ /* 0x000fe20000000f00 */
[----:B-1----:R-:W-:Y:S02]  /*99d0*/  FADD.FTZ R4, R4, R5 ;  /* 0x0000000504047221 */ /* 0x002fe40000010000 */
[----:B------:R-:W1:Y:S01]  /*99e0*/  SHFL.BFLY PT, R5, R10, 0x1, 0x1f ;  /* 0x0c201f000a057f89 */ /* 0x000e6200000e0000 */
[----:B--2---:R-:W-:Y:S02]  /*99f0*/  FADD.FTZ R9, R6, R9 ;  /* 0x0000000906097221 */ /* 0x004fe40000010000 */
[----:B------:R-:W-:Y:S02]  /*9a00*/  FSETP.NE.FTZ.AND P3, PT, R4, RZ, PT ;  /* 0x000000ff0400720b */ /* 0x000fe40003f75000 */
[----:B------:R-:W-:Y:S01]  /*9a10*/  MOV R6, RZ ;  /* 0x000000ff00067202 */ /* 0x000fe20000000f00 */
[----:B---3--:R-:W-:Y:S01]  /*9a20*/  FADD.FTZ R8, R8, R11 ;  /* 0x0000000b08087221 */ /* 0x008fe20000010000 */
[----:B------:R-:W-:-:S04]  /*9a30*/  FSETP.NE.FTZ.AND P2, PT, R9, RZ, PT ;  /* 0x000000ff0900720b */ /* 0x000fc80003f55000 */
[----:B------:R-:W-:-:S05]  /*9a40*/  FSETP.NE.FTZ.AND P1, PT, R8, RZ, PT ;  /* 0x000000ff0800720b */ /* 0x000fca0003f35000 */
[----:B------:R-:W2:Y:S01]  /*9a50*/  @P3 MUFU.RCP R7, R4 ;  /* 0x0000000400073308 */ /* 0x000ea20000001000 */
[----:B------:R-:W-:-:S03]  /*9a60*/  @P3 MOV R18, 0x3f317218 ;  /* 0x3f31721800123802 */ /* 0x000fc60000000f00 */
[----:B------:R-:W-:Y:S02]  /*9a70*/  @P2 MOV R17, 0x3f317218 ;  /* 0x3f31721800112802 */ /* 0x000fe40000000f00 */
[----:B------:R-:W-:Y:S02]  /*9a80*/  @P3 FMUL.FTZ R18, R18, c[0x0][0x2d0] ;  /* 0x0000b40012123a20 */ /* 0x000fe40000410000 */
[----:B-1----:R-:W-:Y:S01]  /*9a90*/  FADD.FTZ R5, R5, R10 ;  /* 0x0000000a05057221 */ /* 0x002fe20000010000 */
[----:B------:R-:W-:Y:S01]  /*9aa0*/  @P2 MUFU.RCP R6, R9 ;  /* 0x0000000900062308 */ /* 0x000fe20000001000 */
[----:B------:R-:W-:Y:S01]  /*9ab0*/  CS2R R10, SRZ ;  /* 0x00000000000a7805 */ /* 0x000fe2000001ff00 */
[----:B------:R-:W-:Y:S01]  /*9ac0*/  @P1 MOV R16, 0x3f317218 ;  /* 0x3f31721800101802 */ /* 0x000fe20000000f00 */
[----:B------:R-:W-:Y:S01]  /*9ad0*/  @P2 FMUL.FTZ R17, R17, c[0x0][0x2d0] ;  /* 0x0000b40011112a20 */ /* 0x000fe20000410000 */
[----:B------:R-:W-:-:S03]  /*9ae0*/  FSETP.NE.FTZ.AND P0, PT, R5, RZ, PT ;  /* 0x000000ff0500720b */ /* 0x000fc60003f15000 */
[----:B------:R-:W-:Y:S01]  /*9af0*/  @P1 FMUL.FTZ R16, R16, c[0x0][0x2d0] ;  /* 0x0000b40010101a20 */ /* 0x000fe20000410000 */
[----:B------:R-:W-:Y:S01]  /*9b00*/  @P1 MUFU.RCP R10, R8 ;  /* 0x00000008000a1308 */ /* 0x000fe20000001000 */
[C---:B--2---:R-:W-:Y:S02]  /*9b10*/  FMUL.FTZ R192, R7.reuse, R192 ;  /* 0x000000c007c07220 */ /* 0x044fe40000410000 */
[C---:B------:R-:W-:Y:S02]  /*9b20*/  FMUL.FTZ R193, R7.reuse, R193 ;  /* 0x000000c107c17220 */ /* 0x040fe40000410000 */
[C---:B------:R-:W-:Y:S02]  /*9b30*/  FMUL.FTZ R180, R7.reuse, R180 ;  /* 0x000000b407b47220 */ /* 0x040fe40000410000 */
[C---:B------:R-:W-:Y:S01]  /*9b40*/  FMUL.FTZ R181, R7.reuse, R181 ;  /* 0x000000b507b57220 */ /* 0x040fe20000410000 */
[----:B------:R-:W1:Y:S01]  /*9b50*/  @P3 MUFU.LG2 R4, R4 ;  /* 0x0000000400043308 */ /* 0x000e620000000c00 */
[----:B------:R-:W-:Y:S01]  /*9b60*/  @P0 MOV R15, 0x3f317218 ;  /* 0x3f317218000f0802 */ /* 0x000fe20000000f00 */
[----:B------:R-:W-:-:S02]  /*9b70*/  FMUL.FTZ R68, R7, R68 ;  /* 0x0000004407447220 */ /* 0x000fc40000410000 */
[----:B------:R-:W-:Y:S02]  /*9b80*/  FMUL.FTZ R69, R7, R69 ;  /* 0x0000004507457220 */ /* 0x000fe40000410000 */
[----:B------:R-:W-:Y:S02]  /*9b90*/  @P0 FMUL.FTZ R15, R15, c[0x0][0x2d0] ;  /* 0x0000b4000f0f0a20 */ /* 0x000fe40000410000 */
[----:B------:R-:W2:Y:S01]  /*9ba0*/  @P2 MUFU.LG2 R9, R9 ;  /* 0x0000000900092308 */ /* 0x000ea20000000c00 */
[C---:B------:R-:W-:Y:S02]  /*9bb0*/  FMUL.FTZ R80, R7.reuse, R80 ;  /* 0x0000005007507220 */ /* 0x040fe40000410000 */
[C---:B------:R-:W-:Y:S02]  /*9bc0*/  FMUL.FTZ R81, R7.reuse, R81 ;  /* 0x0000005107517220 */ /* 0x040fe40000410000 */
[C---:B------:R-:W-:Y:S02]  /*9bd0*/  FMUL.FTZ R84, R7.reuse, R84 ;  /* 0x0000005407547220 */ /* 0x040fe40000410000 */
[----:B------:R-:W-:Y:S01]  /*9be0*/  FMUL.FTZ R85, R7, R85 ;  /* 0x0000005507557220 */ /* 0x000fe20000410000 */
[----:B------:R-:W3:Y:S01]  /*9bf0*/  @P1 MUFU.LG2 R8, R8 ;  /* 0x0000000800081308 */ /* 0x000ee20000000c00 */
[----:B-1----:R-:W-:-:S02]  /*9c00*/  @P3 FMUL.FTZ R4, R4, 0.69314718246459960938 ;  /* 0x3f31721804043820 */ /* 0x002fc40000410000 */
[C---:B------:R-:W-:Y:S02]  /*9c10*/  FMUL.FTZ R96, R7.reuse, R96 ;  /* 0x0000006007607220 */ /* 0x040fe40000410000 */
[C---:B------:R-:W-:Y:S02]  /*9c20*/  FMUL.FTZ R97, R7.reuse, R97 ;  /* 0x0000006107617220 */ /* 0x040fe40000410000 */
[----:B------:R-:W-:Y:S01]  /*9c30*/  FMUL.FTZ R100, R7, R100 ;  /* 0x0000006407647220 */ /* 0x000fe20000410000 */
[----:B------:R-:W1:Y:S01]  /*9c40*/  @P0 MUFU.LG2 R19, R5 ;  /* 0x0000000500130308 */ /* 0x000e620000000c00 */
[----:B--2---:R-:W-:Y:S02]  /*9c50*/  @P2 FMUL.FTZ R9, R9, 0.69314718246459960938 ;  /* 0x3f31721809092820 */ /* 0x004fe40000410000 */
[C---:B------:R-:W-:Y:S02]  /*9c60*/  FMUL.FTZ R101, R7.reuse, R101 ;  /* 0x0000006507657220 */ /* 0x040fe40000410000 */
[----:B------:R-:W-:-:S02]  /*9c70*/  FMUL.FTZ R112, R7, R112 ;  /* 0x0000007007707220 */ /* 0x000fc40000410000 */
[C---:B------:R-:W-:Y:S01]  /*9c80*/  FMUL.FTZ R113, R7.reuse, R113 ;  /* 0x0000007107717220 */ /* 0x040fe20000410000 */
[----:B------:R2:W4:Y:S01]  /*9c90*/  @P0 MUFU.RCP R11, R5 ;  /* 0x00000005000b0308 */ /* 0x0005220000001000 */
[----:B---3--:R-:W-:Y:S02]  /*9ca0*/  @P1 FMUL.FTZ R8, R8, 0.69314718246459960938 ;  /* 0x3f31721808081820 */ /* 0x008fe40000410000 */
[C---:B------:R-:W-:Y:S02]  /*9cb0*/  FMUL.FTZ R116, R7.reuse, R116 ;  /* 0x0000007407747220 */ /* 0x040fe40000410000 */
[C---:B------:R-:W-:Y:S02]  /*9cc0*/  FMUL.FTZ R117, R7.reuse, R117 ;  /* 0x0000007507757220 */ /* 0x040fe40000410000 */
[----:B------:R-:W-:Y:S02]  /*9cd0*/  FMUL.FTZ R128, R7, R128 ;  /* 0x0000008007807220 */ /* 0x000fe40000410000 */
[----:B-1----:R-:W-:-:S02]  /*9ce0*/  @P0 FMUL.FTZ R19, R19, 0.69314718246459960938 ;  /* 0x3f31721813130820 */ /* 0x002fc40000410000 */
[C---:B------:R-:W-:Y:S02]  /*9cf0*/  FMUL.FTZ R129, R7.reuse, R129 ;  /* 0x0000008107817220 */ /* 0x040fe40000410000 */
[C---:B------:R-:W-:Y:S02]  /*9d00*/  FMUL.FTZ R132, R7.reuse, R132 ;  /* 0x0000008407847220 */ /* 0x040fe40000410000 */
[C---:B------:R-:W-:Y:S01]  /*9d10*/  FMUL.FTZ R133, R7.reuse, R133 ;  /* 0x0000008507857220 */ /* 0x040fe20000410000 */
[----:B--2---:R-:W-:Y:S01]  /*9d20*/  MOV R5, 0xff800000 ;  /* 0xff80000000057802 */ /* 0x004fe20000000f00 */
        /* <DEDUP_REMOVED lines=71> */
[C---:B----4-:R-:W-:Y:S02]  /*a1a0*/  FMUL.FTZ R190, R11.reuse, R190 ;  /* 0x000000be0bbe7220 */ /* 0x050fe40000410000 */
        /* <DEDUP_REMOVED lines=30> */
[----:B------:R-:W-:Y:S02]  /*a390*/  FMUL.FTZ R7, R7, R161 ;  /* 0x000000a107077220 */ /* 0x000fe40000410000 */
[----:B------:R-:W-:Y:S02]  /*a3a0*/  FMUL.FTZ R6, R6, R163 ;  /* 0x000000a306067220 */ /* 0x000fe40000410000 */
[----:B------:R-:W-:-:S02]  /*a3b0*/  FMUL.FTZ R10, R10, R165 ;  /* 0x000000a50a0a7220 */ /* 0x000fc40000410000 */
[----:B------:R-:W-:Y:S02]  /*a3c0*/  FMUL.FTZ R11, R11, R167 ;  /* 0x000000a70b0b7220 */ /* 0x000fe40000410000 */
[----:B------:R-:W-:Y:S02]  /*a3d0*/  @P3 FFMA.FTZ R5, R18, R196, R4 ;  /* 0x000000c412053223 */ /* 0x000fe40000010004 */
[----:B------:R-:W-:Y:S02]  /*a3e0*/  @P2 FFMA.FTZ R12, R17, R3, R9 ;  /* 0x00000003110c2223 */ /* 0x000fe40000010009 */
[----:B------:R-:W-:Y:S02]  /*a3f0*/  @P1 FFMA.FTZ R13, R16, R2, R8 ;  /* 0x00000002100d1223 */ /* 0x000fe40000010008 */
[----:B------:R-:W-:Y:S02]  /*a400*/  @P0 FFMA.FTZ R14, R15, R0, R19 ;  /* 0x000000000f0e0223 */ /* 0x000fe40000010013 */
.L_x_2903:
        /* <DEDUP_REMOVED lines=42> */
[----:B------:R-:W-:Y:S01]  /*a6b0*/  ISETP.NE.U32.AND P0, PT, R17, 0x1, PT ;  /* 0x000000011100780c */ /* 0x000fe20003f05070 */
[----:B------:R-:W-:Y:S01]  /*a6c0*/  IMAD.MOV.U32 R17, RZ, RZ, 0x40 ;  /* 0x00000040ff117424 */ /* 0x000fe200078e00ff */
        /* <DEDUP_REMOVED lines=9> */
[----:B------:R-:W-:Y:S02]  /*a760*/  SEL R17, R17, 0xffffffc0, !P2 ;  /* 0xffffffc011117807 */ /* 0x000fe40005000000 */
[----:B------:R-:W-:-:S02]  /*a770*/  F2FP.PACK_AB R98, R99, R98 ;  /* 0x000000626362723e */ /* 0x000fc400000000ff */
[C---:B------:R-:W-:Y:S01]  /*a780*/  IADD3 R16, R15.reuse, 0x80, RZ ;  /* 0x000000800f107810 */ /* 0x040fe20007ffe0ff */
[C-C-:B------:R-:W-:Y:S01]  /*a790*/  IMAD.IADD R18, R15.reuse, 0x1, R17.reuse ;  /* 0x000000010f127824 */ /* 0x140fe200078e0211 */
[C---:B------:R-:W-:Y:S02]  /*a7a0*/  IADD3 R6, R15.reuse, 0x70, RZ ;  /* 0x000000700f067810 */ /* 0x040fe40007ffe0ff */
[----:B------:R-:W-:Y:S01]  /*a7b0*/  @P0 IADD3 R6, R16, 0x10, RZ ;  /* 0x0000001010060810 */ /* 0x000fe20007ffe0ff */
[----:B------:R-:W-:Y:S01]  /*a7c0*/  IMAD.IADD R16, R15, 0x1, R8 ;  /* 0x000000010f107824 */ /* 0x000fe200078e0208 */
[----:B------:R-:W-:Y:S02]  /*a7d0*/  F2FP.PACK_AB R88, R89, R88 ;  /* 0x000000585958723e */ /* 0x000fe400000000ff */
[----:B------:R-:W-:Y:S01]  /*a7e0*/  F2FP.PACK_AB R90, R91, R90 ;  /* 0x0000005a5b5a723e */ /* 0x000fe200000000ff */
[--C-:B------:R-:W-:Y:S01]  /*a7f0*/  IMAD.IADD R8, R8, 0x1, R6.reuse ;  /* 0x0000000108087824 */ /* 0x100fe200078e0206 */
[----:B------:R-:W-:Y:S01]  /*a800*/  F2FP.PACK_AB R92, R93, R92 ;  /* 0x0000005c5d5c723e */ /* 0x000fe200000000ff */
[----:B------:R-:W-:Y:S01]  /*a810*/  IMAD.IADD R19, R17, 0x1, R6 ;  /* 0x0000000111137824 */ /* 0x000fe200078e0206 */
[----:B------:R-:W-:Y:S01]  /*a820*/  F2FP.PACK_AB R94, R95, R94 ;  /* 0x0000005e5f5e723e */ /* 0x000fe200000000ff */
[----:B------:R-:W-:Y:S01]  /*a830*/  IMAD.IADD R20, R17, 0x1, R16 ;  /* 0x0000000111147824 */ /* 0x000fe200078e0210 */
[----:B------:R-:W-:Y:S01]  /*a840*/  F2FP.PACK_AB R100, R101, R100 ;  /* 0x000000646564723e */ /* 0x000fe200000000ff */
[----:B------:R-:W-:Y:S01]  /*a850*/  IMAD.IADD R17, R8, 0x1, R17 ;  /* 0x0000000108117824 */ /* 0x000fe200078e0211 */
        /* <DEDUP_REMOVED lines=8> */
[----:B------:R-:W-:Y:S01]  /*a8e0*/  STS [R6], R180 ;  /* 0x000000b406007388 */ /* 0x000fe20000000800 */
        /* <DEDUP_REMOVED lines=48> */
[----:B------:R-:W-:-:S03]  /*abf0*/  PLOP3.LUT P1, PT, PT, PT, UP1, 0x80, 0x0 ;  /* 0x000000000000781c */ /* 0x000fc60003f2f018 */
[----:B------:R-:W-:Y:S04]  /*ac00*/  STS [R19+0x400], R98 ;  /* 0x0004006213007388 */ /* 0x000fe80000000800 */
[----:B------:R-:W-:Y:S04]  /*ac10*/  STS [R18+0x2080], R88 ;  /* 0x0020805812007388 */ /* 0x000fe80000000800 */
[----:B------:R-:W-:Y:S04]  /*ac20*/  STS [R18+0x2480], R90 ;  /* 0x0024805a12007388 */ /* 0x000fe80000000800 */
[----:B------:R-:W-:Y:S04]  /*ac30*/  STS [R19+0x2000], R92 ;  /* 0x0020005c13007388 */ /* 0x000fe80000000800 */
        /* <DEDUP_REMOVED lines=35> */
[----:B------:R3:W-:Y:S04]  /*ae70*/  STS [R17+0x4000], R7 ;  /* 0x0040000711007388 */ /* 0x0007e80000000800 */
[----:B------:R-:W-:Y:S01]  /*ae80*/  STS [R17+0x4400], R162 ;  /* 0x004400a211007388 */ /* 0x000fe20000000800 */
[----:B-1----:R-:W-:-:S03]  /*ae90*/  IMAD.U32 R18, RZ, RZ, UR4 ;  /* 0x00000004ff127e24 */ /* 0x002fc6000f8e00ff */
[----:B------:R-:W-:Y:S04]  /*aea0*/  STS [R20+0x6080], R168 ;  /* 0x006080a814007388 */ /* 0x000fe80000000800 */
[----:B------:R-:W-:Y:S01]  /*aeb0*/  STS [R20+0x6480], R170 ;  /* 0x006480aa14007388 */ /* 0x000fe20000000800 */
[----:B--2---:R-:W-:Y:S01]  /*aec0*/  IMAD.U32 R19, RZ, RZ, UR5 ;  /* 0x00000005ff137e24 */ /* 0x004fe2000f8e00ff */
[----:B------:R-:W-:Y:S02]  /*aed0*/  ULDC.64 UR4, c[0x0][0x508] ;  /* 0x0001420000047ab9 */ /* 0x000fe40000000a00 */
[----:B------:R1:W-:Y:S04]  /*aee0*/  STS [R17+0x6000], R10 ;  /* 0x0060000a11007388 */ /* 0x0003e80000000800 */
[----:B------:R2:W-:Y:S04]  /*aef0*/  STS [R17+0x6400], R11 ;  /* 0x0064000b11007388 */ /* 0x0005e80000000800 */
[----:B------:R-:W-:Y:S01]  /*af00*/  BAR.SYNC.DEFER_BLOCKING 0x1, 0x80 ;  /* 0x0042000000007b1d */ /* 0x000fe20000010000 */
[----:B------:R-:W-:-:S04]  /*af10*/  UISETP.NE.U32.AND UP0, UPT, URZ, UR4, UPT ;  /* 0x000000043f00728c */ /* 0x000fc8000bf05070 */
[----:B------:R-:W-:Y:S01]  /*af20*/  UISETP.NE.AND.EX UP0, UPT, URZ, UR5, UPT, UP0 ;  /* 0x000000053f00728c */ /* 0x000fe2000bf05300 */
[----:B---3--:R-:W3:Y:S02]  /*af30*/  @P1 LDG.E R7, [R18.64] ;  /* 0x0000000c12071981 */ /* 0x008ee4000c1e1900 */
[----:B------:R-:W-:-:S03]  /*af40*/  ULDC.64 UR4, c[0x0][0x508] ;  /* 0x0001420000047ab9 */ /* 0x000fc60000000a00 */
[----:B------:R-:W-:-:S05]  /*af50*/  PLOP3.LUT P0, PT, PT, PT, UP0, 0x80, 0x0 ;  /* 0x000000000000781c */ /* 0x000fca0003f0f008 */
[----:B------:R-:W-:Y:S01]  /*af60*/  @UP0 UIMAD.WIDE UR4, UR10, UR6, UR4 ;  /* 0x000000060a0402a5 */ /* 0x000fe2000f8e0204 */
[----:B------:R-:W-:-:S05]  /*af70*/  IMAD.MOV.U32 R6, RZ, RZ, c[0x0][0x388] ;  /* 0x0000e200ff067624 */ /* 0x000fca00078e00ff */
[----:B-1----:R-:W-:Y:S02]  /*af80*/  IMAD.U32 R10, RZ, RZ, UR4 ;  /* 0x00000004ff0a7e24 */ /* 0x002fe4000f8e00ff */
[----:B--2---:R-:W-:-:S05]  /*af90*/  IMAD.U32 R11, RZ, RZ, UR5 ;  /* 0x00000005ff0b7e24 */ /* 0x004fca000f8e00ff */
        /* <DEDUP_REMOVED lines=12> */
.L_x_2924:
[----:B-1----:R-:W-:Y:S01]  /*b060*/  LOP3.LUT R4, R4, 0xffffffe0, RZ, 0xc0, !PT ;  /* 0xffffffe004047812 */ /* 0x002fe200078ec0ff */
[----:B------:R-:W-:Y:S01]  /*b070*/  IMAD.MOV.U32 R7, RZ, RZ, c[0x0][0x4e8] ;  /* 0x00013a00ff077624 */ /* 0x000fe200078e00ff */
[----:B------:R-:W-:Y:S01]  /*b080*/  SHF.R.S32.HI R11, RZ, 0x1f, R9 ;  /* 0x0000001fff0b7819 */ /* 0x000fe20000011409 */
[----:B------:R-:W1:Y:S01]  /*b090*/  S2R R69, SR_CTAID.X ;  /* 0x0000000000457919 */ /* 0x000e620000002500 */
[----:B------:R-:W-:Y:S01]  /*b0a0*/  LEA.HI R8, R3, R3, RZ, 0x1 ;  /* 0x0000000303087211 */ /* 0x000fe200078f08ff */
[----:B------:R-:W-:Y:S01]  /*b0b0*/  IMAD.IADD R4, R0, 0x1, -R4 ;  /* 0x0000000100047824 */ /* 0x000fe200078e0a04 */
[----:B------:R-:W-:Y:S01]  /*b0c0*/  ISETP.NE.AND P2, PT, R7, 0x1, PT ;  /* 0x000000010700780c */ /* 0x000fe20003f45270 */
[----:B------:R-:W-:Y:S01]  /*b0d0*/  ULDC.64 UR4, c[0x0][0x490] ;  /* 0x0001240000047ab9 */ /* 0x000fe20000000a00 */
[----:B------:R-:W-:Y:S01]  /*b0e0*/  LEA.HI R11, R11, R9, RZ, 0x2 ;  /* 0x000000090b0b7211 */ /* 0x000fe200078f10ff */
[----:B------:R-:W-:Y:S01]  /*b0f0*/  USHF.R.S32.HI UR7, URZ, 0x1f, UR10 ;  /* 0x0000001f3f077899 */ /* 0x000fe2000801140a */
[----:B------:R-:W-:Y:S01]  /*b100*/  SHF.R.S32.HI R7, RZ, 0x1f, R4 ;  /* 0x0000001fff077819 */ /* 0x000fe20000011404 */
[----:B------:R-:W-:Y:S01]  /*b110*/  UIMAD UR6, UR9, UR4, URZ ;  /* 0x00000004090672a4 */ /* 0x000fe2000f8e023f */
[C---:B------:R-:W-:Y:S01]  /*b120*/  LOP3.LUT R10, R8.reuse, 0x1ffffffe, RZ, 0xc0, !PT ;  /* 0x1ffffffe080a7812 */ /* 0x040fe200078ec0ff */
[----:B------:R-:W-:Y:S01]  /*b130*/  IMAD.SHL.U32 R8, R8, 0x20, RZ ;  /* 0x0000002008087824 */ /* 0x000fe200078e00ff */
[----:B------:R-:W-:Y:S01]  /*b140*/  LOP3.LUT R11, R11, 0xffffffc, RZ, 0xc0, !PT ;  /* 0x0ffffffc0b0b7812 */ /* 0x000fe200078ec0ff */
[----:B------:R-:W-:Y:S01]  /*b150*/  UMOV UR18, UR14 ;  /* 0x0000000e00127c82 */ /* 0x000fe20008000000 */
[----:B------:R-:W-:Y:S01]  /*b160*/  LEA.HI R7, R7, R4, RZ, 0x2 ;  /* 0x0000000407077211 */ /* 0x000fe200078f10ff */
[----:B------:R-:W-:Y:S01]  /*b170*/  IMAD.IADD R10, R3, 0x1, -R10 ;  /* 0x00000001030a7824 */ /* 0x000fe200078e0a0a */
[----:B------:R-:W-:Y:S01]  /*b180*/  LOP3.LUT R8, R8, 0xffffffc0, RZ, 0xc0, !PT ;  /* 0xffffffc008087812 */ /* 0x000fe200078ec0ff */
[----:B------:R-:W-:Y:S01]  /*b190*/  IMAD.IADD R11, R9, 0x1, -R11 ;  /* 0x00000001090b7824 */ /* 0x000fe200078e0a0b */
[----:B------:R-:W-:Y:S01]  /*b1a0*/  SHF.R.S32.HI R7, RZ, 0x2, R7 ;  /* 0x00000002ff077819 */ /* 0x000fe20000011407 */
[----:B------:R-:W-:Y:S01]  /*b1b0*/  UMOV UR19, UR15 ;  /* 0x0000000f00137c82 */ /* 0x000fe20008000000 */
[-C--:B------:R-:W-:Y:S01]  /*b1c0*/  LEA.HI R3, R2, R0.reuse, RZ, 0x3 ;  /* 0x0000000002037211 */ /* 0x080fe200078f18ff */
[----:B------:R-:W-:Y:S01]  /*b1d0*/  IMAD R8, R10, 0x8, R8 ;  /* 0x000000080a087824 */ /* 0x000fe200078e0208 */
[----:B------:R-:W-:Y:S01]  /*b1e0*/  USEL UR11, UR10, URZ, !UP1 ;  /* 0x0000003f0a0b7287 */ /* 0x000fe2000c800000 */
[----:B------:R-:W-:Y:S01]  /*b1f0*/  IMAD R17, R11, 0x10, R7 ;  /* 0x000000100b117824 */ /* 0x000fe200078e0207 */
[----:B------:R-:W-:Y:S01]  /*b200*/  USEL UR10, UR7, URZ, !UP1 ;  /* 0x0000003f070a7287 */ /* 0x000fe2000c800000 */
[----:B------:R-:W-:Y:S01]  /*b210*/  LOP3.LUT R9, R3, 0xfffffff8, RZ, 0xc0, !PT ;  /* 0xfffffff803097812 */ /* 0x000fe200078ec0ff */
[----:B------:R-:W-:Y:S01]  /*b220*/  UIMAD.WIDE.U32 UR18, UR8, UR4, UR18 ;  /* 0x00000004081272a5 */ /* 0x000fe2000f8e0012 */
[----:B------:R-:W-:Y:S01]  /*b230*/  IMAD.IADD R8, R17, 0x1, R8 ;  /* 0x0000000111087824 */ /* 0x000fe200078e0208 */
[----:B------:R-:W-:Y:S01]  /*b240*/  UIMAD UR6, UR8, UR5, UR6 ;  /* 0x00000005080672a4 */ /* 0x000fe2000f8e0206 */
[----:B------:R-:W-:Y:S01]  /*b250*/  LOP3.LUT P0, RZ, R4, 0x3, RZ, 0xc0, !PT ;  /* 0x0000000304ff7812 */ /* 0x000fe2000780c0ff */
[C---:B-1----:R-:W-:Y:S01]  /*b260*/  IMAD R17, R69.reuse, 0x80, R17 ;  /* 0x0000008045117824 */ /* 0x042fe200078e0211 */
[----:B------:R-:W-:Y:S01]  /*b270*/  ULDC.64 UR4, c[0x0][0x498] ;  /* 0x0001260000047ab9 */ /* 0x000fe20000000a00 */
[----:B------:R-:W-:Y:S01]  /*b280*/  IMAD R8, R69, 0x80, R8 ;  /* 0x0000008045087824 */ /* 0x000fe200078e0208 */
[----:B------:R-:W-:Y:S01]  /*b290*/  UIMAD UR16, UR10, UR4, URZ ;  /* 0x000000040a1072a4 */ /* 0x000fe2000f8e023f */
[----:B------:R-:W-:Y:S01]  /*b2a0*/  LEA.HI R4, R2, R0, RZ, 0x6 ;  /* 0x0000000002047211 */ /* 0x000fe200078f30ff */
[----:B------:R-:W-:Y:S01]  /*b2b0*/  UIADD3 UR19, UR19, UR6, URZ ;  /* 0x0000000613137290 */ /* 0x000fe2000fffe03f */
[----:B------:R-:W-:Y:S01]  /*b2c0*/  @P2 IMAD.HI.U32 R7, R8, c[0x0][0x4ec], RZ ;  /* 0x00013b0008072a27 */ /* 0x000fe200078e00ff */
[----:B------:R-:W-:Y:S01]  /*b2d0*/  UIMAD UR16, UR11, UR5, UR16 ;  /* 0x000000050b1072a4 */ /* 0x000fe2000f8e0210 */
[----:B------:R-:W-:Y:S01]  /*b2e0*/  SHF.R.S32.HI R3, RZ, 0x3, R3 ;  /* 0x00000003ff037819 */ /* 0x000fe20000011403 */
[----:B------:R-:W-:Y:S01]  /*b2f0*/  UIMAD.WIDE.U32 UR18, UR11, UR4, UR18 ;  /* 0x000000040b1272a5 */ /* 0x000fe2000f8e0012 */
[----:B------:R-:W-:Y:S01]  /*b300*/  IMAD.MOV.U32 R18, RZ, RZ, R8 ;  /* 0x000000ffff127224 */ /* 0x000fe200078e0008 */
[----:B------:R-:W-:Y:S01]  /*b310*/  @P2 SHF.R.U32.HI R18, RZ, c[0x0][0x4f0], R7 ;  /* 0x00013c00ff122a19 */ /* 0x000fe20000011607 */
[----:B------:R-:W-:Y:S01]  /*b320*/  IMAD.IADD R0, R0, 0x1, -R9 ;  /* 0x0000000100007824 */ /* 0x000fe200078e0a09 */
[----:B------:R-:W-:Y:S01]  /*b330*/  ULDC.64 UR6, c[0x0][0x3a0] ;  /* 0x0000e80000067ab9 */ /* 0x000fe20000000a00 */
[----:B------:R-:W-:Y:S01]  /*b340*/  IMAD.U32 R2, RZ, RZ, UR16 ;  /* 0x00000010ff027e24 */ /* 0x000fe2000f8e00ff */
[----:B------:R-:W-:Y:S01]  /*b350*/  UIMAD.WIDE.U32 UR16, UR14, UR6, URZ ;  /* 0x000000060e1072a5 */ /* 0x000fe2000f8e003f */
[----:B------:R-:W-:Y:S01]  /*b360*/  IMAD.MOV R7, RZ, RZ, -R18 ;  /* 0x000000ffff077224 */ /* 0x000fe200078e0a12 */
[----:B------:R-:W-:Y:S01]  /*b370*/  UIMAD UR6, UR15, UR6, URZ ;  /* 0x000000060f0672a4 */ /* 0x000fe2000f8e023f */
[----:B------:R-:W-:Y:S01]  /*b380*/  IMAD.SHL.U32 R11, R3, 0x40, RZ ;  /* 0x00000040030b7824 */ /* 0x000fe200078e00ff */
[----:B------:R-:W-:Y:S01]  /*b390*/  ULDC.64 UR4, c[0x0][0x3e8] ;  /* 0x0000fa0000047ab9 */ /* 0x000fe20000000a00 */
[----:B------:R-:W-:Y:S01]  /*b3a0*/  IMAD R7, R7, c[0x0][0x4e8], R8 ;  /* 0x00013a0007077a24 */ /* 0x000fe200078e0208 */
[----:B------:R-:W-:Y:S01]  /*b3b0*/  SHF.R.S32.HI R8, RZ, 0x1f, R18 ;  /* 0x0000001fff087819 */ /* 0x000fe20000011412 */
[----:B------:R-:W-:Y:S01]  /*b3c0*/  UIMAD UR6, UR14, UR7, UR6 ;  /* 0x000000070e0672a4 */ /* 0x000fe2000f8e0206 */
[----:B------:R-:W-:Y:S01]  /*b3d0*/  IADD3 R18, P1, R18, UR18, RZ ;  /* 0x0000001212127c10 */ /* 0x000fe2000ff3e0ff */
[----:B------:R-:W-:Y:S01]  /*b3e0*/  UIMAD UR9, UR9, UR4, URZ ;  /* 0x00000004090972a4 */ /* 0x000fe2000f8e023f */
[----:B------:R-:W-:Y:S01]  /*b3f0*/  LOP3.LUT R11, R11, 0x1c0, RZ, 0xc0, !PT ;  /* 0x000001c00b0b7812 */ /* 0x000fe200078ec0ff */
[----:B------:R-:W-:Y:S01]  /*b400*/  UIADD3 UR7, UR17, UR6, URZ ;  /* 0x0000000611077290 */ /* 0x000fe2000fffe03f */
[----:B------:R-:W-:Y:S01]  /*b410*/  IADD3.X R19, R8, UR19, R2, P1, !PT ;  /* 0x0000001308137c10 */ /* 0x000fe20008ffe402 */
[----:B------:R-:W-:Y:S01]  /*b420*/  UIMAD UR5, UR8, UR5, UR9 ;  /* 0x00000005080572a4 */ /* 0x000fe2000f8e0209 */
[----:B------:R-:W-:Y:S01]  /*b430*/  SHF.R.S32.HI R2, RZ, 0x1f, R7 ;  /* 0x0000001fff027819 */ /* 0x000fe20000011407 */
[----:B------:R-:W-:Y:S01]  /*b440*/  UMOV UR6, UR16 ;  /* 0x0000001000067c82 */ /* 0x000fe20008000000 */
[----:B------:R-:W-:Y:S01]  /*b450*/  LEA R8, R0, R3, 0x4 ;  /* 0x0000000300087211 */ /* 0x000fe200078e20ff */
[----:B------:R-:W-:Y:S01]  /*b460*/  IMAD.WIDE.U32 R18, R7, c[0x0][0x488], R18 ;  /* 0x0001220007127a25 */ /* 0x000fe200078e0012 */
[----:B------:R-:W-:Y:S01]  /*b470*/  UIMAD.WIDE.U32 UR8, UR8, UR4, UR6 ;  /* 0x00000004080872a5 */ /* 0x000fe2000f8e0006 */
[----:B------:R-:W-:Y:S01]  /*b480*/  SHF.R.U32.HI R10, RZ, 0x3, R11 ;  /* 0x00000003ff0a7819 */ /* 0x000fe2000001160b */
[----:B------:R-:W-:Y:S01]  /*b490*/  BSSY B0, `(.L_x_2925) ;  /* 0x000005a000007945 */ /* 0x000fe20003800000 */
[----:B------:R-:W-:Y:S01]  /*b4a0*/  IMAD R2, R2, c[0x0][0x488], RZ ;  /* 0x0001220002027a24 */ /* 0x000fe200078e02ff */
[----:B------:R-:W-:Y:S01]  /*b4b0*/  UIADD3 UR9, UR9, UR5, URZ ;  /* 0x0000000509097290 */ /* 0x000fe2000fffe03f */
[----:B------:R-:W-:Y:S01]  /*b4c0*/  IMAD R8, R69, 0x80, R8 ;  /* 0x0000008045087824 */ /* 0x000fe200078e0208 */
[----:B------:R-:W-:Y:S01]  /*b4d0*/  IADD3 R16, R17, 0x40, RZ ;  /* 0x0000004011107810 */ /* 0x000fe20007ffe0ff */
[----:B------:R-:W-:Y:S01]  /*b4e0*/  IMAD R7, R7, c[0x0][0x48c], R2 ;  /* 0x0001230007077a24 */ /* 0x000fe200078e0202 */
[----:B------:R-:W-:Y:S01]  /*b4f0*/  ULDC.64 UR4, c[0x0][0x3f0] ;  /* 0x0000fc0000047ab9 */ /* 0x000fe20000000a00 */
[----:B------:R-:W-:Y:S01]  /*b500*/  @P2 IMAD.HI.U32 R9, R8, c[0x0][0x4ec], RZ ;  /* 0x00013b0008092a27 */ /* 0x000fe200078e00ff */
[----:B------:R-:W-:-:S02]  /*b510*/  UIMAD UR10, UR10, UR4, URZ ;  /* 0x000000040a0a72a4 */ /* 0x000fc4000f8e023f */
[----:B------:R-:W-:Y:S01]  /*b520*/  UIMAD.WIDE.U32 UR8, UR11, UR4, UR8 ;  /* 0x000000040b0872a5 */ /* 0x000fe2000f8e0008 */
[----:B-----5:R-:W-:Y:S01]  /*b530*/  IMAD R2, R6, c[0x0][0x4e8], RZ ;  /* 0x00013a0006027a24 */ /* 0x020fe200078e02ff */
[----:B------:R-:W-:Y:S01]  /*b540*/  LEA R6, P1, R18, c[0x0][0x450], 0x2 ;  /* 0x0001140012067a11 */ /* 0x000fe200078210ff */
[----:B------:R-:W-:Y:S01]  /*b550*/  IMAD.IADD R7, R19, 0x1, R7 ;  /* 0x0000000113077824 */ /* 0x000fe200078e0207 */
[----:B------:R-:W-:Y:S01]  /*b560*/  UIMAD UR5, UR11, UR5, UR10 ;  /* 0x000000050b0572a4 */ /* 0x000fe2000f8e020a */
[----:B------:R-:W-:Y:S01]  /*b570*/  IMAD.MOV.U32 R22, RZ, RZ, R8 ;  /* 0x000000ffff167224 */ /* 0x000fe200078e0008 */
[----:B------:R-:W-:Y:S01]  /*b580*/  @P2 SHF.R.U32.HI R22, RZ, c[0x0][0x4f0], R9 ;  /* 0x00013c00ff162a19 */ /* 0x000fe20000011609 */
[----:B------:R-:W-:Y:S01]  /*b590*/  IMAD.SHL.U32 R0, R0, 0x8, RZ ;  /* 0x0000000800007824 */ /* 0x000fe200078e00ff */
[----:B------:R-:W-:Y:S01]  /*b5a0*/  LEA.HI.X R7, R18, c[0x0][0x454], R7, 0x2, P1 ;  /* 0x0001150012077a11 */ /* 0x000fe200008f1407 */
[----:B------:R-:W-:Y:S01]  /*b5b0*/  SHFL.IDX PT, R20, R6, RZ, 0x1c1f ;  /* 0x001c1fff06147589 */ /* 0x000fe200000e0000 */
[----:B------:R-:W-:Y:S01]  /*b5c0*/  IADD3 R9, R17, 0x8, RZ ;  /* 0x0000000811097810 */ /* 0x000fe20007ffe0ff */
[----:B------:R-:W-:Y:S01]  /*b5d0*/  IMAD.MOV R70, RZ, RZ, -R22 ;  /* 0x000000ffff467224 */ /* 0x000fe200078e0a16 */
[----:B------:R-:W-:Y:S01]  /*b5e0*/  LOP3.LUT R11, R11, 0x38, R0, 0xf8, !PT ;  /* 0x000000380b0b7812 */ /* 0x000fe200078ef800 */
[----:B------:R-:W1:Y:S01]  /*b5f0*/  SHFL.IDX PT, R21, R7, RZ, 0x1c1f ;  /* 0x001c1fff07157589 */ /* 0x000e6200000e0000 */
[----:B------:R-:W-:Y:S01]  /*b600*/  ISETP.GE.OR P2, PT, R9, R2, P0 ;  /* 0x000000020900720c */ /* 0x000fe20000746670 */
[----:B------:R-:W-:Y:S01]  /*b610*/  IMAD R70, R70, c[0x0][0x4e8], R8 ;  /* 0x00013a0046467a24 */ /* 0x000fe200078e0208 */
[----:B------:R-:W-:Y:S01]  /*b620*/  LOP3.LUT R10, R11, R10, RZ, 0x3c, !PT ;  /* 0x0000000a0b0a7212 */ /* 0x000fe200078e3cff */
[----:B------:R-:W-:Y:S01]  /*b630*/  SHFL.IDX PT, R18, R6, 0x1, 0x1c1f ;  /* 0x003c1f0006127f89 */ /* 0x000fe200000e0000 */
[----:B------:R-:W-:Y:S01]  /*b640*/  SHF.R.S32.HI R11, RZ, 0x1f, R22 ;  /* 0x0000001fff0b7819 */ /* 0x000fe20000011416 */
[----:B------:R-:W-:Y:S01]  /*b650*/  UIADD3 UR5, UR9, UR5, URZ ;  /* 0x0000000509057290 */ /* 0x000fe2000fffe03f */
[CC--:B------:R-:W-:Y:S01]  /*b660*/  ISETP.GE.OR P3, PT, R17.reuse, R2.reuse, P0 ;  /* 0x000000021100720c */ /* 0x0c0fe20000766670 */
[----:B------:R-:W2:Y:S01]  /*b670*/  SHFL.IDX PT, R19, R7, 0x1, 0x1c1f ;  /* 0x003c1f0007137f89 */ /* 0x000ea200000e0000 */
[----:B------:R-:W-:Y:S01]  /*b680*/  IADD3 R17, R17, 0x48, RZ ;  /* 0x0000004811117810 */ /* 0x000fe20007ffe0ff */
[----:B------:R-:W-:Y:S01]  /*b690*/  IMAD R11, R11, c[0x0][0x3e0], RZ ;  /* 0x0000f8000b0b7a24 */ /* 0x000fe200078e02ff */
[----:B------:R-:W-:Y:S01]  /*b6a0*/  MOV R25, UR9 ;  /* 0x0000000900197c02 */ /* 0x000fe20008000f00 */
[----:B------:R-:W-:Y:S01]  /*b6b0*/  SHFL.IDX PT, R8, R6, 0x2, 0x1c1f ;  /* 0x005c1f0006087f89 */ /* 0x000fe200000e0000 */
[----:B------:R-:W-:Y:S01]  /*b6c0*/  IMAD.SHL.U32 R4, R4, 0x8, RZ ;  /* 0x0000000804047824 */ /* 0x000fe200078e00ff */
[-C--:B------:R-:W-:Y:S01]  /*b6d0*/  ISETP.GE.OR P1, PT, R16, R2.reuse, P0 ;  /* 0x000000021000720c */ /* 0x080fe20000726670 */
[----:B------:R-:W-:Y:S01]  /*b6e0*/  IMAD.U32 R24, RZ, RZ, UR8 ;  /* 0x00000008ff187e24 */ /* 0x000fe2000f8e00ff */
[----:B------:R-:W3:Y:S01]  /*b6f0*/  SHFL.IDX PT, R9, R7, 0x2, 0x1c1f ;  /* 0x005c1f0007097f89 */ /* 0x000ee200000e0000 */
[----:B------:R-:W-:Y:S01]  /*b700*/  IMAD.U32 R25, RZ, RZ, UR5 ;  /* 0x00000005ff197e24 */ /* 0x000fe2000f8e00ff */
[----:B------:R-:W-:Y:S01]  /*b710*/  ISETP.GE.OR P0, PT, R17, R2, P0 ;  /* 0x000000021100720c */ /* 0x000fe20000706670 */
[C---:B------:R-:W-:Y:S01]  /*b720*/  IMAD R11, R22.reuse, c[0x0][0x3e4], R11 ;  /* 0x0000f900160b7a24 */ /* 0x040fe200078e020b */
[----:B------:R-:W-:Y:S01]  /*b730*/  SHFL.IDX PT, R6, R6, 0x3, 0x1c1f ;  /* 0x007c1f0006067f89 */ /* 0x000fe200000e0000 */
[----:B------:R-:W-:Y:S01]  /*b740*/  SHF.R.S32.HI R15, RZ, 0x1f, R70 ;  /* 0x0000001fff0f7819 */ /* 0x000fe20000011446 */
[----:B------:R-:W-:Y:S01]  /*b750*/  IMAD.WIDE.U32 R22, R22, c[0x0][0x3e0], R24 ;  /* 0x0000f80016167a25 */ /* 0x000fe200078e0018 */
[----:B------:R-:W-:Y:S01]  /*b760*/  LOP3.LUT R4, R10, 0x7ffffe00, R4, 0xf8, !PT ;  /* 0x7ffffe000a047812 */ /* 0x000fe200078ef804 */
[----:B------:R-:W4:Y:S02]  /*b770*/  SHFL.IDX PT, R7, R7, 0x3, 0x1c1f ;  /* 0x007c1f0007077f89 */ /* 0x000f2400000e0000 */
[----:B------:R-:W-:-:S02]  /*b780*/  IMAD.IADD R23, R23, 0x1, R11 ;  /* 0x0000000117177824 */ /* 0x000fc400078e020b */
[----:B------:R-:W-:Y:S01]  /*b790*/  IMAD R15, R15, c[0x0][0x3d8], RZ ;  /* 0x0000f6000f0f7a24 */ /* 0x000fe200078e02ff */
[----:B-1----:R1:W-:Y:S01]  /*b7a0*/  @!P3 ST.E [R20.64], R5 ;  /* 0x000000051400b985 */ /* 0x0023e2000c10190c */
[----:B------:R-:W-:Y:S02]  /*b7b0*/  IMAD.SHL.U32 R32, R4, 0x2, RZ ;  /* 0x0000000204207824 */ /* 0x000fe400078e00ff */
[C---:B------:R-:W-:Y:S01]  /*b7c0*/  IMAD R33, R70.reuse, c[0x0][0x3dc], R15 ;  /* 0x0000f70046217a24 */ /* 0x040fe200078e020f */
[----:B--2---:R1:W-:Y:S01]  /*b7d0*/  @!P2 ST.E [R18.64], R12 ;  /* 0x0000000c1200a985 */ /* 0x0043e2000c10190c */
[----:B------:R-:W-:-:S04]  /*b7e0*/  IMAD.WIDE.U32 R70, R70, c[0x0][0x3d8], R22 ;  /* 0x0000f60046467a25 */ /* 0x000fc800078e0016 */
[----:B------:R-:W-:Y:S01]  /*b7f0*/  IMAD.IADD R33, R71, 0x1, R33 ;  /* 0x0000000147217824 */ /* 0x000fe200078e0221 */
[----:B---3--:R1:W-:Y:S01]  /*b800*/  @!P1 ST.E [R8.64], R13 ;  /* 0x0000000d08009985 */ /* 0x0083e2000c10190c */
[----:B------:R-:W-:-:S03]  /*b810*/  IMAD R69, R69, 0x80, R3 ;  /* 0x0000008045457824 */ /* 0x000fc600078e0203 */
        /* <DEDUP_REMOVED lines=24> */
[----:B-1----:R-:W1:Y:S01]  /*b9a0*/  LDS.128 R32, [R32+0x4080] ;  /* 0x0040800020207984 */ /* 0x002e620000000c00 */
[----:B------:R-:W-:-:S11]  /*b9b0*/  ISETP.GE.AND P0, PT, R68, c[0x0][0x3c8], PT ;  /* 0x0000f20044007a0c */ /* 0x000fd60003f06270 */
[----:B------:R-:W-:Y:S02]  /*b9c0*/  @!P1 IMAD.WIDE R74, R0, 0x2, R72 ;  /* 0x00000002004a9825 */ /* 0x000fe400078e0248 */
[----:B------:R-:W-:-:S04]  /*b9d0*/  @!P0 SHF.R.S32.HI R3, RZ, 0x1f, R68 ;  /* 0x0000001fff038819 */ /* 0x000fc80000011444 */
[----:B------:R-:W-:-:S04]  /*b9e0*/  @!P0 LEA.HI R3, R3, R68, RZ, 0x3 ;  /* 0x0000004403038211 */ /* 0x000fc800078f18ff */
[----:B------:R-:W-:-:S05]  /*b9f0*/  @!P0 LOP3.LUT R3, R3, 0xfffffff8, RZ, 0xc0, !PT ;  /* 0xfffffff803038812 */ /* 0x000fca00078ec0ff */
[----:B------:R-:W-:Y:S01]  /*ba00*/  @!P0 IMAD.WIDE R72, R3, 0x2, R72 ;  /* 0x0000000203488825 */ /* 0x000fe200078e0248 */
[----:B--2---:R2:W-:Y:S04]  /*ba10*/  @!P1 ST.E.128 [R74.64], R64 ;  /* 0x000000404a009985 */ /* 0x0045e8000c101d0c */
[----:B-1----:R2:W-:Y:S02]  /*ba20*/  @!P0 ST.E.128 [R72.64], R32 ;  /* 0x0000002048008985 */ /* 0x0025e4000c101d0c */
.L_x_2926:
[----:B--234-:R-:W-:Y:S05]  /*ba30*/  BSYNC B0 ;  /* 0x0000000000007941 */ /* 0x01cfea0003800000 */
.L_x_2925:
[----:B------:R-:W-:Y:S01]  /*ba40*/  IADD3 R3, R69, 0x10, RZ ;  /* 0x0000001045037810 */ /* 0x000fe20007ffe0ff */
[----:B------:R2:W3:Y:S01]  /*ba50*/  SHFL.IDX PT, R35, R70, 0x1, 0x181f ;  /* 0x00381f0046237f89 */ /* 0x0004e200000e0000 */
[----:B------:R-:W-:Y:S02]  /*ba60*/  BSSY B0, `(.L_x_2927) ;  /* 0x000000e000007945 */ /* 0x000fe40003800000 */
[----:B------:R-:W-:Y:S01]  /*ba70*/  ISETP.GE.AND P0, PT, R3, R2, PT ;  /* 0x000000020300720c */ /* 0x000fe20003f06270 */
[----:B------:R2:W4:-:S12]  /*ba80*/  SHFL.IDX PT, R34, R71, 0x1, 0x181f ;  /* 0x00381f0047227f89 */ /* 0x00051800000e0000 */
[----:B------:R-:W-:Y:S05]  /*ba90*/  @P0 BRA `(.L_x_2928) ;  /* 0x000000a000000947 */ /* 0x000fea0003800000 */
[C---:B-1----:R-:W-:Y:S02]  /*baa0*/  IADD3 R32, R0.reuse, 0x40, RZ ;  /* 0x0000004000207810 */ /* 0x042fe40007ffe0ff */
        /* <DEDUP_REMOVED lines=9> */
.L_x_2928:
[----:B------:R-:W-:Y:S05]  /*bb40*/  BSYNC B0 ;  /* 0x0000000000007941 */ /* 0x000fea0003800000 */
.L_x_2927:
[----:B------:R-:W-:Y:S01]  /*bb50*/  IADD3 R3, R69, 0x20, RZ ;  /* 0x0000002045037810 */ /* 0x000fe20007ffe0ff */
[----:B-1----:R1:W2:Y:S01]  /*bb60*/  SHFL.IDX PT, R31, R70, 0x2, 0x181f ;  /* 0x00581f00461f7f89 */ /* 0x0022a200000e0000 */
[----:B------:R-:W-:Y:S02]  /*bb70*/  BSSY B0, `(.L_x_2929) ;  /* 0x000000e000007945 */ /* 0x000fe40003800000 */
[----:B------:R-:W-:Y:S01]  /*bb80*/  ISETP.GE.AND P0, PT, R3, R2, PT ;  /* 0x000000020300720c */ /* 0x000fe20003f06270 */
[----:B------:R1:W4:-:S12]  /*bb90*/  SHFL.IDX PT, R30, R71, 0x2, 0x181f ;  /* 0x00581f00471e7f89 */ /* 0x00031800000e0000 */
        /* <DEDUP_REMOVED lines=11> */
.L_x_2930:
[----:B------:R-:W-:Y:S05]  /*bc50*/  BSYNC B0 ;  /* 0x0000000000007941 */ /* 0x000fea0003800000 */
.L_x_2929:
[----:B------:R-:W-:Y:S01]  /*bc60*/  IADD3 R3, R69, 0x30, RZ ;  /* 0x0000003045037810 */ /* 0x000fe20007ffe0ff */
[----:B--2---:R2:W1:Y:S01]  /*bc70*/  SHFL.IDX PT, R27, R70, 0x3, 0x181f ;  /* 0x00781f00461b7f89 */ /* 0x00446200000e0000 */
        /* <DEDUP_REMOVED lines=14> */
.L_x_2932:
[----:B------:R-:W-:Y:S05]  /*bd60*/  BSYNC B0 ;  /* 0x0000000000007941 */ /* 0x000fea0003800000 */
.L_x_2931:
        /* <DEDUP_REMOVED lines=16> */
.L_x_2934:
[----:B------:R-:W-:Y:S05]  /*be70*/  BSYNC B0 ;  /* 0x0000000000007941 */ /* 0x000fea0003800000 */
.L_x_2933:
        /* <DEDUP_REMOVED lines=16> */
.L_x_2936:
[----:B------:R-:W-:Y:S05]  /*bf80*/  BSYNC B0 ;  /* 0x0000000000007941 */ /* 0x000fea0003800000 */
.L_x_2935:
        /* <DEDUP_REMOVED lines=16> */
.L_x_2938:
[----:B------:R-:W-:Y:S05]  /*c090*/  BSYNC B0 ;  /* 0x0000000000007941 */ /* 0x000fea0003800000 */
.L_x_2937:
[----:B------:R-:W-:Y:S01]  /*c0a0*/  IADD3 R69, R69, 0x70, RZ ;  /* 0x0000007045457810 */ /* 0x000fe20007ffe0ff */
[----:B--2---:R2:W1:Y:S03]  /*c0b0*/  SHFL.IDX PT, R9, R70, 0x7, 0x181f ;  /* 0x00f81f0046097f89 */ /* 0x00446600000e0000 */
[----:B------:R-:W-:Y:S01]  /*c0c0*/  ISETP.GE.AND P0, PT, R69, R2, PT ;  /* 0x000000024500720c */ /* 0x000fe20003f06270 */
[----:B------:R2:W4:-:S12]  /*c0d0*/  SHFL.IDX PT, R8, R71, 0x7, 0x181f ;  /* 0x00f81f0047087f89 */ /* 0x00051800000e0000 */
[----:B------:R-:W-:Y:S05]  /*c0e0*/  @P0 EXIT ;  /* 0x000000000000094d */ /* 0x000fea0003800000 */
[----:B------:R-:W-:-:S13]  /*c0f0*/  ISETP.GE.AND P0, PT, R0, c[0x0][0x3c8], PT ;  /* 0x0000f20000007a0c */ /* 0x000fda0003f06270 */
[----:B-1--4-:R-:W-:-:S05]  /*c100*/  @!P0 IMAD.WIDE R2, R0, 0x2, R8 ;  /* 0x0000000200028825 */ /* 0x012fca00078e0208 */
[----:B------:R1:W-:Y:S02]  /*c110*/  @!P0 ST.E.128 [R2.64], R36 ;  /* 0x0000002402008985 */ /* 0x0003e4000c101d0c */
[----:B-1----:R-:W-:-:S04]  /*c120*/  IADD3 R2, R0, 0x40, RZ ;  /* 0x0000004000027810 */ /* 0x002fc80007ffe0ff */
        /* <DEDUP_REMOVED lines=8> */
.L_x_2923:
        /* <DEDUP_REMOVED lines=31> */
.L_x_2939:
        /* <DEDUP_REMOVED lines=43> */
.L_x_2941:
[----:B------:R-:W-:Y:S05]  /*c650*/  BSYNC B0 ;  /* 0x0000000000007941 */ /* 0x000fea0003800000 */
.L_x_2940:
[----:B------:R-:W2:Y:S01]  /*c660*/  S2R R3, SR_CTAID.X ;  /* 0x0000000000037919 */ /* 0x000ea20000002500 */
[----:B-1----:R-:W-:Y:S01]  /*c670*/  SHF.R.S32.HI R2, RZ, 0x1f, R0 ;  /* 0x0000001fff027819 */ /* 0x002fe20000011400 */
[----:B------:R-:W-:Y:S01]  /*c680*/  ULDC.64 UR4, c[0x0][0x3a0] ;  /* 0x0000e80000047ab9 */ /* 0x000fe20000000a00 */
[----:B------:R-:W-:Y:S01]  /*c690*/  IMAD.MOV.U32 R4, RZ, RZ, c[0x0][0x4e8] ;  /* 0x00013a00ff047624 */ /* 0x000fe200078e00ff */
[----:B------:R-:W-:Y:S01]  /*c6a0*/  UIMAD UR7, UR15, UR4, URZ ;  /* 0x000000040f0772a4 */ /* 0x000fe2000f8e023f */
[----:B------:R-:W-:Y:S01]  /*c6b0*/  LEA.HI R2, R2, R0, RZ, 0x3 ;  /* 0x0000000002027211 */ /* 0x000fe200078f18ff */
[----:B------:R-:W-:Y:S01]  /*c6c0*/  UIMAD.WIDE.U32 UR16, UR14, UR4, URZ ;  /* 0x000000040e1072a5 */ /* 0x000fe2000f8e003f */
[----:B-----5:R-:W-:Y:S01]  /*c6d0*/  IMAD R8, R8, c[0x0][0x4e8], RZ ;  /* 0x00013a0008087a24 */ /* 0x020fe200078e02ff */
[----:B------:R-:W-:Y:S01]  /*c6e0*/  ISETP.NE.AND P0, PT, R4, 0x1, PT ;  /* 0x000000010400780c */ /* 0x000fe20003f05270 */
[----:B------:R-:W-:Y:S01]  /*c6f0*/  UIMAD UR7, UR14, UR5, UR7 ;  /* 0x000000050e0772a4 */ /* 0x000fe2000f8e0207 */
[----:B------:R-:W-:Y:S01]  /*c700*/  LOP3.LUT R5, R2, 0xfffffff8, RZ, 0xc0, !PT ;  /* 0xfffffff802057812 */ /* 0x000fe200078ec0ff */
[----:B------:R-:W-:Y:S01]  /*c710*/  BSSY B0, `(.L_x_2942) ;  /* 0x0000034000007945 */ /* 0x000fe20003800000 */
[----:B------:R-:W-:Y:S01]  /*c720*/  SHF.R.S32.HI R2, RZ, 0x3, R2 ;  /* 0x00000003ff027819 */ /* 0x000fe20000011402 */
[----:B------:R-:W-:-:S02]  /*c730*/  ULDC.64 UR4, c[0x0][0x3e8] ;  /* 0x0000fa0000047ab9 */ /* 0x000fc40000000a00 */
[----:B------:R-:W-:Y:S01]  /*c740*/  IMAD.IADD R0, R0, 0x1, -R5 ;  /* 0x0000000100007824 */ /* 0x000fe200078e0a05 */
[----:B------:R-:W-:Y:S02]  /*c750*/  UIADD3 UR17, UR17, UR7, URZ ;  /* 0x0000000711117290 */ /* 0x000fe4000fffe03f */
[----:B------:R-:W-:Y:S02]  /*c760*/  UIMAD UR7, UR9, UR4, URZ ;  /* 0x00000004090772a4 */ /* 0x000fe4000f8e023f */
[----:B------:R-:W-:Y:S02]  /*c770*/  LEA R5, R0, R2, 0x4 ;  /* 0x0000000200057211 */ /* 0x000fe400078e20ff */
[----:B------:R-:W-:Y:S02]  /*c780*/  UIMAD UR7, UR8, UR5, UR7 ;  /* 0x00000005080772a4 */ /* 0x000fe4000f8e0207 */
[----:B------:R-:W-:Y:S01]  /*c790*/  UIMAD.WIDE.U32 UR8, UR8, UR4, UR16 ;  /* 0x00000004080872a5 */ /* 0x000fe2000f8e0010 */
[----:B--2---:R-:W-:-:S02]  /*c7a0*/  IMAD R5, R3, 0x80, R5 ;  /* 0x0000008003057824 */ /* 0x004fc400078e0205 */
        /* <DEDUP_REMOVED lines=9> */
[----:B------:R-:W-:Y:S02]  /*c840*/  @P0 SHF.R.U32.HI R7, RZ, c[0x0][0x4f0], R4 ;  /* 0x00013c00ff070a19 */ /* 0x000fe40000011604 */
[----:B------:R-:W-:Y:S01]  /*c850*/  IADD3 R0, R3, 0x40, RZ ;  /* 0x0000004003007810 */ /* 0x000fe20007ffe0ff */
[----:B------:R-:W-:Y:S01]  /*c860*/  UIADD3 UR5, UR9, UR5, URZ ;  /* 0x0000000509057290 */ /* 0x000fe2000fffe03f */
[--C-:B------:R-:W-:Y:S01]  /*c870*/  SHF.R.S32.HI R4, RZ, 0x1f, R7.reuse ;  /* 0x0000001fff047819 */ /* 0x100fe20000011407 */
[----:B------:R-:W-:Y:S01]  /*c880*/  IMAD.MOV R6, RZ, RZ, -R7 ;  /* 0x000000ffff067224 */ /* 0x000fe200078e0a07 */
[----:B------:R-:W-:Y:S01]  /*c890*/  MOV R10, UR8 ;  /* 0x00000008000a7c02 */ /* 0x000fe20008000f00 */
[----:B------:R-:W-:-:S02]  /*c8a0*/  IMAD.U32 R11, RZ, RZ, UR9 ;  /* 0x00000009ff0b7e24 */ /* 0x000fc4000f8e00ff */
        /* <DEDUP_REMOVED lines=26> */
.L_x_2943:
[----:B------:R-:W-:Y:S05]  /*ca50*/  BSYNC B0 ;  /* 0x0000000000007941 */ /* 0x000fea0003800000 */
.L_x_2942:
        /* <DEDUP_REMOVED lines=15> */
.L_x_2945:
[----:B------:R-:W-:Y:S05]  /*cb50*/  BSYNC B0 ;  /* 0x0000000000007941 */ /* 0x000fea0003800000 */
.L_x_2944:
        /* <DEDUP_REMOVED lines=15> */
.L_x_2947:
[----:B------:R-:W-:Y:S05]  /*cc50*/  BSYNC B0 ;  /* 0x0000000000007941 */ /* 0x000fea0003800000 */
.L_x_2946:
[----:B--2---:R-:W-:Y:S01]  /*cc60*/  IADD3 R6, R2, 0x30, RZ ;  /* 0x0000003002067810 */ /* 0x004fe20007ffe0ff */
[----:B----4-:R2:W4:Y:S01]  /*cc70*/  SHFL.IDX PT, R11, R4, 0x3, 0x181f ;  /* 0x00781f00040b7f89 */ /* 0x01052200000e0000 */
        /* <DEDUP_REMOVED lines=13> */
.L_x_2949:
[----:B------:R-:W-:Y:S05]  /*cd50*/  BSYNC B0 ;  /* 0x0000000000007941 */ /* 0x000fea0003800000 */
.L_x_2948:
        /* <DEDUP_REMOVED lines=15> */
.L_x_2951:
[----:B------:R-:W-:Y:S05]  /*ce50*/  BSYNC B0 ;  /* 0x0000000000007941 */ /* 0x000fea0003800000 */
.L_x_2950:
        /* <DEDUP_REMOVED lines=15> */
.L_x_2953:
[----:B------:R-:W-:Y:S05]  /*cf50*/  BSYNC B0 ;  /* 0x0000000000007941 */ /* 0x000fea0003800000 */
.L_x_2952:
        /* <DEDUP_REMOVED lines=15> */
.L_x_2955:
[----:B------:R-:W-:Y:S05]  /*d050*/  BSYNC B0 ;  /* 0x0000000000007941 */ /* 0x000fea0003800000 */
.L_x_2954:
        /* <DEDUP_REMOVED lines=16> */
.L_x_2956:
        /* <DEDUP_REMOVED lines=10> */
.L_x_4370:


//--------------------- .text._ZN7cutlass13device_kernelIN5flash19enable_sm80_to_sm89INS1_16FlashAttnFwdSm80INS1_25CollectiveMainloopFwdSm80ILi4ELi1ELb0EN4cute5tupleIJNS5_1CILi128EEENS7_ILi64EEES8_EEELi128ENS_6half_tEfNS_4arch4Sm80ELb0ELb0ELb0ELb1ELb1ELb1ELb1ELb0EEENS1_21CollectiveEpilogueFwdINS6_IJS8_S8_S9_EEENS6_IJNS7_ILi1EEESH_SH_EEESB_SD_Li128ELb1ELb1ELb0ELb0EEENS1_19SingleTileSchedulerILb1ELb0ELb1ELi128EEEEEEEEEvNT_6ParamsE --------------------------
	.section	.text._ZN7cutlass13device_kernelIN5flash19enable_sm80_to_sm89INS1_16FlashAttnFwdSm80INS1_25CollectiveMainloopFwdSm80ILi4ELi1ELb0EN4cute5tupleIJNS5_1CILi128EEENS7_ILi64EEES8_EEELi128ENS_6half_tEfNS_4arch4Sm80ELb0ELb0ELb0ELb1ELb1ELb1ELb1ELb0EEENS1_21CollectiveEpilogueFwdINS6_IJS8_S8_S9_EEENS6_IJNS7_ILi1EEESH_SH_EEESB_SD_Li128ELb1ELb1ELb0ELb0EEENS1_19SingleTileSchedulerILb1ELb0ELb1ELi128EEEEEEEEEvNT_6ParamsE,"ax",@progbits
	.sectioninfo	@"SHI_REGISTERS=255"
	.align	128
.text._ZN7cutlass13device_kernelIN5flash19enable_sm80_to_sm89INS1_16FlashAttnFwdSm80INS1_25CollectiveMainloopFwdSm80ILi4ELi1ELb0EN4cute5tupleIJNS5_1CILi128EEENS7_ILi64EEES8_EEELi128ENS_6half_tEfNS_4arch4Sm80ELb0ELb0ELb0ELb1ELb1ELb1ELb1ELb0EEENS1_21CollectiveEpilogueFwdINS6_IJS8_S8_S9_EEENS6_IJNS7_ILi1EEESH_SH_EEESB_SD_Li128ELb1ELb1ELb0ELb0EEENS1_19SingleTileSchedulerILb1ELb0ELb1ELi128EEEEEEEEEvNT_6ParamsE:
        .type           _ZN7cutlass13device_kernelIN5flash19enable_sm80_to_sm89INS1_16FlashAttnFwdSm80INS1_25CollectiveMainloopFwdSm80ILi4ELi1ELb0EN4cute5tupleIJNS5_1CILi128EEENS7_ILi64EEES8_EEELi128ENS_6half_tEfNS_4arch4Sm80ELb0ELb0ELb0ELb1ELb1ELb1ELb1ELb0EEENS1_21CollectiveEpilogueFwdINS6_IJS8_S8_S9_EEENS6_IJNS7_ILi1EEESH_SH_EEESB_SD_Li128ELb1ELb1ELb0ELb0EEENS1_19SingleTileSchedulerILb1ELb0ELb1ELi128EEEEEEEEEvNT_6ParamsE,@function
        .size           _ZN7cutlass13device_kernelIN5flash19enable_sm80_to_sm89INS1_16FlashAttnFwdSm80INS1_25CollectiveMainloopFwdSm80ILi4ELi1ELb0EN4cute5tupleIJNS5_1CILi128EEENS7_ILi64EEES8_EEELi128ENS_6half_tEfNS_4arch4Sm80ELb0ELb0ELb0ELb1ELb1ELb1ELb1ELb0EEENS1_21CollectiveEpilogueFwdINS6_IJS8_S8_S9_EEENS6_IJNS7_ILi1EEESH_SH_EEESB_SD_Li128ELb1ELb1ELb0ELb0EEENS1_19SingleTileSchedulerILb1ELb0ELb1ELi128EEEEEEEEEvNT_6ParamsE,(.L_x_4371 - _ZN7cutlass13device_kernelIN5flash19enable_sm80_to_sm89INS1_16FlashAttnFwdSm80INS1_25CollectiveMainloopFwdSm80ILi4ELi1ELb0EN4cute5tupleIJNS5_1CILi128EEENS7_ILi64EEES8_EEELi128ENS_6half_tEfNS_4arch4Sm80ELb0ELb0ELb0ELb1ELb1ELb1ELb1ELb0EEENS1_21CollectiveEpilogueFwdINS6_IJS8_S8_S9_EEENS6_IJNS7_ILi1EEESH_SH_EEESB_SD_Li128ELb1ELb1ELb0ELb0EEENS1_19SingleTileSchedulerILb1ELb0ELb1ELi128EEEEEEEEEvNT_6ParamsE)
        .other          _ZN7cutlass13device_kernelIN5flash19enable_sm80_to_sm89INS1_16FlashAttnFwdSm80INS1_25CollectiveMainloopFwdSm80ILi4ELi1ELb0EN4cute5tupleIJNS5_1CILi128EEENS7_ILi64EEES8_EEELi128ENS_6half_tEfNS_4arch4Sm80ELb0ELb0ELb0ELb1ELb1ELb1ELb1ELb0EEENS1_21CollectiveEpilogueFwdINS6_IJS8_S8_S9_EEENS6_IJNS7_ILi1EEESH_SH_EEESB_SD_Li128ELb1ELb1ELb0ELb0EEENS1_19SingleTileSchedulerILb1ELb0ELb1ELi128EEEEEEEEEvNT_6ParamsE,@"STO_CUDA_ENTRY STV_DEFAULT"
_ZN7cutlass13device_kernelIN5flash19enable_sm80_to_sm89INS1_16FlashAttnFwdSm80INS1_25CollectiveMainloopFwdSm80ILi4ELi1ELb0EN4cute5tupleIJNS5_1CILi128EEENS7_ILi64EEES8_EEELi128ENS_6half_tEfNS_4arch4Sm80ELb0ELb0ELb0ELb1ELb1ELb1ELb1ELb0EEENS1_21CollectiveEpilogueFwdINS6_IJS8_S8_S9_EEENS6_IJNS7_ILi1EEESH_SH_EEESB_SD_Li128ELb1ELb1ELb0ELb0EEENS1_19SingleTileSchedulerILb1ELb0ELb1ELi128EEEEEEEEEvNT_6ParamsE:
        /* <DEDUP_REMOVED lines=21> */
.L_x_2958:
        /* <DEDUP_REMOVED lines=13> */
.L_x_2960:
[----:B------:R-:W-:Y:S02]  /*0220*/  ULDC UR6, c[0x0][0x54c] ;  /* 0x0001530000067ab9 */ /* 0x000fe40000000800 */
.L_x_2959:
[----:B------:R-:W-:Y:S02]  /*0230*/  ULDC UR4, c[0x0][0x548] ;  /* 0x0001520000047ab9 */ /* 0x000fe40000000800 */
[----:B------:R-:W-:-:S02]  /*0240*/  USHF.L.U32 UR5, UR17, 0x7, URZ ;  /* 0x0000000711057899 */ /* 0x000fc4000800063f */
[----:B------:R-:W-:-:S04]  /*0250*/  UIMAD UR4, UR6, UR4, URZ ;  /* 0x00000004060472a4 */ /* 0x000fc8000f8e023f */
[----:B------:R-:W-:-:S04]  /*0260*/  UISETP.GE.AND UP0, UPT, UR5, UR4, UPT ;  /* 0x000000040500728c */ /* 0x000fc8000bf06270 */
[----:B------:R-:W-:Y:S01]  /*0270*/  USEL UR24, UR24, 0xffffffff, !UP0 ;  /* 0xffffffff18187887 */ /* 0x000fe2000c000000 */
[----:B------:R-:W-:Y:S05]  /*0280*/  BRA `(.L_x_2961) ;  /* 0x000001b000007947 */ /* 0x000fea0003800000 */
.L_x_2957:
        /* <DEDUP_REMOVED lines=8> */
.L_x_2962:
        /* <DEDUP_REMOVED lines=13> */
.L_x_2964:
[----:B------:R-:W-:Y:S02]  /*03e0*/  ULDC UR6, c[0x0][0x54c] ;  /* 0x0001530000067ab9 */ /* 0x000fe40000000800 */
.L_x_2963:
[----:B------:R-:W-:Y:S02]  /*03f0*/  ULDC UR4, c[0x0][0x548] ;  /* 0x0001520000047ab9 */ /* 0x000fe40000000800 */
[----:B------:R-:W-:-:S02]  /*0400*/  USHF.L.U32 UR5, UR17, 0x7, URZ ;  /* 0x0000000711057899 */ /* 0x000fc4000800063f */
[----:B------:R-:W-:-:S04]  /*0410*/  UIMAD UR4, UR6, UR4, URZ ;  /* 0x00000004060472a4 */ /* 0x000fc8000f8e023f */
[----:B------:R-:W-:-:S04]  /*0420*/  UISETP.GE.AND UP0, UPT, UR5, UR4, UPT ;  /* 0x000000040500728c */ /* 0x000fc8000bf06270 */
[----:B------:R-:W-:-:S06]  /*0430*/  USEL UR24, UR24, 0xffffffff, !UP0 ;  /* 0xffffffff18187887 */ /* 0x000fcc000c000000 */
.L_x_2961:
        /* <DEDUP_REMOVED lines=64> */
.L_x_2965:
        /* <DEDUP_REMOVED lines=10> */
.L_x_2966:
[----:B------:R-:W-:Y:S05]  /*08e0*/  @!P4 BRA `(.L_x_2967) ;  /* 0x000000500000c947 */ /* 0x000fea0003800000 */
[----:B-1--4-:R1:W4:Y:S04]  /*08f0*/  LDG.E R0, [R4.64] ;  /* 0x0000002204007981 */ /* 0x012328000c1e1900 */
[----:B-1-3--:R-:W3:Y:S01]  /*0900*/  LDG.E R4, [R4.64+0x4] ;  /* 0x0000042204047981 */ /* 0x00aee2000c1e1900 */
[----:B----4-:R-:W1:Y:S08]  /*0910*/  R2UR UR22, R0 ;  /* 0x00000000001673c2 */ /* 0x010e7000000e0000 */
[----:B---3--:R-:W1:Y:S02]  /*0920*/  R2UR UR4, R4 ;  /* 0x00000000040473c2 */ /* 0x008e6400000e0000 */
[----:B-1----:R-:W-:-:S06]  /*0930*/  UIADD3 UR22, -UR22, UR4, URZ ;  /* 0x0000000416167290 */ /* 0x002fcc000fffe13f */
.L_x_2967:
        /* <DEDUP_REMOVED lines=303> */
.L_x_3015:
        /* <DEDUP_REMOVED lines=76> */
.L_x_2973:
[----:B------:R-:W-:Y:S05]  /*20f0*/  BSYNC B0 ;  /* 0x0000000000007941 */ /* 0x000fea0003800000 */
.L_x_2972:
        /* <DEDUP_REMOVED lines=39> */
.L_x_2975:
[----:B------:R-:W-:Y:S05]  /*2370*/  BSYNC B0 ;  /* 0x0000000000007941 */ /* 0x000fea0003800000 */
.L_x_2974:
        /* <DEDUP_REMOVED lines=40> */
.L_x_2977:
[----:B------:R-:W-:Y:S05]  /*2600*/  BSYNC B0 ;  /* 0x0000000000007941 */ /* 0x000fea0003800000 */
.L_x_2976:
        /* <DEDUP_REMOVED lines=38> */
.L_x_2979:
[----:B------:R-:W-:Y:S05]  /*2870*/  BSYNC B0 ;  /* 0x0000000000007941 */ /* 0x000fea0003800000 */
.L_x_2978:
        /* <DEDUP_REMOVED lines=72> */
.L_x_2983:
[----:B------:R-:W-:Y:S05]  /*2d00*/  BSYNC B0 ;  /* 0x0000000000007941 */ /* 0x000fea0003800000 */
.L_x_2982:
        /* <DEDUP_REMOVED lines=57> */
.L_x_2981:
[----:B------:R-:W-:Y:S05]  /*30a0*/  BSYNC B1 ;  /* 0x0000000000017941 */ /* 0x000fea0003800000 */
.L_x_2980:
        /* <DEDUP_REMOVED lines=60> */
.L_x_2987:
[----:B------:R-:W-:Y:S05]  /*3470*/  BSYNC B0 ;  /* 0x0000000000007941 */ /* 0x000fea0003800000 */
.L_x_2986:
        /* <DEDUP_REMOVED lines=57> */
.L_x_2985:
[----:B------:R-:W-:Y:S05]  /*3810*/  BSYNC B1 ;  /* 0x0000000000017941 */ /* 0x000fea0003800000 */
.L_x_2984:
        /* <DEDUP_REMOVED lines=60> */
.L_x_2991:
[----:B------:R-:W-:Y:S05]  /*3be0*/  BSYNC B0 ;  /* 0x0000000000007941 */ /* 0x000fea0003800000 */
.L_x_2990:
        /* <DEDUP_REMOVED lines=57> */
.L_x_2989:
[----:B------:R-:W-:Y:S05]  /*3f80*/  BSYNC B1 ;  /* 0x0000000000017941 */ /* 0x000fea0003800000 */
.L_x_2988:
        /* <DEDUP_REMOVED lines=59> */
.L_x_2994:
[----:B------:R-:W-:Y:S05]  /*4340*/  BSYNC B0 ;  /* 0x0000000000007941 */ /* 0x000fea0003800000 */
.L_x_2993:
        /* <DEDUP_REMOVED lines=58> */
.L_x_2971:
        /* <DEDUP_REMOVED lines=235> */
.L_x_2996:
[----:B------:R-:W-:Y:S05]  /*55a0*/  BSYNC B0 ;  /* 0x0000000000007941 */ /* 0x000fea0003800000 */
.L_x_2995:
        /* <DEDUP_REMOVED lines=122> */
.L_x_2998:
[----:B------:R-:W-:Y:S05]  /*5d50*/  BSYNC B0 ;  /* 0x0000000000007941 */ /* 0x000fea0003800000 */
.L_x_2997:
        /* <DEDUP_REMOVED lines=122> */
.L_x_3000:
[----:B------:R-:W-:Y:S05]  /*6500*/  BSYNC B0 ;  /* 0x0000000000007941 */ /* 0x000fea0003800000 */
.L_x_2999:
        /* <DEDUP_REMOVED lines=124> */
.L_x_2970:
        /* <DEDUP_REMOVED lines=19> */
.L_x_3002:
[----:B-1-34-:R-:W-:Y:S05]  /*6e00*/  BSYNC B0 ;  /* 0x0000000000007941 */ /* 0x01afea0003800000 */
.L_x_3001:
        /* <DEDUP_REMOVED lines=15> */
.L_x_3004:
[----:B------:R-:W-:Y:S05]  /*6f00*/  BSYNC B0 ;  /* 0x0000000000007941 */ /* 0x000fea0003800000 */
.L_x_3003:
        /* <DEDUP_REMOVED lines=15> */
.L_x_3006:
[----:B------:R-:W-:Y:S05]  /*7000*/  BSYNC B0 ;  /* 0x0000000000007941 */ /* 0x000fea0003800000 */
.L_x_3005:
        /* <DEDUP_REMOVED lines=14> */
.L_x_2992:
[----:B------:R-:W-:Y:S05]  /*70f0*/  BSYNC B2 ;  /* 0x0000000000027941 */ /* 0x000fea0003800000 */
.L_x_2969:
        /* <DEDUP_REMOVED lines=90> */
.L_x_3008:
[----:B------:R-:W-:Y:S05]  /*76a0*/  BSYNC B0 ;  /* 0x0000000000007941 */ /* 0x000fea0003800000 */
.L_x_3007:
        /* <DEDUP_REMOVED lines=15> */
.L_x_3010:
[----:B------:R-:W-:Y:S05]  /*77a0*/  BSYNC B0 ;  /* 0x0000000000007941 */ /* 0x000fea0003800000 */
.L_x_3009:
        /* <DEDUP_REMOVED lines=15> */
.L_x_3012:
[----:B------:R-:W-:Y:S05]  /*78a0*/  BSYNC B0 ;  /* 0x0000000000007941 */ /* 0x000fea0003800000 */
.L_x_3011:
        /* <DEDUP_REMOVED lines=15> */
.L_x_3014:
[----:B------:R-:W-:Y:S05]  /*79a0*/  BSYNC B0 ;  /* 0x0000000000007941 */ /* 0x000fea0003800000 */
.L_x_3013:
        /* <DEDUP_REMOVED lines=38> */
.L_x_2968:
        /* <DEDUP_REMOVED lines=66> */
[----:B--2---:R-:W-:Y:S01]  /*8030*/  IMAD.MOV.U32 R88, RZ, RZ, RZ ;  /* 0x000000ffff587224 */ /* 0x004fe200078e00ff */
        /* <DEDUP_REMOVED lines=219> */
[----:B------:R-:W-:Y:S02]  /*8df0*/  @!P2 IADD3 R0, P1, R11, UR12, RZ ;  /* 0x0000000c0b00ac10 */ /* 0x000fe4000ff3e0ff */
        /* <DEDUP_REMOVED lines=44> */
[----:B------:R-:W-:Y:S02]  /*90c0*/  ISETP.GE.AND P1, PT, R120, 0x21, PT ;  /* 0x000000217800780c */ /* 0x000fe40003f26270 */
        /* <DEDUP_REMOVED lines=27> */
[C---:B------:R-:W-:Y:S01]  /*9280*/  @P0 IMAD.SHL.U32 R11, R55.reuse, 0x2, RZ ;  /* 0x00000002370b0824 */ /* 0x040fe200078e00ff */
        /* <DEDUP_REMOVED lines=30> */
.L_x_3017:
        /* <DEDUP_REMOVED lines=42> */
.L_x_3021:
[----:B------:R-:W-:Y:S05]  /*9710*/  BSYNC B0 ;  /* 0x0000000000007941 */ /* 0x000fea0003800000 */
.L_x_3020:
        /* <DEDUP_REMOVED lines=73> */
.L_x_3025:
[----:B------:R-:W-:Y:S05]  /*9bb0*/  BSYNC B0 ;  /* 0x0000000000007941 */ /* 0x000fea0003800000 */
.L_x_3024:
        /* <DEDUP_REMOVED lines=41> */
.L_x_3023:
[----:B------:R-:W-:Y:S05]  /*9e50*/  BSYNC B1 ;  /* 0x0000000000017941 */ /* 0x000fea0003800000 */
.L_x_3022:
        /* <DEDUP_REMOVED lines=45> */
.L_x_3029:
[----:B------:R-:W-:Y:S05]  /*a130*/  BSYNC B0 ;  /* 0x0000000000007941 */ /* 0x000fea0003800000 */
.L_x_3028:
        /* <DEDUP_REMOVED lines=41> */
.L_x_3027:
[----:B------:R-:W-:Y:S05]  /*a3d0*/  BSYNC B1 ;  /* 0x0000000000017941 */ /* 0x000fea0003800000 */
.L_x_3026:
        /* <DEDUP_REMOVED lines=45> */
.L_x_3033:
[----:B------:R-:W-:Y:S05]  /*a6b0*/  BSYNC B0 ;  /* 0x0000000000007941 */ /* 0x000fea0003800000 */
.L_x_3032:
        /* <DEDUP_REMOVED lines=41> */
.L_x_3031:
[----:B------:R-:W-:Y:S05]  /*a950*/  BSYNC B1 ;  /* 0x0000000000017941 */ /* 0x000fea0003800000 */
.L_x_3030:
        /* <DEDUP_REMOVED lines=45> */
.L_x_3037:
[----:B------:R-:W-:Y:S05]  /*ac30*/  BSYNC B0 ;  /* 0x0000000000007941 */ /* 0x000fea0003800000 */
.L_x_3036:
        /* <DEDUP_REMOVED lines=41> */
.L_x_3035:
[----:B------:R-:W-:Y:S05]  /*aed0*/  BSYNC B1 ;  /* 0x0000000000017941 */ /* 0x000fea0003800000 */
.L_x_3034:
        /* <DEDUP_REMOVED lines=45> */
.L_x_3041:
[----:B------:R-:W-:Y:S05]  /*b1b0*/  BSYNC B0 ;  /* 0x0000000000007941 */ /* 0x000fea0003800000 */
.L_x_3040:
        /* <DEDUP_REMOVED lines=41> */
.L_x_3039:
[----:B------:R-:W-:Y:S05]  /*b450*/  BSYNC B1 ;  /* 0x0000000000017941 */ /* 0x000fea0003800000 */
.L_x_3038:
        /* <DEDUP_REMOVED lines=45> */
.L_x_3045:
[----:B------:R-:W-:Y:S05]  /*b730*/  BSYNC B0 ;  /* 0x0000000000007941 */ /* 0x000fea0003800000 */
.L_x_3044:
        /* <DEDUP_REMOVED lines=41> */
.L_x_3043:
[----:B------:R-:W-:Y:S05]  /*b9d0*/  BSYNC B1 ;  /* 0x0000000000017941 */ /* 0x000fea0003800000 */
.L_x_3042:
        /* <DEDUP_REMOVED lines=45> */
.L_x_3049:
[----:B------:R-:W-:Y:S05]  /*bcb0*/  BSYNC B0 ;  /* 0x0000000000007941 */ /* 0x000fea0003800000 */
.L_x_3048:
        /* <DEDUP_REMOVED lines=41> */
.L_x_3047:
[----:B------:R-:W-:Y:S05]  /*bf50*/  BSYNC B1 ;  /* 0x0000000000017941 */ /* 0x000fea0003800000 */
.L_x_3046:
        /* <DEDUP_REMOVED lines=44> */
.L_x_3052:
[----:B------:R-:W-:Y:S05]  /*c220*/  BSYNC B0 ;  /* 0x0000000000007941 */ /* 0x000fea0003800000 */
.L_x_3051:
        /* <DEDUP_REMOVED lines=42> */
.L_x_3019:
        /* <DEDUP_REMOVED lines=14> */
.L_x_3054:
[----:B------:R-:W-:Y:S05]  /*c5b0*/  BSYNC B0 ;  /* 0x0000000000007941 */ /* 0x000fea0003800000 */
.L_x_3053:
        /* <DEDUP_REMOVED lines=120> */
.L_x_3056:
[----:B------:R-:W-:Y:S05]  /*cd40*/  BSYNC B0 ;  /* 0x0000000000007941 */ /* 0x000fea0003800000 */
.L_x_3055:
        /* <DEDUP_REMOVED lines=101> */
.L_x_3058:
[----:B------:R-:W-:Y:S05]  /*d3a0*/  BSYNC B0 ;  /* 0x0000000000007941 */ /* 0x000fea0003800000 */
.L_x_3057:
        /* <DEDUP_REMOVED lines=101> */
.L_x_3060:
[----:B------:R-:W-:Y:S05]  /*da00*/  BSYNC B0 ;  /* 0x0000000000007941 */ /* 0x000fea0003800000 */
.L_x_3059:
        /* <DEDUP_REMOVED lines=101> */
.L_x_3062:
[----:B------:R-:W-:Y:S05]  /*e060*/  BSYNC B0 ;  /* 0x0000000000007941 */ /* 0x000fea0003800000 */
.L_x_3061:
        /* <DEDUP_REMOVED lines=101> */
.L_x_3064:
[----:B------:R-:W-:Y:S05]  /*e6c0*/  BSYNC B0 ;  /* 0x0000000000007941 */ /* 0x000fea0003800000 */
.L_x_3063:
        /* <DEDUP_REMOVED lines=101> */
.L_x_3066:
[----:B------:R-:W-:Y:S05]  /*ed20*/  BSYNC B0 ;  /* 0x0000000000007941 */ /* 0x000fea0003800000 */
.L_x_3065:
        /* <DEDUP_REMOVED lines=101> */
.L_x_3068:
[----:B------:R-:W-:Y:S05]  /*f380*/  BSYNC B0 ;  /* 0x0000000000007941 */ /* 0x000fea0003800000 */
.L_x_3067:
        /* <DEDUP_REMOVED lines=100> */
.L_x_3050:
[----:B------:R-:W-:Y:S05]  /*f9d0*/  BSYNC B2 ;  /* 0x0000000000027941 */ /* 0x000fea0003800000 */
.L_x_3018:
[----:B------:R-:W-:Y:S01]  /*f9e0*/  IMAD R0, R52, c[0x0][0x208], RZ ;  /* 0x0000820034007a24 */ /* 0x000fe200078e02ff */
[----:B-1----:R-:W-:Y:S01]  /*f9f0*/  SHF.R.S32.HI R8, RZ, 0x4, R58 ;  /* 0x00000004ff087819 */ /* 0x002fe2000001143a */
[----:B------:R-:W-:Y:S01]  /*fa00*/  IMAD.WIDE.U32 R6, R60, c[0x0][0x208], RZ ;  /* 0x000082003c067a25 */ /* 0x000fe200078e00ff */
[----:B------:R-:W-:Y:S01]  /*fa10*/  LEA.HI R157, R157, R159, RZ, 0x5 ;  /* 0x0000009f9d9d7211 */ /* 0x000fe200078f28ff */
[----:B------:R-:W-:-:S04]  /*fa20*/  DEPBAR.LE SB0, 0x0 ;  /* 0x000080000000791a */ /* 0x000fc80000000000 */
[----:B------:R-:W-:Y:S01]  /*fa30*/  IMAD R0, R60, c[0x0][0x20c], R0 ;  /* 0x000083003c007a24 */ /* 0x000fe200078e0200 */
[----:B------:R-:W-:Y:S01]  /*fa40*/  LEA.HI R5, R58, R8, RZ, 0x1 ;  /* 0x000000083a057211 */ /* 0x000fe200078f08ff */
[----:B------:R-:W-:Y:S01]  /*fa50*/  IMAD R2, R53, c[0x0][0x218], RZ ;  /* 0x0000860035027a24 */ /* 0x000fe200078e02ff */
[----:B------:R-:W-:Y:S01]  /*fa60*/  UISETP.GE.AND UP0, UPT, UR9, 0x41, UPT ;  /* 0x000000410900788c */ /* 0x000fe2000bf06270 */
[----:B------:R-:W-:Y:S01]  /*fa70*/  IMAD.IADD R7, R7, 0x1, R0 ;  /* 0x0000000107077824 */ /* 0x000fe200078e0200 */
[----:B------:R-:W-:Y:S01]  /*fa80*/  LOP3.LUT R5, R5, 0xfffffffe, RZ, 0xc0, !PT ;  /* 0xfffffffe05057812 */ /* 0x000fe200078ec0ff */
[C---:B------:R-:W-:Y:S01]  /*fa90*/  IMAD R2, R59.reuse, c[0x0][0x21c], R2 ;  /* 0x000087003b027a24 */ /* 0x040fe200078e0202 */
[----:B------:R-:W-:Y:S01]  /*faa0*/  SHF.R.S32.HI R164, RZ, 0x1f, R160 ;  /* 0x0000001fffa47819 */ /* 0x000fe200000114a0 */
[----:B------:R-:W-:-:S04]  /*fab0*/  IMAD.WIDE.U32 R6, R59, c[0x0][0x218], R6 ;  /* 0x000086003b067a25 */ /* 0x000fc800078e0006 */
[----:B------:R-:W-:Y:S01]  /*fac0*/  IMAD.SHL.U32 R16, R42, 0x8, RZ ;  /* 0x000000082a107824 */ /* 0x000fe200078e00ff */
[----:B------:R-:W-:Y:S01]  /*fad0*/  BAR.SYNC.DEFER_BLOCKING 0x0 ;  /* 0x0000000000007b1d */ /* 0x000fe20000010000 */
[----:B------:R-:W-:Y:S01]  /*fae0*/  IADD3 R0, P0, R6, UR26, RZ ;  /* 0x0000001a06007c10 */ /* 0x000fe2000ff1e0ff */
[----:B------:R-:W-:-:S03]  /*faf0*/  IMAD.SHL.U32 R161, R55, 0x2, RZ ;  /* 0x0000000237a17824 */ /* 0x000fc600078e00ff */
[----:B------:R-:W-:Y:S01]  /*fb00*/  IADD3.X R6, R7, UR5, R2, P0, !PT ;  /* 0x0000000507067c10 */ /* 0x000fe200087fe402 */
[----:B------:R-:W-:Y:S01]  /*fb10*/  IMAD.IADD R7, R8, 0x1, -R5 ;  /* 0x0000000108077824 */ /* 0x000fe200078e0a05 */
[----:B------:R-:W-:Y:S01]  /*fb20*/  LEA R2, P0, R0, c[0x0][0x1f8], 0x1 ;  /* 0x00007e0000027a11 */ /* 0x000fe200078008ff */
[----:B------:R-:W-:-:S03]  /*fb30*/  IMAD.SHL.U32 R5, R51, 0x40, RZ ;  /* 0x0000004033057824 */ /* 0x000fc600078e00ff */
[----:B------:R-:W-:Y:S01]  /*fb40*/  LEA.HI.X R0, R0, c[0x0][0x1fc], R6, 0x1, P0 ;  /* 0x00007f0000007a11 */ /* 0x000fe200000f0c06 */
[----:B------:R-:W1:Y:S01]  /*fb50*/  SHFL.IDX PT, R8, R2, RZ, 0x181f ;  /* 0x00181fff02087589 */ /* 0x000e6200000e0000 */
[----:B------:R-:W-:Y:S01]  /*fb60*/  IMAD.SHL.U32 R6, R54, 0x40, RZ ;  /* 0x0000004036067824 */ /* 0x000fe200078e00ff */
[----:B------:R-:W-:Y:S02]  /*fb70*/  LOP3.LUT R5, R5, 0x1c0, RZ, 0xc0, !PT ;  /* 0x000001c005057812 */ /* 0x000fe400078ec0ff */
[----:B------:R-:W-:Y:S04]  /*fb80*/  SHFL.IDX PT, R13, R2, 0x1, 0x181f ;  /* 0x00381f00020d7f89 */ /* 0x000fe800000e0000 */
[----:B------:R-:W2:Y:S04]  /*fb90*/  SHFL.IDX PT, R11, R2, 0x2, 0x181f ;  /* 0x00581f00020b7f89 */ /* 0x000ea800000e0000 */
[----:B------:R-:W3:Y:S04]  /*fba0*/  SHFL.IDX PT, R15, R0, RZ, 0x181f ;  /* 0x00181fff000f7589 */ /* 0x000ee800000e0000 */
[----:B------:R4:W-:Y:S04]  /*fbb0*/  SHFL.IDX PT, R10, R2, 0x3, 0x181f ;  /* 0x00781f00020a7f89 */ /* 0x0009e800000e0000 */
[----:B------:R-:W-:Y:S04]  /*fbc0*/  SHFL.IDX PT, R14, R0, 0x1, 0x181f ;  /* 0x00381f00000e7f89 */ /* 0x000fe800000e0000 */
[----:B------:R-:W5:Y:S04]  /*fbd0*/  SHFL.IDX PT, R12, R0, 0x2, 0x181f ;  /* 0x00581f00000c7f89 */ /* 0x000f6800000e0000 */
[----:B------:R2:W3:Y:S01]  /*fbe0*/  SHFL.IDX PT, R9, R0, 0x3, 0x181f ;  /* 0x00781f0000097f89 */ /* 0x0004e200000e0000 */
[----:B----4-:R-:W-:-:S04]  /*fbf0*/  LOP3.LUT R2, R6, 0x1c0, RZ, 0xc0, !PT ;  /* 0x000001c006027812 */ /* 0x010fc800078ec0ff */
[----:B------:R-:W-:Y:S01]  /*fc00*/  LOP3.LUT R6, R2, 0x8, R16, 0xf8, !PT ;  /* 0x0000000802067812 */ /* 0x000fe200078ef810 */
[----:B------:R-:W-:-:S05]  /*fc10*/  IMAD.WIDE R16, R160, 0x2, RZ ;  /* 0x00000002a0107825 */ /* 0x000fca00078e02ff */
[----:B-1----:R-:W-:Y:S02]  /*fc20*/  IADD3 R50, P0, R8, R16, RZ ;  /* 0x0000001008327210 */ /* 0x002fe40007f1e0ff */
[----:B--2---:R-:W-:Y:S01]  /*fc30*/  SHF.R.U32.HI R0, RZ, 0x3, R2 ;  /* 0x00000003ff007819 */ /* 0x004fe20000011602 */
[----:B------:R-:W-:Y:S01]  /*fc40*/  IMAD.SHL.U32 R2, R7, 0x8, RZ ;  /* 0x0000000807027824 */ /* 0x000fe200078e00ff */
[----:B------:R-:W-:Y:S01]  /*fc50*/  IADD3 R46, P1, R16, R11, RZ ;  /* 0x0000000b102e7210 */ /* 0x000fe20007f3e0ff */
[----:B---3--:R-:W-:Y:S01]  /*fc60*/  IMAD.X R51, R15, 0x1, R17, P0 ;  /* 0x000000010f337824 */ /* 0x008fe200000e0611 */
[----:B------:R-:W-:Y:S02]  /*fc70*/  LOP3.LUT R0, R6, R0, RZ, 0x3c, !PT ;  /* 0x0000000006007212 */ /* 0x000fe400078e3cff */
[----:B------:R-:W-:Y:S01]  /*fc80*/  LOP3.LUT R2, R5, 0x8, R2, 0xf8, !PT ;  /* 0x0000000805027812 */ /* 0x000fe200078ef802 */
[----:B-----5:R-:W-:Y:S01]  /*fc90*/  IMAD.X R47, R17, 0x1, R12, P1 ;  /* 0x00000001112f7824 */ /* 0x020fe200008e060c */
[----:B------:R-:W-:Y:S01]  /*fca0*/  SHF.R.U32.HI R5, RZ, 0x3, R5 ;  /* 0x00000003ff057819 */ /* 0x000fe20000011605 */
[----:B------:R-:W-:Y:S01]  /*fcb0*/  IMAD R0, R7, 0x200, R0 ;  /* 0x0000020007007824 */ /* 0x000fe200078e0200 */
[----:B------:R-:W-:-:S02]  /*fcc0*/  SHF.R.S32.HI R6, RZ, 0x1f, R56 ;  /* 0x0000001fff067819 */ /* 0x000fc40000011438 */
[----:B------:R-:W-:Y:S01]  /*fcd0*/  LOP3.LUT R156, R2, R5, RZ, 0x3c, !PT ;  /* 0x00000005029c7212 */ /* 0x000fe200078e3cff */
[----:B------:R-:W-:Y:S01]  /*fce0*/  IMAD.SHL.U32 R5, R57, 0x40, RZ ;  /* 0x0000004039057824 */ /* 0x000fe200078e00ff */
[----:B------:R-:W-:Y:S01]  /*fcf0*/  LEA.HI R2, R6, R56, RZ, 0x3 ;  /* 0x0000003806027211 */ /* 0x000fe200078f18ff */
[----:B------:R-:W-:Y:S01]  /*fd00*/  IMAD.SHL.U32 R167, R0, 0x2, RZ ;  /* 0x0000000200a77824 */ /* 0x000fe200078e00ff */
[----:B------:R-:W-:Y:S02]  /*fd10*/  IADD3 R52, P0, R16, R10, RZ ;  /* 0x0000000a10347210 */ /* 0x000fe40007f1e0ff */
[----:B------:R-:W-:Y:S01]  /*fd20*/  LOP3.LUT R162, R2, 0xfffffff8, RZ, 0xc0, !PT ;  /* 0xfffffff802a27812 */ /* 0x000fe200078ec0ff */
[----:B------:R-:W-:Y:S01]  /*fd30*/  IMAD.SHL.U32 R2, R157, 0x20, RZ ;  /* 0x000000209d027824 */ /* 0x000fe200078e00ff */
[-C--:B------:R-:W-:Y:S01]  /*fd40*/  IADD3 R48, P2, R16, R13.reuse, RZ ;  /* 0x0000000d10307210 */ /* 0x080fe20007f5e0ff */
[----:B------:R-:W-:Y:S01]  /*fd50*/  IMAD.X R53, R17, 0x1, R9, P0 ;  /* 0x0000000111357824 */ /* 0x000fe200000e0609 */
[----:B------:R-:W-:Y:S01]  /*fd60*/  LOP3.LUT R5, R5, 0xfffffe00, RZ, 0xc0, !PT ;  /* 0xfffffe0005057812 */ /* 0x000fe200078ec0ff */
[----:B------:R-:W-:Y:S01]  /*fd70*/  IMAD.WIDE R6, R162, 0x2, RZ ;  /* 0x00000002a2067825 */ /* 0x000fe200078e02ff */
[----:B------:R-:W-:Y:S01]  /*fd80*/  LOP3.LUT R0, R2, 0x7ffffc00, RZ, 0xc0, !PT ;  /* 0x7ffffc0002007812 */ /* 0x000fe200078ec0ff */
[----:B------:R-:W-:Y:S01]  /*fd90*/  LDSM.16.M88.4 R36, [R167+0x4100] ;  /* 0x00410000a724783b */ /* 0x000fe20000000200 */
[----:B------:R-:W-:Y:S01]  /*fda0*/  IADD3 R2, R167, 0x4100, RZ ;  /* 0x00004100a7027810 */ /* 0x000fe20007ffe0ff */
[----:B------:R-:W-:Y:S01]  /*fdb0*/  IMAD.X R49, R17, 0x1, R14, P2 ;  /* 0x0000000111317824 */ /* 0x000fe200010e060e */
[----:B------:R-:W-:Y:S01]  /*fdc0*/  IADD3 R42, P0, R8, R6, RZ ;  /* 0x00000006082a7210 */ /* 0x000fe20007f1e0ff */
[----:B------:R-:W-:Y:S01]  /*fdd0*/  LDSM.16.M88.4 R32, [R167+0x4900] ;  /* 0x00490000a720783b */ /* 0x000fe20000000200 */
[----:B------:R-:W-:-:S02]  /*fde0*/  IADD3 R40, P1, R6, R13, RZ ;  /* 0x0000000d06287210 */ /* 0x000fc40007f3e0ff */
[----:B------:R-:W-:Y:S01]  /*fdf0*/  LOP3.LUT P2, RZ, R54, 0x2, RZ, 0xc0, !PT ;  /* 0x0000000236ff7812 */ /* 0x000fe2000784c0ff */
[----:B------:R-:W-:Y:S01]  /*fe00*/  IMAD.X R43, R15, 0x1, R7, P0 ;  /* 0x000000010f2b7824 */ /* 0x000fe200000e0607 */
[C---:B------:R-:W-:Y:S01]  /*fe10*/  IADD3 R44, P0, R6.reuse, R11, RZ ;  /* 0x0000000b062c7210 */ /* 0x040fe20007f1e0ff */
[----:B------:R-:W-:Y:S01]  /*fe20*/  IMAD.X R41, R7, 0x1, R14, P1 ;  /* 0x0000000107297824 */ /* 0x000fe200008e060e */
[----:B------:R-:W-:Y:S01]  /*fe30*/  IADD3 R6, P1, R6, R10, RZ ;  /* 0x0000000a06067210 */ /* 0x000fe20007f3e0ff */
[----:B------:R-:W-:Y:S01]  /*fe40*/  LDSM.16.M88.4 R28, [R167+0x5100] ;  /* 0x00510000a71c783b */ /* 0x000fe20000000200 */
[----:B------:R-:W-:Y:S01]  /*fe50*/  IADD3 R242, R167, 0x4120, RZ ;  /* 0x00004120a7f27810 */ /* 0x000fe20007ffe0ff */
[C---:B------:R-:W-:Y:S01]  /*fe60*/  IMAD.X R45, R7.reuse, 0x1, R12, P0 ;  /* 0x00000001072d7824 */ /* 0x040fe200000e060c */
[----:B------:R-:W-:Y:S01]  /*fe70*/  IADD3 R0, R156, R5, R0 ;  /* 0x000000059c007210 */ /* 0x000fe20007ffe000 */
[----:B------:R-:W-:Y:S01]  /*fe80*/  IMAD.X R7, R7, 0x1, R9, P1 ;  /* 0x0000000107077824 */ /* 0x000fe200008e0609 */
[----:B------:R-:W-:Y:S01]  /*fe90*/  ISETP.GE.AND P1, PT, R160, c[0x0][0x1d4], PT ;  /* 0x00007500a0007a0c */ /* 0x000fe20003f26270 */
[----:B------:R-:W-:Y:S01]  /*fea0*/  LDSM.16.M88.4 R24, [R167+0x5900] ;  /* 0x00590000a718783b */ /* 0x000fe20000000200 */
[----:B------:R-:W-:Y:S01]  /*feb0*/  ISETP.GE.AND P0, PT, R56, c[0x0][0x1d4], PT ;  /* 0x0000750038007a0c */ /* 0x000fe20003f06270 */
[----:B------:R-:W-:Y:S01]  /*fec0*/  IMAD.SHL.U32 R238, R0, 0x2, RZ ;  /* 0x0000000200ee7824 */ /* 0x000fe200078e00ff */
[----:B------:R-:W-:Y:S01]  /*fed0*/  @P2 IADD3 R242, R2, -0x20, RZ ;  /* 0xffffffe002f22810 */ /* 0x000fe20007ffe0ff */
[----:B------:R-:W-:Y:S01]  /*fee0*/  IMAD.MOV.U32 R0, RZ, RZ, 0x40 ;  /* 0x00000040ff007424 */ /* 0x000fe200078e00ff */
[----:B------:R-:W-:Y:S01]  /*fef0*/  ISETP.LT.OR P2, PT, R120, 0x1, P1 ;  /* 0x000000017800780c */ /* 0x000fe20000f41670 */
[--C-:B------:R-:W-:Y:S01]  /*ff00*/  IMAD R240, R4, 0x2, R238.reuse ;  /* 0x0000000204f07824 */ /* 0x100fe200078e02ee */
[----:B------:R-:W1:Y:S01]  /*ff10*/  LDSM.16.M88.4 R8, [R238+0xa100] ;  /* 0x00a10000ee08783b */ /* 0x000e620000000200 */
[----:B------:R-:W-:Y:S01]  /*ff20*/  ISETP.LT.OR P3, PT, R120, 0x21, P0 ;  /* 0x000000217800780c */ /* 0x000fe20000761670 */
[C---:B------:R-:W-:Y:S01]  /*ff30*/  IMAD R239, R3.reuse, 0x2, R238 ;  /* 0x0000000203ef7824 */ /* 0x040fe200078e02ee */
[----:B------:R-:W-:Y:S01]  /*ff40*/  SHF.R.S32.HI R163, RZ, 0x1f, R162 ;  /* 0x0000001fffa37819 */ /* 0x000fe200000114a2 */
[----:B------:R-:W-:Y:S01]  /*ff50*/  LDSM.16.M88.4 R68, [R242] ;  /* 0x00000000f244783b */ /* 0x000fe20000000200 */
[----:B------:R-:W-:Y:S01]  /*ff60*/  IMAD R241, R3, 0x2, R240 ;  /* 0x0000000203f17824 */ /* 0x000fe200078e02f0 */
[----:B------:R-:W-:Y:S01]  /*ff70*/  IADD3 R250, R242, 0x800, RZ ;  /* 0x00000800f2fa7810 */ /* 0x000fe20007ffe0ff */
[----:B------:R-:W-:Y:S01]  /*ff80*/  IMAD R243, R4, 0x2, R239 ;  /* 0x0000000204f37824 */ /* 0x000fe200078e02ef */
        /* <DEDUP_REMOVED lines=8> */
[----:B------:R-:W-:Y:S01]  /*10010*/  IADD3 R244, R242, 0x3800, RZ ;  /* 0x00003800f2f47810 */ /* 0x000fe20007ffe0ff */
[----:B------:R-:W2:Y:S04]  /*10020*/  LDSM.16.M88.4 R12, [R238+0x8100] ;  /* 0x00810000ee0c783b */ /* 0x000ea80000000200 */
[----:B------:R-:W-:Y:S04]  /*10030*/  LDSM.16.M88.4 R20, [R240+0x8100] ;  /* 0x00810000f014783b */ /* 0x000fe80000000200 */
[----:B------:R-:W3:Y:S04]  /*10040*/  LDSM.16.M88.4 R16, [R240+0xa100] ;  /* 0x00a10000f010783b */ /* 0x000ee80000000200 */
[----:B------:R-:W-:Y:S01]  /*10050*/  @!PT LDS RZ, [RZ] ;  /* 0x00000000fffff984 */ /* 0x000fe20000000800 */
[----:B------:R-:W-:Y:S01]  /*10060*/  @!PT LDS RZ, [RZ] ;  /* 0x00000000fffff984 */ /* 0x000fe20000000800 */
[----:B------:R-:W-:Y:S01]  /*10070*/  @!PT LDS RZ, [RZ] ;  /* 0x00000000fffff984 */ /* 0x000fe20000000800 */
[----:B------:R4:W-:Y:S01]  /*10080*/  LDGSTS.E.BYPASS.LTC128B.128 [R161+0x100], [R50.64], !P2 ;  /* 0x0010000032a17fae */ /* 0x0009e2000d101d62 */
[----:B------:R-:W-:-:S03]  /*10090*/  ISETP.LT.OR P2, PT, R120, 0x1, P0 ;  /* 0x000000017800780c */ /* 0x000fc60000741670 */
[----:B------:R-:W-:Y:S01]  /*100a0*/  STL [R1+0x18], R162 ;  /* 0x000018a201007387 */ /* 0x000fe20000100800 */
[C---:B-1----:R-:W-:Y:S03]  /*100b0*/  HMMA.16816.F32 R72, R8.reuse, R36, RZ ;  /* 0x000000240848723c */ /* 0x042fe600000018ff */
[----:B------:R-:W-:Y:S04]  /*100c0*/  STL [R1+0xc], R161 ;  /* 0x00000ca101007387 */ /* 0x000fe80000100800 */
[----:B------:R-:W-:Y:S01]  /*100d0*/  STL [R1+0x30], R163 ;  /* 0x000030a301007387 */ /* 0x000fe20000100800 */
[----:B------:R-:W-:Y:S03]  /*100e0*/  HMMA.16816.F32 R76, R8, R32, RZ ;  /* 0x00000020084c723c */ /* 0x000fe600000018ff */
[----:B------:R1:W-:Y:S01]  /*100f0*/  LDGSTS.E.BYPASS.LTC128B.128 [R161+0x2100], [R42.64], !P2 ;  /* 0x021000002aa17fae */ /* 0x0003e2000d101d62 */
[----:B------:R-:W-:-:S04]  /*10100*/  ISETP.LT.OR P2, PT, R120, 0x11, P1 ;  /* 0x000000117800780c */ /* 0x000fc80000f41670 */
[----:B------:R-:W-:Y:S09]  /*10110*/  HMMA.16816.F32 R112, R8, R34, RZ ;  /* 0x000000220870723c */ /* 0x000ff200000018ff */
[----:B------:R4:W-:Y:S01]  /*10120*/  LDGSTS.E.BYPASS.LTC128B.128 [R161+0x900], [R48.64], !P2 ;  /* 0x0090000030a17fae */ /* 0x0009e2000d101d62 */
[C---:B------:R-:W-:Y:S01]  /*10130*/  ISETP.LT.OR P2, PT, R120.reuse, 0x11, P0 ;  /* 0x000000117800780c */ /* 0x040fe20000741670 */
[C---:B--2---:R-:W-:Y:S08]  /*10140*/  HMMA.16816.F32 R88, R12.reuse, R32, RZ ;  /* 0x000000200c58723c */ /* 0x044ff000000018ff */
[----:B------:R-:W-:Y:S04]  /*10150*/  HMMA.16816.F32 R92, R12, R34, RZ ;  /* 0x000000220c5c723c */ /* 0x000fe800000018ff */
[----:B------:R1:W-:Y:S01]  /*10160*/  LDGSTS.E.BYPASS.LTC128B.128 [R161+0x2900], [R40.64], !P2 ;  /* 0x0290000028a17fae */ /* 0x0003e2000d101d62 */
[----:B------:R-:W-:-:S03]  /*10170*/  ISETP.LT.OR P2, PT, R120, 0x21, P1 ;  /* 0x000000217800780c */ /* 0x000fc60000f41670 */
[----:B------:R-:W-:Y:S08]  /*10180*/  HMMA.16816.F32 R108, R8, R26, RZ ;  /* 0x0000001a086c723c */ /* 0x000ff000000018ff */
[----:B------:R-:W-:Y:S02]  /*10190*/  HMMA.16816.F32 R104, R12, R36, RZ ;  /* 0x000000240c68723c */ /* 0x000fe400000018ff */
[----:B------:R2:W-:Y:S01]  /*101a0*/  LDGSTS.E.BYPASS.LTC128B.128 [R161+0x1100], [R46.64], !P2 ;  /* 0x011000002ea17fae */ /* 0x0005e2000d101d62 */
[----:B------:R-:W-:-:S02]  /*101b0*/  ISETP.LT.OR P2, PT, R120, 0x31, P1 ;  /* 0x000000317800780c */ /* 0x000fc40000f41670 */
[----:B------:R-:W-:Y:S01]  /*101c0*/  ISETP.LT.OR P1, PT, R120, 0x31, P0 ;  /* 0x000000317800780c */ /* 0x000fe20000721670 */
[----:B------:R2:W-:Y:S01]  /*101d0*/  LDGSTS.E.BYPASS.LTC128B.128 [R161+0x3100], [R44.64], !P3 ;  /* 0x031000002ca17fae */ /* 0x0005e2000d901d62 */
[----:B------:R-:W-:Y:S01]  /*101e0*/  LOP3.LUT P0, RZ, R54, 0x4, RZ, 0xc0, !PT ;  /* 0x0000000436ff7812 */ /* 0x000fe2000780c0ff */
[----:B----4-:R-:W-:Y:S03]  /*101f0*/  HMMA.16816.F32 R48, R8, R28, RZ ;  /* 0x0000001c0830723c */ /* 0x010fe600000018ff */
[----:B------:R-:W-:Y:S02]  /*10200*/  SEL R0, R0, 0xffffffc0, !P0 ;  /* 0xffffffc000007807 */ /* 0x000fe40004000000 */
[----:B------:R-:W-:-:S03]  /*10210*/  PLOP3.LUT P0, PT, PT, PT, UP0, 0x40, 0x0 ;  /* 0x000000000000781c */ /* 0x000fc60003f0e808 */
[C---:B------:R-:W-:Y:S01]  /*10220*/  HMMA.16816.F32 R96, R12.reuse, R38, RZ ;  /* 0x000000260c60723c */ /* 0x040fe200000018ff */
[----:B------:R-:W-:Y:S01]  /*10230*/  IMAD.IADD R237, R167, 0x1, R0 ;  /* 0x00000001a7ed7824 */ /* 0x000fe200078e0200 */
[----:B------:R4:W-:Y:S01]  /*10240*/  LDGSTS.E.BYPASS.LTC128B.128 [R161+0x1900], [R52.64], !P2 ;  /* 0x0190000034a17fae */ /* 0x0009e2000d101d62 */
[----:B------:R-:W-:Y:S01]  /*10250*/  IMAD.IADD R236, R0, 0x1, R242 ;  /* 0x0000000100ec7824 */ /* 0x000fe200078e02f2 */
[----:B------:R-:W-:Y:S02]  /*10260*/  LOP3.LUT R0, R156, R5, RZ, 0xfc, !PT ;  /* 0x000000059c007212 */ /* 0x000fe400078efcff */
[----:B------:R3:W-:Y:S02]  /*10270*/  LDGSTS.E.BYPASS.LTC128B.128 [R161+0x3900], [R6.64], !P1 ;  /* 0x0390000006a17fae */ /* 0x0007e4000c901d62 */
[C---:B-1----:R-:W-:Y:S02]  /*10280*/  HMMA.16816.F32 R40, R12.reuse, R28, RZ ;  /* 0x0000001c0c28723c */ /* 0x042fe400000018ff */
[----:B------:R-:W0:Y:S06]  /*10290*/  LDGDEPBAR ;  /* 0x00000000000079af */ /* 0x000e2c0000000000 */
[C---:B------:R-:W-:Y:S01]  /*102a0*/  HMMA.16816.F32 R80, R12.reuse, R30, RZ ;  /* 0x0000001e0c50723c */ /* 0x040fe200000018ff */
[----:B--2---:R-:W-:Y:S07]  /*102b0*/  LDSM.16.M88.4 R44, [R237+0x5100] ;  /* 0x00510000ed2c783b */ /* 0x004fee0000000200 */
[C---:B------:R-:W-:Y:S01]  /*102c0*/  HMMA.16816.F32 R32, R12.reuse, R24, RZ ;  /* 0x000000180c20723c */ /* 0x040fe200000018ff */
[----:B----4-:R-:W-:Y:S07]  /*102d0*/  LDSM.16.M88.4 R52, [R237+0x4100] ;  /* 0x00410000ed34783b */ /* 0x010fee0000000200 */
[----:B------:R-:W-:Y:S08]  /*102e0*/  HMMA.16816.F32 R12, R12, R26, RZ ;  /* 0x0000001a0c0c723c */ /* 0x000ff000000018ff */
[C---:B------:R-:W-:Y:S01]  /*102f0*/  HMMA.16816.F32 R84, R8.reuse, R24, RZ ;  /* 0x000000180854723c */ /* 0x040fe200000018ff */
[----:B------:R-:W1:Y:S07]  /*10300*/  LDSM.16.M88.4 R24, [R239+0xa100] ;  /* 0x00a10000ef18783b */ /* 0x000e6e0000000200 */
[C---:B------:R-:W-:Y:S01]  /*10310*/  HMMA.16816.F32 R100, R8.reuse, R38, RZ ;  /* 0x000000260864723c */ /* 0x040fe200000018ff */
[----:B------:R-:W-:Y:S07]  /*10320*/  LDSM.16.M88.4 R36, [R237+0x5900] ;  /* 0x00590000ed24783b */ /* 0x000fee0000000200 */
[----:B------:R-:W-:Y:S08]  /*10330*/  HMMA.16816.F32 R116, R8, R30, RZ ;  /* 0x0000001e0874723c */ /* 0x000ff000000018ff */
[C---:B---3--:R-:W-:Y:S08]  /*10340*/  HMMA.16816.F32 R8, R16.reuse, R68, R72 ;  /* 0x000000441008723c */ /* 0x048ff00000001848 */
[C---:B------:R-:W-:Y:S01]  /*10350*/  HMMA.16816.F32 R72, R16.reuse, R60, R48 ;  /* 0x0000003c1048723c */ /* 0x040fe20000001830 */
[----:B------:R-:W2:Y:S07]  /*10360*/  LDSM.16.M88.4 R48, [R237+0x4900] ;  /* 0x00490000ed30783b */ /* 0x000eae0000000200 */
[C---:B------:R-:W-:Y:S08]  /*10370*/  HMMA.16816.F32 R28, R16.reuse, R64, R76 ;  /* 0x00000040101c723c */ /* 0x040ff0000000184c */
[-C--:B------:R-:W-:Y:S08]  /*10380*/  HMMA.16816.F32 R76, R16, R58.reuse, R108 ;  /* 0x0000003a104c723c */ /* 0x080ff0000000186c */
[----:B------:R-:W-:Y:S01]  /*10390*/  HMMA.16816.F32 R108, R20, R58, R12 ;  /* 0x0000003a146c723c */ /* 0x000fe2000000180c */
[----:B------:R-:W3:Y:S07]  /*103a0*/  LDSM.16.M88.4 R12, [R239+0x8100] ;  /* 0x00810000ef0c783b */ /* 0x000eee0000000200 */
[C---:B------:R-:W-:Y:S08]  /*103b0*/  HMMA.16816.F32 R84, R16.reuse, R56, R84 ;  /* 0x000000381054723c */ /* 0x040ff00000001854 */
[C---:B------:R-:W-:Y:S08]  /*103c0*/  HMMA.16816.F32 R128, R16.reuse, R66, R112 ;  /* 0x000000421080723c */ /* 0x040ff00000001870 */
[C---:B------:R-:W-:Y:S08]  /*103d0*/  HMMA.16816.F32 R124, R16.reuse, R62, R116 ;  /* 0x0000003e107c723c */ /* 0x040ff00000001874 */
[----:B------:R-:W-:Y:S01]  /*103e0*/  HMMA.16816.F32 R100, R16, R70, R100 ;  /* 0x000000461064723c */ /* 0x000fe20000001864 */
[----:B------:R-:W-:Y:S07]  /*103f0*/  LDSM.16.M88.4 R16, [R241+0x8100] ;  /* 0x00810000f110783b */ /* 0x000fee0000000200 */
[C---:B------:R-:W-:Y:S08]  /*10400*/  HMMA.16816.F32 R116, R20.reuse, R68, R104 ;  /* 0x000000441474723c */ /* 0x040ff00000001868 */
[C---:B------:R-:W-:Y:S08]  /*10410*/  HMMA.16816.F32 R132, R20.reuse, R64, R88 ;  /* 0x000000401484723c */ /* 0x040ff00000001858 */
[C---:B------:R-:W-:Y:S01]  /*10420*/  HMMA.16816.F32 R136, R20.reuse, R60, R40 ;  /* 0x0000003c1488723c */ /* 0x040fe20000001828 */
[----:B------:R-:W-:Y:S07]  /*10430*/  LDSM.16.M88.4 R40, [R236+0x1800] ;  /* 0x00180000ec28783b */ /* 0x000fee0000000200 */
[C---:B------:R-:W-:Y:S08]  /*10440*/  HMMA.16816.F32 R112, R20.reuse, R66, R92 ;  /* 0x000000421470723c */ /* 0x040ff0000000185c */
[C---:B------:R-:W-:Y:S01]  /*10450*/  HMMA.16816.F32 R140, R20.reuse, R56, R32 ;  /* 0x00000038148c723c */ /* 0x040fe20000001820 */
[----:B------:R-:W-:Y:S07]  /*10460*/  LDSM.16.M88.4 R32, [R236] ;  /* 0x00000000ec20783b */ /* 0x000fee0000000200 */
[C---:B------:R-:W-:Y:S08]  /*10470*/  HMMA.16816.F32 R68, R20.reuse, R70, R96 ;  /* 0x000000461444723c */ /* 0x040ff00000001860 */
[----:B------:R-:W-:Y:S01]  /*10480*/  HMMA.16816.F32 R120, R20, R62, R80 ;  /* 0x0000003e1478723c */ /* 0x000fe20000001850 */
[----:B------:R-:W-:Y:S07]  /*10490*/  LDSM.16.M88.4 R20, [R236+0x1000] ;  /* 0x00100000ec14783b */ /* 0x000fee0000000200 */
[C---:B-1----:R-:W-:Y:S01]  /*104a0*/  HMMA.16816.F32 R104, R24.reuse, R52, R8 ;  /* 0x000000341868723c */ /* 0x042fe20000001808 */
        /* <DEDUP_REMOVED lines=124> */
[----:B------:R-:W-:Y:S01]  /*10c70*/  IMAD.U32 R2, RZ, RZ, UR7 ;  /* 0x00000007ff027e24 */ /* 0x000fe2000f8e00ff */
        /* <DEDUP_REMOVED lines=14> */
[----:B------:R-:W-:Y:S02]  /*10d60*/  IMAD.SHL.U32 R17, R160, 0x2, RZ ;  /* 0x00000002a0117824 */ /* 0x000fe400078e00ff */
[----:B------:R-:W-:-:S05]  /*10d70*/  IMAD R10, R2, c[0x0][0x2b8], R5 ;  /* 0x0000ae00020a7a24 */ /* 0x000fca00078e0205 */
[----:B------:R-:W-:Y:S01]  /*10d80*/  SHF.R.S32.HI R2, RZ, 0x1f, R10 ;  /* 0x0000001fff027819 */ /* 0x000fe2000001140a */
[----:B------:R3:W-:Y:S04]  /*10d90*/  STL [R1+0x14], R10 ;  /* 0x0000140a01007387 */ /* 0x0007e80000100800 */
[----:B------:R-:W-:-:S04]  /*10da0*/  IMAD R2, R2, c[0x0][0x1e0], RZ ;  /* 0x0000780002027a24 */ /* 0x000fc800078e02ff */
[C---:B------:R-:W-:Y:S02]  /*10db0*/  IMAD R2, R10.reuse, c[0x0][0x1e4], R2 ;  /* 0x000079000a027a24 */ /* 0x040fe400078e0202 */
[----:B-1----:R-:W-:-:S04]  /*10dc0*/  IMAD.WIDE.U32 R6, R10, c[0x0][0x1e0], RZ ;  /* 0x000078000a067a25 */ /* 0x002fc800078e00ff */
[----:B------:R-:W-:Y:S01]  /*10dd0*/  IMAD.IADD R7, R7, 0x1, R2 ;  /* 0x0000000107077824 */ /* 0x000fe200078e0202 */
[----:B---3--:R-:W-:Y:S02]  /*10de0*/  IADD3 R10, -R158, 0x10, RZ ;  /* 0x000000109e0a7810 */ /* 0x008fe40007ffe1ff */
[----:B--2---:R-:W-:Y:S01]  /*10df0*/  SHF.R.S32.HI R2, RZ, 0x1f, R9 ;  /* 0x0000001fff027819 */ /* 0x004fe20000011409 */
        /* <DEDUP_REMOVED lines=48> */
.L_x_3069:
[----:B------:R-:W-:Y:S01]  /*11100*/  LOP3.LUT R2, R157, 0xffffffe0, RZ, 0xc0, !PT ;  /* 0xffffffe09d027812 */ /* 0x000fe200078ec0ff */
        /* <DEDUP_REMOVED lines=17> */
[----:B------:R2:W-:Y:S04]  /*11220*/  STL [R1+0x38], R167 ;  /* 0x000038a701007387 */ /* 0x0005e80000100800 */
[C---:B------:R-:W-:Y:S01]  /*11230*/  ISETP.GT.AND P1, PT, R2.reuse, RZ, PT ;  /* 0x000000ff0200720c */ /* 0x040fe20003f24270 */
[----:B------:R3:W-:Y:S01]  /*11240*/  STL [R1+0x34], R160 ;  /* 0x000034a001007387 */ /* 0x0007e20000100800 */
[----:B------:R-:W-:-:S02]  /*11250*/  ISETP.GT.AND P0, PT, R2, 0x1, PT ;  /* 0x000000010200780c */ /* 0x000fc40003f04270 */
[----:B------:R-:W-:Y:S01]  /*11260*/  FSEL R6, R104, -INF , P1 ;  /* 0xff80000068067808 */ /* 0x000fe20000800000 */
[----:B------:R-:W-:Y:S01]  /*11270*/  LDSM.16.MT88.4 R76, [R235+0x900] ;  /* 0x00090000eb4c783b */ /* 0x000fe20000004200 */
[----:B------:R-:W-:Y:S02]  /*11280*/  FSEL R7, R105, -INF , P0 ;  /* 0xff80000069077808 */ /* 0x000fe40000000000 */
[C---:B------:R-:W-:Y:S01]  /*11290*/  ISETP.GT.AND P3, PT, R2.reuse, 0x8, PT ;  /* 0x000000080200780c */ /* 0x040fe20003f64270 */
[----:B------:R-:W-:Y:S01]  /*112a0*/  LDSM.16.MT88.4 R48, [R233+0x900] ;  /* 0x00090000e930783b */ /* 0x000fe20000004200 */
[----:B------:R-:W-:Y:S02]  /*112b0*/  ISETP.GT.AND P2, PT, R2, 0x9, PT ;  /* 0x000000090200780c */ /* 0x000fe40003f44270 */
[----:B-1----:R-:W-:Y:S01]  /*112c0*/  FSEL R8, R100, -INF , P3 ;  /* 0xff80000064087808 */ /* 0x002fe20001800000 */
[----:B------:R-:W0:Y:S01]  /*112d0*/  LDGDEPBAR ;  /* 0x00000000000079af */ /* 0x000e220000000000 */
[----:B------:R-:W-:-:S02]  /*112e0*/  FMNMX.FTZ R5, R6, R7, !PT ;  /* 0x0000000706057209 */ /* 0x000fc40007810000 */
[----:B------:R-:W-:Y:S02]  /*112f0*/  FSEL R10, R106, -INF , P1 ;  /* 0xff8000006a0a7808 */ /* 0x000fe40000800000 */
[----:B------:R-:W-:Y:S02]  /*11300*/  FSEL R135, R66, -INF , P1 ;  /* 0xff80000042877808 */ /* 0x000fe40000800000 */
        /* <DEDUP_REMOVED lines=10> */
[----:B------:R-:W-:Y:S02]  /*113b0*/  FSEL R16, R96, -INF , P1 ;  /* 0xff80000060107808 */ /* 0x000fe40000800000 */
        /* <DEDUP_REMOVED lines=8> */
[----:B------:R-:W-:Y:S02]  /*11440*/  FSEL R128, R59, -INF , P0 ;  /* 0xff8000003b807808 */ /* 0x000fe40000000000 */
[----:B------:R-:W-:Y:S02]  /*11450*/  FSEL R114, R57, -INF , P0 ;  /* 0xff80000039727808 */ /* 0x000fe40000000000 */
[----:B------:R-:W-:Y:S02]  /*11460*/  ISETP.GT.AND P0, PT, R2, 0x19, PT ;  /* 0x000000190200780c */ /* 0x000fe40003f04270 */
[----:B------:R-:W-:Y:S02]  /*11470*/  FSEL R18, R92, -INF , P3 ;  /* 0xff8000005c127808 */ /* 0x000fe40001800000 */
[----:B------:R-:W-:-:S02]  /*11480*/  FMNMX.FTZ R5, R17, R5, !PT ;  /* 0x0000000511057209 */ /* 0x000fc40007810000 */
[----:B------:R-:W-:Y:S02]  /*11490*/  FSEL R15, R103, -INF , P2 ;  /* 0xff800000670f7808 */ /* 0x000fe40001000000 */
[----:B------:R-:W-:Y:S01]  /*114a0*/  FSEL R131, R63, -INF , P2 ;  /* 0xff8000003f837808 */ /* 0x000fe20001000000 */
[----:B------:R-:W-:Y:S01]  /*114b0*/  LDSM.16.MT88.4 R100, [R235+0x2100] ;  /* 0x00210000eb64783b */ /* 0x000fe20000004200 */
[----:B------:R-:W-:Y:S02]  /*114c0*/  FSEL R116, R61, -INF , P2 ;  /* 0xff8000003d747808 */ /* 0x000fe40001000000 */
[----:B------:R-:W-:Y:S01]  /*114d0*/  FSEL R19, R93, -INF , P0 ;  /* 0xff8000005d137808 */ /* 0x000fe20000000000 */
[----:B------:R-:W-:Y:S01]  /*114e0*/  LDSM.16.MT88.4 R60, [R234+0x900] ;  /* 0x00090000ea3c783b */ /* 0x000fe20000004200 */
        /* <DEDUP_REMOVED lines=33> */
[----:B--2---:R-:W-:Y:S02]  /*11700*/  FSEL R167, R80, -INF , P0 ;  /* 0xff80000050a77808 */ /* 0x004fe40000000000 */
[----:B------:R-:W-:-:S02]  /*11710*/  FMNMX.FTZ R5, R178, R5, !PT ;  /* 0x00000005b2057209 */ /* 0x000fc40007810000 */
[----:B------:R-:W-:Y:S02]  /*11720*/  FSEL R182, R86, -INF , P1 ;  /* 0xff80000056b67808 */ /* 0x000fe40000800000 */
[----:B------:R-:W-:Y:S01]  /*11730*/  FSEL R168, R42, -INF , P1 ;  /* 0xff8000002aa87808 */ /* 0x000fe20000800000 */
[----:B------:R-:W-:Y:S01]  /*11740*/  LDSM.16.MT88.4 R84, [R235+0x100] ;  /* 0x00010000eb54783b */ /* 0x000fe20000004200 */
[----:B------:R-:W-:Y:S02]  /*11750*/  FSEL R162, R40, -INF , P1 ;  /* 0xff80000028a27808 */ /* 0x000fe40000800000 */
[----:B------:R-:W-:Y:S01]  /*11760*/  ISETP.GT.AND P1, PT, R2, 0x38, PT ;  /* 0x000000380200780c */ /* 0x000fe20003f24270 */
[----:B------:R-:W-:Y:S01]  /*11770*/  LDSM.16.MT88.4 R40, [R232+0x100] ;  /* 0x00010000e828783b */ /* 0x000fe20000004200 */
[----:B---3--:R-:W-:Y:S02]  /*11780*/  FSEL R160, R81, -INF , P2 ;  /* 0xff80000051a07808 */ /* 0x008fe40001000000 */
        /* <DEDUP_REMOVED lines=8> */
[----:B------:R-:W-:Y:S02]  /*11810*/  FMNMX.FTZ R2, R236, R2, !PT ;  /* 0x00000002ec027209 */ /* 0x000fe40007810000 */
[----:B------:R-:W-:Y:S02]  /*11820*/  FSEL R22, R94, -INF , P3 ;  /* 0xff8000005e167808 */ /* 0x000fe40001800000 */
[----:B------:R-:W-:Y:S01]  /*11830*/  FMNMX.FTZ R2, R241, R2, !PT ;  /* 0x00000002f1027209 */ /* 0x000fe20007810000 */
[----:B------:R-:W-:Y:S01]  /*11840*/  LDSM.16.MT88.4 R92, [R232+0x2100] ;  /* 0x00210000e85c783b */ /* 0x000fe20000004200 */
[----:B------:R-:W-:Y:S02]  /*11850*/  FSEL R130, R54, -INF , P3 ;  /* 0xff80000036827808 */ /* 0x000fe40001800000 */
[----:B------:R-:W-:Y:S01]  /*11860*/  FSEL R113, R52, -INF , P3 ;  /* 0xff80000034717808 */ /* 0x000fe20001800000 */
[----:B------:R-:W1:Y:S01]  /*11870*/  SHFL.BFLY PT, R5, R2, 0x2, 0x1f ;  /* 0x0c401f0002057f89 */ /* 0x000e6200000e0000 */
[----:B------:R-:W-:-:S02]  /*11880*/  FSEL R240, R83, -INF , P2 ;  /* 0xff80000053f07808 */ /* 0x000fc40001000000 */
[----:B------:R-:W-:Y:S01]  /*11890*/  FSEL R237, R70, -INF , P1 ;  /* 0xff80000046ed7808 */ /* 0x000fe20000800000 */
[----:B------:R-:W-:Y:S01]  /*118a0*/  LDSM.16.MT88.4 R52, [R235+0x2900] ;  /* 0x00290000eb34783b */ /* 0x000fe20000004200 */
[----:B------:R-:W-:Y:S02]  /*118b0*/  FSEL R199, R71, -INF , P0 ;  /* 0xff80000047c77808 */ /* 0x000fe40000000000 */
[----:B------:R-:W-:Y:S01]  /*118c0*/  FSEL R186, R29, -INF , P2 ;  /* 0xff8000001dba7808 */ /* 0x000fe20001000000 */
[----:B------:R-:W-:Y:S01]  /*118d0*/  LDSM.16.MT88.4 R68, [R233+0x2900] ;  /* 0x00290000e944783b */ /* 0x000fe20000004200 */
[----:B------:R-:W-:Y:S02]  /*118e0*/  FSEL R187, R72, -INF , P1 ;  /* 0xff80000048bb7808 */ /* 0x000fe40000800000 */
[----:B------:R-:W-:Y:S02]  /*118f0*/  FSEL R185, R73, -INF , P0 ;  /* 0xff80000049b97808 */ /* 0x000fe40000000000 */
[----:B------:R-:W-:-:S02]  /*11900*/  FSEL R190, R31, -INF , P2 ;  /* 0xff8000001fbe7808 */ /* 0x000fc40001000000 */
[----:B------:R-:W-:Y:S02]  /*11910*/  FSEL R189, R74, -INF , P1 ;  /* 0xff8000004abd7808 */ /* 0x000fe40000800000 */
[----:B------:R-:W-:Y:S02]  /*11920*/  FSEL R188, R75, -INF , P0 ;  /* 0xff8000004bbc7808 */ /* 0x000fe40000000000 */
[----:B------:R-:W-:Y:S01]  /*11930*/  LDSM.16.MT88.4 R72, [R232+0x2900] ;  /* 0x00290000e848783b */ /* 0x000fe20000004200 */
[----:B-1----:R-:W-:-:S05]  /*11940*/  FMNMX.FTZ R2, R2, R5, !PT ;  /* 0x0000000502027209 */ /* 0x002fca0007810000 */
[----:B------:R-:W1:Y:S02]  /*11950*/  SHFL.BFLY PT, R5, R2, 0x1, 0x1f ;  /* 0x0c201f0002057f89 */ /* 0x000e6400000e0000 */
[----:B-1----:R-:W-:-:S04]  /*11960*/  FMNMX.FTZ R163, R2, R5, !PT ;  /* 0x0000000502a37209 */ /* 0x002fc80007810000 */
[C---:B------:R-:W-:Y:S01]  /*11970*/  FSETP.NEU.FTZ.AND P3, PT, R163.reuse, -INF , PT ;  /* 0xff800000a300780b */ /* 0x040fe20003f7d000 */
[----:B------:R-:W-:-:S05]  /*11980*/  FMUL.FTZ R2, R163, c[0x0][0x2d0] ;  /* 0x0000b400a3027a20 */ /* 0x000fca0000410000 */
        /* <DEDUP_REMOVED lines=18> */
[----:B------:R-:W-:Y:S03]  /*11ab0*/  MUFU.EX2 R196, R3 ;  /* 0x0000000300c47308 */ /* 0x000fe60000000800 */
[----:B------:R-:W-:-:S04]  /*11ac0*/  FMNMX.FTZ R2, R240, R2, !PT ;  /* 0x00000002f0027209 */ /* 0x000fc80007810000 */
[----:B------:R-:W-:-:S04]  /*11ad0*/  FMNMX.FTZ R2, R237, R2, !PT ;  /* 0x00000002ed027209 */ /* 0x000fc80007810000 */
[----:B------:R-:W-:-:S05]  /*11ae0*/  FMNMX.FTZ R2, R199, R2, !PT ;  /* 0x00000002c7027209 */ /* 0x000fca0007810000 */
        /* <DEDUP_REMOVED lines=8> */
[----:B------:R-:W-:Y:S01]  /*11b70*/  FFMA.FTZ R0, R11, c[0x0][0x2d0], -R12 ;  /* 0x0000b4000b007a23 */ /* 0x000fe2000001080c */
[----:B------:R1:W-:Y:S08]  /*11b80*/  MUFU.EX2 R206, R5 ;  /* 0x0000000500ce7308 */ /* 0x0003f00000000800 */
[----:B------:R2:W-:Y:S01]  /*11b90*/  MUFU.EX2 R201, R0 ;  /* 0x0000000000c97308 */ /* 0x0005e20000000800 */
[----:B-1----:R-:W-:-:S07]  /*11ba0*/  FFMA.FTZ R5, R7, c[0x0][0x2d0], -R13 ;  /* 0x0000b40007057a23 */ /* 0x002fce000001080d */
[----:B------:R1:W3:Y:S01]  /*11bb0*/  MUFU.EX2 R172, R5 ;  /* 0x0000000500ac7308 */ /* 0x0002e20000000800 */
[----:B--2---:R-:W-:-:S07]  /*11bc0*/  FFMA.FTZ R0, R14, c[0x0][0x2d0], -R12 ;  /* 0x0000b4000e007a23 */ /* 0x004fce000001080c */
[----:B------:R2:W-:Y:S01]  /*11bd0*/  MUFU.EX2 R174, R0 ;  /* 0x0000000000ae7308 */ /* 0x0005e20000000800 */
[----:B-1----:R-:W-:Y:S01]  /*11be0*/  FFMA.FTZ R5, R8, c[0x0][0x2d0], -R13 ;  /* 0x0000b40008057a23 */ /* 0x002fe2000001080d */
[----:B------:R-:W-:Y:S02]  /*11bf0*/  FMNMX.FTZ R8, R135, R133, !PT ;  /* 0x0000008587087209 */ /* 0x000fe40007810000 */
[----:B---3--:R-:W-:-:S04]  /*11c00*/  F2FP.PACK_AB R4, R172, R206 ;  /* 0x000000ceac04723e */ /* 0x008fc800000000ff */
[----:B------:R1:W-:Y:S01]  /*11c10*/  MUFU.EX2 R202, R5 ;  /* 0x0000000500ca7308 */ /* 0x0003e20000000800 */
[----:B------:R-:W-:Y:S01]  /*11c20*/  FMNMX.FTZ R8, R132, R8, !PT ;  /* 0x0000000884087209 */ /* 0x000fe20007810000 */
[----:B--2---:R-:W-:-:S03]  /*11c30*/  FFMA.FTZ R0, R15, c[0x0][0x2d0], -R12 ;  /* 0x0000b4000f007a23 */ /* 0x004fc6000001080c */
[----:B------:R-:W-:-:S03]  /*11c40*/  FMNMX.FTZ R8, R131, R8, !PT ;  /* 0x0000000883087209 */ /* 0x000fc60007810000 */
[----:B------:R2:W3:Y:S01]  /*11c50*/  MUFU.EX2 R173, R0 ;  /* 0x0000000000ad7308 */ /* 0x0004e20000000800 */
[----:B------:R-:W-:-:S04]  /*11c60*/  FMNMX.FTZ R8, R129, R8, !PT ;  /* 0x0000000881087209 */ /* 0x000fc80007810000 */
[----:B------:R-:W-:Y:S01]  /*11c70*/  FMNMX.FTZ R3, R128, R8, !PT ;  /* 0x0000000880037209 */ /* 0x000fe20007810000 */
[--C-:B------:R-:W-:Y:S02]  /*11c80*/  FFMA.FTZ R8, R19, c[0x0][0x2d0], -R13.reuse ;  /* 0x0000b40013087a23 */ /* 0x100fe4000001080d */
[----:B-1----:R-:W-:Y:S01]  /*11c90*/  FFMA.FTZ R5, R9, c[0x0][0x2d0], -R13 ;  /* 0x0000b40009057a23 */ /* 0x002fe2000001080d */
[----:B------:R-:W-:Y:S01]  /*11ca0*/  FMNMX.FTZ R3, R130, R3, !PT ;  /* 0x0000000382037209 */ /* 0x000fe20007810000 */
[----:B------:R1:W-:Y:S03]  /*11cb0*/  MUFU.EX2 R203, R8 ;  /* 0x0000000800cb7308 */ /* 0x0003e60000000800 */
[----:B------:R-:W-:Y:S02]  /*11cc0*/  FMNMX.FTZ R3, R134, R3, !PT ;  /* 0x0000000386037209 */ /* 0x000fe40007810000 */
[----:B--2---:R-:W-:-:S02]  /*11cd0*/  FMNMX.FTZ R0, R119, R118, !PT ;  /* 0x0000007677007209 */ /* 0x004fc40007810000 */
[----:B------:R-:W-:Y:S01]  /*11ce0*/  FMNMX.FTZ R3, R176, R3, !PT ;  /* 0x00000003b0037209 */ /* 0x000fe20007810000 */
[----:B------:R2:W4:Y:S01]  /*11cf0*/  MUFU.EX2 R164, R5 ;  /* 0x0000000500a47308 */ /* 0x0005220000000800 */
[----:B------:R-:W-:Y:S02]  /*11d00*/  FMNMX.FTZ R0, R117, R0, !PT ;  /* 0x0000000075007209 */ /* 0x000fe40007810000 */
[----:B---3--:R-:W-:Y:S02]  /*11d10*/  F2FP.PACK_AB R7, R173, R174 ;  /* 0x000000aead07723e */ /* 0x008fe400000000ff */
[----:B------:R-:W-:Y:S01]  /*11d20*/  FMNMX.FTZ R0, R116, R0, !PT ;  /* 0x0000000074007209 */ /* 0x000fe20007810000 */
[----:B-1----:R-:W-:-:S03]  /*11d30*/  FFMA.FTZ R8, R20, c[0x0][0x2d0], -R12 ;  /* 0x0000b40014087a23 */ /* 0x002fc6000001080c */
[----:B------:R-:W-:Y:S01]  /*11d40*/  FMNMX.FTZ R0, R115, R0, !PT ;  /* 0x0000000073007209 */ /* 0x000fe20007810000 */
[----:B------:R1:W-:Y:S03]  /*11d50*/  MUFU.EX2 R204, R8 ;  /* 0x0000000800cc7308 */ /* 0x0003e60000000800 */
[----:B------:R-:W-:Y:S01]  /*11d60*/  FMNMX.FTZ R0, R114, R0, !PT ;  /* 0x0000000072007209 */ /* 0x000fe20007810000 */
[----:B--2---:R-:W-:-:S03]  /*11d70*/  FFMA.FTZ R5, R10, c[0x0][0x2d0], -R12 ;  /* 0x0000b4000a057a23 */ /* 0x004fc6000001080c */
[----:B------:R-:W-:Y:S02]  /*11d80*/  FMNMX.FTZ R0, R113, R0, !PT ;  /* 0x0000000071007209 */ /* 0x000fe40007810000 */
[----:B----4-:R-:W-:Y:S01]  /*11d90*/  F2FP.PACK_AB R6, R164, R202 ;  /* 0x000000caa406723e */ /* 0x010fe200000000ff */
[----:B------:R-:W2:Y:S01]  /*11da0*/  MUFU.EX2 R228, R5 ;  /* 0x0000000500e47308 */ /* 0x000ea20000000800 */
[----:B------:R-:W-:Y:S02]  /*11db0*/  FMNMX.FTZ R0, R112, R0, !PT ;  /* 0x0000000070007209 */ /* 0x000fe40007810000 */
[----:B------:R-:W-:Y:S02]  /*11dc0*/  F2FP.PACK_AB R10, R203, R196 ;  /* 0x000000c4cb0a723e */ /* 0x000fe400000000ff */
[----:B------:R-:W-:Y:S02]  /*11dd0*/  FMNMX.FTZ R0, R170, R0, !PT ;  /* 0x00000000aa007209 */ /* 0x000fe40007810000 */
[----:B-1----:R-:W-:Y:S01]  /*11de0*/  FMNMX.FTZ R8, R171, R3, !PT ;  /* 0x00000003ab087209 */ /* 0x002fe20007810000 */
[----:B------:R-:W-:Y:S01]  /*11df0*/  FFMA.FTZ R3, R21, c[0x0][0x2d0], -R12 ;  /* 0x0000b40015037a23 */ /* 0x000fe2000001080c */
[----:B------:R-:W-:-:S02]  /*11e00*/  FMNMX.FTZ R0, R169, R0, !PT ;  /* 0x00000000a9007209 */ /* 0x000fc40007810000 */
[----:B------:R-:W-:Y:S01]  /*11e10*/  FMNMX.FTZ R8, R168, R8, !PT ;  /* 0x00000008a8087209 */ /* 0x000fe20007810000 */
[----:B------:R1:W3:Y:S01]  /*11e20*/  MUFU.EX2 R175, R3 ;  /* 0x0000000300af7308 */ /* 0x0002e20000000800 */
[----:B------:R-:W-:Y:S02]  /*11e30*/  FMNMX.FTZ R0, R162, R0, !PT ;  /* 0x00000000a2007209 */ /* 0x000fe40007810000 */
[----:B--2---:R-:W-:Y:S02]  /*11e40*/  F2FP.PACK_AB R5, R201, R228 ;  /* 0x000000e4c905723e */ /* 0x004fe400000000ff */
[----:B------:R-:W-:-:S04]  /*11e50*/  FMNMX.FTZ R0, R161, R0, !PT ;  /* 0x00000000a1007209 */ /* 0x000fc80007810000 */
[----:B------:R-:W-:Y:S01]  /*11e60*/  FMNMX.FTZ R0, R191, R0, !PT ;  /* 0x00000000bf007209 */ /* 0x000fe20007810000 */
[C---:B------:R-:W-:Y:S03]  /*11e70*/  HMMA.16816.F32 R140, R4.reuse, R96, RZ ;  /* 0x00000060048c723c */ /* 0x040fe600000018ff */
[----:B------:R-:W-:Y:S02]  /*11e80*/  FMNMX.FTZ R0, R186, R0, !PT ;  /* 0x00000000ba007209 */ /* 0x000fe40007810000 */
[----:B-1----:R-:W-:Y:S01]  /*11e90*/  FMNMX.FTZ R3, R166, R8, !PT ;  /* 0x00000008a6037209 */ /* 0x002fe20007810000 */
[----:B------:R-:W-:Y:S01]  /*11ea0*/  FFMA.FTZ R8, R22, c[0x0][0x2d0], -R12 ;  /* 0x0000b40016087a23 */ /* 0x000fe2000001080c */
[----:B------:R-:W-:Y:S01]  /*11eb0*/  FMNMX.FTZ R0, R187, R0, !PT ;  /* 0x00000000bb007209 */ /* 0x000fe20007810000 */
[----:B------:R-:W-:Y:S01]  /*11ec0*/  HMMA.16816.F32 R144, R4, R92, RZ ;  /* 0x0000005c0490723c */ /* 0x000fe200000018ff */
[----:B------:R-:W-:Y:S01]  /*11ed0*/  FMNMX.FTZ R3, R209, R3, !PT ;  /* 0x00000003d1037209 */ /* 0x000fe20007810000 */
[----:B------:R1:W-:Y:S01]  /*11ee0*/  MUFU.EX2 R239, R8 ;  /* 0x0000000800ef7308 */ /* 0x0003e20000000800 */
[----:B------:R-:W-:-:S02]  /*11ef0*/  FMNMX.FTZ R0, R185, R0, !PT ;  /* 0x00000000b9007209 */ /* 0x000fc40007810000 */
[----:B------:R-:W-:-:S03]  /*11f00*/  FMNMX.FTZ R3, R190, R3, !PT ;  /* 0x00000003be037209 */ /* 0x000fc60007810000 */
[----:B------:R-:W2:Y:S01]  /*11f10*/  SHFL.BFLY PT, R9, R0, 0x2, 0x1f ;  /* 0x0c401f0000097f89 */ /* 0x000ea200000e0000 */
[----:B------:R-:W-:Y:S01]  /*11f20*/  FMNMX.FTZ R3, R189, R3, !PT ;  /* 0x00000003bd037209 */ /* 0x000fe20007810000 */
[----:B------:R-:W-:Y:S03]  /*11f30*/  HMMA.16816.F32 R56, R4, R40, RZ ;  /* 0x000000280438723c */ /* 0x000fe600000018ff */
[----:B------:R-:W-:-:S05]  /*11f40*/  FMNMX.FTZ R14, R188, R3, !PT ;  /* 0x00000003bc0e7209 */ /* 0x000fca0007810000 */
[----:B------:R-:W-:Y:S01]  /*11f50*/  SHFL.BFLY PT, R15, R14, 0x2, 0x1f ;  /* 0x0c401f000e0f7f89 */ /* 0x000fe200000e0000 */
[----:B-1----:R-:W-:Y:S01]  /*11f60*/  FFMA.FTZ R8, R23, c[0x0][0x2d0], -R12 ;  /* 0x0000b40017087a23 */ /* 0x002fe2000001080c */
[C---:B------:R-:W-:Y:S03]  /*11f70*/  HMMA.16816.F32 R148, R4.reuse, R44, RZ ;  /* 0x0000002c0494723c */ /* 0x040fe600000018ff */
[----:B------:R1:W4:Y:S05]  /*11f80*/  MUFU.EX2 R198, R8 ;  /* 0x0000000800c67308 */ /* 0x00032a0000000800 */
[----:B------:R-:W-:Y:S01]  /*11f90*/  HMMA.16816.F32 R156, R4, R84, RZ ;  /* 0x00000054049c723c */ /* 0x000fe200000018ff */
[----:B--2---:R-:W-:-:S02]  /*11fa0*/  FMNMX.FTZ R0, R0, R9, !PT ;  /* 0x0000000900007209 */ /* 0x004fc40007810000 */
[----:B---3--:R-:W-:-:S05]  /*11fb0*/  F2FP.PACK_AB R9, R175, R204 ;  /* 0x000000ccaf09723e */ /* 0x008fca00000000ff */
[----:B------:R-:W-:Y:S01]  /*11fc0*/  HMMA.16816.F32 R152, R4, R88, RZ ;  /* 0x000000580498723c */ /* 0x000fe200000018ff */
[----:B------:R-:W2:Y:S01]  /*11fd0*/  SHFL.BFLY PT, R16, R0, 0x1, 0x1f ;  /* 0x0c201f0000107f89 */ /* 0x000ea200000e0000 */
[----:B-1----:R-:W-:Y:S02]  /*11fe0*/  F2FP.PACK_AB R8, R197, R205 ;  /* 0x000000cdc508723e */ /* 0x002fe400000000ff */
[----:B----4-:R-:W-:-:S04]  /*11ff0*/  F2FP.PACK_AB R11, R198, R239 ;  /* 0x000000efc60b723e */ /* 0x010fc800000000ff */
[C---:B------:R-:W-:Y:S08]  /*12000*/  HMMA.16816.F32 R136, R4.reuse, R100, RZ ;  /* 0x000000640488723c */ /* 0x040ff000000018ff */
[C---:B------:R-:W-:Y:S08]  /*12010*/  HMMA.16816.F32 R124, R4.reuse, R104, RZ ;  /* 0x00000068047c723c */ /* 0x040ff000000018ff */
[----:B------:R-:W-:Y:S01]  /*12020*/  HMMA.16816.F32 R120, R4, R42, RZ ;  /* 0x0000002a0478723c */ /* 0x000fe200000018ff */
[----:B--2---:R-:W-:-:S02]  /*12030*/  FMNMX.FTZ R165, R0, R16, !PT ;  /* 0x0000001000a57209 */ /* 0x004fc40007810000 */
[----:B------:R-:W-:Y:S02]  /*12040*/  FMNMX.FTZ R0, R14, R15, !PT ;  /* 0x0000000f0e007209 */ /* 0x000fe40007810000 */
        /* <DEDUP_REMOVED lines=8> */
[C---:B------:R-:W-:Y:S08]  /*120d0*/  HMMA.16816.F32 R24, R4.reuse, R102, RZ ;  /* 0x000000660418723c */ /* 0x040ff000000018ff */
[----:B------:R-:W-:Y:S01]  /*120e0*/  HMMA.16816.F32 R20, R4, R106, RZ ;  /* 0x0000006a0414723c */ /* 0x000fe200000018ff */
[----:B------:R-:W1:Y:S06]  /*120f0*/  SHFL.BFLY PT, R5, R0, 0x1, 0x1f ;  /* 0x0c201f0000057f89 */ /* 0x000e6c00000e0000 */
[--C-:B------:R-:W-:Y:S01]  /*12100*/  FFMA.FTZ R4, R119, c[0x0][0x2d0], -R3.reuse ;  /* 0x0000b40077047a23 */ /* 0x100fe20000010803 */
[C---:B------:R-:W-:Y:S03]  /*12110*/  HMMA.16816.F32 R140, R8.reuse, R68, R140 ;  /* 0x00000044088c723c */ /* 0x040fe6000000188c */
[----:B------:R2:W-:Y:S05]  /*12120*/  MUFU.EX2 R119, R4 ;  /* 0x0000000400777308 */ /* 0x0005ea0000000800 */
[C---:B------:R-:W-:Y:S07]  /*12130*/  HMMA.16816.F32 R16, R8.reuse, R72, R144 ;  /* 0x000000480810723c */ /* 0x040fee0000001890 */
[----:B------:R-:W-:Y:S01]  /*12140*/  MOV R145, R164 ;  /* 0x000000a400917202 */ /* 0x000fe20000000f00 */
[----:B------:R-:W-:Y:S01]  /*12150*/  HMMA.16816.F32 R216, R8, R76, R156 ;  /* 0x0000004c08d8723c */ /* 0x000fe2000000189c */
[----:B-1----:R-:W-:Y:S01]  /*12160*/  FMNMX.FTZ R164, R0, R5, !PT ;  /* 0x0000000500a47209 */ /* 0x002fe20007810000 */
[----:B------:R-:W-:-:S02]  /*12170*/  FFMA.FTZ R0, R114, c[0x0][0x2d0], -R3 ;  /* 0x0000b40072007a23 */ /* 0x000fc40000010803 */
[----:B--2---:R-:W-:Y:S01]  /*12180*/  FFMA.FTZ R4, R118, c[0x0][0x2d0], -R3 ;  /* 0x0000b40076047a23 */ /* 0x004fe20000010803 */
[----:B------:R-:W-:Y:S01]  /*12190*/  FSETP.NEU.FTZ.AND P0, PT, R164, -INF , PT ;  /* 0xff800000a400780b */ /* 0x000fe20003f1d000 */
[----:B------:R-:W-:Y:S01]  /*121a0*/  IMAD.MOV.U32 R147, RZ, RZ, R200 ;  /* 0x000000ffff937224 */ /* 0x000fe200078e00c8 */
[----:B------:R-:W-:Y:S01]  /*121b0*/  MOV R158, R203 ;  /* 0x000000cb009e7202 */ /* 0x000fe20000000f00 */
[----:B------:R1:W-:Y:S01]  /*121c0*/  MUFU.EX2 R15, R4 ;  /* 0x00000004000f7308 */ /* 0x0003e20000000800 */
[----:B------:R-:W-:Y:S01]  /*121d0*/  IMAD.MOV.U32 R14, RZ, RZ, R140 ;  /* 0x000000ffff0e7224 */ /* 0x000fe200078e008c */
[C---:B------:R-:W-:Y:S01]  /*121e0*/  HMMA.16816.F32 R192, R8.reuse, R64, R56 ;  /* 0x0000004008c0723c */ /* 0x040fe20000001838 */
[----:B------:R-:W-:Y:S01]  /*121f0*/  IMAD.MOV.U32 R159, RZ, RZ, R206 ;  /* 0x000000ffff9f7224 */ /* 0x000fe200078e00ce */
[----:B------:R-:W2:Y:S01]  /*12200*/  LDSM.16.MT88.4 R56, [R234+0x2900] ;  /* 0x00290000ea38783b */ /* 0x000ea20000004200 */
[----:B------:R-:W-:Y:S01]  /*12210*/  IMAD.MOV.U32 R157, RZ, RZ, R202 ;  /* 0x000000ffff9d7224 */ /* 0x000fe200078e00ca */
[----:B------:R-:W-:Y:S01]  /*12220*/  MOV R114, R14 ;  /* 0x0000000e00727202 */ /* 0x000fe20000000f00 */
[----:B------:R-:W-:Y:S01]  /*12230*/  IMAD.MOV.U32 R156, RZ, RZ, R201 ;  /* 0x000000ffff9c7224 */ /* 0x000fe200078e00c9 */
[----:B------:R-:W-:Y:S01]  /*12240*/  MOV R7, R18 ;  /* 0x0000001200077202 */ /* 0x000fe20000000f00 */
[----:B------:R-:W-:Y:S01]  /*12250*/  IMAD.MOV.U32 R18, RZ, RZ, R143 ;  /* 0x000000ffff127224 */ /* 0x000fe200078e008f */
[----:B------:R3:W-:Y:S01]  /*12260*/  MUFU.EX2 R14, R0 ;  /* 0x00000000000e7308 */ /* 0x0007e20000000800 */
[----:B------:R-:W-:Y:S01]  /*12270*/  HMMA.16816.F32 R136, R8, R52, R136 ;  /* 0x000000340888723c */ /* 0x000fe20000001888 */
[----:B------:R-:W-:Y:S01]  /*12280*/  IMAD.MOV.U32 R6, RZ, RZ, R19 ;  /* 0x000000ffff067224 */ /* 0x000fe200078e0013 */
[----:B------:R-:W-:Y:S01]  /*12290*/  MOV R207, R17 ;  /* 0x0000001100cf7202 */ /* 0x000fe20000000f00 */
[----:B------:R-:W-:-:S02]  /*122a0*/  IMAD.MOV.U32 R208, RZ, RZ, R16 ;  /* 0x000000ffffd07224 */ /* 0x000fc400078e0010 */
[----:B-1----:R-:W-:Y:S02]  /*122b0*/  FFMA.FTZ R4, R117, c[0x0][0x2d0], -R3 ;  /* 0x0000b40075047a23 */ /* 0x002fe40000010803 */
[----:B------:R-:W-:Y:S01]  /*122c0*/  IMAD.MOV.U32 R146, RZ, RZ, R199 ;  /* 0x000000ffff927224 */ /* 0x000fe200078e00c7 */
[----:B------:R-:W-:Y:S01]  /*122d0*/  HMMA.16816.F32 R220, R8, R60, R152 ;  /* 0x0000003c08dc723c */ /* 0x000fe20000001898 */
[----:B------:R1:W-:Y:S01]  /*122e0*/  MUFU.EX2 R229, R4 ;  /* 0x0000000400e57308 */ /* 0x0003e20000000800 */
[----:B------:R-:W-:Y:S02]  /*122f0*/  IMAD.MOV.U32 R144, RZ, RZ, R141 ;  /* 0x000000ffff907224 */ /* 0x000fe400078e008d */
[----:B---3--:R-:W-:-:S04]  /*12300*/  FMUL.FTZ R0, R164, c[0x0][0x2d0] ;  /* 0x0000b400a4007a20 */ /* 0x008fc80000410000 */
[----:B------:R-:W-:Y:S01]  /*12310*/  HMMA.16816.F32 R148, R8, R48, R148 ;  /* 0x000000300894723c */ /* 0x000fe20000001894 */
[----:B------:R-:W-:-:S07]  /*12320*/  FSEL R0, R0, RZ, P0 ;  /* 0x000000ff00007208 */ /* 0x000fce0000000000 */
[----:B------:R-:W-:Y:S01]  /*12330*/  IMAD.MOV.U32 R19, RZ, RZ, R139 ;  /* 0x000000ffff137224 */ /* 0x000fe200078e008b */
[----:B------:R-:W-:Y:S01]  /*12340*/  MOV R17, R138 ;  /* 0x0000008a00117202 */ /* 0x000fe20000000f00 */
[----:B-1----:R-:W-:Y:S01]  /*12350*/  FFMA.FTZ R4, R116, c[0x0][0x2d0], -R3 ;  /* 0x0000b40074047a23 */ /* 0x002fe20000010803 */
[----:B------:R-:W-:Y:S01]  /*12360*/  MOV R116, R142 ;  /* 0x0000008e00747202 */ /* 0x000fe20000000f00 */
[----:B------:R-:W-:Y:S01]  /*12370*/  IMAD.MOV.U32 R16, RZ, RZ, R137 ;  /* 0x000000ffff107224 */ /* 0x000fe200078e0089 */
[C---:B------:R-:W-:Y:S01]  /*12380*/  HMMA.16816.F32 R120, R8.reuse, R66, R120 ;  /* 0x000000420878723c */ /* 0x040fe20000001878 */
[----:B------:R1:W-:Y:S07]  /*12390*/  MUFU.EX2 R231, R4 ;  /* 0x0000000400e77308 */ /* 0x0003ee0000000800 */
[C---:B--2---:R-:W-:Y:S08]  /*123a0*/  HMMA.16816.F32 R224, R8.reuse, R56, R124 ;  /* 0x0000003808e0723c */ /* 0x044ff0000000187c */
[----:B------:R-:W-:Y:S01]  /*123b0*/  HMMA.16816.F32 R124, R8, R50, R108 ;  /* 0x00000032087c723c */ /* 0x000fe2000000186c */
[----:B-1----:R-:W-:-:S02]  /*123c0*/  FFMA.FTZ R4, R115, c[0x0][0x2d0], -R3 ;  /* 0x0000b40073047a23 */ /* 0x002fc40000010803 */
[----:B------:R-:W-:Y:S02]  /*123d0*/  IMAD.MOV.U32 R115, RZ, RZ, R136 ;  /* 0x000000ffff737224 */ /* 0x000fe400078e0088 */
[----:B------:R1:W-:Y:S03]  /*123e0*/  MUFU.EX2 R206, R4 ;  /* 0x0000000400ce7308 */ /* 0x0003e60000000800 */
[C---:B------:R-:W-:Y:S07]  /*123f0*/  HMMA.16816.F32 R136, R8.reuse, R78, R80 ;  /* 0x0000004e0888723c */ /* 0x040fee0000001850 */
[----:B------:R-:W-:Y:S01]  /*12400*/  IMAD.MOV.U32 R80, RZ, RZ, R198 ;  /* 0x000000ffff507224 */ /* 0x000fe200078e00c6 */
[----:B------:R-:W-:Y:S01]  /*12410*/  HMMA.16816.F32 R140, R8, R62, R36 ;  /* 0x0000003e088c723c */ /* 0x000fe20000001824 */
[----:B------:R-:W-:Y:S01]  /*12420*/  IMAD.MOV.U32 R83, RZ, RZ, R17 ;  /* 0x000000ffff537224 */ /* 0x000fe200078e0011 */
[----:B------:R-:W-:Y:S01]  /*12430*/  MOV R82, R16 ;  /* 0x0000001000527202 */ /* 0x000fe20000000f00 */
[----:B-1----:R-:W-:-:S02]  /*12440*/  FFMA.FTZ R4, R113, c[0x0][0x2d0], -R3 ;  /* 0x0000b40071047a23 */ /* 0x002fc40000010803 */
[----:B------:R-:W-:-:S03]  /*12450*/  IMAD.MOV.U32 R113, RZ, RZ, R18 ;  /* 0x000000ffff717224 */ /* 0x000fc600078e0012 */
[C---:B------:R-:W-:Y:S01]  /*12460*/  HMMA.16816.F32 R212, R8.reuse, R74, R32 ;  /* 0x0000004a08d4723c */ /* 0x040fe20000001820 */
[----:B------:R1:W2:Y:S07]  /*12470*/  MUFU.EX2 R18, R4 ;  /* 0x0000000400127308 */ /* 0x0002ae0000000800 */
[C---:B------:R-:W-:Y:S08]  /*12480*/  HMMA.16816.F32 R200, R8.reuse, R70, R28 ;  /* 0x0000004608c8723c */ /* 0x040ff0000000181c */
[----:B------:R-:W-:Y:S01]  /*12490*/  HMMA.16816.F32 R152, R8, R54, R24 ;  /* 0x000000360898723c */ /* 0x000fe20000001818 */
[----:B-1----:R-:W-:-:S02]  /*124a0*/  FFMA.FTZ R4, R112, c[0x0][0x2d0], -R3 ;  /* 0x0000b40070047a23 */ /* 0x002fc40000010803 */
[----:B------:R-:W-:Y:S02]  /*124b0*/  IMAD.MOV.U32 R112, RZ, RZ, R116 ;  /* 0x000000ffff707224 */ /* 0x000fe400078e0074 */
[----:B------:R1:W-:Y:S01]  /*124c0*/  MUFU.EX2 R118, R4 ;  /* 0x0000000400767308 */ /* 0x0003e20000000800 */
[----:B--2---:R-:W-:Y:S02]  /*124d0*/  IMAD.MOV.U32 R81, RZ, RZ, R18 ;  /* 0x000000ffff517224 */ /* 0x004fe400078e0012 */
[----:B-1----:R-:W-:Y:S01]  /*124e0*/  FFMA.FTZ R4, R135, c[0x0][0x2d0], -R0 ;  /* 0x0000b40087047a23 */ /* 0x002fe20000010800 */
[----:B------:R-:W-:-:S04]  /*124f0*/  MOV R135, R19 ;  /* 0x0000001300877202 */ /* 0x000fc80000000f00 */
[----:B------:R1:W-:Y:S02]  /*12500*/  MUFU.EX2 R117, R4 ;  /* 0x0000000400757308 */ /* 0x0003e40000000800 */
[----:B-1----:R-:W-:Y:S02]  /*12510*/  FFMA.FTZ R4, R133, c[0x0][0x2d0], -R0 ;  /* 0x0000b40085047a23 */ /* 0x002fe40000010800 */
[----:B------:R-:W-:-:S04]  /*12520*/  IMAD.MOV.U32 R133, RZ, RZ, R197 ;  /* 0x000000ffff857224 */ /* 0x000fc800078e00c5 */
[----:B------:R1:W2:Y:S02]  /*12530*/  MUFU.EX2 R116, R4 ;  /* 0x0000000400747308 */ /* 0x0002a40000000800 */
[----:B-1----:R-:W-:Y:S01]  /*12540*/  FFMA.FTZ R4, R132, c[0x0][0x2d0], -R0 ;  /* 0x0000b40084047a23 */ /* 0x002fe20000010800 */
[----:B------:R-:W-:Y:S02]  /*12550*/  MOV R132, R196 ;  /* 0x000000c400847202 */ /* 0x000fe40000000f00 */
[----:B------:R-:W-:Y:S03]  /*12560*/  HMMA.16816.F32 R196, R8, R58, R20 ;  /* 0x0000003a08c4723c */ /* 0x000fe60000001814 */
[----:B------:R1:W-:Y:S04]  /*12570*/  MUFU.EX2 R238, R4 ;  /* 0x0000000400ee7308 */ /* 0x0003e80000000800 */
[----:B------:R-:W-:-:S02]  /*12580*/  F2FP.PACK_AB R8, R15, R119 ;  /* 0x000000770f08723e */ /* 0x000fc400000000ff */
[----:B------:R-:W-:Y:S02]  /*12590*/  F2FP.PACK_AB R10, R231, R229 ;  /* 0x000000e5e70a723e */ /* 0x000fe400000000ff */
[----:B--2---:R-:W-:Y:S01]  /*125a0*/  F2FP.PACK_AB R9, R116, R117 ;  /* 0x000000757409723e */ /* 0x004fe200000000ff */
[--C-:B-1----:R-:W-:Y:S02]  /*125b0*/  FFMA.FTZ R4, R131, c[0x0][0x2d0], -R0.reuse ;  /* 0x0000b40083047a23 */ /* 0x102fe40000010800 */
[----:B------:R-:W-:Y:S02]  /*125c0*/  IMAD.MOV.U32 R131, RZ, RZ, R7 ;  /* 0x000000ffff837224 */ /* 0x000fe400078e0007 */
[----:B------:R1:W2:Y:S02]  /*125d0*/  MUFU.EX2 R230, R4 ;  /* 0x0000000400e67308 */ /* 0x0002a40000000800 */
[----:B-1----:R-:W-:Y:S01]  /*125e0*/  FFMA.FTZ R4, R129, c[0x0][0x2d0], -R0 ;  /* 0x0000b40081047a23 */ /* 0x002fe20000010800 */
[----:B--2---:R-:W-:Y:S01]  /*125f0*/  F2FP.PACK_AB R11, R230, R238 ;  /* 0x000000eee60b723e */ /* 0x004fe200000000ff */
[----:B------:R-:W-:Y:S01]  /*12600*/  IMAD.MOV.U32 R129, RZ, RZ, R6 ;  /* 0x000000ffff817224 */ /* 0x000fe200078e0006 */
[----:B------:R-:W-:-:S03]  /*12610*/  F2FP.PACK_AB R6, R118, R81 ;  /* 0x000000517606723e */ /* 0x000fc600000000ff */
[----:B------:R1:W-:Y:S02]  /*12620*/  MUFU.EX2 R252, R4 ;  /* 0x0000000400fc7308 */ /* 0x0003e40000000800 */
[C---:B------:R-:W-:Y:S07]  /*12630*/  HMMA.16816.F32 R16, R8.reuse, R44, RZ ;  /* 0x0000002c0810723c */ /* 0x040fee00000018ff */
[----:B------:R-:W-:Y:S01]  /*12640*/  MOV R45, R80 ;  /* 0x00000050002d7202 */ /* 0x000fe20000000f00 */
[----:B------:R-:W-:Y:S01]  /*12650*/  HMMA.16816.F32 R20, R8, R40, RZ ;  /* 0x000000280814723c */ /* 0x000fe200000018ff */
[----:B------:R-:W-:-:S02]  /*12660*/  IMAD.MOV.U32 R44, RZ, RZ, R133 ;  /* 0x000000ffff2c7224 */ /* 0x000fc400078e0085 */
[----:B-1----:R-:W-:Y:S01]  /*12670*/  FFMA.FTZ R4, R128, c[0x0][0x2d0], -R0 ;  /* 0x0000b40080047a23 */ /* 0x002fe20000010800 */
[----:B------:R-:W-:-:S03]  /*12680*/  MOV R128, R175 ;  /* 0x000000af00807202 */ /* 0x000fc60000000f00 */
[----:B------:R-:W-:Y:S01]  /*12690*/  IMAD.MOV.U32 R40, RZ, RZ, R173 ;  /* 0x000000ffff287224 */ /* 0x000fe200078e00ad */
[----:B------:R1:W2:Y:S01]  /*126a0*/  MUFU.EX2 R210, R4 ;  /* 0x0000000400d27308 */ /* 0x0002a20000000800 */
[----:B------:R-:W-:Y:S01]  /*126b0*/  HMMA.16816.F32 R36, R8, R84, RZ ;  /* 0x000000540824723c */ /* 0x000fe200000018ff */
[----:B------:R-:W-:-:S06]  /*126c0*/  MOV R41, R172 ;  /* 0x000000ac00297202 */ /* 0x000fcc0000000f00 */
[----:B------:R-:W-:Y:S01]  /*126d0*/  IMAD.MOV.U32 R84, RZ, RZ, R112 ;  /* 0x000000ffff547224 */ /* 0x000fe200078e0070 */
[----:B------:R-:W-:Y:S01]  /*126e0*/  HMMA.16816.F32 R32, R8, R88, RZ ;  /* 0x000000580820723c */ /* 0x000fe200000018ff */
[----:B------:R-:W-:Y:S01]  /*126f0*/  MOV R85, R113 ;  /* 0x0000007100557202 */ /* 0x000fe20000000f00 */
[----:B-1----:R-:W-:Y:S01]  /*12700*/  FFMA.FTZ R4, R130, c[0x0][0x2d0], -R0 ;  /* 0x0000b40082047a23 */ /* 0x002fe20000010800 */
[----:B--2---:R-:W-:-:S05]  /*12710*/  F2FP.PACK_AB R5, R210, R252 ;  /* 0x000000fcd205723e */ /* 0x004fca00000000ff */
[C---:B------:R-:W-:Y:S01]  /*12720*/  HMMA.16816.F32 R28, R8.reuse, R92, RZ ;  /* 0x0000005c081c723c */ /* 0x040fe200000018ff */
[----:B------:R-:W-:Y:S01]  /*12730*/  IMAD.MOV.U32 R130, RZ, RZ, R174 ;  /* 0x000000ffff827224 */ /* 0x000fe200078e00ae */
[----:B------:R1:W-:Y:S01]  /*12740*/  MUFU.EX2 R251, R4 ;  /* 0x0000000400fb7308 */ /* 0x0003e20000000800 */
[----:B------:R-:W-:Y:S02]  /*12750*/  IMAD.MOV.U32 R88, RZ, RZ, R114 ;  /* 0x000000ffff587224 */ /* 0x000fe400078e0072 */
[----:B------:R-:W-:Y:S02]  /*12760*/  IMAD.MOV.U32 R89, RZ, RZ, R144 ;  /* 0x000000ffff597224 */ /* 0x000fe400078e0090 */
[----:B------:R-:W-:Y:S01]  /*12770*/  MOV R92, R83 ;  /* 0x00000053005c7202 */ /* 0x000fe20000000f00 */
[----:B------:R-:W-:Y:S01]  /*12780*/  HMMA.16816.F32 R24, R8, R96, RZ ;  /* 0x000000600818723c */ /* 0x000fe200000018ff */
[----:B------:R-:W-:-:S06]  /*12790*/  IMAD.MOV.U32 R93, RZ, RZ, R135 ;  /* 0x000000ffff5d7224 */ /* 0x000fcc00078e0087 */
[----:B------:R-:W-:Y:S02]  /*127a0*/  IMAD.MOV.U32 R96, RZ, RZ, R82 ;  /* 0x000000ffff607224 */ /* 0x000fe400078e0052 */
[----:B------:R-:W-:Y:S02]  /*127b0*/  IMAD.MOV.U32 R97, RZ, RZ, R132 ;  /* 0x000000ffff617224 */ /* 0x000fe400078e0084 */
[----:B-1----:R-:W-:-:S04]  /*127c0*/  FFMA.FTZ R4, R134, c[0x0][0x2d0], -R0 ;  /* 0x0000b40086047a23 */ /* 0x002fc80000010800 */
[----:B------:R1:W2:Y:S02]  /*127d0*/  MUFU.EX2 R211, R4 ;  /* 0x0000000400d37308 */ /* 0x0002a40000000800 */
[----:B-1----:R-:W-:Y:S02]  /*127e0*/  F2FP.PACK_AB R4, R14, R206 ;  /* 0x000000ce0e04723e */ /* 0x002fe400000000ff */
[----:B--2---:R-:W-:-:S07]  /*127f0*/  F2FP.PACK_AB R7, R211, R251 ;  /* 0x000000fbd307723e */ /* 0x004fce00000000ff */
[----:B------:R-:W-:Y:S07]  /*12800*/  HMMA.16816.F32 R108, R4, R48, R16 ;  /* 0x00000030046c723c */ /* 0x000fee0000001810 */
[----:B------:R-:W-:Y:S01]  /*12810*/  IMAD.MOV.U32 R48, RZ, RZ, R81 ;  /* 0x000000ffff307224 */ /* 0x000fe200078e0051 */
[----:B------:R-:W-:Y:S01]  /*12820*/  HMMA.16816.F32 R16, R8, R104, RZ ;  /* 0x000000680810723c */ /* 0x000fe200000018ff */
[----:B------:R-:W-:-:S06]  /*12830*/  MOV R49, R145 ;  /* 0x0000009100317202 */ /* 0x000fcc0000000f00 */
[----:B------:R-:W-:Y:S01]  /*12840*/  MOV R105, R130 ;  /* 0x0000008200697202 */ /* 0x000fe20000000f00 */
[----:B------:R-:W-:Y:S01]  /*12850*/  HMMA.16816.F32 R172, R4, R64, R20 ;  /* 0x0000004004ac723c */ /* 0x000fe20000001814 */
[----:B------:R-:W-:-:S06]  /*12860*/  IMAD.MOV.U32 R104, RZ, RZ, R128 ;  /* 0x000000ffff687224 */ /* 0x000fcc00078e0080 */
[----:B------:R-:W-:Y:S01]  /*12870*/  IMAD.MOV.U32 R65, RZ, RZ, R129 ;  /* 0x000000ffff417224 */ /* 0x000fe200078e0081 */
[----:B------:R-:W-:Y:S01]  /*12880*/  HMMA.16816.F32 R20, R8, R100, RZ ;  /* 0x000000640814723c */ /* 0x000fe200000018ff */
[----:B------:R-:W-:-:S06]  /*12890*/  MOV R64, R131 ;  /* 0x0000008300407202 */ /* 0x000fcc0000000f00 */
[----:B------:R-:W-:Y:S01]  /*128a0*/  IMAD.MOV.U32 R101, RZ, RZ, R40 ;  /* 0x000000ffff657224 */ /* 0x000fe200078e0028 */
[----:B------:R-:W-:Y:S01]  /*128b0*/  HMMA.16816.F32 R80, R4, R76, R36 ;  /* 0x0000004c0450723c */ /* 0x000fe20000001824 */
[----:B------:R-:W-:-:S06]  /*128c0*/  IMAD.MOV.U32 R100, RZ, RZ, R41 ;  /* 0x000000ffff647224 */ /* 0x000fcc00078e0029 */
[----:B------:R-:W-:Y:S01]  /*128d0*/  IMAD.MOV.U32 R77, RZ, RZ, R115 ;  /* 0x000000ffff4d7224 */ /* 0x000fe200078e0073 */
[----:B------:R-:W-:Y:S01]  /*128e0*/  HMMA.16816.F32 R128, R4, R68, R24 ;  /* 0x000000440480723c */ /* 0x000fe20000001818 */
[----:B------:R-:W-:-:S06]  /*128f0*/  IMAD.MOV.U32 R76, RZ, RZ, R146 ;  /* 0x000000ffff4c7224 */ /* 0x000fcc00078e0092 */
[----:B------:R-:W-:Y:S01]  /*12900*/  IMAD.MOV.U32 R69, RZ, RZ, R159 ;  /* 0x000000ffff457224 */ /* 0x000fe200078e009f */
[C---:B------:R-:W-:Y:S07]  /*12910*/  HMMA.16816.F32 R112, R4.reuse, R60, R32 ;  /* 0x0000003c0470723c */ /* 0x040fee0000001820 */
[----:B------:R-:W-:Y:S01]  /*12920*/  MOV R60, R147 ;  /* 0x00000093003c7202 */ /* 0x000fe20000000f00 */
[----:B------:R-:W-:Y:S01]  /*12930*/  IMAD.MOV.U32 R61, RZ, RZ, R156 ;  /* 0x000000ffff3d7224 */ /* 0x000fe200078e009c */
[C---:B------:R-:W-:Y:S07]  /*12940*/  HMMA.16816.F32 R144, R4.reuse, R72, R28 ;  /* 0x000000480490723c */ /* 0x040fee000000181c */
[----:B------:R-:W-:Y:S01]  /*12950*/  IMAD.MOV.U32 R72, RZ, RZ, R157 ;  /* 0x000000ffff487224 */ /* 0x000fe200078e009d */
[----:B------:R-:W-:Y:S01]  /*12960*/  MOV R73, R158 ;  /* 0x0000009e00497202 */ /* 0x000fe20000000f00 */
[C---:B------:R-:W-:Y:S08]  /*12970*/  HMMA.16816.F32 R132, R4.reuse, R52, R20 ;  /* 0x000000340484723c */ /* 0x040ff00000001814 */
[----:B------:R-:W-:Y:S07]  /*12980*/  HMMA.16816.F32 R156, R4, R56, R16 ;  /* 0x00000038049c723c */ /* 0x000fee0000001810 */
[----:B------:R-:W-:Y:S01]  /*12990*/  MOV R57, R73 ;  /* 0x0000004900397202 */ /* 0x000fe20000000f00 */
[----:B------:R-:W-:Y:S01]  /*129a0*/  HMMA.16816.F32 R16, R8, R102, RZ ;  /* 0x000000660810723c */ /* 0x000fe200000018ff */
[----:B------:R-:W-:-:S06]  /*129b0*/  IMAD.MOV.U32 R56, RZ, RZ, R60 ;  /* 0x000000ffff387224 */ /* 0x000fcc00078e003c */
[----:B------:R-:W-:Y:S01]  /*129c0*/  IMAD.MOV.U32 R103, RZ, RZ, R44 ;  /* 0x000000ffff677224 */ /* 0x000fe200078e002c */
[----:B------:R-:W-:Y:S01]  /*129d0*/  HMMA.16816.F32 R36, R8, R46, RZ ;  /* 0x0000002e0824723c */ /* 0x000fe200000018ff */
[----:B------:R-:W-:-:S07]  /*129e0*/  MOV R102, R45 ;  /* 0x0000002d00667202 */ /* 0x000fce0000000f00 */
[C---:B------:R-:W-:Y:S08]  /*129f0*/  HMMA.16816.F32 R40, R8.reuse, R42, RZ ;  /* 0x0000002a0828723c */ /* 0x040ff000000018ff */
[C---:B------:R-:W-:Y:S07]  /*12a00*/  HMMA.16816.F32 R32, R8.reuse, R86, RZ ;  /* 0x000000560820723c */ /* 0x040fee00000018ff */
[----:B------:R-:W-:Y:S01]  /*12a10*/  IMAD.MOV.U32 R86, RZ, RZ, R208 ;  /* 0x000000ffff567224 */ /* 0x000fe200078e00d0 */
[----:B------:R-:W-:Y:S01]  /*12a20*/  HMMA.16816.F32 R28, R8, R90, RZ ;  /* 0x0000005a081c723c */ /* 0x000fe200000018ff */
[----:B------:R-:W-:Y:S01]  /*12a30*/  IMAD.MOV.U32 R87, RZ, RZ, R61 ;  /* 0x000000ffff577224 */ /* 0x000fe200078e003d */
[----:B------:R-:W-:-:S05]  /*12a40*/  MOV R61, R204 ;  /* 0x000000cc003d7202 */ /* 0x000fca0000000f00 */
[----:B------:R-:W-:Y:S01]  /*12a50*/  MOV R90, R64 ;  /* 0x00000040005a7202 */ /* 0x000fe20000000f00 */
[----:B------:R-:W-:Y:S01]  /*12a60*/  HMMA.16816.F32 R24, R8, R94, RZ ;  /* 0x0000005e0818723c */ /* 0x000fe200000018ff */
[----:B------:R-:W-:-:S06]  /*12a70*/  IMAD.MOV.U32 R91, RZ, RZ, R65 ;  /* 0x000000ffff5b7224 */ /* 0x000fcc00078e0041 */
[----:B------:R-:W-:Y:S01]  /*12a80*/  IMAD.MOV.U32 R94, RZ, RZ, R206 ;  /* 0x000000ffff5e7224 */ /* 0x000fe200078e00ce */
[----:B------:R-:W-:Y:S01]  /*12a90*/  HMMA.16816.F32 R20, R8, R98, RZ ;  /* 0x000000620814723c */ /* 0x000fe200000018ff */
[----:B------:R-:W-:-:S06]  /*12aa0*/  MOV R95, R207 ;  /* 0x000000cf005f7202 */ /* 0x000fcc0000000f00 */
[----:B------:R-:W-:Y:S01]  /*12ab0*/  IMAD.MOV.U32 R99, RZ, RZ, R205 ;  /* 0x000000ffff637224 */ /* 0x000fe200078e00cd */
[----:B------:R-:W-:Y:S07]  /*12ac0*/  HMMA.16816.F32 R44, R8, R106, RZ ;  /* 0x0000006a082c723c */ /* 0x000fee00000018ff */
[----:B------:R-:W-:Y:S01]  /*12ad0*/  FFMA.FTZ R8, R170, c[0x0][0x2d0], -R3 ;  /* 0x0000b400aa087a23 */ /* 0x000fe20000010803 */
[----:B------:R-:W-:Y:S01]  /*12ae0*/  HMMA.16816.F32 R40, R4, R66, R40 ;  /* 0x000000420428723c */ /* 0x000fe20000001828 */
[----:B------:R-:W-:-:S02]  /*12af0*/  IMAD.MOV.U32 R107, RZ, RZ, R69 ;  /* 0x000000ffff6b7224 */ /* 0x000fc400078e0045 */
[----:B------:R1:W-:Y:S01]  /*12b00*/  MUFU.EX2 R205, R8 ;  /* 0x0000000800cd7308 */ /* 0x0003e20000000800 */
[----:B------:R-:W-:-:S04]  /*12b10*/  IMAD.MOV.U32 R106, RZ, RZ, R72 ;  /* 0x000000ffff6a7224 */ /* 0x000fc800078e0048 */
[C---:B------:R-:W-:Y:S08]  /*12b20*/  HMMA.16816.F32 R36, R4.reuse, R50, R36 ;  /* 0x000000320424723c */ /* 0x040ff00000001824 */
[----:B------:R-:W-:Y:S01]  /*12b30*/  HMMA.16816.F32 R32, R4, R78, R32 ;  /* 0x0000004e0420723c */ /* 0x000fe20000001820 */
[----:B-1----:R-:W-:-:S04]  /*12b40*/  FFMA.FTZ R8, R169, c[0x0][0x2d0], -R3 ;  /* 0x0000b400a9087a23 */ /* 0x002fc80000010803 */
[----:B------:R1:W-:Y:S03]  /*12b50*/  MUFU.EX2 R206, R8 ;  /* 0x0000000800ce7308 */ /* 0x0003e60000000800 */
[C---:B------:R-:W-:Y:S08]  /*12b60*/  HMMA.16816.F32 R28, R4.reuse, R62, R28 ;  /* 0x0000003e041c723c */ /* 0x040ff0000000181c */
[----:B------:R-:W-:Y:S01]  /*12b70*/  HMMA.16816.F32 R72, R4, R74, R24 ;  /* 0x0000004a0448723c */ /* 0x000fe20000001818 */
[----:B------:R-:W-:Y:S01]  /*12b80*/  LDSM.16.MT88.4 R24, [R233+0x1100] ;  /* 0x00110000e918783b */ /* 0x000fe20000004200 */
[----:B-1----:R-:W-:-:S06]  /*12b90*/  FFMA.FTZ R8, R162, c[0x0][0x2d0], -R3 ;  /* 0x0000b400a2087a23 */ /* 0x002fcc0000010803 */
[C---:B------:R-:W-:Y:S01]  /*12ba0*/  HMMA.16816.F32 R68, R4.reuse, R70, R20 ;  /* 0x000000460444723c */ /* 0x040fe20000001814 */
[----:B------:R-:W-:Y:S01]  /*12bb0*/  LDSM.16.MT88.4 R20, [R235+0x1100] ;  /* 0x00110000eb14783b */ /* 0x000fe20000004200 */
[----:B------:R1:W-:Y:S06]  /*12bc0*/  MUFU.EX2 R207, R8 ;  /* 0x0000000800cf7308 */ /* 0x0003ec0000000800 */
[C---:B------:R-:W-:Y:S01]  /*12bd0*/  HMMA.16816.F32 R52, R4.reuse, R54, R16 ;  /* 0x000000360434723c */ /* 0x040fe20000001810 */
[----:B------:R-:W2:Y:S07]  /*12be0*/  LDSM.16.MT88.4 R16, [R232+0x1100] ;  /* 0x00110000e810783b */ /* 0x000eae0000004200 */
[----:B------:R-:W-:Y:S01]  /*12bf0*/  HMMA.16816.F32 R44, R4, R58, R44 ;  /* 0x0000003a042c723c */ /* 0x000fe2000000182c */
[----:B-1----:R-:W-:-:S04]  /*12c00*/  FFMA.FTZ R8, R161, c[0x0][0x2d0], -R3 ;  /* 0x0000b400a1087a23 */ /* 0x002fc80000010803 */
[----:B------:R1:W3:Y:S02]  /*12c10*/  MUFU.EX2 R208, R8 ;  /* 0x0000000800d07308 */ /* 0x0002e40000000800 */
[----:B------:R-:W-:-:S06]  /*12c20*/  FFMA.FTZ R4, R177, c[0x0][0x2d0], -R13 ;  /* 0x0000b400b1047a23 */ /* 0x000fcc000001080d */
[----:B------:R4:W-:Y:S01]  /*12c30*/  MUFU.EX2 R64, R4 ;  /* 0x0000000400407308 */ /* 0x0009e20000000800 */
[----:B-1----:R-:W-:Y:S01]  /*12c40*/  FFMA.FTZ R8, R176, c[0x0][0x2d0], -R0 ;  /* 0x0000b400b0087a23 */ /* 0x002fe20000010800 */
[----:B---3--:R-:W-:-:S06]  /*12c50*/  F2FP.PACK_AB R10, R208, R207 ;  /* 0x000000cfd00a723e */ /* 0x008fcc00000000ff */
[----:B------:R1:W-:Y:S01]  /*12c60*/  MUFU.EX2 R161, R8 ;  /* 0x0000000800a17308 */ /* 0x0003e20000000800 */
[----:B----4-:R-:W-:-:S07]  /*12c70*/  FFMA.FTZ R4, R178, c[0x0][0x2d0], -R13 ;  /* 0x0000b400b2047a23 */ /* 0x010fce000001080d */
[----:B------:R3:W4:Y:S01]  /*12c80*/  MUFU.EX2 R65, R4 ;  /* 0x0000000400417308 */ /* 0x0007220000000800 */
[----:B-1----:R-:W-:-:S07]  /*12c90*/  FFMA.FTZ R8, R171, c[0x0][0x2d0], -R0 ;  /* 0x0000b400ab087a23 */ /* 0x002fce0000010800 */
[----:B------:R1:W1:Y:S01]  /*12ca0*/  MUFU.EX2 R162, R8 ;  /* 0x0000000800a27308 */ /* 0x0002620000000800 */
[----:B---3--:R-:W-:Y:S01]  /*12cb0*/  FFMA.FTZ R4, R184, c[0x0][0x2d0], -R12 ;  /* 0x0000b400b8047a23 */ /* 0x008fe2000001080c */
[----:B----4-:R-:W-:Y:S01]  /*12cc0*/  F2FP.PACK_AB R6, R65, R64 ;  /* 0x000000404106723e */ /* 0x010fe200000000ff */
[----:B------:R-:W-:-:S05]  /*12cd0*/  IMAD.MOV.U32 R184, RZ, RZ, R57 ;  /* 0x000000ffffb87224 */ /* 0x000fca00078e0039 */
[----:B------:R3:W-:Y:S01]  /*12ce0*/  MUFU.EX2 R60, R4 ;  /* 0x00000004003c7308 */ /* 0x0007e20000000800 */
[----:B-1----:R-:W-:Y:S01]  /*12cf0*/  FFMA.FTZ R8, R168, c[0x0][0x2d0], -R0 ;  /* 0x0000b400a8087a23 */ /* 0x002fe20000010800 */
[----:B------:R-:W-:-:S06]  /*12d00*/  F2FP.PACK_AB R9, R162, R161 ;  /* 0x000000a1a209723e */ /* 0x000fcc00000000ff */
[----:B------:R1:W-:Y:S01]  /*12d10*/  MUFU.EX2 R204, R8 ;  /* 0x0000000800cc7308 */ /* 0x0003e20000000800 */
[----:B---3--:R-:W-:Y:S02]  /*12d20*/  FFMA.FTZ R4, R183, c[0x0][0x2d0], -R12 ;  /* 0x0000b400b7047a23 */ /* 0x008fe4000001080c */
[----:B------:R-:W-:-:S05]  /*12d30*/  IMAD.MOV.U32 R183, RZ, RZ, R61 ;  /* 0x000000ffffb77224 */ /* 0x000fca00078e003d */
        /* <DEDUP_REMOVED lines=8> */
[----:B------:R-:W-:Y:S02]  /*12dc0*/  F2FP.PACK_AB R11, R166, R204 ;  /* 0x000000cca60b723e */ /* 0x000fe400000000ff */
[----:B------:R-:W-:-:S04]  /*12dd0*/  MOV R180, R56 ;  /* 0x0000003800b47202 */ /* 0x000fc80000000f00 */
[----:B------:R1:W-:Y:S01]  /*12de0*/  MUFU.EX2 R66, R8 ;  /* 0x0000000800427308 */ /* 0x0003e20000000800 */
[----:B---3--:R-:W-:Y:S01]  /*12df0*/  FFMA.FTZ R4, R181, c[0x0][0x2d0], -R12 ;  /* 0x0000b400b5047a23 */ /* 0x008fe2000001080c */
[----:B------:R-:W-:-:S06]  /*12e00*/  MOV R181, R94 ;  /* 0x0000005e00b57202 */ /* 0x000fcc0000000f00 */
[----:B------:R-:W3:Y:S01]  /*12e10*/  MUFU.EX2 R63, R4 ;  /* 0x00000004003f7308 */ /* 0x000ee20000000800 */
[----:B-1----:R-:W-:-:S07]  /*12e20*/  FFMA.FTZ R8, R179, c[0x0][0x2d0], -R13 ;  /* 0x0000b400b3087a23 */ /* 0x002fce000001080d */
[----:B------:R1:W4:Y:S01]  /*12e30*/  MUFU.EX2 R67, R8 ;  /* 0x0000000800437308 */ /* 0x0003220000000800 */
[----:B---3--:R-:W-:Y:S02]  /*12e40*/  F2FP.PACK_AB R7, R63, R62 ;  /* 0x0000003e3f07723e */ /* 0x008fe400000000ff */
[----:B-1----:R-:W-:Y:S02]  /*12e50*/  F2FP.PACK_AB R8, R206, R205 ;  /* 0x000000cdce08723e */ /* 0x002fe400000000ff */
[----:B----4-:R-:W-:-:S05]  /*12e60*/  F2FP.PACK_AB R4, R67, R66 ;  /* 0x000000424304723e */ /* 0x010fca00000000ff */
[-C--:B--2---:R-:W-:Y:S08]  /*12e70*/  HMMA.16816.F32 R172, R8, R16.reuse, R172 ;  /* 0x0000001008ac723c */ /* 0x084ff000000018ac */
[C---:B------:R-:W-:Y:S07]  /*12e80*/  HMMA.16816.F32 R168, R4.reuse, R16, R192 ;  /* 0x0000001004a8723c */ /* 0x040fee00000018c0 */
[----:B------:R-:W-:Y:S01]  /*12e90*/  MOV R194, R48 ;  /* 0x0000003000c27202 */ /* 0x000fe20000000f00 */
[----:B------:R-:W-:Y:S01]  /*12ea0*/  HMMA.16816.F32 R176, R4, R18, R120 ;  /* 0x0000001204b0723c */ /* 0x000fe20000001878 */
[----:B------:R-:W-:-:S02]  /*12eb0*/  IMAD.MOV.U32 R193, RZ, RZ, R49 ;  /* 0x000000ffffc17224 */ /* 0x000fc400078e0031 */
[----:B------:R-:W-:Y:S02]  /*12ec0*/  IMAD.MOV.U32 R195, RZ, RZ, R76 ;  /* 0x000000ffffc37224 */ /* 0x000fe400078e004c */
[----:B------:R-:W-:Y:S02]  /*12ed0*/  IMAD.MOV.U32 R192, RZ, RZ, R87 ;  /* 0x000000ffffc07224 */ /* 0x000fe400078e0057 */
[----:B------:R-:W-:Y:S01]  /*12ee0*/  IMAD.MOV.U32 R120, RZ, RZ, R86 ;  /* 0x000000ffff787224 */ /* 0x000fe200078e0056 */
[----:B------:R-:W-:Y:S01]  /*12ef0*/  HMMA.16816.F32 R40, R8, R18, R40 ;  /* 0x000000120828723c */ /* 0x000fe20000001828 */
[----:B------:R-:W1:Y:S01]  /*12f00*/  LDSM.16.MT88.4 R16, [R234+0x1100] ;  /* 0x00110000ea10783b */ /* 0x000e620000004200 */
[----:B------:R-:W-:Y:S01]  /*12f10*/  IMAD.MOV.U32 R121, RZ, RZ, R95 ;  /* 0x000000ffff797224 */ /* 0x000fe200078e005f */
[----:B------:R-:W-:Y:S01]  /*12f20*/  MOV R123, R91 ;  /* 0x0000005b007b7202 */ /* 0x000fe20000000f00 */
[----:B------:R-:W-:-:S04]  /*12f30*/  IMAD.MOV.U32 R122, RZ, RZ, R90 ;  /* 0x000000ffff7a7224 */ /* 0x000fc800078e005a */
[-C--:B------:R-:W-:Y:S07]  /*12f40*/  HMMA.16816.F32 R48, R8, R24.reuse, R108 ;  /* 0x000000180830723c */ /* 0x080fee000000186c */
[----:B------:R-:W-:Y:S01]  /*12f50*/  IMAD.MOV.U32 R108, RZ, RZ, R77 ;  /* 0x000000ffff6c7224 */ /* 0x000fe200078e004d */
[----:B------:R-:W-:Y:S01]  /*12f60*/  HMMA.16816.F32 R56, R4, R24, R148 ;  /* 0x000000180438723c */ /* 0x000fe20000001894 */
[----:B------:R-:W-:Y:S01]  /*12f70*/  MOV R109, R96 ;  /* 0x00000060006d7202 */ /* 0x000fe20000000f00 */
[----:B------:R-:W-:-:S02]  /*12f80*/  IMAD.MOV.U32 R111, RZ, RZ, R93 ;  /* 0x000000ffff6f7224 */ /* 0x000fc400078e005d */
[----:B------:R-:W-:-:S03]  /*12f90*/  IMAD.MOV.U32 R110, RZ, RZ, R92 ;  /* 0x000000ffff6e7224 */ /* 0x000fc600078e005c */
[----:B------:R-:W-:Y:S01]  /*12fa0*/  IMAD.MOV.U32 R150, RZ, RZ, R84 ;  /* 0x000000ffff967224 */ /* 0x000fe200078e0054 */
[----:B------:R-:W-:Y:S01]  /*12fb0*/  MOV R151, R85 ;  /* 0x0000005500977202 */ /* 0x000fe20000000f00 */
[----:B------:R-:W-:Y:S01]  /*12fc0*/  HMMA.16816.F32 R76, R4, R26, R124 ;  /* 0x0000001a044c723c */ /* 0x000fe2000000187c */
[----:B------:R-:W-:Y:S01]  /*12fd0*/  MOV R148, R88 ;  /* 0x0000005800947202 */ /* 0x000fe20000000f00 */
[----:B------:R-:W-:-:S05]  /*12fe0*/  IMAD.MOV.U32 R149, RZ, RZ, R89 ;  /* 0x000000ffff957224 */ /* 0x000fca00078e0059 */
[----:B------:R-:W-:Y:S01]  /*12ff0*/  IMAD.MOV.U32 R125, RZ, RZ, R181 ;  /* 0x000000ffff7d7224 */ /* 0x000fe200078e00b5 */
[C---:B------:R-:W-:Y:S01]  /*13000*/  HMMA.16816.F32 R84, R8.reuse, R20, R80 ;  /* 0x000000140854723c */ /* 0x040fe20000001850 */
[----:B------:R-:W-:Y:S01]  /*13010*/  IMAD.MOV.U32 R181, RZ, RZ, R231 ;  /* 0x000000ffffb57224 */ /* 0x000fe200078e00e7 */
[----:B------:R-:W-:Y:S01]  /*13020*/  MOV R127, R183 ;  /* 0x000000b7007f7202 */ /* 0x000fe20000000f00 */
[----:B------:R-:W-:Y:S02]  /*13030*/  IMAD.MOV.U32 R124, RZ, RZ, R228 ;  /* 0x000000ffff7c7224 */ /* 0x000fe400078e00e4 */
[----:B------:R-:W-:Y:S01]  /*13040*/  IMAD.MOV.U32 R126, RZ, RZ, R182 ;  /* 0x000000ffff7e7224 */ /* 0x000fe200078e00b6 */
[----:B------:R-:W-:Y:S01]  /*13050*/  MOV R182, R105 ;  /* 0x0000006900b67202 */ /* 0x000fe20000000f00 */
[----:B------:R-:W-:Y:S01]  /*13060*/  IMAD.MOV.U32 R82, RZ, RZ, R230 ;  /* 0x000000ffff527224 */ /* 0x000fe200078e00e6 */
[----:B------:R-:W-:Y:S01]  /*13070*/  MOV R83, R229 ;  /* 0x000000e500537202 */ /* 0x000fe20000000f00 */
[----:B------:R-:W-:Y:S01]  /*13080*/  HMMA.16816.F32 R36, R8, R26, R36 ;  /* 0x0000001a0824723c */ /* 0x000fe20000001824 */
[----:B------:R-:W-:Y:S01]  /*13090*/  MOV R81, R102 ;  /* 0x0000006600517202 */ /* 0x000fe20000000f00 */
[----:B------:R-:W2:Y:S01]  /*130a0*/  LDSM.16.MT88.4 R24, [R232+0x3100] ;  /* 0x00310000e818783b */ /* 0x000ea20000004200 */
[----:B------:R-:W-:-:S02]  /*130b0*/  IMAD.MOV.U32 R102, RZ, RZ, R103 ;  /* 0x000000ffff667224 */ /* 0x000fc400078e0067 */
[----:B------:R-:W-:Y:S02]  /*130c0*/  IMAD.MOV.U32 R183, RZ, RZ, R106 ;  /* 0x000000ffffb77224 */ /* 0x000fe400078e006a */
[----:B------:R-:W-:Y:S01]  /*130d0*/  IMAD.MOV.U32 R80, RZ, RZ, R107 ;  /* 0x000000ffff507224 */ /* 0x000fe200078e006b */
[----:B-1----:R-:W-:Y:S01]  /*130e0*/  HMMA.16816.F32 R228, R8, R18, R28 ;  /* 0x0000001208e4723c */ /* 0x002fe2000000181c */
[----:B------:R-:W1:Y:S01]  /*130f0*/  LDSM.16.MT88.4 R28, [R234+0x3100] ;  /* 0x00310000ea1c783b */ /* 0x000e620000004200 */
[----:B------:R-:W-:-:S06]  /*13100*/  IMAD.MOV.U32 R103, RZ, RZ, R104 ;  /* 0x000000ffff677224 */ /* 0x000fcc00078e0068 */
[----:B------:R-:W-:Y:S08]  /*13110*/  HMMA.16816.F32 R112, R8, R16, R112 ;  /* 0x000000100870723c */ /* 0x000ff00000001870 */
[C---:B------:R-:W-:Y:S07]  /*13120*/  HMMA.16816.F32 R88, R4.reuse, R20, R216 ;  /* 0x000000140458723c */ /* 0x040fee00000018d8 */
[----:B------:R-:W-:Y:S01]  /*13130*/  MOV R217, R149 ;  /* 0x0000009500d97202 */ /* 0x000fe20000000f00 */
[----:B------:R-:W-:Y:S01]  /*13140*/  HMMA.16816.F32 R92, R4, R22, R136 ;  /* 0x00000016045c723c */ /* 0x000fe20000001888 */
[----:B------:R-:W-:-:S02]  /*13150*/  IMAD.MOV.U32 R218, RZ, RZ, R150 ;  /* 0x000000ffffda7224 */ /* 0x000fc400078e0096 */
[----:B------:R-:W-:Y:S01]  /*13160*/  IMAD.MOV.U32 R219, RZ, RZ, R151 ;  /* 0x000000ffffdb7224 */ /* 0x000fe200078e0097 */
[----:B------:R-:W-:Y:S01]  /*13170*/  MOV R151, R111 ;  /* 0x0000006f00977202 */ /* 0x000fe20000000f00 */
[----:B------:R-:W-:Y:S02]  /*13180*/  IMAD.MOV.U32 R149, RZ, RZ, R109 ;  /* 0x000000ffff957224 */ /* 0x000fe400078e006d */
[----:B------:R-:W-:Y:S01]  /*13190*/  IMAD.MOV.U32 R139, RZ, RZ, R148 ;  /* 0x000000ffff8b7224 */ /* 0x000fe200078e0094 */
[----:B------:R-:W-:Y:S01]  /*131a0*/  HMMA.16816.F32 R32, R8, R22, R32 ;  /* 0x000000160820723c */ /* 0x000fe20000001820 */
[----:B------:R-:W-:Y:S01]  /*131b0*/  MOV R148, R108 ;  /* 0x0000006c00947202 */ /* 0x000fe20000000f00 */
[----:B------:R-:W-:Y:S01]  /*131c0*/  IMAD.MOV.U32 R150, RZ, RZ, R110 ;  /* 0x000000ffff967224 */ /* 0x000fe200078e006e */
[----:B------:R-:W3:Y:S01]  /*131d0*/  LDSM.16.MT88.4 R20, [R233+0x3100] ;  /* 0x00310000e914783b */ /* 0x000ee20000004200 */
[----:B------:R-:W-:Y:S01]  /*131e0*/  IMAD.MOV.U32 R96, RZ, RZ, R115 ;  /* 0x000000ffff607224 */ /* 0x000fe200078e0073 */
[----:B------:R-:W-:Y:S01]  /*131f0*/  MOV R137, R217 ;  /* 0x000000d900897202 */ /* 0x000fe20000000f00 */
[----:B------:R-:W-:Y:S01]  /*13200*/  IMAD.MOV.U32 R136, RZ, RZ, R139 ;  /* 0x000000ffff887224 */ /* 0x000fe200078e008b */
[----:B------:R-:W-:Y:S01]  /*13210*/  MOV R115, R80 ;  /* 0x0000005000737202 */ /* 0x000fe20000000f00 */
[----:B------:R-:W-:Y:S01]  /*13220*/  HMMA.16816.F32 R104, R4, R16, R220 ;  /* 0x000000100468723c */ /* 0x000fe200000018dc */
[----:B------:R-:W-:Y:S01]  /*13230*/  IMAD.MOV.U32 R138, RZ, RZ, R218 ;  /* 0x000000ffff8a7224 */ /* 0x000fe200078e00da */
[----:B------:R-:W-:Y:S01]  /*13240*/  MOV R218, R83 ;  /* 0x0000005300da7202 */ /* 0x000fe20000000f00 */
[----:B------:R-:W-:Y:S01]  /*13250*/  IMAD.MOV.U32 R139, RZ, RZ, R219 ;  /* 0x000000ffff8b7224 */ /* 0x000fe200078e00db */
[----:B------:R-:W-:Y:S01]  /*13260*/  MOV R98, R114 ;  /* 0x0000007200627202 */ /* 0x000fe20000000f00 */
[----:B------:R-:W-:-:S02]  /*13270*/  IMAD.MOV.U32 R217, RZ, RZ, R81 ;  /* 0x000000ffffd97224 */ /* 0x000fc400078e0051 */
[----:B------:R-:W-:Y:S01]  /*13280*/  IMAD.MOV.U32 R219, RZ, RZ, R124 ;  /* 0x000000ffffdb7224 */ /* 0x000fe200078e007c */
[C---:B------:R-:W-:Y:S01]  /*13290*/  HMMA.16816.F32 R108, R4.reuse, R18, R140 ;  /* 0x00000012046c723c */ /* 0x040fe2000000188c */
        /* <DEDUP_REMOVED lines=26> */
[----:B------:R-:W-:Y:S02]  /*13440*/  IMAD.MOV.U32 R82, RZ, RZ, R193 ;  /* 0x000000ffff527224 */ /* 0x000fe400078e00c1 */
        /* <DEDUP_REMOVED lines=11> */
[----:B------:R-:W-:-:S02]  /*13500*/  IMAD.MOV.U32 R217, RZ, RZ, R192 ;  /* 0x000000ffffd97224 */ /* 0x000fc400078e00c0 */
[----:B------:R-:W-:Y:S02]  /*13510*/  IMAD.MOV.U32 R83, RZ, RZ, R193 ;  /* 0x000000ffff537224 */ /* 0x000fe400078e00c1 */
[----:B------:R-:W-:Y:S01]  /*13520*/  IMAD.MOV.U32 R219, RZ, RZ, R195 ;  /* 0x000000ffffdb7224 */ /* 0x000fe200078e00c3 */
[----:B------:R-:W-:Y:S01]  /*13530*/  MOV R112, R124 ;  /* 0x0000007c00707202 */ /* 0x000fe20000000f00 */
[----:B-1----:R-:W-:Y:S01]  /*13540*/  HMMA.16816.F32 R192, R4, R28, R224 ;  /* 0x0000001c04c0723c */ /* 0x002fe200000018e0 */
[----:B------:R-:W-:-:S06]  /*13550*/  IMAD.MOV.U32 R180, RZ, RZ, R97 ;  /* 0x000000ffffb47224 */ /* 0x000fcc00078e0061 */
[----:B------:R-:W-:Y:S01]  /*13560*/  IMAD.MOV.U32 R225, RZ, RZ, R125 ;  /* 0x000000ffffe17224 */ /* 0x000fe200078e007d */
[----:B------:R-:W-:Y:S01]  /*13570*/  MOV R226, R126 ;  /* 0x0000007e00e27202 */ /* 0x000fe20000000f00 */
[----:B------:R-:W-:Y:S02]  /*13580*/  IMAD.MOV.U32 R227, RZ, RZ, R127 ;  /* 0x000000ffffe37224 */ /* 0x000fe400078e007f */
[C---:B------:R-:W-:Y:S07]  /*13590*/  HMMA.16816.F32 R124, R4.reuse, R26, R212 ;  /* 0x0000001a047c723c */ /* 0x040fee00000018d4 */
[----:B------:R-:W-:Y:S01]  /*135a0*/  IMAD.MOV.U32 R212, RZ, RZ, R142 ;  /* 0x000000ffffd47224 */ /* 0x000fe200078e008e */
[----:B------:R-:W-:Y:S01]  /*135b0*/  MOV R213, R143 ;  /* 0x0000008f00d57202 */ /* 0x000fe20000000f00 */
[----:B------:R-:W-:Y:S01]  /*135c0*/  IMAD.MOV.U32 R214, RZ, RZ, R102 ;  /* 0x000000ffffd67224 */ /* 0x000fe200078e0066 */
[----:B---3--:R-:W-:Y:S01]  /*135d0*/  HMMA.16816.F32 R140, R4, R22, R200 ;  /* 0x00000016048c723c */ /* 0x008fe200000018c8 */
[----:B------:R-:W-:-:S06]  /*135e0*/  IMAD.MOV.U32 R215, RZ, RZ, R103 ;  /* 0x000000ffffd77224 */ /* 0x000fcc00078e0067 */
[----:B------:R-:W-:Y:S01]  /*135f0*/  MOV R203, R100 ;  /* 0x0000006400cb7202 */ /* 0x000fe20000000f00 */
[----:B------:R-:W-:Y:S01]  /*13600*/  IMAD.MOV.U32 R200, RZ, RZ, R101 ;  /* 0x000000ffffc87224 */ /* 0x000fe200078e0065 */
[C---:B------:R-:W-:Y:S08]  /*13610*/  HMMA.16816.F32 R136, R4.reuse, R20, R136 ;  /* 0x000000140488723c */ /* 0x040ff00000001888 */
[C---:B----4-:R-:W-:Y:S08]  /*13620*/  HMMA.16816.F32 R148, R4.reuse, R16, R148 ;  /* 0x000000100494723c */ /* 0x050ff00000001894 */
[C---:B------:R-:W-:Y:S08]  /*13630*/  HMMA.16816.F32 R152, R4.reuse, R18, R152 ;  /* 0x000000120498723c */ /* 0x040ff00000001898 */
[----:B------:R-:W-:Y:S07]  /*13640*/  HMMA.16816.F32 R100, R4, R30, R196 ;  /* 0x0000001e0464723c */ /* 0x000fee00000018c4 */
[----:B------:R-:W-:Y:S01]  /*13650*/  FFMA.FTZ R4, R191, c[0x0][0x2d0], -R3 ;  /* 0x0000b400bf047a23 */ /* 0x000fe20000010803 */
[----:B------:R-:W-:Y:S01]  /*13660*/  MOV R6, R226 ;  /* 0x000000e200067202 */ /* 0x000fe20000000f00 */
[----:B------:R-:W-:-:S02]  /*13670*/  IMAD.MOV.U32 R7, RZ, RZ, R225 ;  /* 0x000000ffff077224 */ /* 0x000fc400078e00e1 */
[----:B------:R-:W-:Y:S02]  /*13680*/  IMAD.MOV.U32 R5, RZ, RZ, R227 ;  /* 0x000000ffff057224 */ /* 0x000fe400078e00e3 */
[----:B------:R-:W-:Y:S01]  /*13690*/  HMMA.16816.F32 R224, R8, R24, R144 ;  /* 0x0000001808e0723c */ /* 0x000fe20000001890 */
[----:B------:R1:W-:Y:S01]  /*136a0*/  MUFU.EX2 R24, R4 ;  /* 0x0000000400187308 */ /* 0x0003e20000000800 */
[----:B------:R-:W-:Y:S02]  /*136b0*/  IMAD.MOV.U32 R199, RZ, RZ, R220 ;  /* 0x000000ffffc77224 */ /* 0x000fe400078e00dc */
[----:B------:R-:W-:-:S03]  /*136c0*/  IMAD.MOV.U32 R201, RZ, RZ, R222 ;  /* 0x000000ffffc97224 */ /* 0x000fc600078e00de */
[----:B------:R-:W-:Y:S02]  /*136d0*/  MOV R145, R221 ;  /* 0x000000dd00917202 */ /* 0x000fe40000000f00 */
[----:B------:R-:W-:Y:S01]  /*136e0*/  MOV R144, R223 ;  /* 0x000000df00907202 */ /* 0x000fe20000000f00 */
[----:B-1----:R-:W-:-:S04]  /*136f0*/  FFMA.FTZ R4, R186, c[0x0][0x2d0], -R3 ;  /* 0x0000b400ba047a23 */ /* 0x002fc80000010803 */
[----:B------:R1:W3:Y:S01]  /*13700*/  MUFU.EX2 R25, R4 ;  /* 0x0000000400197308 */ /* 0x0002e20000000800 */
[----:B------:R-:W-:Y:S01]  /*13710*/  HMMA.16816.F32 R220, R8, R26, R72 ;  /* 0x0000001a08dc723c */ /* 0x000fe20000001848 */
[----:B------:R-:W-:Y:S01]  /*13720*/  MOV R147, R203 ;  /* 0x000000cb00937202 */ /* 0x000fe20000000f00 */
[----:B------:R-:W-:Y:S01]  /*13730*/  IMAD.MOV.U32 R203, RZ, RZ, R216 ;  /* 0x000000ffffcb7224 */ /* 0x000fe200078e00d8 */
[----:B------:R-:W-:-:S04]  /*13740*/  MOV R202, R217 ;  /* 0x000000d900ca7202 */ /* 0x000fc80000000f00 */
[----:B------:R-:W-:Y:S02]  /*13750*/  IMAD.MOV.U32 R73, RZ, RZ, R218 ;  /* 0x000000ffff497224 */ /* 0x000fe400078e00da */
[--C-:B-1----:R-:W-:Y:S02]  /*13760*/  FFMA.FTZ R4, R187, c[0x0][0x2d0], -R3.reuse ;  /* 0x0000b400bb047a23 */ /* 0x102fe40000010803 */
[----:B------:R-:W-:Y:S01]  /*13770*/  FFMA.FTZ R3, R185, c[0x0][0x2d0], -R3 ;  /* 0x0000b400b9037a23 */ /* 0x000fe20000010803 */
[----:B------:R-:W-:-:S03]  /*13780*/  MOV R74, R219 ;  /* 0x000000db004a7202 */ /* 0x000fc60000000f00 */
[----:B------:R1:W-:Y:S01]  /*13790*/  MUFU.EX2 R26, R3 ;  /* 0x00000003001a7308 */ /* 0x0003e20000000800 */
[----:B------:R-:W-:Y:S01]  /*137a0*/  HMMA.16816.F32 R216, R8, R20, R128 ;  /* 0x0000001408d8723c */ /* 0x000fe20000001880 */
[----:B------:R-:W-:Y:S01]  /*137b0*/  IMAD.MOV.U32 R146, RZ, RZ, R212 ;  /* 0x000000ffff927224 */ /* 0x000fe200078e00d4 */
[----:B------:R-:W-:Y:S01]  /*137c0*/  MOV R196, R213 ;  /* 0x000000d500c47202 */ /* 0x000fe20000000f00 */
[----:B------:R-:W-:Y:S01]  /*137d0*/  IMAD.MOV.U32 R197, RZ, RZ, R214 ;  /* 0x000000ffffc57224 */ /* 0x000fe200078e00d6 */
[----:B------:R-:W-:Y:S01]  /*137e0*/  MOV R198, R215 ;  /* 0x000000d700c67202 */ /* 0x000fe20000000f00 */
[----:B-1----:R-:W-:-:S04]  /*137f0*/  FFMA.FTZ R3, R209, c[0x0][0x2d0], -R0 ;  /* 0x0000b400d1037a23 */ /* 0x002fc80000010800 */
[----:B------:R1:W-:Y:S01]  /*13800*/  MUFU.EX2 R20, R3 ;  /* 0x0000000300147308 */ /* 0x0003e20000000800 */
[----:B------:R-:W-:Y:S01]  /*13810*/  HMMA.16816.F32 R212, R8, R22, R68 ;  /* 0x0000001608d4723c */ /* 0x000fe20000001844 */
[----:B------:R-:W-:Y:S01]  /*13820*/  MOV R184, R236 ;  /* 0x000000ec00b87202 */ /* 0x000fe20000000f00 */
[----:B-1----:R-:W-:-:S05]  /*13830*/  FFMA.FTZ R3, R190, c[0x0][0x2d0], -R0 ;  /* 0x0000b400be037a23 */ /* 0x002fca0000010800 */
[----:B------:R1:W4:Y:S01]  /*13840*/  MUFU.EX2 R22, R3 ;  /* 0x0000000300167308 */ /* 0x0003220000000800 */
[----:B------:R-:W-:Y:S02]  /*13850*/  IMAD.MOV.U32 R75, RZ, RZ, R184 ;  /* 0x000000ffff4b7224 */ /* 0x000fe400078e00b8 */
[----:B------:R-:W-:Y:S01]  /*13860*/  HMMA.16816.F32 R184, R8, R16, R132 ;  /* 0x0000001008b8723c */ /* 0x000fe20000001884 */
[--C-:B-1----:R-:W-:Y:S02]  /*13870*/  FFMA.FTZ R3, R189, c[0x0][0x2d0], -R0.reuse ;  /* 0x0000b400bd037a23 */ /* 0x102fe40000010800 */
[----:B------:R-:W-:-:S04]  /*13880*/  FFMA.FTZ R0, R188, c[0x0][0x2d0], -R0 ;  /* 0x0000b400bc007a23 */ /* 0x000fc80000010800 */
[----:B------:R1:W-:Y:S01]  /*13890*/  MUFU.EX2 R21, R0 ;  /* 0x0000000000157308 */ /* 0x0003e20000000800 */
[----:B------:R-:W-:Y:S01]  /*138a0*/  HMMA.16816.F32 R52, R8, R18, R52 ;  /* 0x000000120834723c */ /* 0x000fe20000001834 */
[----:B-1----:R-:W-:-:S06]  /*138b0*/  FFMA.FTZ R0, R73, c[0x0][0x2d0], -R13 ;  /* 0x0000b40049007a23 */ /* 0x002fcc000001080d */
[----:B------:R1:W-:Y:S01]  /*138c0*/  MUFU.EX2 R17, R0 ;  /* 0x0000000000117308 */ /* 0x0003e20000000800 */
[----:B------:R-:W-:Y:S01]  /*138d0*/  IMAD.MOV.U32 R72, RZ, RZ, R146 ;  /* 0x000000ffff487224 */ /* 0x000fe200078e0092 */
[----:B------:R-:W-:Y:S01]  /*138e0*/  MOV R73, R147 ;  /* 0x0000009300497202 */ /* 0x000fe20000000f00 */
[----:B-1----:R-:W-:-:S05]  /*138f0*/  FFMA.FTZ R0, R74, c[0x0][0x2d0], -R13 ;  /* 0x0000b4004a007a23 */ /* 0x002fca000001080d */
[----:B------:R1:W-:Y:S01]  /*13900*/  MUFU.EX2 R18, R0 ;  /* 0x0000000000127308 */ /* 0x0003e20000000800 */
[----:B------:R-:W-:Y:S01]  /*13910*/  MOV R131, R145 ;  /* 0x0000009100837202 */ /* 0x000fe20000000f00 */
[----:B------:R-:W-:Y:S01]  /*13920*/  IMAD.MOV.U32 R146, RZ, RZ, R80 ;  /* 0x000000ffff927224 */ /* 0x000fe200078e0050 */
[----:B------:R-:W-:Y:S01]  /*13930*/  MOV R147, R81 ;  /* 0x0000005100937202 */ /* 0x000fe20000000f00 */
[----:B------:R-:W-:Y:S01]  /*13940*/  IMAD.MOV.U32 R74, RZ, RZ, R5 ;  /* 0x000000ffff4a7224 */ /* 0x000fe200078e0005 */
[----:B------:R-:W-:Y:S01]  /*13950*/  MOV R145, R200 ;  /* 0x000000c800917202 */ /* 0x000fe20000000f00 */
[----:B-1----:R-:W-:-:S04]  /*13960*/  FFMA.FTZ R0, R75, c[0x0][0x2d0], -R13 ;  /* 0x0000b4004b007a23 */ /* 0x002fc8000001080d */
[----:B------:R1:W-:Y:S01]  /*13970*/  MUFU.EX2 R19, R0 ;  /* 0x0000000000137308 */ /* 0x0003e20000000800 */
[----:B------:R-:W-:Y:S01]  /*13980*/  MOV R75, R6 ;  /* 0x00000006004b7202 */ /* 0x000fe20000000f00 */
[----:B------:R-:W-:Y:S01]  /*13990*/  IMAD.MOV.U32 R5, RZ, RZ, R181 ;  /* 0x000000ffff057224 */ /* 0x000fe200078e00b5 */
[----:B------:R-:W-:Y:S02]  /*139a0*/  MOV R6, R182 ;  /* 0x000000b600067202 */ /* 0x000fe40000000f00 */
[----:B------:R-:W-:-:S03]  /*139b0*/  MOV R200, R180 ;  /* 0x000000b400c87202 */ /* 0x000fc60000000f00 */
[----:B------:R2:W2:Y:S01]  /*139c0*/  MUFU.EX2 R23, R3 ;  /* 0x0000000300177308 */ /* 0x0004a20000000800 */
[----:B-1----:R-:W-:Y:S02]  /*139d0*/  FFMA.FTZ R0, R144, c[0x0][0x2d0], -R13 ;  /* 0x0000b40090007a23 */ /* 0x002fe4000001080d */
[----:B------:R-:W-:-:S05]  /*139e0*/  IMAD.MOV.U32 R144, RZ, RZ, R7 ;  /* 0x000000ffff907224 */ /* 0x000fca00078e0007 */
[----:B------:R1:W-:Y:S01]  /*139f0*/  MUFU.EX2 R16, R0 ;  /* 0x0000000000107308 */ /* 0x0003e20000000800 */
[----:B------:R-:W-:Y:S02]  /*13a00*/  IMAD.MOV.U32 R7, RZ, RZ, R183 ;  /* 0x000000ffff077224 */ /* 0x000fe400078e00b7 */
[----:B------:R-:W-:Y:S01]  /*13a10*/  LDSM.16.MT88.4 R180, [R232+0x1900] ;  /* 0x00190000e8b4783b */ /* 0x000fe20000004200 */
[----:B--2---:R-:W-:Y:S02]  /*13a20*/  FFMA.FTZ R3, R83, c[0x0][0x2d0], -R12 ;  /* 0x0000b40053037a23 */ /* 0x004fe4000001080c */
[----:B------:R-:W-:Y:S02]  /*13a30*/  IMAD.MOV.U32 R97, RZ, RZ, R240 ;  /* 0x000000ffff617224 */ /* 0x000fe400078e00f0 */
[----:B-1----:R-:W-:Y:S01]  /*13a40*/  FFMA.FTZ R0, R82, c[0x0][0x2d0], -R12 ;  /* 0x0000b40052007a23 */ /* 0x002fe2000001080c */
[----:B------:R-:W1:Y:S01]  /*13a50*/  MUFU.EX2 R27, R4 ;  /* 0x00000004001b7308 */ /* 0x000e620000000800 */
[----:B------:R-:W2:Y:S01]  /*13a60*/  LDSM.16.MT88.4 R80, [R233+0x1900] ;  /* 0x00190000e950783b */ /* 0x000ea20000004200 */
[----:B------:R-:W-:Y:S01]  /*13a70*/  HMMA.16816.F32 R188, R8, R28, R156 ;  /* 0x0000001c08bc723c */ /* 0x000fe2000000189c */
[----:B------:R-:W-:-:S07]  /*13a80*/  MOV R69, R72 ;  /* 0x0000004800457202 */ /* 0x000fce0000000f00 */
[----:B------:R-:W-:Y:S01]  /*13a90*/  HMMA.16816.F32 R44, R8, R30, R44 ;  /* 0x0000001e082c723c */ /* 0x000fe2000000182c */
[----:B------:R1:W-:Y:S01]  /*13aa0*/  MUFU.EX2 R13, R0 ;  /* 0x00000000000d7308 */ /* 0x0003e20000000800 */
[----:B------:R-:W-:Y:S01]  /*13ab0*/  IMAD.MOV.U32 R68, RZ, RZ, R73 ;  /* 0x000000ffff447224 */ /* 0x000fe200078e0049 */
[----:B------:R-:W-:Y:S01]  /*13ac0*/  MOV R128, R5 ;  /* 0x0000000500807202 */ /* 0x000fe20000000f00 */
[----:B------:R-:W-:Y:S01]  /*13ad0*/  IMAD.MOV.U32 R71, RZ, RZ, R147 ;  /* 0x000000ffff477224 */ /* 0x000fe200078e0093 */
[----:B------:R-:W-:Y:S01]  /*13ae0*/  MOV R70, R146 ;  /* 0x0000009200467202 */ /* 0x000fe20000000f00 */
[----:B------:R-:W-:Y:S01]  /*13af0*/  IMAD.MOV.U32 R129, RZ, RZ, R6 ;  /* 0x000000ffff817224 */ /* 0x000fe200078e0006 */
[----:B------:R-:W-:Y:S01]  /*13b00*/  MOV R130, R7 ;  /* 0x0000000700827202 */ /* 0x000fe20000000f00 */
[----:B------:R-:W-:Y:S01]  /*13b10*/  FADD.FTZ R9, R119, R15 ;  /* 0x0000000f77097221 */ /* 0x000fe20000010000 */
[----:B------:R-:W-:Y:S04]  /*13b20*/  LDSM.16.MT88.4 R156, [R235+0x3900] ;  /* 0x00390000eb9c783b */ /* 0x000fe80000004200 */
[----:B------:R2:W5:Y:S01]  /*13b30*/  LDL.LU R240, [R1+0x4c] ;  /* 0x00004c0001f07983 */ /* 0x0005620000300800 */
[----:B-1----:R-:W-:Y:S01]  /*13b40*/  FFMA.FTZ R0, R97, c[0x0][0x2d0], -R12 ;  /* 0x0000b40061007a23 */ /* 0x002fe2000001080c */
[----:B------:R-:W-:Y:S01]  /*13b50*/  MOV R72, R74 ;  /* 0x0000004a00487202 */ /* 0x000fe20000000f00 */
[----:B------:R-:W-:-:S02]  /*13b60*/  IMAD.MOV.U32 R97, RZ, RZ, R14 ;  /* 0x000000ffff617224 */ /* 0x000fc400078e000e */
[----:B------:R-:W-:Y:S01]  /*13b70*/  IMAD.MOV.U32 R73, RZ, RZ, R75 ;  /* 0x000000ffff497224 */ /* 0x000fe200078e004b */
[----:B------:R1:W1:Y:S01]  /*13b80*/  MUFU.EX2 R14, R0 ;  /* 0x00000000000e7308 */ /* 0x0002620000000800 */
        /* <DEDUP_REMOVED lines=12> */
[----:B------:R2:W5:Y:S01]  /*13c50*/  LDL.LU R239, [R1+0x48] ;  /* 0x0000480001ef7983 */ /* 0x0005620000300800 */
[----:B-1----:R-:W-:Y:S01]  /*13c60*/  FFMA.FTZ R0, R131, c[0x0][0x2d0], -R12 ;  /* 0x0000b40083007a23 */ /* 0x002fe2000001080c */
[----:B------:R-:W-:Y:S01]  /*13c70*/  MOV R5, R97 ;  /* 0x0000006100057202 */ /* 0x000fe20000000f00 */
[----:B------:R1:W-:Y:S01]  /*13c80*/  MUFU.EX2 R12, R3 ;  /* 0x00000003000c7308 */ /* 0x0003e20000000800 */
[----:B------:R-:W-:Y:S01]  /*13c90*/  IMAD.MOV.U32 R145, RZ, RZ, R99 ;  /* 0x000000ffff917224 */ /* 0x000fe200078e0063 */
[----:B---3--:R-:W-:Y:S01]  /*13ca0*/  F2FP.PACK_AB R200, R25, R24 ;  /* 0x0000001819c8723e */ /* 0x008fe200000000ff */
[----:B------:R-:W-:Y:S01]  /*13cb0*/  IMAD.MOV.U32 R131, RZ, RZ, R202 ;  /* 0x000000ffff837224 */ /* 0x000fe200078e00ca */
[----:B----4-:R-:W-:Y:S01]  /*13cc0*/  F2FP.PACK_AB R201, R22, R20 ;  /* 0x0000001416c9723e */ /* 0x010fe200000000ff */
[----:B------:R-:W-:Y:S01]  /*13cd0*/  IMAD.MOV.U32 R128, RZ, RZ, R144 ;  /* 0x000000ffff807224 */ /* 0x000fe200078e0090 */
[----:B------:R-:W-:Y:S01]  /*13ce0*/  F2FP.PACK_AB R203, R21, R23 ;  /* 0x0000001715cb723e */ /* 0x000fe200000000ff */
[----:B------:R-:W-:Y:S01]  /*13cf0*/  IMAD.MOV.U32 R130, RZ, RZ, R146 ;  /* 0x000000ffff827224 */ /* 0x000fe200078e0092 */
[----:B------:R-:W3:Y:S01]  /*13d00*/  MUFU.EX2 R15, R0 ;  /* 0x00000000000f7308 */ /* 0x000ee20000000800 */
[----:B------:R-:W-:Y:S01]  /*13d10*/  MOV R4, R131 ;  /* 0x0000008300047202 */ /* 0x000fe20000000f00 */
[----:B------:R-:W-:Y:S01]  /*13d20*/  IMAD.MOV.U32 R144, RZ, RZ, R5 ;  /* 0x000000ffff907224 */ /* 0x000fe200078e0005 */
[----:B------:R-:W-:Y:S01]  /*13d30*/  F2FP.PACK_AB R202, R26, R27 ;  /* 0x0000001b1aca723e */ /* 0x000fe200000000ff */
[----:B------:R-:W-:Y:S01]  /*13d40*/  IMAD.MOV.U32 R146, RZ, RZ, R197 ;  /* 0x000000ffff927224 */ /* 0x000fe200078e00c5 */
[----:B------:R-:W-:Y:S01]  /*13d50*/  MOV R129, R145 ;  /* 0x0000009100817202 */ /* 0x000fe20000000f00 */
[----:B------:R-:W-:Y:S01]  /*13d60*/  IMAD.MOV.U32 R5, RZ, RZ, R199 ;  /* 0x000000ffff057224 */ /* 0x000fe200078e00c7 */
[----:B------:R-:W-:Y:S01]  /*13d70*/  MOV R131, R147 ;  /* 0x0000009300837202 */ /* 0x000fe20000000f00 */
[----:B------:R-:W-:Y:S01]  /*13d80*/  FADD.FTZ R11, R69, R68 ;  /* 0x00000044450b7221 */ /* 0x000fe20000010000 */
[----:B------:R-:W-:Y:S01]  /*13d90*/  MOV R145, R196 ;  /* 0x000000c400917202 */ /* 0x000fe20000000f00 */
[----:B------:R-:W-:Y:S01]  /*13da0*/  IMAD.MOV.U32 R10, RZ, RZ, R134 ;  /* 0x000000ffff0a7224 */ /* 0x000fe200078e0086 */
[----:B------:R-:W-:Y:S01]  /*13db0*/  MOV R147, R198 ;  /* 0x000000c600937202 */ /* 0x000fe20000000f00 */
[----:B-1----:R-:W-:Y:S01]  /*13dc0*/  IMAD.MOV.U32 R3, RZ, RZ, R114 ;  /* 0x000000ffff037224 */ /* 0x002fe200078e0072 */
[----:B------:R-:W-:Y:S01]  /*13dd0*/  F2FP.PACK_AB R196, R18, R17 ;  /* 0x0000001112c4723e */ /* 0x000fe200000000ff */
[----:B------:R-:W1:Y:S01]  /*13de0*/  LDSM.16.MT88.4 R96, [R235+0x1900] ;  /* 0x00190000eb60783b */ /* 0x000e620000004200 */
[----:B------:R-:W-:-:S02]  /*13df0*/  F2FP.PACK_AB R197, R14, R13 ;  /* 0x0000000d0ec5723e */ /* 0x000fc400000000ff */
[----:B------:R-:W-:Y:S01]  /*13e00*/  F2FP.PACK_AB R198, R16, R19 ;  /* 0x0000001310c6723e */ /* 0x000fe200000000ff */
[----:B------:R-:W-:Y:S01]  /*13e10*/  FADD.FTZ R8, R117, R116 ;  /* 0x0000007475087221 */ /* 0x000fe20000010000 */
[----:B---3--:R-:W-:Y:S01]  /*13e20*/  F2FP.PACK_AB R199, R15, R12 ;  /* 0x0000000c0fc7723e */ /* 0x008fe200000000ff */
[C---:B--2---:R-:W-:Y:S01]  /*13e30*/  HMMA.16816.F32 R68, R200.reuse, R80, R48 ;  /* 0x00000050c844723c */ /* 0x044fe20000001830 */
[----:B------:R-:W-:Y:S01]  /*13e40*/  MOV R31, R144 ;  /* 0x00000090001f7202 */ /* 0x000fe20000000f00 */
[----:B------:R-:W-:Y:S01]  /*13e50*/  IMAD.MOV.U32 R29, RZ, RZ, R147 ;  /* 0x000000ffff1d7224 */ /* 0x000fe200078e0093 */
[----:B------:R-:W-:Y:S01]  /*13e60*/  MOV R28, R146 ;  /* 0x00000092001c7202 */ /* 0x000fe20000000f00 */
[----:B------:R2:W5:Y:S03]  /*13e70*/  LDL.LU R238, [R1+0x44] ;  /* 0x0000440001ee7983 */ /* 0x0005660000300800 */
[----:B------:R-:W-:Y:S01]  /*13e80*/  MOV R51, R72 ;  /* 0x0000004800337202 */ /* 0x000fe20000000f00 */
[----:B------:R-:W-:Y:S01]  /*13e90*/  IMAD.MOV.U32 R50, RZ, RZ, R73 ;  /* 0x000000ffff327224 */ /* 0x000fe200078e0049 */
[----:B------:R-:W-:Y:S01]  /*13ea0*/  MOV R49, R74 ;  /* 0x0000004a00317202 */ /* 0x000fe20000000f00 */
[----:B------:R-:W-:Y:S01]  /*13eb0*/  IMAD.MOV.U32 R48, RZ, RZ, R75 ;  /* 0x000000ffff307224 */ /* 0x000fe200078e004b */
[----:B------:R-:W-:Y:S01]  /*13ec0*/  HMMA.16816.F32 R172, R200, R180, R172 ;  /* 0x000000b4c8ac723c */ /* 0x000fe200000018ac */
[----:B------:R-:W-:Y:S01]  /*13ed0*/  MOV R134, R7 ;  /* 0x0000000700867202 */ /* 0x000fe20000000f00 */
[----:B------:R2:W5:Y:S01]  /*13ee0*/  LDL.LU R237, [R1+0x40] ;  /* 0x0000400001ed7983 */ /* 0x0005620000300800 */
[----:B------:R-:W-:-:S05]  /*13ef0*/  MOV R0, R113 ;  /* 0x0000007100007202 */ /* 0x000fca0000000f00 */
[C---:B------:R-:W-:Y:S08]  /*13f00*/  HMMA.16816.F32 R168, R196.reuse, R180, R168 ;  /* 0x000000b4c4a8723c */ /* 0x040ff000000018a8 */
[C---:B------:R-:W-:Y:S08]  /*13f10*/  HMMA.16816.F32 R176, R196.reuse, R182, R176 ;  /* 0x000000b6c4b0723c */ /* 0x040ff000000018b0 */
[C---:B------:R-:W-:Y:S08]  /*13f20*/  HMMA.16816.F32 R72, R196.reuse, R80, R56 ;  /* 0x00000050c448723c */ /* 0x040ff00000001838 */
        /* <DEDUP_REMOVED lines=10> */
[----:B------:R-:W3:Y:S06]  /*13fd0*/  LDSM.16.MT88.4 R144, [R233+0x3900] ;  /* 0x00390000e990783b */ /* 0x000eec0000004200 */
[----:B-1----:R-:W-:Y:S01]  /*13fe0*/  HMMA.16816.F32 R88, R196, R96, R88 ;  /* 0x00000060c458723c */ /* 0x002fe20000001858 */
[----:B------:R-:W-:Y:S01]  /*13ff0*/  MOV R40, R128 ;  /* 0x0000008000287202 */ /* 0x000fe20000000f00 */
[----:B------:R-:W-:Y:S01]  /*14000*/  IMAD.MOV.U32 R41, RZ, RZ, R129 ;  /* 0x000000ffff297224 */ /* 0x000fe200078e0081 */
[----:B------:R-:W-:Y:S01]  /*14010*/  MOV R42, R130 ;  /* 0x00000082002a7202 */ /* 0x000fe20000000f00 */
[----:B------:R-:W-:-:S04]  /*14020*/  IMAD.MOV.U32 R43, RZ, RZ, R131 ;  /* 0x000000ffff2b7224 */ /* 0x000fc800078e0083 */
[C---:B------:R-:W-:Y:S01]  /*14030*/  HMMA.16816.F32 R92, R196.reuse, R98, R92 ;  /* 0x00000062c45c723c */ /* 0x040fe2000000185c */
[----:B------:R-:W1:Y:S07]  /*14040*/  LDSM.16.MT88.4 R128, [R232+0x3900] ;  /* 0x00390000e880783b */ /* 0x000e6e0000004200 */
[C---:B------:R-:W-:Y:S08]  /*14050*/  HMMA.16816.F32 R148, R196.reuse, R156, R148 ;  /* 0x0000009cc494723c */ /* 0x040ff00000001894 */
[----:B------:R-:W-:Y:S01]  /*14060*/  HMMA.16816.F32 R152, R196, R158, R152 ;  /* 0x0000009ec498723c */ /* 0x000fe20000001898 */
[----:B------:R-:W-:Y:S01]  /*14070*/  MOV R30, R134 ;  /* 0x00000086001e7202 */ /* 0x000fe20000000f00 */
[----:B------:R2:W5:Y:S06]  /*14080*/  LDL.LU R236, [R1+0x3c] ;  /* 0x00003c0001ec7983 */ /* 0x00056c0000300800 */
[----:B------:R-:W-:Y:S01]  /*14090*/  HMMA.16816.F32 R80, R200, R82, R36 ;  /* 0x00000052c850723c */ /* 0x000fe20000001824 */
[----:B------:R-:W-:Y:S01]  /*140a0*/  FADD.FTZ R0, R0, R9 ;  /* 0x0000000900007221 */ /* 0x000fe20000010000 */
[----:B------:R2:W5:Y:S05]  /*140b0*/  LDL.LU R167, [R1+0x38] ;  /* 0x0000380001a77983 */ /* 0x00056a0000300800 */
[----:B------:R-:W-:Y:S01]  /*140c0*/  IMAD.MOV.U32 R39, RZ, RZ, R4 ;  /* 0x000000ffff277224 */ /* 0x000fe200078e0004 */
[----:B------:R-:W-:Y:S01]  /*140d0*/  MOV R38, R115 ;  /* 0x0000007300267202 */ /* 0x000fe20000000f00 */
[----:B------:R-:W4:Y:S04]  /*140e0*/  LDSM.16.MT88.4 R4, [R234+0x3900] ;  /* 0x00390000ea04783b */ /* 0x000f280000004200 */
[----:B------:R-:W2:Y:S01]  /*140f0*/  LDSM.16.MT88.4 R112, [R234+0x1900] ;  /* 0x00190000ea70783b */ /* 0x000ea20000004200 */
[----:B------:R-:W-:Y:S01]  /*14100*/  FADD.FTZ R3, R3, R38 ;  /* 0x0000002603037221 */ /* 0x000fe20000010000 */
[----:B---3--:R-:W-:Y:S01]  /*14110*/  HMMA.16816.F32 R136, R196, R144, R136 ;  /* 0x00000090c488723c */ /* 0x008fe20000001888 */
[----:B------:R-:W-:Y:S01]  /*14120*/  FADD.FTZ R9, R57, R0 ;  /* 0x0000000039097221 */ /* 0x000fe20000010000 */
[----:B------:R3:W5:Y:S01]  /*14130*/  LDL.LU R160, [R1+0x34] ;  /* 0x0000340001a07983 */ /* 0x0007620000300800 */
[----:B------:R-:W-:-:S02]  /*14140*/  FADD.FTZ R10, R10, R3 ;  /* 0x000000030a0a7221 */ /* 0x000fc40000010000 */
[----:B------:R-:W-:-:S03]  /*14150*/  FADD.FTZ R8, R39, R8 ;  /* 0x0000000827087221 */ /* 0x000fc60000010000 */
[----:B-1----:R-:W-:Y:S01]  /*14160*/  HMMA.16816.F32 R120, R196, R128, R120 ;  /* 0x00000080c478723c */ /* 0x002fe20000001878 */
[----:B------:R-:W-:Y:S02]  /*14170*/  FADD.FTZ R11, R56, R11 ;  /* 0x0000000b380b7221 */ /* 0x000fe40000010000 */
[----:B------:R-:W-:Y:S02]  /*14180*/  FADD.FTZ R0, R48, R10 ;  /* 0x0000000a30007221 */ /* 0x000fe40000010000 */
[----:B------:R-:W-:-:S03]  /*14190*/  FADD.FTZ R9, R49, R9 ;  /* 0x0000000931097221 */ /* 0x000fc60000010000 */
[----:B------:R-:W-:Y:S01]  /*141a0*/  HMMA.16816.F32 R124, R196, R130, R124 ;  /* 0x00000082c47c723c */ /* 0x000fe2000000187c */
[----:B------:R-:W-:-:S07]  /*141b0*/  FADD.FTZ R3, R59, R11 ;  /* 0x0000000b3b037221 */ /* 0x000fce0000010000 */
[C---:B------:R-:W-:Y:S08]  /*141c0*/  HMMA.16816.F32 R140, R196.reuse, R146, R140 ;  /* 0x00000092c48c723c */ /* 0x040ff0000000188c */
[C---:B----4-:R-:W-:Y:S08]  /*141d0*/  HMMA.16816.F32 R192, R196.reuse, R4, R192 ;  /* 0x00000004c4c0723c */ /* 0x050ff000000018c0 */
[C---:B--2---:R-:W-:Y:S08]  /*141e0*/  HMMA.16816.F32 R104, R196.reuse, R112, R104 ;  /* 0x00000070c468723c */ /* 0x044ff00000001868 */
[C---:B------:R-:W-:Y:S08]  /*141f0*/  HMMA.16816.F32 R108, R196.reuse, R114, R108 ;  /* 0x00000072c46c723c */ /* 0x040ff0000000186c */
[----:B------:R-:W-:Y:S08]  /*14200*/  HMMA.16816.F32 R196, R196, R6, R100 ;  /* 0x00000006c4c4723c */ /* 0x000ff00000001864 */
[C---:B------:R-:W-:Y:S07]  /*14210*/  HMMA.16816.F32 R100, R200.reuse, R112, R40 ;  /* 0x00000070c864723c */ /* 0x040fee0000001828 */
[----:B------:R-:W-:Y:S01]  /*14220*/  IMAD.MOV.U32 R40, RZ, RZ, R31 ;  /* 0x000000ffff287224 */ /* 0x000fe200078e001f */
[----:B------:R-:W-:Y:S01]  /*14230*/  HMMA.16816.F32 R188, R200, R4, R188 ;  /* 0x00000004c8bc723c */ /* 0x000fe200000018bc */
[----:B------:R-:W-:Y:S01]  /*14240*/  MOV R43, R132 ;  /* 0x00000084002b7202 */ /* 0x000fe20000000f00 */
[----:B------:R-:W-:-:S05]  /*14250*/  IMAD.MOV.U32 R42, RZ, RZ, R29 ;  /* 0x000000ffff2a7224 */ /* 0x000fca00078e001d */
[----:B------:R-:W-:Y:S02]  /*14260*/  FADD.FTZ R4, R58, R8 ;  /* 0x000000083a047221 */ /* 0x000fe40000010000 */
[----:B------:R-:W-:Y:S02]  /*14270*/  FADD.FTZ R5, R51, R0 ;  /* 0x0000000033057221 */ /* 0x000fe40000010000 */
[----:B------:R-:W-:Y:S01]  /*14280*/  FADD.FTZ R0, R40, R9 ;  /* 0x0000000928007221 */ /* 0x000fe20000010000 */
[----:B------:R-:W-:Y:S01]  /*14290*/  MOV R41, R28 ;  /* 0x0000001c00297202 */ /* 0x000fe20000000f00 */
[----:B------:R-:W-:Y:S01]  /*142a0*/  FADD.FTZ R8, R252, R4 ;  /* 0x00000004fc087221 */ /* 0x000fe20000010000 */
[----:B------:R-:W-:Y:S01]  /*142b0*/  MOV R28, R118 ;  /* 0x00000076001c7202 */ /* 0x000fe20000000f00 */
[----:B------:R-:W-:Y:S02]  /*142c0*/  FADD.FTZ R4, R50, R3 ;  /* 0x0000000332047221 */ /* 0x000fe40000010000 */
[----:B------:R-:W-:-:S02]  /*142d0*/  FADD.FTZ R0, R43, R0 ;  /* 0x000000002b007221 */ /* 0x000fc40000010000 */
[----:B------:R-:W-:Y:S02]  /*142e0*/  FADD.FTZ R3, R210, R8 ;  /* 0x00000008d2037221 */ /* 0x000fe40000010000 */
[----:B------:R-:W-:Y:S02]  /*142f0*/  IMAD.MOV.U32 R31, RZ, RZ, R135 ;  /* 0x000000ffff1f7224 */ /* 0x000fe400078e0087 */
[----:B------:R-:W-:Y:S02]  /*14300*/  FADD.FTZ R5, R42, R5 ;  /* 0x000000052a057221 */ /* 0x000fe40000010000 */
[----:B------:R-:W-:Y:S02]  /*14310*/  FADD.FTZ R4, R41, R4 ;  /* 0x0000000429047221 */ /* 0x000fe40000010000 */
        /* <DEDUP_REMOVED lines=34> */
[----:B------:R-:W-:Y:S01]  /*14540*/  HMMA.16816.F32 R84, R200, R96, R84 ;  /* 0x00000060c854723c */ /* 0x000fe20000001854 */
[----:B------:R-:W-:Y:S02]  /*14550*/  FADD.FTZ R3, R23, R3 ;  /* 0x0000000317037221 */ /* 0x000fe40000010000 */
[----:B------:R-:W-:Y:S02]  /*14560*/  FADD.FTZ R5, R12, R5 ;  /* 0x000000050c057221 */ /* 0x000fe40000010000 */
[----:B------:R-:W-:-:S03]  /*14570*/  FADD.FTZ R4, R19, R4 ;  /* 0x0000000413047221 */ /* 0x000fc60000010000 */
[C---:B------:R-:W-:Y:S01]  /*14580*/  HMMA.16816.F32 R116, R200.reuse, R128, R224 ;  /* 0x00000080c874723c */ /* 0x040fe200000018e0 */
[----:B------:R1:W-:Y:S07]  /*14590*/  STL [R1+0x28], R0 ;  /* 0x0000280001007387 */ /* 0x0003ee0000100800 */
        /* <DEDUP_REMOVED lines=18> */
[----:B------:R-:W4:Y:S04]  /*146c0*/  LDL R209, [R1+0xc] ;  /* 0x00000c0001d17983 */ /* 0x000f280000100800 */
[----:B---3--:R-:W3:Y:S01]  /*146d0*/  LDL.LU R28, [R1+0x30] ;  /* 0x00003000011c7983 */ /* 0x008ee20000300800 */
[----:B-----5:R-:W-:Y:S01]  /*146e0*/  SHF.R.S32.HI R31, RZ, 0x1f, R160 ;  /* 0x0000001fff1f7819 */ /* 0x020fe200000114a0 */
[C---:B------:R-:W-:Y:S01]  /*146f0*/  IMAD.SHL.U32 R3, R160.reuse, 0x2, RZ ;  /* 0x00000002a0037824 */ /* 0x040fe200078e00ff */
[----:B------:R-:W-:Y:S01]  /*14700*/  ULDC UR6, c[0x0][0x210] ;  /* 0x0000840000067ab9 */ /* 0x000fe20000000800 */
[----:B------:R-:W-:Y:S01]  /*14710*/  IMAD.MOV.U32 R166, RZ, RZ, R2 ;  /* 0x000000ffffa67224 */ /* 0x000fe200078e0002 */
[----:B------:R-:W-:Y:S01]  /*14720*/  SHF.L.U64.HI R0, R160, 0x1, R31 ;  /* 0x00000001a0007819 */ /* 0x000fe2000001021f */
[----:B------:R-:W-:Y:S01]  /*14730*/  ULDC UR4, c[0x0][0x1e8] ;  /* 0x00007a0000047ab9 */ /* 0x000fe20000000800 */
[----:B------:R-:W-:Y:S01]  /*14740*/  MOV R160, R163 ;  /* 0x000000a300a07202 */ /* 0x000fe20000000f00 */
[----:B------:R-:W-:-:S02]  /*14750*/  ULEA.HI.SX32 UR8, UR8, 0xfffffffe, 0x1a ;  /* 0xfffffffe08087891 */ /* 0x000fc4000f8fd23f */
[----:B------:R-:W-:Y:S01]  /*14760*/  STL [R1+0x8], R0 ;  /* 0x0000080001007387 */ /* 0x000fe20000100800 */
[----:B------:R-:W-:Y:S02]  /*14770*/  UIMAD UR6, UR16, UR6, URZ ;  /* 0x00000006100672a4 */ /* 0x000fe4000f8e023f */
[----:B------:R-:W-:Y:S01]  /*14780*/  UIMAD UR4, UR16, UR4, URZ ;  /* 0x00000004100472a4 */ /* 0x000fe2000f8e023f */
[----:B------:R1:W-:Y:S01]  /*14790*/  STL [R1+0x4], R3 ;  /* 0x0000040301007387 */ /* 0x0003e20000100800 */
[----:B------:R-:W-:Y:S02]  /*147a0*/  ULDC.64 UR20, c[0x0][0x118] ;  /* 0x0000460000147ab9 */ /* 0x000fe40000000a00 */
[----:B------:R-:W-:Y:S01]  /*147b0*/  ULDC.64 UR14, c[0x0][0x118] ;  /* 0x00004600000e7ab9 */ /* 0x000fe20000000a00 */
[----:B-1----:R-:W-:Y:S02]  /*147c0*/  IMAD.MOV.U32 R3, RZ, RZ, R164 ;  /* 0x000000ffff037224 */ /* 0x002fe400078e00a4 */
[----:B--2---:R-:W-:Y:S01]  /*147d0*/  IMAD.SHL.U32 R252, R29, 0x2, RZ ;  /* 0x000000021dfc7824 */ /* 0x004fe200078e00ff */
[----:B----4-:R-:W-:-:S02]  /*147e0*/  IADD3 R251, R209, 0x100, RZ ;  /* 0x00000100d1fb7810 */ /* 0x010fc40007ffe0ff */
[----:B---3--:R-:W-:-:S05]  /*147f0*/  SHF.L.U64.HI R0, R29, 0x1, R28 ;  /* 0x000000011d007819 */ /* 0x008fca000001021c */
[----:B------:R1:W-:Y:S02]  /*14800*/  STL [R1], R0 ;  /* 0x0000000001007387 */ /* 0x0003e40000100800 */
[----:B-1----:R-:W-:Y:S01]  /*14810*/  MOV R0, R165 ;  /* 0x000000a500007202 */ /* 0x002fe20000000f00 */
[----:B------:R-:W-:Y:S05]  /*14820*/  BRA `(.L_x_3071) ;  /* 0x0000045000007947 */ /* 0x000fea0003800000 */
.L_x_3073:
        /* <DEDUP_REMOVED lines=8> */
[----:B------:R-:W5:Y:S04]  /*148b0*/  LDL R229, [R1] ;  /* 0x0000000001e57983 */ /* 0x000f680000100800 */
[----:B------:R-:W3:Y:S01]  /*148c0*/  LDL R211, [R1+0xc] ;  /* 0x00000c0001d37983 */ /* 0x000ee20000100800 */
        /* <DEDUP_REMOVED lines=27> */
[----:B------:R-:W4:Y:S04]  /*14a80*/  SHFL.IDX PT, R163, R2, RZ, 0x181f ;  /* 0x00181fff02a37589 */ /* 0x000f2800000e0000 */
[----:B------:R-:W1:Y:S04]  /*14a90*/  SHFL.IDX PT, R208, R161, 0x1, 0x181f ;  /* 0x00381f00a1d07f89 */ /* 0x000e6800000e0000 */
[----:B------:R-:W2:Y:S04]  /*14aa0*/  SHFL.IDX PT, R209, R2, 0x1, 0x181f ;  /* 0x00381f0002d17f89 */ /* 0x000ea800000e0000 */
[----:B------:R-:W2:Y:S04]  /*14ab0*/  SHFL.IDX PT, R207, R161, 0x2, 0x181f ;  /* 0x00581f00a1cf7f89 */ /* 0x000ea800000e0000 */
[----:B------:R-:W2:Y:S04]  /*14ac0*/  SHFL.IDX PT, R210, R2, 0x2, 0x181f ;  /* 0x00581f0002d27f89 */ /* 0x000ea800000e0000 */
[----:B------:R-:W2:Y:S01]  /*14ad0*/  SHFL.IDX PT, R161, R161, 0x3, 0x181f ;  /* 0x00781f00a1a17f89 */ /* 0x000ea200000e0000 */
[C---:B---3--:R-:W-:Y:S02]  /*14ae0*/  IADD3 R204, P2, R164.reuse, R231, RZ ;  /* 0x000000e7a4cc7210 */ /* 0x048fe40007f5e0ff */
[-C--:B------:R-:W-:Y:S01]  /*14af0*/  IADD3 R164, P1, R164, R252.reuse, RZ ;  /* 0x000000fca4a47210 */ /* 0x080fe20007f3e0ff */
[----:B------:R-:W3:Y:S02]  /*14b00*/  SHFL.IDX PT, R2, R2, 0x3, 0x181f ;  /* 0x00781f0002027f89 */ /* 0x000ee400000e0000 */
[C-C-:B----4-:R-:W-:Y:S01]  /*14b10*/  IMAD.X R205, R163.reuse, 0x1, R228.reuse, P2 ;  /* 0x00000001a3cd7824 */ /* 0x150fe200010e06e4 */
[----:B-----5:R-:W-:Y:S02]  /*14b20*/  IADD3.X R165, R163, R229, RZ, P1, !PT ;  /* 0x000000e5a3a57210 */ /* 0x020fe40000ffe4ff */
        /* <DEDUP_REMOVED lines=9> */
[-C--:B-1----:R-:W-:Y:S01]  /*14bc0*/  IADD3 R204, P2, R207, R252.reuse, RZ ;  /* 0x000000fccfcc7210 */ /* 0x082fe20007f5e0ff */
[C-C-:B------:R-:W-:Y:S01]  /*14bd0*/  IMAD.X R207, R210.reuse, 0x1, R228.reuse, P3 ;  /* 0x00000001d2cf7824 */ /* 0x140fe200018e06e4 */
[C---:B--2---:R-:W-:Y:S04]  /*14be0*/  IADD3 R164, P1, R161.reuse, R231, RZ ;  /* 0x000000e7a1a47210 */ /* 0x044fe80007f3e0ff */
        /* <DEDUP_REMOVED lines=9> */
.L_x_3071:
[----:B------:R-:W2:Y:S01]  /*14c80*/  LDL R4, [R1+0x14] ;  /* 0x0000140001047983 */ /* 0x000ea20000100800 */
[----:B------:R-:W-:Y:S04]  /*14c90*/  DEPBAR.LE SB0, 0x0 ;  /* 0x000080000000791a */ /* 0x000fe80000000000 */
[----:B------:R-:W-:Y:S01]  /*14ca0*/  UISETP.GE.AND UP0, UPT, UR8, 0x1, UPT ;  /* 0x000000010800788c */ /* 0x000fe2000bf06270 */
[----:B------:R-:W3:Y:S06]  /*14cb0*/  LDL R10, [R1+0x10] ;  /* 0x00001000010a7983 */ /* 0x000eec0000100800 */
[----:B------:R-:W4:Y:S06]  /*14cc0*/  LDL R57, [R1+0x4] ;  /* 0x0000040001397983 */ /* 0x000f2c0000100800 */
[----:B------:R-:W5:Y:S06]  /*14cd0*/  LDL R56, [R1+0x8] ;  /* 0x0000080001387983 */ /* 0x000f6c0000100800 */
[----:B------:R-:W4:Y:S06]  /*14ce0*/  LDL R55, [R1] ;  /* 0x0000000001377983 */ /* 0x000f2c0000100800 */
[----:B------:R-:W-:Y:S06]  /*14cf0*/  BAR.SYNC.DEFER_BLOCKING 0x0 ;  /* 0x0000000000007b1d */ /* 0x000fec0000010000 */
[----:B------:R-:W-:Y:S06]  /*14d00*/  LDSM.16.M88.4 R64, [R238+0x8100] ;  /* 0x00810000ee40783b */ /* 0x000fec0000000200 */
[----:B------:R-:W1:Y:S06]  /*14d10*/  LDSM.16.M88.4 R16, [R167+0x4100] ;  /* 0x00410000a710783b */ /* 0x000e6c0000000200 */
[----:B------:R-:W1:Y:S06]  /*14d20*/  LDSM.16.M88.4 R60, [R238+0xa100] ;  /* 0x00a10000ee3c783b */ /* 0x000e6c0000000200 */
[----:B------:R-:W1:Y:S06]  /*14d30*/  LDSM.16.M88.4 R32, [R167+0x4900] ;  /* 0x00490000a720783b */ /* 0x000e6c0000000200 */
        /* <DEDUP_REMOVED lines=8> */
[----:B--2---:R-:W-:Y:S01]  /*14dc0*/  SHF.R.S32.HI R2, RZ, 0x1f, R4 ;  /* 0x0000001fff027819 */ /* 0x004fe20000011404 */
[----:B------:R-:W-:Y:S04]  /*14dd0*/  IMAD.WIDE.U32 R8, R4, c[0x0][0x208], RZ ;  /* 0x0000820004087a25 */ /* 0x000fe800078e00ff */
[----:B------:R-:W-:Y:S04]  /*14de0*/  IMAD R2, R2, c[0x0][0x208], RZ ;  /* 0x0000820002027a24 */ /* 0x000fe800078e02ff */
[----:B------:R-:W-:Y:S02]  /*14df0*/  IMAD R2, R4, c[0x0][0x20c], R2 ;  /* 0x0000830004027a24 */ /* 0x000fe400078e0202 */
[-C--:B-1----:R-:W-:Y:S03]  /*14e00*/  HMMA.16816.F32 R4, R64, R16.reuse, RZ ;  /* 0x000000104004723c */ /* 0x082fe600000018ff */
[----:B------:R-:W-:Y:S01]  /*14e10*/  IMAD.IADD R9, R9, 0x1, R2 ;  /* 0x0000000109097824 */ /* 0x000fe200078e0202 */
[----:B---3--:R-:W-:Y:S03]  /*14e20*/  SHF.R.S32.HI R2, RZ, 0x1f, R10 ;  /* 0x0000001fff027819 */ /* 0x008fe6000001140a */
[----:B------:R-:W-:Y:S05]  /*14e30*/  IMAD.WIDE.U32 R12, R10, c[0x0][0x218], R8 ;  /* 0x000086000a0c7a25 */ /* 0x000fea00078e0008 */
[----:B------:R-:W-:Y:S04]  /*14e40*/  IMAD R2, R2, c[0x0][0x218], RZ ;  /* 0x0000860002027a24 */ /* 0x000fe800078e02ff */
[----:B------:R-:W-:Y:S01]  /*14e50*/  IMAD R14, R10, c[0x0][0x21c], R2 ;  /* 0x000087000a0e7a24 */ /* 0x000fe200078e0202 */
[----:B------:R-:W-:Y:S01]  /*14e60*/  IADD3 R2, P0, R12, UR6, RZ ;  /* 0x000000060c027c10 */ /* 0x000fe2000ff1e0ff */
[C---:B------:R-:W-:Y:S07]  /*14e70*/  HMMA.16816.F32 R8, R60.reuse, R16, RZ ;  /* 0x000000103c08723c */ /* 0x040fee00000018ff */
[----:B------:R-:W-:Y:S02]  /*14e80*/  IADD3.X R16, R13, UR5, R14, P0, !PT ;  /* 0x000000050d107c10 */ /* 0x000fe400087fe40e */
[-C--:B------:R-:W-:Y:S03]  /*14e90*/  HMMA.16816.F32 R12, R60, R18.reuse, RZ ;  /* 0x000000123c0c723c */ /* 0x080fe600000018ff */
[C---:B------:R-:W-:Y:S04]  /*14ea0*/  LEA R36, P0, R2.reuse, c[0x0][0x1f8], 0x1 ;  /* 0x00007e0002247a11 */ /* 0x040fe800078008ff */
[----:B------:R-:W-:Y:S01]  /*14eb0*/  LEA.HI.X R2, R2, c[0x0][0x1fc], R16, 0x1, P0 ;  /* 0x00007f0002027a11 */ /* 0x000fe200000f0c10 */
[----:B------:R-:W4:Y:S01]  /*14ec0*/  SHFL.IDX PT, R42, R36, RZ, 0x181f ;  /* 0x00181fff242a7589 */ /* 0x000f2200000e0000 */
[C---:B------:R-:W-:Y:S05]  /*14ed0*/  HMMA.16816.F32 R16, R64.reuse, R18, RZ ;  /* 0x000000124010723c */ /* 0x040fea00000018ff */
[----:B------:R-:W5:Y:S03]  /*14ee0*/  SHFL.IDX PT, R37, R2, RZ, 0x181f ;  /* 0x00181fff02257589 */ /* 0x000f6600000e0000 */
[-C--:B------:R-:W-:Y:S03]  /*14ef0*/  HMMA.16816.F32 R20, R64, R32.reuse, RZ ;  /* 0x000000204014723c */ /* 0x080fe600000018ff */
[----:B------:R-:W1:Y:S05]  /*14f00*/  SHFL.IDX PT, R46, R36, 0x1, 0x181f ;  /* 0x00381f00242e7f89 */ /* 0x000e6a00000e0000 */
[C---:B------:R-:W-:Y:S01]  /*14f10*/  HMMA.16816.F32 R24, R60.reuse, R32, RZ ;  /* 0x000000203c18723c */ /* 0x040fe200000018ff */
[----:B------:R-:W2:Y:S03]  /*14f20*/  SHFL.IDX PT, R45, R2, 0x1, 0x181f ;  /* 0x00381f00022d7f89 */ /* 0x000ea600000e0000 */
[CC--:B----4-:R-:W-:Y:S04]  /*14f30*/  IADD3 R38, P1, R42.reuse, R57.reuse, RZ ;  /* 0x000000392a267210 */ /* 0x0d0fe80007f3e0ff */
[-C--:B------:R-:W-:Y:S01]  /*14f40*/  HMMA.16816.F32 R28, R60, R34.reuse, RZ ;  /* 0x000000223c1c723c */ /* 0x080fe200000018ff */
[----:B------:R-:W3:Y:S03]  /*14f50*/  SHFL.IDX PT, R52, R36, 0x2, 0x181f ;  /* 0x00581f0024347f89 */ /* 0x000ee600000e0000 */
[-C--:B------:R-:W-:Y:S01]  /*14f60*/  IADD3 R42, P0, R42, R252.reuse, RZ ;  /* 0x000000fc2a2a7210 */ /* 0x080fe20007f1e0ff */
[C-C-:B-----5:R-:W-:Y:S02]  /*14f70*/  IMAD.X R39, R37.reuse, 0x1, R56.reuse, P1 ;  /* 0x0000000125277824 */ /* 0x160fe400008e0638 */
[----:B------:R-:W4:Y:S01]  /*14f80*/  SHFL.IDX PT, R53, R2, 0x2, 0x181f ;  /* 0x00581f0002357f89 */ /* 0x000f2200000e0000 */
[C---:B------:R-:W-:Y:S04]  /*14f90*/  HMMA.16816.F32 R32, R64.reuse, R34, RZ ;  /* 0x000000224020723c */ /* 0x040fe800000018ff */
[--C-:B------:R-:W-:Y:S01]  /*14fa0*/  IMAD.X R43, R37, 0x1, R55.reuse, P0 ;  /* 0x00000001252b7824 */ /* 0x100fe200000e0637 */
[----:B------:R5:W-:Y:S01]  /*14fb0*/  LDGSTS.E.BYPASS.LTC128B.128 [R251], [R38.64], !P5 ;  /* 0x0000000026fb7fae */ /* 0x000be2000e901d54 */
[CC--:B-1----:R-:W-:Y:S02]  /*14fc0*/  IADD3 R40, P0, R46.reuse, R57.reuse, RZ ;  /* 0x000000392e287210 */ /* 0x0c2fe40007f1e0ff */
[-C--:B------:R-:W-:Y:S03]  /*14fd0*/  IADD3 R46, P2, R46, R252.reuse, RZ ;  /* 0x000000fc2e2e7210 */ /* 0x080fe60007f5e0ff */
[----:B------:R1:W-:Y:S01]  /*14fe0*/  LDGSTS.E.BYPASS.LTC128B.128 [R251+0x2000], [R42.64], !P4 ;  /* 0x020000002afb7fae */ /* 0x0003e2000e101d54 */
[C-C-:B--2---:R-:W-:Y:S02]  /*14ff0*/  IMAD.X R41, R45.reuse, 0x1, R56.reuse, P0 ;  /* 0x000000012d297824 */ /* 0x144fe400000e0638 */
[--C-:B------:R-:W-:Y:S03]  /*15000*/  IMAD.X R47, R45, 0x1, R55.reuse, P2 ;  /* 0x000000012d2f7824 */ /* 0x100fe600010e0637 */
[----:B------:R5:W2:Y:S01]  /*15010*/  SHFL.IDX PT, R54, R36, 0x3, 0x181f ;  /* 0x00781f0024367f89 */ /* 0x000aa200000e0000 */
[CC--:B---3--:R-:W-:Y:S02]  /*15020*/  IADD3 R44, P1, R52.reuse, R57.reuse, RZ ;  /* 0x00000039342c7210 */ /* 0x0c8fe40007f3e0ff */
[-C--:B------:R-:W-:Y:S03]  /*15030*/  IADD3 R52, P0, R52, R252.reuse, RZ ;  /* 0x000000fc34347210 */ /* 0x080fe60007f1e0ff */
[----:B------:R1:W-:Y:S01]  /*15040*/  LDGSTS.E.BYPASS.LTC128B.128 [R251+0x800], [R40.64], !P5 ;  /* 0x0080000028fb7fae */ /* 0x0003e2000e901d54 */
[C-C-:B----4-:R-:W-:Y:S02]  /*15050*/  IMAD.X R45, R53.reuse, 0x1, R56.reuse, P1 ;  /* 0x00000001352d7824 */ /* 0x150fe400008e0638 */
[--C-:B------:R-:W-:Y:S03]  /*15060*/  IMAD.X R53, R53, 0x1, R55.reuse, P0 ;  /* 0x0000000135357824 */ /* 0x100fe600000e0637 */
[----:B------:R3:W-:Y:S06]  /*15070*/  LDGSTS.E.BYPASS.LTC128B.128 [R251+0x2800], [R46.64], !P4 ;  /* 0x028000002efb7fae */ /* 0x0007ec000e101d54 */
[----:B------:R3:W-:Y:S01]  /*15080*/  LDGSTS.E.BYPASS.LTC128B.128 [R251+0x1000], [R44.64], !P5 ;  /* 0x010000002cfb7fae */ /* 0x0007e2000e901d54 */
[-C--:B-----5:R-:W-:Y:S05]  /*15090*/  HMMA.16816.F32 R36, R64, R48.reuse, RZ ;  /* 0x000000304024723c */ /* 0x0a0fea00000018ff */
[----:B------:R4:W-:Y:S06]  /*150a0*/  LDGSTS.E.BYPASS.LTC128B.128 [R251+0x3000], [R52.64], !P4 ;  /* 0x0300000034fb7fae */ /* 0x0009ec000e101d54 */
[----:B------:R-:W5:Y:S01]  /*150b0*/  SHFL.IDX PT, R2, R2, 0x3, 0x181f ;  /* 0x00781f0002027f89 */ /* 0x000f6200000e0000 */
[C---:B-1----:R-:W-:Y:S07]  /*150c0*/  HMMA.16816.F32 R40, R60.reuse, R48, RZ ;  /* 0x000000303c28723c */ /* 0x042fee00000018ff */
[----:B--2---:R-:W-:Y:S01]  /*150d0*/  IADD3 R48, P0, R54, R57, RZ ;  /* 0x0000003936307210 */ /* 0x004fe20007f1e0ff */
[-C--:B---3--:R-:W-:Y:S04]  /*150e0*/  HMMA.16816.F32 R44, R60, R50.reuse, RZ ;  /* 0x000000323c2c723c */ /* 0x088fe800000018ff */
[----:B-----5:R-:W-:Y:S01]  /*150f0*/  IMAD.X R49, R2, 0x1, R56, P0 ;  /* 0x0000000102317824 */ /* 0x020fe200000e0638 */
[----:B----4-:R-:W-:Y:S04]  /*15100*/  IADD3 R52, P0, R54, R252, RZ ;  /* 0x000000fc36347210 */ /* 0x010fe80007f1e0ff */
[----:B------:R1:W-:Y:S03]  /*15110*/  LDGSTS.E.BYPASS.LTC128B.128 [R251+0x1800], [R48.64], !P5 ;  /* 0x0180000030fb7fae */ /* 0x0003e6000e901d54 */
[----:B------:R-:W-:Y:S01]  /*15120*/  IMAD.X R53, R2, 0x1, R55, P0 ;  /* 0x0000000102357824 */ /* 0x000fe200000e0637 */
[----:B------:R-:W-:Y:S04]  /*15130*/  PLOP3.LUT P0, PT, PT, PT, UP0, 0x80, 0x0 ;  /* 0x000000000000781c */ /* 0x000fe80003f0f008 */
[----:B------:R2:W-:Y:S06]  /*15140*/  LDGSTS.E.BYPASS.LTC128B.128 [R251+0x3800], [R52.64], !P4 ;  /* 0x0380000034fb7fae */ /* 0x0005ec000e101d54 */
        /* <DEDUP_REMOVED lines=157> */
.L_x_3072:
[----:B------:R-:W-:Y:S01]  /*15b20*/  FMNMX.FTZ R2, R4, R0, !PT ;  /* 0x0000000004027209 */ /* 0x000fe20007810000 */
[----:B------:R-:W-:Y:S01]  /*15b30*/  STL [R1+0x38], R236 ;  /* 0x000038ec01007387 */ /* 0x000fe20000100800 */
[----:B-1----:R-:W-:Y:S02]  /*15b40*/  FMNMX.FTZ R162, R6, R3, !PT ;  /* 0x0000000306a27209 */ /* 0x002fe40007810000 */
[----:B------:R-:W-:Y:S01]  /*15b50*/  FMNMX.FTZ R2, R5, R2, !PT ;  /* 0x0000000205027209 */ /* 0x000fe20007810000 */
        /* <DEDUP_REMOVED lines=40> */
[----:B------:R-:W-:Y:S01]  /*15de0*/  FMNMX.FTZ R163, R10, R166, !PT ;  /* 0x000000a60aa37209 */ /* 0x000fe20007810000 */
[----:B------:R-:W2:Y:S01]  /*15df0*/  SHFL.BFLY PT, R164, R162, 0x2, 0x1f ;  /* 0x0c401f00a2a47f89 */ /* 0x000ea200000e0000 */
        /* <DEDUP_REMOVED lines=14> */
[----:B--2---:R-:W-:Y:S01]  /*15ee0*/  FMNMX.FTZ R162, R162, R164, !PT ;  /* 0x000000a4a2a27209 */ /* 0x004fe20007810000 */
        /* <DEDUP_REMOVED lines=9> */
[----:B------:R-:W3:Y:S01]  /*15f80*/  SHFL.BFLY PT, R204, R161, 0x2, 0x1f ;  /* 0x0c401f00a1cc7f89 */ /* 0x000ee200000e0000 */
[----:B-1----:R-:W-:Y:S02]  /*15f90*/  FMNMX.FTZ R165, R2, R165, !PT ;  /* 0x000000a502a57209 */ /* 0x002fe40007810000 */
[----:B------:R-:W-:Y:S03]  /*15fa0*/  FMNMX.FTZ R2, R47, R163, !PT ;  /* 0x000000a32f027209 */ /* 0x000fe60007810000 */
[C---:B------:R-:W-:Y:S01]  /*15fb0*/  FADD.FTZ R0, -R165.reuse, R0 ;  /* 0x00000000a5007221 */ /* 0x040fe20000010100 */
[----:B------:R-:W-:Y:S01]  /*15fc0*/  FMNMX.FTZ R163, R58, R2, !PT ;  /* 0x000000023aa37209 */ /* 0x000fe20007810000 */
[----:B------:R-:W-:Y:S01]  /*15fd0*/  FMUL.FTZ R208, R165, c[0x0][0x2d0] ;  /* 0x0000b400a5d07a20 */ /* 0x000fe20000410000 */
[----:B--2---:R-:W-:Y:S01]  /*15fe0*/  FMNMX.FTZ R164, R162, R164, !PT ;  /* 0x000000a4a2a47209 */ /* 0x004fe20007810000 */
[----:B------:R-:W-:Y:S01]  /*15ff0*/  FMUL.FTZ R2, R0, c[0x0][0x2d0] ;  /* 0x0000b40000027a20 */ /* 0x000fe20000410000 */
[----:B------:R-:W-:Y:S01]  /*16000*/  FMNMX.FTZ R0, R59, R163, !PT ;  /* 0x000000a33b007209 */ /* 0x000fe20007810000 */
[--C-:B------:R-:W-:Y:S02]  /*16010*/  FFMA.FTZ R17, R17, c[0x0][0x2d0], -R208.reuse ;  /* 0x0000b40011117a23 */ /* 0x100fe400000108d0 */
[----:B------:R1:W2:Y:S01]  /*16020*/  MUFU.EX2 R162, R2 ;  /* 0x0000000200a27308 */ /* 0x0002a20000000800 */
[----:B------:R-:W-:Y:S01]  /*16030*/  FMNMX.FTZ R0, R62, R0, !PT ;  /* 0x000000003e007209 */ /* 0x000fe20007810000 */
[----:B------:R-:W-:Y:S01]  /*16040*/  FMUL.FTZ R209, R164, c[0x0][0x2d0] ;  /* 0x0000b400a4d17a20 */ /* 0x000fe20000410000 */
[----:B---3--:R-:W-:Y:S01]  /*16050*/  FMNMX.FTZ R161, R161, R204, !PT ;  /* 0x000000cca1a17209 */ /* 0x008fe20007810000 */
[--C-:B------:R-:W-:Y:S01]  /*16060*/  FFMA.FTZ R4, R4, c[0x0][0x2d0], -R208.reuse ;  /* 0x0000b40004047a23 */ /* 0x100fe200000108d0 */
[----:B------:R-:W-:Y:S01]  /*16070*/  FMNMX.FTZ R0, R63, R0, !PT ;  /* 0x000000003f007209 */ /* 0x000fe20007810000 */
[--C-:B------:R-:W-:Y:S02]  /*16080*/  FFMA.FTZ R19, R19, c[0x0][0x2d0], -R209.reuse ;  /* 0x0000b40013137a23 */ /* 0x100fe400000108d1 */
[----:B------:R-:W3:Y:S01]  /*16090*/  SHFL.BFLY PT, R204, R161, 0x1, 0x1f ;  /* 0x0c201f00a1cc7f89 */ /* 0x000ee200000e0000 */
        /* <DEDUP_REMOVED lines=8> */
[----:B------:R-:W-:Y:S02]  /*16120*/  FFMA.FTZ R21, R21, c[0x0][0x2d0], -R208 ;  /* 0x0000b40015157a23 */ /* 0x000fe400000108d0 */
[----:B------:R-:W-:Y:S02]  /*16130*/  FFMA.FTZ R22, R22, c[0x0][0x2d0], -R209 ;  /* 0x0000b40016167a23 */ /* 0x000fe400000108d1 */
[----:B-1----:R-:W-:Y:S02]  /*16140*/  FADD.FTZ R2, -R164, R3 ;  /* 0x00000003a4027221 */ /* 0x002fe40000010100 */
[----:B------:R-:W1:Y:S01]  /*16150*/  SHFL.BFLY PT, R3, R0, 0x2, 0x1f ;  /* 0x0c401f0000037f89 */ /* 0x000e6200000e0000 */
[----:B--2---:R-:W-:Y:S02]  /*16160*/  FMUL.FTZ R68, R162, R68 ;  /* 0x00000044a2447220 */ /* 0x004fe40000410000 */
[----:B------:R-:W-:Y:S01]  /*16170*/  FMUL.FTZ R2, R2, c[0x0][0x2d0] ;  /* 0x0000b40002027a20 */ /* 0x000fe20000410000 */
[----:B------:R2:W-:Y:S01]  /*16180*/  MUFU.EX2 R218, R16 ;  /* 0x0000001000da7308 */ /* 0x0005e20000000800 */
[----:B---3--:R-:W-:Y:S01]  /*16190*/  FMNMX.FTZ R163, R161, R204, !PT ;  /* 0x000000cca1a37209 */ /* 0x008fe20007810000 */
[C---:B------:R-:W-:Y:S02]  /*161a0*/  FMUL.FTZ R69, R162.reuse, R69 ;  /* 0x00000045a2457220 */ /* 0x040fe40000410000 */
[----:B------:R-:W-:Y:S01]  /*161b0*/  LDSM.16.MT88.4 R204, [R232+0x100] ;  /* 0x00010000e8cc783b */ /* 0x000fe20000004200 */
[C---:B----4-:R-:W-:Y:S02]  /*161c0*/  FMUL.FTZ R17, R162.reuse, R181 ;  /* 0x000000b5a2117220 */ /* 0x050fe40000410000 */
[C---:B------:R-:W-:Y:S02]  /*161d0*/  FMUL.FTZ R80, R162.reuse, R80 ;  /* 0x00000050a2507220 */ /* 0x040fe40000410000 */
[C---:B------:R-:W-:Y:S01]  /*161e0*/  FMUL.FTZ R81, R162.reuse, R81 ;  /* 0x00000051a2517220 */ /* 0x040fe20000410000 */
[----:B------:R3:W4:Y:S01]  /*161f0*/  MUFU.EX2 R161, R2 ;  /* 0x0000000200a17308 */ /* 0x0007220000000800 */
[C---:B------:R-:W-:Y:S02]  /*16200*/  FMUL.FTZ R84, R162.reuse, R84 ;  /* 0x00000054a2547220 */ /* 0x040fe40000410000 */
[C---:B------:R-:W-:Y:S02]  /*16210*/  FMUL.FTZ R85, R162.reuse, R85 ;  /* 0x00000055a2557220 */ /* 0x040fe40000410000 */
[C---:B------:R-:W-:Y:S02]  /*16220*/  FMUL.FTZ R96, R162.reuse, R96 ;  /* 0x00000060a2607220 */ /* 0x040fe40000410000 */
[C---:B------:R-:W-:Y:S02]  /*16230*/  FMUL.FTZ R97, R162.reuse, R97 ;  /* 0x00000061a2617220 */ /* 0x040fe40000410000 */
[----:B------:R-:W-:Y:S01]  /*16240*/  FMUL.FTZ R100, R162, R100 ;  /* 0x00000064a2647220 */ /* 0x000fe20000410000 */
[----:B-1----:R-:W-:Y:S01]  /*16250*/  FMNMX.FTZ R0, R0, R3, !PT ;  /* 0x0000000300007209 */ /* 0x002fe20007810000 */
[----:B------:R1:W-:Y:S01]  /*16260*/  MUFU.EX2 R225, R18 ;  /* 0x0000001200e17308 */ /* 0x0003e20000000800 */
[C---:B------:R-:W-:Y:S02]  /*16270*/  FMUL.FTZ R101, R162.reuse, R101 ;  /* 0x00000065a2657220 */ /* 0x040fe40000410000 */
[C---:B--2---:R-:W-:Y:S02]  /*16280*/  FMUL.FTZ R16, R162.reuse, R180 ;  /* 0x000000b4a2107220 */ /* 0x044fe40000410000 */
[C---:B------:R-:W-:Y:S02]  /*16290*/  FMUL.FTZ R112, R162.reuse, R112 ;  /* 0x00000070a2707220 */ /* 0x040fe40000410000 */
[C---:B------:R-:W-:Y:S02]  /*162a0*/  FMUL.FTZ R113, R162.reuse, R113 ;  /* 0x00000071a2717220 */ /* 0x040fe40000410000 */
[C---:B------:R-:W-:Y:S01]  /*162b0*/  FMUL.FTZ R116, R162.reuse, R116 ;  /* 0x00000074a2747220 */ /* 0x040fe20000410000 */
[----:B------:R2:W-:Y:S01]  /*162c0*/  MUFU.EX2 R215, R4 ;  /* 0x0000000400d77308 */ /* 0x0005e20000000800 */
[----:B------:R-:W-:Y:S02]  /*162d0*/  FMUL.FTZ R117, R162, R117 ;  /* 0x00000075a2757220 */ /* 0x000fe40000410000 */
[----:B---3--:R-:W-:Y:S02]  /*162e0*/  FADD.FTZ R2, -R163, R160 ;  /* 0x000000a0a3027221 */ /* 0x008fe40000010100 */
[C---:B----4-:R-:W-:Y:S02]  /*162f0*/  FMUL.FTZ R19, R161.reuse, R183 ;  /* 0x000000b7a1137220 */ /* 0x050fe40000410000 */
[----:B------:R-:W-:Y:S02]  /*16300*/  FMUL.FTZ R2, R2, c[0x0][0x2d0] ;  /* 0x0000b40002027a20 */ /* 0x000fe40000410000 */
[C---:B------:R-:W-:Y:S01]  /*16310*/  FMUL.FTZ R70, R161.reuse, R70 ;  /* 0x00000046a1467220 */ /* 0x040fe20000410000 */
[----:B------:R-:W3:Y:S01]  /*16320*/  MUFU.EX2 R216, R5 ;  /* 0x0000000500d87308 */ /* 0x000ee20000000800 */
[C---:B------:R-:W-:Y:S02]  /*16330*/  FMUL.FTZ R71, R161.reuse, R71 ;  /* 0x00000047a1477220 */ /* 0x040fe40000410000 */
[C---:B------:R-:W-:Y:S02]  /*16340*/  FMUL.FTZ R82, R161.reuse, R82 ;  /* 0x00000052a1527220 */ /* 0x040fe40000410000 */
[C---:B-1----:R-:W-:Y:S02]  /*16350*/  FMUL.FTZ R18, R161.reuse, R182 ;  /* 0x000000b6a1127220 */ /* 0x042fe40000410000 */
[C---:B------:R-:W-:Y:S02]  /*16360*/  FMUL.FTZ R83, R161.reuse, R83 ;  /* 0x00000053a1537220 */ /* 0x040fe40000410000 */
[C---:B------:R-:W-:Y:S01]  /*16370*/  FMUL.FTZ R86, R161.reuse, R86 ;  /* 0x00000056a1567220 */ /* 0x040fe20000410000 */
[----:B------:R1:W4:Y:S01]  /*16380*/  MUFU.EX2 R160, R2 ;  /* 0x0000000200a07308 */ /* 0x0003220000000800 */
[C---:B------:R-:W-:Y:S02]  /*16390*/  FMUL.FTZ R87, R161.reuse, R87 ;  /* 0x00000057a1577220 */ /* 0x040fe40000410000 */
[C---:B------:R-:W-:Y:S02]  /*163a0*/  FMUL.FTZ R98, R161.reuse, R98 ;  /* 0x00000062a1627220 */ /* 0x040fe40000410000 */
[----:B--2---:R-:W-:Y:S02]  /*163b0*/  FMUL.FTZ R4, R162, R172 ;  /* 0x000000aca2047220 */ /* 0x004fe40000410000 */
[C---:B------:R-:W-:Y:S02]  /*163c0*/  FMUL.FTZ R99, R161.reuse, R99 ;  /* 0x00000063a1637220 */ /* 0x040fe40000410000 */
[C---:B------:R-:W-:Y:S01]  /*163d0*/  FMUL.FTZ R102, R161.reuse, R102 ;  /* 0x00000066a1667220 */ /* 0x040fe20000410000 */
[----:B------:R2:W-:Y:S01]  /*163e0*/  MUFU.EX2 R213, R6 ;  /* 0x0000000600d57308 */ /* 0x0005e20000000800 */
[C---:B------:R-:W-:Y:S02]  /*163f0*/  FMUL.FTZ R103, R161.reuse, R103 ;  /* 0x00000067a1677220 */ /* 0x040fe40000410000 */
[C---:B------:R-:W-:Y:S01]  /*16400*/  FMUL.FTZ R114, R161.reuse, R114 ;  /* 0x00000072a1727220 */ /* 0x040fe20000410000 */
[----:B---3--:R-:W-:Y:S01]  /*16410*/  F2FP.PACK_AB R172, R216, R215 ;  /* 0x000000d7d8ac723e */ /* 0x008fe200000000ff */
[C---:B------:R-:W-:Y:S02]  /*16420*/  FMUL.FTZ R5, R162.reuse, R173 ;  /* 0x000000ada2057220 */ /* 0x040fe40000410000 */
[C---:B------:R-:W-:Y:S02]  /*16430*/  FMUL.FTZ R115, R161.reuse, R115 ;  /* 0x00000073a1737220 */ /* 0x040fe40000410000 */
[C---:B------:R-:W-:Y:S01]  /*16440*/  FMUL.FTZ R118, R161.reuse, R118 ;  /* 0x00000076a1767220 */ /* 0x040fe20000410000 */
[----:B------:R-:W3:Y:S01]  /*16450*/  MUFU.EX2 R217, R7 ;  /* 0x0000000700d97308 */ /* 0x000ee20000000800 */
[C---:B------:R-:W-:Y:S02]  /*16460*/  FMUL.FTZ R119, R161.reuse, R119 ;  /* 0x00000077a1777220 */ /* 0x040fe40000410000 */
[----:B------:R-:W-:Y:S01]  /*16470*/  FMUL.FTZ R128, R162, R128 ;  /* 0x00000080a2807220 */ /* 0x000fe20000410000 */
[----:B-1----:R-:W1:Y:S01]  /*16480*/  SHFL.BFLY PT, R2, R0, 0x1, 0x1f ;  /* 0x0c201f0000027f89 */ /* 0x002e6200000e0000 */
[C---:B----4-:R-:W-:Y:S02]  /*16490*/  FMUL.FTZ R72, R160.reuse, R72 ;  /* 0x00000048a0487220 */ /* 0x050fe40000410000 */
[C---:B------:R-:W-:Y:S02]  /*164a0*/  FMUL.FTZ R73, R160.reuse, R73 ;  /* 0x00000049a0497220 */ /* 0x040fe40000410000 */
[C---:B------:R-:W-:Y:S01]  /*164b0*/  FMUL.FTZ R76, R160.reuse, R76 ;  /* 0x0000004ca04c7220 */ /* 0x040fe20000410000 */
[----:B------:R-:W-:Y:S01]  /*164c0*/  MUFU.EX2 R219, R20 ;  /* 0x0000001400db7308 */ /* 0x000fe20000000800 */
[C---:B------:R-:W-:Y:S02]  /*164d0*/  FMUL.FTZ R77, R160.reuse, R77 ;  /* 0x0000004da04d7220 */ /* 0x040fe40000410000 */
[----:B------:R-:W-:Y:S02]  /*164e0*/  FMUL.FTZ R88, R160, R88 ;  /* 0x00000058a0587220 */ /* 0x000fe40000410000 */
[----:B--2---:R-:W-:Y:S01]  /*164f0*/  FMUL.FTZ R6, R161, R174 ;  /* 0x000000aea1067220 */ /* 0x004fe20000410000 */
[----:B------:R-:W-:Y:S01]  /*16500*/  F2FP.PACK_AB R174, R236, R218 ;  /* 0x000000daecae723e */ /* 0x000fe200000000ff */
[C---:B------:R-:W-:Y:S02]  /*16510*/  FMUL.FTZ R89, R160.reuse, R89 ;  /* 0x00000059a0597220 */ /* 0x040fe40000410000 */
[C---:B------:R-:W-:Y:S01]  /*16520*/  FMUL.FTZ R92, R160.reuse, R92 ;  /* 0x0000005ca05c7220 */ /* 0x040fe20000410000 */
[----:B------:R-:W-:Y:S01]  /*16530*/  MUFU.EX2 R180, R21 ;  /* 0x0000001500b47308 */ /* 0x000fe20000000800 */
[C---:B------:R-:W-:Y:S02]  /*16540*/  FMUL.FTZ R93, R160.reuse, R93 ;  /* 0x0000005da05d7220 */ /* 0x040fe40000410000 */
[----:B------:R-:W-:Y:S01]  /*16550*/  FMUL.FTZ R104, R160, R104 ;  /* 0x00000068a0687220 */ /* 0x000fe20000410000 */
[----:B---3--:R-:W-:Y:S01]  /*16560*/  F2FP.PACK_AB R173, R217, R213 ;  /* 0x000000d5d9ad723e */ /* 0x008fe200000000ff */
[----:B------:R-:W-:Y:S01]  /*16570*/  FMUL.FTZ R7, R161, R175 ;  /* 0x000000afa1077220 */ /* 0x000fe20000410000 */
[----:B------:R-:W-:Y:S01]  /*16580*/  F2FP.PACK_AB R175, R167, R225 ;  /* 0x000000e1a7af723e */ /* 0x000fe200000000ff */
[--C-:B------:R-:W-:Y:S01]  /*16590*/  FFMA.FTZ R183, R38, c[0x0][0x2d0], -R209.reuse ;  /* 0x0000b40026b77a23 */ /* 0x100fe200000108d1 */
[----:B-1----:R-:W-:Y:S01]  /*165a0*/  FMNMX.FTZ R2, R2, R0, !PT ;  /* 0x0000000002027209 */ /* 0x002fe20007810000 */
[--C-:B------:R-:W-:Y:S01]  /*165b0*/  FFMA.FTZ R182, R39, c[0x0][0x2d0], -R209.reuse ;  /* 0x0000b40027b67a23 */ /* 0x100fe200000108d1 */
[----:B------:R-:W-:Y:S01]  /*165c0*/  MUFU.EX2 R228, R22 ;  /* 0x0000001600e47308 */ /* 0x000fe20000000800 */
[----:B------:R-:W-:Y:S02]  /*165d0*/  FFMA.FTZ R181, R50, c[0x0][0x2d0], -R209 ;  /* 0x0000b40032b57a23 */ /* 0x000fe400000108d1 */
[-C--:B------:R-:W-:Y:S05]  /*165e0*/  HMMA.16816.F32 R4, R172, R204.reuse, R4 ;  /* 0x000000ccac04723c */ /* 0x080fea0000001804 */
[C---:B------:R-:W-:Y:S02]  /*165f0*/  FADD.FTZ R0, -R2.reuse, R166 ;  /* 0x000000a602007221 */ /* 0x040fe40000010100 */
[----:B------:R-:W-:Y:S02]  /*16600*/  FMUL.FTZ R166, R163, c[0x0][0x2d0] ;  /* 0x0000b400a3a67a20 */ /* 0x000fe40000410000 */
[----:B------:R-:W-:Y:S03]  /*16610*/  FMUL.FTZ R3, R2, c[0x0][0x2d0] ;  /* 0x0000b40002037a20 */ /* 0x000fe60000410000 */
[----:B------:R-:W-:Y:S02]  /*16620*/  FMUL.FTZ R0, R0, c[0x0][0x2d0] ;  /* 0x0000b40000007a20 */ /* 0x000fe40000410000 */
[--C-:B------:R-:W-:Y:S02]  /*16630*/  FFMA.FTZ R12, R12, c[0x0][0x2d0], -R166.reuse ;  /* 0x0000b4000c0c7a23 */ /* 0x100fe400000108a6 */
[--C-:B------:R-:W-:Y:S02]  /*16640*/  FFMA.FTZ R13, R13, c[0x0][0x2d0], -R166.reuse ;  /* 0x0000b4000d0d7a23 */ /* 0x100fe400000108a6 */
[--C-:B------:R-:W-:Y:S01]  /*16650*/  FFMA.FTZ R14, R14, c[0x0][0x2d0], -R3.reuse ;  /* 0x0000b4000e0e7a23 */ /* 0x100fe20000010803 */
[----:B------:R-:W1:Y:S01]  /*16660*/  MUFU.EX2 R0, R0 ;  /* 0x0000000000007308 */ /* 0x000e620000000800 */
[--C-:B------:R-:W-:Y:S02]  /*16670*/  FFMA.FTZ R15, R15, c[0x0][0x2d0], -R3.reuse ;  /* 0x0000b4000f0f7a23 */ /* 0x100fe40000010803 */
[--C-:B------:R-:W-:Y:S02]  /*16680*/  FFMA.FTZ R8, R8, c[0x0][0x2d0], -R166.reuse ;  /* 0x0000b40008087a23 */ /* 0x100fe400000108a6 */
[----:B------:R-:W-:Y:S02]  /*16690*/  FFMA.FTZ R9, R9, c[0x0][0x2d0], -R166 ;  /* 0x0000b40009097a23 */ /* 0x000fe400000108a6 */
[--C-:B------:R-:W-:Y:S02]  /*166a0*/  FFMA.FTZ R10, R10, c[0x0][0x2d0], -R3.reuse ;  /* 0x0000b4000a0a7a23 */ /* 0x100fe40000010803 */
[----:B------:R-:W-:Y:S01]  /*166b0*/  FFMA.FTZ R11, R11, c[0x0][0x2d0], -R3 ;  /* 0x0000b4000b0b7a23 */ /* 0x000fe20000010803 */
[----:B------:R2:W-:Y:S01]  /*166c0*/  MUFU.EX2 R226, R12 ;  /* 0x0000000c00e27308 */ /* 0x0005e20000000800 */
[C---:B------:R-:W-:Y:S02]  /*166d0*/  FMUL.FTZ R105, R160.reuse, R105 ;  /* 0x00000069a0697220 */ /* 0x040fe40000410000 */
[C---:B------:R-:W-:Y:S02]  /*166e0*/  FMUL.FTZ R108, R160.reuse, R108 ;  /* 0x0000006ca06c7220 */ /* 0x040fe40000410000 */
[C---:B------:R-:W-:Y:S02]  /*166f0*/  FMUL.FTZ R109, R160.reuse, R109 ;  /* 0x0000006da06d7220 */ /* 0x040fe40000410000 */
[C---:B------:R-:W-:Y:S02]  /*16700*/  FMUL.FTZ R120, R160.reuse, R120 ;  /* 0x00000078a0787220 */ /* 0x040fe40000410000 */
[C---:B------:R-:W-:Y:S01]  /*16710*/  FMUL.FTZ R121, R160.reuse, R121 ;  /* 0x00000079a0797220 */ /* 0x040fe20000410000 */
[----:B------:R3:W-:Y:S01]  /*16720*/  MUFU.EX2 R221, R13 ;  /* 0x0000000d00dd7308 */ /* 0x0007e20000000800 */
[C---:B------:R-:W-:Y:S02]  /*16730*/  FMUL.FTZ R124, R160.reuse, R124 ;  /* 0x0000007ca07c7220 */ /* 0x040fe40000410000 */
[----:B------:R-:W-:Y:S02]  /*16740*/  FMUL.FTZ R125, R160, R125 ;  /* 0x0000007da07d7220 */ /* 0x000fe40000410000 */
[C---:B-1----:R-:W-:Y:S02]  /*16750*/  FMUL.FTZ R74, R0.reuse, R74 ;  /* 0x0000004a004a7220 */ /* 0x042fe40000410000 */
[C---:B------:R-:W-:Y:S02]  /*16760*/  FMUL.FTZ R75, R0.reuse, R75 ;  /* 0x0000004b004b7220 */ /* 0x040fe40000410000 */
[C---:B------:R-:W-:Y:S01]  /*16770*/  FMUL.FTZ R78, R0.reuse, R78 ;  /* 0x0000004e004e7220 */ /* 0x040fe20000410000 */
[----:B------:R1:W-:Y:S01]  /*16780*/  MUFU.EX2 R220, R14 ;  /* 0x0000000e00dc7308 */ /* 0x0003e20000000800 */
[C---:B------:R-:W-:Y:S02]  /*16790*/  FMUL.FTZ R79, R0.reuse, R79 ;  /* 0x0000004f004f7220 */ /* 0x040fe40000410000 */
[----:B------:R-:W-:Y:S02]  /*167a0*/  FMUL.FTZ R90, R0, R90 ;  /* 0x0000005a005a7220 */ /* 0x000fe40000410000 */
[----:B--2---:R-:W-:Y:S02]  /*167b0*/  FMUL.FTZ R12, R160, R176 ;  /* 0x000000b0a00c7220 */ /* 0x004fe40000410000 */
[C---:B------:R-:W-:Y:S02]  /*167c0*/  FMUL.FTZ R91, R0.reuse, R91 ;  /* 0x0000005b005b7220 */ /* 0x040fe40000410000 */
[C---:B------:R-:W-:Y:S01]  /*167d0*/  FMUL.FTZ R94, R0.reuse, R94 ;  /* 0x0000005e005e7220 */ /* 0x040fe20000410000 */
[----:B------:R2:W-:Y:S01]  /*167e0*/  MUFU.EX2 R222, R15 ;  /* 0x0000000f00de7308 */ /* 0x0005e20000000800 */
[C---:B------:R-:W-:Y:S02]  /*167f0*/  FMUL.FTZ R95, R0.reuse, R95 ;  /* 0x0000005f005f7220 */ /* 0x040fe40000410000 */
[----:B------:R-:W-:Y:S02]  /*16800*/  FMUL.FTZ R106, R0, R106 ;  /* 0x0000006a006a7220 */ /* 0x000fe40000410000 */
[----:B---3--:R-:W-:Y:S02]  /*16810*/  FMUL.FTZ R13, R160, R177 ;  /* 0x000000b1a00d7220 */ /* 0x008fe40000410000 */
        /* <DEDUP_REMOVED lines=9> */
[----:B------:R-:W-:Y:S02]  /*168b0*/  FMUL.FTZ R127, R0, R127 ;  /* 0x0000007f007f7220 */ /* 0x000fe40000410000 */
[----:B------:R-:W-:Y:S02]  /*168c0*/  FMUL.FTZ R129, R162, R129 ;  /* 0x00000081a2817220 */ /* 0x000fe40000410000 */
[----:B--2---:R-:W-:Y:S02]  /*168d0*/  FMUL.FTZ R15, R0, R179 ;  /* 0x000000b3000f7220 */ /* 0x004fe40000410000 */
[----:B------:R-:W2:Y:S01]  /*168e0*/  LDSM.16.MT88.4 R176, [R233+0x100] ;  /* 0x00010000e9b0783b */ /* 0x000ea20000004200 */
[C---:B------:R-:W-:Y:S02]  /*168f0*/  FMUL.FTZ R130, R161.reuse, R130 ;  /* 0x00000082a1827220 */ /* 0x040fe40000410000 */
[----:B------:R4:W-:Y:S01]  /*16900*/  MUFU.EX2 R210, R10 ;  /* 0x0000000a00d27308 */ /* 0x0009e20000000800 */
[C---:B------:R-:W-:Y:S02]  /*16910*/  FMUL.FTZ R131, R161.reuse, R131 ;  /* 0x00000083a1837220 */ /* 0x040fe40000410000 */
[----:B------:R-:W-:Y:S02]  /*16920*/  FMUL.FTZ R132, R162, R132 ;  /* 0x00000084a2847220 */ /* 0x000fe40000410000 */
[----:B---3--:R-:W-:Y:S02]  /*16930*/  FMUL.FTZ R8, R160, R168 ;  /* 0x000000a8a0087220 */ /* 0x008fe40000410000 */
[----:B------:R-:W-:Y:S02]  /*16940*/  FMUL.FTZ R133, R162, R133 ;  /* 0x00000085a2857220 */ /* 0x000fe40000410000 */
[C---:B------:R-:W-:Y:S01]  /*16950*/  FMUL.FTZ R134, R161.reuse, R134 ;  /* 0x00000086a1867220 */ /* 0x040fe20000410000 */
[----:B------:R-:W3:Y:S01]  /*16960*/  MUFU.EX2 R212, R11 ;  /* 0x0000000b00d47308 */ /* 0x000ee20000000800 */
[----:B------:R-:W-:Y:S02]  /*16970*/  FMUL.FTZ R135, R161, R135 ;  /* 0x00000087a1877220 */ /* 0x000fe40000410000 */
[----:B------:R-:W-:Y:S01]  /*16980*/  FMUL.FTZ R136, R160, R136 ;  /* 0x00000088a0887220 */ /* 0x000fe20000410000 */
[----:B-1----:R-:W-:Y:S01]  /*16990*/  F2FP.PACK_AB R168, R214, R211 ;  /* 0x000000d3d6a8723e */ /* 0x002fe200000000ff */
[C---:B------:R-:W-:Y:S02]  /*169a0*/  FMUL.FTZ R9, R160.reuse, R169 ;  /* 0x000000a9a0097220 */ /* 0x040fe40000410000 */
[----:B------:R-:W-:Y:S02]  /*169b0*/  FMUL.FTZ R137, R160, R137 ;  /* 0x00000089a0897220 */ /* 0x000fe40000410000 */
[C---:B------:R-:W-:Y:S02]  /*169c0*/  FMUL.FTZ R138, R0.reuse, R138 ;  /* 0x0000008a008a7220 */ /* 0x040fe40000410000 */
[----:B------:R-:W-:Y:S02]  /*169d0*/  FMUL.FTZ R139, R0, R139 ;  /* 0x0000008b008b7220 */ /* 0x000fe40000410000 */
[----:B------:R-:W-:Y:S02]  /*169e0*/  FMUL.FTZ R140, R160, R140 ;  /* 0x0000008ca08c7220 */ /* 0x000fe40000410000 */
[----:B----4-:R-:W-:Y:S01]  /*169f0*/  FMUL.FTZ R10, R0, R170 ;  /* 0x000000aa000a7220 */ /* 0x010fe20000410000 */
[----:B------:R-:W-:Y:S01]  /*16a00*/  F2FP.PACK_AB R170, R221, R226 ;  /* 0x000000e2ddaa723e */ /* 0x000fe200000000ff */
[----:B------:R-:W-:Y:S02]  /*16a10*/  FMUL.FTZ R141, R160, R141 ;  /* 0x0000008da08d7220 */ /* 0x000fe40000410000 */
[C---:B------:R-:W-:Y:S02]  /*16a20*/  FMUL.FTZ R142, R0.reuse, R142 ;  /* 0x0000008e008e7220 */ /* 0x040fe40000410000 */
[----:B------:R-:W-:Y:S02]  /*16a30*/  FMUL.FTZ R143, R0, R143 ;  /* 0x0000008f008f7220 */ /* 0x000fe40000410000 */
[----:B------:R-:W-:Y:S01]  /*16a40*/  FMUL.FTZ R144, R162, R144 ;  /* 0x00000090a2907220 */ /* 0x000fe20000410000 */
[----:B---3--:R-:W-:Y:S01]  /*16a50*/  F2FP.PACK_AB R169, R212, R210 ;  /* 0x000000d2d4a9723e */ /* 0x008fe200000000ff */
[----:B------:R-:W-:Y:S01]  /*16a60*/  FMUL.FTZ R11, R0, R171 ;  /* 0x000000ab000b7220 */ /* 0x000fe20000410000 */
[----:B------:R-:W-:Y:S01]  /*16a70*/  F2FP.PACK_AB R171, R222, R220 ;  /* 0x000000dcdeab723e */ /* 0x000fe200000000ff */
[C---:B------:R-:W-:Y:S02]  /*16a80*/  FMUL.FTZ R145, R162.reuse, R145 ;  /* 0x00000091a2917220 */ /* 0x040fe40000410000 */
[C---:B------:R-:W-:Y:S02]  /*16a90*/  FMUL.FTZ R146, R161.reuse, R146 ;  /* 0x00000092a1927220 */ /* 0x040fe40000410000 */
[----:B------:R-:W-:Y:S02]  /*16aa0*/  FMUL.FTZ R147, R161, R147 ;  /* 0x00000093a1937220 */ /* 0x000fe40000410000 */
[C---:B------:R-:W-:Y:S04]  /*16ab0*/  HMMA.16816.F32 R8, R168.reuse, R204, R8 ;  /* 0x000000cca808723c */ /* 0x040fe80000001808 */
[C---:B------:R-:W-:Y:S02]  /*16ac0*/  FMUL.FTZ R20, R162.reuse, R184 ;  /* 0x000000b8a2147220 */ /* 0x040fe40000410000 */
[--C-:B------:R-:W-:Y:S02]  /*16ad0*/  FFMA.FTZ R184, R49, c[0x0][0x2d0], -R208.reuse ;  /* 0x0000b40031b87a23 */ /* 0x100fe400000108d0 */
[-C--:B------:R-:W-:Y:S04]  /*16ae0*/  HMMA.16816.F32 R12, R168, R206.reuse, R12 ;  /* 0x000000cea80c723c */ /* 0x080fe8000000180c */
[----:B------:R-:W-:Y:S02]  /*16af0*/  FMUL.FTZ R21, R162, R185 ;  /* 0x000000b9a2157220 */ /* 0x000fe40000410000 */
[--C-:B------:R-:W-:Y:S02]  /*16b00*/  FFMA.FTZ R185, R48, c[0x0][0x2d0], -R208.reuse ;  /* 0x0000b40030b97a23 */ /* 0x100fe400000108d0 */
        /* <DEDUP_REMOVED lines=10> */
[----:B------:R-:W-:Y:S02]  /*16bb0*/  FMUL.FTZ R153, R160, R153 ;  /* 0x00000099a0997220 */ /* 0x000fe40000410000 */
[C---:B------:R-:W-:Y:S02]  /*16bc0*/  FMUL.FTZ R154, R0.reuse, R154 ;  /* 0x0000009a009a7220 */ /* 0x040fe40000410000 */
[C---:B------:R-:W-:Y:S01]  /*16bd0*/  HMMA.16816.F32 R80, R172.reuse, R178, R80 ;  /* 0x000000b2ac50723c */ /* 0x040fe20000001850 */
[----:B------:R-:W1:Y:S03]  /*16be0*/  LDSM.16.MT88.4 R176, [R235+0x100] ;  /* 0x00010000ebb0783b */ /* 0x000e660000004200 */
[----:B------:R-:W-:Y:S02]  /*16bf0*/  FMUL.FTZ R155, R0, R155 ;  /* 0x0000009b009b7220 */ /* 0x000fe40000410000 */
[C---:B------:R-:W-:Y:S02]  /*16c00*/  FMUL.FTZ R156, R162.reuse, R156 ;  /* 0x0000009ca29c7220 */ /* 0x040fe40000410000 */
[----:B------:R-:W-:Y:S04]  /*16c10*/  FMUL.FTZ R157, R162, R157 ;  /* 0x0000009da29d7220 */ /* 0x000fe80000410000 */
[C---:B------:R-:W-:Y:S02]  /*16c20*/  FMUL.FTZ R158, R161.reuse, R158 ;  /* 0x0000009ea19e7220 */ /* 0x040fe40000410000 */
[----:B------:R-:W-:Y:S02]  /*16c30*/  FMUL.FTZ R159, R161, R159 ;  /* 0x0000009fa19f7220 */ /* 0x000fe40000410000 */
[--C-:B------:R-:W-:Y:S02]  /*16c40*/  FFMA.FTZ R204, R52, c[0x0][0x2d0], -R208.reuse ;  /* 0x0000b40034cc7a23 */ /* 0x100fe400000108d0 */
[----:B------:R-:W-:Y:S02]  /*16c50*/  FFMA.FTZ R206, R64, c[0x0][0x2d0], -R208 ;  /* 0x0000b40040ce7a23 */ /* 0x000fe400000108d0 */
[----:B------:R-:W-:Y:S02]  /*16c60*/  FFMA.FTZ R64, R41, c[0x0][0x2d0], -R166 ;  /* 0x0000b40029407a23 */ /* 0x000fe400000108a6 */
[--C-:B------:R-:W-:Y:S02]  /*16c70*/  FFMA.FTZ R23, R23, c[0x0][0x2d0], -R209.reuse ;  /* 0x0000b40017177a23 */ /* 0x100fe400000108d1 */
[----:B------:R-:W-:Y:S02]  /*16c80*/  FFMA.FTZ R32, R32, c[0x0][0x2d0], -R208 ;  /* 0x0000b40020207a23 */ /* 0x000fe400000108d0 */
[----:B------:R2:W-:Y:S01]  /*16c90*/  MUFU.EX2 R207, R23 ;  /* 0x0000001700cf7308 */ /* 0x0005e20000000800 */
[----:B------:R-:W-:Y:S02]  /*16ca0*/  FFMA.FTZ R34, R34, c[0x0][0x2d0], -R209 ;  /* 0x0000b40022227a23 */ /* 0x000fe400000108d1 */
[--C-:B------:R-:W-:Y:S02]  /*16cb0*/  FFMA.FTZ R24, R24, c[0x0][0x2d0], -R166.reuse ;  /* 0x0000b40018187a23 */ /* 0x100fe400000108a6 */
[----:B------:R-:W-:Y:S02]  /*16cc0*/  FFMA.FTZ R25, R25, c[0x0][0x2d0], -R166 ;  /* 0x0000b40019197a23 */ /* 0x000fe400000108a6 */
[--C-:B------:R-:W-:Y:S02]  /*16cd0*/  FFMA.FTZ R26, R26, c[0x0][0x2d0], -R3.reuse ;  /* 0x0000b4001a1a7a23 */ /* 0x100fe40000010803 */
[----:B------:R-:W-:Y:S01]  /*16ce0*/  FFMA.FTZ R27, R27, c[0x0][0x2d0], -R3 ;  /* 0x0000b4001b1b7a23 */ /* 0x000fe20000010803 */
[----:B------:R-:W3:Y:S01]  /*16cf0*/  MUFU.EX2 R231, R34 ;  /* 0x0000002200e77308 */ /* 0x000ee20000000800 */
[--C-:B------:R-:W-:Y:S02]  /*16d00*/  FFMA.FTZ R186, R37, c[0x0][0x2d0], -R208.reuse ;  /* 0x0000b40025ba7a23 */ /* 0x100fe400000108d0 */
[----:B------:R-:W-:Y:S01]  /*16d10*/  FFMA.FTZ R33, R33, c[0x0][0x2d0], -R208 ;  /* 0x0000b40021217a23 */ /* 0x000fe200000108d0 */
[-C--:B-1----:R-:W-:Y:S03]  /*16d20*/  HMMA.16816.F32 R84, R172, R176.reuse, R84 ;  /* 0x000000b0ac54723c */ /* 0x082fe60000001854 */
[--C-:B------:R-:W-:Y:S03]  /*16d30*/  FFMA.FTZ R28, R28, c[0x0][0x2d0], -R166.reuse ;  /* 0x0000b4001c1c7a23 */ /* 0x100fe600000108a6 */
[----:B------:R1:W-:Y:S01]  /*16d40*/  MUFU.EX2 R227, R24 ;  /* 0x0000001800e37308 */ /* 0x0003e20000000800 */
[----:B------:R-:W-:Y:S01]  /*16d50*/  FFMA.FTZ R35, R35, c[0x0][0x2d0], -R209 ;  /* 0x0000b40023237a23 */ /* 0x000fe200000108d1 */
[C---:B------:R-:W-:Y:S04]  /*16d60*/  HMMA.16816.F32 R88, R168.reuse, R176, R88 ;  /* 0x000000b0a858723c */ /* 0x040fe80000001858 */
[----:B--2---:R-:W-:Y:S02]  /*16d70*/  FMUL.FTZ R23, R161, R187 ;  /* 0x000000bba1177220 */ /* 0x004fe40000410000 */
[----:B------:R-:W-:Y:S02]  /*16d80*/  FFMA.FTZ R29, R29, c[0x0][0x2d0], -R166 ;  /* 0x0000b4001d1d7a23 */ /* 0x000fe400000108a6 */
[----:B------:R2:W-:Y:S01]  /*16d90*/  MUFU.EX2 R223, R25 ;  /* 0x0000001900df7308 */ /* 0x0005e20000000800 */
[-C--:B------:R-:W-:Y:S03]  /*16da0*/  HMMA.16816.F32 R92, R168, R178.reuse, R92 ;  /* 0x000000b2a85c723c */ /* 0x080fe6000000185c */
[----:B---3--:R-:W-:Y:S01]  /*16db0*/  MOV R52, R231 ;  /* 0x000000e700347202 */ /* 0x008fe20000000f00 */
[----:B------:R-:W-:Y:S02]  /*16dc0*/  FMUL.FTZ R34, R0, R194 ;  /* 0x000000c200227220 */ /* 0x000fe40000410000 */
[--C-:B------:R-:W-:Y:S02]  /*16dd0*/  FFMA.FTZ R30, R30, c[0x0][0x2d0], -R3.reuse ;  /* 0x0000b4001e1e7a23 */ /* 0x100fe40000010803 */
[C---:B------:R-:W-:Y:S01]  /*16de0*/  HMMA.16816.F32 R96, R172.reuse, R178, R96 ;  /* 0x000000b2ac60723c */ /* 0x040fe20000001860 */
[----:B------:R-:W3:Y:S01]  /*16df0*/  LDSM.16.MT88.4 R176, [R234+0x100] ;  /* 0x00010000eab0783b */ /* 0x000ee20000004200 */
[----:B------:R-:W4:Y:S02]  /*16e00*/  MUFU.EX2 R205, R26 ;  /* 0x0000001a00cd7308 */ /* 0x000f240000000800 */
[----:B------:R-:W-:Y:S02]  /*16e10*/  FFMA.FTZ R31, R31, c[0x0][0x2d0], -R3 ;  /* 0x0000b4001f1f7a23 */ /* 0x000fe40000010803 */
[----:B-1----:R-:W-:Y:S02]  /*16e20*/  FMUL.FTZ R24, R162, R188 ;  /* 0x000000bca2187220 */ /* 0x002fe40000410000 */
[--C-:B------:R-:W-:Y:S04]  /*16e30*/  FFMA.FTZ R188, R54, c[0x0][0x2d0], -R209.reuse ;  /* 0x0000b40036bc7a23 */ /* 0x100fe800000108d1 */
[----:B------:R1:W-:Y:S01]  /*16e40*/  MUFU.EX2 R229, R35 ;  /* 0x0000002300e57308 */ /* 0x0003e20000000800 */
[----:B------:R-:W-:Y:S02]  /*16e50*/  FMUL.FTZ R38, R0, R198 ;  /* 0x000000c600267220 */ /* 0x000fe40000410000 */
[----:B--2---:R-:W-:Y:S02]  /*16e60*/  FMUL.FTZ R25, R162, R189 ;  /* 0x000000bda2197220 */ /* 0x004fe40000410000 */
[--C-:B------:R-:W-:Y:S02]  /*16e70*/  FFMA.FTZ R189, R55, c[0x0][0x2d0], -R209.reuse ;  /* 0x0000b40037bd7a23 */ /* 0x100fe400000108d1 */
[----:B------:R-:W-:Y:S02]  /*16e80*/  FMUL.FTZ R39, R0, R199 ;  /* 0x000000c700277220 */ /* 0x000fe40000410000 */
[--C-:B------:R-:W-:Y:S01]  /*16e90*/  FFMA.FTZ R187, R36, c[0x0][0x2d0], -R208.reuse ;  /* 0x0000b40024bb7a23 */ /* 0x100fe200000108d0 */
[----:B------:R2:W2:Y:S01]  /*16ea0*/  MUFU.EX2 R224, R32 ;  /* 0x0000002000e07308 */ /* 0x0004a20000000800 */
[----:B----4-:R-:W-:Y:S01]  /*16eb0*/  MOV R36, R205 ;  /* 0x000000cd00247202 */ /* 0x010fe20000000f00 */
[--C-:B------:R-:W-:Y:S02]  /*16ec0*/  FFMA.FTZ R205, R53, c[0x0][0x2d0], -R208.reuse ;  /* 0x0000b40035cd7a23 */ /* 0x100fe400000108d0 */
[----:B------:R-:W-:Y:S02]  /*16ed0*/  FFMA.FTZ R208, R65, c[0x0][0x2d0], -R208 ;  /* 0x0000b40041d07a23 */ /* 0x000fe400000108d0 */
[--C-:B------:R-:W-:Y:S04]  /*16ee0*/  FFMA.FTZ R65, R40, c[0x0][0x2d0], -R166.reuse ;  /* 0x0000b40028417a23 */ /* 0x100fe800000108a6 */
[----:B------:R-:W4:Y:S01]  /*16ef0*/  MUFU.EX2 R230, R33 ;  /* 0x0000002100e67308 */ /* 0x000f220000000800 */
[----:B------:R-:W-:Y:S02]  /*16f00*/  FMUL.FTZ R26, R161, R190 ;  /* 0x000000bea11a7220 */ /* 0x000fe40000410000 */
[--C-:B------:R-:W-:Y:S02]  /*16f10*/  FFMA.FTZ R190, R66, c[0x0][0x2d0], -R209.reuse ;  /* 0x0000b40042be7a23 */ /* 0x100fe400000108d1 */
[--C-:B------:R-:W-:Y:S02]  /*16f20*/  FFMA.FTZ R66, R44, c[0x0][0x2d0], -R166.reuse ;  /* 0x0000b4002c427a23 */ /* 0x100fe400000108a6 */
[----:B-1----:R-:W-:Y:S01]  /*16f30*/  FMUL.FTZ R35, R0, R195 ;  /* 0x000000c300237220 */ /* 0x002fe20000410000 */
[-C--:B---3--:R-:W-:Y:S02]  /*16f40*/  HMMA.16816.F32 R100, R172, R176.reuse, R100 ;  /* 0x000000b0ac64723c */ /* 0x088fe40000001864 */
[----:B------:R-:W-:Y:S01]  /*16f50*/  MUFU.EX2 R195, R64 ;  /* 0x0000004000c37308 */ /* 0x000fe20000000800 */
[C---:B--2---:R-:W-:Y:S01]  /*16f60*/  FMUL.FTZ R32, R160.reuse, R192 ;  /* 0x000000c0a0207220 */ /* 0x044fe20000410000 */
[----:B------:R-:W-:Y:S01]  /*16f70*/  MOV R192, R180 ;  /* 0x000000b400c07202 */ /* 0x000fe20000000f00 */
[--C-:B------:R-:W-:Y:S03]  /*16f80*/  FFMA.FTZ R180, R51, c[0x0][0x2d0], -R209.reuse ;  /* 0x0000b40033b47a23 */ /* 0x100fe600000108d1 */
[C---:B------:R-:W-:Y:S01]  /*16f90*/  HMMA.16816.F32 R104, R168.reuse, R176, R104 ;  /* 0x000000b0a868723c */ /* 0x040fe20000001868 */
[----:B------:R-:W-:Y:S03]  /*16fa0*/  LDSM.16.MT88.4 R48, [R232+0x900] ;  /* 0x00090000e830783b */ /* 0x000fe60000004200 */
[----:B------:R-:W1:Y:S01]  /*16fb0*/  MUFU.EX2 R231, R28 ;  /* 0x0000001c00e77308 */ /* 0x000e620000000800 */
[----:B------:R-:W-:Y:S01]  /*16fc0*/  FFMA.FTZ R209, R67, c[0x0][0x2d0], -R209 ;  /* 0x0000b40043d17a23 */ /* 0x000fe200000108d1 */
[----:B------:R-:W-:Y:S01]  /*16fd0*/  MOV R37, R224 ;  /* 0x000000e000257202 */ /* 0x000fe20000000f00 */
[--C-:B------:R-:W-:Y:S01]  /*16fe0*/  FFMA.FTZ R67, R45, c[0x0][0x2d0], -R166.reuse ;  /* 0x0000b4002d437a23 */ /* 0x100fe200000108a6 */
[----:B----4-:R-:W-:Y:S01]  /*16ff0*/  MOV R199, R230 ;  /* 0x000000e600c77202 */ /* 0x010fe20000000f00 */
[-C--:B------:R-:W-:Y:S03]  /*17000*/  HMMA.16816.F32 R108, R168, R178.reuse, R108 ;  /* 0x000000b2a86c723c */ /* 0x080fe6000000186c */
[----:B------:R-:W-:Y:S02]  /*17010*/  FMUL.FTZ R33, R160, R193 ;  /* 0x000000c1a0217220 */ /* 0x000fe40000410000 */
[----:B------:R2:W-:Y:S03]  /*17020*/  MUFU.EX2 R224, R27 ;  /* 0x0000001b00e07308 */ /* 0x0005e60000000800 */
[C---:B------:R-:W-:Y:S01]  /*17030*/  HMMA.16816.F32 R112, R172.reuse, R178, R112 ;  /* 0x000000b2ac70723c */ /* 0x040fe20000001870 */
[----:B------:R-:W3:Y:S06]  /*17040*/  LDSM.16.MT88.4 R176, [R232+0x2100] ;  /* 0x00210000e8b0783b */ /* 0x000eec0000004200 */
[----:B------:R-:W-:Y:S01]  /*17050*/  MUFU.EX2 R193, R65 ;  /* 0x0000004100c17308 */ /* 0x000fe20000000800 */
[----:B-1----:R-:W-:Y:S01]  /*17060*/  MOV R198, R231 ;  /* 0x000000e700c67202 */ /* 0x002fe20000000f00 */
[C---:B------:R-:W-:Y:S03]  /*17070*/  FMUL.FTZ R28, R162.reuse, R200 ;  /* 0x000000c8a21c7220 */ /* 0x040fe60000410000 */
[----:B------:R-:W-:Y:S05]  /*17080*/  MOV R200, R221 ;  /* 0x000000dd00c87202 */ /* 0x000fea0000000f00 */
[----:B------:R-:W-:Y:S01]  /*17090*/  MUFU.EX2 R221, R67 ;  /* 0x0000004300dd7308 */ /* 0x000fe20000000800 */
[----:B--2---:R-:W-:Y:S09]  /*170a0*/  FMUL.FTZ R27, R161, R191 ;  /* 0x000000bfa11b7220 */ /* 0x004ff20000410000 */
[----:B------:R1:W2:Y:S10]  /*170b0*/  MUFU.EX2 R191, R29 ;  /* 0x0000001d00bf7308 */ /* 0x0002b40000000800 */
[----:B------:R4:W-:Y:S01]  /*170c0*/  MUFU.EX2 R231, R30 ;  /* 0x0000001e00e77308 */ /* 0x0009e20000000800 */
[-C--:B---3--:R-:W-:Y:S09]  /*170d0*/  HMMA.16816.F32 R116, R172, R176.reuse, R116 ;  /* 0x000000b0ac74723c */ /* 0x088ff20000001874 */
[----:B------:R3:W2:Y:S01]  /*170e0*/  MUFU.EX2 R230, R31 ;  /* 0x0000001f00e67308 */ /* 0x0006a20000000800 */
[C---:B------:R-:W-:Y:S04]  /*170f0*/  HMMA.16816.F32 R120, R168.reuse, R176, R120 ;  /* 0x000000b0a878723c */ /* 0x040fe80000001878 */
[----:B-1----:R-:W-:Y:S01]  /*17100*/  FMUL.FTZ R29, R162, R201 ;  /* 0x000000c9a21d7220 */ /* 0x002fe20000410000 */
[----:B------:R-:W-:Y:S03]  /*17110*/  MOV R201, R192 ;  /* 0x000000c000c97202 */ /* 0x000fe60000000f00 */
[-C--:B------:R-:W-:Y:S04]  /*17120*/  HMMA.16816.F32 R124, R168, R178.reuse, R124 ;  /* 0x000000b2a87c723c */ /* 0x080fe8000000187c */
[----:B------:R-:W-:Y:S01]  /*17130*/  F2FP.PACK_AB R40, R201, R219 ;  /* 0x000000dbc928723e */ /* 0x000fe200000000ff */
[C---:B----4-:R-:W-:Y:S01]  /*17140*/  FMUL.FTZ R30, R161.reuse, R202 ;  /* 0x000000caa11e7220 */ /* 0x050fe20000410000 */
[----:B------:R-:W-:Y:S02]  /*17150*/  MOV R202, R207 ;  /* 0x000000cf00ca7202 */ /* 0x000fe40000000f00 */
[C---:B------:R-:W-:Y:S01]  /*17160*/  HMMA.16816.F32 R128, R172.reuse, R178, R128 ;  /* 0x000000b2ac80723c */ /* 0x040fe20000001880 */
[----:B------:R-:W1:Y:S03]  /*17170*/  LDSM.16.MT88.4 R176, [R233+0x2100] ;  /* 0x00210000e9b0783b */ /* 0x000e660000004200 */
[----:B------:R-:W-:Y:S02]  /*17180*/  MOV R207, R226 ;  /* 0x000000e200cf7202 */ /* 0x000fe40000000f00 */
[----:B------:R-:W-:Y:S01]  /*17190*/  MUFU.EX2 R226, R181 ;  /* 0x000000b500e27308 */ /* 0x000fe20000000800 */
[----:B---3--:R-:W-:Y:S01]  /*171a0*/  FMUL.FTZ R31, R161, R203 ;  /* 0x000000cba11f7220 */ /* 0x008fe20000410000 */
[----:B------:R-:W-:Y:S01]  /*171b0*/  MOV R203, R220 ;  /* 0x000000dc00cb7202 */ /* 0x000fe20000000f00 */
        /* <DEDUP_REMOVED lines=12> */
[----:B------:R-:W-:Y:S01]  /*17280*/  MOV R177, R36 ;  /* 0x0000002400b17202 */ /* 0x000fe20000000f00 */
[C---:B------:R-:W-:Y:S01]  /*17290*/  FMUL.FTZ R36, R160.reuse, R196 ;  /* 0x000000c4a0247220 */ /* 0x040fe20000410000 */
[----:B------:R-:W-:Y:S03]  /*172a0*/  MOV R196, R37 ;  /* 0x0000002500c47202 */ /* 0x000fe60000000f00 */
[----:B------:R-:W-:Y:S01]  /*172b0*/  FMUL.FTZ R37, R160, R197 ;  /* 0x000000c5a0257220 */ /* 0x000fe20000410000 */
[----:B------:R-:W-:Y:S01]  /*172c0*/  MOV R197, R52 ;  /* 0x0000003400c57202 */ /* 0x000fe20000000f00 */
[--C-:B------:R-:W-:Y:S01]  /*172d0*/  FFMA.FTZ R176, R60, c[0x0][0x2d0], -R166.reuse ;  /* 0x0000b4003cb07a23 */ /* 0x100fe200000108a6 */
[----:B------:R-:W1:Y:S01]  /*172e0*/  LDSM.16.MT88.4 R52, [R233+0x900] ;  /* 0x00090000e934783b */ /* 0x000e620000004200 */
[--C-:B------:R-:W-:Y:S03]  /*172f0*/  FFMA.FTZ R60, R46, c[0x0][0x2d0], -R3.reuse ;  /* 0x0000b4002e3c7a23 */ /* 0x100fe60000010803 */
[-C--:B------:R-:W-:Y:S01]  /*17300*/  HMMA.16816.F32 R36, R168, R178.reuse, R36 ;  /* 0x000000b2a824723c */ /* 0x080fe20000001824 */
[----:B------:R-:W-:Y:S06]  /*17310*/  MUFU.EX2 R220, R60 ;  /* 0x0000003c00dc7308 */ /* 0x000fec0000000800 */
[--C-:B------:R-:W-:Y:S01]  /*17320*/  FFMA.FTZ R168, R58, c[0x0][0x2d0], -R3.reuse ;  /* 0x0000b4003aa87a23 */ /* 0x100fe20000010803 */
[----:B------:R-:W-:Y:S04]  /*17330*/  HMMA.16816.F32 R28, R172, R178, R28 ;  /* 0x000000b2ac1c723c */ /* 0x000fe8000000181c */
[--C-:B------:R-:W-:Y:S02]  /*17340*/  FFMA.FTZ R170, R56, c[0x0][0x2d0], -R166.reuse ;  /* 0x0000b40038aa7a23 */ /* 0x100fe400000108a6 */
[--C-:B------:R-:W-:Y:S01]  /*17350*/  FFMA.FTZ R56, R43, c[0x0][0x2d0], -R3.reuse ;  /* 0x0000b4002b387a23 */ /* 0x100fe20000010803 */
[----:B------:R-:W-:Y:S01]  /*17360*/  MOV R175, R229 ;  /* 0x000000e500af7202 */ /* 0x000fe20000000f00 */
[--C-:B------:R-:W-:Y:S01]  /*17370*/  FFMA.FTZ R172, R62, c[0x0][0x2d0], -R3.reuse ;  /* 0x0000b4003eac7a23 */ /* 0x100fe20000010803 */
[----:B------:R-:W-:Y:S01]  /*17380*/  MOV R62, R225 ;  /* 0x000000e1003e7202 */ /* 0x000fe20000000f00 */
[----:B------:R-:W-:Y:S02]  /*17390*/  MUFU.EX2 R229, R184 ;  /* 0x000000b800e57308 */ /* 0x000fe40000000800 */
[----:B------:R-:W-:Y:S01]  /*173a0*/  MOV R178, R228 ;  /* 0x000000e400b27202 */ /* 0x000fe20000000f00 */
[--C-:B------:R-:W-:Y:S01]  /*173b0*/  FFMA.FTZ R171, R57, c[0x0][0x2d0], -R166.reuse ;  /* 0x0000b40039ab7a23 */ /* 0x100fe200000108a6 */
[----:B------:R-:W-:Y:S01]  /*173c0*/  F2FP.PACK_AB R43, R175, R197 ;  /* 0x000000c5af2b723e */ /* 0x000fe200000000ff */
[--C-:B------:R-:W-:Y:S01]  /*173d0*/  FFMA.FTZ R57, R42, c[0x0][0x2d0], -R3.reuse ;  /* 0x0000b4002a397a23 */ /* 0x100fe20000010803 */
[----:B------:R-:W-:Y:S01]  /*173e0*/  F2FP.PACK_AB R41, R202, R178 ;  /* 0x000000b2ca29723e */ /* 0x000fe200000000ff */
[--C-:B------:R-:W-:Y:S01]  /*173f0*/  FFMA.FTZ R169, R59, c[0x0][0x2d0], -R3.reuse ;  /* 0x0000b4003ba97a23 */ /* 0x100fe20000010803 */
[----:B------:R-:W-:Y:S01]  /*17400*/  F2FP.PACK_AB R42, R199, R196 ;  /* 0x000000c4c72a723e */ /* 0x000fe200000000ff */
[----:B------:R-:W-:Y:S01]  /*17410*/  FFMA.FTZ R166, R61, c[0x0][0x2d0], -R166 ;  /* 0x0000b4003da67a23 */ /* 0x000fe200000108a6 */
[----:B------:R3:W-:Y:S01]  /*17420*/  MUFU.EX2 R225, R186 ;  /* 0x000000ba00e17308 */ /* 0x0007e20000000800 */
[--C-:B------:R-:W-:Y:S01]  /*17430*/  FFMA.FTZ R61, R47, c[0x0][0x2d0], -R3.reuse ;  /* 0x0000b4002f3d7a23 */ /* 0x100fe20000010803 */
[----:B--2---:R-:W-:Y:S01]  /*17440*/  MOV R174, R191 ;  /* 0x000000bf00ae7202 */ /* 0x004fe20000000f00 */
[----:B------:R-:W-:Y:S01]  /*17450*/  FFMA.FTZ R3, R63, c[0x0][0x2d0], -R3 ;  /* 0x0000b4003f037a23 */ /* 0x000fe20000010803 */
[----:B------:R-:W-:Y:S01]  /*17460*/  MOV R63, R224 ;  /* 0x000000e0003f7202 */ /* 0x000fe20000000f00 */
[-C--:B------:R-:W-:Y:S05]  /*17470*/  HMMA.16816.F32 R4, R40, R48.reuse, R4 ;  /* 0x000000302804723c */ /* 0x080fea0000001804 */
[----:B------:R-:W-:Y:S01]  /*17480*/  MOV R179, R227 ;  /* 0x000000e300b37202 */ /* 0x000fe20000000f00 */
[----:B------:R-:W-:Y:S01]  /*17490*/  MUFU.EX2 R224, R182 ;  /* 0x000000b600e07308 */ /* 0x000fe20000000800 */
[----:B------:R-:W-:Y:S02]  /*174a0*/  F2FP.PACK_AB R45, R63, R177 ;  /* 0x000000b13f2d723e */ /* 0x000fe400000000ff */
[----:B------:R-:W-:Y:S03]  /*174b0*/  F2FP.PACK_AB R44, R223, R179 ;  /* 0x000000b3df2c723e */ /* 0x000fe600000000ff */
[----:B------:R-:W-:Y:S02]  /*174c0*/  F2FP.PACK_AB R46, R174, R198 ;  /* 0x000000c6ae2e723e */ /* 0x000fe400000000ff */
[----:B------:R-:W-:Y:S02]  /*174d0*/  F2FP.PACK_AB R47, R230, R231 ;  /* 0x000000e7e62f723e */ /* 0x000fe400000000ff */
[----:B------:R-:W-:Y:S01]  /*174e0*/  MUFU.EX2 R227, R185 ;  /* 0x000000b900e37308 */ /* 0x000fe20000000800 */
[----:B------:R-:W-:Y:S02]  /*174f0*/  MOV R173, R222 ;  /* 0x000000de00ad7202 */ /* 0x000fe40000000f00 */
[----:B---3--:R-:W-:Y:S02]  /*17500*/  MOV R186, R223 ;  /* 0x000000df00ba7202 */ /* 0x008fe40000000f00 */
[C---:B------:R-:W-:Y:S05]  /*17510*/  HMMA.16816.F32 R8, R44.reuse, R48, R8 ;  /* 0x000000302c08723c */ /* 0x040fea0000001808 */
[----:B------:R2:W-:Y:S03]  /*17520*/  MUFU.EX2 R223, R183 ;  /* 0x000000b700df7308 */ /* 0x0005e60000000800 */
[-C--:B------:R-:W-:Y:S07]  /*17530*/  HMMA.16816.F32 R12, R44, R50.reuse, R12 ;  /* 0x000000322c0c723c */ /* 0x080fee000000180c */
[----:B------:R-:W-:Y:S01]  /*17540*/  MUFU.EX2 R192, R57 ;  /* 0x0000003900c07308 */ /* 0x000fe20000000800 */
[C---:B------:R-:W-:Y:S01]  /*17550*/  HMMA.16816.F32 R16, R40.reuse, R50, R16 ;  /* 0x000000322810723c */ /* 0x040fe20000001810 */
[----:B------:R-:W3:Y:S07]  /*17560*/  LDSM.16.MT88.4 R48, [R235+0x900] ;  /* 0x00090000eb30783b */ /* 0x000eee0000004200 */
[-C--:B-1----:R-:W-:Y:S01]  /*17570*/  HMMA.16816.F32 R68, R40, R52.reuse, R68 ;  /* 0x000000342844723c */ /* 0x082fe20000001844 */
[----:B------:R1:W4:Y:S01]  /*17580*/  MUFU.EX2 R194, R56 ;  /* 0x0000003800c27308 */ /* 0x0003220000000800 */
[----:B--2---:R-:W2:Y:S06]  /*17590*/  LDL.LU R183, [R1+0x1c] ;  /* 0x00001c0001b77983 */ /* 0x004eac0000300800 */
[C---:B------:R-:W-:Y:S01]  /*175a0*/  HMMA.16816.F32 R72, R44.reuse, R52, R72 ;  /* 0x000000342c48723c */ /* 0x040fe20000001848 */
[----:B------:R-:W2:Y:S02]  /*175b0*/  LDL.LU R182, [R1+0x20] ;  /* 0x0000200001b67983 */ /* 0x000ea40000300800 */
[----:B------:R-:W-:Y:S02]  /*175c0*/  MUFU.EX2 R228, R180 ;  /* 0x000000b400e47308 */ /* 0x000fe40000000800 */
[----:B------:R-:W2:Y:S03]  /*175d0*/  LDL.LU R185, [R1+0x24] ;  /* 0x0000240001b97983 */ /* 0x000ea60000300800 */
[-C--:B------:R-:W-:Y:S01]  /*175e0*/  HMMA.16816.F32 R76, R44, R54.reuse, R76 ;  /* 0x000000362c4c723c */ /* 0x080fe2000000184c */
[----:B------:R-:W2:Y:S04]  /*175f0*/  LDL.LU R184, [R1+0x28] ;  /* 0x0000280001b87983 */ /* 0x000ea80000300800 */
[----:B------:R4:W4:Y:S03]  /*17600*/  MUFU.EX2 R222, R66 ;  /* 0x0000004200de7308 */ /* 0x0009260000000800 */
[C---:B------:R-:W-:Y:S01]  /*17610*/  HMMA.16816.F32 R80, R40.reuse, R54, R80 ;  /* 0x000000362850723c */ /* 0x040fe20000001850 */
[----:B------:R-:W4:Y:S06]  /*17620*/  LDSM.16.MT88.4 R52, [R234+0x900] ;  /* 0x00090000ea34783b */ /* 0x000f2c0000004200 */
[----:B------:R4:W4:Y:S01]  /*17630*/  MUFU.EX2 R191, R187 ;  /* 0x000000bb00bf7308 */ /* 0x0009220000000800 */
[-C--:B---3--:R-:W-:Y:S01]  /*17640*/  HMMA.16816.F32 R84, R40, R48.reuse, R84 ;  /* 0x000000302854723c */ /* 0x088fe20000001854 */
[----:B-1----:R-:W-:Y:S07]  /*17650*/  LDSM.16.MT88.4 R56, [R233+0x1100] ;  /* 0x00110000e938783b */ /* 0x002fee0000004200 */
[C---:B------:R-:W-:Y:S01]  /*17660*/  HMMA.16816.F32 R88, R44.reuse, R48, R88 ;  /* 0x000000302c58723c */ /* 0x040fe20000001858 */
[----:B----4-:R-:W-:Y:S07]  /*17670*/  LDSM.16.MT88.4 R64, [R235+0x3100] ;  /* 0x00310000eb40783b */ /* 0x010fee0000004200 */
[-C--:B------:R-:W-:Y:S04]  /*17680*/  HMMA.16816.F32 R92, R44, R50.reuse, R92 ;  /* 0x000000322c5c723c */ /* 0x080fe8000000185c */
[----:B------:R-:W-:Y:S04]  /*17690*/  MOV R187, R219 ;  /* 0x000000db00bb7202 */ /* 0x000fe80000000f00 */
[C---:B------:R-:W-:Y:S01]  /*176a0*/  HMMA.16816.F32 R96, R40.reuse, R50, R96 ;  /* 0x000000322860723c */ /* 0x040fe20000001860 */
[----:B------:R-:W1:Y:S01]  /*176b0*/  LDSM.16.MT88.4 R48, [R232+0x2900] ;  /* 0x00290000e830783b */ /* 0x000e620000004200 */
[----:B------:R-:W3:Y:S06]  /*176c0*/  MUFU.EX2 R219, R61 ;  /* 0x0000003d00db7308 */ /* 0x000eec0000000800 */
        /* <DEDUP_REMOVED lines=30> */
[----:B------:R-:W-:Y:S02]  /*178b0*/  F2FP.PACK_AB R42, R229, R227 ;  /* 0x000000e3e52a723e */ /* 0x000fe400000000ff */
[----:B------:R-:W-:Y:S02]  /*178c0*/  F2FP.PACK_AB R43, R228, R226 ;  /* 0x000000e2e42b723e */ /* 0x000fe400000000ff */
[----:B---3--:R-:W-:Y:S05]  /*178d0*/  F2FP.PACK_AB R47, R219, R220 ;  /* 0x000000dcdb2f723e */ /* 0x008fea00000000ff */
        /* <DEDUP_REMOVED lines=9> */
[----:B------:R-:W-:Y:S03]  /*17970*/  LDSM.16.MT88.4 R56, [R233+0x3100] ;  /* 0x00310000e938783b */ /* 0x000fe60000004200 */
[----:B--2---:R-:W-:Y:S04]  /*17980*/  FFMA.FTZ R0, R0, R183, R210 ;  /* 0x000000b700007223 */ /* 0x004fe800000100d2 */
[-C--:B----4-:R-:W-:Y:S01]  /*17990*/  HMMA.16816.F32 R84, R40, R52.reuse, R84 ;  /* 0x000000342854723c */ /* 0x090fe20000001854 */
[----:B------:R-:W-:Y:S03]  /*179a0*/  MUFU.EX2 R210, R170 ;  /* 0x000000aa00d27308 */ /* 0x000fe60000000800 */
[----:B------:R-:W-:Y:S01]  /*179b0*/  MOV R183, R62 ;  /* 0x0000003e00b77202 */ /* 0x000fe20000000f00 */
[----:B------:R-:W-:Y:S02]  /*179c0*/  FFMA.FTZ R160, R160, R182, R211 ;  /* 0x000000b6a0a07223 */ /* 0x000fe400000100d3 */
[----:B------:R-:W-:Y:S01]  /*179d0*/  FFMA.FTZ R161, R161, R185, R213 ;  /* 0x000000b9a1a17223 */ /* 0x000fe200000100d5 */
[C---:B------:R-:W-:Y:S03]  /*179e0*/  HMMA.16816.F32 R88, R44.reuse, R52, R88 ;  /* 0x000000342c58723c */ /* 0x040fe60000001858 */
[----:B------:R-:W-:Y:S01]  /*179f0*/  MUFU.EX2 R211, R209 ;  /* 0x000000d100d37308 */ /* 0x000fe20000000800 */
[----:B------:R-:W-:Y:S01]  /*17a00*/  MOV R185, R63 ;  /* 0x0000003f00b97202 */ /* 0x000fe20000000f00 */
[----:B------:R-:W-:Y:S01]  /*17a10*/  FADD.FTZ R160, R214, R160 ;  /* 0x000000a0d6a07221 */ /* 0x000fe20000010000 */
[----:B------:R-:W2:Y:S01]  /*17a20*/  LDSM.16.MT88.4 R60, [R232+0x3100] ;  /* 0x00310000e83c783b */ /* 0x000ea20000004200 */
[----:B------:R-:W-:Y:S01]  /*17a30*/  FFMA.FTZ R162, R162, R184, R215 ;  /* 0x000000b8a2a27223 */ /* 0x000fe200000100d7 */
[-C--:B------:R-:W-:Y:S04]  /*17a40*/  HMMA.16816.F32 R92, R44, R54.reuse, R92 ;  /* 0x000000362c5c723c */ /* 0x080fe8000000185c */
[----:B------:R-:W-:Y:S01]  /*17a50*/  FADD.FTZ R162, R216, R162 ;  /* 0x000000a2d8a27221 */ /* 0x000fe20000010000 */
[----:B------:R-:W-:Y:S01]  /*17a60*/  MOV R184, R207 ;  /* 0x000000cf00b87202 */ /* 0x000fe20000000f00 */
[----:B------:R3:W-:Y:S01]  /*17a70*/  MUFU.EX2 R216, R188 ;  /* 0x000000bc00d87308 */ /* 0x0007e20000000800 */
[----:B------:R-:W-:Y:S01]  /*17a80*/  MOV R207, R218 ;  /* 0x000000da00cf7202 */ /* 0x000fe20000000f00 */
[C---:B------:R-:W-:Y:S01]  /*17a90*/  HMMA.16816.F32 R96, R40.reuse, R54, R96 ;  /* 0x000000362860723c */ /* 0x040fe20000001860 */
[----:B------:R-:W4:Y:S03]  /*17aa0*/  LDSM.16.MT88.4 R52, [R234+0x3100] ;  /* 0x00310000ea34783b */ /* 0x000f260000004200 */
[----:B------:R-:W-:Y:S02]  /*17ab0*/  FADD.FTZ R161, R217, R161 ;  /* 0x000000a1d9a17221 */ /* 0x000fe40000010000 */
[----:B------:R-:W-:Y:S02]  /*17ac0*/  FADD.FTZ R0, R212, R0 ;  /* 0x00000000d4007221 */ /* 0x000fe40000010000 */
[-C--:B-1----:R-:W-:Y:S01]  /*17ad0*/  HMMA.16816.F32 R100, R40, R48.reuse, R100 ;  /* 0x000000302864723c */ /* 0x082fe20000001864 */
[----:B------:R-:W-:Y:S03]  /*17ae0*/  MUFU.EX2 R214, R208 ;  /* 0x000000d000d67308 */ /* 0x000fe60000000800 */
[----:B------:R-:W-:Y:S04]  /*17af0*/  FADD.FTZ R0, R203, R0 ;  /* 0x00000000cb007221 */ /* 0x000fe80000010000 */
[C---:B------:R-:W-:Y:S03]  /*17b00*/  HMMA.16816.F32 R104, R44.reuse, R48, R104 ;  /* 0x000000302c68723c */ /* 0x040fe60000001868 */
[----:B------:R1:W-:Y:S01]  /*17b10*/  MUFU.EX2 R215, R189 ;  /* 0x000000bd00d77308 */ /* 0x0003e20000000800 */
[----:B---3--:R-:W-:Y:S04]  /*17b20*/  MOV R188, R183 ;  /* 0x000000b700bc7202 */ /* 0x008fe80000000f00 */
[-C--:B------:R-:W-:Y:S01]  /*17b30*/  HMMA.16816.F32 R108, R44, R50.reuse, R108 ;  /* 0x000000322c6c723c */ /* 0x080fe2000000186c */
[----:B------:R-:W3:Y:S04]  /*17b40*/  LDSM.16.MT88.4 R180, [R232+0x1900] ;  /* 0x00190000e8b4783b */ /* 0x000ee80000004200 */
[----:B------:R-:W-:Y:S03]  /*17b50*/  MUFU.EX2 R218, R204 ;  /* 0x000000cc00da7308 */ /* 0x000fe60000000800 */
[C---:B------:R-:W-:Y:S01]  /*17b60*/  HMMA.16816.F32 R112, R40.reuse, R50, R112 ;  /* 0x000000322870723c */ /* 0x040fe20000001870 */
[----:B------:R-:W3:Y:S06]  /*17b70*/  LDSM.16.MT88.4 R48, [R233+0x1900] ;  /* 0x00190000e930783b */ /* 0x000eec0000004200 */
[----:B------:R-:W-:Y:S01]  /*17b80*/  MUFU.EX2 R204, R172 ;  /* 0x000000ac00cc7308 */ /* 0x000fe20000000800 */
[-C--:B--2---:R-:W-:Y:S04]  /*17b90*/  HMMA.16816.F32 R116, R40, R60.reuse, R116 ;  /* 0x0000003c2874723c */ /* 0x084fe80000001874 */
[----:B-1----:R-:W-:Y:S04]  /*17ba0*/  MOV R189, R207 ;  /* 0x000000cf00bd7202 */ /* 0x002fe80000000f00 */
[C---:B------:R-:W-:Y:S01]  /*17bb0*/  HMMA.16816.F32 R120, R44.reuse, R60, R120 ;  /* 0x0000003c2c78723c */ /* 0x040fe20000001878 */
[----:B------:R-:W-:Y:S07]  /*17bc0*/  MUFU.EX2 R217, R205 ;  /* 0x000000cd00d97308 */ /* 0x000fee0000000800 */
[-C--:B------:R-:W-:Y:S03]  /*17bd0*/  HMMA.16816.F32 R124, R44, R62.reuse, R124 ;  /* 0x0000003e2c7c723c */ /* 0x080fe6000000187c */
[----:B------:R-:W-:Y:S05]  /*17be0*/  MUFU.EX2 R205, R166 ;  /* 0x000000a600cd7308 */ /* 0x000fea0000000800 */
[C---:B------:R-:W-:Y:S01]  /*17bf0*/  HMMA.16816.F32 R128, R40.reuse, R62, R128 ;  /* 0x0000003e2880723c */ /* 0x040fe20000001880 */
[----:B------:R-:W-:Y:S04]  /*17c00*/  LDSM.16.MT88.4 R60, [R235+0x3900] ;  /* 0x00390000eb3c783b */ /* 0x000fe80000004200 */
[----:B------:R1:W-:Y:S03]  /*17c10*/  MUFU.EX2 R166, R3 ;  /* 0x0000000300a67308 */ /* 0x0003e60000000800 */
[-C--:B------:R-:W-:Y:S07]  /*17c20*/  HMMA.16816.F32 R132, R40, R56.reuse, R132 ;  /* 0x000000382884723c */ /* 0x080fee0000001884 */
[----:B------:R-:W-:Y:S01]  /*17c30*/  MUFU.EX2 R213, R206 ;  /* 0x000000ce00d57308 */ /* 0x000fe20000000800 */
[C---:B------:R-:W-:Y:S08]  /*17c40*/  HMMA.16816.F32 R136, R44.reuse, R56, R136 ;  /* 0x000000382c88723c */ /* 0x040ff00000001888 */
[-C--:B------:R-:W-:Y:S01]  /*17c50*/  HMMA.16816.F32 R140, R44, R58.reuse, R140 ;  /* 0x0000003a2c8c723c */ /* 0x080fe2000000188c */
[----:B------:R-:W2:Y:S03]  /*17c60*/  MUFU.EX2 R212, R190 ;  /* 0x000000be00d47308 */ /* 0x000ea60000000800 */
[----:B-1----:R-:W-:Y:S01]  /*17c70*/  FADD.FTZ R3, R188, R161 ;  /* 0x000000a1bc037221 */ /* 0x002fe20000010000 */
[----:B------:R-:W-:Y:S03]  /*17c80*/  MOV R188, R174 ;  /* 0x000000ae00bc7202 */ /* 0x000fe60000000f00 */
[C---:B------:R-:W-:Y:S01]  /*17c90*/  HMMA.16816.F32 R144, R40.reuse, R58, R144 ;  /* 0x0000003a2890723c */ /* 0x040fe20000001890 */
[----:B------:R-:W1:Y:S02]  /*17ca0*/  LDSM.16.MT88.4 R56, [R235+0x1900] ;  /* 0x00190000eb38783b */ /* 0x000e640000004200 */
[----:B------:R3:W-:Y:S01]  /*17cb0*/  MUFU.EX2 R206, R176 ;  /* 0x000000b000ce7308 */ /* 0x0007e20000000800 */
[----:B------:R-:W-:Y:S04]  /*17cc0*/  MOV R161, R197 ;  /* 0x000000c500a17202 */ /* 0x000fe80000000f00 */
[-C--:B------:R-:W-:Y:S05]  /*17cd0*/  HMMA.16816.F32 R20, R40, R64.reuse, R20 ;  /* 0x000000402814723c */ /* 0x080fea0000001814 */
[----:B------:R-:W-:Y:S03]  /*17ce0*/  MUFU.EX2 R207, R169 ;  /* 0x000000a900cf7308 */ /* 0x000fe60000000800 */
[C---:B------:R-:W-:Y:S04]  /*17cf0*/  HMMA.16816.F32 R148, R44.reuse, R64, R148 ;  /* 0x000000402c94723c */ /* 0x040fe80000001894 */
[----:B--2---:R-:W-:Y:S02]  /*17d00*/  F2FP.PACK_AB R203, R211, R212 ;  /* 0x000000d4d3cb723e */ /* 0x004fe400000000ff */
[----:B------:R-:W-:Y:S01]  /*17d10*/  MOV R190, R199 ;  /* 0x000000c700be7202 */ /* 0x000fe20000000f00 */
[----:B------:R-:W-:Y:S01]  /*17d20*/  FADD.FTZ R64, R173, R0 ;  /* 0x00000000ad407221 */ /* 0x000fe20000010000 */
[-C--:B------:R-:W-:Y:S01]  /*17d30*/  HMMA.16816.F32 R152, R44, R66.reuse, R152 ;  /* 0x000000422c98723c */ /* 0x080fe20000001898 */
[----:B------:R-:W-:Y:S03]  /*17d40*/  MUFU.EX2 R209, R171 ;  /* 0x000000ab00d17308 */ /* 0x000fe60000000800 */
[----:B------:R-:W-:Y:S02]  /*17d50*/  F2FP.PACK_AB R199, R166, R204 ;  /* 0x000000cca6c7723e */ /* 0x000fe400000000ff */
[----:B---3--:R-:W-:Y:S02]  /*17d60*/  MOV R176, R185 ;  /* 0x000000b900b07202 */ /* 0x008fe40000000f00 */
[C---:B------:R-:W-:Y:S03]  /*17d70*/  HMMA.16816.F32 R156, R40.reuse, R66, R156 ;  /* 0x00000042289c723c */ /* 0x040fe6000000189c */
[----:B------:R-:W2:Y:S01]  /*17d80*/  MUFU.EX2 R208, R168 ;  /* 0x000000a800d07308 */ /* 0x000ea20000000800 */
[----:B------:R-:W-:Y:S02]  /*17d90*/  MOV R185, R187 ;  /* 0x000000bb00b97202 */ /* 0x000fe40000000f00 */
[----:B------:R-:W-:Y:S01]  /*17da0*/  MOV R187, R202 ;  /* 0x000000ca00bb7202 */ /* 0x000fe20000000f00 */
[----:B------:R-:W-:Y:S01]  /*17db0*/  FADD.FTZ R66, R167, R3 ;  /* 0x00000003a7427221 */ /* 0x000fe20000010000 */
[-C--:B----4-:R-:W-:Y:S04]  /*17dc0*/  HMMA.16816.F32 R24, R40, R52.reuse, R24 ;  /* 0x000000342818723c */ /* 0x090fe80000001818 */
[----:B------:R-:W-:Y:S02]  /*17dd0*/  F2FP.PACK_AB R202, R214, R213 ;  /* 0x000000d5d6ca723e */ /* 0x000fe400000000ff */
[----:B------:R-:W-:Y:S02]  /*17de0*/  MOV R0, R178 ;  /* 0x000000b200007202 */ /* 0x000fe40000000f00 */
[C---:B------:R-:W-:Y:S04]  /*17df0*/  HMMA.16816.F32 R32, R44.reuse, R52, R32 ;  /* 0x000000342c20723c */ /* 0x040fe80000001820 */
[----:B------:R-:W-:Y:S01]  /*17e00*/  MOV R3, R185 ;  /* 0x000000b900037202 */ /* 0x000fe20000000f00 */
[----:B------:R-:W-:Y:S02]  /*17e10*/  FADD.FTZ R0, R0, R66 ;  /* 0x0000004200007221 */ /* 0x000fe40000010000 */
[----:B------:R-:W-:Y:S01]  /*17e20*/  FADD.FTZ R52, R184, R160 ;  /* 0x000000a0b8347221 */ /* 0x000fe20000010000 */
[-C--:B------:R-:W-:Y:S01]  /*17e30*/  HMMA.16816.F32 R36, R44, R54.reuse, R36 ;  /* 0x000000362c24723c */ /* 0x080fe20000001824 */
[----:B------:R-:W3:Y:S03]  /*17e40*/  LDSM.16.MT88.4 R44, [R234+0x1900] ;  /* 0x00190000ea2c783b */ /* 0x000ee60000004200 */
[----:B------:R-:W-:Y:S01]  /*17e50*/  FADD.FTZ R65, R200, R52 ;  /* 0x00000034c8417221 */ /* 0x000fe20000010000 */
[----:B------:R-:W-:Y:S01]  /*17e60*/  F2FP.PACK_AB R200, R217, R218 ;  /* 0x000000dad9c8723e */ /* 0x000fe200000000ff */
[----:B------:R-:W-:Y:S01]  /*17e70*/  FADD.FTZ R53, R189, R162 ;  /* 0x000000a2bd357221 */ /* 0x000fe20000010000 */
[----:B------:R-:W-:Y:S01]  /*17e80*/  MOV R189, R175 ;  /* 0x000000af00bd7202 */ /* 0x000fe20000000f00 */
[----:B------:R-:W-:Y:S01]  /*17e90*/  HMMA.16816.F32 R28, R40, R54, R28 ;  /* 0x00000036281c723c */ /* 0x000fe2000000181c */
[----:B------:R-:W4:Y:S03]  /*17ea0*/  LDSM.16.MT88.4 R40, [R232+0x3900] ;  /* 0x00390000e828783b */ /* 0x000f260000004200 */
[----:B------:R-:W-:Y:S01]  /*17eb0*/  MOV R184, R186 ;  /* 0x000000ba00b87202 */ /* 0x000fe20000000f00 */
[----:B------:R-:W-:Y:S01]  /*17ec0*/  FADD.FTZ R67, R236, R53 ;  /* 0x00000035ec437221 */ /* 0x000fe20000010000 */
[----:B------:R-:W-:Y:S02]  /*17ed0*/  MOV R186, R201 ;  /* 0x000000c900ba7202 */ /* 0x000fe40000000f00 */
[----:B------:R-:W-:Y:S01]  /*17ee0*/  F2FP.PACK_AB R201, R215, R216 ;  /* 0x000000d8d7c9723e */ /* 0x000fe200000000ff */
[----:B------:R-:W1:Y:S03]  /*17ef0*/  LDSM.16.MT88.4 R52, [R233+0x3900] ;  /* 0x00390000e934783b */ /* 0x000e660000004200 */
[----:B--2---:R-:W-:Y:S01]  /*17f00*/  F2FP.PACK_AB R197, R207, R208 ;  /* 0x000000d0cfc5723e */ /* 0x004fe200000000ff */
[----:B------:R-:W-:Y:S01]  /*17f10*/  FADD.FTZ R3, R3, R67 ;  /* 0x0000004303037221 */ /* 0x000fe20000010000 */
[----:B------:R-:W-:Y:S01]  /*17f20*/  MOV R162, R198 ;  /* 0x000000c600a27202 */ /* 0x000fe20000000f00 */
[-C--:B------:R-:W-:Y:S02]  /*17f30*/  HMMA.16816.F32 R172, R200, R180.reuse, R4 ;  /* 0x000000b4c8ac723c */ /* 0x080fe40000001804 */
[----:B------:R2:W5:Y:S03]  /*17f40*/  LDL.LU R236, [R1+0x38] ;  /* 0x0000380001ec7983 */ /* 0x0005660000300800 */
[----:B------:R-:W-:Y:S01]  /*17f50*/  F2FP.PACK_AB R198, R205, R206 ;  /* 0x000000cecdc6723e */ /* 0x000fe200000000ff */
[----:B------:R2:W5:Y:S01]  /*17f60*/  LDL.LU R167, [R1+0x34] ;  /* 0x0000340001a77983 */ /* 0x0005620000300800 */
[----:B------:R-:W-:Y:S02]  /*17f70*/  MOV R160, R196 ;  /* 0x000000c400a07202 */ /* 0x000fe40000000f00 */
[----:B------:R-:W-:Y:S01]  /*17f80*/  F2FP.PACK_AB R196, R209, R210 ;  /* 0x000000d2d1c4723e */ /* 0x000fe200000000ff */
[----:B------:R-:W1:Y:S06]  /*17f90*/  LDSM.16.MT88.4 R4, [R234+0x3900] ;  /* 0x00390000ea04783b */ /* 0x000e6c0000004200 */
[C---:B------:R-:W-:Y:S07]  /*17fa0*/  HMMA.16816.F32 R168, R196.reuse, R180, R8 ;  /* 0x000000b4c4a8723c */ /* 0x040fee0000001808 */
[----:B------:R-:W-:Y:S02]  /*17fb0*/  MOV R11, R176 ;  /* 0x000000b0000b7202 */ /* 0x000fe40000000f00 */
[----:B------:R-:W-:Y:S03]  /*17fc0*/  MOV R9, R179 ;  /* 0x000000b300097202 */ /* 0x000fe60000000f00 */
[----:B------:R-:W-:Y:S02]  /*17fd0*/  MOV R8, R177 ;  /* 0x000000b100087202 */ /* 0x000fe40000000f00 */
[-C--:B------:R-:W-:Y:S03]  /*17fe0*/  HMMA.16816.F32 R176, R196, R182.reuse, R12 ;  /* 0x000000b6c4b0723c */ /* 0x080fe6000000180c */
[----:B------:R-:W-:Y:S01]  /*17ff0*/  MOV R10, R184 ;  /* 0x000000b8000a7202 */ /* 0x000fe20000000f00 */
[----:B------:R-:W-:Y:S02]  /*18000*/  FADD.FTZ R9, R9, R65 ;  /* 0x0000004109097221 */ /* 0x000fe40000010000 */
[----:B------:R-:W-:Y:S01]  /*18010*/  FADD.FTZ R8, R8, R64 ;  /* 0x0000004008087221 */ /* 0x000fe20000010000 */
[----:B------:R-:W-:Y:S01]  /*18020*/  MOV R14, R186 ;  /* 0x000000ba000e7202 */ /* 0x000fe20000000f00 */
        /* <DEDUP_REMOVED lines=78> */
[----:B------:R1:W-:Y:S04]  /*18510*/  STL [R1+0x20], R3 ;  /* 0x0000200301007387 */ /* 0x0003e80000100800 */
[----:B------:R3:W-:Y:S01]  /*18520*/  STL [R1+0x1c], R0 ;  /* 0x00001c0001007387 */ /* 0x0007e20000100800 */
[----:B-1----:R-:W-:Y:S02]  /*18530*/  MOV R3, R164 ;  /* 0x000000a400037202 */ /* 0x002fe40000000f00 */
[----:B---3--:R-:W-:Y:S01]  /*18540*/  MOV R0, R165 ;  /* 0x000000a500007202 */ /* 0x008fe20000000f00 */
[----:B--2--5:R-:W-:-:S05]  /*18550*/  @P0 BRA `(.L_x_3071) ;  /* 0xffffc72000000947 */ /* 0x024fca000383ffff */
.L_x_3070:
[----:B---3--:R-:W2:Y:S04]  /*18560*/  LDL.LU R6, [R1+0x28] ;  /* 0x0000280001067983 */ /* 0x008ea80000300800 */
        /* <DEDUP_REMOVED lines=10> */
[----:B----4-:R-:W3:Y:S01]  /*18610*/  SHFL.BFLY PT, R7, R8, 0x2, 0x1f ;  /* 0x0c401f0008077f89 */ /* 0x010ee200000e0000 */
[----:B-1----:R-:W-:-:S03]  /*18620*/  FADD.FTZ R11, R11, R6 ;  /* 0x000000060b0b7221 */ /* 0x002fc60000010000 */
[----:B------:R-:W1:Y:S01]  /*18630*/  SHFL.BFLY PT, R6, R5, 0x2, 0x1f ;  /* 0x0c401f0005067f89 */ /* 0x000e6200000e0000 */
[----:B--2---:R-:W-:-:S03]  /*18640*/  FADD.FTZ R9, R9, R4 ;  /* 0x0000000409097221 */ /* 0x004fc60000010000 */
[----:B------:R-:W2:Y:S01]  /*18650*/  SHFL.BFLY PT, R0, R11, 0x1, 0x1f ;  /* 0x0c201f000b007f89 */ /* 0x000ea200000e0000 */
[----:B---3--:R-:W-:-:S03]  /*18660*/  FADD.FTZ R7, R7, R8 ;  /* 0x0000000807077221 */ /* 0x008fc60000010000 */
[----:B------:R-:W3:Y:S04]  /*18670*/  SHFL.BFLY PT, R4, R9, 0x1, 0x1f ;  /* 0x0c201f0009047f89 */ /* 0x000ee800000e0000 */
[----:B------:R-:W4:Y:S01]  /*18680*/  SHFL.BFLY PT, R3, R7, 0x1, 0x1f ;  /* 0x0c201f0007037f89 */ /* 0x000f2200000e0000 */
[----:B-1----:R-:W-:Y:S02]  /*18690*/  FADD.FTZ R6, R6, R5 ;  /* 0x0000000506067221 */ /* 0x002fe40000010000 */
[----:B--2---:R-:W-:-:S03]  /*186a0*/  FADD.FTZ R11, R11, R0 ;  /* 0x000000000b0b7221 */ /* 0x004fc60000010000 */
[----:B------:R-:W1:Y:S01]  /*186b0*/  SHFL.BFLY PT, R5, R6, 0x1, 0x1f ;  /* 0x0c201f0006057f89 */ /* 0x000e6200000e0000 */
[----:B------:R-:W-:Y:S01]  /*186c0*/  MOV R0, RZ ;  /* 0x000000ff00007202 */ /* 0x000fe20000000f00 */
[----:B---3--:R-:W-:Y:S01]  /*186d0*/  FADD.FTZ R9, R9, R4 ;  /* 0x0000000409097221 */ /* 0x008fe20000010000 */
[----:B------:R-:W-:Y:S02]  /*186e0*/  FSETP.NE.FTZ.AND P3, PT, R11, RZ, PT ;  /* 0x000000ff0b00720b */ /* 0x000fe40003f75000 */
[----:B------:R-:W-:Y:S01]  /*186f0*/  MOV R4, RZ ;  /* 0x000000ff00047202 */ /* 0x000fe20000000f00 */
[----:B----4-:R-:W-:Y:S01]  /*18700*/  FADD.FTZ R7, R7, R3 ;  /* 0x0000000307077221 */ /* 0x010fe20000010000 */
[----:B------:R-:W-:Y:S02]  /*18710*/  FSETP.NE.FTZ.AND P2, PT, R9, RZ, PT ;  /* 0x000000ff0900720b */ /* 0x000fe40003f55000 */
[----:B------:R-:W-:Y:S02]  /*18720*/  MOV R3, RZ ;  /* 0x000000ff00037202 */ /* 0x000fe40000000f00 */
[----:B------:R-:W-:-:S05]  /*18730*/  FSETP.NE.FTZ.AND P1, PT, R7, RZ, PT ;  /* 0x000000ff0700720b */ /* 0x000fca0003f35000 */
[----:B------:R-:W2:Y:S01]  /*18740*/  @P3 MUFU.RCP R0, R11 ;  /* 0x0000000b00003308 */ /* 0x000ea20000001000 */
[----:B-1----:R-:W-:-:S07]  /*18750*/  FADD.FTZ R6, R5, R6 ;  /* 0x0000000605067221 */ /* 0x002fce0000010000 */
[----:B------:R-:W1:Y:S01]  /*18760*/  @P1 MUFU.RCP R3, R7 ;  /* 0x0000000700031308 */ /* 0x000e620000001000 */
[----:B------:R-:W-:Y:S01]  /*18770*/  FSETP.NE.FTZ.AND P0, PT, R6, RZ, PT ;  /* 0x000000ff0600720b */ /* 0x000fe20003f15000 */
[----:B--2---:R-:W-:-:S06]  /*18780*/  FMUL.FTZ R172, R0, R172 ;  /* 0x000000ac00ac7220 */ /* 0x004fcc0000410000 */
[----:B------:R-:W2:Y:S01]  /*18790*/  @P2 MUFU.RCP R4, R9 ;  /* 0x0000000900042308 */ /* 0x000ea20000001000 */
[C---:B------:R-:W-:Y:S02]  /*187a0*/  FMUL.FTZ R57, R0.reuse, R173 ;  /* 0x000000ad00397220 */ /* 0x040fe40000410000 */
[C---:B------:R-:W-:Y:S02]  /*187b0*/  FMUL.FTZ R180, R0.reuse, R180 ;  /* 0x000000b400b47220 */ /* 0x040fe40000410000 */
[C---:B------:R-:W-:Y:S02]  /*187c0*/  FMUL.FTZ R181, R0.reuse, R181 ;  /* 0x000000b500b57220 */ /* 0x040fe40000410000 */
[C---:B------:R-:W-:Y:S01]  /*187d0*/  FMUL.FTZ R68, R0.reuse, R68 ;  /* 0x0000004400447220 */ /* 0x040fe20000410000 */
[----:B------:R-:W-:Y:S01]  /*187e0*/  @P3 MUFU.LG2 R11, R11 ;  /* 0x0000000b000b3308 */ /* 0x000fe20000000c00 */
[C---:B------:R-:W-:Y:S01]  /*187f0*/  FMUL.FTZ R51, R0.reuse, R69 ;  /* 0x0000004500337220 */ /* 0x040fe20000410000 */
[----:B------:R-:W-:Y:S01]  /*18800*/  @P0 MOV R8, 0x3f317218 ;  /* 0x3f31721800080802 */ /* 0x000fe20000000f00 */
        /* <DEDUP_REMOVED lines=32> */
[----:B------:R-:W1:Y:S01]  /*18a10*/  @P0 MUFU.RCP R0, R6 ;  /* 0x0000000600000308 */ /* 0x000e620000001000 */
        /* <DEDUP_REMOVED lines=31> */
[----:B--2---:R-:W-:-:S02]  /*18c10*/  FMUL.FTZ R174, R4, R174 ;  /* 0x000000ae04ae7220 */ /* 0x004fc40000410000 */
        /* <DEDUP_REMOVED lines=32> */
[C---:B-1----:R-:W-:Y:S02]  /*18e20*/  FMUL.FTZ R170, R0.reuse, R170 ;  /* 0x000000aa00aa7220 */ /* 0x042fe40000410000 */
        /* <DEDUP_REMOVED lines=44> */
.L_x_3016:
        /* <DEDUP_REMOVED lines=198> */
.L_x_3075:
        /* <DEDUP_REMOVED lines=157> */
.L_x_3077:
[----:B--234-:R-:W-:Y:S05]  /*1a720*/  BSYNC B0 ;  /* 0x0000000000007941 */ /* 0x01cfea0003800000 */
.L_x_3076:
        /* <DEDUP_REMOVED lines=16> */
.L_x_3079:
[----:B------:R-:W-:Y:S05]  /*1a830*/  BSYNC B0 ;  /* 0x0000000000007941 */ /* 0x000fea0003800000 */
.L_x_3078:
        /* <DEDUP_REMOVED lines=16> */
.L_x_3081:
[----:B------:R-:W-:Y:S05]  /*1a940*/  BSYNC B0 ;  /* 0x0000000000007941 */ /* 0x000fea0003800000 */
.L_x_3080:
        /* <DEDUP_REMOVED lines=16> */
.L_x_3083:
[----:B------:R-:W-:Y:S05]  /*1aa50*/  BSYNC B0 ;  /* 0x0000000000007941 */ /* 0x000fea0003800000 */
.L_x_3082:
        /* <DEDUP_REMOVED lines=16> */
.L_x_3085:
[----:B------:R-:W-:Y:S05]  /*1ab60*/  BSYNC B0 ;  /* 0x0000000000007941 */ /* 0x000fea0003800000 */
.L_x_3084:
        /* <DEDUP_REMOVED lines=16> */
.L_x_3087:
[----:B------:R-:W-:Y:S05]  /*1ac70*/  BSYNC B0 ;  /* 0x0000000000007941 */ /* 0x000fea0003800000 */
.L_x_3086:
        /* <DEDUP_REMOVED lines=16> */
.L_x_3089:
[----:B------:R-:W-:Y:S05]  /*1ad80*/  BSYNC B0 ;  /* 0x0000000000007941 */ /* 0x000fea0003800000 */
.L_x_3088:
        /* <DEDUP_REMOVED lines=17> */
.L_x_3074:
        /* <DEDUP_REMOVED lines=31> */
.L_x_3090:
        /* <DEDUP_REMOVED lines=43> */
.L_x_3092:
[----:B------:R-:W-:Y:S05]  /*1b340*/  BSYNC B0 ;  /* 0x0000000000007941 */ /* 0x000fea0003800000 */
.L_x_3091:
        /* <DEDUP_REMOVED lines=63> */
.L_x_3094:
[----:B------:R-:W-:Y:S05]  /*1b740*/  BSYNC B0 ;  /* 0x0000000000007941 */ /* 0x000fea0003800000 */
.L_x_3093:
        /* <DEDUP_REMOVED lines=15> */
.L_x_3096:
[----:B------:R-:W-:Y:S05]  /*1b840*/  BSYNC B0 ;  /* 0x0000000000007941 */ /* 0x000fea0003800000 */
.L_x_3095:
        /* <DEDUP_REMOVED lines=15> */
.L_x_3098:
[----:B------:R-:W-:Y:S05]  /*1b940*/  BSYNC B0 ;  /* 0x0000000000007941 */ /* 0x000fea0003800000 */
.L_x_3097:
        /* <DEDUP_REMOVED lines=15> */
.L_x_3100:
[----:B------:R-:W-:Y:S05]  /*1ba40*/  BSYNC B0 ;  /* 0x0000000000007941 */ /* 0x000fea0003800000 */
.L_x_3099:
        /* <DEDUP_REMOVED lines=15> */
.L_x_3102:
[----:B------:R-:W-:Y:S05]  /*1bb40*/  BSYNC B0 ;  /* 0x0000000000007941 */ /* 0x000fea0003800000 */
.L_x_3101:
        /* <DEDUP_REMOVED lines=15> */
.L_x_3104:
[----:B------:R-:W-:Y:S05]  /*1bc40*/  BSYNC B0 ;  /* 0x0000000000007941 */ /* 0x000fea0003800000 */
.L_x_3103:
        /* <DEDUP_REMOVED lines=15> */
.L_x_3106:
[----:B------:R-:W-:Y:S05]  /*1bd40*/  BSYNC B0 ;  /* 0x0000000000007941 */ /* 0x000fea0003800000 */
.L_x_3105:
        /* <DEDUP_REMOVED lines=16> */
.L_x_3107:
        /* <DEDUP_REMOVED lines=11> */
.L_x_4371:


//--------------------- .text._ZN7cutlass13device_kernelIN5flash19enable_sm80_to_sm89INS1_16FlashAttnFwdSm80INS1_25CollectiveMainloopFwdSm80ILi4ELi1ELb0EN4cute5tupleIJNS5_1CILi128EEENS7_ILi48EEES8_EEELi128ENS_6half_tEfNS_4arch4Sm80ELb0ELb1ELb0ELb0ELb1ELb0ELb1ELb0EEENS1_21CollectiveEpilogueFwdINS6_IJS8_S8_S9_EEENS6_IJNS7_ILi1EEESH_SH_EEESB_SD_Li128ELb0ELb1ELb0ELb0EEENS1_19SingleTileSchedulerILb0ELb0ELb1ELi128EEEEEEEEEvNT_6ParamsE --------------------------
	.section	.text._ZN7cutlass13device_kernelIN5flash19enable_sm80_to_sm89INS1_16FlashAttnFwdSm80INS1_25CollectiveMainloopFwdSm80ILi4ELi1ELb0EN4cute5tupleIJNS5_1CILi128EEENS7_ILi48EEES8_EEELi128ENS_6half_tEfNS_4arch4Sm80ELb0ELb1ELb0ELb0ELb1ELb0ELb1ELb0EEENS1_21CollectiveEpilogueFwdINS6_IJS8_S8_S9_EEENS6_IJNS7_ILi1EEESH_SH_EEESB_SD_Li128ELb0ELb1ELb0ELb0EEENS1_19SingleTileSchedulerILb0ELb0ELb1ELi128EEEEEEEEEvNT_6ParamsE,"ax",@progbits
	.sectioninfo	@"SHI_REGISTERS=255"
	.align	128
.text._ZN7cutlass13device_kernelIN5flash19enable_sm80_to_sm89INS1_16FlashAttnFwdSm80INS1_25CollectiveMainloopFwdSm80ILi4ELi1ELb0EN4cute5tupleIJNS5_1CILi128EEENS7_ILi48EEES8_EEELi128ENS_6half_tEfNS_4arch4Sm80ELb0ELb1ELb0ELb0ELb1ELb0ELb1ELb0EEENS1_21CollectiveEpilogueFwdINS6_IJS8_S8_S9_EEENS6_IJNS7_ILi1EEESH_SH_EEESB_SD_Li128ELb0ELb1ELb0ELb0EEENS1_19SingleTileSchedulerILb0ELb0ELb1ELi128EEEEEEEEEvNT_6ParamsE:
        .type           _ZN7cutlass13device_kernelIN5flash19enable_sm80_to_sm89INS1_16FlashAttnFwdSm80INS1_25CollectiveMainloopFwdSm80ILi4ELi1ELb0EN4cute5tupleIJNS5_1CILi128EEENS7_ILi48EEES8_EEELi128ENS_6half_tEfNS_4arch4Sm80ELb0ELb1ELb0ELb0ELb1ELb0ELb1ELb0EEENS1_21CollectiveEpilogueFwdINS6_IJS8_S8_S9_EEENS6_IJNS7_ILi1EEESH_SH_EEESB_SD_Li128ELb0ELb1ELb0ELb0EEENS1_19SingleTileSchedulerILb0ELb0ELb1ELi128EEEEEEEEEvNT_6ParamsE,@function
        .size           _ZN7cutlass13device_kernelIN5flash19enable_sm80_to_sm89INS1_16FlashAttnFwdSm80INS1_25CollectiveMainloopFwdSm80ILi4ELi1ELb0EN4cute5tupleIJNS5_1CILi128EEENS7_ILi48EEES8_EEELi128ENS_6half_tEfNS_4arch4Sm80ELb0ELb1ELb0ELb0ELb1ELb0ELb1ELb0EEENS1_21CollectiveEpilogueFwdINS6_IJS8_S8_S9_EEENS6_IJNS7_ILi1EEESH_SH_EEESB_SD_Li128ELb0ELb1ELb0ELb0EEENS1_19SingleTileSchedulerILb0ELb0ELb1ELi128EEEEEEEEEvNT_6ParamsE,(.L_x_4372 - _ZN7cutlass13device_kernelIN5flash19enable_sm80_to_sm89INS1_16FlashAttnFwdSm80INS1_25CollectiveMainloopFwdSm80ILi4ELi1ELb0EN4cute5tupleIJNS5_1CILi128EEENS7_ILi48EEES8_EEELi128ENS_6half_tEfNS_4arch4Sm80ELb0ELb1ELb0ELb0ELb1ELb0ELb1ELb0EEENS1_21CollectiveEpilogueFwdINS6_IJS8_S8_S9_EEENS6_IJNS7_ILi1EEESH_SH_EEESB_SD_Li128ELb0ELb1ELb0ELb0EEENS1_19SingleTileSchedulerILb0ELb0ELb1ELi128EEEEEEEEEvNT_6ParamsE)
        .other          _ZN7cutlass13device_kernelIN5flash19enable_sm80_to_sm89INS1_16FlashAttnFwdSm80INS1_25CollectiveMainloopFwdSm80ILi4ELi1ELb0EN4cute5tupleIJNS5_1CILi128EEENS7_ILi48EEES8_EEELi128ENS_6half_tEfNS_4arch4Sm80ELb0ELb1ELb0ELb0ELb1ELb0ELb1ELb0EEENS1_21CollectiveEpilogueFwdINS6_IJS8_S8_S9_EEENS6_IJNS7_ILi1EEESH_SH_EEESB_SD_Li128ELb0ELb1ELb0ELb0EEENS1_19SingleTileSchedulerILb0ELb0ELb1ELi128EEEEEEEEEvNT_6ParamsE,@"STO_CUDA_ENTRY STV_DEFAULT"
_ZN7cutlass13device_kernelIN5flash19enable_sm80_to_sm89INS1_16FlashAttnFwdSm80INS1_25CollectiveMainloopFwdSm80ILi4ELi1ELb0EN4cute5tupleIJNS5_1CILi128EEENS7_ILi48EEES8_EEELi128ENS_6half_tEfNS_4arch4Sm80ELb0ELb1ELb0ELb0ELb1ELb0ELb1ELb0EEENS1_21CollectiveEpilogueFwdINS6_IJS8_S8_S9_EEENS6_IJNS7_ILi1EEESH_SH_EEESB_SD_Li128ELb0ELb1ELb0ELb0EEENS1_19SingleTileSchedulerILb0ELb0ELb1ELi128EEEEEEEEEvNT_6ParamsE:
        /* <DEDUP_REMOVED lines=56> */
.L_x_3109:
[----:B------:R-:W-:Y:S02]  /*0380*/  ULDC UR4, c[0x0][0x32c] ;  /* 0x0000cb0000047ab9 */ /* 0x000fe40000000800 */
[----:B------:R-:W-:-:S03]  /*0390*/  UISETP.NE.AND UP0, UPT, UR14, UR4, UPT ;  /* 0x000000040e00728c */ /* 0x000fc6000bf05270 */
[----:B------:R-:W-:Y:S02]  /*03a0*/  ULDC.64 UR4, c[0x0][0x330] ;  /* 0x0000cc0000047ab9 */ /* 0x000fe40000000a00 */
[----:B------:R-:W-:-:S06]  /*03b0*/  UIMAD.WIDE.U32 UR16, UR15, UR4, URZ ;  /* 0x000000040f1072a5 */ /* 0x000fcc000f8e003f */
[----:B------:R-:W-:Y:S02]  /*03c0*/  @UP0 USHF.R.U32.HI UR15, URZ, UR5, UR17 ;  /* 0x000000053f0f0299 */ /* 0x000fe40008011611 */
.L_x_3110:
[----:B------:R-:W-:Y:S02]  /*03d0*/  ULDC UR4, c[0x0][0x32c] ;  /* 0x0000cb0000047ab9 */ /* 0x000fe40000000800 */
[----:B------:R-:W-:-:S04]  /*03e0*/  UIMAD UR4, UR15, UR4, UR4 ;  /* 0x000000040f0472a4 */ /* 0x000fc8000f8e0204 */
[----:B------:R-:W-:-:S04]  /*03f0*/  UISETP.LT.AND UP0, UPT, UR7, UR4, UPT ;  /* 0x000000040700728c */ /* 0x000fc8000bf01270 */
[----:B------:R-:W-:Y:S02]  /*0400*/  USEL UR7, UR7, UR4, UP0 ;  /* 0x0000000407077287 */ /* 0x000fe40008000000 */
.L_x_3108:
        /* <DEDUP_REMOVED lines=38> */
.L_x_3112:
[----:B------:R-:W-:Y:S02]  /*0670*/  ULDC UR4, c[0x0][0x32c] ;  /* 0x0000cb0000047ab9 */ /* 0x000fe40000000800 */
[----:B------:R-:W-:-:S03]  /*0680*/  UISETP.NE.AND UP0, UPT, UR4, 0x1, UPT ;  /* 0x000000010400788c */ /* 0x000fc6000bf05270 */
[----:B------:R-:W-:Y:S02]  /*0690*/  ULDC.64 UR4, c[0x0][0x330] ;  /* 0x0000cc0000047ab9 */ /* 0x000fe40000000a00 */
[----:B------:R-:W-:-:S07]  /*06a0*/  UIMAD.WIDE.U32 UR16, UR14, UR4, URZ ;  /* 0x000000040e1072a5 */ /* 0x000fce000f8e003f */
[----:B------:R-:W-:Y:S02]  /*06b0*/  @UP0 UMOV UR15, UR17 ;  /* 0x00000011000f0c82 */ /* 0x000fe40008000000 */
[----:B------:R-:W-:Y:S02]  /*06c0*/  @UP0 USHF.R.U32.HI UR14, URZ, UR5, UR15 ;  /* 0x000000053f0e0299 */ /* 0x000fe4000801160f */
.L_x_3113:
[----:B------:R-:W-:Y:S02]  /*06d0*/  ULDC UR4, c[0x0][0x32c] ;  /* 0x0000cb0000047ab9 */ /* 0x000fe40000000800 */
[----:B------:R-:W-:-:S04]  /*06e0*/  UIMAD UR4, UR14, UR4, URZ ;  /* 0x000000040e0472a4 */ /* 0x000fc8000f8e023f */
[----:B------:R-:W-:-:S04]  /*06f0*/  UISETP.LT.AND UP0, UPT, UR7, UR4, UPT ;  /* 0x000000040700728c */ /* 0x000fc8000bf01270 */
[----:B------:R-:W-:-:S04]  /*0700*/  USEL UR7, UR7, UR4, !UP0 ;  /* 0x0000000407077287 */ /* 0x000fc8000c000000 */
.L_x_3111:
        /* <DEDUP_REMOVED lines=159> */
[----:B------:R-:W-:Y:S01]  /*1100*/  STL [R1], R128 ;  /* 0x0000008001007387 */ /* 0x000fe20000100800 */
        /* <DEDUP_REMOVED lines=135> */
[----:B------:R-:W-:Y:S01]  /*1980*/  IMAD.IADD R22, R12, 0x1, -R15 ;  /* 0x000000010c167824 */ /* 0x000fe200078e0a0f */
[----:B------:R-:W-:Y:S01]  /*1990*/  IADD3 R244, R245, 0x2080, RZ ;  /* 0x00002080f5f47810 */ /* 0x000fe20007ffe0ff */
        /* <DEDUP_REMOVED lines=145> */
[----:B------:R-:W-:Y:S02]  /*22b0*/  IMAD.IADD R229, R0, 0x1, R235 ;  /* 0x0000000100e57824 */ /* 0x000fe400078e02eb */
        /* <DEDUP_REMOVED lines=96> */
[----:B------:R-:W-:Y:S08]  /*28c0*/  HMMA.16816.F32 R76, R16, R42, R76 ;  /* 0x0000002a104c723c */ /* 0x000ff0000000184c */
[C---:B---3--:R-:W-:Y:S08]  /*28d0*/  HMMA.16816.F32 R48, R12.reuse, R40, R96 ;  /* 0x000000280c30723c */ /* 0x048ff00000001860 */
[----:B------:R-:W-:Y:S08]  /*28e0*/  HMMA.16816.F32 R44, R12, R42, R92 ;  /* 0x0000002a0c2c723c */ /* 0x000ff0000000185c */
[C---:B----4-:R-:W-:Y:S08]  /*28f0*/  HMMA.16816.F32 R72, R16.reuse, R36, R108 ;  /* 0x000000241048723c */ /* 0x050ff0000000186c */
[----:B------:R-:W-:Y:S08]  /*2900*/  HMMA.16816.F32 R68, R16, R38, R104 ;  /* 0x000000261044723c */ /* 0x000ff00000001868 */
[----:B------:R-:W-:Y:S08]  /*2910*/  HMMA.16816.F32 R40, R12, R36, R88 ;  /* 0x000000240c28723c */ /* 0x000ff00000001858 */
[C---:B------:R-:W-:Y:S08]  /*2920*/  HMMA.16816.F32 R64, R16.reuse, R32, R100 ;  /* 0x000000201040723c */ /* 0x040ff00000001864 */
[----:B------:R-:W-:Y:S08]  /*2930*/  HMMA.16816.F32 R52, R16, R34, R52 ;  /* 0x000000221034723c */ /* 0x000ff00000001834 */
[C---:B------:R-:W-:Y:S08]  /*2940*/  HMMA.16816.F32 R36, R12.reuse, R38, R84 ;  /* 0x000000260c24723c */ /* 0x040ff00000001854 */
[C---:B------:R-:W-:Y:S08]  /*2950*/  HMMA.16816.F32 R16, R12.reuse, R32, R60 ;  /* 0x000000200c10723c */ /* 0x040ff0000000183c */
[----:B------:R-:W-:Y:S08]  /*2960*/  HMMA.16816.F32 R12, R12, R34, R56 ;  /* 0x000000220c0c723c */ /* 0x000ff00000001838 */
[C---:B-----5:R-:W-:Y:S08]  /*2970*/  HMMA.16816.F32 R32, R4.reuse, R24, R72 ;  /* 0x000000180420723c */ /* 0x060ff00000001848 */
[----:B------:R-:W-:Y:S08]  /*2980*/  HMMA.16816.F32 R84, R4, R26, R68 ;  /* 0x0000001a0454723c */ /* 0x000ff00000001844 */
[C---:B-1----:R-:W-:Y:S08]  /*2990*/  HMMA.16816.F32 R40, R8.reuse, R24, R40 ;  /* 0x000000180828723c */ /* 0x042ff00000001828 */
[----:B------:R-:W-:Y:S08]  /*29a0*/  HMMA.16816.F32 R36, R8, R26, R36 ;  /* 0x0000001a0824723c */ /* 0x000ff00000001824 */
[C---:B------:R-:W-:Y:S08]  /*29b0*/  HMMA.16816.F32 R92, R4.reuse, R20, R64 ;  /* 0x00000014045c723c */ /* 0x040ff00000001840 */
[----:B------:R-:W-:Y:S08]  /*29c0*/  HMMA.16816.F32 R96, R4, R22, R52 ;  /* 0x000000160460723c */ /* 0x000ff00000001834 */
[----:B------:R-:W-:Y:S08]  /*29d0*/  HMMA.16816.F32 R24, R8, R20, R16 ;  /* 0x000000140818723c */ /* 0x000ff00000001810 */
[C---:B------:R-:W-:Y:S08]  /*29e0*/  HMMA.16816.F32 R80, R4.reuse, R28, R80 ;  /* 0x0000001c0450723c */ /* 0x040ff00000001850 */
[----:B------:R-:W-:Y:S08]  /*29f0*/  HMMA.16816.F32 R76, R4, R30, R76 ;  /* 0x0000001e044c723c */ /* 0x000ff0000000184c */
        /* <DEDUP_REMOVED lines=21> */
[----:B------:R-:W-:-:S04]  /*2b50*/  IMAD R243, R0, c[0x0][0x2b8], R4 ;  /* 0x0000ae0000f37a24 */ /* 0x000fc800078e0204 */
[----:B------:R-:W-:Y:S01]  /*2b60*/  IMAD.WIDE.U32 R4, R243, c[0x0][0x1e0], RZ ;  /* 0x00007800f3047a25 */ /* 0x000fe200078e00ff */
[----:B------:R-:W-:-:S05]  /*2b70*/  SHF.R.S32.HI R0, RZ, 0x1f, R243 ;  /* 0x0000001fff007819 */ /* 0x000fca00000114f3 */
[----:B------:R-:W-:-:S04]  /*2b80*/  IMAD R0, R0, c[0x0][0x1e0], RZ ;  /* 0x0000780000007a24 */ /* 0x000fc800078e02ff */
[----:B------:R-:W-:-:S04]  /*2b90*/  IMAD R0, R243, c[0x0][0x1e4], R0 ;  /* 0x00007900f3007a24 */ /* 0x000fc800078e0200 */
        /* <DEDUP_REMOVED lines=20> */
[-C--:B------:R-:W-:Y:S02]  /*2ce0*/  IADD3 R16, P1, P0, R4, R6.reuse, R15 ;  /* 0x0000000604107210 */ /* 0x080fe4000783e00f */
[----:B------:R-:W-:Y:S02]  /*2cf0*/  LOP3.LUT R4, R8, 0xf, RZ, 0xc0, !PT ;  /* 0x0000000f08047812 */ /* 0x000fe400078ec0ff */
[----:B------:R-:W-:Y:S02]  /*2d00*/  IADD3.X R17, RZ, R7, R0, P1, P0 ;  /* 0x00000007ff117210 */ /* 0x000fe40000fe0400 */
[----:B------:R-:W-:-:S02]  /*2d10*/  IADD3 R8, P1, P0, R4, R6, R5 ;  /* 0x0000000604087210 */ /* 0x000fc4000783e005 */
[----:B------:R-:W-:-:S04]  /*2d20*/  SHF.L.U64.HI R4, R126, 0x1, R127 ;  /* 0x000000017e047819 */ /* 0x000fc8000001027f */
[----:B------:R-:W-:Y:S02]  /*2d30*/  IADD3.X R9, RZ, R7, R4, P1, P0 ;  /* 0x00000007ff097210 */ /* 0x000fe40000fe0404 */
[----:B------:R-:W-:Y:S02]  /*2d40*/  IADD3 R12, P1, R10, R5, RZ ;  /* 0x000000050a0c7210 */ /* 0x000fe40007f3e0ff */
[----:B---3--:R-:W-:Y:S01]  /*2d50*/  IADD3 R10, P0, R11, R15, RZ ;  /* 0x0000000f0b0a7210 */ /* 0x008fe20007f1e0ff */
[----:B----4-:R-:W-:Y:S01]  /*2d60*/  IMAD.X R15, R13, 0x1, R0, P2 ;  /* 0x000000010d0f7824 */ /* 0x010fe200010e0600 */
[----:B------:R-:W-:Y:S01]  /*2d70*/  IADD3 R6, P2, R11, R5, RZ ;  /* 0x000000050b067210 */ /* 0x000fe20007f5e0ff */
[----:B------:R-:W-:Y:S01]  /*2d80*/  IMAD.X R13, R13, 0x1, R4, P1 ;  /* 0x000000010d0d7824 */ /* 0x000fe200008e0604 */
        /* <DEDUP_REMOVED lines=10> */
.L_x_3115:
[----:B------:R-:W-:Y:S01]  /*2e30*/  LOP3.LUT R0, R123, 0xffffffe0, RZ, 0xc0, !PT ;  /* 0xffffffe07b007812 */ /* 0x000fe200078ec0ff */
[----:B------:R-:W-:Y:S01]  /*2e40*/  UISETP.NE.AND UP1, UPT, UR13, URZ, UPT ;  /* 0x0000003f0d00728c */ /* 0x000fe2000bf25270 */
[----:B------:R-:W-:Y:S01]  /*2e50*/  LEA.HI R5, R124, R129, RZ, 0x2 ;  /* 0x000000817c057211 */ /* 0x000fe200078f10ff */
[----:B------:R-:W-:Y:S01]  /*2e60*/  UISETP.NE.AND UP0, UPT, UR12, URZ, UPT ;  /* 0x0000003f0c00728c */ /* 0x000fe2000bf05270 */
[----:B------:R-:W-:Y:S01]  /*2e70*/  SHF.R.S32.HI R4, RZ, 0x1f, R122 ;  /* 0x0000001fff047819 */ /* 0x000fe2000001147a */
[----:B------:R-:W-:Y:S01]  /*2e80*/  IMAD.IADD R0, R129, 0x1, -R0 ;  /* 0x0000000181007824 */ /* 0x000fe200078e0a00 */
[----:B------:R-:W-:Y:S01]  /*2e90*/  LOP3.LUT R5, R5, 0xfffffffc, RZ, 0xc0, !PT ;  /* 0xfffffffc05057812 */ /* 0x000fe200078ec0ff */
[----:B------:R-:W-:Y:S01]  /*2ea0*/  ULDC UR19, c[0x0][0x324] ;  /* 0x0000c90000137ab9 */ /* 0x000fe20000000800 */
[----:B------:R-:W-:Y:S01]  /*2eb0*/  LEA.HI R4, R4, R122, RZ, 0x2 ;  /* 0x0000007a04047211 */ /* 0x000fe200078f10ff */
[----:B------:R-:W-:Y:S01]  /*2ec0*/  ULDC UR4, c[0x0][0x1d0] ;  /* 0x0000740000047ab9 */ /* 0x000fe20000000800 */
[----:B-1----:R-:W-:Y:S01]  /*2ed0*/  SHF.R.S32.HI R6, RZ, 0x1f, R0 ;  /* 0x0000001fff067819 */ /* 0x002fe20000011400 */
[----:B------:R-:W-:Y:S01]  /*2ee0*/  IMAD.IADD R5, R129, 0x1, -R5 ;  /* 0x0000000181057824 */ /* 0x000fe200078e0a05 */
[----:B------:R-:W-:Y:S01]  /*2ef0*/  LOP3.LUT R7, R4, 0xffffffc, RZ, 0xc0, !PT ;  /* 0x0ffffffc04077812 */ /* 0x000fe200078ec0ff */
[----:B------:R-:W-:Y:S01]  /*2f00*/  ULOP3.LUT UR19, URZ, UR19, URZ, 0x33, !UPT ;  /* 0x000000133f137292 */ /* 0x000fe2000f8e333f */
[----:B------:R-:W-:Y:S01]  /*2f10*/  LEA.HI R6, R6, R0, RZ, 0x2 ;  /* 0x0000000006067211 */ /* 0x000fe200078f10ff */
[----:B------:R-:W-:Y:S01]  /*2f20*/  UIMAD UR4, UR22, UR4, UR31 ;  /* 0x00000004160472a4 */ /* 0x000fe2000f8e021f */
[----:B------:R-:W-:Y:S01]  /*2f30*/  LEA.HI R4, R5, R5, RZ, 0x1 ;  /* 0x0000000505047211 */ /* 0x000fe200078f08ff */
[----:B------:R-:W-:Y:S01]  /*2f40*/  IMAD.IADD R8, R122, 0x1, -R7 ;  /* 0x000000017a087824 */ /* 0x000fe200078e0a07 */
[----:B------:R-:W-:Y:S01]  /*2f50*/  LEA.HI.SX32 R7, R6, UR27, 0x1e ;  /* 0x0000001b06077c11 */ /* 0x000fe2000f8ff2ff */
[----:B------:R-:W0:Y:S01]  /*2f60*/  LDGDEPBAR ;  /* 0x00000000000079af */ /* 0x000e220000000000 */
[----:B------:R-:W-:Y:S01]  /*2f70*/  PLOP3.LUT P1, PT, PT, PT, UP1, 0x80, 0x0 ;  /* 0x000000000000781c */ /* 0x000fe20003f2f018 */
[C---:B------:R-:W-:Y:S01]  /*2f80*/  IMAD.SHL.U32 R9, R4.reuse, 0x20, RZ ;  /* 0x0000002004097824 */ /* 0x040fe200078e00ff */
[----:B------:R-:W-:Y:S01]  /*2f90*/  LOP3.LUT R4, R4, 0x1ffffffe, RZ, 0xc0, !PT ;  /* 0x1ffffffe04047812 */ /* 0x000fe200078ec0ff */
[----:B------:R-:W-:Y:S01]  /*2fa0*/  IMAD R8, R8, 0x10, R7 ;  /* 0x0000001008087824 */ /* 0x000fe200078e0207 */
[----:B------:R-:W-:-:S02]  /*2fb0*/  PLOP3.LUT P0, PT, PT, PT, UP1, 0x80, 0x0 ;  /* 0x000000000000781c */ /* 0x000fc40003f0f018 */
[----:B------:R-:W-:Y:S01]  /*2fc0*/  LOP3.LUT R7, R9, 0xffffffc0, RZ, 0xc0, !PT ;  /* 0xffffffc009077812 */ /* 0x000fe200078ec0ff */
[----:B------:R-:W-:-:S04]  /*2fd0*/  IMAD.IADD R5, R5, 0x1, -R4 ;  /* 0x0000000105057824 */ /* 0x000fc800078e0a04 */
[----:B------:R-:W-:-:S04]  /*2fe0*/  IMAD.IADD R4, R7, 0x1, R8 ;  /* 0x0000000107047824 */ /* 0x000fc800078e0208 */
[----:B------:R-:W-:-:S04]  /*2ff0*/  IMAD R10, R5, 0x8, R4 ;  /* 0x00000008050a7824 */ /* 0x000fc800078e0204 */
[----:B------:R-:W-:Y:S01]  /*3000*/  @P1 IMAD.HI.U32 R4, R10, c[0x0][0x2c8], RZ ;  /* 0x0000b2000a041a27 */ /* 0x000fe200078e00ff */
[----:B------:R1:W-:Y:S03]  /*3010*/  STL [R1+0x1c], R10 ;  /* 0x00001c0a01007387 */ /* 0x0003e60000100800 */
[----:B------:R-:W-:Y:S01]  /*3020*/  IMAD.MOV.U32 R9, RZ, RZ, R10 ;  /* 0x000000ffff097224 */ /* 0x000fe200078e000a */
[----:B------:R-:W-:Y:S02]  /*3030*/  @P0 SHF.R.U32.HI R9, RZ, c[0x0][0x2cc], R4 ;  /* 0x0000b300ff090a19 */ /* 0x000fe40000011604 */
[----:B------:R-:W-:Y:S02]  /*3040*/  LOP3.LUT R4, R6, 0x7ffffffc, RZ, 0xc0, !PT ;  /* 0x7ffffffc06047812 */ /* 0x000fe400078ec0ff */
[----:B------:R-:W-:Y:S01]  /*3050*/  PLOP3.LUT P0, PT, PT, PT, UP0, 0x40, 0x0 ;  /* 0x000000000000781c */ /* 0x000fe20003f0e808 */
[----:B------:R-:W2:Y:S02]  /*3060*/  SHFL.IDX PT, R6, R9, RZ, 0x1c1f ;  /* 0x001c1fff09067589 */ /* 0x000ea400000e0000 */
[----:B------:R-:W-:-:S02]  /*3070*/  IMAD.IADD R4, R0, 0x1, -R4 ;  /* 0x0000000100047824 */ /* 0x000fc400078e0a04 */
[----:B------:R-:W-:Y:S02]  /*3080*/  IMAD.U32 R0, RZ, RZ, UR28 ;  /* 0x0000001cff007e24 */ /* 0x000fe4000f8e00ff */
[----:B------:R-:W-:-:S05]  /*3090*/  IMAD.SHL.U32 R7, R4, 0x2, RZ ;  /* 0x0000000204077824 */ /* 0x000fca00078e00ff */
[----:B------:R3:W-:Y:S01]  /*30a0*/  STL [R1+0x8], R7 ;  /* 0x0000080701007387 */ /* 0x0007e20000100800 */
[C---:B------:R-:W-:Y:S02]  /*30b0*/  IADD3 R0, -R7.reuse, 0x1, R0 ;  /* 0x0000000107007810 */ /* 0x040fe40007ffe100 */
[C---:B------:R-:W-:Y:S02]  /*30c0*/  IADD3 R11, -R7.reuse, UR4, RZ ;  /* 0x00000004070b7c10 */ /* 0x040fe4000fffe1ff */
[----:B------:R-:W-:Y:S02]  /*30d0*/  IADD3 R0, R0, -c[0x0][0x168], RZ ;  /* 0x80005a0000007a10 */ /* 0x000fe40007ffe0ff */
[----:B------:R-:W-:Y:S02]  /*30e0*/  IADD3 R13, -R7, UR31, RZ ;  /* 0x0000001f070d7c10 */ /* 0x000fe4000fffe1ff */
[C---:B-1----:R-:W-:Y:S02]  /*30f0*/  IADD3 R10, R0.reuse, c[0x0][0x328], RZ ;  /* 0x0000ca00000a7a10 */ /* 0x042fe40007ffe0ff */
[----:B------:R-:W-:Y:S01]  /*3100*/  IADD3 R12, R0, UR19, RZ ;  /* 0x00000013000c7c10 */ /* 0x000fe2000fffe0ff */
[----:B------:R-:W-:-:S02]  /*3110*/  IMAD.IADD R0, R121, 0x1, R120 ;  /* 0x0000000179007824 */ /* 0x000fc400078e0278 */
[--C-:B--2---:R-:W-:Y:S02]  /*3120*/  IMAD.IADD R5, R10, 0x1, R6.reuse ;  /* 0x000000010a057824 */ /* 0x104fe400078e0206 */
[----:B------:R-:W-:-:S03]  /*3130*/  IMAD.IADD R4, R12, 0x1, R6 ;  /* 0x000000010c047824 */ /* 0x000fc600078e0206 */
[----:B------:R-:W-:Y:S01]  /*3140*/  IMNMX R5, R5, R11, PT ;  /* 0x0000000b05057217 */ /* 0x000fe20003800200 */
[----:B------:R-:W-:Y:S05]  /*3150*/  @P0 BRA `(.L_x_3116) ;  /* 0x0000015000000947 */ /* 0x000fea0003800000 */
[----:B---3--:R-:W-:Y:S01]  /*3160*/  IMAD.U32 R7, RZ, RZ, UR9 ;  /* 0x00000009ff077e24 */ /* 0x008fe2000f8e00ff */
        /* <DEDUP_REMOVED lines=11> */
.L_x_3118:
[----:B------:R-:W-:-:S04]  /*3220*/  MOV R7, c[0x0][0x32c] ;  /* 0x0000cb0000077a02 */ /* 0x000fc80000000f00 */
[----:B------:R-:W-:-:S13]  /*3230*/  ISETP.NE.AND P0, PT, R7, 0x1, PT ;  /* 0x000000010700780c */ /* 0x000fda0003f05270 */
[----:B------:R-:W-:-:S05]  /*3240*/  @P0 IMAD.HI.U32 R7, R6, c[0x0][0x330], RZ ;  /* 0x0000cc0006070a27 */ /* 0x000fca00078e00ff */
[----:B------:R-:W-:Y:S02]  /*3250*/  @P0 SHF.R.U32.HI R6, RZ, c[0x0][0x334], R7 ;  /* 0x0000cd00ff060a19 */ /* 0x000fe40000011607 */
.L_x_3119:
[----:B------:R-:W-:Y:S05]  /*3260*/  BSYNC B0 ;  /* 0x0000000000007941 */ /* 0x000fea0003800000 */
.L_x_3117:
[----:B------:R-:W-:-:S05]  /*3270*/  IMAD R6, R6, c[0x0][0x32c], R13 ;  /* 0x0000cb0006067a24 */ /* 0x000fca00078e020d */
[----:B------:R-:W-:Y:S02]  /*3280*/  IADD3 R7, R6, c[0x0][0x32c], RZ ;  /* 0x0000cb0006077a10 */ /* 0x000fe40007ffe0ff */
[----:B------:R-:W-:Y:S02]  /*3290*/  IMNMX R4, R4, R6, !PT ;  /* 0x0000000604047217 */ /* 0x000fe40007800200 */
[----:B------:R-:W-:Y:S02]  /*32a0*/  IMNMX R5, R5, R7, PT ;  /* 0x0000000705057217 */ /* 0x000fe40003800200 */
.L_x_3116:
[----:B------:R-:W1:Y:S01]  /*32b0*/  SHFL.IDX PT, R8, R9, 0x1, 0x1c1f ;  /* 0x003c1f0009087f89 */ /* 0x000e6200000e0000 */
[----:B------:R-:W-:-:S06]  /*32c0*/  UISETP.NE.AND UP0, UPT, UR12, URZ, UPT ;  /* 0x0000003f0c00728c */ /* 0x000fcc000bf05270 */
[----:B------:R-:W-:Y:S01]  /*32d0*/  PLOP3.LUT P0, PT, PT, PT, UP0, 0x40, 0x0 ;  /* 0x000000000000781c */ /* 0x000fe20003f0e808 */
[--C-:B-1-3--:R-:W-:Y:S02]  /*32e0*/  IMAD.IADD R7, R10, 0x1, R8.reuse ;  /* 0x000000010a077824 */ /* 0x10afe400078e0208 */
[----:B------:R-:W-:-:S03]  /*32f0*/  IMAD.IADD R6, R12, 0x1, R8 ;  /* 0x000000010c067824 */ /* 0x000fc600078e0208 */
[----:B------:R-:W-:-:S07]  /*3300*/  IMNMX R7, R7, R11, PT ;  /* 0x0000000b07077217 */ /* 0x000fce0003800200 */
        /* <DEDUP_REMOVED lines=13> */
.L_x_3122:
[----:B------:R-:W-:-:S04]  /*33e0*/  MOV R14, c[0x0][0x32c] ;  /* 0x0000cb00000e7a02 */ /* 0x000fc80000000f00 */
[----:B------:R-:W-:-:S13]  /*33f0*/  ISETP.NE.AND P0, PT, R14, 0x1, PT ;  /* 0x000000010e00780c */ /* 0x000fda0003f05270 */
[----:B------:R-:W-:-:S05]  /*3400*/  @P0 IMAD.HI.U32 R14, R8, c[0x0][0x330], RZ ;  /* 0x0000cc00080e0a27 */ /* 0x000fca00078e00ff */
[----:B------:R-:W-:Y:S02]  /*3410*/  @P0 SHF.R.U32.HI R8, RZ, c[0x0][0x334], R14 ;  /* 0x0000cd00ff080a19 */ /* 0x000fe4000001160e */
.L_x_3123:
[----:B------:R-:W-:Y:S05]  /*3420*/  BSYNC B0 ;  /* 0x0000000000007941 */ /* 0x000fea0003800000 */
.L_x_3121:
[----:B------:R-:W-:-:S05]  /*3430*/  IMAD R8, R8, c[0x0][0x32c], R13 ;  /* 0x0000cb0008087a24 */ /* 0x000fca00078e020d */
[----:B------:R-:W-:Y:S02]  /*3440*/  IADD3 R14, R8, c[0x0][0x32c], RZ ;  /* 0x0000cb00080e7a10 */ /* 0x000fe40007ffe0ff */
[----:B------:R-:W-:Y:S02]  /*3450*/  IMNMX R6, R6, R8, !PT ;  /* 0x0000000806067217 */ /* 0x000fe40007800200 */
[----:B------:R-:W-:Y:S02]  /*3460*/  IMNMX R7, R7, R14, PT ;  /* 0x0000000e07077217 */ /* 0x000fe40003800200 */
.L_x_3120:
        /* <DEDUP_REMOVED lines=8> */
[C---:B------:R-:W-:Y:S01]  /*34f0*/  ISETP.GT.AND P0, PT, R4.reuse, RZ, P0 ;  /* 0x000000ff0400720c */ /* 0x040fe20000704270 */
[----:B------:R-:W-:Y:S01]  /*3500*/  UP2UR UR28, UPR, URZ, 0x1 ;  /* 0x000000013f1c7883 */ /* 0x000fe20008000000 */
[----:B------:R-:W-:Y:S01]  /*3510*/  PLOP3.LUT P1, PT, PT, PT, UP0, 0x40, 0x0 ;  /* 0x000000000000781c */ /* 0x000fe20003f2e808 */
[----:B------:R-:W-:Y:S01]  /*3520*/  UISETP.GE.AND UP5, UPT, UR31, 0x19, UPT ;  /* 0x000000191f00788c */ /* 0x000fe2000bfa6270 */
[C---:B------:R-:W-:Y:S01]  /*3530*/  ISETP.LT.OR P0, PT, R5.reuse, 0x1, P0 ;  /* 0x000000010500780c */ /* 0x040fe20000701670 */
[----:B------:R-:W-:Y:S01]  /*3540*/  UISETP.GE.AND UP0, UPT, UR31, 0x11, UPT ;  /* 0x000000111f00788c */ /* 0x000fe2000bf06270 */
[----:B------:R-:W-:Y:S01]  /*3550*/  ISETP.GT.AND P2, PT, R4, 0x1, P2 ;  /* 0x000000010400780c */ /* 0x000fe20001744270 */
        /* <DEDUP_REMOVED lines=17> */
[----:B------:R-:W-:-:S02]  /*3670*/  FSEL R16, R49, -INF , !P2 ;  /* 0xff80000031107808 */ /* 0x000fc40005000000 */
[----:B------:R-:W-:Y:S02]  /*3680*/  FSEL R18, R44, -INF , !P1 ;  /* 0xff8000002c127808 */ /* 0x000fe40004800000 */
[----:B------:R-:W-:Y:S02]  /*3690*/  PLOP3.LUT P0, PT, PT, PT, UP5, 0x40, 0x0 ;  /* 0x000000000000781c */ /* 0x000fe40003f0e858 */
[----:B------:R-:W-:Y:S01]  /*36a0*/  PLOP3.LUT P2, PT, PT, PT, UP0, 0x40, 0x0 ;  /* 0x000000000000781c */ /* 0x000fe20003f4e808 */
[----:B------:R-:W-:Y:S01]  /*36b0*/  UISETP.GE.AND UP0, UPT, UR31, 0x2a, UPT ;  /* 0x0000002a1f00788c */ /* 0x000fe2000bf06270 */
[----:B------:R-:W-:Y:S01]  /*36c0*/  PLOP3.LUT P1, PT, PT, PT, UP6, 0x40, 0x0 ;  /* 0x000000000000781c */ /* 0x000fe20003f2e868 */
[----:B------:R-:W-:Y:S01]  /*36d0*/  UISETP.NE.AND UP6, UPT, UR12, URZ, UPT ;  /* 0x0000003f0c00728c */ /* 0x000fe2000bfc5270 */
[C---:B------:R-:W-:Y:S02]  /*36e0*/  ISETP.GT.AND P0, PT, R4.reuse, 0x18, P0 ;  /* 0x000000180400780c */ /* 0x040fe40000704270 */
[----:B------:R-:W-:-:S02]  /*36f0*/  ISETP.GT.AND P2, PT, R4, 0x10, P2 ;  /* 0x000000100400780c */ /* 0x000fc40001744270 */
[----:B------:R-:W-:Y:S02]  /*3700*/  ISETP.GT.AND P1, PT, R4, 0x11, P1 ;  /* 0x000000110400780c */ /* 0x000fe40000f24270 */
[C---:B------:R-:W-:Y:S02]  /*3710*/  ISETP.LT.OR P0, PT, R5.reuse, 0x19, P0 ;  /* 0x000000190500780c */ /* 0x040fe40000701670 */
[C---:B------:R-:W-:Y:S02]  /*3720*/  ISETP.LT.OR P2, PT, R5.reuse, 0x11, P2 ;  /* 0x000000110500780c */ /* 0x040fe40001741670 */
[----:B------:R-:W-:Y:S02]  /*3730*/  ISETP.LT.OR P1, PT, R5, 0x12, P1 ;  /* 0x000000120500780c */ /* 0x000fe40000f21670 */
[----:B------:R-:W-:Y:S02]  /*3740*/  FSEL R70, R36, -INF , !P0 ;  /* 0xff80000024467808 */ /* 0x000fe40004000000 */
[----:B------:R-:W-:-:S02]  /*3750*/  FSEL R64, R40, -INF , !P2 ;  /* 0xff80000028407808 */ /* 0x000fc40005000000 */
[----:B------:R-:W-:Y:S02]  /*3760*/  FSEL R69, R41, -INF , !P1 ;  /* 0xff80000029457808 */ /* 0x000fe40004800000 */
[----:B------:R-:W-:Y:S02]  /*3770*/  PLOP3.LUT P0, PT, PT, PT, UP2, 0x40, 0x0 ;  /* 0x000000000000781c */ /* 0x000fe40003f0e828 */
        /* <DEDUP_REMOVED lines=11> */
[----:B------:R-:W-:Y:S01]  /*3830*/  PLOP3.LUT P0, PT, PT, PT, UP6, 0x40, 0x0 ;  /* 0x000000000000781c */ /* 0x000fe20003f0e868 */
[----:B------:R-:W-:Y:S01]  /*3840*/  UISETP.NE.AND UP6, UPT, UR32, URZ, UPT ;  /* 0x0000003f2000728c */ /* 0x000fe2000bfc5270 */
[----:B------:R-:W-:Y:S02]  /*3850*/  PLOP3.LUT P2, PT, PT, PT, UP1, 0x40, 0x0 ;  /* 0x000000000000781c */ /* 0x000fe40003f4e818 */
[----:B------:R-:W-:Y:S02]  /*3860*/  PLOP3.LUT P1, PT, PT, PT, UP0, 0x40, 0x0 ;  /* 0x000000000000781c */ /* 0x000fe40003f2e808 */
[C---:B------:R-:W-:Y:S02]  /*3870*/  ISETP.GT.AND P2, PT, R4.reuse, 0x28, P2 ;  /* 0x000000280400780c */ /* 0x040fe40001744270 */
[----:B------:R-:W-:Y:S01]  /*3880*/  ISETP.GT.AND P1, PT, R4, 0x29, P1 ;  /* 0x000000290400780c */ /* 0x000fe20000f24270 */
[----:B-1----:R-:W-:Y:S01]  /*3890*/  IMAD.IADD R4, R12, 0x1, R8 ;  /* 0x000000010c047824 */ /* 0x002fe200078e0208 */
[----:B------:R-:W-:-:S02]  /*38a0*/  ISETP.LT.OR P2, PT, R5, 0x29, P2 ;  /* 0x000000290500780c */ /* 0x000fc40001741670 */
[----:B------:R-:W-:Y:S01]  /*38b0*/  ISETP.LT.OR P1, PT, R5, 0x2a, P1 ;  /* 0x0000002a0500780c */ /* 0x000fe20000f21670 */
[----:B------:R-:W-:Y:S01]  /*38c0*/  IMAD.IADD R5, R10, 0x1, R8 ;  /* 0x000000010a057824 */ /* 0x000fe200078e0208 */
[----:B------:R-:W-:Y:S02]  /*38d0*/  FSEL R147, R20, -INF , !P2 ;  /* 0xff80000014937808 */ /* 0x000fe40005000000 */
[----:B------:R-:W-:Y:S02]  /*38e0*/  FSEL R146, R21, -INF , !P1 ;  /* 0xff80000015927808 */ /* 0x000fe40004800000 */
        /* <DEDUP_REMOVED lines=14> */
.L_x_3126:
[----:B------:R-:W-:-:S04]  /*39d0*/  MOV R14, c[0x0][0x32c] ;  /* 0x0000cb00000e7a02 */ /* 0x000fc80000000f00 */
[----:B------:R-:W-:-:S13]  /*39e0*/  ISETP.NE.AND P0, PT, R14, 0x1, PT ;  /* 0x000000010e00780c */ /* 0x000fda0003f05270 */
[----:B------:R-:W-:-:S05]  /*39f0*/  @P0 IMAD.HI.U32 R14, R8, c[0x0][0x330], RZ ;  /* 0x0000cc00080e0a27 */ /* 0x000fca00078e00ff */
[----:B------:R-:W-:Y:S02]  /*3a00*/  @P0 SHF.R.U32.HI R8, RZ, c[0x0][0x334], R14 ;  /* 0x0000cd00ff080a19 */ /* 0x000fe4000001160e */
.L_x_3127:
[----:B------:R-:W-:Y:S05]  /*3a10*/  BSYNC B0 ;  /* 0x0000000000007941 */ /* 0x000fea0003800000 */
.L_x_3125:
[----:B------:R-:W-:-:S05]  /*3a20*/  IMAD R8, R8, c[0x0][0x32c], R13 ;  /* 0x0000cb0008087a24 */ /* 0x000fca00078e020d */
[----:B------:R-:W-:Y:S02]  /*3a30*/  IADD3 R14, R8, c[0x0][0x32c], RZ ;  /* 0x0000cb00080e7a10 */ /* 0x000fe40007ffe0ff */
[----:B------:R-:W-:Y:S02]  /*3a40*/  IMNMX R4, R4, R8, !PT ;  /* 0x0000000804047217 */ /* 0x000fe40007800200 */
[----:B------:R-:W-:Y:S02]  /*3a50*/  IMNMX R5, R5, R14, PT ;  /* 0x0000000e05057217 */ /* 0x000fe40003800200 */
.L_x_3124:
[----:B------:R-:W-:Y:S01]  /*3a60*/  UP2UR UR34, UPR, URZ, 0x8 ;  /* 0x000000083f227883 */ /* 0x000fe20008000000 */
[----:B------:R-:W1:Y:S01]  /*3a70*/  SHFL.IDX PT, R8, R9, 0x3, 0x1c1f ;  /* 0x007c1f0009087f89 */ /* 0x000e6200000e0000 */
[----:B------:R-:W-:Y:S02]  /*3a80*/  UISETP.NE.AND UP3, UPT, UR29, URZ, UPT ;  /* 0x0000003f1d00728c */ /* 0x000fe4000bf65270 */
[----:B------:R-:W-:Y:S02]  /*3a90*/  UP2UR UR31, UPR, URZ, 0x1 ;  /* 0x000000013f1f7883 */ /* 0x000fe40008000000 */
[----:B------:R-:W-:-:S02]  /*3aa0*/  UP2UR UR33, UPR, URZ, 0x4 ;  /* 0x000000043f217883 */ /* 0x000fc40008000000 */
[----:B------:R-:W-:Y:S01]  /*3ab0*/  PLOP3.LUT P0, PT, PT, PT, UP3, 0x40, 0x0 ;  /* 0x000000000000781c */ /* 0x000fe20003f0e838 */
[----:B------:R-:W-:Y:S02]  /*3ac0*/  UISETP.NE.AND UP0, UPT, UR4, URZ, UPT ;  /* 0x0000003f0400728c */ /* 0x000fe4000bf05270 */
[----:B------:R-:W-:Y:S01]  /*3ad0*/  UISETP.NE.AND UP2, UPT, UR28, URZ, UPT ;  /* 0x0000003f1c00728c */ /* 0x000fe2000bf45270 */
[----:B------:R-:W-:Y:S01]  /*3ae0*/  ISETP.GT.AND P0, PT, R4, 0x1, P0 ;  /* 0x000000010400780c */ /* 0x000fe20000704270 */
[----:B------:R-:W-:Y:S02]  /*3af0*/  UP2UR UR35, UPR, URZ, 0x10 ;  /* 0x000000103f237883 */ /* 0x000fe40008000000 */
[----:B------:R-:W-:Y:S01]  /*3b00*/  UISETP.NE.AND UP4, UPT, UR30, URZ, UPT ;  /* 0x0000003f1e00728c */ /* 0x000fe2000bf85270 */
[----:B------:R-:W-:Y:S01]  /*3b10*/  ISETP.LT.OR P0, PT, R5, 0x2, P0 ;  /* 0x000000020500780c */ /* 0x000fe20000701670 */
[----:B------:R-:W-:Y:S01]  /*3b20*/  UP2UR UR32, UPR, URZ, 0x2 ;  /* 0x000000023f207883 */ /* 0x000fe20008000000 */
[----:B------:R-:W-:Y:S01]  /*3b30*/  PLOP3.LUT P1, PT, PT, PT, UP2, 0x40, 0x0 ;  /* 0x000000000000781c */ /* 0x000fe20003f2e828 */
[----:B------:R-:W-:Y:S01]  /*3b40*/  UISETP.NE.AND UP1, UPT, UR5, URZ, UPT ;  /* 0x0000003f0500728c */ /* 0x000fe2000bf25270 */
[----:B------:R-:W-:-:S02]  /*3b50*/  FSEL R55, R81, -INF , !P0 ;  /* 0xff80000051377808 */ /* 0x000fc40004000000 */
[----:B------:R-:W-:Y:S02]  /*3b60*/  PLOP3.LUT P0, PT, PT, PT, UP0, 0x40, 0x0 ;  /* 0x000000000000781c */ /* 0x000fe40003f0e808 */
[----:B------:R-:W-:Y:S01]  /*3b70*/  PLOP3.LUT P2, PT, PT, PT, UP4, 0x40, 0x0 ;  /* 0x000000000000781c */ /* 0x000fe20003f4e848 */
[----:B------:R-:W-:Y:S01]  /*3b80*/  UISETP.NE.AND UP4, UPT, UR35, URZ, UPT ;  /* 0x0000003f2300728c */ /* 0x000fe2000bf85270 */
[C---:B------:R-:W-:Y:S01]  /*3b90*/  ISETP.GT.AND P0, PT, R4.reuse, 0x10, P0 ;  /* 0x000000100400780c */ /* 0x040fe20000704270 */
[----:B------:R-:W-:Y:S01]  /*3ba0*/  UP2UR UR35, UPR, URZ, 0x8 ;  /* 0x000000083f237883 */ /* 0x000fe20008000000 */
[C---:B------:R-:W-:Y:S01]  /*3bb0*/  ISETP.GT.AND P1, PT, R4.reuse, 0x8, P1 ;  /* 0x000000080400780c */ /* 0x040fe20000f24270 */
[----:B------:R-:W-:Y:S01]  /*3bc0*/  UISETP.NE.AND UP3, UPT, UR30, URZ, UPT ;  /* 0x0000003f1e00728c */ /* 0x000fe2000bf65270 */
[----:B------:R-:W-:Y:S02]  /*3bd0*/  ISETP.GT.AND P2, PT, R4, RZ, P2 ;  /* 0x000000ff0400720c */ /* 0x000fe40001744270 */
[----:B------:R-:W-:-:S02]  /*3be0*/  ISETP.LT.OR P0, PT, R5, 0x11, P0 ;  /* 0x000000110500780c */ /* 0x000fc40000701670 */
[C---:B------:R-:W-:Y:S02]  /*3bf0*/  ISETP.LT.OR P1, PT, R5.reuse, 0x9, P1 ;  /* 0x000000090500780c */ /* 0x040fe40000f21670 */
[----:B------:R-:W-:Y:S02]  /*3c00*/  ISETP.LT.OR P2, PT, R5, 0x1, P2 ;  /* 0x000000010500780c */ /* 0x000fe40001741670 */
[----:B------:R-:W-:Y:S02]  /*3c10*/  FSEL R68, R32, -INF , !P0 ;  /* 0xff80000020447808 */ /* 0x000fe40004000000 */
[----:B------:R-:W-:Y:S02]  /*3c20*/  FSEL R58, R76, -INF , !P1 ;  /* 0xff8000004c3a7808 */ /* 0x000fe40004800000 */
[----:B------:R-:W-:Y:S02]  /*3c30*/  PLOP3.LUT P0, PT, PT, PT, UP4, 0x40, 0x0 ;  /* 0x000000000000781c */ /* 0x000fe40003f0e848 */
[----:B------:R-:W-:-:S02]  /*3c40*/  PLOP3.LUT P1, PT, PT, PT, UP6, 0x40, 0x0 ;  /* 0x000000000000781c */ /* 0x000fc40003f2e868 */
[----:B------:R-:W-:Y:S02]  /*3c50*/  FSEL R54, R80, -INF , !P2 ;  /* 0xff80000050367808 */ /* 0x000fe40005000000 */
[----:B------:R-:W-:Y:S02]  /*3c60*/  PLOP3.LUT P2, PT, PT, PT, UP1, 0x40, 0x0 ;  /* 0x000000000000781c */ /* 0x000fe40003f4e818 */
[C---:B------:R-:W-:Y:S02]  /*3c70*/  ISETP.GT.AND P0, PT, R4.reuse, 0x19, P0 ;  /* 0x000000190400780c */ /* 0x040fe40000704270 */
[C---:B------:R-:W-:Y:S02]  /*3c80*/  ISETP.GT.AND P1, PT, R4.reuse, 0x11, P1 ;  /* 0x000000110400780c */ /* 0x040fe40000f24270 */
[----:B------:R-:W-:Y:S02]  /*3c90*/  ISETP.GT.AND P2, PT, R4, 0x9, P2 ;  /* 0x000000090400780c */ /* 0x000fe40001744270 */
[----:B------:R-:W-:-:S02]  /*3ca0*/  ISETP.LT.OR P0, PT, R5, 0x1a, P0 ;  /* 0x0000001a0500780c */ /* 0x000fc40000701670 */
[C---:B------:R-:W-:Y:S02]  /*3cb0*/  ISETP.LT.OR P1, PT, R5.reuse, 0x12, P1 ;  /* 0x000000120500780c */ /* 0x040fe40000f21670 */
[----:B------:R-:W-:Y:S02]  /*3cc0*/  ISETP.LT.OR P2, PT, R5, 0xa, P2 ;  /* 0x0000000a0500780c */ /* 0x000fe40001741670 */
[----:B------:R-:W-:Y:S02]  /*3cd0*/  FSEL R74, R85, -INF , !P0 ;  /* 0xff800000554a7808 */ /* 0x000fe40004000000 */
[----:B------:R-:W-:Y:S02]  /*3ce0*/  FSEL R72, R33, -INF , !P1 ;  /* 0xff80000021487808 */ /* 0x000fe40004800000 */
[----:B------:R-:W-:Y:S01]  /*3cf0*/  PLOP3.LUT P0, PT, PT, PT, UP2, 0x40, 0x0 ;  /* 0x000000000000781c */ /* 0x000fe20003f0e828 */
[----:B------:R-:W-:Y:S01]  /*3d00*/  UISETP.NE.AND UP2, UPT, UR33, URZ, UPT ;  /* 0x0000003f2100728c */ /* 0x000fe2000bf45270 */
[----:B------:R-:W-:Y:S01]  /*3d10*/  PLOP3.LUT P1, PT, PT, PT, UP3, 0x40, 0x0 ;  /* 0x000000000000781c */ /* 0x000fe20003f2e838 */
[----:B------:R-:W-:Y:S01]  /*3d20*/  UISETP.NE.AND UP3, UPT, UR35, URZ, UPT ;  /* 0x0000003f2300728c */ /* 0x000fe2000bf65270 */
[----:B------:R-:W-:-:S02]  /*3d30*/  FSEL R59, R77, -INF , !P2 ;  /* 0xff8000004d3b7808 */ /* 0x000fc40005000000 */
[----:B------:R-:W-:Y:S02]  /*3d40*/  PLOP3.LUT P2, PT, PT, PT, UP5, 0x40, 0x0 ;  /* 0x000000000000781c */ /* 0x000fe40003f4e858 */
[C---:B------:R-:W-:Y:S02]  /*3d50*/  ISETP.GT.AND P0, PT, R6.reuse, 0x8, P0 ;  /* 0x000000080600780c */ /* 0x040fe40000704270 */
[----:B------:R-:W-:Y:S02]  /*3d60*/  ISETP.GT.AND P1, PT, R6, RZ, P1 ;  /* 0x000000ff0600720c */ /* 0x000fe40000f24270 */
[----:B------:R-:W-:Y:S02]  /*3d70*/  ISETP.GT.AND P2, PT, R4, 0x18, P2 ;  /* 0x000000180400780c */ /* 0x000fe40001744270 */
[C---:B------:R-:W-:Y:S02]  /*3d80*/  ISETP.LT.OR P0, PT, R7.reuse, 0x9, P0 ;  /* 0x000000090700780c */ /* 0x040fe40000701670 */
[----:B------:R-:W-:-:S02]  /*3d90*/  ISETP.LT.OR P1, PT, R7, 0x1, P1 ;  /* 0x000000010700780c */ /* 0x000fc40000f21670 */
[----:B------:R-:W-:Y:S02]  /*3da0*/  ISETP.LT.OR P2, PT, R5, 0x19, P2 ;  /* 0x000000190500780c */ /* 0x000fe40001741670 */
[----:B------:R-:W-:Y:S02]  /*3db0*/  FSEL R20, R46, -INF , !P0 ;  /* 0xff8000002e147808 */ /* 0x000fe40004000000 */
[----:B------:R-:W-:Y:S02]  /*3dc0*/  FSEL R14, R50, -INF , !P1 ;  /* 0xff800000320e7808 */ /* 0x000fe40004800000 */
[----:B------:R-:W-:Y:S02]  /*3dd0*/  PLOP3.LUT P0, PT, PT, PT, UP6, 0x40, 0x0 ;  /* 0x000000000000781c */ /* 0x000fe40003f0e868 */
[----:B------:R-:W-:Y:S01]  /*3de0*/  PLOP3.LUT P1, PT, PT, PT, UP1, 0x40, 0x0 ;  /* 0x000000000000781c */ /* 0x000fe20003f2e818 */
[----:B------:R-:W-:Y:S01]  /*3df0*/  UISETP.NE.AND UP1, UPT, UR32, URZ, UPT ;  /* 0x0000003f2000728c */ /* 0x000fe2000bf25270 */
[----:B------:R-:W-:-:S02]  /*3e00*/  FSEL R73, R84, -INF , !P2 ;  /* 0xff80000054497808 */ /* 0x000fc40005000000 */
[----:B------:R-:W-:Y:S01]  /*3e10*/  PLOP3.LUT P2, PT, PT, PT, UP3, 0x40, 0x0 ;  /* 0x000000000000781c */ /* 0x000fe20003f4e838 */
[----:B------:R-:W-:Y:S01]  /*3e20*/  UISETP.NE.AND UP3, UPT, UR34, URZ, UPT ;  /* 0x0000003f2200728c */ /* 0x000fe2000bf65270 */
[C---:B------:R-:W-:Y:S02]  /*3e30*/  ISETP.GT.AND P0, PT, R6.reuse, 0x11, P0 ;  /* 0x000000110600780c */ /* 0x040fe40000704270 */
[C---:B------:R-:W-:Y:S02]  /*3e40*/  ISETP.GT.AND P1, PT, R6.reuse, 0x9, P1 ;  /* 0x000000090600780c */ /* 0x040fe40000f24270 */
[----:B------:R-:W-:Y:S02]  /*3e50*/  ISETP.GT.AND P2, PT, R6, 0x1, P2 ;  /* 0x000000010600780c */ /* 0x000fe40001744270 */
[C---:B------:R-:W-:Y:S02]  /*3e60*/  ISETP.LT.OR P0, PT, R7.reuse, 0x12, P0 ;  /* 0x000000120700780c */ /* 0x040fe40000701670 */
[----:B------:R-:W-:-:S02]  /*3e70*/  ISETP.LT.OR P1, PT, R7, 0xa, P1 ;  /* 0x0000000a0700780c */ /* 0x000fc40000f21670 */
[----:B------:R-:W-:Y:S02]  /*3e80*/  ISETP.LT.OR P2, PT, R7, 0x2, P2 ;  /* 0x000000020700780c */ /* 0x000fe40001741670 */
[----:B------:R-:W-:Y:S02]  /*3e90*/  FSEL R61, R43, -INF , !P0 ;  /* 0xff8000002b3d7808 */ /* 0x000fe40004000000 */
[----:B------:R-:W-:Y:S02]  /*3ea0*/  FSEL R21, R47, -INF , !P1 ;  /* 0xff8000002f157808 */ /* 0x000fe40004800000 */
[----:B------:R-:W-:Y:S02]  /*3eb0*/  PLOP3.LUT P0, PT, PT, PT, UP3, 0x40, 0x0 ;  /* 0x000000000000781c */ /* 0x000fe40003f0e838 */
[----:B------:R-:W-:Y:S02]  /*3ec0*/  PLOP3.LUT P1, PT, PT, PT, UP5, 0x40, 0x0 ;  /* 0x000000000000781c */ /* 0x000fe40003f2e858 */
[----:B------:R-:W-:-:S02]  /*3ed0*/  FSEL R17, R51, -INF , !P2 ;  /* 0xff80000033117808 */ /* 0x000fc40005000000 */
[----:B------:R-:W-:Y:S01]  /*3ee0*/  PLOP3.LUT P2, PT, PT, PT, UP0, 0x40, 0x0 ;  /* 0x000000000000781c */ /* 0x000fe20003f4e808 */
[----:B------:R-:W-:Y:S01]  /*3ef0*/  UISETP.NE.AND UP0, UPT, UR31, URZ, UPT ;  /* 0x0000003f1f00728c */ /* 0x000fe2000bf05270 */
[----:B------:R-:W-:Y:S01]  /*3f00*/  ISETP.GT.AND P0, PT, R4, 0x20, P0 ;  /* 0x000000200400780c */ /* 0x000fe20000704270 */
[----:B------:R-:W-:Y:S01]  /*3f10*/  UP2UR UR31, UPR, URZ, 0x40 ;  /* 0x000000403f1f7883 */ /* 0x000fe20008000000 */
[C---:B------:R-:W-:Y:S01]  /*3f20*/  ISETP.GT.AND P1, PT, R6.reuse, 0x18, P1 ;  /* 0x000000180600780c */ /* 0x040fe20000f24270 */
[----:B------:R-:W-:Y:S01]  /*3f30*/  UISETP.NE.AND UP6, UPT, UR12, URZ, UPT ;  /* 0x0000003f0c00728c */ /* 0x000fe2000bfc5270 */
[----:B------:R-:W-:Y:S02]  /*3f40*/  ISETP.GT.AND P2, PT, R6, 0x10, P2 ;  /* 0x000000100600780c */ /* 0x000fe40001744270 */
[----:B------:R-:W-:Y:S02]  /*3f50*/  ISETP.LT.OR P0, PT, R5, 0x21, P0 ;  /* 0x000000210500780c */ /* 0x000fe40000701670 */
[----:B------:R-:W-:-:S02]  /*3f60*/  ISETP.LT.OR P1, PT, R7, 0x19, P1 ;  /* 0x000000190700780c */ /* 0x000fc40000f21670 */
[----:B------:R-:W-:Y:S02]  /*3f70*/  ISETP.LT.OR P2, PT, R7, 0x11, P2 ;  /* 0x000000110700780c */ /* 0x000fe40001741670 */
[----:B------:R-:W-:Y:S02]  /*3f80*/  FSEL R126, R92, -INF , !P0 ;  /* 0xff8000005c7e7808 */ /* 0x000fe40004000000 */
[----:B------:R-:W-:Y:S02]  /*3f90*/  FSEL R62, R38, -INF , !P1 ;  /* 0xff800000263e7808 */ /* 0x000fe40004800000 */
[----:B------:R-:W-:Y:S02]  /*3fa0*/  PLOP3.LUT P0, PT, PT, PT, UP2, 0x40, 0x0 ;  /* 0x000000000000781c */ /* 0x000fe40003f0e828 */
[----:B------:R-:W-:Y:S02]  /*3fb0*/  PLOP3.LUT P1, PT, PT, PT, UP3, 0x40, 0x0 ;  /* 0x000000000000781c */ /* 0x000fe40003f2e838 */
[----:B------:R-:W-:-:S02]  /*3fc0*/  FSEL R60, R42, -INF , !P2 ;  /* 0xff8000002a3c7808 */ /* 0x000fc40005000000 */
[----:B------:R-:W-:Y:S02]  /*3fd0*/  PLOP3.LUT P2, PT, PT, PT, UP4, 0x40, 0x0 ;  /* 0x000000000000781c */ /* 0x000fe40003f4e848 */
[----:B------:R-:W-:Y:S02]  /*3fe0*/  ISETP.GT.AND P0, PT, R4, 0x21, P0 ;  /* 0x000000210400780c */ /* 0x000fe40000704270 */
[C---:B------:R-:W-:Y:S02]  /*3ff0*/  ISETP.GT.AND P1, PT, R6.reuse, 0x20, P1 ;  /* 0x000000200600780c */ /* 0x040fe40000f24270 */
        /* <DEDUP_REMOVED lines=11> */
[----:B------:R-:W-:Y:S02]  /*40b0*/  ISETP.GT.AND P1, PT, R4, 0x28, P1 ;  /* 0x000000280400780c */ /* 0x000fe40000f24270 */
[----:B------:R-:W-:Y:S02]  /*40c0*/  ISETP.GT.AND P2, PT, R6, 0x21, P2 ;  /* 0x000000210600780c */ /* 0x000fe40001744270 */
[----:B------:R-:W-:Y:S02]  /*40d0*/  ISETP.LT.OR P0, PT, R7, 0x29, P0 ;  /* 0x000000290700780c */ /* 0x000fe40000701670 */
[----:B------:R-:W-:-:S02]  /*40e0*/  ISETP.LT.OR P1, PT, R5, 0x29, P1 ;  /* 0x000000290500780c */ /* 0x000fc40000f21670 */
[----:B------:R-:W-:Y:S02]  /*40f0*/  ISETP.LT.OR P2, PT, R7, 0x22, P2 ;  /* 0x000000220700780c */ /* 0x000fe40001741670 */
[----:B------:R-:W-:Y:S02]  /*4100*/  FSEL R91, R22, -INF , !P0 ;  /* 0xff800000165b7808 */ /* 0x000fe40004000000 */
[----:B------:R-:W-:Y:S02]  /*4110*/  FSEL R145, R96, -INF , !P1 ;  /* 0xff80000060917808 */ /* 0x000fe40004800000 */
[----:B------:R-:W-:Y:S01]  /*4120*/  PLOP3.LUT P0, PT, PT, PT, UP6, 0x40, 0x0 ;  /* 0x000000000000781c */ /* 0x000fe20003f0e868 */
[----:B------:R-:W-:Y:S01]  /*4130*/  UISETP.NE.AND UP6, UPT, UR31, URZ, UPT ;  /* 0x0000003f1f00728c */ /* 0x000fe2000bfc5270 */
[----:B------:R-:W-:Y:S02]  /*4140*/  PLOP3.LUT P1, PT, PT, PT, UP0, 0x40, 0x0 ;  /* 0x000000000000781c */ /* 0x000fe40003f2e808 */
[----:B------:R-:W-:-:S02]  /*4150*/  FSEL R124, R27, -INF , !P2 ;  /* 0xff8000001b7c7808 */ /* 0x000fc40005000000 */
[----:B------:R-:W-:Y:S02]  /*4160*/  PLOP3.LUT P2, PT, PT, PT, UP0, 0x40, 0x0 ;  /* 0x000000000000781c */ /* 0x000fe40003f4e808 */
[----:B------:R-:W-:Y:S01]  /*4170*/  ISETP.GT.AND P1, PT, R4, 0x29, P1 ;  /* 0x000000290400780c */ /* 0x000fe20000f24270 */
[--C-:B-1----:R-:W-:Y:S01]  /*4180*/  IMAD.IADD R4, R12, 0x1, R8.reuse ;  /* 0x000000010c047824 */ /* 0x102fe200078e0208 */
[----:B------:R-:W-:Y:S02]  /*4190*/  ISETP.GT.AND P2, PT, R6, 0x29, P2 ;  /* 0x000000290600780c */ /* 0x000fe40001744270 */
[----:B------:R-:W-:Y:S01]  /*41a0*/  ISETP.LT.OR P1, PT, R5, 0x2a, P1 ;  /* 0x0000002a0500780c */ /* 0x000fe20000f21670 */
[----:B------:R-:W-:Y:S01]  /*41b0*/  IMAD.IADD R5, R10, 0x1, R8 ;  /* 0x000000010a057824 */ /* 0x000fe200078e0208 */
[----:B------:R-:W-:Y:S02]  /*41c0*/  ISETP.LT.OR P2, PT, R7, 0x2a, P2 ;  /* 0x0000002a0700780c */ /* 0x000fe40001741670 */
[----:B------:R-:W-:-:S02]  /*41d0*/  FSEL R127, R97, -INF , !P1 ;  /* 0xff800000617f7808 */ /* 0x000fc40004800000 */
[----:B------:R-:W-:Y:S02]  /*41e0*/  IMNMX R5, R5, R11, PT ;  /* 0x0000000b05057217 */ /* 0x000fe40003800200 */
        /* <DEDUP_REMOVED lines=14> */
.L_x_3130:
[----:B------:R-:W-:-:S04]  /*42d0*/  MOV R7, c[0x0][0x32c] ;  /* 0x0000cb0000077a02 */ /* 0x000fc80000000f00 */
[----:B------:R-:W-:-:S13]  /*42e0*/  ISETP.NE.AND P0, PT, R7, 0x1, PT ;  /* 0x000000010700780c */ /* 0x000fda0003f05270 */
[----:B------:R-:W-:-:S05]  /*42f0*/  @P0 IMAD.HI.U32 R7, R6, c[0x0][0x330], RZ ;  /* 0x0000cc0006070a27 */ /* 0x000fca00078e00ff */
[----:B------:R-:W-:Y:S02]  /*4300*/  @P0 SHF.R.U32.HI R6, RZ, c[0x0][0x334], R7 ;  /* 0x0000cd00ff060a19 */ /* 0x000fe40000011607 */
.L_x_3131:
[----:B------:R-:W-:Y:S05]  /*4310*/  BSYNC B0 ;  /* 0x0000000000007941 */ /* 0x000fea0003800000 */
.L_x_3129:
[----:B------:R-:W-:-:S05]  /*4320*/  IMAD R6, R6, c[0x0][0x32c], R13 ;  /* 0x0000cb0006067a24 */ /* 0x000fca00078e020d */
[----:B------:R-:W-:Y:S02]  /*4330*/  IADD3 R7, R6, c[0x0][0x32c], RZ ;  /* 0x0000cb0006077a10 */ /* 0x000fe40007ffe0ff */
[----:B------:R-:W-:Y:S02]  /*4340*/  IMNMX R4, R4, R6, !PT ;  /* 0x0000000604047217 */ /* 0x000fe40007800200 */
[----:B------:R-:W-:Y:S02]  /*4350*/  IMNMX R5, R5, R7, PT ;  /* 0x0000000705057217 */ /* 0x000fe40003800200 */
.L_x_3128:
        /* <DEDUP_REMOVED lines=21> */
[----:B------:R-:W-:Y:S01]  /*44b0*/  STL [R1+0x68], R242 ;  /* 0x000068f201007387 */ /* 0x000fe20000100800 */
[----:B------:R-:W-:Y:S01]  /*44c0*/  FMNMX.FTZ R6, R62, R6, !PT ;  /* 0x000000063e067209 */ /* 0x000fe20007810000 */
[----:B------:R-:W-:Y:S01]  /*44d0*/  IMAD.SHL.U32 R225, R0, 0x2, RZ ;  /* 0x0000000200e17824 */ /* 0x000fe200078e00ff */
[----:B------:R-:W-:Y:S01]  /*44e0*/  FMNMX.FTZ R169, R71, R169, !PT ;  /* 0x000000a947a97209 */ /* 0x000fe20007810000 */
[----:B------:R-:W-:Y:S01]  /*44f0*/  STL [R1+0x64], R241 ;  /* 0x000064f101007387 */ /* 0x000fe20000100800 */
[----:B------:R-:W-:Y:S01]  /*4500*/  FMNMX.FTZ R6, R63, R6, !PT ;  /* 0x000000063f067209 */ /* 0x000fe20007810000 */
[----:B------:R-:W-:Y:S01]  /*4510*/  IMAD R226, R3, 0x2, R225 ;  /* 0x0000000203e27824 */ /* 0x000fe200078e02e1 */
[----:B------:R-:W-:Y:S01]  /*4520*/  FMNMX.FTZ R169, R161, R169, !PT ;  /* 0x000000a9a1a97209 */ /* 0x000fe20007810000 */
[----:B------:R-:W-:Y:S01]  /*4530*/  STL [R1+0x60], R240 ;  /* 0x000060f001007387 */ /* 0x000fe20000100800 */
[----:B------:R-:W-:Y:S01]  /*4540*/  FMNMX.FTZ R6, R125, R6, !PT ;  /* 0x000000067d067209 */ /* 0x000fe20007810000 */
[----:B------:R-:W-:Y:S01]  /*4550*/  IMAD R227, R2, 0x2, R226 ;  /* 0x0000000202e37824 */ /* 0x000fe200078e02e2 */
        /* <DEDUP_REMOVED lines=8> */
[----:B------:R-:W-:Y:S02]  /*45e0*/  FMNMX.FTZ R168, R90, R6, !PT ;  /* 0x000000065aa87209 */ /* 0x000fe40007810000 */
[----:B------:R-:W-:Y:S01]  /*45f0*/  PLOP3.LUT P0, PT, PT, PT, UP3, 0x40, 0x0 ;  /* 0x000000000000781c */ /* 0x000fe20003f0e838 */
[----:B------:R-:W1:Y:S01]  /*4600*/  SHFL.BFLY PT, R6, R169, 0x2, 0x1f ;  /* 0x0c401f00a9067f89 */ /* 0x000e6200000e0000 */
[----:B------:R-:W-:Y:S01]  /*4610*/  PLOP3.LUT P1, PT, PT, PT, UP4, 0x40, 0x0 ;  /* 0x000000000000781c */ /* 0x000fe20003f2e848 */
[----:B------:R-:W-:Y:S01]  /*4620*/  UISETP.NE.AND UP4, UPT, UR31, URZ, UPT ;  /* 0x0000003f1f00728c */ /* 0x000fe2000bf85270 */
[C---:B------:R-:W-:Y:S01]  /*4630*/  ISETP.GT.AND P0, PT, R4.reuse, 0x1, P0 ;  /* 0x000000010400780c */ /* 0x040fe20000704270 */
[----:B------:R-:W2:Y:S01]  /*4640*/  SHFL.BFLY PT, R7, R168, 0x2, 0x1f ;  /* 0x0c401f00a8077f89 */ /* 0x000ea200000e0000 */
[----:B------:R-:W-:Y:S01]  /*4650*/  ISETP.GT.AND P1, PT, R4, RZ, P1 ;  /* 0x000000ff0400720c */ /* 0x000fe20000f24270 */
[----:B------:R-:W-:Y:S01]  /*4660*/  UISETP.NE.AND UP3, UPT, UR30, URZ, UPT ;  /* 0x0000003f1e00728c */ /* 0x000fe2000bf65270 */
[C---:B------:R-:W-:Y:S01]  /*4670*/  ISETP.LT.OR P0, PT, R5.reuse, 0x2, P0 ;  /* 0x000000020500780c */ /* 0x040fe20000701670 */
[----:B------:R-:W-:Y:S01]  /*4680*/  STL [R1+0x50], R236 ;  /* 0x000050ec01007387 */ /* 0x000fe20000100800 */
[----:B------:R-:W-:-:S02]  /*4690*/  ISETP.LT.OR P1, PT, R5, 0x1, P1 ;  /* 0x000000010500780c */ /* 0x000fc40000f21670 */
[----:B------:R-:W-:Y:S01]  /*46a0*/  FSEL R51, R83, -INF , !P0 ;  /* 0xff80000053337808 */ /* 0x000fe20004000000 */
[----:B------:R-:W-:Y:S01]  /*46b0*/  STL [R1+0x4c], R235 ;  /* 0x00004ceb01007387 */ /* 0x000fe20000100800 */
[----:B------:R-:W-:Y:S01]  /*46c0*/  PLOP3.LUT P0, PT, PT, PT, UP0, 0x40, 0x0 ;  /* 0x000000000000781c */ /* 0x000fe20003f0e808 */
[----:B------:R-:W-:Y:S01]  /*46d0*/  UISETP.NE.AND UP0, UPT, UR5, URZ, UPT ;  /* 0x0000003f0500728c */ /* 0x000fe2000bf05270 */
[----:B------:R-:W-:Y:S01]  /*46e0*/  FSEL R50, R82, -INF , !P1 ;  /* 0xff80000052327808 */ /* 0x000fe20004800000 */
[----:B------:R-:W-:Y:S01]  /*46f0*/  STL [R1+0x48], R234 ;  /* 0x000048ea01007387 */ /* 0x000fe20000100800 */
[----:B------:R-:W-:Y:S01]  /*4700*/  ISETP.GT.AND P0, PT, R4, 0x10, P0 ;  /* 0x000000100400780c */ /* 0x000fe20000704270 */
[----:B------:R-:W-:Y:S01]  /*4710*/  ULDC.64 UR4, c[0x0][0x2c8] ;  /* 0x0000b20000047ab9 */ /* 0x000fe20000000a00 */
[----:B------:R-:W-:Y:S01]  /*4720*/  PLOP3.LUT P1, PT, PT, PT, UP1, 0x40, 0x0 ;  /* 0x000000000000781c */ /* 0x000fe20003f2e818 */
[----:B------:R-:W-:Y:S01]  /*4730*/  UISETP.NE.AND UP1, UPT, UR28, URZ, UPT ;  /* 0x0000003f1c00728c */ /* 0x000fe2000bf25270 */
[----:B------:R-:W-:Y:S01]  /*4740*/  ISETP.LT.OR P0, PT, R5, 0x11, P0 ;  /* 0x000000110500780c */ /* 0x000fe20000701670 */
[----:B------:R-:W-:Y:S01]  /*4750*/  LDSM.16.MT88.4 R28, [R226+0x2080] ;  /* 0x00208000e21c783b */ /* 0x000fe20000004200 */
[----:B------:R-:W-:Y:S01]  /*4760*/  PLOP3.LUT P2, PT, PT, PT, UP2, 0x40, 0x0 ;  /* 0x000000000000781c */ /* 0x000fe20003f4e828 */
[----:B------:R-:W-:Y:S01]  /*4770*/  UISETP.NE.AND UP2, UPT, UR29, URZ, UPT ;  /* 0x0000003f1d00728c */ /* 0x000fe2000bf45270 */
[----:B-1----:R-:W-:Y:S01]  /*4780*/  FMNMX.FTZ R169, R169, R6, !PT ;  /* 0x00000006a9a97209 */ /* 0x002fe20007810000 */
[----:B------:R-:W-:Y:S01]  /*4790*/  LDSM.16.MT88.4 R36, [R226+0x3880] ;  /* 0x00388000e224783b */ /* 0x000fe20000004200 */
[----:B------:R-:W-:-:S02]  /*47a0*/  FSEL R49, R34, -INF , !P0 ;  /* 0xff80000022317808 */ /* 0x000fc40004000000 */
[----:B--2---:R-:W-:Y:S01]  /*47b0*/  FMNMX.FTZ R168, R168, R7, !PT ;  /* 0x00000007a8a87209 */ /* 0x004fe20007810000 */
[----:B------:R-:W1:Y:S01]  /*47c0*/  SHFL.BFLY PT, R6, R169, 0x1, 0x1f ;  /* 0x0c201f00a9067f89 */ /* 0x000e6200000e0000 */
[----:B------:R-:W-:Y:S02]  /*47d0*/  FMNMX.FTZ R7, R54, R55, !PT ;  /* 0x0000003736077209 */ /* 0x000fe40007810000 */
[----:B------:R-:W-:Y:S01]  /*47e0*/  PLOP3.LUT P0, PT, PT, PT, UP4, 0x40, 0x0 ;  /* 0x000000000000781c */ /* 0x000fe20003f0e848 */
[----:B------:R-:W2:Y:S01]  /*47f0*/  SHFL.BFLY PT, R8, R168, 0x1, 0x1f ;  /* 0x0c201f00a8087f89 */ /* 0x000ea200000e0000 */
[C---:B------:R-:W-:Y:S02]  /*4800*/  ISETP.GT.AND P1, PT, R4.reuse, 0x9, P1 ;  /* 0x000000090400780c */ /* 0x040fe40000f24270 */
[C---:B------:R-:W-:Y:S01]  /*4810*/  ISETP.GT.AND P0, PT, R4.reuse, 0x19, P0 ;  /* 0x000000190400780c */ /* 0x040fe20000704270 */
[----:B------:R-:W-:Y:S01]  /*4820*/  LDSM.16.MT88.4 R44, [R227+0x3880] ;  /* 0x00388000e32c783b */ /* 0x000fe20000004200 */
[----:B------:R-:W-:-:S02]  /*4830*/  ISETP.GT.AND P2, PT, R4, 0x8, P2 ;  /* 0x000000080400780c */ /* 0x000fc40001744270 */
[C---:B------:R-:W-:Y:S01]  /*4840*/  ISETP.LT.OR P1, PT, R5.reuse, 0xa, P1 ;  /* 0x0000000a0500780c */ /* 0x040fe20000f21670 */
[----:B------:R3:W-:Y:S01]  /*4850*/  STL [R1+0x44], R233 ;  /* 0x000044e901007387 */ /* 0x0007e20000100800 */
[C---:B------:R-:W-:Y:S02]  /*4860*/  ISETP.LT.OR P0, PT, R5.reuse, 0x1a, P0 ;  /* 0x0000001a0500780c */ /* 0x040fe40000701670 */
[----:B------:R-:W-:Y:S01]  /*4870*/  ISETP.LT.OR P2, PT, R5, 0x9, P2 ;  /* 0x000000090500780c */ /* 0x000fe20001741670 */
[----:B------:R-:W-:Y:S01]  /*4880*/  STL [R1+0x40], R232 ;  /* 0x000040e801007387 */ /* 0x000fe20000100800 */
[----:B------:R-:W-:Y:S02]  /*4890*/  FSEL R53, R79, -INF , !P1 ;  /* 0xff8000004f357808 */ /* 0x000fe40004800000 */
[----:B------:R-:W-:Y:S01]  /*48a0*/  FSEL R56, R87, -INF , !P0 ;  /* 0xff80000057387808 */ /* 0x000fe20004000000 */
[----:B------:R-:W-:Y:S01]  /*48b0*/  STL [R1+0x3c], R231 ;  /* 0x00003ce701007387 */ /* 0x000fe20000100800 */
[----:B------:R-:W-:Y:S01]  /*48c0*/  PLOP3.LUT P1, PT, PT, PT, UP5, 0x40, 0x0 ;  /* 0x000000000000781c */ /* 0x000fe20003f2e858 */
[----:B------:R-:W-:Y:S01]  /*48d0*/  UISETP.NE.AND UP5, UPT, UR13, URZ, UPT ;  /* 0x0000003f0d00728c */ /* 0x000fe2000bfa5270 */
[----:B------:R-:W-:Y:S01]  /*48e0*/  FSEL R52, R78, -INF , !P2 ;  /* 0xff8000004e347808 */ /* 0x000fe20005000000 */
[----:B------:R-:W-:Y:S01]  /*48f0*/  STL [R1+0x38], R230 ;  /* 0x000038e601007387 */ /* 0x000fe20000100800 */
[----:B-1----:R-:W-:-:S02]  /*4900*/  FMNMX.FTZ R169, R169, R6, !PT ;  /* 0x00000006a9a97209 */ /* 0x002fc40007810000 */
[----:B------:R-:W-:Y:S01]  /*4910*/  FMNMX.FTZ R6, R58, R7, !PT ;  /* 0x000000073a067209 */ /* 0x000fe20007810000 */
[----:B------:R-:W-:Y:S01]  /*4920*/  STL [R1+0x34], R229 ;  /* 0x000034e501007387 */ /* 0x000fe20000100800 */
[C---:B------:R-:W-:Y:S01]  /*4930*/  FSETP.NEU.FTZ.AND P0, PT, R169.reuse, -INF , PT ;  /* 0xff800000a900780b */ /* 0x040fe20003f1d000 */
[----:B------:R-:W-:Y:S01]  /*4940*/  FMUL.FTZ R13, R169, c[0x0][0x2d0] ;  /* 0x0000b400a90d7a20 */ /* 0x000fe20000410000 */
[----:B------:R-:W-:Y:S01]  /*4950*/  FMNMX.FTZ R6, R59, R6, !PT ;  /* 0x000000063b067209 */ /* 0x000fe20007810000 */
[----:B------:R-:W-:Y:S01]  /*4960*/  STL [R1+0x30], R224 ;  /* 0x000030e001007387 */ /* 0x000fe20000100800 */
[----:B--2---:R-:W-:Y:S02]  /*4970*/  FMNMX.FTZ R168, R168, R8, !PT ;  /* 0x00000008a8a87209 */ /* 0x004fe40007810000 */
[----:B------:R-:W-:Y:S02]  /*4980*/  FMNMX.FTZ R6, R68, R6, !PT ;  /* 0x0000000644067209 */ /* 0x000fe40007810000 */
[----:B------:R-:W-:Y:S01]  /*4990*/  PLOP3.LUT P2, PT, PT, PT, UP6, 0x40, 0x0 ;  /* 0x000000000000781c */ /* 0x000fe20003f4e868 */
[----:B------:R-:W-:Y:S01]  /*49a0*/  FMUL.FTZ R12, R168, c[0x0][0x2d0] ;  /* 0x0000b400a80c7a20 */ /* 0x000fe20000410000 */
[----:B------:R-:W-:Y:S01]  /*49b0*/  FMNMX.FTZ R6, R72, R6, !PT ;  /* 0x0000000648067209 */ /* 0x000fe20007810000 */
[----:B------:R-:W-:Y:S01]  /*49c0*/  UISETP.NE.AND UP6, UPT, UR12, URZ, UPT ;  /* 0x0000003f0c00728c */ /* 0x000fe2000bfc5270 */
[----:B------:R-:W-:-:S02]  /*49d0*/  FMNMX.FTZ R8, R50, R51, !PT ;  /* 0x0000003332087209 */ /* 0x000fc40007810000 */
[----:B------:R-:W-:Y:S02]  /*49e0*/  FMNMX.FTZ R6, R73, R6, !PT ;  /* 0x0000000649067209 */ /* 0x000fe40007810000 */
[----:B------:R-:W-:Y:S02]  /*49f0*/  ISETP.GT.AND P1, PT, R4, 0x18, P1 ;  /* 0x000000180400780c */ /* 0x000fe40000f24270 */
[----:B------:R-:W-:Y:S02]  /*4a00*/  FMNMX.FTZ R6, R74, R6, !PT ;  /* 0x000000064a067209 */ /* 0x000fe40007810000 */
[----:B------:R-:W-:Y:S02]  /*4a10*/  FSEL R13, R13, RZ, P0 ;  /* 0x000000ff0d0d7208 */ /* 0x000fe40000000000 */
[----:B------:R-:W-:Y:S02]  /*4a20*/  PLOP3.LUT P0, PT, PT, PT, UP3, 0x40, 0x0 ;  /* 0x000000000000781c */ /* 0x000fe40003f0e838 */
[----:B------:R-:W-:Y:S01]  /*4a30*/  ISETP.GT.AND P2, PT, R4, 0x11, P2 ;  /* 0x000000110400780c */ /* 0x000fe20001744270 */
[----:B------:R-:W-:Y:S01]  /*4a40*/  FFMA.FTZ R7, R15, c[0x0][0x2d0], -R13 ;  /* 0x0000b4000f077a23 */ /* 0x000fe2000001080d */
[----:B------:R-:W-:-:S02]  /*4a50*/  FMNMX.FTZ R8, R52, R8, !PT ;  /* 0x0000000834087209 */ /* 0x000fc40007810000 */
[----:B------:R-:W-:Y:S01]  /*4a60*/  FMNMX.FTZ R6, R126, R6, !PT ;  /* 0x000000067e067209 */ /* 0x000fe20007810000 */
[----:B------:R1:W-:Y:S01]  /*4a70*/  MUFU.EX2 R239, R7 ;  /* 0x0000000700ef7308 */ /* 0x0003e20000000800 */
[C---:B------:R-:W-:Y:S02]  /*4a80*/  ISETP.LT.OR P1, PT, R5.reuse, 0x19, P1 ;  /* 0x000000190500780c */ /* 0x040fe40000f21670 */
[----:B------:R-:W-:Y:S02]  /*4a90*/  ISETP.GT.AND P0, PT, R4, 0x20, P0 ;  /* 0x000000200400780c */ /* 0x000fe40000704270 */
[----:B------:R-:W-:Y:S02]  /*4aa0*/  ISETP.LT.OR P2, PT, R5, 0x12, P2 ;  /* 0x000000120500780c */ /* 0x000fe40001741670 */
[----:B------:R-:W-:Y:S02]  /*4ab0*/  FMNMX.FTZ R8, R53, R8, !PT ;  /* 0x0000000835087209 */ /* 0x000fe40007810000 */
[----:B------:R-:W-:-:S02]  /*4ac0*/  FMNMX.FTZ R6, R144, R6, !PT ;  /* 0x0000000690067209 */ /* 0x000fc40007810000 */
[----:B------:R-:W-:Y:S02]  /*4ad0*/  FSEL R48, R86, -INF , !P1 ;  /* 0xff80000056307808 */ /* 0x000fe40004800000 */
[----:B------:R-:W-:Y:S02]  /*4ae0*/  FSETP.NEU.FTZ.AND P1, PT, R168, -INF , PT ;  /* 0xff800000a800780b */ /* 0x000fe40003f3d000 */
[----:B------:R-:W-:Y:S01]  /*4af0*/  ISETP.LT.OR P0, PT, R5, 0x21, P0 ;  /* 0x000000210500780c */ /* 0x000fe20000701670 */
[----:B-1----:R-:W-:Y:S01]  /*4b00*/  FFMA.FTZ R7, R16, c[0x0][0x2d0], -R13 ;  /* 0x0000b40010077a23 */ /* 0x002fe2000001080d */
[----:B------:R-:W-:Y:S02]  /*4b10*/  FSEL R57, R35, -INF , !P2 ;  /* 0xff80000023397808 */ /* 0x000fe40005000000 */
[----:B------:R-:W-:Y:S01]  /*4b20*/  FMNMX.FTZ R8, R49, R8, !PT ;  /* 0x0000000831087209 */ /* 0x000fe20007810000 */
[----:B------:R1:W2:Y:S01]  /*4b30*/  MUFU.EX2 R238, R7 ;  /* 0x0000000700ee7308 */ /* 0x0002a20000000800 */
[----:B------:R-:W-:Y:S01]  /*4b40*/  FMNMX.FTZ R6, R145, R6, !PT ;  /* 0x0000000691067209 */ /* 0x000fe20007810000 */
[----:B------:R-:W-:Y:S01]  /*4b50*/  LDSM.16.MT88.4 R32, [R225+0x2080] ;  /* 0x00208000e120783b */ /* 0x000fe20000004200 */
[----:B------:R-:W-:-:S02]  /*4b60*/  FSEL R12, R12, RZ, P1 ;  /* 0x000000ff0c0c7208 */ /* 0x000fc40000800000 */
[----:B------:R-:W-:Y:S02]  /*4b70*/  FSEL R89, R94, -INF , !P0 ;  /* 0xff8000005e597808 */ /* 0x000fe40004000000 */
[----:B------:R-:W-:Y:S02]  /*4b80*/  PLOP3.LUT P2, PT, PT, PT, UP2, 0x40, 0x0 ;  /* 0x000000000000781c */ /* 0x000fe40003f4e828 */
[----:B------:R-:W-:Y:S02]  /*4b90*/  PLOP3.LUT P1, PT, PT, PT, UP1, 0x40, 0x0 ;  /* 0x000000000000781c */ /* 0x000fe40003f2e818 */
[----:B------:R-:W-:Y:S02]  /*4ba0*/  PLOP3.LUT P0, PT, PT, PT, UP0, 0x40, 0x0 ;  /* 0x000000000000781c */ /* 0x000fe40003f0e808 */
[----:B------:R-:W-:Y:S02]  /*4bb0*/  FMNMX.FTZ R8, R57, R8, !PT ;  /* 0x0000000839087209 */ /* 0x000fe40007810000 */
[----:B------:R-:W-:Y:S01]  /*4bc0*/  FMNMX.FTZ R6, R127, R6, !PT ;  /* 0x000000067f067209 */ /* 0x000fe20007810000 */
[----:B-1----:R-:W-:Y:S01]  /*4bd0*/  FFMA.FTZ R7, R18, c[0x0][0x2d0], -R13 ;  /* 0x0000b40012077a23 */ /* 0x002fe2000001080d */
[----:B------:R-:W-:-:S02]  /*4be0*/  ISETP.GT.AND P2, PT, R4, 0x21, P2 ;  /* 0x000000210400780c */ /* 0x000fc40001744270 */
[C---:B------:R-:W-:Y:S01]  /*4bf0*/  ISETP.GT.AND P1, PT, R4.reuse, 0x28, P1 ;  /* 0x000000280400780c */ /* 0x040fe20000f24270 */
[----:B------:R1:W-:Y:S01]  /*4c00*/  MUFU.EX2 R240, R7 ;  /* 0x0000000700f07308 */ /* 0x0003e20000000800 */
[----:B------:R-:W-:Y:S02]  /*4c10*/  ISETP.GT.AND P0, PT, R4, 0x29, P0 ;  /* 0x000000290400780c */ /* 0x000fe40000704270 */
[----:B------:R-:W-:Y:S02]  /*4c20*/  FMNMX.FTZ R4, R48, R8, !PT ;  /* 0x0000000830047209 */ /* 0x000fe40007810000 */
[----:B------:R-:W4:Y:S01]  /*4c30*/  SHFL.BFLY PT, R8, R6, 0x2, 0x1f ;  /* 0x0c401f0006087f89 */ /* 0x000f2200000e0000 */
[----:B------:R-:W-:Y:S02]  /*4c40*/  ISETP.LT.OR P2, PT, R5, 0x22, P2 ;  /* 0x000000220500780c */ /* 0x000fe40001741670 */
[----:B------:R-:W-:Y:S02]  /*4c50*/  FMNMX.FTZ R4, R56, R4, !PT ;  /* 0x0000000438047209 */ /* 0x000fe40007810000 */
[----:B------:R-:W-:-:S02]  /*4c60*/  FSEL R88, R95, -INF , !P2 ;  /* 0xff8000005f587808 */ /* 0x000fc40005000000 */
[C---:B------:R-:W-:Y:S02]  /*4c70*/  ISETP.LT.OR P1, PT, R5.reuse, 0x29, P1 ;  /* 0x000000290500780c */ /* 0x040fe40000f21670 */
[----:B------:R-:W-:Y:S01]  /*4c80*/  ISETP.LT.OR P0, PT, R5, 0x2a, P0 ;  /* 0x0000002a0500780c */ /* 0x000fe20000701670 */
[----:B-1----:R-:W-:Y:S01]  /*4c90*/  FFMA.FTZ R7, R19, c[0x0][0x2d0], -R13 ;  /* 0x0000b40013077a23 */ /* 0x002fe2000001080d */
[----:B------:R-:W-:Y:S01]  /*4ca0*/  LEA R228, R2, R225, 0x1 ;  /* 0x000000e102e47211 */ /* 0x000fe200078e08ff */
[----:B------:R-:W-:Y:S01]  /*4cb0*/  FFMA.FTZ R2, R21, c[0x0][0x2d0], -R12 ;  /* 0x0000b40015027a23 */ /* 0x000fe2000001080c */
[----:B------:R-:W-:Y:S01]  /*4cc0*/  FSEL R15, R99, -INF , !P0 ;  /* 0xff800000630f7808 */ /* 0x000fe20004000000 */
[----:B------:R1:W1:Y:S02]  /*4cd0*/  MUFU.EX2 R234, R7 ;  /* 0x0000000700ea7308 */ /* 0x0002640000000800 */
[----:B------:R-:W-:Y:S04]  /*4ce0*/  LDSM.16.MT88.4 R24, [R228+0x2080] ;  /* 0x00208000e418783b */ /* 0x000fe80000004200 */
[----:B------:R-:W-:Y:S02]  /*4cf0*/  LDSM.16.MT88.4 R40, [R228+0x3880] ;  /* 0x00388000e428783b */ /* 0x000fe40000004200 */
[----:B---3--:R-:W-:Y:S01]  /*4d00*/  MUFU.EX2 R233, R2 ;  /* 0x0000000200e97308 */ /* 0x008fe20000000800 */
[----:B----4-:R-:W-:-:S02]  /*4d10*/  FMNMX.FTZ R3, R6, R8, !PT ;  /* 0x0000000806037209 */ /* 0x010fc40007810000 */
[----:B--2---:R-:W-:-:S03]  /*4d20*/  F2FP.PACK_AB R8, R238, R239 ;  /* 0x000000efee08723e */ /* 0x004fc600000000ff */
[----:B------:R-:W2:Y:S01]  /*4d30*/  SHFL.BFLY PT, R167, R3, 0x1, 0x1f ;  /* 0x0c201f0003a77f89 */ /* 0x000ea200000e0000 */
[----:B-1----:R-:W-:Y:S01]  /*4d40*/  FMNMX.FTZ R7, R89, R4, !PT ;  /* 0x0000000459077209 */ /* 0x002fe20007810000 */
[----:B------:R-:W-:Y:S01]  /*4d50*/  FFMA.FTZ R4, R14, c[0x0][0x2d0], -R12 ;  /* 0x0000b4000e047a23 */ /* 0x000fe2000001080c */
[----:B------:R-:W-:Y:S02]  /*4d60*/  FSEL R14, R98, -INF , !P1 ;  /* 0xff800000620e7808 */ /* 0x000fe40004800000 */
[----:B------:R-:W-:Y:S01]  /*4d70*/  FMNMX.FTZ R5, R88, R7, !PT ;  /* 0x0000000758057209 */ /* 0x000fe20007810000 */
[----:B------:R1:W-:Y:S01]  /*4d80*/  MUFU.EX2 R212, R4 ;  /* 0x0000000400d47308 */ /* 0x0003e20000000800 */
[----:B------:R-:W-:Y:S02]  /*4d90*/  F2FP.PACK_AB R10, R234, R240 ;  /* 0x000000f0ea0a723e */ /* 0x000fe400000000ff */
[----:B------:R-:W-:-:S04]  /*4da0*/  FMNMX.FTZ R0, R14, R5, !PT ;  /* 0x000000050e007209 */ /* 0x000fc80007810000 */
[----:B------:R-:W-:-:S05]  /*4db0*/  FMNMX.FTZ R0, R15, R0, !PT ;  /* 0x000000000f007209 */ /* 0x000fca0007810000 */
[----:B------:R-:W3:Y:S01]  /*4dc0*/  SHFL.BFLY PT, R5, R0, 0x2, 0x1f ;  /* 0x0c401f0000057f89 */ /* 0x000ee200000e0000 */
[----:B-1----:R-:W-:Y:S01]  /*4dd0*/  FFMA.FTZ R4, R17, c[0x0][0x2d0], -R12 ;  /* 0x0000b40011047a23 */ /* 0x002fe2000001080c */
[----:B--2---:R-:W-:Y:S02]  /*4de0*/  FMNMX.FTZ R167, R3, R167, !PT ;  /* 0x000000a703a77209 */ /* 0x004fe40007810000 */
[----:B------:R-:W-:Y:S01]  /*4df0*/  LDSM.16.MT88.4 R16, [R225+0x3880] ;  /* 0x00388000e110783b */ /* 0x000fe20000004200 */
[----:B------:R1:W2:Y:S01]  /*4e00*/  MUFU.EX2 R237, R4 ;  /* 0x0000000400ed7308 */ /* 0x0002a20000000800 */
[C---:B------:R-:W-:Y:S01]  /*4e10*/  FSETP.NEU.FTZ.AND P0, PT, R167.reuse, -INF , PT ;  /* 0xff800000a700780b */ /* 0x040fe20003f1d000 */
[----:B------:R-:W-:-:S05]  /*4e20*/  FMUL.FTZ R2, R167, c[0x0][0x2d0] ;  /* 0x0000b400a7027a20 */ /* 0x000fca0000410000 */
[----:B------:R-:W-:-:S05]  /*4e30*/  FSEL R2, R2, RZ, P0 ;  /* 0x000000ff02027208 */ /* 0x000fca0000000000 */
[----:B------:R-:W-:Y:S02]  /*4e40*/  FFMA.FTZ R3, R54, c[0x0][0x2d0], -R2 ;  /* 0x0000b40036037a23 */ /* 0x000fe40000010802 */
[----:B-1----:R-:W-:Y:S01]  /*4e50*/  FFMA.FTZ R4, R20, c[0x0][0x2d0], -R12 ;  /* 0x0000b40014047a23 */ /* 0x002fe2000001080c */
[----:B---3--:R-:W-:Y:S01]  /*4e60*/  FMNMX.FTZ R0, R0, R5, !PT ;  /* 0x0000000500007209 */ /* 0x008fe20007810000 */
[----:B------:R-:W-:Y:S01]  /*4e70*/  LDSM.16.MT88.4 R20, [R227+0x2080] ;  /* 0x00208000e314783b */ /* 0x000fe20000004200 */
[----:B------:R1:W-:Y:S01]  /*4e80*/  MUFU.EX2 R207, R3 ;  /* 0x0000000300cf7308 */ /* 0x0003e20000000800 */
[----:B--2---:R-:W-:-:S07]  /*4e90*/  F2FP.PACK_AB R9, R237, R212 ;  /* 0x000000d4ed09723e */ /* 0x004fce00000000ff */
[----:B------:R2:W3:Y:S01]  /*4ea0*/  MUFU.EX2 R162, R4 ;  /* 0x0000000400a27308 */ /* 0x0004e20000000800 */
[----:B-1----:R-:W-:-:S07]  /*4eb0*/  FFMA.FTZ R3, R55, c[0x0][0x2d0], -R2 ;  /* 0x0000b40037037a23 */ /* 0x002fce0000010802 */
[----:B------:R1:W-:Y:S01]  /*4ec0*/  MUFU.EX2 R214, R3 ;  /* 0x0000000300d67308 */ /* 0x0003e20000000800 */
[----:B--2---:R-:W1:Y:S01]  /*4ed0*/  SHFL.BFLY PT, R4, R0, 0x1, 0x1f ;  /* 0x0c201f0000047f89 */ /* 0x004e6200000e0000 */
[----:B---3--:R-:W-:-:S07]  /*4ee0*/  F2FP.PACK_AB R11, R233, R162 ;  /* 0x000000a2e90b723e */ /* 0x008fce00000000ff */
        /* <DEDUP_REMOVED lines=9> */
[----:B------:R-:W2:Y:S05]  /*4f80*/  MUFU.EX2 R229, R4 ;  /* 0x0000000400e57308 */ /* 0x000eaa0000000800 */
[----:B------:R-:W-:Y:S01]  /*4f90*/  HMMA.16816.F32 R184, R8, R16, RZ ;  /* 0x0000001008b8723c */ /* 0x000fe200000018ff */
[----:B-1----:R-:W-:-:S07]  /*4fa0*/  FMUL.FTZ R0, R3, c[0x0][0x2d0] ;  /* 0x0000b40003007a20 */ /* 0x002fce0000410000 */
[----:B------:R-:W-:Y:S01]  /*4fb0*/  HMMA.16816.F32 R180, R8, R36, RZ ;  /* 0x0000002408b4723c */ /* 0x000fe200000018ff */
[----:B------:R-:W-:Y:S02]  /*4fc0*/  FSEL R0, R0, RZ, P0 ;  /* 0x000000ff00007208 */ /* 0x000fe40000000000 */
[----:B--2---:R-:W-:-:S03]  /*4fd0*/  F2FP.PACK_AB R6, R229, R235 ;  /* 0x000000ebe506723e */ /* 0x004fc600000000ff */
[--C-:B------:R-:W-:Y:S02]  /*4fe0*/  FFMA.FTZ R4, R50, c[0x0][0x2d0], -R0.reuse ;  /* 0x0000b40032047a23 */ /* 0x100fe40000010800 */
[C---:B------:R-:W-:Y:S02]  /*4ff0*/  HMMA.16816.F32 R172, R8.reuse, R40, RZ ;  /* 0x0000002808ac723c */ /* 0x040fe400000018ff */
[----:B------:R1:W-:Y:S06]  /*5000*/  MUFU.EX2 R247, R4 ;  /* 0x0000000400f77308 */ /* 0x0003ec0000000800 */
        /* <DEDUP_REMOVED lines=12> */
[----:B-1----:R-:W-:-:S04]  /*50d0*/  FFMA.FTZ R4, R53, c[0x0][0x2d0], -R0 ;  /* 0x0000b40035047a23 */ /* 0x002fc80000010800 */
[----:B------:R1:W2:Y:S03]  /*50e0*/  MUFU.EX2 R252, R4 ;  /* 0x0000000400fc7308 */ /* 0x0002a60000000800 */
[C---:B------:R-:W-:Y:S08]  /*50f0*/  HMMA.16816.F32 R120, R8.reuse, R42, RZ ;  /* 0x0000002a0878723c */ /* 0x040ff000000018ff */
[----:B------:R-:W-:Y:S01]  /*5100*/  HMMA.16816.F32 R112, R8, R46, RZ ;  /* 0x0000002e0870723c */ /* 0x000fe200000018ff */
[----:B-1----:R-:W-:-:S06]  /*5110*/  F2FP.PACK_AB R4, R214, R207 ;  /* 0x000000cfd604723e */ /* 0x002fcc00000000ff */
[----:B------:R-:W-:Y:S01]  /*5120*/  FFMA.FTZ R8, R64, c[0x0][0x2d0], -R13 ;  /* 0x0000b40040087a23 */ /* 0x000fe2000001080d */
[----:B--2---:R-:W-:-:S03]  /*5130*/  F2FP.PACK_AB R7, R252, R246 ;  /* 0x000000f6fc07723e */ /* 0x004fc600000000ff */
[----:B------:R1:W-:Y:S04]  /*5140*/  MUFU.EX2 R224, R8 ;  /* 0x0000000800e07308 */ /* 0x0003e80000000800 */
[C---:B------:R-:W-:Y:S08]  /*5150*/  HMMA.16816.F32 R92, R4.reuse, R24, RZ ;  /* 0x00000018045c723c */ /* 0x040ff000000018ff */
[----:B------:R-:W-:Y:S01]  /*5160*/  HMMA.16816.F32 R100, R4, R26, RZ ;  /* 0x0000001a0464723c */ /* 0x000fe200000018ff */
[----:B------:R-:W2:Y:S01]  /*5170*/  LDSM.16.MT88.4 R24, [R226+0x2880] ;  /* 0x00288000e218783b */ /* 0x000ea20000004200 */
[----:B-1----:R-:W-:-:S04]  /*5180*/  FFMA.FTZ R8, R69, c[0x0][0x2d0], -R13 ;  /* 0x0000b40045087a23 */ /* 0x002fc8000001080d */
[----:B------:R1:W-:Y:S02]  /*5190*/  MUFU.EX2 R241, R8 ;  /* 0x0000000800f17308 */ /* 0x0003e40000000800 */
[C---:B------:R-:W-:Y:S08]  /*51a0*/  HMMA.16816.F32 R64, R4.reuse, R32, RZ ;  /* 0x000000200440723c */ /* 0x040ff000000018ff */
[----:B------:R-:W-:Y:S01]  /*51b0*/  HMMA.16816.F32 R116, R4, R34, RZ ;  /* 0x000000220474723c */ /* 0x000fe200000018ff */
[----:B------:R-:W3:Y:S01]  /*51c0*/  LDSM.16.MT88.4 R32, [R225+0x2880] ;  /* 0x00288000e120783b */ /* 0x000ee20000004200 */
[----:B-1----:R-:W-:-:S06]  /*51d0*/  FFMA.FTZ R8, R70, c[0x0][0x2d0], -R13 ;  /* 0x0000b40046087a23 */ /* 0x002fcc000001080d */
[C---:B------:R-:W-:Y:S01]  /*51e0*/  HMMA.16816.F32 R80, R4.reuse, R20, RZ ;  /* 0x000000140450723c */ /* 0x040fe200000018ff */
[----:B------:R1:W-:Y:S07]  /*51f0*/  MUFU.EX2 R163, R8 ;  /* 0x0000000800a37308 */ /* 0x0003ee0000000800 */
[C---:B------:R-:W-:Y:S01]  /*5200*/  HMMA.16816.F32 R96, R4.reuse, R22, RZ ;  /* 0x000000160460723c */ /* 0x040fe200000018ff */
[----:B------:R-:W4:Y:S07]  /*5210*/  LDSM.16.MT88.4 R20, [R228+0x2880] ;  /* 0x00288000e414783b */ /* 0x000f2e0000004200 */
[----:B------:R-:W-:Y:S01]  /*5220*/  HMMA.16816.F32 R76, R4, R38, RZ ;  /* 0x00000026044c723c */ /* 0x000fe200000018ff */
[----:B-1----:R-:W-:-:S04]  /*5230*/  FFMA.FTZ R8, R71, c[0x0][0x2d0], -R13 ;  /* 0x0000b40047087a23 */ /* 0x002fc8000001080d */
[----:B------:R1:W1:Y:S03]  /*5240*/  MUFU.EX2 R213, R8 ;  /* 0x0000000800d57308 */ /* 0x0002660000000800 */
[C---:B------:R-:W-:Y:S08]  /*5250*/  HMMA.16816.F32 R104, R4.reuse, R28, RZ ;  /* 0x0000001c0468723c */ /* 0x040ff000000018ff */
[----:B------:R-:W-:Y:S01]  /*5260*/  HMMA.16816.F32 R108, R4, R30, RZ ;  /* 0x0000001e046c723c */ /* 0x000fe200000018ff */
[----:B------:R-:W-:Y:S01]  /*5270*/  LDSM.16.MT88.4 R28, [R225+0x4080] ;  /* 0x00408000e11c783b */ /* 0x000fe20000004200 */
[----:B-1----:R-:W-:-:S06]  /*5280*/  FFMA.FTZ R8, R60, c[0x0][0x2d0], -R12 ;  /* 0x0000b4003c087a23 */ /* 0x002fcc000001080c */
[C---:B------:R-:W-:Y:S01]  /*5290*/  HMMA.16816.F32 R84, R4.reuse, R18, RZ ;  /* 0x000000120454723c */ /* 0x040fe200000018ff */
[----:B------:R-:W-:Y:S01]  /*52a0*/  F2FP.PACK_AB R10, R213, R163 ;  /* 0x000000a3d50a723e */ /* 0x000fe200000000ff */
[----:B------:R1:W-:Y:S06]  /*52b0*/  MUFU.EX2 R205, R8 ;  /* 0x0000000800cd7308 */ /* 0x0003ec0000000800 */
[----:B------:R-:W-:Y:S01]  /*52c0*/  HMMA.16816.F32 R52, R4, R40, RZ ;  /* 0x000000280434723c */ /* 0x000fe200000018ff */
[----:B-1----:R-:W-:-:S04]  /*52d0*/  FFMA.FTZ R8, R61, c[0x0][0x2d0], -R12 ;  /* 0x0000b4003d087a23 */ /* 0x002fc8000001080c */
[----:B------:R1:W1:Y:S02]  /*52e0*/  MUFU.EX2 R231, R8 ;  /* 0x0000000800e77308 */ /* 0x0002640000000800 */
[----:B-1----:R-:W-:Y:S01]  /*52f0*/  FFMA.FTZ R8, R62, c[0x0][0x2d0], -R12 ;  /* 0x0000b4003e087a23 */ /* 0x002fe2000001080c */
[----:B------:R-:W-:-:S05]  /*5300*/  F2FP.PACK_AB R9, R231, R205 ;  /* 0x000000cde709723e */ /* 0x000fca00000000ff */
[----:B------:R1:W-:Y:S02]  /*5310*/  MUFU.EX2 R236, R8 ;  /* 0x0000000800ec7308 */ /* 0x0003e40000000800 */
[----:B-1----:R-:W-:Y:S02]  /*5320*/  FFMA.FTZ R8, R63, c[0x0][0x2d0], -R12 ;  /* 0x0000b4003f087a23 */ /* 0x002fe4000001080c */
[C---:B------:R-:W-:Y:S01]  /*5330*/  HMMA.16816.F32 R60, R4.reuse, R36, RZ ;  /* 0x00000024043c723c */ /* 0x040fe200000018ff */
[----:B------:R-:W1:Y:S03]  /*5340*/  LDSM.16.MT88.4 R36, [R226+0x4080] ;  /* 0x00408000e224783b */ /* 0x000e660000004200 */
[----:B------:R2:W2:Y:S02]  /*5350*/  MUFU.EX2 R204, R8 ;  /* 0x0000000800cc7308 */ /* 0x0004a40000000800 */
[--C-:B--2---:R-:W-:Y:S01]  /*5360*/  FFMA.FTZ R8, R68, c[0x0][0x2d0], -R2.reuse ;  /* 0x0000b40044087a23 */ /* 0x104fe20000010802 */
[----:B------:R-:W-:Y:S01]  /*5370*/  F2FP.PACK_AB R11, R204, R236 ;  /* 0x000000eccc0b723e */ /* 0x000fe200000000ff */
[----:B------:R-:W-:Y:S01]  /*5380*/  HMMA.16816.F32 R68, R4, R16, RZ ;  /* 0x000000100444723c */ /* 0x000fe200000018ff */
[----:B------:R-:W2:Y:S03]  /*5390*/  LDSM.16.MT88.4 R16, [R227+0x2880] ;  /* 0x00288000e310783b */ /* 0x000ea60000004200 */
[----:B------:R3:W-:Y:S02]  /*53a0*/  MUFU.EX2 R242, R8 ;  /* 0x0000000800f27308 */ /* 0x0007e40000000800 */
[----:B---3--:R-:W-:-:S06]  /*53b0*/  FFMA.FTZ R8, R72, c[0x0][0x2d0], -R2 ;  /* 0x0000b40048087a23 */ /* 0x008fcc0000010802 */
[----:B------:R3:W1:Y:S02]  /*53c0*/  MUFU.EX2 R232, R8 ;  /* 0x0000000800e87308 */ /* 0x0006640000000800 */
[----:B---3--:R-:W-:-:S06]  /*53d0*/  FFMA.FTZ R8, R73, c[0x0][0x2d0], -R2 ;  /* 0x0000b40049087a23 */ /* 0x008fcc0000010802 */
[----:B------:R3:W-:Y:S02]  /*53e0*/  MUFU.EX2 R230, R8 ;  /* 0x0000000800e67308 */ /* 0x0007e40000000800 */
[----:B---3--:R-:W-:Y:S02]  /*53f0*/  FFMA.FTZ R8, R74, c[0x0][0x2d0], -R2 ;  /* 0x0000b4004a087a23 */ /* 0x008fe40000010802 */
[----:B------:R-:W-:Y:S01]  /*5400*/  HMMA.16816.F32 R72, R4, R42, RZ ;  /* 0x0000002a0448723c */ /* 0x000fe200000018ff */
[----:B------:R-:W3:Y:S03]  /*5410*/  LDSM.16.MT88.4 R40, [R228+0x4080] ;  /* 0x00408000e428783b */ /* 0x000ee60000004200 */
        /* <DEDUP_REMOVED lines=21> */
[----:B------:R-:W-:Y:S01]  /*5570*/  MOV R196, R200 ;  /* 0x000000c800c47202 */ /* 0x000fe20000000f00 */
[----:B------:R-:W-:-:S05]  /*5580*/  IMAD.MOV.U32 R197, RZ, RZ, R203 ;  /* 0x000000ffffc57224 */ /* 0x000fca00078e00cb */
[----:B------:R-:W-:Y:S01]  /*5590*/  IMAD.MOV.U32 R32, RZ, RZ, R201 ;  /* 0x000000ffff207224 */ /* 0x000fe200078e00c9 */
[----:B----4-:R-:W-:Y:S01]  /*55a0*/  HMMA.16816.F32 R220, R8, R20, R192 ;  /* 0x0000001408dc723c */ /* 0x010fe200000018c0 */
[----:B------:R-:W-:-:S07]  /*55b0*/  IMAD.MOV.U32 R33, RZ, RZ, R202 ;  /* 0x000000ffff217224 */ /* 0x000fce00078e00ca */
[C---:B------:R-:W-:Y:S07]  /*55c0*/  HMMA.16816.F32 R192, R8.reuse, R36, R180 ;  /* 0x0000002408c0723c */ /* 0x040fee00000018b4 */
[----:B------:R-:W-:Y:S01]  /*55d0*/  IMAD.MOV.U32 R182, RZ, RZ, R32 ;  /* 0x000000ffffb67224 */ /* 0x000fe200078e0020 */
[----:B------:R-:W-:Y:S01]  /*55e0*/  HMMA.16816.F32 R208, R8, R16, R188 ;  /* 0x0000001008d0723c */ /* 0x000fe200000018bc */
[----:B------:R-:W-:Y:S01]  /*55f0*/  IMAD.MOV.U32 R32, RZ, RZ, R207 ;  /* 0x000000ffff207224 */ /* 0x000fe200078e00cf */
[----:B------:R-:W-:Y:S01]  /*5600*/  MOV R180, R205 ;  /* 0x000000cd00b47202 */ /* 0x000fe20000000f00 */
[----:B------:R-:W-:Y:S01]  /*5610*/  IMAD.MOV.U32 R181, RZ, RZ, R213 ;  /* 0x000000ffffb57224 */ /* 0x000fe200078e00d5 */
[----:B------:R-:W-:-:S02]  /*5620*/  MOV R183, R33 ;  /* 0x0000002100b77202 */ /* 0x000fc40000000f00 */
[----:B------:R-:W-:Y:S02]  /*5630*/  MOV R33, R212 ;  /* 0x000000d400217202 */ /* 0x000fe40000000f00 */
[C---:B------:R-:W-:Y:S07]  /*5640*/  HMMA.16816.F32 R200, R8.reuse, R28, R184 ;  /* 0x0000001c08c8723c */ /* 0x040fee00000018b8 */
[----:B------:R-:W-:Y:S01]  /*5650*/  IMAD.MOV.U32 R187, RZ, RZ, R206 ;  /* 0x000000ffffbb7224 */ /* 0x000fe200078e00ce */
[----:B------:R-:W-:Y:S01]  /*5660*/  HMMA.16816.F32 R248, R8, R26, R148 ;  /* 0x0000001a08f8723c */ /* 0x000fe20000001894 */
[----:B------:R-:W-:Y:S01]  /*5670*/  MOV R186, R214 ;  /* 0x000000d600ba7202 */ /* 0x000fe20000000f00 */
[----:B------:R-:W-:-:S02]  /*5680*/  IMAD.MOV.U32 R184, RZ, RZ, R197 ;  /* 0x000000ffffb87224 */ /* 0x000fc400078e00c5 */
[----:B------:R-:W-:-:S03]  /*5690*/  IMAD.MOV.U32 R185, RZ, RZ, R196 ;  /* 0x000000ffffb97224 */ /* 0x000fc600078e00c4 */
[----:B------:R-:W-:Y:S01]  /*56a0*/  IMAD.MOV.U32 R151, RZ, RZ, R204 ;  /* 0x000000ffff977224 */ /* 0x000fe200078e00cc */
[C---:B---3--:R-:W-:Y:S01]  /*56b0*/  HMMA.16816.F32 R188, R8.reuse, R40, R172 ;  /* 0x0000002808bc723c */ /* 0x048fe200000018ac */
[----:B------:R-:W-:Y:S02]  /*56c0*/  IMAD.MOV.U32 R149, RZ, RZ, R181 ;  /* 0x000000ffff957224 */ /* 0x000fe400078e00b5 */
[----:B------:R-:W-:Y:S02]  /*56d0*/  IMAD.MOV.U32 R181, RZ, RZ, R230 ;  /* 0x000000ffffb57224 */ /* 0x000fe400078e00e6 */
[----:B------:R-:W-:Y:S01]  /*56e0*/  IMAD.MOV.U32 R150, RZ, RZ, R151 ;  /* 0x000000ffff967224 */ /* 0x000fe200078e0097 */
[----:B------:R-:W-:Y:S01]  /*56f0*/  MOV R151, R180 ;  /* 0x000000b400977202 */ /* 0x000fe20000000f00 */
[----:B------:R-:W-:Y:S01]  /*5700*/  IMAD.MOV.U32 R148, RZ, RZ, R184 ;  /* 0x000000ffff947224 */ /* 0x000fe200078e00b8 */
[----:B-1----:R-:W-:Y:S01]  /*5710*/  HMMA.16816.F32 R172, R8, R44, R156 ;  /* 0x0000002c08ac723c */ /* 0x002fe2000000189c */
[----:B------:R-:W-:Y:S01]  /*5720*/  MOV R180, R186 ;  /* 0x000000ba00b47202 */ /* 0x000fe20000000f00 */
[----:B------:R-:W-:Y:S01]  /*5730*/  IMAD.MOV.U32 R184, RZ, RZ, R238 ;  /* 0x000000ffffb87224 */ /* 0x000fe200078e00ee */
[----:B------:R-:W-:-:S04]  /*5740*/  MOV R186, R240 ;  /* 0x000000f000ba7202 */ /* 0x000fc80000000f00 */
[----:B------:R-:W-:Y:S01]  /*5750*/  IMAD.MOV.U32 R159, RZ, RZ, R152 ;  /* 0x000000ffff9f7224 */ /* 0x000fe200078e0098 */
[----:B------:R-:W-:Y:S01]  /*5760*/  HMMA.16816.F32 R204, R8, R18, R136 ;  /* 0x0000001208cc723c */ /* 0x000fe20000001888 */
[----:B------:R-:W-:Y:S01]  /*5770*/  IMAD.MOV.U32 R158, RZ, RZ, R153 ;  /* 0x000000ffff9e7224 */ /* 0x000fe200078e0099 */
[----:B------:R-:W-:Y:S01]  /*5780*/  MOV R157, R154 ;  /* 0x0000009a009d7202 */ /* 0x000fe20000000f00 */
[----:B------:R-:W-:-:S05]  /*5790*/  IMAD.MOV.U32 R156, RZ, RZ, R155 ;  /* 0x000000ffff9c7224 */ /* 0x000fca00078e009b */
[C---:B------:R-:W-:Y:S08]  /*57a0*/  HMMA.16816.F32 R136, R8.reuse, R42, R120 ;  /* 0x0000002a0888723c */ /* 0x040ff00000001878 */
[C---:B------:R-:W-:Y:S07]  /*57b0*/  HMMA.16816.F32 R212, R8.reuse, R22, R140 ;  /* 0x0000001608d4723c */ /* 0x040fee000000188c */
        /* <DEDUP_REMOVED lines=10> */
[----:B------:R-:W-:Y:S01]  /*5860*/  MOV R133, R183 ;  /* 0x000000b700857202 */ /* 0x000fe20000000f00 */
[----:B------:R-:W-:Y:S01]  /*5870*/  IMAD.MOV.U32 R132, RZ, RZ, R184 ;  /* 0x000000ffff847224 */ /* 0x000fe200078e00b8 */
[----:B------:R-:W-:Y:S01]  /*5880*/  MOV R183, R186 ;  /* 0x000000ba00b77202 */ /* 0x000fe20000000f00 */
[----:B------:R-:W-:Y:S01]  /*5890*/  IMAD.MOV.U32 R182, RZ, RZ, R187 ;  /* 0x000000ffffb67224 */ /* 0x000fe200078e00bb */
[----:B------:R-:W-:Y:S01]  /*58a0*/  MOV R180, R33 ;  /* 0x0000002100b47202 */ /* 0x000fe20000000f00 */
[----:B------:R-:W-:-:S02]  /*58b0*/  IMAD.MOV.U32 R135, RZ, RZ, R181 ;  /* 0x000000ffff877224 */ /* 0x000fc400078e00b5 */
[----:B------:R-:W-:Y:S01]  /*58c0*/  HMMA.16816.F32 R120, R8, R46, R112 ;  /* 0x0000002e0878723c */ /* 0x000fe20000001870 */
[----:B------:R-:W-:Y:S02]  /*58d0*/  IMAD.MOV.U32 R130, RZ, RZ, R232 ;  /* 0x000000ffff827224 */ /* 0x000fe400078e00e8 */
[----:B------:R-:W-:Y:S02]  /*58e0*/  IMAD.MOV.U32 R129, RZ, RZ, R231 ;  /* 0x000000ffff817224 */ /* 0x000fe400078e00e7 */
[----:B------:R-:W-:Y:S02]  /*58f0*/  IMAD.MOV.U32 R131, RZ, RZ, R185 ;  /* 0x000000ffff837224 */ /* 0x000fe400078e00b9 */
[----:B------:R-:W-:Y:S01]  /*5900*/  LDSM.16.MT88.4 R184, [R225+0x3080] ;  /* 0x00308000e1b8783b */ /* 0x000fe20000004200 */
[----:B------:R-:W-:Y:S01]  /*5910*/  HMMA.16816.F32 R8, R4, R28, R68 ;  /* 0x0000001c0408723c */ /* 0x000fe20000001844 */
[----:B------:R-:W-:-:S07]  /*5920*/  IMAD.MOV.U32 R181, RZ, RZ, R32 ;  /* 0x000000ffffb57224 */ /* 0x000fce00078e0020 */
[C---:B------:R-:W-:Y:S08]  /*5930*/  HMMA.16816.F32 R80, R4.reuse, R16, R80 ;  /* 0x000000100450723c */ /* 0x040ff00000001850 */
[C---:B------:R-:W-:Y:S08]  /*5940*/  HMMA.16816.F32 R216, R4.reuse, R20, R92 ;  /* 0x0000001404d8723c */ /* 0x040ff0000000185c */
[----:B------:R-:W-:Y:S01]  /*5950*/  IMAD.MOV.U32 R71, RZ, RZ, R8 ;  /* 0x000000ffff477224 */ /* 0x000fe200078e0008 */
[----:B------:R-:W-:Y:S01]  /*5960*/  MOV R69, R10 ;  /* 0x0000000a00457202 */ /* 0x000fe20000000f00 */
[----:B------:R-:W-:Y:S01]  /*5970*/  IMAD.MOV.U32 R70, RZ, RZ, R9 ;  /* 0x000000ffff467224 */ /* 0x000fe200078e0009 */
[----:B------:R-:W-:Y:S01]  /*5980*/  HMMA.16816.F32 R52, R4, R40, R52 ;  /* 0x000000280434723c */ /* 0x000fe20000001834 */
[----:B------:R-:W-:-:S04]  /*5990*/  IMAD.MOV.U32 R68, RZ, RZ, R11 ;  /* 0x000000ffff447224 */ /* 0x000fc800078e000b */
[----:B------:R-:W-:Y:S01]  /*59a0*/  IMAD.MOV.U32 R93, RZ, RZ, R83 ;  /* 0x000000ffff5d7224 */ /* 0x000fe200078e0053 */
[----:B------:R-:W-:Y:S01]  /*59b0*/  MOV R95, R81 ;  /* 0x00000051005f7202 */ /* 0x000fe20000000f00 */
[----:B------:R-:W-:Y:S01]  /*59c0*/  IMAD.MOV.U32 R94, RZ, RZ, R82 ;  /* 0x000000ffff5e7224 */ /* 0x000fe200078e0052 */
[C---:B------:R-:W-:Y:S01]  /*59d0*/  HMMA.16816.F32 R8, R4.reuse, R36, R60 ;  /* 0x000000240408723c */ /* 0x040fe2000000183c */
[----:B------:R-:W-:Y:S01]  /*59e0*/  MOV R92, R80 ;  /* 0x00000050005c7202 */ /* 0x000fe20000000f00 */
[----:B------:R-:W1:Y:S06]  /*59f0*/  LDSM.16.MT88.4 R60, [R227+0x3080] ;  /* 0x00308000e33c783b */ /* 0x000e6c0000004200 */
[C---:B------:R-:W-:Y:S08]  /*5a00*/  HMMA.16816.F32 R48, R4.reuse, R44, R48 ;  /* 0x0000002c0430723c */ /* 0x040ff00000001830 */
[----:B------:R-:W-:Y:S01]  /*5a10*/  IMAD.MOV.U32 R240, RZ, RZ, R52 ;  /* 0x000000fffff07224 */ /* 0x000fe200078e0034 */
[----:B------:R-:W-:Y:S01]  /*5a20*/  HMMA.16816.F32 R44, R4, R46, R56 ;  /* 0x0000002e042c723c */ /* 0x000fe20000001838 */
[----:B------:R-:W-:Y:S01]  /*5a30*/  MOV R239, R53 ;  /* 0x0000003500ef7202 */ /* 0x000fe20000000f00 */
[----:B------:R-:W-:-:S02]  /*5a40*/  IMAD.MOV.U32 R238, RZ, RZ, R54 ;  /* 0x000000ffffee7224 */ /* 0x000fc400078e0036 */
[----:B------:R-:W-:-:S03]  /*5a50*/  IMAD.MOV.U32 R237, RZ, RZ, R55 ;  /* 0x000000ffffed7224 */ /* 0x000fc600078e0037 */
[----:B------:R-:W-:Y:S01]  /*5a60*/  IMAD.MOV.U32 R83, RZ, RZ, R8 ;  /* 0x000000ffff537224 */ /* 0x000fe200078e0008 */
[----:B------:R-:W-:Y:S01]  /*5a70*/  MOV R81, R10 ;  /* 0x0000000a00517202 */ /* 0x000fe20000000f00 */
[----:B------:R-:W-:Y:S01]  /*5a80*/  FFMA.FTZ R8, R161, c[0x0][0x2d0], -R13 ;  /* 0x0000b400a1087a23 */ /* 0x000fe2000001080d */
[----:B------:R-:W-:Y:S01]  /*5a90*/  MOV R59, R150 ;  /* 0x00000096003b7202 */ /* 0x000fe20000000f00 */
[----:B------:R-:W-:Y:S01]  /*5aa0*/  IMAD.MOV.U32 R82, RZ, RZ, R9 ;  /* 0x000000ffff527224 */ /* 0x000fe200078e0009 */
[----:B------:R-:W-:Y:S01]  /*5ab0*/  HMMA.16816.F32 R36, R4, R38, R76 ;  /* 0x000000260424723c */ /* 0x000fe2000000184c */
[----:B------:R2:W-:Y:S01]  /*5ac0*/  MUFU.EX2 R112, R8 ;  /* 0x0000000800707308 */ /* 0x0005e20000000800 */
[----:B------:R-:W-:Y:S01]  /*5ad0*/  IMAD.MOV.U32 R80, RZ, RZ, R11 ;  /* 0x000000ffff507224 */ /* 0x000fe200078e000b */
[----:B------:R-:W3:Y:S01]  /*5ae0*/  LDSM.16.MT88.4 R76, [R225+0x4880] ;  /* 0x00488000e14c783b */ /* 0x000ee20000004200 */
[----:B------:R-:W-:Y:S02]  /*5af0*/  IMAD.MOV.U32 R150, RZ, RZ, R180 ;  /* 0x000000ffff967224 */ /* 0x000fe400078e00b4 */
[----:B------:R-:W-:-:S02]  /*5b00*/  IMAD.MOV.U32 R58, RZ, RZ, R182 ;  /* 0x000000ffff3a7224 */ /* 0x000fc400078e00b6 */
[----:B------:R-:W-:Y:S01]  /*5b10*/  IMAD.MOV.U32 R57, RZ, RZ, R183 ;  /* 0x000000ffff397224 */ /* 0x000fe200078e00b7 */
[----:B------:R-:W-:Y:S01]  /*5b20*/  HMMA.16816.F32 R104, R4, R24, R104 ;  /* 0x000000180468723c */ /* 0x000fe20000001868 */
[----:B------:R-:W-:Y:S01]  /*5b30*/  MOV R115, R150 ;  /* 0x0000009600737202 */ /* 0x000fe20000000f00 */
[----:B--2---:R-:W-:-:S06]  /*5b40*/  FFMA.FTZ R8, R160, c[0x0][0x2d0], -R13 ;  /* 0x0000b400a0087a23 */ /* 0x004fcc000001080d */
[C---:B------:R-:W-:Y:S01]  /*5b50*/  HMMA.16816.F32 R32, R4.reuse, R34, R116 ;  /* 0x000000220420723c */ /* 0x040fe20000001874 */
[----:B------:R-:W-:Y:S01]  /*5b60*/  IMAD.MOV.U32 R160, RZ, RZ, R68 ;  /* 0x000000ffffa07224 */ /* 0x000fe200078e0044 */
[----:B------:R2:W4:Y:S06]  /*5b70*/  MUFU.EX2 R236, R8 ;  /* 0x0000000800ec7308 */ /* 0x00052c0000000800 */
[C---:B------:R-:W-:Y:S01]  /*5b80*/  HMMA.16816.F32 R24, R4.reuse, R26, R108 ;  /* 0x0000001a0418723c */ /* 0x040fe2000000186c */
[----:B------:R-:W-:Y:S07]  /*5b90*/  LDSM.16.MT88.4 R108, [R228+0x4880] ;  /* 0x00488000e46c783b */ /* 0x000fee0000004200 */
[----:B------:R-:W-:Y:S01]  /*5ba0*/  HMMA.16816.F32 R20, R4, R22, R100 ;  /* 0x000000160414723c */ /* 0x000fe20000001864 */
[----:B--2---:R-:W-:Y:S01]  /*5bb0*/  FFMA.FTZ R8, R147, c[0x0][0x2d0], -R13 ;  /* 0x0000b40093087a23 */ /* 0x004fe2000001080d */
[----:B----4-:R-:W-:-:S02]  /*5bc0*/  F2FP.PACK_AB R128, R236, R112 ;  /* 0x00000070ec80723e */ /* 0x010fc400000000ff */
[----:B------:R-:W-:Y:S01]  /*5bd0*/  MOV R147, R69 ;  /* 0x0000004500937202 */ /* 0x000fe20000000f00 */
[----:B------:R2:W-:Y:S03]  /*5be0*/  MUFU.EX2 R230, R8 ;  /* 0x0000000800e67308 */ /* 0x0005e60000000800 */
[----:B------:R-:W-:Y:S01]  /*5bf0*/  HMMA.16816.F32 R28, R4, R30, R84 ;  /* 0x0000001e041c723c */ /* 0x000fe20000001854 */
[----:B--2---:R-:W-:Y:S02]  /*5c00*/  FFMA.FTZ R8, R146, c[0x0][0x2d0], -R13 ;  /* 0x0000b40092087a23 */ /* 0x004fe4000001080d */
[----:B------:R-:W-:Y:S02]  /*5c10*/  IMAD.MOV.U32 R146, RZ, RZ, R70 ;  /* 0x000000ffff927224 */ /* 0x000fe400078e0046 */
[----:B------:R2:W-:Y:S02]  /*5c20*/  MUFU.EX2 R16, R8 ;  /* 0x0000000800107308 */ /* 0x0005e40000000800 */
[----:B--2---:R-:W-:-:S06]  /*5c30*/  FFMA.FTZ R8, R125, c[0x0][0x2d0], -R12 ;  /* 0x0000b4007d087a23 */ /* 0x004fcc000001080c */
[----:B------:R2:W-:Y:S02]  /*5c40*/  MUFU.EX2 R113, R8 ;  /* 0x0000000800717308 */ /* 0x0005e40000000800 */
[----:B--2---:R-:W-:-:S06]  /*5c50*/  FFMA.FTZ R8, R124, c[0x0][0x2d0], -R12 ;  /* 0x0000b4007c087a23 */ /* 0x004fcc000001080c */
[----:B------:R2:W-:Y:S02]  /*5c60*/  MUFU.EX2 R232, R8 ;  /* 0x0000000800e87308 */ /* 0x0005e40000000800 */
[----:B--2---:R-:W-:Y:S02]  /*5c70*/  FFMA.FTZ R8, R91, c[0x0][0x2d0], -R12 ;  /* 0x0000b4005b087a23 */ /* 0x004fe4000001080c */
[----:B------:R-:W-:-:S04]  /*5c80*/  IMAD.MOV.U32 R91, RZ, RZ, R71 ;  /* 0x000000ffff5b7224 */ /* 0x000fc800078e0047 */
[----:B------:R2:W-:Y:S02]  /*5c90*/  MUFU.EX2 R52, R8 ;  /* 0x0000000800347308 */ /* 0x0005e40000000800 */
[----:B--2---:R-:W-:Y:S01]  /*5ca0*/  FFMA.FTZ R8, R90, c[0x0][0x2d0], -R12 ;  /* 0x0000b4005a087a23 */ /* 0x004fe2000001080c */
[----:B------:R-:W-:-:S05]  /*5cb0*/  MOV R90, R93 ;  /* 0x0000005d005a7202 */ /* 0x000fca0000000f00 */
[----:B------:R2:W-:Y:S02]  /*5cc0*/  MUFU.EX2 R13, R8 ;  /* 0x00000008000d7308 */ /* 0x0005e40000000800 */
[----:B--2---:R-:W-:-:S06]  /*5cd0*/  FFMA.FTZ R8, R126, c[0x0][0x2d0], -R2 ;  /* 0x0000b4007e087a23 */ /* 0x004fcc0000010802 */
[----:B------:R2:W-:Y:S02]  /*5ce0*/  MUFU.EX2 R12, R8 ;  /* 0x00000008000c7308 */ /* 0x0005e40000000800 */
[----:B--2---:R-:W-:Y:S02]  /*5cf0*/  FFMA.FTZ R8, R144, c[0x0][0x2d0], -R2 ;  /* 0x0000b40090087a23 */ /* 0x004fe40000010802 */
[----:B------:R-:W-:-:S04]  /*5d00*/  IMAD.MOV.U32 R144, RZ, RZ, R94 ;  /* 0x000000ffff907224 */ /* 0x000fc800078e005e */
[----:B------:R2:W4:Y:S02]  /*5d10*/  MUFU.EX2 R231, R8 ;  /* 0x0000000800e77308 */ /* 0x0005240000000800 */
[--C-:B--2---:R-:W-:Y:S01]  /*5d20*/  FFMA.FTZ R8, R145, c[0x0][0x2d0], -R2.reuse ;  /* 0x0000b40091087a23 */ /* 0x104fe20000010802 */
[----:B----4-:R-:W-:Y:S01]  /*5d30*/  F2FP.PACK_AB R124, R231, R12 ;  /* 0x0000000ce77c723e */ /* 0x010fe200000000ff */
[----:B------:R-:W-:-:S04]  /*5d40*/  FFMA.FTZ R2, R127, c[0x0][0x2d0], -R2 ;  /* 0x0000b4007f027a23 */ /* 0x000fc80000010802 */
[----:B------:R2:W-:Y:S01]  /*5d50*/  MUFU.EX2 R40, R8 ;  /* 0x0000000800287308 */ /* 0x0005e20000000800 */
[----:B------:R-:W-:-:S07]  /*5d60*/  IMAD.MOV.U32 R145, RZ, RZ, R95 ;  /* 0x000000ffff917224 */ /* 0x000fce00078e005f */
[----:B------:R4:W-:Y:S01]  /*5d70*/  MUFU.EX2 R17, R2 ;  /* 0x0000000200117308 */ /* 0x0009e20000000800 */
[----:B--2---:R-:W-:Y:S07]  /*5d80*/  HMMA.16816.F32 R8, R4, R18, R96 ;  /* 0x000000120408723c */ /* 0x004fee0000001860 */
[----:B------:R-:W-:Y:S01]  /*5d90*/  MOV R18, R16 ;  /* 0x0000001000127202 */ /* 0x000fe20000000f00 */
[----:B----4-:R-:W-:Y:S01]  /*5da0*/  FFMA.FTZ R2, R89, c[0x0][0x2d0], -R0 ;  /* 0x0000b40059027a23 */ /* 0x010fe20000010800 */
[----:B------:R-:W-:Y:S01]  /*5db0*/  MOV R97, R130 ;  /* 0x0000008200617202 */ /* 0x000fe20000000f00 */
[----:B------:R-:W-:Y:S01]  /*5dc0*/  IMAD.MOV.U32 R19, RZ, RZ, R13 ;  /* 0x000000ffff137224 */ /* 0x000fe200078e000d */
[----:B------:R-:W-:Y:S01]  /*5dd0*/  F2FP.PACK_AB R130, R18, R230 ;  /* 0x000000e61282723e */ /* 0x000fe200000000ff */
[----:B------:R2:W-:Y:S01]  /*5de0*/  MUFU.EX2 R16, R2 ;  /* 0x0000000200107308 */ /* 0x0005e20000000800 */
[----:B------:R-:W-:-:S02]  /*5df0*/  IMAD.MOV.U32 R89, RZ, RZ, R132 ;  /* 0x000000ffff597224 */ /* 0x000fc400078e0084 */
[----:B------:R-:W-:Y:S02]  /*5e00*/  IMAD.MOV.U32 R132, RZ, RZ, R141 ;  /* 0x000000ffff847224 */ /* 0x000fe400078e008d */
[----:B------:R-:W-:Y:S02]  /*5e10*/  IMAD.MOV.U32 R99, RZ, RZ, R92 ;  /* 0x000000ffff637224 */ /* 0x000fe400078e005c */
[----:B------:R-:W-:Y:S01]  /*5e20*/  LDSM.16.MT88.4 R92, [R226+0x4880] ;  /* 0x00488000e25c783b */ /* 0x000fe20000004200 */
[----:B------:R-:W-:Y:S01]  /*5e30*/  IMAD.MOV.U32 R98, RZ, RZ, R129 ;  /* 0x000000ffff627224 */ /* 0x000fe200078e0081 */
[----:B------:R-:W-:Y:S01]  /*5e40*/  F2FP.PACK_AB R129, R232, R113 ;  /* 0x00000071e881723e */ /* 0x000fe200000000ff */
[----:B------:R-:W-:Y:S02]  /*5e50*/  IMAD.MOV.U32 R96, RZ, RZ, R131 ;  /* 0x000000ffff607224 */ /* 0x000fe400078e0083 */
[----:B------:R-:W-:Y:S02]  /*5e60*/  IMAD.MOV.U32 R56, RZ, RZ, R99 ;  /* 0x000000ffff387224 */ /* 0x000fe400078e0063 */
[----:B--2---:R-:W-:Y:S01]  /*5e70*/  FFMA.FTZ R2, R88, c[0x0][0x2d0], -R0 ;  /* 0x0000b40058027a23 */ /* 0x004fe20000010800 */
[----:B------:R-:W-:Y:S01]  /*5e80*/  MOV R88, R133 ;  /* 0x0000008500587202 */ /* 0x000fe20000000f00 */
[----:B------:R-:W-:-:S02]  /*5e90*/  IMAD.MOV.U32 R133, RZ, RZ, R142 ;  /* 0x000000ffff857224 */ /* 0x000fc400078e008e */
[----:B------:R2:W4:Y:S02]  /*5ea0*/  MUFU.EX2 R13, R2 ;  /* 0x00000002000d7308 */ /* 0x0005240000000800 */
[--C-:B--2---:R-:W-:Y:S01]  /*5eb0*/  FFMA.FTZ R2, R14, c[0x0][0x2d0], -R0.reuse ;  /* 0x0000b4000e027a23 */ /* 0x104fe20000010800 */
[----:B----4-:R-:W-:Y:S01]  /*5ec0*/  F2FP.PACK_AB R125, R13, R16 ;  /* 0x000000100d7d723e */ /* 0x010fe200000000ff */
[----:B------:R-:W-:Y:S01]  /*5ed0*/  FFMA.FTZ R0, R15, c[0x0][0x2d0], -R0 ;  /* 0x0000b4000f007a23 */ /* 0x000fe20000010800 */
[----:B------:R-:W-:Y:S01]  /*5ee0*/  MOV R15, R52 ;  /* 0x00000034000f7202 */ /* 0x000fe20000000f00 */
[----:B------:R-:W-:Y:S02]  /*5ef0*/  IMAD.MOV.U32 R14, RZ, RZ, R40 ;  /* 0x000000ffff0e7224 */ /* 0x000fe400078e0028 */
[----:B------:R-:W-:Y:S01]  /*5f00*/  MUFU.EX2 R2, R2 ;  /* 0x0000000200027308 */ /* 0x000fe20000000800 */
[----:B------:R-:W-:Y:S01]  /*5f10*/  HMMA.16816.F32 R40, R4, R42, R72 ;  /* 0x0000002a0428723c */ /* 0x000fe20000001848 */
[----:B------:R-:W2:Y:S01]  /*5f20*/  LDSM.16.MT88.4 R4, [R227+0x4880] ;  /* 0x00488000e304783b */ /* 0x000ea20000004200 */
[----:B------:R-:W-:-:S02]  /*5f30*/  F2FP.PACK_AB R126, R17, R14 ;  /* 0x0000000e117e723e */ /* 0x000fc400000000ff */
[----:B------:R-:W-:-:S03]  /*5f40*/  F2FP.PACK_AB R131, R19, R15 ;  /* 0x0000000f1383723e */ /* 0x000fc600000000ff */
[----:B------:R-:W4:Y:S01]  /*5f50*/  MUFU.EX2 R0, R0 ;  /* 0x0000000000007308 */ /* 0x000f220000000800 */
[----:B------:R-:W-:Y:S01]  /*5f60*/  IMAD.MOV.U32 R72, RZ, RZ, R149 ;  /* 0x000000ffff487224 */ /* 0x000fe200078e0095 */
[----:B------:R-:W-:Y:S01]  /*5f70*/  MOV R73, R140 ;  /* 0x0000008c00497202 */ /* 0x000fe20000000f00 */
[----:B------:R-:W-:Y:S01]  /*5f80*/  IMAD.MOV.U32 R149, RZ, RZ, R151 ;  /* 0x000000ffff957224 */ /* 0x000fe200078e0097 */
[----:B------:R-:W-:Y:S01]  /*5f90*/  MOV R151, R181 ;  /* 0x000000b500977202 */ /* 0x000fe20000000f00 */
[----:B------:R-:W-:Y:S01]  /*5fa0*/  IMAD.MOV.U32 R75, RZ, RZ, R134 ;  /* 0x000000ffff4b7224 */ /* 0x000fe200078e0086 */
[----:B------:R-:W-:Y:S01]  /*5fb0*/  MOV R134, R143 ;  /* 0x0000008f00867202 */ /* 0x000fe20000000f00 */
[----:B------:R-:W-:Y:S01]  /*5fc0*/  IMAD.MOV.U32 R74, RZ, RZ, R135 ;  /* 0x000000ffff4a7224 */ /* 0x000fe200078e0087 */
[----:B------:R-:W-:Y:S01]  /*5fd0*/  LDSM.16.MT88.4 R140, [R226+0x3080] ;  /* 0x00308000e28c783b */ /* 0x000fe20000004200 */
[----:B------:R-:W-:Y:S01]  /*5fe0*/  IMAD.MOV.U32 R135, RZ, RZ, R148 ;  /* 0x000000ffff877224 */ /* 0x000fe200078e0094 */
[----:B-1----:R-:W-:Y:S01]  /*5ff0*/  HMMA.16816.F32 R52, R128, R60, R208 ;  /* 0x0000003c8034723c */ /* 0x002fe200000018d0 */
[----:B------:R-:W-:-:S02]  /*6000*/  IMAD.MOV.U32 R161, RZ, RZ, R149 ;  /* 0x000000ffffa17224 */ /* 0x000fc400078e0095 */
[----:B------:R-:W-:Y:S01]  /*6010*/  IMAD.MOV.U32 R114, RZ, RZ, R151 ;  /* 0x000000ffff727224 */ /* 0x000fe200078e0097 */
[----:B----4-:R-:W-:-:S03]  /*6020*/  F2FP.PACK_AB R127, R0, R2 ;  /* 0x00000002007f723e */ /* 0x010fc600000000ff */
[----:B------:R-:W-:Y:S01]  /*6030*/  IMAD.MOV.U32 R208, RZ, RZ, R73 ;  /* 0x000000ffffd07224 */ /* 0x000fe200078e0049 */
[----:B---3--:R-:W-:Y:S01]  /*6040*/  HMMA.16816.F32 R68, R128, R76, R200 ;  /* 0x0000004c8044723c */ /* 0x008fe200000018c8 */
[----:B------:R-:W-:Y:S01]  /*6050*/  IMAD.MOV.U32 R73, RZ, RZ, R146 ;  /* 0x000000ffff497224 */ /* 0x000fe200078e0092 */
[----:B------:R-:W-:Y:S01]  /*6060*/  MOV R211, R72 ;  /* 0x0000004800d37202 */ /* 0x000fe20000000f00 */
[----:B------:R-:W-:Y:S01]  /*6070*/  IMAD.MOV.U32 R210, RZ, RZ, R113 ;  /* 0x000000ffffd27224 */ /* 0x000fe200078e0071 */
[----:B------:R-:W-:Y:S02]  /*6080*/  MOV R72, R91 ;  /* 0x0000005b00487202 */ /* 0x000fe40000000f00 */
        /* <DEDUP_REMOVED lines=14> */
[----:B------:R-:W1:Y:S01]  /*6170*/  LDSM.16.MT88.4 R156, [R228+0x3080] ;  /* 0x00308000e49c783b */ /* 0x000e620000004200 */
[----:B------:R-:W-:-:S02]  /*6180*/  MOV R89, R82 ;  /* 0x0000005200597202 */ /* 0x000fc40000000f00 */
[----:B------:R-:W-:-:S03]  /*6190*/  MOV R209, R112 ;  /* 0x0000007000d17202 */ /* 0x000fc60000000f00 */
[----:B------:R-:W-:Y:S01]  /*61a0*/  MOV R174, R96 ;  /* 0x0000006000ae7202 */ /* 0x000fe20000000f00 */
[----:B------:R-:W-:Y:S01]  /*61b0*/  IMAD.MOV.U32 R172, RZ, RZ, R114 ;  /* 0x000000ffffac7224 */ /* 0x000fe200078e0072 */
[----:B------:R-:W-:Y:S01]  /*61c0*/  MOV R173, R115 ;  /* 0x0000007300ad7202 */ /* 0x000fe20000000f00 */
[----:B------:R-:W-:Y:S01]  /*61d0*/  HMMA.16816.F32 R100, R128, R108, R188 ;  /* 0x0000006c8064723c */ /* 0x000fe200000018bc */
[----:B------:R-:W-:-:S07]  /*61e0*/  MOV R175, R161 ;  /* 0x000000a100af7202 */ /* 0x000fce0000000f00 */
[C---:B------:R-:W-:Y:S08]  /*61f0*/  HMMA.16816.F32 R188, R128.reuse, R186, R64 ;  /* 0x000000ba80bc723c */ /* 0x040ff00000001840 */
[C---:B------:R-:W-:Y:S08]  /*6200*/  HMMA.16816.F32 R64, R128.reuse, R62, R204 ;  /* 0x0000003e8040723c */ /* 0x040ff000000018cc */
[C---:B------:R-:W-:Y:S08]  /*6210*/  HMMA.16816.F32 R84, R128.reuse, R92, R192 ;  /* 0x0000005c8054723c */ /* 0x040ff000000018c0 */
[C---:B-1----:R-:W-:Y:S01]  /*6220*/  HMMA.16816.F32 R148, R128.reuse, R156, R220 ;  /* 0x0000009c8094723c */ /* 0x042fe200000018dc */
[----:B------:R-:W-:Y:S01]  /*6230*/  MOV R193, R241 ;  /* 0x000000f100c17202 */ /* 0x000fe20000000f00 */
[----:B------:R-:W-:Y:S01]  /*6240*/  IMAD.MOV.U32 R192, RZ, RZ, R242 ;  /* 0x000000ffffc07224 */ /* 0x000fe200078e00f2 */
[----:B------:R-:W-:Y:S01]  /*6250*/  MOV R194, R98 ;  /* 0x0000006200c27202 */ /* 0x000fe20000000f00 */
[----:B------:R-:W-:Y:S01]  /*6260*/  IMAD.MOV.U32 R195, RZ, RZ, R97 ;  /* 0x000000ffffc37224 */ /* 0x000fe200078e0061 */
[----:B------:R1:W5:Y:S02]  /*6270*/  LDL.LU R242, [R1+0x68] ;  /* 0x0000680001f27983 */ /* 0x0003640000300800 */
[----:B------:R-:W-:Y:S01]  /*6280*/  IMAD.MOV.U32 R222, RZ, RZ, R57 ;  /* 0x000000ffffde7224 */ /* 0x000fe200078e0039 */
[----:B------:R-:W-:Y:S01]  /*6290*/  MOV R221, R58 ;  /* 0x0000003a00dd7202 */ /* 0x000fe20000000f00 */
[----:B------:R-:W-:Y:S01]  /*62a0*/  IMAD.MOV.U32 R58, RZ, RZ, R144 ;  /* 0x000000ffff3a7224 */ /* 0x000fe200078e0090 */
[----:B------:R-:W-:Y:S01]  /*62b0*/  MOV R57, R145 ;  /* 0x0000009100397202 */ /* 0x000fe20000000f00 */
[----:B------:R-:W-:Y:S01]  /*62c0*/  IMAD.MOV.U32 R220, RZ, RZ, R59 ;  /* 0x000000ffffdc7224 */ /* 0x000fe200078e003b */
[C---:B------:R-:W-:Y:S01]  /*62d0*/  HMMA.16816.F32 R144, R128.reuse, R142, R248 ;  /* 0x0000008e8090723c */ /* 0x040fe200000018f8 */
[----:B------:R-:W-:Y:S01]  /*62e0*/  MOV R59, R90 ;  /* 0x0000005a003b7202 */ /* 0x000fe20000000f00 */
[----:B------:R-:W-:Y:S01]  /*62f0*/  IMAD.MOV.U32 R223, RZ, RZ, R12 ;  /* 0x000000ffffdf7224 */ /* 0x000fe200078e000c */
[----:B------:R1:W5:Y:S04]  /*6300*/  LDL.LU R241, [R1+0x64] ;  /* 0x0000640001f17983 */ /* 0x0003680000300800 */
[----:B------:R-:W-:Y:S01]  /*6310*/  MOV R251, R162 ;  /* 0x000000a200fb7202 */ /* 0x000fe20000000f00 */
[----:B------:R-:W-:Y:S01]  /*6320*/  IMAD.MOV.U32 R12, RZ, RZ, R163 ;  /* 0x000000ffff0c7224 */ /* 0x000fe200078e00a3 */
[----:B------:R-:W-:Y:S01]  /*6330*/  MOV R250, R174 ;  /* 0x000000ae00fa7202 */ /* 0x000fe20000000f00 */
[----:B------:R-:W-:Y:S01]  /*6340*/  IMAD.MOV.U32 R90, RZ, RZ, R81 ;  /* 0x000000ffff5a7224 */ /* 0x000fe200078e0051 */
[----:B------:R-:W-:Y:S01]  /*6350*/  HMMA.16816.F32 R176, R128, R184, R176 ;  /* 0x000000b880b0723c */ /* 0x000fe200000018b0 */
[----:B------:R-:W-:-:S02]  /*6360*/  IMAD.MOV.U32 R249, RZ, RZ, R251 ;  /* 0x000000fffff97224 */ /* 0x000fc400078e00fb */
[----:B------:R-:W-:Y:S02]  /*6370*/  IMAD.MOV.U32 R251, RZ, RZ, R200 ;  /* 0x000000fffffb7224 */ /* 0x000fe400078e00c8 */
[----:B------:R-:W-:Y:S02]  /*6380*/  IMAD.MOV.U32 R248, RZ, RZ, R173 ;  /* 0x000000fffff87224 */ /* 0x000fe400078e00ad */
[----:B------:R-:W-:Y:S01]  /*6390*/  IMAD.MOV.U32 R174, RZ, RZ, R222 ;  /* 0x000000ffffae7224 */ /* 0x000fe200078e00de */
[----:B------:R-:W-:Y:S01]  /*63a0*/  HMMA.16816.F32 R160, R128, R158, R212 ;  /* 0x0000009e80a0723c */ /* 0x000fe200000018d4 */
[----:B------:R-:W-:-:S06]  /*63b0*/  IMAD.MOV.U32 R205, RZ, RZ, R248 ;  /* 0x000000ffffcd7224 */ /* 0x000fcc00078e00f8 */
[----:B------:R-:W-:Y:S01]  /*63c0*/  MOV R215, R172 ;  /* 0x000000ac00d77202 */ /* 0x000fe20000000f00 */
[----:B------:R-:W-:Y:S01]  /*63d0*/  HMMA.16816.F32 R80, R128, R78, R196 ;  /* 0x0000004e8050723c */ /* 0x000fe200000018c4 */
[----:B------:R-:W-:Y:S01]  /*63e0*/  MOV R172, R201 ;  /* 0x000000c900ac7202 */ /* 0x000fe20000000f00 */
[----:B------:R-:W-:Y:S01]  /*63f0*/  IMAD.MOV.U32 R173, RZ, RZ, R208 ;  /* 0x000000ffffad7224 */ /* 0x000fe200078e00d0 */
[----:B------:R-:W-:-:S04]  /*6400*/  MOV R248, R174 ;  /* 0x000000ae00f87202 */ /* 0x000fc80000000f00 */
[----:B------:R-:W-:Y:S01]  /*6410*/  MOV R199, R250 ;  /* 0x000000fa00c77202 */ /* 0x000fe20000000f00 */
[----:B------:R-:W-:Y:S01]  /*6420*/  IMAD.MOV.U32 R198, RZ, RZ, R251 ;  /* 0x000000ffffc67224 */ /* 0x000fe200078e00fb */
[----:B------:R-:W-:Y:S01]  /*6430*/  HMMA.16816.F32 R56, R124, R60, R56 ;  /* 0x0000003c7c38723c */ /* 0x000fe20000001838 */
[----:B------:R-:W-:Y:S01]  /*6440*/  MOV R204, R172 ;  /* 0x000000ac00cc7202 */ /* 0x000fe20000000f00 */
[----:B------:R-:W-:Y:S01]  /*6450*/  IMAD.MOV.U32 R206, RZ, RZ, R173 ;  /* 0x000000ffffce7224 */ /* 0x000fe200078e00ad */
[----:B------:R-:W-:-:S05]  /*6460*/  MOV R207, R215 ;  /* 0x000000d700cf7202 */ /* 0x000fca0000000f00 */
[----:B------:R-:W-:Y:S01]  /*6470*/  HMMA.16816.F32 R60, R124, R62, R8 ;  /* 0x0000003e7c3c723c */ /* 0x000fe20000001808 */
[----:B------:R-:W-:-:S06]  /*6480*/  MOV R251, R234 ;  /* 0x000000ea00fb7202 */ /* 0x000fcc0000000f00 */
[----:B------:R-:W-:Y:S01]  /*6490*/  FADD.FTZ R8, R199, R198 ;  /* 0x000000c6c7087221 */ /* 0x000fe20000010000 */
[----:B------:R-:W-:Y:S01]  /*64a0*/  HMMA.16816.F32 R132, R128, R140, R132 ;  /* 0x0000008c8084723c */ /* 0x000fe20000001884 */
[----:B------:R-:W-:Y:S02]  /*64b0*/  FADD.FTZ R10, R205, R204 ;  /* 0x000000cccd0a7221 */ /* 0x000fe40000010000 */
[----:B------:R-:W-:Y:S01]  /*64c0*/  FADD.FTZ R8, R248, R8 ;  /* 0x00000008f8087221 */ /* 0x000fe20000010000 */
[----:B------:R-:W-:Y:S01]  /*64d0*/  MOV R174, R224 ;  /* 0x000000e000ae7202 */ /* 0x000fe20000000f00 */
[----:B------:R-:W-:Y:S02]  /*64e0*/  IMAD.MOV.U32 R250, RZ, RZ, R235 ;  /* 0x000000fffffa7224 */ /* 0x000fe400078e00eb */
[----:B------:R-:W-:Y:S02]  /*64f0*/  FADD.FTZ R11, R207, R206 ;  /* 0x000000cecf0b7221 */ /* 0x000fe40000010000 */
[----:B------:R-:W-:-:S02]  /*6500*/  IMAD.MOV.U32 R172, RZ, RZ, R233 ;  /* 0x000000ffffac7224 */ /* 0x000fc400078e00e9 */
[----:B------:R-:W-:Y:S02]  /*6510*/  FADD.FTZ R10, R249, R10 ;  /* 0x0000000af90a7221 */ /* 0x000fe40000010000 */
[----:B------:R-:W-:Y:S02]  /*6520*/  FADD.FTZ R8, R251, R8 ;  /* 0x00000008fb087221 */ /* 0x000fe40000010000 */
[----:B------:R-:W-:Y:S02]  /*6530*/  IMAD.MOV.U32 R173, RZ, RZ, R229 ;  /* 0x000000ffffad7224 */ /* 0x000fe400078e00e5 */
[----:B------:R-:W-:Y:S02]  /*6540*/  FADD.FTZ R11, R250, R11 ;  /* 0x0000000bfa0b7221 */ /* 0x000fe40000010000 */
[----:B------:R-:W-:Y:S02]  /*6550*/  FADD.FTZ R10, R172, R10 ;  /* 0x0000000aac0a7221 */ /* 0x000fe40000010000 */
[----:B------:R-:W-:-:S02]  /*6560*/  FADD.FTZ R8, R174, R8 ;  /* 0x00000008ae087221 */ /* 0x000fc40000010000 */
[----:B------:R-:W-:Y:S02]  /*6570*/  FADD.FTZ R11, R173, R11 ;  /* 0x0000000bad0b7221 */ /* 0x000fe40000010000 */
[----:B------:R-:W-:Y:S02]  /*6580*/  FADD.FTZ R10, R175, R10 ;  /* 0x0000000aaf0a7221 */ /* 0x000fe40000010000 */
[----:B------:R-:W-:Y:S02]  /*6590*/  FADD.FTZ R8, R193, R8 ;  /* 0x00000008c1087221 */ /* 0x000fe40000010000 */
[----:B------:R-:W-:Y:S01]  /*65a0*/  FADD.FTZ R9, R247, R171 ;  /* 0x000000abf7097221 */ /* 0x000fe20000010000 */
[----:B------:R-:W-:Y:S01]  /*65b0*/  MOV R201, R203 ;  /* 0x000000cb00c97202 */ /* 0x000fe20000000f00 */
[----:B------:R-:W-:Y:S01]  /*65c0*/  IMAD.MOV.U32 R200, RZ, RZ, R202 ;  /* 0x000000ffffc87224 */ /* 0x000fe200078e00ca */
[----:B------:R-:W-:Y:S01]  /*65d0*/  MOV R202, R211 ;  /* 0x000000d300ca7202 */ /* 0x000fe20000000f00 */
[----:B------:R-:W-:Y:S01]  /*65e0*/  FADD.FTZ R11, R192, R11 ;  /* 0x0000000bc00b7221 */ /* 0x000fe20000010000 */
[----:B------:R-:W-:Y:S01]  /*65f0*/  MOV R208, R221 ;  /* 0x000000dd00d07202 */ /* 0x000fe20000000f00 */
[----:B------:R-:W-:Y:S01]  /*6600*/  IMAD.MOV.U32 R203, RZ, RZ, R220 ;  /* 0x000000ffffcb7224 */ /* 0x000fe200078e00dc */
[C---:B------:R-:W-:Y:S01]  /*6610*/  HMMA.16816.F32 R96, R128.reuse, R94, R152 ;  /* 0x0000005e8060723c */ /* 0x040fe20000001898 */
[----:B------:R-:W-:Y:S01]  /*6620*/  FADD.FTZ R10, R194, R10 ;  /* 0x0000000ac20a7221 */ /* 0x000fe20000010000 */
[----:B------:R-:W-:Y:S01]  /*6630*/  MOV R211, R240 ;  /* 0x000000f000d37202 */ /* 0x000fe20000000f00 */
[----:B------:R-:W-:Y:S01]  /*6640*/  FADD.FTZ R12, R12, R8 ;  /* 0x000000080c0c7221 */ /* 0x000fe20000010000 */
[----:B------:R-:W-:Y:S01]  /*6650*/  MOV R221, R238 ;  /* 0x000000ee00dd7202 */ /* 0x000fe20000000f00 */
[----:B------:R-:W-:Y:S01]  /*6660*/  IMAD.MOV.U32 R220, RZ, RZ, R239 ;  /* 0x000000ffffdc7224 */ /* 0x000fe200078e00ef */
[----:B------:R1:W5:Y:S01]  /*6670*/  LDL.LU R240, [R1+0x60] ;  /* 0x0000600001f07983 */ /* 0x0003620000300800 */
[----:B------:R-:W-:Y:S01]  /*6680*/  IMAD.MOV.U32 R222, RZ, RZ, R237 ;  /* 0x000000ffffde7224 */ /* 0x000fe200078e00ed */
[----:B------:R-:W-:Y:S01]  /*6690*/  HMMA.16816.F32 R112, R128, R110, R136 ;  /* 0x0000006e8070723c */ /* 0x000fe20000001888 */
[----:B------:R-:W-:-:S02]  /*66a0*/  FADD.FTZ R8, R246, R9 ;  /* 0x00000009f6087221 */ /* 0x000fc40000010000 */
[----:B------:R-:W-:Y:S01]  /*66b0*/  FADD.FTZ R11, R195, R11 ;  /* 0x0000000bc30b7221 */ /* 0x000fe20000010000 */
[----:B------:R-:W-:Y:S01]  /*66c0*/  MOV R213, R220 ;  /* 0x000000dc00d57202 */ /* 0x000fe20000000f00 */
[----:B------:R-:W-:Y:S01]  /*66d0*/  FADD.FTZ R8, R252, R8 ;  /* 0x00000008fc087221 */ /* 0x000fe20000010000 */
[----:B------:R1:W5:Y:S02]  /*66e0*/  LDL.LU R239, [R1+0x5c] ;  /* 0x00005c0001ef7983 */ /* 0x0003640000300800 */
[----:B------:R-:W-:Y:S01]  /*66f0*/  HMMA.16816.F32 R128, R128, R6, R120 ;  /* 0x000000068080723c */ /* 0x000fe20000001878 */
[----:B------:R-:W-:Y:S01]  /*6700*/  IMAD.MOV.U32 R212, RZ, RZ, R211 ;  /* 0x000000ffffd47224 */ /* 0x000fe200078e00d3 */
[----:B------:R-:W-:Y:S01]  /*6710*/  MOV R215, R222 ;  /* 0x000000de00d77202 */ /* 0x000fe20000000f00 */
[----:B------:R-:W-:Y:S01]  /*6720*/  IMAD.MOV.U32 R214, RZ, RZ, R221 ;  /* 0x000000ffffd67224 */ /* 0x000fe200078e00dd */
[----:B------:R-:W-:Y:S01]  /*6730*/  MOV R220, R236 ;  /* 0x000000ec00dc7202 */ /* 0x000fe20000000f00 */
[----:B------:R1:W5:Y:S03]  /*6740*/  LDL.LU R238, [R1+0x58] ;  /* 0x0000580001ee7983 */ /* 0x0003660000300800 */
[C---:B------:R-:W-:Y:S08]  /*6750*/  HMMA.16816.F32 R120, R124.reuse, R4, R48 ;  /* 0x000000047c78723c */ /* 0x040ff00000001830 */
[----:B------:R-:W-:Y:S01]  /*6760*/  HMMA.16816.F32 R136, R124, R140, R104 ;  /* 0x0000008c7c88723c */ /* 0x000fe20000001868 */
[----:B------:R-:W-:-:S07]  /*6770*/  FADD.FTZ R5, R200, R10 ;  /* 0x0000000ac8057221 */ /* 0x000fce0000010000 */
[----:B------:R-:W-:Y:S01]  /*6780*/  HMMA.16816.F32 R152, R124, R156, R216 ;  /* 0x0000009c7c98723c */ /* 0x000fe200000018d8 */
[----:B------:R-:W-:-:S07]  /*6790*/  FADD.FTZ R4, R201, R11 ;  /* 0x0000000bc9047221 */ /* 0x000fce0000010000 */
[----:B------:R-:W-:Y:S01]  /*67a0*/  HMMA.16816.F32 R72, R124, R76, R72 ;  /* 0x0000004c7c48723c */ /* 0x000fe20000001848 */
[----:B------:R-:W-:-:S07]  /*67b0*/  FADD.FTZ R10, R202, R12 ;  /* 0x0000000cca0a7221 */ /* 0x000fce0000010000 */
[----:B------:R-:W-:Y:S01]  /*67c0*/  HMMA.16816.F32 R88, R124, R92, R88 ;  /* 0x0000005c7c58723c */ /* 0x000fe20000001858 */
[----:B------:R-:W-:-:S07]  /*67d0*/  FADD.FTZ R9, R203, R5 ;  /* 0x00000005cb097221 */ /* 0x000fce0000010000 */
[C---:B------:R-:W-:Y:S01]  /*67e0*/  HMMA.16816.F32 R184, R124.reuse, R186, R32 ;  /* 0x000000ba7cb8723c */ /* 0x040fe20000001820 */
[----:B------:R-:W-:Y:S01]  /*67f0*/  FADD.FTZ R5, R164, R8 ;  /* 0x00000008a4057221 */ /* 0x000fe20000010000 */
[----:B------:R-:W-:Y:S01]  /*6800*/  MOV R221, R232 ;  /* 0x000000e800dd7202 */ /* 0x000fe20000000f00 */
[----:B------:R-:W-:Y:S01]  /*6810*/  FADD.FTZ R11, R208, R4 ;  /* 0x00000004d00b7221 */ /* 0x000fe20000010000 */
[----:B------:R1:W5:Y:S01]  /*6820*/  LDL.LU R237, [R1+0x54] ;  /* 0x0000540001ed7983 */ /* 0x0003620000300800 */
[----:B------:R-:W-:Y:S02]  /*6830*/  FADD.FTZ R4, R209, R10 ;  /* 0x0000000ad1047221 */ /* 0x000fe40000010000 */
[----:B------:R-:W-:Y:S01]  /*6840*/  FADD.FTZ R5, R170, R5 ;  /* 0x00000005aa057221 */ /* 0x000fe20000010000 */
[C---:B------:R-:W-:Y:S01]  /*6850*/  HMMA.16816.F32 R104, R124.reuse, R108, R212 ;  /* 0x0000006c7c68723c */ /* 0x040fe200000018d4 */
[----:B------:R-:W-:Y:S01]  /*6860*/  IMAD.MOV.U32 R211, RZ, RZ, R223 ;  /* 0x000000ffffd37224 */ /* 0x000fe200078e00df */
[----:B------:R1:W5:Y:S06]  /*6870*/  LDL.LU R236, [R1+0x50] ;  /* 0x0000500001ec7983 */ /* 0x00036c0000300800 */
[C---:B------:R-:W-:Y:S08]  /*6880*/  HMMA.16816.F32 R140, R124.reuse, R142, R24 ;  /* 0x0000008e7c8c723c */ /* 0x040ff00000001818 */
[C---:B------:R-:W-:Y:S08]  /*6890*/  HMMA.16816.F32 R156, R124.reuse, R158, R20 ;  /* 0x0000009e7c9c723c */ /* 0x040ff00000001814 */
[C---:B------:R-:W-:Y:S08]  /*68a0*/  HMMA.16816.F32 R76, R124.reuse, R78, R28 ;  /* 0x0000004e7c4c723c */ /* 0x040ff0000000181c */
[C---:B------:R-:W-:Y:S08]  /*68b0*/  HMMA.16816.F32 R92, R124.reuse, R94, R36 ;  /* 0x0000005e7c5c723c */ /* 0x040ff00000001824 */
[C---:B------:R-:W-:Y:S01]  /*68c0*/  HMMA.16816.F32 R108, R124.reuse, R110, R40 ;  /* 0x0000006e7c6c723c */ /* 0x040fe20000001828 */
[----:B------:R-:W-:Y:S01]  /*68d0*/  IMAD.MOV.U32 R222, RZ, RZ, R231 ;  /* 0x000000ffffde7224 */ /* 0x000fe200078e00e7 */
[----:B------:R-:W-:Y:S01]  /*68e0*/  MOV R223, R230 ;  /* 0x000000e600df7202 */ /* 0x000fe20000000f00 */
[----:B------:R-:W-:Y:S01]  /*68f0*/  FADD.FTZ R8, R211, R11 ;  /* 0x0000000bd3087221 */ /* 0x000fe20000010000 */
[----:B------:R1:W5:Y:S04]  /*6900*/  LDL.LU R235, [R1+0x4c] ;  /* 0x00004c0001eb7983 */ /* 0x0003680000300800 */
[----:B------:R-:W-:Y:S01]  /*6910*/  HMMA.16816.F32 R124, R124, R6, R44 ;  /* 0x000000067c7c723c */ /* 0x000fe2000000182c */
[----:B------:R1:W5:Y:S04]  /*6920*/  LDL.LU R234, [R1+0x48] ;  /* 0x0000480001ea7983 */ /* 0x0003680000300800 */
[----:B------:R1:W5:Y:S02]  /*6930*/  LDL.LU R233, [R1+0x44] ;  /* 0x0000440001e97983 */ /* 0x0003640000300800 */
[----:B------:R-:W-:-:S02]  /*6940*/  FADD.FTZ R7, R220, R4 ;  /* 0x00000004dc077221 */ /* 0x000fc40000010000 */
[----:B------:R-:W-:Y:S01]  /*6950*/  FADD.FTZ R4, R166, R5 ;  /* 0x00000005a6047221 */ /* 0x000fe20000010000 */
[----:B------:R1:W5:Y:S03]  /*6960*/  LDL.LU R232, [R1+0x40] ;  /* 0x0000400001e87983 */ /* 0x0003660000300800 */
[----:B------:R-:W-:Y:S01]  /*6970*/  FADD.FTZ R4, R165, R4 ;  /* 0x00000004a5047221 */ /* 0x000fe20000010000 */
[----:B------:R1:W5:Y:S01]  /*6980*/  LDL.LU R231, [R1+0x3c] ;  /* 0x00003c0001e77983 */ /* 0x0003620000300800 */
[----:B------:R-:W-:Y:S02]  /*6990*/  FADD.FTZ R6, R210, R9 ;  /* 0x00000009d2067221 */ /* 0x000fe40000010000 */
[----:B------:R-:W-:Y:S01]  /*69a0*/  FADD.FTZ R4, R16, R4 ;  /* 0x0000000410047221 */ /* 0x000fe20000010000 */
[----:B------:R1:W5:Y:S01]  /*69b0*/  LDL.LU R230, [R1+0x38] ;  /* 0x0000380001e67983 */ /* 0x0003620000300800 */
[----:B------:R-:W-:-:S02]  /*69c0*/  FADD.FTZ R5, R221, R6 ;  /* 0x00000006dd057221 */ /* 0x000fc40000010000 */
[----:B------:R-:W-:Y:S01]  /*69d0*/  FADD.FTZ R4, R13, R4 ;  /* 0x000000040d047221 */ /* 0x000fe20000010000 */
[----:B------:R1:W5:Y:S01]  /*69e0*/  LDL.LU R229, [R1+0x34] ;  /* 0x0000340001e57983 */ /* 0x0003620000300800 */
[----:B------:R-:W-:Y:S02]  /*69f0*/  FADD.FTZ R6, R222, R8 ;  /* 0x00000008de067221 */ /* 0x000fe40000010000 */
[----:B------:R-:W-:Y:S01]  /*6a00*/  FADD.FTZ R7, R223, R7 ;  /* 0x00000007df077221 */ /* 0x000fe20000010000 */
[----:B------:R1:W5:Y:S01]  /*6a10*/  LDL.LU R224, [R1+0x30] ;  /* 0x0000300001e07983 */ /* 0x0003620000300800 */
[----:B------:R-:W-:Y:S02]  /*6a20*/  FADD.FTZ R5, R15, R5 ;  /* 0x000000050f057221 */ /* 0x000fe40000010000 */
[----:B------:R-:W-:Y:S02]  /*6a30*/  FADD.FTZ R4, R2, R4 ;  /* 0x0000000402047221 */ /* 0x000fe40000010000 */
[----:B------:R-:W-:-:S02]  /*6a40*/  FADD.FTZ R6, R14, R6 ;  /* 0x000000060e067221 */ /* 0x000fc40000010000 */
[----:B------:R-:W-:Y:S02]  /*6a50*/  FADD.FTZ R7, R18, R7 ;  /* 0x0000000712077221 */ /* 0x000fe40000010000 */
[----:B------:R-:W-:Y:S02]  /*6a60*/  FADD.FTZ R5, R19, R5 ;  /* 0x0000000513057221 */ /* 0x000fe40000010000 */
        /* <DEDUP_REMOVED lines=26> */
.L_x_3133:
[----:B------:R-:W-:Y:S02]  /*6c10*/  UISETP.NE.AND UP0, UPT, UR26, 0x1, UPT ;  /* 0x000000011a00788c */ /* 0x000fe4000bf05270 */
[----:B------:R-:W-:Y:S02]  /*6c20*/  ULDC.64 UR4, c[0x0][0x330] ;  /* 0x0000cc0000047ab9 */ /* 0x000fe40000000a00 */
[----:B------:R-:W-:-:S07]  /*6c30*/  UIMAD.WIDE.U32 UR30, UR28, UR4, URZ ;  /* 0x000000041c1e72a5 */ /* 0x000fce000f8e003f */
[----:B------:R-:W-:Y:S02]  /*6c40*/  @UP0 UMOV UR29, UR31 ;  /* 0x0000001f001d0c82 */ /* 0x000fe40008000000 */
[----:B------:R-:W-:Y:S02]  /*6c50*/  @UP0 USHF.R.U32.HI UR28, URZ, UR5, UR29 ;  /* 0x000000053f1c0299 */ /* 0x000fe4000801161d */
.L_x_3134:
[----:B------:R-:W-:Y:S02]  /*6c60*/  ULDC UR4, c[0x0][0x32c] ;  /* 0x0000cb0000047ab9 */ /* 0x000fe40000000800 */
[----:B------:R-:W-:-:S04]  /*6c70*/  UIMAD UR4, UR28, UR26, UR4 ;  /* 0x0000001a1c0472a4 */ /* 0x000fc8000f8e0204 */
[----:B------:R-:W-:-:S04]  /*6c80*/  UISETP.LT.AND UP0, UPT, UR27, UR4, UPT ;  /* 0x000000041b00728c */ /* 0x000fc8000bf01270 */
[----:B------:R-:W-:-:S04]  /*6c90*/  USEL UR27, UR27, UR4, UP0 ;  /* 0x000000041b1b7287 */ /* 0x000fc80008000000 */
.L_x_3132:
        /* <DEDUP_REMOVED lines=8> */
[----:B------:R-:W2:Y:S04]  /*6d20*/  LDL R4, [R1] ;  /* 0x0000000001047983 */ /* 0x000ea80000100800 */
[----:B-1----:R-:W3:Y:S04]  /*6d30*/  LDL R2, [R1+0x28] ;  /* 0x0000280001027983 */ /* 0x002ee80000100800 */
[----:B------:R-:W3:Y:S04]  /*6d40*/  LDL R0, [R1+0x20] ;  /* 0x0000200001007983 */ /* 0x000ee80000100800 */
[----:B------:R-:W4:Y:S01]  /*6d50*/  LDL.LU R5, [R1+0x2c] ;  /* 0x00002c0001057983 */ /* 0x000f220000300800 */
[----:B------:R-:W-:Y:S01]  /*6d60*/  MOV R171, R3 ;  /* 0x0000000300ab7202 */ /* 0x000fe20000000f00 */
[----:B------:R-:W-:-:S02]  /*6d70*/  IMAD.MOV.U32 R166, RZ, RZ, R168 ;  /* 0x000000ffffa67224 */ /* 0x000fc400078e00a8 */
[----:B------:R-:W-:Y:S02]  /*6d80*/  IMAD.MOV.U32 R164, RZ, RZ, R169 ;  /* 0x000000ffffa47224 */ /* 0x000fe400078e00a9 */
[----:B------:R-:W-:Y:S01]  /*6d90*/  IMAD.MOV.U32 R170, RZ, RZ, R167 ;  /* 0x000000ffffaa7224 */ /* 0x000fe200078e00a7 */
[----:B--2---:R-:W-:-:S05]  /*6da0*/  SHF.L.U32 R3, R4, 0x1, RZ ;  /* 0x0000000104037819 */ /* 0x004fca00000006ff */
[----:B------:R1:W-:Y:S01]  /*6db0*/  STL [R1+0x24], R3 ;  /* 0x0000240301007387 */ /* 0x0003e20000100800 */
[C---:B---3--:R-:W-:Y:S01]  /*6dc0*/  SHF.L.U64.HI R249, R0.reuse, 0x1, R2 ;  /* 0x0000000100f97819 */ /* 0x048fe20000010202 */
[----:B------:R-:W-:Y:S01]  /*6dd0*/  IMAD.SHL.U32 R248, R0, 0x2, RZ ;  /* 0x0000000200f87824 */ /* 0x000fe200078e00ff */
[----:B----4-:R-:W-:Y:S02]  /*6de0*/  SHF.L.U64.HI R250, R4, 0x1, R5 ;  /* 0x0000000104fa7819 */ /* 0x010fe40000010205 */
.L_x_3154:
[----:B-----5:R2:W5:Y:S01]  /*6df0*/  LDL R221, [R1+0x24] ;  /* 0x0000240001dd7983 */ /* 0x0205620000100800 */
[----:B------:R-:W-:Y:S04]  /*6e00*/  DEPBAR.LE SB0, 0x0 ;  /* 0x000080000000791a */ /* 0x000fe80000000000 */
[----:B------:R-:W-:Y:S01]  /*6e10*/  BAR.SYNC.DEFER_BLOCKING 0x0 ;  /* 0x0000000000007b1d */ /* 0x000fe20000010000 */
[----:B------:R-:W-:Y:S01]  /*6e20*/  UISETP.GT.AND UP0, UPT, UR7, UR23, UPT ;  /* 0x000000170700728c */ /* 0x000fe2000bf04270 */
[----:B------:R-:W-:Y:S05]  /*6e30*/  SEL R220, RZ, 0x10, P4 ;  /* 0x00000010ffdc7807 */ /* 0x000fea0002000000 */
[----:B------:R-:W-:Y:S01]  /*6e40*/  PLOP3.LUT P0, PT, PT, PT, UP0, 0x80, 0x0 ;  /* 0x000000000000781c */ /* 0x000fe20003f0f008 */
        /* <DEDUP_REMOVED lines=12> */
[C---:B-1----:R-:W-:Y:S01]  /*6f10*/  IMAD.WIDE.U32 R2, R243.reuse, c[0x0][0x208], RZ ;  /* 0x00008200f3027a25 */ /* 0x042fe200078e00ff */
        /* <DEDUP_REMOVED lines=20> */
[CC--:B--2---:R-:W-:Y:S02]  /*7060*/  IADD3 R12, P1, R3.reuse, R221.reuse, RZ ;  /* 0x000000dd030c7210 */ /* 0x0c4fe40007f3e0ff */
[-C--:B------:R-:W-:Y:S03]  /*7070*/  IADD3 R10, P0, R3, R248.reuse, RZ ;  /* 0x000000f8030a7210 */ /* 0x080fe60007f1e0ff */
[--C-:B----4-:R-:W-:Y:S01]  /*7080*/  IMAD.X R13, R4, 0x1, R250.reuse, P1 ;  /* 0x00000001040d7824 */ /* 0x110fe200008e06fa */
        /* <DEDUP_REMOVED lines=15> */
.L_x_3136:
[-C--:B-1-3--:R-:W-:Y:S01]  /*7180*/  HMMA.16816.F32 R4, R48, R16.reuse, RZ ;  /* 0x000000103004723c */ /* 0x08afe200000018ff */
[----:B------:R-:W-:Y:S01]  /*7190*/  LDSM.16.M88.4 R212, [R232+0x8080] ;  /* 0x00808000e8d4783b */ /* 0x000fe20000000200 */
[----:B------:R-:W-:Y:S06]  /*71a0*/  UISETP.GT.AND UP0, UPT, UR23, UR7, UPT ;  /* 0x000000071700728c */ /* 0x000fec000bf04270 */
[C---:B----4-:R-:W-:Y:S01]  /*71b0*/  HMMA.16816.F32 R8, R44.reuse, R16, RZ ;  /* 0x000000102c08723c */ /* 0x050fe200000018ff */
[----:B------:R-:W0:Y:S01]  /*71c0*/  LDGDEPBAR ;  /* 0x00000000000079af */ /* 0x000e220000000000 */
[----:B------:R-:W-:Y:S06]  /*71d0*/  PLOP3.LUT P0, PT, PT, PT, UP0, 0x80, 0x0 ;  /* 0x000000000000781c */ /* 0x000fec0003f0f008 */
[-C--:B------:R-:W-:Y:S01]  /*71e0*/  HMMA.16816.F32 R12, R44, R18.reuse, RZ ;  /* 0x000000122c0c723c */ /* 0x080fe200000018ff */
[----:B------:R-:W1:Y:S07]  /*71f0*/  LDSM.16.M88.4 R216, [R230+0x5080] ;  /* 0x00508000e6d8783b */ /* 0x000e6e0000000200 */
        /* <DEDUP_REMOVED lines=19> */
[----:B------:R-:W-:Y:S07]  /*7330*/  LDSM.16.M88.4 R204, [R229] ;  /* 0x00000000e5cc783b */ /* 0x000fee0000000200 */
[-C--:B------:R-:W-:Y:S08]  /*7340*/  HMMA.16816.F32 R36, R192, R208.reuse, R36 ;  /* 0x000000d0c024723c */ /* 0x080ff00000001824 */
        /* <DEDUP_REMOVED lines=10> */
[----:B------:R-:W3:Y:S07]  /*73f0*/  LDSM.16.M88.4 R216, [R229+0x800] ;  /* 0x00080000e5d8783b */ /* 0x000eee0000000200 */
[-C--:B----4-:R-:W-:Y:S08]  /*7400*/  HMMA.16816.F32 R20, R212, R196.reuse, R20 ;  /* 0x000000c4d414723c */ /* 0x090ff00000001814 */
[C---:B------:R-:W-:Y:S08]  /*7410*/  HMMA.16816.F32 R24, R172.reuse, R196, R24 ;  /* 0x000000c4ac18723c */ /* 0x040ff00000001818 */
[-C--:B------:R-:W-:Y:S08]  /*7420*/  HMMA.16816.F32 R28, R172, R198.reuse, R28 ;  /* 0x000000c6ac1c723c */ /* 0x080ff0000000181c */
[C---:B------:R-:W-:Y:S01]  /*7430*/  HMMA.16816.F32 R32, R212.reuse, R198, R32 ;  /* 0x000000c6d420723c */ /* 0x040fe20000001820 */
[----:B------:R-:W4:Y:S07]  /*7440*/  LDSM.16.M88.4 R196, [R229+0x1000] ;  /* 0x00100000e5c4783b */ /* 0x000f2e0000000200 */
[-C--:B--2---:R-:W-:Y:S08]  /*7450*/  HMMA.16816.F32 R36, R212, R192.reuse, R36 ;  /* 0x000000c0d424723c */ /* 0x084ff00000001824 */
[C---:B------:R-:W-:Y:S08]  /*7460*/  HMMA.16816.F32 R40, R172.reuse, R192, R40 ;  /* 0x000000c0ac28723c */ /* 0x040ff00000001828 */
[-C--:B------:R-:W-:Y:S01]  /*7470*/  HMMA.16816.F32 R44, R172, R194.reuse, R44 ;  /* 0x000000c2ac2c723c */ /* 0x080fe2000000182c */
[----:B------:R-:W-:Y:S07]  /*7480*/  LDSM.16.M88.4 R172, [R231+0xc080] ;  /* 0x00c08000e7ac783b */ /* 0x000fee0000000200 */
[----:B------:R-:W-:Y:S01]  /*7490*/  HMMA.16816.F32 R48, R212, R194, R48 ;  /* 0x000000c2d430723c */ /* 0x000fe20000001830 */
[----:B------:R-:W2:Y:S07]  /*74a0*/  LDSM.16.M88.4 R192, [R224+0x6880] ;  /* 0x00688000e0c0783b */ /* 0x000eae0000000200 */
[-C--:B------:R-:W-:Y:S01]  /*74b0*/  HMMA.16816.F32 R4, R200, R204.reuse, R4 ;  /* 0x000000ccc804723c */ /* 0x080fe20000001804 */
[----:B------:R-:W-:Y:S07]  /*74c0*/  LDSM.16.M88.4 R212, [R224+0x7080] ;  /* 0x00708000e0d4783b */ /* 0x000fee0000000200 */
        /* <DEDUP_REMOVED lines=16> */
[----:B------:R-:W2:Y:S07]  /*75d0*/  LDSM.16.M88.4 R200, [R239] ;  /* 0x00000000efc8783b */ /* 0x000eae0000000200 */
[C---:B-1----:R-:W-:Y:S08]  /*75e0*/  HMMA.16816.F32 R8, R204.reuse, R192, R8 ;  /* 0x000000c0cc08723c */ /* 0x042ff00000001808 */
[-C--:B------:R-:W-:Y:S08]  /*75f0*/  HMMA.16816.F32 R12, R204, R194.reuse, R12 ;  /* 0x000000c2cc0c723c */ /* 0x080ff0000000180c */
[C---:B------:R-:W-:Y:S01]  /*7600*/  HMMA.16816.F32 R16, R172.reuse, R194, R16 ;  /* 0x000000c2ac10723c */ /* 0x040fe20000001810 */
[----:B------:R-:W1:Y:S07]  /*7610*/  LDSM.16.M88.4 R192, [R238] ;  /* 0x00000000eec0783b */ /* 0x000e6e0000000200 */
[-C--:B------:R-:W-:Y:S08]  /*7620*/  HMMA.16816.F32 R20, R172, R212.reuse, R20 ;  /* 0x000000d4ac14723c */ /* 0x080ff00000001814 */
[C---:B------:R-:W-:Y:S08]  /*7630*/  HMMA.16816.F32 R24, R204.reuse, R212, R24 ;  /* 0x000000d4cc18723c */ /* 0x040ff00000001818 */
[-C--:B------:R-:W-:Y:S08]  /*7640*/  HMMA.16816.F32 R28, R204, R214.reuse, R28 ;  /* 0x000000d6cc1c723c */ /* 0x080ff0000000181c */
[C---:B------:R-:W-:Y:S01]  /*7650*/  HMMA.16816.F32 R32, R172.reuse, R214, R32 ;  /* 0x000000d6ac20723c */ /* 0x040fe20000001820 */
[----:B------:R-:W-:Y:S07]  /*7660*/  LDSM.16.M88.4 R212, [R230+0x6880] ;  /* 0x00688000e6d4783b */ /* 0x000fee0000000200 */
[-C--:B---3--:R-:W-:Y:S08]  /*7670*/  HMMA.16816.F32 R36, R172, R216.reuse, R36 ;  /* 0x000000d8ac24723c */ /* 0x088ff00000001824 */
[C---:B------:R-:W-:Y:S08]  /*7680*/  HMMA.16816.F32 R40, R204.reuse, R216, R40 ;  /* 0x000000d8cc28723c */ /* 0x040ff00000001828 */
[-C--:B------:R-:W-:Y:S01]  /*7690*/  HMMA.16816.F32 R44, R204, R218.reuse, R44 ;  /* 0x000000dacc2c723c */ /* 0x080fe2000000182c */
[----:B------:R-:W-:Y:S07]  /*76a0*/  LDSM.16.M88.4 R204, [R232+0xc080] ;  /* 0x00c08000e8cc783b */ /* 0x000fee0000000200 */
[----:B------:R-:W-:Y:S01]  /*76b0*/  HMMA.16816.F32 R48, R172, R218, R48 ;  /* 0x000000daac30723c */ /* 0x000fe20000001830 */
[----:B------:R-:W3:Y:S07]  /*76c0*/  LDSM.16.M88.4 R172, [R237] ;  /* 0x00000000edac783b */ /* 0x000eee0000000200 */
[-C--:B--2---:R-:W-:Y:S01]  /*76d0*/  HMMA.16816.F32 R4, R196, R200.reuse, R4 ;  /* 0x000000c8c404723c */ /* 0x084fe20000001804 */
[----:B------:R-:W2:Y:S07]  /*76e0*/  LDSM.16.M88.4 R216, [R232+0xe080] ;  /* 0x00e08000e8d8783b */ /* 0x000eae0000000200 */
[C---:B------:R-:W-:Y:S08]  /*76f0*/  HMMA.16816.F32 R8, R208.reuse, R200, R8 ;  /* 0x000000c8d008723c */ /* 0x040ff00000001808 */
[-C--:B------:R-:W-:Y:S08]  /*7700*/  HMMA.16816.F32 R12, R208, R202.reuse, R12 ;  /* 0x000000cad00c723c */ /* 0x080ff0000000180c */
[C---:B------:R-:W-:Y:S01]  /*7710*/  HMMA.16816.F32 R16, R196.reuse, R202, R16 ;  /* 0x000000cac410723c */ /* 0x040fe20000001810 */
[----:B------:R-:W4:Y:S07]  /*7720*/  LDSM.16.M88.4 R200, [R230+0x7080] ;  /* 0x00708000e6c8783b */ /* 0x000f2e0000000200 */
[-C--:B-1----:R-:W-:Y:S08]  /*7730*/  HMMA.16816.F32 R20, R196, R192.reuse, R20 ;  /* 0x000000c0c414723c */ /* 0x082ff00000001814 */
        /* <DEDUP_REMOVED lines=9> */
[----:B------:R-:W1:Y:S07]  /*77d0*/  LDSM.16.M88.4 R172, [R230+0x7880] ;  /* 0x00788000e6ac783b */ /* 0x000e6e0000000200 */
[-C--:B------:R-:W-:Y:S01]  /*77e0*/  HMMA.16816.F32 R4, R204, R212.reuse, R4 ;  /* 0x000000d4cc04723c */ /* 0x080fe20000001804 */
[----:B------:R-:W3:Y:S07]  /*77f0*/  LDSM.16.M88.4 R196, [R229+0x1800] ;  /* 0x00180000e5c4783b */ /* 0x000eee0000000200 */
[C---:B--2---:R-:W-:Y:S08]  /*7800*/  HMMA.16816.F32 R8, R216.reuse, R212, R8 ;  /* 0x000000d4d808723c */ /* 0x044ff00000001808 */
[-C--:B------:R-:W-:Y:S08]  /*7810*/  HMMA.16816.F32 R12, R216, R214.reuse, R12 ;  /* 0x000000d6d80c723c */ /* 0x080ff0000000180c */
[C---:B------:R-:W-:Y:S01]  /*7820*/  HMMA.16816.F32 R16, R204.reuse, R214, R16 ;  /* 0x000000d6cc10723c */ /* 0x040fe20000001810 */
[----:B------:R-:W2:Y:S07]  /*7830*/  LDSM.16.M88.4 R212, [R229+0x2000] ;  /* 0x00200000e5d4783b */ /* 0x000eae0000000200 */
[-C--:B----4-:R-:W-:Y:S08]  /*7840*/  HMMA.16816.F32 R20, R204, R200.reuse, R20 ;  /* 0x000000c8cc14723c */ /* 0x090ff00000001814 */
[C---:B------:R-:W-:Y:S08]  /*7850*/  HMMA.16816.F32 R24, R216.reuse, R200, R24 ;  /* 0x000000c8d818723c */ /* 0x040ff00000001818 */
[-C--:B------:R-:W-:Y:S08]  /*7860*/  HMMA.16816.F32 R28, R216, R202.reuse, R28 ;  /* 0x000000cad81c723c */ /* 0x080ff0000000181c */
[C---:B------:R-:W-:Y:S01]  /*7870*/  HMMA.16816.F32 R32, R204.reuse, R202, R32 ;  /* 0x000000cacc20723c */ /* 0x040fe20000001820 */
[----:B------:R-:W4:Y:S01]  /*7880*/  LDSM.16.M88.4 R200, [R229+0x2800] ;  /* 0x00280000e5c8783b */ /* 0x000f220000000200 */
[----:B------:R-:W-:Y:S06]  /*7890*/  DEPBAR.LE SB0, 0x0 ;  /* 0x000080000000791a */ /* 0x000fec0000000000 */
[-C--:B-1----:R-:W-:Y:S01]  /*78a0*/  HMMA.16816.F32 R36, R204, R172.reuse, R36 ;  /* 0x000000accc24723c */ /* 0x082fe20000001824 */
[----:B------:R-:W-:Y:S07]  /*78b0*/  BAR.SYNC.DEFER_BLOCKING 0x0 ;  /* 0x0000000000007b1d */ /* 0x000fee0000010000 */
[C---:B------:R-:W-:Y:S08]  /*78c0*/  HMMA.16816.F32 R40, R216.reuse, R172, R40 ;  /* 0x000000acd828723c */ /* 0x040ff00000001828 */
[-C--:B------:R-:W-:Y:S08]  /*78d0*/  HMMA.16816.F32 R44, R216, R174.reuse, R44 ;  /* 0x000000aed82c723c */ /* 0x080ff0000000182c */
[----:B------:R-:W-:Y:S08]  /*78e0*/  HMMA.16816.F32 R48, R204, R174, R48 ;  /* 0x000000aecc30723c */ /* 0x000ff00000001830 */
[-C--:B---3--:R-:W-:Y:S08]  /*78f0*/  HMMA.16816.F32 R4, R192, R196.reuse, R4 ;  /* 0x000000c4c004723c */ /* 0x088ff00000001804 */
[C---:B------:R-:W-:Y:S08]  /*7900*/  HMMA.16816.F32 R8, R208.reuse, R196, R8 ;  /* 0x000000c4d008723c */ /* 0x040ff00000001808 */
[-C--:B------:R-:W-:Y:S08]  /*7910*/  HMMA.16816.F32 R12, R208, R198.reuse, R12 ;  /* 0x000000c6d00c723c */ /* 0x080ff0000000180c */
[C---:B------:R-:W-:Y:S08]  /*7920*/  HMMA.16816.F32 R16, R192.reuse, R198, R16 ;  /* 0x000000c6c010723c */ /* 0x040ff00000001810 */
[-C--:B--2---:R-:W-:Y:S08]  /*7930*/  HMMA.16816.F32 R20, R192, R212.reuse, R20 ;  /* 0x000000d4c014723c */ /* 0x084ff00000001814 */
[C---:B------:R-:W-:Y:S08]  /*7940*/  HMMA.16816.F32 R24, R208.reuse, R212, R24 ;  /* 0x000000d4d018723c */ /* 0x040ff00000001818 */
[-C--:B------:R-:W-:Y:S08]  /*7950*/  HMMA.16816.F32 R28, R208, R214.reuse, R28 ;  /* 0x000000d6d01c723c */ /* 0x080ff0000000181c */
[C---:B------:R-:W-:Y:S08]  /*7960*/  HMMA.16816.F32 R32, R192.reuse, R214, R32 ;  /* 0x000000d6c020723c */ /* 0x040ff00000001820 */
[-C--:B----4-:R-:W-:Y:S08]  /*7970*/  HMMA.16816.F32 R36, R192, R200.reuse, R36 ;  /* 0x000000c8c024723c */ /* 0x090ff00000001824 */
[C---:B------:R-:W-:Y:S08]  /*7980*/  HMMA.16816.F32 R40, R208.reuse, R200, R40 ;  /* 0x000000c8d028723c */ /* 0x040ff00000001828 */
[-C--:B------:R-:W-:Y:S08]  /*7990*/  HMMA.16816.F32 R44, R208, R202.reuse, R44 ;  /* 0x000000cad02c723c */ /* 0x080ff0000000182c */
[----:B------:R-:W-:Y:S01]  /*79a0*/  HMMA.16816.F32 R48, R192, R202, R48 ;  /* 0x000000cac030723c */ /* 0x000fe20000001830 */
[----:B------:R-:W-:-:S07]  /*79b0*/  @!P0 BRA `(.L_x_3137) ;  /* 0x0000037000008947 */ /* 0x000fce0003800000 */
[----:B------:R-:W2:Y:S01]  /*79c0*/  LDL R0, [R1+0x4] ;  /* 0x0000040001007983 */ /* 0x000ea20000100800 */
        /* <DEDUP_REMOVED lines=15> */
[----:B------:R1:W2:Y:S04]  /*7ac0*/  @!P6 LDG.E R242, [R168.64] ;  /* 0x00000014a8f2e981 */ /* 0x0002a8000c1e1900 */
        /* <DEDUP_REMOVED lines=8> */
[----:B------:R-:W-:Y:S03]  /*7b50*/  IADD3 R0, P0, R2, UR16, RZ ;  /* 0x0000001002007c10 */ /* 0x000fe6000ff1e0ff */
[----:B------:R-:W-:Y:S05]  /*7b60*/  IMAD R165, R242, c[0x0][0x1f4], R165 ;  /* 0x00007d00f2a57a24 */ /* 0x000fea00078e02a5 */
[----:B------:R-:W-:Y:S02]  /*7b70*/  IADD3.X R3, R3, UR8, R165, P0, !PT ;  /* 0x0000000803037c10 */ /* 0x000fe400087fe4a5 */
[C---:B------:R-:W-:Y:S04]  /*7b80*/  LEA R2, P0, R0.reuse, c[0x0][0x1c8], 0x1 ;  /* 0x0000720000027a11 */ /* 0x040fe800078008ff */
[----:B------:R-:W-:Y:S01]  /*7b90*/  LEA.HI.X R0, R0, c[0x0][0x1cc], R3, 0x1, P0 ;  /* 0x0000730000007a11 */ /* 0x000fe200000f0c03 */
[----:B------:R-:W1:Y:S04]  /*7ba0*/  SHFL.IDX PT, R172, R2, 0x1, 0x181f ;  /* 0x00381f0002ac7f89 */ /* 0x000e6800000e0000 */
[----:B------:R-:W2:Y:S04]  /*7bb0*/  SHFL.IDX PT, R3, R2, RZ, 0x181f ;  /* 0x00181fff02037589 */ /* 0x000ea800000e0000 */
[----:B------:R-:W3:Y:S04]  /*7bc0*/  SHFL.IDX PT, R165, R0, RZ, 0x181f ;  /* 0x00181fff00a57589 */ /* 0x000ee800000e0000 */
[----:B------:R-:W4:Y:S04]  /*7bd0*/  SHFL.IDX PT, R2, R2, 0x2, 0x181f ;  /* 0x00581f0002027f89 */ /* 0x000f2800000e0000 */
[----:B------:R-:W4:Y:S04]  /*7be0*/  SHFL.IDX PT, R167, R0, 0x1, 0x181f ;  /* 0x00381f0000a77f89 */ /* 0x000f2800000e0000 */
[----:B------:R-:W4:Y:S01]  /*7bf0*/  SHFL.IDX PT, R0, R0, 0x2, 0x181f ;  /* 0x00581f0000007f89 */ /* 0x000f2200000e0000 */
[CC--:B-1---5:R-:W-:Y:S02]  /*7c00*/  IADD3 R174, P2, R172.reuse, R221.reuse, RZ ;  /* 0x000000ddacae7210 */ /* 0x0e2fe40007f5e0ff */
[CC--:B--2---:R-:W-:Y:S02]  /*7c10*/  IADD3 R194, P1, R3.reuse, R221.reuse, RZ ;  /* 0x000000dd03c27210 */ /* 0x0c4fe40007f3e0ff */
[-C--:B------:R-:W-:Y:S03]  /*7c20*/  IADD3 R192, P0, R3, R248.reuse, RZ ;  /* 0x000000f803c07210 */ /* 0x080fe60007f1e0ff */
[C-C-:B---3--:R-:W-:Y:S01]  /*7c30*/  IMAD.X R195, R165.reuse, 0x1, R250.reuse, P1 ;  /* 0x00000001a5c37824 */ /* 0x148fe200008e06fa */
[----:B------:R-:W-:Y:S01]  /*7c40*/  IADD3 R172, P1, R172, R248, RZ ;  /* 0x000000f8acac7210 */ /* 0x000fe20007f3e0ff */
[--C-:B------:R-:W-:Y:S01]  /*7c50*/  IMAD.X R193, R165, 0x1, R249.reuse, P0 ;  /* 0x00000001a5c17824 */ /* 0x100fe200000e06f9 */
[----:B----4-:R-:W-:Y:S02]  /*7c60*/  IADD3 R168, P0, R2, R221, RZ ;  /* 0x000000dd02a87210 */ /* 0x010fe40007f1e0ff */
        /* <DEDUP_REMOVED lines=12> */
.L_x_3137:
[----:B-1----:R-:W-:Y:S01]  /*7d30*/  IMAD.U32 R3, RZ, RZ, UR22 ;  /* 0x00000016ff037e24 */ /* 0x002fe2000f8e00ff */
[----:B------:R-:W2:Y:S01]  /*7d40*/  LDL R2, [R1+0x1c] ;  /* 0x00001c0001027983 */ /* 0x000ea20000100800 */
        /* <DEDUP_REMOVED lines=36> */
.L_x_3140:
[----:B------:R-:W-:Y:S04]  /*7f90*/  MOV R2, c[0x0][0x32c] ;  /* 0x0000cb0000027a02 */ /* 0x000fe80000000f00 */
[----:B------:R-:W-:Y:S11]  /*7fa0*/  ISETP.NE.AND P0, PT, R2, 0x1, PT ;  /* 0x000000010200780c */ /* 0x000ff60003f05270 */
[----:B------:R-:W-:Y:S02]  /*7fb0*/  @!UPT UIADD3 URZ, URZ, URZ, URZ ;  /* 0x0000003f3f3ff290 */ /* 0x000fe4000fffe03f */
[----:B------:R-:W-:Y:S05]  /*7fc0*/  @P0 IMAD.HI.U32 R2, R0, c[0x0][0x330], RZ ;  /* 0x0000cc0000020a27 */ /* 0x000fea00078e00ff */
[----:B------:R-:W-:Y:S02]  /*7fd0*/  @P0 SHF.R.U32.HI R0, RZ, c[0x0][0x334], R2 ;  /* 0x0000cd00ff000a19 */ /* 0x000fe40000011602 */
.L_x_3141:
[----:B------:R-:W-:Y:S05]  /*7fe0*/  BSYNC B0 ;  /* 0x0000000000007941 */ /* 0x000fea0003800000 */
.L_x_3139:
[----:B------:R-:W-:Y:S05]  /*7ff0*/  IADD3 R2, -R194, UR4, RZ ;  /* 0x00000004c2027c10 */ /* 0x000fea000fffe1ff */
[----:B------:R-:W-:Y:S05]  /*8000*/  IMAD R0, R0, c[0x0][0x32c], R2 ;  /* 0x0000cb0000007a24 */ /* 0x000fea00078e0202 */
[----:B------:R-:W-:Y:S02]  /*8010*/  IADD3 R2, R0, c[0x0][0x32c], RZ ;  /* 0x0000cb0000027a10 */ /* 0x000fe40007ffe0ff */
[----:B------:R-:W-:Y:S02]  /*8020*/  IMNMX R167, R167, R0, !PT ;  /* 0x00000000a7a77217 */ /* 0x000fe40007800200 */
[----:B------:R-:W-:Y:S02]  /*8030*/  IMNMX R168, R168, R2, PT ;  /* 0x00000002a8a87217 */ /* 0x000fe40003800200 */
.L_x_3138:
[----:B------:R-:W1:Y:S01]  /*8040*/  SHFL.IDX PT, R0, R172, 0x1, 0x1c1f ;  /* 0x003c1f00ac007f89 */ /* 0x000e6200000e0000 */
[----:B------:R-:W-:Y:S06]  /*8050*/  UISETP.NE.AND UP0, UPT, UR12, URZ, UPT ;  /* 0x0000003f0c00728c */ /* 0x000fec000bf05270 */
[----:B------:R-:W-:Y:S02]  /*8060*/  PLOP3.LUT P0, PT, PT, PT, UP0, 0x40, 0x0 ;  /* 0x000000000000781c */ /* 0x000fe40003f0e808 */
[----:B-1----:R-:W-:Y:S01]  /*8070*/  IADD3 R3, R174, R0, RZ ;  /* 0x00000000ae037210 */ /* 0x002fe20007ffe0ff */
[----:B------:R-:W-:Y:S10]  /*8080*/  IMAD.IADD R165, R173, 0x1, R0 ;  /* 0x00000001ada57824 */ /* 0x000ff400078e0200 */
        /* <DEDUP_REMOVED lines=16> */
.L_x_3144:
[----:B------:R-:W-:Y:S04]  /*8190*/  MOV R2, c[0x0][0x32c] ;  /* 0x0000cb0000027a02 */ /* 0x000fe80000000f00 */
[----:B------:R-:W-:Y:S11]  /*81a0*/  ISETP.NE.AND P0, PT, R2, 0x1, PT ;  /* 0x000000010200780c */ /* 0x000ff60003f05270 */
[----:B------:R-:W-:Y:S02]  /*81b0*/  @!UPT UIADD3 URZ, URZ, URZ, URZ ;  /* 0x0000003f3f3ff290 */ /* 0x000fe4000fffe03f */
[----:B------:R-:W-:Y:S05]  /*81c0*/  @P0 IMAD.HI.U32 R2, R0, c[0x0][0x330], RZ ;  /* 0x0000cc0000020a27 */ /* 0x000fea00078e00ff */
[----:B------:R-:W-:Y:S02]  /*81d0*/  @P0 SHF.R.U32.HI R0, RZ, c[0x0][0x334], R2 ;  /* 0x0000cd00ff000a19 */ /* 0x000fe40000011602 */
.L_x_3145:
[----:B------:R-:W-:Y:S05]  /*81e0*/  BSYNC B0 ;  /* 0x0000000000007941 */ /* 0x000fea0003800000 */
.L_x_3143:
[----:B------:R-:W-:Y:S05]  /*81f0*/  IADD3 R2, -R194, UR4, RZ ;  /* 0x00000004c2027c10 */ /* 0x000fea000fffe1ff */
[----:B------:R-:W-:Y:S05]  /*8200*/  IMAD R0, R0, c[0x0][0x32c], R2 ;  /* 0x0000cb0000007a24 */ /* 0x000fea00078e0202 */
[----:B------:R-:W-:Y:S02]  /*8210*/  IADD3 R2, R0, c[0x0][0x32c], RZ ;  /* 0x0000cb0000027a10 */ /* 0x000fe40007ffe0ff */
[----:B------:R-:W-:Y:S02]  /*8220*/  IMNMX R3, R3, R0, !PT ;  /* 0x0000000003037217 */ /* 0x000fe40007800200 */
[----:B------:R-:W-:Y:S02]  /*8230*/  IMNMX R165, R165, R2, PT ;  /* 0x00000002a5a57217 */ /* 0x000fe40003800200 */
.L_x_3142:
        /* <DEDUP_REMOVED lines=21> */
.L_x_3148:
[----:B------:R-:W-:Y:S04]  /*8390*/  MOV R175, c[0x0][0x32c] ;  /* 0x0000cb0000af7a02 */ /* 0x000fe80000000f00 */
[----:B------:R-:W-:Y:S11]  /*83a0*/  ISETP.NE.AND P0, PT, R175, 0x1, PT ;  /* 0x00000001af00780c */ /* 0x000ff60003f05270 */
[----:B------:R-:W-:Y:S02]  /*83b0*/  @!UPT UIADD3 URZ, URZ, URZ, URZ ;  /* 0x0000003f3f3ff290 */ /* 0x000fe4000fffe03f */
[----:B------:R-:W-:Y:S05]  /*83c0*/  @P0 IMAD.HI.U32 R175, R169, c[0x0][0x330], RZ ;  /* 0x0000cc00a9af0a27 */ /* 0x000fea00078e00ff */
[----:B------:R-:W-:Y:S02]  /*83d0*/  @P0 SHF.R.U32.HI R169, RZ, c[0x0][0x334], R175 ;  /* 0x0000cd00ffa90a19 */ /* 0x000fe400000116af */
.L_x_3149:
[----:B------:R-:W-:Y:S05]  /*83e0*/  BSYNC B0 ;  /* 0x0000000000007941 */ /* 0x000fea0003800000 */
.L_x_3147:
[----:B------:R-:W-:Y:S05]  /*83f0*/  IADD3 R175, -R194, UR4, RZ ;  /* 0x00000004c2af7c10 */ /* 0x000fea000fffe1ff */
[----:B------:R-:W-:Y:S05]  /*8400*/  IMAD R169, R169, c[0x0][0x32c], R175 ;  /* 0x0000cb00a9a97a24 */ /* 0x000fea00078e02af */
[----:B------:R-:W-:Y:S02]  /*8410*/  IADD3 R175, R169, c[0x0][0x32c], RZ ;  /* 0x0000cb00a9af7a10 */ /* 0x000fe40007ffe0ff */
[----:B------:R-:W-:Y:S02]  /*8420*/  IMNMX R0, R0, R169, !PT ;  /* 0x000000a900007217 */ /* 0x000fe40007800200 */
[----:B------:R-:W-:Y:S02]  /*8430*/  IMNMX R2, R2, R175, PT ;  /* 0x000000af02027217 */ /* 0x000fe40003800200 */
.L_x_3146:
[----:B------:R-:W-:Y:S02]  /*8440*/  UISETP.GE.AND UP1, UPT, UR4, 0x1, UPT ;  /* 0x000000010400788c */ /* 0x000fe4000bf26270 */
[----:B------:R-:W-:Y:S02]  /*8450*/  UISETP.GE.AND UP0, UPT, UR4, 0x2, UPT ;  /* 0x000000020400788c */ /* 0x000fe4000bf06270 */
[----:B------:R-:W-:Y:S02]  /*8460*/  UISETP.GE.AND UP2, UPT, UR4, 0x9, UPT ;  /* 0x000000090400788c */ /* 0x000fe4000bf46270 */
[----:B------:R-:W-:Y:S01]  /*8470*/  PLOP3.LUT P0, PT, PT, PT, UP1, 0x40, 0x0 ;  /* 0x000000000000781c */ /* 0x000fe20003f0e818 */
[----:B------:R-:W-:Y:S01]  /*8480*/  UP2UR UR30, UPR, URZ, 0x2 ;  /* 0x000000023f1e7883 */ /* 0x000fe20008000000 */
[----:B------:R-:W-:Y:S01]  /*8490*/  PLOP3.LUT P1, PT, PT, PT, UP0, 0x40, 0x0 ;  /* 0x000000000000781c */ /* 0x000fe20003f2e808 */
[----:B------:R-:W-:Y:S01]  /*84a0*/  UP2UR UR29, UPR, URZ, 0x1 ;  /* 0x000000013f1d7883 */ /* 0x000fe20008000000 */
[C---:B------:R-:W-:Y:S01]  /*84b0*/  ISETP.GT.AND P0, PT, R3.reuse, RZ, P0 ;  /* 0x000000ff0300720c */ /* 0x040fe20000704270 */
[----:B------:R-:W-:Y:S01]  /*84c0*/  UISETP.GE.AND UP6, UPT, UR4, 0x12, UPT ;  /* 0x000000120400788c */ /* 0x000fe2000bfc6270 */
[----:B------:R-:W-:Y:S01]  /*84d0*/  ISETP.GT.AND P1, PT, R3, 0x1, P1 ;  /* 0x000000010300780c */ /* 0x000fe20000f24270 */
[----:B------:R-:W-:Y:S01]  /*84e0*/  UISETP.GE.AND UP4, UPT, UR4, 0x1a, UPT ;  /* 0x0000001a0400788c */ /* 0x000fe2000bf86270 */
[C---:B------:R-:W-:Y:S01]  /*84f0*/  ISETP.LT.OR P0, PT, R165.reuse, 0x1, P0 ;  /* 0x00000001a500780c */ /* 0x040fe20000701670 */
[----:B------:R-:W-:Y:S01]  /*8500*/  UISETP.GE.AND UP5, UPT, UR4, 0x19, UPT ;  /* 0x000000190400788c */ /* 0x000fe2000bfa6270 */
[----:B------:R-:W-:Y:S01]  /*8510*/  ISETP.LT.OR P1, PT, R165, 0x2, P1 ;  /* 0x00000002a500780c */ /* 0x000fe20000f21670 */
[----:B------:R-:W-:Y:S01]  /*8520*/  UISETP.GE.AND UP3, UPT, UR4, 0x21, UPT ;  /* 0x000000210400788c */ /* 0x000fe2000bf66270 */
[----:B------:R-:W-:Y:S01]  /*8530*/  FSEL R175, R6, -INF , !P0 ;  /* 0xff80000006af7808 */ /* 0x000fe20004000000 */
[----:B------:R-:W-:Y:S01]  /*8540*/  UP2UR UR28, UPR, URZ, 0x4 ;  /* 0x000000043f1c7883 */ /* 0x000fe20008000000 */
[----:B------:R-:W-:Y:S01]  /*8550*/  PLOP3.LUT P0, PT, PT, PT, UP0, 0x40, 0x0 ;  /* 0x000000000000781c */ /* 0x000fe20003f0e808 */
[----:B------:R-:W-:Y:S01]  /*8560*/  UISETP.GE.AND UP0, UPT, UR4, 0x11, UPT ;  /* 0x000000110400788c */ /* 0x000fe2000bf06270 */
[----:B------:R-:W-:Y:S01]  /*8570*/  PLOP3.LUT P2, PT, PT, PT, UP1, 0x40, 0x0 ;  /* 0x000000000000781c */ /* 0x000fe20003f4e818 */
[----:B------:R-:W-:Y:S01]  /*8580*/  UISETP.GE.AND UP1, UPT, UR4, 0xa, UPT ;  /* 0x0000000a0400788c */ /* 0x000fe2000bf26270 */
[----:B------:R-:W-:Y:S01]  /*8590*/  ISETP.GT.AND P0, PT, R167, 0x1, P0 ;  /* 0x00000001a700780c */ /* 0x000fe20000704270 */
[----:B------:R-:W-:Y:S01]  /*85a0*/  UP2UR UR26, UPR, URZ, 0x1 ;  /* 0x000000013f1a7883 */ /* 0x000fe20008000000 */
[----:B------:R-:W-:Y:S01]  /*85b0*/  FSEL R192, R7, -INF , !P1 ;  /* 0xff80000007c07808 */ /* 0x000fe20004800000 */
[----:B------:R-:W-:Y:S01]  /*85c0*/  UP2UR UR27, UPR, URZ, 0x2 ;  /* 0x000000023f1b7883 */ /* 0x000fe20008000000 */
[----:B------:R-:W-:Y:S01]  /*85d0*/  PLOP3.LUT P1, PT, PT, PT, UP2, 0x40, 0x0 ;  /* 0x000000000000781c */ /* 0x000fe20003f2e828 */
[----:B------:R-:W-:Y:S01]  /*85e0*/  UP2UR UR31, UPR, URZ, 0x40 ;  /* 0x000000403f1f7883 */ /* 0x000fe20008000000 */
[----:B------:R-:W-:Y:S02]  /*85f0*/  ISETP.LT.OR P0, PT, R168, 0x2, P0 ;  /* 0x00000002a800780c */ /* 0x000fe40000701670 */
[----:B------:R-:W-:Y:S02]  /*8600*/  ISETP.GT.AND P1, PT, R3, 0x8, P1 ;  /* 0x000000080300780c */ /* 0x000fe40000f24270 */
[----:B------:R-:W-:Y:S02]  /*8610*/  FSEL R7, R5, -INF , !P0 ;  /* 0xff80000005077808 */ /* 0x000fe40004000000 */
[----:B------:R-:W-:Y:S02]  /*8620*/  PLOP3.LUT P0, PT, PT, PT, UP1, 0x40, 0x0 ;  /* 0x000000000000781c */ /* 0x000fe40003f0e818 */
[----:B------:R-:W-:Y:S02]  /*8630*/  ISETP.LT.OR P1, PT, R165, 0x9, P1 ;  /* 0x00000009a500780c */ /* 0x000fe40000f21670 */
[----:B------:R-:W-:Y:S02]  /*8640*/  ISETP.GT.AND P0, PT, R3, 0x9, P0 ;  /* 0x000000090300780c */ /* 0x000fe40000704270 */
[----:B------:R-:W-:Y:S02]  /*8650*/  ISETP.GT.AND P2, PT, R167, RZ, P2 ;  /* 0x000000ffa700720c */ /* 0x000fe40001744270 */
[----:B------:R-:W-:Y:S02]  /*8660*/  FSEL R193, R18, -INF , !P1 ;  /* 0xff80000012c17808 */ /* 0x000fe40004800000 */
[----:B------:R-:W-:Y:S01]  /*8670*/  PLOP3.LUT P1, PT, PT, PT, UP1, 0x40, 0x0 ;  /* 0x000000000000781c */ /* 0x000fe20003f2e818 */
[----:B------:R-:W-:Y:S01]  /*8680*/  UISETP.GE.AND UP1, UPT, UR4, 0x29, UPT ;  /* 0x000000290400788c */ /* 0x000fe2000bf26270 */
[----:B------:R-:W-:Y:S02]  /*8690*/  ISETP.LT.OR P0, PT, R165, 0xa, P0 ;  /* 0x0000000aa500780c */ /* 0x000fe40000701670 */
[----:B------:R-:W-:Y:S02]  /*86a0*/  ISETP.LT.OR P2, PT, R168, 0x1, P2 ;  /* 0x00000001a800780c */ /* 0x000fe40001741670 */
[----:B------:R-:W-:Y:S02]  /*86b0*/  ISETP.GT.AND P1, PT, R167, 0x9, P1 ;  /* 0x00000009a700780c */ /* 0x000fe40000f24270 */
[----:B------:R-:W-:Y:S02]  /*86c0*/  FSEL R19, R19, -INF , !P0 ;  /* 0xff80000013137808 */ /* 0x000fe40004000000 */
[----:B------:R-:W-:Y:S02]  /*86d0*/  PLOP3.LUT P0, PT, PT, PT, UP0, 0x40, 0x0 ;  /* 0x000000000000781c */ /* 0x000fe40003f0e808 */
[----:B------:R-:W-:Y:S02]  /*86e0*/  FSEL R6, R4, -INF , !P2 ;  /* 0xff80000004067808 */ /* 0x000fe40005000000 */
[----:B------:R-:W-:Y:S01]  /*86f0*/  PLOP3.LUT P2, PT, PT, PT, UP2, 0x40, 0x0 ;  /* 0x000000000000781c */ /* 0x000fe20003f4e828 */
[----:B------:R-:W-:Y:S01]  /*8700*/  UISETP.GE.AND UP2, UPT, UR4, 0x22, UPT ;  /* 0x000000220400788c */ /* 0x000fe2000bf46270 */
[C---:B------:R-:W-:Y:S02]  /*8710*/  ISETP.LT.OR P1, PT, R168.reuse, 0xa, P1 ;  /* 0x0000000aa800780c */ /* 0x040fe40000f21670 */
[----:B------:R-:W-:Y:S02]  /*8720*/  ISETP.GT.AND P0, PT, R3, 0x10, P0 ;  /* 0x000000100300780c */ /* 0x000fe40000704270 */
[----:B------:R-:W-:Y:S02]  /*8730*/  ISETP.GT.AND P2, PT, R167, 0x8, P2 ;  /* 0x00000008a700780c */ /* 0x000fe40001744270 */
[----:B------:R-:W-:Y:S02]  /*8740*/  FSEL R18, R17, -INF , !P1 ;  /* 0xff80000011127808 */ /* 0x000fe40004800000 */
[----:B------:R-:W-:Y:S01]  /*8750*/  PLOP3.LUT P1, PT, PT, PT, UP0, 0x40, 0x0 ;  /* 0x000000000000781c */ /* 0x000fe20003f2e808 */
[----:B------:R-:W-:Y:S01]  /*8760*/  UISETP.GE.AND UP0, UPT, UR4, 0x2a, UPT ;  /* 0x0000002a0400788c */ /* 0x000fe2000bf06270 */
[----:B------:R-:W-:Y:S02]  /*8770*/  ISETP.LT.OR P0, PT, R165, 0x11, P0 ;  /* 0x00000011a500780c */ /* 0x000fe40000701670 */
[----:B------:R-:W-:Y:S02]  /*8780*/  ISETP.LT.OR P2, PT, R168, 0x9, P2 ;  /* 0x00000009a800780c */ /* 0x000fe40001741670 */
[C---:B------:R-:W-:Y:S02]  /*8790*/  ISETP.GT.AND P1, PT, R167.reuse, 0x10, P1 ;  /* 0x00000010a700780c */ /* 0x040fe40000f24270 */
[----:B------:R-:W-:Y:S02]  /*87a0*/  FSEL R198, R22, -INF , !P0 ;  /* 0xff80000016c67808 */ /* 0x000fe40004000000 */
[----:B------:R-:W-:Y:S02]  /*87b0*/  PLOP3.LUT P0, PT, PT, PT, UP6, 0x40, 0x0 ;  /* 0x000000000000781c */ /* 0x000fe40003f0e868 */
[----:B------:R-:W-:Y:S02]  /*87c0*/  FSEL R16, R16, -INF , !P2 ;  /* 0xff80000010107808 */ /* 0x000fe40005000000 */
[----:B------:R-:W-:Y:S01]  /*87d0*/  PLOP3.LUT P2, PT, PT, PT, UP6, 0x40, 0x0 ;  /* 0x000000000000781c */ /* 0x000fe20003f4e868 */
[----:B------:R-:W-:Y:S01]  /*87e0*/  UISETP.NE.AND UP6, UPT, UR26, URZ, UPT ;  /* 0x0000003f1a00728c */ /* 0x000fe2000bfc5270 */
[----:B------:R-:W-:Y:S02]  /*87f0*/  ISETP.LT.OR P1, PT, R168, 0x11, P1 ;  /* 0x00000011a800780c */ /* 0x000fe40000f21670 */
[----:B------:R-:W-:Y:S01]  /*8800*/  ISETP.GT.AND P0, PT, R167, 0x11, P0 ;  /* 0x00000011a700780c */ /* 0x000fe20000704270 */
[----:B------:R-:W-:Y:S01]  /*8810*/  UP2UR UR32, UPR, URZ, 0x40 ;  /* 0x000000403f207883 */ /* 0x000fe20008000000 */
[----:B------:R-:W-:Y:S01]  /*8820*/  ISETP.GT.AND P2, PT, R3, 0x11, P2 ;  /* 0x000000110300780c */ /* 0x000fe20001744270 */
[----:B------:R-:W-:Y:S01]  /*8830*/  UISETP.NE.AND UP6, UPT, UR27, URZ, UPT ;  /* 0x0000003f1b00728c */ /* 0x000fe2000bfc5270 */
[----:B------:R-:W-:Y:S02]  /*8840*/  FSEL R196, R20, -INF , !P1 ;  /* 0xff80000014c47808 */ /* 0x000fe40004800000 */
[----:B------:R-:W-:Y:S01]  /*8850*/  PLOP3.LUT P1, PT, PT, PT, UP4, 0x40, 0x0 ;  /* 0x000000000000781c */ /* 0x000fe20003f2e848 */
[----:B------:R-:W-:Y:S01]  /*8860*/  UP2UR UR33, UPR, URZ, 0x40 ;  /* 0x000000403f217883 */ /* 0x000fe20008000000 */
[C---:B------:R-:W-:Y:S01]  /*8870*/  ISETP.LT.OR P0, PT, R168.reuse, 0x12, P0 ;  /* 0x00000012a800780c */ /* 0x040fe20000701670 */
[----:B------:R-:W-:Y:S01]  /*8880*/  UISETP.NE.AND UP6, UPT, UR28, URZ, UPT ;  /* 0x0000003f1c00728c */ /* 0x000fe2000bfc5270 */
[----:B------:R-:W-:Y:S02]  /*8890*/  ISETP.LT.OR P2, PT, R165, 0x12, P2 ;  /* 0x00000012a500780c */ /* 0x000fe40001741670 */
[----:B------:R-:W-:Y:S01]  /*88a0*/  ISETP.GT.AND P1, PT, R3, 0x19, P1 ;  /* 0x000000190300780c */ /* 0x000fe20000f24270 */
[----:B------:R-:W-:Y:S01]  /*88b0*/  UP2UR UR34, UPR, URZ, 0x40 ;  /* 0x000000403f227883 */ /* 0x000fe20008000000 */
[----:B------:R-:W-:Y:S01]  /*88c0*/  FSEL R197, R21, -INF , !P0 ;  /* 0xff80000015c57808 */ /* 0x000fe20004000000 */
[----:B------:R-:W-:Y:S01]  /*88d0*/  UISETP.NE.AND UP6, UPT, UR29, URZ, UPT ;  /* 0x0000003f1d00728c */ /* 0x000fe2000bfc5270 */
[----:B------:R-:W-:Y:S02]  /*88e0*/  PLOP3.LUT P0, PT, PT, PT, UP5, 0x40, 0x0 ;  /* 0x000000000000781c */ /* 0x000fe40003f0e858 */
[----:B------:R-:W-:Y:S01]  /*88f0*/  FSEL R199, R23, -INF , !P2 ;  /* 0xff80000017c77808 */ /* 0x000fe20005000000 */
[----:B------:R-:W-:Y:S01]  /*8900*/  UP2UR UR35, UPR, URZ, 0x40 ;  /* 0x000000403f237883 */ /* 0x000fe20008000000 */
[----:B------:R-:W-:Y:S01]  /*8910*/  PLOP3.LUT P2, PT, PT, PT, UP5, 0x40, 0x0 ;  /* 0x000000000000781c */ /* 0x000fe20003f4e858 */
[----:B------:R-:W-:Y:S01]  /*8920*/  UISETP.NE.AND UP6, UPT, UR30, URZ, UPT ;  /* 0x0000003f1e00728c */ /* 0x000fe2000bfc5270 */
[----:B------:R-:W-:Y:S02]  /*8930*/  ISETP.LT.OR P1, PT, R165, 0x1a, P1 ;  /* 0x0000001aa500780c */ /* 0x000fe40000f21670 */
[----:B------:R-:W-:Y:S02]  /*8940*/  ISETP.GT.AND P0, PT, R167, 0x18, P0 ;  /* 0x00000018a700780c */ /* 0x000fe40000704270 */
[----:B------:R-:W-:Y:S02]  /*8950*/  ISETP.GT.AND P2, PT, R3, 0x18, P2 ;  /* 0x000000180300780c */ /* 0x000fe40001744270 */
[----:B------:R-:W-:Y:S02]  /*8960*/  FSEL R209, R35, -INF , !P1 ;  /* 0xff80000023d17808 */ /* 0x000fe40004800000 */
[----:B------:R-:W-:Y:S02]  /*8970*/  PLOP3.LUT P1, PT, PT, PT, UP3, 0x40, 0x0 ;  /* 0x000000000000781c */ /* 0x000fe40003f2e838 */
[----:B------:R-:W-:Y:S02]  /*8980*/  ISETP.LT.OR P0, PT, R168, 0x19, P0 ;  /* 0x00000019a800780c */ /* 0x000fe40000701670 */
[----:B------:R-:W-:Y:S02]  /*8990*/  ISETP.LT.OR P2, PT, R165, 0x19, P2 ;  /* 0x00000019a500780c */ /* 0x000fe40001741670 */
[----:B------:R-:W-:Y:S02]  /*89a0*/  ISETP.GT.AND P1, PT, R3, 0x20, P1 ;  /* 0x000000200300780c */ /* 0x000fe40000f24270 */
[----:B------:R-:W-:Y:S02]  /*89b0*/  FSEL R200, R32, -INF , !P0 ;  /* 0xff80000020c87808 */ /* 0x000fe40004000000 */
[----:B------:R-:W-:Y:S02]  /*89c0*/  PLOP3.LUT P0, PT, PT, PT, UP2, 0x40, 0x0 ;  /* 0x000000000000781c */ /* 0x000fe40003f0e828 */
[----:B------:R-:W-:Y:S02]  /*89d0*/  FSEL R206, R34, -INF , !P2 ;  /* 0xff80000022ce7808 */ /* 0x000fe40005000000 */
[----:B------:R-:W-:Y:S02]  /*89e0*/  PLOP3.LUT P2, PT, PT, PT, UP4, 0x40, 0x0 ;  /* 0x000000000000781c */ /* 0x000fe40003f4e848 */
[----:B------:R-:W-:Y:S02]  /*89f0*/  ISETP.LT.OR P1, PT, R165, 0x21, P1 ;  /* 0x00000021a500780c */ /* 0x000fe40000f21670 */
[----:B------:R-:W-:Y:S02]  /*8a00*/  ISETP.GT.AND P0, PT, R3, 0x21, P0 ;  /* 0x000000210300780c */ /* 0x000fe40000704270 */
[----:B------:R-:W-:Y:S02]  /*8a10*/  ISETP.GT.AND P2, PT, R167, 0x19, P2 ;  /* 0x00000019a700780c */ /* 0x000fe40001744270 */
[----:B------:R-:W-:Y:S02]  /*8a20*/  FSEL R219, R38, -INF , !P1 ;  /* 0xff80000026db7808 */ /* 0x000fe40004800000 */
[----:B------:R-:W-:Y:S02]  /*8a30*/  PLOP3.LUT P1, PT, PT, PT, UP2, 0x40, 0x0 ;  /* 0x000000000000781c */ /* 0x000fe40003f2e828 */
[----:B------:R-:W-:Y:S02]  /*8a40*/  ISETP.LT.OR P0, PT, R165, 0x22, P0 ;  /* 0x00000022a500780c */ /* 0x000fe40000701670 */
[C---:B------:R-:W-:Y:S02]  /*8a50*/  ISETP.LT.OR P2, PT, R168.reuse, 0x1a, P2 ;  /* 0x0000001aa800780c */ /* 0x040fe40001741670 */
[----:B------:R-:W-:Y:S02]  /*8a60*/  ISETP.GT.AND P1, PT, R167, 0x21, P1 ;  /* 0x00000021a700780c */ /* 0x000fe40000f24270 */
[----:B------:R-:W-:Y:S02]  /*8a70*/  FSEL R223, R39, -INF , !P0 ;  /* 0xff80000027df7808 */ /* 0x000fe40004000000 */
[----:B------:R-:W-:Y:S02]  /*8a80*/  PLOP3.LUT P0, PT, PT, PT, UP1, 0x40, 0x0 ;  /* 0x000000000000781c */ /* 0x000fe40003f0e818 */
[----:B------:R-:W-:Y:S02]  /*8a90*/  FSEL R202, R33, -INF , !P2 ;  /* 0xff80000021ca7808 */ /* 0x000fe40005000000 */
[----:B------:R-:W-:Y:S02]  /*8aa0*/  PLOP3.LUT P2, PT, PT, PT, UP3, 0x40, 0x0 ;  /* 0x000000000000781c */ /* 0x000fe40003f4e838 */
[C---:B------:R-:W-:Y:S02]  /*8ab0*/  ISETP.LT.OR P1, PT, R168.reuse, 0x22, P1 ;  /* 0x00000022a800780c */ /* 0x040fe40000f21670 */
[----:B------:R-:W-:Y:S02]  /*8ac0*/  ISETP.GT.AND P0, PT, R3, 0x28, P0 ;  /* 0x000000280300780c */ /* 0x000fe40000704270 */
[----:B------:R-:W-:Y:S02]  /*8ad0*/  ISETP.GT.AND P2, PT, R167, 0x20, P2 ;  /* 0x00000020a700780c */ /* 0x000fe40001744270 */
[----:B------:R-:W-:Y:S02]  /*8ae0*/  FSEL R216, R37, -INF , !P1 ;  /* 0xff80000025d87808 */ /* 0x000fe40004800000 */
[----:B------:R-:W-:Y:S02]  /*8af0*/  ISETP.LT.OR P1, PT, R165, 0x29, P0 ;  /* 0x00000029a500780c */ /* 0x000fe40000721670 */
[----:B------:R-:W-:Y:S02]  /*8b00*/  PLOP3.LUT P0, PT, PT, PT, UP0, 0x40, 0x0 ;  /* 0x000000000000781c */ /* 0x000fe40003f0e808 */
[----:B------:R-:W-:Y:S02]  /*8b10*/  ISETP.LT.OR P2, PT, R168, 0x21, P2 ;  /* 0x00000021a800780c */ /* 0x000fe40001741670 */
[----:B------:R-:W-:Y:S02]  /*8b20*/  ISETP.GT.AND P0, PT, R3, 0x29, P0 ;  /* 0x000000290300780c */ /* 0x000fe40000704270 */
[----:B------:R-:W-:Y:S01]  /*8b30*/  FSEL R215, R36, -INF , !P2 ;  /* 0xff80000024d77808 */ /* 0x000fe20005000000 */
[----:B------:R-:W1:Y:S01]  /*8b40*/  SHFL.IDX PT, R3, R172, 0x3, 0x1c1f ;  /* 0x007c1f00ac037f89 */ /* 0x000e6200000e0000 */
[----:B------:R-:W-:Y:S02]  /*8b50*/  PLOP3.LUT P2, PT, PT, PT, UP1, 0x40, 0x0 ;  /* 0x000000000000781c */ /* 0x000fe40003f4e818 */
[----:B------:R-:W-:Y:S02]  /*8b60*/  ISETP.LT.OR P0, PT, R165, 0x2a, P0 ;  /* 0x0000002aa500780c */ /* 0x000fe40000701670 */
[----:B------:R-:W-:Y:S02]  /*8b70*/  ISETP.GT.AND P2, PT, R167, 0x28, P2 ;  /* 0x00000028a700780c */ /* 0x000fe40001744270 */
[----:B------:R-:W-:Y:S02]  /*8b80*/  FSEL R252, R50, -INF , !P1 ;  /* 0xff80000032fc7808 */ /* 0x000fe40004800000 */
[----:B------:R-:W-:Y:S02]  /*8b90*/  PLOP3.LUT P1, PT, PT, PT, UP0, 0x40, 0x0 ;  /* 0x000000000000781c */ /* 0x000fe40003f2e808 */
[----:B------:R-:W-:Y:S02]  /*8ba0*/  FSEL R51, R51, -INF , !P0 ;  /* 0xff80000033337808 */ /* 0x000fe40004000000 */
[----:B------:R-:W-:Y:S01]  /*8bb0*/  PLOP3.LUT P0, PT, PT, PT, UP6, 0x40, 0x0 ;  /* 0x000000000000781c */ /* 0x000fe20003f0e868 */
[----:B------:R-:W-:Y:S01]  /*8bc0*/  UISETP.NE.AND UP6, UPT, UR35, URZ, UPT ;  /* 0x0000003f2300728c */ /* 0x000fe2000bfc5270 */
[----:B------:R-:W-:Y:S02]  /*8bd0*/  ISETP.LT.OR P2, PT, R168, 0x29, P2 ;  /* 0x00000029a800780c */ /* 0x000fe40001741670 */
[----:B------:R-:W-:Y:S02]  /*8be0*/  ISETP.GT.AND P1, PT, R167, 0x29, P1 ;  /* 0x00000029a700780c */ /* 0x000fe40000f24270 */
[----:B------:R-:W-:Y:S02]  /*8bf0*/  FSEL R222, R48, -INF , !P2 ;  /* 0xff80000030de7808 */ /* 0x000fe40005000000 */
[----:B------:R-:W-:Y:S01]  /*8c00*/  PLOP3.LUT P2, PT, PT, PT, UP6, 0x40, 0x0 ;  /* 0x000000000000781c */ /* 0x000fe20003f4e868 */
[----:B------:R-:W-:Y:S01]  /*8c10*/  UISETP.NE.AND UP6, UPT, UR34, URZ, UPT ;  /* 0x0000003f2200728c */ /* 0x000fe2000bfc5270 */
[----:B------:R-:W-:Y:S02]  /*8c20*/  ISETP.LT.OR P1, PT, R168, 0x2a, P1 ;  /* 0x0000002aa800780c */ /* 0x000fe40000f21670 */
[----:B------:R-:W-:Y:S02]  /*8c30*/  ISETP.GT.AND P0, PT, R0, RZ, P0 ;  /* 0x000000ff0000720c */ /* 0x000fe40000704270 */
        /* <DEDUP_REMOVED lines=9> */
[C---:B------:R-:W-:Y:S02]  /*8cd0*/  ISETP.GT.AND P0, PT, R0.reuse, 0x9, P0 ;  /* 0x000000090000780c */ /* 0x040fe40000704270 */
[----:B------:R-:W-:Y:S02]  /*8ce0*/  ISETP.GT.AND P1, PT, R0, 0x8, P1 ;  /* 0x000000080000780c */ /* 0x000fe40000f24270 */
[C---:B------:R-:W-:Y:S02]  /*8cf0*/  ISETP.LT.OR P0, PT, R2.reuse, 0xa, P0 ;  /* 0x0000000a0200780c */ /* 0x040fe40000701670 */
[----:B------:R-:W-:Y:S02]  /*8d00*/  FSEL R17, R9, -INF , !P2 ;  /* 0xff80000009117808 */ /* 0x000fe40005000000 */
[----:B------:R-:W-:Y:S01]  /*8d10*/  PLOP3.LUT P2, PT, PT, PT, UP6, 0x40, 0x0 ;  /* 0x000000000000781c */ /* 0x000fe20003f4e868 */
[----:B------:R-:W-:Y:S01]  /*8d20*/  UISETP.NE.AND UP6, UPT, UR31, URZ, UPT ;  /* 0x0000003f1f00728c */ /* 0x000fe2000bfc5270 */
[----:B------:R-:W-:Y:S02]  /*8d30*/  ISETP.LT.OR P1, PT, R2, 0x9, P1 ;  /* 0x000000090200780c */ /* 0x000fe40000f21670 */
[----:B------:R-:W-:Y:S01]  /*8d40*/  FSEL R13, R13, -INF , !P0 ;  /* 0xff8000000d0d7808 */ /* 0x000fe20004000000 */
[----:B------:R-:W-:Y:S01]  /*8d50*/  UP2UR UR31, UPR, URZ, 0x40 ;  /* 0x000000403f1f7883 */ /* 0x000fe20008000000 */
[----:B------:R-:W-:Y:S02]  /*8d60*/  PLOP3.LUT P0, PT, PT, PT, UP5, 0x40, 0x0 ;  /* 0x000000000000781c */ /* 0x000fe40003f0e858 */
        /* <DEDUP_REMOVED lines=52> */
.L_x_3152:
[----:B------:R-:W-:Y:S04]  /*90b0*/  MOV R4, c[0x0][0x32c] ;  /* 0x0000cb0000047a02 */ /* 0x000fe80000000f00 */
[----:B------:R-:W-:Y:S11]  /*90c0*/  ISETP.NE.AND P0, PT, R4, 0x1, PT ;  /* 0x000000010400780c */ /* 0x000ff60003f05270 */
[----:B------:R-:W-:Y:S02]  /*90d0*/  @!UPT UIADD3 URZ, URZ, URZ, URZ ;  /* 0x0000003f3f3ff290 */ /* 0x000fe4000fffe03f */
[----:B------:R-:W-:Y:S05]  /*90e0*/  @P0 IMAD.HI.U32 R4, R3, c[0x0][0x330], RZ ;  /* 0x0000cc0003040a27 */ /* 0x000fea00078e00ff */
[----:B------:R-:W-:Y:S02]  /*90f0*/  @P0 SHF.R.U32.HI R3, RZ, c[0x0][0x334], R4 ;  /* 0x0000cd00ff030a19 */ /* 0x000fe40000011604 */
.L_x_3153:
[----:B------:R-:W-:Y:S05]  /*9100*/  BSYNC B0 ;  /* 0x0000000000007941 */ /* 0x000fea0003800000 */
.L_x_3151:
[----:B------:R-:W-:Y:S05]  /*9110*/  IADD3 R4, -R194, UR4, RZ ;  /* 0x00000004c2047c10 */ /* 0x000fea000fffe1ff */
[----:B------:R-:W-:Y:S05]  /*9120*/  IMAD R3, R3, c[0x0][0x32c], R4 ;  /* 0x0000cb0003037a24 */ /* 0x000fea00078e0204 */
[----:B------:R-:W-:Y:S02]  /*9130*/  IADD3 R4, R3, c[0x0][0x32c], RZ ;  /* 0x0000cb0003047a10 */ /* 0x000fe40007ffe0ff */
[----:B------:R-:W-:Y:S02]  /*9140*/  IMNMX R0, R0, R3, !PT ;  /* 0x0000000300007217 */ /* 0x000fe40007800200 */
[----:B------:R-:W-:Y:S02]  /*9150*/  IMNMX R2, R2, R4, PT ;  /* 0x0000000402027217 */ /* 0x000fe40003800200 */
.L_x_3150:
        /* <DEDUP_REMOVED lines=45> */
[----:B------:R-:W-:Y:S02]  /*9430*/  ISETP.LT.OR P2, PT, R2, 0x2, P2 ;  /* 0x000000020200780c */ /* 0x000fe40001741670 */
[----:B------:R-:W-:Y:S02]  /*9440*/  FMNMX.FTZ R4, R208, R4, !PT ;  /* 0x00000004d0047209 */ /* 0x000fe40007810000 */
[----:B------:R-:W-:Y:S02]  /*9450*/  FSEL R11, R11, -INF , !P2 ;  /* 0xff8000000b0b7808 */ /* 0x000fe40005000000 */
[----:B------:R-:W-:Y:S01]  /*9460*/  PLOP3.LUT P2, PT, PT, PT, UP0, 0x40, 0x0 ;  /* 0x000000000000781c */ /* 0x000fe20003f4e808 */
[----:B------:R-:W-:Y:S01]  /*9470*/  UISETP.NE.AND UP0, UPT, UR27, URZ, UPT ;  /* 0x0000003f1b00728c */ /* 0x000fe2000bf05270 */
[----:B------:R-:W-:Y:S02]  /*9480*/  FMNMX.FTZ R4, R210, R4, !PT ;  /* 0x00000004d2047209 */ /* 0x000fe40007810000 */
[----:B-1----:R-:W-:Y:S02]  /*9490*/  FMNMX.FTZ R169, R169, R5, !PT ;  /* 0x00000005a9a97209 */ /* 0x002fe40007810000 */
[----:B------:R-:W1:Y:S01]  /*94a0*/  SHFL.BFLY PT, R5, R3, 0x2, 0x1f ;  /* 0x0c401f0003057f89 */ /* 0x000e6200000e0000 */
[----:B------:R-:W-:Y:S02]  /*94b0*/  ISETP.GT.AND P2, PT, R0, 0x10, P2 ;  /* 0x000000100000780c */ /* 0x000fe40001744270 */
[----:B------:R-:W-:Y:S02]  /*94c0*/  FMNMX.FTZ R4, R211, R4, !PT ;  /* 0x00000004d3047209 */ /* 0x000fe40007810000 */
[----:B------:R-:W-:Y:S02]  /*94d0*/  ISETP.LT.OR P2, PT, R2, 0x11, P2 ;  /* 0x000000110200780c */ /* 0x000fe40001741670 */
[----:B------:R-:W-:Y:S01]  /*94e0*/  FMNMX.FTZ R4, R247, R4, !PT ;  /* 0x00000004f7047209 */ /* 0x000fe20007810000 */
[----:B------:R-:W2:Y:S01]  /*94f0*/  SHFL.BFLY PT, R9, R169, 0x1, 0x1f ;  /* 0x0c201f00a9097f89 */ /* 0x000ea200000e0000 */
[----:B------:R-:W-:Y:S02]  /*9500*/  FSEL R201, R26, -INF , !P2 ;  /* 0xff8000001ac97808 */ /* 0x000fe40005000000 */
[----:B------:R-:W-:Y:S02]  /*9510*/  FMNMX.FTZ R4, R251, R4, !PT ;  /* 0x00000004fb047209 */ /* 0x000fe40007810000 */
[----:B------:R-:W-:Y:S01]  /*9520*/  PLOP3.LUT P0, PT, PT, PT, UP2, 0x40, 0x0 ;  /* 0x000000000000781c */ /* 0x000fe20003f0e828 */
[----:B------:R-:W-:Y:S01]  /*9530*/  UISETP.NE.AND UP2, UPT, UR29, URZ, UPT ;  /* 0x0000003f1d00728c */ /* 0x000fe2000bf45270 */
[----:B------:R-:W-:Y:S02]  /*9540*/  FMNMX.FTZ R4, R34, R4, !PT ;  /* 0x0000000422047209 */ /* 0x000fe40007810000 */
[----:B------:R-:W-:Y:S02]  /*9550*/  ISETP.GT.AND P0, PT, R0, 0x8, P0 ;  /* 0x000000080000780c */ /* 0x000fe40000704270 */
[----:B------:R-:W-:Y:S02]  /*9560*/  FMNMX.FTZ R167, R35, R4, !PT ;  /* 0x0000000423a77209 */ /* 0x000fe40007810000 */
[----:B------:R-:W-:Y:S01]  /*9570*/  PLOP3.LUT P1, PT, PT, PT, UP4, 0x40, 0x0 ;  /* 0x000000000000781c */ /* 0x000fe20003f2e848 */
[----:B------:R-:W-:Y:S01]  /*9580*/  UISETP.NE.AND UP4, UPT, UR4, URZ, UPT ;  /* 0x0000003f0400728c */ /* 0x000fe2000bf85270 */
[----:B------:R-:W-:Y:S02]  /*9590*/  ISETP.LT.OR P0, PT, R2, 0x9, P0 ;  /* 0x000000090200780c */ /* 0x000fe40000701670 */
[----:B-1----:R-:W-:Y:S02]  /*95a0*/  FMNMX.FTZ R3, R3, R5, !PT ;  /* 0x0000000503037209 */ /* 0x002fe40007810000 */
[----:B------:R-:W-:Y:S02]  /*95b0*/  ISETP.GT.AND P1, PT, R0, RZ, P1 ;  /* 0x000000ff0000720c */ /* 0x000fe40000f24270 */
[----:B------:R-:W-:Y:S01]  /*95c0*/  FSEL R14, R14, -INF , !P0 ;  /* 0xff8000000e0e7808 */ /* 0x000fe20004000000 */
[----:B------:R-:W1:Y:S01]  /*95d0*/  SHFL.BFLY PT, R168, R3, 0x1, 0x1f ;  /* 0x0c201f0003a87f89 */ /* 0x000e6200000e0000 */
[----:B------:R-:W-:Y:S02]  /*95e0*/  PLOP3.LUT P0, PT, PT, PT, UP6, 0x40, 0x0 ;  /* 0x000000000000781c */ /* 0x000fe40003f0e868 */
[----:B--2---:R-:W-:Y:S02]  /*95f0*/  FMNMX.FTZ R169, R169, R9, !PT ;  /* 0x00000009a9a97209 */ /* 0x004fe40007810000 */
[----:B------:R-:W-:Y:S02]  /*9600*/  ISETP.LT.OR P1, PT, R2, 0x1, P1 ;  /* 0x000000010200780c */ /* 0x000fe40000f21670 */
[C---:B------:R-:W-:Y:S01]  /*9610*/  FSETP.NEU.FTZ.AND P2, PT, R169.reuse, -INF , PT ;  /* 0xff800000a900780b */ /* 0x040fe20003f5d000 */
[----:B------:R-:W-:Y:S01]  /*9620*/  FMUL.FTZ R173, R169, c[0x0][0x2d0] ;  /* 0x0000b400a9ad7a20 */ /* 0x000fe20000410000 */
[----:B------:R-:W-:Y:S02]  /*9630*/  ISETP.GT.AND P0, PT, R0, 0x11, P0 ;  /* 0x000000110000780c */ /* 0x000fe40000704270 */
[----:B------:R-:W-:Y:S02]  /*9640*/  FSEL R10, R10, -INF , !P1 ;  /* 0xff8000000a0a7808 */ /* 0x000fe40004800000 */
[----:B------:R-:W-:Y:S02]  /*9650*/  FSEL R173, R173, RZ, P2 ;  /* 0x000000ffadad7208 */ /* 0x000fe40001000000 */
[----:B------:R-:W-:Y:S01]  /*9660*/  PLOP3.LUT P1, PT, PT, PT, UP1, 0x40, 0x0 ;  /* 0x000000000000781c */ /* 0x000fe20003f2e818 */
[----:B------:R-:W-:Y:S01]  /*9670*/  UISETP.NE.AND UP1, UPT, UR28, URZ, UPT ;  /* 0x0000003f1c00728c */ /* 0x000fe2000bf25270 */
[----:B------:R-:W-:Y:S01]  /*9680*/  ISETP.LT.OR P0, PT, R2, 0x12, P0 ;  /* 0x000000120200780c */ /* 0x000fe20000701670 */
[--C-:B------:R-:W-:Y:S01]  /*9690*/  FFMA.FTZ R4, R6, c[0x0][0x2d0], -R173.reuse ;  /* 0x0000b40006047a23 */ /* 0x100fe200000108ad */
[----:B------:R-:W-:Y:S01]  /*96a0*/  ISETP.GT.AND P1, PT, R0, 0x9, P1 ;  /* 0x000000090000780c */ /* 0x000fe20000f24270 */
[----:B------:R-:W2:Y:S01]  /*96b0*/  SHFL.BFLY PT, R6, R167, 0x2, 0x1f ;  /* 0x0c401f00a7067f89 */ /* 0x000ea200000e0000 */
[----:B------:R-:W-:Y:S01]  /*96c0*/  FSEL R203, R27, -INF , !P0 ;  /* 0xff8000001bcb7808 */ /* 0x000fe20004000000 */
[----:B------:R3:W-:Y:S01]  /*96d0*/  MUFU.EX2 R20, R4 ;  /* 0x0000000400147308 */ /* 0x0007e20000000800 */
[----:B------:R-:W-:Y:S02]  /*96e0*/  PLOP3.LUT P0, PT, PT, PT, UP4, 0x40, 0x0 ;  /* 0x000000000000781c */ /* 0x000fe40003f0e848 */
[----:B-1----:R-:W-:Y:S01]  /*96f0*/  FMNMX.FTZ R168, R3, R168, !PT ;  /* 0x000000a803a87209 */ /* 0x002fe20007810000 */
[--C-:B------:R-:W-:Y:S01]  /*9700*/  FFMA.FTZ R3, R16, c[0x0][0x2d0], -R173.reuse ;  /* 0x0000b40010037a23 */ /* 0x100fe200000108ad */
[----:B------:R-:W-:Y:S02]  /*9710*/  ISETP.LT.OR P1, PT, R2, 0xa, P1 ;  /* 0x0000000a0200780c */ /* 0x000fe40000f21670 */
[----:B------:R-:W-:Y:S01]  /*9720*/  ISETP.GT.AND P0, PT, R0, 0x19, P0 ;  /* 0x000000190000780c */ /* 0x000fe20000704270 */
[----:B------:R-:W-:Y:S01]  /*9730*/  FMUL.FTZ R174, R168, c[0x0][0x2d0] ;  /* 0x0000b400a8ae7a20 */ /* 0x000fe20000410000 */
[----:B------:R-:W-:Y:S01]  /*9740*/  FSEL R15, R15, -INF , !P1 ;  /* 0xff8000000f0f7808 */ /* 0x000fe20004800000 */
[----:B------:R1:W4:Y:S01]  /*9750*/  MUFU.EX2 R21, R3 ;  /* 0x0000000300157308 */ /* 0x0003220000000800 */
[----:B------:R-:W-:Y:S02]  /*9760*/  PLOP3.LUT P1, PT, PT, PT, UP5, 0x40, 0x0 ;  /* 0x000000000000781c */ /* 0x000fe40003f2e858 */
[----:B------:R-:W-:Y:S02]  /*9770*/  ISETP.LT.OR P0, PT, R2, 0x1a, P0 ;  /* 0x0000001a0200780c */ /* 0x000fe40000701670 */
[----:B------:R-:W-:Y:S02]  /*9780*/  FMNMX.FTZ R5, R10, R171, !PT ;  /* 0x000000ab0a057209 */ /* 0x000fe40007810000 */
[----:B------:R-:W-:Y:S02]  /*9790*/  ISETP.GT.AND P1, PT, R0, 0x18, P1 ;  /* 0x000000180000780c */ /* 0x000fe40000f24270 */
[----:B------:R-:W-:Y:S02]  /*97a0*/  FSEL R207, R31, -INF , !P0 ;  /* 0xff8000001fcf7808 */ /* 0x000fe40004000000 */
[----:B------:R-:W-:Y:S02]  /*97b0*/  PLOP3.LUT P0, PT, PT, PT, UP3, 0x40, 0x0 ;  /* 0x000000000000781c */ /* 0x000fe40003f0e838 */
[----:B------:R-:W-:Y:S01]  /*97c0*/  ISETP.LT.OR P1, PT, R2, 0x19, P1 ;  /* 0x000000190200780c */ /* 0x000fe20000f21670 */
[--C-:B---3--:R-:W-:Y:S01]  /*97d0*/  FFMA.FTZ R4, R7, c[0x0][0x2d0], -R173.reuse ;  /* 0x0000b40007047a23 */ /* 0x108fe200000108ad */
[----:B------:R-:W-:Y:S02]  /*97e0*/  ISETP.GT.AND P0, PT, R0, 0x20, P0 ;  /* 0x000000200000780c */ /* 0x000fe40000704270 */
[----:B------:R-:W-:Y:S01]  /*97f0*/  FSEL R204, R30, -INF , !P1 ;  /* 0xff8000001ecc7808 */ /* 0x000fe20004800000 */
[----:B------:R3:W3:Y:S01]  /*9800*/  MUFU.EX2 R24, R4 ;  /* 0x0000000400187308 */ /* 0x0006e20000000800 */
[----:B------:R-:W-:Y:S02]  /*9810*/  PLOP3.LUT P1, PT, PT, PT, UP2, 0x40, 0x0 ;  /* 0x000000000000781c */ /* 0x000fe40003f2e828 */
[----:B------:R-:W-:Y:S02]  /*9820*/  ISETP.LT.OR P0, PT, R2, 0x21, P0 ;  /* 0x000000210200780c */ /* 0x000fe40000701670 */
[----:B------:R-:W-:Y:S01]  /*9830*/  ISETP.GT.AND P1, PT, R0, 0x21, P1 ;  /* 0x000000210000780c */ /* 0x000fe20000f24270 */
[----:B-1----:R-:W-:Y:S01]  /*9840*/  FFMA.FTZ R3, R18, c[0x0][0x2d0], -R173 ;  /* 0x0000b40012037a23 */ /* 0x002fe200000108ad */
[----:B------:R-:W-:Y:S02]  /*9850*/  FSEL R212, R42, -INF , !P0 ;  /* 0xff8000002ad47808 */ /* 0x000fe40004000000 */
[----:B------:R-:W-:Y:S01]  /*9860*/  PLOP3.LUT P0, PT, PT, PT, UP1, 0x40, 0x0 ;  /* 0x000000000000781c */ /* 0x000fe20003f0e818 */
[----:B------:R1:W1:Y:S01]  /*9870*/  MUFU.EX2 R51, R3 ;  /* 0x0000000300337308 */ /* 0x0002620000000800 */
[----:B--2---:R-:W-:Y:S02]  /*9880*/  FMNMX.FTZ R167, R167, R6, !PT ;  /* 0x00000006a7a77209 */ /* 0x004fe40007810000 */
[----:B------:R-:W-:Y:S02]  /*9890*/  ISETP.LT.OR P1, PT, R2, 0x22, P1 ;  /* 0x000000220200780c */ /* 0x000fe40000f21670 */
[----:B------:R-:W-:Y:S02]  /*98a0*/  ISETP.GT.AND P0, PT, R0, 0x28, P0 ;  /* 0x000000280000780c */ /* 0x000fe40000704270 */
[----:B------:R-:W-:Y:S02]  /*98b0*/  FSEL R214, R43, -INF , !P1 ;  /* 0xff8000002bd67808 */ /* 0x000fe40004800000 */
[----:B------:R-:W-:Y:S02]  /*98c0*/  FSETP.NEU.FTZ.AND P1, PT, R168, -INF , PT ;  /* 0xff800000a800780b */ /* 0x000fe40003f3d000 */
[----:B------:R-:W-:Y:S02]  /*98d0*/  ISETP.LT.OR P0, PT, R2, 0x29, P0 ;  /* 0x000000290200780c */ /* 0x000fe40000701670 */
[----:B------:R-:W-:Y:S02]  /*98e0*/  FSEL R174, R174, RZ, P1 ;  /* 0x000000ffaeae7208 */ /* 0x000fe40000800000 */
[----:B---3--:R-:W-:Y:S02]  /*98f0*/  FMNMX.FTZ R4, R11, R5, !PT ;  /* 0x000000050b047209 */ /* 0x008fe40007810000 */
[----:B------:R-:W2:Y:S01]  /*9900*/  SHFL.BFLY PT, R5, R167, 0x1, 0x1f ;  /* 0x0c201f00a7057f89 */ /* 0x000ea200000e0000 */
[----:B------:R-:W-:Y:S02]  /*9910*/  FSEL R213, R46, -INF , !P0 ;  /* 0xff8000002ed57808 */ /* 0x000fe40004000000 */
[----:B------:R-:W-:Y:S02]  /*9920*/  FMNMX.FTZ R4, R14, R4, !PT ;  /* 0x000000040e047209 */ /* 0x000fe40007810000 */
[----:B------:R-:W-:Y:S01]  /*9930*/  PLOP3.LUT P0, PT, PT, PT, UP0, 0x40, 0x0 ;  /* 0x000000000000781c */ /* 0x000fe20003f0e808 */
[----:B------:R-:W-:Y:S01]  /*9940*/  UISETP.GT.AND UP0, UPT, UR23, UR5, UPT ;  /* 0x000000051700728c */ /* 0x000fe2000bf04270 */
[----:B------:R-:W-:Y:S01]  /*9950*/  FMNMX.FTZ R4, R15, R4, !PT ;  /* 0x000000040f047209 */ /* 0x000fe20007810000 */
[----:B------:R-:W-:Y:S01]  /*9960*/  UIADD3 UR23, UR23, -0x1, URZ ;  /* 0xffffffff17177890 */ /* 0x000fe2000fffe03f */
[----:B------:R-:W-:Y:S02]  /*9970*/  ISETP.GT.AND P0, PT, R0, 0x29, P0 ;  /* 0x000000290000780c */ /* 0x000fe40000704270 */
[----:B------:R-:W-:Y:S02]  /*9980*/  FMNMX.FTZ R4, R201, R4, !PT ;  /* 0x00000004c9047209 */ /* 0x000fe40007810000 */
[----:B------:R-:W-:Y:S01]  /*9990*/  ISETP.LT.OR P0, PT, R2, 0x2a, P0 ;  /* 0x0000002a0200780c */ /* 0x000fe20000701670 */
[--C-:B------:R-:W-:Y:S01]  /*99a0*/  FFMA.FTZ R2, R192, c[0x0][0x2d0], -R174.reuse ;  /* 0x0000b400c0027a23 */ /* 0x100fe200000108ae */
[----:B------:R-:W-:Y:S02]  /*99b0*/  FMNMX.FTZ R4, R203, R4, !PT ;  /* 0x00000004cb047209 */ /* 0x000fe40007810000 */
[----:B------:R-:W-:Y:S01]  /*99c0*/  FSEL R172, R47, -INF , !P0 ;  /* 0xff8000002fac7808 */ /* 0x000fe20004000000 */
[----:B------:R3:W-:Y:S01]  /*99d0*/  MUFU.EX2 R6, R2 ;  /* 0x0000000200067308 */ /* 0x0007e20000000800 */
[----:B-1----:R-:W-:Y:S01]  /*99e0*/  FMNMX.FTZ R3, R204, R4, !PT ;  /* 0x00000004cc037209 */ /* 0x002fe20007810000 */
[--C-:B------:R-:W-:Y:S01]  /*99f0*/  FFMA.FTZ R4, R175, c[0x0][0x2d0], -R174.reuse ;  /* 0x0000b400af047a23 */ /* 0x100fe200000108ae */
[----:B----4-:R-:W-:Y:S02]  /*9a00*/  MOV R46, R21 ;  /* 0x00000015002e7202 */ /* 0x010fe40000000f00 */
[----:B------:R-:W-:Y:S02]  /*9a10*/  FMNMX.FTZ R3, R207, R3, !PT ;  /* 0x00000003cf037209 */ /* 0x000fe40007810000 */
[----:B--2---:R-:W-:Y:S02]  /*9a20*/  FMNMX.FTZ R167, R167, R5, !PT ;  /* 0x00000005a7a77209 */ /* 0x004fe40007810000 */
[----:B------:R-:W-:Y:S01]  /*9a30*/  FMNMX.FTZ R0, R212, R3, !PT ;  /* 0x00000003d4007209 */ /* 0x000fe20007810000 */
[--C-:B------:R-:W-:Y:S01]  /*9a40*/  FFMA.FTZ R3, R19, c[0x0][0x2d0], -R174.reuse ;  /* 0x0000b40013037a23 */ /* 0x100fe200000108ae */
[C---:B------:R-:W-:Y:S01]  /*9a50*/  FSETP.NEU.FTZ.AND P0, PT, R167.reuse, -INF , PT ;  /* 0xff800000a700780b */ /* 0x040fe20003f1d000 */
[----:B------:R-:W-:Y:S01]  /*9a60*/  FMUL.FTZ R175, R167, c[0x0][0x2d0] ;  /* 0x0000b400a7af7a20 */ /* 0x000fe20000410000 */
[----:B------:R-:W-:Y:S01]  /*9a70*/  FMNMX.FTZ R0, R214, R0, !PT ;  /* 0x00000000d6007209 */ /* 0x000fe20007810000 */
[----:B------:R1:W-:Y:S01]  /*9a80*/  MUFU.EX2 R49, R3 ;  /* 0x0000000300317308 */ /* 0x0003e20000000800 */
[----:B------:R-:W-:Y:S02]  /*9a90*/  MOV R43, R20 ;  /* 0x00000014002b7202 */ /* 0x000fe40000000f00 */
[----:B------:R-:W-:Y:S01]  /*9aa0*/  FSEL R175, R175, RZ, P0 ;  /* 0x000000ffafaf7208 */ /* 0x000fe20000000000 */
[----:B------:R-:W-:Y:S01]  /*9ab0*/  LDSM.16.MT88.4 R20, [R225+0x2080] ;  /* 0x00208000e114783b */ /* 0x000fe20000004200 */
[----:B------:R-:W-:Y:S02]  /*9ac0*/  FMNMX.FTZ R0, R213, R0, !PT ;  /* 0x00000000d5007209 */ /* 0x000fe40007810000 */
[----:B------:R-:W-:Y:S02]  /*9ad0*/  F2FP.PACK_AB R192, R24, R43 ;  /* 0x0000002b18c0723e */ /* 0x000fe400000000ff */
[----:B------:R-:W-:Y:S01]  /*9ae0*/  FMNMX.FTZ R0, R172, R0, !PT ;  /* 0x00000000ac007209 */ /* 0x000fe20007810000 */
[----:B---3--:R-:W-:Y:S01]  /*9af0*/  FFMA.FTZ R2, R193, c[0x0][0x2d0], -R174 ;  /* 0x0000b400c1027a23 */ /* 0x008fe200000108ae */
[----:B------:R2:W-:Y:S01]  /*9b00*/  MUFU.EX2 R45, R4 ;  /* 0x00000004002d7308 */ /* 0x0005e20000000800 */
[----:B------:R-:W-:Y:S02]  /*9b10*/  F2FP.PACK_AB R194, R51, R46 ;  /* 0x0000002e33c2723e */ /* 0x000fe400000000ff */
[----:B------:R-:W-:Y:S07]  /*9b20*/  MOV R42, R34 ;  /* 0x00000022002a7202 */ /* 0x000fee0000000f00 */
[----:B------:R3:W4:Y:S01]  /*9b30*/  MUFU.EX2 R50, R2 ;  /* 0x0000000200327308 */ /* 0x0007220000000800 */
[--C-:B-1----:R-:W-:Y:S09]  /*9b40*/  FFMA.FTZ R3, R8, c[0x0][0x2d0], -R175.reuse ;  /* 0x0000b40008037a23 */ /* 0x102ff200000108af */
[----:B------:R1:W-:Y:S01]  /*9b50*/  MUFU.EX2 R44, R3 ;  /* 0x00000003002c7308 */ /* 0x0003e20000000800 */
[--C-:B--2---:R-:W-:Y:S09]  /*9b60*/  FFMA.FTZ R4, R12, c[0x0][0x2d0], -R175.reuse ;  /* 0x0000b4000c047a23 */ /* 0x104ff200000108af */
[----:B------:R-:W-:Y:S01]  /*9b70*/  MUFU.EX2 R7, R4 ;  /* 0x0000000400077308 */ /* 0x000fe20000000800 */
[----:B---3--:R-:W2:Y:S01]  /*9b80*/  SHFL.BFLY PT, R2, R0, 0x2, 0x1f ;  /* 0x0c401f0000027f89 */ /* 0x008ea200000e0000 */
[----:B----4-:R-:W-:Y:S01]  /*9b90*/  F2FP.PACK_AB R195, R49, R50 ;  /* 0x0000003231c3723e */ /* 0x010fe200000000ff */
[--C-:B-1----:R-:W-:Y:S07]  /*9ba0*/  FFMA.FTZ R3, R17, c[0x0][0x2d0], -R175.reuse ;  /* 0x0000b40011037a23 */ /* 0x102fee00000108af */
[----:B------:R2:W-:Y:S02]  /*9bb0*/  MUFU.EX2 R47, R3 ;  /* 0x00000003002f7308 */ /* 0x0005e40000000800 */
[----:B--2---:R-:W-:Y:S01]  /*9bc0*/  FMNMX.FTZ R3, R0, R2, !PT ;  /* 0x0000000200037209 */ /* 0x004fe20007810000 */
[----:B------:R-:W-:Y:S01]  /*9bd0*/  FFMA.FTZ R2, R13, c[0x0][0x2d0], -R175 ;  /* 0x0000b4000d027a23 */ /* 0x000fe200000108af */
[----:B------:R-:W-:Y:S06]  /*9be0*/  FSEL R0, R169, RZ, P2 ;  /* 0x000000ffa9007208 */ /* 0x000fec0001000000 */
[----:B------:R1:W-:Y:S01]  /*9bf0*/  MUFU.EX2 R48, R2 ;  /* 0x0000000200307308 */ /* 0x0003e20000000800 */
[----:B------:R-:W2:Y:S01]  /*9c00*/  SHFL.BFLY PT, R4, R3, 0x1, 0x1f ;  /* 0x0c201f0003047f89 */ /* 0x000ea200000e0000 */
[----:B------:R-:W-:Y:S04]  /*9c10*/  FADD.FTZ R0, -R0, R164 ;  /* 0x000000a400007221 */ /* 0x000fe80000010100 */
[----:B------:R-:W-:Y:S04]  /*9c20*/  FMUL.FTZ R0, R0, c[0x0][0x2d0] ;  /* 0x0000b40000007a20 */ /* 0x000fe80000410000 */
[----:B------:R3:W4:Y:S01]  /*9c30*/  MUFU.EX2 R165, R0 ;  /* 0x0000000000a57308 */ /* 0x0007220000000800 */
[----:B-1----:R-:W-:Y:S02]  /*9c40*/  FSEL R2, R168, RZ, P1 ;  /* 0x000000ffa8027208 */ /* 0x002fe40000800000 */
[----:B--2---:R-:W-:Y:S03]  /*9c50*/  FMNMX.FTZ R3, R3, R4, !PT ;  /* 0x0000000403037209 */ /* 0x004fe60007810000 */
[----:B------:R-:W-:Y:S02]  /*9c60*/  FADD.FTZ R2, -R2, R166 ;  /* 0x000000a602027221 */ /* 0x000fe40000010100 */
[----:B------:R-:W-:Y:S02]  /*9c70*/  FMUL.FTZ R166, R3, c[0x0][0x2d0] ;  /* 0x0000b40003a67a20 */ /* 0x000fe40000410000 */
[----:B------:R-:W-:Y:S01]  /*9c80*/  FMUL.FTZ R2, R2, c[0x0][0x2d0] ;  /* 0x0000b40002027a20 */ /* 0x000fe20000410000 */
[----:B---3--:R-:W-:Y:S01]  /*9c90*/  FSEL R0, R167, RZ, P0 ;  /* 0x000000ffa7007208 */ /* 0x008fe20000000000 */
[----:B----4-:R-:W-:Y:S01]  /*9ca0*/  FMUL.FTZ R5, R165, R177 ;  /* 0x000000b1a5057220 */ /* 0x010fe20000410000 */
[----:B------:R-:W-:Y:S01]  /*9cb0*/  FSETP.NEU.FTZ.AND P0, PT, R3, -INF , PT ;  /* 0xff8000000300780b */ /* 0x000fe20003f1d000 */
[----:B------:R-:W1:Y:S01]  /*9cc0*/  MUFU.EX2 R164, R2 ;  /* 0x0000000200a47308 */ /* 0x000e620000000800 */
[C---:B------:R-:W-:Y:S02]  /*9cd0*/  FMUL.FTZ R16, R165.reuse, R188 ;  /* 0x000000bca5107220 */ /* 0x040fe40000410000 */
[----:B------:R-:W-:Y:S01]  /*9ce0*/  FADD.FTZ R0, -R0, R170 ;  /* 0x000000aa00007221 */ /* 0x000fe20000010100 */
[----:B------:R-:W-:Y:S01]  /*9cf0*/  FSEL R166, R166, RZ, P0 ;  /* 0x000000ffa6a67208 */ /* 0x000fe20000000000 */
[C---:B------:R-:W-:Y:S01]  /*9d00*/  FMUL.FTZ R17, R165.reuse, R189 ;  /* 0x000000bda5117220 */ /* 0x040fe20000410000 */
[----:B------:R-:W-:Y:S01]  /*9d10*/  MOV R170, R7 ;  /* 0x0000000700aa7202 */ /* 0x000fe20000000f00 */
[----:B------:R-:W-:Y:S02]  /*9d20*/  FMUL.FTZ R0, R0, c[0x0][0x2d0] ;  /* 0x0000b40000007a20 */ /* 0x000fe40000410000 */
[--C-:B------:R-:W-:Y:S02]  /*9d30*/  FFMA.FTZ R4, R14, c[0x0][0x2d0], -R166.reuse ;  /* 0x0000b4000e047a23 */ /* 0x100fe400000108a6 */
[----:B------:R2:W3:Y:S01]  /*9d40*/  MUFU.EX2 R2, R0 ;  /* 0x0000000000027308 */ /* 0x0004e20000000800 */
[C---:B------:R-:W-:Y:S02]  /*9d50*/  FMUL.FTZ R32, R165.reuse, R144 ;  /* 0x00000090a5207220 */ /* 0x040fe40000410000 */
[C---:B------:R-:W-:Y:S02]  /*9d60*/  FMUL.FTZ R33, R165.reuse, R145 ;  /* 0x00000091a5217220 */ /* 0x040fe40000410000 */
[C---:B------:R-:W-:Y:S02]  /*9d70*/  FMUL.FTZ R52, R165.reuse, R52 ;  /* 0x00000034a5347220 */ /* 0x040fe40000410000 */
[C---:B------:R-:W-:Y:S02]  /*9d80*/  FMUL.FTZ R53, R165.reuse, R53 ;  /* 0x00000035a5357220 */ /* 0x040fe40000410000 */
[C---:B------:R-:W-:Y:S01]  /*9d90*/  FMUL.FTZ R64, R165.reuse, R64 ;  /* 0x00000040a5407220 */ /* 0x040fe20000410000 */
[----:B------:R4:W-:Y:S01]  /*9da0*/  MUFU.EX2 R220, R4 ;  /* 0x0000000400dc7308 */ /* 0x0009e20000000800 */
[----:B------:R-:W-:Y:S02]  /*9db0*/  FMUL.FTZ R65, R165, R65 ;  /* 0x00000041a5417220 */ /* 0x000fe40000410000 */
[C---:B-1----:R-:W-:Y:S02]  /*9dc0*/  FMUL.FTZ R7, R164.reuse, R179 ;  /* 0x000000b3a4077220 */ /* 0x042fe40000410000 */
[C---:B------:R-:W-:Y:S02]  /*9dd0*/  FMUL.FTZ R18, R164.reuse, R190 ;  /* 0x000000bea4127220 */ /* 0x040fe40000410000 */
        /* <DEDUP_REMOVED lines=12> */
[--C-:B----4-:R-:W-:Y:S01]  /*9ea0*/  FFMA.FTZ R4, R15, c[0x0][0x2d0], -R166.reuse ;  /* 0x0000b4000f047a23 */ /* 0x110fe200000108a6 */
[----:B------:R-:W-:Y:S01]  /*9eb0*/  MOV R191, R180 ;  /* 0x000000b400bf7202 */ /* 0x000fe20000000f00 */
[C---:B------:R-:W-:Y:S01]  /*9ec0*/  FMUL.FTZ R13, R2.reuse, R185 ;  /* 0x000000b9020d7220 */ /* 0x040fe20000410000 */
[----:B------:R-:W-:Y:S01]  /*9ed0*/  MOV R185, R46 ;  /* 0x0000002e00b97202 */ /* 0x000fe20000000f00 */
[C---:B------:R-:W-:Y:S01]  /*9ee0*/  FMUL.FTZ R24, R2.reuse, R136 ;  /* 0x0000008802187220 */ /* 0x040fe20000410000 */
[----:B-----5:R2:W3:Y:S01]  /*9ef0*/  MUFU.EX2 R221, R4 ;  /* 0x0000000400dd7308 */ /* 0x0204e20000000800 */
[C---:B------:R-:W-:Y:S02]  /*9f00*/  FMUL.FTZ R25, R2.reuse, R137 ;  /* 0x0000008902197220 */ /* 0x040fe40000410000 */
[C---:B------:R-:W-:Y:S02]  /*9f10*/  FMUL.FTZ R29, R2.reuse, R141 ;  /* 0x0000008d021d7220 */ /* 0x040fe40000410000 */
[----:B------:R-:W-:Y:S02]  /*9f20*/  FMUL.FTZ R28, R2, R140 ;  /* 0x0000008c021c7220 */ /* 0x000fe40000410000 */
[----:B------:R-:W-:Y:S02]  /*9f30*/  FMUL.FTZ R35, R164, R147 ;  /* 0x00000093a4237220 */ /* 0x000fe40000410000 */
[C---:B------:R-:W-:Y:S01]  /*9f40*/  FMUL.FTZ R40, R2.reuse, R152 ;  /* 0x0000009802287220 */ /* 0x040fe20000410000 */
[----:B------:R-:W-:Y:S01]  /*9f50*/  MOV R152, R41 ;  /* 0x0000002900987202 */ /* 0x000fe20000000f00 */
[----:B------:R-:W-:Y:S01]  /*9f60*/  FMUL.FTZ R41, R2, R153 ;  /* 0x0000009902297220 */ /* 0x000fe20000410000 */
[----:B------:R-:W-:Y:S01]  /*9f70*/  MOV R153, R42 ;  /* 0x0000002a00997202 */ /* 0x000fe20000000f00 */
[----:B------:R-:W-:Y:S01]  /*9f80*/  FMUL.FTZ R51, R164, R163 ;  /* 0x000000a3a4337220 */ /* 0x000fe20000410000 */
[----:B------:R-:W-:Y:S01]  /*9f90*/  LDSM.16.MT88.4 R144, [R226+0x2880] ;  /* 0x00288000e290783b */ /* 0x000fe20000004200 */
[----:B-1----:R-:W-:Y:S02]  /*9fa0*/  FFMA.FTZ R0, R11, c[0x0][0x2d0], -R166 ;  /* 0x0000b4000b007a23 */ /* 0x002fe400000108a6 */
[C---:B------:R-:W-:Y:S02]  /*9fb0*/  FMUL.FTZ R56, R2.reuse, R56 ;  /* 0x0000003802387220 */ /* 0x040fe40000410000 */
[----:B------:R1:W4:Y:S01]  /*9fc0*/  MUFU.EX2 R218, R0 ;  /* 0x0000000000da7308 */ /* 0x0003220000000800 */
[C---:B------:R-:W-:Y:S02]  /*9fd0*/  FMUL.FTZ R57, R2.reuse, R57 ;  /* 0x0000003902397220 */ /* 0x040fe40000410000 */
[C---:B------:R-:W-:Y:S02]  /*9fe0*/  FMUL.FTZ R60, R2.reuse, R60 ;  /* 0x0000003c023c7220 */ /* 0x040fe40000410000 */
[----:B--2---:R-:W-:Y:S01]  /*9ff0*/  FMUL.FTZ R4, R165, R176 ;  /* 0x000000b0a5047220 */ /* 0x004fe20000410000 */
[----:B------:R-:W-:Y:S01]  /*a000*/  F2FP.PACK_AB R176, R47, R44 ;  /* 0x0000002c2fb0723e */ /* 0x000fe200000000ff */
[----:B------:R-:W-:Y:S01]  /*a010*/  FMUL.FTZ R61, R2, R61 ;  /* 0x0000003d023d7220 */ /* 0x000fe20000410000 */
[----:B---3--:R-:W-:Y:S01]  /*a020*/  F2FP.PACK_AB R179, R221, R220 ;  /* 0x000000dcddb3723e */ /* 0x008fe200000000ff */
[C---:B------:R-:W-:Y:S02]  /*a030*/  FMUL.FTZ R66, R164.reuse, R66 ;  /* 0x00000042a4427220 */ /* 0x040fe40000410000 */
[C---:B------:R-:W-:Y:S02]  /*a040*/  FMUL.FTZ R67, R164.reuse, R67 ;  /* 0x00000043a4437220 */ /* 0x040fe40000410000 */
[C---:B------:R-:W-:Y:S02]  /*a050*/  FMUL.FTZ R68, R165.reuse, R68 ;  /* 0x00000044a5447220 */ /* 0x040fe40000410000 */
[----:B------:R-:W-:Y:S02]  /*a060*/  FMUL.FTZ R69, R165, R69 ;  /* 0x00000045a5457220 */ /* 0x000fe40000410000 */
[C---:B------:R-:W-:Y:S02]  /*a070*/  FMUL.FTZ R70, R164.reuse, R70 ;  /* 0x00000046a4467220 */ /* 0x040fe40000410000 */
[----:B------:R-:W-:Y:S02]  /*a080*/  FMUL.FTZ R71, R164, R71 ;  /* 0x00000047a4477220 */ /* 0x000fe40000410000 */
[C---:B------:R-:W-:Y:S02]  /*a090*/  FMUL.FTZ R72, R2.reuse, R72 ;  /* 0x0000004802487220 */ /* 0x040fe40000410000 */
[C---:B------:R-:W-:Y:S01]  /*a0a0*/  FMUL.FTZ R73, R2.reuse, R73 ;  /* 0x0000004902497220 */ /* 0x040fe20000410000 */
[----:B-1----:R-:W-:Y:S01]  /*a0b0*/  FSEL R0, R3, RZ, P0 ;  /* 0x000000ff03007208 */ /* 0x002fe20000000000 */
[----:B------:R-:W-:Y:S01]  /*a0c0*/  FMUL.FTZ R76, R2, R76 ;  /* 0x0000004c024c7220 */ /* 0x000fe20000410000 */
[----:B----4-:R-:W-:Y:S01]  /*a0d0*/  F2FP.PACK_AB R177, R218, R217 ;  /* 0x000000d9dab1723e */ /* 0x010fe200000000ff */
[----:B------:R-:W-:Y:S01]  /*a0e0*/  FMUL.FTZ R77, R2, R77 ;  /* 0x0000004d024d7220 */ /* 0x000fe20000410000 */
[----:B------:R-:W-:Y:S01]  /*a0f0*/  PLOP3.LUT P0, PT, PT, PT, UP0, 0x80, 0x0 ;  /* 0x000000000000781c */ /* 0x000fe20003f0f008 */
[----:B------:R-:W-:Y:S01]  /*a100*/  FADD.FTZ R0, -R0, R171 ;  /* 0x000000ab00007221 */ /* 0x000fe20000010100 */
[----:B------:R-:W-:Y:S01]  /*a110*/  MOV R171, R6 ;  /* 0x0000000600ab7202 */ /* 0x000fe20000000f00 */
[----:B------:R-:W-:Y:S01]  /*a120*/  FMUL.FTZ R6, R164, R178 ;  /* 0x000000b2a4067220 */ /* 0x000fe20000410000 */
[----:B------:R-:W-:Y:S01]  /*a130*/  F2FP.PACK_AB R178, R48, R170 ;  /* 0x000000aa30b2723e */ /* 0x000fe200000000ff */
[----:B------:R-:W-:Y:S01]  /*a140*/  FMUL.FTZ R0, R0, c[0x0][0x2d0] ;  /* 0x0000b40000007a20 */ /* 0x000fe20000410000 */
[----:B------:R-:W-:Y:S01]  /*a150*/  F2FP.PACK_AB R193, R171, R45 ;  /* 0x0000002dabc1723e */ /* 0x000fe200000000ff */
[C---:B------:R-:W-:Y:S02]  /*a160*/  FMUL.FTZ R80, R165.reuse, R80 ;  /* 0x00000050a5507220 */ /* 0x040fe40000410000 */
[----:B------:R-:W-:Y:S02]  /*a170*/  FMUL.FTZ R81, R165, R81 ;  /* 0x00000051a5517220 */ /* 0x000fe40000410000 */
[----:B------:R-:W1:Y:S01]  /*a180*/  MUFU.EX2 R0, R0 ;  /* 0x0000000000007308 */ /* 0x000e620000000800 */
[C---:B------:R-:W-:Y:S01]  /*a190*/  FMUL.FTZ R82, R164.reuse, R82 ;  /* 0x00000052a4527220 */ /* 0x040fe20000410000 */
[-C--:B------:R-:W-:Y:S01]  /*a1a0*/  HMMA.16816.F32 R4, R192, R20.reuse, R4 ;  /* 0x00000014c004723c */ /* 0x080fe20000001804 */
[C---:B------:R-:W-:Y:S02]  /*a1b0*/  FMUL.FTZ R83, R164.reuse, R83 ;  /* 0x00000053a4537220 */ /* 0x040fe40000410000 */
[--C-:B------:R-:W-:Y:S02]  /*a1c0*/  FFMA.FTZ R140, R197, c[0x0][0x2d0], -R173.reuse ;  /* 0x0000b400c58c7a23 */ /* 0x100fe400000108ad */
[C---:B------:R-:W-:Y:S02]  /*a1d0*/  FMUL.FTZ R84, R165.reuse, R84 ;  /* 0x00000054a5547220 */ /* 0x040fe40000410000 */
[C---:B------:R-:W-:Y:S02]  /*a1e0*/  FMUL.FTZ R85, R165.reuse, R85 ;  /* 0x00000055a5557220 */ /* 0x040fe40000410000 */
[C---:B------:R-:W-:Y:S03]  /*a1f0*/  FMUL.FTZ R86, R164.reuse, R86 ;  /* 0x00000056a4567220 */ /* 0x040fe60000410000 */
[----:B------:R-:W-:Y:S02]  /*a200*/  FMUL.FTZ R87, R164, R87 ;  /* 0x00000057a4577220 */ /* 0x000fe40000410000 */
[C---:B------:R-:W-:Y:S02]  /*a210*/  FMUL.FTZ R88, R2.reuse, R88 ;  /* 0x0000005802587220 */ /* 0x040fe40000410000 */
[C---:B------:R-:W-:Y:S02]  /*a220*/  FMUL.FTZ R89, R2.reuse, R89 ;  /* 0x0000005902597220 */ /* 0x040fe40000410000 */
[C---:B------:R-:W-:Y:S02]  /*a230*/  FMUL.FTZ R92, R2.reuse, R92 ;  /* 0x0000005c025c7220 */ /* 0x040fe40000410000 */
[----:B------:R-:W-:Y:S02]  /*a240*/  FMUL.FTZ R93, R2, R93 ;  /* 0x0000005d025d7220 */ /* 0x000fe40000410000 */
[C---:B-1----:R-:W-:Y:S01]  /*a250*/  FMUL.FTZ R10, R0.reuse, R182 ;  /* 0x000000b6000a7220 */ /* 0x042fe20000410000 */
[----:B------:R-:W-:Y:S01]  /*a260*/  MOV R182, R48 ;  /* 0x0000003000b67202 */ /* 0x000fe20000000f00 */
[C---:B------:R-:W-:Y:S01]  /*a270*/  FMUL.FTZ R11, R0.reuse, R183 ;  /* 0x000000b7000b7220 */ /* 0x040fe20000410000 */
[----:B------:R-:W-:Y:S01]  /*a280*/  MOV R183, R50 ;  /* 0x0000003200b77202 */ /* 0x000fe20000000f00 */
[C---:B------:R-:W-:Y:S02]  /*a290*/  FMUL.FTZ R26, R0.reuse, R138 ;  /* 0x0000008a001a7220 */ /* 0x040fe40000410000 */
[C---:B------:R-:W-:Y:S02]  /*a2a0*/  FMUL.FTZ R27, R0.reuse, R139 ;  /* 0x0000008b001b7220 */ /* 0x040fe40000410000 */
[----:B------:R-:W-:Y:S01]  /*a2b0*/  LDSM.16.MT88.4 R136, [R227+0x2080] ;  /* 0x00208000e388783b */ /* 0x000fe20000004200 */
[C---:B------:R-:W-:Y:S01]  /*a2c0*/  HMMA.16816.F32 R8, R176.reuse, R20, R8 ;  /* 0x00000014b008723c */ /* 0x040fe20000001808 */
[C---:B------:R-:W-:Y:S01]  /*a2d0*/  FMUL.FTZ R14, R0.reuse, R186 ;  /* 0x000000ba000e7220 */ /* 0x040fe20000410000 */
[----:B------:R-:W-:Y:S01]  /*a2e0*/  MOV R186, R47 ;  /* 0x0000002f00ba7202 */ /* 0x000fe20000000f00 */
[C---:B------:R-:W-:Y:S01]  /*a2f0*/  FMUL.FTZ R15, R0.reuse, R187 ;  /* 0x000000bb000f7220 */ /* 0x040fe20000410000 */
[----:B------:R-:W-:Y:S01]  /*a300*/  MOV R187, R171 ;  /* 0x000000ab00bb7202 */ /* 0x000fe20000000f00 */
[C---:B------:R-:W-:Y:S01]  /*a310*/  FMUL.FTZ R30, R0.reuse, R142 ;  /* 0x0000008e001e7220 */ /* 0x040fe20000410000 */
[----:B------:R1:W-:Y:S01]  /*a320*/  MUFU.EX2 R171, R140 ;  /* 0x0000008c00ab7308 */ /* 0x0003e20000000800 */
[C---:B------:R-:W-:Y:S02]  /*a330*/  FMUL.FTZ R20, R165.reuse, R132 ;  /* 0x00000084a5147220 */ /* 0x040fe40000410000 */
[C---:B------:R-:W-:Y:S01]  /*a340*/  FMUL.FTZ R21, R165.reuse, R133 ;  /* 0x00000085a5157220 */ /* 0x040fe20000410000 */
[-C--:B------:R-:W-:Y:S02]  /*a350*/  HMMA.16816.F32 R12, R176, R22.reuse, R12 ;  /* 0x00000016b00c723c */ /* 0x080fe4000000180c */
[C---:B------:R-:W-:Y:S02]  /*a360*/  FMUL.FTZ R31, R0.reuse, R143 ;  /* 0x0000008f001f7220 */ /* 0x040fe40000410000 */
[C---:B------:R-:W-:Y:S01]  /*a370*/  FMUL.FTZ R42, R0.reuse, R154 ;  /* 0x0000009a002a7220 */ /* 0x040fe20000410000 */
[----:B------:R-:W-:Y:S01]  /*a380*/  MOV R154, R43 ;  /* 0x0000002b009a7202 */ /* 0x000fe20000000f00 */
[----:B------:R-:W-:Y:S01]  /*a390*/  FMUL.FTZ R43, R0, R155 ;  /* 0x0000009b002b7220 */ /* 0x000fe20000410000 */
[----:B------:R-:W-:Y:S01]  /*a3a0*/  MOV R155, R44 ;  /* 0x0000002c009b7202 */ /* 0x000fe20000000f00 */
[C---:B------:R-:W-:Y:S01]  /*a3b0*/  HMMA.16816.F32 R16, R192.reuse, R22, R16 ;  /* 0x00000016c010723c */ /* 0x040fe20000001810 */
[C---:B------:R-:W-:Y:S03]  /*a3c0*/  FMUL.FTZ R44, R2.reuse, R156 ;  /* 0x0000009c022c7220 */ /* 0x040fe60000410000 */
[----:B------:R-:W-:Y:S01]  /*a3d0*/  MOV R156, R45 ;  /* 0x0000002d009c7202 */ /* 0x000fe20000000f00 */
[----:B------:R-:W-:Y:S01]  /*a3e0*/  FMUL.FTZ R45, R2, R157 ;  /* 0x0000009d022d7220 */ /* 0x000fe20000410000 */
[----:B------:R-:W-:Y:S01]  /*a3f0*/  MOV R157, R181 ;  /* 0x000000b5009d7202 */ /* 0x000fe20000000f00 */
[C---:B------:R-:W-:Y:S01]  /*a400*/  FMUL.FTZ R22, R164.reuse, R134 ;  /* 0x00000086a4167220 */ /* 0x040fe20000410000 */
[----:B------:R-:W-:Y:S01]  /*a410*/  MOV R181, R49 ;  /* 0x0000003100b57202 */ /* 0x000fe20000000f00 */
[----:B------:R-:W-:Y:S02]  /*a420*/  FMUL.FTZ R23, R164, R135 ;  /* 0x00000087a4177220 */ /* 0x000fe40000410000 */
[----:B------:R-:W2:Y:S01]  /*a430*/  LDSM.16.MT88.4 R132, [R228+0x2080] ;  /* 0x00208000e484783b */ /* 0x000ea20000004200 */
[C---:B------:R-:W-:Y:S02]  /*a440*/  FMUL.FTZ R46, R0.reuse, R158 ;  /* 0x0000009e002e7220 */ /* 0x040fe40000410000 */
[----:B------:R-:W-:Y:S02]  /*a450*/  FMUL.FTZ R47, R0, R159 ;  /* 0x0000009f002f7220 */ /* 0x000fe40000410000 */
[-C--:B------:R-:W-:Y:S01]  /*a460*/  HMMA.16816.F32 R20, R192, R36.reuse, R20 ;  /* 0x00000024c014723c */ /* 0x080fe20000001814 */
[C---:B------:R-:W-:Y:S02]  /*a470*/  FMUL.FTZ R48, R165.reuse, R160 ;  /* 0x000000a0a5307220 */ /* 0x040fe40000410000 */
[C---:B------:R-:W-:Y:S02]  /*a480*/  FMUL.FTZ R49, R165.reuse, R161 ;  /* 0x000000a1a5317220 */ /* 0x040fe40000410000 */
[----:B------:R-:W-:Y:S02]  /*a490*/  FMUL.FTZ R50, R164, R162 ;  /* 0x000000a2a4327220 */ /* 0x000fe40000410000 */
[C---:B------:R-:W-:Y:S01]  /*a4a0*/  FMUL.FTZ R58, R0.reuse, R58 ;  /* 0x0000003a003a7220 */ /* 0x040fe20000410000 */
[C---:B------:R-:W-:Y:S01]  /*a4b0*/  HMMA.16816.F32 R24, R176.reuse, R36, R24 ;  /* 0x00000024b018723c */ /* 0x040fe20000001818 */
[C---:B------:R-:W-:Y:S03]  /*a4c0*/  FMUL.FTZ R59, R0.reuse, R59 ;  /* 0x0000003b003b7220 */ /* 0x040fe60000410000 */
[C---:B------:R-:W-:Y:S02]  /*a4d0*/  FMUL.FTZ R62, R0.reuse, R62 ;  /* 0x0000003e003e7220 */ /* 0x040fe40000410000 */
[C---:B------:R-:W-:Y:S02]  /*a4e0*/  FMUL.FTZ R63, R0.reuse, R63 ;  /* 0x0000003f003f7220 */ /* 0x040fe40000410000 */
[-C--:B------:R-:W-:Y:S01]  /*a4f0*/  HMMA.16816.F32 R28, R176, R38.reuse, R28 ;  /* 0x00000026b01c723c */ /* 0x080fe2000000181c */
[C---:B------:R-:W-:Y:S03]  /*a500*/  FMUL.FTZ R36, R165.reuse, R148 ;  /* 0x00000094a5247220 */ /* 0x040fe60000410000 */
[C---:B------:R-:W-:Y:S02]  /*a510*/  FMUL.FTZ R37, R165.reuse, R149 ;  /* 0x00000095a5257220 */ /* 0x040fe40000410000 */
[C---:B------:R-:W-:Y:S02]  /*a520*/  FMUL.FTZ R74, R0.reuse, R74 ;  /* 0x0000004a004a7220 */ /* 0x040fe40000410000 */
[C---:B------:R-:W-:Y:S01]  /*a530*/  HMMA.16816.F32 R32, R192.reuse, R38, R32 ;  /* 0x00000026c020723c */ /* 0x040fe20000001820 */
[C---:B------:R-:W-:Y:S03]  /*a540*/  FMUL.FTZ R75, R0.reuse, R75 ;  /* 0x0000004b004b7220 */ /* 0x040fe60000410000 */
[C---:B------:R-:W-:Y:S02]  /*a550*/  FMUL.FTZ R78, R0.reuse, R78 ;  /* 0x0000004e004e7220 */ /* 0x040fe40000410000 */
[----:B------:R-:W-:Y:S02]  /*a560*/  FMUL.FTZ R79, R0, R79 ;  /* 0x0000004f004f7220 */ /* 0x000fe40000410000 */
[C---:B------:R-:W-:Y:S04]  /*a570*/  FMUL.FTZ R38, R164.reuse, R150 ;  /* 0x00000096a4267220 */ /* 0x040fe80000410000 */
[----:B------:R-:W-:Y:S02]  /*a580*/  FMUL.FTZ R39, R164, R151 ;  /* 0x00000097a4277220 */ /* 0x000fe40000410000 */
[----:B------:R-:W-:Y:S01]  /*a590*/  LDSM.16.MT88.4 R148, [R228+0x2880] ;  /* 0x00288000e494783b */ /* 0x000fe20000004200 */
[C---:B------:R-:W-:Y:S02]  /*a5a0*/  FMUL.FTZ R90, R0.reuse, R90 ;  /* 0x0000005a005a7220 */ /* 0x040fe40000410000 */
[C---:B------:R-:W-:Y:S02]  /*a5b0*/  FMUL.FTZ R91, R0.reuse, R91 ;  /* 0x0000005b005b7220 */ /* 0x040fe40000410000 */
[-C--:B--2---:R-:W-:Y:S01]  /*a5c0*/  HMMA.16816.F32 R36, R192, R132.reuse, R36 ;  /* 0x00000084c024723c */ /* 0x084fe20000001824 */
[C---:B------:R-:W-:Y:S02]  /*a5d0*/  FMUL.FTZ R94, R0.reuse, R94 ;  /* 0x0000005e005e7220 */ /* 0x040fe40000410000 */
[----:B------:R-:W-:Y:S02]  /*a5e0*/  FMUL.FTZ R95, R0, R95 ;  /* 0x0000005f005f7220 */ /* 0x000fe40000410000 */
[C---:B------:R-:W-:Y:S02]  /*a5f0*/  FMUL.FTZ R96, R165.reuse, R96 ;  /* 0x00000060a5607220 */ /* 0x040fe40000410000 */
[C---:B------:R-:W-:Y:S01]  /*a600*/  FMUL.FTZ R97, R165.reuse, R97 ;  /* 0x00000061a5617220 */ /* 0x040fe20000410000 */
[C---:B------:R-:W-:Y:S01]  /*a610*/  HMMA.16816.F32 R40, R176.reuse, R132, R40 ;  /* 0x00000084b028723c */ /* 0x040fe20000001828 */
[C---:B------:R-:W-:Y:S03]  /*a620*/  FMUL.FTZ R98, R164.reuse, R98 ;  /* 0x00000062a4627220 */ /* 0x040fe60000410000 */
[----:B------:R-:W-:Y:S02]  /*a630*/  FMUL.FTZ R99, R164, R99 ;  /* 0x00000063a4637220 */ /* 0x000fe40000410000 */
[--C-:B-1----:R-:W-:Y:S02]  /*a640*/  FFMA.FTZ R140, R198, c[0x0][0x2d0], -R174.reuse ;  /* 0x0000b400c68c7a23 */ /* 0x102fe400000108ae */
[-C--:B------:R-:W-:Y:S01]  /*a650*/  HMMA.16816.F32 R44, R176, R134.reuse, R44 ;  /* 0x00000086b02c723c */ /* 0x080fe2000000182c */
[C---:B------:R-:W-:Y:S01]  /*a660*/  FMUL.FTZ R100, R165.reuse, R100 ;  /* 0x00000064a5647220 */ /* 0x040fe20000410000 */
[----:B------:R1:W-:Y:S02]  /*a670*/  MUFU.EX2 R160, R140 ;  /* 0x0000008c00a07308 */ /* 0x0003e40000000800 */
[C---:B------:R-:W-:Y:S02]  /*a680*/  FMUL.FTZ R101, R165.reuse, R101 ;  /* 0x00000065a5657220 */ /* 0x040fe40000410000 */
[C---:B------:R-:W-:Y:S02]  /*a690*/  FMUL.FTZ R102, R164.reuse, R102 ;  /* 0x00000066a4667220 */ /* 0x040fe40000410000 */
[C---:B------:R-:W-:Y:S01]  /*a6a0*/  HMMA.16816.F32 R48, R192.reuse, R134, R48 ;  /* 0x00000086c030723c */ /* 0x040fe20000001830 */
[----:B------:R-:W2:Y:S03]  /*a6b0*/  LDSM.16.MT88.4 R132, [R225+0x3880] ;  /* 0x00388000e184783b */ /* 0x000ea60000004200 */
[----:B------:R-:W-:Y:S02]  /*a6c0*/  FMUL.FTZ R103, R164, R103 ;  /* 0x00000067a4677220 */ /* 0x000fe40000410000 */
[C---:B------:R-:W-:Y:S02]  /*a6d0*/  FMUL.FTZ R104, R2.reuse, R104 ;  /* 0x0000006802687220 */ /* 0x040fe40000410000 */
[-C--:B------:R-:W-:Y:S01]  /*a6e0*/  HMMA.16816.F32 R52, R192, R136.reuse, R52 ;  /* 0x00000088c034723c */ /* 0x080fe20000001834 */
[----:B------:R-:W-:Y:S03]  /*a6f0*/  FMUL.FTZ R105, R2, R105 ;  /* 0x0000006902697220 */ /* 0x000fe60000410000 */
[C---:B------:R-:W-:Y:S02]  /*a700*/  FMUL.FTZ R106, R0.reuse, R106 ;  /* 0x0000006a006a7220 */ /* 0x040fe40000410000 */
[----:B------:R-:W-:Y:S02]  /*a710*/  FMUL.FTZ R107, R0, R107 ;  /* 0x0000006b006b7220 */ /* 0x000fe40000410000 */
[C---:B------:R-:W-:Y:S01]  /*a720*/  HMMA.16816.F32 R56, R176.reuse, R136, R56 ;  /* 0x00000088b038723c */ /* 0x040fe20000001838 */
[----:B------:R-:W-:Y:S03]  /*a730*/  FMUL.FTZ R108, R2, R108 ;  /* 0x0000006c026c7220 */ /* 0x000fe60000410000 */
[--C-:B-1----:R-:W-:Y:S01]  /*a740*/  FFMA.FTZ R140, R202, c[0x0][0x2d0], -R173.reuse ;  /* 0x0000b400ca8c7a23 */ /* 0x102fe200000108ad */
[----:B------:R-:W-:Y:S01]  /*a750*/  MOV R202, R153 ;  /* 0x0000009900ca7202 */ /* 0x000fe20000000f00 */
[----:B------:R-:W-:Y:S02]  /*a760*/  FMUL.FTZ R109, R2, R109 ;  /* 0x0000006d026d7220 */ /* 0x000fe40000410000 */
[-C--:B------:R-:W-:Y:S01]  /*a770*/  HMMA.16816.F32 R60, R176, R138.reuse, R60 ;  /* 0x0000008ab03c723c */ /* 0x080fe2000000183c */
[----:B------:R-:W-:Y:S01]  /*a780*/  FFMA.FTZ R136, R196, c[0x0][0x2d0], -R173 ;  /* 0x0000b400c4887a23 */ /* 0x000fe200000108ad */
[----:B------:R1:W-:Y:S02]  /*a790*/  MUFU.EX2 R161, R140 ;  /* 0x0000008c00a17308 */ /* 0x0003e40000000800 */
[C---:B------:R-:W-:Y:S02]  /*a7a0*/  FMUL.FTZ R110, R0.reuse, R110 ;  /* 0x0000006e006e7220 */ /* 0x040fe40000410000 */
[----:B------:R-:W-:Y:S02]  /*a7b0*/  FMUL.FTZ R111, R0, R111 ;  /* 0x0000006f006f7220 */ /* 0x000fe40000410000 */
[C---:B------:R-:W-:Y:S01]  /*a7c0*/  HMMA.16816.F32 R64, R192.reuse, R138, R64 ;  /* 0x0000008ac040723c */ /* 0x040fe20000001840 */
[C---:B------:R-:W-:Y:S03]  /*a7d0*/  FMUL.FTZ R112, R165.reuse, R112 ;  /* 0x00000070a5707220 */ /* 0x040fe60000410000 */
[----:B------:R3:W-:Y:S01]  /*a7e0*/  MUFU.EX2 R180, R136 ;  /* 0x0000008800b47308 */ /* 0x0007e20000000800 */
[C---:B------:R-:W-:Y:S02]  /*a7f0*/  FMUL.FTZ R113, R165.reuse, R113 ;  /* 0x00000071a5717220 */ /* 0x040fe40000410000 */
[C---:B------:R-:W-:Y:S01]  /*a800*/  FMUL.FTZ R114, R164.reuse, R114 ;  /* 0x00000072a4727220 */ /* 0x040fe20000410000 */
[-C--:B--2---:R-:W-:Y:S01]  /*a810*/  HMMA.16816.F32 R68, R192, R132.reuse, R68 ;  /* 0x00000084c044723c */ /* 0x084fe20000001844 */
[----:B------:R-:W-:Y:S03]  /*a820*/  FMUL.FTZ R115, R164, R115 ;  /* 0x00000073a4737220 */ /* 0x000fe60000410000 */
[C---:B------:R-:W-:Y:S02]  /*a830*/  FMUL.FTZ R116, R165.reuse, R116 ;  /* 0x00000074a5747220 */ /* 0x040fe40000410000 */
[----:B------:R-:W-:Y:S02]  /*a840*/  FMUL.FTZ R117, R165, R117 ;  /* 0x00000075a5757220 */ /* 0x000fe40000410000 */
[C---:B------:R-:W-:Y:S01]  /*a850*/  HMMA.16816.F32 R72, R176.reuse, R132, R72 ;  /* 0x00000084b048723c */ /* 0x040fe20000001848 */
[--C-:B-1----:R-:W-:Y:S03]  /*a860*/  FFMA.FTZ R140, R206, c[0x0][0x2d0], -R174.reuse ;  /* 0x0000b400ce8c7a23 */ /* 0x102fe600000108ae */
[C---:B------:R-:W-:Y:S01]  /*a870*/  FMUL.FTZ R118, R164.reuse, R118 ;  /* 0x00000076a4767220 */ /* 0x040fe20000410000 */
[----:B------:R1:W-:Y:S01]  /*a880*/  MUFU.EX2 R163, R140 ;  /* 0x0000008c00a37308 */ /* 0x0003e20000000800 */
[----:B------:R-:W-:Y:S02]  /*a890*/  FMUL.FTZ R119, R164, R119 ;  /* 0x00000077a4777220 */ /* 0x000fe40000410000 */
[-C--:B------:R-:W-:Y:S01]  /*a8a0*/  HMMA.16816.F32 R76, R176, R134.reuse, R76 ;  /* 0x00000086b04c723c */ /* 0x080fe2000000184c */
[--C-:B------:R-:W-:Y:S01]  /*a8b0*/  FFMA.FTZ R132, R199, c[0x0][0x2d0], -R174.reuse ;  /* 0x0000b400c7847a23 */ /* 0x100fe200000108ae */
[----:B---3--:R-:W2:Y:S02]  /*a8c0*/  LDSM.16.MT88.4 R136, [R226+0x3880] ;  /* 0x00388000e288783b */ /* 0x008ea40000004200 */
[C---:B------:R-:W-:Y:S02]  /*a8d0*/  FMUL.FTZ R120, R2.reuse, R120 ;  /* 0x0000007802787220 */ /* 0x040fe40000410000 */
[----:B------:R-:W-:Y:S01]  /*a8e0*/  FMUL.FTZ R121, R2, R121 ;  /* 0x0000007902797220 */ /* 0x000fe20000410000 */
[----:B------:R3:W-:Y:S01]  /*a8f0*/  MUFU.EX2 R188, R132 ;  /* 0x0000008400bc7308 */ /* 0x0007e20000000800 */
[C---:B------:R-:W-:Y:S01]  /*a900*/  HMMA.16816.F32 R80, R192.reuse, R134, R80 ;  /* 0x00000086c050723c */ /* 0x040fe20000001850 */
[C---:B------:R-:W-:Y:S03]  /*a910*/  FMUL.FTZ R122, R0.reuse, R122 ;  /* 0x0000007a007a7220 */ /* 0x040fe60000410000 */
[----:B------:R-:W-:Y:S02]  /*a920*/  FMUL.FTZ R123, R0, R123 ;  /* 0x0000007b007b7220 */ /* 0x000fe40000410000 */
[C---:B------:R-:W-:Y:S02]  /*a930*/  FMUL.FTZ R124, R2.reuse, R124 ;  /* 0x0000007c027c7220 */ /* 0x040fe40000410000 */
[----:B------:R-:W-:Y:S04]  /*a940*/  FMUL.FTZ R125, R2, R125 ;  /* 0x0000007d027d7220 */ /* 0x000fe80000410000 */
[----:B------:R-:W-:Y:S02]  /*a950*/  FMUL.FTZ R126, R0, R126 ;  /* 0x0000007e007e7220 */ /* 0x000fe40000410000 */
[----:B-1----:R-:W-:Y:S02]  /*a960*/  FFMA.FTZ R140, R208, c[0x0][0x2d0], -R175 ;  /* 0x0000b400d08c7a23 */ /* 0x002fe400000108af */
[----:B------:R-:W-:Y:S02]  /*a970*/  FMUL.FTZ R127, R0, R127 ;  /* 0x0000007f007f7220 */ /* 0x000fe40000410000 */
[----:B------:R1:W-:Y:S01]  /*a980*/  MUFU.EX2 R189, R140 ;  /* 0x0000008c00bd7308 */ /* 0x0003e20000000800 */
[C---:B------:R-:W-:Y:S02]  /*a990*/  FMUL.FTZ R128, R165.reuse, R128 ;  /* 0x00000080a5807220 */ /* 0x040fe40000410000 */
[----:B------:R-:W-:Y:S02]  /*a9a0*/  FMUL.FTZ R129, R165, R129 ;  /* 0x00000081a5817220 */ /* 0x000fe40000410000 */
[----:B---3--:R-:W-:Y:S02]  /*a9b0*/  FFMA.FTZ R132, R200, c[0x0][0x2d0], -R173 ;  /* 0x0000b400c8847a23 */ /* 0x008fe400000108ad */
[C---:B------:R-:W-:Y:S02]  /*a9c0*/  FMUL.FTZ R130, R164.reuse, R130 ;  /* 0x00000082a4827220 */ /* 0x040fe40000410000 */
[----:B------:R-:W-:Y:S01]  /*a9d0*/  FMUL.FTZ R131, R164, R131 ;  /* 0x00000083a4837220 */ /* 0x000fe20000410000 */
[----:B------:R3:W4:Y:S01]  /*a9e0*/  MUFU.EX2 R190, R132 ;  /* 0x0000008400be7308 */ /* 0x0007220000000800 */
[-C--:B--2---:R-:W-:Y:S01]  /*a9f0*/  HMMA.16816.F32 R84, R192, R136.reuse, R84 ;  /* 0x00000088c054723c */ /* 0x084fe20000001854 */
[--C-:B-1----:R-:W-:Y:S07]  /*aa00*/  FFMA.FTZ R140, R210, c[0x0][0x2d0], -R175.reuse ;  /* 0x0000b400d28c7a23 */ /* 0x102fee00000108af */
[C---:B------:R-:W-:Y:S01]  /*aa10*/  HMMA.16816.F32 R88, R176.reuse, R136, R88 ;  /* 0x00000088b058723c */ /* 0x040fe20000001858 */
[----:B------:R1:W-:Y:S06]  /*aa20*/  MUFU.EX2 R162, R140 ;  /* 0x0000008c00a27308 */ /* 0x0003ec0000000800 */
[----:B------:R-:W-:Y:S01]  /*aa30*/  FFMA.FTZ R136, R209, c[0x0][0x2d0], -R174 ;  /* 0x0000b400d1887a23 */ /* 0x000fe200000108ae */
[-C--:B------:R-:W-:Y:S01]  /*aa40*/  HMMA.16816.F32 R92, R176, R138.reuse, R92 ;  /* 0x0000008ab05c723c */ /* 0x080fe2000000185c */
[----:B---3--:R-:W2:Y:S02]  /*aa50*/  LDSM.16.MT88.4 R132, [R228+0x3880] ;  /* 0x00388000e484783b */ /* 0x008ea40000004200 */
[----:B------:R3:W-:Y:S05]  /*aa60*/  MUFU.EX2 R158, R136 ;  /* 0x00000088009e7308 */ /* 0x0007ea0000000800 */
[C---:B------:R-:W-:Y:S01]  /*aa70*/  HMMA.16816.F32 R96, R192.reuse, R138, R96 ;  /* 0x0000008ac060723c */ /* 0x040fe20000001860 */
[----:B-1----:R-:W-:Y:S03]  /*aa80*/  LDSM.16.MT88.4 R140, [R225+0x2880] ;  /* 0x00288000e18c783b */ /* 0x002fe60000004200 */
[--C-:B---3--:R-:W-:Y:S01]  /*aa90*/  FFMA.FTZ R136, R205, c[0x0][0x2d0], -R175.reuse ;  /* 0x0000b400cd887a23 */ /* 0x108fe200000108af */
[----:B------:R-:W-:Y:S03]  /*aaa0*/  MOV R205, R152 ;  /* 0x0000009800cd7202 */ /* 0x000fe60000000f00 */
[----:B------:R1:W3:Y:S01]  /*aab0*/  MUFU.EX2 R196, R136 ;  /* 0x0000008800c47308 */ /* 0x0002e20000000800 */
[-C--:B--2---:R-:W-:Y:S08]  /*aac0*/  HMMA.16816.F32 R100, R192, R132.reuse, R100 ;  /* 0x00000084c064723c */ /* 0x084ff00000001864 */
[C---:B------:R-:W-:Y:S07]  /*aad0*/  HMMA.16816.F32 R104, R176.reuse, R132, R104 ;  /* 0x00000084b068723c */ /* 0x040fee0000001868 */
[----:B------:R-:W-:Y:S01]  /*aae0*/  FFMA.FTZ R132, R211, c[0x0][0x2d0], -R175 ;  /* 0x0000b400d3847a23 */ /* 0x000fe200000108af */
[-C--:B------:R-:W-:Y:S01]  /*aaf0*/  HMMA.16816.F32 R108, R176, R134.reuse, R108 ;  /* 0x00000086b06c723c */ /* 0x080fe2000000186c */
[----:B-1----:R-:W1:Y:S02]  /*ab00*/  LDSM.16.MT88.4 R136, [R227+0x3880] ;  /* 0x00388000e388783b */ /* 0x002e640000004200 */
[----:B------:R2:W1:Y:S05]  /*ab10*/  MUFU.EX2 R159, R132 ;  /* 0x00000084009f7308 */ /* 0x00046a0000000800 */
[C---:B------:R-:W-:Y:S07]  /*ab20*/  HMMA.16816.F32 R112, R192.reuse, R134, R112 ;  /* 0x00000086c070723c */ /* 0x040fee0000001870 */
[----:B----4-:R-:W-:Y:S01]  /*ab30*/  F2FP.PACK_AB R134, R161, R190 ;  /* 0x000000bea186723e */ /* 0x010fe200000000ff */
[--C-:B--2---:R-:W-:Y:S04]  /*ab40*/  FFMA.FTZ R132, R201, c[0x0][0x2d0], -R166.reuse ;  /* 0x0000b400c9847a23 */ /* 0x104fe800000108a6 */
[----:B------:R2:W-:Y:S01]  /*ab50*/  MUFU.EX2 R200, R132 ;  /* 0x0000008400c87308 */ /* 0x0005e20000000800 */
[-C--:B-1----:R-:W-:Y:S08]  /*ab60*/  HMMA.16816.F32 R116, R192, R136.reuse, R116 ;  /* 0x00000088c074723c */ /* 0x082ff00000001874 */
[C---:B------:R-:W-:Y:S01]  /*ab70*/  HMMA.16816.F32 R120, R176.reuse, R136, R120 ;  /* 0x00000088b078723c */ /* 0x040fe20000001878 */
[--C-:B--2---:R-:W-:Y:S06]  /*ab80*/  FFMA.FTZ R132, R203, c[0x0][0x2d0], -R166.reuse ;  /* 0x0000b400cb847a23 */ /* 0x104fec00000108a6 */
[----:B---3--:R-:W-:Y:S01]  /*ab90*/  F2FP.PACK_AB R136, R189, R196 ;  /* 0x000000c4bd88723e */ /* 0x008fe200000000ff */
[-C--:B------:R-:W-:Y:S01]  /*aba0*/  HMMA.16816.F32 R124, R176, R138.reuse, R124 ;  /* 0x0000008ab07c723c */ /* 0x080fe2000000187c */
[----:B------:R1:W2:Y:S06]  /*abb0*/  MUFU.EX2 R199, R132 ;  /* 0x0000008400c77308 */ /* 0x0002ac0000000800 */
[----:B------:R-:W-:Y:S01]  /*abc0*/  MOV R178, R160 ;  /* 0x000000a000b27202 */ /* 0x000fe20000000f00 */
[----:B------:R-:W-:Y:S01]  /*abd0*/  HMMA.16816.F32 R128, R192, R138, R128 ;  /* 0x0000008ac080723c */ /* 0x000fe20000001880 */
[----:B------:R-:W-:Y:S03]  /*abe0*/  MOV R179, R158 ;  /* 0x0000009e00b37202 */ /* 0x000fe60000000f00 */
[----:B------:R-:W-:Y:S02]  /*abf0*/  F2FP.PACK_AB R133, R188, R178 ;  /* 0x000000b2bc85723e */ /* 0x000fe400000000ff */
[----:B------:R-:W-:Y:S02]  /*ac00*/  F2FP.PACK_AB R135, R179, R163 ;  /* 0x000000a3b387723e */ /* 0x000fe400000000ff */
[----:B------:R-:W-:Y:S04]  /*ac10*/  F2FP.PACK_AB R138, R159, R162 ;  /* 0x000000a29f8a723e */ /* 0x000fe800000000ff */
[----:B------:R-:W-:Y:S02]  /*ac20*/  MOV R160, R157 ;  /* 0x0000009d00a07202 */ /* 0x000fe40000000f00 */
[----:B------:R-:W-:Y:S02]  /*ac30*/  MOV R157, R155 ;  /* 0x0000009b009d7202 */ /* 0x000fe40000000f00 */
[----:B------:R-:W-:Y:S01]  /*ac40*/  MOV R158, R156 ;  /* 0x0000009c009e7202 */ /* 0x000fe20000000f00 */
[--C-:B-1----:R-:W-:Y:S01]  /*ac50*/  FFMA.FTZ R132, R204, c[0x0][0x2d0], -R166.reuse ;  /* 0x0000b400cc847a23 */ /* 0x102fe200000108a6 */
[----:B--2---:R-:W-:Y:S02]  /*ac60*/  F2FP.PACK_AB R137, R199, R200 ;  /* 0x000000c8c789723e */ /* 0x004fe400000000ff */
[----:B------:R-:W-:Y:S01]  /*ac70*/  MOV R156, R154 ;  /* 0x0000009a009c7202 */ /* 0x000fe20000000f00 */
[----:B------:R1:W-:Y:S01]  /*ac80*/  MUFU.EX2 R198, R132 ;  /* 0x0000008400c67308 */ /* 0x0003e20000000800 */
[----:B------:R-:W2:Y:S01]  /*ac90*/  LDSM.16.MT88.4 R152, [R227+0x2880] ;  /* 0x00288000e398783b */ /* 0x000ea20000004200 */
[----:B-1----:R-:W-:Y:S08]  /*aca0*/  FFMA.FTZ R132, R207, c[0x0][0x2d0], -R166 ;  /* 0x0000b400cf847a23 */ /* 0x002ff000000108a6 */
[----:B------:R1:W3:Y:S02]  /*acb0*/  MUFU.EX2 R197, R132 ;  /* 0x0000008400c57308 */ /* 0x0002e40000000800 */
[----:B-1----:R-:W-:Y:S02]  /*acc0*/  F2FP.PACK_AB R132, R171, R180 ;  /* 0x000000b4ab84723e */ /* 0x002fe400000000ff */
[----:B---3--:R-:W-:Y:S05]  /*acd0*/  F2FP.PACK_AB R139, R197, R198 ;  /* 0x000000c6c58b723e */ /* 0x008fea00000000ff */
[-C--:B------:R-:W-:Y:S08]  /*ace0*/  HMMA.16816.F32 R4, R132, R140.reuse, R4 ;  /* 0x0000008c8404723c */ /* 0x080ff00000001804 */
[C---:B------:R-:W-:Y:S08]  /*acf0*/  HMMA.16816.F32 R8, R136.reuse, R140, R8 ;  /* 0x0000008c8808723c */ /* 0x040ff00000001808 */
[-C--:B------:R-:W-:Y:S08]  /*ad00*/  HMMA.16816.F32 R12, R136, R142.reuse, R12 ;  /* 0x0000008e880c723c */ /* 0x080ff0000000180c */
[C---:B------:R-:W-:Y:S01]  /*ad10*/  HMMA.16816.F32 R16, R132.reuse, R142, R16 ;  /* 0x0000008e8410723c */ /* 0x040fe20000001810 */
[----:B------:R-:W1:Y:S07]  /*ad20*/  LDSM.16.MT88.4 R140, [R225+0x4080] ;  /* 0x00408000e18c783b */ /* 0x000e6e0000004200 */
[-C--:B------:R-:W-:Y:S08]  /*ad30*/  HMMA.16816.F32 R20, R132, R144.reuse, R20 ;  /* 0x000000908414723c */ /* 0x080ff00000001814 */
[C---:B------:R-:W-:Y:S07]  /*ad40*/  HMMA.16816.F32 R24, R136.reuse, R144, R24 ;  /* 0x000000908818723c */ /* 0x040fee0000001818 */
[--C-:B------:R-:W-:Y:S01]  /*ad50*/  FFMA.FTZ R144, R215, c[0x0][0x2d0], -R173.reuse ;  /* 0x0000b400d7907a23 */ /* 0x100fe200000108ad */
[-C--:B------:R-:W-:Y:S03]  /*ad60*/  HMMA.16816.F32 R28, R136, R146.reuse, R28 ;  /* 0x00000092881c723c */ /* 0x080fe6000000181c */
[----:B------:R3:W-:Y:S05]  /*ad70*/  MUFU.EX2 R211, R144 ;  /* 0x0000009000d37308 */ /* 0x0007ea0000000800 */
[C---:B------:R-:W-:Y:S08]  /*ad80*/  HMMA.16816.F32 R32, R132.reuse, R146, R32 ;  /* 0x000000928420723c */ /* 0x040ff00000001820 */
[-C--:B------:R-:W-:Y:S08]  /*ad90*/  HMMA.16816.F32 R36, R132, R148.reuse, R36 ;  /* 0x000000948424723c */ /* 0x080ff00000001824 */
[C---:B------:R-:W-:Y:S01]  /*ada0*/  HMMA.16816.F32 R40, R136.reuse, R148, R40 ;  /* 0x000000948828723c */ /* 0x040fe20000001828 */
[--C-:B---3--:R-:W-:Y:S03]  /*adb0*/  FFMA.FTZ R144, R216, c[0x0][0x2d0], -R173.reuse ;  /* 0x0000b400d8907a23 */ /* 0x108fe600000108ad */
[----:B------:R-:W-:Y:S03]  /*adc0*/  MOV R216, R179 ;  /* 0x000000b300d87202 */ /* 0x000fe60000000f00 */
[--C-:B------:R-:W-:Y:S01]  /*add0*/  FFMA.FTZ R148, R223, c[0x0][0x2d0], -R174.reuse ;  /* 0x0000b400df947a23 */ /* 0x100fe200000108ae */
[-C--:B------:R-:W-:Y:S01]  /*ade0*/  HMMA.16816.F32 R44, R136, R150.reuse, R44 ;  /* 0x00000096882c723c */ /* 0x080fe2000000182c */
[----:B------:R3:W-:Y:S07]  /*adf0*/  MUFU.EX2 R215, R144 ;  /* 0x0000009000d77308 */ /* 0x0007ee0000000800 */
[C---:B------:R-:W-:Y:S03]  /*ae00*/  HMMA.16816.F32 R48, R132.reuse, R150, R48 ;  /* 0x000000968430723c */ /* 0x040fe60000001830 */
[----:B------:R4:W-:Y:S05]  /*ae10*/  MUFU.EX2 R209, R148 ;  /* 0x0000009400d17308 */ /* 0x0009ea0000000800 */
[-C--:B--2---:R-:W-:Y:S08]  /*ae20*/  HMMA.16816.F32 R52, R132, R152.reuse, R52 ;  /* 0x000000988434723c */ /* 0x084ff00000001834 */
[C---:B------:R-:W-:Y:S01]  /*ae30*/  HMMA.16816.F32 R56, R136.reuse, R152, R56 ;  /* 0x000000988838723c */ /* 0x040fe20000001838 */
[--C-:B---3--:R-:W-:Y:S03]  /*ae40*/  FFMA.FTZ R144, R219, c[0x0][0x2d0], -R174.reuse ;  /* 0x0000b400db907a23 */ /* 0x108fe600000108ae */
[----:B------:R-:W-:Y:S01]  /*ae50*/  MOV R219, R161 ;  /* 0x000000a100db7202 */ /* 0x000fe20000000f00 */
[----:B------:R2:W3:Y:S02]  /*ae60*/  MUFU.EX2 R210, R144 ;  /* 0x0000009000d27308 */ /* 0x0004e40000000800 */
[----:B------:R-:W-:Y:S01]  /*ae70*/  MOV R153, R163 ;  /* 0x000000a300997202 */ /* 0x000fe20000000f00 */
[-C--:B------:R-:W-:Y:S01]  /*ae80*/  HMMA.16816.F32 R60, R136, R154.reuse, R60 ;  /* 0x0000009a883c723c */ /* 0x080fe2000000183c */
[----:B------:R-:W-:Y:S03]  /*ae90*/  MOV R152, R162 ;  /* 0x000000a200987202 */ /* 0x000fe60000000f00 */
[--C-:B----4-:R-:W-:Y:S01]  /*aea0*/  FFMA.FTZ R148, R222, c[0x0][0x2d0], -R173.reuse ;  /* 0x0000b400de947a23 */ /* 0x110fe200000108ad */
[----:B------:R-:W-:Y:S01]  /*aeb0*/  MOV R222, R185 ;  /* 0x000000b900de7202 */ /* 0x000fe20000000f00 */
[----:B------:R-:W-:Y:S01]  /*aec0*/  FFMA.FTZ R173, R246, c[0x0][0x2d0], -R173 ;  /* 0x0000b400f6ad7a23 */ /* 0x000fe200000108ad */
[----:B------:R-:W-:Y:S01]  /*aed0*/  MOV R246, R183 ;  /* 0x000000b700f67202 */ /* 0x000fe20000000f00 */
[C---:B------:R-:W-:Y:S01]  /*aee0*/  HMMA.16816.F32 R64, R132.reuse, R154, R64 ;  /* 0x0000009a8440723c */ /* 0x040fe20000001840 */
[----:B------:R4:W-:Y:S06]  /*aef0*/  MUFU.EX2 R208, R148 ;  /* 0x0000009400d07308 */ /* 0x0009ec0000000800 */
[----:B------:R-:W-:Y:S01]  /*af00*/  MOV R155, R187 ;  /* 0x000000bb009b7202 */ /* 0x000fe20000000f00 */
[-C--:B-1----:R-:W-:Y:S01]  /*af10*/  HMMA.16816.F32 R68, R132, R140.reuse, R68 ;  /* 0x0000008c8444723c */ /* 0x082fe20000001844 */
[----:B------:R-:W-:Y:S02]  /*af20*/  MOV R154, R186 ;  /* 0x000000ba009a7202 */ /* 0x000fe40000000f00 */
[----:B------:R3:W1:Y:S01]  /*af30*/  MUFU.EX2 R207, R173 ;  /* 0x000000ad00cf7308 */ /* 0x0006620000000800 */
[----:B--2---:R-:W2:Y:S04]  /*af40*/  LDSM.16.MT88.4 R144, [R226+0x4080] ;  /* 0x00408000e290783b */ /* 0x004ea80000004200 */
[C---:B------:R-:W-:Y:S07]  /*af50*/  HMMA.16816.F32 R72, R136.reuse, R140, R72 ;  /* 0x0000008c8848723c */ /* 0x040fee0000001848 */
[--C-:B------:R-:W-:Y:S01]  /*af60*/  FFMA.FTZ R140, R252, c[0x0][0x2d0], -R174.reuse ;  /* 0x0000b400fc8c7a23 */ /* 0x100fe200000108ae */
[-C--:B------:R-:W-:Y:S01]  /*af70*/  HMMA.16816.F32 R76, R136, R142.reuse, R76 ;  /* 0x0000008e884c723c */ /* 0x080fe2000000184c */
[----:B----4-:R-:W4:Y:S02]  /*af80*/  LDSM.16.MT88.4 R148, [R228+0x4080] ;  /* 0x00408000e494783b */ /* 0x010f240000004200 */
[----:B------:R1:W-:Y:S01]  /*af90*/  MUFU.EX2 R206, R140 ;  /* 0x0000008c00ce7308 */ /* 0x0003e20000000800 */
[----:B------:R-:W-:Y:S01]  /*afa0*/  MOV R252, R190 ;  /* 0x000000be00fc7202 */ /* 0x000fe20000000f00 */
[----:B------:R-:W-:Y:S03]  /*afb0*/  FFMA.FTZ R174, R205, c[0x0][0x2d0], -R174 ;  /* 0x0000b400cdae7a23 */ /* 0x000fe600000108ae */
[C---:B------:R-:W-:Y:S01]  /*afc0*/  HMMA.16816.F32 R80, R132.reuse, R142, R80 ;  /* 0x0000008e8450723c */ /* 0x040fe20000001850 */
[----:B---3--:R-:W-:Y:S04]  /*afd0*/  F2FP.PACK_AB R173, R209, R210 ;  /* 0x000000d2d1ad723e */ /* 0x008fe800000000ff */
[----:B------:R3:W-:Y:S01]  /*afe0*/  MUFU.EX2 R205, R174 ;  /* 0x000000ae00cd7308 */ /* 0x0007e20000000800 */
[--C-:B-1----:R-:W-:Y:S01]  /*aff0*/  FFMA.FTZ R140, R247, c[0x0][0x2d0], -R175.reuse ;  /* 0x0000b400f78c7a23 */ /* 0x102fe200000108af */
[----:B------:R-:W-:Y:S01]  /*b000*/  MOV R247, R189 ;  /* 0x000000bd00f77202 */ /* 0x000fe20000000f00 */
[-C--:B--2---:R-:W-:Y:S07]  /*b010*/  HMMA.16816.F32 R84, R132, R144.reuse, R84 ;  /* 0x000000908454723c */ /* 0x084fee0000001854 */
[----:B------:R1:W-:Y:S01]  /*b020*/  MUFU.EX2 R204, R140 ;  /* 0x0000008c00cc7308 */ /* 0x0003e20000000800 */
[C---:B------:R-:W-:Y:S01]  /*b030*/  HMMA.16816.F32 R88, R136.reuse, R144, R88 ;  /* 0x000000908858723c */ /* 0x040fe20000001858 */
[----:B---3--:R-:W-:Y:S06]  /*b040*/  F2FP.PACK_AB R174, R207, R208 ;  /* 0x000000d0cfae723e */ /* 0x008fec00000000ff */
[--C-:B------:R-:W-:Y:S01]  /*b050*/  FFMA.FTZ R144, R212, c[0x0][0x2d0], -R166.reuse ;  /* 0x0000b400d4907a23 */ /* 0x100fe200000108a6 */
[-C--:B------:R-:W-:Y:S01]  /*b060*/  HMMA.16816.F32 R92, R136, R146.reuse, R92 ;  /* 0x00000092885c723c */ /* 0x080fe2000000185c */
[----:B------:R-:W-:Y:S02]  /*b070*/  MOV R212, R171 ;  /* 0x000000ab00d47202 */ /* 0x000fe40000000f00 */
[----:B------:R2:W-:Y:S05]  /*b080*/  MUFU.EX2 R171, R144 ;  /* 0x0000009000ab7308 */ /* 0x0005ea0000000800 */
[C---:B------:R-:W-:Y:S01]  /*b090*/  HMMA.16816.F32 R96, R132.reuse, R146, R96 ;  /* 0x000000928460723c */ /* 0x040fe20000001860 */
[--C-:B-1----:R-:W-:Y:S03]  /*b0a0*/  FFMA.FTZ R140, R251, c[0x0][0x2d0], -R175.reuse ;  /* 0x0000b400fb8c7a23 */ /* 0x102fe600000108af */
[----:B------:R-:W-:Y:S04]  /*b0b0*/  MOV R251, R188 ;  /* 0x000000bc00fb7202 */ /* 0x000fe80000000f00 */
[-C--:B----4-:R-:W-:Y:S01]  /*b0c0*/  HMMA.16816.F32 R100, R132, R148.reuse, R100 ;  /* 0x000000948464723c */ /* 0x090fe20000001864 */
[----:B------:R1:W3:Y:S07]  /*b0d0*/  MUFU.EX2 R203, R140 ;  /* 0x0000008c00cb7308 */ /* 0x0002ee0000000800 */
[C---:B------:R-:W-:Y:S01]  /*b0e0*/  HMMA.16816.F32 R104, R136.reuse, R148, R104 ;  /* 0x000000948868723c */ /* 0x040fe20000001868 */
[--C-:B--2---:R-:W-:Y:S03]  /*b0f0*/  FFMA.FTZ R144, R214, c[0x0][0x2d0], -R166.reuse ;  /* 0x0000b400d6907a23 */ /* 0x104fe600000108a6 */
[----:B------:R-:W-:Y:S03]  /*b100*/  MOV R214, R196 ;  /* 0x000000c400d67202 */ /* 0x000fe60000000f00 */
[----:B------:R-:W-:Y:S01]  /*b110*/  MOV R149, R170 ;  /* 0x000000aa00957202 */ /* 0x000fe20000000f00 */
[-C--:B------:R-:W-:Y:S01]  /*b120*/  HMMA.16816.F32 R108, R136, R150.reuse, R108 ;  /* 0x00000096886c723c */ /* 0x080fe2000000186c */
[----:B------:R2:W4:Y:S03]  /*b130*/  MUFU.EX2 R196, R144 ;  /* 0x0000009000c47308 */ /* 0x0005260000000800 */
[----:B------:R-:W-:Y:S04]  /*b140*/  MOV R148, R184 ;  /* 0x000000b800947202 */ /* 0x000fe80000000f00 */
[C---:B------:R-:W-:Y:S01]  /*b150*/  HMMA.16816.F32 R112, R132.reuse, R150, R112 ;  /* 0x000000968470723c */ /* 0x040fe20000001870 */
[--C-:B-1----:R-:W-:Y:S03]  /*b160*/  FFMA.FTZ R140, R202, c[0x0][0x2d0], -R175.reuse ;  /* 0x0000b400ca8c7a23 */ /* 0x102fe600000108af */
[----:B------:R-:W-:Y:S01]  /*b170*/  FFMA.FTZ R175, R160, c[0x0][0x2d0], -R175 ;  /* 0x0000b400a0af7a23 */ /* 0x000fe200000108af */
[----:B------:R1:W-:Y:S01]  /*b180*/  MUFU.EX2 R202, R140 ;  /* 0x0000008c00ca7308 */ /* 0x0003e20000000800 */
[----:B------:R-:W-:Y:S02]  /*b190*/  MOV R160, R191 ;  /* 0x000000bf00a07202 */ /* 0x000fe40000000f00 */
[----:B------:R-:W-:Y:S01]  /*b1a0*/  LDSM.16.MT88.4 R188, [R225+0x3080] ;  /* 0x00308000e1bc783b */ /* 0x000fe20000004200 */
[----:B---3--:R-:W-:Y:S03]  /*b1b0*/  F2FP.PACK_AB R192, R203, R204 ;  /* 0x000000cccbc0723e */ /* 0x008fe600000000ff */
[----:B------:R-:W-:Y:S02]  /*b1c0*/  MOV R150, R182 ;  /* 0x000000b600967202 */ /* 0x000fe40000000f00 */
[----:B------:R-:W-:Y:S01]  /*b1d0*/  MOV R151, R181 ;  /* 0x000000b500977202 */ /* 0x000fe20000000f00 */
[----:B------:R3:W3:Y:S01]  /*b1e0*/  MUFU.EX2 R201, R175 ;  /* 0x000000af00c97308 */ /* 0x0006e20000000800 */
[----:B------:R-:W-:Y:S01]  /*b1f0*/  MOV R223, R160 ;  /* 0x000000a000df7202 */ /* 0x000fe20000000f00 */
[--C-:B--2---:R-:W-:Y:S01]  /*b200*/  FFMA.FTZ R144, R213, c[0x0][0x2d0], -R166.reuse ;  /* 0x0000b400d5907a23 */ /* 0x104fe200000108a6 */
[----:B------:R-:W-:Y:S01]  /*b210*/  MOV R213, R178 ;  /* 0x000000b200d57202 */ /* 0x000fe20000000f00 */
[----:B------:R-:W-:Y:S01]  /*b220*/  FFMA.FTZ R166, R172, c[0x0][0x2d0], -R166 ;  /* 0x0000b400aca67a23 */ /* 0x000fe200000108a6 */
[----:B------:R-:W-:Y:S01]  /*b230*/  F2FP.PACK_AB R172, R215, R211 ;  /* 0x000000d3d7ac723e */ /* 0x000fe200000000ff */
[----:B------:R-:W-:Y:S01]  /*b240*/  LDSM.16.MT88.4 R160, [R228+0x3080] ;  /* 0x00308000e4a0783b */ /* 0x000fe20000004200 */
[----:B----4-:R-:W-:Y:S03]  /*b250*/  F2FP.PACK_AB R193, R196, R171 ;  /* 0x000000abc4c1723e */ /* 0x010fe600000000ff */
[----:B------:R2:W-:Y:S04]  /*b260*/  MUFU.EX2 R170, R144 ;  /* 0x0000009000aa7308 */ /* 0x0005e80000000800 */
[----:B-1----:R-:W1:Y:S06]  /*b270*/  LDSM.16.MT88.4 R140, [R227+0x4080] ;  /* 0x00408000e38c783b */ /* 0x002e6c0000004200 */
[----:B------:R-:W4:Y:S01]  /*b280*/  MUFU.EX2 R166, R166 ;  /* 0x000000a600a67308 */ /* 0x000f220000000800 */
[----:B---3--:R-:W-:Y:S02]  /*b290*/  F2FP.PACK_AB R175, R205, R206 ;  /* 0x000000cecdaf723e */ /* 0x008fe400000000ff */
[----:B------:R-:W-:Y:S01]  /*b2a0*/  F2FP.PACK_AB R194, R201, R202 ;  /* 0x000000cac9c2723e */ /* 0x000fe200000000ff */
[----:B--2---:R-:W2:Y:S01]  /*b2b0*/  LDSM.16.MT88.4 R144, [R226+0x3080] ;  /* 0x00308000e290783b */ /* 0x004ea20000004200 */
[----:B----4-:R-:W-:Y:S01]  /*b2c0*/  F2FP.PACK_AB R195, R166, R170 ;  /* 0x000000aaa6c3723e */ /* 0x010fe200000000ff */
[-C--:B-1----:R-:W-:Y:S08]  /*b2d0*/  HMMA.16816.F32 R116, R132, R140.reuse, R116 ;  /* 0x0000008c8474723c */ /* 0x082ff00000001874 */
[C---:B------:R-:W-:Y:S07]  /*b2e0*/  HMMA.16816.F32 R120, R136.reuse, R140, R120 ;  /* 0x0000008c8878723c */ /* 0x040fee0000001878 */
[----:B------:R-:W-:Y:S01]  /*b2f0*/  MOV R141, R180 ;  /* 0x000000b4008d7202 */ /* 0x000fe20000000f00 */
[-C--:B------:R-:W-:Y:S08]  /*b300*/  HMMA.16816.F32 R124, R136, R142.reuse, R124 ;  /* 0x0000008e887c723c */ /* 0x080ff0000000187c */
[----:B------:R-:W-:Y:S08]  /*b310*/  HMMA.16816.F32 R128, R132, R142, R128 ;  /* 0x0000008e8480723c */ /* 0x000ff00000001880 */
[-C--:B------:R-:W-:Y:S01]  /*b320*/  HMMA.16816.F32 R176, R172, R188.reuse, R4 ;  /* 0x000000bcacb0723c */ /* 0x080fe20000001804 */
[----:B------:R-:W1:Y:S07]  /*b330*/  LDSM.16.MT88.4 R4, [R227+0x3080] ;  /* 0x00308000e304783b */ /* 0x000e6e0000004200 */
[C---:B------:R-:W-:Y:S01]  /*b340*/  HMMA.16816.F32 R180, R192.reuse, R188, R8 ;  /* 0x000000bcc0b4723c */ /* 0x040fe20000001808 */
[----:B------:R-:W3:Y:S07]  /*b350*/  LDSM.16.MT88.4 R8, [R225+0x4880] ;  /* 0x00488000e108783b */ /* 0x000eee0000004200 */
[-C--:B------:R-:W-:Y:S01]  /*b360*/  HMMA.16816.F32 R184, R192, R190.reuse, R12 ;  /* 0x000000bec0b8723c */ /* 0x080fe2000000180c */
[----:B------:R-:W4:Y:S07]  /*b370*/  LDSM.16.MT88.4 R12, [R226+0x4880] ;  /* 0x00488000e20c783b */ /* 0x000f2e0000004200 */
[C---:B------:R-:W-:Y:S01]  /*b380*/  HMMA.16816.F32 R188, R172.reuse, R190, R16 ;  /* 0x000000beacbc723c */ /* 0x040fe20000001810 */
[----:B------:R-:W1:Y:S07]  /*b390*/  LDSM.16.MT88.4 R16, [R228+0x4880] ;  /* 0x00488000e410783b */ /* 0x000e6e0000004200 */
[-C--:B--2---:R-:W-:Y:S07]  /*b3a0*/  HMMA.16816.F32 R132, R172, R144.reuse, R20 ;  /* 0x00000090ac84723c */ /* 0x084fee0000001814 */
[----:B------:R-:W-:Y:S01]  /*b3b0*/  MOV R23, R141 ;  /* 0x0000008d00177202 */ /* 0x000fe20000000f00 */
[C---:B------:R-:W-:Y:S01]  /*b3c0*/  HMMA.16816.F32 R136, R192.reuse, R144, R24 ;  /* 0x00000090c088723c */ /* 0x040fe20000001818 */
[----:B------:R-:W2:Y:S03]  /*b3d0*/  LDL.LU R27, [R1+0x18] ;  /* 0x00001800011b7983 */ /* 0x000ea60000300800 */
[----:B------:R-:W-:Y:S02]  /*b3e0*/  MOV R22, R150 ;  /* 0x0000009600167202 */ /* 0x000fe40000000f00 */
[----:B------:R-:W-:Y:S02]  /*b3f0*/  MOV R21, R151 ;  /* 0x0000009700157202 */ /* 0x000fe40000000f00 */
[-C--:B------:R-:W-:Y:S01]  /*b400*/  HMMA.16816.F32 R140, R192, R146.reuse, R28 ;  /* 0x00000092c08c723c */ /* 0x080fe2000000181c */
[----:B------:R-:W2:Y:S03]  /*b410*/  LDL.LU R28, [R1+0x14] ;  /* 0x00001400011c7983 */ /* 0x000ea60000300800 */
[----:B------:R-:W-:Y:S02]  /*b420*/  MOV R20, R148 ;  /* 0x0000009400147202 */ /* 0x000fe40000000f00 */
[----:B------:R-:W-:Y:S02]  /*b430*/  MOV R26, R149 ;  /* 0x00000095001a7202 */ /* 0x000fe40000000f00 */
[C---:B------:R-:W-:Y:S01]  /*b440*/  HMMA.16816.F32 R144, R172.reuse, R146, R32 ;  /* 0x00000092ac90723c */ /* 0x040fe20000001820 */
[----:B------:R-:W2:Y:S03]  /*b450*/  LDL.LU R33, [R1+0x10] ;  /* 0x0000100001217983 */ /* 0x000ea60000300800 */
[----:B------:R-:W-:Y:S01]  /*b460*/  MOV R31, R154 ;  /* 0x0000009a001f7202 */ /* 0x000fe20000000f00 */
[----:B------:R-:W2:Y:S01]  /*b470*/  LDL.LU R32, [R1+0xc] ;  /* 0x00000c0001207983 */ /* 0x000ea20000300800 */
[----:B------:R-:W-:Y:S02]  /*b480*/  MOV R30, R155 ;  /* 0x0000009b001e7202 */ /* 0x000fe40000000f00 */
[-C--:B------:R-:W-:Y:S01]  /*b490*/  HMMA.16816.F32 R148, R172, R160.reuse, R36 ;  /* 0x000000a0ac94723c */ /* 0x080fe20000001824 */
[----:B------:R-:W-:Y:S03]  /*b4a0*/  MOV R25, R246 ;  /* 0x000000f600197202 */ /* 0x000fe60000000f00 */
[----:B------:R-:W-:Y:S02]  /*b4b0*/  MOV R246, R153 ;  /* 0x0000009900f67202 */ /* 0x000fe40000000f00 */
[----:B------:R-:W-:Y:S02]  /*b4c0*/  MOV R24, R222 ;  /* 0x000000de00187202 */ /* 0x000fe40000000f00 */
[----:B------:R-:W-:Y:S02]  /*b4d0*/  MOV R222, R152 ;  /* 0x0000009800de7202 */ /* 0x000fe40000000f00 */
[C---:B------:R-:W-:Y:S02]  /*b4e0*/  HMMA.16816.F32 R152, R192.reuse, R160, R40 ;  /* 0x000000a0c098723c */ /* 0x040fe40000001828 */
[----:B------:R-:W-:Y:S02]  /*b4f0*/  MOV R34, R158 ;  /* 0x0000009e00227202 */ /* 0x000fe40000000f00 */
[----:B------:R-:W-:Y:S02]  /*b500*/  MOV R35, R157 ;  /* 0x0000009d00237202 */ /* 0x000fe40000000f00 */
[----:B------:R-:W-:Y:S02]  /*b510*/  MOV R39, R156 ;  /* 0x0000009c00277202 */ /* 0x000fe40000000f00 */
[----:B------:R-:W-:Y:S04]  /*b520*/  MOV R29, R223 ;  /* 0x000000df001d7202 */ /* 0x000fe80000000f00 */
[----:B------:R-:W-:Y:S02]  /*b530*/  MOV R223, R219 ;  /* 0x000000db00df7202 */ /* 0x000fe40000000f00 */
[----:B------:R-:W-:Y:S02]  /*b540*/  MOV R219, R216 ;  /* 0x000000d800db7202 */ /* 0x000fe40000000f00 */
[----:B------:R-:W-:Y:S02]  /*b550*/  MOV R216, R159 ;  /* 0x0000009f00d87202 */ /* 0x000fe40000000f00 */
        /* <DEDUP_REMOVED lines=23> */
[----:B--2---:R-:W-:Y:S04]  /*b6d0*/  FFMA.FTZ R8, R2, R28, R35 ;  /* 0x0000001c02087223 */ /* 0x004fe80000010023 */
        /* <DEDUP_REMOVED lines=56> */
.L_x_3135:
        /* <DEDUP_REMOVED lines=28> */
.L_x_3156:
[----:B------:R-:W-:Y:S02]  /*bc20*/  ULDC UR4, c[0x0][0x32c] ;  /* 0x0000cb0000047ab9 */ /* 0x000fe40000000800 */
[----:B------:R-:W-:-:S03]  /*bc30*/  UISETP.NE.AND UP0, UPT, UR4, 0x1, UPT ;  /* 0x000000010400788c */ /* 0x000fc6000bf05270 */
[----:B------:R-:W-:Y:S02]  /*bc40*/  ULDC.64 UR4, c[0x0][0x330] ;  /* 0x0000cc0000047ab9 */ /* 0x000fe40000000a00 */
[----:B------:R-:W-:-:S07]  /*bc50*/  UIMAD.WIDE.U32 UR28, UR26, UR4, URZ ;  /* 0x000000041a1c72a5 */ /* 0x000fce000f8e003f */
[----:B------:R-:W-:Y:S02]  /*bc60*/  @UP0 UMOV UR27, UR29 ;  /* 0x0000001d001b0c82 */ /* 0x000fe40008000000 */
[----:B------:R-:W-:Y:S02]  /*bc70*/  @UP0 USHF.R.U32.HI UR26, URZ, UR5, UR27 ;  /* 0x000000053f1a0299 */ /* 0x000fe4000801161b */
.L_x_3157:
[----:B------:R-:W-:Y:S02]  /*bc80*/  ULDC UR4, c[0x0][0x32c] ;  /* 0x0000cb0000047ab9 */ /* 0x000fe40000000800 */
[----:B------:R-:W-:-:S04]  /*bc90*/  UIMAD UR4, UR26, UR4, URZ ;  /* 0x000000041a0472a4 */ /* 0x000fc8000f8e023f */
[----:B------:R-:W-:-:S04]  /*bca0*/  UISETP.LT.AND UP0, UPT, UR22, UR4, UPT ;  /* 0x000000041600728c */ /* 0x000fc8000bf01270 */
[----:B------:R-:W-:-:S04]  /*bcb0*/  USEL UR22, UR22, UR4, !UP0 ;  /* 0x0000000416167287 */ /* 0x000fc8000c000000 */
.L_x_3155:
        /* <DEDUP_REMOVED lines=9> */
[----:B-1----:R-:W2:Y:S04]  /*bd50*/  LDL R2, [R1] ;  /* 0x0000000001027983 */ /* 0x002ea80000100800 */
[----:B------:R-:W3:Y:S04]  /*bd60*/  LDL R5, [R1+0x28] ;  /* 0x0000280001057983 */ /* 0x000ee80000100800 */
[----:B------:R-:W3:Y:S01]  /*bd70*/  LDL R4, [R1+0x20] ;  /* 0x0000200001047983 */ /* 0x000ee20000100800 */
[----:B------:R-:W-:Y:S01]  /*bd80*/  IMAD.MOV.U32 R164, RZ, RZ, R168 ;  /* 0x000000ffffa47224 */ /* 0x000fe200078e00a8 */
[----:B------:R-:W-:Y:S01]  /*bd90*/  MOV R171, R3 ;  /* 0x0000000300ab7202 */ /* 0x000fe20000000f00 */
[----:B------:R-:W-:-:S02]  /*bda0*/  IMAD.MOV.U32 R0, RZ, RZ, R169 ;  /* 0x000000ffff007224 */ /* 0x000fc400078e00a9 */
[----:B------:R-:W-:Y:S01]  /*bdb0*/  IMAD.MOV.U32 R170, RZ, RZ, R167 ;  /* 0x000000ffffaa7224 */ /* 0x000fe200078e00a7 */
[----:B--2---:R-:W-:Y:S02]  /*bdc0*/  SHF.R.S32.HI R222, RZ, 0x1f, R2 ;  /* 0x0000001fffde7819 */ /* 0x004fe40000011402 */
[C---:B------:R-:W-:Y:S02]  /*bdd0*/  SHF.L.U32 R251, R2.reuse, 0x1, RZ ;  /* 0x0000000102fb7819 */ /* 0x040fe400000006ff */
[----:B------:R-:W-:Y:S02]  /*bde0*/  SHF.L.U64.HI R222, R2, 0x1, R222 ;  /* 0x0000000102de7819 */ /* 0x000fe400000102de */
[C---:B---3--:R-:W-:Y:S01]  /*bdf0*/  SHF.L.U64.HI R221, R4.reuse, 0x1, R5 ;  /* 0x0000000104dd7819 */ /* 0x048fe20000010205 */
[----:B------:R-:W-:Y:S02]  /*be00*/  IMAD.SHL.U32 R220, R4, 0x2, RZ ;  /* 0x0000000204dc7824 */ /* 0x000fe400078e00ff */
.L_x_3161:
[----:B------:R-:W-:Y:S04]  /*be10*/  DEPBAR.LE SB0, 0x0 ;  /* 0x000080000000791a */ /* 0x000fe80000000000 */
[----:B------:R-:W-:Y:S01]  /*be20*/  BAR.SYNC.DEFER_BLOCKING 0x0 ;  /* 0x0000000000007b1d */ /* 0x000fe20000010000 */
[----:B------:R-:W-:Y:S01]  /*be30*/  UISETP.GT.AND UP0, UPT, UR7, UR23, UPT ;  /* 0x000000170700728c */ /* 0x000fe2000bf04270 */
[----:B------:R-:W-:Y:S05]  /*be40*/  SEL R223, RZ, 0x10, P4 ;  /* 0x00000010ffdf7807 */ /* 0x000fea0002000000 */
[----:B------:R-:W-:Y:S01]  /*be50*/  PLOP3.LUT P0, PT, PT, PT, UP0, 0x80, 0x0 ;  /* 0x000000000000781c */ /* 0x000fe20003f0f008 */
[----:B-----5:R1:W2:Y:S04]  /*be60*/  LDSM.16.M88.4 R48, [R231+0x8080] ;  /* 0x00808000e730783b */ /* 0x0202a80000000200 */
        /* <DEDUP_REMOVED lines=10> */
[----:B------:R-:W-:Y:S02]  /*bf10*/  SHF.R.S32.HI R2, RZ, 0x1f, R243 ;  /* 0x0000001fff027819 */ /* 0x000fe400000114f3 */
[----:B------:R-:W-:Y:S03]  /*bf20*/  SHF.R.S32.HI R5, RZ, 0x1f, R242 ;  /* 0x0000001fff057819 */ /* 0x000fe600000114f2 */
[----:B------:R-:W-:Y:S02]  /*bf30*/  IMAD R4, R2, c[0x0][0x208], RZ ;  /* 0x0000820002047a24 */ /* 0x000fe400078e02ff */
[C---:B------:R-:W-:Y:S04]  /*bf40*/  IMAD.WIDE.U32 R2, R243.reuse, c[0x0][0x208], RZ ;  /* 0x00008200f3027a25 */ /* 0x040fe800078e00ff */
[----:B------:R-:W-:Y:S04]  /*bf50*/  IMAD R4, R243, c[0x0][0x20c], R4 ;  /* 0x00008300f3047a24 */ /* 0x000fe800078e0204 */
        /* <DEDUP_REMOVED lines=8> */
[----:B------:R-:W-:Y:S04]  /*bfe0*/  SHFL.IDX PT, R6, R3, 0x1, 0x181f ;  /* 0x00381f0003067f89 */ /* 0x000fe800000e0000 */
[----:B------:R-:W5:Y:S04]  /*bff0*/  SHFL.IDX PT, R4, R3, RZ, 0x181f ;  /* 0x00181fff03047589 */ /* 0x000f6800000e0000 */
[----:B------:R-:W4:Y:S04]  /*c000*/  SHFL.IDX PT, R5, R2, RZ, 0x181f ;  /* 0x00181fff02057589 */ /* 0x000f2800000e0000 */
[----:B------:R-:W3:Y:S04]  /*c010*/  SHFL.IDX PT, R3, R3, 0x2, 0x181f ;  /* 0x00581f0003037f89 */ /* 0x000ee800000e0000 */
[----:B------:R-:W2:Y:S04]  /*c020*/  SHFL.IDX PT, R7, R2, 0x1, 0x181f ;  /* 0x00381f0002077f89 */ /* 0x000ea800000e0000 */
[----:B------:R1:W2:Y:S02]  /*c030*/  SHFL.IDX PT, R14, R2, 0x2, 0x181f ;  /* 0x00581f00020e7f89 */ /* 0x0002a400000e0000 */
[----:B-1----:R-:W-:Y:S02]  /*c040*/  IADD3 R2, -R223, 0x10, RZ ;  /* 0x00000010df027810 */ /* 0x002fe40007ffe1ff */
[CC--:B-----5:R-:W-:Y:S02]  /*c050*/  IADD3 R12, P1, R4.reuse, R251.reuse, RZ ;  /* 0x000000fb040c7210 */ /* 0x0e0fe40007f3e0ff */
[-C--:B------:R-:W-:Y:S02]  /*c060*/  IADD3 R10, P0, R4, R220.reuse, RZ ;  /* 0x000000dc040a7210 */ /* 0x080fe40007f1e0ff */
[CC--:B------:R-:W-:Y:S01]  /*c070*/  IADD3 R8, P2, R6.reuse, R251.reuse, RZ ;  /* 0x000000fb06087210 */ /* 0x0c0fe20007f5e0ff */
[C-C-:B----4-:R-:W-:Y:S01]  /*c080*/  IMAD.X R13, R5.reuse, 0x1, R222.reuse, P1 ;  /* 0x00000001050d7824 */ /* 0x150fe200008e06de */
[----:B------:R-:W-:Y:S01]  /*c090*/  IADD3 R6, P1, R6, R220, RZ ;  /* 0x000000dc06067210 */ /* 0x000fe20007f3e0ff */
[--C-:B------:R-:W-:Y:S01]  /*c0a0*/  IMAD.X R11, R5, 0x1, R221.reuse, P0 ;  /* 0x00000001050b7824 */ /* 0x100fe200000e06dd */
[----:B---3--:R-:W-:Y:S01]  /*c0b0*/  IADD3 R4, P0, R3, R251, RZ ;  /* 0x000000fb03047210 */ /* 0x008fe20007f1e0ff */
[C-C-:B--2---:R-:W-:Y:S01]  /*c0c0*/  IMAD.X R9, R7.reuse, 0x1, R222.reuse, P2 ;  /* 0x0000000107097824 */ /* 0x144fe200010e06de */
[----:B------:R1:W-:Y:S01]  /*c0d0*/  LDGSTS.E.BYPASS.LTC128B.128 [R244], [R12.64], !P5 ;  /* 0x000000000cf47fae */ /* 0x0003e2000e901d54 */
[--C-:B------:R-:W-:Y:S01]  /*c0e0*/  IMAD.X R7, R7, 0x1, R221.reuse, P1 ;  /* 0x0000000107077824 */ /* 0x100fe200008e06dd */
[----:B------:R-:W-:Y:S01]  /*c0f0*/  LOP3.LUT R2, R2, 0xf, RZ, 0xc0, !PT ;  /* 0x0000000f02027812 */ /* 0x000fe200078ec0ff */
[----:B------:R-:W-:Y:S01]  /*c100*/  IMAD.X R5, R14, 0x1, R222, P0 ;  /* 0x000000010e057824 */ /* 0x000fe200000e06de */
[----:B------:R1:W-:Y:S01]  /*c110*/  LDGSTS.E.BYPASS.LTC128B.128 [R244+0x1800], [R10.64], !P4 ;  /* 0x018000000af47fae */ /* 0x0003e2000e101d54 */
[----:B------:R-:W-:Y:S02]  /*c120*/  ISETP.NE.U32.AND P0, PT, R223, RZ, PT ;  /* 0x000000ffdf00720c */ /* 0x000fe40003f05070 */
[----:B------:R-:W-:Y:S01]  /*c130*/  IADD3 R2, P2, P1, R2, R3, R220 ;  /* 0x0000000302027210 */ /* 0x000fe2000795e0dc */
[----:B------:R1:W-:Y:S03]  /*c140*/  LDGSTS.E.BYPASS.LTC128B.128 [R244+0x800], [R8.64], !P5 ;  /* 0x0080000008f47fae */ /* 0x0003e6000e901d54 */
[----:B------:R-:W-:Y:S01]  /*c150*/  IADD3.X R3, RZ, R14, R221, P2, P1 ;  /* 0x0000000eff037210 */ /* 0x000fe200017e24dd */
[----:B------:R1:W-:Y:S04]  /*c160*/  LDGSTS.E.BYPASS.LTC128B.128 [R244+0x2000], [R6.64], !P4 ;  /* 0x0200000006f47fae */ /* 0x0003e8000e101d54 */
[----:B------:R1:W-:Y:S04]  /*c170*/  LDGSTS.E.BYPASS.LTC128B.128 [R244+0x1000], [R4.64], !P5 ;  /* 0x0100000004f47fae */ /* 0x0003e8000e901d54 */
[----:B------:R1:W-:Y:S02]  /*c180*/  LDGSTS.E.BYPASS.LTC128B.128.ZFILL [R244+0x2800], [R2.64], P0 ;  /* 0x0280000002f47fae */ /* 0x0003e40008141d54 */
.L_x_3159:
[-C--:B-12-4-:R-:W-:Y:S01]  /*c190*/  HMMA.16816.F32 R4, R48, R16.reuse, RZ ;  /* 0x000000103004723c */ /* 0x096fe200000018ff */
[----:B------:R-:W-:Y:S01]  /*c1a0*/  LDSM.16.M88.4 R212, [R232+0x8080] ;  /* 0x00808000e8d4783b */ /* 0x000fe20000000200 */
[----:B------:R-:W-:Y:S06]  /*c1b0*/  UISETP.GT.AND UP0, UPT, UR23, UR7, UPT ;  /* 0x000000071700728c */ /* 0x000fec000bf04270 */
[C---:B---3--:R-:W-:Y:S01]  /*c1c0*/  HMMA.16816.F32 R8, R44.reuse, R16, RZ ;  /* 0x000000102c08723c */ /* 0x048fe200000018ff */
        /* <DEDUP_REMOVED lines=32> */
[C---:B--2---:R-:W-:Y:S08]  /*c3d0*/  HMMA.16816.F32 R8, R172.reuse, R216, R8 ;  /* 0x000000d8ac08723c */ /* 0x044ff00000001808 */
[-C--:B------:R-:W-:Y:S08]  /*c3e0*/  HMMA.16816.F32 R12, R172, R218.reuse, R12 ;  /* 0x000000daac0c723c */ /* 0x080ff0000000180c */
[C---:B------:R-:W-:Y:S01]  /*c3f0*/  HMMA.16816.F32 R16, R212.reuse, R218, R16 ;  /* 0x000000dad410723c */ /* 0x040fe20000001810 */
[----:B------:R-:W2:Y:S07]  /*c400*/  LDSM.16.M88.4 R216, [R229+0x800] ;  /* 0x00080000e5d8783b */ /* 0x000eae0000000200 */
        /* <DEDUP_REMOVED lines=10> */
[----:B------:R-:W4:Y:S07]  /*c4b0*/  LDSM.16.M88.4 R192, [R224+0x6880] ;  /* 0x00688000e0c0783b */ /* 0x000f2e0000000200 */
[-C--:B------:R-:W-:Y:S01]  /*c4c0*/  HMMA.16816.F32 R4, R200, R204.reuse, R4 ;  /* 0x000000ccc804723c */ /* 0x080fe20000001804 */
[----:B------:R-:W-:Y:S07]  /*c4d0*/  LDSM.16.M88.4 R212, [R224+0x7080] ;  /* 0x00708000e0d4783b */ /* 0x000fee0000000200 */
[C---:B-1----:R-:W-:Y:S08]  /*c4e0*/  HMMA.16816.F32 R8, R208.reuse, R204, R8 ;  /* 0x000000ccd008723c */ /* 0x042ff00000001808 */
[-C--:B------:R-:W-:Y:S08]  /*c4f0*/  HMMA.16816.F32 R12, R208, R206.reuse, R12 ;  /* 0x000000ced00c723c */ /* 0x080ff0000000180c */
[C---:B------:R-:W-:Y:S01]  /*c500*/  HMMA.16816.F32 R16, R200.reuse, R206, R16 ;  /* 0x000000cec810723c */ /* 0x040fe20000001810 */
[----:B------:R-:W1:Y:S07]  /*c510*/  LDSM.16.M88.4 R204, [R231+0xe080] ;  /* 0x00e08000e7cc783b */ /* 0x000e6e0000000200 */
[-C--:B--2---:R-:W-:Y:S08]  /*c520*/  HMMA.16816.F32 R20, R200, R216.reuse, R20 ;  /* 0x000000d8c814723c */ /* 0x084ff00000001814 */
[C---:B------:R-:W-:Y:S08]  /*c530*/  HMMA.16816.F32 R24, R208.reuse, R216, R24 ;  /* 0x000000d8d018723c */ /* 0x040ff00000001818 */
[-C--:B------:R-:W-:Y:S08]  /*c540*/  HMMA.16816.F32 R28, R208, R218.reuse, R28 ;  /* 0x000000dad01c723c */ /* 0x080ff0000000181c */
[C---:B------:R-:W-:Y:S01]  /*c550*/  HMMA.16816.F32 R32, R200.reuse, R218, R32 ;  /* 0x000000dac820723c */ /* 0x040fe20000001820 */
[----:B------:R-:W2:Y:S07]  /*c560*/  LDSM.16.M88.4 R216, [R224+0x7880] ;  /* 0x00788000e0d8783b */ /* 0x000eae0000000200 */
[-C--:B---3--:R-:W-:Y:S08]  /*c570*/  HMMA.16816.F32 R36, R200, R196.reuse, R36 ;  /* 0x000000c4c824723c */ /* 0x088ff00000001824 */
[C---:B------:R-:W-:Y:S08]  /*c580*/  HMMA.16816.F32 R40, R208.reuse, R196, R40 ;  /* 0x000000c4d028723c */ /* 0x040ff00000001828 */
[-C--:B------:R-:W-:Y:S01]  /*c590*/  HMMA.16816.F32 R44, R208, R198.reuse, R44 ;  /* 0x000000c6d02c723c */ /* 0x080fe2000000182c */
[----:B------:R-:W-:Y:S07]  /*c5a0*/  LDSM.16.M88.4 R208, [R233+0xe080] ;  /* 0x00e08000e9d0783b */ /* 0x000fee0000000200 */
[----:B------:R-:W-:Y:S01]  /*c5b0*/  HMMA.16816.F32 R48, R200, R198, R48 ;  /* 0x000000c6c830723c */ /* 0x000fe20000001830 */
[----:B------:R-:W-:Y:S07]  /*c5c0*/  LDSM.16.M88.4 R196, [R233+0xc080] ;  /* 0x00c08000e9c4783b */ /* 0x000fee0000000200 */
[-C--:B----4-:R-:W-:Y:S01]  /*c5d0*/  HMMA.16816.F32 R4, R172, R192.reuse, R4 ;  /* 0x000000c0ac04723c */ /* 0x090fe20000001804 */
[----:B------:R-:W3:Y:S07]  /*c5e0*/  LDSM.16.M88.4 R200, [R239] ;  /* 0x00000000efc8783b */ /* 0x000eee0000000200 */
        /* <DEDUP_REMOVED lines=14> */
[----:B------:R-:W2:Y:S07]  /*c6d0*/  LDSM.16.M88.4 R172, [R237] ;  /* 0x00000000edac783b */ /* 0x000eae0000000200 */
[-C--:B---3--:R-:W-:Y:S01]  /*c6e0*/  HMMA.16816.F32 R4, R196, R200.reuse, R4 ;  /* 0x000000c8c404723c */ /* 0x088fe20000001804 */
[----:B------:R-:W3:Y:S07]  /*c6f0*/  LDSM.16.M88.4 R216, [R232+0xe080] ;  /* 0x00e08000e8d8783b */ /* 0x000eee0000000200 */
        /* <DEDUP_REMOVED lines=14> */
[----:B------:R-:W1:Y:S07]  /*c7e0*/  LDSM.16.M88.4 R172, [R230+0x7880] ;  /* 0x00788000e6ac783b */ /* 0x000e6e0000000200 */
[-C--:B------:R-:W-:Y:S01]  /*c7f0*/  HMMA.16816.F32 R4, R204, R212.reuse, R4 ;  /* 0x000000d4cc04723c */ /* 0x080fe20000001804 */
[----:B------:R-:W2:Y:S07]  /*c800*/  LDSM.16.M88.4 R196, [R229+0x1800] ;  /* 0x00180000e5c4783b */ /* 0x000eae0000000200 */
        /* <DEDUP_REMOVED lines=43> */
[----:B------:R-:W2:Y:S04]  /*cac0*/  @!P6 LDG.E R242, [R166.64] ;  /* 0x00000014a6f2e981 */ /* 0x000ea8000c1e1900 */
[----:B------:R-:W-:Y:S02]  /*cad0*/  IMAD R165, R2, c[0x0][0x1e0], RZ ;  /* 0x0000780002a57a24 */ /* 0x000fe400078e02ff */
[C---:B------:R-:W-:Y:S04]  /*cae0*/  IMAD.WIDE.U32 R2, R243.reuse, c[0x0][0x1e0], RZ ;  /* 0x00007800f3027a25 */ /* 0x040fe800078e00ff */
        /* <DEDUP_REMOVED lines=14> */
[----:B------:R-:W5:Y:S04]  /*cbd0*/  SHFL.IDX PT, R167, R2, 0x1, 0x181f ;  /* 0x00381f0002a77f89 */ /* 0x000f6800000e0000 */
[----:B------:R5:W5:Y:S01]  /*cbe0*/  SHFL.IDX PT, R194, R2, 0x2, 0x181f ;  /* 0x00581f0002c27f89 */ /* 0x000b6200000e0000 */
[-C--:B-1----:R-:W-:Y:S02]  /*cbf0*/  IADD3 R172, P2, R168, R251.reuse, RZ ;  /* 0x000000fba8ac7210 */ /* 0x082fe40007f5e0ff */
[CC--:B--2---:R-:W-:Y:S02]  /*cc00*/  IADD3 R192, P1, R165.reuse, R251.reuse, RZ ;  /* 0x000000fba5c07210 */ /* 0x0c4fe40007f3e0ff */
[-C--:B------:R-:W-:Y:S03]  /*cc10*/  IADD3 R174, P0, R165, R220.reuse, RZ ;  /* 0x000000dca5ae7210 */ /* 0x080fe60007f1e0ff */
[--C-:B---3--:R-:W-:Y:S01]  /*cc20*/  IMAD.X R193, R166, 0x1, R222.reuse, P1 ;  /* 0x00000001a6c17824 */ /* 0x108fe200008e06de */
[----:B------:R-:W-:Y:S01]  /*cc30*/  IADD3 R168, P1, R168, R220, RZ ;  /* 0x000000dca8a87210 */ /* 0x000fe20007f3e0ff */
[--C-:B------:R-:W-:Y:S01]  /*cc40*/  IMAD.X R175, R166, 0x1, R221.reuse, P0 ;  /* 0x00000001a6af7824 */ /* 0x100fe200000e06dd */
[----:B----4-:R-:W-:Y:S02]  /*cc50*/  IADD3 R166, P0, R3, R251, RZ ;  /* 0x000000fb03a67210 */ /* 0x010fe40007f1e0ff */
[----:B------:R1:W-:Y:S01]  /*cc60*/  LDGSTS.E.BYPASS.LTC128B.128 [R245+0x5080], [R192.64], !P5 ;  /* 0x05080000c0f57fae */ /* 0x0003e2000e901d54 */
[--C-:B-----5:R-:W-:Y:S03]  /*cc70*/  IMAD.X R173, R167, 0x1, R222.reuse, P2 ;  /* 0x00000001a7ad7824 */ /* 0x120fe600010e06de */
[----:B------:R1:W-:Y:S01]  /*cc80*/  LDGSTS.E.BYPASS.LTC128B.128 [R245+0x6880], [R174.64], !P4 ;  /* 0x06880000aef57fae */ /* 0x0003e2000e101d54 */
[----:B------:R-:W-:Y:S01]  /*cc90*/  IADD3 R2, -R223, 0x10, RZ ;  /* 0x00000010df027810 */ /* 0x000fe20007ffe1ff */
[--C-:B------:R-:W-:Y:S02]  /*cca0*/  IMAD.X R169, R167, 0x1, R221.reuse, P1 ;  /* 0x00000001a7a97824 */ /* 0x100fe400008e06dd */
[----:B------:R1:W-:Y:S01]  /*ccb0*/  LDGSTS.E.BYPASS.LTC128B.128 [R245+0x5880], [R172.64], !P5 ;  /* 0x05880000acf57fae */ /* 0x0003e2000e901d54 */
[----:B------:R-:W-:Y:S01]  /*ccc0*/  IMAD.X R167, R194, 0x1, R222, P0 ;  /* 0x00000001c2a77824 */ /* 0x000fe200000e06de */
[----:B------:R-:W-:Y:S02]  /*ccd0*/  ISETP.NE.U32.AND P0, PT, R223, RZ, PT ;  /* 0x000000ffdf00720c */ /* 0x000fe40003f05070 */
[----:B------:R1:W-:Y:S01]  /*cce0*/  LDGSTS.E.BYPASS.LTC128B.128 [R245+0x7080], [R168.64], !P4 ;  /* 0x07080000a8f57fae */ /* 0x0003e2000e101d54 */
[----:B------:R-:W-:Y:S03]  /*ccf0*/  LOP3.LUT R2, R2, 0xf, RZ, 0xc0, !PT ;  /* 0x0000000f02027812 */ /* 0x000fe600078ec0ff */
[----:B------:R1:W-:Y:S01]  /*cd00*/  LDGSTS.E.BYPASS.LTC128B.128 [R245+0x6080], [R166.64], !P5 ;  /* 0x06080000a6f57fae */ /* 0x0003e2000e901d54 */
[----:B------:R-:W-:Y:S04]  /*cd10*/  IADD3 R2, P2, P1, R2, R3, R220 ;  /* 0x0000000302027210 */ /* 0x000fe8000795e0dc */
[----:B------:R-:W-:Y:S05]  /*cd20*/  IADD3.X R3, RZ, R194, R221, P2, P1 ;  /* 0x000000c2ff037210 */ /* 0x000fea00017e24dd */
[----:B------:R1:W-:Y:S04]  /*cd30*/  LDGSTS.E.BYPASS.LTC128B.128.ZFILL [R245+0x7880], [R2.64], P0 ;  /* 0x0788000002f57fae */ /* 0x0003e80008141d54 */
.L_x_3160:
[----:B-1----:R-:W-:Y:S01]  /*cd40*/  FMNMX.FTZ R169, R4, R0, !PT ;  /* 0x0000000004a97209 */ /* 0x002fe20007810000 */
[----:B------:R-:W-:Y:S01]  /*cd50*/  LDSM.16.MT88.4 R192, [R225+0x2080] ;  /* 0x00208000e1c0783b */ /* 0x000fe20000004200 */
        /* <DEDUP_REMOVED lines=11> */
[----:B------:R-:W2:Y:S01]  /*ce10*/  LDL.LU R252, [R1+0x18] ;  /* 0x0000180001fc7983 */ /* 0x000ea20000300800 */
        /* <DEDUP_REMOVED lines=21> */
[----:B------:R-:W3:Y:S03]  /*cf70*/  SHFL.BFLY PT, R166, R2, 0x2, 0x1f ;  /* 0x0c401f0002a67f89 */ /* 0x000ee600000e0000 */
        /* <DEDUP_REMOVED lines=9> */
[----:B------:R-:W4:Y:S01]  /*d010*/  SHFL.BFLY PT, R167, R3, 0x2, 0x1f ;  /* 0x0c401f0003a77f89 */ /* 0x000f2200000e0000 */
[----:B-1----:R-:W-:Y:S02]  /*d020*/  FMNMX.FTZ R169, R169, R165, !PT ;  /* 0x000000a5a9a97209 */ /* 0x002fe40007810000 */
[----:B---3--:R-:W-:Y:S02]  /*d030*/  FMNMX.FTZ R2, R2, R166, !PT ;  /* 0x000000a602027209 */ /* 0x008fe40007810000 */
[----:B------:R-:W-:Y:S03]  /*d040*/  FMNMX.FTZ R165, R10, R171, !PT ;  /* 0x000000ab0aa57209 */ /* 0x000fe60007810000 */
[----:B------:R-:W1:Y:S01]  /*d050*/  SHFL.BFLY PT, R172, R169, 0x1, 0x1f ;  /* 0x0c201f00a9ac7f89 */ /* 0x000e6200000e0000 */
[----:B------:R-:W-:Y:S04]  /*d060*/  FMNMX.FTZ R165, R11, R165, !PT ;  /* 0x000000a50ba57209 */ /* 0x000fe80007810000 */
[----:B------:R-:W-:Y:S03]  /*d070*/  FMNMX.FTZ R165, R14, R165, !PT ;  /* 0x000000a50ea57209 */ /* 0x000fe60007810000 */
[----:B------:R-:W3:Y:S01]  /*d080*/  SHFL.BFLY PT, R168, R2, 0x1, 0x1f ;  /* 0x0c201f0002a87f89 */ /* 0x000ee200000e0000 */
[----:B------:R-:W-:Y:S04]  /*d090*/  FMNMX.FTZ R165, R15, R165, !PT ;  /* 0x000000a50fa57209 */ /* 0x000fe80007810000 */
[----:B------:R-:W-:Y:S02]  /*d0a0*/  FMNMX.FTZ R165, R26, R165, !PT ;  /* 0x000000a51aa57209 */ /* 0x000fe40007810000 */
[----:B----4-:R-:W-:Y:S02]  /*d0b0*/  FMNMX.FTZ R3, R3, R167, !PT ;  /* 0x000000a703037209 */ /* 0x010fe40007810000 */
[----:B------:R-:W-:Y:S03]  /*d0c0*/  FMNMX.FTZ R165, R27, R165, !PT ;  /* 0x000000a51ba57209 */ /* 0x000fe60007810000 */
[----:B------:R-:W4:Y:S01]  /*d0d0*/  SHFL.BFLY PT, R167, R3, 0x1, 0x1f ;  /* 0x0c201f0003a77f89 */ /* 0x000f2200000e0000 */
[----:B------:R-:W-:Y:S02]  /*d0e0*/  FMNMX.FTZ R165, R30, R165, !PT ;  /* 0x000000a51ea57209 */ /* 0x000fe40007810000 */
[----:B-1----:R-:W-:Y:S02]  /*d0f0*/  FMNMX.FTZ R169, R169, R172, !PT ;  /* 0x000000aca9a97209 */ /* 0x002fe40007810000 */
[----:B------:R-:W-:Y:S03]  /*d100*/  FMNMX.FTZ R165, R31, R165, !PT ;  /* 0x000000a51fa57209 */ /* 0x000fe60007810000 */
[----:B------:R-:W-:Y:S01]  /*d110*/  FADD.FTZ R0, -R169, R0 ;  /* 0x00000000a9007221 */ /* 0x000fe20000010100 */
[----:B------:R-:W-:Y:S02]  /*d120*/  FMNMX.FTZ R165, R42, R165, !PT ;  /* 0x000000a52aa57209 */ /* 0x000fe40007810000 */
[----:B---3--:R-:W-:Y:S01]  /*d130*/  FMNMX.FTZ R168, R2, R168, !PT ;  /* 0x000000a802a87209 */ /* 0x008fe20007810000 */
[----:B------:R-:W-:Y:S01]  /*d140*/  FMUL.FTZ R2, R0, c[0x0][0x2d0] ;  /* 0x0000b40000027a20 */ /* 0x000fe20000410000 */
[----:B------:R-:W-:Y:S03]  /*d150*/  FMNMX.FTZ R0, R43, R165, !PT ;  /* 0x000000a52b007209 */ /* 0x000fe60007810000 */
[----:B------:R1:W3:Y:S01]  /*d160*/  MUFU.EX2 R166, R2 ;  /* 0x0000000200a67308 */ /* 0x0002e20000000800 */
[----:B------:R-:W-:Y:S01]  /*d170*/  FMNMX.FTZ R0, R46, R0, !PT ;  /* 0x000000002e007209 */ /* 0x000fe20007810000 */
[----:B------:R-:W-:Y:S03]  /*d180*/  FMUL.FTZ R200, R168, c[0x0][0x2d0] ;  /* 0x0000b400a8c87a20 */ /* 0x000fe60000410000 */
[----:B------:R-:W-:Y:S01]  /*d190*/  FMNMX.FTZ R0, R47, R0, !PT ;  /* 0x000000002f007209 */ /* 0x000fe20007810000 */
[--C-:B------:R-:W-:Y:S01]  /*d1a0*/  FFMA.FTZ R6, R6, c[0x0][0x2d0], -R200.reuse ;  /* 0x0000b40006067a23 */ /* 0x100fe200000108c8 */
[----:B----4-:R-:W-:Y:S01]  /*d1b0*/  FMNMX.FTZ R167, R3, R167, !PT ;  /* 0x000000a703a77209 */ /* 0x010fe20007810000 */
[--C-:B------:R-:W-:Y:S02]  /*d1c0*/  FFMA.FTZ R7, R7, c[0x0][0x2d0], -R200.reuse ;  /* 0x0000b40007077a23 */ /* 0x100fe400000108c8 */
[----:B------:R-:W4:Y:S01]  /*d1d0*/  SHFL.BFLY PT, R3, R0, 0x2, 0x1f ;  /* 0x0c401f0000037f89 */ /* 0x000f2200000e0000 */
[--C-:B------:R-:W-:Y:S01]  /*d1e0*/  FFMA.FTZ R18, R18, c[0x0][0x2d0], -R200.reuse ;  /* 0x0000b40012127a23 */ /* 0x100fe200000108c8 */
[----:B------:R-:W-:Y:S01]  /*d1f0*/  MUFU.EX2 R218, R6 ;  /* 0x0000000600da7308 */ /* 0x000fe20000000800 */
[--C-:B------:R-:W-:Y:S02]  /*d200*/  FFMA.FTZ R19, R19, c[0x0][0x2d0], -R200.reuse ;  /* 0x0000b40013137a23 */ /* 0x100fe400000108c8 */
[--C-:B------:R-:W-:Y:S02]  /*d210*/  FFMA.FTZ R22, R22, c[0x0][0x2d0], -R200.reuse ;  /* 0x0000b40016167a23 */ /* 0x100fe400000108c8 */
[--C-:B------:R-:W-:Y:S02]  /*d220*/  FFMA.FTZ R23, R23, c[0x0][0x2d0], -R200.reuse ;  /* 0x0000b40017177a23 */ /* 0x100fe400000108c8 */
[--C-:B------:R-:W-:Y:S02]  /*d230*/  FFMA.FTZ R34, R34, c[0x0][0x2d0], -R200.reuse ;  /* 0x0000b40022227a23 */ /* 0x100fe400000108c8 */
[--C-:B------:R-:W-:Y:S01]  /*d240*/  FFMA.FTZ R35, R35, c[0x0][0x2d0], -R200.reuse ;  /* 0x0000b40023237a23 */ /* 0x100fe200000108c8 */
[----:B------:R-:W5:Y:S01]  /*d250*/  MUFU.EX2 R219, R7 ;  /* 0x0000000700db7308 */ /* 0x000f620000000800 */
[----:B------:R-:W-:Y:S02]  /*d260*/  FFMA.FTZ R38, R38, c[0x0][0x2d0], -R200 ;  /* 0x0000b40026267a23 */ /* 0x000fe400000108c8 */
[----:B-1----:R-:W-:Y:S02]  /*d270*/  FADD.FTZ R2, -R168, R164 ;  /* 0x000000a4a8027221 */ /* 0x002fe40000010100 */
[----:B---3--:R-:W-:Y:S02]  /*d280*/  FMUL.FTZ R132, R166, R132 ;  /* 0x00000084a6847220 */ /* 0x008fe40000410000 */
[----:B------:R-:W-:Y:S02]  /*d290*/  FMUL.FTZ R2, R2, c[0x0][0x2d0] ;  /* 0x0000b40002027a20 */ /* 0x000fe40000410000 */
[C---:B------:R-:W-:Y:S01]  /*d2a0*/  FMUL.FTZ R133, R166.reuse, R133 ;  /* 0x00000085a6857220 */ /* 0x040fe20000410000 */
[----:B------:R-:W-:Y:S01]  /*d2b0*/  MUFU.EX2 R246, R18 ;  /* 0x0000001200f67308 */ /* 0x000fe20000000800 */
[----:B------:R-:W-:Y:S01]  /*d2c0*/  FMUL.FTZ R144, R166, R144 ;  /* 0x00000090a6907220 */ /* 0x000fe20000410000 */
[----:B----4-:R-:W-:Y:S01]  /*d2d0*/  FMNMX.FTZ R0, R0, R3, !PT ;  /* 0x0000000300007209 */ /* 0x010fe20007810000 */
[----:B------:R-:W-:Y:S02]  /*d2e0*/  FMUL.FTZ R145, R166, R145 ;  /* 0x00000091a6917220 */ /* 0x000fe40000410000 */
[--C-:B------:R-:W-:Y:S02]  /*d2f0*/  FFMA.FTZ R39, R39, c[0x0][0x2d0], -R200.reuse ;  /* 0x0000b40027277a23 */ /* 0x100fe400000108c8 */
[--C-:B------:R-:W-:Y:S02]  /*d300*/  FFMA.FTZ R50, R50, c[0x0][0x2d0], -R200.reuse ;  /* 0x0000b40032327a23 */ /* 0x100fe400000108c8 */
[----:B------:R-:W-:Y:S01]  /*d310*/  FFMA.FTZ R51, R51, c[0x0][0x2d0], -R200 ;  /* 0x0000b40033337a23 */ /* 0x000fe200000108c8 */
[----:B------:R1:W-:Y:S01]  /*d320*/  MUFU.EX2 R165, R2 ;  /* 0x0000000200a57308 */ /* 0x0003e20000000800 */
[C---:B------:R-:W-:Y:S02]  /*d330*/  FMUL.FTZ R148, R166.reuse, R148 ;  /* 0x00000094a6947220 */ /* 0x040fe40000410000 */
[C---:B------:R-:W-:Y:S01]  /*d340*/  FMUL.FTZ R149, R166.reuse, R149 ;  /* 0x00000095a6957220 */ /* 0x040fe20000410000 */
[----:B-----5:R-:W-:Y:S01]  /*d350*/  F2FP.PACK_AB R173, R219, R218 ;  /* 0x000000dadbad723e */ /* 0x020fe200000000ff */
        /* <DEDUP_REMOVED lines=12> */
[----:B-1----:R-:W-:Y:S02]  /*d420*/  FADD.FTZ R2, -R167, R170 ;  /* 0x000000aaa7027221 */ /* 0x002fe40000010100 */
[----:B------:R-:W-:Y:S02]  /*d430*/  FMUL.FTZ R170, R169, c[0x0][0x2d0] ;  /* 0x0000b400a9aa7a20 */ /* 0x000fe40000410000 */
[----:B------:R-:W-:Y:S01]  /*d440*/  FMUL.FTZ R2, R2, c[0x0][0x2d0] ;  /* 0x0000b40002027a20 */ /* 0x000fe20000410000 */
[----:B------:R-:W-:Y:S01]  /*d450*/  MUFU.EX2 R206, R23 ;  /* 0x0000001700ce7308 */ /* 0x000fe20000000800 */
[--C-:B------:R-:W-:Y:S02]  /*d460*/  FFMA.FTZ R4, R4, c[0x0][0x2d0], -R170.reuse ;  /* 0x0000b40004047a23 */ /* 0x100fe400000108aa */
[--C-:B------:R-:W-:Y:S01]  /*d470*/  FFMA.FTZ R5, R5, c[0x0][0x2d0], -R170.reuse ;  /* 0x0000b40005057a23 */ /* 0x100fe200000108aa */
[----:B---3--:R-:W-:Y:S01]  /*d480*/  F2FP.PACK_AB R175, R223, R246 ;  /* 0x000000f6dfaf723e */ /* 0x008fe200000000ff */
[--C-:B------:R-:W-:Y:S02]  /*d490*/  FFMA.FTZ R16, R16, c[0x0][0x2d0], -R170.reuse ;  /* 0x0000b40010107a23 */ /* 0x100fe400000108aa */
[--C-:B------:R-:W-:Y:S02]  /*d4a0*/  FFMA.FTZ R17, R17, c[0x0][0x2d0], -R170.reuse ;  /* 0x0000b40011117a23 */ /* 0x100fe400000108aa */
[C---:B------:R-:W-:Y:S01]  /*d4b0*/  FMUL.FTZ R6, R165.reuse, R178 ;  /* 0x000000b2a5067220 */ /* 0x040fe20000410000 */
[----:B------:R1:W3:Y:S01]  /*d4c0*/  MUFU.EX2 R164, R2 ;  /* 0x0000000200a47308 */ /* 0x0002e20000000800 */
        /* <DEDUP_REMOVED lines=8> */
[--C-:B------:R-:W-:Y:S02]  /*d550*/  FFMA.FTZ R20, R20, c[0x0][0x2d0], -R170.reuse ;  /* 0x0000b40014147a23 */ /* 0x100fe400000108aa */
[--C-:B------:R-:W-:Y:S02]  /*d560*/  FFMA.FTZ R21, R21, c[0x0][0x2d0], -R170.reuse ;  /* 0x0000b40015157a23 */ /* 0x100fe400000108aa */
[--C-:B------:R-:W-:Y:S01]  /*d570*/  FFMA.FTZ R32, R32, c[0x0][0x2d0], -R170.reuse ;  /* 0x0000b40020207a23 */ /* 0x100fe200000108aa */
[----:B------:R-:W5:Y:S01]  /*d580*/  MUFU.EX2 R249, R5 ;  /* 0x0000000500f97308 */ /* 0x000f620000000800 */
[--C-:B------:R-:W-:Y:S02]  /*d590*/  FFMA.FTZ R33, R33, c[0x0][0x2d0], -R170.reuse ;  /* 0x0000b40021217a23 */ /* 0x100fe400000108aa */
[--C-:B------:R-:W-:Y:S01]  /*d5a0*/  FFMA.FTZ R36, R36, c[0x0][0x2d0], -R170.reuse ;  /* 0x0000b40024247a23 */ /* 0x100fe200000108aa */
[----:B-1----:R-:W1:Y:S01]  /*d5b0*/  SHFL.BFLY PT, R2, R0, 0x1, 0x1f ;  /* 0x0c201f0000027f89 */ /* 0x002e6200000e0000 */
[C---:B---3--:R-:W-:Y:S02]  /*d5c0*/  FMUL.FTZ R136, R164.reuse, R136 ;  /* 0x00000088a4887220 */ /* 0x048fe40000410000 */
[C---:B------:R-:W-:Y:S02]  /*d5d0*/  FMUL.FTZ R137, R164.reuse, R137 ;  /* 0x00000089a4897220 */ /* 0x040fe40000410000 */
[C---:B------:R-:W-:Y:S01]  /*d5e0*/  FMUL.FTZ R140, R164.reuse, R140 ;  /* 0x0000008ca48c7220 */ /* 0x040fe20000410000 */
[----:B------:R-:W-:Y:S01]  /*d5f0*/  MUFU.EX2 R248, R16 ;  /* 0x0000001000f87308 */ /* 0x000fe20000000800 */
[----:B------:R-:W-:Y:S02]  /*d600*/  FMUL.FTZ R141, R164, R141 ;  /* 0x0000008da48d7220 */ /* 0x000fe40000410000 */
[--C-:B------:R-:W-:Y:S02]  /*d610*/  FFMA.FTZ R37, R37, c[0x0][0x2d0], -R170.reuse ;  /* 0x0000b40025257a23 */ /* 0x100fe400000108aa */
[----:B----4-:R-:W-:Y:S02]  /*d620*/  FMUL.FTZ R4, R166, R176 ;  /* 0x000000b0a6047220 */ /* 0x010fe40000410000 */
[--C-:B------:R-:W-:Y:S02]  /*d630*/  FFMA.FTZ R48, R48, c[0x0][0x2d0], -R170.reuse ;  /* 0x0000b40030307a23 */ /* 0x100fe400000108aa */
[----:B------:R-:W-:Y:S01]  /*d640*/  FFMA.FTZ R49, R49, c[0x0][0x2d0], -R170 ;  /* 0x0000b40031317a23 */ /* 0x000fe200000108aa */
[----:B------:R-:W3:Y:S01]  /*d650*/  MUFU.EX2 R250, R17 ;  /* 0x0000001100fa7308 */ /* 0x000ee20000000800 */
[----:B------:R-:W4:Y:S01]  /*d660*/  LDL.LU R170, [R1+0x14] ;  /* 0x0000140001aa7983 */ /* 0x000f220000300800 */
[----:B------:R-:W-:Y:S01]  /*d670*/  FMUL.FTZ R150, R165, R150 ;  /* 0x00000096a5967220 */ /* 0x000fe20000410000 */
[----:B-----5:R-:W-:Y:S01]  /*d680*/  F2FP.PACK_AB R172, R249, R247 ;  /* 0x000000f7f9ac723e */ /* 0x020fe200000000ff */
[----:B------:R-:W-:Y:S01]  /*d690*/  FMUL.FTZ R5, R166, R177 ;  /* 0x000000b1a6057220 */ /* 0x000fe20000410000 */
[----:B------:R-:W5:Y:S01]  /*d6a0*/  LDL.LU R200, [R1+0xc] ;  /* 0x00000c0001c87983 */ /* 0x000f620000300800 */
[----:B------:R-:W-:Y:S01]  /*d6b0*/  FMUL.FTZ R151, R165, R151 ;  /* 0x00000097a5977220 */ /* 0x000fe20000410000 */
[----:B-1----:R-:W-:Y:S01]  /*d6c0*/  FMNMX.FTZ R3, R0, R2, !PT ;  /* 0x0000000200037209 */ /* 0x002fe20007810000 */
[C---:B------:R-:W-:Y:S02]  /*d6d0*/  FMUL.FTZ R152, R164.reuse, R152 ;  /* 0x00000098a4987220 */ /* 0x040fe40000410000 */
[----:B------:R-:W-:Y:S01]  /*d6e0*/  MUFU.EX2 R209, R20 ;  /* 0x0000001400d17308 */ /* 0x000fe20000000800 */
[----:B------:R-:W-:Y:S02]  /*d6f0*/  FMUL.FTZ R153, R164, R153 ;  /* 0x00000099a4997220 */ /* 0x000fe40000410000 */
[----:B------:R-:W-:Y:S02]  /*d700*/  FADD.FTZ R0, -R3, R171 ;  /* 0x000000ab03007221 */ /* 0x000fe40000010100 */
[----:B------:R-:W-:Y:S02]  /*d710*/  FMUL.FTZ R171, R167, c[0x0][0x2d0] ;  /* 0x0000b400a7ab7a20 */ /* 0x000fe40000410000 */
[----:B------:R-:W-:Y:S02]  /*d720*/  FMUL.FTZ R2, R3, c[0x0][0x2d0] ;  /* 0x0000b40003027a20 */ /* 0x000fe40000410000 */
[----:B------:R-:W-:Y:S01]  /*d730*/  FMUL.FTZ R0, R0, c[0x0][0x2d0] ;  /* 0x0000b40000007a20 */ /* 0x000fe20000410000 */
[----:B------:R1:W-:Y:S01]  /*d740*/  MUFU.EX2 R208, R21 ;  /* 0x0000001500d07308 */ /* 0x0003e20000000800 */
[--C-:B------:R-:W-:Y:S02]  /*d750*/  FFMA.FTZ R8, R8, c[0x0][0x2d0], -R171.reuse ;  /* 0x0000b40008087a23 */ /* 0x100fe400000108ab */
[--C-:B------:R-:W-:Y:S01]  /*d760*/  FFMA.FTZ R9, R9, c[0x0][0x2d0], -R171.reuse ;  /* 0x0000b40009097a23 */ /* 0x100fe200000108ab */
[----:B---3--:R-:W-:Y:S01]  /*d770*/  F2FP.PACK_AB R174, R250, R248 ;  /* 0x000000f8faae723e */ /* 0x008fe200000000ff */
[--C-:B------:R-:W-:Y:S02]  /*d780*/  FFMA.FTZ R12, R12, c[0x0][0x2d0], -R171.reuse ;  /* 0x0000b4000c0c7a23 */ /* 0x100fe400000108ab */
[--C-:B------:R-:W-:Y:S02]  /*d790*/  FFMA.FTZ R13, R13, c[0x0][0x2d0], -R171.reuse ;  /* 0x0000b4000d0d7a23 */ /* 0x100fe400000108ab */
[--C-:B------:R-:W-:Y:S01]  /*d7a0*/  FFMA.FTZ R10, R10, c[0x0][0x2d0], -R2.reuse ;  /* 0x0000b4000a0a7a23 */ /* 0x100fe20000010802 */
[----:B------:R-:W3:Y:S01]  /*d7b0*/  MUFU.EX2 R0, R0 ;  /* 0x0000000000007308 */ /* 0x000ee20000000800 */
[-C--:B------:R-:W-:Y:S05]  /*d7c0*/  HMMA.16816.F32 R4, R172, R192.reuse, R4 ;  /* 0x000000c0ac04723c */ /* 0x080fea0000001804 */
[--C-:B------:R-:W-:Y:S02]  /*d7d0*/  FFMA.FTZ R11, R11, c[0x0][0x2d0], -R2.reuse ;  /* 0x0000b4000b0b7a23 */ /* 0x100fe40000010802 */
[--C-:B------:R-:W-:Y:S02]  /*d7e0*/  FFMA.FTZ R14, R14, c[0x0][0x2d0], -R2.reuse ;  /* 0x0000b4000e0e7a23 */ /* 0x100fe40000010802 */
[--C-:B------:R-:W-:Y:S01]  /*d7f0*/  FFMA.FTZ R15, R15, c[0x0][0x2d0], -R2.reuse ;  /* 0x0000b4000f0f7a23 */ /* 0x100fe20000010802 */
[----:B------:R2:W-:Y:S02]  /*d800*/  MUFU.EX2 R214, R8 ;  /* 0x0000000800d67308 */ /* 0x0005e40000000800 */
[C---:B------:R-:W-:Y:S01]  /*d810*/  FMUL.FTZ R16, R166.reuse, R188 ;  /* 0x000000bca6107220 */ /* 0x040fe20000410000 */
[----:B-1----:R-:W-:Y:S01]  /*d820*/  LDSM.16.MT88.4 R20, [R228+0x3880] ;  /* 0x00388000e414783b */ /* 0x002fe20000004200 */
[----:B------:R-:W-:Y:S02]  /*d830*/  FMUL.FTZ R17, R166, R189 ;  /* 0x000000bda6117220 */ /* 0x000fe40000410000 */
[--C-:B------:R-:W-:Y:S02]  /*d840*/  FFMA.FTZ R24, R24, c[0x0][0x2d0], -R171.reuse ;  /* 0x0000b40018187a23 */ /* 0x100fe400000108ab */
[--C-:B------:R-:W-:Y:S02]  /*d850*/  FFMA.FTZ R25, R25, c[0x0][0x2d0], -R171.reuse ;  /* 0x0000b40019197a23 */ /* 0x100fe400000108ab */
[----:B------:R-:W1:Y:S01]  /*d860*/  MUFU.EX2 R215, R9 ;  /* 0x0000000900d77308 */ /* 0x000e620000000800 */
[----:B------:R-:W-:Y:S01]  /*d870*/  LDSM.16.MT88.4 R188, [R225+0x3080] ;  /* 0x00308000e1bc783b */ /* 0x000fe20000004200 */
[--C-:B------:R-:W-:Y:S02]  /*d880*/  FFMA.FTZ R26, R26, c[0x0][0x2d0], -R2.reuse ;  /* 0x0000b4001a1a7a23 */ /* 0x100fe40000010802 */
[C---:B---3--:R-:W-:Y:S02]  /*d890*/  FMUL.FTZ R138, R0.reuse, R138 ;  /* 0x0000008a008a7220 */ /* 0x048fe40000410000 */
[C---:B------:R-:W-:Y:S02]  /*d8a0*/  FMUL.FTZ R139, R0.reuse, R139 ;  /* 0x0000008b008b7220 */ /* 0x040fe40000410000 */
[C---:B------:R-:W-:Y:S02]  /*d8b0*/  FMUL.FTZ R142, R0.reuse, R142 ;  /* 0x0000008e008e7220 */ /* 0x040fe40000410000 */
[----:B------:R3:W-:Y:S01]  /*d8c0*/  MUFU.EX2 R216, R12 ;  /* 0x0000000c00d87308 */ /* 0x0007e20000000800 */
[----:B------:R-:W-:Y:S02]  /*d8d0*/  FMUL.FTZ R143, R0, R143 ;  /* 0x0000008f008f7220 */ /* 0x000fe40000410000 */
[--C-:B------:R-:W-:Y:S02]  /*d8e0*/  FFMA.FTZ R27, R27, c[0x0][0x2d0], -R2.reuse ;  /* 0x0000b4001b1b7a23 */ /* 0x100fe40000010802 */
[----:B--2---:R-:W-:Y:S02]  /*d8f0*/  FMUL.FTZ R8, R164, R180 ;  /* 0x000000b4a4087220 */ /* 0x004fe40000410000 */
[C---:B------:R-:W-:Y:S02]  /*d900*/  FMUL.FTZ R154, R0.reuse, R154 ;  /* 0x0000009a009a7220 */ /* 0x040fe40000410000 */
[----:B------:R-:W-:Y:S01]  /*d910*/  FMUL.FTZ R155, R0, R155 ;  /* 0x0000009b009b7220 */ /* 0x000fe20000410000 */
[----:B------:R-:W2:Y:S01]  /*d920*/  MUFU.EX2 R217, R13 ;  /* 0x0000000d00d97308 */ /* 0x000ea20000000800 */
[C---:B------:R-:W-:Y:S02]  /*d930*/  FMUL.FTZ R156, R164.reuse, R156 ;  /* 0x0000009ca49c7220 */ /* 0x040fe40000410000 */
[C---:B------:R-:W-:Y:S01]  /*d940*/  FMUL.FTZ R157, R164.reuse, R157 ;  /* 0x0000009da49d7220 */ /* 0x040fe20000410000 */
[----:B-1----:R-:W-:Y:S01]  /*d950*/  F2FP.PACK_AB R176, R215, R214 ;  /* 0x000000d6d7b0723e */ /* 0x002fe200000000ff */
[----:B------:R-:W-:Y:S02]  /*d960*/  FMUL.FTZ R9, R164, R181 ;  /* 0x000000b5a4097220 */ /* 0x000fe40000410000 */
[C---:B------:R-:W-:Y:S02]  /*d970*/  FMUL.FTZ R158, R0.reuse, R158 ;  /* 0x0000009e009e7220 */ /* 0x040fe40000410000 */
[----:B------:R-:W-:Y:S01]  /*d980*/  FMUL.FTZ R159, R0, R159 ;  /* 0x0000009f009f7220 */ /* 0x000fe20000410000 */
[----:B------:R1:W-:Y:S01]  /*d990*/  MUFU.EX2 R210, R10 ;  /* 0x0000000a00d27308 */ /* 0x0003e20000000800 */
[C---:B------:R-:W-:Y:S02]  /*d9a0*/  FMUL.FTZ R162, R165.reuse, R162 ;  /* 0x000000a2a5a27220 */ /* 0x040fe40000410000 */
[C---:B------:R-:W-:Y:S02]  /*d9b0*/  FMUL.FTZ R163, R165.reuse, R163 ;  /* 0x000000a3a5a37220 */ /* 0x040fe40000410000 */
[C---:B---3--:R-:W-:Y:S02]  /*d9c0*/  FMUL.FTZ R12, R164.reuse, R184 ;  /* 0x000000b8a40c7220 */ /* 0x048fe40000410000 */
[C---:B------:R-:W-:Y:S02]  /*d9d0*/  FMUL.FTZ R54, R165.reuse, R54 ;  /* 0x00000036a5367220 */ /* 0x040fe40000410000 */
[----:B------:R-:W-:Y:S01]  /*d9e0*/  FMUL.FTZ R55, R165, R55 ;  /* 0x00000037a5377220 */ /* 0x000fe20000410000 */
[----:B------:R-:W3:Y:S01]  /*d9f0*/  MUFU.EX2 R211, R11 ;  /* 0x0000000b00d37308 */ /* 0x000ee20000000800 */
[C---:B------:R-:W-:Y:S02]  /*da00*/  FMUL.FTZ R56, R164.reuse, R56 ;  /* 0x00000038a4387220 */ /* 0x040fe40000410000 */
[C---:B------:R-:W-:Y:S01]  /*da10*/  FMUL.FTZ R57, R164.reuse, R57 ;  /* 0x00000039a4397220 */ /* 0x040fe20000410000 */
[----:B--2---:R-:W-:Y:S01]  /*da20*/  F2FP.PACK_AB R178, R217, R216 ;  /* 0x000000d8d9b2723e */ /* 0x004fe200000000ff */
[----:B------:R-:W-:Y:S02]  /*da30*/  FMUL.FTZ R13, R164, R185 ;  /* 0x000000b9a40d7220 */ /* 0x000fe40000410000 */
[C---:B------:R-:W-:Y:S02]  /*da40*/  FMUL.FTZ R58, R0.reuse, R58 ;  /* 0x0000003a003a7220 */ /* 0x040fe40000410000 */
[----:B------:R-:W-:Y:S01]  /*da50*/  FMUL.FTZ R59, R0, R59 ;  /* 0x0000003b003b7220 */ /* 0x000fe20000410000 */
[----:B------:R2:W-:Y:S01]  /*da60*/  MUFU.EX2 R212, R14 ;  /* 0x0000000e00d47308 */ /* 0x0005e20000000800 */
[C---:B------:R-:W-:Y:S02]  /*da70*/  FMUL.FTZ R60, R164.reuse, R60 ;  /* 0x0000003ca43c7220 */ /* 0x040fe40000410000 */
[----:B------:R-:W-:Y:S02]  /*da80*/  FMUL.FTZ R61, R164, R61 ;  /* 0x0000003da43d7220 */ /* 0x000fe40000410000 */
[C---:B-1----:R-:W-:Y:S02]  /*da90*/  FMUL.FTZ R10, R0.reuse, R182 ;  /* 0x000000b6000a7220 */ /* 0x042fe40000410000 */
[C---:B------:R-:W-:Y:S02]  /*daa0*/  FMUL.FTZ R62, R0.reuse, R62 ;  /* 0x0000003e003e7220 */ /* 0x040fe40000410000 */
[C---:B------:R-:W-:Y:S01]  /*dab0*/  FMUL.FTZ R63, R0.reuse, R63 ;  /* 0x0000003f003f7220 */ /* 0x040fe20000410000 */
[----:B------:R-:W1:Y:S01]  /*dac0*/  MUFU.EX2 R213, R15 ;  /* 0x0000000f00d57308 */ /* 0x000e620000000800 */
[C---:B------:R-:W-:Y:S02]  /*dad0*/  FMUL.FTZ R66, R165.reuse, R66 ;  /* 0x00000042a5427220 */ /* 0x040fe40000410000 */
[----:B------:R-:W-:Y:S01]  /*dae0*/  FMUL.FTZ R67, R165, R67 ;  /* 0x00000043a5437220 */ /* 0x000fe20000410000 */
[----:B---3--:R-:W-:Y:S01]  /*daf0*/  F2FP.PACK_AB R177, R211, R210 ;  /* 0x000000d2d3b1723e */ /* 0x008fe200000000ff */
[----:B------:R-:W-:Y:S02]  /*db00*/  FMUL.FTZ R11, R0, R183 ;  /* 0x000000b7000b7220 */ /* 0x000fe40000410000 */
[----:B------:R-:W3:Y:S01]  /*db10*/  LDSM.16.MT88.4 R180, [R228+0x2080] ;  /* 0x00208000e4b4783b */ /* 0x000ee20000004200 */
[C---:B------:R-:W-:Y:S02]  /*db20*/  FMUL.FTZ R70, R165.reuse, R70 ;  /* 0x00000046a5467220 */ /* 0x040fe40000410000 */
[----:B------:R-:W-:Y:S01]  /*db30*/  MUFU.EX2 R205, R32 ;  /* 0x0000002000cd7308 */ /* 0x000fe20000000800 */
[----:B------:R-:W-:Y:S02]  /*db40*/  FMUL.FTZ R71, R165, R71 ;  /* 0x00000047a5477220 */ /* 0x000fe40000410000 */
[----:B------:R-:W-:Y:S02]  /*db50*/  FMUL.FTZ R72, R164, R72 ;  /* 0x00000048a4487220 */ /* 0x000fe40000410000 */
[----:B--2---:R-:W-:Y:S02]  /*db60*/  FMUL.FTZ R14, R0, R186 ;  /* 0x000000ba000e7220 */ /* 0x004fe40000410000 */
[----:B------:R-:W-:Y:S02]  /*db70*/  FMUL.FTZ R73, R164, R73 ;  /* 0x00000049a4497220 */ /* 0x000fe40000410000 */
[C---:B------:R-:W-:Y:S01]  /*db80*/  FMUL.FTZ R74, R0.reuse, R74 ;  /* 0x0000004a004a7220 */ /* 0x040fe20000410000 */
[----:B------:R-:W-:Y:S01]  /*db90*/  MUFU.EX2 R204, R33 ;  /* 0x0000002100cc7308 */ /* 0x000fe20000000800 */
[----:B------:R-:W-:Y:S02]  /*dba0*/  FMUL.FTZ R75, R0, R75 ;  /* 0x0000004b004b7220 */ /* 0x000fe40000410000 */
[----:B------:R-:W-:Y:S01]  /*dbb0*/  FMUL.FTZ R76, R164, R76 ;  /* 0x0000004ca44c7220 */ /* 0x000fe20000410000 */
[----:B-1----:R-:W-:Y:S01]  /*dbc0*/  F2FP.PACK_AB R179, R213, R212 ;  /* 0x000000d4d5b3723e */ /* 0x002fe200000000ff */
[----:B------:R-:W-:Y:S02]  /*dbd0*/  FMUL.FTZ R15, R0, R187 ;  /* 0x000000bb000f7220 */ /* 0x000fe40000410000 */
[----:B------:R-:W1:Y:S01]  /*dbe0*/  LDSM.16.MT88.4 R184, [R227+0x2080] ;  /* 0x00208000e3b8783b */ /* 0x000e620000004200 */
[----:B------:R-:W-:Y:S02]  /*dbf0*/  FMUL.FTZ R77, R164, R77 ;  /* 0x0000004da44d7220 */ /* 0x000fe40000410000 */
[----:B------:R-:W-:Y:S01]  /*dc00*/  MUFU.EX2 R203, R34 ;  /* 0x0000002200cb7308 */ /* 0x000fe20000000800 */
[C---:B------:R-:W-:Y:S04]  /*dc10*/  HMMA.16816.F32 R8, R176.reuse, R192, R8 ;  /* 0x000000c0b008723c */ /* 0x040fe80000001808 */
[C---:B------:R-:W-:Y:S02]  /*dc20*/  FMUL.FTZ R78, R0.reuse, R78 ;  /* 0x0000004e004e7220 */ /* 0x040fe40000410000 */
[----:B------:R-:W-:Y:S02]  /*dc30*/  FMUL.FTZ R79, R0, R79 ;  /* 0x0000004f004f7220 */ /* 0x000fe40000410000 */
[-C--:B------:R-:W-:Y:S01]  /*dc40*/  HMMA.16816.F32 R12, R176, R194.reuse, R12 ;  /* 0x000000c2b00c723c */ /* 0x080fe2000000180c */
[----:B------:R2:W-:Y:S03]  /*dc50*/  MUFU.EX2 R202, R35 ;  /* 0x0000002300ca7308 */ /* 0x0005e60000000800 */
[C---:B------:R-:W-:Y:S02]  /*dc60*/  FMUL.FTZ R82, R165.reuse, R82 ;  /* 0x00000052a5527220 */ /* 0x040fe40000410000 */
[C---:B------:R-:W-:Y:S02]  /*dc70*/  FMUL.FTZ R83, R165.reuse, R83 ;  /* 0x00000053a5537220 */ /* 0x040fe40000410000 */
[C---:B------:R-:W-:Y:S03]  /*dc80*/  HMMA.16816.F32 R16, R172.reuse, R194, R16 ;  /* 0x000000c2ac10723c */ /* 0x040fe60000001810 */
[----:B------:R-:W-:Y:S01]  /*dc90*/  MUFU.EX2 R201, R24 ;  /* 0x0000001800c97308 */ /* 0x000fe20000000800 */
[C---:B------:R-:W-:Y:S02]  /*dca0*/  FMUL.FTZ R84, R166.reuse, R84 ;  /* 0x00000054a6547220 */ /* 0x040fe40000410000 */
[----:B------:R-:W-:Y:S02]  /*dcb0*/  FMUL.FTZ R85, R166, R85 ;  /* 0x00000055a6557220 */ /* 0x000fe40000410000 */
[-C--:B------:R-:W-:Y:S04]  /*dcc0*/  HMMA.16816.F32 R132, R172, R196.reuse, R132 ;  /* 0x000000c4ac84723c */ /* 0x080fe80000001884 */
[C---:B------:R-:W-:Y:S01]  /*dcd0*/  FMUL.FTZ R86, R165.reuse, R86 ;  /* 0x00000056a5567220 */ /* 0x040fe20000410000 */
[----:B------:R-:W-:Y:S01]  /*dce0*/  MUFU.EX2 R49, R49 ;  /* 0x0000003100317308 */ /* 0x000fe20000000800 */
[C---:B------:R-:W-:Y:S02]  /*dcf0*/  FMUL.FTZ R87, R165.reuse, R87 ;  /* 0x00000057a5577220 */ /* 0x040fe40000410000 */
[C---:B------:R-:W-:Y:S01]  /*dd00*/  HMMA.16816.F32 R136, R176.reuse, R196, R136 ;  /* 0x000000c4b088723c */ /* 0x040fe20000001888 */
[----:B--2---:R-:W-:Y:S03]  /*dd10*/  LDSM.16.MT88.4 R32, [R227+0x3880] ;  /* 0x00388000e320783b */ /* 0x004fe60000004200 */
[C---:B------:R-:W-:Y:S02]  /*dd20*/  FMUL.FTZ R88, R164.reuse, R88 ;  /* 0x00000058a4587220 */ /* 0x040fe40000410000 */
[----:B------:R-:W-:Y:S01]  /*dd30*/  FMUL.FTZ R89, R164, R89 ;  /* 0x00000059a4597220 */ /* 0x000fe20000410000 */
[----:B------:R-:W-:Y:S01]  /*dd40*/  MUFU.EX2 R197, R27 ;  /* 0x0000001b00c57308 */ /* 0x000fe20000000800 */
[-C--:B------:R-:W-:Y:S04]  /*dd50*/  HMMA.16816.F32 R140, R176, R198.reuse, R140 ;  /* 0x000000c6b08c723c */ /* 0x080fe8000000188c */
[C---:B------:R-:W-:Y:S02]  /*dd60*/  FMUL.FTZ R90, R0.reuse, R90 ;  /* 0x0000005a005a7220 */ /* 0x040fe40000410000 */
[----:B------:R-:W-:Y:S02]  /*dd70*/  FMUL.FTZ R91, R0, R91 ;  /* 0x0000005b005b7220 */ /* 0x000fe40000410000 */
[C---:B------:R-:W-:Y:S01]  /*dd80*/  HMMA.16816.F32 R144, R172.reuse, R198, R144 ;  /* 0x000000c6ac90723c */ /* 0x040fe20000001890 */
[----:B------:R-:W2:Y:S03]  /*dd90*/  MUFU.EX2 R199, R25 ;  /* 0x0000001900c77308 */ /* 0x000ea60000000800 */
[C---:B------:R-:W-:Y:S02]  /*dda0*/  FMUL.FTZ R92, R164.reuse, R92 ;  /* 0x0000005ca45c7220 */ /* 0x040fe40000410000 */
[----:B------:R-:W-:Y:S02]  /*ddb0*/  FMUL.FTZ R93, R164, R93 ;  /* 0x0000005da45d7220 */ /* 0x000fe40000410000 */
[-C--:B---3--:R-:W-:Y:S03]  /*ddc0*/  HMMA.16816.F32 R148, R172, R180.reuse, R148 ;  /* 0x000000b4ac94723c */ /* 0x088fe60000001894 */
[----:B------:R3:W1:Y:S01]  /*ddd0*/  MUFU.EX2 R198, R26 ;  /* 0x0000001a00c67308 */ /* 0x0006620000000800 */
[C---:B------:R-:W-:Y:S02]  /*dde0*/  FMUL.FTZ R94, R0.reuse, R94 ;  /* 0x0000005e005e7220 */ /* 0x040fe40000410000 */
[----:B------:R-:W-:Y:S02]  /*ddf0*/  FMUL.FTZ R95, R0, R95 ;  /* 0x0000005f005f7220 */ /* 0x000fe40000410000 */
[C---:B------:R-:W-:Y:S04]  /*de00*/  HMMA.16816.F32 R152, R176.reuse, R180, R152 ;  /* 0x000000b4b098723c */ /* 0x040fe80000001898 */
[C---:B------:R-:W-:Y:S01]  /*de10*/  FMUL.FTZ R96, R166.reuse, R96 ;  /* 0x00000060a6607220 */ /* 0x040fe20000410000 */
[----:B------:R-:W-:Y:S01]  /*de20*/  MUFU.EX2 R51, R51 ;  /* 0x0000003300337308 */ /* 0x000fe20000000800 */
[C---:B------:R-:W-:Y:S02]  /*de30*/  FMUL.FTZ R97, R166.reuse, R97 ;  /* 0x00000061a6617220 */ /* 0x040fe40000410000 */
[-C--:B------:R-:W-:Y:S04]  /*de40*/  HMMA.16816.F32 R156, R176, R182.reuse, R156 ;  /* 0x000000b6b09c723c */ /* 0x080fe8000000189c */
[C---:B------:R-:W-:Y:S02]  /*de50*/  FMUL.FTZ R98, R165.reuse, R98 ;  /* 0x00000062a5627220 */ /* 0x040fe40000410000 */
[C---:B------:R-:W-:Y:S01]  /*de60*/  FMUL.FTZ R99, R165.reuse, R99 ;  /* 0x00000063a5637220 */ /* 0x040fe20000410000 */
[----:B------:R-:W-:Y:S01]  /*de70*/  MUFU.EX2 R192, R36 ;  /* 0x0000002400c07308 */ /* 0x000fe20000000800 */
[C---:B------:R-:W-:Y:S01]  /*de80*/  HMMA.16816.F32 R160, R172.reuse, R182, R160 ;  /* 0x000000b6aca0723c */ /* 0x040fe200000018a0 */
[----:B------:R-:W2:Y:S03]  /*de90*/  LDSM.16.MT88.4 R180, [R225+0x3880] ;  /* 0x00388000e1b4783b */ /* 0x000ea60000004200 */
[C---:B------:R-:W-:Y:S02]  /*dea0*/  FMUL.FTZ R100, R166.reuse, R100 ;  /* 0x00000064a6647220 */ /* 0x040fe40000410000 */
[C---:B------:R-:W-:Y:S02]  /*deb0*/  FMUL.FTZ R101, R166.reuse, R101 ;  /* 0x00000065a6657220 */ /* 0x040fe40000410000 */
[-C--:B-1----:R-:W-:Y:S01]  /*dec0*/  HMMA.16816.F32 R52, R172, R184.reuse, R52 ;  /* 0x000000b8ac34723c */ /* 0x082fe20000001834 */
[----:B---3--:R-:W-:Y:S01]  /*ded0*/  LDSM.16.MT88.4 R24, [R225+0x2880] ;  /* 0x00288000e118783b */ /* 0x008fe20000004200 */
[----:B------:R-:W-:Y:S02]  /*dee0*/  MUFU.EX2 R37, R37 ;  /* 0x0000002500257308 */ /* 0x000fe40000000800 */
[C---:B------:R-:W-:Y:S02]  /*def0*/  FMUL.FTZ R102, R165.reuse, R102 ;  /* 0x00000066a5667220 */ /* 0x040fe40000410000 */
[C---:B------:R-:W-:Y:S02]  /*df00*/  FMUL.FTZ R103, R165.reuse, R103 ;  /* 0x00000067a5677220 */ /* 0x040fe40000410000 */
        /* <DEDUP_REMOVED lines=9> */
[----:B------:R-:W1:Y:S03]  /*dfa0*/  LDSM.16.MT88.4 R184, [R226+0x3880] ;  /* 0x00388000e2b8783b */ /* 0x000e660000004200 */
[C---:B------:R-:W-:Y:S02]  /*dfb0*/  FMUL.FTZ R116, R166.reuse, R116 ;  /* 0x00000074a6747220 */ /* 0x040fe40000410000 */
[----:B------:R-:W-:Y:S02]  /*dfc0*/  FMUL.FTZ R117, R166, R117 ;  /* 0x00000075a6757220 */ /* 0x000fe40000410000 */
[C---:B------:R-:W-:Y:S01]  /*dfd0*/  FMUL.FTZ R118, R165.reuse, R118 ;  /* 0x00000076a5767220 */ /* 0x040fe20000410000 */
[-C--:B--2---:R-:W-:Y:S01]  /*dfe0*/  HMMA.16816.F32 R68, R172, R180.reuse, R68 ;  /* 0x000000b4ac44723c */ /* 0x084fe20000001844 */
[----:B------:R-:W-:Y:S02]  /*dff0*/  MUFU.EX2 R48, R48 ;  /* 0x0000003000307308 */ /* 0x000fe40000000800 */
[----:B------:R-:W-:Y:S02]  /*e000*/  FMUL.FTZ R119, R165, R119 ;  /* 0x00000077a5777220 */ /* 0x000fe40000410000 */
[C---:B------:R-:W-:Y:S02]  /*e010*/  FMUL.FTZ R120, R164.reuse, R120 ;  /* 0x00000078a4787220 */ /* 0x040fe40000410000 */
[----:B------:R-:W-:Y:S01]  /*e020*/  FMUL.FTZ R121, R164, R121 ;  /* 0x00000079a4797220 */ /* 0x000fe20000410000 */
[C---:B------:R-:W-:Y:S03]  /*e030*/  HMMA.16816.F32 R72, R176.reuse, R180, R72 ;  /* 0x000000b4b048723c */ /* 0x040fe60000001848 */
[----:B------:R-:W-:Y:S01]  /*e040*/  MUFU.EX2 R50, R50 ;  /* 0x0000003200327308 */ /* 0x000fe20000000800 */
[C---:B------:R-:W-:Y:S02]  /*e050*/  FMUL.FTZ R122, R0.reuse, R122 ;  /* 0x0000007a007a7220 */ /* 0x040fe40000410000 */
[----:B------:R-:W-:Y:S02]  /*e060*/  FMUL.FTZ R123, R0, R123 ;  /* 0x0000007b007b7220 */ /* 0x000fe40000410000 */
[-C--:B------:R-:W-:Y:S04]  /*e070*/  HMMA.16816.F32 R76, R176, R182.reuse, R76 ;  /* 0x000000b6b04c723c */ /* 0x080fe8000000184c */
[--C-:B------:R-:W-:Y:S02]  /*e080*/  FFMA.FTZ R28, R28, c[0x0][0x2d0], -R171.reuse ;  /* 0x0000b4001c1c7a23 */ /* 0x100fe400000108ab */
[--C-:B------:R-:W-:Y:S02]  /*e090*/  FFMA.FTZ R29, R29, c[0x0][0x2d0], -R171.reuse ;  /* 0x0000b4001d1d7a23 */ /* 0x100fe400000108ab */
[C---:B------:R-:W-:Y:S01]  /*e0a0*/  HMMA.16816.F32 R80, R172.reuse, R182, R80 ;  /* 0x000000b6ac50723c */ /* 0x040fe20000001850 */
[----:B------:R-:W2:Y:S01]  /*e0b0*/  LDSM.16.MT88.4 R180, [R226+0x2880] ;  /* 0x00288000e2b4783b */ /* 0x000ea20000004200 */
[----:B------:R3:W-:Y:S02]  /*e0c0*/  MUFU.EX2 R196, R28 ;  /* 0x0000001c00c47308 */ /* 0x0007e40000000800 */
[--C-:B------:R-:W-:Y:S02]  /*e0d0*/  FFMA.FTZ R30, R30, c[0x0][0x2d0], -R2.reuse ;  /* 0x0000b4001e1e7a23 */ /* 0x100fe40000010802 */
[--C-:B------:R-:W-:Y:S02]  /*e0e0*/  FFMA.FTZ R31, R31, c[0x0][0x2d0], -R2.reuse ;  /* 0x0000b4001f1f7a23 */ /* 0x100fe40000010802 */
[-C--:B-1----:R-:W-:Y:S04]  /*e0f0*/  HMMA.16816.F32 R84, R172, R184.reuse, R84 ;  /* 0x000000b8ac54723c */ /* 0x082fe80000001854 */
[----:B------:R1:W1:Y:S01]  /*e100*/  MUFU.EX2 R195, R29 ;  /* 0x0000001d00c37308 */ /* 0x0002620000000800 */
[C---:B------:R-:W-:Y:S02]  /*e110*/  FMUL.FTZ R124, R164.reuse, R124 ;  /* 0x0000007ca47c7220 */ /* 0x040fe40000410000 */
[----:B------:R-:W-:Y:S01]  /*e120*/  FMUL.FTZ R125, R164, R125 ;  /* 0x0000007da47d7220 */ /* 0x000fe20000410000 */
[C---:B------:R-:W-:Y:S04]  /*e130*/  HMMA.16816.F32 R88, R176.reuse, R184, R88 ;  /* 0x000000b8b058723c */ /* 0x040fe80000001858 */
[C---:B------:R-:W-:Y:S02]  /*e140*/  FMUL.FTZ R126, R0.reuse, R126 ;  /* 0x0000007e007e7220 */ /* 0x040fe40000410000 */
[----:B------:R2:W-:Y:S01]  /*e150*/  MUFU.EX2 R194, R30 ;  /* 0x0000001e00c27308 */ /* 0x0005e20000000800 */
[----:B------:R-:W-:Y:S01]  /*e160*/  FMUL.FTZ R127, R0, R127 ;  /* 0x0000007f007f7220 */ /* 0x000fe20000410000 */
[-C--:B------:R-:W-:Y:S04]  /*e170*/  HMMA.16816.F32 R92, R176, R186.reuse, R92 ;  /* 0x000000bab05c723c */ /* 0x080fe8000000185c */
[----:B---3--:R-:W-:Y:S01]  /*e180*/  F2FP.PACK_AB R28, R199, R201 ;  /* 0x000000c9c71c723e */ /* 0x008fe200000000ff */
[C---:B------:R-:W-:Y:S02]  /*e190*/  FMUL.FTZ R128, R166.reuse, R128 ;  /* 0x00000080a6807220 */ /* 0x040fe40000410000 */
[----:B------:R-:W-:Y:S01]  /*e1a0*/  FMUL.FTZ R129, R166, R129 ;  /* 0x00000081a6817220 */ /* 0x000fe20000410000 */
[C---:B------:R-:W-:Y:S01]  /*e1b0*/  HMMA.16816.F32 R96, R172.reuse, R186, R96 ;  /* 0x000000baac60723c */ /* 0x040fe20000001860 */
[----:B------:R-:W3:Y:S01]  /*e1c0*/  LDSM.16.MT88.4 R184, [R228+0x2880] ;  /* 0x00288000e4b8783b */ /* 0x000ee20000004200 */
[----:B------:R-:W4:Y:S02]  /*e1d0*/  MUFU.EX2 R193, R31 ;  /* 0x0000001f00c17308 */ /* 0x000f240000000800 */
[----:B-1----:R-:W-:Y:S01]  /*e1e0*/  F2FP.PACK_AB R29, R197, R198 ;  /* 0x000000c6c51d723e */ /* 0x002fe200000000ff */
[C---:B------:R-:W-:Y:S02]  /*e1f0*/  FMUL.FTZ R130, R165.reuse, R130 ;  /* 0x00000082a5827220 */ /* 0x040fe40000410000 */
[----:B------:R-:W-:Y:S01]  /*e200*/  FMUL.FTZ R131, R165, R131 ;  /* 0x00000083a5837220 */ /* 0x000fe20000410000 */
[-C--:B------:R-:W-:Y:S04]  /*e210*/  HMMA.16816.F32 R100, R172, R20.reuse, R100 ;  /* 0x00000014ac64723c */ /* 0x080fe80000001864 */
[C---:B------:R-:W-:Y:S02]  /*e220*/  FMUL.FTZ R104, R164.reuse, R104 ;  /* 0x00000068a4687220 */ /* 0x040fe40000410000 */
[----:B------:R-:W-:Y:S01]  /*e230*/  FMUL.FTZ R105, R164, R105 ;  /* 0x00000069a4697220 */ /* 0x000fe20000410000 */
[----:B--2---:R-:W-:Y:S01]  /*e240*/  F2FP.PACK_AB R30, R195, R196 ;  /* 0x000000c4c31e723e */ /* 0x004fe200000000ff */
[C---:B------:R-:W-:Y:S04]  /*e250*/  FMUL.FTZ R106, R0.reuse, R106 ;  /* 0x0000006a006a7220 */ /* 0x040fe80000410000 */
[----:B------:R-:W-:Y:S02]  /*e260*/  FMUL.FTZ R107, R0, R107 ;  /* 0x0000006b006b7220 */ /* 0x000fe40000410000 */
[C---:B------:R-:W-:Y:S02]  /*e270*/  FMUL.FTZ R108, R164.reuse, R108 ;  /* 0x0000006ca46c7220 */ /* 0x040fe40000410000 */
[----:B------:R-:W-:Y:S01]  /*e280*/  FMUL.FTZ R109, R164, R109 ;  /* 0x0000006da46d7220 */ /* 0x000fe20000410000 */
[----:B----4-:R-:W-:Y:S02]  /*e290*/  F2FP.PACK_AB R31, R193, R194 ;  /* 0x000000c2c11f723e */ /* 0x010fe400000000ff */
[C---:B------:R-:W-:Y:S04]  /*e2a0*/  HMMA.16816.F32 R104, R176.reuse, R20, R104 ;  /* 0x00000014b068723c */ /* 0x040fe80000001868 */
[C---:B------:R-:W-:Y:S02]  /*e2b0*/  FMUL.FTZ R110, R0.reuse, R110 ;  /* 0x0000006e006e7220 */ /* 0x040fe40000410000 */
[----:B------:R-:W-:Y:S01]  /*e2c0*/  FMUL.FTZ R111, R0, R111 ;  /* 0x0000006f006f7220 */ /* 0x000fe20000410000 */
[----:B------:R-:W-:Y:S01]  /*e2d0*/  F2FP.PACK_AB R20, R208, R209 ;  /* 0x000000d1d014723e */ /* 0x000fe200000000ff */
[--C-:B------:R-:W-:Y:S01]  /*e2e0*/  FFMA.FTZ R45, R45, c[0x0][0x2d0], -R171.reuse ;  /* 0x0000b4002d2d7a23 */ /* 0x100fe200000108ab */
[----:B------:R-:W-:Y:S03]  /*e2f0*/  F2FP.PACK_AB R21, R206, R207 ;  /* 0x000000cfce15723e */ /* 0x000fe600000000ff */
[--C-:B------:R-:W-:Y:S01]  /*e300*/  FFMA.FTZ R40, R40, c[0x0][0x2d0], -R171.reuse ;  /* 0x0000b40028287a23 */ /* 0x100fe200000108ab */
[-C--:B------:R-:W-:Y:S01]  /*e310*/  HMMA.16816.F32 R108, R176, R22.reuse, R108 ;  /* 0x00000016b06c723c */ /* 0x080fe2000000186c */
[----:B------:R-:W-:Y:S02]  /*e320*/  MUFU.EX2 R45, R45 ;  /* 0x0000002d002d7308 */ /* 0x000fe40000000800 */
[--C-:B------:R-:W-:Y:S02]  /*e330*/  FFMA.FTZ R41, R41, c[0x0][0x2d0], -R171.reuse ;  /* 0x0000b40029297a23 */ /* 0x100fe400000108ab */
[--C-:B------:R-:W-:Y:S02]  /*e340*/  FFMA.FTZ R42, R42, c[0x0][0x2d0], -R2.reuse ;  /* 0x0000b4002a2a7a23 */ /* 0x100fe40000010802 */
[--C-:B------:R-:W-:Y:S01]  /*e350*/  FFMA.FTZ R43, R43, c[0x0][0x2d0], -R2.reuse ;  /* 0x0000b4002b2b7a23 */ /* 0x100fe20000010802 */
[C---:B------:R-:W-:Y:S03]  /*e360*/  HMMA.16816.F32 R112, R172.reuse, R22, R112 ;  /* 0x00000016ac70723c */ /* 0x040fe60000001870 */
[----:B------:R-:W-:Y:S01]  /*e370*/  MUFU.EX2 R40, R40 ;  /* 0x0000002800287308 */ /* 0x000fe20000000800 */
[----:B------:R-:W-:Y:S01]  /*e380*/  FFMA.FTZ R44, R44, c[0x0][0x2d0], -R171 ;  /* 0x0000b4002c2c7a23 */ /* 0x000fe200000108ab */
[----:B------:R-:W-:Y:S01]  /*e390*/  MOV R171, R3 ;  /* 0x0000000300ab7202 */ /* 0x000fe20000000f00 */
[--C-:B------:R-:W-:Y:S01]  /*e3a0*/  FFMA.FTZ R46, R46, c[0x0][0x2d0], -R2.reuse ;  /* 0x0000b4002e2e7a23 */ /* 0x100fe20000010802 */
[----:B------:R-:W-:Y:S01]  /*e3b0*/  F2FP.PACK_AB R22, R204, R205 ;  /* 0x000000cdcc16723e */ /* 0x000fe200000000ff */
[-C--:B------:R-:W-:Y:S04]  /*e3c0*/  HMMA.16816.F32 R116, R172, R32.reuse, R116 ;  /* 0x00000020ac74723c */ /* 0x080fe80000001874 */
[----:B------:R-:W-:Y:S01]  /*e3d0*/  F2FP.PACK_AB R23, R202, R203 ;  /* 0x000000cbca17723e */ /* 0x000fe200000000ff */
[----:B------:R-:W-:Y:S01]  /*e3e0*/  FFMA.FTZ R2, R47, c[0x0][0x2d0], -R2 ;  /* 0x0000b4002f027a23 */ /* 0x000fe20000010802 */
[----:B------:R-:W1:Y:S01]  /*e3f0*/  MUFU.EX2 R41, R41 ;  /* 0x0000002900297308 */ /* 0x000e620000000800 */
[----:B------:R-:W-:Y:S01]  /*e400*/  FFMA.FTZ R0, R0, R252, R210 ;  /* 0x000000fc00007223 */ /* 0x000fe200000100d2 */
[C---:B------:R-:W-:Y:S04]  /*e410*/  HMMA.16816.F32 R120, R176.reuse, R32, R120 ;  /* 0x00000020b078723c */ /* 0x040fe80000001878 */
[----:B------:R-:W-:Y:S02]  /*e420*/  FADD.FTZ R0, R211, R0 ;  /* 0x00000000d3007221 */ /* 0x000fe40000010000 */
[----:B-----5:R-:W-:Y:S02]  /*e430*/  FFMA.FTZ R165, R165, R200, R218 ;  /* 0x000000c8a5a57223 */ /* 0x020fe400000100da */
[-C--:B------:R-:W-:Y:S01]  /*e440*/  HMMA.16816.F32 R124, R176, R34.reuse, R124 ;  /* 0x00000022b07c723c */ /* 0x080fe2000000187c */
[----:B------:R2:W-:Y:S03]  /*e450*/  MUFU.EX2 R36, R2 ;  /* 0x0000000200247308 */ /* 0x0005e60000000800 */
[----:B------:R-:W-:Y:S02]  /*e460*/  FADD.FTZ R0, R212, R0 ;  /* 0x00000000d4007221 */ /* 0x000fe40000010000 */
[----:B------:R-:W-:Y:S01]  /*e470*/  FFMA.FTZ R164, R164, R170, R214 ;  /* 0x000000aaa4a47223 */ /* 0x000fe200000100d6 */
[----:B------:R-:W-:Y:S01]  /*e480*/  MOV R170, R167 ;  /* 0x000000a700aa7202 */ /* 0x000fe20000000f00 */
[----:B------:R-:W-:Y:S01]  /*e490*/  HMMA.16816.F32 R128, R172, R34, R128 ;  /* 0x00000022ac80723c */ /* 0x000fe20000001880 */
[----:B------:R-:W4:Y:S02]  /*e4a0*/  LDSM.16.MT88.4 R32, [R227+0x2880] ;  /* 0x00288000e320783b */ /* 0x000f240000004200 */
[----:B------:R-:W-:Y:S01]  /*e4b0*/  MUFU.EX2 R42, R42 ;  /* 0x0000002a002a7308 */ /* 0x000fe20000000800 */
[----:B------:R-:W-:Y:S04]  /*e4c0*/  FADD.FTZ R0, R213, R0 ;  /* 0x00000000d5007221 */ /* 0x000fe80000010000 */
[-C--:B------:R-:W-:Y:S01]  /*e4d0*/  HMMA.16816.F32 R4, R20, R24.reuse, R4 ;  /* 0x000000181404723c */ /* 0x080fe20000001804 */
[----:B------:R-:W-:Y:S04]  /*e4e0*/  LDSM.16.MT88.4 R172, [R226+0x4080] ;  /* 0x00408000e2ac783b */ /* 0x000fe80000004200 */
[----:B------:R-:W5:Y:S03]  /*e4f0*/  MUFU.EX2 R43, R43 ;  /* 0x0000002b002b7308 */ /* 0x000f660000000800 */
[C---:B------:R-:W-:Y:S04]  /*e500*/  HMMA.16816.F32 R8, R28.reuse, R24, R8 ;  /* 0x000000181c08723c */ /* 0x040fe80000001808 */
[----:B--2---:R-:W-:Y:S03]  /*e510*/  FADD.FTZ R2, R198, R0 ;  /* 0x00000000c6027221 */ /* 0x004fe60000010000 */
[----:B------:R-:W2:Y:S01]  /*e520*/  MUFU.EX2 R44, R44 ;  /* 0x0000002c002c7308 */ /* 0x000ea20000000800 */
[-C--:B------:R-:W-:Y:S08]  /*e530*/  HMMA.16816.F32 R12, R28, R26.reuse, R12 ;  /* 0x0000001a1c0c723c */ /* 0x080ff0000000180c */
[C---:B------:R-:W-:Y:S01]  /*e540*/  HMMA.16816.F32 R16, R20.reuse, R26, R16 ;  /* 0x0000001a1410723c */ /* 0x040fe20000001810 */
[----:B------:R-:W1:Y:S01]  /*e550*/  LDSM.16.MT88.4 R24, [R225+0x4080] ;  /* 0x00408000e118783b */ /* 0x000e620000004200 */
[----:B------:R-:W1:Y:S06]  /*e560*/  MUFU.EX2 R46, R46 ;  /* 0x0000002e002e7308 */ /* 0x000e6c0000000800 */
[-C--:B------:R-:W-:Y:S08]  /*e570*/  HMMA.16816.F32 R132, R20, R180.reuse, R132 ;  /* 0x000000b41484723c */ /* 0x080ff00000001884 */
        /* <DEDUP_REMOVED lines=17> */
[-C--:B------:R-:W-:Y:S08]  /*e690*/  HMMA.16816.F32 R84, R20, R172.reuse, R84 ;  /* 0x000000ac1454723c */ /* 0x080ff00000001854 */
[C---:B------:R-:W-:Y:S01]  /*e6a0*/  HMMA.16816.F32 R88, R28.reuse, R172, R88 ;  /* 0x000000ac1c58723c */ /* 0x040fe20000001858 */
[----:B------:R-:W4:Y:S07]  /*e6b0*/  LDL.LU R173, [R1+0x10] ;  /* 0x0000100001ad7983 */ /* 0x000f2e0000300800 */
[-C--:B------:R-:W-:Y:S08]  /*e6c0*/  HMMA.16816.F32 R92, R28, R174.reuse, R92 ;  /* 0x000000ae1c5c723c */ /* 0x080ff0000000185c */
[C---:B------:R-:W-:Y:S08]  /*e6d0*/  HMMA.16816.F32 R96, R20.reuse, R174, R96 ;  /* 0x000000ae1460723c */ /* 0x040ff00000001860 */
[-C--:B---3--:R-:W-:Y:S08]  /*e6e0*/  HMMA.16816.F32 R100, R20, R32.reuse, R100 ;  /* 0x000000201464723c */ /* 0x088ff00000001864 */
[C---:B------:R-:W-:Y:S08]  /*e6f0*/  HMMA.16816.F32 R104, R28.reuse, R32, R104 ;  /* 0x000000201c68723c */ /* 0x040ff00000001868 */
[-C--:B------:R-:W-:Y:S08]  /*e700*/  HMMA.16816.F32 R108, R28, R34.reuse, R108 ;  /* 0x000000221c6c723c */ /* 0x080ff0000000186c */
[C---:B------:R-:W-:Y:S01]  /*e710*/  HMMA.16816.F32 R112, R20.reuse, R34, R112 ;  /* 0x000000221470723c */ /* 0x040fe20000001870 */
[----:B------:R-:W3:Y:S07]  /*e720*/  LDSM.16.MT88.4 R32, [R226+0x3080] ;  /* 0x00308000e220783b */ /* 0x000eee0000004200 */
[-C--:B-1----:R-:W-:Y:S08]  /*e730*/  HMMA.16816.F32 R116, R20, R24.reuse, R116 ;  /* 0x000000181474723c */ /* 0x082ff00000001874 */
[C---:B------:R-:W-:Y:S07]  /*e740*/  HMMA.16816.F32 R120, R28.reuse, R24, R120 ;  /* 0x000000181c78723c */ /* 0x040fee0000001878 */
[----:B------:R-:W-:Y:S01]  /*e750*/  F2FP.PACK_AB R24, R41, R40 ;  /* 0x000000282918723e */ /* 0x000fe200000000ff */
[-C--:B------:R-:W-:Y:S01]  /*e760*/  HMMA.16816.F32 R124, R28, R26.reuse, R124 ;  /* 0x0000001a1c7c723c */ /* 0x080fe2000000187c */
[----:B------:R-:W-:Y:S03]  /*e770*/  LDSM.16.MT88.4 R28, [R228+0x4880] ;  /* 0x00488000e41c783b */ /* 0x000fe60000004200 */
[----:B-----5:R-:W-:Y:S04]  /*e780*/  F2FP.PACK_AB R25, R43, R42 ;  /* 0x0000002a2b19723e */ /* 0x020fe800000000ff */
[----:B------:R-:W-:Y:S07]  /*e790*/  HMMA.16816.F32 R128, R20, R26, R128 ;  /* 0x0000001a1480723c */ /* 0x000fee0000001880 */
[----:B------:R-:W-:Y:S02]  /*e7a0*/  F2FP.PACK_AB R20, R37, R192 ;  /* 0x000000c02514723e */ /* 0x000fe400000000ff */
[----:B------:R-:W-:Y:S03]  /*e7b0*/  F2FP.PACK_AB R21, R39, R38 ;  /* 0x000000262715723e */ /* 0x000fe600000000ff */
[----:B------:R-:W-:Y:S02]  /*e7c0*/  F2FP.PACK_AB R22, R49, R48 ;  /* 0x000000303116723e */ /* 0x000fe400000000ff */
[----:B------:R-:W-:Y:S02]  /*e7d0*/  F2FP.PACK_AB R23, R51, R50 ;  /* 0x000000323317723e */ /* 0x000fe400000000ff */
[----:B--2---:R-:W-:Y:S02]  /*e7e0*/  F2FP.PACK_AB R26, R45, R44 ;  /* 0x0000002c2d1a723e */ /* 0x004fe400000000ff */
[----:B------:R-:W-:Y:S03]  /*e7f0*/  F2FP.PACK_AB R27, R36, R46 ;  /* 0x0000002e241b723e */ /* 0x000fe600000000ff */
[-C--:B------:R-:W-:Y:S01]  /*e800*/  HMMA.16816.F32 R176, R20, R188.reuse, R4 ;  /* 0x000000bc14b0723c */ /* 0x080fe20000001804 */
[----:B------:R-:W1:Y:S07]  /*e810*/  LDSM.16.MT88.4 R4, [R228+0x3080] ;  /* 0x00308000e404783b */ /* 0x000e6e0000004200 */
[C---:B------:R-:W-:Y:S01]  /*e820*/  HMMA.16816.F32 R180, R24.reuse, R188, R8 ;  /* 0x000000bc18b4723c */ /* 0x040fe20000001808 */
[----:B------:R-:W2:Y:S07]  /*e830*/  LDSM.16.MT88.4 R8, [R227+0x3080] ;  /* 0x00308000e308783b */ /* 0x000eae0000004200 */
[-C--:B------:R-:W-:Y:S01]  /*e840*/  HMMA.16816.F32 R184, R24, R190.reuse, R12 ;  /* 0x000000be18b8723c */ /* 0x080fe2000000180c */
[----:B------:R-:W5:Y:S07]  /*e850*/  LDSM.16.MT88.4 R12, [R225+0x4880] ;  /* 0x00488000e10c783b */ /* 0x000f6e0000004200 */
        /* <DEDUP_REMOVED lines=13> */
[----:B------:R-:W-:Y:S01]  /*e930*/  FADD.FTZ R8, R215, R164 ;  /* 0x000000a4d7087221 */ /* 0x000fe20000010000 */
[-C--:B------:R-:W-:Y:S04]  /*e940*/  HMMA.16816.F32 R60, R24, R10.reuse, R60 ;  /* 0x0000000a183c723c */ /* 0x080fe8000000183c */
[----:B------:R-:W-:Y:S01]  /*e950*/  FADD.FTZ R8, R216, R8 ;  /* 0x00000008d8087221 */ /* 0x000fe20000010000 */
[----:B------:R-:W-:Y:S03]  /*e960*/  MOV R164, R168 ;  /* 0x000000a800a47202 */ /* 0x000fe60000000f00 */
[C---:B------:R-:W-:Y:S04]  /*e970*/  HMMA.16816.F32 R64, R20.reuse, R10, R64 ;  /* 0x0000000a1440723c */ /* 0x040fe80000001840 */
[----:B------:R-:W-:Y:S03]  /*e980*/  FADD.FTZ R8, R217, R8 ;  /* 0x00000008d9087221 */ /* 0x000fe60000010000 */
[----:B------:R-:W-:Y:S01]  /*e990*/  FADD.FTZ R10, R219, R165 ;  /* 0x000000a5db0a7221 */ /* 0x000fe20000010000 */
[-C--:B-----5:R-:W-:Y:S04]  /*e9a0*/  HMMA.16816.F32 R68, R20, R12.reuse, R68 ;  /* 0x0000000c1444723c */ /* 0x0a0fe80000001844 */
[----:B------:R-:W-:Y:S02]  /*e9b0*/  FADD.FTZ R8, R201, R8 ;  /* 0x00000008c9087221 */ /* 0x000fe40000010000 */
[----:B------:R-:W-:Y:S02]  /*e9c0*/  FADD.FTZ R10, R246, R10 ;  /* 0x0000000af60a7221 */ /* 0x000fe40000010000 */
[C---:B------:R-:W-:Y:S04]  /*e9d0*/  HMMA.16816.F32 R72, R24.reuse, R12, R72 ;  /* 0x0000000c1848723c */ /* 0x040fe80000001848 */
[----:B------:R-:W-:Y:S04]  /*e9e0*/  FADD.FTZ R10, R223, R10 ;  /* 0x0000000adf0a7221 */ /* 0x000fe80000010000 */
[-C--:B------:R-:W-:Y:S04]  /*e9f0*/  HMMA.16816.F32 R76, R24, R14.reuse, R76 ;  /* 0x0000000e184c723c */ /* 0x080fe8000000184c */
[----:B------:R-:W-:Y:S04]  /*ea00*/  FADD.FTZ R10, R207, R10 ;  /* 0x0000000acf0a7221 */ /* 0x000fe80000010000 */
[C---:B------:R-:W-:Y:S04]  /*ea10*/  HMMA.16816.F32 R80, R20.reuse, R14, R80 ;  /* 0x0000000e1450723c */ /* 0x040fe80000001850 */
[----:B------:R-:W-:Y:S02]  /*ea20*/  FADD.FTZ R11, R206, R10 ;  /* 0x0000000ace0b7221 */ /* 0x000fe40000010000 */
[----:B------:R-:W-:Y:S02]  /*ea30*/  FADD.FTZ R10, R199, R8 ;  /* 0x00000008c70a7221 */ /* 0x000fe40000010000 */
[-C--:B------:R-:W-:Y:S08]  /*ea40*/  HMMA.16816.F32 R84, R20, R16.reuse, R84 ;  /* 0x000000101454723c */ /* 0x080ff00000001854 */
[C---:B------:R-:W-:Y:S08]  /*ea50*/  HMMA.16816.F32 R88, R24.reuse, R16, R88 ;  /* 0x000000101858723c */ /* 0x040ff00000001858 */
[-C--:B------:R-:W-:Y:S08]  /*ea60*/  HMMA.16816.F32 R92, R24, R18.reuse, R92 ;  /* 0x00000012185c723c */ /* 0x080ff0000000185c */
[C---:B------:R-:W-:Y:S08]  /*ea70*/  HMMA.16816.F32 R96, R20.reuse, R18, R96 ;  /* 0x000000121460723c */ /* 0x040ff00000001860 */
[-C--:B------:R-:W-:Y:S04]  /*ea80*/  HMMA.16816.F32 R100, R20, R28.reuse, R100 ;  /* 0x0000001c1464723c */ /* 0x080fe80000001864 */
[----:B----4-:R-:W-:Y:S04]  /*ea90*/  FFMA.FTZ R166, R166, R173, R247 ;  /* 0x000000ada6a67223 */ /* 0x010fe800000100f7 */
[C---:B------:R-:W-:Y:S04]  /*eaa0*/  HMMA.16816.F32 R104, R24.reuse, R28, R104 ;  /* 0x0000001c1868723c */ /* 0x040fe80000001868 */
[----:B------:R-:W-:Y:S04]  /*eab0*/  FADD.FTZ R9, R249, R166 ;  /* 0x000000a6f9097221 */ /* 0x000fe80000010000 */
[----:B------:R-:W-:Y:S01]  /*eac0*/  FADD.FTZ R9, R248, R9 ;  /* 0x00000009f8097221 */ /* 0x000fe20000010000 */
[-C--:B------:R-:W-:Y:S03]  /*ead0*/  HMMA.16816.F32 R108, R24, R30.reuse, R108 ;  /* 0x0000001e186c723c */ /* 0x080fe6000000186c */
[----:B------:R-:W-:Y:S04]  /*eae0*/  FADD.FTZ R9, R250, R9 ;  /* 0x00000009fa097221 */ /* 0x000fe80000010000 */
[----:B------:R-:W-:Y:S01]  /*eaf0*/  FADD.FTZ R9, R209, R9 ;  /* 0x00000009d1097221 */ /* 0x000fe20000010000 */
[C---:B------:R-:W-:Y:S04]  /*eb00*/  HMMA.16816.F32 R112, R20.reuse, R30, R112 ;  /* 0x0000001e1470723c */ /* 0x040fe80000001870 */
[----:B------:R-:W-:Y:S02]  /*eb10*/  FADD.FTZ R0, R208, R9 ;  /* 0x00000009d0007221 */ /* 0x000fe40000010000 */
[----:B------:R-:W-:Y:S02]  /*eb20*/  FADD.FTZ R9, R197, R2 ;  /* 0x00000002c5097221 */ /* 0x000fe40000010000 */
[----:B------:R-:W-:Y:S01]  /*eb30*/  FADD.FTZ R8, R205, R0 ;  /* 0x00000000cd087221 */ /* 0x000fe20000010000 */
[-C--:B-1----:R-:W-:Y:S03]  /*eb40*/  HMMA.16816.F32 R116, R20, R4.reuse, R116 ;  /* 0x000000041474723c */ /* 0x082fe60000001874 */
[----:B------:R-:W-:Y:S02]  /*eb50*/  FADD.FTZ R2, R196, R10 ;  /* 0x0000000ac4027221 */ /* 0x000fe40000010000 */
[----:B------:R-:W-:Y:S02]  /*eb60*/  FADD.FTZ R10, R204, R8 ;  /* 0x00000008cc0a7221 */ /* 0x000fe40000010000 */
[----:B------:R-:W-:Y:S01]  /*eb70*/  FADD.FTZ R0, R194, R9 ;  /* 0x00000009c2007221 */ /* 0x000fe20000010000 */
[C---:B------:R-:W-:Y:S04]  /*eb80*/  HMMA.16816.F32 R120, R24.reuse, R4, R120 ;  /* 0x000000041878723c */ /* 0x040fe80000001878 */
[----:B------:R-:W-:Y:S03]  /*eb90*/  FADD.FTZ R8, R193, R0 ;  /* 0x00000000c1087221 */ /* 0x000fe60000010000 */
        /* <DEDUP_REMOVED lines=19> */
[----:B------:R-:W-:Y:S01]  /*ecd0*/  FADD.FTZ R2, R45, R2 ;  /* 0x000000022d027221 */ /* 0x000fe20000010000 */
[----:B------:R-:W-:Y:S01]  /*ece0*/  STL [R1+0xc], R4 ;  /* 0x00000c0401007387 */ /* 0x000fe20000100800 */
[----:B------:R-:W-:Y:S03]  /*ecf0*/  FADD.FTZ R0, R46, R0 ;  /* 0x000000002e007221 */ /* 0x000fe60000010000 */
[----:B------:R-:W-:Y:S01]  /*ed00*/  STL [R1+0x14], R2 ;  /* 0x0000140201007387 */ /* 0x000fe20000100800 */
[----:B------:R-:W-:Y:S05]  /*ed10*/  FADD.FTZ R0, R36, R0 ;  /* 0x0000000024007221 */ /* 0x000fea0000010000 */
[----:B------:R1:W-:Y:S02]  /*ed20*/  STL [R1+0x18], R0 ;  /* 0x0000180001007387 */ /* 0x0003e40000100800 */
[----:B-1----:R-:W-:Y:S01]  /*ed30*/  MOV R0, R169 ;  /* 0x000000a900007202 */ /* 0x002fe20000000f00 */
[----:B------:R-:W-:-:S05]  /*ed40*/  @P0 BRA `(.L_x_3161) ;  /* 0xffffd0c000000947 */ /* 0x000fca000383ffff */
.L_x_3158:
[----:B------:R-:W-:-:S06]  /*ed50*/  UISETP.GE.AND UP0, UPT, UR23, UR7, UPT ;  /* 0x000000071700728c */ /* 0x000fcc000bf06270 */
[----:B------:R-:W-:-:S13]  /*ed60*/  PLOP3.LUT P0, PT, PT, PT, UP0, 0x80, 0x0 ;  /* 0x000000000000781c */ /* 0x000fda0003f0f008 */
[----:B------:R-:W-:Y:S05]  /*ed70*/  @!P0 BRA `(.L_x_3162) ;  /* 0x00004af000008947 */ /* 0x000fea0003800000 */
[----:B-1----:R-:W2:Y:S01]  /*ed80*/  LDL.LU R2, [R1] ;  /* 0x0000000001027983 */ /* 0x002ea20000300800 */
[----:B------:R-:W-:Y:S01]  /*ed90*/  IMAD.MOV.U32 R165, RZ, RZ, R168 ;  /* 0x000000ffffa57224 */ /* 0x000fe200078e00a8 */
[----:B------:R-:W-:Y:S01]  /*eda0*/  MOV R170, R3 ;  /* 0x0000000300aa7202 */ /* 0x000fe20000000f00 */
[----:B------:R-:W-:Y:S01]  /*edb0*/  IMAD.MOV.U32 R164, RZ, RZ, R169 ;  /* 0x000000ffffa47224 */ /* 0x000fe200078e00a9 */
[----:B------:R-:W3:Y:S01]  /*edc0*/  LDL.LU R4, [R1+0x28] ;  /* 0x0000280001047983 */ /* 0x000ee20000300800 */
[----:B------:R-:W-:Y:S01]  /*edd0*/  IMAD.MOV.U32 R166, RZ, RZ, R167 ;  /* 0x000000ffffa67224 */ /* 0x000fe200078e00a7 */
[----:B--2---:R-:W-:Y:S02]  /*ede0*/  SHF.R.S32.HI R249, RZ, 0x1f, R2 ;  /* 0x0000001ffff97819 */ /* 0x004fe40000011402 */
[C---:B------:R-:W-:Y:S02]  /*edf0*/  SHF.L.U32 R248, R2.reuse, 0x1, RZ ;  /* 0x0000000102f87819 */ /* 0x040fe400000006ff */
[----:B------:R-:W-:-:S02]  /*ee00*/  SHF.L.U64.HI R249, R2, 0x1, R249 ;  /* 0x0000000102f97819 */ /* 0x000fc400000102f9 */
[----:B------:R-:W3:Y:S02]  /*ee10*/  LDL.LU R2, [R1+0x20] ;  /* 0x0000200001027983 */ /* 0x000ee40000300800 */
[C---:B---3--:R-:W-:Y:S01]  /*ee20*/  SHF.L.U64.HI R247, R2.reuse, 0x1, R4 ;  /* 0x0000000102f77819 */ /* 0x048fe20000010204 */
[----:B------:R-:W-:Y:S02]  /*ee30*/  IMAD.SHL.U32 R246, R2, 0x2, RZ ;  /* 0x0000000202f67824 */ /* 0x000fe400078e00ff */
.L_x_3180:
[----:B------:R-:W-:Y:S04]  /*ee40*/  DEPBAR.LE SB0, 0x0 ;  /* 0x000080000000791a */ /* 0x000fe80000000000 */
[----:B------:R-:W-:Y:S01]  /*ee50*/  BAR.SYNC.DEFER_BLOCKING 0x0 ;  /* 0x0000000000007b1d */ /* 0x000fe20000010000 */
[----:B-1----:R-:W-:Y:S01]  /*ee60*/  SHF.R.S32.HI R0, RZ, 0x1f, R243 ;  /* 0x0000001fff007819 */ /* 0x002fe200000114f3 */
[C---:B------:R-:W-:Y:S01]  /*ee70*/  IMAD.WIDE.U32 R2, R243.reuse, c[0x0][0x208], RZ ;  /* 0x00008200f3027a25 */ /* 0x040fe200078e00ff */
[----:B------:R-:W-:Y:S03]  /*ee80*/  UISETP.GT.AND UP0, UPT, UR23, UR7, UPT ;  /* 0x000000071700728c */ /* 0x000fe6000bf04270 */
[----:B------:R-:W-:Y:S04]  /*ee90*/  IMAD R0, R0, c[0x0][0x208], RZ ;  /* 0x0000820000007a24 */ /* 0x000fe800078e02ff */
[----:B------:R-:W-:Y:S04]  /*eea0*/  IMAD R0, R243, c[0x0][0x20c], R0 ;  /* 0x00008300f3007a24 */ /* 0x000fe800078e0200 */
[----:B------:R-:W-:Y:S01]  /*eeb0*/  IMAD.IADD R3, R3, 0x1, R0 ;  /* 0x0000000103037824 */ /* 0x000fe200078e0200 */
[----:B-----5:R-:W-:Y:S03]  /*eec0*/  SHF.R.S32.HI R0, RZ, 0x1f, R242 ;  /* 0x0000001fff007819 */ /* 0x020fe600000114f2 */
[----:B------:R-:W-:Y:S04]  /*eed0*/  IMAD.WIDE.U32 R2, R242, c[0x0][0x218], R2 ;  /* 0x00008600f2027a25 */ /* 0x000fe800078e0002 */
[----:B------:R-:W-:Y:S01]  /*eee0*/  IMAD R0, R0, c[0x0][0x218], RZ ;  /* 0x0000860000007a24 */ /* 0x000fe200078e02ff */
[----:B------:R-:W-:Y:S01]  /*eef0*/  IADD3 R2, P0, R2, UR24, RZ ;  /* 0x0000001802027c10 */ /* 0x000fe2000ff1e0ff */
[----:B------:R-:W-:Y:S02]  /*ef00*/  LDSM.16.M88.4 R48, [R231+0x8080] ;  /* 0x00808000e730783b */ /* 0x000fe40000000200 */
[----:B------:R-:W-:Y:S04]  /*ef10*/  IMAD R0, R242, c[0x0][0x21c], R0 ;  /* 0x00008700f2007a24 */ /* 0x000fe800078e0200 */
[----:B------:R-:W1:Y:S01]  /*ef20*/  LDSM.16.M88.4 R16, [R224+0x5080] ;  /* 0x00508000e010783b */ /* 0x000e620000000200 */
[----:B------:R-:W-:Y:S02]  /*ef30*/  IADD3.X R3, R3, UR18, R0, P0, !PT ;  /* 0x0000001203037c10 */ /* 0x000fe400087fe400 */
[C---:B------:R-:W-:Y:S03]  /*ef40*/  LEA R0, P0, R2.reuse, c[0x0][0x1f8], 0x1 ;  /* 0x00007e0002007a11 */ /* 0x040fe600078008ff */
[----:B------:R-:W-:Y:S01]  /*ef50*/  LDSM.16.M88.4 R44, [R231+0xa080] ;  /* 0x00a08000e72c783b */ /* 0x000fe20000000200 */
[----:B------:R-:W-:Y:S05]  /*ef60*/  LEA.HI.X R2, R2, c[0x0][0x1fc], R3, 0x1, P0 ;  /* 0x00007f0002027a11 */ /* 0x000fea00000f0c03 */
[----:B------:R-:W-:Y:S06]  /*ef70*/  LDSM.16.M88.4 R32, [R224+0x5880] ;  /* 0x00588000e020783b */ /* 0x000fec0000000200 */
[----:B------:R-:W2:Y:S06]  /*ef80*/  SHFL.IDX PT, R3, R0, RZ, 0x181f ;  /* 0x00181fff00037589 */ /* 0x000eac00000e0000 */
[----:B------:R-:W3:Y:S06]  /*ef90*/  SHFL.IDX PT, R37, R2, RZ, 0x181f ;  /* 0x00181fff02257589 */ /* 0x000eec00000e0000 */
[----:B------:R-:W-:Y:S06]  /*efa0*/  SHFL.IDX PT, R39, R2, 0x1, 0x181f ;  /* 0x00381f0002277f89 */ /* 0x000fec00000e0000 */
[----:B------:R4:W-:Y:S01]  /*efb0*/  SHFL.IDX PT, R42, R2, 0x2, 0x181f ;  /* 0x00581f00022a7f89 */ /* 0x0009e200000e0000 */
[-C--:B-1----:R-:W-:Y:S05]  /*efc0*/  HMMA.16816.F32 R4, R48, R16.reuse, RZ ;  /* 0x000000103004723c */ /* 0x082fea00000018ff */
[----:B------:R-:W-:Y:S01]  /*efd0*/  LDSM.16.M88.4 R172, [R224+0x6080] ;  /* 0x00608000e0ac783b */ /* 0x000fe20000000200 */
[C---:B--2---:R-:W-:Y:S02]  /*efe0*/  IADD3 R36, P0, R3.reuse, R246, RZ ;  /* 0x000000f603247210 */ /* 0x044fe40007f1e0ff */
[C---:B------:R-:W-:Y:S03]  /*eff0*/  HMMA.16816.F32 R8, R44.reuse, R16, RZ ;  /* 0x000000102c08723c */ /* 0x040fe600000018ff */
[----:B------:R-:W1:Y:S06]  /*f000*/  SHFL.IDX PT, R38, R0, 0x1, 0x181f ;  /* 0x00381f0000267f89 */ /* 0x000e6c00000e0000 */
[----:B------:R-:W-:Y:S01]  /*f010*/  LDSM.16.M88.4 R192, [R233+0x8080] ;  /* 0x00808000e9c0783b */ /* 0x000fe20000000200 */
[-C--:B------:R-:W-:Y:S02]  /*f020*/  HMMA.16816.F32 R12, R44, R18.reuse, RZ ;  /* 0x000000122c0c723c */ /* 0x080fe400000018ff */
[-C--:B----4-:R-:W-:Y:S03]  /*f030*/  IADD3 R2, P1, R3, R248.reuse, RZ ;  /* 0x000000f803027210 */ /* 0x090fe60007f3e0ff */
[----:B------:R-:W-:Y:S03]  /*f040*/  LDSM.16.M88.4 R196, [R235] ;  /* 0x00000000ebc4783b */ /* 0x000fe60000000200 */
[C---:B------:R-:W-:Y:S03]  /*f050*/  HMMA.16816.F32 R16, R48.reuse, R18, RZ ;  /* 0x000000123010723c */ /* 0x040fe600000018ff */
[----:B------:R-:W-:Y:S01]  /*f060*/  LDSM.16.M88.4 R200, [R233+0xa080] ;  /* 0x00a08000e9c8783b */ /* 0x000fe20000000200 */
[C---:B---3--:R-:W-:Y:S02]  /*f070*/  IMAD.X R3, R37.reuse, 0x1, R249, P1 ;  /* 0x0000000125037824 */ /* 0x048fe400008e06f9 */
[----:B------:R-:W-:Y:S02]  /*f080*/  IMAD.X R37, R37, 0x1, R247, P0 ;  /* 0x0000000125257824 */ /* 0x000fe400000e06f7 */
[-C--:B------:R-:W-:Y:S01]  /*f090*/  HMMA.16816.F32 R20, R48, R32.reuse, RZ ;  /* 0x000000203014723c */ /* 0x080fe200000018ff */
[----:B------:R-:W-:Y:S03]  /*f0a0*/  LDSM.16.M88.4 R204, [R241] ;  /* 0x00000000f1cc783b */ /* 0x000fe60000000200 */
[C---:B-1----:R-:W-:Y:S03]  /*f0b0*/  IADD3 R40, P0, R38.reuse, R248, RZ ;  /* 0x000000f826287210 */ /* 0x042fe60007f1e0ff */
[----:B------:R-:W-:Y:S01]  /*f0c0*/  LDSM.16.M88.4 R208, [R240] ;  /* 0x00000000f0d0783b */ /* 0x000fe20000000200 */
[C---:B------:R-:W-:Y:S04]  /*f0d0*/  HMMA.16816.F32 R24, R44.reuse, R32, RZ ;  /* 0x000000202c18723c */ /* 0x040fe800000018ff */
[C---:B------:R-:W-:Y:S01]  /*f0e0*/  IMAD.X R41, R39.reuse, 0x1, R249, P0 ;  /* 0x0000000127297824 */ /* 0x040fe200000e06f9 */
[----:B------:R-:W-:Y:S01]  /*f0f0*/  @!PT LDS RZ, [RZ] ;  /* 0x00000000fffff984 */ /* 0x000fe20000000800 */
[----:B------:R-:W-:Y:S01]  /*f100*/  @!PT LDS RZ, [RZ] ;  /* 0x00000000fffff984 */ /* 0x000fe20000000800 */
[----:B------:R-:W-:Y:S01]  /*f110*/  @!PT LDS RZ, [RZ] ;  /* 0x00000000fffff984 */ /* 0x000fe20000000800 */
[----:B------:R1:W-:Y:S03]  /*f120*/  LDGSTS.E.BYPASS.LTC128B.128 [R244], [R2.64], !P5 ;  /* 0x0000000002f47fae */ /* 0x0003e6000e901d54 */
[-C--:B------:R-:W-:Y:S03]  /*f130*/  HMMA.16816.F32 R28, R44, R34.reuse, RZ ;  /* 0x000000222c1c723c */ /* 0x080fe600000018ff */
[----:B------:R2:W-:Y:S05]  /*f140*/  LDGSTS.E.BYPASS.LTC128B.128 [R244+0x1800], [R36.64], !P4 ;  /* 0x0180000024f47fae */ /* 0x0005ea000e101d54 */
[C---:B------:R-:W-:Y:S01]  /*f150*/  HMMA.16816.F32 R32, R48.reuse, R34, RZ ;  /* 0x000000223020723c */ /* 0x040fe200000018ff */
[----:B------:R-:W3:Y:S06]  /*f160*/  SHFL.IDX PT, R0, R0, 0x2, 0x181f ;  /* 0x00581f0000007f89 */ /* 0x000eec00000e0000 */
[----:B------:R4:W-:Y:S01]  /*f170*/  LDGSTS.E.BYPASS.LTC128B.128 [R244+0x800], [R40.64], !P5 ;  /* 0x0080000028f47fae */ /* 0x0009e2000e901d54 */
[----:B-1----:R-:W-:Y:S05]  /*f180*/  IADD3 R2, P2, R38, R246, RZ ;  /* 0x000000f626027210 */ /* 0x002fea0007f5e0ff */
[----:B------:R-:W-:Y:S02]  /*f190*/  IMAD.X R3, R39, 0x1, R247, P2 ;  /* 0x0000000127037824 */ /* 0x000fe400010e06f7 */
[-C--:B--2---:R-:W-:Y:S01]  /*f1a0*/  HMMA.16816.F32 R36, R48, R172.reuse, RZ ;  /* 0x000000ac3024723c */ /* 0x084fe200000018ff */
[C---:B---3--:R-:W-:Y:S02]  /*f1b0*/  IADD3 R212, P1, R0.reuse, R248, RZ ;  /* 0x000000f800d47210 */ /* 0x048fe40007f3e0ff */
[----:B------:R1:W-:Y:S01]  /*f1c0*/  LDGSTS.E.BYPASS.LTC128B.128 [R244+0x2000], [R2.64], !P4 ;  /* 0x0200000002f47fae */ /* 0x0003e2000e101d54 */
[----:B------:R-:W-:Y:S02]  /*f1d0*/  IADD3 R168, P0, R0, R246, RZ ;  /* 0x000000f600a87210 */ /* 0x000fe40007f1e0ff */
[C---:B------:R-:W-:Y:S03]  /*f1e0*/  IMAD.X R213, R42.reuse, 0x1, R249, P1 ;  /* 0x000000012ad57824 */ /* 0x040fe600008e06f9 */
[----:B------:R-:W-:Y:S01]  /*f1f0*/  IMAD.X R169, R42, 0x1, R247, P0 ;  /* 0x000000012aa97824 */ /* 0x000fe200000e06f7 */
[----:B------:R-:W-:Y:S01]  /*f200*/  PLOP3.LUT P0, PT, PT, PT, UP0, 0x80, 0x0 ;  /* 0x000000000000781c */ /* 0x000fe20003f0f008 */
[C---:B----4-:R-:W-:Y:S01]  /*f210*/  HMMA.16816.F32 R40, R44.reuse, R172, RZ ;  /* 0x000000ac2c28723c */ /* 0x050fe200000018ff */
[----:B------:R2:W-:Y:S06]  /*f220*/  LDGSTS.E.BYPASS.LTC128B.128 [R244+0x1000], [R212.64], !P5 ;  /* 0x01000000d4f47fae */ /* 0x0005ec000e901d54 */
[----:B------:R1:W-:Y:S01]  /*f230*/  LDGSTS.E.BYPASS.LTC128B.128 [R244+0x2800], [R168.64], !P4 ;  /* 0x02800000a8f47fae */ /* 0x0003e2000e101d54 */
[-C--:B------:R-:W-:Y:S05]  /*f240*/  HMMA.16816.F32 R44, R44, R174.reuse, RZ ;  /* 0x000000ae2c2c723c */ /* 0x080fea00000018ff */
[----:B------:R-:W-:Y:S03]  /*f250*/  LDSM.16.M88.4 R216, [R230+0x5080] ;  /* 0x00508000e6d8783b */ /* 0x000fe60000000200 */
[----:B------:R-:W-:Y:S03]  /*f260*/  HMMA.16816.F32 R48, R48, R174, RZ ;  /* 0x000000ae3030723c */ /* 0x000fe600000018ff */
[----:B------:R-:W0:Y:S05]  /*f270*/  LDGDEPBAR ;  /* 0x00000000000079af */ /* 0x000e2a0000000000 */
[-C--:B------:R-:W-:Y:S01]  /*f280*/  HMMA.16816.F32 R4, R192, R196.reuse, R4 ;  /* 0x000000c4c004723c */ /* 0x080fe20000001804 */
[----:B------:R-:W-:Y:S06]  /*f290*/  LDSM.16.M88.4 R220, [R232+0xa080] ;  /* 0x00a08000e8dc783b */ /* 0x000fec0000000200 */
[----:B--2---:R-:W2:Y:S01]  /*f2a0*/  LDSM.16.M88.4 R212, [R232+0x8080] ;  /* 0x00808000e8d4783b */ /* 0x004ea20000000200 */
[C---:B------:R-:W-:Y:S05]  /*f2b0*/  HMMA.16816.F32 R8, R200.reuse, R196, R8 ;  /* 0x000000c4c808723c */ /* 0x040fea0000001808 */
[----:B------:R-:W3:Y:S03]  /*f2c0*/  LDSM.16.M88.4 R172, [R230+0x5880] ;  /* 0x00588000e6ac783b */ /* 0x000ee60000000200 */
        /* <DEDUP_REMOVED lines=13> */
[----:B------:R-:W1:Y:S06]  /*f3a0*/  LDSM.16.M88.4 R192, [R234+0x8080] ;  /* 0x00808000eac0783b */ /* 0x000e6c0000000200 */
[----:B------:R-:W-:Y:S01]  /*f3b0*/  LDSM.16.M88.4 R208, [R229+0x1000] ;  /* 0x00100000e5d0783b */ /* 0x000fe20000000200 */
[-C--:B--2---:R-:W-:Y:S08]  /*f3c0*/  HMMA.16816.F32 R4, R212, R216.reuse, R4 ;  /* 0x000000d8d404723c */ /* 0x084ff00000001804 */
        /* <DEDUP_REMOVED lines=14> */
[----:B------:R-:W-:Y:S06]  /*f4b0*/  LDSM.16.M88.4 R196, [R231+0xc080] ;  /* 0x00c08000e7c4783b */ /* 0x000fec0000000200 */
[----:B------:R-:W3:Y:S01]  /*f4c0*/  LDSM.16.M88.4 R212, [R224+0x6880] ;  /* 0x00688000e0d4783b */ /* 0x000ee20000000200 */
[-C--:B-1----:R-:W-:Y:S08]  /*f4d0*/  HMMA.16816.F32 R4, R192, R200.reuse, R4 ;  /* 0x000000c8c004723c */ /* 0x082ff00000001804 */
[C---:B------:R-:W-:Y:S08]  /*f4e0*/  HMMA.16816.F32 R8, R204.reuse, R200, R8 ;  /* 0x000000c8cc08723c */ /* 0x040ff00000001808 */
[-C--:B------:R-:W-:Y:S08]  /*f4f0*/  HMMA.16816.F32 R12, R204, R202.reuse, R12 ;  /* 0x000000cacc0c723c */ /* 0x080ff0000000180c */
[C---:B------:R-:W-:Y:S01]  /*f500*/  HMMA.16816.F32 R16, R192.reuse, R202, R16 ;  /* 0x000000cac010723c */ /* 0x040fe20000001810 */
[----:B------:R-:W1:Y:S07]  /*f510*/  LDSM.16.M88.4 R200, [R224+0x7880] ;  /* 0x00788000e0c8783b */ /* 0x000e6e0000000200 */
[-C--:B--2---:R-:W-:Y:S08]  /*f520*/  HMMA.16816.F32 R20, R192, R172.reuse, R20 ;  /* 0x000000acc014723c */ /* 0x084ff00000001814 */
        /* <DEDUP_REMOVED lines=9> */
[----:B------:R-:W2:Y:S06]  /*f5c0*/  LDSM.16.M88.4 R192, [R239] ;  /* 0x00000000efc0783b */ /* 0x000eac0000000200 */
[----:B------:R-:W4:Y:S01]  /*f5d0*/  LDSM.16.M88.4 R208, [R238] ;  /* 0x00000000eed0783b */ /* 0x000f220000000200 */
[-C--:B---3--:R-:W-:Y:S08]  /*f5e0*/  HMMA.16816.F32 R4, R196, R212.reuse, R4 ;  /* 0x000000d4c404723c */ /* 0x088ff00000001804 */
[C---:B------:R-:W-:Y:S08]  /*f5f0*/  HMMA.16816.F32 R8, R216.reuse, R212, R8 ;  /* 0x000000d4d808723c */ /* 0x040ff00000001808 */
[-C--:B------:R-:W-:Y:S08]  /*f600*/  HMMA.16816.F32 R12, R216, R214.reuse, R12 ;  /* 0x000000d6d80c723c */ /* 0x080ff0000000180c */
[C---:B------:R-:W-:Y:S01]  /*f610*/  HMMA.16816.F32 R16, R196.reuse, R214, R16 ;  /* 0x000000d6c410723c */ /* 0x040fe20000001810 */
[----:B------:R-:W3:Y:S07]  /*f620*/  LDSM.16.M88.4 R212, [R237] ;  /* 0x00000000edd4783b */ /* 0x000eee0000000200 */
        /* <DEDUP_REMOVED lines=8> */
[----:B------:R-:W-:Y:S07]  /*f6b0*/  LDSM.16.M88.4 R216, [R232+0xe080] ;  /* 0x00e08000e8d8783b */ /* 0x000fee0000000200 */
[----:B------:R-:W-:Y:S01]  /*f6c0*/  HMMA.16816.F32 R48, R196, R202, R48 ;  /* 0x000000cac430723c */ /* 0x000fe20000001830 */
[----:B------:R-:W-:Y:S06]  /*f6d0*/  LDSM.16.M88.4 R196, [R232+0xc080] ;  /* 0x00c08000e8c4783b */ /* 0x000fec0000000200 */
[----:B------:R-:W1:Y:S01]  /*f6e0*/  LDSM.16.M88.4 R200, [R230+0x6880] ;  /* 0x00688000e6c8783b */ /* 0x000e620000000200 */
[-C--:B--2---:R-:W-:Y:S08]  /*f6f0*/  HMMA.16816.F32 R4, R172, R192.reuse, R4 ;  /* 0x000000c0ac04723c */ /* 0x084ff00000001804 */
[C---:B------:R-:W-:Y:S08]  /*f700*/  HMMA.16816.F32 R8, R204.reuse, R192, R8 ;  /* 0x000000c0cc08723c */ /* 0x040ff00000001808 */
[-C--:B------:R-:W-:Y:S08]  /*f710*/  HMMA.16816.F32 R12, R204, R194.reuse, R12 ;  /* 0x000000c2cc0c723c */ /* 0x080ff0000000180c */
[C---:B------:R-:W-:Y:S01]  /*f720*/  HMMA.16816.F32 R16, R172.reuse, R194, R16 ;  /* 0x000000c2ac10723c */ /* 0x040fe20000001810 */
[----:B------:R-:W2:Y:S07]  /*f730*/  LDSM.16.M88.4 R192, [R230+0x7080] ;  /* 0x00708000e6c0783b */ /* 0x000eae0000000200 */
[-C--:B----4-:R-:W-:Y:S08]  /*f740*/  HMMA.16816.F32 R20, R172, R208.reuse, R20 ;  /* 0x000000d0ac14723c */ /* 0x090ff00000001814 */
[C---:B------:R-:W-:Y:S08]  /*f750*/  HMMA.16816.F32 R24, R204.reuse, R208, R24 ;  /* 0x000000d0cc18723c */ /* 0x040ff00000001818 */
[-C--:B------:R-:W-:Y:S08]  /*f760*/  HMMA.16816.F32 R28, R204, R210.reuse, R28 ;  /* 0x000000d2cc1c723c */ /* 0x080ff0000000181c */
[C---:B------:R-:W-:Y:S01]  /*f770*/  HMMA.16816.F32 R32, R172.reuse, R210, R32 ;  /* 0x000000d2ac20723c */ /* 0x040fe20000001820 */
[----:B------:R-:W4:Y:S07]  /*f780*/  LDSM.16.M88.4 R208, [R230+0x7880] ;  /* 0x00788000e6d0783b */ /* 0x000f2e0000000200 */
[-C--:B---3--:R-:W-:Y:S08]  /*f790*/  HMMA.16816.F32 R36, R172, R212.reuse, R36 ;  /* 0x000000d4ac24723c */ /* 0x088ff00000001824 */
[C---:B------:R-:W-:Y:S08]  /*f7a0*/  HMMA.16816.F32 R40, R204.reuse, R212, R40 ;  /* 0x000000d4cc28723c */ /* 0x040ff00000001828 */
[-C--:B------:R-:W-:Y:S01]  /*f7b0*/  HMMA.16816.F32 R44, R204, R214.reuse, R44 ;  /* 0x000000d6cc2c723c */ /* 0x080fe2000000182c */
[----:B------:R-:W-:Y:S07]  /*f7c0*/  LDSM.16.M88.4 R204, [R229+0x1800] ;  /* 0x00180000e5cc783b */ /* 0x000fee0000000200 */
[----:B------:R-:W-:Y:S01]  /*f7d0*/  HMMA.16816.F32 R48, R172, R214, R48 ;  /* 0x000000d6ac30723c */ /* 0x000fe20000001830 */
[----:B------:R-:W3:Y:S06]  /*f7e0*/  LDSM.16.M88.4 R172, [R234+0xc080] ;  /* 0x00c08000eaac783b */ /* 0x000eec0000000200 */
[----:B------:R-:W3:Y:S01]  /*f7f0*/  LDSM.16.M88.4 R212, [R236+0xe080] ;  /* 0x00e08000ecd4783b */ /* 0x000ee20000000200 */
[-C--:B-1----:R-:W-:Y:S08]  /*f800*/  HMMA.16816.F32 R4, R196, R200.reuse, R4 ;  /* 0x000000c8c404723c */ /* 0x082ff00000001804 */
[C---:B------:R-:W-:Y:S08]  /*f810*/  HMMA.16816.F32 R8, R216.reuse, R200, R8 ;  /* 0x000000c8d808723c */ /* 0x040ff00000001808 */
[-C--:B------:R-:W-:Y:S08]  /*f820*/  HMMA.16816.F32 R12, R216, R202.reuse, R12 ;  /* 0x000000cad80c723c */ /* 0x080ff0000000180c */
[C---:B------:R-:W-:Y:S01]  /*f830*/  HMMA.16816.F32 R16, R196.reuse, R202, R16 ;  /* 0x000000cac410723c */ /* 0x040fe20000001810 */
[----:B------:R-:W1:Y:S01]  /*f840*/  LDSM.16.M88.4 R200, [R229+0x2800] ;  /* 0x00280000e5c8783b */ /* 0x000e620000000200 */
[----:B------:R-:W-:Y:S05]  /*f850*/  DEPBAR.LE SB0, 0x0 ;  /* 0x000080000000791a */ /* 0x000fea0000000000 */
[----:B------:R-:W-:Y:S01]  /*f860*/  BAR.SYNC.DEFER_BLOCKING 0x0 ;  /* 0x0000000000007b1d */ /* 0x000fe20000010000 */
[-C--:B--2---:R-:W-:Y:S08]  /*f870*/  HMMA.16816.F32 R20, R196, R192.reuse, R20 ;  /* 0x000000c0c414723c */ /* 0x084ff00000001814 */
[C---:B------:R-:W-:Y:S08]  /*f880*/  HMMA.16816.F32 R24, R216.reuse, R192, R24 ;  /* 0x000000c0d818723c */ /* 0x040ff00000001818 */
[-C--:B------:R-:W-:Y:S08]  /*f890*/  HMMA.16816.F32 R28, R216, R194.reuse, R28 ;  /* 0x000000c2d81c723c */ /* 0x080ff0000000181c */
[C---:B------:R-:W-:Y:S08]  /*f8a0*/  HMMA.16816.F32 R32, R196.reuse, R194, R32 ;  /* 0x000000c2c420723c */ /* 0x040ff00000001820 */
[-C--:B----4-:R-:W-:Y:S08]  /*f8b0*/  HMMA.16816.F32 R36, R196, R208.reuse, R36 ;  /* 0x000000d0c424723c */ /* 0x090ff00000001824 */
[C---:B------:R-:W-:Y:S08]  /*f8c0*/  HMMA.16816.F32 R40, R216.reuse, R208, R40 ;  /* 0x000000d0d828723c */ /* 0x040ff00000001828 */
        /* <DEDUP_REMOVED lines=45> */
[----:B------:R2:W-:Y:S04]  /*fba0*/  SHFL.IDX PT, R169, R2, 0x2, 0x181f ;  /* 0x00581f0002a97f89 */ /* 0x0005e800000e0000 */
[----:B------:R-:W3:Y:S04]  /*fbb0*/  SHFL.IDX PT, R168, R0, RZ, 0x181f ;  /* 0x00181fff00a87589 */ /* 0x000ee800000e0000 */
[----:B------:R-:W4:Y:S04]  /*fbc0*/  SHFL.IDX PT, R171, R0, 0x1, 0x181f ;  /* 0x00381f0000ab7f89 */ /* 0x000f2800000e0000 */
[----:B------:R-:W5:Y:S01]  /*fbd0*/  SHFL.IDX PT, R0, R0, 0x2, 0x181f ;  /* 0x00581f0000007f89 */ /* 0x000f6200000e0000 */
[C---:B-1----:R-:W-:Y:S02]  /*fbe0*/  IADD3 R192, P1, R167.reuse, R246, RZ ;  /* 0x000000f6a7c07210 */ /* 0x042fe40007f3e0ff */
[-C--:B--2---:R-:W-:Y:S04]  /*fbf0*/  IADD3 R2, P0, R167, R248.reuse, RZ ;  /* 0x000000f8a7027210 */ /* 0x084fe80007f1e0ff */
[CC--:B---3--:R-:W-:Y:S01]  /*fc00*/  IADD3.X R3, R168.reuse, R249.reuse, RZ, P0, !PT ;  /* 0x000000f9a8037210 */ /* 0x0c8fe200007fe4ff */
[----:B------:R-:W-:Y:S01]  /*fc10*/  IMAD.X R193, R168, 0x1, R247, P1 ;  /* 0x00000001a8c17824 */ /* 0x000fe200008e06f7 */
[C---:B------:R-:W-:Y:S02]  /*fc20*/  IADD3 R174, P0, R172.reuse, R248, RZ ;  /* 0x000000f8acae7210 */ /* 0x040fe40007f1e0ff */
[----:B------:R-:W-:Y:S01]  /*fc30*/  IADD3 R172, P2, R172, R246, RZ ;  /* 0x000000f6acac7210 */ /* 0x000fe20007f5e0ff */
[----:B------:R1:W-:Y:S01]  /*fc40*/  LDGSTS.E.BYPASS.LTC128B.128 [R245+0x5080], [R2.64], !P5 ;  /* 0x0508000002f57fae */ /* 0x0003e2000e901d54 */
[----:B------:R-:W-:Y:S01]  /*fc50*/  IADD3 R168, P1, R169, R248, RZ ;  /* 0x000000f8a9a87210 */ /* 0x000fe20007f3e0ff */
[C---:B----4-:R-:W-:Y:S02]  /*fc60*/  IMAD.X R175, R171.reuse, 0x1, R249, P0 ;  /* 0x00000001abaf7824 */ /* 0x050fe400000e06f9 */
[----:B------:R2:W-:Y:S01]  /*fc70*/  LDGSTS.E.BYPASS.LTC128B.128 [R245+0x6880], [R192.64], !P4 ;  /* 0x06880000c0f57fae */ /* 0x0005e2000e101d54 */
[--C-:B------:R-:W-:Y:S03]  /*fc80*/  IMAD.X R173, R171, 0x1, R247.reuse, P2 ;  /* 0x00000001abad7824 */ /* 0x100fe600010e06f7 */
[----:B------:R2:W-:Y:S04]  /*fc90*/  LDGSTS.E.BYPASS.LTC128B.128 [R245+0x5880], [R174.64], !P5 ;  /* 0x05880000aef57fae */ /* 0x0005e8000e901d54 */
[----:B------:R2:W-:Y:S01]  /*fca0*/  LDGSTS.E.BYPASS.LTC128B.128 [R245+0x7080], [R172.64], !P4 ;  /* 0x07080000acf57fae */ /* 0x0005e2000e101d54 */
[----:B-1----:R-:W-:Y:S02]  /*fcb0*/  IADD3 R2, P0, R169, R246, RZ ;  /* 0x000000f6a9027210 */ /* 0x002fe40007f1e0ff */
[C---:B-----5:R-:W-:Y:S03]  /*fcc0*/  IADD3.X R169, R0.reuse, R249, RZ, P1, !PT ;  /* 0x000000f900a97210 */ /* 0x060fe60000ffe4ff */
[----:B------:R-:W-:Y:S02]  /*fcd0*/  IMAD.X R3, R0, 0x1, R247, P0 ;  /* 0x0000000100037824 */ /* 0x000fe400000e06f7 */
[----:B------:R2:W-:Y:S04]  /*fce0*/  LDGSTS.E.BYPASS.LTC128B.128 [R245+0x6080], [R168.64], !P5 ;  /* 0x06080000a8f57fae */ /* 0x0005e8000e901d54 */
[----:B------:R2:W-:Y:S02]  /*fcf0*/  LDGSTS.E.BYPASS.LTC128B.128 [R245+0x7880], [R2.64], !P4 ;  /* 0x0788000002f57fae */ /* 0x0005e4000e101d54 */
.L_x_3163:
[----:B--2---:R-:W2:Y:S01]  /*fd00*/  LDL R3, [R1+0x1c] ;  /* 0x00001c0001037983 */ /* 0x004ea20000100800 */
        /* <DEDUP_REMOVED lines=16> */
[----:B------:R-:W-:Y:S04]  /*fe10*/  IADD3 R172, R0, -c[0x0][0x168], R172 ;  /* 0x80005a0000ac7a10 */ /* 0x000fe80007ffe0ac */
[C---:B------:R-:W-:Y:S02]  /*fe20*/  IADD3 R171, R172.reuse, c[0x0][0x328], RZ ;  /* 0x0000ca00acab7a10 */ /* 0x040fe40007ffe0ff */
[----:B------:R-:W-:Y:S03]  /*fe30*/  IADD3 R172, R172, UR19, RZ ;  /* 0x00000013acac7c10 */ /* 0x000fe6000fffe0ff */
[--C-:B-1----:R-:W-:Y:S02]  /*fe40*/  IMAD.IADD R2, R171, 0x1, R3.reuse ;  /* 0x00000001ab027824 */ /* 0x102fe400078e0203 */
        /* <DEDUP_REMOVED lines=17> */
.L_x_3166:
[----:B------:R-:W-:Y:S04]  /*ff60*/  MOV R167, c[0x0][0x32c] ;  /* 0x0000cb0000a77a02 */ /* 0x000fe80000000f00 */
[----:B------:R-:W-:Y:S11]  /*ff70*/  ISETP.NE.AND P0, PT, R167, 0x1, PT ;  /* 0x00000001a700780c */ /* 0x000ff60003f05270 */
[----:B------:R-:W-:Y:S02]  /*ff80*/  @!UPT UIADD3 URZ, URZ, URZ, URZ ;  /* 0x0000003f3f3ff290 */ /* 0x000fe4000fffe03f */
[----:B------:R-:W-:Y:S05]  /*ff90*/  @P0 IMAD.HI.U32 R167, R3, c[0x0][0x330], RZ ;  /* 0x0000cc0003a70a27 */ /* 0x000fea00078e00ff */
[----:B------:R-:W-:Y:S02]  /*ffa0*/  @P0 SHF.R.U32.HI R3, RZ, c[0x0][0x334], R167 ;  /* 0x0000cd00ff030a19 */ /* 0x000fe400000116a7 */
.L_x_3167:
[----:B------:R-:W-:Y:S05]  /*ffb0*/  BSYNC B0 ;  /* 0x0000000000007941 */ /* 0x000fea0003800000 */
.L_x_3165:
[----:B------:R-:W-:Y:S05]  /*ffc0*/  IMAD R3, R3, c[0x0][0x32c], R173 ;  /* 0x0000cb0003037a24 */ /* 0x000fea00078e02ad */
[----:B------:R-:W-:Y:S02]  /*ffd0*/  IADD3 R167, R3, c[0x0][0x32c], RZ ;  /* 0x0000cb0003a77a10 */ /* 0x000fe40007ffe0ff */
[----:B------:R-:W-:Y:S02]  /*ffe0*/  IMNMX R0, R0, R3, !PT ;  /* 0x0000000300007217 */ /* 0x000fe40007800200 */
[----:B------:R-:W-:Y:S02]  /*fff0*/  IMNMX R2, R2, R167, PT ;  /* 0x000000a702027217 */ /* 0x000fe40003800200 */
.L_x_3164:
[----:B------:R-:W1:Y:S01]  /*10000*/  SHFL.IDX PT, R168, R169, 0x1, 0x1c1f ;  /* 0x003c1f00a9a87f89 */ /* 0x000e6200000e0000 */
[----:B------:R-:W-:Y:S06]  /*10010*/  UISETP.NE.AND UP0, UPT, UR12, URZ, UPT ;  /* 0x0000003f0c00728c */ /* 0x000fec000bf05270 */
[----:B------:R-:W-:Y:S02]  /*10020*/  PLOP3.LUT P0, PT, PT, PT, UP0, 0x40, 0x0 ;  /* 0x000000000000781c */ /* 0x000fe40003f0e808 */
[----:B-1----:R-:W-:Y:S01]  /*10030*/  IADD3 R3, R172, R168, RZ ;  /* 0x000000a8ac037210 */ /* 0x002fe20007ffe0ff */
[----:B------:R-:W-:Y:S10]  /*10040*/  IMAD.IADD R167, R171, 0x1, R168 ;  /* 0x00000001aba77824 */ /* 0x000ff400078e02a8 */
        /* <DEDUP_REMOVED lines=16> */
.L_x_3170:
[----:B------:R-:W-:Y:S04]  /*10150*/  MOV R174, c[0x0][0x32c] ;  /* 0x0000cb0000ae7a02 */ /* 0x000fe80000000f00 */
[----:B------:R-:W-:Y:S11]  /*10160*/  ISETP.NE.AND P0, PT, R174, 0x1, PT ;  /* 0x00000001ae00780c */ /* 0x000ff60003f05270 */
[----:B------:R-:W-:Y:S02]  /*10170*/  @!UPT UIADD3 URZ, URZ, URZ, URZ ;  /* 0x0000003f3f3ff290 */ /* 0x000fe4000fffe03f */
[----:B------:R-:W-:Y:S05]  /*10180*/  @P0 IMAD.HI.U32 R174, R168, c[0x0][0x330], RZ ;  /* 0x0000cc00a8ae0a27 */ /* 0x000fea00078e00ff */
[----:B------:R-:W-:Y:S02]  /*10190*/  @P0 SHF.R.U32.HI R168, RZ, c[0x0][0x334], R174 ;  /* 0x0000cd00ffa80a19 */ /* 0x000fe400000116ae */
.L_x_3171:
[----:B------:R-:W-:Y:S05]  /*101a0*/  BSYNC B0 ;  /* 0x0000000000007941 */ /* 0x000fea0003800000 */
.L_x_3169:
[----:B------:R-:W-:Y:S05]  /*101b0*/  IMAD R168, R168, c[0x0][0x32c], R173 ;  /* 0x0000cb00a8a87a24 */ /* 0x000fea00078e02ad */
[----:B------:R-:W-:Y:S02]  /*101c0*/  IADD3 R174, R168, c[0x0][0x32c], RZ ;  /* 0x0000cb00a8ae7a10 */ /* 0x000fe40007ffe0ff */
[----:B------:R-:W-:Y:S02]  /*101d0*/  IMNMX R3, R3, R168, !PT ;  /* 0x000000a803037217 */ /* 0x000fe40007800200 */
[----:B------:R-:W-:Y:S02]  /*101e0*/  IMNMX R167, R167, R174, PT ;  /* 0x000000aea7a77217 */ /* 0x000fe40003800200 */
.L_x_3168:
[----:B------:R-:W-:Y:S02]  /*101f0*/  UISETP.GE.AND UP2, UPT, UR28, 0x1, UPT ;  /* 0x000000011c00788c */ /* 0x000fe4000bf46270 */
        /* <DEDUP_REMOVED lines=23> */
[----:B------:R-:W1:Y:S01]  /*10370*/  SHFL.IDX PT, R4, R169, 0x2, 0x1c1f ;  /* 0x005c1f00a9047f89 */ /* 0x000e6200000e0000 */
[C---:B------:R-:W-:Y:S01]  /*10380*/  ISETP.LT.OR P0, PT, R2.reuse, 0xa, P0 ;  /* 0x0000000a0200780c */ /* 0x040fe20000701670 */
[----:B------:R-:W-:Y:S01]  /*10390*/  UP2UR UR29, UPR, URZ, 0x40 ;  /* 0x000000403f1d7883 */ /* 0x000fe20008000000 */
[----:B------:R-:W-:Y:S01]  /*103a0*/  ISETP.LT.OR P1, PT, R2, 0x9, P1 ;  /* 0x000000090200780c */ /* 0x000fe20000f21670 */
[----:B------:R-:W-:Y:S01]  /*103b0*/  UP2UR UR5, UPR, URZ, 0x2 ;  /* 0x000000023f057883 */ /* 0x000fe20008000000 */
[----:B------:R-:W-:Y:S01]  /*103c0*/  FSEL R192, R17, -INF , !P0 ;  /* 0xff80000011c07808 */ /* 0x000fe20004000000 */
[----:B------:R-:W-:Y:S01]  /*103d0*/  UP2UR UR4, UPR, URZ, 0x1 ;  /* 0x000000013f047883 */ /* 0x000fe20008000000 */
[----:B------:R-:W-:Y:S01]  /*103e0*/  PLOP3.LUT P0, PT, PT, PT, UP5, 0x40, 0x0 ;  /* 0x000000000000781c */ /* 0x000fe20003f0e858 */
[----:B------:R-:W-:Y:S01]  /*103f0*/  UISETP.GE.AND UP1, UPT, UR28, 0x29, UPT ;  /* 0x000000291c00788c */ /* 0x000fe2000bf26270 */
        /* <DEDUP_REMOVED lines=55> */
.L_x_3174:
[----:B------:R-:W-:Y:S04]  /*10770*/  MOV R5, c[0x0][0x32c] ;  /* 0x0000cb0000057a02 */ /* 0x000fe80000000f00 */
[----:B------:R-:W-:Y:S11]  /*10780*/  ISETP.NE.AND P0, PT, R5, 0x1, PT ;  /* 0x000000010500780c */ /* 0x000ff60003f05270 */
[----:B------:R-:W-:Y:S02]  /*10790*/  @!UPT UIADD3 URZ, URZ, URZ, URZ ;  /* 0x0000003f3f3ff290 */ /* 0x000fe4000fffe03f */
[----:B------:R-:W-:Y:S05]  /*107a0*/  @P0 IMAD.HI.U32 R5, R4, c[0x0][0x330], RZ ;  /* 0x0000cc0004050a27 */ /* 0x000fea00078e00ff */
[----:B------:R-:W-:Y:S02]  /*107b0*/  @P0 SHF.R.U32.HI R4, RZ, c[0x0][0x334], R5 ;  /* 0x0000cd00ff040a19 */ /* 0x000fe40000011605 */
.L_x_3175:
[----:B------:R-:W-:Y:S05]  /*107c0*/  BSYNC B0 ;  /* 0x0000000000007941 */ /* 0x000fea0003800000 */
.L_x_3173:
[----:B------:R-:W-:Y:S05]  /*107d0*/  IMAD R4, R4, c[0x0][0x32c], R173 ;  /* 0x0000cb0004047a24 */ /* 0x000fea00078e02ad */
[----:B------:R-:W-:Y:S02]  /*107e0*/  IADD3 R5, R4, c[0x0][0x32c], RZ ;  /* 0x0000cb0004057a10 */ /* 0x000fe40007ffe0ff */
[----:B------:R-:W-:Y:S02]  /*107f0*/  IMNMX R0, R0, R4, !PT ;  /* 0x0000000400007217 */ /* 0x000fe40007800200 */
[----:B------:R-:W-:Y:S02]  /*10800*/  IMNMX R2, R2, R5, PT ;  /* 0x0000000502027217 */ /* 0x000fe40003800200 */
.L_x_3172:
[----:B------:R-:W-:Y:S02]  /*10810*/  UP2UR UR31, UPR, URZ, 0x8 ;  /* 0x000000083f1f7883 */ /* 0x000fe40008000000 */
[----:B------:R-:W-:Y:S02]  /*10820*/  UISETP.NE.AND UP3, UPT, UR26, URZ, UPT ;  /* 0x0000003f1a00728c */ /* 0x000fe4000bf65270 */
[----:B------:R-:W-:Y:S02]  /*10830*/  UP2UR UR32, UPR, URZ, 0x10 ;  /* 0x000000103f207883 */ /* 0x000fe40008000000 */
[----:B------:R-:W-:Y:S02]  /*10840*/  UISETP.NE.AND UP4, UPT, UR27, URZ, UPT ;  /* 0x0000003f1b00728c */ /* 0x000fe4000bf85270 */
[----:B------:R-:W-:Y:S01]  /*10850*/  PLOP3.LUT P0, PT, PT, PT, UP3, 0x40, 0x0 ;  /* 0x000000000000781c */ /* 0x000fe20003f0e838 */
[----:B------:R-:W-:Y:S02]  /*10860*/  UP2UR UR30, UPR, URZ, 0x4 ;  /* 0x000000043f1e7883 */ /* 0x000fe40008000000 */
[----:B------:R-:W-:Y:S01]  /*10870*/  UISETP.NE.AND UP2, UPT, UR22, URZ, UPT ;  /* 0x0000003f1600728c */ /* 0x000fe2000bf45270 */
[----:B------:R-:W-:Y:S01]  /*10880*/  ISETP.GT.AND P0, PT, R3, 0x1, P0 ;  /* 0x000000010300780c */ /* 0x000fe20000704270 */
[----:B------:R-:W-:Y:S01]  /*10890*/  UP2UR UR28, UPR, URZ, 0x1 ;  /* 0x000000013f1c7883 */ /* 0x000fe20008000000 */
[----:B------:R-:W-:Y:S01]  /*108a0*/  PLOP3.LUT P2, PT, PT, PT, UP4, 0x40, 0x0 ;  /* 0x000000000000781c */ /* 0x000fe20003f4e848 */
[----:B------:R-:W-:Y:S01]  /*108b0*/  UISETP.NE.AND UP0, UPT, UR4, URZ, UPT ;  /* 0x0000003f0400728c */ /* 0x000fe2000bf05270 */
[----:B------:R-:W-:Y:S01]  /*108c0*/  ISETP.LT.OR P0, PT, R167, 0x2, P0 ;  /* 0x00000002a700780c */ /* 0x000fe20000701670 */
[----:B------:R-:W-:Y:S01]  /*108d0*/  UP2UR UR29, UPR, URZ, 0x2 ;  /* 0x000000023f1d7883 */ /* 0x000fe20008000000 */
[----:B------:R-:W-:Y:S01]  /*108e0*/  ISETP.GT.AND P2, PT, R3, RZ, P2 ;  /* 0x000000ff0300720c */ /* 0x000fe20001744270 */
[----:B------:R-:W-:Y:S01]  /*108f0*/  UISETP.NE.AND UP1, UPT, UR5, URZ, UPT ;  /* 0x0000003f0500728c */ /* 0x000fe2000bf25270 */
[----:B------:R-:W-:Y:S01]  /*10900*/  PLOP3.LUT P1, PT, PT, PT, UP2, 0x40, 0x0 ;  /* 0x000000000000781c */ /* 0x000fe20003f2e828 */
[----:B------:R-:W-:Y:S01]  /*10910*/  UISETP.NE.AND UP4, UPT, UR32, URZ, UPT ;  /* 0x0000003f2000728c */ /* 0x000fe2000bf85270 */
[----:B------:R-:W-:Y:S01]  /*10920*/  FSEL R17, R7, -INF , !P0 ;  /* 0xff80000007117808 */ /* 0x000fe20004000000 */
[----:B------:R-:W-:Y:S01]  /*10930*/  UISETP.NE.AND UP3, UPT, UR31, URZ, UPT ;  /* 0x0000003f1f00728c */ /* 0x000fe2000bf65270 */
[----:B------:R-:W-:Y:S01]  /*10940*/  PLOP3.LUT P0, PT, PT, PT, UP0, 0x40, 0x0 ;  /* 0x000000000000781c */ /* 0x000fe20003f0e808 */
[----:B------:R-:W-:Y:S01]  /*10950*/  UISETP.NE.AND UP0, UPT, UR28, URZ, UPT ;  /* 0x0000003f1c00728c */ /* 0x000fe2000bf05270 */
[----:B------:R-:W-:Y:S01]  /*10960*/  ISETP.LT.OR P2, PT, R167, 0x1, P2 ;  /* 0x00000001a700780c */ /* 0x000fe20001741670 */
[----:B------:R-:W-:Y:S01]  /*10970*/  UP2UR UR28, UPR, URZ, 0x40 ;  /* 0x000000403f1c7883 */ /* 0x000fe20008000000 */
[C---:B------:R-:W-:Y:S01]  /*10980*/  ISETP.GT.AND P1, PT, R3.reuse, 0x8, P1 ;  /* 0x000000080300780c */ /* 0x040fe20000f24270 */
[----:B------:R-:W-:Y:S01]  /*10990*/  UISETP.NE.AND UP2, UPT, UR30, URZ, UPT ;  /* 0x0000003f1e00728c */ /* 0x000fe2000bf45270 */
[----:B------:R-:W-:Y:S02]  /*109a0*/  ISETP.GT.AND P0, PT, R3, 0x10, P0 ;  /* 0x000000100300780c */ /* 0x000fe40000704270 */
[----:B------:R-:W-:Y:S02]  /*109b0*/  FSEL R6, R6, -INF , !P2 ;  /* 0xff80000006067808 */ /* 0x000fe40005000000 */
[----:B------:R-:W-:Y:S01]  /*109c0*/  PLOP3.LUT P2, PT, PT, PT, UP1, 0x40, 0x0 ;  /* 0x000000000000781c */ /* 0x000fe20003f4e818 */
[----:B------:R-:W-:Y:S01]  /*109d0*/  UISETP.NE.AND UP1, UPT, UR29, URZ, UPT ;  /* 0x0000003f1d00728c */ /* 0x000fe2000bf25270 */
[C---:B------:R-:W-:Y:S02]  /*109e0*/  ISETP.LT.OR P1, PT, R167.reuse, 0x9, P1 ;  /* 0x00000009a700780c */ /* 0x040fe40000f21670 */
[----:B------:R-:W-:Y:S02]  /*109f0*/  ISETP.LT.OR P0, PT, R167, 0x11, P0 ;  /* 0x00000011a700780c */ /* 0x000fe40000701670 */
[----:B------:R-:W-:Y:S02]  /*10a00*/  ISETP.GT.AND P2, PT, R3, 0x9, P2 ;  /* 0x000000090300780c */ /* 0x000fe40001744270 */
[----:B------:R-:W-:Y:S02]  /*10a10*/  FSEL R18, R18, -INF , !P1 ;  /* 0xff80000012127808 */ /* 0x000fe40004800000 */
[----:B------:R-:W-:Y:S01]  /*10a20*/  PLOP3.LUT P1, PT, PT, PT, UP6, 0x40, 0x0 ;  /* 0x000000000000781c */ /* 0x000fe20003f2e868 */
[----:B------:R-:W-:Y:S01]  /*10a30*/  UISETP.NE.AND UP6, UPT, UR4, URZ, UPT ;  /* 0x0000003f0400728c */ /* 0x000fe2000bfc5270 */
[----:B------:R-:W-:Y:S02]  /*10a40*/  FSEL R194, R22, -INF , !P0 ;  /* 0xff80000016c27808 */ /* 0x000fe40004000000 */
[----:B------:R-:W-:Y:S01]  /*10a50*/  PLOP3.LUT P0, PT, PT, PT, UP4, 0x40, 0x0 ;  /* 0x000000000000781c */ /* 0x000fe20003f0e848 */
[----:B------:R-:W-:Y:S01]  /*10a60*/  UP2UR UR29, UPR, URZ, 0x40 ;  /* 0x000000403f1d7883 */ /* 0x000fe20008000000 */
[----:B------:R-:W-:Y:S01]  /*10a70*/  ISETP.LT.OR P2, PT, R167, 0xa, P2 ;  /* 0x0000000aa700780c */ /* 0x000fe20001741670 */
[----:B------:R-:W-:Y:S01]  /*10a80*/  UISETP.NE.AND UP6, UPT, UR5, URZ, UPT ;  /* 0x0000003f0500728c */ /* 0x000fe2000bfc5270 */
[C---:B------:R-:W-:Y:S02]  /*10a90*/  ISETP.GT.AND P1, PT, R3.reuse, 0x11, P1 ;  /* 0x000000110300780c */ /* 0x040fe40000f24270 */
[----:B------:R-:W-:Y:S01]  /*10aa0*/  ISETP.GT.AND P0, PT, R3, 0x19, P0 ;  /* 0x000000190300780c */ /* 0x000fe20000704270 */
[----:B------:R-:W-:Y:S01]  /*10ab0*/  UP2UR UR30, UPR, URZ, 0x40 ;  /* 0x000000403f1e7883 */ /* 0x000fe20008000000 */
[----:B------:R-:W-:Y:S01]  /*10ac0*/  FSEL R19, R19, -INF , !P2 ;  /* 0xff80000013137808 */ /* 0x000fe20005000000 */
[----:B------:R-:W-:Y:S01]  /*10ad0*/  UISETP.NE.AND UP6, UPT, UR22, URZ, UPT ;  /* 0x0000003f1600728c */ /* 0x000fe2000bfc5270 */
[----:B------:R-:W-:Y:S02]  /*10ae0*/  PLOP3.LUT P2, PT, PT, PT, UP5, 0x40, 0x0 ;  /* 0x000000000000781c */ /* 0x000fe40003f4e858 */
[C---:B------:R-:W-:Y:S01]  /*10af0*/  ISETP.LT.OR P1, PT, R167.reuse, 0x12, P1 ;  /* 0x00000012a700780c */ /* 0x040fe20000f21670 */
[----:B------:R-:W-:Y:S01]  /*10b00*/  UP2UR UR31, UPR, URZ, 0x40 ;  /* 0x000000403f1f7883 */ /* 0x000fe20008000000 */
[----:B------:R-:W-:Y:S01]  /*10b10*/  ISETP.LT.OR P0, PT, R167, 0x1a, P0 ;  /* 0x0000001aa700780c */ /* 0x000fe20000701670 */
[----:B------:R-:W-:Y:S01]  /*10b20*/  UISETP.NE.AND UP6, UPT, UR26, URZ, UPT ;  /* 0x0000003f1a00728c */ /* 0x000fe2000bfc5270 */
[----:B------:R-:W-:Y:S02]  /*10b30*/  ISETP.GT.AND P2, PT, R3, 0x18, P2 ;  /* 0x000000180300780c */ /* 0x000fe40001744270 */
[----:B------:R-:W-:Y:S01]  /*10b40*/  FSEL R196, R23, -INF , !P1 ;  /* 0xff80000017c47808 */ /* 0x000fe20004800000 */
[----:B------:R-:W-:Y:S01]  /*10b50*/  UP2UR UR32, UPR, URZ, 0x40 ;  /* 0x000000403f207883 */ /* 0x000fe20008000000 */
[----:B------:R-:W-:Y:S01]  /*10b60*/  PLOP3.LUT P1, PT, PT, PT, UP3, 0x40, 0x0 ;  /* 0x000000000000781c */ /* 0x000fe20003f2e838 */
[----:B------:R-:W-:Y:S01]  /*10b70*/  UISETP.NE.AND UP6, UPT, UR27, URZ, UPT ;  /* 0x0000003f1b00728c */ /* 0x000fe2000bfc5270 */
[----:B------:R-:W-:Y:S02]  /*10b80*/  FSEL R199, R35, -INF , !P0 ;  /* 0xff80000023c77808 */ /* 0x000fe40004000000 */
[----:B------:R-:W-:Y:S02]  /*10b90*/  PLOP3.LUT P0, PT, PT, PT, UP2, 0x40, 0x0 ;  /* 0x000000000000781c */ /* 0x000fe40003f0e828 */
[----:B------:R-:W-:Y:S02]  /*10ba0*/  ISETP.LT.OR P2, PT, R167, 0x19, P2 ;  /* 0x00000019a700780c */ /* 0x000fe40001741670 */
[C---:B------:R-:W-:Y:S02]  /*10bb0*/  ISETP.GT.AND P1, PT, R3.reuse, 0x20, P1 ;  /* 0x000000200300780c */ /* 0x040fe40000f24270 */
[----:B------:R-:W-:Y:S02]  /*10bc0*/  ISETP.GT.AND P0, PT, R3, 0x21, P0 ;  /* 0x000000210300780c */ /* 0x000fe40000704270 */
[----:B------:R-:W-:Y:S02]  /*10bd0*/  FSEL R197, R34, -INF , !P2 ;  /* 0xff80000022c57808 */ /* 0x000fe40005000000 */
[----:B------:R-:W-:Y:S02]  /*10be0*/  PLOP3.LUT P2, PT, PT, PT, UP1, 0x40, 0x0 ;  /* 0x000000000000781c */ /* 0x000fe40003f4e818 */
[C---:B------:R-:W-:Y:S02]  /*10bf0*/  ISETP.LT.OR P1, PT, R167.reuse, 0x21, P1 ;  /* 0x00000021a700780c */ /* 0x040fe40000f21670 */
        /* <DEDUP_REMOVED lines=9> */
[----:B------:R-:W-:Y:S01]  /*10c90*/  FSEL R210, R50, -INF , !P2 ;  /* 0xff80000032d27808 */ /* 0x000fe20005000000 */
[----:B------:R-:W1:Y:S01]  /*10ca0*/  SHFL.IDX PT, R3, R169, 0x3, 0x1c1f ;  /* 0x007c1f00a9037f89 */ /* 0x000e6200000e0000 */
        /* <DEDUP_REMOVED lines=75> */
.L_x_3178:
[----:B------:R-:W-:Y:S04]  /*11160*/  MOV R4, c[0x0][0x32c] ;  /* 0x0000cb0000047a02 */ /* 0x000fe80000000f00 */
[----:B------:R-:W-:Y:S11]  /*11170*/  ISETP.NE.AND P0, PT, R4, 0x1, PT ;  /* 0x000000010400780c */ /* 0x000ff60003f05270 */
[----:B------:R-:W-:Y:S02]  /*11180*/  @!UPT UIADD3 URZ, URZ, URZ, URZ ;  /* 0x0000003f3f3ff290 */ /* 0x000fe4000fffe03f */
[----:B------:R-:W-:Y:S05]  /*11190*/  @P0 IMAD.HI.U32 R4, R3, c[0x0][0x330], RZ ;  /* 0x0000cc0003040a27 */ /* 0x000fea00078e00ff */
[----:B------:R-:W-:Y:S02]  /*111a0*/  @P0 SHF.R.U32.HI R3, RZ, c[0x0][0x334], R4 ;  /* 0x0000cd00ff030a19 */ /* 0x000fe40000011604 */
.L_x_3179:
[----:B------:R-:W-:Y:S05]  /*111b0*/  BSYNC B0 ;  /* 0x0000000000007941 */ /* 0x000fea0003800000 */
.L_x_3177:
[----:B------:R-:W-:Y:S05]  /*111c0*/  IMAD R173, R3, c[0x0][0x32c], R173 ;  /* 0x0000cb0003ad7a24 */ /* 0x000fea00078e02ad */
[----:B------:R-:W-:Y:S02]  /*111d0*/  IADD3 R3, R173, c[0x0][0x32c], RZ ;  /* 0x0000cb00ad037a10 */ /* 0x000fe40007ffe0ff */
[----:B------:R-:W-:Y:S02]  /*111e0*/  IMNMX R0, R0, R173, !PT ;  /* 0x000000ad00007217 */ /* 0x000fe40007800200 */
[----:B------:R-:W-:Y:S02]  /*111f0*/  IMNMX R2, R2, R3, PT ;  /* 0x0000000302027217 */ /* 0x000fe40003800200 */
.L_x_3176:
        /* <DEDUP_REMOVED lines=50> */
[----:B------:R-:W-:Y:S02]  /*11520*/  ISETP.GT.AND P2, PT, R0, 0x10, P2 ;  /* 0x000000100000780c */ /* 0x000fe40001744270 */
[----:B-1----:R-:W-:Y:S02]  /*11530*/  FMNMX.FTZ R169, R169, R5, !PT ;  /* 0x00000005a9a97209 */ /* 0x002fe40007810000 */
[----:B------:R-:W1:Y:S01]  /*11540*/  SHFL.BFLY PT, R5, R3, 0x2, 0x1f ;  /* 0x0c401f0003057f89 */ /* 0x000e6200000e0000 */
[----:B------:R-:W-:Y:S02]  /*11550*/  FMNMX.FTZ R4, R203, R4, !PT ;  /* 0x00000004cb047209 */ /* 0x000fe40007810000 */
[----:B------:R-:W-:Y:S02]  /*11560*/  ISETP.LT.OR P2, PT, R2, 0x11, P2 ;  /* 0x000000110200780c */ /* 0x000fe40001741670 */
[----:B------:R-:W-:Y:S02]  /*11570*/  FMNMX.FTZ R4, R211, R4, !PT ;  /* 0x00000004d3047209 */ /* 0x000fe40007810000 */
[----:B------:R-:W-:Y:S01]  /*11580*/  FSEL R41, R26, -INF , !P2 ;  /* 0xff8000001a297808 */ /* 0x000fe20005000000 */
[----:B------:R-:W2:Y:S01]  /*11590*/  SHFL.BFLY PT, R7, R169, 0x1, 0x1f ;  /* 0x0c201f00a9077f89 */ /* 0x000ea200000e0000 */
[----:B------:R-:W-:Y:S02]  /*115a0*/  FMNMX.FTZ R4, R212, R4, !PT ;  /* 0x00000004d4047209 */ /* 0x000fe40007810000 */
[----:B------:R-:W-:Y:S01]  /*115b0*/  PLOP3.LUT P0, PT, PT, PT, UP2, 0x40, 0x0 ;  /* 0x000000000000781c */ /* 0x000fe20003f0e828 */
[----:B------:R-:W-:Y:S01]  /*115c0*/  UISETP.NE.AND UP2, UPT, UR26, URZ, UPT ;  /* 0x0000003f1a00728c */ /* 0x000fe2000bf45270 */
[----:B------:R-:W-:Y:S02]  /*115d0*/  FMNMX.FTZ R4, R213, R4, !PT ;  /* 0x00000004d5047209 */ /* 0x000fe40007810000 */
[----:B------:R-:W-:Y:S02]  /*115e0*/  ISETP.GT.AND P0, PT, R0, 0x8, P0 ;  /* 0x000000080000780c */ /* 0x000fe40000704270 */
[----:B------:R-:W-:Y:S02]  /*115f0*/  FMNMX.FTZ R167, R216, R4, !PT ;  /* 0x00000004d8a77209 */ /* 0x000fe40007810000 */
[----:B------:R-:W-:Y:S02]  /*11600*/  ISETP.LT.OR P0, PT, R2, 0x9, P0 ;  /* 0x000000090200780c */ /* 0x000fe40000701670 */
[----:B------:R-:W-:Y:S01]  /*11610*/  PLOP3.LUT P1, PT, PT, PT, UP4, 0x40, 0x0 ;  /* 0x000000000000781c */ /* 0x000fe20003f2e848 */
[----:B------:R-:W-:Y:S01]  /*11620*/  UISETP.NE.AND UP4, UPT, UR28, URZ, UPT ;  /* 0x0000003f1c00728c */ /* 0x000fe2000bf85270 */
[----:B------:R-:W-:Y:S02]  /*11630*/  FSEL R14, R14, -INF , !P0 ;  /* 0xff8000000e0e7808 */ /* 0x000fe40004000000 */
[----:B-1----:R-:W-:Y:S02]  /*11640*/  FMNMX.FTZ R3, R3, R5, !PT ;  /* 0x0000000503037209 */ /* 0x002fe40007810000 */
[----:B------:R-:W-:Y:S02]  /*11650*/  PLOP3.LUT P0, PT, PT, PT, UP6, 0x40, 0x0 ;  /* 0x000000000000781c */ /* 0x000fe40003f0e868 */
[C---:B------:R-:W-:Y:S01]  /*11660*/  ISETP.GT.AND P1, PT, R0.reuse, RZ, P1 ;  /* 0x000000ff0000720c */ /* 0x040fe20000f24270 */
[----:B------:R-:W1:Y:S01]  /*11670*/  SHFL.BFLY PT, R9, R3, 0x1, 0x1f ;  /* 0x0c201f0003097f89 */ /* 0x000e6200000e0000 */
[----:B------:R-:W-:Y:S02]  /*11680*/  ISETP.GT.AND P0, PT, R0, 0x11, P0 ;  /* 0x000000110000780c */ /* 0x000fe40000704270 */
[----:B--2---:R-:W-:Y:S02]  /*11690*/  FMNMX.FTZ R169, R169, R7, !PT ;  /* 0x00000007a9a97209 */ /* 0x004fe40007810000 */
[----:B------:R-:W-:Y:S02]  /*116a0*/  ISETP.LT.OR P0, PT, R2, 0x12, P0 ;  /* 0x000000120200780c */ /* 0x000fe40000701670 */
[C---:B------:R-:W-:Y:S01]  /*116b0*/  FSETP.NEU.FTZ.AND P2, PT, R169.reuse, -INF , PT ;  /* 0xff800000a900780b */ /* 0x040fe20003f5d000 */
[----:B------:R-:W-:Y:S01]  /*116c0*/  FMUL.FTZ R23, R169, c[0x0][0x2d0] ;  /* 0x0000b400a9177a20 */ /* 0x000fe20000410000 */
[----:B------:R-:W-:Y:S01]  /*116d0*/  FSEL R44, R27, -INF , !P0 ;  /* 0xff8000001b2c7808 */ /* 0x000fe20004000000 */
[----:B------:R-:W2:Y:S01]  /*116e0*/  SHFL.BFLY PT, R7, R167, 0x2, 0x1f ;  /* 0x0c401f00a7077f89 */ /* 0x000ea200000e0000 */
[----:B------:R-:W-:Y:S02]  /*116f0*/  PLOP3.LUT P0, PT, PT, PT, UP4, 0x40, 0x0 ;  /* 0x000000000000781c */ /* 0x000fe40003f0e848 */
[----:B------:R-:W-:Y:S02]  /*11700*/  FSEL R23, R23, RZ, P2 ;  /* 0x000000ff17177208 */ /* 0x000fe40001000000 */
[----:B------:R-:W-:Y:S02]  /*11710*/  ISETP.GT.AND P0, PT, R0, 0x19, P0 ;  /* 0x000000190000780c */ /* 0x000fe40000704270 */
[----:B------:R-:W-:Y:S01]  /*11720*/  ISETP.LT.OR P1, PT, R2, 0x1, P1 ;  /* 0x000000010200780c */ /* 0x000fe20000f21670 */
[--C-:B------:R-:W-:Y:S01]  /*11730*/  FFMA.FTZ R4, R168, c[0x0][0x2d0], -R23.reuse ;  /* 0x0000b400a8047a23 */ /* 0x100fe20000010817 */
[----:B------:R-:W-:Y:S01]  /*11740*/  ISETP.LT.OR P0, PT, R2, 0x1a, P0 ;  /* 0x0000001a0200780c */ /* 0x000fe20000701670 */
[--C-:B------:R-:W-:Y:S01]  /*11750*/  FFMA.FTZ R40, R195, c[0x0][0x2d0], -R23.reuse ;  /* 0x0000b400c3287a23 */ /* 0x100fe20000010817 */
[----:B------:R-:W-:Y:S01]  /*11760*/  FSEL R10, R10, -INF , !P1 ;  /* 0xff8000000a0a7808 */ /* 0x000fe20004800000 */
[----:B------:R3:W-:Y:S01]  /*11770*/  MUFU.EX2 R32, R4 ;  /* 0x0000000400207308 */ /* 0x0007e20000000800 */
[----:B------:R-:W-:Y:S02]  /*11780*/  FSEL R171, R31, -INF , !P0 ;  /* 0xff8000001fab7808 */ /* 0x000fe40004000000 */
[----:B-1----:R-:W-:Y:S01]  /*11790*/  FMNMX.FTZ R168, R3, R9, !PT ;  /* 0x0000000903a87209 */ /* 0x002fe20007810000 */
[--C-:B------:R-:W-:Y:S01]  /*117a0*/  FFMA.FTZ R3, R175, c[0x0][0x2d0], -R23.reuse ;  /* 0x0000b400af037a23 */ /* 0x100fe20000010817 */
[----:B------:R-:W-:Y:S02]  /*117b0*/  PLOP3.LUT P0, PT, PT, PT, UP3, 0x40, 0x0 ;  /* 0x000000000000781c */ /* 0x000fe40003f0e838 */
[----:B------:R-:W-:Y:S01]  /*117c0*/  PLOP3.LUT P1, PT, PT, PT, UP1, 0x40, 0x0 ;  /* 0x000000000000781c */ /* 0x000fe20003f2e818 */
[----:B------:R-:W-:Y:S01]  /*117d0*/  UISETP.NE.AND UP1, UPT, UR22, URZ, UPT ;  /* 0x0000003f1600728c */ /* 0x000fe2000bf25270 */
[C---:B------:R-:W-:Y:S01]  /*117e0*/  ISETP.GT.AND P0, PT, R0.reuse, 0x20, P0 ;  /* 0x000000200000780c */ /* 0x040fe20000704270 */
[----:B------:R1:W4:Y:S01]  /*117f0*/  MUFU.EX2 R20, R3 ;  /* 0x0000000300147308 */ /* 0x0003220000000800 */
[----:B------:R-:W-:Y:S01]  /*11800*/  ISETP.GT.AND P1, PT, R0, 0x9, P1 ;  /* 0x000000090000780c */ /* 0x000fe20000f24270 */
[----:B------:R-:W-:Y:S01]  /*11810*/  FMUL.FTZ R48, R168, c[0x0][0x2d0] ;  /* 0x0000b400a8307a20 */ /* 0x000fe20000410000 */
[C---:B------:R-:W-:Y:S02]  /*11820*/  ISETP.LT.OR P0, PT, R2.reuse, 0x21, P0 ;  /* 0x000000210200780c */ /* 0x040fe40000701670 */
[----:B------:R-:W-:Y:S02]  /*11830*/  ISETP.LT.OR P1, PT, R2, 0xa, P1 ;  /* 0x0000000a0200780c */ /* 0x000fe40000f21670 */
[----:B------:R-:W-:Y:S02]  /*11840*/  FSEL R172, R42, -INF , !P0 ;  /* 0xff8000002aac7808 */ /* 0x000fe40004000000 */
[----:B------:R-:W-:Y:S01]  /*11850*/  FSEL R15, R15, -INF , !P1 ;  /* 0xff8000000f0f7808 */ /* 0x000fe20004800000 */
[----:B------:R-:W-:Y:S01]  /*11860*/  MUFU.EX2 R251, R40 ;  /* 0x0000002800fb7308 */ /* 0x000fe20000000800 */
[----:B------:R-:W-:Y:S02]  /*11870*/  PLOP3.LUT P1, PT, PT, PT, UP5, 0x40, 0x0 ;  /* 0x000000000000781c */ /* 0x000fe40003f2e858 */
[----:B------:R-:W-:Y:S01]  /*11880*/  FMNMX.FTZ R5, R10, R170, !PT ;  /* 0x000000aa0a057209 */ /* 0x000fe20007810000 */
[--C-:B---3--:R-:W-:Y:S01]  /*11890*/  FFMA.FTZ R4, R174, c[0x0][0x2d0], -R23.reuse ;  /* 0x0000b400ae047a23 */ /* 0x108fe20000010817 */
[----:B------:R-:W-:Y:S02]  /*118a0*/  ISETP.GT.AND P1, PT, R0, 0x18, P1 ;  /* 0x000000180000780c */ /* 0x000fe40000f24270 */
[----:B------:R-:W-:Y:S02]  /*118b0*/  PLOP3.LUT P0, PT, PT, PT, UP1, 0x40, 0x0 ;  /* 0x000000000000781c */ /* 0x000fe40003f0e818 */
[----:B------:R-:W-:Y:S01]  /*118c0*/  ISETP.LT.OR P1, PT, R2, 0x19, P1 ;  /* 0x000000190200780c */ /* 0x000fe20000f21670 */
[----:B------:R3:W-:Y:S01]  /*118d0*/  MUFU.EX2 R24, R4 ;  /* 0x0000000400187308 */ /* 0x0007e20000000800 */
[----:B--2---:R-:W-:Y:S02]  /*118e0*/  FMNMX.FTZ R167, R167, R7, !PT ;  /* 0x00000007a7a77209 */ /* 0x004fe40007810000 */
[----:B------:R-:W-:Y:S01]  /*118f0*/  FSEL R45, R30, -INF , !P1 ;  /* 0xff8000001e2d7808 */ /* 0x000fe20004800000 */
[--C-:B-1----:R-:W-:Y:S01]  /*11900*/  FFMA.FTZ R3, R192, c[0x0][0x2d0], -R23.reuse ;  /* 0x0000b400c0037a23 */ /* 0x102fe20000010817 */
[----:B------:R-:W-:Y:S01]  /*11910*/  PLOP3.LUT P1, PT, PT, PT, UP2, 0x40, 0x0 ;  /* 0x000000000000781c */ /* 0x000fe20003f2e828 */
[----:B------:R-:W-:Y:S01]  /*11920*/  LDSM.16.MT88.4 R28, [R225+0x2080] ;  /* 0x00208000e11c783b */ /* 0x000fe20000004200 */
[C---:B------:R-:W-:Y:S02]  /*11930*/  ISETP.GT.AND P0, PT, R0.reuse, 0x28, P0 ;  /* 0x000000280000780c */ /* 0x040fe40000704270 */
[----:B------:R-:W-:Y:S01]  /*11940*/  ISETP.GT.AND P1, PT, R0, 0x21, P1 ;  /* 0x000000210000780c */ /* 0x000fe20000f24270 */
[----:B------:R-:W1:Y:S01]  /*11950*/  MUFU.EX2 R42, R3 ;  /* 0x00000003002a7308 */ /* 0x000e620000000800 */
[C---:B------:R-:W-:Y:S02]  /*11960*/  ISETP.LT.OR P0, PT, R2.reuse, 0x29, P0 ;  /* 0x000000290200780c */ /* 0x040fe40000701670 */
[----:B------:R-:W-:Y:S02]  /*11970*/  ISETP.LT.OR P1, PT, R2, 0x22, P1 ;  /* 0x000000220200780c */ /* 0x000fe40000f21670 */
[----:B------:R-:W-:Y:S02]  /*11980*/  FSEL R173, R46, -INF , !P0 ;  /* 0xff8000002ead7808 */ /* 0x000fe40004000000 */
[----:B------:R-:W-:Y:S02]  /*11990*/  FSEL R174, R43, -INF , !P1 ;  /* 0xff8000002bae7808 */ /* 0x000fe40004800000 */
[----:B------:R-:W-:Y:S02]  /*119a0*/  FSETP.NEU.FTZ.AND P1, PT, R168, -INF , PT ;  /* 0xff800000a800780b */ /* 0x000fe40003f3d000 */
[----:B------:R-:W-:Y:S01]  /*119b0*/  PLOP3.LUT P0, PT, PT, PT, UP0, 0x40, 0x0 ;  /* 0x000000000000781c */ /* 0x000fe20003f0e808 */
[----:B------:R-:W-:Y:S01]  /*119c0*/  UISETP.GT.AND UP0, UPT, UR23, UR7, UPT ;  /* 0x000000071700728c */ /* 0x000fe2000bf04270 */
[----:B------:R-:W-:Y:S01]  /*119d0*/  FSEL R48, R48, RZ, P1 ;  /* 0x000000ff30307208 */ /* 0x000fe20000800000 */
[----:B------:R-:W-:Y:S01]  /*119e0*/  UIADD3 UR23, UR23, -0x1, URZ ;  /* 0xffffffff17177890 */ /* 0x000fe2000fffe03f */
[----:B---3--:R-:W-:Y:S02]  /*119f0*/  FMNMX.FTZ R4, R11, R5, !PT ;  /* 0x000000050b047209 */ /* 0x008fe40007810000 */
[----:B------:R-:W2:Y:S01]  /*11a00*/  SHFL.BFLY PT, R5, R167, 0x1, 0x1f ;  /* 0x0c201f00a7057f89 */ /* 0x000ea200000e0000 */
[----:B------:R-:W-:Y:S01]  /*11a10*/  ISETP.GT.AND P0, PT, R0, 0x29, P0 ;  /* 0x000000290000780c */ /* 0x000fe20000704270 */
[--C-:B------:R-:W-:Y:S01]  /*11a20*/  FFMA.FTZ R40, R194, c[0x0][0x2d0], -R48.reuse ;  /* 0x0000b400c2287a23 */ /* 0x100fe20000010830 */
[----:B------:R-:W-:Y:S02]  /*11a30*/  FMNMX.FTZ R4, R14, R4, !PT ;  /* 0x000000040e047209 */ /* 0x000fe40007810000 */
[----:B------:R-:W-:Y:S01]  /*11a40*/  ISETP.LT.OR P0, PT, R2, 0x2a, P0 ;  /* 0x0000002a0200780c */ /* 0x000fe20000701670 */
[--C-:B------:R-:W-:Y:S01]  /*11a50*/  FFMA.FTZ R2, R17, c[0x0][0x2d0], -R48.reuse ;  /* 0x0000b40011027a23 */ /* 0x100fe20000010830 */
[----:B------:R-:W-:Y:S01]  /*11a60*/  FMNMX.FTZ R4, R15, R4, !PT ;  /* 0x000000040f047209 */ /* 0x000fe20007810000 */
[----:B------:R3:W-:Y:S01]  /*11a70*/  MUFU.EX2 R250, R40 ;  /* 0x0000002800fa7308 */ /* 0x0007e20000000800 */
[----:B------:R-:W-:Y:S02]  /*11a80*/  FSEL R22, R47, -INF , !P0 ;  /* 0xff8000002f167808 */ /* 0x000fe40004000000 */
[----:B------:R-:W-:Y:S02]  /*11a90*/  FMNMX.FTZ R4, R41, R4, !PT ;  /* 0x0000000429047209 */ /* 0x000fe40007810000 */
[----:B----4-:R-:W-:Y:S02]  /*11aa0*/  MOV R47, R20 ;  /* 0x00000014002f7202 */ /* 0x010fe40000000f00 */
[----:B------:R-:W-:Y:S02]  /*11ab0*/  FMNMX.FTZ R4, R44, R4, !PT ;  /* 0x000000042c047209 */ /* 0x000fe40007810000 */
[----:B-1----:R-:W-:Y:S02]  /*11ac0*/  F2FP.PACK_AB R26, R42, R47 ;  /* 0x0000002f2a1a723e */ /* 0x002fe400000000ff */
[----:B------:R-:W-:Y:S01]  /*11ad0*/  FMNMX.FTZ R3, R45, R4, !PT ;  /* 0x000000042d037209 */ /* 0x000fe20007810000 */
[--C-:B------:R-:W-:Y:S02]  /*11ae0*/  FFMA.FTZ R4, R6, c[0x0][0x2d0], -R48.reuse ;  /* 0x0000b40006047a23 */ /* 0x100fe40000010830 */
[----:B------:R1:W-:Y:S01]  /*11af0*/  MUFU.EX2 R6, R2 ;  /* 0x0000000200067308 */ /* 0x0003e20000000800 */
        /* <DEDUP_REMOVED lines=8> */
[----:B---3--:R-:W-:Y:S02]  /*11b80*/  FFMA.FTZ R40, R200, c[0x0][0x2d0], -R23 ;  /* 0x0000b400c8287a23 */ /* 0x008fe40000010817 */
[----:B------:R-:W-:Y:S02]  /*11b90*/  FSEL R49, R49, RZ, P0 ;  /* 0x000000ff31317208 */ /* 0x000fe40000000000 */
[----:B------:R-:W-:Y:S04]  /*11ba0*/  FMNMX.FTZ R0, R173, R0, !PT ;  /* 0x00000000ad007209 */ /* 0x000fe80007810000 */
[----:B------:R-:W-:Y:S01]  /*11bb0*/  FMNMX.FTZ R0, R22, R0, !PT ;  /* 0x0000000016007209 */ /* 0x000fe20007810000 */
[----:B------:R3:W-:Y:S01]  /*11bc0*/  MUFU.EX2 R21, R4 ;  /* 0x0000000400157308 */ /* 0x0007e20000000800 */
[--C-:B-1----:R-:W-:Y:S09]  /*11bd0*/  FFMA.FTZ R2, R18, c[0x0][0x2d0], -R48.reuse ;  /* 0x0000b40012027a23 */ /* 0x102ff20000010830 */
[----:B------:R1:W4:Y:S01]  /*11be0*/  MUFU.EX2 R46, R2 ;  /* 0x00000002002e7308 */ /* 0x0003220000000800 */
[--C-:B--2---:R-:W-:Y:S09]  /*11bf0*/  FFMA.FTZ R3, R8, c[0x0][0x2d0], -R49.reuse ;  /* 0x0000b40008037a23 */ /* 0x104ff20000010831 */
[----:B------:R2:W-:Y:S01]  /*11c00*/  MUFU.EX2 R17, R3 ;  /* 0x0000000300117308 */ /* 0x0005e20000000800 */
[--C-:B---3--:R-:W-:Y:S09]  /*11c10*/  FFMA.FTZ R4, R12, c[0x0][0x2d0], -R49.reuse ;  /* 0x0000b4000c047a23 */ /* 0x108ff20000010831 */
[----:B------:R-:W-:Y:S01]  /*11c20*/  MUFU.EX2 R43, R4 ;  /* 0x00000004002b7308 */ /* 0x000fe20000000800 */
[----:B-1----:R-:W1:Y:S01]  /*11c30*/  SHFL.BFLY PT, R2, R0, 0x2, 0x1f ;  /* 0x0c401f0000027f89 */ /* 0x002e6200000e0000 */
[----:B----4-:R-:W-:Y:S08]  /*11c40*/  F2FP.PACK_AB R27, R7, R46 ;  /* 0x0000002e071b723e */ /* 0x010ff000000000ff */
[----:B------:R3:W-:Y:S01]  /*11c50*/  MUFU.EX2 R221, R40 ;  /* 0x0000002800dd7308 */ /* 0x0007e20000000800 */
[--C-:B--2---:R-:W-:Y:S09]  /*11c60*/  FFMA.FTZ R3, R16, c[0x0][0x2d0], -R49.reuse ;  /* 0x0000b40010037a23 */ /* 0x104ff20000010831 */
[----:B------:R1:W2:Y:S01]  /*11c70*/  MUFU.EX2 R20, R3 ;  /* 0x0000000300147308 */ /* 0x0002a20000000800 */
[----:B---3--:R-:W-:Y:S09]  /*11c80*/  FFMA.FTZ R40, R197, c[0x0][0x2d0], -R48 ;  /* 0x0000b400c5287a23 */ /* 0x008ff20000010830 */
[----:B------:R3:W-:Y:S01]  /*11c90*/  MUFU.EX2 R220, R40 ;  /* 0x0000002800dc7308 */ /* 0x0007e20000000800 */
[----:B-1----:R-:W-:Y:S01]  /*11ca0*/  FMNMX.FTZ R3, R0, R2, !PT ;  /* 0x0000000200037209 */ /* 0x002fe20007810000 */
[--C-:B------:R-:W-:Y:S01]  /*11cb0*/  FFMA.FTZ R2, R13, c[0x0][0x2d0], -R49.reuse ;  /* 0x0000b4000d027a23 */ /* 0x100fe20000010831 */
[----:B------:R-:W-:Y:S07]  /*11cc0*/  FSEL R0, R169, RZ, P2 ;  /* 0x000000ffa9007208 */ /* 0x000fee0001000000 */
[----:B------:R1:W-:Y:S01]  /*11cd0*/  MUFU.EX2 R9, R2 ;  /* 0x0000000200097308 */ /* 0x0003e20000000800 */
[----:B------:R-:W4:Y:S01]  /*11ce0*/  SHFL.BFLY PT, R4, R3, 0x1, 0x1f ;  /* 0x0c201f0003047f89 */ /* 0x000f2200000e0000 */
[----:B------:R-:W-:Y:S01]  /*11cf0*/  FADD.FTZ R0, -R0, R164 ;  /* 0x000000a400007221 */ /* 0x000fe20000010100 */
[----:B------:R-:W-:Y:S03]  /*11d00*/  MOV R164, R21 ;  /* 0x0000001500a47202 */ /* 0x000fe60000000f00 */
[----:B------:R-:W-:Y:S04]  /*11d10*/  FMUL.FTZ R0, R0, c[0x0][0x2d0] ;  /* 0x0000b40000007a20 */ /* 0x000fe80000410000 */
[----:B------:R5:W5:Y:S01]  /*11d20*/  MUFU.EX2 R21, R0 ;  /* 0x0000000000157308 */ /* 0x000b620000000800 */
[----:B---3--:R-:W-:Y:S09]  /*11d30*/  FFMA.FTZ R40, R201, c[0x0][0x2d0], -R49 ;  /* 0x0000b400c9287a23 */ /* 0x008ff20000010831 */
[----:B------:R-:W-:Y:S01]  /*11d40*/  MUFU.EX2 R201, R40 ;  /* 0x0000002800c97308 */ /* 0x000fe20000000800 */
[----:B-1----:R-:W-:Y:S02]  /*11d50*/  FSEL R2, R168, RZ, P1 ;  /* 0x000000ffa8027208 */ /* 0x002fe40000800000 */
[----:B----4-:R-:W-:Y:S03]  /*11d60*/  FMNMX.FTZ R3, R3, R4, !PT ;  /* 0x0000000403037209 */ /* 0x010fe60007810000 */
[----:B------:R-:W-:Y:S01]  /*11d70*/  FADD.FTZ R2, -R2, R165 ;  /* 0x000000a502027221 */ /* 0x000fe20000010100 */
[----:B--2---:R-:W-:Y:S01]  /*11d80*/  MOV R165, R20 ;  /* 0x0000001400a57202 */ /* 0x004fe20000000f00 */
[----:B------:R-:W-:Y:S02]  /*11d90*/  FMUL.FTZ R50, R3, c[0x0][0x2d0] ;  /* 0x0000b40003327a20 */ /* 0x000fe40000410000 */
[----:B------:R-:W-:Y:S01]  /*11da0*/  FMUL.FTZ R2, R2, c[0x0][0x2d0] ;  /* 0x0000b40002027a20 */ /* 0x000fe20000410000 */
[----:B-----5:R-:W-:Y:S01]  /*11db0*/  FSEL R0, R167, RZ, P0 ;  /* 0x000000ffa7007208 */ /* 0x020fe20000000000 */
[----:B------:R-:W-:Y:S01]  /*11dc0*/  FMUL.FTZ R5, R21, R177 ;  /* 0x000000b115057220 */ /* 0x000fe20000410000 */
[----:B------:R-:W-:Y:S01]  /*11dd0*/  FSETP.NEU.FTZ.AND P0, PT, R3, -INF , PT ;  /* 0xff8000000300780b */ /* 0x000fe20003f1d000 */
[----:B------:R-:W1:Y:S01]  /*11de0*/  MUFU.EX2 R20, R2 ;  /* 0x0000000200147308 */ /* 0x000e620000000800 */
[----:B------:R-:W-:Y:S01]  /*11df0*/  MOV R177, R7 ;  /* 0x0000000700b17202 */ /* 0x000fe20000000f00 */
[----:B------:R-:W-:Y:S01]  /*11e00*/  FADD.FTZ R0, -R0, R166 ;  /* 0x000000a600007221 */ /* 0x000fe20000010100 */
[----:B------:R-:W-:Y:S01]  /*11e10*/  FSEL R50, R50, RZ, P0 ;  /* 0x000000ff32327208 */ /* 0x000fe20000000000 */
[C---:B------:R-:W-:Y:S01]  /*11e20*/  FMUL.FTZ R16, R21.reuse, R188 ;  /* 0x000000bc15107220 */ /* 0x040fe20000410000 */
[----:B------:R-:W-:Y:S01]  /*11e30*/  MOV R166, R6 ;  /* 0x0000000600a67202 */ /* 0x000fe20000000f00 */
[----:B------:R-:W-:Y:S02]  /*11e40*/  FMUL.FTZ R0, R0, c[0x0][0x2d0] ;  /* 0x0000b40000007a20 */ /* 0x000fe40000410000 */
[--C-:B------:R-:W-:Y:S01]  /*11e50*/  FFMA.FTZ R4, R14, c[0x0][0x2d0], -R50.reuse ;  /* 0x0000b4000e047a23 */ /* 0x100fe20000010832 */
[----:B------:R-:W-:Y:S01]  /*11e60*/  F2FP.PACK_AB R25, R166, R164 ;  /* 0x000000a4a619723e */ /* 0x000fe200000000ff */
        /* <DEDUP_REMOVED lines=8> */
[C---:B------:R-:W-:Y:S02]  /*11ef0*/  FMUL.FTZ R160, R21.reuse, R160 ;  /* 0x000000a015a07220 */ /* 0x040fe40000410000 */
[C---:B-1----:R-:W-:Y:S01]  /*11f00*/  FMUL.FTZ R6, R20.reuse, R178 ;  /* 0x000000b214067220 */ /* 0x042fe20000410000 */
[----:B------:R-:W-:Y:S01]  /*11f10*/  MOV R178, R17 ;  /* 0x0000001100b27202 */ /* 0x000fe20000000f00 */
[C---:B------:R-:W-:Y:S01]  /*11f20*/  FMUL.FTZ R7, R20.reuse, R179 ;  /* 0x000000b314077220 */ /* 0x040fe20000410000 */
[----:B------:R-:W-:Y:S01]  /*11f30*/  MOV R179, R9 ;  /* 0x0000000900b37202 */ /* 0x000fe20000000f00 */
[----:B------:R-:W-:Y:S02]  /*11f40*/  FMUL.FTZ R17, R21, R189 ;  /* 0x000000bd15117220 */ /* 0x000fe40000410000 */
[C---:B------:R-:W-:Y:S01]  /*11f50*/  FMUL.FTZ R18, R20.reuse, R190 ;  /* 0x000000be14127220 */ /* 0x040fe20000410000 */
[----:B------:R-:W-:Y:S01]  /*11f60*/  F2FP.PACK_AB R34, R179, R43 ;  /* 0x0000002bb322723e */ /* 0x000fe200000000ff */
[----:B------:R-:W-:Y:S02]  /*11f70*/  FMUL.FTZ R19, R20, R191 ;  /* 0x000000bf14137220 */ /* 0x000fe40000410000 */
[--C-:B--2---:R-:W-:Y:S01]  /*11f80*/  FFMA.FTZ R0, R10, c[0x0][0x2d0], -R50.reuse ;  /* 0x0000b4000a007a23 */ /* 0x104fe20000010832 */
[----:B------:R-:W-:Y:S01]  /*11f90*/  LDSM.16.MT88.4 R188, [R225+0x3080] ;  /* 0x00308000e1bc783b */ /* 0x000fe20000004200 */
[C---:B---3--:R-:W-:Y:S01]  /*11fa0*/  FMUL.FTZ R8, R2.reuse, R180 ;  /* 0x000000b402087220 */ /* 0x048fe20000410000 */
[----:B------:R-:W-:Y:S01]  /*11fb0*/  MOV R180, R165 ;  /* 0x000000a500b47202 */ /* 0x000fe20000000f00 */
[----:B------:R1:W-:Y:S01]  /*11fc0*/  MUFU.EX2 R175, R0 ;  /* 0x0000000000af7308 */ /* 0x0003e20000000800 */
[C---:B------:R-:W-:Y:S01]  /*11fd0*/  FMUL.FTZ R9, R2.reuse, R181 ;  /* 0x000000b502097220 */ /* 0x040fe20000410000 */
[----:B------:R-:W-:Y:S01]  /*11fe0*/  MOV R181, R47 ;  /* 0x0000002f00b57202 */ /* 0x000fe20000000f00 */
[C---:B------:R-:W-:Y:S01]  /*11ff0*/  FMUL.FTZ R12, R2.reuse, R184 ;  /* 0x000000b8020c7220 */ /* 0x040fe20000410000 */
[----:B------:R-:W-:Y:S01]  /*12000*/  MOV R184, R42 ;  /* 0x0000002a00b87202 */ /* 0x000fe20000000f00 */
[--C-:B----4-:R-:W-:Y:S02]  /*12010*/  FFMA.FTZ R4, R15, c[0x0][0x2d0], -R50.reuse ;  /* 0x0000b4000f047a23 */ /* 0x110fe40000010832 */
[----:B------:R-:W-:Y:S02]  /*12020*/  FMUL.FTZ R13, R2, R185 ;  /* 0x000000b9020d7220 */ /* 0x000fe40000410000 */
[C---:B------:R-:W-:Y:S01]  /*12030*/  FMUL.FTZ R134, R20.reuse, R134 ;  /* 0x0000008614867220 */ /* 0x040fe20000410000 */
[----:B------:R2:W3:Y:S01]  /*12040*/  MUFU.EX2 R207, R4 ;  /* 0x0000000400cf7308 */ /* 0x0004e20000000800 */
[----:B------:R-:W-:Y:S02]  /*12050*/  FMUL.FTZ R135, R20, R135 ;  /* 0x0000008714877220 */ /* 0x000fe40000410000 */
[C---:B------:R-:W-:Y:S02]  /*12060*/  FMUL.FTZ R136, R2.reuse, R136 ;  /* 0x0000008802887220 */ /* 0x040fe40000410000 */
[C---:B------:R-:W-:Y:S02]  /*12070*/  FMUL.FTZ R137, R2.reuse, R137 ;  /* 0x0000008902897220 */ /* 0x040fe40000410000 */
[C---:B------:R-:W-:Y:S02]  /*12080*/  FMUL.FTZ R140, R2.reuse, R140 ;  /* 0x0000008c028c7220 */ /* 0x040fe40000410000 */
[----:B------:R-:W-:Y:S02]  /*12090*/  FMUL.FTZ R141, R2, R141 ;  /* 0x0000008d028d7220 */ /* 0x000fe40000410000 */
[C---:B------:R-:W-:Y:S02]  /*120a0*/  FMUL.FTZ R146, R20.reuse, R146 ;  /* 0x0000009214927220 */ /* 0x040fe40000410000 */
[C---:B------:R-:W-:Y:S02]  /*120b0*/  FMUL.FTZ R147, R20.reuse, R147 ;  /* 0x0000009314937220 */ /* 0x040fe40000410000 */
[----:B-1----:R-:W-:Y:S02]  /*120c0*/  FFMA.FTZ R0, R11, c[0x0][0x2d0], -R50 ;  /* 0x0000b4000b007a23 */ /* 0x002fe40000010832 */
[C---:B------:R-:W-:Y:S02]  /*120d0*/  FMUL.FTZ R150, R20.reuse, R150 ;  /* 0x0000009614967220 */ /* 0x040fe40000410000 */
[----:B------:R1:W4:Y:S01]  /*120e0*/  MUFU.EX2 R192, R0 ;  /* 0x0000000000c07308 */ /* 0x0003220000000800 */
[----:B------:R-:W-:Y:S02]  /*120f0*/  FMUL.FTZ R151, R20, R151 ;  /* 0x0000009714977220 */ /* 0x000fe40000410000 */
[C---:B------:R-:W-:Y:S02]  /*12100*/  FMUL.FTZ R152, R2.reuse, R152 ;  /* 0x0000009802987220 */ /* 0x040fe40000410000 */
[----:B--2---:R-:W-:Y:S01]  /*12110*/  FMUL.FTZ R4, R21, R176 ;  /* 0x000000b015047220 */ /* 0x004fe20000410000 */
[----:B------:R-:W-:Y:S01]  /*12120*/  MOV R176, R32 ;  /* 0x0000002000b07202 */ /* 0x000fe20000000f00 */
[C---:B------:R-:W-:Y:S01]  /*12130*/  FMUL.FTZ R153, R2.reuse, R153 ;  /* 0x0000009902997220 */ /* 0x040fe20000410000 */
[----:B---3--:R-:W-:Y:S01]  /*12140*/  F2FP.PACK_AB R35, R207, R206 ;  /* 0x000000cecf23723e */ /* 0x008fe200000000ff */
[C---:B------:R-:W-:Y:S02]  /*12150*/  FMUL.FTZ R156, R2.reuse, R156 ;  /* 0x0000009c029c7220 */ /* 0x040fe40000410000 */
[----:B------:R-:W-:Y:S02]  /*12160*/  FMUL.FTZ R157, R2, R157 ;  /* 0x0000009d029d7220 */ /* 0x000fe40000410000 */
[C---:B------:R-:W-:Y:S02]  /*12170*/  FMUL.FTZ R161, R21.reuse, R161 ;  /* 0x000000a115a17220 */ /* 0x040fe40000410000 */
[C---:B------:R-:W-:Y:S02]  /*12180*/  FMUL.FTZ R162, R20.reuse, R162 ;  /* 0x000000a214a27220 */ /* 0x040fe40000410000 */
[C---:B------:R-:W-:Y:S02]  /*12190*/  FMUL.FTZ R163, R20.reuse, R163 ;  /* 0x000000a314a37220 */ /* 0x040fe40000410000 */
[C---:B------:R-:W-:Y:S02]  /*121a0*/  FMUL.FTZ R52, R21.reuse, R52 ;  /* 0x0000003415347220 */ /* 0x040fe40000410000 */
[----:B------:R-:W-:Y:S02]  /*121b0*/  FMUL.FTZ R53, R21, R53 ;  /* 0x0000003515357220 */ /* 0x000fe40000410000 */
        /* <DEDUP_REMOVED lines=8> */
[----:B------:R-:W-:Y:S02]  /*12240*/  FMUL.FTZ R57, R2, R57 ;  /* 0x0000003902397220 */ /* 0x000fe40000410000 */
[----:B------:R-:W-:Y:S01]  /*12250*/  FMUL.FTZ R0, R0, c[0x0][0x2d0] ;  /* 0x0000b40000007a20 */ /* 0x000fe20000410000 */
[----:B------:R-:W-:Y:S01]  /*12260*/  F2FP.PACK_AB R24, R170, R32 ;  /* 0x00000020aa18723e */ /* 0x000fe200000000ff */
[C---:B------:R-:W-:Y:S01]  /*12270*/  FMUL.FTZ R60, R2.reuse, R60 ;  /* 0x0000003c023c7220 */ /* 0x040fe20000410000 */
[----:B------:R-:W-:Y:S01]  /*12280*/  F2FP.PACK_AB R32, R165, R178 ;  /* 0x000000b2a520723e */ /* 0x000fe200000000ff */
[----:B------:R-:W-:Y:S02]  /*12290*/  FMUL.FTZ R61, R2, R61 ;  /* 0x0000003d023d7220 */ /* 0x000fe40000410000 */
[----:B------:R-:W1:Y:S01]  /*122a0*/  MUFU.EX2 R0, R0 ;  /* 0x0000000000007308 */ /* 0x000e620000000800 */
[C---:B------:R-:W-:Y:S01]  /*122b0*/  FMUL.FTZ R64, R21.reuse, R64 ;  /* 0x0000004015407220 */ /* 0x040fe20000410000 */
[-C--:B------:R-:W-:Y:S05]  /*122c0*/  HMMA.16816.F32 R4, R24, R28.reuse, R4 ;  /* 0x0000001c1804723c */ /* 0x080fea0000001804 */
[C---:B------:R-:W-:Y:S02]  /*122d0*/  FMUL.FTZ R65, R21.reuse, R65 ;  /* 0x0000004115417220 */ /* 0x040fe40000410000 */
[C---:B------:R-:W-:Y:S02]  /*122e0*/  FMUL.FTZ R66, R20.reuse, R66 ;  /* 0x0000004214427220 */ /* 0x040fe40000410000 */
[C---:B------:R-:W-:Y:S03]  /*122f0*/  FMUL.FTZ R67, R20.reuse, R67 ;  /* 0x0000004314437220 */ /* 0x040fe60000410000 */
[C---:B------:R-:W-:Y:S02]  /*12300*/  FMUL.FTZ R68, R21.reuse, R68 ;  /* 0x0000004415447220 */ /* 0x040fe40000410000 */
[C---:B------:R-:W-:Y:S02]  /*12310*/  FMUL.FTZ R69, R21.reuse, R69 ;  /* 0x0000004515457220 */ /* 0x040fe40000410000 */
[C---:B------:R-:W-:Y:S02]  /*12320*/  FMUL.FTZ R70, R20.reuse, R70 ;  /* 0x0000004614467220 */ /* 0x040fe40000410000 */
[----:B------:R-:W-:Y:S02]  /*12330*/  FMUL.FTZ R71, R20, R71 ;  /* 0x0000004714477220 */ /* 0x000fe40000410000 */
[----:B------:R-:W-:Y:S02]  /*12340*/  FMUL.FTZ R72, R2, R72 ;  /* 0x0000004802487220 */ /* 0x000fe40000410000 */
[C---:B-1----:R-:W-:Y:S01]  /*12350*/  FMUL.FTZ R10, R0.reuse, R182 ;  /* 0x000000b6000a7220 */ /* 0x042fe20000410000 */
[----:B------:R-:W-:Y:S01]  /*12360*/  MOV R182, R46 ;  /* 0x0000002e00b67202 */ /* 0x000fe20000000f00 */
[C---:B------:R-:W-:Y:S01]  /*12370*/  FMUL.FTZ R11, R0.reuse, R183 ;  /* 0x000000b7000b7220 */ /* 0x040fe20000410000 */
[----:B------:R-:W-:Y:S01]  /*12380*/  MOV R183, R43 ;  /* 0x0000002b00b77202 */ /* 0x000fe20000000f00 */
[C---:B------:R-:W-:Y:S02]  /*12390*/  FMUL.FTZ R14, R0.reuse, R186 ;  /* 0x000000ba000e7220 */ /* 0x040fe40000410000 */
[C---:B------:R-:W-:Y:S02]  /*123a0*/  FMUL.FTZ R15, R0.reuse, R187 ;  /* 0x000000bb000f7220 */ /* 0x040fe40000410000 */
        /* <DEDUP_REMOVED lines=11> */
[-C--:B------:R-:W-:Y:S04]  /*12460*/  HMMA.16816.F32 R132, R24, R36.reuse, R132 ;  /* 0x000000241884723c */ /* 0x080fe80000001884 */
[C---:B------:R-:W-:Y:S02]  /*12470*/  FMUL.FTZ R159, R0.reuse, R159 ;  /* 0x0000009f009f7220 */ /* 0x040fe40000410000 */
[C---:B------:R-:W-:Y:S02]  /*12480*/  FMUL.FTZ R58, R0.reuse, R58 ;  /* 0x0000003a003a7220 */ /* 0x040fe40000410000 */
[C---:B------:R-:W-:Y:S04]  /*12490*/  HMMA.16816.F32 R136, R32.reuse, R36, R136 ;  /* 0x000000242088723c */ /* 0x040fe80000001888 */
[C---:B------:R-:W-:Y:S02]  /*124a0*/  FMUL.FTZ R59, R0.reuse, R59 ;  /* 0x0000003b003b7220 */ /* 0x040fe40000410000 */
[C---:B------:R-:W-:Y:S02]  /*124b0*/  FMUL.FTZ R62, R0.reuse, R62 ;  /* 0x0000003e003e7220 */ /* 0x040fe40000410000 */
[-C--:B------:R-:W-:Y:S04]  /*124c0*/  HMMA.16816.F32 R140, R32, R38.reuse, R140 ;  /* 0x00000026208c723c */ /* 0x080fe8000000188c */
[----:B------:R-:W-:Y:S02]  /*124d0*/  FMUL.FTZ R63, R0, R63 ;  /* 0x0000003f003f7220 */ /* 0x000fe40000410000 */
[----:B------:R-:W-:Y:S02]  /*124e0*/  FMUL.FTZ R73, R2, R73 ;  /* 0x0000004902497220 */ /* 0x000fe40000410000 */
[C---:B------:R-:W-:Y:S01]  /*124f0*/  HMMA.16816.F32 R144, R24.reuse, R38, R144 ;  /* 0x000000261890723c */ /* 0x040fe20000001890 */
[----:B------:R-:W2:Y:S03]  /*12500*/  LDSM.16.MT88.4 R36, [R227+0x2080] ;  /* 0x00208000e324783b */ /* 0x000ea60000004200 */
[C---:B------:R-:W-:Y:S02]  /*12510*/  FMUL.FTZ R74, R0.reuse, R74 ;  /* 0x0000004a004a7220 */ /* 0x040fe40000410000 */
[----:B------:R-:W-:Y:S02]  /*12520*/  FMUL.FTZ R75, R0, R75 ;  /* 0x0000004b004b7220 */ /* 0x000fe40000410000 */
[C---:B------:R-:W-:Y:S01]  /*12530*/  FMUL.FTZ R76, R2.reuse, R76 ;  /* 0x0000004c024c7220 */ /* 0x040fe20000410000 */
[-C--:B-1----:R-:W-:Y:S03]  /*12540*/  HMMA.16816.F32 R148, R24, R28.reuse, R148 ;  /* 0x0000001c1894723c */ /* 0x082fe60000001894 */
[----:B------:R-:W-:Y:S02]  /*12550*/  FMUL.FTZ R77, R2, R77 ;  /* 0x0000004d024d7220 */ /* 0x000fe40000410000 */
[C---:B------:R-:W-:Y:S02]  /*12560*/  FMUL.FTZ R78, R0.reuse, R78 ;  /* 0x0000004e004e7220 */ /* 0x040fe40000410000 */
        /* <DEDUP_REMOVED lines=10> */
[----:B------:R-:W-:Y:S02]  /*12610*/  FMUL.FTZ R85, R21, R85 ;  /* 0x0000005515557220 */ /* 0x000fe40000410000 */
[-C--:B--2---:R-:W-:Y:S04]  /*12620*/  HMMA.16816.F32 R52, R24, R36.reuse, R52 ;  /* 0x000000241834723c */ /* 0x084fe80000001834 */
[C---:B------:R-:W-:Y:S02]  /*12630*/  FMUL.FTZ R86, R20.reuse, R86 ;  /* 0x0000005614567220 */ /* 0x040fe40000410000 */
[----:B------:R-:W-:Y:S02]  /*12640*/  FMUL.FTZ R87, R20, R87 ;  /* 0x0000005714577220 */ /* 0x000fe40000410000 */
[C---:B------:R-:W-:Y:S04]  /*12650*/  HMMA.16816.F32 R56, R32.reuse, R36, R56 ;  /* 0x000000242038723c */ /* 0x040fe80000001838 */
[C---:B------:R-:W-:Y:S02]  /*12660*/  FMUL.FTZ R88, R2.reuse, R88 ;  /* 0x0000005802587220 */ /* 0x040fe40000410000 */
[----:B------:R-:W-:Y:S02]  /*12670*/  FMUL.FTZ R89, R2, R89 ;  /* 0x0000005902597220 */ /* 0x000fe40000410000 */
[-C--:B------:R-:W-:Y:S04]  /*12680*/  HMMA.16816.F32 R60, R32, R38.reuse, R60 ;  /* 0x00000026203c723c */ /* 0x080fe8000000183c */
[----:B------:R-:W-:Y:S02]  /*12690*/  FFMA.FTZ R36, R193, c[0x0][0x2d0], -R23 ;  /* 0x0000b400c1247a23 */ /* 0x000fe40000010817 */
[C---:B------:R-:W-:Y:S02]  /*126a0*/  FMUL.FTZ R90, R0.reuse, R90 ;  /* 0x0000005a005a7220 */ /* 0x040fe40000410000 */
[C---:B------:R-:W-:Y:S01]  /*126b0*/  HMMA.16816.F32 R64, R24.reuse, R38, R64 ;  /* 0x000000261840723c */ /* 0x040fe20000001840 */
[----:B------:R2:W-:Y:S03]  /*126c0*/  MUFU.EX2 R252, R36 ;  /* 0x0000002400fc7308 */ /* 0x0005e60000000800 */
[----:B------:R-:W-:Y:S02]  /*126d0*/  FMUL.FTZ R91, R0, R91 ;  /* 0x0000005b005b7220 */ /* 0x000fe40000410000 */
[C---:B------:R-:W-:Y:S02]  /*126e0*/  FMUL.FTZ R92, R2.reuse, R92 ;  /* 0x0000005c025c7220 */ /* 0x040fe40000410000 */
[----:B------:R-:W-:Y:S01]  /*126f0*/  FMUL.FTZ R93, R2, R93 ;  /* 0x0000005d025d7220 */ /* 0x000fe20000410000 */
[-C--:B-1----:R-:W-:Y:S03]  /*12700*/  HMMA.16816.F32 R68, R24, R28.reuse, R68 ;  /* 0x0000001c1844723c */ /* 0x082fe60000001844 */
[C---:B------:R-:W-:Y:S02]  /*12710*/  FMUL.FTZ R94, R0.reuse, R94 ;  /* 0x0000005e005e7220 */ /* 0x040fe40000410000 */
[----:B------:R-:W-:Y:S02]  /*12720*/  FMUL.FTZ R95, R0, R95 ;  /* 0x0000005f005f7220 */ /* 0x000fe40000410000 */
[C---:B------:R-:W-:Y:S01]  /*12730*/  FMUL.FTZ R96, R21.reuse, R96 ;  /* 0x0000006015607220 */ /* 0x040fe20000410000 */
[C---:B------:R-:W-:Y:S04]  /*12740*/  HMMA.16816.F32 R72, R32.reuse, R28, R72 ;  /* 0x0000001c2048723c */ /* 0x040fe80000001848 */
[C---:B------:R-:W-:Y:S02]  /*12750*/  FMUL.FTZ R97, R21.reuse, R97 ;  /* 0x0000006115617220 */ /* 0x040fe40000410000 */
[----:B------:R-:W-:Y:S02]  /*12760*/  FMUL.FTZ R98, R20, R98 ;  /* 0x0000006214627220 */ /* 0x000fe40000410000 */
[-C--:B------:R-:W-:Y:S01]  /*12770*/  HMMA.16816.F32 R76, R32, R30.reuse, R76 ;  /* 0x0000001e204c723c */ /* 0x080fe2000000184c */
[----:B--2---:R-:W1:Y:S03]  /*12780*/  LDSM.16.MT88.4 R36, [R226+0x3880] ;  /* 0x00388000e224783b */ /* 0x004e660000004200 */
[----:B------:R-:W-:Y:S02]  /*12790*/  FFMA.FTZ R28, R196, c[0x0][0x2d0], -R48 ;  /* 0x0000b400c41c7a23 */ /* 0x000fe40000010830 */
[C---:B------:R-:W-:Y:S02]  /*127a0*/  FMUL.FTZ R99, R20.reuse, R99 ;  /* 0x0000006314637220 */ /* 0x040fe40000410000 */
[C---:B------:R-:W-:Y:S01]  /*127b0*/  HMMA.16816.F32 R80, R24.reuse, R30, R80 ;  /* 0x0000001e1850723c */ /* 0x040fe20000001850 */
[----:B------:R2:W-:Y:S03]  /*127c0*/  MUFU.EX2 R223, R28 ;  /* 0x0000001c00df7308 */ /* 0x0005e60000000800 */
[C---:B------:R-:W-:Y:S02]  /*127d0*/  FMUL.FTZ R100, R21.reuse, R100 ;  /* 0x0000006415647220 */ /* 0x040fe40000410000 */
[C---:B------:R-:W-:Y:S02]  /*127e0*/  FMUL.FTZ R101, R21.reuse, R101 ;  /* 0x0000006515657220 */ /* 0x040fe40000410000 */
[C---:B------:R-:W-:Y:S04]  /*127f0*/  FMUL.FTZ R102, R20.reuse, R102 ;  /* 0x0000006614667220 */ /* 0x040fe80000410000 */
[----:B------:R-:W-:Y:S02]  /*12800*/  FMUL.FTZ R103, R20, R103 ;  /* 0x0000006714677220 */ /* 0x000fe40000410000 */
[C---:B------:R-:W-:Y:S02]  /*12810*/  FMUL.FTZ R104, R2.reuse, R104 ;  /* 0x0000006802687220 */ /* 0x040fe40000410000 */
[----:B------:R-:W-:Y:S02]  /*12820*/  FMUL.FTZ R105, R2, R105 ;  /* 0x0000006902697220 */ /* 0x000fe40000410000 */
[C---:B------:R-:W-:Y:S02]  /*12830*/  FMUL.FTZ R106, R0.reuse, R106 ;  /* 0x0000006a006a7220 */ /* 0x040fe40000410000 */
[----:B------:R-:W-:Y:S02]  /*12840*/  FMUL.FTZ R107, R0, R107 ;  /* 0x0000006b006b7220 */ /* 0x000fe40000410000 */
[----:B------:R-:W-:Y:S01]  /*12850*/  FFMA.FTZ R40, R202, c[0x0][0x2d0], -R49 ;  /* 0x0000b400ca287a23 */ /* 0x000fe20000010831 */
[----:B------:R-:W-:Y:S01]  /*12860*/  MOV R202, R179 ;  /* 0x000000b300ca7202 */ /* 0x000fe20000000f00 */
[----:B------:R-:W-:Y:S01]  /*12870*/  FMUL.FTZ R108, R2, R108 ;  /* 0x0000006c026c7220 */ /* 0x000fe20000410000 */
[----:B------:R-:W-:Y:S01]  /*12880*/  MOV R179, R166 ;  /* 0x000000a600b37202 */ /* 0x000fe20000000f00 */
[----:B--2---:R-:W-:Y:S01]  /*12890*/  FFMA.FTZ R28, R198, c[0x0][0x2d0], -R23 ;  /* 0x0000b400c61c7a23 */ /* 0x004fe20000010817 */
[----:B------:R2:W-:Y:S01]  /*128a0*/  MUFU.EX2 R200, R40 ;  /* 0x0000002800c87308 */ /* 0x0005e20000000800 */
[----:B------:R-:W-:Y:S02]  /*128b0*/  FMUL.FTZ R109, R2, R109 ;  /* 0x0000006d026d7220 */ /* 0x000fe40000410000 */
[C---:B------:R-:W-:Y:S02]  /*128c0*/  FMUL.FTZ R110, R0.reuse, R110 ;  /* 0x0000006e006e7220 */ /* 0x040fe40000410000 */
[----:B------:R-:W-:Y:S01]  /*128d0*/  FMUL.FTZ R111, R0, R111 ;  /* 0x0000006f006f7220 */ /* 0x000fe20000410000 */
[-C--:B-1----:R-:W-:Y:S03]  /*128e0*/  HMMA.16816.F32 R84, R24, R36.reuse, R84 ;  /* 0x000000241854723c */ /* 0x082fe60000001854 */
[C---:B------:R-:W-:Y:S01]  /*128f0*/  FMUL.FTZ R112, R21.reuse, R112 ;  /* 0x0000007015707220 */ /* 0x040fe20000410000 */
[----:B------:R1:W-:Y:S01]  /*12900*/  MUFU.EX2 R222, R28 ;  /* 0x0000001c00de7308 */ /* 0x0003e20000000800 */
[C---:B------:R-:W-:Y:S02]  /*12910*/  FMUL.FTZ R113, R21.reuse, R113 ;  /* 0x0000007115717220 */ /* 0x040fe40000410000 */
[C---:B------:R-:W-:Y:S01]  /*12920*/  FMUL.FTZ R114, R20.reuse, R114 ;  /* 0x0000007214727220 */ /* 0x040fe20000410000 */
[C---:B------:R-:W-:Y:S04]  /*12930*/  HMMA.16816.F32 R88, R32.reuse, R36, R88 ;  /* 0x000000242058723c */ /* 0x040fe80000001858 */
[C---:B------:R-:W-:Y:S02]  /*12940*/  FMUL.FTZ R115, R20.reuse, R115 ;  /* 0x0000007314737220 */ /* 0x040fe40000410000 */
[----:B------:R-:W-:Y:S02]  /*12950*/  FMUL.FTZ R116, R21, R116 ;  /* 0x0000007415747220 */ /* 0x000fe40000410000 */
[-C--:B------:R-:W-:Y:S04]  /*12960*/  HMMA.16816.F32 R92, R32, R38.reuse, R92 ;  /* 0x00000026205c723c */ /* 0x080fe8000000185c */
[----:B--2---:R-:W-:Y:S02]  /*12970*/  FFMA.FTZ R40, R45, c[0x0][0x2d0], -R50 ;  /* 0x0000b4002d287a23 */ /* 0x004fe40000010832 */
[----:B------:R-:W-:Y:S02]  /*12980*/  FFMA.FTZ R36, R199, c[0x0][0x2d0], -R48 ;  /* 0x0000b400c7247a23 */ /* 0x000fe40000010830 */
[C---:B------:R-:W-:Y:S02]  /*12990*/  HMMA.16816.F32 R96, R24.reuse, R38, R96 ;  /* 0x000000261860723c */ /* 0x040fe40000001860 */
[----:B------:R2:W-:Y:S01]  /*129a0*/  MUFU.EX2 R219, R36 ;  /* 0x0000002400db7308 */ /* 0x0005e20000000800 */
[----:B-1----:R-:W1:Y:S01]  /*129b0*/  LDSM.16.MT88.4 R28, [R228+0x3880] ;  /* 0x00388000e41c783b */ /* 0x002e620000004200 */
[----:B------:R-:W-:Y:S02]  /*129c0*/  FMUL.FTZ R117, R21, R117 ;  /* 0x0000007515757220 */ /* 0x000fe40000410000 */
[C---:B------:R-:W-:Y:S02]  /*129d0*/  FMUL.FTZ R118, R20.reuse, R118 ;  /* 0x0000007614767220 */ /* 0x040fe40000410000 */
[----:B------:R-:W-:Y:S04]  /*129e0*/  FMUL.FTZ R119, R20, R119 ;  /* 0x0000007714777220 */ /* 0x000fe80000410000 */
[C---:B------:R-:W-:Y:S02]  /*129f0*/  FMUL.FTZ R120, R2.reuse, R120 ;  /* 0x0000007802787220 */ /* 0x040fe40000410000 */
[----:B------:R-:W-:Y:S02]  /*12a00*/  FMUL.FTZ R121, R2, R121 ;  /* 0x0000007902797220 */ /* 0x000fe40000410000 */
[C---:B------:R-:W-:Y:S02]  /*12a10*/  FMUL.FTZ R122, R0.reuse, R122 ;  /* 0x0000007a007a7220 */ /* 0x040fe40000410000 */
[----:B------:R-:W-:Y:S02]  /*12a20*/  FMUL.FTZ R123, R0, R123 ;  /* 0x0000007b007b7220 */ /* 0x000fe40000410000 */
[C---:B------:R-:W-:Y:S02]  /*12a30*/  FMUL.FTZ R124, R2.reuse, R124 ;  /* 0x0000007c027c7220 */ /* 0x040fe40000410000 */
[----:B------:R-:W-:Y:S02]  /*12a40*/  FMUL.FTZ R125, R2, R125 ;  /* 0x0000007d027d7220 */ /* 0x000fe40000410000 */
[C---:B------:R-:W-:Y:S02]  /*12a50*/  FMUL.FTZ R126, R0.reuse, R126 ;  /* 0x0000007e007e7220 */ /* 0x040fe40000410000 */
[--C-:B--2---:R-:W-:Y:S02]  /*12a60*/  FFMA.FTZ R36, R51, c[0x0][0x2d0], -R49.reuse ;  /* 0x0000b40033247a23 */ /* 0x104fe40000010831 */
[----:B------:R-:W-:Y:S02]  /*12a70*/  FMUL.FTZ R127, R0, R127 ;  /* 0x0000007f007f7220 */ /* 0x000fe40000410000 */
[----:B------:R2:W3:Y:S01]  /*12a80*/  MUFU.EX2 R218, R36 ;  /* 0x0000002400da7308 */ /* 0x0004e20000000800 */
[C---:B------:R-:W-:Y:S02]  /*12a90*/  FMUL.FTZ R128, R21.reuse, R128 ;  /* 0x0000008015807220 */ /* 0x040fe40000410000 */
[----:B------:R-:W-:Y:S02]  /*12aa0*/  FMUL.FTZ R129, R21, R129 ;  /* 0x0000008115817220 */ /* 0x000fe40000410000 */
[C---:B------:R-:W-:Y:S02]  /*12ab0*/  FMUL.FTZ R130, R20.reuse, R130 ;  /* 0x0000008214827220 */ /* 0x040fe40000410000 */
[----:B------:R-:W-:Y:S01]  /*12ac0*/  FMUL.FTZ R131, R20, R131 ;  /* 0x0000008314837220 */ /* 0x000fe20000410000 */
[-C--:B-1----:R-:W-:Y:S08]  /*12ad0*/  HMMA.16816.F32 R100, R24, R28.reuse, R100 ;  /* 0x0000001c1864723c */ /* 0x082ff00000001864 */
[C---:B------:R-:W-:Y:S01]  /*12ae0*/  HMMA.16816.F32 R104, R32.reuse, R28, R104 ;  /* 0x0000001c2068723c */ /* 0x040fe20000001868 */
[----:B--2---:R-:W1:Y:S06]  /*12af0*/  LDSM.16.MT88.4 R36, [R227+0x3880] ;  /* 0x00388000e324783b */ /* 0x004e6c0000004200 */
[----:B------:R-:W-:Y:S01]  /*12b00*/  FFMA.FTZ R28, R203, c[0x0][0x2d0], -R49 ;  /* 0x0000b400cb1c7a23 */ /* 0x000fe20000010831 */
[-C--:B------:R-:W-:Y:S03]  /*12b10*/  HMMA.16816.F32 R108, R32, R30.reuse, R108 ;  /* 0x0000001e206c723c */ /* 0x080fe6000000186c */
[----:B------:R2:W4:Y:S01]  /*12b20*/  MUFU.EX2 R199, R28 ;  /* 0x0000001c00c77308 */ /* 0x0005220000000800 */
[----:B------:R-:W-:Y:S02]  /*12b30*/  MOV R203, R177 ;  /* 0x000000b100cb7202 */ /* 0x000fe40000000f00 */
[----:B------:R-:W-:Y:S02]  /*12b40*/  MOV R177, R164 ;  /* 0x000000a400b17202 */ /* 0x000fe40000000f00 */
[C---:B------:R-:W-:Y:S05]  /*12b50*/  HMMA.16816.F32 R112, R24.reuse, R30, R112 ;  /* 0x0000001e1870723c */ /* 0x040fea0000001870 */
[----:B------:R5:W-:Y:S01]  /*12b60*/  MUFU.EX2 R164, R40 ;  /* 0x0000002800a47308 */ /* 0x000be20000000800 */
[--C-:B--2---:R-:W-:Y:S09]  /*12b70*/  FFMA.FTZ R28, R41, c[0x0][0x2d0], -R50.reuse ;  /* 0x0000b400291c7a23 */ /* 0x104ff20000010832 */
[----:B------:R2:W-:Y:S01]  /*12b80*/  MUFU.EX2 R166, R28 ;  /* 0x0000001c00a67308 */ /* 0x0005e20000000800 */
[-C--:B-1----:R-:W-:Y:S01]  /*12b90*/  HMMA.16816.F32 R116, R24, R36.reuse, R116 ;  /* 0x000000241874723c */ /* 0x082fe20000001874 */
[----:B-----5:R-:W-:Y:S07]  /*12ba0*/  LDSM.16.MT88.4 R40, [R226+0x2880] ;  /* 0x00288000e228783b */ /* 0x020fee0000004200 */
[C---:B------:R-:W-:Y:S07]  /*12bb0*/  HMMA.16816.F32 R120, R32.reuse, R36, R120 ;  /* 0x000000242078723c */ /* 0x040fee0000001878 */
[--C-:B------:R-:W-:Y:S01]  /*12bc0*/  FFMA.FTZ R36, R171, c[0x0][0x2d0], -R50.reuse ;  /* 0x0000b400ab247a23 */ /* 0x100fe20000010832 */
[-C--:B------:R-:W-:Y:S03]  /*12bd0*/  HMMA.16816.F32 R124, R32, R38.reuse, R124 ;  /* 0x00000026207c723c */ /* 0x080fe6000000187c */
[----:B------:R-:W1:Y:S01]  /*12be0*/  MUFU.EX2 R51, R36 ;  /* 0x0000002400337308 */ /* 0x000e620000000800 */
[----:B--2---:R-:W-:Y:S02]  /*12bf0*/  FFMA.FTZ R28, R44, c[0x0][0x2d0], -R50 ;  /* 0x0000b4002c1c7a23 */ /* 0x004fe40000010832 */
[----:B------:R-:W-:Y:S02]  /*12c00*/  LDSM.16.MT88.4 R44, [R228+0x2880] ;  /* 0x00288000e42c783b */ /* 0x000fe40000004200 */
[----:B------:R-:W-:Y:S04]  /*12c10*/  HMMA.16816.F32 R128, R24, R38, R128 ;  /* 0x000000261880723c */ /* 0x000fe80000001880 */
[----:B---3--:R-:W-:Y:S01]  /*12c20*/  F2FP.PACK_AB R32, R201, R218 ;  /* 0x000000dac920723e */ /* 0x008fe200000000ff */
[----:B------:R2:W3:Y:S01]  /*12c30*/  MUFU.EX2 R165, R28 ;  /* 0x0000001c00a57308 */ /* 0x0004e20000000800 */
[----:B----4-:R-:W-:Y:S02]  /*12c40*/  F2FP.PACK_AB R34, R199, R200 ;  /* 0x000000c8c722723e */ /* 0x010fe400000000ff */
[----:B------:R-:W-:Y:S04]  /*12c50*/  F2FP.PACK_AB R24, R251, R252 ;  /* 0x000000fcfb18723e */ /* 0x000fe800000000ff */
[----:B------:R-:W-:Y:S02]  /*12c60*/  F2FP.PACK_AB R25, R223, R250 ;  /* 0x000000fadf19723e */ /* 0x000fe400000000ff */
[----:B------:R-:W-:Y:S02]  /*12c70*/  F2FP.PACK_AB R26, R221, R222 ;  /* 0x000000dedd1a723e */ /* 0x000fe400000000ff */
[----:B------:R-:W-:Y:S02]  /*12c80*/  F2FP.PACK_AB R27, R219, R220 ;  /* 0x000000dcdb1b723e */ /* 0x000fe400000000ff */
[----:B-1----:R-:W-:Y:S01]  /*12c90*/  F2FP.PACK_AB R35, R51, R164 ;  /* 0x000000a43323723e */ /* 0x002fe200000000ff */
[----:B------:R-:W-:Y:S08]  /*12ca0*/  LDSM.16.MT88.4 R36, [R227+0x2880] ;  /* 0x00288000e324783b */ /* 0x000ff00000004200 */
[----:B--2---:R-:W1:Y:S01]  /*12cb0*/  LDSM.16.MT88.4 R28, [R225+0x2880] ;  /* 0x00288000e11c783b */ /* 0x004e620000004200 */
[----:B---3--:R-:W-:Y:S01]  /*12cc0*/  F2FP.PACK_AB R33, R165, R166 ;  /* 0x000000a6a521723e */ /* 0x008fe200000000ff */
[-C--:B-1----:R-:W-:Y:S08]  /*12cd0*/  HMMA.16816.F32 R4, R24, R28.reuse, R4 ;  /* 0x0000001c1804723c */ /* 0x082ff00000001804 */
        /* <DEDUP_REMOVED lines=8> */
[----:B------:R2:W-:Y:S01]  /*12d60*/  MUFU.EX2 R197, R40 ;  /* 0x0000002800c57308 */ /* 0x0005e20000000800 */
[----:B------:R-:W-:Y:S04]  /*12d70*/  MOV R208, R184 ;  /* 0x000000b800d07202 */ /* 0x000fe80000000f00 */
[C---:B------:R-:W-:Y:S08]  /*12d80*/  HMMA.16816.F32 R144, R24.reuse, R42, R144 ;  /* 0x0000002a1890723c */ /* 0x040ff00000001890 */
[-C--:B------:R-:W-:Y:S08]  /*12d90*/  HMMA.16816.F32 R148, R24, R44.reuse, R148 ;  /* 0x0000002c1894723c */ /* 0x080ff00000001894 */
[C---:B------:R-:W-:Y:S04]  /*12da0*/  HMMA.16816.F32 R152, R32.reuse, R44, R152 ;  /* 0x0000002c2098723c */ /* 0x040fe80000001898 */
[--C-:B--2---:R-:W-:Y:S02]  /*12db0*/  FFMA.FTZ R40, R209, c[0x0][0x2d0], -R23.reuse ;  /* 0x0000b400d1287a23 */ /* 0x104fe40000010817 */
[----:B------:R-:W2:Y:S02]  /*12dc0*/  LDL.LU R209, [R1+0x18] ;  /* 0x0000180001d17983 */ /* 0x000ea40000300800 */
[-C--:B------:R-:W-:Y:S01]  /*12dd0*/  HMMA.16816.F32 R156, R32, R46.reuse, R156 ;  /* 0x0000002e209c723c */ /* 0x080fe2000000189c */
[----:B------:R3:W-:Y:S07]  /*12de0*/  MUFU.EX2 R198, R40 ;  /* 0x0000002800c67308 */ /* 0x0007ee0000000800 */
[C---:B------:R-:W-:Y:S08]  /*12df0*/  HMMA.16816.F32 R160, R24.reuse, R46, R160 ;  /* 0x0000002e18a0723c */ /* 0x040ff000000018a0 */
[-C--:B------:R-:W-:Y:S08]  /*12e00*/  HMMA.16816.F32 R52, R24, R36.reuse, R52 ;  /* 0x000000241834723c */ /* 0x080ff00000001834 */
[C---:B------:R-:W-:Y:S01]  /*12e10*/  HMMA.16816.F32 R56, R32.reuse, R36, R56 ;  /* 0x000000242038723c */ /* 0x040fe20000001838 */
[----:B---3--:R-:W3:Y:S06]  /*12e20*/  LDSM.16.MT88.4 R40, [R226+0x4080] ;  /* 0x00408000e228783b */ /* 0x008eec0000004200 */
[--C-:B------:R-:W-:Y:S01]  /*12e30*/  FFMA.FTZ R36, R204, c[0x0][0x2d0], -R48.reuse ;  /* 0x0000b400cc247a23 */ /* 0x100fe20000010830 */
[-C--:B------:R-:W-:Y:S03]  /*12e40*/  HMMA.16816.F32 R60, R32, R38.reuse, R60 ;  /* 0x00000026203c723c */ /* 0x080fe6000000183c */
[----:B------:R4:W-:Y:S01]  /*12e50*/  MUFU.EX2 R196, R36 ;  /* 0x0000002400c47308 */ /* 0x0009e20000000800 */
[----:B------:R-:W-:Y:S04]  /*12e60*/  MOV R204, R183 ;  /* 0x000000b700cc7202 */ /* 0x000fe80000000f00 */
[C---:B------:R-:W-:Y:S08]  /*12e70*/  HMMA.16816.F32 R64, R24.reuse, R38, R64 ;  /* 0x000000261840723c */ /* 0x040ff00000001840 */
[-C--:B-1----:R-:W-:Y:S08]  /*12e80*/  HMMA.16816.F32 R68, R24, R28.reuse, R68 ;  /* 0x0000001c1844723c */ /* 0x082ff00000001844 */
[C---:B------:R-:W-:Y:S04]  /*12e90*/  HMMA.16816.F32 R72, R32.reuse, R28, R72 ;  /* 0x0000001c2048723c */ /* 0x040fe80000001848 */
[--C-:B----4-:R-:W-:Y:S01]  /*12ea0*/  FFMA.FTZ R36, R205, c[0x0][0x2d0], -R48.reuse ;  /* 0x0000b400cd247a23 */ /* 0x110fe20000010830 */
[----:B------:R-:W-:Y:S03]  /*12eb0*/  MOV R205, R182 ;  /* 0x000000b600cd7202 */ /* 0x000fe60000000f00 */
[-C--:B------:R-:W-:Y:S01]  /*12ec0*/  HMMA.16816.F32 R76, R32, R30.reuse, R76 ;  /* 0x0000001e204c723c */ /* 0x080fe2000000184c */
[----:B------:R1:W-:Y:S07]  /*12ed0*/  MUFU.EX2 R195, R36 ;  /* 0x0000002400c37308 */ /* 0x0003ee0000000800 */
[C---:B------:R-:W-:Y:S01]  /*12ee0*/  HMMA.16816.F32 R80, R24.reuse, R30, R80 ;  /* 0x0000001e1850723c */ /* 0x040fe20000001850 */
[----:B------:R-:W-:Y:S07]  /*12ef0*/  LDSM.16.MT88.4 R28, [R227+0x4080] ;  /* 0x00408000e31c783b */ /* 0x000fee0000004200 */
[-C--:B---3--:R-:W-:Y:S08]  /*12f00*/  HMMA.16816.F32 R84, R24, R40.reuse, R84 ;  /* 0x000000281854723c */ /* 0x088ff00000001854 */
[C---:B------:R-:W-:Y:S04]  /*12f10*/  HMMA.16816.F32 R88, R32.reuse, R40, R88 ;  /* 0x000000282058723c */ /* 0x040fe80000001858 */
[--C-:B-1----:R-:W-:Y:S01]  /*12f20*/  FFMA.FTZ R36, R215, c[0x0][0x2d0], -R23.reuse ;  /* 0x0000b400d7247a23 */ /* 0x102fe20000010817 */
[----:B------:R-:W-:Y:S01]  /*12f30*/  MOV R215, R181 ;  /* 0x000000b500d77202 */ /* 0x000fe20000000f00 */
[----:B------:R-:W-:Y:S01]  /*12f40*/  FFMA.FTZ R23, R217, c[0x0][0x2d0], -R23 ;  /* 0x0000b400d9177a23 */ /* 0x000fe20000010817 */
[----:B------:R-:W-:Y:S01]  /*12f50*/  MOV R217, R180 ;  /* 0x000000b400d97202 */ /* 0x000fe20000000f00 */
[-C--:B------:R-:W-:Y:S01]  /*12f60*/  HMMA.16816.F32 R92, R32, R42.reuse, R92 ;  /* 0x0000002a205c723c */ /* 0x080fe2000000185c */
[----:B------:R1:W-:Y:S07]  /*12f70*/  MUFU.EX2 R194, R36 ;  /* 0x0000002400c27308 */ /* 0x0003ee0000000800 */
[C---:B------:R-:W-:Y:S01]  /*12f80*/  HMMA.16816.F32 R96, R24.reuse, R42, R96 ;  /* 0x0000002a1860723c */ /* 0x040fe20000001860 */
[----:B------:R-:W-:Y:S02]  /*12f90*/  LDSM.16.MT88.4 R40, [R227+0x3080] ;  /* 0x00308000e328783b */ /* 0x000fe40000004200 */
[----:B------:R3:W-:Y:S06]  /*12fa0*/  MUFU.EX2 R193, R23 ;  /* 0x0000001700c17308 */ /* 0x0007ec0000000800 */
[----:B-1----:R-:W1:Y:S03]  /*12fb0*/  LDSM.16.MT88.4 R36, [R228+0x4080] ;  /* 0x00408000e424783b */ /* 0x002e660000004200 */
[--C-:B---3--:R-:W-:Y:S01]  /*12fc0*/  FFMA.FTZ R23, R210, c[0x0][0x2d0], -R48.reuse ;  /* 0x0000b400d2177a23 */ /* 0x108fe20000010830 */
[----:B------:R-:W-:Y:S01]  /*12fd0*/  MOV R210, R179 ;  /* 0x000000b300d27202 */ /* 0x000fe20000000f00 */
[----:B------:R-:W-:Y:S01]  /*12fe0*/  FFMA.FTZ R48, R214, c[0x0][0x2d0], -R48 ;  /* 0x0000b400d6307a23 */ /* 0x000fe20000010830 */
[----:B------:R-:W-:Y:S01]  /*12ff0*/  MOV R214, R170 ;  /* 0x000000aa00d67202 */ /* 0x000fe20000000f00 */
[----:B------:R3:W-:Y:S10]  /*13000*/  MUFU.EX2 R171, R23 ;  /* 0x0000001700ab7308 */ /* 0x0007f40000000800 */
[----:B------:R-:W-:Y:S01]  /*13010*/  MUFU.EX2 R170, R48 ;  /* 0x0000003000aa7308 */ /* 0x000fe20000000800 */
[--C-:B---3--:R-:W-:Y:S01]  /*13020*/  FFMA.FTZ R23, R211, c[0x0][0x2d0], -R49.reuse ;  /* 0x0000b400d3177a23 */ /* 0x108fe20000010831 */
[-C--:B-1----:R-:W-:Y:S01]  /*13030*/  HMMA.16816.F32 R100, R24, R36.reuse, R100 ;  /* 0x000000241864723c */ /* 0x082fe20000001864 */
[----:B------:R-:W3:Y:S07]  /*13040*/  LDL.LU R211, [R1+0x14] ;  /* 0x0000140001d37983 */ /* 0x000eee0000300800 */
[----:B------:R1:W-:Y:S01]  /*13050*/  MUFU.EX2 R48, R23 ;  /* 0x0000001700307308 */ /* 0x0003e20000000800 */
[C---:B------:R-:W-:Y:S08]  /*13060*/  HMMA.16816.F32 R104, R32.reuse, R36, R104 ;  /* 0x000000242068723c */ /* 0x040ff00000001868 */
[-C--:B------:R-:W-:Y:S08]  /*13070*/  HMMA.16816.F32 R108, R32, R38.reuse, R108 ;  /* 0x00000026206c723c */ /* 0x080ff0000000186c */
[C---:B------:R-:W-:Y:S01]  /*13080*/  HMMA.16816.F32 R112, R24.reuse, R38, R112 ;  /* 0x000000261870723c */ /* 0x040fe20000001870 */
[----:B------:R-:W-:Y:S03]  /*13090*/  LDSM.16.MT88.4 R36, [R228+0x3080] ;  /* 0x00308000e424783b */ /* 0x000fe60000004200 */
[--C-:B-1----:R-:W-:Y:S01]  /*130a0*/  FFMA.FTZ R23, R212, c[0x0][0x2d0], -R49.reuse ;  /* 0x0000b400d4177a23 */ /* 0x102fe20000010831 */
[----:B------:R-:W-:Y:S03]  /*130b0*/  MOV R212, R178 ;  /* 0x000000b200d47202 */ /* 0x000fe60000000f00 */
[-C--:B------:R-:W-:Y:S01]  /*130c0*/  HMMA.16816.F32 R116, R24, R28.reuse, R116 ;  /* 0x0000001c1874723c */ /* 0x080fe20000001874 */
[----:B------:R1:W4:Y:S07]  /*130d0*/  MUFU.EX2 R47, R23 ;  /* 0x00000017002f7308 */ /* 0x00032e0000000800 */
[C---:B------:R-:W-:Y:S08]  /*130e0*/  HMMA.16816.F32 R120, R32.reuse, R28, R120 ;  /* 0x0000001c2078723c */ /* 0x040ff00000001878 */
[-C--:B------:R-:W-:Y:S01]  /*130f0*/  HMMA.16816.F32 R124, R32, R30.reuse, R124 ;  /* 0x0000001e207c723c */ /* 0x080fe2000000187c */
[----:B------:R-:W5:Y:S07]  /*13100*/  LDSM.16.MT88.4 R32, [R226+0x3080] ;  /* 0x00308000e220783b */ /* 0x000f6e0000004200 */
[----:B------:R-:W-:Y:S04]  /*13110*/  HMMA.16816.F32 R128, R24, R30, R128 ;  /* 0x0000001e1880723c */ /* 0x000fe80000001880 */
[--C-:B-1----:R-:W-:Y:S01]  /*13120*/  FFMA.FTZ R23, R213, c[0x0][0x2d0], -R49.reuse ;  /* 0x0000b400d5177a23 */ /* 0x102fe20000010831 */
[----:B----4-:R-:W-:Y:S01]  /*13130*/  F2FP.PACK_AB R28, R47, R48 ;  /* 0x000000302f1c723e */ /* 0x010fe200000000ff */
[----:B------:R-:W4:Y:S01]  /*13140*/  LDL.LU R213, [R1+0xc] ;  /* 0x00000c0001d57983 */ /* 0x000f220000300800 */
[----:B------:R-:W-:Y:S01]  /*13150*/  FFMA.FTZ R49, R216, c[0x0][0x2d0], -R49 ;  /* 0x0000b400d8317a23 */ /* 0x000fe20000010831 */
[----:B------:R1:W-:Y:S01]  /*13160*/  MUFU.EX2 R46, R23 ;  /* 0x00000017002e7308 */ /* 0x0003e20000000800 */
[----:B------:R-:W-:Y:S03]  /*13170*/  F2FP.PACK_AB R24, R198, R197 ;  /* 0x000000c5c618723e */ /* 0x000fe600000000ff */
[----:B------:R-:W-:Y:S02]  /*13180*/  F2FP.PACK_AB R25, R195, R196 ;  /* 0x000000c4c319723e */ /* 0x000fe400000000ff */
[----:B------:R-:W-:Y:S02]  /*13190*/  F2FP.PACK_AB R26, R193, R194 ;  /* 0x000000c2c11a723e */ /* 0x000fe400000000ff */
[----:B------:R-:W-:Y:S02]  /*131a0*/  F2FP.PACK_AB R27, R170, R171 ;  /* 0x000000abaa1b723e */ /* 0x000fe400000000ff */
[----:B------:R-:W5:Y:S01]  /*131b0*/  MUFU.EX2 R49, R49 ;  /* 0x0000003100317308 */ /* 0x000f620000000800 */
[----:B------:R-:W-:Y:S01]  /*131c0*/  MOV R216, R177 ;  /* 0x000000b100d87202 */ /* 0x000fe20000000f00 */
[--C-:B-1----:R-:W-:Y:S02]  /*131d0*/  FFMA.FTZ R23, R172, c[0x0][0x2d0], -R50.reuse ;  /* 0x0000b400ac177a23 */ /* 0x102fe40000010832 */
[----:B------:R-:W4:Y:S06]  /*131e0*/  LDL.LU R172, [R1+0x10] ;  /* 0x0000100001ac7983 */ /* 0x000f2c0000300800 */
[----:B------:R1:W-:Y:S01]  /*131f0*/  MUFU.EX2 R44, R23 ;  /* 0x00000017002c7308 */ /* 0x0003e20000000800 */
[----:B-----5:R-:W-:Y:S01]  /*13200*/  F2FP.PACK_AB R30, R49, R46 ;  /* 0x0000002e311e723e */ /* 0x020fe200000000ff */
[--C-:B-1----:R-:W-:Y:S01]  /*13210*/  FFMA.FTZ R23, R174, c[0x0][0x2d0], -R50.reuse ;  /* 0x0000b400ae177a23 */ /* 0x102fe20000010832 */
[----:B------:R-:W-:Y:S02]  /*13220*/  MOV R174, R176 ;  /* 0x000000b000ae7202 */ /* 0x000fe40000000f00 */
[-C--:B------:R-:W-:Y:S05]  /*13230*/  HMMA.16816.F32 R176, R24, R188.reuse, R4 ;  /* 0x000000bc18b0723c */ /* 0x080fea0000001804 */
[----:B------:R1:W5:Y:S01]  /*13240*/  MUFU.EX2 R45, R23 ;  /* 0x00000017002d7308 */ /* 0x0003620000000800 */
[----:B------:R-:W2:Y:S01]  /*13250*/  LDSM.16.MT88.4 R4, [R225+0x4880] ;  /* 0x00488000e104783b */ /* 0x000ea20000004200 */
[--C-:B-1----:R-:W-:Y:S01]  /*13260*/  FFMA.FTZ R23, R173, c[0x0][0x2d0], -R50.reuse ;  /* 0x0000b400ad177a23 */ /* 0x102fe20000010832 */
[----:B-----5:R-:W-:Y:S01]  /*13270*/  F2FP.PACK_AB R29, R45, R44 ;  /* 0x0000002c2d1d723e */ /* 0x020fe200000000ff */
[----:B------:R-:W-:Y:S06]  /*13280*/  FFMA.FTZ R50, R22, c[0x0][0x2d0], -R50 ;  /* 0x0000b40016327a23 */ /* 0x000fec0000010832 */
[----:B------:R-:W-:Y:S10]  /*13290*/  MUFU.EX2 R23, R23 ;  /* 0x0000001700177308 */ /* 0x000ff40000000800 */
[----:B------:R-:W1:Y:S02]  /*132a0*/  MUFU.EX2 R50, R50 ;  /* 0x0000003200327308 */ /* 0x000e640000000800 */
[----:B-1----:R-:W-:Y:S07]  /*132b0*/  F2FP.PACK_AB R31, R50, R23 ;  /* 0x00000017321f723e */ /* 0x002fee00000000ff */
[C---:B------:R-:W-:Y:S01]  /*132c0*/  HMMA.16816.F32 R180, R28.reuse, R188, R8 ;  /* 0x000000bc1cb4723c */ /* 0x040fe20000001808 */
[----:B------:R-:W1:Y:S07]  /*132d0*/  LDSM.16.MT88.4 R8, [R226+0x4880] ;  /* 0x00488000e208783b */ /* 0x000e6e0000004200 */
[-C--:B------:R-:W-:Y:S01]  /*132e0*/  HMMA.16816.F32 R184, R28, R190.reuse, R12 ;  /* 0x000000be1cb8723c */ /* 0x080fe2000000180c */
[----:B------:R-:W5:Y:S07]  /*132f0*/  LDSM.16.MT88.4 R12, [R228+0x4880] ;  /* 0x00488000e40c783b */ /* 0x000f6e0000004200 */
[C---:B------:R-:W-:Y:S01]  /*13300*/  HMMA.16816.F32 R188, R24.reuse, R190, R16 ;  /* 0x000000be18bc723c */ /* 0x040fe20000001810 */
[----:B------:R-:W1:Y:S07]  /*13310*/  LDSM.16.MT88.4 R16, [R227+0x4880] ;  /* 0x00488000e310783b */ /* 0x000e6e0000004200 */
        /* <DEDUP_REMOVED lines=14> */
[----:B---3--:R-:W-:Y:S01]  /*13400*/  FFMA.FTZ R4, R2, R211, R212 ;  /* 0x000000d302047223 */ /* 0x008fe200000100d4 */
[-C--:B------:R-:W-:Y:S04]  /*13410*/  HMMA.16816.F32 R76, R28, R6.reuse, R76 ;  /* 0x000000061c4c723c */ /* 0x080fe8000000184c */
[----:B------:R-:W-:Y:S04]  /*13420*/  FADD.FTZ R4, R217, R4 ;  /* 0x00000004d9047221 */ /* 0x000fe80000010000 */
[C---:B------:R-:W-:Y:S04]  /*13430*/  HMMA.16816.F32 R80, R24.reuse, R6, R80 ;  /* 0x000000061850723c */ /* 0x040fe80000001850 */
[----:B------:R-:W-:Y:S02]  /*13440*/  FADD.FTZ R5, R204, R4 ;  /* 0x00000004cc057221 */ /* 0x000fe40000010000 */
[----:B------:R-:W-:Y:S02]  /*13450*/  FFMA.FTZ R4, R0, R209, R175 ;  /* 0x000000d100047223 */ /* 0x000fe400000100af */
[-C--:B-1----:R-:W-:Y:S04]  /*13460*/  HMMA.16816.F32 R84, R24, R8.reuse, R84 ;  /* 0x000000081854723c */ /* 0x082fe80000001854 */
[----:B------:R-:W-:Y:S02]  /*13470*/  FADD.FTZ R0, R202, R5 ;  /* 0x00000005ca007221 */ /* 0x000fe40000010000 */
[----:B------:R-:W-:Y:S02]  /*13480*/  FADD.FTZ R4, R192, R4 ;  /* 0x00000004c0047221 */ /* 0x000fe40000010000 */
[C---:B------:R-:W-:Y:S04]  /*13490*/  HMMA.16816.F32 R88, R28.reuse, R8, R88 ;  /* 0x000000081c58723c */ /* 0x040fe80000001858 */
[----:B------:R-:W-:Y:S02]  /*134a0*/  FADD.FTZ R4, R206, R4 ;  /* 0x00000004ce047221 */ /* 0x000fe40000010000 */
[----:B------:R-:W-:Y:S02]  /*134b0*/  FADD.FTZ R5, R218, R0 ;  /* 0x00000000da057221 */ /* 0x000fe40000010000 */
[-C--:B------:R-:W-:Y:S04]  /*134c0*/  HMMA.16816.F32 R92, R28, R10.reuse, R92 ;  /* 0x0000000a1c5c723c */ /* 0x080fe8000000185c */
[----:B----4-:R-:W-:Y:S02]  /*134d0*/  FFMA.FTZ R20, R20, R213, R216 ;  /* 0x000000d514147223 */ /* 0x010fe400000100d8 */
[----:B------:R-:W-:Y:S02]  /*134e0*/  FADD.FTZ R4, R207, R4 ;  /* 0x00000004cf047221 */ /* 0x000fe40000010000 */
[----:B------:R-:W-:Y:S01]  /*134f0*/  FADD.FTZ R20, R210, R20 ;  /* 0x00000014d2147221 */ /* 0x000fe20000010000 */
[C---:B------:R-:W-:Y:S04]  /*13500*/  HMMA.16816.F32 R96, R24.reuse, R10, R96 ;  /* 0x0000000a1860723c */ /* 0x040fe80000001860 */
[----:B------:R-:W-:Y:S02]  /*13510*/  FADD.FTZ R20, R205, R20 ;  /* 0x00000014cd147221 */ /* 0x000fe40000010000 */
[----:B------:R-:W-:Y:S01]  /*13520*/  FADD.FTZ R4, R166, R4 ;  /* 0x00000004a6047221 */ /* 0x000fe20000010000 */
[----:B------:R-:W-:Y:S01]  /*13530*/  MOV R166, R167 ;  /* 0x000000a700a67202 */ /* 0x000fe20000000f00 */
[----:B------:R-:W-:Y:S01]  /*13540*/  FADD.FTZ R5, R201, R5 ;  /* 0x00000005c9057221 */ /* 0x000fe20000010000 */
[-C--:B-----5:R-:W-:Y:S03]  /*13550*/  HMMA.16816.F32 R100, R24, R12.reuse, R100 ;  /* 0x0000000c1864723c */ /* 0x0a0fe60000001864 */
[----:B------:R-:W-:Y:S01]  /*13560*/  FADD.FTZ R4, R165, R4 ;  /* 0x00000004a5047221 */ /* 0x000fe20000010000 */
[----:B------:R-:W-:Y:S03]  /*13570*/  MOV R165, R168 ;  /* 0x000000a800a57202 */ /* 0x000fe60000000f00 */
[----:B------:R-:W-:Y:S01]  /*13580*/  FADD.FTZ R4, R164, R4 ;  /* 0x00000004a4047221 */ /* 0x000fe20000010000 */
[C---:B------:R-:W-:Y:S04]  /*13590*/  HMMA.16816.F32 R104, R28.reuse, R12, R104 ;  /* 0x0000000c1c68723c */ /* 0x040fe80000001868 */
[----:B------:R-:W-:Y:S01]  /*135a0*/  FADD.FTZ R4, R51, R4 ;  /* 0x0000000433047221 */ /* 0x000fe20000010000 */
[----:B------:R-:W-:Y:S01]  /*135b0*/  MOV R164, R169 ;  /* 0x000000a900a47202 */ /* 0x000fe20000000f00 */
[----:B------:R-:W-:Y:S02]  /*135c0*/  FFMA.FTZ R21, R21, R172, R174 ;  /* 0x000000ac15157223 */ /* 0x000fe400000100ae */
        /* <DEDUP_REMOVED lines=8> */
[-C--:B------:R-:W-:Y:S03]  /*13650*/  HMMA.16816.F32 R116, R24, R16.reuse, R116 ;  /* 0x000000101874723c */ /* 0x080fe60000001874 */
[----:B------:R-:W-:Y:S02]  /*13660*/  FADD.FTZ R7, R250, R2 ;  /* 0x00000002fa077221 */ /* 0x000fe40000010000 */
[----:B------:R-:W-:Y:S02]  /*13670*/  FADD.FTZ R2, R251, R6 ;  /* 0x00000006fb027221 */ /* 0x000fe40000010000 */
        /* <DEDUP_REMOVED lines=20> */
[----:B------:R1:W-:Y:S01]  /*137c0*/  STL [R1+0x10], R5 ;  /* 0x0000100501007387 */ /* 0x0003e20000100800 */
[----:B------:R-:W-:Y:S02]  /*137d0*/  FADD.FTZ R2, R46, R2 ;  /* 0x000000022e027221 */ /* 0x000fe40000010000 */
[----:B------:R-:W-:Y:S01]  /*137e0*/  FADD.FTZ R4, R170, R4 ;  /* 0x00000004aa047221 */ /* 0x000fe20000010000 */
[----:B------:R-:W-:Y:S01]  /*137f0*/  MOV R170, R3 ;  /* 0x0000000300aa7202 */ /* 0x000fe20000000f00 */
[----:B------:R-:W-:Y:S02]  /*13800*/  FADD.FTZ R2, R49, R2 ;  /* 0x0000000231027221 */ /* 0x000fe40000010000 */
[----:B------:R-:W-:Y:S01]  /*13810*/  FADD.FTZ R0, R23, R0 ;  /* 0x0000000017007221 */ /* 0x000fe20000010000 */
[----:B------:R1:W-:Y:S03]  /*13820*/  STL [R1+0xc], R4 ;  /* 0x00000c0401007387 */ /* 0x0003e60000100800 */
[----:B------:R-:W-:Y:S01]  /*13830*/  FADD.FTZ R0, R50, R0 ;  /* 0x0000000032007221 */ /* 0x000fe20000010000 */
[----:B------:R1:W-:Y:S04]  /*13840*/  STL [R1+0x14], R2 ;  /* 0x0000140201007387 */ /* 0x0003e80000100800 */
[----:B------:R1:W-:Y:S01]  /*13850*/  STL [R1+0x18], R0 ;  /* 0x0000180001007387 */ /* 0x0003e20000100800 */
[----:B------:R-:W-:-:S05]  /*13860*/  @P0 BRA `(.L_x_3180) ;  /* 0xffffb5d000000947 */ /* 0x000fca000383ffff */
.L_x_3162:
        /* <DEDUP_REMOVED lines=185> */
.L_x_3114:
        /* <DEDUP_REMOVED lines=318> */
.L_x_3183:
[----:B--2-4-:R-:W-:Y:S05]  /*157e0*/  BSYNC B0 ;  /* 0x0000000000007941 */ /* 0x014fea0003800000 */
.L_x_3182:
        /* <DEDUP_REMOVED lines=16> */
.L_x_3185:
[----:B------:R-:W-:Y:S05]  /*158f0*/  BSYNC B0 ;  /* 0x0000000000007941 */ /* 0x000fea0003800000 */
.L_x_3184:
        /* <DEDUP_REMOVED lines=16> */
.L_x_3187:
[----:B------:R-:W-:Y:S05]  /*15a00*/  BSYNC B0 ;  /* 0x0000000000007941 */ /* 0x000fea0003800000 */
.L_x_3186:
        /* <DEDUP_REMOVED lines=16> */
.L_x_3189:
[----:B------:R-:W-:Y:S05]  /*15b10*/  BSYNC B0 ;  /* 0x0000000000007941 */ /* 0x000fea0003800000 */
.L_x_3188:
        /* <DEDUP_REMOVED lines=16> */
.L_x_3191:
[----:B------:R-:W-:Y:S05]  /*15c20*/  BSYNC B0 ;  /* 0x0000000000007941 */ /* 0x000fea0003800000 */
.L_x_3190:
        /* <DEDUP_REMOVED lines=16> */
.L_x_3193:
[----:B------:R-:W-:Y:S05]  /*15d30*/  BSYNC B0 ;  /* 0x0000000000007941 */ /* 0x000fea0003800000 */
.L_x_3192:
        /* <DEDUP_REMOVED lines=16> */
.L_x_3195:
[----:B------:R-:W-:Y:S05]  /*15e40*/  BSYNC B0 ;  /* 0x0000000000007941 */ /* 0x000fea0003800000 */
.L_x_3194:
        /* <DEDUP_REMOVED lines=17> */
.L_x_3181:
        /* <DEDUP_REMOVED lines=41> */
.L_x_3197:
[----:B------:R-:W-:Y:S05]  /*161f0*/  BSYNC B0 ;  /* 0x0000000000007941 */ /* 0x000fea0003800000 */
.L_x_3196:
        /* <DEDUP_REMOVED lines=57> */
.L_x_3199:
[----:B------:R-:W-:Y:S05]  /*16590*/  BSYNC B0 ;  /* 0x0000000000007941 */ /* 0x000fea0003800000 */
.L_x_3198:
        /* <DEDUP_REMOVED lines=15> */
.L_x_3201:
[----:B------:R-:W-:Y:S05]  /*16690*/  BSYNC B0 ;  /* 0x0000000000007941 */ /* 0x000fea0003800000 */
.L_x_3200:
        /* <DEDUP_REMOVED lines=15> */
.L_x_3203:
[----:B------:R-:W-:Y:S05]  /*16790*/  BSYNC B0 ;  /* 0x0000000000007941 */ /* 0x000fea0003800000 */
.L_x_3202:
        /* <DEDUP_REMOVED lines=15> */
.L_x_3205:
[----:B------:R-:W-:Y:S05]  /*16890*/  BSYNC B0 ;  /* 0x0000000000007941 */ /* 0x000fea0003800000 */
.L_x_3204:
        /* <DEDUP_REMOVED lines=15> */
.L_x_3207:
[----:B------:R-:W-:Y:S05]  /*16990*/  BSYNC B0 ;  /* 0x0000000000007941 */ /* 0x000fea0003800000 */
.L_x_3206:
        /* <DEDUP_REMOVED lines=15> */
.L_x_3209:
[----:B------:R-:W-:Y:S05]  /*16a90*/  BSYNC B0 ;  /* 0x0000000000007941 */ /* 0x000fea0003800000 */
.L_x_3208:
        /* <DEDUP_REMOVED lines=15> */
.L_x_3211:
[----:B------:R-:W-:Y:S05]  /*16b90*/  BSYNC B0 ;  /* 0x0000000000007941 */ /* 0x000fea0003800000 */
.L_x_3210:
        /* <DEDUP_REMOVED lines=16> */
.L_x_3212:
        /* <DEDUP_REMOVED lines=14> */
.L_x_4372:


//--------------------- .text._ZN7cutlass13device_kernelIN5flash19enable_sm80_to_sm89INS1_16FlashAttnFwdSm80INS1_25CollectiveMainloopFwdSm80ILi4ELi1ELb0EN4cute5tupleIJNS5_1CILi128EEENS7_ILi48EEES8_EEELi128ENS_6half_tEfNS_4arch4Sm80ELb0ELb1ELb0ELb1ELb1ELb0ELb1ELb0EEENS1_21CollectiveEpilogueFwdINS6_IJS8_S8_S9_EEENS6_IJNS7_ILi1EEESH_SH_EEESB_SD_Li128ELb1ELb1ELb0ELb0EEENS1_19SingleTileSchedulerILb1ELb0ELb1ELi128EEEEEEEEEvNT_6ParamsE --------------------------
	.section	.text._ZN7cutlass13device_kernelIN5flash19enable_sm80_to_sm89INS1_16FlashAttnFwdSm80INS1_25CollectiveMainloopFwdSm80ILi4ELi1ELb0EN4cute5tupleIJNS5_1CILi128EEENS7_ILi48EEES8_EEELi128ENS_6half_tEfNS_4arch4Sm80ELb0ELb1ELb0ELb1ELb1ELb0ELb1ELb0EEENS1_21CollectiveEpilogueFwdINS6_IJS8_S8_S9_EEENS6_IJNS7_ILi1EEESH_SH_EEESB_SD_Li128ELb1ELb1ELb0ELb0EEENS1_19SingleTileSchedulerILb1ELb0ELb1ELi128EEEEEEEEEvNT_6ParamsE,"ax",@progbits
	.sectioninfo	@"SHI_REGISTERS=255"
	.align	128
.text._ZN7cutlass13device_kernelIN5flash19enable_sm80_to_sm89INS1_16FlashAttnFwdSm80INS1_25CollectiveMainloopFwdSm80ILi4ELi1ELb0EN4cute5tupleIJNS5_1CILi128EEENS7_ILi48EEES8_EEELi128ENS_6half_tEfNS_4arch4Sm80ELb0ELb1ELb0ELb1ELb1ELb0ELb1ELb0EEENS1_21CollectiveEpilogueFwdINS6_IJS8_S8_S9_EEENS6_IJNS7_ILi1EEESH_SH_EEESB_SD_Li128ELb1ELb1ELb0ELb0EEENS1_19SingleTileSchedulerILb1ELb0ELb1ELi128EEEEEEEEEvNT_6ParamsE:
        .type           _ZN7cutlass13device_kernelIN5flash19enable_sm80_to_sm89INS1_16FlashAttnFwdSm80INS1_25CollectiveMainloopFwdSm80ILi4ELi1ELb0EN4cute5tupleIJNS5_1CILi128EEENS7_ILi48EEES8_EEELi128ENS_6half_tEfNS_4arch4Sm80ELb0ELb1ELb0ELb1ELb1ELb0ELb1ELb0EEENS1_21CollectiveEpilogueFwdINS6_IJS8_S8_S9_EEENS6_IJNS7_ILi1EEESH_SH_EEESB_SD_Li128ELb1ELb1ELb0ELb0EEENS1_19SingleTileSchedulerILb1ELb0ELb1ELi128EEEEEEEEEvNT_6ParamsE,@function
        .size           _ZN7cutlass13device_kernelIN5flash19enable_sm80_to_sm89INS1_16FlashAttnFwdSm80INS1_25CollectiveMainloopFwdSm80ILi4ELi1ELb0EN4cute5tupleIJNS5_1CILi128EEENS7_ILi48EEES8_EEELi128ENS_6half_tEfNS_4arch4Sm80ELb0ELb1ELb0ELb1ELb1ELb0ELb1ELb0EEENS1_21CollectiveEpilogueFwdINS6_IJS8_S8_S9_EEENS6_IJNS7_ILi1EEESH_SH_EEESB_SD_Li128ELb1ELb1ELb0ELb0EEENS1_19SingleTileSchedulerILb1ELb0ELb1ELi128EEEEEEEEEvNT_6ParamsE,(.L_x_4373 - _ZN7cutlass13device_kernelIN5flash19enable_sm80_to_sm89INS1_16FlashAttnFwdSm80INS1_25CollectiveMainloopFwdSm80ILi4ELi1ELb0EN4cute5tupleIJNS5_1CILi128EEENS7_ILi48EEES8_EEELi128ENS_6half_tEfNS_4arch4Sm80ELb0ELb1ELb0ELb1ELb1ELb0ELb1ELb0EEENS1_21CollectiveEpilogueFwdINS6_IJS8_S8_S9_EEENS6_IJNS7_ILi1EEESH_SH_EEESB_SD_Li128ELb1ELb1ELb0ELb0EEENS1_19SingleTileSchedulerILb1ELb0ELb1ELi128EEEEEEEEEvNT_6ParamsE)
        .other          _ZN7cutlass13device_kernelIN5flash19enable_sm80_to_sm89INS1_16FlashAttnFwdSm80INS1_25CollectiveMainloopFwdSm80ILi4ELi1ELb0EN4cute5tupleIJNS5_1CILi128EEENS7_ILi48EEES8_EEELi128ENS_6half_tEfNS_4arch4Sm80ELb0ELb1ELb0ELb1ELb1ELb0ELb1ELb0EEENS1_21CollectiveEpilogueFwdINS6_IJS8_S8_S9_EEENS6_IJNS7_ILi1EEESH_SH_EEESB_SD_Li128ELb1ELb1ELb0ELb0EEENS1_19SingleTileSchedulerILb1ELb0ELb1ELi128EEEEEEEEEvNT_6ParamsE,@"STO_CUDA_ENTRY STV_DEFAULT"
_ZN7cutlass13device_kernelIN5flash19enable_sm80_to_sm89INS1_16FlashAttnFwdSm80INS1_25CollectiveMainloopFwdSm80ILi4ELi1ELb0EN4cute5tupleIJNS5_1CILi128EEENS7_ILi48EEES8_EEELi128ENS_6half_tEfNS_4arch4Sm80ELb0ELb1ELb0ELb1ELb1ELb0ELb1ELb0EEENS1_21CollectiveEpilogueFwdINS6_IJS8_S8_S9_EEENS6_IJNS7_ILi1EEESH_SH_EEESB_SD_Li128ELb1ELb1ELb0ELb0EEENS1_19SingleTileSchedulerILb1ELb0ELb1ELi128EEEEEEEEEvNT_6ParamsE:
        /* <DEDUP_REMOVED lines=21> */
.L_x_3214:
        /* <DEDUP_REMOVED lines=13> */
.L_x_3216:
[----:B------:R-:W-:Y:S02]  /*0220*/  ULDC UR5, c[0x0][0x54c] ;  /* 0x0001530000057ab9 */ /* 0x000fe40000000800 */
.L_x_3215:
[----:B------:R-:W-:Y:S02]  /*0230*/  ULDC UR4, c[0x0][0x548] ;  /* 0x0001520000047ab9 */ /* 0x000fe40000000800 */
[----:B------:R-:W-:-:S02]  /*0240*/  USHF.L.U32 UR28, UR28, 0x7, URZ ;  /* 0x000000071c1c7899 */ /* 0x000fc4000800063f */
[----:B------:R-:W-:-:S04]  /*0250*/  UIMAD UR4, UR5, UR4, URZ ;  /* 0x00000004050472a4 */ /* 0x000fc8000f8e023f */
[----:B------:R-:W-:-:S04]  /*0260*/  UISETP.GE.AND UP0, UPT, UR28, UR4, UPT ;  /* 0x000000041c00728c */ /* 0x000fc8000bf06270 */
[----:B------:R-:W-:Y:S01]  /*0270*/  USEL UR13, UR13, 0xffffffff, !UP0 ;  /* 0xffffffff0d0d7887 */ /* 0x000fe2000c000000 */
[----:B------:R-:W-:Y:S05]  /*0280*/  BRA `(.L_x_3217) ;  /* 0x000001b000007947 */ /* 0x000fea0003800000 */
.L_x_3213:
        /* <DEDUP_REMOVED lines=8> */
.L_x_3218:
        /* <DEDUP_REMOVED lines=13> */
.L_x_3220:
[----:B------:R-:W-:Y:S02]  /*03e0*/  ULDC UR5, c[0x0][0x54c] ;  /* 0x0001530000057ab9 */ /* 0x000fe40000000800 */
.L_x_3219:
[----:B------:R-:W-:Y:S02]  /*03f0*/  ULDC UR4, c[0x0][0x548] ;  /* 0x0001520000047ab9 */ /* 0x000fe40000000800 */
[----:B------:R-:W-:-:S02]  /*0400*/  USHF.L.U32 UR28, UR28, 0x7, URZ ;  /* 0x000000071c1c7899 */ /* 0x000fc4000800063f */
[----:B------:R-:W-:-:S04]  /*0410*/  UIMAD UR4, UR5, UR4, URZ ;  /* 0x00000004050472a4 */ /* 0x000fc8000f8e023f */
[----:B------:R-:W-:-:S04]  /*0420*/  UISETP.GE.AND UP0, UPT, UR28, UR4, UPT ;  /* 0x000000041c00728c */ /* 0x000fc8000bf06270 */
[----:B------:R-:W-:-:S06]  /*0430*/  USEL UR13, UR13, 0xffffffff, !UP0 ;  /* 0xffffffff0d0d7887 */ /* 0x000fcc000c000000 */
.L_x_3217:
        /* <DEDUP_REMOVED lines=47> */
.L_x_3221:
        /* <DEDUP_REMOVED lines=10> */
.L_x_3222:
        /* <DEDUP_REMOVED lines=12> */
.L_x_3223:
        /* <DEDUP_REMOVED lines=27> */
.L_x_3225:
[----:B------:R-:W-:Y:S02]  /*0a40*/  UISETP.NE.AND UP0, UPT, UR5, 0x1, UPT ;  /* 0x000000010500788c */ /* 0x000fe4000bf05270 */
[----:B------:R-:W-:Y:S02]  /*0a50*/  ULDC.64 UR6, c[0x0][0x330] ;  /* 0x0000cc0000067ab9 */ /* 0x000fe40000000a00 */
[----:B------:R-:W-:-:S07]  /*0a60*/  UIMAD.WIDE.U32 UR18, UR17, UR6, URZ ;  /* 0x00000006111272a5 */ /* 0x000fce000f8e003f */
[----:B------:R-:W-:Y:S02]  /*0a70*/  @UP0 USHF.R.U32.HI UR17, URZ, UR7, UR19 ;  /* 0x000000073f110299 */ /* 0x000fe40008011613 */
.L_x_3226:
[----:B------:R-:W-:Y:S02]  /*0a80*/  ULDC UR6, c[0x0][0x32c] ;  /* 0x0000cb0000067ab9 */ /* 0x000fe40000000800 */
[----:B------:R-:W-:-:S04]  /*0a90*/  UIMAD UR6, UR17, UR5, UR6 ;  /* 0x00000005110672a4 */ /* 0x000fc8000f8e0206 */
[----:B------:R-:W-:-:S04]  /*0aa0*/  UISETP.LT.AND UP0, UPT, UR4, UR6, UPT ;  /* 0x000000060400728c */ /* 0x000fc8000bf01270 */
[----:B------:R-:W-:Y:S02]  /*0ab0*/  USEL UR4, UR4, UR6, UP0 ;  /* 0x0000000604047287 */ /* 0x000fe40008000000 */
.L_x_3224:
        /* <DEDUP_REMOVED lines=36> */
.L_x_3228:
[----:B------:R-:W-:-:S03]  /*0d00*/  UISETP.NE.AND UP0, UPT, UR5, 0x1, UPT ;  /* 0x000000010500788c */ /* 0x000fc6000bf05270 */
[----:B------:R-:W-:Y:S02]  /*0d10*/  ULDC.64 UR4, c[0x0][0x330] ;  /* 0x0000cc0000047ab9 */ /* 0x000fe40000000a00 */
[----:B------:R-:W-:-:S07]  /*0d20*/  UIMAD.WIDE.U32 UR18, UR7, UR4, URZ ;  /* 0x00000004071272a5 */ /* 0x000fce000f8e003f */
[----:B------:R-:W-:Y:S02]  /*0d30*/  @UP0 UMOV UR17, UR19 ;  /* 0x0000001300110c82 */ /* 0x000fe40008000000 */
[----:B------:R-:W-:Y:S02]  /*0d40*/  @UP0 USHF.R.U32.HI UR7, URZ, UR5, UR17 ;  /* 0x000000053f070299 */ /* 0x000fe40008011611 */
.L_x_3229:
[----:B------:R-:W-:Y:S02]  /*0d50*/  ULDC UR4, c[0x0][0x32c] ;  /* 0x0000cb0000047ab9 */ /* 0x000fe40000000800 */
[----:B------:R-:W-:-:S04]  /*0d60*/  UIMAD UR4, UR7, UR4, URZ ;  /* 0x00000004070472a4 */ /* 0x000fc8000f8e023f */
[----:B------:R-:W-:-:S04]  /*0d70*/  UISETP.LT.AND UP0, UPT, UR6, UR4, UPT ;  /* 0x000000040600728c */ /* 0x000fc8000bf01270 */
[----:B------:R-:W-:-:S04]  /*0d80*/  USEL UR6, UR6, UR4, !UP0 ;  /* 0x0000000406067287 */ /* 0x000fc8000c000000 */
.L_x_3227:
        /* <DEDUP_REMOVED lines=140> */
[----:B------:R1:W-:Y:S01]  /*1650*/  STL [R1], R129 ;  /* 0x0000008101007387 */ /* 0x0003e20000100800 */
        /* <DEDUP_REMOVED lines=53> */
.L_x_3232:
[----:B---34-:R-:W-:Y:S05]  /*19b0*/  BSYNC B0 ;  /* 0x0000000000007941 */ /* 0x018fea0003800000 */
.L_x_3231:
        /* <DEDUP_REMOVED lines=15> */
.L_x_3234:
[----:B------:R-:W-:Y:S05]  /*1ab0*/  BSYNC B0 ;  /* 0x0000000000007941 */ /* 0x000fea0003800000 */
.L_x_3233:
        /* <DEDUP_REMOVED lines=15> */
.L_x_3236:
[----:B------:R-:W-:Y:S05]  /*1bb0*/  BSYNC B0 ;  /* 0x0000000000007941 */ /* 0x000fea0003800000 */
.L_x_3235:
        /* <DEDUP_REMOVED lines=15> */
.L_x_3238:
[----:B------:R-:W-:Y:S05]  /*1cb0*/  BSYNC B0 ;  /* 0x0000000000007941 */ /* 0x000fea0003800000 */
.L_x_3237:
        /* <DEDUP_REMOVED lines=15> */
.L_x_3240:
[----:B------:R-:W-:Y:S05]  /*1db0*/  BSYNC B0 ;  /* 0x0000000000007941 */ /* 0x000fea0003800000 */
.L_x_3239:
        /* <DEDUP_REMOVED lines=15> */
.L_x_3242:
[----:B------:R-:W-:Y:S05]  /*1eb0*/  BSYNC B0 ;  /* 0x0000000000007941 */ /* 0x000fea0003800000 */
.L_x_3241:
        /* <DEDUP_REMOVED lines=15> */
.L_x_3244:
[----:B------:R-:W-:Y:S05]  /*1fb0*/  BSYNC B0 ;  /* 0x0000000000007941 */ /* 0x000fea0003800000 */
.L_x_3243:
        /* <DEDUP_REMOVED lines=10> */
[----:B------:R-:W-:Y:S01]  /*2060*/  IADD3 R0, R131, UR21, RZ ;  /* 0x0000001583007c10 */ /* 0x000fe2000fffe0ff */
[----:B------:R-:W-:Y:S01]  /*2070*/  ULDC.64 UR4, c[0x0][0x2b0] ;  /* 0x0000ac0000047ab9 */ /* 0x000fe20000000a00 */
[----:B------:R-:W-:Y:S01]  /*2080*/  SHF.R.S32.HI R7, RZ, 0x1f, R23 ;  /* 0x0000001fff077819 */ /* 0x000fe20000011417 */
[----:B------:R-:W-:Y:S01]  /*2090*/  UIMAD UR9, UR9, UR4, URZ ;  /* 0x00000004090972a4 */ /* 0x000fe2000f8e023f */
[C---:B------:R-:W-:Y:S01]  /*20a0*/  IADD3 R8, R0.reuse, UR11, RZ ;  /* 0x0000000b00087c10 */ /* 0x040fe2000fffe0ff */
[----:B------:R-:W-:Y:S01]  /*20b0*/  UIMAD.WIDE.U32 UR16, UR18, UR4, URZ ;  /* 0x00000004121072a5 */ /* 0x000fe2000f8e003f */
[----:B------:R-:W-:Y:S01]  /*20c0*/  ISETP.GE.AND P5, PT, R0, UR8, PT ;  /* 0x0000000800007c0c */ /* 0x000fe2000bfa6270 */
[----:B------:R-:W-:Y:S01]  /*20d0*/  UIMAD UR5, UR18, UR5, UR9 ;  /* 0x00000005120572a4 */ /* 0x000fe2000f8e0209 */
[----:B------:R-:W-:-:S02]  /*20e0*/  IMAD.MOV.U32 R242, RZ, RZ, RZ ;  /* 0x000000fffff27224 */ /* 0x000fc400078e00ff */
[----:B------:R-:W-:Y:S01]  /*20f0*/  @P4 IMAD.HI.U32 R6, R8, c[0x0][0x2bc], RZ ;  /* 0x0000af0008064a27 */ /* 0x000fe200078e00ff */
[----:B------:R-:W-:Y:S01]  /*2100*/  ISETP.GT.OR P5, PT, R131, 0x2f, P5 ;  /* 0x0000002f8300780c */ /* 0x000fe20002fa4670 */
[----:B------:R-:W-:Y:S02]  /*2110*/  UIADD3 UR6, UR17, UR5, URZ ;  /* 0x0000000511067290 */ /* 0x000fe4000fffe03f */
[----:B------:R-:W-:Y:S01]  /*2120*/  IMAD.MOV.U32 R0, RZ, RZ, R8 ;  /* 0x000000ffff007224 */ /* 0x000fe200078e0008 */
[----:B------:R-:W-:Y:S01]  /*2130*/  @P4 SHF.R.U32.HI R0, RZ, c[0x0][0x2c0], R6 ;  /* 0x0000b000ff004a19 */ /* 0x000fe20000011606 */
[----:B------:R-:W-:Y:S01]  /*2140*/  ULDC.64 UR4, c[0x0][0x1e8] ;  /* 0x00007a0000047ab9 */ /* 0x000fe20000000a00 */
[----:B------:R-:W-:-:S04]  /*2150*/  LEA.HI R6, R7, R23, RZ, 0x3 ;  /* 0x0000001707067211 */ /* 0x000fc800078f18ff */
[----:B------:R-:W-:Y:S01]  /*2160*/  LOP3.LUT R126, R6, 0xfffffff8, RZ, 0xc0, !PT ;  /* 0xfffffff8067e7812 */ /* 0x000fe200078ec0ff */
[--C-:B-123--:R-:W-:Y:S02]  /*2170*/  @!P2 IMAD.WIDE R10, R129, 0x2, R4.reuse ;  /* 0x00000002810aa825 */ /* 0x10efe400078e0204 */
        /* <DEDUP_REMOVED lines=11> */
[----:B------:R-:W-:Y:S02]  /*2230*/  UIMAD UR9, UR10, UR5, UR9 ;  /* 0x000000050a0972a4 */ /* 0x000fe4000f8e0209 */
[----:B------:R-:W-:Y:S02]  /*2240*/  UIMAD.WIDE.U32 UR18, UR10, UR4, URZ ;  /* 0x000000040a1272a5 */ /* 0x000fe4000f8e003f */
[----:B------:R-:W-:Y:S01]  /*2250*/  UIMAD UR32, UR26, -0x30, UR32 ;  /* 0xffffffd01a2078a4 */ /* 0x000fe2000f8e0220 */
[----:B------:R-:W-:Y:S01]  /*2260*/  ISETP.GE.AND P6, PT, R129, c[0x0][0x1d4], PT ;  /* 0x0000750081007a0c */ /* 0x000fe20003fc6270 */
[----:B------:R-:W-:Y:S01]  /*2270*/  UIADD3 UR9, UR19, UR9, URZ ;  /* 0x0000000913097290 */ /* 0x000fe2000fffe03f */
[----:B------:R-:W-:Y:S01]  /*2280*/  SHF.R.S32.HI R12, RZ, 0x4, R13 ;  /* 0x00000004ff0c7819 */ /* 0x000fe2000001140d */
[----:B------:R-:W-:Y:S01]  /*2290*/  UIADD3 UR29, UR8, UR32, URZ ;  /* 0x00000020081d7290 */ /* 0x000fe2000fffe03f */
[----:B------:R-:W-:Y:S01]  /*22a0*/  LEA.HI R123, R124, R127, RZ, 0x5 ;  /* 0x0000007f7c7b7211 */ /* 0x000fe200078f28ff */
[----:B------:R-:W-:Y:S01]  /*22b0*/  ULDC.64 UR4, c[0x0][0x210] ;  /* 0x0000840000047ab9 */ /* 0x000fe20000000a00 */
[----:B------:R-:W-:Y:S01]  /*22c0*/  SHF.R.S32.HI R130, RZ, 0x1f, R129 ;  /* 0x0000001fff827819 */ /* 0x000fe20000011481 */
[----:B------:R-:W-:Y:S02]  /*22d0*/  STL [R1+0x24], R126 ;  /* 0x0000247e01007387 */ /* 0x000fe40000100800 */
[----:B------:R-:W-:-:S04]  /*22e0*/  IADD3 R37, -R15, UR29, RZ ;  /* 0x0000001d0f257c10 */ /* 0x000fc8000fffe1ff */
[C---:B------:R-:W-:Y:S01]  /*22f0*/  ISETP.GE.AND P2, PT, R37.reuse, 0x1, PT ;  /* 0x000000012500780c */ /* 0x040fe20003f46270 */
[----:B------:R3:W4:Y:S01]  /*2300*/  @!P5 LDG.E R242, [R6.64] ;  /* 0x0000001606f2d981 */ /* 0x000722000c1e1900 */
[----:B------:R-:W-:Y:S01]  /*2310*/  IMAD.MOV R0, RZ, RZ, -R0 ;  /* 0x000000ffff007224 */ /* 0x000fe200078e0a00 */
[----:B------:R-:W-:Y:S01]  /*2320*/  ISETP.GE.AND P1, PT, R37, 0x11, PT ;  /* 0x000000112500780c */ /* 0x000fe20003f26270 */
[----:B------:R-:W-:Y:S01]  /*2330*/  UIMAD UR20, UR20, UR4, URZ ;  /* 0x00000004141472a4 */ /* 0x000fe2000f8e023f */
[----:B------:R-:W-:Y:S01]  /*2340*/  ISETP.GE.AND P5, PT, R23, c[0x0][0x1d4], PT ;  /* 0x0000750017007a0c */ /* 0x000fe20003fa6270 */
[----:B------:R-:W-:Y:S01]  /*2350*/  IMAD R243, R0, c[0x0][0x2b8], R8 ;  /* 0x0000ae0000f37a24 */ /* 0x000fe200078e0208 */
[----:B------:R-:W-:Y:S01]  /*2360*/  SHF.R.S32.HI R122, RZ, 0x5, R123 ;  /* 0x00000005ff7a7819 */ /* 0x000fe2000001147b */
[----:B------:R-:W-:Y:S01]  /*2370*/  UIMAD.WIDE.U32 UR24, UR10, UR4, URZ ;  /* 0x000000040a1872a5 */ /* 0x000fe2000f8e003f */
[----:B------:R-:W-:Y:S01]  /*2380*/  SHF.R.S32.HI R128, RZ, 0x1f, R126 ;  /* 0x0000001fff807819 */ /* 0x000fe2000001147e */
[C---:B--2---:R-:W-:Y:S01]  /*2390*/  IMAD.WIDE.U32 R4, R243.reuse, c[0x0][0x1e0], RZ ;  /* 0x00007800f3047a25 */ /* 0x044fe200078e00ff */
[----:B------:R-:W-:Y:S01]  /*23a0*/  SHF.R.S32.HI R16, RZ, 0x1f, R243 ;  /* 0x0000001fff107819 */ /* 0x000fe200000114f3 */
[----:B------:R-:W-:Y:S01]  /*23b0*/  UIMAD UR20, UR10, UR5, UR20 ;  /* 0x000000050a1472a4 */ /* 0x000fe2000f8e0214 */
[----:B------:R-:W-:Y:S01]  /*23c0*/  STL [R1+0x2c], R130 ;  /* 0x00002c8201007387 */ /* 0x000fe20000100800 */
[----:B------:R-:W-:Y:S01]  /*23d0*/  UIADD3 UR4, UR26, -0x1, URZ ;  /* 0xffffffff1a047890 */ /* 0x000fe2000fffe03f */
[----:B------:R-:W-:Y:S01]  /*23e0*/  SEL R125, RZ, 0x10, P5 ;  /* 0x00000010ff7d7807 */ /* 0x000fe20002800000 */
[----:B------:R-:W-:Y:S01]  /*23f0*/  IMAD R0, R16, c[0x0][0x1e0], RZ ;  /* 0x0000780010007a24 */ /* 0x000fe200078e02ff */
[----:B------:R-:W-:Y:S01]  /*2400*/  UIADD3 UR20, UR25, UR20, URZ ;  /* 0x0000001419147290 */ /* 0x000fe2000fffe03f */
[----:B------:R-:W-:Y:S01]  /*2410*/  STL [R1+0x28], R128 ;  /* 0x0000288001007387 */ /* 0x000fe20000100800 */
[----:B------:R-:W-:Y:S01]  /*2420*/  UISETP.GT.AND UP0, UPT, UR4, UR7, UPT ;  /* 0x000000070400728c */ /* 0x000fe2000bf04270 */
[----:B------:R-:W-:Y:S01]  /*2430*/  IMAD R0, R243, c[0x0][0x1e4], R0 ;  /* 0x00007900f3007a24 */ /* 0x000fe200078e0200 */
[----:B------:R-:W-:-:S03]  /*2440*/  IADD3 R245, R244, 0x2080, RZ ;  /* 0x00002080f4f57810 */ /* 0x000fc60007ffe0ff */
        /* <DEDUP_REMOVED lines=150> */
[----:B------:R-:W-:Y:S01]  /*2db0*/  HMMA.16816.F32 R96, R16, R40, R60 ;  /* 0x000000281060723c */ /* 0x000fe2000000183c */
[----:B------:R2:W-:Y:S01]  /*2dc0*/  LDGSTS.E.BYPASS.LTC128B.128 [R244+0x4880], [R4.64], !P2 ;  /* 0x0488000004f47fae */ /* 0x0005e2000d101d56 */
[----:B------:R-:W-:-:S03]  /*2dd0*/  IMAD.IADD R229, R0, 0x1, R235 ;  /* 0x0000000100e57824 */ /* 0x000fc600078e02eb */
        /* <DEDUP_REMOVED lines=12> */
[----:B------:R-:W-:Y:S03]  /*2ea0*/  LDSM.16.M88.4 R64, [R229+0x1000] ;  /* 0x00100000e540783b */ /* 0x000fe60000000200 */
[C---:B------:R-:W-:Y:S01]  /*2eb0*/  HMMA.16816.F32 R44, R20.reuse, R46, R116 ;  /* 0x0000002e142c723c */ /* 0x040fe20000001874 */
[----:B------:R-:W0:Y:S07]  /*2ec0*/  LDGDEPBAR ;  /* 0x00000000000079af */ /* 0x000e2e0000000000 */
[C---:B------:R-:W-:Y:S08]  /*2ed0*/  HMMA.16816.F32 R16, R20.reuse, R42, R104 ;  /* 0x0000002a1410723c */ /* 0x040ff00000001868 */
[C---:B------:R-:W-:Y:S08]  /*2ee0*/  HMMA.16816.F32 R56, R20.reuse, R40, R92 ;  /* 0x000000281438723c */ /* 0x040ff0000000185c */
[----:B------:R-:W-:Y:S01]  /*2ef0*/  HMMA.16816.F32 R52, R20, R54, R100 ;  /* 0x000000361434723c */ /* 0x000fe20000001864 */
[----:B------:R-:W5:Y:S07]  /*2f00*/  LDSM.16.M88.4 R20, [R234+0x8080] ;  /* 0x00808000ea14783b */ /* 0x000f6e0000000200 */
        /* <DEDUP_REMOVED lines=9> */
[C---:B------:R-:W-:Y:S01]  /*2fa0*/  HMMA.16816.F32 R104, R12.reuse, R26, R16 ;  /* 0x0000001a0c68723c */ /* 0x040fe20000001810 */
[----:B------:R-:W1:Y:S07]  /*2fb0*/  LDSM.16.M88.4 R16, [R231+0xe080] ;  /* 0x00e08000e710783b */ /* 0x000e6e0000000200 */
[C---:B------:R-:W-:Y:S01]  /*2fc0*/  HMMA.16816.F32 R56, R12.reuse, R24, R56 ;  /* 0x000000180c38723c */ /* 0x040fe20000001838 */
[----:B------:R-:W3:Y:S07]  /*2fd0*/  LDSM.16.M88.4 R24, [R224+0x7080] ;  /* 0x00708000e018783b */ /* 0x000eee0000000200 */
[C---:B------:R-:W-:Y:S01]  /*2fe0*/  HMMA.16816.F32 R108, R12.reuse, R32, R48 ;  /* 0x000000200c6c723c */ /* 0x040fe20000001830 */
[----:B------:R-:W-:Y:S07]  /*2ff0*/  LDSM.16.M88.4 R48, [R235+0x1800] ;  /* 0x00180000eb30783b */ /* 0x000fee0000000200 */
[----:B------:R-:W-:Y:S01]  /*3000*/  HMMA.16816.F32 R52, R12, R34, R52 ;  /* 0x000000220c34723c */ /* 0x000fe20000001834 */
[----:B------:R-:W1:Y:S07]  /*3010*/  LDSM.16.M88.4 R12, [R224+0x7880] ;  /* 0x00788000e00c783b */ /* 0x000e6e0000000200 */
[C---:B--2---:R-:W-:Y:S08]  /*3020*/  HMMA.16816.F32 R40, R4.reuse, R36, R40 ;  /* 0x000000240428723c */ /* 0x044ff00000001828 */
[----:B----4-:R-:W-:Y:S08]  /*3030*/  HMMA.16816.F32 R68, R4, R60, R92 ;  /* 0x0000003c0444723c */ /* 0x010ff0000000185c */
[----:B-----5:R-:W-:Y:S01]  /*3040*/  HMMA.16816.F32 R92, R20, R36, R8 ;  /* 0x00000024145c723c */ /* 0x020fe20000001808 */
[----:B------:R-:W2:Y:S07]  /*3050*/  LDSM.16.M88.4 R8, [R231+0xc080] ;  /* 0x00c08000e708783b */ /* 0x000eae0000000200 */
[C---:B------:R-:W-:Y:S08]  /*3060*/  HMMA.16816.F32 R32, R4.reuse, R38, R80 ;  /* 0x000000260420723c */ /* 0x040ff00000001850 */
[C---:B------:R-:W-:Y:S08]  /*3070*/  HMMA.16816.F32 R72, R4.reuse, R62, R84 ;  /* 0x0000003e0448723c */ /* 0x040ff00000001854 */
[C---:B------:R-:W-:Y:S08]  /*3080*/  HMMA.16816.F32 R100, R4.reuse, R64, R88 ;  /* 0x000000400464723c */ /* 0x040ff00000001858 */
        /* <DEDUP_REMOVED lines=11> */
[C---:B---3--:R-:W-:Y:S08]  /*3140*/  HMMA.16816.F32 R40, R16.reuse, R24, R68 ;  /* 0x000000181028723c */ /* 0x048ff00000001844 */
[C---:B------:R-:W-:Y:S08]  /*3150*/  HMMA.16816.F32 R52, R16.reuse, R30, R32 ;  /* 0x0000001e1034723c */ /* 0x040ff00000001820 */
[C---:B------:R-:W-:Y:S08]  /*3160*/  HMMA.16816.F32 R36, R16.reuse, R26, R72 ;  /* 0x0000001a1024723c */ /* 0x040ff00000001848 */
[----:B------:R-:W-:Y:S08]  /*3170*/  HMMA.16816.F32 R32, R16, R12, R100 ;  /* 0x0000000c1020723c */ /* 0x000ff00000001864 */
[C---:B--2---:R-:W-:Y:S08]  /*3180*/  HMMA.16816.F32 R72, R8.reuse, R28, R92 ;  /* 0x0000001c0848723c */ /* 0x044ff0000000185c */
[C---:B------:R-:W-:Y:S08]  /*3190*/  HMMA.16816.F32 R68, R8.reuse, R30, R84 ;  /* 0x0000001e0844723c */ /* 0x040ff00000001854 */
[----:B------:R-:W-:Y:S08]  /*31a0*/  HMMA.16816.F32 R60, R8, R24, R88 ;  /* 0x00000018083c723c */ /* 0x000ff00000001858 */
[----:B------:R-:W-:Y:S01]  /*31b0*/  HMMA.16816.F32 R64, R16, R14, R96 ;  /* 0x0000000e1040723c */ /* 0x000fe20000001860 */
[----:B------:R-:W-:Y:S07]  /*31c0*/  LDSM.16.M88.4 R16, [R232+0xe080] ;  /* 0x00e08000e810783b */ /* 0x000fee0000000200 */
        /* <DEDUP_REMOVED lines=41> */
[C---:B-----5:R-:W-:Y:S08]  /*3460*/  HMMA.16816.F32 R92, R4.reuse, R20, R64 ;  /* 0x00000014045c723c */ /* 0x060ff00000001840 */
        /* <DEDUP_REMOVED lines=50> */
[-C--:B------:R-:W-:Y:S02]  /*3790*/  IADD3 R16, P1, P0, R4, R6.reuse, R15 ;  /* 0x0000000604107210 */ /* 0x080fe4000783e00f */
        /* <DEDUP_REMOVED lines=20> */
.L_x_3245:
        /* <DEDUP_REMOVED lines=9> */
[----:B------:R-:W-:Y:S01]  /*3970*/  ULOP3.LUT UR21, URZ, UR21, URZ, 0x33, !UPT ;  /* 0x000000153f157292 */ /* 0x000fe2000f8e333f */
[----:B-1----:R-:W-:Y:S01]  /*3980*/  SHF.R.S32.HI R6, RZ, 0x1f, R0 ;  /* 0x0000001fff067819 */ /* 0x002fe20000011400 */
[----:B------:R-:W-:Y:S01]  /*3990*/  IMAD.IADD R5, R127, 0x1, -R5 ;  /* 0x000000017f057824 */ /* 0x000fe200078e0a05 */
[----:B------:R-:W-:Y:S01]  /*39a0*/  LOP3.LUT R7, R4, 0xffffffc, RZ, 0xc0, !PT ;  /* 0x0ffffffc04077812 */ /* 0x000fe200078ec0ff */
[----:B------:R-:W0:Y:S01]  /*39b0*/  LDGDEPBAR ;  /* 0x00000000000079af */ /* 0x000e220000000000 */
[----:B------:R-:W-:-:S02]  /*39c0*/  LEA.HI R6, R6, R0, RZ, 0x2 ;  /* 0x0000000006067211 */ /* 0x000fc400078f10ff */
[----:B------:R-:W-:Y:S01]  /*39d0*/  LEA.HI R4, R5, R5, RZ, 0x1 ;  /* 0x0000000505047211 */ /* 0x000fe200078f08ff */
[----:B------:R-:W-:Y:S01]  /*39e0*/  IMAD.IADD R8, R122, 0x1, -R7 ;  /* 0x000000017a087824 */ /* 0x000fe200078e0a07 */
[----:B------:R-:W-:Y:S02]  /*39f0*/  LEA.HI.SX32 R7, R6, UR28, 0x1e ;  /* 0x0000001c06077c11 */ /* 0x000fe4000f8ff2ff */
[----:B------:R-:W-:Y:S01]  /*3a00*/  PLOP3.LUT P1, PT, PT, PT, UP1, 0x80, 0x0 ;  /* 0x000000000000781c */ /* 0x000fe20003f2f018 */
[C---:B------:R-:W-:Y:S01]  /*3a10*/  IMAD.SHL.U32 R9, R4.reuse, 0x20, RZ ;  /* 0x0000002004097824 */ /* 0x040fe200078e00ff */
[----:B------:R-:W-:Y:S01]  /*3a20*/  LOP3.LUT R4, R4, 0x1ffffffe, RZ, 0xc0, !PT ;  /* 0x1ffffffe04047812 */ /* 0x000fe200078ec0ff */
[----:B------:R-:W-:Y:S01]  /*3a30*/  IMAD R8, R8, 0x10, R7 ;  /* 0x0000001008087824 */ /* 0x000fe200078e0207 */
[----:B------:R-:W-:Y:S02]  /*3a40*/  PLOP3.LUT P0, PT, PT, PT, UP1, 0x80, 0x0 ;  /* 0x000000000000781c */ /* 0x000fe40003f0f018 */
        /* <DEDUP_REMOVED lines=13> */
[----:B------:R-:W-:Y:S02]  /*3b20*/  IMAD.SHL.U32 R7, R4, 0x2, RZ ;  /* 0x0000000204077824 */ /* 0x000fe400078e00ff */
[----:B------:R-:W-:-:S03]  /*3b30*/  IMAD.U32 R4, RZ, RZ, UR32 ;  /* 0x00000020ff047e24 */ /* 0x000fc6000f8e00ff */
[----:B------:R3:W-:Y:S01]  /*3b40*/  STL [R1+0x8], R7 ;  /* 0x0000080701007387 */ /* 0x0007e20000100800 */
[C---:B------:R-:W-:Y:S02]  /*3b50*/  IADD3 R0, -R7.reuse, 0x1, R0 ;  /* 0x0000000107007810 */ /* 0x040fe40007ffe100 */
[C---:B------:R-:W-:Y:S02]  /*3b60*/  IADD3 R11, -R7.reuse, UR8, R4 ;  /* 0x00000008070b7c10 */ /* 0x040fe4000fffe104 */
[----:B------:R-:W-:Y:S02]  /*3b70*/  IADD3 R0, R0, -UR12, RZ ;  /* 0x8000000c00007c10 */ /* 0x000fe4000fffe0ff */
        /* <DEDUP_REMOVED lines=20> */
.L_x_3248:
[----:B------:R-:W-:-:S04]  /*3cc0*/  MOV R7, c[0x0][0x32c] ;  /* 0x0000cb0000077a02 */ /* 0x000fc80000000f00 */
[----:B------:R-:W-:-:S13]  /*3cd0*/  ISETP.NE.AND P0, PT, R7, 0x1, PT ;  /* 0x000000010700780c */ /* 0x000fda0003f05270 */
[----:B------:R-:W-:-:S05]  /*3ce0*/  @P0 IMAD.HI.U32 R7, R6, c[0x0][0x330], RZ ;  /* 0x0000cc0006070a27 */ /* 0x000fca00078e00ff */
[----:B------:R-:W-:Y:S02]  /*3cf0*/  @P0 SHF.R.U32.HI R6, RZ, c[0x0][0x334], R7 ;  /* 0x0000cd00ff060a19 */ /* 0x000fe40000011607 */
.L_x_3249:
[----:B------:R-:W-:Y:S05]  /*3d00*/  BSYNC B0 ;  /* 0x0000000000007941 */ /* 0x000fea0003800000 */
.L_x_3247:
[----:B------:R-:W-:-:S05]  /*3d10*/  IMAD R6, R6, c[0x0][0x32c], R13 ;  /* 0x0000cb0006067a24 */ /* 0x000fca00078e020d */
[----:B------:R-:W-:Y:S02]  /*3d20*/  IADD3 R7, R6, c[0x0][0x32c], RZ ;  /* 0x0000cb0006077a10 */ /* 0x000fe40007ffe0ff */
[----:B------:R-:W-:Y:S02]  /*3d30*/  IMNMX R4, R4, R6, !PT ;  /* 0x0000000604047217 */ /* 0x000fe40007800200 */
[----:B------:R-:W-:Y:S02]  /*3d40*/  IMNMX R5, R5, R7, PT ;  /* 0x0000000705057217 */ /* 0x000fe40003800200 */
.L_x_3246:
        /* <DEDUP_REMOVED lines=19> */
.L_x_3252:
[----:B------:R-:W-:-:S04]  /*3e80*/  MOV R14, c[0x0][0x32c] ;  /* 0x0000cb00000e7a02 */ /* 0x000fc80000000f00 */
[----:B------:R-:W-:-:S13]  /*3e90*/  ISETP.NE.AND P0, PT, R14, 0x1, PT ;  /* 0x000000010e00780c */ /* 0x000fda0003f05270 */
[----:B------:R-:W-:-:S05]  /*3ea0*/  @P0 IMAD.HI.U32 R14, R8, c[0x0][0x330], RZ ;  /* 0x0000cc00080e0a27 */ /* 0x000fca00078e00ff */
[----:B------:R-:W-:Y:S02]  /*3eb0*/  @P0 SHF.R.U32.HI R8, RZ, c[0x0][0x334], R14 ;  /* 0x0000cd00ff080a19 */ /* 0x000fe4000001160e */
.L_x_3253:
[----:B------:R-:W-:Y:S05]  /*3ec0*/  BSYNC B0 ;  /* 0x0000000000007941 */ /* 0x000fea0003800000 */
.L_x_3251:
[----:B------:R-:W-:-:S05]  /*3ed0*/  IMAD R8, R8, c[0x0][0x32c], R13 ;  /* 0x0000cb0008087a24 */ /* 0x000fca00078e020d */
[----:B------:R-:W-:Y:S02]  /*3ee0*/  IADD3 R14, R8, c[0x0][0x32c], RZ ;  /* 0x0000cb00080e7a10 */ /* 0x000fe40007ffe0ff */
[----:B------:R-:W-:Y:S02]  /*3ef0*/  IMNMX R6, R6, R8, !PT ;  /* 0x0000000806067217 */ /* 0x000fe40007800200 */
[----:B------:R-:W-:Y:S02]  /*3f00*/  IMNMX R7, R7, R14, PT ;  /* 0x0000000e07077217 */ /* 0x000fe40003800200 */
.L_x_3250:
        /* <DEDUP_REMOVED lines=86> */
.L_x_3256:
[----:B------:R-:W-:-:S04]  /*4470*/  MOV R14, c[0x0][0x32c] ;  /* 0x0000cb00000e7a02 */ /* 0x000fc80000000f00 */
[----:B------:R-:W-:-:S13]  /*4480*/  ISETP.NE.AND P0, PT, R14, 0x1, PT ;  /* 0x000000010e00780c */ /* 0x000fda0003f05270 */
[----:B------:R-:W-:-:S05]  /*4490*/  @P0 IMAD.HI.U32 R14, R8, c[0x0][0x330], RZ ;  /* 0x0000cc00080e0a27 */ /* 0x000fca00078e00ff */
[----:B------:R-:W-:Y:S02]  /*44a0*/  @P0 SHF.R.U32.HI R8, RZ, c[0x0][0x334], R14 ;  /* 0x0000cd00ff080a19 */ /* 0x000fe4000001160e */
.L_x_3257:
[----:B------:R-:W-:Y:S05]  /*44b0*/  BSYNC B0 ;  /* 0x0000000000007941 */ /* 0x000fea0003800000 */
.L_x_3255:
[----:B------:R-:W-:-:S05]  /*44c0*/  IMAD R8, R8, c[0x0][0x32c], R13 ;  /* 0x0000cb0008087a24 */ /* 0x000fca00078e020d */
[----:B------:R-:W-:Y:S02]  /*44d0*/  IADD3 R14, R8, c[0x0][0x32c], RZ ;  /* 0x0000cb00080e7a10 */ /* 0x000fe40007ffe0ff */
[----:B------:R-:W-:Y:S02]  /*44e0*/  IMNMX R4, R4, R8, !PT ;  /* 0x0000000804047217 */ /* 0x000fe40007800200 */
[----:B------:R-:W-:Y:S02]  /*44f0*/  IMNMX R5, R5, R14, PT ;  /* 0x0000000e05057217 */ /* 0x000fe40003800200 */
.L_x_3254:
        /* <DEDUP_REMOVED lines=135> */
.L_x_3260:
[----:B------:R-:W-:-:S04]  /*4d70*/  MOV R7, c[0x0][0x32c] ;  /* 0x0000cb0000077a02 */ /* 0x000fc80000000f00 */
[----:B------:R-:W-:-:S13]  /*4d80*/  ISETP.NE.AND P0, PT, R7, 0x1, PT ;  /* 0x000000010700780c */ /* 0x000fda0003f05270 */
[----:B------:R-:W-:-:S05]  /*4d90*/  @P0 IMAD.HI.U32 R7, R6, c[0x0][0x330], RZ ;  /* 0x0000cc0006070a27 */ /* 0x000fca00078e00ff */
[----:B------:R-:W-:Y:S02]  /*4da0*/  @P0 SHF.R.U32.HI R6, RZ, c[0x0][0x334], R7 ;  /* 0x0000cd00ff060a19 */ /* 0x000fe40000011607 */
.L_x_3261:
[----:B------:R-:W-:Y:S05]  /*4db0*/  BSYNC B0 ;  /* 0x0000000000007941 */ /* 0x000fea0003800000 */
.L_x_3259:
[----:B------:R-:W-:-:S05]  /*4dc0*/  IMAD R6, R6, c[0x0][0x32c], R13 ;  /* 0x0000cb0006067a24 */ /* 0x000fca00078e020d */
[----:B------:R-:W-:Y:S02]  /*4dd0*/  IADD3 R7, R6, c[0x0][0x32c], RZ ;  /* 0x0000cb0006077a10 */ /* 0x000fe40007ffe0ff */
[----:B------:R-:W-:Y:S02]  /*4de0*/  IMNMX R4, R4, R6, !PT ;  /* 0x0000000604047217 */ /* 0x000fe40007800200 */
[----:B------:R-:W-:Y:S02]  /*4df0*/  IMNMX R5, R5, R7, PT ;  /* 0x0000000705057217 */ /* 0x000fe40003800200 */
.L_x_3258:
        /* <DEDUP_REMOVED lines=93> */
[----:B--2---:R-:W-:Y:S01]  /*53d0*/  FMNMX.FTZ R168, R6, R168, !PT ;  /* 0x000000a806a87209 */ /* 0x004fe20007810000 */
[----:B------:R-:W-:Y:S01]  /*53e0*/  FMUL.FTZ R13, R169, c[0x0][0x2d0] ;  /* 0x0000b400a90d7a20 */ /* 0x000fe20000410000 */
[----:B------:R-:W-:Y:S01]  /*53f0*/  FMNMX.FTZ R6, R59, R7, !PT ;  /* 0x000000073b067209 */ /* 0x000fe20007810000 */
[----:B------:R-:W-:Y:S01]  /*5400*/  STL [R1+0x30], R224 ;  /* 0x000030e001007387 */ /* 0x000fe20000100800 */
[----:B------:R-:W-:Y:S01]  /*5410*/  FSETP.NEU.FTZ.AND P0, PT, R169, -INF , PT ;  /* 0xff800000a900780b */ /* 0x000fe20003f1d000 */
[----:B------:R-:W-:Y:S01]  /*5420*/  FMUL.FTZ R12, R168, c[0x0][0x2d0] ;  /* 0x0000b400a80c7a20 */ /* 0x000fe20000410000 */
[----:B------:R-:W-:Y:S02]  /*5430*/  FMNMX.FTZ R6, R68, R6, !PT ;  /* 0x0000000644067209 */ /* 0x000fe40007810000 */
[----:B------:R-:W-:Y:S01]  /*5440*/  PLOP3.LUT P2, PT, PT, PT, UP6, 0x40, 0x0 ;  /* 0x000000000000781c */ /* 0x000fe20003f4e868 */
[----:B------:R-:W-:Y:S01]  /*5450*/  UISETP.NE.AND UP6, UPT, UR14, URZ, UPT ;  /* 0x0000003f0e00728c */ /* 0x000fe2000bfc5270 */
[----:B------:R-:W-:-:S02]  /*5460*/  FMNMX.FTZ R6, R72, R6, !PT ;  /* 0x0000000648067209 */ /* 0x000fc40007810000 */
[----:B------:R-:W-:Y:S02]  /*5470*/  FMNMX.FTZ R8, R50, R51, !PT ;  /* 0x0000003332087209 */ /* 0x000fe40007810000 */
[----:B------:R-:W-:Y:S02]  /*5480*/  FMNMX.FTZ R6, R73, R6, !PT ;  /* 0x0000000649067209 */ /* 0x000fe40007810000 */
[----:B------:R-:W-:Y:S02]  /*5490*/  ISETP.GT.AND P1, PT, R4, 0x18, P1 ;  /* 0x000000180400780c */ /* 0x000fe40000f24270 */
[----:B------:R-:W-:Y:S02]  /*54a0*/  FMNMX.FTZ R6, R74, R6, !PT ;  /* 0x000000064a067209 */ /* 0x000fe40007810000 */
[----:B------:R-:W-:Y:S02]  /*54b0*/  FSEL R13, R13, RZ, P0 ;  /* 0x000000ff0d0d7208 */ /* 0x000fe40000000000 */
[----:B------:R-:W-:-:S02]  /*54c0*/  PLOP3.LUT P0, PT, PT, PT, UP3, 0x40, 0x0 ;  /* 0x000000000000781c */ /* 0x000fc40003f0e838 */
[----:B------:R-:W-:Y:S01]  /*54d0*/  ISETP.GT.AND P2, PT, R4, 0x11, P2 ;  /* 0x000000110400780c */ /* 0x000fe20001744270 */
[----:B------:R-:W-:Y:S01]  /*54e0*/  FFMA.FTZ R7, R15, c[0x0][0x2d0], -R13 ;  /* 0x0000b4000f077a23 */ /* 0x000fe2000001080d */
[----:B------:R-:W-:Y:S02]  /*54f0*/  FMNMX.FTZ R8, R52, R8, !PT ;  /* 0x0000000834087209 */ /* 0x000fe40007810000 */
[----:B------:R-:W-:Y:S01]  /*5500*/  FMNMX.FTZ R6, R126, R6, !PT ;  /* 0x000000067e067209 */ /* 0x000fe20007810000 */
[----:B------:R1:W-:Y:S01]  /*5510*/  MUFU.EX2 R239, R7 ;  /* 0x0000000700ef7308 */ /* 0x0003e20000000800 */
[C---:B------:R-:W-:Y:S02]  /*5520*/  ISETP.LT.OR P1, PT, R5.reuse, 0x19, P1 ;  /* 0x000000190500780c */ /* 0x040fe40000f21670 */
[----:B------:R-:W-:Y:S02]  /*5530*/  ISETP.GT.AND P0, PT, R4, 0x20, P0 ;  /* 0x000000200400780c */ /* 0x000fe40000704270 */
[----:B------:R-:W-:-:S02]  /*5540*/  ISETP.LT.OR P2, PT, R5, 0x12, P2 ;  /* 0x000000120500780c */ /* 0x000fc40001741670 */
[----:B------:R-:W-:Y:S02]  /*5550*/  FMNMX.FTZ R8, R53, R8, !PT ;  /* 0x0000000835087209 */ /* 0x000fe40007810000 */
[----:B------:R-:W-:Y:S02]  /*5560*/  FMNMX.FTZ R6, R144, R6, !PT ;  /* 0x0000000690067209 */ /* 0x000fe40007810000 */
[----:B------:R-:W-:Y:S02]  /*5570*/  FSEL R48, R86, -INF , !P1 ;  /* 0xff80000056307808 */ /* 0x000fe40004800000 */
[----:B------:R-:W-:Y:S02]  /*5580*/  FSETP.NEU.FTZ.AND P1, PT, R168, -INF , PT ;  /* 0xff800000a800780b */ /* 0x000fe40003f3d000 */
[----:B------:R-:W-:Y:S01]  /*5590*/  ISETP.LT.OR P0, PT, R5, 0x21, P0 ;  /* 0x000000210500780c */ /* 0x000fe20000701670 */
[----:B-1----:R-:W-:Y:S01]  /*55a0*/  FFMA.FTZ R7, R16, c[0x0][0x2d0], -R13 ;  /* 0x0000b40010077a23 */ /* 0x002fe2000001080d */
[----:B------:R-:W-:-:S02]  /*55b0*/  FSEL R57, R35, -INF , !P2 ;  /* 0xff80000023397808 */ /* 0x000fc40005000000 */
[----:B------:R-:W-:Y:S01]  /*55c0*/  FMNMX.FTZ R8, R49, R8, !PT ;  /* 0x0000000831087209 */ /* 0x000fe20007810000 */
[----:B------:R1:W2:Y:S01]  /*55d0*/  MUFU.EX2 R238, R7 ;  /* 0x0000000700ee7308 */ /* 0x0002a20000000800 */
[----:B------:R-:W-:Y:S01]  /*55e0*/  FMNMX.FTZ R6, R145, R6, !PT ;  /* 0x0000000691067209 */ /* 0x000fe20007810000 */
[----:B------:R-:W-:Y:S01]  /*55f0*/  LDSM.16.MT88.4 R32, [R225+0x2080] ;  /* 0x00208000e120783b */ /* 0x000fe20000004200 */
[----:B------:R-:W-:Y:S02]  /*5600*/  FSEL R12, R12, RZ, P1 ;  /* 0x000000ff0c0c7208 */ /* 0x000fe40000800000 */
[----:B------:R-:W-:Y:S02]  /*5610*/  FSEL R89, R94, -INF , !P0 ;  /* 0xff8000005e597808 */ /* 0x000fe40004000000 */
[----:B------:R-:W-:Y:S02]  /*5620*/  PLOP3.LUT P2, PT, PT, PT, UP2, 0x40, 0x0 ;  /* 0x000000000000781c */ /* 0x000fe40003f4e828 */
[----:B------:R-:W-:-:S02]  /*5630*/  PLOP3.LUT P1, PT, PT, PT, UP1, 0x40, 0x0 ;  /* 0x000000000000781c */ /* 0x000fc40003f2e818 */
[----:B------:R-:W-:Y:S02]  /*5640*/  PLOP3.LUT P0, PT, PT, PT, UP0, 0x40, 0x0 ;  /* 0x000000000000781c */ /* 0x000fe40003f0e808 */
[----:B------:R-:W-:Y:S02]  /*5650*/  FMNMX.FTZ R8, R57, R8, !PT ;  /* 0x0000000839087209 */ /* 0x000fe40007810000 */
[----:B------:R-:W-:Y:S01]  /*5660*/  FMNMX.FTZ R6, R127, R6, !PT ;  /* 0x000000067f067209 */ /* 0x000fe20007810000 */
[----:B-1----:R-:W-:Y:S01]  /*5670*/  FFMA.FTZ R7, R18, c[0x0][0x2d0], -R13 ;  /* 0x0000b40012077a23 */ /* 0x002fe2000001080d */
[C---:B------:R-:W-:Y:S02]  /*5680*/  ISETP.GT.AND P2, PT, R4.reuse, 0x21, P2 ;  /* 0x000000210400780c */ /* 0x040fe40001744270 */
[C---:B------:R-:W-:Y:S01]  /*5690*/  ISETP.GT.AND P1, PT, R4.reuse, 0x28, P1 ;  /* 0x000000280400780c */ /* 0x040fe20000f24270 */
[----:B------:R1:W-:Y:S01]  /*56a0*/  MUFU.EX2 R240, R7 ;  /* 0x0000000700f07308 */ /* 0x0003e20000000800 */
[----:B------:R-:W-:-:S02]  /*56b0*/  ISETP.GT.AND P0, PT, R4, 0x29, P0 ;  /* 0x000000290400780c */ /* 0x000fc40000704270 */
[----:B------:R-:W-:Y:S02]  /*56c0*/  FMNMX.FTZ R4, R48, R8, !PT ;  /* 0x0000000830047209 */ /* 0x000fe40007810000 */
[----:B------:R-:W4:Y:S01]  /*56d0*/  SHFL.BFLY PT, R8, R6, 0x2, 0x1f ;  /* 0x0c401f0006087f89 */ /* 0x000f2200000e0000 */
[----:B------:R-:W-:Y:S02]  /*56e0*/  ISETP.LT.OR P2, PT, R5, 0x22, P2 ;  /* 0x000000220500780c */ /* 0x000fe40001741670 */
[----:B------:R-:W-:Y:S02]  /*56f0*/  FMNMX.FTZ R4, R56, R4, !PT ;  /* 0x0000000438047209 */ /* 0x000fe40007810000 */
[----:B------:R-:W-:Y:S02]  /*5700*/  FSEL R88, R95, -INF , !P2 ;  /* 0xff8000005f587808 */ /* 0x000fe40005000000 */
        /* <DEDUP_REMOVED lines=508> */
.L_x_3263:
[----:B------:R-:W-:Y:S02]  /*76d0*/  UMOV UR5, 0x1 ;  /* 0x0000000100057882 */ /* 0x000fe40000000000 */
[----:B------:R-:W-:Y:S02]  /*76e0*/  ULDC UR4, c[0x0][0x32c] ;  /* 0x0000cb0000047ab9 */ /* 0x000fe40000000800 */
[----:B------:R-:W-:-:S03]  /*76f0*/  UISETP.NE.AND UP0, UPT, UR5, UR4, UPT ;  /* 0x000000040500728c */ /* 0x000fc6000bf05270 */
[----:B------:R-:W-:Y:S02]  /*7700*/  ULDC.64 UR4, c[0x0][0x330] ;  /* 0x0000cc0000047ab9 */ /* 0x000fe40000000a00 */
[----:B------:R-:W-:-:S07]  /*7710*/  UIMAD.WIDE.U32 UR30, UR28, UR4, URZ ;  /* 0x000000041c1e72a5 */ /* 0x000fce000f8e003f */
[----:B------:R-:W-:Y:S02]  /*7720*/  @UP0 UMOV UR29, UR31 ;  /* 0x0000001f001d0c82 */ /* 0x000fe40008000000 */
[----:B------:R-:W-:Y:S02]  /*7730*/  @UP0 USHF.R.U32.HI UR28, URZ, UR5, UR29 ;  /* 0x000000053f1c0299 */ /* 0x000fe4000801161d */
.L_x_3264:
[----:B------:R-:W-:Y:S02]  /*7740*/  ULDC UR4, c[0x0][0x32c] ;  /* 0x0000cb0000047ab9 */ /* 0x000fe40000000800 */
[----:B------:R-:W-:-:S04]  /*7750*/  UIMAD UR4, UR28, UR4, UR4 ;  /* 0x000000041c0472a4 */ /* 0x000fc8000f8e0204 */
[----:B------:R-:W-:-:S04]  /*7760*/  UISETP.LT.AND UP0, UPT, UR27, UR4, UPT ;  /* 0x000000041b00728c */ /* 0x000fc8000bf01270 */
[----:B------:R-:W-:-:S04]  /*7770*/  USEL UR27, UR27, UR4, UP0 ;  /* 0x000000041b1b7287 */ /* 0x000fc80008000000 */
.L_x_3262:
        /* <DEDUP_REMOVED lines=21> */
.L_x_3284:
        /* <DEDUP_REMOVED lines=57> */
.L_x_3266:
        /* <DEDUP_REMOVED lines=187> */
.L_x_3267:
[----:B-1----:R-:W2:Y:S01]  /*8810*/  LDL R2, [R1+0x1c] ;  /* 0x00001c0001027983 */ /* 0x002ea20000100800 */
        /* <DEDUP_REMOVED lines=35> */
.L_x_3270:
[----:B------:R-:W-:Y:S04]  /*8a50*/  MOV R2, c[0x0][0x32c] ;  /* 0x0000cb0000027a02 */ /* 0x000fe80000000f00 */
[----:B------:R-:W-:Y:S11]  /*8a60*/  ISETP.NE.AND P0, PT, R2, 0x1, PT ;  /* 0x000000010200780c */ /* 0x000ff60003f05270 */
[----:B------:R-:W-:Y:S02]  /*8a70*/  @!UPT UIADD3 URZ, URZ, URZ, URZ ;  /* 0x0000003f3f3ff290 */ /* 0x000fe4000fffe03f */
[----:B------:R-:W-:Y:S05]  /*8a80*/  @P0 IMAD.HI.U32 R2, R0, c[0x0][0x330], RZ ;  /* 0x0000cc0000020a27 */ /* 0x000fea00078e00ff */
[----:B------:R-:W-:Y:S02]  /*8a90*/  @P0 SHF.R.U32.HI R0, RZ, c[0x0][0x334], R2 ;  /* 0x0000cd00ff000a19 */ /* 0x000fe40000011602 */
.L_x_3271:
[----:B------:R-:W-:Y:S05]  /*8aa0*/  BSYNC B0 ;  /* 0x0000000000007941 */ /* 0x000fea0003800000 */
.L_x_3269:
[----:B------:R-:W-:Y:S05]  /*8ab0*/  IADD3 R2, -R194, UR4, RZ ;  /* 0x00000004c2027c10 */ /* 0x000fea000fffe1ff */
[----:B------:R-:W-:Y:S05]  /*8ac0*/  IMAD R0, R0, c[0x0][0x32c], R2 ;  /* 0x0000cb0000007a24 */ /* 0x000fea00078e0202 */
[----:B------:R-:W-:Y:S02]  /*8ad0*/  IADD3 R2, R0, c[0x0][0x32c], RZ ;  /* 0x0000cb0000027a10 */ /* 0x000fe40007ffe0ff */
[----:B------:R-:W-:Y:S02]  /*8ae0*/  IMNMX R167, R167, R0, !PT ;  /* 0x00000000a7a77217 */ /* 0x000fe40007800200 */
[----:B------:R-:W-:Y:S02]  /*8af0*/  IMNMX R168, R168, R2, PT ;  /* 0x00000002a8a87217 */ /* 0x000fe40003800200 */
.L_x_3268:
[----:B------:R-:W1:Y:S01]  /*8b00*/  SHFL.IDX PT, R0, R172, 0x1, 0x1c1f ;  /* 0x003c1f00ac007f89 */ /* 0x000e6200000e0000 */
[----:B------:R-:W-:Y:S06]  /*8b10*/  UISETP.NE.AND UP0, UPT, UR14, URZ, UPT ;  /* 0x0000003f0e00728c */ /* 0x000fec000bf05270 */
[----:B------:R-:W-:Y:S02]  /*8b20*/  PLOP3.LUT P0, PT, PT, PT, UP0, 0x40, 0x0 ;  /* 0x000000000000781c */ /* 0x000fe40003f0e808 */
[----:B-1----:R-:W-:Y:S01]  /*8b30*/  IADD3 R3, R174, R0, RZ ;  /* 0x00000000ae037210 */ /* 0x002fe20007ffe0ff */
[----:B------:R-:W-:Y:S10]  /*8b40*/  IMAD.IADD R165, R173, 0x1, R0 ;  /* 0x00000001ada57824 */ /* 0x000ff400078e0200 */
        /* <DEDUP_REMOVED lines=15> */
.L_x_3274:
[----:B------:R-:W-:Y:S04]  /*8c40*/  MOV R2, c[0x0][0x32c] ;  /* 0x0000cb0000027a02 */ /* 0x000fe80000000f00 */
[----:B------:R-:W-:Y:S11]  /*8c50*/  ISETP.NE.AND P0, PT, R2, 0x1, PT ;  /* 0x000000010200780c */ /* 0x000ff60003f05270 */
[----:B------:R-:W-:Y:S02]  /*8c60*/  @!UPT UIADD3 URZ, URZ, URZ, URZ ;  /* 0x0000003f3f3ff290 */ /* 0x000fe4000fffe03f */
[----:B------:R-:W-:Y:S05]  /*8c70*/  @P0 IMAD.HI.U32 R2, R0, c[0x0][0x330], RZ ;  /* 0x0000cc0000020a27 */ /* 0x000fea00078e00ff */
[----:B------:R-:W-:Y:S02]  /*8c80*/  @P0 SHF.R.U32.HI R0, RZ, c[0x0][0x334], R2 ;  /* 0x0000cd00ff000a19 */ /* 0x000fe40000011602 */
.L_x_3275:
[----:B------:R-:W-:Y:S05]  /*8c90*/  BSYNC B0 ;  /* 0x0000000000007941 */ /* 0x000fea0003800000 */
.L_x_3273:
[----:B------:R-:W-:Y:S05]  /*8ca0*/  IADD3 R2, -R194, UR4, RZ ;  /* 0x00000004c2027c10 */ /* 0x000fea000fffe1ff */
[----:B------:R-:W-:Y:S05]  /*8cb0*/  IMAD R0, R0, c[0x0][0x32c], R2 ;  /* 0x0000cb0000007a24 */ /* 0x000fea00078e0202 */
[----:B------:R-:W-:Y:S02]  /*8cc0*/  IADD3 R2, R0, c[0x0][0x32c], RZ ;  /* 0x0000cb0000027a10 */ /* 0x000fe40007ffe0ff */
[----:B------:R-:W-:Y:S02]  /*8cd0*/  IMNMX R3, R3, R0, !PT ;  /* 0x0000000003037217 */ /* 0x000fe40007800200 */
[----:B------:R-:W-:Y:S02]  /*8ce0*/  IMNMX R165, R165, R2, PT ;  /* 0x00000002a5a57217 */ /* 0x000fe40003800200 */
.L_x_3272:
        /* <DEDUP_REMOVED lines=20> */
.L_x_3278:
[----:B------:R-:W-:Y:S04]  /*8e30*/  MOV R175, c[0x0][0x32c] ;  /* 0x0000cb0000af7a02 */ /* 0x000fe80000000f00 */
[----:B------:R-:W-:Y:S11]  /*8e40*/  ISETP.NE.AND P0, PT, R175, 0x1, PT ;  /* 0x00000001af00780c */ /* 0x000ff60003f05270 */
[----:B------:R-:W-:Y:S02]  /*8e50*/  @!UPT UIADD3 URZ, URZ, URZ, URZ ;  /* 0x0000003f3f3ff290 */ /* 0x000fe4000fffe03f */
[----:B------:R-:W-:Y:S05]  /*8e60*/  @P0 IMAD.HI.U32 R175, R169, c[0x0][0x330], RZ ;  /* 0x0000cc00a9af0a27 */ /* 0x000fea00078e00ff */
[----:B------:R-:W-:Y:S02]  /*8e70*/  @P0 SHF.R.U32.HI R169, RZ, c[0x0][0x334], R175 ;  /* 0x0000cd00ffa90a19 */ /* 0x000fe400000116af */
.L_x_3279:
[----:B------:R-:W-:Y:S05]  /*8e80*/  BSYNC B0 ;  /* 0x0000000000007941 */ /* 0x000fea0003800000 */
.L_x_3277:
[----:B------:R-:W-:Y:S05]  /*8e90*/  IADD3 R175, -R194, UR4, RZ ;  /* 0x00000004c2af7c10 */ /* 0x000fea000fffe1ff */
[----:B------:R-:W-:Y:S05]  /*8ea0*/  IMAD R169, R169, c[0x0][0x32c], R175 ;  /* 0x0000cb00a9a97a24 */ /* 0x000fea00078e02af */
[----:B------:R-:W-:Y:S02]  /*8eb0*/  IADD3 R175, R169, c[0x0][0x32c], RZ ;  /* 0x0000cb00a9af7a10 */ /* 0x000fe40007ffe0ff */
[----:B------:R-:W-:Y:S02]  /*8ec0*/  IMNMX R0, R0, R169, !PT ;  /* 0x000000a900007217 */ /* 0x000fe40007800200 */
[----:B------:R-:W-:Y:S02]  /*8ed0*/  IMNMX R2, R2, R175, PT ;  /* 0x000000af02027217 */ /* 0x000fe40003800200 */
.L_x_3276:
        /* <DEDUP_REMOVED lines=198> */
.L_x_3282:
[----:B------:R-:W-:Y:S04]  /*9b40*/  MOV R4, c[0x0][0x32c] ;  /* 0x0000cb0000047a02 */ /* 0x000fe80000000f00 */
[----:B------:R-:W-:Y:S11]  /*9b50*/  ISETP.NE.AND P0, PT, R4, 0x1, PT ;  /* 0x000000010400780c */ /* 0x000ff60003f05270 */
[----:B------:R-:W-:Y:S02]  /*9b60*/  @!UPT UIADD3 URZ, URZ, URZ, URZ ;  /* 0x0000003f3f3ff290 */ /* 0x000fe4000fffe03f */
[----:B------:R-:W-:Y:S05]  /*9b70*/  @P0 IMAD.HI.U32 R4, R3, c[0x0][0x330], RZ ;  /* 0x0000cc0003040a27 */ /* 0x000fea00078e00ff */
[----:B------:R-:W-:Y:S02]  /*9b80*/  @P0 SHF.R.U32.HI R3, RZ, c[0x0][0x334], R4 ;  /* 0x0000cd00ff030a19 */ /* 0x000fe40000011604 */
.L_x_3283:
[----:B------:R-:W-:Y:S05]  /*9b90*/  BSYNC B0 ;  /* 0x0000000000007941 */ /* 0x000fea0003800000 */
.L_x_3281:
[----:B------:R-:W-:Y:S05]  /*9ba0*/  IADD3 R4, -R194, UR4, RZ ;  /* 0x00000004c2047c10 */ /* 0x000fea000fffe1ff */
[----:B------:R-:W-:Y:S05]  /*9bb0*/  IMAD R3, R3, c[0x0][0x32c], R4 ;  /* 0x0000cb0003037a24 */ /* 0x000fea00078e0204 */
[----:B------:R-:W-:Y:S02]  /*9bc0*/  IADD3 R4, R3, c[0x0][0x32c], RZ ;  /* 0x0000cb0003047a10 */ /* 0x000fe40007ffe0ff */
[----:B------:R-:W-:Y:S02]  /*9bd0*/  IMNMX R0, R0, R3, !PT ;  /* 0x0000000300007217 */ /* 0x000fe40007800200 */
[----:B------:R-:W-:Y:S02]  /*9be0*/  IMNMX R2, R2, R4, PT ;  /* 0x0000000402027217 */ /* 0x000fe40003800200 */
.L_x_3280:
        /* <DEDUP_REMOVED lines=35> */
[----:B------:R-:W-:Y:S01]  /*9e20*/  PLOP3.LUT P2, PT, PT, PT, UP3, 0x40, 0x0 ;  /* 0x000000000000781c */ /* 0x000fe20003f4e838 */
[----:B------:R-:W1:Y:S01]  /*9e30*/  SHFL.BFLY PT, R5, R169, 0x2, 0x1f ;  /* 0x0c401f00a9057f89 */ /* 0x000e6200000e0000 */
[----:B------:R-:W-:Y:S01]  /*9e40*/  FMNMX.FTZ R4, R8, R170, !PT ;  /* 0x000000aa08047209 */ /* 0x000fe20007810000 */
[----:B------:R-:W-:Y:S01]  /*9e50*/  UISETP.NE.AND UP3, UPT, UR31, URZ, UPT ;  /* 0x0000003f1f00728c */ /* 0x000fe2000bf65270 */
[----:B------:R-:W-:Y:S02]  /*9e60*/  FMNMX.FTZ R3, R41, R3, !PT ;  /* 0x0000000329037209 */ /* 0x000fe40007810000 */
[----:B------:R-:W-:Y:S02]  /*9e70*/  ISETP.GT.AND P2, PT, R0, 0x1, P2 ;  /* 0x000000010000780c */ /* 0x000fe40001744270 */
[----:B------:R-:W-:Y:S01]  /*9e80*/  FMNMX.FTZ R4, R9, R4, !PT ;  /* 0x0000000409047209 */ /* 0x000fe20007810000 */
[----:B------:R-:W2:Y:S01]  /*9e90*/  SHFL.BFLY PT, R168, R3, 0x2, 0x1f ;  /* 0x0c401f0003a87f89 */ /* 0x000ea200000e0000 */
[----:B------:R-:W-:Y:S02]  /*9ea0*/  ISETP.LT.OR P2, PT, R2, 0x2, P2 ;  /* 0x000000020200780c */ /* 0x000fe40001741670 */
[----:B------:R-:W-:Y:S02]  /*9eb0*/  FMNMX.FTZ R4, R12, R4, !PT ;  /* 0x000000040c047209 */ /* 0x000fe40007810000 */
[----:B------:R-:W-:Y:S02]  /*9ec0*/  FSEL R11, R11, -INF , !P2 ;  /* 0xff8000000b0b7808 */ /* 0x000fe40005000000 */
        /* <DEDUP_REMOVED lines=8> */
[----:B------:R-:W-:Y:S02]  /*9f50*/  FMNMX.FTZ R4, R210, R4, !PT ;  /* 0x00000004d2047209 */ /* 0x000fe40007810000 */
[----:B------:R-:W-:Y:S01]  /*9f60*/  PLOP3.LUT P0, PT, PT, PT, UP2, 0x40, 0x0 ;  /* 0x000000000000781c */ /* 0x000fe20003f0e828 */
[----:B------:R-:W-:Y:S01]  /*9f70*/  UISETP.NE.AND UP2, UPT, UR30, URZ, UPT ;  /* 0x0000003f1e00728c */ /* 0x000fe2000bf45270 */
[----:B-1----:R-:W-:Y:S02]  /*9f80*/  FMNMX.FTZ R169, R169, R5, !PT ;  /* 0x00000005a9a97209 */ /* 0x002fe40007810000 */
[----:B------:R-:W-:Y:S02]  /*9f90*/  FMNMX.FTZ R4, R211, R4, !PT ;  /* 0x00000004d3047209 */ /* 0x000fe40007810000 */
[----:B--2---:R-:W-:Y:S01]  /*9fa0*/  FMNMX.FTZ R168, R3, R168, !PT ;  /* 0x000000a803a87209 */ /* 0x004fe20007810000 */
[----:B------:R-:W1:Y:S01]  /*9fb0*/  SHFL.BFLY PT, R5, R169, 0x1, 0x1f ;  /* 0x0c201f00a9057f89 */ /* 0x000e6200000e0000 */
[----:B------:R-:W-:Y:S02]  /*9fc0*/  FMNMX.FTZ R3, R247, R4, !PT ;  /* 0x00000004f7037209 */ /* 0x000fe40007810000 */
[----:B------:R-:W-:Y:S02]  /*9fd0*/  ISETP.GT.AND P0, PT, R0, 0x8, P0 ;  /* 0x000000080000780c */ /* 0x000fe40000704270 */
[----:B------:R-:W-:Y:S02]  /*9fe0*/  FMNMX.FTZ R3, R251, R3, !PT ;  /* 0x00000003fb037209 */ /* 0x000fe40007810000 */
[----:B------:R-:W-:Y:S01]  /*9ff0*/  PLOP3.LUT P1, PT, PT, PT, UP4, 0x40, 0x0 ;  /* 0x000000000000781c */ /* 0x000fe20003f2e848 */
[----:B------:R-:W-:Y:S01]  /*a000*/  UISETP.NE.AND UP4, UPT, UR4, URZ, UPT ;  /* 0x0000003f0400728c */ /* 0x000fe2000bf85270 */
[----:B------:R-:W-:Y:S01]  /*a010*/  FMNMX.FTZ R3, R34, R3, !PT ;  /* 0x0000000322037209 */ /* 0x000fe20007810000 */
[----:B------:R-:W-:Y:S01]  /*a020*/  SHFL.BFLY PT, R7, R168, 0x1, 0x1f ;  /* 0x0c201f00a8077f89 */ /* 0x000fe200000e0000 */
[----:B------:R-:W-:Y:S02]  /*a030*/  ISETP.LT.OR P0, PT, R2, 0x9, P0 ;  /* 0x000000090200780c */ /* 0x000fe40000701670 */
[----:B------:R-:W-:Y:S02]  /*a040*/  FMNMX.FTZ R3, R35, R3, !PT ;  /* 0x0000000323037209 */ /* 0x000fe40007810000 */
[----:B------:R-:W-:Y:S02]  /*a050*/  ISETP.GT.AND P1, PT, R0, RZ, P1 ;  /* 0x000000ff0000720c */ /* 0x000fe40000f24270 */
[----:B------:R-:W-:Y:S02]  /*a060*/  FSEL R14, R14, -INF , !P0 ;  /* 0xff8000000e0e7808 */ /* 0x000fe40004000000 */
[----:B------:R-:W-:Y:S02]  /*a070*/  PLOP3.LUT P0, PT, PT, PT, UP6, 0x40, 0x0 ;  /* 0x000000000000781c */ /* 0x000fe40003f0e868 */
[----:B------:R-:W-:Y:S02]  /*a080*/  ISETP.LT.OR P1, PT, R2, 0x1, P1 ;  /* 0x000000010200780c */ /* 0x000fe40000f21670 */
[----:B------:R-:W-:Y:S02]  /*a090*/  ISETP.GT.AND P0, PT, R0, 0x11, P0 ;  /* 0x000000110000780c */ /* 0x000fe40000704270 */
[----:B-1----:R-:W-:Y:S02]  /*a0a0*/  FMNMX.FTZ R169, R169, R5, !PT ;  /* 0x00000005a9a97209 */ /* 0x002fe40007810000 */
[----:B------:R-:W-:Y:S02]  /*a0b0*/  FSEL R10, R10, -INF , !P1 ;  /* 0xff8000000a0a7808 */ /* 0x000fe40004800000 */
[C---:B------:R-:W-:Y:S01]  /*a0c0*/  FSETP.NEU.FTZ.AND P2, PT, R169.reuse, -INF , PT ;  /* 0xff800000a900780b */ /* 0x040fe20003f5d000 */
[----:B------:R-:W-:Y:S01]  /*a0d0*/  FMUL.FTZ R173, R169, c[0x0][0x2d0] ;  /* 0x0000b400a9ad7a20 */ /* 0x000fe20000410000 */
[----:B------:R-:W-:Y:S01]  /*a0e0*/  PLOP3.LUT P1, PT, PT, PT, UP1, 0x40, 0x0 ;  /* 0x000000000000781c */ /* 0x000fe20003f2e818 */
[----:B------:R-:W-:Y:S01]  /*a0f0*/  UISETP.NE.AND UP1, UPT, UR29, URZ, UPT ;  /* 0x0000003f1d00728c */ /* 0x000fe2000bf25270 */
[----:B------:R-:W-:Y:S02]  /*a100*/  ISETP.LT.OR P0, PT, R2, 0x12, P0 ;  /* 0x000000120200780c */ /* 0x000fe40000701670 */
[----:B------:R-:W-:Y:S02]  /*a110*/  FSEL R173, R173, RZ, P2 ;  /* 0x000000ffadad7208 */ /* 0x000fe40001000000 */
[----:B------:R-:W-:Y:S02]  /*a120*/  ISETP.GT.AND P1, PT, R0, 0x9, P1 ;  /* 0x000000090000780c */ /* 0x000fe40000f24270 */
[----:B------:R-:W-:Y:S01]  /*a130*/  FSEL R203, R27, -INF , !P0 ;  /* 0xff8000001bcb7808 */ /* 0x000fe20004000000 */
[--C-:B------:R-:W-:Y:S01]  /*a140*/  FFMA.FTZ R4, R6, c[0x0][0x2d0], -R173.reuse ;  /* 0x0000b40006047a23 */ /* 0x100fe200000108ad */
[----:B------:R-:W-:Y:S01]  /*a150*/  PLOP3.LUT P0, PT, PT, PT, UP4, 0x40, 0x0 ;  /* 0x000000000000781c */ /* 0x000fe20003f0e848 */
[----:B------:R-:W1:Y:S01]  /*a160*/  SHFL.BFLY PT, R6, R3, 0x2, 0x1f ;  /* 0x0c401f0003067f89 */ /* 0x000e6200000e0000 */
[----:B------:R-:W-:Y:S01]  /*a170*/  ISETP.LT.OR P1, PT, R2, 0xa, P1 ;  /* 0x0000000a0200780c */ /* 0x000fe20000f21670 */
[----:B------:R2:W3:Y:S01]  /*a180*/  MUFU.EX2 R20, R4 ;  /* 0x0000000400147308 */ /* 0x0004e20000000800 */
[----:B------:R-:W-:Y:S02]  /*a190*/  ISETP.GT.AND P0, PT, R0, 0x19, P0 ;  /* 0x000000190000780c */ /* 0x000fe40000704270 */
[----:B------:R-:W-:Y:S02]  /*a1a0*/  FSEL R15, R15, -INF , !P1 ;  /* 0xff8000000f0f7808 */ /* 0x000fe40004800000 */
[----:B------:R-:W-:Y:S02]  /*a1b0*/  PLOP3.LUT P1, PT, PT, PT, UP5, 0x40, 0x0 ;  /* 0x000000000000781c */ /* 0x000fe40003f2e858 */
[----:B------:R-:W-:Y:S02]  /*a1c0*/  ISETP.LT.OR P0, PT, R2, 0x1a, P0 ;  /* 0x0000001a0200780c */ /* 0x000fe40000701670 */
[----:B------:R-:W-:Y:S02]  /*a1d0*/  ISETP.GT.AND P1, PT, R0, 0x18, P1 ;  /* 0x000000180000780c */ /* 0x000fe40000f24270 */
[----:B------:R-:W-:Y:S02]  /*a1e0*/  FSEL R207, R31, -INF , !P0 ;  /* 0xff8000001fcf7808 */ /* 0x000fe40004000000 */
[----:B------:R-:W-:Y:S02]  /*a1f0*/  PLOP3.LUT P0, PT, PT, PT, UP3, 0x40, 0x0 ;  /* 0x000000000000781c */ /* 0x000fe40003f0e838 */
[----:B------:R-:W-:Y:S02]  /*a200*/  ISETP.LT.OR P1, PT, R2, 0x19, P1 ;  /* 0x000000190200780c */ /* 0x000fe40000f21670 */
[----:B------:R-:W-:Y:S02]  /*a210*/  ISETP.GT.AND P0, PT, R0, 0x20, P0 ;  /* 0x000000200000780c */ /* 0x000fe40000704270 */
[----:B------:R-:W-:Y:S02]  /*a220*/  FSEL R204, R30, -INF , !P1 ;  /* 0xff8000001ecc7808 */ /* 0x000fe40004800000 */
[----:B------:R-:W-:Y:S02]  /*a230*/  PLOP3.LUT P1, PT, PT, PT, UP2, 0x40, 0x0 ;  /* 0x000000000000781c */ /* 0x000fe40003f2e828 */
[----:B-1----:R-:W-:Y:S01]  /*a240*/  FMNMX.FTZ R3, R3, R6, !PT ;  /* 0x0000000603037209 */ /* 0x002fe20007810000 */
[--C-:B--2---:R-:W-:Y:S01]  /*a250*/  FFMA.FTZ R4, R175, c[0x0][0x2d0], -R173.reuse ;  /* 0x0000b400af047a23 */ /* 0x104fe200000108ad */
[----:B------:R-:W-:Y:S02]  /*a260*/  ISETP.LT.OR P0, PT, R2, 0x21, P0 ;  /* 0x000000210200780c */ /* 0x000fe40000701670 */
[----:B------:R-:W-:Y:S01]  /*a270*/  ISETP.GT.AND P1, PT, R0, 0x21, P1 ;  /* 0x000000210000780c */ /* 0x000fe20000f24270 */
[----:B------:R1:W-:Y:S01]  /*a280*/  MUFU.EX2 R24, R4 ;  /* 0x0000000400187308 */ /* 0x0003e20000000800 */
[----:B------:R-:W2:Y:S01]  /*a290*/  SHFL.BFLY PT, R167, R3, 0x1, 0x1f ;  /* 0x0c201f0003a77f89 */ /* 0x000ea200000e0000 */
[----:B------:R-:W-:Y:S02]  /*a2a0*/  FSEL R212, R42, -INF , !P0 ;  /* 0xff8000002ad47808 */ /* 0x000fe40004000000 */
[----:B------:R-:W-:Y:S02]  /*a2b0*/  PLOP3.LUT P0, PT, PT, PT, UP1, 0x40, 0x0 ;  /* 0x000000000000781c */ /* 0x000fe40003f0e818 */
[----:B------:R-:W-:Y:S02]  /*a2c0*/  FMNMX.FTZ R168, R168, R7, !PT ;  /* 0x00000007a8a87209 */ /* 0x000fe40007810000 */
[----:B------:R-:W-:Y:S02]  /*a2d0*/  ISETP.LT.OR P1, PT, R2, 0x22, P1 ;  /* 0x000000220200780c */ /* 0x000fe40000f21670 */
[----:B------:R-:W-:Y:S01]  /*a2e0*/  ISETP.GT.AND P0, PT, R0, 0x28, P0 ;  /* 0x000000280000780c */ /* 0x000fe20000704270 */
[C---:B------:R-:W-:Y:S01]  /*a2f0*/  FMUL.FTZ R174, R168.reuse, c[0x0][0x2d0] ;  /* 0x0000b400a8ae7a20 */ /* 0x040fe20000410000 */
[----:B------:R-:W-:Y:S02]  /*a300*/  FSEL R214, R43, -INF , !P1 ;  /* 0xff8000002bd67808 */ /* 0x000fe40004800000 */
[----:B------:R-:W-:Y:S02]  /*a310*/  FSETP.NEU.FTZ.AND P1, PT, R168, -INF , PT ;  /* 0xff800000a800780b */ /* 0x000fe40003f3d000 */
[----:B------:R-:W-:Y:S02]  /*a320*/  ISETP.LT.OR P0, PT, R2, 0x29, P0 ;  /* 0x000000290200780c */ /* 0x000fe40000701670 */
[----:B------:R-:W-:Y:S02]  /*a330*/  FSEL R174, R174, RZ, P1 ;  /* 0x000000ffaeae7208 */ /* 0x000fe40000800000 */
[----:B------:R-:W-:Y:S02]  /*a340*/  FSEL R213, R46, -INF , !P0 ;  /* 0xff8000002ed57808 */ /* 0x000fe40004000000 */
[----:B------:R-:W-:Y:S01]  /*a350*/  PLOP3.LUT P0, PT, PT, PT, UP0, 0x40, 0x0 ;  /* 0x000000000000781c */ /* 0x000fe20003f0e808 */
[----:B------:R-:W-:Y:S01]  /*a360*/  UISETP.GT.AND UP0, UPT, UR26, UR5, UPT ;  /* 0x000000051a00728c */ /* 0x000fe2000bf04270 */
[--C-:B-1----:R-:W-:Y:S01]  /*a370*/  FFMA.FTZ R4, R16, c[0x0][0x2d0], -R173.reuse ;  /* 0x0000b40010047a23 */ /* 0x102fe200000108ad */
[----:B--2---:R-:W-:Y:S01]  /*a380*/  FMNMX.FTZ R167, R3, R167, !PT ;  /* 0x000000a703a77209 */ /* 0x004fe20007810000 */
[--C-:B------:R-:W-:Y:S01]  /*a390*/  FFMA.FTZ R3, R19, c[0x0][0x2d0], -R174.reuse ;  /* 0x0000b40013037a23 */ /* 0x100fe200000108ae */
[----:B------:R-:W-:Y:S01]  /*a3a0*/  ISETP.GT.AND P0, PT, R0, 0x29, P0 ;  /* 0x000000290000780c */ /* 0x000fe20000704270 */
[----:B------:R1:W2:Y:S01]  /*a3b0*/  MUFU.EX2 R21, R4 ;  /* 0x0000000400157308 */ /* 0x0002a20000000800 */
[----:B------:R-:W-:Y:S01]  /*a3c0*/  FMNMX.FTZ R5, R10, R171, !PT ;  /* 0x000000ab0a057209 */ /* 0x000fe20007810000 */
[----:B------:R-:W-:Y:S01]  /*a3d0*/  FMUL.FTZ R175, R167, c[0x0][0x2d0] ;  /* 0x0000b400a7af7a20 */ /* 0x000fe20000410000 */
[----:B------:R-:W-:Y:S01]  /*a3e0*/  ISETP.LT.OR P0, PT, R2, 0x2a, P0 ;  /* 0x0000002a0200780c */ /* 0x000fe20000701670 */
[--C-:B------:R-:W-:Y:S01]  /*a3f0*/  FFMA.FTZ R2, R193, c[0x0][0x2d0], -R174.reuse ;  /* 0x0000b400c1027a23 */ /* 0x100fe200000108ae */
[----:B------:R-:W-:Y:S01]  /*a400*/  FMNMX.FTZ R5, R11, R5, !PT ;  /* 0x000000050b057209 */ /* 0x000fe20007810000 */
[----:B------:R-:W-:Y:S01]  /*a410*/  UIADD3 UR26, UR26, -0x1, URZ ;  /* 0xffffffff1a1a7890 */ /* 0x000fe2000fffe03f */
[----:B------:R-:W-:Y:S02]  /*a420*/  FSEL R172, R47, -INF , !P0 ;  /* 0xff8000002fac7808 */ /* 0x000fe40004000000 */
[----:B------:R-:W-:Y:S01]  /*a430*/  FSETP.NEU.FTZ.AND P0, PT, R167, -INF , PT ;  /* 0xff800000a700780b */ /* 0x000fe20003f1d000 */
[----:B------:R4:W-:Y:S01]  /*a440*/  MUFU.EX2 R49, R3 ;  /* 0x0000000300317308 */ /* 0x0009e20000000800 */
[----:B------:R-:W-:Y:S02]  /*a450*/  FMNMX.FTZ R5, R14, R5, !PT ;  /* 0x000000050e057209 */ /* 0x000fe40007810000 */
[----:B------:R-:W-:Y:S02]  /*a460*/  FSEL R175, R175, RZ, P0 ;  /* 0x000000ffafaf7208 */ /* 0x000fe40000000000 */
[----:B------:R-:W-:Y:S02]  /*a470*/  FMNMX.FTZ R5, R15, R5, !PT ;  /* 0x000000050f057209 */ /* 0x000fe40007810000 */
[----:B---3--:R-:W-:Y:S02]  /*a480*/  MOV R43, R20 ;  /* 0x00000014002b7202 */ /* 0x008fe40000000f00 */
[----:B------:R-:W-:Y:S01]  /*a490*/  FMNMX.FTZ R5, R200, R5, !PT ;  /* 0x00000005c8057209 */ /* 0x000fe20007810000 */
[----:B------:R3:W-:Y:S01]  /*a4a0*/  MUFU.EX2 R6, R2 ;  /* 0x0000000200067308 */ /* 0x0007e20000000800 */
[----:B------:R-:W-:Y:S02]  /*a4b0*/  MOV R42, R34 ;  /* 0x00000022002a7202 */ /* 0x000fe40000000f00 */
[----:B------:R-:W-:Y:S01]  /*a4c0*/  FMNMX.FTZ R5, R203, R5, !PT ;  /* 0x00000005cb057209 */ /* 0x000fe20007810000 */
[----:B-1----:R-:W-:Y:S01]  /*a4d0*/  FFMA.FTZ R4, R17, c[0x0][0x2d0], -R173 ;  /* 0x0000b40011047a23 */ /* 0x002fe200000108ad */
[----:B--2---:R-:W-:Y:S02]  /*a4e0*/  MOV R46, R21 ;  /* 0x00000015002e7202 */ /* 0x004fe40000000f00 */
[----:B------:R-:W-:Y:S03]  /*a4f0*/  LDSM.16.MT88.4 R20, [R225+0x2080] ;  /* 0x00208000e114783b */ /* 0x000fe60000004200 */
[----:B------:R1:W2:Y:S01]  /*a500*/  MUFU.EX2 R51, R4 ;  /* 0x0000000400337308 */ /* 0x0002a20000000800 */
[--C-:B----4-:R-:W-:Y:S09]  /*a510*/  FFMA.FTZ R3, R8, c[0x0][0x2d0], -R175.reuse ;  /* 0x0000b40008037a23 */ /* 0x110ff200000108af */
[----:B------:R4:W-:Y:S01]  /*a520*/  MUFU.EX2 R44, R3 ;  /* 0x00000003002c7308 */ /* 0x0009e20000000800 */
[--C-:B---3--:R-:W-:Y:S09]  /*a530*/  FFMA.FTZ R2, R18, c[0x0][0x2d0], -R174.reuse ;  /* 0x0000b40012027a23 */ /* 0x108ff200000108ae */
[----:B------:R-:W3:Y:S01]  /*a540*/  MUFU.EX2 R50, R2 ;  /* 0x0000000200327308 */ /* 0x000ee20000000800 */
[----:B-1----:R-:W-:Y:S01]  /*a550*/  FMNMX.FTZ R4, R204, R5, !PT ;  /* 0x00000005cc047209 */ /* 0x002fe20007810000 */
[----:B------:R-:W-:Y:S01]  /*a560*/  FFMA.FTZ R5, R192, c[0x0][0x2d0], -R174 ;  /* 0x0000b400c0057a23 */ /* 0x000fe200000108ae */
[----:B------:R-:W-:Y:S02]  /*a570*/  F2FP.PACK_AB R192, R24, R43 ;  /* 0x0000002b18c0723e */ /* 0x000fe400000000ff */
[----:B------:R-:W-:Y:S05]  /*a580*/  FMNMX.FTZ R4, R207, R4, !PT ;  /* 0x00000004cf047209 */ /* 0x000fea0007810000 */
[----:B------:R-:W-:Y:S01]  /*a590*/  MUFU.EX2 R45, R5 ;  /* 0x00000005002d7308 */ /* 0x000fe20000000800 */
[----:B--2---:R-:W-:Y:S02]  /*a5a0*/  F2FP.PACK_AB R194, R51, R46 ;  /* 0x0000002e33c2723e */ /* 0x004fe400000000ff */
[----:B------:R-:W-:Y:S01]  /*a5b0*/  FMNMX.FTZ R0, R212, R4, !PT ;  /* 0x00000004d4007209 */ /* 0x000fe20007810000 */
[--C-:B----4-:R-:W-:Y:S02]  /*a5c0*/  FFMA.FTZ R3, R9, c[0x0][0x2d0], -R175.reuse ;  /* 0x0000b40009037a23 */ /* 0x110fe400000108af */
[--C-:B------:R-:W-:Y:S01]  /*a5d0*/  FFMA.FTZ R4, R12, c[0x0][0x2d0], -R175.reuse ;  /* 0x0000b4000c047a23 */ /* 0x100fe200000108af */
[----:B------:R-:W-:Y:S03]  /*a5e0*/  FMNMX.FTZ R0, R214, R0, !PT ;  /* 0x00000000d6007209 */ /* 0x000fe60007810000 */
[----:B------:R1:W-:Y:S01]  /*a5f0*/  MUFU.EX2 R47, R3 ;  /* 0x00000003002f7308 */ /* 0x0003e20000000800 */
[----:B------:R-:W-:Y:S02]  /*a600*/  FMNMX.FTZ R0, R213, R0, !PT ;  /* 0x00000000d5007209 */ /* 0x000fe40007810000 */
[----:B---3--:R-:W-:Y:S02]  /*a610*/  F2FP.PACK_AB R195, R49, R50 ;  /* 0x0000003231c3723e */ /* 0x008fe400000000ff */
[----:B------:R-:W-:Y:S05]  /*a620*/  FMNMX.FTZ R0, R172, R0, !PT ;  /* 0x00000000ac007209 */ /* 0x000fea0007810000 */
[----:B------:R2:W-:Y:S01]  /*a630*/  MUFU.EX2 R7, R4 ;  /* 0x0000000400077308 */ /* 0x0005e20000000800 */
[----:B------:R-:W1:Y:S02]  /*a640*/  SHFL.BFLY PT, R2, R0, 0x2, 0x1f ;  /* 0x0c401f0000027f89 */ /* 0x000e6400000e0000 */
[----:B-1----:R-:W-:Y:S01]  /*a650*/  FMNMX.FTZ R3, R0, R2, !PT ;  /* 0x0000000200037209 */ /* 0x002fe20007810000 */
[----:B------:R-:W-:Y:S01]  /*a660*/  FFMA.FTZ R2, R13, c[0x0][0x2d0], -R175 ;  /* 0x0000b4000d027a23 */ /* 0x000fe200000108af */
[----:B------:R-:W-:Y:S05]  /*a670*/  FSEL R0, R169, RZ, P2 ;  /* 0x000000ffa9007208 */ /* 0x000fea0001000000 */
[----:B------:R1:W-:Y:S01]  /*a680*/  MUFU.EX2 R48, R2 ;  /* 0x0000000200307308 */ /* 0x0003e20000000800 */
[----:B--2---:R-:W2:Y:S01]  /*a690*/  SHFL.BFLY PT, R4, R3, 0x1, 0x1f ;  /* 0x0c201f0003047f89 */ /* 0x004ea200000e0000 */
        /* <DEDUP_REMOVED lines=218> */
[----:B---3--:R-:W-:Y:S01]  /*b440*/  FFMA.FTZ R132, R201, c[0x0][0x2d0], -R173 ;  /* 0x0000b400c9847a23 */ /* 0x008fe200000108ad */
[----:B------:R-:W-:Y:S01]  /*b450*/  MOV R201, R153 ;  /* 0x0000009900c97202 */ /* 0x000fe20000000f00 */
        /* <DEDUP_REMOVED lines=13> */
[--C-:B---3--:R-:W-:Y:S04]  /*b530*/  FFMA.FTZ R136, R205, c[0x0][0x2d0], -R175.reuse ;  /* 0x0000b400cd887a23 */ /* 0x108fe800000108af */
        /* <DEDUP_REMOVED lines=251> */
.L_x_3265:
        /* <DEDUP_REMOVED lines=28> */
.L_x_3286:
[----:B------:R-:W-:Y:S02]  /*c6b0*/  UMOV UR5, 0x1 ;  /* 0x0000000100057882 */ /* 0x000fe40000000000 */
[----:B------:R-:W-:Y:S02]  /*c6c0*/  ULDC UR4, c[0x0][0x32c] ;  /* 0x0000cb0000047ab9 */ /* 0x000fe40000000800 */
[----:B------:R-:W-:-:S03]  /*c6d0*/  UISETP.NE.AND UP0, UPT, UR5, UR4, UPT ;  /* 0x000000040500728c */ /* 0x000fc6000bf05270 */
[----:B------:R-:W-:Y:S02]  /*c6e0*/  ULDC.64 UR4, c[0x0][0x330] ;  /* 0x0000cc0000047ab9 */ /* 0x000fe40000000a00 */
[----:B------:R-:W-:-:S07]  /*c6f0*/  UIMAD.WIDE.U32 UR30, UR28, UR4, URZ ;  /* 0x000000041c1e72a5 */ /* 0x000fce000f8e003f */
[----:B------:R-:W-:Y:S02]  /*c700*/  @UP0 UMOV UR29, UR31 ;  /* 0x0000001f001d0c82 */ /* 0x000fe40008000000 */
[----:B------:R-:W-:Y:S02]  /*c710*/  @UP0 USHF.R.U32.HI UR28, URZ, UR5, UR29 ;  /* 0x000000053f1c0299 */ /* 0x000fe4000801161d */
.L_x_3287:
[----:B------:R-:W-:Y:S02]  /*c720*/  ULDC UR4, c[0x0][0x32c] ;  /* 0x0000cb0000047ab9 */ /* 0x000fe40000000800 */
[----:B------:R-:W-:-:S04]  /*c730*/  UIMAD UR4, UR28, UR4, URZ ;  /* 0x000000041c0472a4 */ /* 0x000fc8000f8e023f */
[----:B------:R-:W-:-:S04]  /*c740*/  UISETP.LT.AND UP0, UPT, UR27, UR4, UPT ;  /* 0x000000041b00728c */ /* 0x000fc8000bf01270 */
[----:B------:R-:W-:-:S04]  /*c750*/  USEL UR27, UR27, UR4, !UP0 ;  /* 0x000000041b1b7287 */ /* 0x000fc8000c000000 */
.L_x_3285:
        /* <DEDUP_REMOVED lines=21> */
.L_x_3291:
        /* <DEDUP_REMOVED lines=56> */
.L_x_3289:
        /* <DEDUP_REMOVED lines=187> */
.L_x_3290:
        /* <DEDUP_REMOVED lines=43> */
[----:B------:R-:W3:Y:S01]  /*da90*/  SHFL.BFLY PT, R167, R2, 0x2, 0x1f ;  /* 0x0c401f0002a77f89 */ /* 0x000ee200000e0000 */
[----:B------:R-:W-:Y:S07]  /*daa0*/  FMNMX.FTZ R3, R51, R3, !PT ;  /* 0x0000000333037209 */ /* 0x000fee0007810000 */
[----:B------:R-:W4:Y:S01]  /*dab0*/  SHFL.BFLY PT, R166, R3, 0x2, 0x1f ;  /* 0x0c401f0003a67f89 */ /* 0x000f2200000e0000 */
[----:B-1----:R-:W-:Y:S02]  /*dac0*/  FMNMX.FTZ R169, R169, R165, !PT ;  /* 0x000000a5a9a97209 */ /* 0x002fe40007810000 */
[----:B------:R-:W-:Y:S04]  /*dad0*/  FMNMX.FTZ R165, R10, R171, !PT ;  /* 0x000000ab0aa57209 */ /* 0x000fe80007810000 */
[----:B------:R-:W-:Y:S01]  /*dae0*/  FMNMX.FTZ R165, R11, R165, !PT ;  /* 0x000000a50ba57209 */ /* 0x000fe20007810000 */
[----:B------:R-:W1:Y:S03]  /*daf0*/  SHFL.BFLY PT, R172, R169, 0x1, 0x1f ;  /* 0x0c201f00a9ac7f89 */ /* 0x000e6600000e0000 */
[----:B------:R-:W-:Y:S04]  /*db00*/  FMNMX.FTZ R165, R14, R165, !PT ;  /* 0x000000a50ea57209 */ /* 0x000fe80007810000 */
[----:B------:R-:W-:Y:S02]  /*db10*/  FMNMX.FTZ R165, R15, R165, !PT ;  /* 0x000000a50fa57209 */ /* 0x000fe40007810000 */
[----:B---3--:R-:W-:Y:S02]  /*db20*/  FMNMX.FTZ R167, R2, R167, !PT ;  /* 0x000000a702a77209 */ /* 0x008fe40007810000 */
[----:B------:R-:W-:Y:S03]  /*db30*/  FMNMX.FTZ R165, R26, R165, !PT ;  /* 0x000000a51aa57209 */ /* 0x000fe60007810000 */
[----:B------:R-:W3:Y:S01]  /*db40*/  SHFL.BFLY PT, R173, R167, 0x1, 0x1f ;  /* 0x0c201f00a7ad7f89 */ /* 0x000ee200000e0000 */
[----:B------:R-:W-:Y:S02]  /*db50*/  FMNMX.FTZ R2, R27, R165, !PT ;  /* 0x000000a51b027209 */ /* 0x000fe40007810000 */
[----:B----4-:R-:W-:Y:S02]  /*db60*/  FMNMX.FTZ R3, R3, R166, !PT ;  /* 0x000000a603037209 */ /* 0x010fe40007810000 */
[----:B------:R-:W-:Y:S03]  /*db70*/  FMNMX.FTZ R2, R30, R2, !PT ;  /* 0x000000021e027209 */ /* 0x000fe60007810000 */
[----:B------:R-:W4:Y:S01]  /*db80*/  SHFL.BFLY PT, R168, R3, 0x1, 0x1f ;  /* 0x0c201f0003a87f89 */ /* 0x000f2200000e0000 */
[----:B------:R-:W-:Y:S02]  /*db90*/  FMNMX.FTZ R2, R31, R2, !PT ;  /* 0x000000021f027209 */ /* 0x000fe40007810000 */
[----:B-1----:R-:W-:Y:S02]  /*dba0*/  FMNMX.FTZ R169, R169, R172, !PT ;  /* 0x000000aca9a97209 */ /* 0x002fe40007810000 */
[----:B------:R-:W-:Y:S03]  /*dbb0*/  FMNMX.FTZ R165, R42, R2, !PT ;  /* 0x000000022aa57209 */ /* 0x000fe60007810000 */
[----:B------:R-:W-:Y:S04]  /*dbc0*/  FADD.FTZ R0, -R169, R0 ;  /* 0x00000000a9007221 */ /* 0x000fe80000010100 */
[----:B------:R-:W-:Y:S01]  /*dbd0*/  FMUL.FTZ R2, R0, c[0x0][0x2d0] ;  /* 0x0000b40000027a20 */ /* 0x000fe20000410000 */
[----:B------:R-:W-:Y:S03]  /*dbe0*/  FMNMX.FTZ R0, R43, R165, !PT ;  /* 0x000000a52b007209 */ /* 0x000fe60007810000 */
[----:B------:R1:W5:Y:S01]  /*dbf0*/  MUFU.EX2 R166, R2 ;  /* 0x0000000200a67308 */ /* 0x0003620000000800 */
[----:B------:R-:W-:Y:S02]  /*dc00*/  FMNMX.FTZ R0, R46, R0, !PT ;  /* 0x000000002e007209 */ /* 0x000fe40007810000 */
[----:B---3--:R-:W-:Y:S02]  /*dc10*/  FMNMX.FTZ R167, R167, R173, !PT ;  /* 0x000000ada7a77209 */ /* 0x008fe40007810000 */
[----:B------:R-:W-:Y:S02]  /*dc20*/  FMNMX.FTZ R0, R47, R0, !PT ;  /* 0x000000002f007209 */ /* 0x000fe40007810000 */
[----:B----4-:R-:W-:Y:S03]  /*dc30*/  FMNMX.FTZ R168, R3, R168, !PT ;  /* 0x000000a803a87209 */ /* 0x010fe60007810000 */
[----:B------:R-:W3:Y:S02]  /*dc40*/  SHFL.BFLY PT, R3, R0, 0x2, 0x1f ;  /* 0x0c401f0000037f89 */ /* 0x000ee400000e0000 */
[----:B------:R-:W-:Y:S04]  /*dc50*/  FMUL.FTZ R200, R168, c[0x0][0x2d0] ;  /* 0x0000b400a8c87a20 */ /* 0x000fe80000410000 */
[--C-:B------:R-:W-:Y:S02]  /*dc60*/  FFMA.FTZ R6, R6, c[0x0][0x2d0], -R200.reuse ;  /* 0x0000b40006067a23 */ /* 0x100fe400000108c8 */
[--C-:B------:R-:W-:Y:S02]  /*dc70*/  FFMA.FTZ R7, R7, c[0x0][0x2d0], -R200.reuse ;  /* 0x0000b40007077a23 */ /* 0x100fe400000108c8 */
[--C-:B------:R-:W-:Y:S01]  /*dc80*/  FFMA.FTZ R18, R18, c[0x0][0x2d0], -R200.reuse ;  /* 0x0000b40012127a23 */ /* 0x100fe200000108c8 */
[----:B------:R-:W-:Y:S01]  /*dc90*/  MUFU.EX2 R218, R6 ;  /* 0x0000000600da7308 */ /* 0x000fe20000000800 */
[----:B------:R-:W-:Y:S02]  /*dca0*/  FFMA.FTZ R19, R19, c[0x0][0x2d0], -R200 ;  /* 0x0000b40013137a23 */ /* 0x000fe400000108c8 */
[----:B-1----:R-:W-:Y:S02]  /*dcb0*/  FADD.FTZ R2, -R168, R164 ;  /* 0x000000a4a8027221 */ /* 0x002fe40000010100 */
[----:B-----5:R-:W-:Y:S02]  /*dcc0*/  FMUL.FTZ R132, R166, R132 ;  /* 0x00000084a6847220 */ /* 0x020fe40000410000 */
[----:B------:R-:W-:Y:S02]  /*dcd0*/  FMUL.FTZ R2, R2, c[0x0][0x2d0] ;  /* 0x0000b40002027a20 */ /* 0x000fe40000410000 */
[C---:B------:R-:W-:Y:S01]  /*dce0*/  FMUL.FTZ R133, R166.reuse, R133 ;  /* 0x00000085a6857220 */ /* 0x040fe20000410000 */
[----:B------:R-:W1:Y:S01]  /*dcf0*/  MUFU.EX2 R219, R7 ;  /* 0x0000000700db7308 */ /* 0x000e620000000800 */
[----:B------:R-:W-:Y:S01]  /*dd00*/  FMUL.FTZ R144, R166, R144 ;  /* 0x00000090a6907220 */ /* 0x000fe20000410000 */
[----:B---3--:R-:W-:Y:S01]  /*dd10*/  FMNMX.FTZ R0, R0, R3, !PT ;  /* 0x0000000300007209 */ /* 0x008fe20007810000 */
[----:B------:R-:W-:Y:S02]  /*dd20*/  FMUL.FTZ R145, R166, R145 ;  /* 0x00000091a6917220 */ /* 0x000fe40000410000 */
[--C-:B------:R-:W-:Y:S02]  /*dd30*/  FFMA.FTZ R22, R22, c[0x0][0x2d0], -R200.reuse ;  /* 0x0000b40016167a23 */ /* 0x100fe400000108c8 */
[--C-:B------:R-:W-:Y:S02]  /*dd40*/  FFMA.FTZ R23, R23, c[0x0][0x2d0], -R200.reuse ;  /* 0x0000b40017177a23 */ /* 0x100fe400000108c8 */
[--C-:B------:R-:W-:Y:S01]  /*dd50*/  FFMA.FTZ R34, R34, c[0x0][0x2d0], -R200.reuse ;  /* 0x0000b40022227a23 */ /* 0x100fe200000108c8 */
[----:B------:R3:W4:Y:S01]  /*dd60*/  MUFU.EX2 R165, R2 ;  /* 0x0000000200a57308 */ /* 0x0007220000000800 */
[--C-:B------:R-:W-:Y:S02]  /*dd70*/  FFMA.FTZ R35, R35, c[0x0][0x2d0], -R200.reuse ;  /* 0x0000b40023237a23 */ /* 0x100fe400000108c8 */
[--C-:B------:R-:W-:Y:S02]  /*dd80*/  FFMA.FTZ R38, R38, c[0x0][0x2d0], -R200.reuse ;  /* 0x0000b40026267a23 */ /* 0x100fe400000108c8 */
[--C-:B------:R-:W-:Y:S02]  /*dd90*/  FFMA.FTZ R39, R39, c[0x0][0x2d0], -R200.reuse ;  /* 0x0000b40027277a23 */ /* 0x100fe400000108c8 */
[--C-:B------:R-:W-:Y:S02]  /*dda0*/  FFMA.FTZ R50, R50, c[0x0][0x2d0], -R200.reuse ;  /* 0x0000b40032327a23 */ /* 0x100fe400000108c8 */
[----:B------:R-:W-:Y:S01]  /*ddb0*/  FFMA.FTZ R51, R51, c[0x0][0x2d0], -R200 ;  /* 0x0000b40033337a23 */ /* 0x000fe200000108c8 */
        /* <DEDUP_REMOVED lines=10> */
[----:B---3--:R-:W-:Y:S02]  /*de60*/  FADD.FTZ R2, -R167, R170 ;  /* 0x000000aaa7027221 */ /* 0x008fe40000010100 */
[----:B------:R-:W-:Y:S02]  /*de70*/  FMUL.FTZ R170, R169, c[0x0][0x2d0] ;  /* 0x0000b400a9aa7a20 */ /* 0x000fe40000410000 */
[----:B------:R-:W-:Y:S01]  /*de80*/  FMUL.FTZ R2, R2, c[0x0][0x2d0] ;  /* 0x0000b40002027a20 */ /* 0x000fe20000410000 */
[----:B------:R-:W-:Y:S01]  /*de90*/  MUFU.EX2 R207, R22 ;  /* 0x0000001600cf7308 */ /* 0x000fe20000000800 */
[--C-:B------:R-:W-:Y:S02]  /*dea0*/  FFMA.FTZ R4, R4, c[0x0][0x2d0], -R170.reuse ;  /* 0x0000b40004047a23 */ /* 0x100fe400000108aa */
[--C-:B------:R-:W-:Y:S02]  /*deb0*/  FFMA.FTZ R5, R5, c[0x0][0x2d0], -R170.reuse ;  /* 0x0000b40005057a23 */ /* 0x100fe400000108aa */
[--C-:B------:R-:W-:Y:S02]  /*dec0*/  FFMA.FTZ R16, R16, c[0x0][0x2d0], -R170.reuse ;  /* 0x0000b40010107a23 */ /* 0x100fe400000108aa */
[--C-:B------:R-:W-:Y:S02]  /*ded0*/  FFMA.FTZ R17, R17, c[0x0][0x2d0], -R170.reuse ;  /* 0x0000b40011117a23 */ /* 0x100fe400000108aa */
[C---:B----4-:R-:W-:Y:S01]  /*dee0*/  FMUL.FTZ R6, R165.reuse, R178 ;  /* 0x000000b2a5067220 */ /* 0x050fe20000410000 */
[----:B------:R3:W4:Y:S01]  /*def0*/  MUFU.EX2 R164, R2 ;  /* 0x0000000200a47308 */ /* 0x0007220000000800 */
[C---:B------:R-:W-:Y:S02]  /*df00*/  FMUL.FTZ R7, R165.reuse, R179 ;  /* 0x000000b3a5077220 */ /* 0x040fe40000410000 */
[----:B-----5:R-:W-:Y:S01]  /*df10*/  FMUL.FTZ R18, R165, R190 ;  /* 0x000000bea5127220 */ /* 0x020fe20000410000 */
[----:B-1----:R-:W-:Y:S01]  /*df20*/  F2FP.PACK_AB R175, R223, R246 ;  /* 0x000000f6dfaf723e */ /* 0x002fe200000000ff */
        /* <DEDUP_REMOVED lines=12> */
[----:B---3--:R-:W3:Y:S01]  /*dff0*/  SHFL.BFLY PT, R2, R0, 0x1, 0x1f ;  /* 0x0c201f0000027f89 */ /* 0x008ee200000e0000 */
[C---:B----4-:R-:W-:Y:S02]  /*e000*/  FMUL.FTZ R136, R164.reuse, R136 ;  /* 0x00000088a4887220 */ /* 0x050fe40000410000 */
[C---:B------:R-:W-:Y:S02]  /*e010*/  FMUL.FTZ R137, R164.reuse, R137 ;  /* 0x00000089a4897220 */ /* 0x040fe40000410000 */
[C---:B------:R-:W-:Y:S01]  /*e020*/  FMUL.FTZ R140, R164.reuse, R140 ;  /* 0x0000008ca48c7220 */ /* 0x040fe20000410000 */
[----:B------:R-:W-:Y:S01]  /*e030*/  MUFU.EX2 R248, R16 ;  /* 0x0000001000f87308 */ /* 0x000fe20000000800 */
[----:B------:R-:W-:Y:S02]  /*e040*/  FMUL.FTZ R141, R164, R141 ;  /* 0x0000008da48d7220 */ /* 0x000fe40000410000 */
[--C-:B------:R-:W-:Y:S02]  /*e050*/  FFMA.FTZ R37, R37, c[0x0][0x2d0], -R170.reuse ;  /* 0x0000b40025257a23 */ /* 0x100fe400000108aa */
[----:B-1----:R-:W-:Y:S02]  /*e060*/  FMUL.FTZ R4, R166, R176 ;  /* 0x000000b0a6047220 */ /* 0x002fe40000410000 */
[--C-:B------:R-:W-:Y:S02]  /*e070*/  FFMA.FTZ R48, R48, c[0x0][0x2d0], -R170.reuse ;  /* 0x0000b40030307a23 */ /* 0x100fe400000108aa */
[----:B------:R-:W-:Y:S01]  /*e080*/  FFMA.FTZ R49, R49, c[0x0][0x2d0], -R170 ;  /* 0x0000b40031317a23 */ /* 0x000fe200000108aa */
[----:B------:R-:W1:Y:S01]  /*e090*/  MUFU.EX2 R250, R17 ;  /* 0x0000001100fa7308 */ /* 0x000e620000000800 */
[----:B------:R-:W4:Y:S01]  /*e0a0*/  LDL.LU R170, [R1+0x14] ;  /* 0x0000140001aa7983 */ /* 0x000f220000300800 */
[----:B------:R-:W-:Y:S01]  /*e0b0*/  FMUL.FTZ R150, R165, R150 ;  /* 0x00000096a5967220 */ /* 0x000fe20000410000 */
[----:B-----5:R-:W-:Y:S01]  /*e0c0*/  F2FP.PACK_AB R172, R249, R247 ;  /* 0x000000f7f9ac723e */ /* 0x020fe200000000ff */
[----:B------:R-:W-:Y:S01]  /*e0d0*/  FMUL.FTZ R5, R166, R177 ;  /* 0x000000b1a6057220 */ /* 0x000fe20000410000 */
[----:B------:R-:W5:Y:S01]  /*e0e0*/  LDL.LU R200, [R1+0xc] ;  /* 0x00000c0001c87983 */ /* 0x000f620000300800 */
[----:B------:R-:W-:Y:S01]  /*e0f0*/  FMUL.FTZ R151, R165, R151 ;  /* 0x00000097a5977220 */ /* 0x000fe20000410000 */
[----:B---3--:R-:W-:Y:S01]  /*e100*/  FMNMX.FTZ R3, R2, R0, !PT ;  /* 0x0000000002037209 */ /* 0x008fe20007810000 */
[C---:B------:R-:W-:Y:S02]  /*e110*/  FMUL.FTZ R152, R164.reuse, R152 ;  /* 0x00000098a4987220 */ /* 0x040fe40000410000 */
[----:B------:R-:W-:Y:S01]  /*e120*/  MUFU.EX2 R209, R20 ;  /* 0x0000001400d17308 */ /* 0x000fe20000000800 */
[----:B------:R-:W-:Y:S02]  /*e130*/  FMUL.FTZ R153, R164, R153 ;  /* 0x00000099a4997220 */ /* 0x000fe40000410000 */
[----:B------:R-:W-:Y:S02]  /*e140*/  FADD.FTZ R0, -R3, R171 ;  /* 0x000000ab03007221 */ /* 0x000fe40000010100 */
[----:B------:R-:W-:Y:S02]  /*e150*/  FMUL.FTZ R171, R167, c[0x0][0x2d0] ;  /* 0x0000b400a7ab7a20 */ /* 0x000fe40000410000 */
[----:B------:R-:W-:Y:S02]  /*e160*/  FMUL.FTZ R2, R3, c[0x0][0x2d0] ;  /* 0x0000b40003027a20 */ /* 0x000fe40000410000 */
[----:B------:R-:W-:Y:S01]  /*e170*/  FMUL.FTZ R0, R0, c[0x0][0x2d0] ;  /* 0x0000b40000007a20 */ /* 0x000fe20000410000 */
[----:B------:R-:W-:Y:S01]  /*e180*/  MUFU.EX2 R208, R21 ;  /* 0x0000001500d07308 */ /* 0x000fe20000000800 */
[--C-:B------:R-:W-:Y:S02]  /*e190*/  FFMA.FTZ R8, R8, c[0x0][0x2d0], -R171.reuse ;  /* 0x0000b40008087a23 */ /* 0x100fe400000108ab */
[--C-:B------:R-:W-:Y:S01]  /*e1a0*/  FFMA.FTZ R9, R9, c[0x0][0x2d0], -R171.reuse ;  /* 0x0000b40009097a23 */ /* 0x100fe200000108ab */
[----:B-1----:R-:W-:Y:S01]  /*e1b0*/  F2FP.PACK_AB R174, R250, R248 ;  /* 0x000000f8faae723e */ /* 0x002fe200000000ff */
[--C-:B------:R-:W-:Y:S02]  /*e1c0*/  FFMA.FTZ R12, R12, c[0x0][0x2d0], -R171.reuse ;  /* 0x0000b4000c0c7a23 */ /* 0x100fe400000108ab */
[--C-:B------:R-:W-:Y:S02]  /*e1d0*/  FFMA.FTZ R13, R13, c[0x0][0x2d0], -R171.reuse ;  /* 0x0000b4000d0d7a23 */ /* 0x100fe400000108ab */
[--C-:B------:R-:W-:Y:S01]  /*e1e0*/  FFMA.FTZ R10, R10, c[0x0][0x2d0], -R2.reuse ;  /* 0x0000b4000a0a7a23 */ /* 0x100fe20000010802 */
[----:B------:R-:W1:Y:S01]  /*e1f0*/  MUFU.EX2 R0, R0 ;  /* 0x0000000000007308 */ /* 0x000e620000000800 */
[-C--:B------:R-:W-:Y:S05]  /*e200*/  HMMA.16816.F32 R4, R172, R192.reuse, R4 ;  /* 0x000000c0ac04723c */ /* 0x080fea0000001804 */
[--C-:B------:R-:W-:Y:S02]  /*e210*/  FFMA.FTZ R11, R11, c[0x0][0x2d0], -R2.reuse ;  /* 0x0000b4000b0b7a23 */ /* 0x100fe40000010802 */
[--C-:B------:R-:W-:Y:S02]  /*e220*/  FFMA.FTZ R14, R14, c[0x0][0x2d0], -R2.reuse ;  /* 0x0000b4000e0e7a23 */ /* 0x100fe40000010802 */
[--C-:B------:R-:W-:Y:S01]  /*e230*/  FFMA.FTZ R15, R15, c[0x0][0x2d0], -R2.reuse ;  /* 0x0000b4000f0f7a23 */ /* 0x100fe20000010802 */
[----:B------:R3:W-:Y:S02]  /*e240*/  MUFU.EX2 R214, R8 ;  /* 0x0000000800d67308 */ /* 0x0007e40000000800 */
[C---:B------:R-:W-:Y:S02]  /*e250*/  FMUL.FTZ R16, R166.reuse, R188 ;  /* 0x000000bca6107220 */ /* 0x040fe40000410000 */
[----:B------:R-:W-:Y:S02]  /*e260*/  FMUL.FTZ R17, R166, R189 ;  /* 0x000000bda6117220 */ /* 0x000fe40000410000 */
[----:B------:R-:W-:Y:S01]  /*e270*/  LDSM.16.MT88.4 R188, [R225+0x3080] ;  /* 0x00308000e1bc783b */ /* 0x000fe20000004200 */
[--C-:B------:R-:W-:Y:S02]  /*e280*/  FFMA.FTZ R24, R24, c[0x0][0x2d0], -R171.reuse ;  /* 0x0000b40018187a23 */ /* 0x100fe400000108ab */
[--C-:B------:R-:W-:Y:S01]  /*e290*/  FFMA.FTZ R25, R25, c[0x0][0x2d0], -R171.reuse ;  /* 0x0000b40019197a23 */ /* 0x100fe200000108ab */
[----:B------:R-:W2:Y:S01]  /*e2a0*/  MUFU.EX2 R215, R9 ;  /* 0x0000000900d77308 */ /* 0x000ea20000000800 */
[--C-:B------:R-:W-:Y:S02]  /*e2b0*/  FFMA.FTZ R26, R26, c[0x0][0x2d0], -R2.reuse ;  /* 0x0000b4001a1a7a23 */ /* 0x100fe40000010802 */
[C---:B-1----:R-:W-:Y:S02]  /*e2c0*/  FMUL.FTZ R138, R0.reuse, R138 ;  /* 0x0000008a008a7220 */ /* 0x042fe40000410000 */
[C---:B------:R-:W-:Y:S02]  /*e2d0*/  FMUL.FTZ R139, R0.reuse, R139 ;  /* 0x0000008b008b7220 */ /* 0x040fe40000410000 */
[C---:B------:R-:W-:Y:S02]  /*e2e0*/  FMUL.FTZ R142, R0.reuse, R142 ;  /* 0x0000008e008e7220 */ /* 0x040fe40000410000 */
[C---:B------:R-:W-:Y:S01]  /*e2f0*/  FMUL.FTZ R143, R0.reuse, R143 ;  /* 0x0000008f008f7220 */ /* 0x040fe20000410000 */
[----:B------:R1:W-:Y:S01]  /*e300*/  MUFU.EX2 R216, R12 ;  /* 0x0000000c00d87308 */ /* 0x0003e20000000800 */
[--C-:B------:R-:W-:Y:S02]  /*e310*/  FFMA.FTZ R27, R27, c[0x0][0x2d0], -R2.reuse ;  /* 0x0000b4001b1b7a23 */ /* 0x100fe40000010802 */
[----:B------:R-:W-:Y:S02]  /*e320*/  FMUL.FTZ R154, R0, R154 ;  /* 0x0000009a009a7220 */ /* 0x000fe40000410000 */
[----:B---3--:R-:W-:Y:S02]  /*e330*/  FMUL.FTZ R8, R164, R180 ;  /* 0x000000b4a4087220 */ /* 0x008fe40000410000 */
[----:B------:R-:W-:Y:S02]  /*e340*/  FMUL.FTZ R155, R0, R155 ;  /* 0x0000009b009b7220 */ /* 0x000fe40000410000 */
[C---:B------:R-:W-:Y:S01]  /*e350*/  FMUL.FTZ R156, R164.reuse, R156 ;  /* 0x0000009ca49c7220 */ /* 0x040fe20000410000 */
[----:B------:R-:W3:Y:S01]  /*e360*/  MUFU.EX2 R217, R13 ;  /* 0x0000000d00d97308 */ /* 0x000ee20000000800 */
[----:B------:R-:W-:Y:S02]  /*e370*/  FMUL.FTZ R157, R164, R157 ;  /* 0x0000009da49d7220 */ /* 0x000fe40000410000 */
[----:B------:R-:W-:Y:S01]  /*e380*/  FMUL.FTZ R158, R0, R158 ;  /* 0x0000009e009e7220 */ /* 0x000fe20000410000 */
[----:B--2---:R-:W-:Y:S01]  /*e390*/  F2FP.PACK_AB R176, R215, R214 ;  /* 0x000000d6d7b0723e */ /* 0x004fe200000000ff */
[----:B------:R-:W-:Y:S02]  /*e3a0*/  FMUL.FTZ R9, R164, R181 ;  /* 0x000000b5a4097220 */ /* 0x000fe40000410000 */
[----:B------:R-:W-:Y:S02]  /*e3b0*/  FMUL.FTZ R159, R0, R159 ;  /* 0x0000009f009f7220 */ /* 0x000fe40000410000 */
[C---:B------:R-:W-:Y:S01]  /*e3c0*/  FMUL.FTZ R162, R165.reuse, R162 ;  /* 0x000000a2a5a27220 */ /* 0x040fe20000410000 */
[----:B------:R2:W-:Y:S01]  /*e3d0*/  MUFU.EX2 R210, R10 ;  /* 0x0000000a00d27308 */ /* 0x0005e20000000800 */
[C---:B------:R-:W-:Y:S02]  /*e3e0*/  FMUL.FTZ R163, R165.reuse, R163 ;  /* 0x000000a3a5a37220 */ /* 0x040fe40000410000 */
[C---:B------:R-:W-:Y:S02]  /*e3f0*/  FMUL.FTZ R54, R165.reuse, R54 ;  /* 0x00000036a5367220 */ /* 0x040fe40000410000 */
[C---:B-1----:R-:W-:Y:S02]  /*e400*/  FMUL.FTZ R12, R164.reuse, R184 ;  /* 0x000000b8a40c7220 */ /* 0x042fe40000410000 */
[----:B------:R-:W-:Y:S02]  /*e410*/  FMUL.FTZ R55, R165, R55 ;  /* 0x00000037a5377220 */ /* 0x000fe40000410000 */
[C---:B------:R-:W-:Y:S01]  /*e420*/  FMUL.FTZ R56, R164.reuse, R56 ;  /* 0x00000038a4387220 */ /* 0x040fe20000410000 */
[----:B------:R-:W1:Y:S01]  /*e430*/  MUFU.EX2 R211, R11 ;  /* 0x0000000b00d37308 */ /* 0x000e620000000800 */
[----:B------:R-:W-:Y:S02]  /*e440*/  FMUL.FTZ R57, R164, R57 ;  /* 0x00000039a4397220 */ /* 0x000fe40000410000 */
[----:B------:R-:W-:Y:S01]  /*e450*/  FMUL.FTZ R58, R0, R58 ;  /* 0x0000003a003a7220 */ /* 0x000fe20000410000 */
[----:B---3--:R-:W-:Y:S01]  /*e460*/  F2FP.PACK_AB R178, R217, R216 ;  /* 0x000000d8d9b2723e */ /* 0x008fe200000000ff */
[----:B------:R-:W-:Y:S02]  /*e470*/  FMUL.FTZ R13, R164, R185 ;  /* 0x000000b9a40d7220 */ /* 0x000fe40000410000 */
[----:B------:R-:W-:Y:S02]  /*e480*/  FMUL.FTZ R59, R0, R59 ;  /* 0x0000003b003b7220 */ /* 0x000fe40000410000 */
[C---:B------:R-:W-:Y:S01]  /*e490*/  FMUL.FTZ R60, R164.reuse, R60 ;  /* 0x0000003ca43c7220 */ /* 0x040fe20000410000 */
[----:B------:R3:W-:Y:S01]  /*e4a0*/  MUFU.EX2 R212, R14 ;  /* 0x0000000e00d47308 */ /* 0x0007e20000000800 */
[----:B------:R-:W-:Y:S02]  /*e4b0*/  FMUL.FTZ R61, R164, R61 ;  /* 0x0000003da43d7220 */ /* 0x000fe40000410000 */
[C---:B------:R-:W-:Y:S02]  /*e4c0*/  FMUL.FTZ R62, R0.reuse, R62 ;  /* 0x0000003e003e7220 */ /* 0x040fe40000410000 */
[C---:B--2---:R-:W-:Y:S02]  /*e4d0*/  FMUL.FTZ R10, R0.reuse, R182 ;  /* 0x000000b6000a7220 */ /* 0x044fe40000410000 */
[----:B------:R-:W-:Y:S02]  /*e4e0*/  FMUL.FTZ R63, R0, R63 ;  /* 0x0000003f003f7220 */ /* 0x000fe40000410000 */
[----:B------:R-:W-:Y:S01]  /*e4f0*/  FMUL.FTZ R65, R166, R65 ;  /* 0x00000041a6417220 */ /* 0x000fe20000410000 */
[----:B------:R-:W2:Y:S01]  /*e500*/  MUFU.EX2 R213, R15 ;  /* 0x0000000f00d57308 */ /* 0x000ea20000000800 */
[C---:B------:R-:W-:Y:S02]  /*e510*/  FMUL.FTZ R66, R165.reuse, R66 ;  /* 0x00000042a5427220 */ /* 0x040fe40000410000 */
[----:B------:R-:W-:Y:S01]  /*e520*/  FMUL.FTZ R67, R165, R67 ;  /* 0x00000043a5437220 */ /* 0x000fe20000410000 */
[----:B-1----:R-:W-:Y:S01]  /*e530*/  F2FP.PACK_AB R177, R211, R210 ;  /* 0x000000d2d3b1723e */ /* 0x002fe200000000ff */
[----:B------:R-:W-:Y:S02]  /*e540*/  FMUL.FTZ R11, R0, R183 ;  /* 0x000000b7000b7220 */ /* 0x000fe40000410000 */
[----:B------:R-:W1:Y:S01]  /*e550*/  LDSM.16.MT88.4 R180, [R228+0x2080] ;  /* 0x00208000e4b4783b */ /* 0x000e620000004200 */
[C---:B------:R-:W-:Y:S02]  /*e560*/  FMUL.FTZ R68, R166.reuse, R68 ;  /* 0x00000044a6447220 */ /* 0x040fe40000410000 */
[----:B------:R2:W-:Y:S01]  /*e570*/  MUFU.EX2 R206, R23 ;  /* 0x0000001700ce7308 */ /* 0x0005e20000000800 */
[----:B------:R-:W-:Y:S02]  /*e580*/  FMUL.FTZ R69, R166, R69 ;  /* 0x00000045a6457220 */ /* 0x000fe40000410000 */
[C---:B------:R-:W-:Y:S02]  /*e590*/  FMUL.FTZ R70, R165.reuse, R70 ;  /* 0x00000046a5467220 */ /* 0x040fe40000410000 */
[----:B---3--:R-:W-:Y:S02]  /*e5a0*/  FMUL.FTZ R14, R0, R186 ;  /* 0x000000ba000e7220 */ /* 0x008fe40000410000 */
[----:B------:R-:W-:Y:S02]  /*e5b0*/  FMUL.FTZ R71, R165, R71 ;  /* 0x00000047a5477220 */ /* 0x000fe40000410000 */
[C---:B------:R-:W-:Y:S01]  /*e5c0*/  FMUL.FTZ R72, R164.reuse, R72 ;  /* 0x00000048a4487220 */ /* 0x040fe20000410000 */
[----:B------:R-:W-:Y:S01]  /*e5d0*/  MUFU.EX2 R205, R32 ;  /* 0x0000002000cd7308 */ /* 0x000fe20000000800 */
[----:B------:R-:W-:Y:S02]  /*e5e0*/  FMUL.FTZ R73, R164, R73 ;  /* 0x00000049a4497220 */ /* 0x000fe40000410000 */
[C---:B------:R-:W-:Y:S01]  /*e5f0*/  FMUL.FTZ R74, R0.reuse, R74 ;  /* 0x0000004a004a7220 */ /* 0x040fe20000410000 */
[----:B--2---:R-:W-:Y:S01]  /*e600*/  F2FP.PACK_AB R179, R213, R212 ;  /* 0x000000d4d5b3723e */ /* 0x004fe200000000ff */
[C---:B------:R-:W-:Y:S02]  /*e610*/  FMUL.FTZ R15, R0.reuse, R187 ;  /* 0x000000bb000f7220 */ /* 0x040fe40000410000 */
[----:B------:R-:W2:Y:S01]  /*e620*/  LDSM.16.MT88.4 R184, [R227+0x2080] ;  /* 0x00208000e3b8783b */ /* 0x000ea20000004200 */
[----:B------:R-:W-:Y:S02]  /*e630*/  FMUL.FTZ R75, R0, R75 ;  /* 0x0000004b004b7220 */ /* 0x000fe40000410000 */
[----:B------:R-:W-:Y:S01]  /*e640*/  MUFU.EX2 R204, R33 ;  /* 0x0000002100cc7308 */ /* 0x000fe20000000800 */
[C---:B------:R-:W-:Y:S04]  /*e650*/  HMMA.16816.F32 R8, R176.reuse, R192, R8 ;  /* 0x000000c0b008723c */ /* 0x040fe80000001808 */
[----:B------:R-:W-:Y:S01]  /*e660*/  LDSM.16.MT88.4 R20, [R228+0x3880] ;  /* 0x00388000e414783b */ /* 0x000fe20000004200 */
[C---:B------:R-:W-:Y:S02]  /*e670*/  FMUL.FTZ R76, R164.reuse, R76 ;  /* 0x0000004ca44c7220 */ /* 0x040fe40000410000 */
[----:B------:R-:W-:Y:S01]  /*e680*/  FMUL.FTZ R77, R164, R77 ;  /* 0x0000004da44d7220 */ /* 0x000fe20000410000 */
[-C--:B------:R-:W-:Y:S01]  /*e690*/  HMMA.16816.F32 R12, R176, R194.reuse, R12 ;  /* 0x000000c2b00c723c */ /* 0x080fe2000000180c */
[----:B------:R-:W-:Y:S03]  /*e6a0*/  MUFU.EX2 R203, R34 ;  /* 0x0000002200cb7308 */ /* 0x000fe60000000800 */
[C---:B------:R-:W-:Y:S02]  /*e6b0*/  FMUL.FTZ R78, R0.reuse, R78 ;  /* 0x0000004e004e7220 */ /* 0x040fe40000410000 */
[----:B------:R-:W-:Y:S02]  /*e6c0*/  FMUL.FTZ R79, R0, R79 ;  /* 0x0000004f004f7220 */ /* 0x000fe40000410000 */
[C---:B------:R-:W-:Y:S03]  /*e6d0*/  HMMA.16816.F32 R16, R172.reuse, R194, R16 ;  /* 0x000000c2ac10723c */ /* 0x040fe60000001810 */
[----:B------:R3:W-:Y:S01]  /*e6e0*/  MUFU.EX2 R202, R35 ;  /* 0x0000002300ca7308 */ /* 0x0007e20000000800 */
[C---:B------:R-:W-:Y:S02]  /*e6f0*/  FMUL.FTZ R80, R166.reuse, R80 ;  /* 0x00000050a6507220 */ /* 0x040fe40000410000 */
[C---:B------:R-:W-:Y:S02]  /*e700*/  FMUL.FTZ R81, R166.reuse, R81 ;  /* 0x00000051a6517220 */ /* 0x040fe40000410000 */
[-C--:B------:R-:W-:Y:S04]  /*e710*/  HMMA.16816.F32 R132, R172, R196.reuse, R132 ;  /* 0x000000c4ac84723c */ /* 0x080fe80000001884 */
[C---:B------:R-:W-:Y:S01]  /*e720*/  FMUL.FTZ R82, R165.reuse, R82 ;  /* 0x00000052a5527220 */ /* 0x040fe20000410000 */
[----:B------:R-:W-:Y:S01]  /*e730*/  MUFU.EX2 R201, R24 ;  /* 0x0000001800c97308 */ /* 0x000fe20000000800 */
[C---:B------:R-:W-:Y:S02]  /*e740*/  FMUL.FTZ R83, R165.reuse, R83 ;  /* 0x00000053a5537220 */ /* 0x040fe40000410000 */
[C---:B------:R-:W-:Y:S04]  /*e750*/  HMMA.16816.F32 R136, R176.reuse, R196, R136 ;  /* 0x000000c4b088723c */ /* 0x040fe80000001888 */
[C---:B------:R-:W-:Y:S02]  /*e760*/  FMUL.FTZ R84, R166.reuse, R84 ;  /* 0x00000054a6547220 */ /* 0x040fe40000410000 */
[----:B------:R-:W-:Y:S01]  /*e770*/  FMUL.FTZ R85, R166, R85 ;  /* 0x00000055a6557220 */ /* 0x000fe20000410000 */
[----:B------:R-:W-:Y:S01]  /*e780*/  MUFU.EX2 R197, R27 ;  /* 0x0000001b00c57308 */ /* 0x000fe20000000800 */
[-C--:B------:R-:W-:Y:S01]  /*e790*/  HMMA.16816.F32 R140, R176, R198.reuse, R140 ;  /* 0x000000c6b08c723c */ /* 0x080fe2000000188c */
[----:B---3--:R-:W-:Y:S03]  /*e7a0*/  LDSM.16.MT88.4 R32, [R227+0x3880] ;  /* 0x00388000e320783b */ /* 0x008fe60000004200 */
[C---:B------:R-:W-:Y:S02]  /*e7b0*/  FMUL.FTZ R86, R165.reuse, R86 ;  /* 0x00000056a5567220 */ /* 0x040fe40000410000 */
[C---:B------:R-:W-:Y:S02]  /*e7c0*/  FMUL.FTZ R87, R165.reuse, R87 ;  /* 0x00000057a5577220 */ /* 0x040fe40000410000 */
[C---:B------:R-:W-:Y:S01]  /*e7d0*/  HMMA.16816.F32 R144, R172.reuse, R198, R144 ;  /* 0x000000c6ac90723c */ /* 0x040fe20000001890 */
[----:B------:R-:W3:Y:S03]  /*e7e0*/  MUFU.EX2 R199, R25 ;  /* 0x0000001900c77308 */ /* 0x000ee60000000800 */
[C---:B------:R-:W-:Y:S02]  /*e7f0*/  FMUL.FTZ R88, R164.reuse, R88 ;  /* 0x00000058a4587220 */ /* 0x040fe40000410000 */
[----:B------:R-:W-:Y:S02]  /*e800*/  FMUL.FTZ R89, R164, R89 ;  /* 0x00000059a4597220 */ /* 0x000fe40000410000 */
[-C--:B-1----:R-:W-:Y:S03]  /*e810*/  HMMA.16816.F32 R148, R172, R180.reuse, R148 ;  /* 0x000000b4ac94723c */ /* 0x082fe60000001894 */
[----:B------:R1:W1:Y:S01]  /*e820*/  MUFU.EX2 R198, R26 ;  /* 0x0000001a00c67308 */ /* 0x0002620000000800 */
[C---:B------:R-:W-:Y:S02]  /*e830*/  FMUL.FTZ R90, R0.reuse, R90 ;  /* 0x0000005a005a7220 */ /* 0x040fe40000410000 */
[----:B------:R-:W-:Y:S02]  /*e840*/  FMUL.FTZ R91, R0, R91 ;  /* 0x0000005b005b7220 */ /* 0x000fe40000410000 */
[C---:B------:R-:W-:Y:S04]  /*e850*/  HMMA.16816.F32 R152, R176.reuse, R180, R152 ;  /* 0x000000b4b098723c */ /* 0x040fe80000001898 */
[C---:B------:R-:W-:Y:S01]  /*e860*/  FMUL.FTZ R92, R164.reuse, R92 ;  /* 0x0000005ca45c7220 */ /* 0x040fe20000410000 */
[----:B------:R-:W-:Y:S01]  /*e870*/  MUFU.EX2 R49, R49 ;  /* 0x0000003100317308 */ /* 0x000fe20000000800 */
[----:B------:R-:W-:Y:S02]  /*e880*/  FMUL.FTZ R93, R164, R93 ;  /* 0x0000005da45d7220 */ /* 0x000fe40000410000 */
[-C--:B------:R-:W-:Y:S04]  /*e890*/  HMMA.16816.F32 R156, R176, R182.reuse, R156 ;  /* 0x000000b6b09c723c */ /* 0x080fe8000000189c */
[C---:B------:R-:W-:Y:S02]  /*e8a0*/  FMUL.FTZ R94, R0.reuse, R94 ;  /* 0x0000005e005e7220 */ /* 0x040fe40000410000 */
[----:B------:R-:W-:Y:S01]  /*e8b0*/  FMUL.FTZ R95, R0, R95 ;  /* 0x0000005f005f7220 */ /* 0x000fe20000410000 */
[----:B------:R-:W-:Y:S01]  /*e8c0*/  MUFU.EX2 R51, R51 ;  /* 0x0000003300337308 */ /* 0x000fe20000000800 */
[C---:B------:R-:W-:Y:S01]  /*e8d0*/  HMMA.16816.F32 R160, R172.reuse, R182, R160 ;  /* 0x000000b6aca0723c */ /* 0x040fe200000018a0 */
[----:B------:R-:W3:Y:S03]  /*e8e0*/  LDSM.16.MT88.4 R180, [R225+0x3880] ;  /* 0x00388000e1b4783b */ /* 0x000ee60000004200 */
[C---:B------:R-:W-:Y:S02]  /*e8f0*/  FMUL.FTZ R96, R166.reuse, R96 ;  /* 0x00000060a6607220 */ /* 0x040fe40000410000 */
[C---:B------:R-:W-:Y:S02]  /*e900*/  FMUL.FTZ R97, R166.reuse, R97 ;  /* 0x00000061a6617220 */ /* 0x040fe40000410000 */
[-C--:B--2---:R-:W-:Y:S01]  /*e910*/  HMMA.16816.F32 R52, R172, R184.reuse, R52 ;  /* 0x000000b8ac34723c */ /* 0x084fe20000001834 */
[----:B-1----:R-:W-:Y:S01]  /*e920*/  LDSM.16.MT88.4 R24, [R225+0x2880] ;  /* 0x00288000e118783b */ /* 0x002fe20000004200 */
        /* <DEDUP_REMOVED lines=14> */
[C---:B------:R-:W-:Y:S02]  /*ea10*/  FMUL.FTZ R113, R166.reuse, R113 ;  /* 0x00000071a6717220 */ /* 0x040fe40000410000 */
[C---:B------:R-:W-:Y:S01]  /*ea20*/  FMUL.FTZ R114, R165.reuse, R114 ;  /* 0x00000072a5727220 */ /* 0x040fe20000410000 */
[-C--:B---3--:R-:W-:Y:S01]  /*ea30*/  HMMA.16816.F32 R68, R172, R180.reuse, R68 ;  /* 0x000000b4ac44723c */ /* 0x088fe20000001844 */
[----:B------:R-:W-:Y:S02]  /*ea40*/  MUFU.EX2 R39, R39 ;  /* 0x0000002700277308 */ /* 0x000fe40000000800 */
[C---:B------:R-:W-:Y:S02]  /*ea50*/  FMUL.FTZ R115, R165.reuse, R115 ;  /* 0x00000073a5737220 */ /* 0x040fe40000410000 */
[C---:B------:R-:W-:Y:S02]  /*ea60*/  FMUL.FTZ R116, R166.reuse, R116 ;  /* 0x00000074a6747220 */ /* 0x040fe40000410000 */
[----:B------:R-:W-:Y:S01]  /*ea70*/  FMUL.FTZ R117, R166, R117 ;  /* 0x00000075a6757220 */ /* 0x000fe20000410000 */
[C---:B------:R-:W-:Y:S03]  /*ea80*/  HMMA.16816.F32 R72, R176.reuse, R180, R72 ;  /* 0x000000b4b048723c */ /* 0x040fe60000001848 */
[----:B------:R-:W-:Y:S01]  /*ea90*/  MUFU.EX2 R48, R48 ;  /* 0x0000003000307308 */ /* 0x000fe20000000800 */
[C---:B------:R-:W-:Y:S02]  /*eaa0*/  FMUL.FTZ R118, R165.reuse, R118 ;  /* 0x00000076a5767220 */ /* 0x040fe40000410000 */
[----:B------:R-:W-:Y:S02]  /*eab0*/  FMUL.FTZ R119, R165, R119 ;  /* 0x00000077a5777220 */ /* 0x000fe40000410000 */
[-C--:B------:R-:W-:Y:S04]  /*eac0*/  HMMA.16816.F32 R76, R176, R182.reuse, R76 ;  /* 0x000000b6b04c723c */ /* 0x080fe8000000184c */
[C---:B------:R-:W-:Y:S01]  /*ead0*/  FMUL.FTZ R120, R164.reuse, R120 ;  /* 0x00000078a4787220 */ /* 0x040fe20000410000 */
[----:B------:R-:W-:Y:S01]  /*eae0*/  MUFU.EX2 R50, R50 ;  /* 0x0000003200327308 */ /* 0x000fe20000000800 */
[----:B------:R-:W-:Y:S02]  /*eaf0*/  FMUL.FTZ R121, R164, R121 ;  /* 0x00000079a4797220 */ /* 0x000fe40000410000 */
[C---:B------:R-:W-:Y:S01]  /*eb00*/  HMMA.16816.F32 R80, R172.reuse, R182, R80 ;  /* 0x000000b6ac50723c */ /* 0x040fe20000001850 */
[----:B------:R-:W2:Y:S03]  /*eb10*/  LDSM.16.MT88.4 R180, [R226+0x2880] ;  /* 0x00288000e2b4783b */ /* 0x000ea60000004200 */
[C---:B------:R-:W-:Y:S02]  /*eb20*/  FMUL.FTZ R122, R0.reuse, R122 ;  /* 0x0000007a007a7220 */ /* 0x040fe40000410000 */
[----:B------:R-:W-:Y:S02]  /*eb30*/  FMUL.FTZ R123, R0, R123 ;  /* 0x0000007b007b7220 */ /* 0x000fe40000410000 */
[-C--:B-1----:R-:W-:Y:S04]  /*eb40*/  HMMA.16816.F32 R84, R172, R184.reuse, R84 ;  /* 0x000000b8ac54723c */ /* 0x082fe80000001854 */
[--C-:B------:R-:W-:Y:S02]  /*eb50*/  FFMA.FTZ R28, R28, c[0x0][0x2d0], -R171.reuse ;  /* 0x0000b4001c1c7a23 */ /* 0x100fe400000108ab */
[--C-:B------:R-:W-:Y:S02]  /*eb60*/  FFMA.FTZ R29, R29, c[0x0][0x2d0], -R171.reuse ;  /* 0x0000b4001d1d7a23 */ /* 0x100fe400000108ab */
[C---:B------:R-:W-:Y:S01]  /*eb70*/  HMMA.16816.F32 R88, R176.reuse, R184, R88 ;  /* 0x000000b8b058723c */ /* 0x040fe20000001858 */
[----:B------:R1:W-:Y:S03]  /*eb80*/  MUFU.EX2 R196, R28 ;  /* 0x0000001c00c47308 */ /* 0x0003e60000000800 */
[--C-:B------:R-:W-:Y:S02]  /*eb90*/  FFMA.FTZ R30, R30, c[0x0][0x2d0], -R2.reuse ;  /* 0x0000b4001e1e7a23 */ /* 0x100fe40000010802 */
[--C-:B------:R-:W-:Y:S02]  /*eba0*/  FFMA.FTZ R31, R31, c[0x0][0x2d0], -R2.reuse ;  /* 0x0000b4001f1f7a23 */ /* 0x100fe40000010802 */
[-C--:B------:R-:W-:Y:S03]  /*ebb0*/  HMMA.16816.F32 R92, R176, R186.reuse, R92 ;  /* 0x000000bab05c723c */ /* 0x080fe6000000185c */
[----:B------:R3:W2:Y:S01]  /*ebc0*/  MUFU.EX2 R195, R29 ;  /* 0x0000001d00c37308 */ /* 0x0006a20000000800 */
[C---:B------:R-:W-:Y:S02]  /*ebd0*/  FMUL.FTZ R124, R164.reuse, R124 ;  /* 0x0000007ca47c7220 */ /* 0x040fe40000410000 */
[----:B------:R-:W-:Y:S02]  /*ebe0*/  FMUL.FTZ R125, R164, R125 ;  /* 0x0000007da47d7220 */ /* 0x000fe40000410000 */
[C---:B------:R-:W-:Y:S01]  /*ebf0*/  HMMA.16816.F32 R96, R172.reuse, R186, R96 ;  /* 0x000000baac60723c */ /* 0x040fe20000001860 */
[----:B------:R-:W4:Y:S03]  /*ec00*/  LDSM.16.MT88.4 R184, [R228+0x2880] ;  /* 0x00288000e4b8783b */ /* 0x000f260000004200 */
[C---:B------:R-:W-:Y:S01]  /*ec10*/  FMUL.FTZ R126, R0.reuse, R126 ;  /* 0x0000007e007e7220 */ /* 0x040fe20000410000 */
[----:B------:R2:W-:Y:S01]  /*ec20*/  MUFU.EX2 R194, R30 ;  /* 0x0000001e00c27308 */ /* 0x0005e20000000800 */
[----:B------:R-:W-:Y:S02]  /*ec30*/  FMUL.FTZ R127, R0, R127 ;  /* 0x0000007f007f7220 */ /* 0x000fe40000410000 */
[-C--:B------:R-:W-:Y:S04]  /*ec40*/  HMMA.16816.F32 R100, R172, R20.reuse, R100 ;  /* 0x00000014ac64723c */ /* 0x080fe80000001864 */
[C---:B------:R-:W-:Y:S01]  /*ec50*/  FMUL.FTZ R104, R164.reuse, R104 ;  /* 0x00000068a4687220 */ /* 0x040fe20000410000 */
[----:B-1----:R-:W-:Y:S01]  /*ec60*/  F2FP.PACK_AB R28, R199, R201 ;  /* 0x000000c9c71c723e */ /* 0x002fe200000000ff */
[----:B------:R-:W-:Y:S01]  /*ec70*/  FMUL.FTZ R105, R164, R105 ;  /* 0x00000069a4697220 */ /* 0x000fe20000410000 */
[----:B------:R-:W1:Y:S01]  /*ec80*/  MUFU.EX2 R193, R31 ;  /* 0x0000001f00c17308 */ /* 0x000e620000000800 */
[C---:B------:R-:W-:Y:S04]  /*ec90*/  FMUL.FTZ R106, R0.reuse, R106 ;  /* 0x0000006a006a7220 */ /* 0x040fe80000410000 */
[----:B------:R-:W-:Y:S01]  /*eca0*/  FMUL.FTZ R107, R0, R107 ;  /* 0x0000006b006b7220 */ /* 0x000fe20000410000 */
[----:B---3--:R-:W-:Y:S01]  /*ecb0*/  F2FP.PACK_AB R29, R197, R198 ;  /* 0x000000c6c51d723e */ /* 0x008fe200000000ff */
[C---:B------:R-:W-:Y:S02]  /*ecc0*/  FMUL.FTZ R128, R166.reuse, R128 ;  /* 0x00000080a6807220 */ /* 0x040fe40000410000 */
[----:B------:R-:W-:Y:S02]  /*ecd0*/  FMUL.FTZ R129, R166, R129 ;  /* 0x00000081a6817220 */ /* 0x000fe40000410000 */
[----:B------:R-:W-:Y:S01]  /*ece0*/  FMUL.FTZ R130, R165, R130 ;  /* 0x00000082a5827220 */ /* 0x000fe20000410000 */
[C---:B------:R-:W-:Y:S04]  /*ecf0*/  HMMA.16816.F32 R104, R176.reuse, R20, R104 ;  /* 0x00000014b068723c */ /* 0x040fe80000001868 */
[C---:B------:R-:W-:Y:S01]  /*ed00*/  FMUL.FTZ R108, R164.reuse, R108 ;  /* 0x0000006ca46c7220 */ /* 0x040fe20000410000 */
[----:B--2---:R-:W-:Y:S01]  /*ed10*/  F2FP.PACK_AB R30, R195, R196 ;  /* 0x000000c4c31e723e */ /* 0x004fe200000000ff */
[----:B------:R-:W-:Y:S01]  /*ed20*/  FMUL.FTZ R109, R164, R109 ;  /* 0x0000006da46d7220 */ /* 0x000fe20000410000 */
[----:B------:R-:W-:Y:S01]  /*ed30*/  F2FP.PACK_AB R20, R208, R209 ;  /* 0x000000d1d014723e */ /* 0x000fe200000000ff */
[----:B------:R-:W-:Y:S01]  /*ed40*/  FMUL.FTZ R110, R0, R110 ;  /* 0x0000006e006e7220 */ /* 0x000fe20000410000 */
[----:B------:R-:W-:Y:S03]  /*ed50*/  F2FP.PACK_AB R21, R206, R207 ;  /* 0x000000cfce15723e */ /* 0x000fe600000000ff */
[----:B------:R-:W-:Y:S01]  /*ed60*/  FMUL.FTZ R111, R0, R111 ;  /* 0x0000006f006f7220 */ /* 0x000fe20000410000 */
[----:B-1----:R-:W-:Y:S01]  /*ed70*/  F2FP.PACK_AB R31, R193, R194 ;  /* 0x000000c2c11f723e */ /* 0x002fe200000000ff */
[----:B------:R-:W-:Y:S02]  /*ed80*/  FMUL.FTZ R131, R165, R131 ;  /* 0x00000083a5837220 */ /* 0x000fe40000410000 */
[--C-:B------:R-:W-:Y:S02]  /*ed90*/  FFMA.FTZ R45, R45, c[0x0][0x2d0], -R171.reuse ;  /* 0x0000b4002d2d7a23 */ /* 0x100fe400000108ab */
[--C-:B------:R-:W-:Y:S01]  /*eda0*/  FFMA.FTZ R40, R40, c[0x0][0x2d0], -R171.reuse ;  /* 0x0000b40028287a23 */ /* 0x100fe200000108ab */
[-C--:B------:R-:W-:Y:S03]  /*edb0*/  HMMA.16816.F32 R108, R176, R22.reuse, R108 ;  /* 0x00000016b06c723c */ /* 0x080fe6000000186c */
[----:B------:R-:W-:Y:S01]  /*edc0*/  MUFU.EX2 R45, R45 ;  /* 0x0000002d002d7308 */ /* 0x000fe20000000800 */
[--C-:B------:R-:W-:Y:S02]  /*edd0*/  FFMA.FTZ R41, R41, c[0x0][0x2d0], -R171.reuse ;  /* 0x0000b40029297a23 */ /* 0x100fe400000108ab */
[--C-:B------:R-:W-:Y:S02]  /*ede0*/  FFMA.FTZ R42, R42, c[0x0][0x2d0], -R2.reuse ;  /* 0x0000b4002a2a7a23 */ /* 0x100fe40000010802 */
[C---:B------:R-:W-:Y:S04]  /*edf0*/  HMMA.16816.F32 R112, R172.reuse, R22, R112 ;  /* 0x00000016ac70723c */ /* 0x040fe80000001870 */
[--C-:B------:R-:W-:Y:S01]  /*ee00*/  FFMA.FTZ R43, R43, c[0x0][0x2d0], -R2.reuse ;  /* 0x0000b4002b2b7a23 */ /* 0x100fe20000010802 */
[----:B------:R-:W-:Y:S01]  /*ee10*/  MUFU.EX2 R40, R40 ;  /* 0x0000002800287308 */ /* 0x000fe20000000800 */
[----:B------:R-:W-:Y:S01]  /*ee20*/  FFMA.FTZ R44, R44, c[0x0][0x2d0], -R171 ;  /* 0x0000b4002c2c7a23 */ /* 0x000fe200000108ab */
[----:B------:R-:W-:Y:S01]  /*ee30*/  F2FP.PACK_AB R22, R204, R205 ;  /* 0x000000cdcc16723e */ /* 0x000fe200000000ff */
[-C--:B------:R-:W-:Y:S04]  /*ee40*/  HMMA.16816.F32 R116, R172, R32.reuse, R116 ;  /* 0x00000020ac74723c */ /* 0x080fe80000001874 */
[----:B------:R-:W-:Y:S01]  /*ee50*/  F2FP.PACK_AB R23, R202, R203 ;  /* 0x000000cbca17723e */ /* 0x000fe200000000ff */
[--C-:B------:R-:W-:Y:S01]  /*ee60*/  FFMA.FTZ R46, R46, c[0x0][0x2d0], -R2.reuse ;  /* 0x0000b4002e2e7a23 */ /* 0x100fe20000010802 */
[----:B------:R-:W-:Y:S01]  /*ee70*/  MOV R171, R3 ;  /* 0x0000000300ab7202 */ /* 0x000fe20000000f00 */
[----:B------:R-:W-:Y:S01]  /*ee80*/  FFMA.FTZ R2, R47, c[0x0][0x2d0], -R2 ;  /* 0x0000b4002f027a23 */ /* 0x000fe20000010802 */
[C---:B------:R-:W-:Y:S01]  /*ee90*/  HMMA.16816.F32 R120, R176.reuse, R32, R120 ;  /* 0x00000020b078723c */ /* 0x040fe20000001878 */
[----:B------:R-:W1:Y:S03]  /*eea0*/  MUFU.EX2 R41, R41 ;  /* 0x0000002900297308 */ /* 0x000e660000000800 */
[----:B------:R-:W-:Y:S02]  /*eeb0*/  FFMA.FTZ R0, R0, R252, R210 ;  /* 0x000000fc00007223 */ /* 0x000fe400000100d2 */
[----:B-----5:R-:W-:Y:S02]  /*eec0*/  FFMA.FTZ R165, R165, R200, R218 ;  /* 0x000000c8a5a57223 */ /* 0x020fe400000100da */
[-C--:B------:R-:W-:Y:S03]  /*eed0*/  HMMA.16816.F32 R124, R176, R34.reuse, R124 ;  /* 0x00000022b07c723c */ /* 0x080fe6000000187c */
[----:B------:R2:W-:Y:S01]  /*eee0*/  MUFU.EX2 R36, R2 ;  /* 0x0000000200247308 */ /* 0x0005e20000000800 */
[----:B------:R-:W-:Y:S02]  /*eef0*/  FADD.FTZ R0, R211, R0 ;  /* 0x00000000d3007221 */ /* 0x000fe40000010000 */
[----:B----4-:R-:W-:Y:S01]  /*ef00*/  FFMA.FTZ R164, R164, R170, R214 ;  /* 0x000000aaa4a47223 */ /* 0x010fe200000100d6 */
[----:B------:R-:W-:Y:S01]  /*ef10*/  MOV R170, R167 ;  /* 0x000000a700aa7202 */ /* 0x000fe20000000f00 */
[----:B------:R-:W-:Y:S01]  /*ef20*/  HMMA.16816.F32 R128, R172, R34, R128 ;  /* 0x00000022ac80723c */ /* 0x000fe20000001880 */
[----:B------:R-:W3:Y:S03]  /*ef30*/  LDSM.16.MT88.4 R32, [R227+0x2880] ;  /* 0x00288000e320783b */ /* 0x000ee60000004200 */
[----:B------:R-:W-:Y:S01]  /*ef40*/  FADD.FTZ R0, R212, R0 ;  /* 0x00000000d4007221 */ /* 0x000fe20000010000 */
[----:B------:R-:W-:Y:S03]  /*ef50*/  MUFU.EX2 R42, R42 ;  /* 0x0000002a002a7308 */ /* 0x000fe60000000800 */
[-C--:B------:R-:W-:Y:S01]  /*ef60*/  HMMA.16816.F32 R4, R20, R24.reuse, R4 ;  /* 0x000000181404723c */ /* 0x080fe20000001804 */
[----:B------:R-:W-:Y:S04]  /*ef70*/  LDSM.16.MT88.4 R172, [R226+0x4080] ;  /* 0x00408000e2ac783b */ /* 0x000fe80000004200 */
[----:B------:R-:W-:Y:S02]  /*ef80*/  FADD.FTZ R0, R213, R0 ;  /* 0x00000000d5007221 */ /* 0x000fe40000010000 */
[----:B------:R-:W4:Y:S01]  /*ef90*/  MUFU.EX2 R43, R43 ;  /* 0x0000002b002b7308 */ /* 0x000f220000000800 */
[C---:B------:R-:W-:Y:S04]  /*efa0*/  HMMA.16816.F32 R8, R28.reuse, R24, R8 ;  /* 0x000000181c08723c */ /* 0x040fe80000001808 */
[----:B--2---:R-:W-:Y:S04]  /*efb0*/  FADD.FTZ R2, R198, R0 ;  /* 0x00000000c6027221 */ /* 0x004fe80000010000 */
[-C--:B------:R-:W-:Y:S01]  /*efc0*/  HMMA.16816.F32 R12, R28, R26.reuse, R12 ;  /* 0x0000001a1c0c723c */ /* 0x080fe2000000180c */
[----:B------:R-:W3:Y:S07]  /*efd0*/  MUFU.EX2 R44, R44 ;  /* 0x0000002c002c7308 */ /* 0x000eee0000000800 */
[C---:B------:R-:W-:Y:S01]  /*efe0*/  HMMA.16816.F32 R16, R20.reuse, R26, R16 ;  /* 0x0000001a1410723c */ /* 0x040fe20000001810 */
[----:B------:R-:W5:Y:S02]  /*eff0*/  LDSM.16.MT88.4 R24, [R225+0x4080] ;  /* 0x00408000e118783b */ /* 0x000f640000004200 */
[----:B------:R-:W1:Y:S05]  /*f000*/  MUFU.EX2 R46, R46 ;  /* 0x0000002e002e7308 */ /* 0x000e6a0000000800 */
        /* <DEDUP_REMOVED lines=8> */
[-C--:B---3--:R-:W-:Y:S08]  /*f090*/  HMMA.16816.F32 R52, R20, R32.reuse, R52 ;  /* 0x000000201434723c */ /* 0x088ff00000001834 */
[C---:B------:R-:W-:Y:S08]  /*f0a0*/  HMMA.16816.F32 R56, R28.reuse, R32, R56 ;  /* 0x000000201c38723c */ /* 0x040ff00000001838 */
[-C--:B------:R-:W-:Y:S08]  /*f0b0*/  HMMA.16816.F32 R60, R28, R34.reuse, R60 ;  /* 0x000000221c3c723c */ /* 0x080ff0000000183c */
[C---:B------:R-:W-:Y:S01]  /*f0c0*/  HMMA.16816.F32 R64, R20.reuse, R34, R64 ;  /* 0x000000221440723c */ /* 0x040fe20000001840 */
[----:B------:R-:W3:Y:S07]  /*f0d0*/  LDSM.16.MT88.4 R32, [R228+0x4080] ;  /* 0x00408000e420783b */ /* 0x000eee0000004200 */
[-C--:B-----5:R-:W-:Y:S08]  /*f0e0*/  HMMA.16816.F32 R68, R20, R24.reuse, R68 ;  /* 0x000000181444723c */ /* 0x0a0ff00000001844 */
[C---:B------:R-:W-:Y:S08]  /*f0f0*/  HMMA.16816.F32 R72, R28.reuse, R24, R72 ;  /* 0x000000181c48723c */ /* 0x040ff00000001848 */
[-C--:B------:R-:W-:Y:S08]  /*f100*/  HMMA.16816.F32 R76, R28, R26.reuse, R76 ;  /* 0x0000001a1c4c723c */ /* 0x080ff0000000184c */
[C---:B------:R-:W-:Y:S01]  /*f110*/  HMMA.16816.F32 R80, R20.reuse, R26, R80 ;  /* 0x0000001a1450723c */ /* 0x040fe20000001850 */
[----:B------:R-:W5:Y:S07]  /*f120*/  LDSM.16.MT88.4 R24, [R227+0x4080] ;  /* 0x00408000e318783b */ /* 0x000f6e0000004200 */
[-C--:B------:R-:W-:Y:S08]  /*f130*/  HMMA.16816.F32 R84, R20, R172.reuse, R84 ;  /* 0x000000ac1454723c */ /* 0x080ff00000001854 */
[C---:B------:R-:W-:Y:S01]  /*f140*/  HMMA.16816.F32 R88, R28.reuse, R172, R88 ;  /* 0x000000ac1c58723c */ /* 0x040fe20000001858 */
[----:B------:R-:W2:Y:S07]  /*f150*/  LDL.LU R173, [R1+0x10] ;  /* 0x0000100001ad7983 */ /* 0x000eae0000300800 */
        /* <DEDUP_REMOVED lines=8> */
[C---:B------:R-:W-:Y:S07]  /*f1e0*/  HMMA.16816.F32 R120, R28.reuse, R24, R120 ;  /* 0x000000181c78723c */ /* 0x040fee0000001878 */
[----:B-1----:R-:W-:Y:S01]  /*f1f0*/  F2FP.PACK_AB R24, R41, R40 ;  /* 0x000000282918723e */ /* 0x002fe200000000ff */
[-C--:B------:R-:W-:Y:S01]  /*f200*/  HMMA.16816.F32 R124, R28, R26.reuse, R124 ;  /* 0x0000001a1c7c723c */ /* 0x080fe2000000187c */
[----:B------:R-:W-:Y:S03]  /*f210*/  LDSM.16.MT88.4 R28, [R228+0x4880] ;  /* 0x00488000e41c783b */ /* 0x000fe60000004200 */
[----:B----4-:R-:W-:Y:S04]  /*f220*/  F2FP.PACK_AB R25, R43, R42 ;  /* 0x0000002a2b19723e */ /* 0x010fe800000000ff */
[----:B------:R-:W-:Y:S07]  /*f230*/  HMMA.16816.F32 R128, R20, R26, R128 ;  /* 0x0000001a1480723c */ /* 0x000fee0000001880 */
[----:B------:R-:W-:Y:S02]  /*f240*/  F2FP.PACK_AB R20, R37, R192 ;  /* 0x000000c02514723e */ /* 0x000fe400000000ff */
[----:B------:R-:W-:Y:S03]  /*f250*/  F2FP.PACK_AB R21, R39, R38 ;  /* 0x000000262715723e */ /* 0x000fe600000000ff */
[----:B------:R-:W-:Y:S02]  /*f260*/  F2FP.PACK_AB R22, R49, R48 ;  /* 0x000000303116723e */ /* 0x000fe400000000ff */
[----:B------:R-:W-:Y:S02]  /*f270*/  F2FP.PACK_AB R23, R51, R50 ;  /* 0x000000323317723e */ /* 0x000fe400000000ff */
[----:B------:R-:W-:Y:S02]  /*f280*/  F2FP.PACK_AB R26, R45, R44 ;  /* 0x0000002c2d1a723e */ /* 0x000fe400000000ff */
[----:B------:R-:W-:Y:S03]  /*f290*/  F2FP.PACK_AB R27, R36, R46 ;  /* 0x0000002e241b723e */ /* 0x000fe600000000ff */
[-C--:B------:R-:W-:Y:S01]  /*f2a0*/  HMMA.16816.F32 R176, R20, R188.reuse, R4 ;  /* 0x000000bc14b0723c */ /* 0x080fe20000001804 */
[----:B------:R-:W1:Y:S07]  /*f2b0*/  LDSM.16.MT88.4 R4, [R228+0x3080] ;  /* 0x00308000e404783b */ /* 0x000e6e0000004200 */
[C---:B------:R-:W-:Y:S01]  /*f2c0*/  HMMA.16816.F32 R180, R24.reuse, R188, R8 ;  /* 0x000000bc18b4723c */ /* 0x040fe20000001808 */
[----:B------:R-:W4:Y:S07]  /*f2d0*/  LDSM.16.MT88.4 R8, [R227+0x3080] ;  /* 0x00308000e308783b */ /* 0x000f2e0000004200 */
[-C--:B------:R-:W-:Y:S01]  /*f2e0*/  HMMA.16816.F32 R184, R24, R190.reuse, R12 ;  /* 0x000000be18b8723c */ /* 0x080fe2000000180c */
[----:B------:R-:W5:Y:S07]  /*f2f0*/  LDSM.16.MT88.4 R12, [R225+0x4880] ;  /* 0x00488000e10c783b */ /* 0x000f6e0000004200 */
[C---:B------:R-:W-:Y:S01]  /*f300*/  HMMA.16816.F32 R188, R20.reuse, R190, R16 ;  /* 0x000000be14bc723c */ /* 0x040fe20000001810 */
[----:B------:R-:W4:Y:S07]  /*f310*/  LDSM.16.MT88.4 R16, [R226+0x4880] ;  /* 0x00488000e210783b */ /* 0x000f2e0000004200 */
        /* <DEDUP_REMOVED lines=9> */
[-C--:B----4-:R-:W-:Y:S08]  /*f3b0*/  HMMA.16816.F32 R52, R20, R8.reuse, R52 ;  /* 0x000000081434723c */ /* 0x090ff00000001834 */
        /* <DEDUP_REMOVED lines=23> */
[----:B--2---:R-:W-:Y:S04]  /*f530*/  FFMA.FTZ R166, R166, R173, R247 ;  /* 0x000000ada6a67223 */ /* 0x004fe800000100f7 */
        /* <DEDUP_REMOVED lines=43> */
.L_x_3288:
        /* <DEDUP_REMOVED lines=15> */
.L_x_3310:
        /* <DEDUP_REMOVED lines=236> */
.L_x_3293:
        /* <DEDUP_REMOVED lines=37> */
.L_x_3296:
[----:B------:R-:W-:Y:S04]  /*109f0*/  MOV R167, c[0x0][0x32c] ;  /* 0x0000cb0000a77a02 */ /* 0x000fe80000000f00 */
[----:B------:R-:W-:Y:S11]  /*10a00*/  ISETP.NE.AND P0, PT, R167, 0x1, PT ;  /* 0x00000001a700780c */ /* 0x000ff60003f05270 */
[----:B------:R-:W-:Y:S02]  /*10a10*/  @!UPT UIADD3 URZ, URZ, URZ, URZ ;  /* 0x0000003f3f3ff290 */ /* 0x000fe4000fffe03f */
[----:B------:R-:W-:Y:S05]  /*10a20*/  @P0 IMAD.HI.U32 R167, R3, c[0x0][0x330], RZ ;  /* 0x0000cc0003a70a27 */ /* 0x000fea00078e00ff */
[----:B------:R-:W-:Y:S02]  /*10a30*/  @P0 SHF.R.U32.HI R3, RZ, c[0x0][0x334], R167 ;  /* 0x0000cd00ff030a19 */ /* 0x000fe400000116a7 */
.L_x_3297:
[----:B------:R-:W-:Y:S05]  /*10a40*/  BSYNC B0 ;  /* 0x0000000000007941 */ /* 0x000fea0003800000 */
.L_x_3295:
[----:B------:R-:W-:Y:S05]  /*10a50*/  IMAD R3, R3, c[0x0][0x32c], R173 ;  /* 0x0000cb0003037a24 */ /* 0x000fea00078e02ad */
[----:B------:R-:W-:Y:S02]  /*10a60*/  IADD3 R167, R3, c[0x0][0x32c], RZ ;  /* 0x0000cb0003a77a10 */ /* 0x000fe40007ffe0ff */
[----:B------:R-:W-:Y:S02]  /*10a70*/  IMNMX R0, R0, R3, !PT ;  /* 0x0000000300007217 */ /* 0x000fe40007800200 */
[----:B------:R-:W-:Y:S02]  /*10a80*/  IMNMX R2, R2, R167, PT ;  /* 0x000000a702027217 */ /* 0x000fe40003800200 */
.L_x_3294:
        /* <DEDUP_REMOVED lines=20> */
.L_x_3300:
[----:B------:R-:W-:Y:S04]  /*10bd0*/  MOV R174, c[0x0][0x32c] ;  /* 0x0000cb0000ae7a02 */ /* 0x000fe80000000f00 */
[----:B------:R-:W-:Y:S11]  /*10be0*/  ISETP.NE.AND P0, PT, R174, 0x1, PT ;  /* 0x00000001ae00780c */ /* 0x000ff60003f05270 */
[----:B------:R-:W-:Y:S02]  /*10bf0*/  @!UPT UIADD3 URZ, URZ, URZ, URZ ;  /* 0x0000003f3f3ff290 */ /* 0x000fe4000fffe03f */
[----:B------:R-:W-:Y:S05]  /*10c00*/  @P0 IMAD.HI.U32 R174, R168, c[0x0][0x330], RZ ;  /* 0x0000cc00a8ae0a27 */ /* 0x000fea00078e00ff */
[----:B------:R-:W-:Y:S02]  /*10c10*/  @P0 SHF.R.U32.HI R168, RZ, c[0x0][0x334], R174 ;  /* 0x0000cd00ffa80a19 */ /* 0x000fe400000116ae */
.L_x_3301:
[----:B------:R-:W-:Y:S05]  /*10c20*/  BSYNC B0 ;  /* 0x0000000000007941 */ /* 0x000fea0003800000 */
.L_x_3299:
[----:B------:R-:W-:Y:S05]  /*10c30*/  IMAD R168, R168, c[0x0][0x32c], R173 ;  /* 0x0000cb00a8a87a24 */ /* 0x000fea00078e02ad */
[----:B------:R-:W-:Y:S02]  /*10c40*/  IADD3 R174, R168, c[0x0][0x32c], RZ ;  /* 0x0000cb00a8ae7a10 */ /* 0x000fe40007ffe0ff */
[----:B------:R-:W-:Y:S02]  /*10c50*/  IMNMX R3, R3, R168, !PT ;  /* 0x000000a803037217 */ /* 0x000fe40007800200 */
[----:B------:R-:W-:Y:S02]  /*10c60*/  IMNMX R167, R167, R174, PT ;  /* 0x000000aea7a77217 */ /* 0x000fe40003800200 */
.L_x_3298:
        /* <DEDUP_REMOVED lines=87> */
.L_x_3304:
[----:B------:R-:W-:Y:S04]  /*111e0*/  MOV R5, c[0x0][0x32c] ;  /* 0x0000cb0000057a02 */ /* 0x000fe80000000f00 */
[----:B------:R-:W-:Y:S11]  /*111f0*/  ISETP.NE.AND P0, PT, R5, 0x1, PT ;  /* 0x000000010500780c */ /* 0x000ff60003f05270 */
[----:B------:R-:W-:Y:S02]  /*11200*/  @!UPT UIADD3 URZ, URZ, URZ, URZ ;  /* 0x0000003f3f3ff290 */ /* 0x000fe4000fffe03f */
[----:B------:R-:W-:Y:S05]  /*11210*/  @P0 IMAD.HI.U32 R5, R4, c[0x0][0x330], RZ ;  /* 0x0000cc0004050a27 */ /* 0x000fea00078e00ff */
[----:B------:R-:W-:Y:S02]  /*11220*/  @P0 SHF.R.U32.HI R4, RZ, c[0x0][0x334], R5 ;  /* 0x0000cd00ff040a19 */ /* 0x000fe40000011605 */
.L_x_3305:
[----:B------:R-:W-:Y:S05]  /*11230*/  BSYNC B0 ;  /* 0x0000000000007941 */ /* 0x000fea0003800000 */
.L_x_3303:
[----:B------:R-:W-:Y:S05]  /*11240*/  IMAD R4, R4, c[0x0][0x32c], R173 ;  /* 0x0000cb0004047a24 */ /* 0x000fea00078e02ad */
[----:B------:R-:W-:Y:S02]  /*11250*/  IADD3 R5, R4, c[0x0][0x32c], RZ ;  /* 0x0000cb0004057a10 */ /* 0x000fe40007ffe0ff */
[----:B------:R-:W-:Y:S02]  /*11260*/  IMNMX R0, R0, R4, !PT ;  /* 0x0000000400007217 */ /* 0x000fe40007800200 */
[----:B------:R-:W-:Y:S02]  /*11270*/  IMNMX R2, R2, R5, PT ;  /* 0x0000000502027217 */ /* 0x000fe40003800200 */
.L_x_3302:
        /* <DEDUP_REMOVED lines=148> */
.L_x_3308:
[----:B------:R-:W-:Y:S04]  /*11bc0*/  MOV R4, c[0x0][0x32c] ;  /* 0x0000cb0000047a02 */ /* 0x000fe80000000f00 */
[----:B------:R-:W-:Y:S11]  /*11bd0*/  ISETP.NE.AND P0, PT, R4, 0x1, PT ;  /* 0x000000010400780c */ /* 0x000ff60003f05270 */
[----:B------:R-:W-:Y:S02]  /*11be0*/  @!UPT UIADD3 URZ, URZ, URZ, URZ ;  /* 0x0000003f3f3ff290 */ /* 0x000fe4000fffe03f */
[----:B------:R-:W-:Y:S05]  /*11bf0*/  @P0 IMAD.HI.U32 R4, R3, c[0x0][0x330], RZ ;  /* 0x0000cc0003040a27 */ /* 0x000fea00078e00ff */
[----:B------:R-:W-:Y:S02]  /*11c00*/  @P0 SHF.R.U32.HI R3, RZ, c[0x0][0x334], R4 ;  /* 0x0000cd00ff030a19 */ /* 0x000fe40000011604 */
.L_x_3309:
[----:B------:R-:W-:Y:S05]  /*11c10*/  BSYNC B0 ;  /* 0x0000000000007941 */ /* 0x000fea0003800000 */
.L_x_3307:
[----:B------:R-:W-:Y:S05]  /*11c20*/  IMAD R173, R3, c[0x0][0x32c], R173 ;  /* 0x0000cb0003ad7a24 */ /* 0x000fea00078e02ad */
[----:B------:R-:W-:Y:S02]  /*11c30*/  IADD3 R3, R173, c[0x0][0x32c], RZ ;  /* 0x0000cb00ad037a10 */ /* 0x000fe40007ffe0ff */
[----:B------:R-:W-:Y:S02]  /*11c40*/  IMNMX R0, R0, R173, !PT ;  /* 0x000000ad00007217 */ /* 0x000fe40007800200 */
[----:B------:R-:W-:Y:S02]  /*11c50*/  IMNMX R2, R2, R3, PT ;  /* 0x0000000302027217 */ /* 0x000fe40003800200 */
.L_x_3306:
        /* <DEDUP_REMOVED lines=33> */
[----:B------:R-:W-:Y:S01]  /*11e70*/  UISETP.NE.AND UP3, UPT, UR29, URZ, UPT ;  /* 0x0000003f1d00728c */ /* 0x000fe2000bf65270 */
[----:B------:R-:W-:Y:S02]  /*11e80*/  FMNMX.FTZ R169, R217, R169, !PT ;  /* 0x000000a9d9a97209 */ /* 0x000fe40007810000 */
[----:B------:R-:W-:Y:S02]  /*11e90*/  FMNMX.FTZ R3, R210, R3, !PT ;  /* 0x00000003d2037209 */ /* 0x000fe40007810000 */
[----:B------:R-:W-:Y:S01]  /*11ea0*/  FMNMX.FTZ R4, R8, R166, !PT ;  /* 0x000000a608047209 */ /* 0x000fe20007810000 */
[----:B------:R-:W1:Y:S01]  /*11eb0*/  SHFL.BFLY PT, R5, R169, 0x2, 0x1f ;  /* 0x0c401f00a9057f89 */ /* 0x000e6200000e0000 */
[----:B------:R-:W-:Y:S02]  /*11ec0*/  ISETP.GT.AND P2, PT, R0, 0x1, P2 ;  /* 0x000000010000780c */ /* 0x000fe40001744270 */
[----:B------:R-:W-:Y:S02]  /*11ed0*/  FMNMX.FTZ R3, R214, R3, !PT ;  /* 0x00000003d6037209 */ /* 0x000fe40007810000 */
[----:B------:R-:W-:Y:S02]  /*11ee0*/  FMNMX.FTZ R4, R9, R4, !PT ;  /* 0x0000000409047209 */ /* 0x000fe40007810000 */
[----:B------:R-:W-:Y:S01]  /*11ef0*/  ISETP.LT.OR P2, PT, R2, 0x2, P2 ;  /* 0x000000020200780c */ /* 0x000fe20001741670 */
[----:B------:R-:W2:Y:S01]  /*11f00*/  SHFL.BFLY PT, R168, R3, 0x2, 0x1f ;  /* 0x0c401f0003a87f89 */ /* 0x000ea200000e0000 */
        /* <DEDUP_REMOVED lines=15> */
[----:B--2---:R-:W-:Y:S02]  /*12000*/  FMNMX.FTZ R168, R3, R168, !PT ;  /* 0x000000a803a87209 */ /* 0x004fe40007810000 */
[----:B------:R-:W-:Y:S01]  /*12010*/  FMNMX.FTZ R3, R211, R4, !PT ;  /* 0x00000004d3037209 */ /* 0x000fe20007810000 */
[----:B------:R-:W1:Y:S01]  /*12020*/  SHFL.BFLY PT, R5, R169, 0x1, 0x1f ;  /* 0x0c201f00a9057f89 */ /* 0x000e6200000e0000 */
[----:B------:R-:W-:Y:S02]  /*12030*/  ISETP.GT.AND P0, PT, R0, 0x8, P0 ;  /* 0x000000080000780c */ /* 0x000fe40000704270 */
[----:B------:R-:W-:Y:S02]  /*12040*/  FMNMX.FTZ R3, R212, R3, !PT ;  /* 0x00000003d4037209 */ /* 0x000fe40007810000 */
[----:B------:R-:W-:Y:S02]  /*12050*/  ISETP.LT.OR P0, PT, R2, 0x9, P0 ;  /* 0x000000090200780c */ /* 0x000fe40000701670 */
[----:B------:R-:W-:Y:S01]  /*12060*/  FMNMX.FTZ R3, R213, R3, !PT ;  /* 0x00000003d5037209 */ /* 0x000fe20007810000 */
[----:B------:R-:W-:Y:S01]  /*12070*/  SHFL.BFLY PT, R6, R168, 0x1, 0x1f ;  /* 0x0c201f00a8067f89 */ /* 0x000fe200000e0000 */
[----:B------:R-:W-:Y:S02]  /*12080*/  FSEL R14, R14, -INF , !P0 ;  /* 0xff8000000e0e7808 */ /* 0x000fe40004000000 */
[----:B------:R-:W-:Y:S02]  /*12090*/  PLOP3.LUT P0, PT, PT, PT, UP6, 0x40, 0x0 ;  /* 0x000000000000781c */ /* 0x000fe40003f0e868 */
[----:B------:R-:W-:Y:S02]  /*120a0*/  FMNMX.FTZ R3, R216, R3, !PT ;  /* 0x00000003d8037209 */ /* 0x000fe40007810000 */
[----:B------:R-:W-:Y:S01]  /*120b0*/  PLOP3.LUT P1, PT, PT, PT, UP4, 0x40, 0x0 ;  /* 0x000000000000781c */ /* 0x000fe20003f2e848 */
[----:B------:R-:W-:Y:S01]  /*120c0*/  UISETP.NE.AND UP4, UPT, UR30, URZ, UPT ;  /* 0x0000003f1e00728c */ /* 0x000fe2000bf85270 */
[C---:B------:R-:W-:Y:S01]  /*120d0*/  ISETP.GT.AND P0, PT, R0.reuse, 0x11, P0 ;  /* 0x000000110000780c */ /* 0x040fe20000704270 */
[----:B------:R-:W2:Y:S01]  /*120e0*/  SHFL.BFLY PT, R7, R3, 0x2, 0x1f ;  /* 0x0c401f0003077f89 */ /* 0x000ea200000e0000 */
[----:B------:R-:W-:Y:S02]  /*120f0*/  ISETP.GT.AND P1, PT, R0, RZ, P1 ;  /* 0x000000ff0000720c */ /* 0x000fe40000f24270 */
[C---:B------:R-:W-:Y:S02]  /*12100*/  ISETP.LT.OR P0, PT, R2.reuse, 0x12, P0 ;  /* 0x000000120200780c */ /* 0x040fe40000701670 */
[----:B------:R-:W-:Y:S02]  /*12110*/  ISETP.LT.OR P1, PT, R2, 0x1, P1 ;  /* 0x000000010200780c */ /* 0x000fe40000f21670 */
[----:B-1----:R-:W-:Y:S02]  /*12120*/  FMNMX.FTZ R169, R169, R5, !PT ;  /* 0x00000005a9a97209 */ /* 0x002fe40007810000 */
[----:B------:R-:W-:Y:S02]  /*12130*/  FSEL R44, R27, -INF , !P0 ;  /* 0xff8000001b2c7808 */ /* 0x000fe40004000000 */
[C---:B------:R-:W-:Y:S01]  /*12140*/  FSETP.NEU.FTZ.AND P2, PT, R169.reuse, -INF , PT ;  /* 0xff800000a900780b */ /* 0x040fe20003f5d000 */
[----:B------:R-:W-:Y:S01]  /*12150*/  FMUL.FTZ R23, R169, c[0x0][0x2d0] ;  /* 0x0000b400a9177a20 */ /* 0x000fe20000410000 */
[----:B------:R-:W-:Y:S02]  /*12160*/  PLOP3.LUT P0, PT, PT, PT, UP4, 0x40, 0x0 ;  /* 0x000000000000781c */ /* 0x000fe40003f0e848 */
[----:B------:R-:W-:Y:S02]  /*12170*/  FSEL R10, R10, -INF , !P1 ;  /* 0xff8000000a0a7808 */ /* 0x000fe40004800000 */
[----:B------:R-:W-:Y:S02]  /*12180*/  FSEL R23, R23, RZ, P2 ;  /* 0x000000ff17177208 */ /* 0x000fe40001000000 */
[----:B------:R-:W-:Y:S01]  /*12190*/  PLOP3.LUT P1, PT, PT, PT, UP1, 0x40, 0x0 ;  /* 0x000000000000781c */ /* 0x000fe20003f2e818 */
[----:B------:R-:W-:Y:S01]  /*121a0*/  UISETP.NE.AND UP1, UPT, UR27, URZ, UPT ;  /* 0x0000003f1b00728c */ /* 0x000fe2000bf25270 */
[----:B------:R-:W-:Y:S01]  /*121b0*/  ISETP.GT.AND P0, PT, R0, 0x19, P0 ;  /* 0x000000190000780c */ /* 0x000fe20000704270 */
[--C-:B------:R-:W-:Y:S01]  /*121c0*/  FFMA.FTZ R4, R174, c[0x0][0x2d0], -R23.reuse ;  /* 0x0000b400ae047a23 */ /* 0x100fe20000010817 */
[----:B------:R-:W-:Y:S01]  /*121d0*/  ISETP.GT.AND P1, PT, R0, 0x9, P1 ;  /* 0x000000090000780c */ /* 0x000fe20000f24270 */
[--C-:B------:R-:W-:Y:S01]  /*121e0*/  FFMA.FTZ R40, R197, c[0x0][0x2d0], -R23.reuse ;  /* 0x0000b400c5287a23 */ /* 0x100fe20000010817 */
[C---:B------:R-:W-:Y:S01]  /*121f0*/  ISETP.LT.OR P0, PT, R2.reuse, 0x1a, P0 ;  /* 0x0000001a0200780c */ /* 0x040fe20000701670 */
[----:B------:R1:W-:Y:S01]  /*12200*/  MUFU.EX2 R32, R4 ;  /* 0x0000000400207308 */ /* 0x0003e20000000800 */
[----:B------:R-:W-:Y:S02]  /*12210*/  ISETP.LT.OR P1, PT, R2, 0xa, P1 ;  /* 0x0000000a0200780c */ /* 0x000fe40000f21670 */
[----:B------:R-:W-:Y:S02]  /*12220*/  FSEL R171, R31, -INF , !P0 ;  /* 0xff8000001fab7808 */ /* 0x000fe40004000000 */
[----:B------:R-:W-:Y:S02]  /*12230*/  PLOP3.LUT P0, PT, PT, PT, UP3, 0x40, 0x0 ;  /* 0x000000000000781c */ /* 0x000fe40003f0e838 */
[----:B------:R-:W-:Y:S02]  /*12240*/  FSEL R15, R15, -INF , !P1 ;  /* 0xff8000000f0f7808 */ /* 0x000fe40004800000 */
[----:B------:R-:W-:Y:S01]  /*12250*/  PLOP3.LUT P1, PT, PT, PT, UP5, 0x40, 0x0 ;  /* 0x000000000000781c */ /* 0x000fe20003f2e858 */
[----:B------:R-:W-:Y:S01]  /*12260*/  MUFU.EX2 R251, R40 ;  /* 0x0000002800fb7308 */ /* 0x000fe20000000800 */
[C---:B------:R-:W-:Y:S02]  /*12270*/  ISETP.GT.AND P0, PT, R0.reuse, 0x20, P0 ;  /* 0x000000200000780c */ /* 0x040fe40000704270 */
[----:B------:R-:W-:Y:S02]  /*12280*/  ISETP.GT.AND P1, PT, R0, 0x18, P1 ;  /* 0x000000180000780c */ /* 0x000fe40000f24270 */
[----:B--2---:R-:W-:Y:S02]  /*12290*/  FMNMX.FTZ R3, R3, R7, !PT ;  /* 0x0000000703037209 */ /* 0x004fe40007810000 */
[C---:B------:R-:W-:Y:S02]  /*122a0*/  ISETP.LT.OR P0, PT, R2.reuse, 0x21, P0 ;  /* 0x000000210200780c */ /* 0x040fe40000701670 */
[----:B------:R-:W-:Y:S01]  /*122b0*/  ISETP.LT.OR P1, PT, R2, 0x19, P1 ;  /* 0x000000190200780c */ /* 0x000fe20000f21670 */
[----:B------:R-:W2:Y:S01]  /*122c0*/  SHFL.BFLY PT, R167, R3, 0x1, 0x1f ;  /* 0x0c201f0003a77f89 */ /* 0x000ea200000e0000 */
[----:B------:R-:W-:Y:S02]  /*122d0*/  FSEL R172, R42, -INF , !P0 ;  /* 0xff8000002aac7808 */ /* 0x000fe40004000000 */
[----:B------:R-:W-:Y:S01]  /*122e0*/  FMNMX.FTZ R5, R10, R170, !PT ;  /* 0x000000aa0a057209 */ /* 0x000fe20007810000 */
[--C-:B-1----:R-:W-:Y:S01]  /*122f0*/  FFMA.FTZ R4, R175, c[0x0][0x2d0], -R23.reuse ;  /* 0x0000b400af047a23 */ /* 0x102fe20000010817 */
[----:B------:R-:W-:Y:S02]  /*12300*/  FSEL R45, R30, -INF , !P1 ;  /* 0xff8000001e2d7808 */ /* 0x000fe40004800000 */
[----:B------:R-:W-:Y:S01]  /*12310*/  PLOP3.LUT P1, PT, PT, PT, UP2, 0x40, 0x0 ;  /* 0x000000000000781c */ /* 0x000fe20003f2e828 */
[----:B------:R1:W-:Y:S01]  /*12320*/  MUFU.EX2 R24, R4 ;  /* 0x0000000400187308 */ /* 0x0003e20000000800 */
[----:B------:R-:W-:Y:S01]  /*12330*/  FMNMX.FTZ R5, R11, R5, !PT ;  /* 0x000000050b057209 */ /* 0x000fe20007810000 */
[----:B------:R-:W-:Y:S01]  /*12340*/  LDSM.16.MT88.4 R28, [R225+0x2080] ;  /* 0x00208000e11c783b */ /* 0x000fe20000004200 */
[----:B------:R-:W-:Y:S02]  /*12350*/  ISETP.GT.AND P1, PT, R0, 0x21, P1 ;  /* 0x000000210000780c */ /* 0x000fe40000f24270 */
[----:B------:R-:W-:Y:S02]  /*12360*/  PLOP3.LUT P0, PT, PT, PT, UP1, 0x40, 0x0 ;  /* 0x000000000000781c */ /* 0x000fe40003f0e818 */
[----:B------:R-:W-:Y:S02]  /*12370*/  FMNMX.FTZ R168, R168, R6, !PT ;  /* 0x00000006a8a87209 */ /* 0x000fe40007810000 */
[----:B------:R-:W-:Y:S02]  /*12380*/  FMNMX.FTZ R5, R14, R5, !PT ;  /* 0x000000050e057209 */ /* 0x000fe40007810000 */
[----:B------:R-:W-:Y:S01]  /*12390*/  ISETP.LT.OR P1, PT, R2, 0x22, P1 ;  /* 0x000000220200780c */ /* 0x000fe20000f21670 */
[----:B------:R-:W-:Y:S01]  /*123a0*/  FMUL.FTZ R48, R168, c[0x0][0x2d0] ;  /* 0x0000b400a8307a20 */ /* 0x000fe20000410000 */
[----:B------:R-:W-:Y:S02]  /*123b0*/  ISETP.GT.AND P0, PT, R0, 0x28, P0 ;  /* 0x000000280000780c */ /* 0x000fe40000704270 */
[----:B------:R-:W-:Y:S02]  /*123c0*/  FMNMX.FTZ R5, R15, R5, !PT ;  /* 0x000000050f057209 */ /* 0x000fe40007810000 */
[----:B------:R-:W-:Y:S02]  /*123d0*/  FSEL R174, R43, -INF , !P1 ;  /* 0xff8000002bae7808 */ /* 0x000fe40004800000 */
[----:B------:R-:W-:Y:S02]  /*123e0*/  FSETP.NEU.FTZ.AND P1, PT, R168, -INF , PT ;  /* 0xff800000a800780b */ /* 0x000fe40003f3d000 */
[----:B------:R-:W-:Y:S02]  /*123f0*/  ISETP.LT.OR P0, PT, R2, 0x29, P0 ;  /* 0x000000290200780c */ /* 0x000fe40000701670 */
[----:B------:R-:W-:Y:S01]  /*12400*/  FMNMX.FTZ R5, R41, R5, !PT ;  /* 0x0000000529057209 */ /* 0x000fe20007810000 */
[--C-:B-1----:R-:W-:Y:S01]  /*12410*/  FFMA.FTZ R4, R192, c[0x0][0x2d0], -R23.reuse ;  /* 0x0000b400c0047a23 */ /* 0x102fe20000010817 */
[----:B------:R-:W-:Y:S02]  /*12420*/  FSEL R48, R48, RZ, P1 ;  /* 0x000000ff30307208 */ /* 0x000fe40000800000 */
[----:B------:R-:W-:Y:S01]  /*12430*/  FSEL R173, R46, -INF , !P0 ;  /* 0xff8000002ead7808 */ /* 0x000fe20004000000 */
[----:B------:R1:W3:Y:S01]  /*12440*/  MUFU.EX2 R21, R4 ;  /* 0x0000000400157308 */ /* 0x0002e20000000800 */
[----:B------:R-:W-:Y:S01]  /*12450*/  PLOP3.LUT P0, PT, PT, PT, UP0, 0x40, 0x0 ;  /* 0x000000000000781c */ /* 0x000fe20003f0e808 */
[--C-:B------:R-:W-:Y:S01]  /*12460*/  FFMA.FTZ R40, R194, c[0x0][0x2d0], -R48.reuse ;  /* 0x0000b400c2287a23 */ /* 0x100fe20000010830 */
[----:B------:R-:W-:Y:S01]  /*12470*/  FMNMX.FTZ R5, R44, R5, !PT ;  /* 0x000000052c057209 */ /* 0x000fe20007810000 */
[----:B------:R-:W-:Y:S01]  /*12480*/  UISETP.GT.AND UP0, UPT, UR26, UR7, UPT ;  /* 0x000000071a00728c */ /* 0x000fe2000bf04270 */
[----:B------:R-:W-:Y:S01]  /*12490*/  ISETP.GT.AND P0, PT, R0, 0x29, P0 ;  /* 0x000000290000780c */ /* 0x000fe20000704270 */
[----:B------:R-:W-:Y:S01]  /*124a0*/  UIADD3 UR26, UR26, -0x1, URZ ;  /* 0xffffffff1a1a7890 */ /* 0x000fe2000fffe03f */
[----:B--2---:R-:W-:Y:S01]  /*124b0*/  FMNMX.FTZ R167, R3, R167, !PT ;  /* 0x000000a703a77209 */ /* 0x004fe20007810000 */
[--C-:B------:R-:W-:Y:S01]  /*124c0*/  FFMA.FTZ R3, R19, c[0x0][0x2d0], -R48.reuse ;  /* 0x0000b40013037a23 */ /* 0x100fe20000010830 */
[----:B------:R-:W-:Y:S01]  /*124d0*/  ISETP.LT.OR P0, PT, R2, 0x2a, P0 ;  /* 0x0000002a0200780c */ /* 0x000fe20000701670 */
[--C-:B------:R-:W-:Y:S01]  /*124e0*/  FFMA.FTZ R2, R17, c[0x0][0x2d0], -R48.reuse ;  /* 0x0000b40011027a23 */ /* 0x100fe20000010830 */
[----:B------:R2:W-:Y:S01]  /*124f0*/  MUFU.EX2 R250, R40 ;  /* 0x0000002800fa7308 */ /* 0x0005e20000000800 */
[----:B------:R-:W-:Y:S01]  /*12500*/  FMUL.FTZ R49, R167, c[0x0][0x2d0] ;  /* 0x0000b400a7317a20 */ /* 0x000fe20000410000 */
[----:B------:R-:W-:Y:S02]  /*12510*/  FSEL R22, R47, -INF , !P0 ;  /* 0xff8000002f167808 */ /* 0x000fe40004000000 */
[----:B------:R-:W-:Y:S04]  /*12520*/  FSETP.NEU.FTZ.AND P0, PT, R167, -INF , PT ;  /* 0xff800000a700780b */ /* 0x000fe80003f1d000 */
[----:B------:R-:W-:Y:S02]  /*12530*/  FSEL R49, R49, RZ, P0 ;  /* 0x000000ff31317208 */ /* 0x000fe40000000000 */
[----:B------:R4:W-:Y:S01]  /*12540*/  MUFU.EX2 R7, R3 ;  /* 0x0000000300077308 */ /* 0x0009e20000000800 */
[--C-:B-1----:R-:W-:Y:S01]  /*12550*/  FFMA.FTZ R4, R193, c[0x0][0x2d0], -R23.reuse ;  /* 0x0000b400c1047a23 */ /* 0x102fe20000010817 */
[----:B---3--:R-:W-:Y:S08]  /*12560*/  MOV R47, R21 ;  /* 0x00000015002f7202 */ /* 0x008ff00000000f00 */
[----:B------:R1:W3:Y:S01]  /*12570*/  MUFU.EX2 R42, R4 ;  /* 0x00000004002a7308 */ /* 0x0002e20000000800 */
[----:B--2---:R-:W-:Y:S09]  /*12580*/  FFMA.FTZ R40, R201, c[0x0][0x2d0], -R23 ;  /* 0x0000b400c9287a23 */ /* 0x004ff20000010817 */
[----:B------:R2:W-:Y:S01]  /*12590*/  MUFU.EX2 R221, R40 ;  /* 0x0000002800dd7308 */ /* 0x0005e20000000800 */
[--C-:B----4-:R-:W-:Y:S09]  /*125a0*/  FFMA.FTZ R3, R8, c[0x0][0x2d0], -R49.reuse ;  /* 0x0000b40008037a23 */ /* 0x110ff20000010831 */
[----:B------:R4:W-:Y:S01]  /*125b0*/  MUFU.EX2 R17, R3 ;  /* 0x0000000300117308 */ /* 0x0009e20000000800 */
[----:B-1----:R-:W-:Y:S01]  /*125c0*/  FMNMX.FTZ R4, R45, R5, !PT ;  /* 0x000000052d047209 */ /* 0x002fe20007810000 */
[--C-:B------:R-:W-:Y:S01]  /*125d0*/  FFMA.FTZ R5, R16, c[0x0][0x2d0], -R48.reuse ;  /* 0x0000b40010057a23 */ /* 0x100fe20000010830 */
[----:B---3--:R-:W-:Y:S02]  /*125e0*/  F2FP.PACK_AB R26, R42, R47 ;  /* 0x0000002f2a1a723e */ /* 0x008fe400000000ff */
[----:B------:R-:W-:Y:S05]  /*125f0*/  FMNMX.FTZ R4, R171, R4, !PT ;  /* 0x00000004ab047209 */ /* 0x000fea0007810000 */
[----:B------:R-:W-:Y:S01]  /*12600*/  MUFU.EX2 R20, R5 ;  /* 0x0000000500147308 */ /* 0x000fe20000000800 */
[----:B------:R-:W-:Y:S01]  /*12610*/  FMNMX.FTZ R0, R172, R4, !PT ;  /* 0x00000004ac007209 */ /* 0x000fe20007810000 */
[--C-:B------:R-:W-:Y:S02]  /*12620*/  FFMA.FTZ R4, R12, c[0x0][0x2d0], -R49.reuse ;  /* 0x0000b4000c047a23 */ /* 0x100fe40000010831 */
[--C-:B--2---:R-:W-:Y:S01]  /*12630*/  FFMA.FTZ R40, R198, c[0x0][0x2d0], -R48.reuse ;  /* 0x0000b400c6287a23 */ /* 0x104fe20000010830 */
[----:B------:R-:W-:Y:S05]  /*12640*/  FMNMX.FTZ R0, R174, R0, !PT ;  /* 0x00000000ae007209 */ /* 0x000fea0007810000 */
[----:B------:R1:W-:Y:S01]  /*12650*/  MUFU.EX2 R5, R2 ;  /* 0x0000000200057308 */ /* 0x0003e20000000800 */
[----:B------:R-:W-:Y:S01]  /*12660*/  FMNMX.FTZ R0, R173, R0, !PT ;  /* 0x00000000ad007209 */ /* 0x000fe20007810000 */
[--C-:B----4-:R-:W-:Y:S03]  /*12670*/  FFMA.FTZ R3, R9, c[0x0][0x2d0], -R49.reuse ;  /* 0x0000b40009037a23 */ /* 0x110fe60000010831 */
[----:B------:R-:W-:Y:S05]  /*12680*/  FMNMX.FTZ R0, R22, R0, !PT ;  /* 0x0000000016007209 */ /* 0x000fea0007810000 */
[----:B------:R-:W-:Y:S10]  /*12690*/  MUFU.EX2 R6, R3 ;  /* 0x0000000300067308 */ /* 0x000ff40000000800 */
[----:B------:R-:W-:Y:S01]  /*126a0*/  MUFU.EX2 R43, R4 ;  /* 0x00000004002b7308 */ /* 0x000fe20000000800 */
[----:B-1----:R-:W-:Y:S09]  /*126b0*/  FFMA.FTZ R2, R18, c[0x0][0x2d0], -R48 ;  /* 0x0000b40012027a23 */ /* 0x002ff20000010830 */
[----:B------:R1:W2:Y:S10]  /*126c0*/  MUFU.EX2 R46, R2 ;  /* 0x00000002002e7308 */ /* 0x0002b40000000800 */
[----:B------:R3:W-:Y:S01]  /*126d0*/  MUFU.EX2 R220, R40 ;  /* 0x0000002800dc7308 */ /* 0x0007e20000000800 */
[----:B-1----:R-:W1:Y:S01]  /*126e0*/  SHFL.BFLY PT, R2, R0, 0x2, 0x1f ;  /* 0x0c401f0000027f89 */ /* 0x002e6200000e0000 */
[----:B--2---:R-:W-:Y:S01]  /*126f0*/  F2FP.PACK_AB R27, R7, R46 ;  /* 0x0000002e071b723e */ /* 0x004fe200000000ff */
[--C-:B---3--:R-:W-:Y:S07]  /*12700*/  FFMA.FTZ R40, R202, c[0x0][0x2d0], -R49.reuse ;  /* 0x0000b400ca287a23 */ /* 0x108fee0000010831 */
[----:B------:R2:W-:Y:S01]  /*12710*/  MUFU.EX2 R202, R40 ;  /* 0x0000002800ca7308 */ /* 0x0005e20000000800 */
[----:B-1----:R-:W-:Y:S01]  /*12720*/  FMNMX.FTZ R3, R0, R2, !PT ;  /* 0x0000000200037209 */ /* 0x002fe20007810000 */
[--C-:B------:R-:W-:Y:S01]  /*12730*/  FFMA.FTZ R2, R13, c[0x0][0x2d0], -R49.reuse ;  /* 0x0000b4000d027a23 */ /* 0x100fe20000010831 */
[----:B------:R-:W-:Y:S07]  /*12740*/  FSEL R0, R169, RZ, P2 ;  /* 0x000000ffa9007208 */ /* 0x000fee0001000000 */
[----:B------:R1:W-:Y:S01]  /*12750*/  MUFU.EX2 R16, R2 ;  /* 0x0000000200107308 */ /* 0x0003e20000000800 */
[----:B------:R-:W3:Y:S01]  /*12760*/  SHFL.BFLY PT, R4, R3, 0x1, 0x1f ;  /* 0x0c201f0003047f89 */ /* 0x000ee200000e0000 */
[----:B------:R-:W-:Y:S01]  /*12770*/  FADD.FTZ R0, -R0, R164 ;  /* 0x000000a400007221 */ /* 0x000fe20000010100 */
[----:B------:R-:W-:Y:S03]  /*12780*/  MOV R164, R20 ;  /* 0x0000001400a47202 */ /* 0x000fe60000000f00 */
[----:B------:R-:W-:Y:S02]  /*12790*/  FMUL.FTZ R0, R0, c[0x0][0x2d0] ;  /* 0x0000b40000007a20 */ /* 0x000fe40000410000 */
[----:B--2---:R-:W-:Y:S02]  /*127a0*/  FFMA.FTZ R40, R203, c[0x0][0x2d0], -R49 ;  /* 0x0000b400cb287a23 */ /* 0x004fe40000010831 */
[----:B------:R2:W4:Y:S10]  /*127b0*/  MUFU.EX2 R21, R0 ;  /* 0x0000000000157308 */ /* 0x0005340000000800 */
[----:B------:R-:W-:Y:S01]  /*127c0*/  MUFU.EX2 R201, R40 ;  /* 0x0000002800c97308 */ /* 0x000fe20000000800 */
[----:B-1----:R-:W-:Y:S02]  /*127d0*/  FSEL R2, R168, RZ, P1 ;  /* 0x000000ffa8027208 */ /* 0x002fe40000800000 */
[----:B---3--:R-:W-:Y:S03]  /*127e0*/  FMNMX.FTZ R3, R4, R3, !PT ;  /* 0x0000000304037209 */ /* 0x008fe60007810000 */
[----:B------:R-:W-:Y:S01]  /*127f0*/  FADD.FTZ R2, -R2, R165 ;  /* 0x000000a502027221 */ /* 0x000fe20000010100 */
[----:B------:R-:W-:Y:S01]  /*12800*/  MOV R165, R6 ;  /* 0x0000000600a57202 */ /* 0x000fe20000000f00 */
[----:B------:R-:W-:Y:S02]  /*12810*/  FMUL.FTZ R50, R3, c[0x0][0x2d0] ;  /* 0x0000b40003327a20 */ /* 0x000fe40000410000 */
[----:B------:R-:W-:Y:S01]  /*12820*/  FMUL.FTZ R2, R2, c[0x0][0x2d0] ;  /* 0x0000b40002027a20 */ /* 0x000fe20000410000 */
[----:B--2---:R-:W-:Y:S01]  /*12830*/  FSEL R0, R167, RZ, P0 ;  /* 0x000000ffa7007208 */ /* 0x004fe20000000000 */
        /* <DEDUP_REMOVED lines=12> */
[C---:B------:R-:W-:Y:S01]  /*12900*/  FMUL.FTZ R5, R21.reuse, R177 ;  /* 0x000000b115057220 */ /* 0x040fe20000410000 */
[----:B------:R-:W-:Y:S01]  /*12910*/  MOV R177, R7 ;  /* 0x0000000700b17202 */ /* 0x000fe20000000f00 */
[C---:B------:R-:W-:Y:S02]  /*12920*/  FMUL.FTZ R145, R21.reuse, R145 ;  /* 0x0000009115917220 */ /* 0x040fe40000410000 */
[C---:B------:R-:W-:Y:S02]  /*12930*/  FMUL.FTZ R148, R21.reuse, R148 ;  /* 0x0000009415947220 */ /* 0x040fe40000410000 */
[C---:B------:R-:W-:Y:S02]  /*12940*/  FMUL.FTZ R149, R21.reuse, R149 ;  /* 0x0000009515957220 */ /* 0x040fe40000410000 */
[C---:B------:R-:W-:Y:S01]  /*12950*/  FMUL.FTZ R160, R21.reuse, R160 ;  /* 0x000000a015a07220 */ /* 0x040fe20000410000 */
[----:B------:R4:W-:Y:S01]  /*12960*/  MUFU.EX2 R193, R4 ;  /* 0x0000000400c17308 */ /* 0x0009e20000000800 */
[C---:B------:R-:W-:Y:S02]  /*12970*/  FMUL.FTZ R161, R21.reuse, R161 ;  /* 0x000000a115a17220 */ /* 0x040fe40000410000 */
[C---:B-1----:R-:W-:Y:S01]  /*12980*/  FMUL.FTZ R6, R20.reuse, R178 ;  /* 0x000000b214067220 */ /* 0x042fe20000410000 */
[----:B------:R-:W-:Y:S01]  /*12990*/  MOV R178, R17 ;  /* 0x0000001100b27202 */ /* 0x000fe20000000f00 */
[C---:B------:R-:W-:Y:S01]  /*129a0*/  FMUL.FTZ R7, R20.reuse, R179 ;  /* 0x000000b314077220 */ /* 0x040fe20000410000 */
[----:B------:R-:W-:Y:S01]  /*129b0*/  MOV R179, R16 ;  /* 0x0000001000b37202 */ /* 0x000fe20000000f00 */
[C---:B------:R-:W-:Y:S02]  /*129c0*/  FMUL.FTZ R16, R21.reuse, R188 ;  /* 0x000000bc15107220 */ /* 0x040fe40000410000 */
[----:B------:R-:W-:Y:S01]  /*129d0*/  FMUL.FTZ R17, R21, R189 ;  /* 0x000000bd15117220 */ /* 0x000fe20000410000 */
[----:B------:R-:W-:Y:S01]  /*129e0*/  F2FP.PACK_AB R34, R179, R43 ;  /* 0x0000002bb322723e */ /* 0x000fe200000000ff */
[C---:B------:R-:W-:Y:S01]  /*129f0*/  FMUL.FTZ R18, R20.reuse, R190 ;  /* 0x000000be14127220 */ /* 0x040fe20000410000 */
[----:B------:R-:W-:Y:S01]  /*12a00*/  MOV R203, R179 ;  /* 0x000000b300cb7202 */ /* 0x000fe20000000f00 */
[----:B------:R-:W-:Y:S01]  /*12a10*/  FMUL.FTZ R19, R20, R191 ;  /* 0x000000bf14137220 */ /* 0x000fe20000410000 */
[----:B------:R-:W-:Y:S01]  /*12a20*/  MOV R179, R166 ;  /* 0x000000a600b37202 */ /* 0x000fe20000000f00 */
        /* <DEDUP_REMOVED lines=34> */
[----:B------:R-:W-:Y:S02]  /*12c50*/  FMUL.FTZ R53, R21, R53 ;  /* 0x0000003515357220 */ /* 0x000fe40000410000 */
[C---:B------:R-:W-:Y:S02]  /*12c60*/  FMUL.FTZ R54, R20.reuse, R54 ;  /* 0x0000003614367220 */ /* 0x040fe40000410000 */
[----:B------:R-:W-:Y:S01]  /*12c70*/  FMUL.FTZ R55, R20, R55 ;  /* 0x0000003714377220 */ /* 0x000fe20000410000 */
        /* <DEDUP_REMOVED lines=10> */
[----:B------:R-:W-:Y:S01]  /*12d20*/  FFMA.FTZ R40, R45, c[0x0][0x2d0], -R50 ;  /* 0x0000b4002d287a23 */ /* 0x000fe20000010832 */
        /* <DEDUP_REMOVED lines=65> */
[--C-:B------:R-:W-:Y:S02]  /*13140*/  FFMA.FTZ R36, R195, c[0x0][0x2d0], -R23.reuse ;  /* 0x0000b400c3247a23 */ /* 0x100fe40000010817 */
        /* <DEDUP_REMOVED lines=15> */
[--C-:B------:R-:W-:Y:S02]  /*13240*/  FFMA.FTZ R28, R196, c[0x0][0x2d0], -R48.reuse ;  /* 0x0000b400c41c7a23 */ /* 0x100fe40000010830 */
[C---:B------:R-:W-:Y:S02]  /*13250*/  FMUL.FTZ R99, R20.reuse, R99 ;  /* 0x0000006314637220 */ /* 0x040fe40000410000 */
[C---:B------:R-:W-:Y:S01]  /*13260*/  HMMA.16816.F32 R80, R24.reuse, R30, R80 ;  /* 0x0000001e1850723c */ /* 0x040fe20000001850 */
[----:B------:R2:W-:Y:S03]  /*13270*/  MUFU.EX2 R223, R28 ;  /* 0x0000001c00df7308 */ /* 0x0005e60000000800 */
[C---:B------:R-:W-:Y:S02]  /*13280*/  FMUL.FTZ R100, R21.reuse, R100 ;  /* 0x0000006415647220 */ /* 0x040fe40000410000 */
[----:B------:R-:W-:Y:S02]  /*13290*/  FMUL.FTZ R101, R21, R101 ;  /* 0x0000006515657220 */ /* 0x000fe40000410000 */
[C---:B------:R-:W-:Y:S04]  /*132a0*/  FMUL.FTZ R102, R20.reuse, R102 ;  /* 0x0000006614667220 */ /* 0x040fe80000410000 */
[----:B------:R-:W-:Y:S02]  /*132b0*/  FMUL.FTZ R103, R20, R103 ;  /* 0x0000006714677220 */ /* 0x000fe40000410000 */
[C---:B------:R-:W-:Y:S02]  /*132c0*/  FMUL.FTZ R104, R2.reuse, R104 ;  /* 0x0000006802687220 */ /* 0x040fe40000410000 */
[----:B------:R-:W-:Y:S02]  /*132d0*/  FMUL.FTZ R105, R2, R105 ;  /* 0x0000006902697220 */ /* 0x000fe40000410000 */
[C---:B------:R-:W-:Y:S02]  /*132e0*/  FMUL.FTZ R106, R0.reuse, R106 ;  /* 0x0000006a006a7220 */ /* 0x040fe40000410000 */
[----:B------:R-:W-:Y:S02]  /*132f0*/  FMUL.FTZ R107, R0, R107 ;  /* 0x0000006b006b7220 */ /* 0x000fe40000410000 */
[C---:B------:R-:W-:Y:S02]  /*13300*/  FMUL.FTZ R108, R2.reuse, R108 ;  /* 0x0000006c026c7220 */ /* 0x040fe40000410000 */
[----:B------:R-:W-:Y:S02]  /*13310*/  FMUL.FTZ R109, R2, R109 ;  /* 0x0000006d026d7220 */ /* 0x000fe40000410000 */
[----:B--2---:R-:W-:Y:S02]  /*13320*/  FFMA.FTZ R28, R199, c[0x0][0x2d0], -R23 ;  /* 0x0000b400c71c7a23 */ /* 0x004fe40000010817 */
[C---:B------:R-:W-:Y:S02]  /*13330*/  FMUL.FTZ R110, R0.reuse, R110 ;  /* 0x0000006e006e7220 */ /* 0x040fe40000410000 */
[----:B------:R2:W-:Y:S01]  /*13340*/  MUFU.EX2 R222, R28 ;  /* 0x0000001c00de7308 */ /* 0x0005e20000000800 */
[----:B------:R-:W-:Y:S01]  /*13350*/  FMUL.FTZ R111, R0, R111 ;  /* 0x0000006f006f7220 */ /* 0x000fe20000410000 */
[-C--:B-1----:R-:W-:Y:S03]  /*13360*/  HMMA.16816.F32 R84, R24, R36.reuse, R84 ;  /* 0x000000241854723c */ /* 0x082fe60000001854 */
[C---:B------:R-:W-:Y:S02]  /*13370*/  FMUL.FTZ R112, R21.reuse, R112 ;  /* 0x0000007015707220 */ /* 0x040fe40000410000 */
[C---:B------:R-:W-:Y:S02]  /*13380*/  FMUL.FTZ R113, R21.reuse, R113 ;  /* 0x0000007115717220 */ /* 0x040fe40000410000 */
[C---:B------:R-:W-:Y:S01]  /*13390*/  FMUL.FTZ R114, R20.reuse, R114 ;  /* 0x0000007214727220 */ /* 0x040fe20000410000 */
[C---:B------:R-:W-:Y:S04]  /*133a0*/  HMMA.16816.F32 R88, R32.reuse, R36, R88 ;  /* 0x000000242058723c */ /* 0x040fe80000001858 */
[----:B------:R-:W-:Y:S02]  /*133b0*/  FMUL.FTZ R115, R20, R115 ;  /* 0x0000007314737220 */ /* 0x000fe40000410000 */
[C---:B------:R-:W-:Y:S02]  /*133c0*/  FMUL.FTZ R116, R21.reuse, R116 ;  /* 0x0000007415747220 */ /* 0x040fe40000410000 */
[-C--:B------:R-:W-:Y:S04]  /*133d0*/  HMMA.16816.F32 R92, R32, R38.reuse, R92 ;  /* 0x00000026205c723c */ /* 0x080fe8000000185c */
[----:B------:R-:W-:Y:S01]  /*133e0*/  FFMA.FTZ R36, R200, c[0x0][0x2d0], -R48 ;  /* 0x0000b400c8247a23 */ /* 0x000fe20000010830 */
[----:B--2---:R-:W1:Y:S01]  /*133f0*/  LDSM.16.MT88.4 R28, [R228+0x3880] ;  /* 0x00388000e41c783b */ /* 0x004e620000004200 */
[----:B------:R-:W-:Y:S02]  /*13400*/  FMUL.FTZ R117, R21, R117 ;  /* 0x0000007515757220 */ /* 0x000fe40000410000 */
        /* <DEDUP_REMOVED lines=12> */
[--C-:B--2---:R-:W-:Y:S02]  /*134d0*/  FFMA.FTZ R36, R51, c[0x0][0x2d0], -R49.reuse ;  /* 0x0000b40033247a23 */ /* 0x104fe40000010831 */
[C---:B------:R-:W-:Y:S02]  /*134e0*/  FMUL.FTZ R128, R21.reuse, R128 ;  /* 0x0000008015807220 */ /* 0x040fe40000410000 */
[----:B------:R2:W3:Y:S01]  /*134f0*/  MUFU.EX2 R218, R36 ;  /* 0x0000002400da7308 */ /* 0x0004e20000000800 */
[----:B------:R-:W-:Y:S02]  /*13500*/  FMUL.FTZ R129, R21, R129 ;  /* 0x0000008115817220 */ /* 0x000fe40000410000 */
[C---:B------:R-:W-:Y:S02]  /*13510*/  FMUL.FTZ R130, R20.reuse, R130 ;  /* 0x0000008214827220 */ /* 0x040fe40000410000 */
[----:B------:R-:W-:Y:S01]  /*13520*/  FMUL.FTZ R131, R20, R131 ;  /* 0x0000008314837220 */ /* 0x000fe20000410000 */
[-C--:B-1----:R-:W-:Y:S08]  /*13530*/  HMMA.16816.F32 R100, R24, R28.reuse, R100 ;  /* 0x0000001c1864723c */ /* 0x082ff00000001864 */
[C---:B------:R-:W-:Y:S07]  /*13540*/  HMMA.16816.F32 R104, R32.reuse, R28, R104 ;  /* 0x0000001c2068723c */ /* 0x040fee0000001868 */
[----:B------:R-:W-:Y:S01]  /*13550*/  FFMA.FTZ R28, R204, c[0x0][0x2d0], -R49 ;  /* 0x0000b400cc1c7a23 */ /* 0x000fe20000010831 */
[-C--:B------:R-:W-:Y:S01]  /*13560*/  HMMA.16816.F32 R108, R32, R30.reuse, R108 ;  /* 0x0000001e206c723c */ /* 0x080fe2000000186c */
[----:B--2---:R-:W1:Y:S02]  /*13570*/  LDSM.16.MT88.4 R36, [R227+0x3880] ;  /* 0x00388000e324783b */ /* 0x004e640000004200 */
[----:B------:R2:W4:Y:S01]  /*13580*/  MUFU.EX2 R200, R28 ;  /* 0x0000001c00c87308 */ /* 0x0005220000000800 */
[----:B------:R-:W-:Y:S02]  /*13590*/  MOV R204, R177 ;  /* 0x000000b100cc7202 */ /* 0x000fe40000000f00 */
[----:B------:R-:W-:Y:S02]  /*135a0*/  MOV R177, R164 ;  /* 0x000000a400b17202 */ /* 0x000fe40000000f00 */
[C---:B------:R-:W-:Y:S05]  /*135b0*/  HMMA.16816.F32 R112, R24.reuse, R30, R112 ;  /* 0x0000001e1870723c */ /* 0x040fea0000001870 */
[----:B------:R5:W-:Y:S01]  /*135c0*/  MUFU.EX2 R164, R40 ;  /* 0x0000002800a47308 */ /* 0x000be20000000800 */
[--C-:B--2---:R-:W-:Y:S09]  /*135d0*/  FFMA.FTZ R28, R41, c[0x0][0x2d0], -R50.reuse ;  /* 0x0000b400291c7a23 */ /* 0x104ff20000010832 */
[----:B------:R2:W-:Y:S01]  /*135e0*/  MUFU.EX2 R166, R28 ;  /* 0x0000001c00a67308 */ /* 0x0005e20000000800 */
[----:B-----5:R-:W-:Y:S01]  /*135f0*/  LDSM.16.MT88.4 R40, [R226+0x2880] ;  /* 0x00288000e228783b */ /* 0x020fe20000004200 */
[-C--:B-1----:R-:W-:Y:S08]  /*13600*/  HMMA.16816.F32 R116, R24, R36.reuse, R116 ;  /* 0x000000241874723c */ /* 0x082ff00000001874 */
[C---:B------:R-:W-:Y:S04]  /*13610*/  HMMA.16816.F32 R120, R32.reuse, R36, R120 ;  /* 0x000000242078723c */ /* 0x040fe80000001878 */
[--C-:B--2---:R-:W-:Y:S04]  /*13620*/  FFMA.FTZ R28, R44, c[0x0][0x2d0], -R50.reuse ;  /* 0x0000b4002c1c7a23 */ /* 0x104fe80000010832 */
[-C--:B------:R-:W-:Y:S01]  /*13630*/  HMMA.16816.F32 R124, R32, R38.reuse, R124 ;  /* 0x00000026207c723c */ /* 0x080fe2000000187c */
[----:B------:R-:W-:Y:S01]  /*13640*/  LDSM.16.MT88.4 R44, [R228+0x2880] ;  /* 0x00288000e42c783b */ /* 0x000fe20000004200 */
[----:B------:R1:W2:Y:S02]  /*13650*/  MUFU.EX2 R165, R28 ;  /* 0x0000001c00a57308 */ /* 0x0002a40000000800 */
[----:B------:R-:W-:Y:S03]  /*13660*/  FFMA.FTZ R36, R171, c[0x0][0x2d0], -R50 ;  /* 0x0000b400ab247a23 */ /* 0x000fe60000010832 */
[----:B---3--:R-:W-:Y:S01]  /*13670*/  F2FP.PACK_AB R32, R202, R218 ;  /* 0x000000daca20723e */ /* 0x008fe200000000ff */
[----:B------:R-:W-:Y:S04]  /*13680*/  HMMA.16816.F32 R128, R24, R38, R128 ;  /* 0x000000261880723c */ /* 0x000fe80000001880 */
[----:B------:R3:W5:Y:S01]  /*13690*/  MUFU.EX2 R51, R36 ;  /* 0x0000002400337308 */ /* 0x0007620000000800 */
[----:B----4-:R-:W-:Y:S02]  /*136a0*/  F2FP.PACK_AB R34, R200, R201 ;  /* 0x000000c9c822723e */ /* 0x010fe400000000ff */
[----:B------:R-:W-:Y:S02]  /*136b0*/  F2FP.PACK_AB R24, R251, R252 ;  /* 0x000000fcfb18723e */ /* 0x000fe400000000ff */
[----:B------:R-:W-:Y:S03]  /*136c0*/  F2FP.PACK_AB R25, R223, R250 ;  /* 0x000000fadf19723e */ /* 0x000fe600000000ff */
[----:B------:R-:W-:Y:S02]  /*136d0*/  F2FP.PACK_AB R26, R221, R222 ;  /* 0x000000dedd1a723e */ /* 0x000fe400000000ff */
[----:B------:R-:W-:Y:S01]  /*136e0*/  F2FP.PACK_AB R27, R219, R220 ;  /* 0x000000dcdb1b723e */ /* 0x000fe200000000ff */
[----:B-1----:R-:W1:Y:S01]  /*136f0*/  LDSM.16.MT88.4 R28, [R225+0x2880] ;  /* 0x00288000e11c783b */ /* 0x002e620000004200 */
[----:B--2---:R-:W-:Y:S07]  /*13700*/  F2FP.PACK_AB R33, R165, R166 ;  /* 0x000000a6a521723e */ /* 0x004fee00000000ff */
[----:B---3--:R-:W2:Y:S01]  /*13710*/  LDSM.16.MT88.4 R36, [R227+0x2880] ;  /* 0x00288000e324783b */ /* 0x008ea20000004200 */
[----:B-----5:R-:W-:Y:S01]  /*13720*/  F2FP.PACK_AB R35, R51, R164 ;  /* 0x000000a43323723e */ /* 0x020fe200000000ff */
        /* <DEDUP_REMOVED lines=14> */
[--C-:B---3--:R-:W-:Y:S02]  /*13810*/  FFMA.FTZ R40, R209, c[0x0][0x2d0], -R23.reuse ;  /* 0x0000b400d1287a23 */ /* 0x108fe40000010817 */
[----:B------:R-:W3:Y:S02]  /*13820*/  LDL.LU R209, [R1+0x18] ;  /* 0x0000180001d17983 */ /* 0x000ee40000300800 */
[-C--:B------:R-:W-:Y:S01]  /*13830*/  HMMA.16816.F32 R156, R32, R46.reuse, R156 ;  /* 0x0000002e209c723c */ /* 0x080fe2000000189c */
[----:B------:R4:W-:Y:S07]  /*13840*/  MUFU.EX2 R199, R40 ;  /* 0x0000002800c77308 */ /* 0x0009ee0000000800 */
[C---:B------:R-:W-:Y:S08]  /*13850*/  HMMA.16816.F32 R160, R24.reuse, R46, R160 ;  /* 0x0000002e18a0723c */ /* 0x040ff000000018a0 */
[-C--:B--2---:R-:W-:Y:S08]  /*13860*/  HMMA.16816.F32 R52, R24, R36.reuse, R52 ;  /* 0x000000241834723c */ /* 0x084ff00000001834 */
[C---:B------:R-:W-:Y:S01]  /*13870*/  HMMA.16816.F32 R56, R32.reuse, R36, R56 ;  /* 0x000000242038723c */ /* 0x040fe20000001838 */
[----:B----4-:R-:W2:Y:S06]  /*13880*/  LDSM.16.MT88.4 R40, [R226+0x4080] ;  /* 0x00408000e228783b */ /* 0x010eac0000004200 */
        /* <DEDUP_REMOVED lines=13> */
[-C--:B--2---:R-:W-:Y:S08]  /*13960*/  HMMA.16816.F32 R84, R24, R40.reuse, R84 ;  /* 0x000000281854723c */ /* 0x084ff00000001854 */
        /* <DEDUP_REMOVED lines=11> */
[--C-:B--2---:R-:W-:Y:S01]  /*13a20*/  FFMA.FTZ R23, R210, c[0x0][0x2d0], -R48.reuse ;  /* 0x0000b400d2177a23 */ /* 0x104fe20000010830 */
[----:B------:R-:W-:Y:S01]  /*13a30*/  MOV R210, R179 ;  /* 0x000000b300d27202 */ /* 0x000fe20000000f00 */
[----:B------:R-:W-:Y:S01]  /*13a40*/  FFMA.FTZ R48, R214, c[0x0][0x2d0], -R48 ;  /* 0x0000b400d6307a23 */ /* 0x000fe20000010830 */
[----:B------:R-:W-:Y:S01]  /*13a50*/  MOV R214, R170 ;  /* 0x000000aa00d67202 */ /* 0x000fe20000000f00 */
[----:B------:R2:W-:Y:S10]  /*13a60*/  MUFU.EX2 R171, R23 ;  /* 0x0000001700ab7308 */ /* 0x0005f40000000800 */
[----:B------:R-:W-:Y:S01]  /*13a70*/  MUFU.EX2 R170, R48 ;  /* 0x0000003000aa7308 */ /* 0x000fe20000000800 */
[--C-:B--2---:R-:W-:Y:S01]  /*13a80*/  FFMA.FTZ R23, R211, c[0x0][0x2d0], -R49.reuse ;  /* 0x0000b400d3177a23 */ /* 0x104fe20000010831 */
[-C--:B-1----:R-:W-:Y:S01]  /*13a90*/  HMMA.16816.F32 R100, R24, R36.reuse, R100 ;  /* 0x000000241864723c */ /* 0x082fe20000001864 */
[----:B------:R-:W2:Y:S07]  /*13aa0*/  LDL.LU R211, [R1+0x14] ;  /* 0x0000140001d37983 */ /* 0x000eae0000300800 */
        /* <DEDUP_REMOVED lines=59> */
[----:B------:R-:W-:Y:S01]  /*13e60*/  FFMA.FTZ R4, R2, R211, R212 ;  /* 0x000000d302047223 */ /* 0x000fe200000100d4 */
[-C--:B------:R-:W-:Y:S04]  /*13e70*/  HMMA.16816.F32 R76, R28, R6.reuse, R76 ;  /* 0x000000061c4c723c */ /* 0x080fe8000000184c */
[----:B------:R-:W-:Y:S04]  /*13e80*/  FADD.FTZ R4, R217, R4 ;  /* 0x00000004d9047221 */ /* 0x000fe80000010000 */
[C---:B------:R-:W-:Y:S04]  /*13e90*/  HMMA.16816.F32 R80, R24.reuse, R6, R80 ;  /* 0x000000061850723c */ /* 0x040fe80000001850 */
[----:B------:R-:W-:Y:S02]  /*13ea0*/  FADD.FTZ R5, R205, R4 ;  /* 0x00000004cd057221 */ /* 0x000fe40000010000 */
[----:B---3--:R-:W-:Y:S02]  /*13eb0*/  FFMA.FTZ R4, R0, R209, R175 ;  /* 0x000000d100047223 */ /* 0x008fe400000100af */
        /* <DEDUP_REMOVED lines=65> */
.L_x_3292:
[----:B-1----:R-:W2:Y:S04]  /*142d0*/  LDL.LU R0, [R1+0x10] ;  /* 0x0000100001007983 */ /* 0x002ea80000300800 */
        /* <DEDUP_REMOVED lines=184> */
.L_x_3230:
        /* <DEDUP_REMOVED lines=197> */
.L_x_3312:
        /* <DEDUP_REMOVED lines=158> */
.L_x_3314:
[----:B--234-:R-:W-:Y:S05]  /*16490*/  BSYNC B0 ;  /* 0x0000000000007941 */ /* 0x01cfea0003800000 */
.L_x_3313:
        /* <DEDUP_REMOVED lines=16> */
.L_x_3316:
[----:B------:R-:W-:Y:S05]  /*165a0*/  BSYNC B0 ;  /* 0x0000000000007941 */ /* 0x000fea0003800000 */
.L_x_3315:
        /* <DEDUP_REMOVED lines=16> */
.L_x_3318:
[----:B------:R-:W-:Y:S05]  /*166b0*/  BSYNC B0 ;  /* 0x0000000000007941 */ /* 0x000fea0003800000 */
.L_x_3317:
        /* <DEDUP_REMOVED lines=16> */
.L_x_3320:
[----:B------:R-:W-:Y:S05]  /*167c0*/  BSYNC B0 ;  /* 0x0000000000007941 */ /* 0x000fea0003800000 */
.L_x_3319:
        /* <DEDUP_REMOVED lines=16> */
.L_x_3322:
[----:B------:R-:W-:Y:S05]  /*168d0*/  BSYNC B0 ;  /* 0x0000000000007941 */ /* 0x000fea0003800000 */
.L_x_3321:
        /* <DEDUP_REMOVED lines=16> */
.L_x_3324:
[----:B------:R-:W-:Y:S05]  /*169e0*/  BSYNC B0 ;  /* 0x0000000000007941 */ /* 0x000fea0003800000 */
.L_x_3323:
        /* <DEDUP_REMOVED lines=16> */
.L_x_3326:
[----:B------:R-:W-:Y:S05]  /*16af0*/  BSYNC B0 ;  /* 0x0000000000007941 */ /* 0x000fea0003800000 */
.L_x_3325:
        /* <DEDUP_REMOVED lines=17> */
.L_x_3311:
        /* <DEDUP_REMOVED lines=31> */
.L_x_3327:
        /* <DEDUP_REMOVED lines=43> */
.L_x_3329:
[----:B------:R-:W-:Y:S05]  /*170b0*/  BSYNC B0 ;  /* 0x0000000000007941 */ /* 0x000fea0003800000 */
.L_x_3328:
        /* <DEDUP_REMOVED lines=63> */
.L_x_3331:
[----:B------:R-:W-:Y:S05]  /*174b0*/  BSYNC B0 ;  /* 0x0000000000007941 */ /* 0x000fea0003800000 */
.L_x_3330:
        /* <DEDUP_REMOVED lines=15> */
.L_x_3333:
[----:B------:R-:W-:Y:S05]  /*175b0*/  BSYNC B0 ;  /* 0x0000000000007941 */ /* 0x000fea0003800000 */
.L_x_3332:
        /* <DEDUP_REMOVED lines=15> */
.L_x_3335:
[----:B------:R-:W-:Y:S05]  /*176b0*/  BSYNC B0 ;  /* 0x0000000000007941 */ /* 0x000fea0003800000 */
.L_x_3334:
        /* <DEDUP_REMOVED lines=15> */
.L_x_3337:
[----:B------:R-:W-:Y:S05]  /*177b0*/  BSYNC B0 ;  /* 0x0000000000007941 */ /* 0x000fea0003800000 */
.L_x_3336:
        /* <DEDUP_REMOVED lines=15> */
.L_x_3339:
[----:B------:R-:W-:Y:S05]  /*178b0*/  BSYNC B0 ;  /* 0x0000000000007941 */ /* 0x000fea0003800000 */
.L_x_3338:
        /* <DEDUP_REMOVED lines=15> */
.L_x_3341:
[----:B------:R-:W-:Y:S05]  /*179b0*/  BSYNC B0 ;  /* 0x0000000000007941 */ /* 0x000fea0003800000 */
.L_x_3340:
        /* <DEDUP_REMOVED lines=15> */
.L_x_3343:
[----:B------:R-:W-:Y:S05]  /*17ab0*/  BSYNC B0 ;  /* 0x0000000000007941 */ /* 0x000fea0003800000 */
.L_x_3342:
        /* <DEDUP_REMOVED lines=16> */
.L_x_3344:
        /* <DEDUP_REMOVED lines=12> */
.L_x_4373:


//--------------------- .text._ZN7cutlass13device_kernelIN5flash19enable_sm80_to_sm89INS1_16FlashAttnFwdSm80INS1_25CollectiveMainloopFwdSm80ILi4ELi1ELb0EN4cute5tupleIJNS5_1CILi128EEENS7_ILi48EEES8_EEELi128ENS_6half_tEfNS_4arch4Sm80ELb0ELb1ELb0ELb1ELb1ELb1ELb1ELb0EEENS1_21CollectiveEpilogueFwdINS6_IJS8_S8_S9_EEENS6_IJNS7_ILi1EEESH_SH_EEESB_SD_Li128ELb1ELb1ELb0ELb0EEENS1_19SingleTileSchedulerILb1ELb0ELb1ELi128EEEEEEEEEvNT_6ParamsE --------------------------
	.section	.text._ZN7cutlass13device_kernelIN5flash19enable_sm80_to_sm89INS1_16FlashAttnFwdSm80INS1_25CollectiveMainloopFwdSm80ILi4ELi1ELb0EN4cute5tupleIJNS5_1CILi128EEENS7_ILi48EEES8_EEELi128ENS_6half_tEfNS_4arch4Sm80ELb0ELb1ELb0ELb1ELb1ELb1ELb1ELb0EEENS1_21CollectiveEpilogueFwdINS6_IJS8_S8_S9_EEENS6_IJNS7_ILi1EEESH_SH_EEESB_SD_Li128ELb1ELb1ELb0ELb0EEENS1_19SingleTileSchedulerILb1ELb0ELb1ELi128EEEEEEEEEvNT_6ParamsE,"ax",@progbits
	.sectioninfo	@"SHI_REGISTERS=255"
	.align	128
.text._ZN7cutlass13device_kernelIN5flash19enable_sm80_to_sm89INS1_16FlashAttnFwdSm80INS1_25CollectiveMainloopFwdSm80ILi4ELi1ELb0EN4cute5tupleIJNS5_1CILi128EEENS7_ILi48EEES8_EEELi128ENS_6half_tEfNS_4arch4Sm80ELb0ELb1ELb0ELb1ELb1ELb1ELb1ELb0EEENS1_21CollectiveEpilogueFwdINS6_IJS8_S8_S9_EEENS6_IJNS7_ILi1EEESH_SH_EEESB_SD_Li128ELb1ELb1ELb0ELb0EEENS1_19SingleTileSchedulerILb1ELb0ELb1ELi128EEEEEEEEEvNT_6ParamsE:
        .type           _ZN7cutlass13device_kernelIN5flash19enable_sm80_to_sm89INS1_16FlashAttnFwdSm80INS1_25CollectiveMainloopFwdSm80ILi4ELi1ELb0EN4cute5tupleIJNS5_1CILi128EEENS7_ILi48EEES8_EEELi128ENS_6half_tEfNS_4arch4Sm80ELb0ELb1ELb0ELb1ELb1ELb1ELb1ELb0EEENS1_21CollectiveEpilogueFwdINS6_IJS8_S8_S9_EEENS6_IJNS7_ILi1EEESH_SH_EEESB_SD_Li128ELb1ELb1ELb0ELb0EEENS1_19SingleTileSchedulerILb1ELb0ELb1ELi128EEEEEEEEEvNT_6ParamsE,@function
        .size           _ZN7cutlass13device_kernelIN5flash19enable_sm80_to_sm89INS1_16FlashAttnFwdSm80INS1_25CollectiveMainloopFwdSm80ILi4ELi1ELb0EN4cute5tupleIJNS5_1CILi128EEENS7_ILi48EEES8_EEELi128ENS_6half_tEfNS_4arch4Sm80ELb0ELb1ELb0ELb1ELb1ELb1ELb1ELb0EEENS1_21CollectiveEpilogueFwdINS6_IJS8_S8_S9_EEENS6_IJNS7_ILi1EEESH_SH_EEESB_SD_Li128ELb1ELb1ELb0ELb0EEENS1_19SingleTileSchedulerILb1ELb0ELb1ELi128EEEEEEEEEvNT_6ParamsE,(.L_x_4374 - _ZN7cutlass13device_kernelIN5flash19enable_sm80_to_sm89INS1_16FlashAttnFwdSm80INS1_25CollectiveMainloopFwdSm80ILi4ELi1ELb0EN4cute5tupleIJNS5_1CILi128EEENS7_ILi48EEES8_EEELi128ENS_6half_tEfNS_4arch4Sm80ELb0ELb1ELb0ELb1ELb1ELb1ELb1ELb0EEENS1_21CollectiveEpilogueFwdINS6_IJS8_S8_S9_EEENS6_IJNS7_ILi1EEESH_SH_EEESB_SD_Li128ELb1ELb1ELb0ELb0EEENS1_19SingleTileSchedulerILb1ELb0ELb1ELi128EEEEEEEEEvNT_6ParamsE)
        .other          _ZN7cutlass13device_kernelIN5flash19enable_sm80_to_sm89INS1_16FlashAttnFwdSm80INS1_25CollectiveMainloopFwdSm80ILi4ELi1ELb0EN4cute5tupleIJNS5_1CILi128EEENS7_ILi48EEES8_EEELi128ENS_6half_tEfNS_4arch4Sm80ELb0ELb1ELb0ELb1ELb1ELb1ELb1ELb0EEENS1_21CollectiveEpilogueFwdINS6_IJS8_S8_S9_EEENS6_IJNS7_ILi1EEESH_SH_EEESB_SD_Li128ELb1ELb1ELb0ELb0EEENS1_19SingleTileSchedulerILb1ELb0ELb1ELi128EEEEEEEEEvNT_6ParamsE,@"STO_CUDA_ENTRY STV_DEFAULT"
_ZN7cutlass13device_kernelIN5flash19enable_sm80_to_sm89INS1_16FlashAttnFwdSm80INS1_25CollectiveMainloopFwdSm80ILi4ELi1ELb0EN4cute5tupleIJNS5_1CILi128EEENS7_ILi48EEES8_EEELi128ENS_6half_tEfNS_4arch4Sm80ELb0ELb1ELb0ELb1ELb1ELb1ELb1ELb0EEENS1_21CollectiveEpilogueFwdINS6_IJS8_S8_S9_EEENS6_IJNS7_ILi1EEESH_SH_EEESB_SD_Li128ELb1ELb1ELb0ELb0EEENS1_19SingleTileSchedulerILb1ELb0ELb1ELi128EEEEEEEEEvNT_6ParamsE:
        /* <DEDUP_REMOVED lines=17> */
.L_x_3346:
        /* <DEDUP_REMOVED lines=8> */
.L_x_3348:
[----:B------:R-:W-:-:S05]  /*0190*/  MOV R0, c[0x0][0x54c] ;  /* 0x0001530000007a02 */ /* 0x000fca0000000f00 */
.L_x_3347:
[----:B-----5:R-:W-:Y:S01]  /*01a0*/  IMAD R0, R0, c[0x0][0x548], RZ ;  /* 0x0001520000007a24 */ /* 0x020fe200078e02ff */
[----:B------:R-:W-:-:S04]  /*01b0*/  SHF.L.U32 R137, R177, 0x7, RZ ;  /* 0x00000007b1897819 */ /* 0x000fc800000006ff */
[----:B------:R-:W-:-:S04]  /*01c0*/  ISETP.GE.AND P0, PT, R137, R0, PT ;  /* 0x000000008900720c */ /* 0x000fc80003f06270 */
[----:B------:R-:W-:-:S05]  /*01d0*/  SEL R0, R5, 0xffffffff, !P0 ;  /* 0xffffffff05007807 */ /* 0x000fca0004000000 */
[----:B------:R2:W-:Y:S01]  /*01e0*/  STL [R1+0xd0], R0 ;  /* 0x0000d00001007387 */ /* 0x0005e20000100800 */
[----:B------:R-:W-:Y:S05]  /*01f0*/  BRA `(.L_x_3349) ;  /* 0x0000013000007947 */ /* 0x000fea0003800000 */
.L_x_3345:
[----:B---3--:R-:W-:-:S04]  /*0200*/  ISETP.NE.U32.AND P0, PT, RZ, c[0x0][0x568], PT ;  /* 0x00015a00ff007a0c */ /* 0x008fc80003f05070 */
[----:B------:R-:W-:-:S13]  /*0210*/  ISETP.NE.AND.EX P0, PT, RZ, c[0x0][0x56c], PT, P0 ;  /* 0x00015b00ff007a0c */ /* 0x000fda0003f05300 */
[----:B------:R-:W-:Y:S05]  /*0220*/  @!P0 BRA `(.L_x_3350) ;  /* 0x0000002000008947 */ /* 0x000fea0003800000 */
[----:B------:R1:W5:Y:S01]  /*0230*/  LDG.E R0, [R2.64] ;  /* 0x0000000602007981 */ /* 0x000362000c1e1900 */
[----:B------:R-:W-:Y:S05]  /*0240*/  BRA `(.L_x_3351) ;  /* 0x0000009000007947 */ /* 0x000fea0003800000 */
.L_x_3350:
        /* <DEDUP_REMOVED lines=8> */
.L_x_3352:
[----:B------:R-:W-:-:S05]  /*02d0*/  MOV R0, c[0x0][0x54c] ;  /* 0x0001530000007a02 */ /* 0x000fca0000000f00 */
.L_x_3351:
[----:B-----5:R-:W-:Y:S01]  /*02e0*/  IMAD R0, R0, c[0x0][0x548], RZ ;  /* 0x0001520000007a24 */ /* 0x020fe200078e02ff */
[----:B------:R-:W-:-:S04]  /*02f0*/  SHF.L.U32 R137, R177, 0x7, RZ ;  /* 0x00000007b1897819 */ /* 0x000fc800000006ff */
[----:B------:R-:W-:-:S04]  /*0300*/  ISETP.GE.AND P0, PT, R137, R0, PT ;  /* 0x000000008900720c */ /* 0x000fc80003f06270 */
[----:B------:R-:W-:-:S05]  /*0310*/  SEL R0, R5, 0xffffffff, !P0 ;  /* 0xffffffff05007807 */ /* 0x000fca0004000000 */
[----:B------:R2:W-:Y:S04]  /*0320*/  STL [R1+0xd0], R0 ;  /* 0x0000d00001007387 */ /* 0x0005e80000100800 */
.L_x_3349:
        /* <DEDUP_REMOVED lines=43> */
.L_x_3353:
[----:B-----5:R1:W-:Y:S01]  /*05e0*/  STL [R1+0x58], R13 ;  /* 0x0000580d01007387 */ /* 0x0203e20000100800 */
[----:B------:R-:W-:-:S04]  /*05f0*/  ISETP.NE.U32.AND P0, PT, RZ, c[0x0][0x368], PT ;  /* 0x0000da00ff007a0c */ /* 0x000fc80003f05070 */
[----:B------:R-:W-:-:S13]  /*0600*/  ISETP.NE.AND.EX P0, PT, RZ, c[0x0][0x36c], PT, P0 ;  /* 0x0000db00ff007a0c */ /* 0x000fda0003f05300 */
[----:B------:R-:W-:Y:S05]  /*0610*/  @!P0 BRA `(.L_x_3354) ;  /* 0x0000003000008947 */ /* 0x000fea0003800000 */
[----:B------:R-:W-:-:S05]  /*0620*/  IMAD.WIDE R6, R36, R29, c[0x0][0x368] ;  /* 0x0000da0024067625 */ /* 0x000fca00078e021d */
[----:B------:R2:W5:Y:S01]  /*0630*/  LDG.E R11, [R6.64] ;  /* 0x00000006060b7981 */ /* 0x000562000c1e1900 */
[----:B------:R-:W-:Y:S05]  /*0640*/  BRA `(.L_x_3355) ;  /* 0x0000004000007947 */ /* 0x000fea0003800000 */
.L_x_3354:
[----:B------:R-:W-:Y:S05]  /*0650*/  @!P2 BRA `(.L_x_3355) ;  /* 0x000000300000a947 */ /* 0x000fea0003800000 */
[----:B------:R2:W3:Y:S04]  /*0660*/  LDG.E R0, [R6.64] ;  /* 0x0000000606007981 */ /* 0x0004e8000c1e1900 */
[----:B--2---:R-:W3:Y:S02]  /*0670*/  LDG.E R6, [R6.64+0x4] ;  /* 0x0000040606067981 */ /* 0x004ee4000c1e1900 */
[----:B---3--:R-:W-:Y:S02]  /*0680*/  IADD3 R11, -R0, R6, RZ ;  /* 0x00000006000b7210 */ /* 0x008fe40007ffe1ff */
.L_x_3355:
        /* <DEDUP_REMOVED lines=37> */
.L_x_3357:
[----:B------:R-:W-:-:S13]  /*08e0*/  ISETP.NE.AND P0, PT, R8, 0x1, PT ;  /* 0x000000010800780c */ /* 0x000fda0003f05270 */
[----:B------:R-:W-:-:S05]  /*08f0*/  @P0 IMAD.HI.U32 R2, R0, c[0x0][0x330], RZ ;  /* 0x0000cc0000020a27 */ /* 0x000fca00078e00ff */
[----:B------:R-:W-:-:S05]  /*0900*/  @P0 SHF.R.U32.HI R0, RZ, c[0x0][0x334], R2 ;  /* 0x0000cd00ff000a19 */ /* 0x000fca0000011602 */
.L_x_3358:
[----:B------:R-:W-:-:S05]  /*0910*/  IMAD R0, R0, R8, c[0x0][0x32c] ;  /* 0x0000cb0000007624 */ /* 0x000fca00078e0208 */
[----:B------:R-:W-:Y:S02]  /*0920*/  IMNMX R6, R6, R0, PT ;  /* 0x0000000006067217 */ /* 0x000fe40003800200 */
.L_x_3356:
        /* <DEDUP_REMOVED lines=14> */
.L_x_3360:
[----:B------:R-:W-:-:S13]  /*0a10*/  ISETP.NE.AND P0, PT, R8, 0x1, PT ;  /* 0x000000010800780c */ /* 0x000fda0003f05270 */
[----:B------:R-:W-:-:S05]  /*0a20*/  @P0 IMAD.HI.U32 R2, R0, c[0x0][0x330], RZ ;  /* 0x0000cc0000020a27 */ /* 0x000fca00078e00ff */
[----:B------:R-:W-:-:S05]  /*0a30*/  @P0 SHF.R.U32.HI R0, RZ, c[0x0][0x334], R2 ;  /* 0x0000cd00ff000a19 */ /* 0x000fca0000011602 */
.L_x_3361:
[----:B------:R-:W-:-:S05]  /*0a40*/  IMAD R0, R0, c[0x0][0x32c], RZ ;  /* 0x0000cb0000007a24 */ /* 0x000fca00078e02ff */
[----:B------:R-:W-:-:S04]  /*0a50*/  IMNMX R3, R3, R0, !PT ;  /* 0x0000000003037217 */ /* 0x000fc80007800200 */
.L_x_3359:
        /* <DEDUP_REMOVED lines=240> */
.L_x_3397:
[----:B-1----:R-:W-:Y:S01]  /*1960*/  IMAD R2, R41, 0x30, R0 ;  /* 0x0000003029027824 */ /* 0x002fe200078e0200 */
        /* <DEDUP_REMOVED lines=9> */
[----:B------:R-:W-:Y:S05]  /*1a00*/  @P1 IMAD.HI.U32 R5, R3, c[0x0][0x2bc], RZ ;  /* 0x0000af0003051a27 */ /* 0x000fea00078e00ff */
[----:B------:R-:W-:Y:S06]  /*1a10*/  @P1 SHF.R.U32.HI R2, RZ, c[0x0][0x2c0], R5 ;  /* 0x0000b000ff021a19 */ /* 0x000fec0000011605 */
        /* <DEDUP_REMOVED lines=19> */
[C---:B----4-:R-:W-:Y:S04]  /*1b50*/  LEA R87, P0, R2.reuse, c[0x0][0x1c8], 0x1 ;  /* 0x0000720002577a11 */ /* 0x050fe800078008ff */
        /* <DEDUP_REMOVED lines=43> */
.L_x_3367:
[----:B------:R-:W-:Y:S05]  /*1e10*/  BSYNC B0 ;  /* 0x0000000000007941 */ /* 0x000fea0003800000 */
.L_x_3366:
        /* <DEDUP_REMOVED lines=39> */
.L_x_3369:
[----:B------:R-:W-:Y:S05]  /*2090*/  BSYNC B0 ;  /* 0x0000000000007941 */ /* 0x000fea0003800000 */
.L_x_3368:
        /* <DEDUP_REMOVED lines=37> */
.L_x_3371:
[----:B------:R-:W-:Y:S05]  /*22f0*/  BSYNC B0 ;  /* 0x0000000000007941 */ /* 0x000fea0003800000 */
.L_x_3370:
        /* <DEDUP_REMOVED lines=72> */
.L_x_3375:
[----:B------:R-:W-:Y:S05]  /*2780*/  BSYNC B0 ;  /* 0x0000000000007941 */ /* 0x000fea0003800000 */
.L_x_3374:
        /* <DEDUP_REMOVED lines=57> */
.L_x_3373:
[----:B------:R-:W-:Y:S05]  /*2b20*/  BSYNC B1 ;  /* 0x0000000000017941 */ /* 0x000fea0003800000 */
.L_x_3372:
        /* <DEDUP_REMOVED lines=60> */
.L_x_3379:
[----:B------:R-:W-:Y:S05]  /*2ef0*/  BSYNC B0 ;  /* 0x0000000000007941 */ /* 0x000fea0003800000 */
.L_x_3378:
        /* <DEDUP_REMOVED lines=57> */
.L_x_3377:
[----:B------:R-:W-:Y:S05]  /*3290*/  BSYNC B1 ;  /* 0x0000000000017941 */ /* 0x000fea0003800000 */
.L_x_3376:
        /* <DEDUP_REMOVED lines=59> */
.L_x_3382:
[----:B------:R-:W-:Y:S05]  /*3650*/  BSYNC B0 ;  /* 0x0000000000007941 */ /* 0x000fea0003800000 */
.L_x_3381:
        /* <DEDUP_REMOVED lines=58> */
.L_x_3365:
        /* <DEDUP_REMOVED lines=205> */
.L_x_3384:
[----:B-1----:R-:W-:Y:S05]  /*46d0*/  BSYNC B0 ;  /* 0x0000000000007941 */ /* 0x002fea0003800000 */
.L_x_3383:
        /* <DEDUP_REMOVED lines=122> */
.L_x_3386:
[----:B------:R-:W-:Y:S05]  /*4e80*/  BSYNC B0 ;  /* 0x0000000000007941 */ /* 0x000fea0003800000 */
.L_x_3385:
        /* <DEDUP_REMOVED lines=124> */
.L_x_3364:
        /* <DEDUP_REMOVED lines=19> */
.L_x_3388:
[----:B-12---:R-:W-:Y:S05]  /*5780*/  BSYNC B0 ;  /* 0x0000000000007941 */ /* 0x006fea0003800000 */
.L_x_3387:
        /* <DEDUP_REMOVED lines=15> */
.L_x_3390:
[----:B------:R-:W-:Y:S05]  /*5880*/  BSYNC B0 ;  /* 0x0000000000007941 */ /* 0x000fea0003800000 */
.L_x_3389:
[----:B------:R4:W1:Y:S01]  /*5890*/  SHFL.IDX PT, R6, R86, 0x2, 0x181f ;  /* 0x00581f0056067f89 */ /* 0x00086200000e0000 */
[----:B------:R-:W-:Y:S03]  /*58a0*/  ISETP.GE.AND P0, PT, R10, 0x21, PT ;  /* 0x000000210a00780c */ /* 0x000fe60003f06270 */
[----:B--2---:R4:W2:Y:S10]  /*58b0*/  SHFL.IDX PT, R5, R87, 0x2, 0x181f ;  /* 0x00581f0057057f89 */ /* 0x0048b400000e0000 */
[----:B------:R-:W-:-:S05]  /*58c0*/  @!P0 BRA `(.L_x_3380) ;  /* 0x000000a000008947 */ /* 0x000fca0003800000 */
[----:B------:R-:W5:Y:S01]  /*58d0*/  @!P5 LDS.128 R16, [R74+0x6080] ;  /* 0x006080004a10d984 */ /* 0x000f620000000c00 */
[CC--:B--2---:R-:W-:Y:S04]  /*58e0*/  @!P5 LEA R2, P0, R26.reuse, R5.reuse, 0x1 ;  /* 0x000000051a02d211 */ /* 0x0c4fe800078008ff */
[-C--:B-1----:R-:W-:Y:S02]  /*58f0*/  @!P5 LEA.HI.X R3, R26, R6.reuse, R27, 0x1, P0 ;  /* 0x000000061a03d211 */ /* 0x082fe400000f0c1b */
[----:B------:R-:W-:Y:S11]  /*5900*/  ISETP.GE.AND P0, PT, R88, c[0x0][0x1d4], PT ;  /* 0x0000750058007a0c */ /* 0x000ff60003f06270 */
[----:B------:R-:W-:Y:S02]  /*5910*/  @!UPT UIADD3 URZ, URZ, URZ, URZ ;  /* 0x0000003f3f3ff290 */ /* 0x000fe4000fffe03f */
[C---:B---3--:R-:W-:Y:S04]  /*5920*/  @!P0 LEA R8, P1, R83.reuse, R5, 0x1 ;  /* 0x0000000553088211 */ /* 0x048fe800078208ff */
[----:B------:R-:W-:Y:S01]  /*5930*/  @!P0 LEA.HI.X R9, R83, R6, R89, 0x1, P1 ;  /* 0x0000000653098211 */ /* 0x000fe200008f0c59 */
[----:B-----5:R-:W-:Y:S04]  /*5940*/  @!P5 ST.E.128 [R2.64], R16 ;  /* 0x000000100200d985 */ /* 0x020fe8000c101d06 */
[----:B------:R-:W1:Y:S04]  /*5950*/  @!P0 LDS.128 R16, [R74+0x7880] ;  /* 0x007880004a108984 */ /* 0x000e680000000c00 */
[----:B-1----:R1:W-:Y:S02]  /*5960*/  @!P0 ST.E.128 [R8.64], R16 ;  /* 0x0000001008008985 */ /* 0x0023e4000c101d06 */
.L_x_3380:
[----:B------:R-:W-:Y:S05]  /*5970*/  BSYNC B2 ;  /* 0x0000000000027941 */ /* 0x000fea0003800000 */
.L_x_3363:
        /* <DEDUP_REMOVED lines=17> */
[----:B------:R-:W-:Y:S04]  /*5a90*/  @P3 IMAD.MOV.U32 R3, RZ, RZ, R105 ;  /* 0x000000ffff033224 */ /* 0x000fe800078e0069 */
        /* <DEDUP_REMOVED lines=41> */
[C---:B------:R-:W-:Y:S04]  /*5d30*/  LEA R20, P0, R2.reuse, c[0x0][0x1f8], 0x1 ;  /* 0x00007e0002147a11 */ /* 0x040fe800078008ff */
[----:B-1----:R-:W-:Y:S01]  /*5d40*/  LEA.HI.X R15, R2, c[0x0][0x1fc], R3, 0x1, P0 ;  /* 0x00007f00020f7a11 */ /* 0x002fe200000f0c03 */
[----:B------:R2:W1:Y:S01]  /*5d50*/  SHFL.IDX PT, R5, R20, RZ, 0x181f ;  /* 0x00181fff14057589 */ /* 0x00046200000e0000 */
[----:B------:R-:W-:Y:S04]  /*5d60*/  IADD3 R2, R17, R4, RZ ;  /* 0x0000000411027210 */ /* 0x000fe80007ffe0ff */
[----:B------:R2:W3:Y:S01]  /*5d70*/  SHFL.IDX PT, R6, R15, RZ, 0x181f ;  /* 0x00181fff0f067589 */ /* 0x0004e200000e0000 */
[----:B------:R-:W-:Y:S05]  /*5d80*/  IMNMX R2, R2, 0x30, PT ;  /* 0x0000003002027817 */ /* 0x000fea0003800200 */
[----:B------:R-:W-:Y:S01]  /*5d90*/  IMAD.IADD R14, R2, 0x1, -R37 ;  /* 0x00000001020e7824 */ /* 0x000fe200078e0a25 */
[----:B------:R-:W-:Y:S04]  /*5da0*/  DEPBAR.LE SB0, 0x0 ;  /* 0x000080000000791a */ /* 0x000fe80000000000 */
[----:B------:R-:W-:Y:S01]  /*5db0*/  BAR.SYNC.DEFER_BLOCKING 0x0 ;  /* 0x0000000000007b1d */ /* 0x000fe20000010000 */
        /* <DEDUP_REMOVED lines=13> */
.L_x_3392:
[----:B-123--:R-:W-:Y:S05]  /*5e90*/  BSYNC B0 ;  /* 0x0000000000007941 */ /* 0x00efea0003800000 */
.L_x_3391:
[----:B------:R1:W2:Y:S01]  /*5ea0*/  SHFL.IDX PT, R3, R15, 0x1, 0x181f ;  /* 0x00381f000f037f89 */ /* 0x0002a200000e0000 */
[----:B------:R-:W-:Y:S01]  /*5eb0*/  ISETP.GE.AND P0, PT, R14, 0x11, PT ;  /* 0x000000110e00780c */ /* 0x000fe20003f06270 */
[----:B------:R-:W-:Y:S02]  /*5ec0*/  BSSY B0, `(.L_x_3393) ;  /* 0x000000d000007945 */ /* 0x000fe40003800000 */
[----:B------:R1:W3:Y:S10]  /*5ed0*/  SHFL.IDX PT, R2, R20, 0x1, 0x181f ;  /* 0x00381f0014027f89 */ /* 0x0002f400000e0000 */
[----:B------:R-:W-:-:S05]  /*5ee0*/  @!P0 BRA `(.L_x_3394) ;  /* 0x000000a000008947 */ /* 0x000fca0003800000 */
[----:B------:R-:W5:Y:S01]  /*5ef0*/  @!P5 LDS.128 R16, [R74+0x2880] ;  /* 0x002880004a10d984 */ /* 0x000f620000000c00 */
[CC--:B---3--:R-:W-:Y:S04]  /*5f00*/  @!P5 LEA R8, P0, R26.reuse, R2.reuse, 0x1 ;  /* 0x000000021a08d211 */ /* 0x0c8fe800078008ff */
[-C--:B--2---:R-:W-:Y:S02]  /*5f10*/  @!P5 LEA.HI.X R9, R26, R3.reuse, R27, 0x1, P0 ;  /* 0x000000031a09d211 */ /* 0x084fe400000f0c1b */
[----:B------:R-:W-:Y:S11]  /*5f20*/  ISETP.GE.AND P0, PT, R88, c[0x0][0x1d4], PT ;  /* 0x0000750058007a0c */ /* 0x000ff60003f06270 */
[----:B------:R-:W-:Y:S02]  /*5f30*/  @!UPT UIADD3 URZ, URZ, URZ, URZ ;  /* 0x0000003f3f3ff290 */ /* 0x000fe4000fffe03f */
[C---:B------:R-:W-:Y:S04]  /*5f40*/  @!P0 LEA R2, P1, R83.reuse, R2, 0x1 ;  /* 0x0000000253028211 */ /* 0x040fe800078208ff */
[----:B------:R-:W-:Y:S01]  /*5f50*/  @!P0 LEA.HI.X R3, R83, R3, R89, 0x1, P1 ;  /* 0x0000000353038211 */ /* 0x000fe200008f0c59 */
[----:B-----5:R-:W-:Y:S04]  /*5f60*/  @!P5 ST.E.128 [R8.64], R16 ;  /* 0x000000100800d985 */ /* 0x020fe8000c101d06 */
[----:B------:R-:W2:Y:S04]  /*5f70*/  @!P0 LDS.128 R8, [R74+0x4080] ;  /* 0x004080004a088984 */ /* 0x000ea80000000c00 */
[----:B--2---:R2:W-:Y:S02]  /*5f80*/  @!P0 ST.E.128 [R2.64], R8 ;  /* 0x0000000802008985 */ /* 0x0045e4000c101d06 */
.L_x_3394:
[----:B------:R-:W-:Y:S05]  /*5f90*/  BSYNC B0 ;  /* 0x0000000000007941 */ /* 0x000fea0003800000 */
.L_x_3393:
[----:B--2---:R2:W1:Y:S01]  /*5fa0*/  SHFL.IDX PT, R3, R15, 0x2, 0x181f ;  /* 0x00581f000f037f89 */ /* 0x00446200000e0000 */
[----:B------:R-:W-:Y:S01]  /*5fb0*/  ISETP.GE.AND P0, PT, R14, 0x21, PT ;  /* 0x000000210e00780c */ /* 0x000fe20003f06270 */
[----:B------:R-:W-:Y:S02]  /*5fc0*/  BSSY B0, `(.L_x_3395) ;  /* 0x000000d000007945 */ /* 0x000fe40003800000 */
[----:B---3--:R2:W3:Y:S10]  /*5fd0*/  SHFL.IDX PT, R2, R20, 0x2, 0x181f ;  /* 0x00581f0014027f89 */ /* 0x0084f400000e0000 */
[----:B------:R-:W-:-:S05]  /*5fe0*/  @!P0 BRA `(.L_x_3396) ;  /* 0x000000a000008947 */ /* 0x000fca0003800000 */
[----:B------:R-:W5:Y:S01]  /*5ff0*/  @!P5 LDS.128 R16, [R74+0x3080] ;  /* 0x003080004a10d984 */ /* 0x000f620000000c00 */
[CC--:B---3--:R-:W-:Y:S04]  /*6000*/  @!P5 LEA R8, P0, R26.reuse, R2.reuse, 0x1 ;  /* 0x000000021a08d211 */ /* 0x0c8fe800078008ff */
[-C--:B-1----:R-:W-:Y:S02]  /*6010*/  @!P5 LEA.HI.X R9, R26, R3.reuse, R27, 0x1, P0 ;  /* 0x000000031a09d211 */ /* 0x082fe400000f0c1b */
[----:B------:R-:W-:Y:S11]  /*6020*/  ISETP.GE.AND P0, PT, R88, c[0x0][0x1d4], PT ;  /* 0x0000750058007a0c */ /* 0x000ff60003f06270 */
[----:B------:R-:W-:Y:S02]  /*6030*/  @!UPT UIADD3 URZ, URZ, URZ, URZ ;  /* 0x0000003f3f3ff290 */ /* 0x000fe4000fffe03f */
[C---:B------:R-:W-:Y:S04]  /*6040*/  @!P0 LEA R2, P1, R83.reuse, R2, 0x1 ;  /* 0x0000000253028211 */ /* 0x040fe800078208ff */
[----:B------:R-:W-:Y:S01]  /*6050*/  @!P0 LEA.HI.X R3, R83, R3, R89, 0x1, P1 ;  /* 0x0000000353038211 */ /* 0x000fe200008f0c59 */
[----:B-----5:R-:W-:Y:S04]  /*6060*/  @!P5 ST.E.128 [R8.64], R16 ;  /* 0x000000100800d985 */ /* 0x020fe8000c101d06 */
[----:B------:R-:W1:Y:S04]  /*6070*/  @!P0 LDS.128 R8, [R74+0x4880] ;  /* 0x004880004a088984 */ /* 0x000e680000000c00 */
[----:B-1----:R1:W-:Y:S02]  /*6080*/  @!P0 ST.E.128 [R2.64], R8 ;  /* 0x0000000802008985 */ /* 0x0023e4000c101d06 */
.L_x_3396:
[----:B------:R-:W-:Y:S05]  /*6090*/  BSYNC B0 ;  /* 0x0000000000007941 */ /* 0x000fea0003800000 */
.L_x_3395:
        /* <DEDUP_REMOVED lines=22> */
[C---:B--2---:R-:W-:Y:S01]  /*6200*/  @P0 IMAD.X R15, R9.reuse, 0x1, R135, P1 ;  /* 0x00000001090f0824 */ /* 0x044fe200008e0687 */
        /* <DEDUP_REMOVED lines=12> */
[----:B-1----:R-:W-:-:S04]  /*62d0*/  SHF.R.U32.HI R2, RZ, 0x1f, R0 ;  /* 0x0000001fff027819 */ /* 0x002fc80000011600 */
[----:B------:R-:W-:Y:S02]  /*62e0*/  LEA.HI.SX32 R7, R0, R2, 0x1d ;  /* 0x0000000200077211 */ /* 0x000fe400078feaff */
.L_x_3362:
[----:B---3--:R-:W-:Y:S01]  /*62f0*/  IMAD.MOV.U32 R0, RZ, RZ, c[0x0][0x2c4] ;  /* 0x0000b100ff007624 */ /* 0x008fe200078e00ff */
[----:B------:R2:W-:Y:S01]  /*6300*/  STL.64 [R1], R176 ;  /* 0x000000b001007387 */ /* 0x0005e20000100a00 */
[----:B-1----:R-:W-:-:S03]  /*6310*/  IMAD.MOV.U32 R4, RZ, RZ, c[0x0][0x32c] ;  /* 0x0000cb00ff047624 */ /* 0x002fc600078e00ff */
        /* <DEDUP_REMOVED lines=9> */
[C---:B--2---:R-:W-:Y:S01]  /*63b0*/  ISETP.GT.AND P0, PT, R2.reuse, RZ, PT ;  /* 0x000000ff0200720c */ /* 0x044fe20003f04270 */
        /* <DEDUP_REMOVED lines=9> */
.L_x_3400:
[----:B------:R-:W-:-:S13]  /*6450*/  ISETP.NE.AND P0, PT, R4, 0x1, PT ;  /* 0x000000010400780c */ /* 0x000fda0003f05270 */
[----:B------:R-:W-:-:S05]  /*6460*/  @P0 IMAD.HI.U32 R2, R0, c[0x0][0x330], RZ ;  /* 0x0000cc0000020a27 */ /* 0x000fca00078e00ff */
[----:B------:R-:W-:Y:S02]  /*6470*/  @P0 SHF.R.U32.HI R0, RZ, c[0x0][0x334], R2 ;  /* 0x0000cd00ff000a19 */ /* 0x000fe40000011602 */
.L_x_3401:
[----:B------:R-:W-:Y:S05]  /*6480*/  BSYNC B0 ;  /* 0x0000000000007941 */ /* 0x000fea0003800000 */
.L_x_3399:
[----:B------:R-:W-:-:S05]  /*6490*/  IMAD R0, R0, R4, c[0x0][0x32c] ;  /* 0x0000cb0000007624 */ /* 0x000fca00078e0204 */
[----:B------:R-:W-:-:S04]  /*64a0*/  IMNMX R3, R3, R0, PT ;  /* 0x0000000003037217 */ /* 0x000fc80003800200 */
.L_x_3398:
[----:B--2---:R-:W-:Y:S01]  /*64b0*/  IADD3 R3, R3, 0x2f, RZ ;  /* 0x0000002f03037810 */ /* 0x004fe20007ffe0ff */
        /* <DEDUP_REMOVED lines=19> */
.L_x_3404:
[----:B------:R-:W-:-:S13]  /*65f0*/  ISETP.NE.AND P0, PT, R4, 0x1, PT ;  /* 0x000000010400780c */ /* 0x000fda0003f05270 */
[----:B------:R-:W-:-:S05]  /*6600*/  @P0 IMAD.HI.U32 R2, R0, c[0x0][0x330], RZ ;  /* 0x0000cc0000020a27 */ /* 0x000fca00078e00ff */
[----:B------:R-:W-:Y:S02]  /*6610*/  @P0 SHF.R.U32.HI R0, RZ, c[0x0][0x334], R2 ;  /* 0x0000cd00ff000a19 */ /* 0x000fe40000011602 */
.L_x_3405:
[----:B------:R-:W-:Y:S05]  /*6620*/  BSYNC B0 ;  /* 0x0000000000007941 */ /* 0x000fea0003800000 */
.L_x_3403:
[----:B------:R-:W-:-:S05]  /*6630*/  IMAD R0, R0, c[0x0][0x32c], RZ ;  /* 0x0000cb0000007a24 */ /* 0x000fca00078e02ff */
[----:B------:R-:W-:-:S05]  /*6640*/  IMNMX R3, R3, R0, !PT ;  /* 0x0000000003037217 */ /* 0x000fca0007800200 */
.L_x_3402:
        /* <DEDUP_REMOVED lines=39> */
[----:B----4-:R-:W-:Y:S01]  /*68c0*/  CS2R R30, SRZ ;  /* 0x00000000001e7805 */ /* 0x010fe2000001ff00 */
        /* <DEDUP_REMOVED lines=142> */
.L_x_3589:
[----:B------:R-:W-:Y:S05]  /*71b0*/  BRA.DIV ~URZ, `(.L_x_3408) ;  /* 0x00015bb27f007947 */ /* 0x000fea000b800000 */
[----:B------:R3:W4:Y:S02]  /*71c0*/  SHFL.IDX PT, R2, R14, RZ, 0x181f ;  /* 0x00181fff0e027589 */ /* 0x00072400000e0000 */
.L_x_3590:
        /* <DEDUP_REMOVED lines=17> */
.L_x_3410:
[----:B------:R-:W-:Y:S05]  /*72e0*/  BSYNC B0 ;  /* 0x0000000000007941 */ /* 0x000fea0003800000 */
.L_x_3409:
[----:B------:R-:W-:Y:S05]  /*72f0*/  BRA.DIV ~URZ, `(.L_x_3411) ;  /* 0x00015af27f007947 */ /* 0x000fea000b800000 */
[----:B------:R1:W2:Y:S04]  /*7300*/  SHFL.IDX PT, R4, R12, 0x1, 0x181f ;  /* 0x00381f000c047f89 */ /* 0x0002a800000e0000 */
[----:B--2-4-:R1:W2:Y:S02]  /*7310*/  SHFL.IDX PT, R2, R14, 0x1, 0x181f ;  /* 0x00381f000e027f89 */ /* 0x0142a400000e0000 */
.L_x_3591:
        /* <DEDUP_REMOVED lines=16> */
.L_x_3413:
[----:B------:R-:W-:Y:S05]  /*7420*/  BSYNC B0 ;  /* 0x0000000000007941 */ /* 0x000fea0003800000 */
.L_x_3412:
[----:B------:R-:W-:Y:S05]  /*7430*/  BRA.DIV ~URZ, `(.L_x_3414) ;  /* 0x00015aa27f007947 */ /* 0x000fea000b800000 */
[----:B------:R4:W1:Y:S02]  /*7440*/  SHFL.IDX PT, R4, R12, 0x2, 0x181f ;  /* 0x00581f000c047f89 */ /* 0x00086400000e0000 */
.L_x_3592:
[----:B------:R-:W-:Y:S05]  /*7450*/  BRA.DIV ~URZ, `(.L_x_3415) ;  /* 0x00015b027f007947 */ /* 0x000fea000b800000 */
[----:B--2---:R2:W3:Y:S02]  /*7460*/  SHFL.IDX PT, R2, R14, 0x2, 0x181f ;  /* 0x00581f000e027f89 */ /* 0x0044e400000e0000 */
.L_x_3593:
        /* <DEDUP_REMOVED lines=16> */
.L_x_3417:
[----:B------:R-:W-:Y:S05]  /*7570*/  BSYNC B0 ;  /* 0x0000000000007941 */ /* 0x000fea0003800000 */
.L_x_3416:
[----:B------:R-:W-:Y:S05]  /*7580*/  BRA.DIV ~URZ, `(.L_x_3418) ;  /* 0x00015a527f007947 */ /* 0x000fea000b800000 */
[----:B------:R1:W2:Y:S04]  /*7590*/  SHFL.IDX PT, R4, R12, 0x3, 0x181f ;  /* 0x00781f000c047f89 */ /* 0x0002a800000e0000 */
[----:B-1-3--:R1:W3:Y:S02]  /*75a0*/  SHFL.IDX PT, R2, R14, 0x3, 0x181f ;  /* 0x00781f000e027f89 */ /* 0x00a2e400000e0000 */
.L_x_3594:
        /* <DEDUP_REMOVED lines=16> */
.L_x_3420:
[----:B------:R-:W-:Y:S05]  /*76b0*/  BSYNC B0 ;  /* 0x0000000000007941 */ /* 0x000fea0003800000 */
.L_x_3419:
[----:B------:R-:W-:Y:S05]  /*76c0*/  BRA.DIV ~URZ, `(.L_x_3421) ;  /* 0x00015a027f007947 */ /* 0x000fea000b800000 */
[----:B------:R1:W2:Y:S02]  /*76d0*/  SHFL.IDX PT, R4, R12, 0x4, 0x181f ;  /* 0x00981f000c047f89 */ /* 0x0002a400000e0000 */
.L_x_3595:
[----:B------:R-:W-:Y:S05]  /*76e0*/  BRA.DIV ~URZ, `(.L_x_3422) ;  /* 0x00015a627f007947 */ /* 0x000fea000b800000 */
[----:B--23--:R2:W3:Y:S02]  /*76f0*/  SHFL.IDX PT, R2, R14, 0x4, 0x181f ;  /* 0x00981f000e027f89 */ /* 0x00c4e400000e0000 */
.L_x_3596:
        /* <DEDUP_REMOVED lines=16> */
.L_x_3424:
[----:B------:R-:W-:Y:S05]  /*7800*/  BSYNC B0 ;  /* 0x0000000000007941 */ /* 0x000fea0003800000 */
.L_x_3423:
[----:B------:R-:W-:Y:S05]  /*7810*/  BRA.DIV ~URZ, `(.L_x_3425) ;  /* 0x000159b27f007947 */ /* 0x000fea000b800000 */
[----:B------:R1:W2:Y:S04]  /*7820*/  SHFL.IDX PT, R4, R12, 0x5, 0x181f ;  /* 0x00b81f000c047f89 */ /* 0x0002a800000e0000 */
[----:B---3--:R1:W3:Y:S02]  /*7830*/  SHFL.IDX PT, R2, R14, 0x5, 0x181f ;  /* 0x00b81f000e027f89 */ /* 0x0082e400000e0000 */
.L_x_3597:
        /* <DEDUP_REMOVED lines=16> */
.L_x_3427:
[----:B------:R-:W-:Y:S05]  /*7940*/  BSYNC B0 ;  /* 0x0000000000007941 */ /* 0x000fea0003800000 */
.L_x_3426:
[----:B------:R-:W-:Y:S05]  /*7950*/  BRA.DIV ~URZ, `(.L_x_3428) ;  /* 0x000159627f007947 */ /* 0x000fea000b800000 */
[----:B------:R1:W2:Y:S02]  /*7960*/  SHFL.IDX PT, R4, R12, 0x6, 0x181f ;  /* 0x00d81f000c047f89 */ /* 0x0002a400000e0000 */
.L_x_3598:
[----:B------:R-:W-:Y:S05]  /*7970*/  BRA.DIV ~URZ, `(.L_x_3429) ;  /* 0x000159c27f007947 */ /* 0x000fea000b800000 */
[----:B--23--:R2:W3:Y:S02]  /*7980*/  SHFL.IDX PT, R2, R14, 0x6, 0x181f ;  /* 0x00d81f000e027f89 */ /* 0x00c4e400000e0000 */
.L_x_3599:
        /* <DEDUP_REMOVED lines=16> */
.L_x_3431:
[----:B------:R-:W-:Y:S05]  /*7a90*/  BSYNC B0 ;  /* 0x0000000000007941 */ /* 0x000fea0003800000 */
.L_x_3430:
[----:B------:R-:W-:Y:S05]  /*7aa0*/  BRA.DIV ~URZ, `(.L_x_3432) ;  /* 0x000159127f007947 */ /* 0x000fea000b800000 */
[----:B------:R1:W2:Y:S04]  /*7ab0*/  SHFL.IDX PT, R4, R12, 0x7, 0x181f ;  /* 0x00f81f000c047f89 */ /* 0x0002a800000e0000 */
[----:B---3--:R1:W3:Y:S02]  /*7ac0*/  SHFL.IDX PT, R0, R14, 0x7, 0x181f ;  /* 0x00f81f000e007f89 */ /* 0x0082e400000e0000 */
.L_x_3600:
[----:B----4-:R-:W4:Y:S04]  /*7ad0*/  LDL R18, [R1] ;  /* 0x0000000001127983 */ /* 0x010f280000100800 */
[----:B---3--:R-:W3:Y:S04]  /*7ae0*/  LDL R29, [R1+0x48] ;  /* 0x00004800011d7983 */ /* 0x008ee80000100800 */
[----:B------:R1:W5:Y:S01]  /*7af0*/  LDL R23, [R1+0x64] ;  /* 0x0000640001177983 */ /* 0x0003620000100800 */
[----:B------:R-:W-:Y:S01]  /*7b00*/  IADD3 R2, R10, 0x70, RZ ;  /* 0x000000700a027810 */ /* 0x000fe20007ffe0ff */
[----:B-12---:R-:W-:Y:S01]  /*7b10*/  IMAD.MOV.U32 R14, RZ, RZ, R0 ;  /* 0x000000ffff0e7224 */ /* 0x006fe200078e0000 */
[----:B------:R-:W-:-:S02]  /*7b20*/  ULDC.64 UR4, c[0x0][0x40] ;  /* 0x0000100000047ab9 */ /* 0x000fc40000000a00 */
[----:B------:R-:W-:Y:S02]  /*7b30*/  ISETP.GE.AND P0, PT, R2, R13, PT ;  /* 0x0000000d0200720c */ /* 0x000fe40003f06270 */
[----:B------:R-:W-:Y:S01]  /*7b40*/  IADD3 R2, P1, R1, c[0x0][0x20], RZ ;  /* 0x0000080001027a10 */ /* 0x000fe20007f3e0ff */
[----:B------:R-:W-:-:S04]  /*7b50*/  IMAD.MOV.U32 R15, RZ, RZ, R4 ;  /* 0x000000ffff0f7224 */ /* 0x000fc800078e0004 */
[----:B------:R-:W-:Y:S01]  /*7b60*/  IMAD.X R3, RZ, RZ, c[0x0][0x24], P1 ;  /* 0x00000900ff037624 */ /* 0x000fe200008e06ff */
[----:B------:R-:W-:Y:S02]  /*7b70*/  IADD3 R10, P1, R2, 0x4, RZ ;  /* 0x00000004020a7810 */ /* 0x000fe40007f3e0ff */
[----:B------:R-:W-:-:S03]  /*7b80*/  SHF.R.S32.HI R13, RZ, 0x4, R22 ;  /* 0x00000004ff0d7819 */ /* 0x000fc60000011416 */
[----:B------:R-:W-:Y:S02]  /*7b90*/  @!P0 IMAD.SHL.U32 R17, R17, 0x2, RZ ;  /* 0x0000000211118824 */ /* 0x000fe400078e00ff */
[----:B------:R-:W-:-:S04]  /*7ba0*/  @!P0 IMAD.WIDE R6, R11, 0x2, R14 ;  /* 0x000000020b068825 */ /* 0x000fc800078e020e */
[----:B------:R-:W-:Y:S01]  /*7bb0*/  IMAD.X R11, RZ, RZ, R3, P1 ;  /* 0x000000ffff0b7224 */ /* 0x000fe200008e0603 */
[----:B------:R-:W-:Y:S01]  /*7bc0*/  @!PT LDS RZ, [RZ] ;  /* 0x00000000fffff984 */ /* 0x000fe20000000800 */
[----:B------:R-:W-:Y:S01]  /*7bd0*/  @!PT LDS RZ, [RZ] ;  /* 0x00000000fffff984 */ /* 0x000fe20000000800 */
[----:B------:R-:W-:Y:S01]  /*7be0*/  @!PT LDS RZ, [RZ] ;  /* 0x00000000fffff984 */ /* 0x000fe20000000800 */
[----:B------:R1:W-:Y:S01]  /*7bf0*/  @!P0 LDGSTS.E.BYPASS.LTC128B.128 [R17+0xb880], [R6.64], !P3 ;  /* 0x0b88000006118fae */ /* 0x0003e2000d901d46 */
[----:B------:R-:W-:Y:S01]  /*7c00*/  LEA.HI R4, R22, R13, RZ, 0x1 ;  /* 0x0000000d16047211 */ /* 0x000fe200078f08ff */
[----:B------:R-:W-:Y:S02]  /*7c10*/  UIADD3 UR4, UP0, UR4, 0x160, URZ ;  /* 0x0000016004047890 */ /* 0x000fe4000ff1e03f */
[----:B------:R2:W-:Y:S01]  /*7c20*/  STL.64 [R1+0x38], R10 ;  /* 0x0000380a01007387 */ /* 0x0005e20000100a00 */
[----:B------:R-:W-:Y:S01]  /*7c30*/  @!P0 SHF.R.S32.HI R0, RZ, 0x1f, R16 ;  /* 0x0000001fff008819 */ /* 0x000fe20000011410 */
[----:B------:R-:W-:Y:S01]  /*7c40*/  UIADD3.X UR5, URZ, UR5, URZ, UP0, !UPT ;  /* 0x000000053f057290 */ /* 0x000fe200087fe43f */
[----:B------:R-:W-:Y:S01]  /*7c50*/  LOP3.LUT R4, R4, 0xfffffffe, RZ, 0xc0, !PT ;  /* 0xfffffffe04047812 */ /* 0x000fe200078ec0ff */
[----:B------:R-:W2:Y:S01]  /*7c60*/  S2R R28, SR_CTAID.Y ;  /* 0x00000000001c7919 */ /* 0x000ea20000002600 */
[----:B------:R-:W-:-:S02]  /*7c70*/  IADD3 R12, P3, R2, 0x10, RZ ;  /* 0x00000010020c7810 */ /* 0x000fc40007f7e0ff */
[----:B------:R-:W-:Y:S01]  /*7c80*/  @!P0 LEA.HI R16, R0, R16, RZ, 0x3 ;  /* 0x0000001000108211 */ /* 0x000fe200078f18ff */
[----:B------:R-:W-:Y:S02]  /*7c90*/  IMAD.IADD R24, R13, 0x1, -R4 ;  /* 0x000000010d187824 */ /* 0x000fe400078e0a04 */
[----:B------:R-:W-:Y:S02]  /*7ca0*/  IMAD.SHL.U32 R0, R20, 0x40, RZ ;  /* 0x0000004014007824 */ /* 0x000fe400078e00ff */
[----:B------:R-:W-:Y:S01]  /*7cb0*/  IMAD.X R13, RZ, RZ, R3, P3 ;  /* 0x000000ffff0d7224 */ /* 0x000fe200018e0603 */
[C---:B-1----:R-:W-:Y:S02]  /*7cc0*/  IADD3 R6, P2, R2.reuse, 0x8, RZ ;  /* 0x0000000802067810 */ /* 0x042fe40007f5e0ff */
[----:B--2---:R-:W-:-:S03]  /*7cd0*/  IADD3 R10, P1, R2, 0x48, RZ ;  /* 0x00000048020a7810 */ /* 0x004fc60007f3e0ff */
[--C-:B------:R-:W-:Y:S02]  /*7ce0*/  IMAD.X R7, RZ, RZ, R3.reuse, P2 ;  /* 0x000000ffff077224 */ /* 0x100fe400010e0603 */
[----:B------:R-:W-:-:S03]  /*7cf0*/  IMAD.X R11, RZ, RZ, R3, P1 ;  /* 0x000000ffff0b7224 */ /* 0x000fc600008e0603 */
[----:B------:R1:W-:Y:S01]  /*7d00*/  STL.64 [R1+0x40], R6 ;  /* 0x0000400601007387 */ /* 0x0003e20000100a00 */
[----:B------:R-:W-:-:S03]  /*7d10*/  @!P0 LOP3.LUT R4, R16, 0xfffffff8, RZ, 0xc0, !PT ;  /* 0xfffffff810048812 */ /* 0x000fc600078ec0ff */
[----:B------:R2:W-:Y:S01]  /*7d20*/  STL.64 [R1+0x30], R10 ;  /* 0x0000300a01007387 */ /* 0x0005e20000100a00 */
[----:B------:R-:W-:-:S03]  /*7d30*/  LOP3.LUT R0, R0, 0x1c0, RZ, 0xc0, !PT ;  /* 0x000001c000007812 */ /* 0x000fc600078ec0ff */
[----:B------:R-:W-:Y:S04]  /*7d40*/  STL.64 [R1+0x28], R12 ;  /* 0x0000280c01007387 */ /* 0x000fe80000100a00 */
[----:B------:R-:W2:Y:S01]  /*7d50*/  S2R R36, SR_CTAID.Y ;  /* 0x0000000000247919 */ /* 0x000ea20000002600 */
[----:B-1----:R-:W-:Y:S02]  /*7d60*/  IMAD.U32 R6, RZ, RZ, UR4 ;  /* 0x00000004ff067e24 */ /* 0x002fe4000f8e00ff */
[----:B------:R-:W-:Y:S02]  /*7d70*/  IMAD.U32 R7, RZ, RZ, UR5 ;  /* 0x00000005ff077e24 */ /* 0x000fe4000f8e00ff */
[----:B--2---:R-:W-:-:S03]  /*7d80*/  IMAD.SHL.U32 R10, R24, 0x8, RZ ;  /* 0x00000008180a7824 */ /* 0x004fc600078e00ff */
[----:B------:R1:W-:Y:S01]  /*7d90*/  STL.64 [R1+0x18], R6 ;  /* 0x0000180601007387 */ /* 0x0003e20000100a00 */
[----:B-----5:R-:W-:Y:S02]  /*7da0*/  SHF.R.S32.HI R11, RZ, 0x1f, R19 ;  /* 0x0000001fff0b7819 */ /* 0x020fe40000011413 */
[----:B------:R-:W-:Y:S01]  /*7db0*/  SHF.R.S32.HI R28, RZ, 0x1f, R28 ;  /* 0x0000001fff1c7819 */ /* 0x000fe2000001141c */
[----:B-1----:R-:W-:Y:S01]  /*7dc0*/  @!P0 IMAD.WIDE R6, R4, 0x2, R14 ;  /* 0x0000000204068825 */ /* 0x002fe200078e020e */
[----:B------:R-:W-:Y:S02]  /*7dd0*/  LOP3.LUT R4, R0, 0x8, R10, 0xf8, !PT ;  /* 0x0000000800047812 */ /* 0x000fe400078ef80a */
[----:B------:R-:W-:Y:S02]  /*7de0*/  SHF.R.U32.HI R0, RZ, 0x3, R0 ;  /* 0x00000003ff007819 */ /* 0x000fe40000011600 */
[----:B------:R1:W-:Y:S02]  /*7df0*/  @!P0 LDGSTS.E.BYPASS.LTC128B.128 [R17+0xf880], [R6.64], !P4 ;  /* 0x0f88000006118fae */ /* 0x0003e4000e101d46 */
[----:B------:R-:W-:Y:S01]  /*7e00*/  LOP3.LUT R22, R4, R0, RZ, 0x3c, !PT ;  /* 0x0000000004167212 */ /* 0x000fe200078e3cff */
[----:B------:R-:W-:-:S02]  /*7e10*/  IMAD R0, R11, c[0x0][0x2b0], RZ ;  /* 0x0000ac000b007a24 */ /* 0x000fc400078e02ff */
[----:B------:R-:W-:-:S04]  /*7e20*/  IMAD.WIDE.U32 R30, R36, c[0x0][0x1e8], RZ ;  /* 0x00007a00241e7a25 */ /* 0x000fc800078e00ff */
[----:B------:R-:W-:-:S04]  /*7e30*/  IMAD.WIDE.U32 R34, R36, c[0x0][0x210], RZ ;  /* 0x0000840024227a25 */ /* 0x000fc800078e00ff */
[----:B------:R-:W-:-:S04]  /*7e40*/  IMAD.WIDE.U32 R32, R19, c[0x0][0x2b0], RZ ;  /* 0x0000ac0013207a25 */ /* 0x000fc800078e00ff */
[----:B-1----:R-:W-:Y:S01]  /*7e50*/  IMAD R7, R28, c[0x0][0x1e8], RZ ;  /* 0x00007a001c077a24 */ /* 0x002fe200078e02ff */
[----:B------:R1:W-:Y:S01]  /*7e60*/  STL.64 [R1+0x20], R2 ;  /* 0x0000200201007387 */ /* 0x0003e20000100a00 */
[----:B------:R-:W-:Y:S02]  /*7e70*/  IMAD R11, R19, c[0x0][0x2b4], R0 ;  /* 0x0000ad00130b7a24 */ /* 0x000fe400078e0200 */
        /* <DEDUP_REMOVED lines=65> */
[----:B------:R-:W-:-:S02]  /*8290*/  SHF.R.S32.HI R139, RZ, 0x1f, R240 ;  /* 0x0000001fff8b7819 */ /* 0x000fc400000114f0 */
[----:B------:R-:W-:Y:S02]  /*82a0*/  LOP3.LUT R229, R229, 0xffffff7f, RZ, 0xc0, !PT ;  /* 0xffffff7fe5e57812 */ /* 0x000fe400078ec0ff */
[----:B------:R-:W-:Y:S01]  /*82b0*/  MOV R143, 0x86b0 ;  /* 0x000086b0008f7802 */ /* 0x000fe20000000f00 */
[----:B------:R-:W-:-:S04]  /*82c0*/  IMAD R0, R139, c[0x0][0x1e0], RZ ;  /* 0x000078008b007a24 */ /* 0x000fc800078e02ff */
[C---:B------:R-:W-:Y:S02]  /*82d0*/  IMAD R0, R240.reuse, c[0x0][0x1e4], R0 ;  /* 0x00007900f0007a24 */ /* 0x040fe400078e0200 */
[----:B-1----:R-:W-:-:S04]  /*82e0*/  IMAD.WIDE.U32 R10, R240, c[0x0][0x1e0], RZ ;  /* 0x00007800f00a7a25 */ /* 0x002fc800078e00ff */
[----:B------:R-:W-:Y:S01]  /*82f0*/  IMAD.IADD R11, R11, 0x1, R0 ;  /* 0x000000010b0b7824 */ /* 0x000fe200078e0200 */
        /* <DEDUP_REMOVED lines=58> */
[----:B---3--:R-:W-:Y:S05]  /*86a0*/  CALL.REL.NOINC `($_ZN7cutlass13device_kernelIN5flash19enable_sm80_to_sm89INS1_16FlashAttnFwdSm80INS1_25CollectiveMainloopFwdSm80ILi4ELi1ELb0EN4cute5tupleIJNS5_1CILi128EEENS7_ILi48EEES8_EEELi128ENS_6half_tEfNS_4arch4Sm80ELb0ELb1ELb0ELb1ELb1ELb1ELb1ELb0EEENS1_21CollectiveEpilogueFwdINS6_IJS8_S8_S9_EEENS6_IJNS7_ILi1EEESH_SH_EEESB_SD_Li128ELb1ELb1ELb0ELb0EEENS1_19SingleTileSchedulerILb1ELb0ELb1ELi128EEEEEEEEEvNT_6ParamsE$_ZZN5flash25CollectiveMainloopFwdSm80ILi4ELi1ELb0EN4cute5tupleIJNS1_1CILi128EEENS3_ILi48EEES4_EEELi128EN7cutlass6half_tEfNS7_4arch4Sm80ELb0ELb1ELb0ELb1ELb1ELb1ELb1ELb0EE3mmaINS_16FlashAttnFwdSm80ISB_NS_21CollectiveEpilogueFwdINS2_IJS4_S4_S5_EEENS2_IJNS3_ILi1EEESG_SG_EEES8_SA_Li128ELb1ELb1ELb0ELb0EEENS_19SingleTileSchedulerILb1ELb0ELb1ELi128EEEE13SharedStorageENS1_6TensorINS1_11ArrayEngineIfLm128EEENS1_6LayoutINS2_IJNS2_IJNS3_ILi2EEESR_EEESR_NS3_ILi16EEEEEENS2_IJNS2_IJSG_SR_EEENS3_ILi4EEENS3_ILi8EEEEEEEEEENS_7SoftmaxILi4ELi0EEEEEbRKNSB_6ParamsERT0_RT1_iRKNS_16SeqlenInfoQKNewKILb1ELb1EEENS2_IJiiiiEEERT_ENKUlvE_clEv) ;  /* 0x0001882000007944 */ /* 0x008fea0003c00000 */
[----:B------:R-:W-:Y:S05]  /*86b0*/  BSYNC B2 ;  /* 0x0000000000027941 */ /* 0x000fea0003800000 */
.L_x_3433:
[----:B------:R-:W2:Y:S01]  /*86c0*/  LDL R29, [R1+0x10] ;  /* 0x00001000011d7983 */ /* 0x000ea20000100800 */
[----:B------:R-:W-:-:S04]  /*86d0*/  DEPBAR.LE SB0, 0x0 ;  /* 0x000080000000791a */ /* 0x000fc80000000000 */
[----:B------:R3:W5:Y:S01]  /*86e0*/  LDL R120, [R1] ;  /* 0x0000000001787983 */ /* 0x0007620000100800 */
[----:B------:R-:W-:Y:S03]  /*86f0*/  WARPSYNC 0xffffffff ;  /* 0xffffffff00007948 */ /* 0x000fe60003800000 */
[----:B------:R-:W4:Y:S01]  /*8700*/  S2R R28, SR_CTAID.Y ;  /* 0x00000000001c7919 */ /* 0x000f220000002600 */
[----:B------:R-:W-:-:S03]  /*8710*/  SHF.L.U32 R216, R7, 0x1, RZ ;  /* 0x0000000107d87819 */ /* 0x000fc600000006ff */
[----:B------:R-:W-:Y:S01]  /*8720*/  BAR.SYNC.DEFER_BLOCKING 0x0 ;  /* 0x0000000000007b1d */ /* 0x000fe20000010000 */
[----:B------:R-:W-:-:S05]  /*8730*/  SHF.L.U32 R224, R0, 0x1, RZ ;  /* 0x0000000100e07819 */ /* 0x000fca00000006ff */
[----:B------:R-:W1:Y:S01]  /*8740*/  S2R R11, SR_CTAID.Y ;  /* 0x00000000000b7919 */ /* 0x000e620000002600 */
[----:B------:R-:W-:Y:S02]  /*8750*/  IMAD R0, R4, 0x2, R216 ;  /* 0x0000000204007824 */ /* 0x000fe400078e02d8 */
[----:B------:R-:W-:Y:S01]  /*8760*/  IMAD.WIDE.U32 R2, R240, c[0x0][0x208], RZ ;  /* 0x00008200f0027a25 */ /* 0x000fe200078e00ff */
[----:B----4-:R-:W-:Y:S02]  /*8770*/  SHF.R.S32.HI R28, RZ, 0x1f, R28 ;  /* 0x0000001fff1c7819 */ /* 0x010fe4000001141c */
[----:B------:R-:W4:Y:S04]  /*8780*/  LDSM.16.M88.4 R72, [R0+0x5080] ;  /* 0x005080000048783b */ /* 0x000f280000000200 */
[----:B------:R-:W2:Y:S04]  /*8790*/  LDSM.16.M88.4 R80, [R0+0x5880] ;  /* 0x005880000050783b */ /* 0x000ea80000000200 */
[----:B------:R3:W2:Y:S01]  /*87a0*/  LDSM.16.M88.4 R88, [R0+0x6080] ;  /* 0x006080000058783b */ /* 0x0006a20000000200 */
[----:B------:R-:W-:-:S02]  /*87b0*/  IMAD R28, R28, c[0x0][0x210], RZ ;  /* 0x000084001c1c7a24 */ /* 0x000fc400078e02ff */
[C---:B-1----:R-:W-:Y:S01]  /*87c0*/  IMAD.WIDE.U32 R30, R11.reuse, c[0x0][0x210], RZ ;  /* 0x000084000b1e7a25 */ /* 0x042fe200078e00ff */
[----:B------:R1:W1:Y:S03]  /*87d0*/  LDSM.16.M88.4 R16, [R224+0x8080] ;  /* 0x00808000e010783b */ /* 0x0002660000000200 */
[----:B------:R-:W-:Y:S01]  /*87e0*/  IMAD R28, R11, c[0x0][0x214], R28 ;  /* 0x000085000b1c7a24 */ /* 0x000fe200078e021c */
[----:B------:R1:W1:Y:S04]  /*87f0*/  LDSM.16.M88.4 R12, [R224+0xa080] ;  /* 0x00a08000e00c783b */ /* 0x0002680000000200 */
[----:B------:R1:W1:Y:S04]  /*8800*/  LDSM.16.M88.4 R48, [R216+0x5080] ;  /* 0x00508000d830783b */ /* 0x0002680000000200 */
[----:B------:R1:W1:Y:S04]  /*8810*/  LDSM.16.M88.4 R44, [R216+0x5880] ;  /* 0x00588000d82c783b */ /* 0x0002680000000200 */
[----:B------:R1:W1:Y:S01]  /*8820*/  LDSM.16.M88.4 R40, [R216+0x6080] ;  /* 0x00608000d828783b */ /* 0x0002620000000200 */
[----:B---3--:R-:W-:-:S04]  /*8830*/  IMAD R0, R139, c[0x0][0x208], RZ ;  /* 0x000082008b007a24 */ /* 0x008fc800078e02ff */
[----:B------:R-:W-:-:S04]  /*8840*/  IMAD R0, R240, c[0x0][0x20c], R0 ;  /* 0x00008300f0007a24 */ /* 0x000fc800078e0200 */
[----:B------:R-:W-:Y:S02]  /*8850*/  IMAD.IADD R3, R3, 0x1, R0 ;  /* 0x0000000103037824 */ /* 0x000fe400078e0200 */
[----:B------:R-:W-:Y:S02]  /*8860*/  IMAD R0, R140, c[0x0][0x218], RZ ;  /* 0x000086008c007a24 */ /* 0x000fe400078e02ff */
[----:B------:R-:W-:Y:S01]  /*8870*/  IMAD.WIDE.U32 R2, R237, c[0x0][0x218], R2 ;  /* 0x00008600ed027a25 */ /* 0x000fe200078e0002 */
[----:B------:R-:W-:Y:S02]  /*8880*/  LEA R226, R9, R224, 0x1 ;  /* 0x000000e009e27211 */ /* 0x000fe400078e08ff */
[----:B------:R-:W-:Y:S01]  /*8890*/  IADD3 R28, R31, R28, RZ ;  /* 0x0000001c1f1c7210 */ /* 0x000fe20007ffe0ff */
[----:B------:R-:W-:Y:S01]  /*88a0*/  IMAD R11, R237, c[0x0][0x21c], R0 ;  /* 0x00008700ed0b7a24 */ /* 0x000fe200078e0200 */
[----:B------:R-:W-:Y:S01]  /*88b0*/  IADD3 R2, P1, R30, R2, RZ ;  /* 0x000000021e027210 */ /* 0x000fe20007f3e0ff */
[----:B------:R3:W1:Y:S01]  /*88c0*/  LDSM.16.M88.4 R24, [R226+0x8080] ;  /* 0x00808000e218783b */ /* 0x0006620000000200 */
[----:B------:R-:W-:-:S02]  /*88d0*/  IADD3 R0, R216, 0x5080, RZ ;  /* 0x00005080d8007810 */ /* 0x000fc40007ffe0ff */
[----:B------:R-:W-:Y:S01]  /*88e0*/  LEA R7, P0, R2, c[0x0][0x1f8], 0x1 ;  /* 0x00007e0002077a11 */ /* 0x000fe200078008ff */
[----:B------:R3:W1:Y:S01]  /*88f0*/  LDSM.16.M88.4 R20, [R226+0xa080] ;  /* 0x00a08000e214783b */ /* 0x0006620000000200 */
[----:B------:R-:W-:Y:S02]  /*8900*/  IADD3.X R3, R28, R3, R11, P1, !PT ;  /* 0x000000031c037210 */ /* 0x000fe40000ffe40b */
[----:B------:R-:W-:Y:S02]  /*8910*/  LEA R223, R4, R0, 0x1 ;  /* 0x0000000004df7211 */ /* 0x000fe400078e08ff */
[----:B------:R-:W-:Y:S01]  /*8920*/  LEA.HI.X R4, R2, c[0x0][0x1fc], R3, 0x1, P0 ;  /* 0x00007f0002047a11 */ /* 0x000fe200000f0c03 */
[----:B--2---:R3:W-:Y:S01]  /*8930*/  STL [R1+0x70], R29 ;  /* 0x0000701d01007387 */ /* 0x0047e20000100800 */
[----:B------:R-:W-:Y:S05]  /*8940*/  BRA.DIV ~URZ, `(.L_x_3434) ;  /* 0x00014b627f007947 */ /* 0x000fea000b800000 */
[----:B-1--4-:R-:W2:Y:S04]  /*8950*/  LDL R35, [R1+0x80] ;  /* 0x0000800001237983 */ /* 0x012ea80000100800 */
[----:B------:R-:W4:Y:S04]  /*8960*/  LDL R30, [R1+0xd8] ;  /* 0x0000d800011e7983 */ /* 0x000f280000100800 */
[----:B---3--:R-:W3:Y:S04]  /*8970*/  LDL R2, [R1+0xcc] ;  /* 0x0000cc0001027983 */ /* 0x008ee80000100800 */
[----:B------:R-:W1:Y:S04]  /*8980*/  SHFL.IDX PT, R11, R7, RZ, 0x181f ;  /* 0x00181fff070b7589 */ /* 0x000e6800000e0000 */
[----:B------:R-:W1:Y:S04]  /*8990*/  SHFL.IDX PT, R33, R4, RZ, 0x181f ;  /* 0x00181fff04217589 */ /* 0x000e6800000e0000 */
[----:B------:R-:W1:Y:S04]  /*89a0*/  SHFL.IDX PT, R32, R7, 0x1, 0x181f ;  /* 0x00381f0007207f89 */ /* 0x000e6800000e0000 */
[----:B------:R-:W1:Y:S01]  /*89b0*/  SHFL.IDX PT, R34, R4, 0x1, 0x181f ;  /* 0x00381f0004227f89 */ /* 0x000e6200000e0000 */
[----:B------:R-:W-:-:S04]  /*89c0*/  IMAD.SHL.U32 R0, R238, 0x2, RZ ;  /* 0x00000002ee007824 */ /* 0x000fc800078e00ff */
[----:B------:R-:W-:Y:S01]  /*89d0*/  IMAD.MOV.U32 R238, RZ, RZ, R0 ;  /* 0x000000ffffee7224 */ /* 0x000fe200078e0000 */
[----:B------:R-:W-:Y:S01]  /*89e0*/  IADD3 R239, R0, 0x2080, RZ ;  /* 0x0000208000ef7810 */ /* 0x000fe20007ffe0ff */
[C---:B--2---:R-:W-:Y:S01]  /*89f0*/  IMAD.WIDE R36, R35.reuse, 0x2, RZ ;  /* 0x0000000223247825 */ /* 0x044fe200078e02ff */
[----:B------:R-:W-:-:S04]  /*8a00*/  ISETP.GE.AND P1, PT, R35, c[0x0][0x1d4], PT ;  /* 0x0000750023007a0c */ /* 0x000fc80003f26270 */
[-C--:B-1----:R-:W-:Y:S02]  /*8a10*/  IADD3 R28, P0, R11, R36.reuse, RZ ;  /* 0x000000240b1c7210 */ /* 0x082fe40007f1e0ff */
[----:B------:R-:W-:Y:S02]  /*8a20*/  ISETP.LT.OR P3, PT, R116, 0x1, P1 ;  /* 0x000000017400780c */ /* 0x000fe40000f61670 */
[----:B----4-:R-:W-:Y:S01]  /*8a30*/  ISETP.GE.AND P2, PT, R30, c[0x0][0x1d4], PT ;  /* 0x000075001e007a0c */ /* 0x010fe20003f46270 */
[----:B------:R-:W-:Y:S01]  /*8a40*/  IMAD.X R29, R33, 0x1, R37, P0 ;  /* 0x00000001211d7824 */ /* 0x000fe200000e0625 */
[----:B------:R-:W-:Y:S01]  /*8a50*/  IADD3 R30, P0, R32, R36, RZ ;  /* 0x00000024201e7210 */ /* 0x000fe20007f1e0ff */
[----:B---3--:R-:W-:-:S04]  /*8a60*/  IMAD.WIDE R2, R2, 0x2, RZ ;  /* 0x0000000202027825 */ /* 0x008fc800078e02ff */
[----:B------:R-:W-:Y:S01]  /*8a70*/  IMAD.X R31, R34, 0x1, R37, P0 ;  /* 0x00000001221f7824 */ /* 0x000fe200000e0625 */
[----:B------:R-:W-:-:S03]  /*8a80*/  ISETP.LT.OR P0, PT, R116, 0x1, P2 ;  /* 0x000000017400780c */ /* 0x000fc60001701670 */
[----:B------:R1:W-:Y:S01]  /*8a90*/  LDGSTS.E.BYPASS.LTC128B.128 [R0+0x2080], [R28.64], !P3 ;  /* 0x020800001c007fae */ /* 0x0003e2000d901d46 */
[----:B------:R-:W-:Y:S01]  /*8aa0*/  ISETP.LT.OR P4, PT, R116, 0x11, P1 ;  /* 0x000000117400780c */ /* 0x000fe20000f81670 */
[--C-:B------:R-:W-:Y:S01]  /*8ab0*/  IMAD.MOV.U32 R38, RZ, RZ, R35.reuse ;  /* 0x000000ffff267224 */ /* 0x100fe200078e0023 */
[----:B------:R-:W-:Y:S02]  /*8ac0*/  SHF.R.S32.HI R39, RZ, 0x1f, R35 ;  /* 0x0000001fff277819 */ /* 0x000fe40000011423 */
        /* <DEDUP_REMOVED lines=8> */
[----:B-1----:R-:W-:-:S05]  /*8b50*/  IADD3 R28, P0, R32, R2, RZ ;  /* 0x00000002201c7210 */ /* 0x002fca0007f1e0ff */
[----:B------:R-:W-:-:S05]  /*8b60*/  IMAD.X R29, R34, 0x1, R3, P0 ;  /* 0x00000001221d7824 */ /* 0x000fca00000e0603 */
[----:B------:R2:W-:Y:S01]  /*8b70*/  LDGSTS.E.BYPASS.LTC128B.128 [R0+0x4080], [R28.64], !P3 ;  /* 0x040800001c007fae */ /* 0x0005e2000d901d46 */
[----:B------:R-:W-:Y:S01]  /*8b80*/  PLOP3.LUT P0, PT, P2, PT, PT, 0x80, 0x0 ;  /* 0x000000000000781c */ /* 0x000fe2000170f070 */
[----:B------:R-:W-:Y:S02]  /*8b90*/  IMAD.MOV.U32 R60, RZ, RZ, R36 ;  /* 0x000000ffff3c7224 */ /* 0x000fe400078e0024 */
[----:B------:R-:W-:Y:S02]  /*8ba0*/  IMAD.MOV.U32 R63, RZ, RZ, R37 ;  /* 0x000000ffff3f7224 */ /* 0x000fe400078e0025 */
[----:B------:R-:W-:Y:S02]  /*8bb0*/  IMAD.MOV.U32 R62, RZ, RZ, R2 ;  /* 0x000000ffff3e7224 */ /* 0x000fe400078e0002 */
[----:B------:R-:W-:Y:S02]  /*8bc0*/  IMAD.MOV.U32 R61, RZ, RZ, R3 ;  /* 0x000000ffff3d7224 */ /* 0x000fe400078e0003 */
.L_x_3601:
[----:B--234-:R-:W2:Y:S01]  /*8bd0*/  LDL R0, [R1+0x98] ;  /* 0x0000980001007983 */ /* 0x01cea20000100800 */
[C---:B------:R-:W-:Y:S01]  /*8be0*/  HMMA.16816.F32 R36, R12.reuse, R48, RZ ;  /* 0x000000300c24723c */ /* 0x040fe200000018ff */
[----:B------:R-:W-:Y:S01]  /*8bf0*/  ISETP.LT.OR P3, PT, R116, 0x21, P1 ;  /* 0x000000217400780c */ /* 0x000fe20000f61670 */
[----:B------:R-:W-:Y:S01]  /*8c00*/  IMAD R225, R8, 0x2, R224 ;  /* 0x0000000208e17824 */ /* 0x000fe200078e02e0 */
[----:B------:R-:W-:Y:S01]  /*8c10*/  ISETP.LT.OR P1, PT, R116, 0x21, P0 ;  /* 0x000000217400780c */ /* 0x000fe20000721670 */
[----:B------:R-:W-:Y:S01]  /*8c20*/  IMAD R227, R8, 0x2, R226 ;  /* 0x0000000208e37824 */ /* 0x000fe200078e02e2 */
[----:B------:R-:W-:Y:S01]  /*8c30*/  IADD3 R2, P2, R4, R60, RZ ;  /* 0x0000003c04027210 */ /* 0x000fe20007f5e0ff */
[C---:B------:R-:W-:Y:S01]  /*8c40*/  IMAD R221, R6.reuse, 0x2, R223 ;  /* 0x0000000206dd7824 */ /* 0x040fe200078e02df */
[----:B------:R-:W-:Y:S01]  /*8c50*/  LEA R222, R6, R216, 0x1 ;  /* 0x000000d806de7211 */ /* 0x000fe200078e08ff */
[C---:B------:R-:W-:Y:S01]  /*8c60*/  HMMA.16816.F32 R32, R12.reuse, R44, RZ ;  /* 0x0000002c0c20723c */ /* 0x040fe200000018ff */
[----:B------:R-:W-:Y:S01]  /*8c70*/  LEA R228, R9, R225, 0x1 ;  /* 0x000000e109e47211 */ /* 0x000fe200078e08ff */
[C---:B------:R-:W-:Y:S01]  /*8c80*/  IMAD.X R3, R11.reuse, 0x1, R63, P2 ;  /* 0x000000010b037824 */ /* 0x040fe200010e063f */
[----:B------:R-:W-:Y:S04]  /*8c90*/  BSSY B0, `(.L_x_3435) ;  /* 0x00000e6000007945 */ /* 0x000fe80003800000 */
[----:B------:R-:W-:Y:S01]  /*8ca0*/  @!PT LDS RZ, [RZ] ;  /* 0x00000000fffff984 */ /* 0x000fe20000000800 */
[----:B------:R-:W-:Y:S01]  /*8cb0*/  @!PT LDS RZ, [RZ] ;  /* 0x00000000fffff984 */ /* 0x000fe20000000800 */
[----:B------:R-:W-:Y:S01]  /*8cc0*/  @!PT LDS RZ, [RZ] ;  /* 0x00000000fffff984 */ /* 0x000fe20000000800 */
[----:B------:R1:W-:Y:S01]  /*8cd0*/  LDGSTS.E.BYPASS.LTC128B.128 [R238+0x3080], [R2.64], !P3 ;  /* 0x0308000002ee7fae */ /* 0x0003e2000d901d46 */
[C---:B------:R-:W-:Y:S08]  /*8ce0*/  HMMA.16816.F32 R52, R12.reuse, R50, RZ ;  /* 0x000000320c34723c */ /* 0x040ff000000018ff */
[C---:B------:R-:W-:Y:S08]  /*8cf0*/  HMMA.16816.F32 R28, R12.reuse, R40, RZ ;  /* 0x000000280c1c723c */ /* 0x040ff000000018ff */
[C---:B------:R-:W-:Y:S08]  /*8d00*/  HMMA.16816.F32 R56, R12.reuse, R46, RZ ;  /* 0x0000002e0c38723c */ /* 0x040ff000000018ff */
[----:B------:R-:W-:Y:S07]  /*8d10*/  HMMA.16816.F32 R64, R12, R42, RZ ;  /* 0x0000002a0c40723c */ /* 0x000fee00000018ff */
[----:B------:R-:W-:Y:S01]  /*8d20*/  IADD3 R12, P0, R4, R62, RZ ;  /* 0x0000003e040c7210 */ /* 0x000fe20007f1e0ff */
[----:B------:R-:W-:Y:S04]  /*8d30*/  HMMA.16816.F32 R68, R16, R48, RZ ;  /* 0x000000301044723c */ /* 0x000fe800000018ff */
[----:B------:R-:W-:-:S04]  /*8d40*/  IMAD.X R13, R11, 0x1, R61, P0 ;  /* 0x000000010b0d7824 */ /* 0x000fc800000e063d */
[C---:B------:R-:W-:Y:S01]  /*8d50*/  HMMA.16816.F32 R76, R16.reuse, R44, RZ ;  /* 0x0000002c104c723c */ /* 0x040fe200000018ff */
[----:B------:R3:W-:Y:S04]  /*8d60*/  LDGSTS.E.BYPASS.LTC128B.128 [R238+0x4880], [R12.64], !P1 ;  /* 0x048800000cee7fae */ /* 0x0007e8000c901d46 */
[----:B------:R-:W0:Y:S03]  /*8d70*/  LDGDEPBAR ;  /* 0x00000000000079af */ /* 0x000e260000000000 */
[C---:B------:R-:W-:Y:S08]  /*8d80*/  HMMA.16816.F32 R48, R16.reuse, R50, RZ ;  /* 0x000000321030723c */ /* 0x040ff000000018ff */
[C---:B------:R-:W-:Y:S08]  /*8d90*/  HMMA.16816.F32 R84, R16.reuse, R40, RZ ;  /* 0x000000281054723c */ /* 0x040ff000000018ff */
[C---:B------:R-:W-:Y:S01]  /*8da0*/  HMMA.16816.F32 R44, R16.reuse, R46, RZ ;  /* 0x0000002e102c723c */ /* 0x040fe200000018ff */
[----:B---3--:R-:W-:Y:S07]  /*8db0*/  LDSM.16.M88.4 R12, [R227+0xa080] ;  /* 0x00a08000e30c783b */ /* 0x008fee0000000200 */
[----:B------:R-:W-:Y:S01]  /*8dc0*/  HMMA.16816.F32 R96, R16, R42, RZ ;  /* 0x0000002a1060723c */ /* 0x000fe200000018ff */
[----:B------:R-:W-:Y:S04]  /*8dd0*/  LDSM.16.M88.4 R16, [R225+0xa080] ;  /* 0x00a08000e110783b */ /* 0x000fe80000000200 */
[----:B------:R-:W-:Y:S03]  /*8de0*/  LDSM.16.M88.4 R40, [R222+0x6080] ;  /* 0x00608000de28783b */ /* 0x000fe60000000200 */
[C---:B------:R-:W-:Y:S01]  /*8df0*/  HMMA.16816.F32 R112, R20.reuse, R72, R36 ;  /* 0x000000481470723c */ /* 0x040fe20000001824 */
[----:B------:R-:W3:Y:S07]  /*8e00*/  LDSM.16.M88.4 R36, [R222+0x5080] ;  /* 0x00508000de24783b */ /* 0x000eee0000000200 */
[C---:B------:R-:W-:Y:S01]  /*8e10*/  HMMA.16816.F32 R108, R20.reuse, R80, R32 ;  /* 0x00000050146c723c */ /* 0x040fe20000001820 */
[----:B------:R-:W4:Y:S07]  /*8e20*/  LDSM.16.M88.4 R32, [R222+0x5880] ;  /* 0x00588000de20783b */ /* 0x000f2e0000000200 */
        /* <DEDUP_REMOVED lines=10> */
[----:B------:R-:W1:Y:S07]  /*8ed0*/  LDSM.16.M88.4 R44, [R221] ;  /* 0x00000000dd2c783b */ /* 0x000e6e0000000200 */
[C---:B------:R-:W-:Y:S01]  /*8ee0*/  HMMA.16816.F32 R60, R24.reuse, R80, R76 ;  /* 0x00000050183c723c */ /* 0x040fe2000000184c */
[----:B------:R-:W1:Y:S07]  /*8ef0*/  LDSM.16.M88.4 R76, [R221+0x1000] ;  /* 0x00100000dd4c783b */ /* 0x000e6e0000000200 */
[C---:B------:R-:W-:Y:S08]  /*8f00*/  HMMA.16816.F32 R56, R24.reuse, R88, R84 ;  /* 0x000000581838723c */ /* 0x040ff00000001854 */
[----:B------:R-:W-:Y:S01]  /*8f10*/  HMMA.16816.F32 R80, R24, R90, R96 ;  /* 0x0000005a1850723c */ /* 0x000fe20000001860 */
[----:B------:R-:W-:Y:S07]  /*8f20*/  LDSM.16.M88.4 R24, [R224+0xe080] ;  /* 0x00e08000e018783b */ /* 0x000fee0000000200 */
[C---:B---3--:R-:W-:Y:S08]  /*8f30*/  HMMA.16816.F32 R84, R16.reuse, R36, R112 ;  /* 0x000000241054723c */ /* 0x048ff00000001870 */
[C---:B----4-:R-:W-:Y:S08]  /*8f40*/  HMMA.16816.F32 R96, R16.reuse, R32, R108 ;  /* 0x000000201060723c */ /* 0x050ff0000000186c */
[C---:B------:R-:W-:Y:S08]  /*8f50*/  HMMA.16816.F32 R88, R16.reuse, R38, R92 ;  /* 0x000000261058723c */ /* 0x040ff0000000185c */
[C---:B------:R-:W-:Y:S08]  /*8f60*/  HMMA.16816.F32 R104, R16.reuse, R40, R104 ;  /* 0x000000281068723c */ /* 0x040ff00000001868 */
[----:B------:R-:W-:Y:S08]  /*8f70*/  HMMA.16816.F32 R100, R16, R34, R100 ;  /* 0x000000221064723c */ /* 0x000ff00000001864 */
[C---:B-1----:R-:W-:Y:S08]  /*8f80*/  HMMA.16816.F32 R92, R20.reuse, R36, R68 ;  /* 0x00000024145c723c */ /* 0x042ff00000001844 */
[----:B------:R-:W-:Y:S01]  /*8f90*/  HMMA.16816.F32 R64, R20, R38, R64 ;  /* 0x000000261440723c */ /* 0x000fe20000001840 */
[----:B------:R-:W1:Y:S07]  /*8fa0*/  LDSM.16.M88.4 R36, [R216+0x6880] ;  /* 0x00688000d824783b */ /* 0x000e6e0000000200 */
        /* <DEDUP_REMOVED lines=8> */
[----:B------:R-:W4:Y:S07]  /*9030*/  LDSM.16.M88.4 R20, [R216+0x7880] ;  /* 0x00788000d814783b */ /* 0x000f2e0000000200 */
[C---:B------:R-:W-:Y:S08]  /*9040*/  HMMA.16816.F32 R48, R12.reuse, R44, R84 ;  /* 0x0000002c0c30723c */ /* 0x040ff00000001854 */
[----:B------:R-:W-:Y:S01]  /*9050*/  HMMA.16816.F32 R40, R12, R46, R88 ;  /* 0x0000002e0c28723c */ /* 0x000fe20000001858 */
[----:B--2---:R-:W-:-:S07]  /*9060*/  ISETP.GT.AND P0, PT, R142, R0, PT ;  /* 0x000000008e00720c */ /* 0x004fce0003f04270 */
[C---:B------:R-:W-:Y:S08]  /*9070*/  HMMA.16816.F32 R68, R12.reuse, R72, R96 ;  /* 0x000000480c44723c */ /* 0x040ff00000001860 */
[C---:B------:R-:W-:Y:S08]  /*9080*/  HMMA.16816.F32 R80, R12.reuse, R74, R100 ;  /* 0x0000004a0c50723c */ /* 0x040ff00000001864 */
[C---:B------:R-:W-:Y:S08]  /*9090*/  HMMA.16816.F32 R84, R12.reuse, R76, R104 ;  /* 0x0000004c0c54723c */ /* 0x040ff00000001868 */
[----:B------:R-:W-:Y:S01]  /*90a0*/  HMMA.16816.F32 R100, R12, R78, R52 ;  /* 0x0000004e0c64723c */ /* 0x000fe20000001834 */
[----:B------:R-:W-:Y:S04]  /*90b0*/  LDSM.16.M88.4 R12, [R226+0xe080] ;  /* 0x00e08000e20c783b */ /* 0x000fe80000000200 */
[----:B------:R-:W2:Y:S03]  /*90c0*/  LDSM.16.M88.4 R52, [R223+0x2000] ;  /* 0x00200000df34783b */ /* 0x000ea60000000200 */
[C---:B------:R-:W-:Y:S01]  /*90d0*/  HMMA.16816.F32 R104, R28.reuse, R46, R64 ;  /* 0x0000002e1c68723c */ /* 0x040fe20000001840 */
[----:B------:R-:W1:Y:S07]  /*90e0*/  LDSM.16.M88.4 R64, [R223+0x2800] ;  /* 0x00280000df40783b */ /* 0x000e6e0000000200 */
[C---:B------:R-:W-:Y:S08]  /*90f0*/  HMMA.16816.F32 R92, R28.reuse, R44, R92 ;  /* 0x0000002c1c5c723c */ /* 0x040ff0000000185c */
[C---:B------:R-:W-:Y:S08]  /*9100*/  HMMA.16816.F32 R108, R28.reuse, R72, R108 ;  /* 0x000000481c6c723c */ /* 0x040ff0000000186c */
        /* <DEDUP_REMOVED lines=8> */
[----:B----4-:R-:W-:Y:S08]  /*9190*/  HMMA.16816.F32 R40, R24, R20, R84 ;  /* 0x000000141828723c */ /* 0x010ff00000001854 */
[C---:B------:R-:W-:Y:S08]  /*91a0*/  HMMA.16816.F32 R80, R16.reuse, R36, R92 ;  /* 0x000000241050723c */ /* 0x040ff0000000185c */
[----:B------:R-:W-:Y:S08]  /*91b0*/  HMMA.16816.F32 R76, R16, R38, R104 ;  /* 0x00000026104c723c */ /* 0x000ff00000001868 */
[----:B------:R-:W-:Y:S01]  /*91c0*/  HMMA.16816.F32 R72, R24, R22, R100 ;  /* 0x000000161848723c */ /* 0x000fe20000001864 */
[----:B------:R-:W-:Y:S07]  /*91d0*/  LDSM.16.M88.4 R24, [R225+0xe080] ;  /* 0x00e08000e118783b */ /* 0x000fee0000000200 */
[C---:B------:R-:W-:Y:S08]  /*91e0*/  HMMA.16816.F32 R68, R16.reuse, R32, R108 ;  /* 0x000000201044723c */ /* 0x040ff0000000186c */
[C---:B------:R-:W-:Y:S08]  /*91f0*/  HMMA.16816.F32 R36, R16.reuse, R34, R112 ;  /* 0x000000221024723c */ /* 0x040ff00000001870 */
[C---:B------:R-:W-:Y:S08]  /*9200*/  HMMA.16816.F32 R32, R16.reuse, R20, R116 ;  /* 0x000000141020723c */ /* 0x040ff00000001874 */
[----:B------:R-:W-:Y:S01]  /*9210*/  HMMA.16816.F32 R16, R16, R22, R96 ;  /* 0x000000161010723c */ /* 0x000fe20000001860 */
[----:B------:R-:W-:Y:S07]  /*9220*/  LDSM.16.M88.4 R20, [R225+0xc080] ;  /* 0x00c08000e114783b */ /* 0x000fee0000000200 */
[C---:B--2---:R-:W-:Y:S01]  /*9230*/  HMMA.16816.F32 R116, R12.reuse, R52, R48 ;  /* 0x000000340c74723c */ /* 0x044fe20000001830 */
        /* <DEDUP_REMOVED lines=8> */
[----:B------:R-:W-:Y:S08]  /*92c0*/  HMMA.16816.F32 R100, R28, R58, R76 ;  /* 0x0000003a1c64723c */ /* 0x000ff0000000184c */
[----:B------:R-:W-:Y:S01]  /*92d0*/  HMMA.16816.F32 R60, R12, R66, R72 ;  /* 0x000000420c3c723c */ /* 0x000fe20000001848 */
[----:B------:R-:W-:Y:S07]  /*92e0*/  LDSM.16.M88.4 R12, [R228+0xe080] ;  /* 0x00e08000e40c783b */ /* 0x000fee0000000200 */
[C---:B------:R-:W-:Y:S08]  /*92f0*/  HMMA.16816.F32 R96, R28.reuse, R52, R68 ;  /* 0x000000341c60723c */ /* 0x040ff00000001844 */
        /* <DEDUP_REMOVED lines=13> */
[C---:B------:R-:W-:Y:S08]  /*93d0*/  HMMA.16816.F32 R76, R24.reuse, R46, R112 ;  /* 0x0000002e184c723c */ /* 0x040ff00000001870 */
[C---:B---3--:R-:W-:Y:S08]  /*93e0*/  HMMA.16816.F32 R72, R24.reuse, R40, R108 ;  /* 0x000000281848723c */ /* 0x048ff0000000186c */
        /* <DEDUP_REMOVED lines=43> */
[----:B------:R-:W-:-:S05]  /*96a0*/  SHF.R.S32.HI R0, RZ, 0x1f, R240 ;  /* 0x0000001fff007819 */ /* 0x000fca00000114f0 */
[----:B------:R-:W-:-:S04]  /*96b0*/  IMAD R0, R0, c[0x0][0x1e0], RZ ;  /* 0x0000780000007a24 */ /* 0x000fc800078e02ff */
[----:B------:R-:W-:-:S04]  /*96c0*/  IMAD R0, R240, c[0x0][0x1e4], R0 ;  /* 0x00007900f0007a24 */ /* 0x000fc800078e0200 */
[----:B------:R-:W-:Y:S01]  /*96d0*/  IMAD.IADD R3, R3, 0x1, R0 ;  /* 0x0000000103037824 */ /* 0x000fe200078e0200 */
[----:B-1----:R-:W-:Y:S01]  /*96e0*/  SHF.R.S32.HI R125, RZ, 0x1f, R122 ;  /* 0x0000001fff7d7819 */ /* 0x002fe2000001147a */
[----:B---3--:R-:W-:-:S04]  /*96f0*/  IMAD.WIDE.U32 R122, R124, c[0x0][0x1e8], RZ ;  /* 0x00007a007c7a7a25 */ /* 0x008fc800078e00ff */
[----:B------:R-:W-:-:S04]  /*9700*/  IMAD R11, R125, c[0x0][0x1e8], RZ ;  /* 0x00007a007d0b7a24 */ /* 0x000fc800078e02ff */
[----:B------:R-:W-:-:S05]  /*9710*/  IMAD R11, R124, c[0x0][0x1ec], R11 ;  /* 0x00007b007c0b7a24 */ /* 0x000fca00078e020b */
[----:B------:R-:W-:Y:S02]  /*9720*/  IADD3 R11, R123, R11, RZ ;  /* 0x0000000b7b0b7210 */ /* 0x000fe40007ffe0ff */
[----:B--2---:R-:W-:Y:S01]  /*9730*/  SHF.R.S32.HI R0, RZ, 0x1f, R237 ;  /* 0x0000001fff007819 */ /* 0x004fe200000114ed */
        /* <DEDUP_REMOVED lines=9> */
.L_x_3602:
[----:B------:R-:W-:Y:S05]  /*97d0*/  BRA.DIV ~URZ, `(.L_x_3438) ;  /* 0x000142427f007947 */ /* 0x000fea000b800000 */
[----:B------:R-:W3:Y:S04]  /*97e0*/  LDL.64 R24, [R1+0xa8] ;  /* 0x0000a80001187983 */ /* 0x000ee80000100a00 */
[----:B------:R-:W4:Y:S04]  /*97f0*/  LDL R2, [R1+0xcc] ;  /* 0x0000cc0001027983 */ /* 0x000f280000100800 */
[----:B--2---:R-:W2:Y:S04]  /*9800*/  LDL R21, [R1+0x80] ;  /* 0x0000800001157983 */ /* 0x004ea80000100800 */
[----:B------:R-:W2:Y:S04]  /*9810*/  LDL R20, [R1+0xd8] ;  /* 0x0000d80001147983 */ /* 0x000ea80000100800 */
[----:B------:R-:W2:Y:S04]  /*9820*/  LDL R22, [R1+0xd4] ;  /* 0x0000d40001167983 */ /* 0x000ea80000100800 */
[----:B------:R-:W1:Y:S04]  /*9830*/  SHFL.IDX PT, R6, R18, RZ, 0x181f ;  /* 0x00181fff12067589 */ /* 0x000e6800000e0000 */
[----:B------:R-:W1:Y:S04]  /*9840*/  SHFL.IDX PT, R7, R18, 0x1, 0x181f ;  /* 0x00381f0012077f89 */ /* 0x000e6800000e0000 */
[----:B------:R-:W1:Y:S01]  /*9850*/  SHFL.IDX PT, R11, R4, 0x1, 0x181f ;  /* 0x00381f00040b7f89 */ /* 0x000e6200000e0000 */
[----:B---3--:R-:W-:-:S02]  /*9860*/  IMAD.SHL.U32 R19, R24, 0x2, RZ ;  /* 0x0000000218137824 */ /* 0x008fc400078e00ff */
[----:B----4-:R-:W-:Y:S01]  /*9870*/  IMAD.SHL.U32 R0, R2, 0x2, RZ ;  /* 0x0000000202007824 */ /* 0x010fe200078e00ff */
[----:B------:R-:W-:Y:S02]  /*9880*/  SHF.L.U64.HI R3, R24, 0x1, R25 ;  /* 0x0000000118037819 */ /* 0x000fe40000010219 */
[----:B--2---:R-:W-:Y:S02]  /*9890*/  ISETP.GE.AND P3, PT, R21, c[0x0][0x1d4], PT ;  /* 0x0000750015007a0c */ /* 0x004fe40003f66270 */
[----:B-1----:R-:W-:Y:S02]  /*98a0*/  IADD3 R16, P0, R6, R19, RZ ;  /* 0x0000001306107210 */ /* 0x002fe40007f1e0ff */
        /* <DEDUP_REMOVED lines=21> */
.L_x_3603:
[----:B--234-:R-:W-:Y:S02]  /*9a00*/  IADD3 R0, -R11, 0x10, RZ ;  /* 0x000000100b007810 */ /* 0x01cfe40007ffe1ff */
[----:B-----5:R-:W-:Y:S02]  /*9a10*/  IADD3 R2, -R7, 0x10, RZ ;  /* 0x0000001007027810 */ /* 0x020fe40007ffe1ff */
[----:B------:R-:W-:Y:S02]  /*9a20*/  LOP3.LUT R0, R0, 0xf, RZ, 0xc0, !PT ;  /* 0x0000000f00007812 */ /* 0x000fe400078ec0ff */
[----:B------:R-:W-:Y:S02]  /*9a30*/  ISETP.NE.U32.AND P3, PT, R11, RZ, PT ;  /* 0x000000ff0b00720c */ /* 0x000fe40003f65070 */
[----:B------:R-:W-:-:S02]  /*9a40*/  IADD3 R6, P1, P0, R0, R4, R6 ;  /* 0x0000000400067210 */ /* 0x000fc4000783e006 */
        /* <DEDUP_REMOVED lines=10> */
.L_x_3436:
[----:B------:R-:W-:Y:S05]  /*9af0*/  BSYNC B0 ;  /* 0x0000000000007941 */ /* 0x000fea0003800000 */
.L_x_3435:
[----:B------:R-:W2:Y:S04]  /*9b00*/  LDL R12, [R1+0x4] ;  /* 0x00000400010c7983 */ /* 0x000ea80000100800 */
[----:B------:R-:W3:Y:S01]  /*9b10*/  LDL R15, [R1+0x70] ;  /* 0x00007000010f7983 */ /* 0x000ee20000100800 */
[----:B-----5:R-:W-:Y:S01]  /*9b20*/  SHF.R.S32.HI R0, RZ, 0x1f, R120 ;  /* 0x0000001fff007819 */ /* 0x020fe20000011478 */
[----:B------:R-:W-:Y:S02]  /*9b30*/  IMAD.MOV.U32 R14, RZ, RZ, 0x1 ;  /* 0x00000001ff0e7424 */ /* 0x000fe400078e00ff */
[----:B------:R-:W0:Y:S01]  /*9b40*/  LDGDEPBAR ;  /* 0x00000000000079af */ /* 0x000e220000000000 */
[CC--:B-1----:R-:W-:Y:S02]  /*9b50*/  LEA.HI R2, R0.reuse, R120.reuse, RZ, 0x2 ;  /* 0x0000007800027211 */ /* 0x0c2fe400078f10ff */
[----:B------:R-:W-:-:S02]  /*9b60*/  LEA.HI R0, R0, R120, RZ, 0x5 ;  /* 0x0000007800007211 */ /* 0x000fc400078f28ff */
        /* <DEDUP_REMOVED lines=17> */
[----:B------:R-:W-:Y:S02]  /*9c80*/  IMAD.IADD R3, R0, 0x1, -R3 ;  /* 0x0000000100037824 */ /* 0x000fe400078e0a03 */
[----:B------:R-:W-:Y:S02]  /*9c90*/  IMAD.SHL.U32 R16, R6, 0x10, RZ ;  /* 0x0000001006107824 */ /* 0x000fe400078e00ff */
[----:B------:R-:W-:Y:S01]  /*9ca0*/  IMAD.SHL.U32 R6, R3, 0x2, RZ ;  /* 0x0000000203067824 */ /* 0x000fe200078e00ff */
[----:B------:R-:W-:Y:S01]  /*9cb0*/  LOP3.LUT R11, R2, 0xffffffc0, RZ, 0xc0, !PT ;  /* 0xffffffc0020b7812 */ /* 0x000fe200078ec0ff */
[----:B------:R-:W-:Y:S01]  /*9cc0*/  STL [R1+0xc4], R17 ;  /* 0x0000c41101007387 */ /* 0x000fe20000100800 */
[----:B------:R-:W-:-:S03]  /*9cd0*/  ISETP.NE.AND P0, PT, R14, c[0x0][0x2c4], PT ;  /* 0x0000b1000e007a0c */ /* 0x000fc60003f05270 */
[----:B------:R-:W-:Y:S04]  /*9ce0*/  STL [R1+0xc0], R16 ;  /* 0x0000c01001007387 */ /* 0x000fe80000100800 */
[----:B------:R-:W-:Y:S01]  /*9cf0*/  STL [R1+0x90], R6 ;  /* 0x0000900601007387 */ /* 0x000fe20000100800 */
[----:B------:R-:W-:Y:S02]  /*9d00*/  IMAD.SHL.U32 R4, R7, 0x8, RZ ;  /* 0x0000000807047824 */ /* 0x000fe400078e00ff */
[----:B------:R-:W-:Y:S01]  /*9d10*/  IMAD.IADD R0, R121, 0x1, R5 ;  /* 0x0000000179007824 */ /* 0x000fe200078e0205 */
[----:B------:R1:W-:Y:S04]  /*9d20*/  STL [R1+0xbc], R11 ;  /* 0x0000bc0b01007387 */ /* 0x0003e80000100800 */
[----:B------:R4:W-:Y:S01]  /*9d30*/  STL [R1+0xb8], R4 ;  /* 0x0000b80401007387 */ /* 0x0009e20000100800 */
[----:B------:R-:W-:-:S02]  /*9d40*/  IMAD.IADD R14, R0, 0x1, -R6 ;  /* 0x00000001000e7824 */ /* 0x000fc400078e0a06 */
[----:B--2---:R-:W-:-:S05]  /*9d50*/  IMAD R2, R12, 0x80, R17 ;  /* 0x000000800c027824 */ /* 0x004fca00078e0211 */
[----:B------:R-:W-:-:S05]  /*9d60*/  IADD3 R2, R11, R2, R16 ;  /* 0x000000020b027210 */ /* 0x000fca0007ffe010 */
[----:B-1----:R-:W-:Y:S01]  /*9d70*/  IMAD.IADD R11, R4, 0x1, R2 ;  /* 0x00000001040b7824 */ /* 0x002fe200078e0202 */
[----:B------:R-:W-:Y:S02]  /*9d80*/  IADD3 R2, -R6, 0x1, R0 ;  /* 0x0000000106027810 */ /* 0x000fe40007ffe100 */
[----:B----4-:R-:W-:Y:S01]  /*9d90*/  LOP3.LUT R4, RZ, c[0x0][0x324], RZ, 0x33, !PT ;  /* 0x0000c900ff047a12 */ /* 0x010fe200078e33ff */
[----:B------:R-:W-:-:S04]  /*9da0*/  @P0 IMAD.HI.U32 R3, R11, c[0x0][0x2c8], RZ ;  /* 0x0000b2000b030a27 */ /* 0x000fc800078e00ff */
[----:B---3--:R-:W-:Y:S01]  /*9db0*/  IMAD.IADD R2, R2, 0x1, -R15 ;  /* 0x0000000102027824 */ /* 0x008fe200078e0a0f */
[----:B------:R-:W-:Y:S01]  /*9dc0*/  @P0 SHF.R.U32.HI R11, RZ, c[0x0][0x2cc], R3 ;  /* 0x0000b300ff0b0a19 */ /* 0x000fe20000011603 */
[----:B------:R-:W-:Y:S02]  /*9dd0*/  IMAD.IADD R15, R121, 0x1, -R6 ;  /* 0x00000001790f7824 */ /* 0x000fe400078e0a06 */
[C---:B------:R-:W-:Y:S01]  /*9de0*/  IMAD.IADD R13, R2.reuse, 0x1, R4 ;  /* 0x00000001020d7824 */ /* 0x040fe200078e0204 */
[----:B------:R-:W-:Y:S01]  /*9df0*/  IADD3 R12, R2, c[0x0][0x328], RZ ;  /* 0x0000ca00020c7a10 */ /* 0x000fe20007ffe0ff */
[----:B------:R-:W-:Y:S05]  /*9e00*/  BRA.DIV ~URZ, `(.L_x_3439) ;  /* 0x000140827f007947 */ /* 0x000fea000b800000 */
[----:B------:R1:W2:Y:S02]  /*9e10*/  SHFL.IDX PT, R2, R11, RZ, 0x1c1f ;  /* 0x001c1fff0b027589 */ /* 0x0002a400000e0000 */
.L_x_3604:
[----:B------:R-:W-:Y:S01]  /*9e20*/  IMAD.MOV.U32 R35, RZ, RZ, 0x1 ;  /* 0x00000001ff237424 */ /* 0x000fe200078e00ff */
[----:B------:R-:W-:Y:S01]  /*9e30*/  LOP3.LUT R229, R229, 0xfffffdff, RZ, 0xc0, !PT ;  /* 0xfffffdffe5e57812 */ /* 0x000fe200078ec0ff */
[--C-:B--2---:R-:W-:Y:S02]  /*9e40*/  IMAD.IADD R3, R12, 0x1, R2.reuse ;  /* 0x000000010c037824 */ /* 0x104fe400078e0202 */
[----:B------:R-:W-:Y:S01]  /*9e50*/  IMAD.IADD R0, R13, 0x1, R2 ;  /* 0x000000010d007824 */ /* 0x000fe200078e0202 */
[----:B------:R-:W-:-:S02]  /*9e60*/  ISETP.LE.AND P0, PT, R35, c[0x0][0x32c], PT ;  /* 0x0000cb0023007a0c */ /* 0x000fc40003f03270 */
[----:B------:R-:W-:-:S11]  /*9e70*/  IMNMX R4, R14, R3, PT ;  /* 0x000000030e047217 */ /* 0x000fd60003800200 */
[----:B------:R-:W-:Y:S01]  /*9e80*/  @P0 LOP3.LUT R229, R229, 0x200, RZ, 0xfc, !PT ;  /* 0x00000200e5e50812 */ /* 0x000fe200078efcff */
[----:B------:R-:W-:Y:S05]  /*9e90*/  @!P0 BRA `(.L_x_3440) ;  /* 0x0000013000008947 */ /* 0x000fea0003800000 */
[----:B------:R-:W2:Y:S01]  /*9ea0*/  LDL R6, [R1+0x70] ;  /* 0x0000700001067983 */ /* 0x000ea20000100800 */
        /* <DEDUP_REMOVED lines=10> */
.L_x_3442:
[----:B------:R-:W-:-:S13]  /*9f50*/  ISETP.NE.AND P0, PT, R35, c[0x0][0x32c], PT ;  /* 0x0000cb0023007a0c */ /* 0x000fda0003f05270 */
[----:B------:R-:W-:-:S05]  /*9f60*/  @P0 IMAD.HI.U32 R3, R2, c[0x0][0x330], RZ ;  /* 0x0000cc0002030a27 */ /* 0x000fca00078e00ff */
[----:B------:R-:W-:Y:S02]  /*9f70*/  @P0 SHF.R.U32.HI R2, RZ, c[0x0][0x334], R3 ;  /* 0x0000cd00ff020a19 */ /* 0x000fe40000011603 */
.L_x_3443:
[----:B------:R-:W-:Y:S05]  /*9f80*/  BSYNC B0 ;  /* 0x0000000000007941 */ /* 0x000fea0003800000 */
.L_x_3441:
[----:B------:R-:W-:-:S05]  /*9f90*/  IMAD R2, R2, c[0x0][0x32c], R15 ;  /* 0x0000cb0002027a24 */ /* 0x000fca00078e020f */
[----:B------:R-:W-:Y:S02]  /*9fa0*/  IADD3 R3, R2, c[0x0][0x32c], RZ ;  /* 0x0000cb0002037a10 */ /* 0x000fe40007ffe0ff */
[----:B------:R-:W-:Y:S02]  /*9fb0*/  IMNMX R0, R0, R2, !PT ;  /* 0x0000000200007217 */ /* 0x000fe40007800200 */
[----:B------:R-:W-:Y:S02]  /*9fc0*/  IMNMX R4, R4, R3, PT ;  /* 0x0000000304047217 */ /* 0x000fe40003800200 */
.L_x_3440:
[----:B------:R-:W-:Y:S05]  /*9fd0*/  BRA.DIV ~URZ, `(.L_x_3444) ;  /* 0x00013f327f007947 */ /* 0x000fea000b800000 */
[----:B------:R2:W3:Y:S02]  /*9fe0*/  SHFL.IDX PT, R2, R11, 0x1, 0x1c1f ;  /* 0x003c1f000b027f89 */ /* 0x0004e400000e0000 */
.L_x_3605:
[----:B------:R-:W-:Y:S01]  /*9ff0*/  ISETP.LE.AND P0, PT, R35, c[0x0][0x32c], PT ;  /* 0x0000cb0023007a0c */ /* 0x000fe20003f03270 */
[--C-:B---3--:R-:W-:Y:S02]  /*a000*/  IMAD.IADD R3, R12, 0x1, R2.reuse ;  /* 0x000000010c037824 */ /* 0x108fe400078e0202 */
[----:B------:R-:W-:-:S03]  /*a010*/  IMAD.IADD R6, R13, 0x1, R2 ;  /* 0x000000010d067824 */ /* 0x000fc600078e0202 */
[----:B------:R-:W-:-:S07]  /*a020*/  IMNMX R7, R14, R3, PT ;  /* 0x000000030e077217 */ /* 0x000fce0003800200 */
[----:B------:R-:W-:Y:S05]  /*a030*/  @!P0 BRA `(.L_x_3445) ;  /* 0x0000015000008947 */ /* 0x000fea0003800000 */
[----:B------:R-:W3:Y:S01]  /*a040*/  LDL R16, [R1+0x70] ;  /* 0x0000700001107983 */ /* 0x000ee20000100800 */
[----:B------:R-:W-:Y:S01]  /*a050*/  BSSY B0, `(.L_x_3446) ;  /* 0x000000f000007945 */ /* 0x000fe20003800000 */
[----:B---3--:R-:W-:-:S04]  /*a060*/  IADD3 R2, -R16, R5, R2 ;  /* 0x0000000510027210 */ /* 0x008fc80007ffe102 */
        /* <DEDUP_REMOVED lines=9> */
.L_x_3447:
[----:B------:R-:W-:-:S04]  /*a100*/  MOV R3, 0x1 ;  /* 0x0000000100037802 */ /* 0x000fc80000000f00 */
[----:B------:R-:W-:-:S13]  /*a110*/  ISETP.NE.AND P0, PT, R3, c[0x0][0x32c], PT ;  /* 0x0000cb0003007a0c */ /* 0x000fda0003f05270 */
[----:B------:R-:W-:-:S05]  /*a120*/  @P0 IMAD.HI.U32 R3, R2, c[0x0][0x330], RZ ;  /* 0x0000cc0002030a27 */ /* 0x000fca00078e00ff */
[----:B------:R-:W-:Y:S02]  /*a130*/  @P0 SHF.R.U32.HI R2, RZ, c[0x0][0x334], R3 ;  /* 0x0000cd00ff020a19 */ /* 0x000fe40000011603 */
.L_x_3448:
[----:B------:R-:W-:Y:S05]  /*a140*/  BSYNC B0 ;  /* 0x0000000000007941 */ /* 0x000fea0003800000 */
.L_x_3446:
[----:B------:R-:W-:-:S05]  /*a150*/  IMAD R2, R2, c[0x0][0x32c], R15 ;  /* 0x0000cb0002027a24 */ /* 0x000fca00078e020f */
[----:B------:R-:W-:Y:S02]  /*a160*/  IADD3 R3, R2, c[0x0][0x32c], RZ ;  /* 0x0000cb0002037a10 */ /* 0x000fe40007ffe0ff */
[----:B------:R-:W-:Y:S02]  /*a170*/  IMNMX R6, R6, R2, !PT ;  /* 0x0000000206067217 */ /* 0x000fe40007800200 */
[----:B------:R-:W-:Y:S02]  /*a180*/  IMNMX R7, R7, R3, PT ;  /* 0x0000000307077217 */ /* 0x000fe40003800200 */
.L_x_3445:
[----:B------:R-:W-:Y:S02]  /*a190*/  ISETP.GE.AND P0, PT, R121, 0x2, PT ;  /* 0x000000027900780c */ /* 0x000fe40003f06270 */
        /* <DEDUP_REMOVED lines=24> */
[----:B------:R-:W-:Y:S02]  /*a320*/  LOP3.LUT R229, R229, 0xfffffffb, RZ, 0xc0, !PT ;  /* 0xfffffffbe5e57812 */ /* 0x000fe400078ec0ff */
[----:B------:R-:W-:-:S02]  /*a330*/  FSEL R22, R48, -INF , !P0 ;  /* 0xff80000030167808 */ /* 0x000fc40004000000 */
        /* <DEDUP_REMOVED lines=9> */
[----:B------:R-:W-:Y:S02]  /*a3d0*/  ISETP.GT.AND P0, PT, R0, 0x20, !P2 ;  /* 0x000000200000780c */ /* 0x000fe40005704270 */
[----:B------:R-:W-:Y:S02]  /*a3e0*/  ISETP.GE.AND P2, PT, R121, 0x22, PT ;  /* 0x000000227900780c */ /* 0x000fe40003f46270 */
[----:B------:R-:W-:-:S04]  /*a3f0*/  ISETP.LT.OR P0, PT, R4, 0x21, P0 ;  /* 0x000000210400780c */ /* 0x000fc80000701670 */
[----:B------:R-:W-:Y:S02]  /*a400*/  FSEL R29, R36, -INF , !P0 ;  /* 0xff800000241d7808 */ /* 0x000fe40004000000 */
[----:B------:R-:W-:-:S04]  /*a410*/  ISETP.GT.AND P0, PT, R0, 0x21, !P2 ;  /* 0x000000210000780c */ /* 0x000fc80005704270 */
[----:B------:R-:W-:Y:S02]  /*a420*/  ISETP.LT.OR P0, PT, R4, 0x22, P0 ;  /* 0x000000220400780c */ /* 0x000fe40000701670 */
[----:B------:R-:W-:Y:S02]  /*a430*/  @P2 LOP3.LUT R229, R229, 0x4, RZ, 0xfc, !PT ;  /* 0x00000004e5e52812 */ /* 0x000fe400078efcff */
        /* <DEDUP_REMOVED lines=8> */
[----:B------:R-:W-:Y:S02]  /*a4c0*/  ISETP.GT.AND P0, PT, R0, RZ, !P2 ;  /* 0x000000ff0000720c */ /* 0x000fe40005704270 */
[----:B------:R-:W-:Y:S02]  /*a4d0*/  LOP3.LUT R229, R229, 0xffffffdf, RZ, 0xc0, !PT ;  /* 0xffffffdfe5e57812 */ /* 0x000fe400078ec0ff */
        /* <DEDUP_REMOVED lines=8> */
[----:B------:R3:W4:Y:S02]  /*a560*/  SHFL.IDX PT, R3, R11, 0x2, 0x1c1f ;  /* 0x005c1f000b037f89 */ /* 0x00072400000e0000 */
.L_x_3606:
[----:B------:R-:W-:Y:S01]  /*a570*/  ISETP.LE.AND P0, PT, R35, c[0x0][0x32c], PT ;  /* 0x0000cb0023007a0c */ /* 0x000fe20003f03270 */
[--C-:B----4-:R-:W-:Y:S02]  /*a580*/  IMAD.IADD R2, R12, 0x1, R3.reuse ;  /* 0x000000010c027824 */ /* 0x110fe400078e0203 */
[----:B------:R-:W-:-:S03]  /*a590*/  IMAD.IADD R0, R13, 0x1, R3 ;  /* 0x000000010d007824 */ /* 0x000fc600078e0203 */
[----:B------:R-:W-:-:S07]  /*a5a0*/  IMNMX R2, R14, R2, PT ;  /* 0x000000020e027217 */ /* 0x000fce0003800200 */
[----:B------:R-:W-:Y:S05]  /*a5b0*/  @!P0 BRA `(.L_x_3450) ;  /* 0x0000015000008947 */ /* 0x000fea0003800000 */
[----:B------:R-:W4:Y:S01]  /*a5c0*/  LDL R4, [R1+0x70] ;  /* 0x0000700001047983 */ /* 0x000f220000100800 */
[----:B------:R-:W-:Y:S01]  /*a5d0*/  BSSY B0, `(.L_x_3451) ;  /* 0x000000f000007945 */ /* 0x000fe20003800000 */
[----:B----4-:R-:W-:-:S04]  /*a5e0*/  IADD3 R3, -R4, R5, R3 ;  /* 0x0000000504037210 */ /* 0x010fc80007ffe103 */
        /* <DEDUP_REMOVED lines=9> */
.L_x_3452:
[----:B------:R-:W-:-:S04]  /*a680*/  MOV R4, 0x1 ;  /* 0x0000000100047802 */ /* 0x000fc80000000f00 */
[----:B------:R-:W-:-:S13]  /*a690*/  ISETP.NE.AND P0, PT, R4, c[0x0][0x32c], PT ;  /* 0x0000cb0004007a0c */ /* 0x000fda0003f05270 */
[----:B------:R-:W-:-:S05]  /*a6a0*/  @P0 IMAD.HI.U32 R4, R3, c[0x0][0x330], RZ ;  /* 0x0000cc0003040a27 */ /* 0x000fca00078e00ff */
[----:B------:R-:W-:Y:S02]  /*a6b0*/  @P0 SHF.R.U32.HI R3, RZ, c[0x0][0x334], R4 ;  /* 0x0000cd00ff030a19 */ /* 0x000fe40000011604 */
.L_x_3453:
[----:B------:R-:W-:Y:S05]  /*a6c0*/  BSYNC B0 ;  /* 0x0000000000007941 */ /* 0x000fea0003800000 */
.L_x_3451:
[----:B------:R-:W-:-:S05]  /*a6d0*/  IMAD R3, R3, c[0x0][0x32c], R15 ;  /* 0x0000cb0003037a24 */ /* 0x000fca00078e020f */
[----:B------:R-:W-:Y:S02]  /*a6e0*/  IADD3 R4, R3, c[0x0][0x32c], RZ ;  /* 0x0000cb0003047a10 */ /* 0x000fe40007ffe0ff */
[----:B------:R-:W-:Y:S02]  /*a6f0*/  IMNMX R0, R0, R3, !PT ;  /* 0x0000000300007217 */ /* 0x000fe40007800200 */
[----:B------:R-:W-:Y:S02]  /*a700*/  IMNMX R2, R2, R4, PT ;  /* 0x0000000402027217 */ /* 0x000fe40003800200 */
.L_x_3450:
[----:B------:R-:W-:Y:S02]  /*a710*/  LOP3.LUT P0, RZ, R229, 0x1, RZ, 0xc0, !PT ;  /* 0x00000001e5ff7812 */ /* 0x000fe4000780c0ff */
[----:B------:R-:W-:Y:S02]  /*a720*/  P2R R3, PR, RZ, 0x10 ;  /* 0x00000010ff037803 */ /* 0x000fe40000000000 */
        /* <DEDUP_REMOVED lines=41> */
[----:B------:R-:W-:-:S04]  /*a9c0*/  ISETP.GT.AND P0, PT, R0, RZ, !P2 ;  /* 0x000000ff0000720c */ /* 0x000fc80005704270 */
[----:B------:R-:W-:-:S04]  /*a9d0*/  ISETP.LT.OR P0, PT, R2, 0x1, P0 ;  /* 0x000000010200780c */ /* 0x000fc80000701670 */
[----:B------:R-:W-:Y:S02]  /*a9e0*/  FSEL R39, R88, -INF , !P0 ;  /* 0xff80000058277808 */ /* 0x000fe40004000000 */
[----:B------:R-:W-:Y:S02]  /*a9f0*/  ISETP.GT.AND P0, PT, R0, 0x1, !P4 ;  /* 0x000000010000780c */ /* 0x000fe40006704270 */
[----:B------:R-:W-:Y:S02]  /*aa00*/  ISETP.NE.AND P4, PT, R3, RZ, PT ;  /* 0x000000ff0300720c */ /* 0x000fe40003f85270 */
        /* <DEDUP_REMOVED lines=36> */
[----:B------:R-:W-:Y:S01]  /*ac50*/  FSEL R57, R61, -INF , !P0 ;  /* 0xff8000003d397808 */ /* 0x000fe20004000000 */
[----:B------:R-:W-:Y:S06]  /*ac60*/  BRA.DIV ~URZ, `(.L_x_3454) ;  /* 0x000133a27f007947 */ /* 0x000fec000b800000 */
[----:B------:R4:W1:Y:S02]  /*ac70*/  SHFL.IDX PT, R3, R11, 0x3, 0x1c1f ;  /* 0x007c1f000b037f89 */ /* 0x00086400000e0000 */
.L_x_3607:
[----:B------:R-:W-:Y:S01]  /*ac80*/  ISETP.LE.AND P0, PT, R35, c[0x0][0x32c], PT ;  /* 0x0000cb0023007a0c */ /* 0x000fe20003f03270 */
[--C-:B-1----:R-:W-:Y:S02]  /*ac90*/  IMAD.IADD R2, R12, 0x1, R3.reuse ;  /* 0x000000010c027824 */ /* 0x102fe400078e0203 */
[----:B------:R-:W-:-:S03]  /*aca0*/  IMAD.IADD R0, R13, 0x1, R3 ;  /* 0x000000010d007824 */ /* 0x000fc600078e0203 */
[----:B------:R-:W-:-:S07]  /*acb0*/  IMNMX R2, R14, R2, PT ;  /* 0x000000020e027217 */ /* 0x000fce0003800200 */
[----:B------:R-:W-:Y:S05]  /*acc0*/  @!P0 BRA `(.L_x_3455) ;  /* 0x0000015000008947 */ /* 0x000fea0003800000 */
[----:B------:R-:W5:Y:S01]  /*acd0*/  LDL R4, [R1+0x70] ;  /* 0x0000700001047983 */ /* 0x000f620000100800 */
[----:B------:R-:W-:Y:S01]  /*ace0*/  BSSY B0, `(.L_x_3456) ;  /* 0x000000f000007945 */ /* 0x000fe20003800000 */
[----:B-----5:R-:W-:-:S04]  /*acf0*/  IADD3 R3, -R4, R5, R3 ;  /* 0x0000000504037210 */ /* 0x020fc80007ffe103 */
        /* <DEDUP_REMOVED lines=9> */
.L_x_3457:
[----:B------:R-:W-:-:S04]  /*ad90*/  MOV R4, 0x1 ;  /* 0x0000000100047802 */ /* 0x000fc80000000f00 */
[----:B------:R-:W-:-:S13]  /*ada0*/  ISETP.NE.AND P0, PT, R4, c[0x0][0x32c], PT ;  /* 0x0000cb0004007a0c */ /* 0x000fda0003f05270 */
[----:B------:R-:W-:-:S05]  /*adb0*/  @P0 IMAD.HI.U32 R4, R3, c[0x0][0x330], RZ ;  /* 0x0000cc0003040a27 */ /* 0x000fca00078e00ff */
[----:B------:R-:W-:Y:S02]  /*adc0*/  @P0 SHF.R.U32.HI R3, RZ, c[0x0][0x334], R4 ;  /* 0x0000cd00ff030a19 */ /* 0x000fe40000011604 */
.L_x_3458:
[----:B------:R-:W-:Y:S05]  /*add0*/  BSYNC B0 ;  /* 0x0000000000007941 */ /* 0x000fea0003800000 */
.L_x_3456:
[----:B------:R-:W-:-:S05]  /*ade0*/  IMAD R3, R3, c[0x0][0x32c], R15 ;  /* 0x0000cb0003037a24 */ /* 0x000fca00078e020f */
[----:B------:R-:W-:Y:S02]  /*adf0*/  IADD3 R4, R3, c[0x0][0x32c], RZ ;  /* 0x0000cb0003047a10 */ /* 0x000fe40007ffe0ff */
[----:B------:R-:W-:Y:S02]  /*ae00*/  IMNMX R0, R0, R3, !PT ;  /* 0x0000000300007217 */ /* 0x000fe40007800200 */
[----:B------:R-:W-:Y:S02]  /*ae10*/  IMNMX R2, R2, R4, PT ;  /* 0x0000000402027217 */ /* 0x000fe40003800200 */
.L_x_3455:
[----:B------:R-:W-:Y:S02]  /*ae20*/  LOP3.LUT P0, RZ, R229, 0x1, RZ, 0xc0, !PT ;  /* 0x00000001e5ff7812 */ /* 0x000fe4000780c0ff */
[C---:B------:R-:W-:Y:S02]  /*ae30*/  ISETP.GT.AND P2, PT, R0.reuse, RZ, !P2 ;  /* 0x000000ff0000720c */ /* 0x040fe40005744270 */
[----:B------:R-:W-:Y:S02]  /*ae40*/  ISETP.GT.AND P0, PT, R0, 0x8, !P0 ;  /* 0x000000080000780c */ /* 0x000fe40004704270 */
[----:B------:R-:W-:-:S02]  /*ae50*/  ISETP.LT.OR P2, PT, R2, 0x1, P2 ;  /* 0x000000010200780c */ /* 0x000fc40001741670 */
[----:B------:R-:W-:Y:S02]  /*ae60*/  ISETP.LT.OR P0, PT, R2, 0x9, P0 ;  /* 0x000000090200780c */ /* 0x000fe40000701670 */
[----:B--234-:R-:W-:Y:S02]  /*ae70*/  FSEL R11, R90, -INF , !P2 ;  /* 0xff8000005a0b7808 */ /* 0x01cfe40005000000 */
[----:B------:R-:W-:Y:S02]  /*ae80*/  FSEL R13, R86, -INF , !P0 ;  /* 0xff800000560d7808 */ /* 0x000fe40004000000 */
[----:B------:R-:W-:Y:S02]  /*ae90*/  ISETP.GT.AND P0, PT, R0, 0x9, !P6 ;  /* 0x000000090000780c */ /* 0x000fe40007704270 */
[----:B------:R-:W-:Y:S02]  /*aea0*/  LOP3.LUT P6, RZ, R229, 0x20, RZ, 0xc0, !PT ;  /* 0x00000020e5ff7812 */ /* 0x000fe400078cc0ff */
[----:B------:R-:W-:-:S02]  /*aeb0*/  ISETP.LT.OR P0, PT, R2, 0xa, P0 ;  /* 0x0000000a0200780c */ /* 0x000fc40000701670 */
[----:B------:R-:W-:Y:S02]  /*aec0*/  FMNMX.FTZ R3, R39, R38, !PT ;  /* 0x0000002627037209 */ /* 0x000fe40007810000 */
[----:B------:R-:W-:Y:S02]  /*aed0*/  FSEL R14, R87, -INF , !P0 ;  /* 0xff800000570e7808 */ /* 0x000fe40004000000 */
[----:B------:R-:W-:Y:S02]  /*aee0*/  ISETP.GT.AND P0, PT, R0, 0x10, !P5 ;  /* 0x000000100000780c */ /* 0x000fe40006f04270 */
[----:B------:R-:W-:Y:S02]  /*aef0*/  LOP3.LUT P5, RZ, R229, 0x2, RZ, 0xc0, !PT ;  /* 0x00000002e5ff7812 */ /* 0x000fe400078ac0ff */
[----:B------:R-:W-:Y:S02]  /*af00*/  ISETP.LT.OR P0, PT, R2, 0x11, P0 ;  /* 0x000000110200780c */ /* 0x000fe40000701670 */
[----:B------:R-:W-:-:S02]  /*af10*/  FMNMX.FTZ R3, R48, R3, !PT ;  /* 0x0000000330037209 */ /* 0x000fc40007810000 */
[----:B------:R-:W-:Y:S02]  /*af20*/  FSEL R15, R82, -INF , !P0 ;  /* 0xff800000520f7808 */ /* 0x000fe40004000000 */
[----:B------:R-:W-:Y:S02]  /*af30*/  ISETP.GT.AND P0, PT, R0, 0x11, !P4 ;  /* 0x000000110000780c */ /* 0x000fe40006704270 */
[----:B------:R-:W-:Y:S02]  /*af40*/  LOP3.LUT P4, RZ, R229, 0x4, RZ, 0xc0, !PT ;  /* 0x00000004e5ff7812 */ /* 0x000fe4000788c0ff */
[----:B------:R-:W-:Y:S02]  /*af50*/  ISETP.LT.OR P0, PT, R2, 0x12, P0 ;  /* 0x000000120200780c */ /* 0x000fe40000701670 */
[----:B------:R-:W-:Y:S02]  /*af60*/  FMNMX.FTZ R3, R50, R3, !PT ;  /* 0x0000000332037209 */ /* 0x000fe40007810000 */
[----:B------:R-:W-:-:S02]  /*af70*/  FSEL R35, R83, -INF , !P0 ;  /* 0xff80000053237808 */ /* 0x000fc40004000000 */
[----:B------:R-:W-:Y:S02]  /*af80*/  ISETP.GT.AND P0, PT, R0, 0x18, !P3 ;  /* 0x000000180000780c */ /* 0x000fe40005f04270 */
[----:B------:R-:W-:Y:S02]  /*af90*/  LOP3.LUT P3, RZ, R229, 0x8, RZ, 0xc0, !PT ;  /* 0x00000008e5ff7812 */ /* 0x000fe4000786c0ff */
[----:B------:R-:W-:Y:S02]  /*afa0*/  ISETP.LT.OR P0, PT, R2, 0x19, P0 ;  /* 0x000000190200780c */ /* 0x000fe40000701670 */
[----:B------:R-:W-:Y:S02]  /*afb0*/  FMNMX.FTZ R3, R51, R3, !PT ;  /* 0x0000000333037209 */ /* 0x000fe40007810000 */
[----:B------:R-:W-:Y:S02]  /*afc0*/  FSEL R40, R78, -INF , !P0 ;  /* 0xff8000004e287808 */ /* 0x000fe40004000000 */
[----:B------:R-:W-:-:S02]  /*afd0*/  ISETP.GT.AND P0, PT, R0, 0x19, !P1 ;  /* 0x000000190000780c */ /* 0x000fc40004f04270 */
[----:B------:R-:W-:Y:S02]  /*afe0*/  LOP3.LUT P1, RZ, R229, 0x10, RZ, 0xc0, !PT ;  /* 0x00000010e5ff7812 */ /* 0x000fe4000782c0ff */
[----:B------:R-:W-:Y:S02]  /*aff0*/  ISETP.LT.OR P0, PT, R2, 0x1a, P0 ;  /* 0x0000001a0200780c */ /* 0x000fe40000701670 */
[----:B------:R-:W-:Y:S02]  /*b000*/  FMNMX.FTZ R3, R52, R3, !PT ;  /* 0x0000000334037209 */ /* 0x000fe40007810000 */
[----:B------:R-:W-:Y:S02]  /*b010*/  FSEL R42, R79, -INF , !P0 ;  /* 0xff8000004f2a7808 */ /* 0x000fe40004000000 */
[C---:B------:R-:W-:Y:S02]  /*b020*/  ISETP.GT.AND P0, PT, R0.reuse, 0x1, !P1 ;  /* 0x000000010000780c */ /* 0x040fe40004f04270 */
[----:B------:R-:W-:-:S02]  /*b030*/  ISETP.GT.AND P1, PT, R0, 0x21, !P4 ;  /* 0x000000210000780c */ /* 0x000fc40006724270 */
[C---:B------:R-:W-:Y:S02]  /*b040*/  ISETP.LT.OR P0, PT, R2.reuse, 0x2, P0 ;  /* 0x000000020200780c */ /* 0x040fe40000701670 */
[----:B------:R-:W-:Y:S02]  /*b050*/  ISETP.LT.OR P4, PT, R2, 0x22, P1 ;  /* 0x000000220200780c */ /* 0x000fe40000f81670 */
[----:B------:R-:W-:Y:S02]  /*b060*/  FSEL R12, R91, -INF , !P0 ;  /* 0xff8000005b0c7808 */ /* 0x000fe40004000000 */
[C---:B------:R-:W-:Y:S02]  /*b070*/  ISETP.GT.AND P0, PT, R0.reuse, 0x20, !P3 ;  /* 0x000000200000780c */ /* 0x040fe40005f04270 */
[----:B------:R-:W-:Y:S02]  /*b080*/  ISETP.GT.AND P3, PT, R0, 0x29, !P6 ;  /* 0x000000290000780c */ /* 0x000fe40007764270 */
[----:B------:R-:W-:-:S02]  /*b090*/  ISETP.LT.OR P0, PT, R2, 0x21, P0 ;  /* 0x000000210200780c */ /* 0x000fc40000701670 */
[----:B------:R-:W-:Y:S02]  /*b0a0*/  FMNMX.FTZ R6, R11, R12, !PT ;  /* 0x0000000c0b067209 */ /* 0x000fe40007810000 */
[----:B------:R-:W-:Y:S02]  /*b0b0*/  FSEL R46, R74, -INF , !P0 ;  /* 0xff8000004a2e7808 */ /* 0x000fe40004000000 */
[----:B------:R-:W-:Y:S02]  /*b0c0*/  ISETP.GT.AND P0, PT, R0, 0x28, !P5 ;  /* 0x000000280000780c */ /* 0x000fe40006f04270 */
[----:B------:R-:W-:Y:S02]  /*b0d0*/  FMNMX.FTZ R0, R18, R20, !PT ;  /* 0x0000001412007209 */ /* 0x000fe40007810000 */
[C---:B------:R-:W-:Y:S02]  /*b0e0*/  ISETP.LT.OR P1, PT, R2.reuse, 0x29, P0 ;  /* 0x000000290200780c */ /* 0x040fe40000721670 */
[----:B------:R-:W-:-:S02]  /*b0f0*/  ISETP.LT.OR P0, PT, R2, 0x2a, P3 ;  /* 0x0000002a0200780c */ /* 0x000fc40001f01670 */
        /* <DEDUP_REMOVED lines=27> */
[----:B------:R-:W-:Y:S02]  /*b2b0*/  FMNMX.FTZ R2, R41, R0, !PT ;  /* 0x0000000029027209 */ /* 0x000fe40007810000 */
[----:B------:R-:W-:Y:S02]  /*b2c0*/  FSEL R47, R62, -INF , !P1 ;  /* 0xff8000003e2f7808 */ /* 0x000fe40004800000 */
[----:B------:R-:W-:-:S02]  /*b2d0*/  FMNMX.FTZ R0, R56, R3, !PT ;  /* 0x0000000338007209 */ /* 0x000fc40007810000 */
[----:B------:R-:W-:Y:S02]  /*b2e0*/  FMNMX.FTZ R6, R45, R6, !PT ;  /* 0x000000062d067209 */ /* 0x000fe40007810000 */
[----:B------:R-:W-:Y:S02]  /*b2f0*/  FMNMX.FTZ R3, R34, R4, !PT ;  /* 0x0000000422037209 */ /* 0x000fe40007810000 */
[----:B------:R-:W-:Y:S02]  /*b300*/  FSEL R49, R63, -INF , !P0 ;  /* 0xff8000003f317808 */ /* 0x000fe40004000000 */
[----:B------:R-:W-:Y:S02]  /*b310*/  FMNMX.FTZ R2, R44, R2, !PT ;  /* 0x000000022c027209 */ /* 0x000fe40007810000 */
        /* <DEDUP_REMOVED lines=8> */
.L_x_3608:
        /* <DEDUP_REMOVED lines=15> */
.L_x_3609:
        /* <DEDUP_REMOVED lines=13> */
[----:B--2---:R-:W-:Y:S01]  /*b560*/  FADD.FTZ R4, R65, R16 ;  /* 0x0000001041047221 */ /* 0x004fe20000010000 */
[----:B------:R-:W-:-:S03]  /*b570*/  F2FP.PACK_AB R16, R16, R65 ;  /* 0x000000411010723e */ /* 0x000fc600000000ff */
[----:B------:R1:W2:Y:S02]  /*b580*/  MUFU.EX2 R64, R2 ;  /* 0x0000000200407308 */ /* 0x0002a40000000800 */
[----:B-1----:R-:W-:Y:S02]  /*b590*/  FFMA.FTZ R2, R21, c[0x0][0x2d0], -R0 ;  /* 0x0000b40015027a23 */ /* 0x002fe40000010800 */
[----:B--2---:R-:W-:-:S04]  /*b5a0*/  FADD.FTZ R4, R64, R4 ;  /* 0x0000000440047221 */ /* 0x004fc80000010000 */
        /* <DEDUP_REMOVED lines=23> */
[----:B-1----:R-:W-:-:S06]  /*b720*/  FFMA.FTZ R2, R20, c[0x0][0x2d0], -R0 ;  /* 0x0000b40014027a23 */ /* 0x002fcc0000010800 */
        /* <DEDUP_REMOVED lines=50> */
[--C-:B------:R-:W-:Y:S02]  /*ba50*/  FFMA.FTZ R3, R15, c[0x0][0x2d0], -R0.reuse ;  /* 0x0000b4000f037a23 */ /* 0x100fe40000010800 */
[--C-:B------:R-:W-:Y:S02]  /*ba60*/  FFMA.FTZ R6, R42, c[0x0][0x2d0], -R0.reuse ;  /* 0x0000b4002a067a23 */ /* 0x100fe40000010800 */
[--C-:B------:R-:W-:Y:S02]  /*ba70*/  FFMA.FTZ R15, R47, c[0x0][0x2d0], -R0.reuse ;  /* 0x0000b4002f0f7a23 */ /* 0x100fe40000010800 */
[----:B------:R-:W-:-:S04]  /*ba80*/  FFMA.FTZ R21, R49, c[0x0][0x2d0], -R0 ;  /* 0x0000b40031157a23 */ /* 0x000fc80000010800 */
[----:B------:R-:W-:Y:S01]  /*ba90*/  MUFU.EX2 R131, R21 ;  /* 0x0000001500837308 */ /* 0x000fe20000000800 */
[--C-:B-1----:R-:W-:Y:S02]  /*baa0*/  FFMA.FTZ R2, R11, c[0x0][0x2d0], -R0.reuse ;  /* 0x0000b4000b027a23 */ /* 0x102fe40000010800 */
[----:B------:R-:W-:-:S05]  /*bab0*/  FFMA.FTZ R11, R46, c[0x0][0x2d0], -R0 ;  /* 0x0000b4002e0b7a23 */ /* 0x000fca0000010800 */
[----:B------:R1:W-:Y:S08]  /*bac0*/  MUFU.EX2 R43, R2 ;  /* 0x00000002002b7308 */ /* 0x0003f00000000800 */
[----:B------:R-:W-:Y:S01]  /*bad0*/  MUFU.EX2 R29, R11 ;  /* 0x0000000b001d7308 */ /* 0x000fe20000000800 */
[----:B-1----:R-:W-:Y:S01]  /*bae0*/  FFMA.FTZ R2, R12, c[0x0][0x2d0], -R0 ;  /* 0x0000b4000c027a23 */ /* 0x002fe20000010800 */
[----:B--2---:R-:W-:-:S06]  /*baf0*/  F2FP.PACK_AB R12, R34, R37 ;  /* 0x00000025220c723e */ /* 0x004fcc00000000ff */
[----:B------:R1:W2:Y:S02]  /*bb00*/  MUFU.EX2 R41, R2 ;  /* 0x0000000200297308 */ /* 0x0002a40000000800 */
[--C-:B-1----:R-:W-:Y:S02]  /*bb10*/  FFMA.FTZ R2, R13, c[0x0][0x2d0], -R0.reuse ;  /* 0x0000b4000d027a23 */ /* 0x102fe40000010800 */
[----:B------:R-:W-:-:S04]  /*bb20*/  FFMA.FTZ R13, R45, c[0x0][0x2d0], -R0 ;  /* 0x0000b4002d0d7a23 */ /* 0x000fc80000010800 */
[----:B------:R1:W-:Y:S08]  /*bb30*/  MUFU.EX2 R39, R2 ;  /* 0x0000000200277308 */ /* 0x0003f00000000800 */
[----:B------:R2:W-:Y:S01]  /*bb40*/  MUFU.EX2 R129, R13 ;  /* 0x0000000d00817308 */ /* 0x0005e20000000800 */
[----:B-1----:R-:W-:Y:S01]  /*bb50*/  FFMA.FTZ R2, R14, c[0x0][0x2d0], -R0 ;  /* 0x0000b4000e027a23 */ /* 0x002fe20000010800 */
[----:B---3--:R-:W-:-:S06]  /*bb60*/  F2FP.PACK_AB R14, R33, R36 ;  /* 0x00000024210e723e */ /* 0x008fcc00000000ff */
[----:B------:R1:W-:Y:S01]  /*bb70*/  MUFU.EX2 R38, R2 ;  /* 0x0000000200267308 */ /* 0x0003e20000000800 */
[----:B--2---:R-:W-:Y:S01]  /*bb80*/  F2FP.PACK_AB R13, R41, R43 ;  /* 0x0000002b290d723e */ /* 0x004fe200000000ff */
[----:B-1----:R-:W-:-:S06]  /*bb90*/  FFMA.FTZ R2, R35, c[0x0][0x2d0], -R0 ;  /* 0x0000b40023027a23 */ /* 0x002fcc0000010800 */
[----:B------:R1:W-:Y:S08]  /*bba0*/  MUFU.EX2 R35, R3 ;  /* 0x0000000300237308 */ /* 0x0003f00000000800 */
[----:B------:R2:W3:Y:S01]  /*bbb0*/  MUFU.EX2 R31, R2 ;  /* 0x00000002001f7308 */ /* 0x0004e20000000800 */
[----:B-1----:R-:W-:-:S07]  /*bbc0*/  FFMA.FTZ R3, R40, c[0x0][0x2d0], -R0 ;  /* 0x0000b40028037a23 */ /* 0x002fce0000010800 */
[----:B------:R1:W4:Y:S01]  /*bbd0*/  MUFU.EX2 R30, R3 ;  /* 0x00000003001e7308 */ /* 0x0003220000000800 */
[----:B--2---:R-:W-:Y:S01]  /*bbe0*/  FADD.FTZ R2, R62, R4 ;  /* 0x000000043e027221 */ /* 0x004fe20000010000 */
[----:B---3--:R-:W-:Y:S01]  /*bbf0*/  F2FP.PACK_AB R21, R31, R35 ;  /* 0x000000231f15723e */ /* 0x008fe200000000ff */
[----:B------:R-:W-:Y:S01]  /*bc00*/  FADD.FTZ R4, R27, R17 ;  /* 0x000000111b047221 */ /* 0x000fe20000010000 */
[----:B------:R-:W-:Y:S01]  /*bc10*/  F2FP.PACK_AB R17, R17, R27 ;  /* 0x0000001b1111723e */ /* 0x000fe200000000ff */
[----:B------:R-:W-:Y:S01]  /*bc20*/  FADD.FTZ R0, R63, R2 ;  /* 0x000000023f007221 */ /* 0x000fe20000010000 */
[----:B------:R-:W-:Y:S01]  /*bc30*/  F2FP.PACK_AB R27, R59, R60 ;  /* 0x0000003c3b1b723e */ /* 0x000fe200000000ff */
[----:B------:R-:W-:Y:S02]  /*bc40*/  FADD.FTZ R2, R23, R4 ;  /* 0x0000000417027221 */ /* 0x000fe40000010000 */
[----:B------:R-:W-:Y:S02]  /*bc50*/  FADD.FTZ R0, R61, R0 ;  /* 0x000000003d007221 */ /* 0x000fe40000010000 */
[C---:B------:R-:W-:Y:S01]  /*bc60*/  FADD.FTZ R2, R19.reuse, R2 ;  /* 0x0000000213027221 */ /* 0x040fe20000010000 */
[----:B------:R-:W-:Y:S01]  /*bc70*/  F2FP.PACK_AB R19, R19, R23 ;  /* 0x000000171313723e */ /* 0x000fe200000000ff */
[----:B-1----:R-:W-:Y:S01]  /*bc80*/  FADD.FTZ R3, R37, R34 ;  /* 0x0000002225037221 */ /* 0x002fe20000010000 */
[----:B------:R1:W2:Y:S01]  /*bc90*/  MUFU.EX2 R23, R6 ;  /* 0x0000000600177308 */ /* 0x0002a20000000800 */
[----:B------:R-:W-:-:S02]  /*bca0*/  FADD.FTZ R2, R26, R2 ;  /* 0x000000021a027221 */ /* 0x000fc40000010000 */
[----:B------:R-:W-:Y:S02]  /*bcb0*/  FADD.FTZ R3, R36, R3 ;  /* 0x0000000324037221 */ /* 0x000fe40000010000 */
[----:B------:R-:W-:Y:S02]  /*bcc0*/  FADD.FTZ R0, R68, R0 ;  /* 0x0000000044007221 */ /* 0x000fe40000010000 */
[C---:B------:R-:W-:Y:S01]  /*bcd0*/  FADD.FTZ R2, R25.reuse, R2 ;  /* 0x0000000219027221 */ /* 0x040fe20000010000 */
[----:B------:R-:W-:Y:S01]  /*bce0*/  F2FP.PACK_AB R25, R25, R26 ;  /* 0x0000001a1919723e */ /* 0x000fe200000000ff */
[----:B------:R-:W-:Y:S01]  /*bcf0*/  FADD.FTZ R3, R33, R3 ;  /* 0x0000000321037221 */ /* 0x000fe20000010000 */
[C---:B------:R-:W-:Y:S01]  /*bd00*/  F2FP.PACK_AB R26, R67.reuse, R68 ;  /* 0x00000044431a723e */ /* 0x040fe200000000ff */
[----:B-1----:R-:W-:Y:S02]  /*bd10*/  FADD.FTZ R6, R67, R0 ;  /* 0x0000000043067221 */ /* 0x002fe40000010000 */
[----:B------:R-:W-:-:S02]  /*bd20*/  FADD.FTZ R0, R60, R2 ;  /* 0x000000023c007221 */ /* 0x000fc40000010000 */
[----:B------:R-:W-:Y:S02]  /*bd30*/  FADD.FTZ R2, R32, R3 ;  /* 0x0000000320027221 */ /* 0x000fe40000010000 */
[----:B------:R-:W-:Y:S02]  /*bd40*/  FADD.FTZ R3, R43, R41 ;  /* 0x000000292b037221 */ /* 0x000fe40000010000 */
[----:B------:R-:W-:Y:S02]  /*bd50*/  FADD.FTZ R4, R59, R0 ;  /* 0x000000003b047221 */ /* 0x000fe40000010000 */
[----:B------:R-:W-:Y:S02]  /*bd60*/  FADD.FTZ R3, R39, R3 ;  /* 0x0000000327037221 */ /* 0x000fe40000010000 */
[C---:B------:R-:W-:Y:S01]  /*bd70*/  FADD.FTZ R0, R20.reuse, R2 ;  /* 0x0000000214007221 */ /* 0x040fe20000010000 */
[----:B------:R-:W-:Y:S01]  /*bd80*/  F2FP.PACK_AB R20, R20, R32 ;  /* 0x000000201414723e */ /* 0x000fe200000000ff */
[----:B------:R-:W-:-:S02]  /*bd90*/  FADD.FTZ R3, R38, R3 ;  /* 0x0000000326037221 */ /* 0x000fc40000010000 */
[----:B------:R-:W-:Y:S02]  /*bda0*/  FADD.FTZ R0, R28, R0 ;  /* 0x000000001c007221 */ /* 0x000fe40000010000 */
[----:B------:R-:W-:Y:S02]  /*bdb0*/  FADD.FTZ R3, R35, R3 ;  /* 0x0000000323037221 */ /* 0x000fe40000010000 */
[C---:B------:R-:W-:Y:S01]  /*bdc0*/  FADD.FTZ R11, R22.reuse, R0 ;  /* 0x00000000160b7221 */ /* 0x040fe20000010000 */
[----:B------:R-:W-:Y:S01]  /*bdd0*/  F2FP.PACK_AB R22, R22, R28 ;  /* 0x0000001c1616723e */ /* 0x000fe200000000ff */
[----:B------:R-:W-:Y:S01]  /*bde0*/  FADD.FTZ R0, R70, R6 ;  /* 0x0000000646007221 */ /* 0x000fe20000010000 */
[----:B------:R1:W3:Y:S01]  /*bdf0*/  MUFU.EX2 R28, R15 ;  /* 0x0000000f001c7308 */ /* 0x0002e20000000800 */
[----:B------:R-:W-:Y:S02]  /*be00*/  FADD.FTZ R2, R66, R4 ;  /* 0x0000000442027221 */ /* 0x000fe40000010000 */
[----:B------:R-:W-:-:S02]  /*be10*/  FADD.FTZ R3, R31, R3 ;  /* 0x000000031f037221 */ /* 0x000fc40000010000 */
[C---:B------:R-:W-:Y:S01]  /*be20*/  FADD.FTZ R4, R132.reuse, R0 ;  /* 0x0000000084047221 */ /* 0x040fe20000010000 */
[----:B------:R-:W-:Y:S01]  /*be30*/  F2FP.PACK_AB R132, R132, R70 ;  /* 0x000000468484723e */ /* 0x000fe200000000ff */
[C---:B------:R-:W-:Y:S01]  /*be40*/  FADD.FTZ R6, R133.reuse, R2 ;  /* 0x0000000285067221 */ /* 0x040fe20000010000 */
[----:B------:R-:W-:Y:S01]  /*be50*/  F2FP.PACK_AB R133, R133, R66 ;  /* 0x000000428585723e */ /* 0x000fe200000000ff */
[----:B----4-:R-:W-:Y:S02]  /*be60*/  FADD.FTZ R2, R30, R3 ;  /* 0x000000031e027221 */ /* 0x010fe40000010000 */
[----:B------:R-:W-:Y:S02]  /*be70*/  FADD.FTZ R0, R48, R11 ;  /* 0x0000000b30007221 */ /* 0x000fe40000010000 */
[----:B------:R-:W-:Y:S02]  /*be80*/  FADD.FTZ R3, R71, R4 ;  /* 0x0000000447037221 */ /* 0x000fe40000010000 */
[----:B--2---:R-:W-:Y:S01]  /*be90*/  FADD.FTZ R4, R23, R2 ;  /* 0x0000000217047221 */ /* 0x004fe20000010000 */
[----:B-1----:R-:W-:Y:S01]  /*bea0*/  F2FP.PACK_AB R15, R38, R39 ;  /* 0x00000027260f723e */ /* 0x002fe200000000ff */
[C---:B------:R-:W-:Y:S01]  /*beb0*/  FADD.FTZ R2, R128.reuse, R0 ;  /* 0x0000000080027221 */ /* 0x040fe20000010000 */
[----:B------:R-:W-:Y:S01]  /*bec0*/  F2FP.PACK_AB R128, R128, R48 ;  /* 0x000000308080723e */ /* 0x000fe200000000ff */
[----:B------:R-:W-:Y:S01]  /*bed0*/  FADD.FTZ R0, R69, R6 ;  /* 0x0000000645007221 */ /* 0x000fe20000010000 */
[----:B------:R-:W-:Y:S01]  /*bee0*/  F2FP.PACK_AB R23, R23, R30 ;  /* 0x0000001e1717723e */ /* 0x000fe200000000ff */
        /* <DEDUP_REMOVED lines=8> */
[----:B---3--:R-:W-:Y:S01]  /*bf70*/  FADD.FTZ R4, R28, R4 ;  /* 0x000000041c047221 */ /* 0x008fe20000010000 */
        /* <DEDUP_REMOVED lines=36> */
[-C--:B------:R-:W-:Y:S03]  /*c1c0*/  HMMA.16816.F32 R120, R12, R30.reuse, RZ ;  /* 0x0000001e0c78723c */ /* 0x080fe600000018ff */
[----:B------:R-:W-:Y:S05]  /*c1d0*/  LDSM.16.MT88.4 R148, [R220+0x3080] ;  /* 0x00308000dc94783b */ /* 0x000fea0000004200 */
        /* <DEDUP_REMOVED lines=66> */
[-C--:B------:R-:W-:Y:S08]  /*c600*/  HMMA.16816.F32 R172, R132, R164.reuse, R136 ;  /* 0x000000a484ac723c */ /* 0x080ff00000001888 */
[C---:B------:R-:W-:Y:S08]  /*c610*/  HMMA.16816.F32 R176, R128.reuse, R164, R124 ;  /* 0x000000a480b0723c */ /* 0x040ff0000000187c */
[-C--:B------:R-:W-:Y:S08]  /*c620*/  HMMA.16816.F32 R180, R128, R166.reuse, R120 ;  /* 0x000000a680b4723c */ /* 0x080ff00000001878 */
[----:B------:R-:W-:Y:S01]  /*c630*/  HMMA.16816.F32 R164, R132, R166, R116 ;  /* 0x000000a684a4723c */ /* 0x000fe20000001874 */
[----:B------:R-:W1:Y:S07]  /*c640*/  LDSM.16.MT88.4 R116, [R220+0x4880] ;  /* 0x00488000dc74783b */ /* 0x000e6e0000004200 */
        /* <DEDUP_REMOVED lines=18> */
[-C--:B------:R-:W-:Y:S08]  /*c770*/  HMMA.16816.F32 R136, R132, R148.reuse, R208 ;  /* 0x000000948488723c */ /* 0x080ff000000018d0 */
        /* <DEDUP_REMOVED lines=8> */
[-C--:B-1----:R-:W-:Y:S08]  /*c800*/  HMMA.16816.F32 R104, R132, R116.reuse, R248 ;  /* 0x000000748468723c */ /* 0x082ff000000018f8 */
        /* <DEDUP_REMOVED lines=22> */
.L_x_3463:
[----:B------:R-:W-:-:S13]  /*c970*/  ISETP.NE.AND P0, PT, R152, c[0x0][0x32c], PT ;  /* 0x0000cb0098007a0c */ /* 0x000fda0003f05270 */
[----:B------:R-:W-:-:S05]  /*c980*/  @P0 IMAD.HI.U32 R0, R2, c[0x0][0x330], RZ ;  /* 0x0000cc0002000a27 */ /* 0x000fca00078e00ff */
[----:B------:R-:W-:Y:S02]  /*c990*/  @P0 SHF.R.U32.HI R2, RZ, c[0x0][0x334], R0 ;  /* 0x0000cd00ff020a19 */ /* 0x000fe40000011600 */
.L_x_3464:
[----:B------:R-:W-:Y:S05]  /*c9a0*/  BSYNC B0 ;  /* 0x0000000000007941 */ /* 0x000fea0003800000 */
.L_x_3462:
[----:B------:R-:W-:-:S05]  /*c9b0*/  MOV R0, c[0x0][0x32c] ;  /* 0x0000cb0000007a02 */ /* 0x000fca0000000f00 */
[----:B------:R-:W-:-:S05]  /*c9c0*/  IMAD R2, R2, R0, c[0x0][0x32c] ;  /* 0x0000cb0002027624 */ /* 0x000fca00078e0200 */
[----:B------:R-:W-:-:S04]  /*c9d0*/  IMNMX R4, R4, R2, PT ;  /* 0x0000000204047217 */ /* 0x000fc80003800200 */
.L_x_3461:
        /* <DEDUP_REMOVED lines=15> */
.L_x_3496:
        /* <DEDUP_REMOVED lines=18> */
[----:B-1-34-:R-:W-:Y:S01]  /*cbf0*/  IMAD.WIDE.U32 R2, R240, c[0x0][0x208], RZ ;  /* 0x00008200f0027a25 */ /* 0x01afe200078e00ff */
[----:B------:R-:W1:Y:S01]  /*cc00*/  S2R R6, SR_CTAID.Y ;  /* 0x0000000000067919 */ /* 0x000e620000002600 */
[----:B------:R-:W-:Y:S02]  /*cc10*/  SHF.R.S32.HI R0, RZ, 0x1f, R240 ;  /* 0x0000001fff007819 */ /* 0x000fe400000114f0 */
[----:B------:R-:W-:Y:S03]  /*cc20*/  SHF.R.S32.HI R4, RZ, 0x1f, R237 ;  /* 0x0000001fff047819 */ /* 0x000fe600000114ed */
[----:B------:R-:W-:Y:S02]  /*cc30*/  IMAD R0, R0, c[0x0][0x208], RZ ;  /* 0x0000820000007a24 */ /* 0x000fe400078e02ff */
[----:B------:R-:W-:Y:S01]  /*cc40*/  IMAD R4, R4, c[0x0][0x218], RZ ;  /* 0x0000860004047a24 */ /* 0x000fe200078e02ff */
[----:B------:R-:W2:Y:S01]  /*cc50*/  S2R R10, SR_CTAID.Y ;  /* 0x00000000000a7919 */ /* 0x000ea20000002600 */
[----:B------:R-:W-:Y:S05]  /*cc60*/  IMAD R0, R240, c[0x0][0x20c], R0 ;  /* 0x00008300f0007a24 */ /* 0x000fea00078e0200 */
[----:B------:R-:W-:Y:S05]  /*cc70*/  IADD3 R3, R3, R0, RZ ;  /* 0x0000000003037210 */ /* 0x000fea0007ffe0ff */
[C---:B------:R-:W-:Y:S01]  /*cc80*/  IMAD.WIDE.U32 R2, R237.reuse, c[0x0][0x218], R2 ;  /* 0x00008600ed027a25 */ /* 0x040fe200078e0002 */
[----:B-1----:R-:W-:Y:S05]  /*cc90*/  SHF.R.S32.HI R6, RZ, 0x1f, R6 ;  /* 0x0000001fff067819 */ /* 0x002fea0000011406 */
[----:B------:R-:W-:Y:S02]  /*cca0*/  IMAD R6, R6, c[0x0][0x210], RZ ;  /* 0x0000840006067a24 */ /* 0x000fe400078e02ff */
[C---:B--2---:R-:W-:Y:S04]  /*ccb0*/  IMAD.WIDE.U32 R8, R10.reuse, c[0x0][0x210], RZ ;  /* 0x000084000a087a25 */ /* 0x044fe800078e00ff */
[----:B------:R-:W-:Y:S01]  /*ccc0*/  IMAD R6, R10, c[0x0][0x214], R6 ;  /* 0x000085000a067a24 */ /* 0x000fe200078e0206 */
[----:B------:R-:W-:Y:S01]  /*ccd0*/  IADD3 R0, P1, R8, R2, RZ ;  /* 0x0000000208007210 */ /* 0x000fe20007f3e0ff */
[----:B------:R-:W-:Y:S03]  /*cce0*/  IMAD R2, R237, c[0x0][0x21c], R4 ;  /* 0x00008700ed027a24 */ /* 0x000fe600078e0204 */
[----:B------:R-:W-:Y:S02]  /*ccf0*/  IADD3 R6, R9, R6, RZ ;  /* 0x0000000609067210 */ /* 0x000fe40007ffe0ff */
[----:B------:R-:W-:Y:S02]  /*cd00*/  LEA R4, P0, R0, c[0x0][0x1f8], 0x1 ;  /* 0x00007e0000047a11 */ /* 0x000fe400078008ff */
[----:B------:R-:W-:Y:S04]  /*cd10*/  IADD3.X R2, R6, R3, R2, P1, !PT ;  /* 0x0000000306027210 */ /* 0x000fe80000ffe402 */
[----:B------:R-:W-:Y:S01]  /*cd20*/  LEA.HI.X R0, R0, c[0x0][0x1fc], R2, 0x1, P0 ;  /* 0x00007f0000007a11 */ /* 0x000fe200000f0c02 */
[----:B------:R-:W-:-:S05]  /*cd30*/  BRA.DIV ~URZ, `(.L_x_3468) ;  /* 0x000115f27f007947 */ /* 0x000fca000b800000 */
[----:B------:R1:W2:Y:S02]  /*cd40*/  SHFL.IDX PT, R6, R0, RZ, 0x181f ;  /* 0x00181fff00067589 */ /* 0x0002a400000e0000 */
.L_x_3610:
[----:B------:R-:W-:-:S05]  /*cd50*/  BRA.DIV ~URZ, `(.L_x_3469) ;  /* 0x000116527f007947 */ /* 0x000fca000b800000 */
[----:B------:R-:W3:Y:S04]  /*cd60*/  LDL R15, [R1+0x80] ;  /* 0x00008000010f7983 */ /* 0x000ee80000100800 */
[----:B------:R-:W4:Y:S04]  /*cd70*/  LDL R14, [R1+0xd8] ;  /* 0x0000d800010e7983 */ /* 0x000f280000100800 */
[----:B------:R-:W1:Y:S04]  /*cd80*/  SHFL.IDX PT, R2, R4, RZ, 0x181f ;  /* 0x00181fff04027589 */ /* 0x000e6800000e0000 */
[----:B------:R-:W2:Y:S04]  /*cd90*/  SHFL.IDX PT, R10, R4, 0x1, 0x181f ;  /* 0x00381f00040a7f89 */ /* 0x000ea800000e0000 */
[----:B------:R-:W1:Y:S04]  /*cda0*/  SHFL.IDX PT, R11, R0, 0x1, 0x181f ;  /* 0x00381f00000b7f89 */ /* 0x000e6800000e0000 */
[----:B-1----:R-:W1:Y:S01]  /*cdb0*/  SHFL.IDX PT, R0, R0, 0x2, 0x181f ;  /* 0x00581f0000007f89 */ /* 0x002e6200000e0000 */
[----:B----4-:R-:W-:Y:S02]  /*cdc0*/  ISETP.GE.AND P3, PT, R14, c[0x0][0x1d4], PT ;  /* 0x000075000e007a0c */ /* 0x010fe40003f66270 */
[C---:B------:R-:W-:Y:S02]  /*cdd0*/  IADD3 R12, P0, R2.reuse, R233, RZ ;  /* 0x000000e9020c7210 */ /* 0x040fe40007f1e0ff */
[----:B------:R-:W-:Y:S02]  /*cde0*/  IADD3 R8, P2, R2, R231, RZ ;  /* 0x000000e702087210 */ /* 0x000fe40007f5e0ff */
[----:B---3--:R-:W-:Y:S01]  /*cdf0*/  ISETP.GE.AND P4, PT, R15, c[0x0][0x1d4], PT ;  /* 0x000075000f007a0c */ /* 0x008fe20003f86270 */
[----:B--2---:R-:W-:Y:S01]  /*ce00*/  IMAD.X R13, R6, 0x1, R234, P0 ;  /* 0x00000001060d7824 */ /* 0x004fe200000e06ea */
[----:B------:R-:W-:Y:S01]  /*ce10*/  IADD3 R2, P1, R10, R233, RZ ;  /* 0x000000e90a027210 */ /* 0x000fe20007f3e0ff */
[----:B------:R-:W-:Y:S01]  /*ce20*/  IMAD.X R9, R6, 0x1, R232, P2 ;  /* 0x0000000106097824 */ /* 0x000fe200010e06e8 */
[----:B------:R-:W-:Y:S01]  /*ce30*/  IADD3 R10, P0, R10, R231, RZ ;  /* 0x000000e70a0a7210 */ /* 0x000fe20007f1e0ff */
[----:B------:R2:W5:Y:S02]  /*ce40*/  LDL R6, [R1+0x94] ;  /* 0x0000940001067983 */ /* 0x0005640000100800 */
[C---:B------:R-:W-:Y:S02]  /*ce50*/  IMAD.X R3, R11.reuse, 0x1, R234, P1 ;  /* 0x000000010b037824 */ /* 0x040fe400008e06ea */
[----:B------:R-:W-:Y:S04]  /*ce60*/  IMAD.X R11, R11, 0x1, R232, P0 ;  /* 0x000000010b0b7824 */ /* 0x000fe800000e06e8 */
[----:B------:R2:W-:Y:S04]  /*ce70*/  LDGSTS.E.BYPASS.LTC128B.128 [R239], [R12.64], !P4 ;  /* 0x000000000cef7fae */ /* 0x0005e8000e101d46 */
[----:B------:R2:W-:Y:S04]  /*ce80*/  LDGSTS.E.BYPASS.LTC128B.128 [R239+0x1800], [R8.64], !P3 ;  /* 0x0180000008ef7fae */ /* 0x0005e8000d901d46 */
[----:B------:R3:W-:Y:S04]  /*ce90*/  LDGSTS.E.BYPASS.LTC128B.128 [R239+0x800], [R2.64], !P4 ;  /* 0x0080000002ef7fae */ /* 0x0007e8000e101d46 */
[----:B------:R2:W-:Y:S04]  /*cea0*/  LDGSTS.E.BYPASS.LTC128B.128 [R239+0x2000], [R10.64], !P3 ;  /* 0x020000000aef7fae */ /* 0x0005e8000d901d46 */
[----:B---3--:R2:W3:Y:S02]  /*ceb0*/  SHFL.IDX PT, R2, R4, 0x2, 0x181f ;  /* 0x00581f0004027f89 */ /* 0x0084e400000e0000 */
.L_x_3611:
[----:B-12--5:R-:W-:Y:S01]  /*cec0*/  IADD3 R8, -R6, 0x10, RZ ;  /* 0x0000001006087810 */ /* 0x026fe20007ffe1ff */
[----:B------:R-:W2:Y:S03]  /*ced0*/  LDL R3, [R1+0x80] ;  /* 0x0000800001037983 */ /* 0x000ea60000100800 */
[----:B------:R-:W-:Y:S04]  /*cee0*/  LOP3.LUT R8, R8, 0xf, RZ, 0xc0, !PT ;  /* 0x0000000f08087812 */ /* 0x000fe800078ec0ff */
[----:B---3--:R-:W-:Y:S04]  /*cef0*/  IADD3 R8, P1, P0, R8, R2, R231 ;  /* 0x0000000208087210 */ /* 0x008fe8000783e0e7 */
[----:B------:R-:W-:Y:S02]  /*cf00*/  IADD3.X R9, RZ, R0, R232, P1, P0 ;  /* 0x00000000ff097210 */ /* 0x000fe40000fe04e8 */
[----:B------:R-:W-:Y:S02]  /*cf10*/  IADD3 R2, P0, R2, R233, RZ ;  /* 0x000000e902027210 */ /* 0x000fe40007f1e0ff */
[----:B------:R-:W-:Y:S02]  /*cf20*/  ISETP.NE.U32.AND P1, PT, R6, RZ, PT ;  /* 0x000000ff0600720c */ /* 0x000fe40003f25070 */
[----:B--2---:R-:W-:Y:S01]  /*cf30*/  ISETP.GE.AND P2, PT, R3, c[0x0][0x1d4], PT ;  /* 0x0000750003007a0c */ /* 0x004fe20003f46270 */
[----:B------:R-:W-:Y:S11]  /*cf40*/  IMAD.X R3, R0, 0x1, R234, P0 ;  /* 0x0000000100037824 */ /* 0x000ff600000e06ea */
[----:B------:R-:W-:Y:S01]  /*cf50*/  @!UPT UIADD3 URZ, URZ, URZ, URZ ;  /* 0x0000003f3f3ff290 */ /* 0x000fe2000fffe03f */
[----:B------:R-:W-:Y:S01]  /*cf60*/  @!PT LDS RZ, [RZ] ;  /* 0x00000000fffff984 */ /* 0x000fe20000000800 */
[----:B------:R-:W-:Y:S01]  /*cf70*/  @!PT LDS RZ, [RZ] ;  /* 0x00000000fffff984 */ /* 0x000fe20000000800 */
[----:B------:R-:W-:Y:S01]  /*cf80*/  @!PT LDS RZ, [RZ] ;  /* 0x00000000fffff984 */ /* 0x000fe20000000800 */
[----:B------:R1:W-:Y:S04]  /*cf90*/  LDGSTS.E.BYPASS.LTC128B.128 [R239+0x1000], [R2.64], !P2 ;  /* 0x0100000002ef7fae */ /* 0x0003e8000d101d46 */
[----:B------:R1:W-:Y:S02]  /*cfa0*/  LDGSTS.E.BYPASS.LTC128B.128.ZFILL [R239+0x2800], [R8.64], P1 ;  /* 0x0280000008ef7fae */ /* 0x0003e40008941d46 */
.L_x_3467:
[----:B-1-34-:R-:W-:Y:S05]  /*cfb0*/  BSYNC B0 ;  /* 0x0000000000007941 */ /* 0x01afea0003800000 */
.L_x_3466:
        /* <DEDUP_REMOVED lines=119> */
[----:B------:R-:W1:Y:S01]  /*d730*/  LDSM.16.M88.4 R208, [R221+0x2800] ;  /* 0x00280000ddd0783b */ /* 0x000e620000000200 */
[----:B------:R-:W-:Y:S07]  /*d740*/  DEPBAR.LE SB0, 0x0 ;  /* 0x000080000000791a */ /* 0x000fee0000000000 */
[----:B------:R-:W-:Y:S01]  /*d750*/  BAR.SYNC.DEFER_BLOCKING 0x0 ;  /* 0x0000000000007b1d */ /* 0x000fe20000010000 */
[C---:B--2---:R-:W-:Y:S08]  /*d760*/  HMMA.16816.F32 R12, R204.reuse, R200, R12 ;  /* 0x000000c8cc0c723c */ /* 0x044ff0000000180c */
[-C--:B------:R-:W-:Y:S08]  /*d770*/  HMMA.16816.F32 R16, R204, R202.reuse, R16 ;  /* 0x000000cacc10723c */ /* 0x080ff00000001810 */
[C---:B------:R-:W-:Y:S08]  /*d780*/  HMMA.16816.F32 R20, R196.reuse, R202, R20 ;  /* 0x000000cac414723c */ /* 0x040ff00000001814 */
[-C--:B---3--:R-:W-:Y:S08]  /*d790*/  HMMA.16816.F32 R24, R196, R192.reuse, R24 ;  /* 0x000000c0c418723c */ /* 0x088ff00000001818 */
[C---:B------:R-:W-:Y:S08]  /*d7a0*/  HMMA.16816.F32 R28, R204.reuse, R192, R28 ;  /* 0x000000c0cc1c723c */ /* 0x040ff0000000181c */
[-C--:B------:R-:W-:Y:S08]  /*d7b0*/  HMMA.16816.F32 R32, R204, R194.reuse, R32 ;  /* 0x000000c2cc20723c */ /* 0x080ff00000001820 */
[C---:B------:R-:W-:Y:S08]  /*d7c0*/  HMMA.16816.F32 R36, R196.reuse, R194, R36 ;  /* 0x000000c2c424723c */ /* 0x040ff00000001824 */
[-C--:B-1----:R-:W-:Y:S08]  /*d7d0*/  HMMA.16816.F32 R40, R196, R208.reuse, R40 ;  /* 0x000000d0c428723c */ /* 0x082ff00000001828 */
[C---:B------:R-:W-:Y:S08]  /*d7e0*/  HMMA.16816.F32 R44, R204.reuse, R208, R44 ;  /* 0x000000d0cc2c723c */ /* 0x040ff0000000182c */
[-C--:B------:R-:W-:Y:S08]  /*d7f0*/  HMMA.16816.F32 R48, R204, R210.reuse, R48 ;  /* 0x000000d2cc30723c */ /* 0x080ff00000001830 */
[----:B------:R-:W-:Y:S01]  /*d800*/  HMMA.16816.F32 R52, R196, R210, R52 ;  /* 0x000000d2c434723c */ /* 0x000fe20000001834 */
[----:B------:R-:W-:Y:S07]  /*d810*/  @!UPT UIADD3 URZ, URZ, URZ, URZ ;  /* 0x0000003f3f3ff290 */ /* 0x000fee000fffe03f */
[----:B------:R-:W-:-:S11]  /*d820*/  @!P0 BRA `(.L_x_3471) ;  /* 0x0000050000008947 */ /* 0x000fd60003800000 */
[----:B------:R-:W-:Y:S01]  /*d830*/  IMAD.MOV.U32 R0, RZ, RZ, 0x1 ;  /* 0x00000001ff007424 */ /* 0x000fe200078e00ff */
[----:B------:R-:W2:Y:S01]  /*d840*/  LDL R2, [R1+0xa0] ;  /* 0x0000a00001027983 */ /* 0x000ea20000100800 */
[----:B------:R-:W-:Y:S03]  /*d850*/  MOV R237, RZ ;  /* 0x000000ff00ed7202 */ /* 0x000fe60000000f00 */
[----:B------:R-:W3:Y:S01]  /*d860*/  LDL R3, [R1+0x9c] ;  /* 0x00009c0001037983 */ /* 0x000ee20000100800 */
[----:B------:R-:W-:Y:S03]  /*d870*/  ISETP.NE.AND P0, PT, R0, c[0x0][0x2b8], PT ;  /* 0x0000ae0000007a0c */ /* 0x000fe60003f05270 */
[----:B------:R-:W4:Y:S04]  /*d880*/  LDL.64 R152, [R1+0xb0] ;  /* 0x0000b00001987983 */ /* 0x000f280000100a00 */
[----:B------:R-:W5:Y:S04]  /*d890*/  LDL R4, [R1+0xc8] ;  /* 0x0000c80001047983 */ /* 0x000f680000100800 */
[----:B------:R-:W1:Y:S04]  /*d8a0*/  S2R R6, SR_CTAID.Y ;  /* 0x0000000000067919 */ /* 0x000e680000002600 */
[----:B------:R-:W1:Y:S02]  /*d8b0*/  S2R R154, SR_CTAID.Y ;  /* 0x00000000009a7919 */ /* 0x000e640000002600 */
[----:B-1----:R-:W-:Y:S01]  /*d8c0*/  IMAD.WIDE.U32 R158, R154, c[0x0][0x1e8], RZ ;  /* 0x00007a009a9e7a25 */ /* 0x002fe200078e00ff */
[----:B------:R-:W-:Y:S05]  /*d8d0*/  SHF.R.S32.HI R6, RZ, 0x1f, R6 ;  /* 0x0000001fff067819 */ /* 0x000fea0000011406 */
[----:B------:R-:W-:Y:S04]  /*d8e0*/  IMAD R6, R6, c[0x0][0x1e8], RZ ;  /* 0x00007a0006067a24 */ /* 0x000fe800078e02ff */
[----:B------:R-:W-:Y:S04]  /*d8f0*/  IMAD R6, R154, c[0x0][0x1ec], R6 ;  /* 0x00007b009a067a24 */ /* 0x000fe800078e0206 */
[----:B------:R-:W-:Y:S02]  /*d900*/  IMAD.IADD R6, R159, 0x1, R6 ;  /* 0x000000019f067824 */ /* 0x000fe400078e0206 */
[----:B--2---:R-:W-:Y:S01]  /*d910*/  IMAD R2, R230, 0x30, R2 ;  /* 0x00000030e6027824 */ /* 0x004fe200078e0202 */
[----:B---3--:R-:W-:Y:S04]  /*d920*/  ISETP.GT.AND P1, PT, R3, 0x2f, PT ;  /* 0x0000002f0300780c */ /* 0x008fe80003f24270 */
[----:B------:R-:W-:Y:S05]  /*d930*/  IADD3 R2, R2, -0x30, R3 ;  /* 0xffffffd002027810 */ /* 0x000fea0007ffe003 */
        /* <DEDUP_REMOVED lines=13> */
[----:B------:R-:W-:Y:S05]  /*da10*/  IMAD R0, R240, c[0x0][0x1e4], R0 ;  /* 0x00007900f0007a24 */ /* 0x000fea00078e0200 */
[----:B------:R-:W-:Y:S02]  /*da20*/  IADD3 R3, R3, R0, RZ ;  /* 0x0000000003037210 */ /* 0x000fe40007ffe0ff */
[----:B--2---:R-:W-:Y:S03]  /*da30*/  SHF.R.S32.HI R4, RZ, 0x1f, R237 ;  /* 0x0000001fff047819 */ /* 0x004fe600000114ed */
[C---:B------:R-:W-:Y:S04]  /*da40*/  IMAD.WIDE.U32 R2, R237.reuse, c[0x0][0x1f0], R2 ;  /* 0x00007c00ed027a25 */ /* 0x040fe800078e0002 */
[----:B------:R-:W-:Y:S01]  /*da50*/  IMAD R4, R4, c[0x0][0x1f0], RZ ;  /* 0x00007c0004047a24 */ /* 0x000fe200078e02ff */
[----:B------:R-:W-:Y:S03]  /*da60*/  IADD3 R0, P1, R158, R2, RZ ;  /* 0x000000029e007210 */ /* 0x000fe60007f3e0ff */
[----:B------:R-:W-:Y:S01]  /*da70*/  IMAD R2, R237, c[0x0][0x1f4], R4 ;  /* 0x00007d00ed027a24 */ /* 0x000fe200078e0204 */
[----:B------:R-:W-:Y:S04]  /*da80*/  LEA R4, P0, R0, c[0x0][0x1c8], 0x1 ;  /* 0x0000720000047a11 */ /* 0x000fe800078008ff */
[----:B------:R-:W-:Y:S04]  /*da90*/  IADD3.X R2, R6, R3, R2, P1, !PT ;  /* 0x0000000306027210 */ /* 0x000fe80000ffe402 */
[----:B------:R-:W-:Y:S01]  /*daa0*/  LEA.HI.X R0, R0, c[0x0][0x1cc], R2, 0x1, P0 ;  /* 0x0000730000007a11 */ /* 0x000fe200000f0c02 */
[----:B------:R-:W-:-:S05]  /*dab0*/  BRA.DIV ~URZ, `(.L_x_3472) ;  /* 0x00010ce27f007947 */ /* 0x000fca000b800000 */
[----:B------:R1:W2:Y:S02]  /*dac0*/  SHFL.IDX PT, R6, R0, RZ, 0x181f ;  /* 0x00181fff00067589 */ /* 0x0002a400000e0000 */
.L_x_3612:
        /* <DEDUP_REMOVED lines=18> */
[----:B------:R2:W-:Y:S04]  /*dbf0*/  LDGSTS.E.BYPASS.LTC128B.128 [R238+0x5080], [R192.64], !P4 ;  /* 0x05080000c0ee7fae */ /* 0x0005e8000e101d46 */
[----:B------:R2:W-:Y:S04]  /*dc00*/  LDGSTS.E.BYPASS.LTC128B.128 [R238+0x6880], [R152.64], !P3 ;  /* 0x0688000098ee7fae */ /* 0x0005e8000d901d46 */
[----:B------:R3:W-:Y:S04]  /*dc10*/  LDGSTS.E.BYPASS.LTC128B.128 [R238+0x5880], [R2.64], !P4 ;  /* 0x0588000002ee7fae */ /* 0x0007e8000e101d46 */
[----:B------:R2:W-:Y:S04]  /*dc20*/  LDGSTS.E.BYPASS.LTC128B.128 [R238+0x7080], [R158.64], !P3 ;  /* 0x070800009eee7fae */ /* 0x0005e8000d901d46 */
[----:B---3--:R2:W3:Y:S02]  /*dc30*/  SHFL.IDX PT, R2, R4, 0x2, 0x181f ;  /* 0x00581f0004027f89 */ /* 0x0084e400000e0000 */
.L_x_3613:
        /* <DEDUP_REMOVED lines=15> */
.L_x_3471:
[----:B------:R-:W-:Y:S05]  /*dd30*/  BSYNC B0 ;  /* 0x0000000000007941 */ /* 0x000fea0003800000 */
.L_x_3470:
        /* <DEDUP_REMOVED lines=9> */
[----:B------:R-:W3:Y:S04]  /*ddd0*/  LDL R2, [R1+0x70] ;  /* 0x0000700001027983 */ /* 0x000ee80000100800 */
[----:B------:R-:W0:Y:S01]  /*dde0*/  LDGDEPBAR ;  /* 0x00000000000079af */ /* 0x000e220000000000 */
[----:B-----5:R-:W-:Y:S01]  /*ddf0*/  IADD3 R192, -R3, 0x1, R4 ;  /* 0x0000000103c07810 */ /* 0x020fe20007ffe104 */
[----:B--2---:R-:W-:Y:S03]  /*de00*/  IMAD R0, R0, 0x80, R154 ;  /* 0x0000008000007824 */ /* 0x004fe600078e029a */
[----:B---3--:R-:W-:Y:S02]  /*de10*/  IADD3 R192, -R2, R192, R5 ;  /* 0x000000c002c07210 */ /* 0x008fe40007ffe105 */
[----:B------:R-:W-:Y:S05]  /*de20*/  IADD3 R0, R152, R0, R153 ;  /* 0x0000000098007210 */ /* 0x000fea0007ffe099 */
[----:B----4-:R-:W-:Y:S04]  /*de30*/  IMAD.IADD R158, R6, 0x1, R0 ;  /* 0x00000001069e7824 */ /* 0x010fe800078e0200 */
[----:B------:R-:W-:Y:S05]  /*de40*/  @P0 IMAD.HI.U32 R0, R158, c[0x0][0x2c8], RZ ;  /* 0x0000b2009e000a27 */ /* 0x000fea00078e00ff */
[----:B------:R-:W-:Y:S01]  /*de50*/  @P0 SHF.R.U32.HI R158, RZ, c[0x0][0x2cc], R0 ;  /* 0x0000b300ff9e0a19 */ /* 0x000fe20000011600 */
[----:B------:R-:W-:-:S05]  /*de60*/  BRA.DIV ~URZ, `(.L_x_3474) ;  /* 0x00010da27f007947 */ /* 0x000fca000b800000 */
[----:B------:R1:W2:Y:S02]  /*de70*/  SHFL.IDX PT, R2, R158, RZ, 0x1c1f ;  /* 0x001c1fff9e027589 */ /* 0x0002a400000e0000 */
.L_x_3614:
        /* <DEDUP_REMOVED lines=22> */
.L_x_3477:
[----:B------:R-:W-:Y:S04]  /*dfe0*/  MOV R3, c[0x0][0x32c] ;  /* 0x0000cb0000037a02 */ /* 0x000fe80000000f00 */
[----:B------:R-:W-:Y:S11]  /*dff0*/  ISETP.NE.AND P0, PT, R3, 0x1, PT ;  /* 0x000000010300780c */ /* 0x000ff60003f05270 */
[----:B------:R-:W-:Y:S02]  /*e000*/  @!UPT UIADD3 URZ, URZ, URZ, URZ ;  /* 0x0000003f3f3ff290 */ /* 0x000fe4000fffe03f */
[----:B------:R-:W-:Y:S05]  /*e010*/  @P0 IMAD.HI.U32 R3, R2, c[0x0][0x330], RZ ;  /* 0x0000cc0002030a27 */ /* 0x000fea00078e00ff */
[----:B------:R-:W-:Y:S02]  /*e020*/  @P0 SHF.R.U32.HI R2, RZ, c[0x0][0x334], R3 ;  /* 0x0000cd00ff020a19 */ /* 0x000fe40000011603 */
.L_x_3478:
[----:B------:R-:W-:Y:S05]  /*e030*/  BSYNC B0 ;  /* 0x0000000000007941 */ /* 0x000fea0003800000 */
.L_x_3476:
[----:B------:R-:W2:Y:S02]  /*e040*/  LDL R3, [R1+0x90] ;  /* 0x0000900001037983 */ /* 0x000ea40000100800 */
[----:B--2---:R-:W-:Y:S04]  /*e050*/  IMAD.IADD R3, R4, 0x1, -R3 ;  /* 0x0000000104037824 */ /* 0x004fe800078e0a03 */
[----:B------:R-:W-:Y:S05]  /*e060*/  IMAD R2, R2, c[0x0][0x32c], R3 ;  /* 0x0000cb0002027a24 */ /* 0x000fea00078e0203 */
[----:B------:R-:W-:Y:S02]  /*e070*/  IADD3 R3, R2, c[0x0][0x32c], RZ ;  /* 0x0000cb0002037a10 */ /* 0x000fe40007ffe0ff */
[----:B------:R-:W-:Y:S02]  /*e080*/  IMNMX R0, R0, R2, !PT ;  /* 0x0000000200007217 */ /* 0x000fe40007800200 */
[----:B------:R-:W-:Y:S02]  /*e090*/  IMNMX R153, R153, R3, PT ;  /* 0x0000000399997217 */ /* 0x000fe40003800200 */
.L_x_3475:
[----:B------:R-:W-:-:S05]  /*e0a0*/  BRA.DIV ~URZ, `(.L_x_3479) ;  /* 0x00010be27f007947 */ /* 0x000fca000b800000 */
[----:B------:R2:W3:Y:S02]  /*e0b0*/  SHFL.IDX PT, R2, R158, 0x1, 0x1c1f ;  /* 0x003c1f009e027f89 */ /* 0x0004e400000e0000 */
.L_x_3615:
[----:B---3--:R-:W-:Y:S01]  /*e0c0*/  IADD3 R152, R159, R2, RZ ;  /* 0x000000029f987210 */ /* 0x008fe20007ffe0ff */
[----:B------:R-:W-:Y:S02]  /*e0d0*/  IMAD.MOV.U32 R3, RZ, RZ, 0x1 ;  /* 0x00000001ff037424 */ /* 0x000fe400078e00ff */
[----:B------:R-:W-:Y:S03]  /*e0e0*/  IMAD.IADD R6, R192, 0x1, R2 ;  /* 0x00000001c0067824 */ /* 0x000fe600078e0202 */
[----:B------:R-:W-:Y:S11]  /*e0f0*/  ISETP.LE.AND P0, PT, R3, c[0x0][0x32c], PT ;  /* 0x0000cb0003007a0c */ /* 0x000ff60003f03270 */
[----:B------:R-:W-:Y:S02]  /*e100*/  @!UPT UIADD3 URZ, URZ, URZ, URZ ;  /* 0x0000003f3f3ff290 */ /* 0x000fe4000fffe03f */
        /* <DEDUP_REMOVED lines=15> */
.L_x_3482:
[----:B------:R-:W-:Y:S04]  /*e200*/  MOV R3, c[0x0][0x32c] ;  /* 0x0000cb0000037a02 */ /* 0x000fe80000000f00 */
[----:B------:R-:W-:Y:S11]  /*e210*/  ISETP.NE.AND P0, PT, R3, 0x1, PT ;  /* 0x000000010300780c */ /* 0x000ff60003f05270 */
[----:B------:R-:W-:Y:S02]  /*e220*/  @!UPT UIADD3 URZ, URZ, URZ, URZ ;  /* 0x0000003f3f3ff290 */ /* 0x000fe4000fffe03f */
[----:B------:R-:W-:Y:S05]  /*e230*/  @P0 IMAD.HI.U32 R3, R2, c[0x0][0x330], RZ ;  /* 0x0000cc0002030a27 */ /* 0x000fea00078e00ff */
[----:B------:R-:W-:Y:S02]  /*e240*/  @P0 SHF.R.U32.HI R2, RZ, c[0x0][0x334], R3 ;  /* 0x0000cd00ff020a19 */ /* 0x000fe40000011603 */
.L_x_3483:
[----:B------:R-:W-:Y:S05]  /*e250*/  BSYNC B0 ;  /* 0x0000000000007941 */ /* 0x000fea0003800000 */
.L_x_3481:
[----:B------:R-:W3:Y:S02]  /*e260*/  LDL R3, [R1+0x90] ;  /* 0x0000900001037983 */ /* 0x000ee40000100800 */
[----:B---3--:R-:W-:Y:S04]  /*e270*/  IMAD.IADD R3, R4, 0x1, -R3 ;  /* 0x0000000104037824 */ /* 0x008fe800078e0a03 */
[----:B------:R-:W-:Y:S05]  /*e280*/  IMAD R2, R2, c[0x0][0x32c], R3 ;  /* 0x0000cb0002027a24 */ /* 0x000fea00078e0203 */
[----:B------:R-:W-:Y:S02]  /*e290*/  IADD3 R3, R2, c[0x0][0x32c], RZ ;  /* 0x0000cb0002037a10 */ /* 0x000fe40007ffe0ff */
[----:B------:R-:W-:Y:S02]  /*e2a0*/  IMNMX R6, R6, R2, !PT ;  /* 0x0000000206067217 */ /* 0x000fe40007800200 */
[----:B------:R-:W-:Y:S02]  /*e2b0*/  IMNMX R152, R152, R3, PT ;  /* 0x0000000398987217 */ /* 0x000fe40003800200 */
.L_x_3480:
[----:B------:R-:W-:-:S05]  /*e2c0*/  BRA.DIV ~URZ, `(.L_x_3484) ;  /* 0x00010a427f007947 */ /* 0x000fca000b800000 */
[----:B------:R3:W4:Y:S02]  /*e2d0*/  SHFL.IDX PT, R154, R158, 0x2, 0x1c1f ;  /* 0x005c1f009e9a7f89 */ /* 0x00072400000e0000 */
.L_x_3616:
        /* <DEDUP_REMOVED lines=20> */
.L_x_3487:
[----:B------:R-:W-:Y:S04]  /*e420*/  MOV R193, c[0x0][0x32c] ;  /* 0x0000cb0000c17a02 */ /* 0x000fe80000000f00 */
[----:B------:R-:W-:Y:S11]  /*e430*/  ISETP.NE.AND P0, PT, R193, 0x1, PT ;  /* 0x00000001c100780c */ /* 0x000ff60003f05270 */
[----:B------:R-:W-:Y:S02]  /*e440*/  @!UPT UIADD3 URZ, URZ, URZ, URZ ;  /* 0x0000003f3f3ff290 */ /* 0x000fe4000fffe03f */
[----:B------:R-:W-:Y:S05]  /*e450*/  @P0 IMAD.HI.U32 R193, R154, c[0x0][0x330], RZ ;  /* 0x0000cc009ac10a27 */ /* 0x000fea00078e00ff */
[----:B------:R-:W-:Y:S02]  /*e460*/  @P0 SHF.R.U32.HI R154, RZ, c[0x0][0x334], R193 ;  /* 0x0000cd00ff9a0a19 */ /* 0x000fe400000116c1 */
.L_x_3488:
[----:B------:R-:W-:Y:S05]  /*e470*/  BSYNC B0 ;  /* 0x0000000000007941 */ /* 0x000fea0003800000 */
.L_x_3486:
[----:B------:R-:W4:Y:S02]  /*e480*/  LDL R193, [R1+0x90] ;  /* 0x0000900001c17983 */ /* 0x000f240000100800 */
[----:B----4-:R-:W-:Y:S04]  /*e490*/  IMAD.IADD R193, R4, 0x1, -R193 ;  /* 0x0000000104c17824 */ /* 0x010fe800078e0ac1 */
[----:B------:R-:W-:Y:S05]  /*e4a0*/  IMAD R154, R154, c[0x0][0x32c], R193 ;  /* 0x0000cb009a9a7a24 */ /* 0x000fea00078e02c1 */
[----:B------:R-:W-:Y:S02]  /*e4b0*/  IMNMX R2, R2, R154, !PT ;  /* 0x0000009a02027217 */ /* 0x000fe40007800200 */
[----:B------:R-:W-:Y:S04]  /*e4c0*/  IADD3 R154, R154, c[0x0][0x32c], RZ ;  /* 0x0000cb009a9a7a10 */ /* 0x000fe80007ffe0ff */
[----:B------:R-:W-:Y:S02]  /*e4d0*/  IMNMX R3, R3, R154, PT ;  /* 0x0000009a03037217 */ /* 0x000fe40003800200 */
.L_x_3485:
[C---:B------:R-:W-:Y:S02]  /*e4e0*/  ISETP.GE.AND P2, PT, R4.reuse, 0x9, PT ;  /* 0x000000090400780c */ /* 0x040fe40003f46270 */
[----:B------:R-:W-:Y:S02]  /*e4f0*/  ISETP.GE.AND P1, PT, R4, 0xa, PT ;  /* 0x0000000a0400780c */ /* 0x000fe40003f26270 */
[----:B------:R-:W-:Y:S02]  /*e500*/  ISETP.GT.AND P0, PT, R0, 0x8, !P2 ;  /* 0x000000080000780c */ /* 0x000fe40005704270 */
[----:B------:R-:W-:Y:S02]  /*e510*/  LOP3.LUT R229, R229, 0xffffffdf, RZ, 0xc0, !PT ;  /* 0xffffffdfe5e57812 */ /* 0x000fe400078ec0ff */
[----:B------:R-:W-:Y:S02]  /*e520*/  ISETP.LT.OR P0, PT, R153, 0x9, P0 ;  /* 0x000000099900780c */ /* 0x000fe40000701670 */
[----:B------:R-:W-:Y:S02]  /*e530*/  ISETP.GE.AND P6, PT, R4, 0x21, PT ;  /* 0x000000210400780c */ /* 0x000fe40003fc6270 */
[----:B------:R-:W-:Y:S02]  /*e540*/  FSEL R194, R20, -INF , !P0 ;  /* 0xff80000014c27808 */ /* 0x000fe40004000000 */
[----:B------:R-:W-:Y:S02]  /*e550*/  ISETP.GT.AND P0, PT, R0, 0x9, !P1 ;  /* 0x000000090000780c */ /* 0x000fe40004f04270 */
[----:B------:R-:W-:Y:S02]  /*e560*/  @P2 LOP3.LUT R229, R229, 0x20, RZ, 0xfc, !PT ;  /* 0x00000020e5e52812 */ /* 0x000fe400078efcff */
[----:B------:R-:W-:Y:S02]  /*e570*/  ISETP.LT.OR P0, PT, R153, 0xa, P0 ;  /* 0x0000000a9900780c */ /* 0x000fe40000701670 */
[----:B------:R-:W-:Y:S02]  /*e580*/  LOP3.LUT R229, R229, 0xffffffef, RZ, 0xc0, !PT ;  /* 0xffffffefe5e57812 */ /* 0x000fe400078ec0ff */
[----:B------:R-:W-:Y:S02]  /*e590*/  FSEL R193, R21, -INF , !P0 ;  /* 0xff80000015c17808 */ /* 0x000fe40004000000 */
[----:B------:R-:W-:Y:S02]  /*e5a0*/  ISETP.GT.AND P0, PT, R6, 0x8, !P2 ;  /* 0x000000080600780c */ /* 0x000fe40005704270 */
[----:B------:R-:W-:Y:S02]  /*e5b0*/  ISETP.GE.AND P2, PT, R4, 0x11, PT ;  /* 0x000000110400780c */ /* 0x000fe40003f46270 */
        /* <DEDUP_REMOVED lines=9> */
[----:B------:R-:W-:Y:S02]  /*e650*/  @P2 LOP3.LUT R229, R229, 0x8, RZ, 0xfc, !PT ;  /* 0x00000008e5e52812 */ /* 0x000fe400078efcff */
[----:B------:R-:W-:Y:S02]  /*e660*/  ISETP.LT.OR P0, PT, R153, 0x11, P0 ;  /* 0x000000119900780c */ /* 0x000fe40000701670 */
[----:B------:R-:W-:Y:S02]  /*e670*/  LOP3.LUT R229, R229, 0xfffffffb, RZ, 0xc0, !PT ;  /* 0xfffffffbe5e57812 */ /* 0x000fe400078ec0ff */
[----:B------:R-:W-:Y:S02]  /*e680*/  FSEL R24, R24, -INF , !P0 ;  /* 0xff80000018187808 */ /* 0x000fe40004000000 */
[----:B------:R-:W-:Y:S02]  /*e690*/  ISETP.GT.AND P0, PT, R0, 0x11, !P1 ;  /* 0x000000110000780c */ /* 0x000fe40004f04270 */
[----:B------:R-:W-:Y:S02]  /*e6a0*/  @P1 LOP3.LUT R229, R229, 0x4, RZ, 0xfc, !PT ;  /* 0x00000004e5e51812 */ /* 0x000fe400078efcff */
[----:B------:R-:W-:Y:S02]  /*e6b0*/  ISETP.LT.OR P0, PT, R153, 0x12, P0 ;  /* 0x000000129900780c */ /* 0x000fe40000701670 */
[----:B------:R-:W-:Y:S02]  /*e6c0*/  ISETP.GE.AND P5, PT, R4, 0x22, PT ;  /* 0x000000220400780c */ /* 0x000fe40003fa6270 */
        /* <DEDUP_REMOVED lines=12> */
[----:B------:R-:W-:Y:S02]  /*e790*/  LOP3.LUT R229, R229, 0xfffffffe, RZ, 0xc0, !PT ;  /* 0xfffffffee5e57812 */ /* 0x000fe400078ec0ff */
[----:B------:R-:W-:Y:S02]  /*e7a0*/  ISETP.LT.OR P0, PT, R153, 0x19, P0 ;  /* 0x000000199900780c */ /* 0x000fe40000701670 */
[----:B------:R-:W-:Y:S02]  /*e7b0*/  @P1 LOP3.LUT R229, R229, 0x1, RZ, 0xfc, !PT ;  /* 0x00000001e5e51812 */ /* 0x000fe400078efcff */
[----:B------:R-:W-:Y:S02]  /*e7c0*/  FSEL R36, R36, -INF , !P0 ;  /* 0xff80000024247808 */ /* 0x000fe40004000000 */
[----:B------:R-:W-:Y:S02]  /*e7d0*/  ISETP.GT.AND P0, PT, R0, 0x19, !P1 ;  /* 0x000000190000780c */ /* 0x000fe40004f04270 */
[C---:B------:R-:W-:Y:S02]  /*e7e0*/  ISETP.GE.AND P3, PT, R4.reuse, 0x29, PT ;  /* 0x000000290400780c */ /* 0x040fe40003f66270 */
[----:B------:R-:W-:Y:S02]  /*e7f0*/  ISETP.LT.OR P0, PT, R153, 0x1a, P0 ;  /* 0x0000001a9900780c */ /* 0x000fe40000701670 */
[----:B------:R-:W-:Y:S02]  /*e800*/  ISETP.GE.AND P4, PT, R4, 0x2a, PT ;  /* 0x0000002a0400780c */ /* 0x000fe40003f86270 */
[----:B------:R-:W-:Y:S02]  /*e810*/  FSEL R37, R37, -INF , !P0 ;  /* 0xff80000025257808 */ /* 0x000fe40004000000 */
[----:B------:R-:W-:Y:S02]  /*e820*/  ISETP.GT.AND P0, PT, R6, 0x18, !P2 ;  /* 0x000000180600780c */ /* 0x000fe40005704270 */
[----:B------:R-:W-:Y:S02]  /*e830*/  ISETP.GE.AND P2, PT, R4, 0x1, PT ;  /* 0x000000010400780c */ /* 0x000fe40003f46270 */
[----:B------:R-:W-:Y:S04]  /*e840*/  ISETP.LT.OR P0, PT, R152, 0x19, P0 ;  /* 0x000000199800780c */ /* 0x000fe80000701670 */
[----:B------:R-:W-:Y:S02]  /*e850*/  FSEL R38, R38, -INF , !P0 ;  /* 0xff80000026267808 */ /* 0x000fe40004000000 */
[----:B------:R-:W-:Y:S02]  /*e860*/  ISETP.GT.AND P0, PT, R6, 0x19, !P1 ;  /* 0x000000190600780c */ /* 0x000fe40004f04270 */
[----:B------:R-:W-:Y:S02]  /*e870*/  ISETP.GE.AND P1, PT, R4, 0x2, PT ;  /* 0x000000020400780c */ /* 0x000fe40003f26270 */
        /* <DEDUP_REMOVED lines=75> */
[C---:B------:R-:W-:Y:S04]  /*ed30*/  ISETP.LT.OR P0, PT, R3.reuse, 0x1, P0 ;  /* 0x000000010300780c */ /* 0x040fe80000701670 */
[----:B------:R-:W-:Y:S02]  /*ed40*/  FSEL R12, R12, -INF , !P0 ;  /* 0xff8000000c0c7808 */ /* 0x000fe40004000000 */
[----:B------:R-:W-:Y:S04]  /*ed50*/  ISETP.GT.AND P0, PT, R2, 0x29, !P4 ;  /* 0x000000290200780c */ /* 0x000fe80006704270 */
[----:B------:R-:W-:Y:S04]  /*ed60*/  ISETP.LT.OR P0, PT, R3, 0x2a, P0 ;  /* 0x0000002a0300780c */ /* 0x000fe80000701670 */
[----:B------:R-:W-:Y:S01]  /*ed70*/  FSEL R49, R49, -INF , !P0 ;  /* 0xff80000031317808 */ /* 0x000fe20004000000 */
[----:B------:R-:W-:-:S06]  /*ed80*/  BRA.DIV ~URZ, `(.L_x_3489) ;  /* 0x000100027f007947 */ /* 0x000fcc000b800000 */
[----:B------:R4:W1:Y:S02]  /*ed90*/  SHFL.IDX PT, R3, R158, 0x3, 0x1c1f ;  /* 0x007c1f009e037f89 */ /* 0x00086400000e0000 */
.L_x_3617:
        /* <DEDUP_REMOVED lines=20> */
.L_x_3492:
[----:B------:R-:W-:Y:S04]  /*eee0*/  MOV R6, c[0x0][0x32c] ;  /* 0x0000cb0000067a02 */ /* 0x000fe80000000f00 */
[----:B------:R-:W-:Y:S11]  /*eef0*/  ISETP.NE.AND P0, PT, R6, 0x1, PT ;  /* 0x000000010600780c */ /* 0x000ff60003f05270 */
[----:B------:R-:W-:Y:S02]  /*ef00*/  @!UPT UIADD3 URZ, URZ, URZ, URZ ;  /* 0x0000003f3f3ff290 */ /* 0x000fe4000fffe03f */
[----:B------:R-:W-:Y:S05]  /*ef10*/  @P0 IMAD.HI.U32 R6, R3, c[0x0][0x330], RZ ;  /* 0x0000cc0003060a27 */ /* 0x000fea00078e00ff */
[----:B------:R-:W-:Y:S02]  /*ef20*/  @P0 SHF.R.U32.HI R3, RZ, c[0x0][0x334], R6 ;  /* 0x0000cd00ff030a19 */ /* 0x000fe40000011606 */
.L_x_3493:
[----:B------:R-:W-:Y:S05]  /*ef30*/  BSYNC B0 ;  /* 0x0000000000007941 */ /* 0x000fea0003800000 */
.L_x_3491:
[----:B------:R-:W5:Y:S02]  /*ef40*/  LDL R6, [R1+0x90] ;  /* 0x0000900001067983 */ /* 0x000f640000100800 */
[----:B-----5:R-:W-:Y:S04]  /*ef50*/  IMAD.IADD R4, R4, 0x1, -R6 ;  /* 0x0000000104047824 */ /* 0x020fe800078e0a06 */
[----:B------:R-:W-:Y:S05]  /*ef60*/  IMAD R3, R3, c[0x0][0x32c], R4 ;  /* 0x0000cb0003037a24 */ /* 0x000fea00078e0204 */
[----:B------:R-:W-:Y:S02]  /*ef70*/  IADD3 R4, R3, c[0x0][0x32c], RZ ;  /* 0x0000cb0003047a10 */ /* 0x000fe40007ffe0ff */
[----:B------:R-:W-:Y:S02]  /*ef80*/  IMNMX R0, R0, R3, !PT ;  /* 0x0000000300007217 */ /* 0x000fe40007800200 */
[----:B------:R-:W-:Y:S02]  /*ef90*/  IMNMX R2, R2, R4, PT ;  /* 0x0000000402027217 */ /* 0x000fe40003800200 */
.L_x_3490:
[----:B------:R-:W-:Y:S02]  /*efa0*/  ISETP.GT.AND P0, PT, R0, RZ, !P2 ;  /* 0x000000ff0000720c */ /* 0x000fe40005704270 */
[C---:B------:R-:W-:Y:S02]  /*efb0*/  LOP3.LUT P2, RZ, R229.reuse, 0x1, RZ, 0xc0, !PT ;  /* 0x00000001e5ff7812 */ /* 0x040fe4000784c0ff */
[----:B------:R-:W-:Y:S02]  /*efc0*/  ISETP.LT.OR P0, PT, R2, 0x1, P0 ;  /* 0x000000010200780c */ /* 0x000fe40000701670 */
[----:B------:R-:W-:Y:S02]  /*efd0*/  FMNMX.FTZ R3, R12, R157, !PT ;  /* 0x0000009d0c037209 */ /* 0x000fe40007810000 */
[----:B------:R-:W-:Y:S02]  /*efe0*/  FSEL R14, R14, -INF , !P0 ;  /* 0xff8000000e0e7808 */ /* 0x000fe40004000000 */
        /* <DEDUP_REMOVED lines=46> */
[----:B------:R-:W-:Y:S02]  /*f2d0*/  FSEL R196, R50, -INF , !P1 ;  /* 0xff80000032c47808 */ /* 0x000fe40004800000 */
[----:B------:R-:W-:Y:S02]  /*f2e0*/  FSEL R198, R46, -INF , !P0 ;  /* 0xff8000002ec67808 */ /* 0x000fe40004000000 */
[----:B------:R-:W-:Y:S02]  /*f2f0*/  ISETP.GT.AND P0, PT, R0, 0x21, !P5 ;  /* 0x000000210000780c */ /* 0x000fe40006f04270 */
[----:B------:R-:W-:Y:S02]  /*f300*/  FMNMX.FTZ R6, R198, R6, !PT ;  /* 0x00000006c6067209 */ /* 0x000fe40007810000 */
        /* <DEDUP_REMOVED lines=37> */
.L_x_3618:
        /* <DEDUP_REMOVED lines=15> */
.L_x_3619:
[C---:B------:R-:W-:Y:S01]  /*f650*/  FMUL.FTZ R8, R154.reuse, c[0x0][0x2d0] ;  /* 0x0000b4009a087a20 */ /* 0x040fe20000410000 */
[----:B------:R-:W-:Y:S01]  /*f660*/  FSETP.NEU.FTZ.AND P0, PT, R154, -INF , PT ;  /* 0xff8000009a00780b */ /* 0x000fe20003f1d000 */
[C---:B------:R-:W-:Y:S01]  /*f670*/  FMUL.FTZ R9, R153.reuse, c[0x0][0x2d0] ;  /* 0x0000b40099097a20 */ /* 0x040fe20000410000 */
[----:B------:R-:W-:Y:S01]  /*f680*/  FSETP.NEU.FTZ.AND P1, PT, R153, -INF , PT ;  /* 0xff8000009900780b */ /* 0x000fe20003f3d000 */
[----:B------:R-:W2:Y:S01]  /*f690*/  LDL.LU R30, [R1+0x74] ;  /* 0x00007400011e7983 */ /* 0x000ea20000300800 */
[----:B------:R-:W-:Y:S01]  /*f6a0*/  FSEL R8, R8, RZ, P0 ;  /* 0x000000ff08087208 */ /* 0x000fe20000000000 */
[----:B------:R-:W-:Y:S01]  /*f6b0*/  WARPSYNC 0xffffffff ;  /* 0xffffffff00007948 */ /* 0x000fe20003800000 */
[----:B------:R-:W-:Y:S02]  /*f6c0*/  FSEL R9, R9, RZ, P1 ;  /* 0x000000ff09097208 */ /* 0x000fe40000800000 */
        /* <DEDUP_REMOVED lines=19> */
[----:B------:R-:W-:Y:S02]  /*f800*/  FMUL.FTZ R10, R152, c[0x0][0x2d0] ;  /* 0x0000b400980a7a20 */ /* 0x000fe40000410000 */
[--C-:B------:R-:W-:Y:S01]  /*f810*/  FFMA.FTZ R242, R42, c[0x0][0x2d0], -R9.reuse ;  /* 0x0000b4002af27a23 */ /* 0x100fe20000010809 */
[----:B------:R1:W-:Y:S01]  /*f820*/  MUFU.EX2 R34, R0 ;  /* 0x0000000000227308 */ /* 0x0003e20000000800 */
[--C-:B------:R-:W-:Y:S02]  /*f830*/  FFMA.FTZ R241, R43, c[0x0][0x2d0], -R9.reuse ;  /* 0x0000b4002bf17a23 */ /* 0x100fe40000010809 */
[--C-:B------:R-:W-:Y:S02]  /*f840*/  FFMA.FTZ R236, R54, c[0x0][0x2d0], -R9.reuse ;  /* 0x0000b40036ec7a23 */ /* 0x100fe40000010809 */
[--C-:B---3--:R-:W-:Y:S02]  /*f850*/  FFMA.FTZ R2, R23, c[0x0][0x2d0], -R9.reuse ;  /* 0x0000b40017027a23 */ /* 0x108fe40000010809 */
[--C-:B------:R-:W-:Y:S03]  /*f860*/  FFMA.FTZ R215, R55, c[0x0][0x2d0], -R9.reuse ;  /* 0x0000b40037d77a23 */ /* 0x100fe60000010809 */
        /* <DEDUP_REMOVED lines=33> */
[--C-:B------:R-:W-:Y:S01]  /*fa80*/  FFMA.FTZ R214, R48, c[0x0][0x2d0], -R10.reuse ;  /* 0x0000b40030d67a23 */ /* 0x100fe2000001080a */
[----:B------:R-:W3:Y:S01]  /*fa90*/  MUFU.EX2 R0, R0 ;  /* 0x0000000000007308 */ /* 0x000ee20000000800 */
[--C-:B------:R-:W-:Y:S02]  /*faa0*/  FFMA.FTZ R235, R49, c[0x0][0x2d0], -R10.reuse ;  /* 0x0000b40031eb7a23 */ /* 0x100fe4000001080a */
[--C-:B------:R-:W-:Y:S02]  /*fab0*/  FFMA.FTZ R193, R32, c[0x0][0x2d0], -R10.reuse ;  /* 0x0000b40020c17a23 */ /* 0x100fe4000001080a */
[--C-:B------:R-:W-:Y:S05]  /*fac0*/  FFMA.FTZ R203, R33, c[0x0][0x2d0], -R10.reuse ;  /* 0x0000b40021cb7a23 */ /* 0x100fea000001080a */
[----:B------:R-:W-:Y:S01]  /*fad0*/  MUFU.EX2 R51, R8 ;  /* 0x0000000800337308 */ /* 0x000fe20000000800 */
[--C-:B-1----:R-:W-:Y:S09]  /*fae0*/  FFMA.FTZ R2, R13, c[0x0][0x2d0], -R10.reuse ;  /* 0x0000b4000d027a23 */ /* 0x102ff2000001080a */
[----:B------:R1:W-:Y:S10]  /*faf0*/  MUFU.EX2 R250, R2 ;  /* 0x0000000200fa7308 */ /* 0x0003f40000000800 */
[----:B------:R-:W-:Y:S10]  /*fb00*/  MUFU.EX2 R235, R235 ;  /* 0x000000eb00eb7308 */ /* 0x000ff40000000800 */
[----:B------:R-:W-:Y:S01]  /*fb10*/  MUFU.EX2 R193, R193 ;  /* 0x000000c100c17308 */ /* 0x000fe20000000800 */
[--C-:B-1----:R-:W-:Y:S09]  /*fb20*/  FFMA.FTZ R2, R16, c[0x0][0x2d0], -R10.reuse ;  /* 0x0000b40010027a23 */ /* 0x102ff2000001080a */
[----:B------:R1:W4:Y:S10]  /*fb30*/  MUFU.EX2 R158, R2 ;  /* 0x00000002009e7308 */ /* 0x0003340000000800 */
[----:B------:R-:W-:Y:S10]  /*fb40*/  MUFU.EX2 R213, R213 ;  /* 0x000000d500d57308 */ /* 0x000ff40000000800 */
[----:B------:R-:W-:Y:S01]  /*fb50*/  MUFU.EX2 R212, R212 ;  /* 0x000000d400d47308 */ /* 0x000fe20000000800 */
[----:B-1----:R-:W-:Y:S09]  /*fb60*/  FFMA.FTZ R2, R17, c[0x0][0x2d0], -R10 ;  /* 0x0000b40011027a23 */ /* 0x002ff2000001080a */
[----:B------:R1:W-:Y:S10]  /*fb70*/  MUFU.EX2 R22, R2 ;  /* 0x0000000200167308 */ /* 0x0003f40000000800 */
[----:B------:R-:W-:Y:S01]  /*fb80*/  MUFU.EX2 R214, R214 ;  /* 0x000000d600d67308 */ /* 0x000fe20000000800 */
[----:B-1----:R-:W-:Y:S05]  /*fb90*/  FSEL R2, R153, RZ, P1 ;  /* 0x000000ff99027208 */ /* 0x002fea0000800000 */
[----:B------:R-:W-:Y:S04]  /*fba0*/  FADD.FTZ R2, -R2, R156 ;  /* 0x0000009c02027221 */ /* 0x000fe80000010100 */
[----:B------:R-:W-:Y:S02]  /*fbb0*/  FMUL.FTZ R2, R2, c[0x0][0x2d0] ;  /* 0x0000b40002027a20 */ /* 0x000fe40000410000 */
[C---:B---3--:R-:W-:Y:S02]  /*fbc0*/  FMUL.FTZ R8, R0.reuse, R172 ;  /* 0x000000ac00087220 */ /* 0x048fe40000410000 */
[----:B------:R1:W3:Y:S01]  /*fbd0*/  MUFU.EX2 R3, R2 ;  /* 0x0000000200037308 */ /* 0x0002e20000000800 */
[C---:B------:R-:W-:Y:S02]  /*fbe0*/  FMUL.FTZ R9, R0.reuse, R173 ;  /* 0x000000ad00097220 */ /* 0x040fe40000410000 */
[C---:B------:R-:W-:Y:S01]  /*fbf0*/  FMUL.FTZ R20, R0.reuse, R164 ;  /* 0x000000a400147220 */ /* 0x040fe20000410000 */
[----:B------:R-:W-:Y:S01]  /*fc00*/  MOV R164, R159 ;  /* 0x0000009f00a47202 */ /* 0x000fe20000000f00 */
[C---:B------:R-:W-:Y:S01]  /*fc10*/  FMUL.FTZ R21, R0.reuse, R165 ;  /* 0x000000a500157220 */ /* 0x040fe20000410000 */
[----:B----4-:R-:W-:Y:S01]  /*fc20*/  MOV R165, R158 ;  /* 0x0000009e00a57202 */ /* 0x010fe20000000f00 */
[C---:B------:R-:W-:Y:S02]  /*fc30*/  FMUL.FTZ R24, R0.reuse, R168 ;  /* 0x000000a800187220 */ /* 0x040fe40000410000 */
[C---:B------:R-:W-:Y:S01]  /*fc40*/  FMUL.FTZ R25, R0.reuse, R169 ;  /* 0x000000a900197220 */ /* 0x040fe20000410000 */
[----:B------:R-:W-:Y:S01]  /*fc50*/  MUFU.EX2 R172, R206 ;  /* 0x000000ce00ac7308 */ /* 0x000fe20000000800 */
[C---:B------:R-:W-:Y:S02]  /*fc60*/  FMUL.FTZ R36, R0.reuse, R160 ;  /* 0x000000a000247220 */ /* 0x040fe40000410000 */
[C---:B------:R-:W-:Y:S02]  /*fc70*/  FMUL.FTZ R37, R0.reuse, R161 ;  /* 0x000000a100257220 */ /* 0x040fe40000410000 */
[C---:B--2---:R-:W-:Y:S02]  /*fc80*/  FFMA.FTZ R161, R0.reuse, R30, R35 ;  /* 0x0000001e00a17223 */ /* 0x044fe40000010023 */
[C---:B------:R-:W-:Y:S01]  /*fc90*/  FMUL.FTZ R40, R0.reuse, R136 ;  /* 0x0000008800287220 */ /* 0x040fe20000410000 */
[----:B------:R-:W2:Y:S01]  /*fca0*/  LDSM.16.MT88.4 R28, [R217+0x2080] ;  /* 0x00208000d91c783b */ /* 0x000ea20000004200 */
[----:B------:R-:W-:Y:S01]  /*fcb0*/  FMUL.FTZ R41, R0, R137 ;  /* 0x0000008900297220 */ /* 0x000fe20000410000 */
[----:B------:R-:W-:Y:S01]  /*fcc0*/  F2FP.PACK_AB R136, R252, R35 ;  /* 0x00000023fc88723e */ /* 0x000fe200000000ff */
[C---:B------:R-:W-:Y:S01]  /*fcd0*/  FMUL.FTZ R52, R0.reuse, R148 ;  /* 0x0000009400347220 */ /* 0x040fe20000410000 */
[----:B------:R-:W-:Y:S01]  /*fce0*/  F2FP.PACK_AB R137, R251, R34 ;  /* 0x00000022fb89723e */ /* 0x000fe200000000ff */
[----:B------:R-:W-:Y:S01]  /*fcf0*/  FMUL.FTZ R53, R0, R149 ;  /* 0x0000009500357220 */ /* 0x000fe20000410000 */
[----:B------:R-:W-:Y:S01]  /*fd00*/  F2FP.PACK_AB R148, R250, R249 ;  /* 0x000000f9fa94723e */ /* 0x000fe200000000ff */
[----:B-1----:R-:W-:Y:S01]  /*fd10*/  FADD.FTZ R2, -R4, R157 ;  /* 0x0000009d04027221 */ /* 0x002fe20000010100 */
[----:B------:R-:W-:Y:S01]  /*fd20*/  MUFU.EX2 R173, R209 ;  /* 0x000000d100ad7308 */ /* 0x000fe20000000800 */
[----:B------:R-:W-:Y:S01]  /*fd30*/  FMUL.FTZ R56, R0, R56 ;  /* 0x0000003800387220 */ /* 0x000fe20000410000 */
[----:B------:R-:W-:Y:S01]  /*fd40*/  LDSM.16.MT88.4 R156, [R220+0x2080] ;  /* 0x00208000dc9c783b */ /* 0x000fe20000004200 */
[----:B------:R-:W-:Y:S02]  /*fd50*/  FMUL.FTZ R2, R2, c[0x0][0x2d0] ;  /* 0x0000b40002027a20 */ /* 0x000fe40000410000 */
[C---:B------:R-:W-:Y:S02]  /*fd60*/  FMUL.FTZ R57, R0.reuse, R57 ;  /* 0x0000003900397220 */ /* 0x040fe40000410000 */
[C---:B------:R-:W-:Y:S02]  /*fd70*/  FMUL.FTZ R68, R0.reuse, R68 ;  /* 0x0000004400447220 */ /* 0x040fe40000410000 */
[C---:B------:R-:W-:Y:S01]  /*fd80*/  FMUL.FTZ R69, R0.reuse, R69 ;  /* 0x0000004500457220 */ /* 0x040fe20000410000 */
[----:B------:R1:W4:Y:S01]  /*fd90*/  MUFU.EX2 R4, R2 ;  /* 0x0000000200047308 */ /* 0x0003220000000800 */
        /* <DEDUP_REMOVED lines=14> */
[--C-:B-1----:R-:W-:Y:S02]  /*fe80*/  FFMA.FTZ R2, R14, c[0x0][0x2d0], -R155.reuse ;  /* 0x0000b4000e027a23 */ /* 0x102fe4000001089b */
[C---:B------:R-:W-:Y:S02]  /*fe90*/  FMUL.FTZ R120, R0.reuse, R120 ;  /* 0x0000007800787220 */ /* 0x040fe40000410000 */
[C---:B------:R-:W-:Y:S01]  /*fea0*/  FMUL.FTZ R121, R0.reuse, R121 ;  /* 0x0000007900797220 */ /* 0x040fe20000410000 */
[----:B------:R1:W-:Y:S01]  /*feb0*/  MUFU.EX2 R247, R2 ;  /* 0x0000000200f77308 */ /* 0x0003e20000000800 */
[C---:B------:R-:W-:Y:S02]  /*fec0*/  FMUL.FTZ R132, R0.reuse, R132 ;  /* 0x0000008400847220 */ /* 0x040fe40000410000 */
[----:B------:R-:W-:Y:S02]  /*fed0*/  FMUL.FTZ R133, R0, R133 ;  /* 0x0000008500857220 */ /* 0x000fe40000410000 */
[C---:B---3--:R-:W-:Y:S01]  /*fee0*/  FMUL.FTZ R23, R3.reuse, R167 ;  /* 0x000000a703177220 */ /* 0x048fe20000410000 */
[----:B------:R-:W-:Y:S01]  /*fef0*/  MOV R167, R50 ;  /* 0x0000003200a77202 */ /* 0x000fe20000000f00 */
[C---:B------:R-:W-:Y:S01]  /*ff00*/  FMUL.FTZ R38, R3.reuse, R162 ;  /* 0x000000a203267220 */ /* 0x040fe20000410000 */
[----:B------:R-:W-:Y:S01]  /*ff10*/  MOV R162, R47 ;  /* 0x0000002f00a27202 */ /* 0x000fe20000000f00 */
[C---:B------:R-:W-:Y:S01]  /*ff20*/  FMUL.FTZ R39, R3.reuse, R163 ;  /* 0x000000a303277220 */ /* 0x040fe20000410000 */
[----:B------:R-:W-:Y:S01]  /*ff30*/  MOV R163, R46 ;  /* 0x0000002e00a37202 */ /* 0x000fe20000000f00 */
[C---:B------:R-:W-:Y:S01]  /*ff40*/  FMUL.FTZ R10, R3.reuse, R174 ;  /* 0x000000ae030a7220 */ /* 0x040fe20000410000 */
[----:B------:R-:W3:Y:S01]  /*ff50*/  LDSM.16.MT88.4 R44, [R218+0x2080] ;  /* 0x00208000da2c783b */ /* 0x000ee20000004200 */
[----:B------:R-:W-:Y:S01]  /*ff60*/  FMUL.FTZ R42, R3, R138 ;  /* 0x0000008a032a7220 */ /* 0x000fe20000410000 */
[----:B------:R-:W-:Y:S01]  /*ff70*/  F2FP.PACK_AB R138, R167, R163 ;  /* 0x000000a3a78a723e */ /* 0x000fe200000000ff */
[C---:B------:R-:W-:Y:S01]  /*ff80*/  FMUL.FTZ R43, R3.reuse, R139 ;  /* 0x0000008b032b7220 */ /* 0x040fe20000410000 */
[----:B------:R-:W-:Y:S01]  /*ff90*/  F2FP.PACK_AB R139, R162, R164 ;  /* 0x000000a4a28b723e */ /* 0x000fe200000000ff */
[C---:B----4-:R-:W-:Y:S02]  /*ffa0*/  FMUL.FTZ R13, R4.reuse, R177 ;  /* 0x000000b1040d7220 */ /* 0x050fe40000410000 */
[C---:B------:R-:W-:Y:S01]  /*ffb0*/  FMUL.FTZ R54, R3.reuse, R150 ;  /* 0x0000009603367220 */ /* 0x040fe20000410000 */
[----:B------:R-:W4:Y:S01]  /*ffc0*/  LDL.LU R177, [R1+0x84] ;  /* 0x0000840001b17983 */ /* 0x000f220000300800 */
[----:B------:R-:W-:Y:S02]  /*ffd0*/  FMUL.FTZ R55, R3, R151 ;  /* 0x0000009703377220 */ /* 0x000fe40000410000 */
[C---:B------:R-:W-:Y:S02]  /*ffe0*/  FMUL.FTZ R12, R4.reuse, R176 ;  /* 0x000000b0040c7220 */ /* 0x040fe40000410000 */
[----:B-1----:R-:W-:Y:S01]  /*fff0*/  FFMA.FTZ R2, R15, c[0x0][0x2d0], -R155 ;  /* 0x0000b4000f027a23 */ /* 0x002fe2000001089b */
[----:B------:R-:W-:Y:S01]  /*10000*/  MUFU.EX2 R176, R208 ;  /* 0x000000d000b07308 */ /* 0x000fe20000000800 */
[C---:B------:R-:W-:Y:S01]  /*10010*/  FMUL.FTZ R16, R4.reuse, R180 ;  /* 0x000000b404107220 */ /* 0x040fe20000410000 */
[----:B------:R-:W-:Y:S01]  /*10020*/  MOV R180, R164 ;  /* 0x000000a400b47202 */ /* 0x000fe20000000f00 */
        /* <DEDUP_REMOVED lines=18> */
[C---:B------:R-:W-:Y:S01]  /*10150*/  FMUL.FTZ R74, R3.reuse, R74 ;  /* 0x0000004a034a7220 */ /* 0x040fe20000410000 */
[----:B-1----:R-:W-:Y:S01]  /*10160*/  FSEL R2, R6, RZ, P0 ;  /* 0x000000ff06027208 */ /* 0x002fe20000000000 */
[----:B------:R-:W-:Y:S01]  /*10170*/  FMUL.FTZ R75, R3, R75 ;  /* 0x0000004b034b7220 */ /* 0x000fe20000410000 */
[----:B-----5:R-:W-:Y:S01]  /*10180*/  F2FP.PACK_AB R149, R248, R247 ;  /* 0x000000f7f895723e */ /* 0x020fe200000000ff */
[----:B------:R-:W-:Y:S02]  /*10190*/  FMUL.FTZ R76, R4, R76 ;  /* 0x0000004c044c7220 */ /* 0x000fe40000410000 */
[----:B------:R-:W-:Y:S01]  /*101a0*/  FADD.FTZ R2, -R2, R7 ;  /* 0x0000000702027221 */ /* 0x000fe20000010100 */
[----:B------:R1:W-:Y:S01]  /*101b0*/  MUFU.EX2 R210, R194 ;  /* 0x000000c200d27308 */ /* 0x0003e20000000800 */
[--C-:B------:R-:W-:Y:S02]  /*101c0*/  FFMA.FTZ R7, R19, c[0x0][0x2d0], -R155.reuse ;  /* 0x0000b40013077a23 */ /* 0x100fe4000001089b */
[----:B------:R-:W-:Y:S02]  /*101d0*/  FMUL.FTZ R2, R2, c[0x0][0x2d0] ;  /* 0x0000b40002027a20 */ /* 0x000fe40000410000 */
[C---:B------:R-:W-:Y:S02]  /*101e0*/  FMUL.FTZ R77, R4.reuse, R77 ;  /* 0x0000004d044d7220 */ /* 0x040fe40000410000 */
[C---:B------:R-:W-:Y:S02]  /*101f0*/  FMUL.FTZ R80, R4.reuse, R80 ;  /* 0x0000005004507220 */ /* 0x040fe40000410000 */
[C---:B------:R-:W-:Y:S01]  /*10200*/  FMUL.FTZ R81, R4.reuse, R81 ;  /* 0x0000005104517220 */ /* 0x040fe20000410000 */
[----:B------:R5:W2:Y:S01]  /*10210*/  MUFU.EX2 R0, R2 ;  /* 0x0000000200007308 */ /* 0x000aa20000000800 */
[C---:B------:R-:W-:Y:S02]  /*10220*/  FMUL.FTZ R86, R3.reuse, R86 ;  /* 0x0000005603567220 */ /* 0x040fe40000410000 */
[C---:B------:R-:W-:Y:S02]  /*10230*/  FMUL.FTZ R87, R3.reuse, R87 ;  /* 0x0000005703577220 */ /* 0x040fe40000410000 */
[C---:B------:R-:W-:Y:S02]  /*10240*/  FMUL.FTZ R90, R3.reuse, R90 ;  /* 0x0000005a035a7220 */ /* 0x040fe40000410000 */
[----:B------:R-:W-:Y:S02]  /*10250*/  FMUL.FTZ R91, R3, R91 ;  /* 0x0000005b035b7220 */ /* 0x000fe40000410000 */
[C---:B------:R-:W-:Y:S01]  /*10260*/  FMUL.FTZ R92, R4.reuse, R92 ;  /* 0x0000005c045c7220 */ /* 0x040fe20000410000 */
[----:B------:R-:W3:Y:S01]  /*10270*/  MUFU.EX2 R11, R7 ;  /* 0x00000007000b7308 */ /* 0x000ee20000000800 */
[C---:B------:R-:W-:Y:S02]  /*10280*/  FMUL.FTZ R93, R4.reuse, R93 ;  /* 0x0000005d045d7220 */ /* 0x040fe40000410000 */
[C---:B------:R-:W-:Y:S01]  /*10290*/  FMUL.FTZ R96, R4.reuse, R96 ;  /* 0x0000006004607220 */ /* 0x040fe20000410000 */
[----:B-1----:R-:W-:Y:S01]  /*102a0*/  F2FP.PACK_AB R194, R235, R214 ;  /* 0x000000d6ebc2723e */ /* 0x002fe200000000ff */
[----:B------:R-:W-:Y:S02]  /*102b0*/  FMUL.FTZ R97, R4, R97 ;  /* 0x0000006104617220 */ /* 0x000fe40000410000 */
[C---:B------:R-:W-:Y:S02]  /*102c0*/  FMUL.FTZ R102, R3.reuse, R102 ;  /* 0x0000006603667220 */ /* 0x040fe40000410000 */
[C---:B------:R-:W-:Y:S01]  /*102d0*/  FMUL.FTZ R103, R3.reuse, R103 ;  /* 0x0000006703677220 */ /* 0x040fe20000410000 */
[----:B------:R-:W-:Y:S01]  /*102e0*/  MUFU.EX2 R208, R203 ;  /* 0x000000cb00d07308 */ /* 0x000fe20000000800 */
[C---:B------:R-:W-:Y:S02]  /*102f0*/  FMUL.FTZ R106, R3.reuse, R106 ;  /* 0x0000006a036a7220 */ /* 0x040fe40000410000 */
[C---:B------:R-:W-:Y:S01]  /*10300*/  FMUL.FTZ R107, R3.reuse, R107 ;  /* 0x0000006b036b7220 */ /* 0x040fe20000410000 */
[----:B-----5:R-:W5:Y:S01]  /*10310*/  LDL.LU R2, [R1+0x78] ;  /* 0x0000780001027983 */ /* 0x020f620000300800 */
[C---:B--2---:R-:W-:Y:S02]  /*10320*/  FMUL.FTZ R15, R0.reuse, R179 ;  /* 0x000000b3000f7220 */ /* 0x044fe40000410000 */
[C---:B------:R-:W-:Y:S01]  /*10330*/  FMUL.FTZ R14, R0.reuse, R178 ;  /* 0x000000b2000e7220 */ /* 0x040fe20000410000 */
[----:B------:R-:W2:Y:S01]  /*10340*/  LDL.LU R179, [R1+0x88] ;  /* 0x0000880001b37983 */ /* 0x000ea20000300800 */
[C---:B------:R-:W-:Y:S01]  /*10350*/  FMUL.FTZ R18, R0.reuse, R182 ;  /* 0x000000b600127220 */ /* 0x040fe20000410000 */
[----:B------:R-:W1:Y:S01]  /*10360*/  MUFU.EX2 R178, R204 ;  /* 0x000000cc00b27308 */ /* 0x000e620000000800 */
[C---:B------:R-:W-:Y:S02]  /*10370*/  FMUL.FTZ R19, R0.reuse, R183 ;  /* 0x000000b700137220 */ /* 0x040fe40000410000 */
[C---:B------:R-:W-:Y:S01]  /*10380*/  FMUL.FTZ R35, R0.reuse, R191 ;  /* 0x000000bf00237220 */ /* 0x040fe20000410000 */
[----:B---3--:R-:W-:Y:S01]  /*10390*/  MOV R174, R11 ;  /* 0x0000000b00ae7202 */ /* 0x008fe20000000f00 */
[C---:B------:R-:W-:Y:S01]  /*103a0*/  FMUL.FTZ R11, R3.reuse, R175 ;  /* 0x000000af030b7220 */ /* 0x040fe20000410000 */
[----:B------:R-:W-:Y:S01]  /*103b0*/  MOV R175, R22 ;  /* 0x0000001600af7202 */ /* 0x000fe20000000f00 */
[----:B------:R-:W-:Y:S01]  /*103c0*/  FMUL.FTZ R22, R3, R166 ;  /* 0x000000a603167220 */ /* 0x000fe20000410000 */
[----:B------:R-:W-:Y:S01]  /*103d0*/  MOV R166, R51 ;  /* 0x0000003300a67202 */ /* 0x000fe20000000f00 */
[C---:B------:R-:W-:Y:S01]  /*103e0*/  FMUL.FTZ R50, R0.reuse, R146 ;  /* 0x0000009200327220 */ /* 0x040fe20000410000 */
[----:B------:R-:W-:Y:S01]  /*103f0*/  F2FP.PACK_AB R150, R175, R165 ;  /* 0x000000a5af96723e */ /* 0x000fe200000000ff */
[----:B------:R-:W-:Y:S01]  /*10400*/  FMUL.FTZ R51, R0, R147 ;  /* 0x0000009300337220 */ /* 0x000fe20000410000 */
[-C--:B------:R-:W-:Y:S01]  /*10410*/  HMMA.16816.F32 R8, R136, R28.reuse, R8 ;  /* 0x0000001c8808723c */ /* 0x080fe20000001808 */
[----:B------:R-:W-:Y:S04]  /*10420*/  LDSM.16.MT88.4 R144, [R217+0x2880] ;  /* 0x00288000d990783b */ /* 0x000fe80000004200 */
[----:B------:R-:W-:Y:S01]  /*10430*/  F2FP.PACK_AB R151, R174, R166 ;  /* 0x000000a6ae97723e */ /* 0x000fe200000000ff */
[--C-:B------:R-:W-:Y:S02]  /*10440*/  FFMA.FTZ R160, R196, c[0x0][0x2d0], -R155.reuse ;  /* 0x0000b400c4a07a23 */ /* 0x100fe4000001089b */
[--C-:B------:R-:W-:Y:S04]  /*10450*/  FFMA.FTZ R7, R197, c[0x0][0x2d0], -R155.reuse ;  /* 0x0000b400c5077a23 */ /* 0x100fe8000001089b */
[C---:B------:R-:W-:Y:S01]  /*10460*/  HMMA.16816.F32 R12, R148.reuse, R28, R12 ;  /* 0x0000001c940c723c */ /* 0x040fe2000000180c */
[----:B------:R-:W-:Y:S03]  /*10470*/  MUFU.EX2 R203, R7 ;  /* 0x0000000700cb7308 */ /* 0x000fe60000000800 */
[C---:B------:R-:W-:Y:S02]  /*10480*/  FMUL.FTZ R62, R0.reuse, R62 ;  /* 0x0000003e003e7220 */ /* 0x040fe40000410000 */
[----:B------:R-:W-:Y:S02]  /*10490*/  FMUL.FTZ R63, R0, R63 ;  /* 0x0000003f003f7220 */ /* 0x000fe40000410000 */
[-C--:B------:R-:W-:Y:S04]  /*104a0*/  HMMA.16816.F32 R16, R148, R30.reuse, R16 ;  /* 0x0000001e9410723c */ /* 0x080fe80000001810 */
[C---:B------:R-:W-:Y:S02]  /*104b0*/  FMUL.FTZ R28, R4.reuse, R184 ;  /* 0x000000b8041c7220 */ /* 0x040fe40000410000 */
[----:B------:R-:W-:Y:S02]  /*104c0*/  FMUL.FTZ R29, R4, R185 ;  /* 0x000000b9041d7220 */ /* 0x000fe40000410000 */
[C---:B------:R-:W-:Y:S04]  /*104d0*/  HMMA.16816.F32 R20, R136.reuse, R30, R20 ;  /* 0x0000001e8814723c */ /* 0x040fe80000001814 */
[C---:B------:R-:W-:Y:S02]  /*104e0*/  FMUL.FTZ R66, R0.reuse, R66 ;  /* 0x0000004200427220 */ /* 0x040fe40000410000 */
[C---:B------:R-:W-:Y:S02]  /*104f0*/  FMUL.FTZ R67, R0.reuse, R67 ;  /* 0x0000004300437220 */ /* 0x040fe40000410000 */
[-C--:B------:R-:W-:Y:S04]  /*10500*/  HMMA.16816.F32 R24, R136, R44.reuse, R24 ;  /* 0x0000002c8818723c */ /* 0x080fe80000001818 */
[C---:B------:R-:W-:Y:S02]  /*10510*/  FMUL.FTZ R30, R0.reuse, R186 ;  /* 0x000000ba001e7220 */ /* 0x040fe40000410000 */
[C---:B------:R-:W-:Y:S02]  /*10520*/  FMUL.FTZ R31, R0.reuse, R187 ;  /* 0x000000bb001f7220 */ /* 0x040fe40000410000 */
[C---:B------:R-:W-:Y:S04]  /*10530*/  FMUL.FTZ R78, R0.reuse, R78 ;  /* 0x0000004e004e7220 */ /* 0x040fe80000410000 */
[C---:B------:R-:W-:Y:S01]  /*10540*/  FMUL.FTZ R79, R0.reuse, R79 ;  /* 0x0000004f004f7220 */ /* 0x040fe20000410000 */
[C---:B------:R-:W-:Y:S04]  /*10550*/  HMMA.16816.F32 R28, R148.reuse, R44, R28 ;  /* 0x0000002c941c723c */ /* 0x040fe8000000181c */
[C---:B------:R-:W-:Y:S02]  /*10560*/  FMUL.FTZ R82, R0.reuse, R82 ;  /* 0x0000005200527220 */ /* 0x040fe40000410000 */
[----:B------:R-:W-:Y:S02]  /*10570*/  FMUL.FTZ R83, R0, R83 ;  /* 0x0000005300537220 */ /* 0x000fe40000410000 */
[C---:B------:R-:W-:Y:S04]  /*10580*/  FMUL.FTZ R44, R4.reuse, R140 ;  /* 0x0000008c042c7220 */ /* 0x040fe80000410000 */
[----:B------:R-:W-:Y:S02]  /*10590*/  FMUL.FTZ R45, R4, R141 ;  /* 0x0000008d042d7220 */ /* 0x000fe40000410000 */
        /* <DEDUP_REMOVED lines=26> */
[----:B-----5:R-:W-:Y:S02]  /*10740*/  FFMA.FTZ R168, R3, R2, R34 ;  /* 0x0000000203a87223 */ /* 0x020fe40000010022 */
[----:B------:R-:W-:Y:S02]  /*10750*/  FMUL.FTZ R34, R0, R190 ;  /* 0x000000be00227220 */ /* 0x000fe40000410000 */
[----:B------:R-:W-:Y:S02]  /*10760*/  FFMA.FTZ R3, R198, c[0x0][0x2d0], -R155 ;  /* 0x0000b400c6037a23 */ /* 0x000fe4000001089b */
[----:B--2---:R-:W-:Y:S01]  /*10770*/  FFMA.FTZ R4, R4, R179, R249 ;  /* 0x000000b304047223 */ /* 0x004fe200000100f9 */
[----:B------:R-:W-:Y:S01]  /*10780*/  MOV R179, R165 ;  /* 0x000000a500b37202 */ /* 0x000fe20000000f00 */
[----:B------:R-:W-:Y:S01]  /*10790*/  FADD.FTZ R168, R251, R168 ;  /* 0x000000a8fba87221 */ /* 0x000fe20000010000 */
[-C--:B------:R-:W-:Y:S01]  /*107a0*/  HMMA.16816.F32 R32, R148, R46.reuse, R32 ;  /* 0x0000002e9420723c */ /* 0x080fe20000001820 */
[----:B------:R2:W-:Y:S02]  /*107b0*/  MUFU.EX2 R202, R3 ;  /* 0x0000000300ca7308 */ /* 0x0005e40000000800 */
[----:B-1----:R-:W-:Y:S01]  /*107c0*/  MOV R249, R178 ;  /* 0x000000b200f97202 */ /* 0x002fe20000000f00 */
[----:B------:R-:W-:Y:S01]  /*107d0*/  FFMA.FTZ R2, R192, c[0x0][0x2d0], -R155 ;  /* 0x0000b400c0027a23 */ /* 0x000fe2000001089b */
[----:B------:R-:W-:Y:S01]  /*107e0*/  MOV R178, R166 ;  /* 0x000000a600b27202 */ /* 0x000fe20000000f00 */
[----:B------:R-:W-:Y:S01]  /*107f0*/  FADD.FTZ R4, R250, R4 ;  /* 0x00000004fa047221 */ /* 0x000fe20000010000 */
[----:B------:R-:W-:Y:S01]  /*10800*/  MOV R250, R173 ;  /* 0x000000ad00fa7202 */ /* 0x000fe20000000f00 */
[C---:B------:R-:W-:Y:S03]  /*10810*/  HMMA.16816.F32 R36, R136.reuse, R46, R36 ;  /* 0x0000002e8824723c */ /* 0x040fe60000001824 */
[----:B------:R1:W-:Y:S01]  /*10820*/  MUFU.EX2 R206, R2 ;  /* 0x0000000200ce7308 */ /* 0x0003e20000000800 */
[----:B------:R-:W-:Y:S02]  /*10830*/  F2FP.PACK_AB R192, R212, R213 ;  /* 0x000000d5d4c0723e */ /* 0x000fe400000000ff */
[----:B------:R-:W-:Y:S01]  /*10840*/  MOV R251, R169 ;  /* 0x000000a900fb7202 */ /* 0x000fe20000000f00 */
[C---:B------:R-:W-:Y:S01]  /*10850*/  FMUL.FTZ R46, R0.reuse, R142 ;  /* 0x0000008e002e7220 */ /* 0x040fe20000410000 */
[-C--:B------:R-:W-:Y:S04]  /*10860*/  HMMA.16816.F32 R40, R136, R156.reuse, R40 ;  /* 0x0000009c8828723c */ /* 0x080fe80000001828 */
[----:B------:R-:W-:Y:S02]  /*10870*/  FMUL.FTZ R47, R0, R143 ;  /* 0x0000008f002f7220 */ /* 0x000fe40000410000 */
[----:B------:R-:W3:Y:S01]  /*10880*/  LDSM.16.MT88.4 R140, [R219+0x2080] ;  /* 0x00208000db8c783b */ /* 0x000ee20000004200 */
[----:B--2---:R-:W-:Y:S04]  /*10890*/  FADD.FTZ R3, R179, R4 ;  /* 0x00000004b3037221 */ /* 0x004fe80000010000 */
[C---:B------:R-:W-:Y:S04]  /*108a0*/  HMMA.16816.F32 R44, R148.reuse, R156, R44 ;  /* 0x0000009c942c723c */ /* 0x040fe8000000182c */
[----:B------:R-:W-:Y:S01]  /*108b0*/  FADD.FTZ R7, R175, R3 ;  /* 0x00000003af077221 */ /* 0x000fe20000010000 */
[----:B------:R-:W-:Y:S03]  /*108c0*/  MOV R3, R170 ;  /* 0x000000aa00037202 */ /* 0x000fe60000000f00 */
[-C--:B------:R-:W-:Y:S04]  /*108d0*/  HMMA.16816.F32 R48, R148, R158.reuse, R48 ;  /* 0x0000009e9430723c */ /* 0x080fe80000001830 */
[--C-:B-1----:R-:W-:Y:S02]  /*108e0*/  FFMA.FTZ R2, R201, c[0x0][0x2d0], -R155.reuse ;  /* 0x0000b400c9027a23 */ /* 0x102fe4000001089b */
[----:B------:R-:W-:Y:S02]  /*108f0*/  MUFU.EX2 R201, R160 ;  /* 0x000000a000c97308 */ /* 0x000fe40000000800 */
[C---:B------:R-:W-:Y:S01]  /*10900*/  HMMA.16816.F32 R52, R136.reuse, R158, R52 ;  /* 0x0000009e8834723c */ /* 0x040fe20000001834 */
[----:B------:R-:W-:Y:S07]  /*10910*/  LDSM.16.MT88.4 R156, [R220+0x2880] ;  /* 0x00288000dc9c783b */ /* 0x000fee0000004200 */
[----:B------:R1:W-:Y:S01]  /*10920*/  MUFU.EX2 R204, R2 ;  /* 0x0000000200cc7308 */ /* 0x0003e20000000800 */
[-C--:B---3--:R-:W-:Y:S08]  /*10930*/  HMMA.16816.F32 R56, R136, R140.reuse, R56 ;  /* 0x0000008c8838723c */ /* 0x088ff00000001838 */
[C---:B------:R-:W-:Y:S04]  /*10940*/  HMMA.16816.F32 R60, R148.reuse, R140, R60 ;  /* 0x0000008c943c723c */ /* 0x040fe8000000183c */
[--C-:B-1----:R-:W-:Y:S04]  /*10950*/  FFMA.FTZ R2, R200, c[0x0][0x2d0], -R155.reuse ;  /* 0x0000b400c8027a23 */ /* 0x102fe8000001089b */
[-C--:B------:R-:W-:Y:S01]  /*10960*/  HMMA.16816.F32 R64, R148, R142.reuse, R64 ;  /* 0x0000008e9440723c */ /* 0x080fe20000001840 */
[----:B------:R1:W-:Y:S07]  /*10970*/  MUFU.EX2 R205, R2 ;  /* 0x0000000200cd7308 */ /* 0x0003ee0000000800 */
[C---:B------:R-:W-:Y:S01]  /*10980*/  HMMA.16816.F32 R68, R136.reuse, R142, R68 ;  /* 0x0000008e8844723c */ /* 0x040fe20000001844 */
[----:B------:R-:W2:Y:S03]  /*10990*/  LDSM.16.MT88.4 R140, [R217+0x3880] ;  /* 0x00388000d98c783b */ /* 0x000ea60000004200 */
[--C-:B-1----:R-:W-:Y:S05]  /*109a0*/  FFMA.FTZ R2, R199, c[0x0][0x2d0], -R155.reuse ;  /* 0x0000b400c7027a23 */ /* 0x102fea000001089b */
[----:B------:R-:W-:Y:S03]  /*109b0*/  LDSM.16.MT88.4 R196, [R220+0x3080] ;  /* 0x00308000dcc4783b */ /* 0x000fe60000004200 */
[----:B------:R-:W-:Y:S01]  /*109c0*/  FFMA.FTZ R155, R195, c[0x0][0x2d0], -R155 ;  /* 0x0000b400c39b7a23 */ /* 0x000fe2000001089b */
[----:B------:R4:W-:Y:S10]  /*109d0*/  MUFU.EX2 R207, R2 ;  /* 0x0000000200cf7308 */ /* 0x0009f40000000800 */
[----:B------:R-:W1:Y:S01]  /*109e0*/  MUFU.EX2 R200, R155 ;  /* 0x0000009b00c87308 */ /* 0x000e620000000800 */
[-C--:B--2---:R-:W-:Y:S03]  /*109f0*/  HMMA.16816.F32 R72, R136, R140.reuse, R72 ;  /* 0x0000008c8848723c */ /* 0x084fe60000001848 */
[----:B----4-:R-:W-:Y:S01]  /*10a00*/  FFMA.FTZ R2, R0, R177, R247 ;  /* 0x000000b100027223 */ /* 0x010fe200000100f7 */
[----:B------:R-:W-:Y:S01]  /*10a10*/  MOV R177, R167 ;  /* 0x000000a700b17202 */ /* 0x000fe20000000f00 */
[----:B------:R-:W-:Y:S01]  /*10a20*/  FADD.FTZ R0, R252, R161 ;  /* 0x000000a1fc007221 */ /* 0x000fe20000010000 */
[----:B------:R-:W-:Y:S02]  /*10a30*/  LDSM.16.MT88.4 R164, [R217+0x3080] ;  /* 0x00308000d9a4783b */ /* 0x000fe40000004200 */
[C---:B------:R-:W-:Y:S04]  /*10a40*/  HMMA.16816.F32 R76, R148.reuse, R140, R76 ;  /* 0x0000008c944c723c */ /* 0x040fe8000000184c */
[----:B------:R-:W-:Y:S01]  /*10a50*/  MOV R247, R176 ;  /* 0x000000b000f77202 */ /* 0x000fe20000000f00 */
[----:B------:R-:W-:Y:S01]  /*10a60*/  FADD.FTZ R169, R248, R2 ;  /* 0x00000002f8a97221 */ /* 0x000fe20000010000 */
[----:B------:R-:W-:Y:S01]  /*10a70*/  MOV R176, R162 ;  /* 0x000000a200b07202 */ /* 0x000fe20000000f00 */
[----:B------:R-:W-:Y:S01]  /*10a80*/  FADD.FTZ R2, R163, R0 ;  /* 0x00000000a3027221 */ /* 0x000fe20000010000 */
[-C--:B------:R-:W-:Y:S01]  /*10a90*/  HMMA.16816.F32 R80, R148, R142.reuse, R80 ;  /* 0x0000008e9450723c */ /* 0x080fe20000001850 */
[----:B------:R-:W-:Y:S03]  /*10aa0*/  LDSM.16.MT88.4 R160, [R218+0x3080] ;  /* 0x00308000daa0783b */ /* 0x000fe60000004200 */
[----:B------:R-:W-:Y:S01]  /*10ab0*/  FADD.FTZ R0, R180, R168 ;  /* 0x000000a8b4007221 */ /* 0x000fe20000010000 */
[----:B------:R-:W-:Y:S01]  /*10ac0*/  MOV R248, R172 ;  /* 0x000000ac00f87202 */ /* 0x000fe20000000f00 */
[----:B------:R-:W-:Y:S01]  /*10ad0*/  FADD.FTZ R4, R178, R169 ;  /* 0x000000a9b2047221 */ /* 0x000fe20000010000 */
[----:B-1----:R-:W-:Y:S01]  /*10ae0*/  F2FP.PACK_AB R195, R200, R201 ;  /* 0x000000c9c8c3723e */ /* 0x002fe200000000ff */
[C---:B------:R-:W-:Y:S01]  /*10af0*/  HMMA.16816.F32 R84, R136.reuse, R142, R84 ;  /* 0x0000008e8854723c */ /* 0x040fe20000001854 */
[----:B------:R-:W1:Y:S03]  /*10b00*/  LDSM.16.MT88.4 R140, [R218+0x3880] ;  /* 0x00388000da8c783b */ /* 0x000e660000004200 */
[----:B------:R-:W-:Y:S01]  /*10b10*/  FADD.FTZ R155, R176, R0 ;  /* 0x00000000b09b7221 */ /* 0x000fe20000010000 */
[----:B------:R-:W-:Y:S01]  /*10b20*/  MOV R252, R193 ;  /* 0x000000c100fc7202 */ /* 0x000fe20000000f00 */
[----:B------:R-:W-:Y:S01]  /*10b30*/  FADD.FTZ R0, R174, R4 ;  /* 0x00000004ae007221 */ /* 0x000fe20000010000 */
[----:B------:R-:W-:Y:S01]  /*10b40*/  F2FP.PACK_AB R193, R203, R202 ;  /* 0x000000cacbc1723e */ /* 0x000fe200000000ff */
[----:B------:R-:W-:Y:S04]  /*10b50*/  FADD.FTZ R2, R177, R2 ;  /* 0x00000002b1027221 */ /* 0x000fe80000010000 */
        /* <DEDUP_REMOVED lines=29> */
[----:B------:R-:W-:Y:S01]  /*10d30*/  MOV R211, R171 ;  /* 0x000000ab00d37202 */ /* 0x000fe20000000f00 */
[-C--:B------:R-:W-:Y:S08]  /*10d40*/  HMMA.16816.F32 R8, R136, R144.reuse, R8 ;  /* 0x000000908808723c */ /* 0x080ff00000001808 */
        /* <DEDUP_REMOVED lines=25> */
[C---:B------:R-:W-:Y:S07]  /*10ee0*/  HMMA.16816.F32 R92, R140.reuse, R156, R92 ;  /* 0x0000009c8c5c723c */ /* 0x040fee000000185c */
[----:B------:R-:W-:Y:S01]  /*10ef0*/  F2FP.PACK_AB R156, R245, R246 ;  /* 0x000000f6f59c723e */ /* 0x000fe200000000ff */
[-C--:B------:R-:W-:Y:S04]  /*10f00*/  HMMA.16816.F32 R96, R140, R158.reuse, R96 ;  /* 0x0000009e8c60723c */ /* 0x080fe80000001860 */
[----:B------:R-:W-:Y:S04]  /*10f10*/  F2FP.PACK_AB R157, R241, R242 ;  /* 0x000000f2f19d723e */ /* 0x000fe800000000ff */
[C---:B------:R-:W-:Y:S07]  /*10f20*/  HMMA.16816.F32 R100, R136.reuse, R158, R100 ;  /* 0x0000009e8864723c */ /* 0x040fee0000001864 */
[----:B------:R-:W-:Y:S01]  /*10f30*/  F2FP.PACK_AB R158, R243, R244 ;  /* 0x000000f4f39e723e */ /* 0x000fe200000000ff */
[-C--:B--2---:R-:W-:Y:S04]  /*10f40*/  HMMA.16816.F32 R104, R136, R144.reuse, R104 ;  /* 0x000000908868723c */ /* 0x084fe80000001868 */
[----:B------:R-:W-:Y:S04]  /*10f50*/  F2FP.PACK_AB R159, R215, R236 ;  /* 0x000000ecd79f723e */ /* 0x000fe800000000ff */
[C---:B------:R-:W-:Y:S08]  /*10f60*/  HMMA.16816.F32 R108, R140.reuse, R144, R108 ;  /* 0x000000908c6c723c */ /* 0x040ff0000000186c */
[-C--:B------:R-:W-:Y:S08]  /*10f70*/  HMMA.16816.F32 R112, R140, R146.reuse, R112 ;  /* 0x000000928c70723c */ /* 0x080ff00000001870 */
[C---:B------:R-:W-:Y:S08]  /*10f80*/  HMMA.16816.F32 R116, R136.reuse, R146, R116 ;  /* 0x000000928874723c */ /* 0x040ff00000001874 */
[-C--:B-1----:R-:W-:Y:S08]  /*10f90*/  HMMA.16816.F32 R120, R136, R148.reuse, R120 ;  /* 0x000000948878723c */ /* 0x082ff00000001878 */
[C---:B------:R-:W-:Y:S08]  /*10fa0*/  HMMA.16816.F32 R124, R140.reuse, R148, R124 ;  /* 0x000000948c7c723c */ /* 0x040ff0000000187c */
[-C--:B------:R-:W-:Y:S08]  /*10fb0*/  HMMA.16816.F32 R128, R140, R150.reuse, R128 ;  /* 0x000000968c80723c */ /* 0x080ff00000001880 */
[----:B------:R-:W-:Y:S08]  /*10fc0*/  HMMA.16816.F32 R132, R136, R150, R132 ;  /* 0x000000968884723c */ /* 0x000ff00000001884 */
[-C--:B------:R-:W-:Y:S01]  /*10fd0*/  HMMA.16816.F32 R172, R156, R164.reuse, R8 ;  /* 0x000000a49cac723c */ /* 0x080fe20000001808 */
        /* <DEDUP_REMOVED lines=51> */
[-C--:B----4-:R-:W-:Y:S04]  /*11310*/  HMMA.16816.F32 R104, R156, R20.reuse, R104 ;  /* 0x000000149c68723c */ /* 0x090fe80000001868 */
[----:B------:R-:W-:Y:S04]  /*11320*/  FADD.FTZ R2, R212, R8 ;  /* 0x00000008d4027221 */ /* 0x000fe80000010000 */
[C---:B------:R-:W-:Y:S04]  /*11330*/  HMMA.16816.F32 R108, R192.reuse, R20, R108 ;  /* 0x00000014c06c723c */ /* 0x040fe8000000186c */
[----:B------:R-:W-:Y:S02]  /*11340*/  FADD.FTZ R3, R214, R2 ;  /* 0x00000002d6037221 */ /* 0x000fe40000010000 */
[----:B------:R-:W-:Y:S01]  /*11350*/  FADD.FTZ R2, R201, R0 ;  /* 0x00000000c9027221 */ /* 0x000fe20000010000 */
[----:B------:R-:W-:Y:S01]  /*11360*/  IADD3 R0, R230, -0x1, RZ ;  /* 0xffffffffe6007810 */ /* 0x000fe20007ffe0ff */
[-C--:B------:R-:W-:Y:S04]  /*11370*/  HMMA.16816.F32 R112, R192, R22.reuse, R112 ;  /* 0x00000016c070723c */ /* 0x080fe80000001870 */
[----:B-1----:R-:W-:Y:S01]  /*11380*/  FADD.FTZ R4, R215, R7 ;  /* 0x00000007d7047221 */ /* 0x002fe20000010000 */
[----:B------:R-:W-:Y:S01]  /*11390*/  MOV R7, R6 ;  /* 0x0000000600077202 */ /* 0x000fe20000000f00 */
[----:B------:R-:W-:Y:S02]  /*113a0*/  FADD.FTZ R3, R235, R3 ;  /* 0x00000003eb037221 */ /* 0x000fe40000010000 */
[C---:B------:R-:W-:Y:S01]  /*113b0*/  HMMA.16816.F32 R116, R156.reuse, R22, R116 ;  /* 0x000000169c74723c */ /* 0x040fe20000001874 */
[----:B------:R1:W-:Y:S03]  /*113c0*/  STL [R1+0x78], R4 ;  /* 0x0000780401007387 */ /* 0x0003e60000100800 */
[----:B------:R-:W-:Y:S01]  /*113d0*/  FADD.FTZ R2, R200, R2 ;  /* 0x00000002c8027221 */ /* 0x000fe20000010000 */
[----:B------:R1:W-:Y:S03]  /*113e0*/  STL [R1+0x88], R3 ;  /* 0x0000880301007387 */ /* 0x0003e60000100800 */
[-C--:B------:R-:W-:Y:S01]  /*113f0*/  HMMA.16816.F32 R120, R156, R24.reuse, R120 ;  /* 0x000000189c78723c */ /* 0x080fe20000001878 */
[----:B------:R1:W-:Y:S07]  /*11400*/  STL [R1+0x84], R2 ;  /* 0x0000840201007387 */ /* 0x0003ee0000100800 */
[C---:B------:R-:W-:Y:S08]  /*11410*/  HMMA.16816.F32 R124, R192.reuse, R24, R124 ;  /* 0x00000018c07c723c */ /* 0x040ff0000000187c */
[-C--:B------:R-:W-:Y:S08]  /*11420*/  HMMA.16816.F32 R128, R192, R26.reuse, R128 ;  /* 0x0000001ac080723c */ /* 0x080ff00000001880 */
[----:B------:R-:W-:Y:S07]  /*11430*/  HMMA.16816.F32 R132, R156, R26, R132 ;  /* 0x0000001a9c84723c */ /* 0x000fee0000001884 */
[----:B------:R-:W-:Y:S02]  /*11440*/  MOV R156, R153 ;  /* 0x00000099009c7202 */ /* 0x000fe40000000f00 */
[----:B------:R-:W-:Y:S02]  /*11450*/  MOV R157, R152 ;  /* 0x00000098009d7202 */ /* 0x000fe40000000f00 */
[----:B-----5:R-:W-:Y:S02]  /*11460*/  ISETP.GT.AND P0, PT, R230, R10, PT ;  /* 0x0000000ae600720c */ /* 0x020fe40003f04270 */
[----:B------:R-:W-:Y:S11]  /*11470*/  MOV R230, R0 ;  /* 0x0000000000e67202 */ /* 0x000ff60000000f00 */
[----:B-1----:R-:W-:-:S05]  /*11480*/  @P0 BRA `(.L_x_3496) ;  /* 0xffffb64000000947 */ /* 0x002fca000383ffff */
[----:B------:R-:W2:Y:S01]  /*11490*/  LDL R3, [R1+0x4] ;  /* 0x0000040001037983 */ /* 0x000ea20000100800 */
[----:B------:R-:W-:Y:S01]  /*114a0*/  IMAD.MOV.U32 R156, RZ, RZ, R153 ;  /* 0x000000ffff9c7224 */ /* 0x000fe200078e0099 */
[----:B------:R-:W-:Y:S01]  /*114b0*/  MOV R7, R6 ;  /* 0x0000000600077202 */ /* 0x000fe20000000f00 */
[----:B------:R-:W-:Y:S01]  /*114c0*/  IMAD.MOV.U32 R155, RZ, RZ, R154 ;  /* 0x000000ffff9b7224 */ /* 0x000fe200078e009a */
[----:B------:R-:W-:Y:S01]  /*114d0*/  MOV R230, R0 ;  /* 0x0000000000e67202 */ /* 0x000fe20000000f00 */
[----:B------:R-:W-:Y:S01]  /*114e0*/  IMAD.MOV.U32 R157, RZ, RZ, R152 ;  /* 0x000000ffff9d7224 */ /* 0x000fe200078e0098 */
[----:B--2---:R-:W-:-:S02]  /*114f0*/  SHF.L.U32 R3, R3, 0x7, RZ ;  /* 0x0000000703037819 */ /* 0x004fc400000006ff */
.L_x_3465:
        /* <DEDUP_REMOVED lines=26> */
.L_x_3499:
[----:B------:R-:W-:-:S13]  /*116a0*/  ISETP.NE.AND P0, PT, R6, c[0x0][0x32c], PT ;  /* 0x0000cb0006007a0c */ /* 0x000fda0003f05270 */
[----:B------:R-:W-:-:S05]  /*116b0*/  @P0 IMAD.HI.U32 R3, R0, c[0x0][0x330], RZ ;  /* 0x0000cc0000030a27 */ /* 0x000fca00078e00ff */
[----:B------:R-:W-:Y:S02]  /*116c0*/  @P0 SHF.R.U32.HI R0, RZ, c[0x0][0x334], R3 ;  /* 0x0000cd00ff000a19 */ /* 0x000fe40000011603 */
.L_x_3500:
[----:B------:R-:W-:Y:S05]  /*116d0*/  BSYNC B0 ;  /* 0x0000000000007941 */ /* 0x000fea0003800000 */
.L_x_3498:
[----:B------:R-:W-:-:S05]  /*116e0*/  IMAD R0, R0, c[0x0][0x32c], RZ ;  /* 0x0000cb0000007a24 */ /* 0x000fca00078e02ff */
[----:B------:R-:W-:-:S03]  /*116f0*/  IMNMX R2, R2, R0, !PT ;  /* 0x0000000002027217 */ /* 0x000fc60007800200 */
.L_x_3497:
        /* <DEDUP_REMOVED lines=16> */
[----:B--2---:R-:W-:Y:S01]  /*11800*/  ISETP.GE.AND P3, PT, R6, c[0x0][0x1d4], PT ;  /* 0x0000750006007a0c */ /* 0x004fe20003f66270 */
[----:B------:R-:W-:Y:S01]  /*11810*/  IMAD.MOV.U32 R6, RZ, RZ, R156 ;  /* 0x000000ffff067224 */ /* 0x000fe200078e009c */
[----:B---3--:R-:W-:-:S02]  /*11820*/  SHF.L.U64.HI R215, R8, 0x1, R9 ;  /* 0x0000000108d77819 */ /* 0x008fc40000010209 */
[----:B------:R-:W-:Y:S02]  /*11830*/  SHF.L.U32 R214, R8, 0x1, RZ ;  /* 0x0000000108d67819 */ /* 0x000fe400000006ff */
[C---:B----4-:R-:W-:Y:S01]  /*11840*/  SHF.L.U64.HI R213, R3.reuse, 0x1, R4 ;  /* 0x0000000103d57819 */ /* 0x050fe20000010204 */
[----:B------:R-:W-:Y:S02]  /*11850*/  IMAD.SHL.U32 R212, R3, 0x2, RZ ;  /* 0x0000000203d47824 */ /* 0x000fe400078e00ff */
.L_x_3512:
        /* <DEDUP_REMOVED lines=18> */
[----:B-1-34-:R-:W1:Y:S01]  /*11980*/  S2R R8, SR_CTAID.Y ;  /* 0x0000000000087919 */ /* 0x01ae620000002600 */
[----:B------:R-:W-:Y:S02]  /*11990*/  SHF.R.S32.HI R2, RZ, 0x1f, R240 ;  /* 0x0000001fff027819 */ /* 0x000fe400000114f0 */
[----:B------:R-:W-:Y:S03]  /*119a0*/  SHF.R.S32.HI R7, RZ, 0x1f, R237 ;  /* 0x0000001fff077819 */ /* 0x000fe600000114ed */
[----:B------:R-:W-:Y:S02]  /*119b0*/  IMAD R4, R2, c[0x0][0x208], RZ ;  /* 0x0000820002047a24 */ /* 0x000fe400078e02ff */
[C---:B------:R-:W-:Y:S01]  /*119c0*/  IMAD.WIDE.U32 R2, R240.reuse, c[0x0][0x208], RZ ;  /* 0x00008200f0027a25 */ /* 0x040fe200078e00ff */
[----:B------:R-:W2:Y:S03]  /*119d0*/  S2R R9, SR_CTAID.Y ;  /* 0x0000000000097919 */ /* 0x000ea60000002600 */
[----:B------:R-:W-:Y:S02]  /*119e0*/  IMAD R4, R240, c[0x0][0x20c], R4 ;  /* 0x00008300f0047a24 */ /* 0x000fe400078e0204 */
[----:B------:R-:W-:Y:S03]  /*119f0*/  IMAD R7, R7, c[0x0][0x218], RZ ;  /* 0x0000860007077a24 */ /* 0x000fe600078e02ff */
[----:B------:R-:W-:Y:S05]  /*11a00*/  IADD3 R3, R3, R4, RZ ;  /* 0x0000000403037210 */ /* 0x000fea0007ffe0ff */
[----:B------:R-:W-:Y:S01]  /*11a10*/  IMAD.WIDE.U32 R2, R237, c[0x0][0x218], R2 ;  /* 0x00008600ed027a25 */ /* 0x000fe200078e0002 */
        /* <DEDUP_REMOVED lines=12> */
.L_x_3620:
[----:B------:R-:W-:-:S05]  /*11ae0*/  BRA.DIV ~URZ, `(.L_x_3505) ;  /* 0x0000d6027f007947 */ /* 0x000fca000b800000 */
[----:B------:R-:W3:Y:S04]  /*11af0*/  LDL R14, [R1+0xd8] ;  /* 0x0000d800010e7983 */ /* 0x000ee80000100800 */
[----:B------:R-:W4:Y:S04]  /*11b00*/  SHFL.IDX PT, R2, R7, RZ, 0x181f ;  /* 0x00181fff07027589 */ /* 0x000f2800000e0000 */
[----:B------:R-:W1:Y:S04]  /*11b10*/  SHFL.IDX PT, R10, R7, 0x1, 0x181f ;  /* 0x00381f00070a7f89 */ /* 0x000e6800000e0000 */
[----:B------:R-:W2:Y:S04]  /*11b20*/  SHFL.IDX PT, R11, R4, 0x1, 0x181f ;  /* 0x00381f00040b7f89 */ /* 0x000ea800000e0000 */
[----:B-1----:R-:W1:Y:S01]  /*11b30*/  SHFL.IDX PT, R4, R4, 0x2, 0x181f ;  /* 0x00581f0004047f89 */ /* 0x002e6200000e0000 */
[----:B---3--:R-:W-:Y:S02]  /*11b40*/  ISETP.GE.AND P4, PT, R14, c[0x0][0x1d4], PT ;  /* 0x000075000e007a0c */ /* 0x008fe40003f86270 */
[C---:B----4-:R-:W-:Y:S02]  /*11b50*/  IADD3 R12, P0, R2.reuse, R214, RZ ;  /* 0x000000d6020c7210 */ /* 0x050fe40007f1e0ff */
[----:B------:R-:W-:Y:S02]  /*11b60*/  IADD3 R8, P2, R2, R212, RZ ;  /* 0x000000d402087210 */ /* 0x000fe40007f5e0ff */
[C---:B------:R-:W-:Y:S01]  /*11b70*/  IADD3 R2, P1, R10.reuse, R214, RZ ;  /* 0x000000d60a027210 */ /* 0x040fe20007f3e0ff */
[C---:B--2---:R-:W-:Y:S01]  /*11b80*/  IMAD.X R13, R9.reuse, 0x1, R215, P0 ;  /* 0x00000001090d7824 */ /* 0x044fe200000e06d7 */
[----:B------:R-:W-:Y:S01]  /*11b90*/  IADD3 R10, P0, R10, R212, RZ ;  /* 0x000000d40a0a7210 */ /* 0x000fe20007f1e0ff */
[----:B------:R-:W-:Y:S02]  /*11ba0*/  IMAD.X R9, R9, 0x1, R213, P2 ;  /* 0x0000000109097824 */ /* 0x000fe400010e06d5 */
[C---:B------:R-:W-:Y:S01]  /*11bb0*/  IMAD.X R3, R11.reuse, 0x1, R215, P1 ;  /* 0x000000010b037824 */ /* 0x040fe200008e06d7 */
[----:B------:R2:W-:Y:S01]  /*11bc0*/  LDGSTS.E.BYPASS.LTC128B.128 [R239], [R12.64], !P3 ;  /* 0x000000000cef7fae */ /* 0x0005e2000d901d46 */
[----:B------:R-:W-:Y:S03]  /*11bd0*/  IMAD.X R11, R11, 0x1, R213, P0 ;  /* 0x000000010b0b7824 */ /* 0x000fe600000e06d5 */
[----:B------:R3:W-:Y:S04]  /*11be0*/  LDGSTS.E.BYPASS.LTC128B.128 [R239+0x1800], [R8.64], !P4 ;  /* 0x0180000008ef7fae */ /* 0x0007e8000e101d46 */
[----:B------:R4:W-:Y:S04]  /*11bf0*/  LDGSTS.E.BYPASS.LTC128B.128 [R239+0x800], [R2.64], !P3 ;  /* 0x0080000002ef7fae */ /* 0x0009e8000d901d46 */
[----:B------:R2:W-:Y:S04]  /*11c00*/  LDGSTS.E.BYPASS.LTC128B.128 [R239+0x2000], [R10.64], !P4 ;  /* 0x020000000aef7fae */ /* 0x0005e8000e101d46 */
[----:B---3--:R2:W5:Y:S04]  /*11c10*/  LDL R8, [R1+0x94] ;  /* 0x0000940001087983 */ /* 0x0085680000100800 */
[----:B----4-:R2:W3:Y:S02]  /*11c20*/  SHFL.IDX PT, R2, R7, 0x2, 0x181f ;  /* 0x00581f0007027f89 */ /* 0x0104e400000e0000 */
.L_x_3621:
[----:B-12--5:R-:W-:Y:S04]  /*11c30*/  IADD3 R10, -R8, 0x10, RZ ;  /* 0x00000010080a7810 */ /* 0x026fe80007ffe1ff */
        /* <DEDUP_REMOVED lines=9> */
[----:B------:R1:W-:Y:S05]  /*11cd0*/  LDGSTS.E.BYPASS.LTC128B.128 [R239+0x1000], [R2.64], !P3 ;  /* 0x0100000002ef7fae */ /* 0x0003ea000d901d46 */
[----:B------:R1:W-:Y:S02]  /*11ce0*/  LDGSTS.E.BYPASS.LTC128B.128.ZFILL [R239+0x2800], [R10.64], P1 ;  /* 0x028000000aef7fae */ /* 0x0003e40008941d46 */
.L_x_3503:
[----:B-1-34-:R-:W-:Y:S05]  /*11cf0*/  BSYNC B0 ;  /* 0x0000000000007941 */ /* 0x01afea0003800000 */
.L_x_3502:
        /* <DEDUP_REMOVED lines=143> */
[----:B------:R-:W1:Y:S01]  /*125f0*/  S2R R231, SR_CTAID.Y ;  /* 0x0000000000e77919 */ /* 0x000e620000002600 */
[----:B--2---:R-:W-:Y:S01]  /*12600*/  IMAD R3, R230, 0x30, R3 ;  /* 0x00000030e6037824 */ /* 0x004fe200078e0203 */
[----:B-1----:R-:W-:Y:S01]  /*12610*/  SHF.R.S32.HI R234, RZ, 0x1f, R232 ;  /* 0x0000001fffea7819 */ /* 0x002fe200000114e8 */
[----:B------:R-:W-:Y:S01]  /*12620*/  IMAD.WIDE.U32 R232, R231, c[0x0][0x1e8], RZ ;  /* 0x00007a00e7e87a25 */ /* 0x000fe200078e00ff */
[----:B---3--:R-:W-:Y:S03]  /*12630*/  ISETP.GT.AND P1, PT, R4, 0x2f, PT ;  /* 0x0000002f0400780c */ /* 0x008fe60003f24270 */
[----:B------:R-:W-:Y:S01]  /*12640*/  IMAD R156, R234, c[0x0][0x1e8], RZ ;  /* 0x00007a00ea9c7a24 */ /* 0x000fe200078e02ff */
[----:B------:R-:W-:Y:S03]  /*12650*/  IADD3 R3, R3, -0x30, R4 ;  /* 0xffffffd003037810 */ /* 0x000fe60007ffe004 */
[----:B------:R-:W-:Y:S02]  /*12660*/  IMAD R156, R231, c[0x0][0x1ec], R156 ;  /* 0x00007b00e79c7a24 */ /* 0x000fe400078e029c */
[----:B------:R-:W-:Y:S04]  /*12670*/  @P0 IMAD.HI.U32 R4, R3, c[0x0][0x2bc], RZ ;  /* 0x0000af0003040a27 */ /* 0x000fe800078e00ff */
[--C-:B------:R-:W-:Y:S01]  /*12680*/  IMAD.MOV.U32 R2, RZ, RZ, R3.reuse ;  /* 0x000000ffff027224 */ /* 0x100fe200078e0003 */
[----:B------:R-:W-:Y:S01]  /*12690*/  @P0 SHF.R.U32.HI R2, RZ, c[0x0][0x2c0], R4 ;  /* 0x0000b000ff020a19 */ /* 0x000fe20000011604 */
[----:B------:R-:W-:Y:S03]  /*126a0*/  IMAD.IADD R156, R233, 0x1, R156 ;  /* 0x00000001e99c7824 */ /* 0x000fe600078e029c */
[C---:B----4-:R-:W-:Y:S04]  /*126b0*/  @!P1 IADD3 R4, P0, R2.reuse, R154, RZ ;  /* 0x0000009a02049210 */ /* 0x050fe80007f1e0ff */
[----:B-----5:R-:W-:Y:S01]  /*126c0*/  @!P1 LEA.HI.X.SX32 R7, R2, R7, 0x1, P0 ;  /* 0x0000000702079211 */ /* 0x020fe200000f0eff */
[----:B------:R-:W-:Y:S01]  /*126d0*/  IMAD.MOV R2, RZ, RZ, -R2 ;  /* 0x000000ffff027224 */ /* 0x000fe200078e0a02 */
[----:B------:R-:W-:Y:S03]  /*126e0*/  @!P1 LEA R154, P0, R4, c[0x0][0x2a0], 0x2 ;  /* 0x0000a800049a9a11 */ /* 0x000fe600078010ff */
[----:B------:R-:W-:Y:S01]  /*126f0*/  IMAD R240, R2, c[0x0][0x2b8], R3 ;  /* 0x0000ae0002f07a24 */ /* 0x000fe200078e0203 */
[----:B------:R-:W-:Y:S04]  /*12700*/  @!P1 LEA.HI.X R155, R4, c[0x0][0x2a4], R7, 0x2, P0 ;  /* 0x0000a900049b9a11 */ /* 0x000fe800000f1407 */
[----:B------:R-:W-:Y:S01]  /*12710*/  SHF.R.S32.HI R2, RZ, 0x1f, R240 ;  /* 0x0000001fff027819 */ /* 0x000fe200000114f0 */
[----:B------:R-:W2:Y:S04]  /*12720*/  @!P1 LDG.E R237, [R154.64] ;  /* 0x000000069aed9981 */ /* 0x000ea8000c1e1900 */
[----:B------:R-:W-:Y:S02]  /*12730*/  IMAD R4, R2, c[0x0][0x1e0], RZ ;  /* 0x0000780002047a24 */ /* 0x000fe400078e02ff */
[C---:B------:R-:W-:Y:S04]  /*12740*/  IMAD.WIDE.U32 R2, R240.reuse, c[0x0][0x1e0], RZ ;  /* 0x00007800f0027a25 */ /* 0x040fe800078e00ff */
[----:B------:R-:W-:Y:S05]  /*12750*/  IMAD R4, R240, c[0x0][0x1e4], R4 ;  /* 0x00007900f0047a24 */ /* 0x000fea00078e0204 */
[----:B------:R-:W-:Y:S02]  /*12760*/  IADD3 R3, R3, R4, RZ ;  /* 0x0000000403037210 */ /* 0x000fe40007ffe0ff */
[----:B--2---:R-:W-:Y:S03]  /*12770*/  SHF.R.S32.HI R7, RZ, 0x1f, R237 ;  /* 0x0000001fff077819 */ /* 0x004fe600000114ed */
        /* <DEDUP_REMOVED lines=9> */
.L_x_3622:
        /* <DEDUP_REMOVED lines=14> */
[----:B------:R2:W-:Y:S01]  /*128f0*/  LDGSTS.E.BYPASS.LTC128B.128 [R238+0x5080], [R158.64], !P3 ;  /* 0x050800009eee7fae */ /* 0x0005e2000d901d46 */
[----:B------:R-:W-:Y:S03]  /*12900*/  IMAD.X R157, R157, 0x1, R213, P0 ;  /* 0x000000019d9d7824 */ /* 0x000fe600000e06d5 */
[----:B------:R3:W-:Y:S04]  /*12910*/  LDGSTS.E.BYPASS.LTC128B.128 [R238+0x6880], [R154.64], !P4 ;  /* 0x068800009aee7fae */ /* 0x0007e8000e101d46 */
[----:B------:R4:W-:Y:S04]  /*12920*/  LDGSTS.E.BYPASS.LTC128B.128 [R238+0x5880], [R2.64], !P3 ;  /* 0x0588000002ee7fae */ /* 0x0009e8000d901d46 */
[----:B------:R2:W-:Y:S04]  /*12930*/  LDGSTS.E.BYPASS.LTC128B.128 [R238+0x7080], [R156.64], !P4 ;  /* 0x070800009cee7fae */ /* 0x0005e8000e101d46 */
[----:B---3--:R2:W5:Y:S04]  /*12940*/  LDL R154, [R1+0x94] ;  /* 0x00009400019a7983 */ /* 0x0085680000100800 */
[----:B----4-:R2:W3:Y:S02]  /*12950*/  SHFL.IDX PT, R2, R7, 0x2, 0x181f ;  /* 0x00581f0007027f89 */ /* 0x0104e400000e0000 */
.L_x_3623:
        /* <DEDUP_REMOVED lines=12> */
.L_x_3507:
[----:B------:R-:W-:Y:S05]  /*12a20*/  BSYNC B0 ;  /* 0x0000000000007941 */ /* 0x000fea0003800000 */
.L_x_3506:
        /* <DEDUP_REMOVED lines=51> */
.L_x_3624:
        /* <DEDUP_REMOVED lines=15> */
.L_x_3625:
[----:B------:R-:W2:Y:S01]  /*12e50*/  LDL.LU R243, [R1+0x74] ;  /* 0x0000740001f37983 */ /* 0x000ea20000300800 */
[C---:B------:R-:W-:Y:S01]  /*12e60*/  FADD.FTZ R0, -R155.reuse, R0 ;  /* 0x000000009b007221 */ /* 0x040fe20000010100 */
[----:B------:R-:W-:Y:S01]  /*12e70*/  FMNMX.FTZ R2, R2, R4, !PT ;  /* 0x0000000402027209 */ /* 0x000fe20007810000 */
[----:B------:R-:W-:Y:S01]  /*12e80*/  FMUL.FTZ R158, R155, c[0x0][0x2d0] ;  /* 0x0000b4009b9e7a20 */ /* 0x000fe20000410000 */
[----:B------:R-:W-:Y:S01]  /*12e90*/  WARPSYNC 0xffffffff ;  /* 0xffffffff00007948 */ /* 0x000fe20003800000 */
[----:B------:R-:W-:Y:S02]  /*12ea0*/  FMUL.FTZ R0, R0, c[0x0][0x2d0] ;  /* 0x0000b40000007a20 */ /* 0x000fe40000410000 */
[--C-:B------:R-:W-:Y:S02]  /*12eb0*/  FFMA.FTZ R8, R8, c[0x0][0x2d0], -R158.reuse ;  /* 0x0000b40008087a23 */ /* 0x100fe4000001089e */
[----:B------:R1:W3:Y:S01]  /*12ec0*/  MUFU.EX2 R3, R0 ;  /* 0x0000000000037308 */ /* 0x0002e20000000800 */
        /* <DEDUP_REMOVED lines=13> */
[C---:B------:R-:W-:Y:S02]  /*12fa0*/  FMUL.FTZ R154, R156.reuse, c[0x0][0x2d0] ;  /* 0x0000b4009c9a7a20 */ /* 0x040fe40000410000 */
[----:B-1----:R-:W-:Y:S02]  /*12fb0*/  FADD.FTZ R0, -R156, R6 ;  /* 0x000000069c007221 */ /* 0x002fe40000010100 */
[--C-:B------:R-:W-:Y:S02]  /*12fc0*/  FFMA.FTZ R192, R38, c[0x0][0x2d0], -R154.reuse ;  /* 0x0000b40026c07a23 */ /* 0x100fe4000001089a */
[----:B------:R-:W-:Y:S01]  /*12fd0*/  FMUL.FTZ R0, R0, c[0x0][0x2d0] ;  /* 0x0000b40000007a20 */ /* 0x000fe20000410000 */
[----:B------:R-:W-:Y:S01]  /*12fe0*/  MUFU.EX2 R236, R20 ;  /* 0x0000001400ec7308 */ /* 0x000fe20000000800 */
[--C-:B------:R-:W-:Y:S02]  /*12ff0*/  FFMA.FTZ R159, R39, c[0x0][0x2d0], -R154.reuse ;  /* 0x0000b400279f7a23 */ /* 0x100fe4000001089a */
[----:B------:R-:W1:Y:S01]  /*13000*/  LDSM.16.MT88.4 R36, [R217+0x2080] ;  /* 0x00208000d924783b */ /* 0x000e620000004200 */
[----:B----4-:R-:W-:Y:S02]  /*13010*/  FMUL.FTZ R8, R157, c[0x0][0x2d0] ;  /* 0x0000b4009d087a20 */ /* 0x010fe40000410000 */
[----:B------:R-:W-:Y:S02]  /*13020*/  FFMA.FTZ R10, R10, c[0x0][0x2d0], -R154 ;  /* 0x0000b4000a0a7a23 */ /* 0x000fe4000001089a */
[--C-:B------:R-:W-:Y:S02]  /*13030*/  FFMA.FTZ R202, R44, c[0x0][0x2d0], -R8.reuse ;  /* 0x0000b4002cca7a23 */ /* 0x100fe40000010808 */
[----:B------:R4:W-:Y:S01]  /*13040*/  MUFU.EX2 R6, R0 ;  /* 0x0000000000067308 */ /* 0x0009e20000000800 */
[--C-:B------:R-:W-:Y:S01]  /*13050*/  FFMA.FTZ R201, R45, c[0x0][0x2d0], -R8.reuse ;  /* 0x0000b4002dc97a23 */ /* 0x100fe20000010808 */
[----:B------:R-:W5:Y:S01]  /*13060*/  LDL.LU R44, [R1+0x88] ;  /* 0x00008800012c7983 */ /* 0x000f620000300800 */
        /* <DEDUP_REMOVED lines=10> */
[----:B------:R-:W-:Y:S01]  /*13110*/  MUFU.EX2 R199, R10 ;  /* 0x0000000a00c77308 */ /* 0x000fe20000000800 */
[--C-:B------:R-:W-:Y:S02]  /*13120*/  FFMA.FTZ R11, R11, c[0x0][0x2d0], -R154.reuse ;  /* 0x0000b4000b0b7a23 */ /* 0x100fe4000001089a */
[----:B------:R-:W-:Y:S02]  /*13130*/  FFMA.FTZ R23, R23, c[0x0][0x2d0], -R154 ;  /* 0x0000b40017177a23 */ /* 0x000fe4000001089a */
[----:B----4-:R-:W-:Y:S02]  /*13140*/  FADD.FTZ R0, -R157, R152 ;  /* 0x000000989d007221 */ /* 0x010fe40000010100 */
[----:B------:R-:W-:Y:S02]  /*13150*/  FFMA.FTZ R152, R28, c[0x0][0x2d0], -R8 ;  /* 0x0000b4001c987a23 */ /* 0x000fe40000010808 */
[----:B------:R-:W-:Y:S01]  /*13160*/  FMUL.FTZ R0, R0, c[0x0][0x2d0] ;  /* 0x0000b40000007a20 */ /* 0x000fe20000410000 */
[----:B------:R-:W-:Y:S01]  /*13170*/  MUFU.EX2 R234, R11 ;  /* 0x0000000b00ea7308 */ /* 0x000fe20000000800 */
[--C-:B------:R-:W-:Y:S02]  /*13180*/  FFMA.FTZ R22, R22, c[0x0][0x2d0], -R154.reuse ;  /* 0x0000b40016167a23 */ /* 0x100fe4000001089a */
[--C-:B------:R-:W-:Y:S02]  /*13190*/  FFMA.FTZ R194, R26, c[0x0][0x2d0], -R154.reuse ;  /* 0x0000b4001ac27a23 */ /* 0x100fe4000001089a */
[--C-:B------:R-:W-:Y:S02]  /*131a0*/  FFMA.FTZ R193, R27, c[0x0][0x2d0], -R154.reuse ;  /* 0x0000b4001bc17a23 */ /* 0x100fe4000001089a */
[--C-:B------:R-:W-:Y:S02]  /*131b0*/  FFMA.FTZ R206, R42, c[0x0][0x2d0], -R154.reuse ;  /* 0x0000b4002ace7a23 */ /* 0x100fe4000001089a */
[--C-:B------:R-:W-:Y:S01]  /*131c0*/  FFMA.FTZ R205, R43, c[0x0][0x2d0], -R154.reuse ;  /* 0x0000b4002bcd7a23 */ /* 0x100fe2000001089a */
[----:B------:R4:W-:Y:S01]  /*131d0*/  MUFU.EX2 R7, R0 ;  /* 0x0000000000077308 */ /* 0x0009e20000000800 */
[--C-:B------:R-:W-:Y:S02]  /*131e0*/  FFMA.FTZ R204, R54, c[0x0][0x2d0], -R154.reuse ;  /* 0x0000b40036cc7a23 */ /* 0x100fe4000001089a */
[----:B------:R-:W-:Y:S07]  /*131f0*/  FFMA.FTZ R154, R55, c[0x0][0x2d0], -R154 ;  /* 0x0000b400379a7a23 */ /* 0x000fee000001089a */
[----:B------:R-:W-:Y:S10]  /*13200*/  MUFU.EX2 R242, R23 ;  /* 0x0000001700f27308 */ /* 0x000ff40000000800 */
[----:B------:R-:W-:Y:S01]  /*13210*/  MUFU.EX2 R252, R22 ;  /* 0x0000001600fc7308 */ /* 0x000fe20000000800 */
[C---:B----4-:R-:W-:Y:S02]  /*13220*/  FADD.FTZ R0, -R2.reuse, R153 ;  /* 0x0000009902007221 */ /* 0x050fe40000010100 */
[----:B------:R-:W-:Y:S02]  /*13230*/  FMUL.FTZ R153, R2, c[0x0][0x2d0] ;  /* 0x0000b40002997a20 */ /* 0x000fe40000410000 */
[----:B------:R-:W-:Y:S02]  /*13240*/  FMUL.FTZ R0, R0, c[0x0][0x2d0] ;  /* 0x0000b40000007a20 */ /* 0x000fe40000410000 */
[--C-:B------:R-:W-:Y:S03]  /*13250*/  FFMA.FTZ R14, R14, c[0x0][0x2d0], -R153.reuse ;  /* 0x0000b4000e0e7a23 */ /* 0x100fe60000010899 */
        /* <DEDUP_REMOVED lines=8> */
[--C-:B------:R-:W-:Y:S07]  /*132e0*/  FFMA.FTZ R35, R35, c[0x0][0x2d0], -R153.reuse ;  /* 0x0000b40023237a23 */ /* 0x100fee0000010899 */
        /* <DEDUP_REMOVED lines=11> */
[----:B------:R-:W4:Y:S10]  /*133a0*/  MUFU.EX2 R249, R195 ;  /* 0x000000c300f97308 */ /* 0x000f340000000800 */
[----:B------:R-:W-:Y:S10]  /*133b0*/  MUFU.EX2 R245, R192 ;  /* 0x000000c000f57308 */ /* 0x000ff40000000800 */
[----:B------:R-:W-:Y:S10]  /*133c0*/  MUFU.EX2 R192, R154 ;  /* 0x0000009a00c07308 */ /* 0x000ff40000000800 */
[----:B------:R-:W-:Y:S10]  /*133d0*/  MUFU.EX2 R248, R159 ;  /* 0x0000009f00f87308 */ /* 0x000ff40000000800 */
[----:B------:R4:W-:Y:S10]  /*133e0*/  MUFU.EX2 R196, R30 ;  /* 0x0000001e00c47308 */ /* 0x0009f40000000800 */
[----:B------:R-:W-:Y:S10]  /*133f0*/  MUFU.EX2 R195, R34 ;  /* 0x0000002200c37308 */ /* 0x000ff40000000800 */
        /* <DEDUP_REMOVED lines=10> */
[----:B---3--:R-:W-:Y:S01]  /*134a0*/  FMUL.FTZ R8, R3, R172 ;  /* 0x000000ac03087220 */ /* 0x008fe20000410000 */
[----:B----4-:R-:W-:Y:S01]  /*134b0*/  F2FP.PACK_AB R30, R249, R247 ;  /* 0x000000f7f91e723e */ /* 0x010fe200000000ff */
[----:B------:R-:W-:Y:S01]  /*134c0*/  FMUL.FTZ R9, R3, R173 ;  /* 0x000000ad03097220 */ /* 0x000fe20000410000 */
[----:B-1----:R-:W-:Y:S01]  /*134d0*/  F2FP.PACK_AB R35, R197, R195 ;  /* 0x000000c3c523723e */ /* 0x002fe200000000ff */
[----:B------:R-:W-:Y:S01]  /*134e0*/  FMUL.FTZ R20, R3, R164 ;  /* 0x000000a403147220 */ /* 0x000fe20000410000 */
[----:B------:R-:W-:Y:S01]  /*134f0*/  F2FP.PACK_AB R164, R233, R232 ;  /* 0x000000e8e9a4723e */ /* 0x000fe200000000ff */
[----:B------:R-:W-:Y:S01]  /*13500*/  FMUL.FTZ R21, R3, R165 ;  /* 0x000000a503157220 */ /* 0x000fe20000410000 */
[----:B------:R-:W-:Y:S01]  /*13510*/  F2FP.PACK_AB R165, R231, R211 ;  /* 0x000000d3e7a5723e */ /* 0x000fe200000000ff */
[C---:B------:R-:W-:Y:S01]  /*13520*/  FMUL.FTZ R24, R3.reuse, R168 ;  /* 0x000000a803187220 */ /* 0x040fe20000410000 */
[----:B------:R-:W-:Y:S01]  /*13530*/  MUFU.EX2 R173, R18 ;  /* 0x0000001200ad7308 */ /* 0x000fe20000000800 */
[C---:B------:R-:W-:Y:S02]  /*13540*/  FMUL.FTZ R25, R3.reuse, R169 ;  /* 0x000000a903197220 */ /* 0x040fe40000410000 */
[----:B------:R-:W-:Y:S01]  /*13550*/  FMUL.FTZ R52, R3, R160 ;  /* 0x000000a003347220 */ /* 0x000fe20000410000 */
[----:B------:R-:W-:Y:S01]  /*13560*/  F2FP.PACK_AB R160, R235, R200 ;  /* 0x000000c8eba0723e */ /* 0x000fe200000000ff */
[C---:B------:R-:W-:Y:S01]  /*13570*/  FMUL.FTZ R53, R3.reuse, R161 ;  /* 0x000000a103357220 */ /* 0x040fe20000410000 */
[----:B------:R-:W-:Y:S01]  /*13580*/  F2FP.PACK_AB R161, R234, R199 ;  /* 0x000000c7eaa1723e */ /* 0x000fe200000000ff */
[C---:B------:R-:W-:Y:S02]  /*13590*/  FMUL.FTZ R136, R3.reuse, R136 ;  /* 0x0000008803887220 */ /* 0x040fe40000410000 */
        /* <DEDUP_REMOVED lines=22> */
[C---:B--2---:R-:W-:Y:S02]  /*13700*/  FFMA.FTZ R29, R3.reuse, R243, R200 ;  /* 0x000000f3031d7223 */ /* 0x044fe400000100c8 */
[C---:B------:R-:W-:Y:S01]  /*13710*/  FMUL.FTZ R132, R3.reuse, R132 ;  /* 0x0000008403847220 */ /* 0x040fe20000410000 */
[----:B------:R-:W-:Y:S01]  /*13720*/  MUFU.EX2 R200, R152 ;  /* 0x0000009800c87308 */ /* 0x000fe20000000800 */
[----:B------:R-:W-:Y:S02]  /*13730*/  FMUL.FTZ R133, R3, R133 ;  /* 0x0000008503857220 */ /* 0x000fe40000410000 */
[----:B------:R-:W2:Y:S01]  /*13740*/  LDL.LU R3, [R1+0x78] ;  /* 0x0000780001037983 */ /* 0x000ea20000300800 */
[C---:B------:R-:W-:Y:S01]  /*13750*/  FMUL.FTZ R10, R6.reuse, R174 ;  /* 0x000000ae060a7220 */ /* 0x040fe20000410000 */
[----:B------:R-:W-:Y:S01]  /*13760*/  MOV R174, R242 ;  /* 0x000000f200ae7202 */ /* 0x000fe20000000f00 */
[C---:B------:R-:W-:Y:S01]  /*13770*/  FMUL.FTZ R11, R6.reuse, R175 ;  /* 0x000000af060b7220 */ /* 0x040fe20000410000 */
[----:B------:R-:W-:Y:S01]  /*13780*/  MOV R175, R241 ;  /* 0x000000f100af7202 */ /* 0x000fe20000000f00 */
[C---:B------:R-:W-:Y:S02]  /*13790*/  FMUL.FTZ R26, R6.reuse, R170 ;  /* 0x000000aa061a7220 */ /* 0x040fe40000410000 */
[C---:B------:R-:W-:Y:S01]  /*137a0*/  FMUL.FTZ R27, R6.reuse, R171 ;  /* 0x000000ab061b7220 */ /* 0x040fe20000410000 */
[----:B------:R3:W4:Y:S01]  /*137b0*/  MUFU.EX2 R242, R4 ;  /* 0x0000000400f27308 */ /* 0x0007220000000800 */
[----:B------:R-:W4:Y:S01]  /*137c0*/  LDSM.16.MT88.4 R168, [R218+0x2080] ;  /* 0x00208000daa8783b */ /* 0x000f220000004200 */
[C---:B------:R-:W-:Y:S01]  /*137d0*/  FMUL.FTZ R54, R6.reuse, R162 ;  /* 0x000000a206367220 */ /* 0x040fe20000410000 */
[----:B------:R-:W-:Y:S01]  /*137e0*/  F2FP.PACK_AB R162, R175, R236 ;  /* 0x000000ecafa2723e */ /* 0x000fe200000000ff */
[----:B------:R-:W-:Y:S01]  /*137f0*/  FMUL.FTZ R55, R6, R163 ;  /* 0x000000a306377220 */ /* 0x000fe20000410000 */
[----:B------:R-:W-:Y:S01]  /*13800*/  F2FP.PACK_AB R163, R174, R252 ;  /* 0x000000fcaea3723e */ /* 0x000fe200000000ff */
[C---:B------:R-:W-:Y:S01]  /*13810*/  FMUL.FTZ R22, R6.reuse, R166 ;  /* 0x000000a606167220 */ /* 0x040fe20000410000 */
[----:B------:R-:W-:Y:S01]  /*13820*/  F2FP.PACK_AB R166, R251, R250 ;  /* 0x000000fafba6723e */ /* 0x000fe200000000ff */
[----:B------:R-:W-:Y:S01]  /*13830*/  FMUL.FTZ R23, R6, R167 ;  /* 0x000000a706177220 */ /* 0x000fe20000410000 */
[----:B-1----:R-:W-:Y:S01]  /*13840*/  F2FP.PACK_AB R167, R172, R173 ;  /* 0x000000adaca7723e */ /* 0x002fe200000000ff */
[C---:B------:R-:W-:Y:S01]  /*13850*/  FMUL.FTZ R12, R7.reuse, R176 ;  /* 0x000000b0070c7220 */ /* 0x040fe20000410000 */
[----:B------:R-:W-:Y:S01]  /*13860*/  MUFU.EX2 R241, R194 ;  /* 0x000000c200f17308 */ /* 0x000fe20000000800 */
[-C--:B------:R-:W-:Y:S05]  /*13870*/  HMMA.16816.F32 R8, R160, R36.reuse, R8 ;  /* 0x00000024a008723c */ /* 0x080fea0000001808 */
[C---:B------:R-:W-:Y:S02]  /*13880*/  FMUL.FTZ R13, R7.reuse, R177 ;  /* 0x000000b1070d7220 */ /* 0x040fe40000410000 */
[C---:B------:R-:W-:Y:S02]  /*13890*/  FMUL.FTZ R14, R0.reuse, R178 ;  /* 0x000000b2000e7220 */ /* 0x040fe40000410000 */
[----:B------:R-:W-:Y:S01]  /*138a0*/  FMUL.FTZ R15, R0, R179 ;  /* 0x000000b3000f7220 */ /* 0x000fe20000410000 */
[----:B------:R1:W-:Y:S02]  /*138b0*/  MUFU.EX2 R194, R31 ;  /* 0x0000001f00c27308 */ /* 0x0003e40000000800 */
[--C-:B---3--:R-:W-:Y:S02]  /*138c0*/  FFMA.FTZ R4, R46, c[0x0][0x2d0], -R153.reuse ;  /* 0x0000b4002e047a23 */ /* 0x108fe40000010899 */
[----:B------:R-:W-:Y:S02]  /*138d0*/  FFMA.FTZ R152, R50, c[0x0][0x2d0], -R153 ;  /* 0x0000b40032987a23 */ /* 0x000fe40000010899 */
[C---:B------:R-:W-:Y:S04]  /*138e0*/  HMMA.16816.F32 R12, R164.reuse, R36, R12 ;  /* 0x00000024a40c723c */ /* 0x040fe8000000180c */
[C---:B------:R-:W-:Y:S01]  /*138f0*/  FMUL.FTZ R16, R7.reuse, R180 ;  /* 0x000000b407107220 */ /* 0x040fe20000410000 */
[----:B------:R4:W-:Y:S01]  /*13900*/  MUFU.EX2 R243, R32 ;  /* 0x0000002000f37308 */ /* 0x0009e20000000800 */
[C---:B------:R-:W-:Y:S02]  /*13910*/  FMUL.FTZ R17, R7.reuse, R181 ;  /* 0x000000b507117220 */ /* 0x040fe40000410000 */
[C---:B------:R-:W-:Y:S04]  /*13920*/  FMUL.FTZ R18, R0.reuse, R182 ;  /* 0x000000b600127220 */ /* 0x040fe80000410000 */
[----:B------:R-:W-:Y:S02]  /*13930*/  FMUL.FTZ R19, R0, R183 ;  /* 0x000000b700137220 */ /* 0x000fe40000410000 */
[C---:B------:R-:W-:Y:S01]  /*13940*/  FMUL.FTZ R36, R7.reuse, R184 ;  /* 0x000000b807247220 */ /* 0x040fe20000410000 */
[----:B------:R-:W-:Y:S01]  /*13950*/  MUFU.EX2 R154, R4 ;  /* 0x00000004009a7308 */ /* 0x000fe20000000800 */
[C---:B------:R-:W-:Y:S02]  /*13960*/  FMUL.FTZ R37, R7.reuse, R185 ;  /* 0x000000b907257220 */ /* 0x040fe40000410000 */
[C---:B------:R-:W-:Y:S01]  /*13970*/  FMUL.FTZ R40, R7.reuse, R188 ;  /* 0x000000bc07287220 */ /* 0x040fe20000410000 */
[-C--:B------:R-:W-:Y:S03]  /*13980*/  HMMA.16816.F32 R16, R164, R38.reuse, R16 ;  /* 0x00000026a410723c */ /* 0x080fe60000001810 */
[C---:B------:R-:W-:Y:S01]  /*13990*/  FMUL.FTZ R41, R7.reuse, R189 ;  /* 0x000000bd07297220 */ /* 0x040fe20000410000 */
[----:B-1----:R-:W-:Y:S01]  /*139a0*/  F2FP.PACK_AB R31, R248, R245 ;  /* 0x000000f5f81f723e */ /* 0x002fe200000000ff */
[C---:B------:R-:W-:Y:S01]  /*139b0*/  FMUL.FTZ R42, R0.reuse, R190 ;  /* 0x000000be002a7220 */ /* 0x040fe20000410000 */
[----:B------:R-:W-:Y:S01]  /*139c0*/  MUFU.EX2 R152, R152 ;  /* 0x0000009800987308 */ /* 0x000fe20000000800 */
[----:B------:R-:W-:Y:S01]  /*139d0*/  FMUL.FTZ R43, R0, R191 ;  /* 0x000000bf002b7220 */ /* 0x000fe20000410000 */
[C---:B------:R-:W-:Y:S04]  /*139e0*/  HMMA.16816.F32 R20, R160.reuse, R38, R20 ;  /* 0x00000026a014723c */ /* 0x040fe80000001814 */
[----:B------:R-:W-:Y:S01]  /*139f0*/  FMUL.FTZ R138, R6, R138 ;  /* 0x0000008a068a7220 */ /* 0x000fe20000410000 */
[----:B----4-:R-:W-:Y:S01]  /*13a00*/  F2FP.PACK_AB R32, R242, R200 ;  /* 0x000000c8f220723e */ /* 0x010fe200000000ff */
[----:B------:R-:W-:Y:S02]  /*13a10*/  FMUL.FTZ R139, R6, R139 ;  /* 0x0000008b068b7220 */ /* 0x000fe40000410000 */
[-C--:B------:R-:W-:Y:S04]  /*13a20*/  HMMA.16816.F32 R24, R160, R168.reuse, R24 ;  /* 0x000000a8a018723c */ /* 0x080fe80000001818 */
[C---:B------:R-:W-:Y:S02]  /*13a30*/  FMUL.FTZ R38, R0.reuse, R186 ;  /* 0x000000ba00267220 */ /* 0x040fe40000410000 */
[C---:B------:R-:W-:Y:S02]  /*13a40*/  FMUL.FTZ R39, R0.reuse, R187 ;  /* 0x000000bb00277220 */ /* 0x040fe40000410000 */
[C---:B------:R-:W-:Y:S04]  /*13a50*/  FMUL.FTZ R140, R7.reuse, R140 ;  /* 0x0000008c078c7220 */ /* 0x040fe80000410000 */
        /* <DEDUP_REMOVED lines=11> */
[C---:B------:R-:W-:Y:S04]  /*13b10*/  FMUL.FTZ R150, R6.reuse, R150 ;  /* 0x0000009606967220 */ /* 0x040fe80000410000 */
        /* <DEDUP_REMOVED lines=14> */
[----:B------:R-:W-:Y:S01]  /*13c00*/  FMUL.FTZ R75, R6, R75 ;  /* 0x0000004b064b7220 */ /* 0x000fe20000410000 */
[-C--:B-1----:R-:W-:Y:S03]  /*13c10*/  HMMA.16816.F32 R136, R160, R168.reuse, R136 ;  /* 0x000000a8a088723c */ /* 0x082fe60000001888 */
        /* <DEDUP_REMOVED lines=11> */
[----:B------:R-:W-:Y:S02]  /*13cd0*/  FMUL.FTZ R83, R0, R83 ;  /* 0x0000005300537220 */ /* 0x000fe40000410000 */
[C---:B------:R-:W-:Y:S02]  /*13ce0*/  FMUL.FTZ R86, R6.reuse, R86 ;  /* 0x0000005606567220 */ /* 0x040fe40000410000 */
[C---:B------:R-:W-:Y:S04]  /*13cf0*/  FMUL.FTZ R87, R6.reuse, R87 ;  /* 0x0000005706577220 */ /* 0x040fe80000410000 */
        /* <DEDUP_REMOVED lines=34> */
[C---:B------:R-:W-:Y:S02]  /*13f20*/  FMUL.FTZ R127, R0.reuse, R127 ;  /* 0x0000007f007f7220 */ /* 0x040fe40000410000 */
[C---:B------:R-:W-:Y:S02]  /*13f30*/  FMUL.FTZ R128, R7.reuse, R128 ;  /* 0x0000008007807220 */ /* 0x040fe40000410000 */
[C---:B------:R-:W-:Y:S02]  /*13f40*/  FMUL.FTZ R129, R7.reuse, R129 ;  /* 0x0000008107817220 */ /* 0x040fe40000410000 */
[----:B-----5:R-:W-:Y:S02]  /*13f50*/  FFMA.FTZ R7, R7, R44, R232 ;  /* 0x0000002c07077223 */ /* 0x020fe400000100e8 */
[C---:B------:R-:W-:Y:S02]  /*13f60*/  FMUL.FTZ R130, R0.reuse, R130 ;  /* 0x0000008200827220 */ /* 0x040fe40000410000 */
[----:B------:R-:W-:Y:S02]  /*13f70*/  FMUL.FTZ R131, R0, R131 ;  /* 0x0000008300837220 */ /* 0x000fe40000410000 */
[C---:B------:R-:W-:Y:S02]  /*13f80*/  FMUL.FTZ R134, R6.reuse, R134 ;  /* 0x0000008606867220 */ /* 0x040fe40000410000 */
[C---:B------:R-:W-:Y:S02]  /*13f90*/  FMUL.FTZ R135, R6.reuse, R135 ;  /* 0x0000008706877220 */ /* 0x040fe40000410000 */
[----:B------:R-:W-:Y:S01]  /*13fa0*/  FADD.FTZ R159, R233, R7 ;  /* 0x00000007e99f7221 */ /* 0x000fe20000010000 */
[-C--:B-1----:R-:W-:Y:S08]  /*13fb0*/  HMMA.16816.F32 R72, R160, R168.reuse, R72 ;  /* 0x000000a8a048723c */ /* 0x082ff00000001848 */
[C---:B------:R-:W-:Y:S08]  /*13fc0*/  HMMA.16816.F32 R76, R164.reuse, R168, R76 ;  /* 0x000000a8a44c723c */ /* 0x040ff0000000184c */
[-C--:B------:R-:W-:Y:S08]  /*13fd0*/  HMMA.16816.F32 R80, R164, R170.reuse, R80 ;  /* 0x000000aaa450723c */ /* 0x080ff00000001850 */
[C---:B------:R-:W-:Y:S01]  /*13fe0*/  HMMA.16816.F32 R84, R160.reuse, R170, R84 ;  /* 0x000000aaa054723c */ /* 0x040fe20000001854 */
[----:B------:R-:W1:Y:S03]  /*13ff0*/  LDSM.16.MT88.4 R168, [R218+0x3880] ;  /* 0x00388000daa8783b */ /* 0x000e660000004200 */
[----:B--2---:R-:W-:Y:S02]  /*14000*/  FFMA.FTZ R28, R6, R3, R199 ;  /* 0x00000003061c7223 */ /* 0x004fe400000100c7 */
[--C-:B------:R-:W-:Y:S01]  /*14010*/  FFMA.FTZ R6, R47, c[0x0][0x2d0], -R153.reuse ;  /* 0x0000b4002f067a23 */ /* 0x100fe20000010899 */
[----:B------:R-:W2:Y:S02]  /*14020*/  MUFU.EX2 R199, R33 ;  /* 0x0000002100c77308 */ /* 0x000ea40000000800 */
[----:B------:R-:W3:Y:S03]  /*14030*/  LDL.LU R3, [R1+0x84] ;  /* 0x0000840001037983 */ /* 0x000ee60000300800 */
[----:B------:R-:W-:Y:S01]  /*14040*/  FFMA.FTZ R153, R51, c[0x0][0x2d0], -R153 ;  /* 0x0000b40033997a23 */ /* 0x000fe20000010899 */
[----:B------:R-:W-:Y:S05]  /*14050*/  LDSM.16.MT88.4 R44, [R218+0x2880] ;  /* 0x00288000da2c783b */ /* 0x000fea0000004200 */
[----:B------:R-:W-:Y:S03]  /*14060*/  MUFU.EX2 R153, R153 ;  /* 0x0000009900997308 */ /* 0x000fe60000000800 */
[----:B------:R-:W-:Y:S07]  /*14070*/  LDSM.16.MT88.4 R48, [R220+0x2880] ;  /* 0x00288000dc30783b */ /* 0x000fee0000004200 */
[----:B------:R4:W5:Y:S01]  /*14080*/  MUFU.EX2 R158, R6 ;  /* 0x00000006009e7308 */ /* 0x0009620000000800 */
[----:B--2---:R-:W-:Y:S02]  /*14090*/  F2FP.PACK_AB R34, R199, R243 ;  /* 0x000000f3c722723e */ /* 0x004fe400000000ff */
[----:B------:R-:W-:Y:S01]  /*140a0*/  F2FP.PACK_AB R33, R194, R196 ;  /* 0x000000c4c221723e */ /* 0x000fe200000000ff */
[-C--:B-1----:R-:W-:Y:S08]  /*140b0*/  HMMA.16816.F32 R88, R160, R168.reuse, R88 ;  /* 0x000000a8a058723c */ /* 0x082ff00000001858 */
[C---:B------:R-:W-:Y:S04]  /*140c0*/  HMMA.16816.F32 R92, R164.reuse, R168, R92 ;  /* 0x000000a8a45c723c */ /* 0x040fe8000000185c */
[----:B----4-:R-:W-:Y:S04]  /*140d0*/  FADD.FTZ R6, R250, R159 ;  /* 0x0000009ffa067221 */ /* 0x010fe80000010000 */
        /* <DEDUP_REMOVED lines=10> */
[----:B------:R-:W-:Y:S01]  /*14180*/  FADD.FTZ R168, R234, R28 ;  /* 0x0000001ceaa87221 */ /* 0x000fe20000010000 */
[-C--:B------:R-:W-:Y:S01]  /*14190*/  HMMA.16816.F32 R128, R164, R170.reuse, R128 ;  /* 0x000000aaa480723c */ /* 0x080fe20000001880 */
[----:B------:R-:W1:Y:S03]  /*141a0*/  LDSM.16.MT88.4 R164, [R217+0x2880] ;  /* 0x00288000d9a4783b */ /* 0x000e660000004200 */
[----:B------:R-:W-:Y:S04]  /*141b0*/  F2FP.PACK_AB R28, R246, R198 ;  /* 0x000000c6f61c723e */ /* 0x000fe800000000ff */
[----:B------:R-:W-:Y:S01]  /*141c0*/  HMMA.16816.F32 R132, R160, R170, R132 ;  /* 0x000000aaa084723c */ /* 0x000fe20000001884 */
[----:B------:R-:W2:Y:S03]  /*141d0*/  LDSM.16.MT88.4 R160, [R219+0x2880] ;  /* 0x00288000dba0783b */ /* 0x000ea60000004200 */
[----:B---3--:R-:W-:Y:S02]  /*141e0*/  FFMA.FTZ R0, R0, R3, R211 ;  /* 0x0000000300007223 */ /* 0x008fe400000100d3 */
[----:B------:R-:W-:Y:S01]  /*141f0*/  FADD.FTZ R3, R235, R29 ;  /* 0x0000001deb037221 */ /* 0x000fe20000010000 */
[----:B------:R-:W-:Y:S01]  /*14200*/  F2FP.PACK_AB R29, R244, R241 ;  /* 0x000000f1f41d723e */ /* 0x000fe200000000ff */
[----:B------:R-:W-:Y:S04]  /*14210*/  FADD.FTZ R7, R231, R0 ;  /* 0x00000000e7077221 */ /* 0x000fe80000010000 */
[----:B------:R-:W-:Y:S02]  /*14220*/  FADD.FTZ R0, R236, R3 ;  /* 0x00000003ec007221 */ /* 0x000fe40000010000 */
[----:B------:R-:W-:Y:S01]  /*14230*/  FADD.FTZ R3, R252, R168 ;  /* 0x000000a8fc037221 */ /* 0x000fe20000010000 */
[-C--:B-1----:R-:W-:Y:S05]  /*14240*/  HMMA.16816.F32 R8, R28, R164.reuse, R8 ;  /* 0x000000a41c08723c */ /* 0x082fea0000001808 */
[----:B------:R-:W-:Y:S02]  /*14250*/  FADD.FTZ R4, R173, R7 ;  /* 0x00000007ad047221 */ /* 0x000fe40000010000 */
[----:B------:R-:W-:Y:S01]  /*14260*/  FADD.FTZ R0, R175, R0 ;  /* 0x00000000af007221 */ /* 0x000fe20000010000 */
[C---:B------:R-:W-:Y:S04]  /*14270*/  HMMA.16816.F32 R12, R32.reuse, R164, R12 ;  /* 0x000000a4200c723c */ /* 0x040fe8000000180c */
[----:B------:R-:W-:Y:S02]  /*14280*/  FADD.FTZ R7, R251, R6 ;  /* 0x00000006fb077221 */ /* 0x000fe40000010000 */
[----:B------:R-:W-:Y:S02]  /*14290*/  FADD.FTZ R0, R198, R0 ;  /* 0x00000000c6007221 */ /* 0x000fe40000010000 */
[-C--:B------:R-:W-:Y:S04]  /*142a0*/  HMMA.16816.F32 R16, R32, R166.reuse, R16 ;  /* 0x000000a62010723c */ /* 0x080fe80000001810 */
[----:B------:R-:W-:Y:S04]  /*142b0*/  FADD.FTZ R0, R246, R0 ;  /* 0x00000000f6007221 */ /* 0x000fe80000010000 */
        /* <DEDUP_REMOVED lines=27> */
[-C--:B--2---:R-:W-:Y:S08]  /*14470*/  HMMA.16816.F32 R104, R28, R160.reuse, R104 ;  /* 0x000000a01c68723c */ /* 0x084ff00000001868 */
[C---:B------:R-:W-:Y:S08]  /*14480*/  HMMA.16816.F32 R108, R32.reuse, R160, R108 ;  /* 0x000000a0206c723c */ /* 0x040ff0000000186c */
[-C--:B------:R-:W-:Y:S08]  /*14490*/  HMMA.16816.F32 R112, R32, R162.reuse, R112 ;  /* 0x000000a22070723c */ /* 0x080ff00000001870 */
[C---:B------:R-:W-:Y:S01]  /*144a0*/  HMMA.16816.F32 R116, R28.reuse, R162, R116 ;  /* 0x000000a21c74723c */ /* 0x040fe20000001874 */
[----:B------:R-:W2:Y:S07]  /*144b0*/  LDSM.16.MT88.4 R160, [R218+0x3080] ;  /* 0x00308000daa0783b */ /* 0x000eae0000004200 */
[-C--:B-1----:R-:W-:Y:S08]  /*144c0*/  HMMA.16816.F32 R120, R28, R44.reuse, R120 ;  /* 0x0000002c1c78723c */ /* 0x082ff00000001878 */
[C---:B------:R-:W-:Y:S01]  /*144d0*/  HMMA.16816.F32 R124, R32.reuse, R44, R124 ;  /* 0x0000002c207c723c */ /* 0x040fe2000000187c */
[----:B------:R-:W3:Y:S06]  /*144e0*/  LDL R45, [R1+0x7c] ;  /* 0x00007c00012d7983 */ /* 0x000eec0000100800 */
[----:B------:R-:W-:Y:S01]  /*144f0*/  FADD.FTZ R44, R174, R3 ;  /* 0x00000003ae2c7221 */ /* 0x000fe20000010000 */
[-C--:B------:R-:W-:Y:S04]  /*14500*/  HMMA.16816.F32 R128, R32, R46.reuse, R128 ;  /* 0x0000002e2080723c */ /* 0x080fe80000001880 */
[----:B------:R-:W-:Y:S02]  /*14510*/  FADD.FTZ R3, R172, R4 ;  /* 0x00000004ac037221 */ /* 0x000fe40000010000 */
[----:B------:R-:W-:Y:S01]  /*14520*/  FADD.FTZ R6, R241, R44 ;  /* 0x0000002cf1067221 */ /* 0x000fe20000010000 */
[----:B------:R-:W-:Y:S01]  /*14530*/  F2FP.PACK_AB R32, R201, R202 ;  /* 0x000000cac920723e */ /* 0x000fe200000000ff */
[----:B------:R-:W-:Y:S04]  /*14540*/  HMMA.16816.F32 R132, R28, R46, R132 ;  /* 0x0000002e1c84723c */ /* 0x000fe80000001884 */
[----:B------:R-:W-:Y:S01]  /*14550*/  F2FP.PACK_AB R34, R207, R203 ;  /* 0x000000cbcf22723e */ /* 0x000fe200000000ff */
[----:B------:R-:W-:Y:S01]  /*14560*/  FADD.FTZ R4, R200, R7 ;  /* 0x00000007c8047221 */ /* 0x000fe20000010000 */
[----:B-----5:R-:W-:Y:S01]  /*14570*/  F2FP.PACK_AB R33, R158, R154 ;  /* 0x0000009a9e21723e */ /* 0x020fe200000000ff */
[----:B------:R-:W-:Y:S01]  /*14580*/  FADD.FTZ R3, R196, R3 ;  /* 0x00000003c4037221 */ /* 0x000fe20000010000 */
[----:B------:R-:W-:Y:S04]  /*14590*/  F2FP.PACK_AB R28, R209, R210 ;  /* 0x000000d2d11c723e */ /* 0x000fe800000000ff */
[----:B------:R-:W-:Y:S01]  /*145a0*/  F2FP.PACK_AB R29, R205, R206 ;  /* 0x000000cecd1d723e */ /* 0x000fe200000000ff */
[----:B------:R-:W-:Y:S01]  /*145b0*/  FADD.FTZ R7, R194, R3 ;  /* 0x00000003c2077221 */ /* 0x000fe20000010000 */
[----:B------:R-:W-:Y:S02]  /*145c0*/  F2FP.PACK_AB R30, R193, R208 ;  /* 0x000000d0c11e723e */ /* 0x000fe400000000ff */
[----:B------:R-:W-:Y:S02]  /*145d0*/  F2FP.PACK_AB R31, R192, R204 ;  /* 0x000000ccc01f723e */ /* 0x000fe400000000ff */
[----:B------:R-:W-:Y:S05]  /*145e0*/  F2FP.PACK_AB R35, R153, R152 ;  /* 0x000000989923723e */ /* 0x000fea00000000ff */
[-C--:B------:R-:W-:Y:S01]  /*145f0*/  HMMA.16816.F32 R172, R28, R164.reuse, R8 ;  /* 0x000000a41cac723c */ /* 0x080fe20000001808 */
[----:B------:R-:W1:Y:S07]  /*14600*/  LDSM.16.MT88.4 R8, [R219+0x3080] ;  /* 0x00308000db08783b */ /* 0x000e6e0000004200 */
[C---:B------:R-:W-:Y:S01]  /*14610*/  HMMA.16816.F32 R176, R32.reuse, R164, R12 ;  /* 0x000000a420b0723c */ /* 0x040fe2000000180c */
[----:B------:R-:W4:Y:S07]  /*14620*/  LDSM.16.MT88.4 R12, [R217+0x4880] ;  /* 0x00488000d90c783b */ /* 0x000f2e0000004200 */
[-C--:B------:R-:W-:Y:S01]  /*14630*/  HMMA.16816.F32 R180, R32, R166.reuse, R16 ;  /* 0x000000a620b4723c */ /* 0x080fe20000001810 */
[----:B------:R-:W5:Y:S07]  /*14640*/  LDSM.16.MT88.4 R16, [R218+0x4880] ;  /* 0x00488000da10783b */ /* 0x000f6e0000004200 */
[C---:B------:R-:W-:Y:S01]  /*14650*/  HMMA.16816.F32 R164, R28.reuse, R166, R20 ;  /* 0x000000a61ca4723c */ /* 0x040fe20000001814 */
[----:B------:R-:W1:Y:S07]  /*14660*/  LDSM.16.MT88.4 R20, [R220+0x4880] ;  /* 0x00488000dc14783b */ /* 0x000e6e0000004200 */
[-C--:B--2---:R-:W-:Y:S01]  /*14670*/  HMMA.16816.F32 R168, R28, R160.reuse, R24 ;  /* 0x000000a01ca8723c */ /* 0x084fe20000001818 */
        /* <DEDUP_REMOVED lines=42> */
[-C--:B------:R-:W-:Y:S01]  /*14920*/  HMMA.16816.F32 R104, R28, R20.reuse, R104 ;  /* 0x000000141c68723c */ /* 0x080fe20000001868 */
[----:B------:R-:W-:Y:S03]  /*14930*/  STL [R1+0x78], R4 ;  /* 0x0000780401007387 */ /* 0x000fe60000100800 */
[----:B------:R-:W-:Y:S02]  /*14940*/  FADD.FTZ R3, R203, R3 ;  /* 0x00000003cb037221 */ /* 0x000fe40000010000 */
[----:B------:R-:W-:Y:S01]  /*14950*/  FADD.FTZ R0, R158, R7 ;  /* 0x000000079e007221 */ /* 0x000fe20000010000 */
[----:B------:R-:W-:Y:S01]  /*14960*/  MOV R7, R2 ;  /* 0x0000000200077202 */ /* 0x000fe20000000f00 */
[C---:B------:R-:W-:Y:S04]  /*14970*/  HMMA.16816.F32 R108, R32.reuse, R20, R108 ;  /* 0x00000014206c723c */ /* 0x040fe8000000186c */
[----:B------:R-:W-:Y:S02]  /*14980*/  FADD.FTZ R3, R207, R3 ;  /* 0x00000003cf037221 */ /* 0x000fe40000010000 */
[----:B------:R-:W-:Y:S01]  /*14990*/  FADD.FTZ R0, R152, R0 ;  /* 0x0000000098007221 */ /* 0x000fe20000010000 */
[----:B------:R-:W-:Y:S01]  /*149a0*/  MOV R152, R157 ;  /* 0x0000009d00987202 */ /* 0x000fe20000000f00 */
[-C--:B------:R-:W-:Y:S01]  /*149b0*/  HMMA.16816.F32 R112, R32, R22.reuse, R112 ;  /* 0x000000162070723c */ /* 0x080fe20000001870 */
[----:B------:R-:W-:Y:S03]  /*149c0*/  STL [R1+0x88], R3 ;  /* 0x0000880301007387 */ /* 0x000fe60000100800 */
[----:B------:R-:W-:Y:S01]  /*149d0*/  FADD.FTZ R0, R153, R0 ;  /* 0x0000000099007221 */ /* 0x000fe20000010000 */
[----:B-1----:R-:W-:Y:S02]  /*149e0*/  MOV R6, R156 ;  /* 0x0000009c00067202 */ /* 0x002fe40000000f00 */
[----:B------:R-:W-:Y:S01]  /*149f0*/  MOV R153, R2 ;  /* 0x0000000200997202 */ /* 0x000fe20000000f00 */
[C---:B------:R-:W-:Y:S01]  /*14a00*/  HMMA.16816.F32 R116, R28.reuse, R22, R116 ;  /* 0x000000161c74723c */ /* 0x040fe20000001874 */
[----:B------:R1:W-:Y:S07]  /*14a10*/  STL [R1+0x84], R0 ;  /* 0x0000840001007387 */ /* 0x0003ee0000100800 */
[-C--:B--2---:R-:W-:Y:S08]  /*14a20*/  HMMA.16816.F32 R120, R28, R24.reuse, R120 ;  /* 0x000000181c78723c */ /* 0x084ff00000001878 */
[C---:B------:R-:W-:Y:S08]  /*14a30*/  HMMA.16816.F32 R124, R32.reuse, R24, R124 ;  /* 0x00000018207c723c */ /* 0x040ff0000000187c */
[-C--:B------:R-:W-:Y:S04]  /*14a40*/  HMMA.16816.F32 R128, R32, R26.reuse, R128 ;  /* 0x0000001a2080723c */ /* 0x080fe80000001880 */
[----:B-1----:R-:W-:Y:S04]  /*14a50*/  MOV R0, R155 ;  /* 0x0000009b00007202 */ /* 0x002fe80000000f00 */
[----:B------:R-:W-:Y:S04]  /*14a60*/  HMMA.16816.F32 R132, R28, R26, R132 ;  /* 0x0000001a1c84723c */ /* 0x000fe80000001884 */
[C---:B---3--:R-:W-:Y:S02]  /*14a70*/  ISETP.GT.AND P0, PT, R230.reuse, R45, PT ;  /* 0x0000002de600720c */ /* 0x048fe40003f04270 */
[----:B------:R-:W-:Y:S11]  /*14a80*/  IADD3 R230, R230, -0x1, RZ ;  /* 0xffffffffe6e67810 */ /* 0x000ff60007ffe0ff */
[----:B------:R-:W-:-:S05]  /*14a90*/  @P0 BRA `(.L_x_3512) ;  /* 0xffffcdc000000947 */ /* 0x000fca000383ffff */
.L_x_3501:
        /* <DEDUP_REMOVED lines=11> */
.L_x_3541:
[----:B------:R-:W2:Y:S01]  /*14b50*/  S2R R7, SR_CTAID.Y ;  /* 0x0000000000077919 */ /* 0x000ea20000002600 */
[----:B------:R-:W-:Y:S04]  /*14b60*/  DEPBAR.LE SB0, 0x0 ;  /* 0x000080000000791a */ /* 0x000fe80000000000 */
[----:B------:R-:W3:Y:S01]  /*14b70*/  S2R R10, SR_CTAID.Y ;  /* 0x00000000000a7919 */ /* 0x000ee20000002600 */
[----:B------:R-:W-:Y:S01]  /*14b80*/  WARPSYNC 0xffffffff ;  /* 0xffffffff00007948 */ /* 0x000fe20003800000 */
[----:B------:R-:W-:Y:S01]  /*14b90*/  SHF.R.S32.HI R0, RZ, 0x1f, R240 ;  /* 0x0000001fff007819 */ /* 0x000fe200000114f0 */
[----:B-1----:R-:W-:Y:S01]  /*14ba0*/  IMAD.WIDE.U32 R2, R240, c[0x0][0x208], RZ ;  /* 0x00008200f0027a25 */ /* 0x002fe200078e00ff */
[----:B------:R-:W-:Y:S01]  /*14bb0*/  BAR.SYNC.DEFER_BLOCKING 0x0 ;  /* 0x0000000000007b1d */ /* 0x000fe20000010000 */
[----:B------:R-:W-:Y:S02]  /*14bc0*/  SHF.R.S32.HI R4, RZ, 0x1f, R237 ;  /* 0x0000001fff047819 */ /* 0x000fe400000114ed */
[----:B------:R-:W-:Y:S03]  /*14bd0*/  IMAD R0, R0, c[0x0][0x208], RZ ;  /* 0x0000820000007a24 */ /* 0x000fe600078e02ff */
[----:B------:R-:W-:Y:S02]  /*14be0*/  IMAD R4, R4, c[0x0][0x218], RZ ;  /* 0x0000860004047a24 */ /* 0x000fe400078e02ff */
[----:B------:R-:W-:Y:S05]  /*14bf0*/  IMAD R0, R240, c[0x0][0x20c], R0 ;  /* 0x00008300f0007a24 */ /* 0x000fea00078e0200 */
[----:B------:R-:W-:Y:S05]  /*14c00*/  IADD3 R3, R3, R0, RZ ;  /* 0x0000000003037210 */ /* 0x000fea0007ffe0ff */
[----:B------:R-:W-:Y:S04]  /*14c10*/  IMAD.WIDE.U32 R2, R237, c[0x0][0x218], R2 ;  /* 0x00008600ed027a25 */ /* 0x000fe800078e0002 */
[----:B---3--:R-:W-:Y:S01]  /*14c20*/  IMAD.WIDE.U32 R8, R10, c[0x0][0x210], RZ ;  /* 0x000084000a087a25 */ /* 0x008fe200078e00ff */
[----:B--2---:R-:W-:Y:S01]  /*14c30*/  SHF.R.S32.HI R7, RZ, 0x1f, R7 ;  /* 0x0000001fff077819 */ /* 0x004fe20000011407 */
[----:B------:R1:W2:Y:S03]  /*14c40*/  LDSM.16.M88.4 R52, [R224+0x8080] ;  /* 0x00808000e034783b */ /* 0x0002a60000000200 */
[----:B------:R-:W-:Y:S01]  /*14c50*/  IADD3 R0, P1, R8, R2, RZ ;  /* 0x0000000208007210 */ /* 0x000fe20007f3e0ff */
[----:B------:R1:W3:Y:S01]  /*14c60*/  LDSM.16.M88.4 R48, [R224+0xa080] ;  /* 0x00a08000e030783b */ /* 0x0002e20000000200 */
[----:B------:R-:W-:Y:S02]  /*14c70*/  IMAD R7, R7, c[0x0][0x210], RZ ;  /* 0x0000840007077a24 */ /* 0x000fe400078e02ff */
[----:B------:R-:W-:Y:S01]  /*14c80*/  IMAD R2, R237, c[0x0][0x21c], R4 ;  /* 0x00008700ed027a24 */ /* 0x000fe200078e0204 */
[----:B------:R1:W4:Y:S01]  /*14c90*/  LDSM.16.M88.4 R20, [R216+0x5080] ;  /* 0x00508000d814783b */ /* 0x0003220000000200 */
[----:B------:R-:W-:Y:S01]  /*14ca0*/  IMAD R7, R10, c[0x0][0x214], R7 ;  /* 0x000085000a077a24 */ /* 0x000fe200078e0207 */
[C---:B------:R-:W-:Y:S02]  /*14cb0*/  LEA R4, P0, R0.reuse, c[0x0][0x1f8], 0x1 ;  /* 0x00007e0000047a11 */ /* 0x040fe400078008ff */
[----:B------:R1:W1:Y:S02]  /*14cc0*/  LDSM.16.M88.4 R36, [R216+0x5880] ;  /* 0x00588000d824783b */ /* 0x0002640000000200 */
[----:B------:R-:W-:Y:S02]  /*14cd0*/  IADD3 R7, R9, R7, RZ ;  /* 0x0000000709077210 */ /* 0x000fe40007ffe0ff */
[----:B------:R1:W1:Y:S02]  /*14ce0*/  LDSM.16.M88.4 R156, [R216+0x6080] ;  /* 0x00608000d89c783b */ /* 0x0002640000000200 */
[----:B------:R-:W-:Y:S02]  /*14cf0*/  IADD3.X R2, R7, R3, R2, P1, !PT ;  /* 0x0000000307027210 */ /* 0x000fe40000ffe402 */
[----:B------:R1:W1:Y:S02]  /*14d00*/  LDSM.16.M88.4 R192, [R226+0x8080] ;  /* 0x00808000e2c0783b */ /* 0x0002640000000200 */
[----:B------:R-:W-:Y:S02]  /*14d10*/  LEA.HI.X R0, R0, c[0x0][0x1fc], R2, 0x1, P0 ;  /* 0x00007f0000007a11 */ /* 0x000fe400000f0c02 */
[----:B------:R1:W1:Y:S04]  /*14d20*/  LDSM.16.M88.4 R200, [R226+0xa080] ;  /* 0x00a08000e2c8783b */ /* 0x0002680000000200 */
[----:B------:R1:W1:Y:S04]  /*14d30*/  LDSM.16.M88.4 R196, [R223] ;  /* 0x00000000dfc4783b */ /* 0x0002680000000200 */
[----:B------:R1:W1:Y:S04]  /*14d40*/  LDSM.16.M88.4 R204, [R223+0x800] ;  /* 0x00080000dfcc783b */ /* 0x0002680000000200 */
[----:B------:R1:W1:Y:S01]  /*14d50*/  LDSM.16.M88.4 R208, [R223+0x1000] ;  /* 0x00100000dfd0783b */ /* 0x0002620000000200 */
[----:B------:R-:W-:-:S05]  /*14d60*/  BRA.DIV ~URZ, `(.L_x_3514) ;  /* 0x0000adc27f007947 */ /* 0x000fca000b800000 */
[----:B------:R4:W3:Y:S02]  /*14d70*/  SHFL.IDX PT, R7, R0, RZ, 0x181f ;  /* 0x00181fff00077589 */ /* 0x0008e400000e0000 */
.L_x_3626:
[-C--:B--2-4-:R-:W-:Y:S01]  /*14d80*/  HMMA.16816.F32 R8, R52, R20.reuse, RZ ;  /* 0x000000143408723c */ /* 0x094fe200000018ff */
[----:B------:R-:W2:Y:S01]  /*14d90*/  LDL.64 R26, [R1+0xa8] ;  /* 0x0000a800011a7983 */ /* 0x000ea20000100a00 */
[----:B------:R-:W-:Y:S05]  /*14da0*/  BSSY B0, `(.L_x_3515) ;  /* 0x00000f4000007945 */ /* 0x000fea0003800000 */
[----:B------:R-:W4:Y:S01]  /*14db0*/  LDL R30, [R1+0x80] ;  /* 0x00008000011e7983 */ /* 0x000f220000100800 */
[C---:B---3--:R-:W-:Y:S05]  /*14dc0*/  HMMA.16816.F32 R12, R48.reuse, R20, RZ ;  /* 0x00000014300c723c */ /* 0x048fea00000018ff */
[----:B------:R-:W3:Y:S03]  /*14dd0*/  LDL R24, [R1+0xcc] ;  /* 0x0000cc0001187983 */ /* 0x000ee60000100800 */
[-C--:B------:R-:W-:Y:S03]  /*14de0*/  HMMA.16816.F32 R16, R48, R22.reuse, RZ ;  /* 0x000000163010723c */ /* 0x080fe600000018ff */
[----:B------:R-:W5:Y:S05]  /*14df0*/  LDL R29, [R1+0xd8] ;  /* 0x0000d800011d7983 */ /* 0x000f6a0000100800 */
[C---:B------:R-:W-:Y:S01]  /*14e00*/  HMMA.16816.F32 R20, R52.reuse, R22, RZ ;  /* 0x000000163414723c */ /* 0x040fe200000018ff */
[----:B------:R-:W3:Y:S06]  /*14e10*/  LDL R25, [R1+0xd4] ;  /* 0x0000d40001197983 */ /* 0x000eec0000100800 */
[----:B------:R-:W1:Y:S06]  /*14e20*/  SHFL.IDX PT, R3, R4, RZ, 0x181f ;  /* 0x00181fff04037589 */ /* 0x000e6c00000e0000 */
[----:B------:R-:W1:Y:S06]  /*14e30*/  SHFL.IDX PT, R40, R4, 0x1, 0x181f ;  /* 0x00381f0004287f89 */ /* 0x000e6c00000e0000 */
[----:B------:R-:W1:Y:S06]  /*14e40*/  SHFL.IDX PT, R28, R0, 0x1, 0x181f ;  /* 0x00381f00001c7f89 */ /* 0x000e6c00000e0000 */
[----:B------:R-:W1:Y:S06]  /*14e50*/  SHFL.IDX PT, R4, R4, 0x2, 0x181f ;  /* 0x00581f0004047f89 */ /* 0x000e6c00000e0000 */
[----:B------:R-:W1:Y:S01]  /*14e60*/  SHFL.IDX PT, R0, R0, 0x2, 0x181f ;  /* 0x00581f0000007f89 */ /* 0x000e6200000e0000 */
[----:B---3--:R-:W-:Y:S01]  /*14e70*/  SHF.L.U64.HI R214, R24, 0x1, R25 ;  /* 0x0000000118d67819 */ /* 0x008fe20000010219 */
[----:B--2---:R-:W-:Y:S01]  /*14e80*/  IMAD.SHL.U32 R213, R26, 0x2, RZ ;  /* 0x000000021ad57824 */ /* 0x004fe200078e00ff */
[----:B----4-:R-:W-:Y:S01]  /*14e90*/  ISETP.GE.AND P4, PT, R30, c[0x0][0x1d4], PT ;  /* 0x000075001e007a0c */ /* 0x010fe20003f86270 */
[----:B------:R-:W-:Y:S01]  /*14ea0*/  IMAD.SHL.U32 R212, R24, 0x2, RZ ;  /* 0x0000000218d47824 */ /* 0x000fe200078e00ff */
[----:B------:R-:W-:Y:S02]  /*14eb0*/  SHF.L.U64.HI R215, R26, 0x1, R27 ;  /* 0x000000011ad77819 */ /* 0x000fe4000001021b */
[-C--:B-1----:R-:W-:Y:S01]  /*14ec0*/  HMMA.16816.F32 R24, R52, R36.reuse, RZ ;  /* 0x000000243418723c */ /* 0x082fe200000018ff */
[-C--:B------:R-:W-:Y:S02]  /*14ed0*/  IADD3 R2, P0, R3, R213.reuse, RZ ;  /* 0x000000d503027210 */ /* 0x080fe40007f1e0ff */
[----:B-----5:R-:W-:Y:S02]  /*14ee0*/  ISETP.GE.AND P3, PT, R29, c[0x0][0x1d4], PT ;  /* 0x000075001d007a0c */ /* 0x020fe40003f66270 */
[-C--:B------:R-:W-:Y:S01]  /*14ef0*/  IADD3 R34, P2, R3, R212.reuse, RZ ;  /* 0x000000d403227210 */ /* 0x080fe20007f5e0ff */
[C-C-:B------:R-:W-:Y:S01]  /*14f00*/  IMAD.X R3, R7.reuse, 0x1, R215.reuse, P0 ;  /* 0x0000000107037824 */ /* 0x140fe200000e06d7 */
[CC--:B------:R-:W-:Y:S02]  /*14f10*/  IADD3 R32, P1, R40.reuse, R213.reuse, RZ ;  /* 0x000000d528207210 */ /* 0x0c0fe40007f3e0ff */
[-C--:B------:R-:W-:Y:S02]  /*14f20*/  IADD3 R40, P0, R40, R212.reuse, RZ ;  /* 0x000000d428287210 */ /* 0x080fe40007f1e0ff */
[----:B------:R1:W-:Y:S01]  /*14f30*/  LDGSTS.E.BYPASS.LTC128B.128 [R239], [R2.64], !P4 ;  /* 0x0000000002ef7fae */ /* 0x0003e2000e101d46 */
[--C-:B------:R-:W-:Y:S02]  /*14f40*/  IMAD.X R35, R7, 0x1, R214.reuse, P2 ;  /* 0x0000000107237824 */ /* 0x100fe400010e06d6 */
[C-C-:B------:R-:W-:Y:S02]  /*14f50*/  IMAD.X R33, R28.reuse, 0x1, R215.reuse, P1 ;  /* 0x000000011c217824 */ /* 0x140fe400008e06d7 */
[--C-:B------:R-:W-:Y:S01]  /*14f60*/  IMAD.X R41, R28, 0x1, R214.reuse, P0 ;  /* 0x000000011c297824 */ /* 0x100fe200000e06d6 */
[----:B------:R2:W-:Y:S01]  /*14f70*/  LDGSTS.E.BYPASS.LTC128B.128 [R239+0x1800], [R34.64], !P3 ;  /* 0x0180000022ef7fae */ /* 0x0005e2000d901d46 */
[C---:B------:R-:W-:Y:S05]  /*14f80*/  HMMA.16816.F32 R28, R48.reuse, R36, RZ ;  /* 0x00000024301c723c */ /* 0x040fea00000018ff */
[----:B------:R2:W-:Y:S06]  /*14f90*/  LDGSTS.E.BYPASS.LTC128B.128 [R239+0x800], [R32.64], !P4 ;  /* 0x0080000020ef7fae */ /* 0x0005ec000e101d46 */
[----:B------:R3:W-:Y:S06]  /*14fa0*/  LDGSTS.E.BYPASS.LTC128B.128 [R239+0x2000], [R40.64], !P3 ;  /* 0x0200000028ef7fae */ /* 0x0007ec000d901d46 */
[----:B------:R-:W4:Y:S01]  /*14fb0*/  LDL R7, [R1+0x98] ;  /* 0x0000980001077983 */ /* 0x000f220000100800 */
[----:B-1----:R-:W-:Y:S05]  /*14fc0*/  IADD3 R2, P0, R4, R213, RZ ;  /* 0x000000d504027210 */ /* 0x002fea0007f1e0ff */
[----:B------:R-:W-:Y:S05]  /*14fd0*/  IMAD.X R3, R0, 0x1, R215, P0 ;  /* 0x0000000100037824 */ /* 0x000fea00000e06d7 */
[----:B------:R1:W-:Y:S01]  /*14fe0*/  LDGSTS.E.BYPASS.LTC128B.128 [R239+0x1000], [R2.64], !P4 ;  /* 0x0100000002ef7fae */ /* 0x0003e2000e101d46 */
[-C--:B--2---:R-:W-:Y:S01]  /*14ff0*/  HMMA.16816.F32 R32, R48, R38.reuse, RZ ;  /* 0x000000263020723c */ /* 0x084fe200000018ff */
[----:B---3--:R-:W-:Y:S07]  /*15000*/  IADD3 R40, P0, R4, R212, RZ ;  /* 0x000000d404287210 */ /* 0x008fee0007f1e0ff */
[C---:B------:R-:W-:Y:S04]  /*15010*/  HMMA.16816.F32 R36, R52.reuse, R38, RZ ;  /* 0x000000263424723c */ /* 0x040fe800000018ff */
[----:B------:R-:W-:Y:S05]  /*15020*/  IMAD.X R41, R0, 0x1, R214, P0 ;  /* 0x0000000100297824 */ /* 0x000fea00000e06d6 */
[----:B------:R2:W-:Y:S06]  /*15030*/  LDGSTS.E.BYPASS.LTC128B.128 [R239+0x2800], [R40.64], !P3 ;  /* 0x0280000028ef7fae */ /* 0x0005ec000d901d46 */
[----:B------:R-:W0:Y:S01]  /*15040*/  LDGDEPBAR ;  /* 0x00000000000079af */ /* 0x000e220000000000 */
        /* <DEDUP_REMOVED lines=20> */
[----:B------:R-:W5:Y:S07]  /*15190*/  LDSM.16.M88.4 R192, [R222+0x5880] ;  /* 0x00588000dec0783b */ /* 0x000f6e0000000200 */
[-C--:B--2---:R-:W-:Y:S08]  /*151a0*/  HMMA.16816.F32 R8, R156, R196.reuse, R8 ;  /* 0x000000c49c08723c */ /* 0x084ff00000001808 */
[C---:B---3--:R-:W-:Y:S08]  /*151b0*/  HMMA.16816.F32 R12, R200.reuse, R196, R12 ;  /* 0x000000c4c80c723c */ /* 0x048ff0000000180c */
[-C--:B------:R-:W-:Y:S08]  /*151c0*/  HMMA.16816.F32 R16, R200, R198.reuse, R16 ;  /* 0x000000c6c810723c */ /* 0x080ff00000001810 */
[C---:B------:R-:W-:Y:S01]  /*151d0*/  HMMA.16816.F32 R20, R156.reuse, R198, R20 ;  /* 0x000000c69c14723c */ /* 0x040fe20000001814 */
[----:B------:R-:W-:Y:S07]  /*151e0*/  LDSM.16.M88.4 R196, [R221] ;  /* 0x00000000ddc4783b */ /* 0x000fee0000000200 */
[-C--:B-----5:R-:W-:Y:S08]  /*151f0*/  HMMA.16816.F32 R24, R156, R192.reuse, R24 ;  /* 0x000000c09c18723c */ /* 0x0a0ff00000001818 */
[C---:B------:R-:W-:Y:S08]  /*15200*/  HMMA.16816.F32 R28, R200.reuse, R192, R28 ;  /* 0x000000c0c81c723c */ /* 0x040ff0000000181c */
[-C--:B------:R-:W-:Y:S08]  /*15210*/  HMMA.16816.F32 R32, R200, R194.reuse, R32 ;  /* 0x000000c2c820723c */ /* 0x080ff00000001820 */
[C---:B------:R-:W-:Y:S01]  /*15220*/  HMMA.16816.F32 R36, R156.reuse, R194, R36 ;  /* 0x000000c29c24723c */ /* 0x040fe20000001824 */
[----:B------:R-:W2:Y:S07]  /*15230*/  LDSM.16.M88.4 R192, [R227+0x8080] ;  /* 0x00808000e3c0783b */ /* 0x000eae0000000200 */
[-C--:B------:R-:W-:Y:S08]  /*15240*/  HMMA.16816.F32 R40, R156, R204.reuse, R40 ;  /* 0x000000cc9c28723c */ /* 0x080ff00000001828 */
[C---:B------:R-:W-:Y:S08]  /*15250*/  HMMA.16816.F32 R44, R200.reuse, R204, R44 ;  /* 0x000000ccc82c723c */ /* 0x040ff0000000182c */
[-C--:B------:R-:W-:Y:S01]  /*15260*/  HMMA.16816.F32 R48, R200, R206.reuse, R48 ;  /* 0x000000cec830723c */ /* 0x080fe20000001830 */
[----:B------:R-:W3:Y:S07]  /*15270*/  LDSM.16.M88.4 R200, [R227+0xa080] ;  /* 0x00a08000e3c8783b */ /* 0x000eee0000000200 */
[----:B------:R-:W-:Y:S01]  /*15280*/  HMMA.16816.F32 R52, R156, R206, R52 ;  /* 0x000000ce9c34723c */ /* 0x000fe20000001834 */
[----:B------:R-:W5:Y:S06]  /*15290*/  LDSM.16.M88.4 R156, [R221+0x800] ;  /* 0x00080000dd9c783b */ /* 0x000f6c0000000200 */
[----:B------:R-:W1:Y:S01]  /*152a0*/  LDSM.16.M88.4 R204, [R221+0x1000] ;  /* 0x00100000ddcc783b */ /* 0x000e620000000200 */
[----:B----4-:R-:W-:Y:S01]  /*152b0*/  ISETP.GT.AND P0, PT, R230, R7, PT ;  /* 0x00000007e600720c */ /* 0x010fe20003f04270 */
[-C--:B--2---:R-:W-:Y:S08]  /*152c0*/  HMMA.16816.F32 R8, R192, R196.reuse, R8 ;  /* 0x000000c4c008723c */ /* 0x084ff00000001808 */
[C---:B---3--:R-:W-:Y:S08]  /*152d0*/  HMMA.16816.F32 R12, R200.reuse, R196, R12 ;  /* 0x000000c4c80c723c */ /* 0x048ff0000000180c */
[-C--:B------:R-:W-:Y:S08]  /*152e0*/  HMMA.16816.F32 R16, R200, R198.reuse, R16 ;  /* 0x000000c6c810723c */ /* 0x080ff00000001810 */
[C---:B------:R-:W-:Y:S01]  /*152f0*/  HMMA.16816.F32 R20, R192.reuse, R198, R20 ;  /* 0x000000c6c014723c */ /* 0x040fe20000001814 */
[----:B------:R-:W-:Y:S07]  /*15300*/  LDSM.16.M88.4 R196, [R216+0x6880] ;  /* 0x00688000d8c4783b */ /* 0x000fee0000000200 */
[-C--:B-----5:R-:W-:Y:S08]  /*15310*/  HMMA.16816.F32 R24, R192, R156.reuse, R24 ;  /* 0x0000009cc018723c */ /* 0x0a0ff00000001818 */
        /* <DEDUP_REMOVED lines=9> */
[----:B------:R-:W3:Y:S06]  /*153b0*/  LDSM.16.M88.4 R192, [R216+0x7080] ;  /* 0x00708000d8c0783b */ /* 0x000eec0000000200 */
[----:B------:R-:W4:Y:S01]  /*153c0*/  LDSM.16.M88.4 R204, [R216+0x7880] ;  /* 0x00788000d8cc783b */ /* 0x000f220000000200 */
[-C--:B--2---:R-:W-:Y:S08]  /*153d0*/  HMMA.16816.F32 R8, R156, R196.reuse, R8 ;  /* 0x000000c49c08723c */ /* 0x084ff00000001808 */
        /* <DEDUP_REMOVED lines=50> */
[----:B------:R-:W-:Y:S04]  /*15700*/  DEPBAR.LE SB0, 0x0 ;  /* 0x000080000000791a */ /* 0x000fe80000000000 */
[-C--:B-1----:R-:W-:Y:S01]  /*15710*/  HMMA.16816.F32 R8, R192, R196.reuse, R8 ;  /* 0x000000c4c008723c */ /* 0x082fe20000001808 */
[----:B------:R-:W-:Y:S07]  /*15720*/  BAR.SYNC.DEFER_BLOCKING 0x0 ;  /* 0x0000000000007b1d */ /* 0x000fee0000010000 */
[C---:B--2---:R-:W-:Y:S08]  /*15730*/  HMMA.16816.F32 R12, R200.reuse, R196, R12 ;  /* 0x000000c4c80c723c */ /* 0x044ff0000000180c */
        /* <DEDUP_REMOVED lines=18> */
[----:B------:R-:W5:Y:S01]  /*15860*/  LDL R7, [R1+0xc8] ;  /* 0x0000c80001077983 */ /* 0x000f620000100800 */
[----:B--2---:R-:W-:Y:S03]  /*15870*/  IMAD R2, R230, 0x30, R231 ;  /* 0x00000030e6027824 */ /* 0x004fe600078e02e7 */
[----:B------:R-:W1:Y:S01]  /*15880*/  S2R R231, SR_CTAID.Y ;  /* 0x0000000000e77919 */ /* 0x000e620000002600 */
[----:B---3--:R-:W-:Y:S02]  /*15890*/  ISETP.GT.AND P1, PT, R155, 0x2f, PT ;  /* 0x0000002f9b00780c */ /* 0x008fe40003f24270 */
[----:B------:R-:W-:Y:S02]  /*158a0*/  IADD3 R2, R2, -0x30, R155 ;  /* 0xffffffd002027810 */ /* 0x000fe40007ffe09b */
[----:B------:R-:W2:Y:S03]  /*158b0*/  S2R R155, SR_CTAID.Y ;  /* 0x00000000009b7919 */ /* 0x000ea60000002600 */
[----:B------:R-:W-:Y:S04]  /*158c0*/  @P0 IMAD.HI.U32 R3, R2, c[0x0][0x2bc], RZ ;  /* 0x0000af0002030a27 */ /* 0x000fe800078e00ff */
[----:B------:R-:W-:Y:S01]  /*158d0*/  IMAD.MOV.U32 R0, RZ, RZ, R2 ;  /* 0x000000ffff007224 */ /* 0x000fe200078e0002 */
[----:B------:R-:W-:Y:S04]  /*158e0*/  @P0 SHF.R.U32.HI R0, RZ, c[0x0][0x2c0], R3 ;  /* 0x0000b000ff000a19 */ /* 0x000fe80000011603 */
[C---:B----4-:R-:W-:Y:S04]  /*158f0*/  @!P1 IADD3 R3, P0, R0.reuse, R232, RZ ;  /* 0x000000e800039210 */ /* 0x050fe80007f1e0ff */
[----:B-----5:R-:W-:Y:S01]  /*15900*/  @!P1 LEA.HI.X.SX32 R4, R0, R7, 0x1, P0 ;  /* 0x0000000700049211 */ /* 0x020fe200000f0eff */
[----:B------:R-:W-:Y:S01]  /*15910*/  IMAD.MOV R0, RZ, RZ, -R0 ;  /* 0x000000ffff007224 */ /* 0x000fe200078e0a00 */
[C---:B------:R-:W-:Y:S02]  /*15920*/  @!P1 LEA R156, P0, R3.reuse, c[0x0][0x2a0], 0x2 ;  /* 0x0000a800039c9a11 */ /* 0x040fe400078010ff */
[----:B-1----:R-:W-:Y:S01]  /*15930*/  SHF.R.S32.HI R7, RZ, 0x1f, R231 ;  /* 0x0000001fff077819 */ /* 0x002fe200000114e7 */
[----:B------:R-:W-:Y:S01]  /*15940*/  IMAD R240, R0, c[0x0][0x2b8], R2 ;  /* 0x0000ae0000f07a24 */ /* 0x000fe200078e0202 */
[----:B------:R-:W-:Y:S01]  /*15950*/  @!P1 LEA.HI.X R157, R3, c[0x0][0x2a4], R4, 0x2, P0 ;  /* 0x0000a900039d9a11 */ /* 0x000fe200000f1404 */
[----:B--2---:R-:W-:Y:S03]  /*15960*/  IMAD.WIDE.U32 R232, R155, c[0x0][0x1e8], RZ ;  /* 0x00007a009be87a25 */ /* 0x004fe600078e00ff */
[----:B------:R-:W-:Y:S01]  /*15970*/  SHF.R.S32.HI R0, RZ, 0x1f, R240 ;  /* 0x0000001fff007819 */ /* 0x000fe200000114f0 */
[----:B------:R-:W2:Y:S01]  /*15980*/  @!P1 LDG.E R237, [R156.64] ;  /* 0x000000069ced9981 */ /* 0x000ea2000c1e1900 */
[----:B------:R-:W-:Y:S04]  /*15990*/  IMAD.WIDE.U32 R2, R240, c[0x0][0x1e0], RZ ;  /* 0x00007800f0027a25 */ /* 0x000fe800078e00ff */
[----:B------:R-:W-:Y:S02]  /*159a0*/  IMAD R0, R0, c[0x0][0x1e0], RZ ;  /* 0x0000780000007a24 */ /* 0x000fe400078e02ff */
[----:B------:R-:W-:Y:S02]  /*159b0*/  IMAD R7, R7, c[0x0][0x1e8], RZ ;  /* 0x00007a0007077a24 */ /* 0x000fe400078e02ff */
[----:B------:R-:W-:Y:S02]  /*159c0*/  IMAD R0, R240, c[0x0][0x1e4], R0 ;  /* 0x00007900f0007a24 */ /* 0x000fe400078e0200 */
[----:B------:R-:W-:Y:S03]  /*159d0*/  IMAD R7, R155, c[0x0][0x1ec], R7 ;  /* 0x00007b009b077a24 */ /* 0x000fe600078e0207 */
[----:B------:R-:W-:Y:S01]  /*159e0*/  IADD3 R3, R3, R0, RZ ;  /* 0x0000000003037210 */ /* 0x000fe20007ffe0ff */
[----:B------:R-:W-:Y:S01]  /*159f0*/  IMAD.IADD R7, R233, 0x1, R7 ;  /* 0x00000001e9077824 */ /* 0x000fe200078e0207 */
[----:B--2---:R-:W-:Y:S03]  /*15a00*/  SHF.R.S32.HI R4, RZ, 0x1f, R237 ;  /* 0x0000001fff047819 */ /* 0x004fe600000114ed */
[C---:B------:R-:W-:Y:S04]  /*15a10*/  IMAD.WIDE.U32 R2, R237.reuse, c[0x0][0x1f0], R2 ;  /* 0x00007c00ed027a25 */ /* 0x040fe800078e0002 */
[----:B------:R-:W-:Y:S01]  /*15a20*/  IMAD R4, R4, c[0x0][0x1f0], RZ ;  /* 0x00007c0004047a24 */ /* 0x000fe200078e02ff */
[----:B------:R-:W-:Y:S03]  /*15a30*/  IADD3 R0, P1, R232, R2, RZ ;  /* 0x00000002e8007210 */ /* 0x000fe60007f3e0ff */
[----:B------:R-:W-:Y:S01]  /*15a40*/  IMAD R2, R237, c[0x0][0x1f4], R4 ;  /* 0x00007d00ed027a24 */ /* 0x000fe200078e0204 */
[C---:B------:R-:W-:Y:S04]  /*15a50*/  LEA R4, P0, R0.reuse, c[0x0][0x1c8], 0x1 ;  /* 0x0000720000047a11 */ /* 0x040fe800078008ff */
[----:B------:R-:W-:Y:S04]  /*15a60*/  IADD3.X R2, R7, R3, R2, P1, !PT ;  /* 0x0000000307027210 */ /* 0x000fe80000ffe402 */
[----:B------:R-:W-:Y:S01]  /*15a70*/  LEA.HI.X R0, R0, c[0x0][0x1cc], R2, 0x1, P0 ;  /* 0x0000730000007a11 */ /* 0x000fe200000f0c02 */
[----:B------:R-:W-:-:S05]  /*15a80*/  BRA.DIV ~URZ, `(.L_x_3517) ;  /* 0x0000a1227f007947 */ /* 0x000fca000b800000 */
[----:B------:R1:W2:Y:S02]  /*15a90*/  SHFL.IDX PT, R7, R0, RZ, 0x181f ;  /* 0x00181fff00077589 */ /* 0x0002a400000e0000 */
.L_x_3627:
[----:B------:R-:W-:-:S05]  /*15aa0*/  BRA.DIV ~URZ, `(.L_x_3518) ;  /* 0x0000a1827f007947 */ /* 0x000fca000b800000 */
[----:B------:R-:W3:Y:S04]  /*15ab0*/  LDL R159, [R1+0x80] ;  /* 0x00008000019f7983 */ /* 0x000ee80000100800 */
[----:B------:R-:W4:Y:S04]  /*15ac0*/  LDL R194, [R1+0xd8] ;  /* 0x0000d80001c27983 */ /* 0x000f280000100800 */
[----:B------:R-:W5:Y:S04]  /*15ad0*/  SHFL.IDX PT, R2, R4, RZ, 0x181f ;  /* 0x00181fff04027589 */ /* 0x000f6800000e0000 */
[----:B------:R-:W1:Y:S04]  /*15ae0*/  SHFL.IDX PT, R158, R4, 0x1, 0x181f ;  /* 0x00381f00049e7f89 */ /* 0x000e6800000e0000 */
[----:B------:R-:W2:Y:S04]  /*15af0*/  SHFL.IDX PT, R155, R0, 0x1, 0x181f ;  /* 0x00381f00009b7f89 */ /* 0x000ea800000e0000 */
[----:B-1----:R-:W1:Y:S04]  /*15b00*/  SHFL.IDX PT, R0, R0, 0x2, 0x181f ;  /* 0x00581f0000007f89 */ /* 0x002e6800000e0000 */
[----:B------:R-:W1:Y:S01]  /*15b10*/  SHFL.IDX PT, R4, R4, 0x2, 0x181f ;  /* 0x00581f0004047f89 */ /* 0x000e6200000e0000 */
[----:B----4-:R-:W-:Y:S02]  /*15b20*/  ISETP.GE.AND P3, PT, R194, c[0x0][0x1d4], PT ;  /* 0x00007500c2007a0c */ /* 0x010fe40003f66270 */
[----:B---3--:R-:W-:Y:S02]  /*15b30*/  ISETP.GE.AND P4, PT, R159, c[0x0][0x1d4], PT ;  /* 0x000075009f007a0c */ /* 0x008fe40003f86270 */
[CC--:B-----5:R-:W-:Y:S02]  /*15b40*/  IADD3 R192, P0, R2.reuse, R213.reuse, RZ ;  /* 0x000000d502c07210 */ /* 0x0e0fe40007f1e0ff */
[-C--:B------:R-:W-:Y:S02]  /*15b50*/  IADD3 R156, P2, R2, R212.reuse, RZ ;  /* 0x000000d4029c7210 */ /* 0x080fe40007f5e0ff */
[C---:B------:R-:W-:Y:S01]  /*15b60*/  IADD3 R2, P1, R158.reuse, R213, RZ ;  /* 0x000000d59e027210 */ /* 0x040fe20007f3e0ff */
[C-C-:B--2---:R-:W-:Y:S01]  /*15b70*/  IMAD.X R193, R7.reuse, 0x1, R215.reuse, P0 ;  /* 0x0000000107c17824 */ /* 0x144fe200000e06d7 */
[----:B------:R-:W-:Y:S01]  /*15b80*/  IADD3 R158, P0, R158, R212, RZ ;  /* 0x000000d49e9e7210 */ /* 0x000fe20007f1e0ff */
[--C-:B------:R-:W-:Y:S02]  /*15b90*/  IMAD.X R157, R7, 0x1, R214.reuse, P2 ;  /* 0x00000001079d7824 */ /* 0x100fe400010e06d6 */
[C---:B------:R-:W-:Y:S02]  /*15ba0*/  IMAD.X R3, R155.reuse, 0x1, R215, P1 ;  /* 0x000000019b037824 */ /* 0x040fe400008e06d7 */
[----:B------:R2:W-:Y:S01]  /*15bb0*/  LDGSTS.E.BYPASS.LTC128B.128 [R238+0x5080], [R192.64], !P4 ;  /* 0x05080000c0ee7fae */ /* 0x0005e2000e101d46 */
[----:B------:R-:W-:Y:S03]  /*15bc0*/  IMAD.X R159, R155, 0x1, R214, P0 ;  /* 0x000000019b9f7824 */ /* 0x000fe600000e06d6 */
[----:B------:R2:W-:Y:S04]  /*15bd0*/  LDGSTS.E.BYPASS.LTC128B.128 [R238+0x6880], [R156.64], !P3 ;  /* 0x068800009cee7fae */ /* 0x0005e8000d901d46 */
[----:B------:R2:W-:Y:S04]  /*15be0*/  LDGSTS.E.BYPASS.LTC128B.128 [R238+0x5880], [R2.64], !P4 ;  /* 0x0588000002ee7fae */ /* 0x0005e8000e101d46 */
[----:B------:R2:W-:Y:S02]  /*15bf0*/  LDGSTS.E.BYPASS.LTC128B.128 [R238+0x7080], [R158.64], !P3 ;  /* 0x070800009eee7fae */ /* 0x0005e4000d901d46 */
.L_x_3628:
[----:B-1----:R-:W3:Y:S01]  /*15c00*/  LDL R155, [R1+0x80] ;  /* 0x00008000019b7983 */ /* 0x002ee20000100800 */
[C---:B--2---:R-:W-:Y:S02]  /*15c10*/  IADD3 R156, P1, R4.reuse, R213, RZ ;  /* 0x000000d5049c7210 */ /* 0x044fe40007f3e0ff */
[----:B------:R-:W-:Y:S01]  /*15c20*/  IADD3 R2, P0, R4, R212, RZ ;  /* 0x000000d404027210 */ /* 0x000fe20007f1e0ff */
[----:B------:R-:W2:Y:S02]  /*15c30*/  LDL R7, [R1+0xd8] ;  /* 0x0000d80001077983 */ /* 0x000ea40000100800 */
[C---:B------:R-:W-:Y:S02]  /*15c40*/  IMAD.X R157, R0.reuse, 0x1, R215, P1 ;  /* 0x00000001009d7824 */ /* 0x040fe400008e06d7 */
[----:B------:R-:W-:Y:S01]  /*15c50*/  IMAD.X R3, R0, 0x1, R214, P0 ;  /* 0x0000000100037824 */ /* 0x000fe200000e06d6 */
[----:B--2---:R-:W-:Y:S02]  /*15c60*/  ISETP.GE.AND P2, PT, R7, c[0x0][0x1d4], PT ;  /* 0x0000750007007a0c */ /* 0x004fe40003f46270 */
[----:B---3--:R-:W-:Y:S11]  /*15c70*/  ISETP.GE.AND P3, PT, R155, c[0x0][0x1d4], PT ;  /* 0x000075009b007a0c */ /* 0x008ff60003f66270 */
[----:B------:R-:W-:Y:S02]  /*15c80*/  @!UPT UIADD3 URZ, URZ, URZ, URZ ;  /* 0x0000003f3f3ff290 */ /* 0x000fe4000fffe03f */
[----:B------:R-:W-:Y:S01]  /*15c90*/  @!PT LDS RZ, [RZ] ;  /* 0x00000000fffff984 */ /* 0x000fe20000000800 */
[----:B------:R-:W-:Y:S01]  /*15ca0*/  @!PT LDS RZ, [RZ] ;  /* 0x00000000fffff984 */ /* 0x000fe20000000800 */
[----:B------:R-:W-:Y:S01]  /*15cb0*/  @!PT LDS RZ, [RZ] ;  /* 0x00000000fffff984 */ /* 0x000fe20000000800 */
[----:B------:R1:W-:Y:S04]  /*15cc0*/  LDGSTS.E.BYPASS.LTC128B.128 [R238+0x6080], [R156.64], !P3 ;  /* 0x060800009cee7fae */ /* 0x0003e8000d901d46 */
[----:B------:R1:W-:Y:S02]  /*15cd0*/  LDGSTS.E.BYPASS.LTC128B.128 [R238+0x7880], [R2.64], !P2 ;  /* 0x0788000002ee7fae */ /* 0x0003e4000d101d46 */
.L_x_3516:
[----:B------:R-:W-:Y:S05]  /*15ce0*/  BSYNC B0 ;  /* 0x0000000000007941 */ /* 0x000fea0003800000 */
.L_x_3515:
[----:B-1----:R-:W2:Y:S01]  /*15cf0*/  LDL R157, [R1+0xc4] ;  /* 0x0000c400019d7983 */ /* 0x002ea20000100800 */
[----:B------:R-:W-:Y:S03]  /*15d00*/  IMAD.MOV.U32 R7, RZ, RZ, 0x1 ;  /* 0x00000001ff077424 */ /* 0x000fe600078e00ff */
[----:B------:R-:W2:Y:S02]  /*15d10*/  LDL R0, [R1+0x4] ;  /* 0x0000040001007983 */ /* 0x000ea40000100800 */
[----:B------:R-:W-:Y:S01]  /*15d20*/  ISETP.NE.AND P0, PT, R7, c[0x0][0x2c4], PT ;  /* 0x0000b10007007a0c */ /* 0x000fe20003f05270 */
[----:B------:R-:W-:Y:S01]  /*15d30*/  IMAD R7, R230, -0x30, RZ ;  /* 0xffffffd0e6077824 */ /* 0x000fe200078e02ff */
[----:B------:R-:W3:Y:S04]  /*15d40*/  LDL R156, [R1+0xc0] ;  /* 0x0000c000019c7983 */ /* 0x000ee80000100800 */
[----:B------:R-:W3:Y:S04]  /*15d50*/  LDL R155, [R1+0xbc] ;  /* 0x0000bc00019b7983 */ /* 0x000ee80000100800 */
[----:B------:R-:W4:Y:S04]  /*15d60*/  LDL R4, [R1+0xb8] ;  /* 0x0000b80001047983 */ /* 0x000f280000100800 */
[----:B------:R-:W5:Y:S04]  /*15d70*/  LDL R3, [R1+0x90] ;  /* 0x0000900001037983 */ /* 0x000f680000100800 */
[----:B------:R-:W3:Y:S04]  /*15d80*/  LDL R2, [R1+0x70] ;  /* 0x0000700001027983 */ /* 0x000ee80000100800 */
[----:B------:R-:W0:Y:S01]  /*15d90*/  LDGDEPBAR ;  /* 0x00000000000079af */ /* 0x000e220000000000 */
[----:B-----5:R-:W-:Y:S01]  /*15da0*/  IADD3 R159, -R3, 0x1, R7 ;  /* 0x00000001039f7810 */ /* 0x020fe20007ffe107 */
[----:B--2---:R-:W-:Y:S02]  /*15db0*/  IMAD R0, R0, 0x80, R157 ;  /* 0x0000008000007824 */ /* 0x004fe400078e029d */
[----:B------:R-:W-:Y:S01]  /*15dc0*/  IMAD.IADD R192, R7, 0x1, -R3 ;  /* 0x0000000107c07824 */ /* 0x000fe200078e0a03 */
[----:B---3--:R-:W-:Y:S02]  /*15dd0*/  IADD3 R159, -R2, R159, R5 ;  /* 0x0000009f029f7210 */ /* 0x008fe40007ffe105 */
[----:B------:R-:W-:Y:S02]  /*15de0*/  IADD3 R0, R155, R0, R156 ;  /* 0x000000009b007210 */ /* 0x000fe40007ffe09c */
[----:B------:R-:W-:Y:S02]  /*15df0*/  LOP3.LUT R2, RZ, c[0x0][0x324], RZ, 0x33, !PT ;  /* 0x0000c900ff027a12 */ /* 0x000fe400078e33ff */
[----:B------:R-:W-:Y:S01]  /*15e00*/  IADD3 R158, R159, c[0x0][0x328], RZ ;  /* 0x0000ca009f9e7a10 */ /* 0x000fe20007ffe0ff */
[----:B----4-:R-:W-:Y:S02]  /*15e10*/  IMAD.IADD R157, R4, 0x1, R0 ;  /* 0x00000001049d7824 */ /* 0x010fe400078e0200 */
[----:B------:R-:W-:Y:S02]  /*15e20*/  IMAD.IADD R159, R2, 0x1, R159 ;  /* 0x00000001029f7824 */ /* 0x000fe400078e029f */
[----:B------:R-:W-:Y:S05]  /*15e30*/  @P0 IMAD.HI.U32 R0, R157, c[0x0][0x2c8], RZ ;  /* 0x0000b2009d000a27 */ /* 0x000fea00078e00ff */
[----:B------:R-:W-:Y:S01]  /*15e40*/  @P0 SHF.R.U32.HI R157, RZ, c[0x0][0x2cc], R0 ;  /* 0x0000b300ff9d0a19 */ /* 0x000fe20000011600 */
[----:B------:R-:W-:-:S05]  /*15e50*/  BRA.DIV ~URZ, `(.L_x_3519) ;  /* 0x0000a1927f007947 */ /* 0x000fca000b800000 */
[----:B------:R1:W2:Y:S02]  /*15e60*/  SHFL.IDX PT, R2, R157, RZ, 0x1c1f ;  /* 0x001c1fff9d027589 */ /* 0x0002a400000e0000 */
.L_x_3629:
        /* <DEDUP_REMOVED lines=20> */
.L_x_3522:
[----:B------:R-:W-:Y:S04]  /*15fb0*/  MOV R3, c[0x0][0x32c] ;  /* 0x0000cb0000037a02 */ /* 0x000fe80000000f00 */
[----:B------:R-:W-:Y:S11]  /*15fc0*/  ISETP.NE.AND P0, PT, R3, 0x1, PT ;  /* 0x000000010300780c */ /* 0x000ff60003f05270 */
[----:B------:R-:W-:Y:S02]  /*15fd0*/  @!UPT UIADD3 URZ, URZ, URZ, URZ ;  /* 0x0000003f3f3ff290 */ /* 0x000fe4000fffe03f */
[----:B------:R-:W-:Y:S05]  /*15fe0*/  @P0 IMAD.HI.U32 R3, R2, c[0x0][0x330], RZ ;  /* 0x0000cc0002030a27 */ /* 0x000fea00078e00ff */
[----:B------:R-:W-:Y:S02]  /*15ff0*/  @P0 SHF.R.U32.HI R2, RZ, c[0x0][0x334], R3 ;  /* 0x0000cd00ff020a19 */ /* 0x000fe40000011603 */
.L_x_3523:
[----:B------:R-:W-:Y:S05]  /*16000*/  BSYNC B0 ;  /* 0x0000000000007941 */ /* 0x000fea0003800000 */
.L_x_3521:
[----:B------:R-:W-:Y:S05]  /*16010*/  IMAD R2, R2, c[0x0][0x32c], R192 ;  /* 0x0000cb0002027a24 */ /* 0x000fea00078e02c0 */
[----:B------:R-:W-:Y:S02]  /*16020*/  IADD3 R3, R2, c[0x0][0x32c], RZ ;  /* 0x0000cb0002037a10 */ /* 0x000fe40007ffe0ff */
[----:B------:R-:W-:Y:S02]  /*16030*/  IMNMX R0, R0, R2, !PT ;  /* 0x0000000200007217 */ /* 0x000fe40007800200 */
[----:B------:R-:W-:Y:S02]  /*16040*/  IMNMX R155, R155, R3, PT ;  /* 0x000000039b9b7217 */ /* 0x000fe40003800200 */
.L_x_3520:
[----:B------:R-:W-:-:S05]  /*16050*/  BRA.DIV ~URZ, `(.L_x_3524) ;  /* 0x0000a0127f007947 */ /* 0x000fca000b800000 */
[----:B------:R2:W3:Y:S02]  /*16060*/  SHFL.IDX PT, R2, R157, 0x1, 0x1c1f ;  /* 0x003c1f009d027f89 */ /* 0x0004e400000e0000 */
.L_x_3630:
        /* <DEDUP_REMOVED lines=20> */
.L_x_3527:
[----:B------:R-:W-:Y:S04]  /*161b0*/  MOV R3, c[0x0][0x32c] ;  /* 0x0000cb0000037a02 */ /* 0x000fe80000000f00 */
[----:B------:R-:W-:Y:S11]  /*161c0*/  ISETP.NE.AND P0, PT, R3, 0x1, PT ;  /* 0x000000010300780c */ /* 0x000ff60003f05270 */
[----:B------:R-:W-:Y:S02]  /*161d0*/  @!UPT UIADD3 URZ, URZ, URZ, URZ ;  /* 0x0000003f3f3ff290 */ /* 0x000fe4000fffe03f */
[----:B------:R-:W-:Y:S05]  /*161e0*/  @P0 IMAD.HI.U32 R3, R2, c[0x0][0x330], RZ ;  /* 0x0000cc0002030a27 */ /* 0x000fea00078e00ff */
[----:B------:R-:W-:Y:S02]  /*161f0*/  @P0 SHF.R.U32.HI R2, RZ, c[0x0][0x334], R3 ;  /* 0x0000cd00ff020a19 */ /* 0x000fe40000011603 */
.L_x_3528:
[----:B------:R-:W-:Y:S05]  /*16200*/  BSYNC B0 ;  /* 0x0000000000007941 */ /* 0x000fea0003800000 */
.L_x_3526:
[----:B------:R-:W-:Y:S05]  /*16210*/  IMAD R2, R2, c[0x0][0x32c], R192 ;  /* 0x0000cb0002027a24 */ /* 0x000fea00078e02c0 */
[----:B------:R-:W-:Y:S02]  /*16220*/  IADD3 R3, R2, c[0x0][0x32c], RZ ;  /* 0x0000cb0002037a10 */ /* 0x000fe40007ffe0ff */
[----:B------:R-:W-:Y:S02]  /*16230*/  IMNMX R4, R4, R2, !PT ;  /* 0x0000000204047217 */ /* 0x000fe40007800200 */
[----:B------:R-:W-:Y:S02]  /*16240*/  IMNMX R156, R156, R3, PT ;  /* 0x000000039c9c7217 */ /* 0x000fe40003800200 */
.L_x_3525:
        /* <DEDUP_REMOVED lines=8> */
[C---:B------:R-:W-:Y:S02]  /*162d0*/  ISETP.GT.AND P0, PT, R0.reuse, 0x1, !P0 ;  /* 0x000000010000780c */ /* 0x040fe40004704270 */
        /* <DEDUP_REMOVED lines=9> */
[C---:B------:R-:W-:Y:S02]  /*16370*/  ISETP.GT.AND P0, PT, R0.reuse, 0x9, !P1 ;  /* 0x000000090000780c */ /* 0x040fe40004f04270 */
        /* <DEDUP_REMOVED lines=43> */
[----:B------:R3:W4:Y:S02]  /*16630*/  SHFL.IDX PT, R3, R157, 0x2, 0x1c1f ;  /* 0x005c1f009d037f89 */ /* 0x00072400000e0000 */
.L_x_3631:
        /* <DEDUP_REMOVED lines=20> */
.L_x_3532:
[----:B------:R-:W-:Y:S04]  /*16780*/  MOV R7, c[0x0][0x32c] ;  /* 0x0000cb0000077a02 */ /* 0x000fe80000000f00 */
[----:B------:R-:W-:Y:S11]  /*16790*/  ISETP.NE.AND P0, PT, R7, 0x1, PT ;  /* 0x000000010700780c */ /* 0x000ff60003f05270 */
[----:B------:R-:W-:Y:S02]  /*167a0*/  @!UPT UIADD3 URZ, URZ, URZ, URZ ;  /* 0x0000003f3f3ff290 */ /* 0x000fe4000fffe03f */
[----:B------:R-:W-:Y:S05]  /*167b0*/  @P0 IMAD.HI.U32 R7, R3, c[0x0][0x330], RZ ;  /* 0x0000cc0003070a27 */ /* 0x000fea00078e00ff */
[----:B------:R-:W-:Y:S02]  /*167c0*/  @P0 SHF.R.U32.HI R3, RZ, c[0x0][0x334], R7 ;  /* 0x0000cd00ff030a19 */ /* 0x000fe40000011607 */
.L_x_3533:
[----:B------:R-:W-:Y:S05]  /*167d0*/  BSYNC B0 ;  /* 0x0000000000007941 */ /* 0x000fea0003800000 */
.L_x_3531:
[----:B------:R-:W-:Y:S05]  /*167e0*/  IMAD R3, R3, c[0x0][0x32c], R192 ;  /* 0x0000cb0003037a24 */ /* 0x000fea00078e02c0 */
[----:B------:R-:W-:Y:S02]  /*167f0*/  IADD3 R7, R3, c[0x0][0x32c], RZ ;  /* 0x0000cb0003077a10 */ /* 0x000fe40007ffe0ff */
[----:B------:R-:W-:Y:S02]  /*16800*/  IMNMX R0, R0, R3, !PT ;  /* 0x0000000300007217 */ /* 0x000fe40007800200 */
[----:B------:R-:W-:Y:S02]  /*16810*/  IMNMX R2, R2, R7, PT ;  /* 0x0000000702027217 */ /* 0x000fe40003800200 */
.L_x_3530:
        /* <DEDUP_REMOVED lines=28> */
[----:B------:R-:W-:Y:S04]  /*169e0*/  LOP3.LUT P0, RZ, R229, 0x10, RZ, 0xc0, !PT ;  /* 0x00000010e5ff7812 */ /* 0x000fe8000780c0ff */
[----:B------:R-:W-:Y:S04]  /*169f0*/  ISETP.GT.AND P0, PT, R4, 0x1, !P0 ;  /* 0x000000010400780c */ /* 0x000fe80004704270 */
[----:B------:R-:W-:Y:S04]  /*16a00*/  ISETP.LT.OR P0, PT, R156, 0x2, P0 ;  /* 0x000000029c00780c */ /* 0x000fe80000701670 */
[----:B------:R-:W-:Y:S02]  /*16a10*/  FSEL R11, R11, -INF , !P0 ;  /* 0xff8000000b0b7808 */ /* 0x000fe40004000000 */
[----:B------:R-:W-:Y:S04]  /*16a20*/  ISETP.GT.AND P0, PT, R4, RZ, !P1 ;  /* 0x000000ff0400720c */ /* 0x000fe80004f04270 */
        /* <DEDUP_REMOVED lines=53> */
.L_x_3632:
        /* <DEDUP_REMOVED lines=20> */
.L_x_3537:
[----:B------:R-:W-:Y:S04]  /*16ec0*/  MOV R4, c[0x0][0x32c] ;  /* 0x0000cb0000047a02 */ /* 0x000fe80000000f00 */
[----:B------:R-:W-:Y:S11]  /*16ed0*/  ISETP.NE.AND P0, PT, R4, 0x1, PT ;  /* 0x000000010400780c */ /* 0x000ff60003f05270 */
[----:B------:R-:W-:Y:S02]  /*16ee0*/  @!UPT UIADD3 URZ, URZ, URZ, URZ ;  /* 0x0000003f3f3ff290 */ /* 0x000fe4000fffe03f */
[----:B------:R-:W-:Y:S05]  /*16ef0*/  @P0 IMAD.HI.U32 R4, R3, c[0x0][0x330], RZ ;  /* 0x0000cc0003040a27 */ /* 0x000fea00078e00ff */
[----:B------:R-:W-:Y:S02]  /*16f00*/  @P0 SHF.R.U32.HI R3, RZ, c[0x0][0x334], R4 ;  /* 0x0000cd00ff030a19 */ /* 0x000fe40000011604 */
.L_x_3538:
[----:B------:R-:W-:Y:S05]  /*16f10*/  BSYNC B0 ;  /* 0x0000000000007941 */ /* 0x000fea0003800000 */
.L_x_3536:
[----:B------:R-:W-:Y:S05]  /*16f20*/  IMAD R192, R3, c[0x0][0x32c], R192 ;  /* 0x0000cb0003c07a24 */ /* 0x000fea00078e02c0 */
[----:B------:R-:W-:Y:S02]  /*16f30*/  IADD3 R3, R192, c[0x0][0x32c], RZ ;  /* 0x0000cb00c0037a10 */ /* 0x000fe40007ffe0ff */
[----:B------:R-:W-:Y:S02]  /*16f40*/  IMNMX R0, R0, R192, !PT ;  /* 0x000000c000007217 */ /* 0x000fe40007800200 */
[----:B------:R-:W-:Y:S02]  /*16f50*/  IMNMX R2, R2, R3, PT ;  /* 0x0000000302027217 */ /* 0x000fe40003800200 */
.L_x_3535:
[----:B------:R-:W-:Y:S02]  /*16f60*/  ISETP.GT.AND P0, PT, R0, RZ, !P1 ;  /* 0x000000ff0000720c */ /* 0x000fe40004f04270 */
[C---:B------:R-:W-:Y:S02]  /*16f70*/  LOP3.LUT P1, RZ, R229.reuse, 0x1, RZ, 0xc0, !PT ;  /* 0x00000001e5ff7812 */ /* 0x040fe4000782c0ff */
        /* <DEDUP_REMOVED lines=86> */
[----:B--234-:R-:W-:Y:S02]  /*174e0*/  FMNMX.FTZ R157, R210, R0, !PT ;  /* 0x00000000d29d7209 */ /* 0x01cfe40007810000 */
[----:B------:R-:W-:Y:S01]  /*174f0*/  FMNMX.FTZ R0, R209, R3, !PT ;  /* 0x00000003d1007209 */ /* 0x000fe20007810000 */
[----:B------:R-:W-:-:S05]  /*17500*/  BRA.DIV ~URZ, `(.L_x_3539) ;  /* 0x00008ce27f007947 */ /* 0x000fca000b800000 */
[----:B------:R1:W2:Y:S02]  /*17510*/  SHFL.BFLY PT, R155, R4, 0x2, 0x1f ;  /* 0x0c401f00049b7f89 */ /* 0x0002a400000e0000 */
.L_x_3633:
        /* <DEDUP_REMOVED lines=15> */
.L_x_3634:
[C---:B------:R-:W-:Y:S01]  /*17610*/  FMUL.FTZ R52, R155.reuse, c[0x0][0x2d0] ;  /* 0x0000b4009b347a20 */ /* 0x040fe20000410000 */
[----:B------:R-:W-:Y:S01]  /*17620*/  FSETP.NEU.FTZ.AND P0, PT, R155, -INF , PT ;  /* 0xff8000009b00780b */ /* 0x000fe20003f1d000 */
[C---:B------:R-:W-:Y:S01]  /*17630*/  FMUL.FTZ R159, R156.reuse, c[0x0][0x2d0] ;  /* 0x0000b4009c9f7a20 */ /* 0x040fe20000410000 */
[----:B------:R-:W-:Y:S01]  /*17640*/  FSETP.NEU.FTZ.AND P1, PT, R156, -INF , PT ;  /* 0xff8000009c00780b */ /* 0x000fe20003f3d000 */
[----:B------:R-:W-:Y:S01]  /*17650*/  FMUL.FTZ R158, R157, c[0x0][0x2d0] ;  /* 0x0000b4009d9e7a20 */ /* 0x000fe20000410000 */
[----:B------:R-:W-:Y:S01]  /*17660*/  FSEL R52, R52, RZ, P0 ;  /* 0x000000ff34347208 */ /* 0x000fe20000000000 */
[----:B------:R-:W-:Y:S01]  /*17670*/  WARPSYNC 0xffffffff ;  /* 0xffffffff00007948 */ /* 0x000fe20003800000 */
[----:B------:R-:W-:Y:S01]  /*17680*/  FSEL R159, R159, RZ, P1 ;  /* 0x000000ff9f9f7208 */ /* 0x000fe20000800000 */
[----:B------:R-:W1:Y:S01]  /*17690*/  LDSM.16.MT88.4 R24, [R217+0x2080] ;  /* 0x00208000d918783b */ /* 0x000e620000004200 */
[----:B----4-:R-:W-:Y:S01]  /*176a0*/  FMNMX.FTZ R7, R3, R4, !PT ;  /* 0x0000000403077209 */ /* 0x010fe20007810000 */
[--C-:B------:R-:W-:Y:S02]  /*176b0*/  FFMA.FTZ R0, R9, c[0x0][0x2d0], -R52.reuse ;  /* 0x0000b40009007a23 */ /* 0x100fe40000010834 */
[--C-:B------:R-:W-:Y:S02]  /*176c0*/  FFMA.FTZ R2, R20, c[0x0][0x2d0], -R52.reuse ;  /* 0x0000b40014027a23 */ /* 0x100fe40000010834 */
[----:B------:R2:W-:Y:S02]  /*176d0*/  MUFU.EX2 R242, R0 ;  /* 0x0000000000f27308 */ /* 0x0005e40000000800 */
[----:B------:R-:W3:Y:S08]  /*176e0*/  LDSM.16.MT88.4 R48, [R218+0x2080] ;  /* 0x00208000da30783b */ /* 0x000ef00000004200 */
[----:B------:R4:W-:Y:S01]  /*176f0*/  MUFU.EX2 R8, R2 ;  /* 0x0000000200087308 */ /* 0x0009e20000000800 */
[--C-:B--2---:R-:W-:Y:S09]  /*17700*/  FFMA.FTZ R0, R193, c[0x0][0x2d0], -R52.reuse ;  /* 0x0000b400c1007a23 */ /* 0x104ff20000010834 */
[----:B------:R2:W5:Y:S01]  /*17710*/  MUFU.EX2 R30, R0 ;  /* 0x00000000001e7308 */ /* 0x0005620000000800 */
[--C-:B----4-:R-:W-:Y:S09]  /*17720*/  FFMA.FTZ R2, R23, c[0x0][0x2d0], -R159.reuse ;  /* 0x0000b40017027a23 */ /* 0x110ff2000001089f */
[----:B------:R-:W-:Y:S01]  /*17730*/  MUFU.EX2 R34, R2 ;  /* 0x0000000200227308 */ /* 0x000fe20000000800 */
[--C-:B--2---:R-:W-:Y:S09]  /*17740*/  FFMA.FTZ R0, R10, c[0x0][0x2d0], -R159.reuse ;  /* 0x0000b4000a007a23 */ /* 0x104ff2000001089f */
[----:B------:R2:W-:Y:S02]  /*17750*/  MUFU.EX2 R193, R0 ;  /* 0x0000000000c17308 */ /* 0x0005e40000000800 */
[--C-:B--2---:R-:W-:Y:S01]  /*17760*/  FFMA.FTZ R0, R11, c[0x0][0x2d0], -R159.reuse ;  /* 0x0000b4000b007a23 */ /* 0x104fe2000001089f */
[----:B-----5:R-:W-:Y:S07]  /*17770*/  F2FP.PACK_AB R40, R30, R242 ;  /* 0x000000f21e28723e */ /* 0x020fee00000000ff */
[----:B------:R2:W4:Y:S02]  /*17780*/  MUFU.EX2 R31, R0 ;  /* 0x00000000001f7308 */ /* 0x0005240000000800 */
[----:B--2---:R-:W-:Y:S01]  /*17790*/  FFMA.FTZ R0, R21, c[0x0][0x2d0], -R52 ;  /* 0x0000b40015007a23 */ /* 0x004fe20000010834 */
[----:B----4-:R-:W-:Y:S07]  /*177a0*/  F2FP.PACK_AB R41, R31, R193 ;  /* 0x000000c11f29723e */ /* 0x010fee00000000ff */
[----:B------:R2:W-:Y:S02]  /*177b0*/  MUFU.EX2 R33, R0 ;  /* 0x0000000000217308 */ /* 0x0005e40000000800 */
[----:B--2---:R-:W-:Y:S08]  /*177c0*/  FFMA.FTZ R0, R22, c[0x0][0x2d0], -R159 ;  /* 0x0000b40016007a23 */ /* 0x004ff0000001089f */
[----:B------:R2:W4:Y:S02]  /*177d0*/  MUFU.EX2 R35, R0 ;  /* 0x0000000000237308 */ /* 0x0005240000000800 */
[----:B--2---:R-:W-:Y:S02]  /*177e0*/  FSEL R0, R155, RZ, P0 ;  /* 0x000000ff9b007208 */ /* 0x004fe40000000000 */
[----:B------:R-:W-:Y:S02]  /*177f0*/  FSETP.NEU.FTZ.AND P0, PT, R157, -INF , PT ;  /* 0xff8000009d00780b */ /* 0x000fe40003f1d000 */
[----:B----4-:R-:W-:Y:S01]  /*17800*/  F2FP.PACK_AB R43, R34, R35 ;  /* 0x00000023222b723e */ /* 0x010fe200000000ff */
        /* <DEDUP_REMOVED lines=10> */
[C---:B------:R-:W-:Y:S02]  /*178b0*/  FMUL.FTZ R137, R6.reuse, R137 ;  /* 0x0000008906897220 */ /* 0x040fe40000410000 */
[--C-:B----4-:R-:W-:Y:S02]  /*178c0*/  FFMA.FTZ R2, R13, c[0x0][0x2d0], -R158.reuse ;  /* 0x0000b4000d027a23 */ /* 0x110fe4000001089e */
        /* <DEDUP_REMOVED lines=26> */
[----:B--2---:R-:W-:Y:S04]  /*17a70*/  FFMA.FTZ R2, R17, c[0x0][0x2d0], -R158 ;  /* 0x0000b40011027a23 */ /* 0x004fe8000001089e */
[----:B------:R2:W-:Y:S02]  /*17a80*/  MUFU.EX2 R38, R2 ;  /* 0x0000000200267308 */ /* 0x0005e40000000800 */
[----:B--2---:R-:W-:Y:S05]  /*17a90*/  FSEL R2, R156, RZ, P1 ;  /* 0x000000ff9c027208 */ /* 0x004fea0000800000 */
[----:B------:R-:W-:Y:S01]  /*17aa0*/  FADD.FTZ R0, -R2, R152 ;  /* 0x0000009802007221 */ /* 0x000fe20000010100 */
[----:B------:R-:W-:Y:S01]  /*17ab0*/  FSEL R2, R157, RZ, P0 ;  /* 0x000000ff9d027208 */ /* 0x000fe20000000000 */
[C---:B------:R-:W-:Y:S01]  /*17ac0*/  FMUL.FTZ R152, R7.reuse, c[0x0][0x2d0] ;  /* 0x0000b40007987a20 */ /* 0x040fe20000410000 */
[----:B------:R-:W-:Y:S01]  /*17ad0*/  FSETP.NEU.FTZ.AND P0, PT, R7, -INF , PT ;  /* 0xff8000000700780b */ /* 0x000fe20003f1d000 */
[----:B------:R-:W-:Y:S03]  /*17ae0*/  FMUL.FTZ R0, R0, c[0x0][0x2d0] ;  /* 0x0000b40000007a20 */ /* 0x000fe60000410000 */
[----:B------:R-:W-:Y:S01]  /*17af0*/  FSEL R152, R152, RZ, P0 ;  /* 0x000000ff98987208 */ /* 0x000fe20000000000 */
[----:B------:R2:W4:Y:S04]  /*17b00*/  MUFU.EX2 R3, R0 ;  /* 0x0000000000037308 */ /* 0x0005280000000800 */
[--C-:B------:R-:W-:Y:S02]  /*17b10*/  FFMA.FTZ R4, R15, c[0x0][0x2d0], -R152.reuse ;  /* 0x0000b4000f047a23 */ /* 0x100fe40000010898 */
[----:B--2---:R-:W-:Y:S04]  /*17b20*/  FADD.FTZ R0, -R2, R153 ;  /* 0x0000009902007221 */ /* 0x004fe80000010100 */
[----:B------:R2:W-:Y:S01]  /*17b30*/  MUFU.EX2 R153, R4 ;  /* 0x0000000400997308 */ /* 0x0005e20000000800 */
[C---:B----4-:R-:W-:Y:S01]  /*17b40*/  FMUL.FTZ R10, R3.reuse, R174 ;  /* 0x000000ae030a7220 */ /* 0x050fe20000410000 */
[----:B------:R-:W-:Y:S01]  /*17b50*/  MOV R174, R38 ;  /* 0x0000002600ae7202 */ /* 0x000fe20000000f00 */
[----:B------:R-:W-:Y:S02]  /*17b60*/  FMUL.FTZ R0, R0, c[0x0][0x2d0] ;  /* 0x0000b40000007a20 */ /* 0x000fe40000410000 */
[C---:B------:R-:W-:Y:S01]  /*17b70*/  FMUL.FTZ R11, R3.reuse, R175 ;  /* 0x000000af030b7220 */ /* 0x040fe20000410000 */
[----:B------:R-:W-:Y:S01]  /*17b80*/  MOV R175, R37 ;  /* 0x0000002500af7202 */ /* 0x000fe20000000f00 */
[C---:B------:R-:W-:Y:S02]  /*17b90*/  FMUL.FTZ R22, R3.reuse, R166 ;  /* 0x000000a603167220 */ /* 0x040fe40000410000 */
[C---:B------:R-:W-:Y:S01]  /*17ba0*/  FMUL.FTZ R23, R3.reuse, R167 ;  /* 0x000000a703177220 */ /* 0x040fe20000410000 */
[----:B------:R4:W5:Y:S01]  /*17bb0*/  MUFU.EX2 R2, R0 ;  /* 0x0000000000027308 */ /* 0x0009620000000800 */
[----:B------:R-:W-:Y:S01]  /*17bc0*/  F2FP.PACK_AB R46, R174, R175 ;  /* 0x000000afae2e723e */ /* 0x000fe200000000ff */
        /* <DEDUP_REMOVED lines=8> */
[----:B------:R-:W2:Y:S01]  /*17c50*/  MUFU.EX2 R39, R4 ;  /* 0x0000000400277308 */ /* 0x000ea20000000800 */
[C---:B------:R-:W-:Y:S02]  /*17c60*/  FMUL.FTZ R59, R3.reuse, R59 ;  /* 0x0000003b033b7220 */ /* 0x040fe40000410000 */
[C---:B------:R-:W-:Y:S02]  /*17c70*/  FMUL.FTZ R70, R3.reuse, R70 ;  /* 0x0000004603467220 */ /* 0x040fe40000410000 */
[C---:B------:R-:W-:Y:S02]  /*17c80*/  FMUL.FTZ R71, R3.reuse, R71 ;  /* 0x0000004703477220 */ /* 0x040fe40000410000 */
[--C-:B----4-:R-:W-:Y:S02]  /*17c90*/  FFMA.FTZ R0, R14, c[0x0][0x2d0], -R152.reuse ;  /* 0x0000b4000e007a23 */ /* 0x110fe40000010898 */
[C---:B-----5:R-:W-:Y:S02]  /*17ca0*/  FMUL.FTZ R12, R2.reuse, R176 ;  /* 0x000000b0020c7220 */ /* 0x060fe40000410000 */
[----:B------:R4:W5:Y:S01]  /*17cb0*/  MUFU.EX2 R29, R0 ;  /* 0x00000000001d7308 */ /* 0x0009620000000800 */
[C---:B------:R-:W-:Y:S01]  /*17cc0*/  FMUL.FTZ R13, R2.reuse, R177 ;  /* 0x000000b1020d7220 */ /* 0x040fe20000410000 */
[----:B------:R-:W-:Y:S01]  /*17cd0*/  MOV R177, R33 ;  /* 0x0000002100b17202 */ /* 0x000fe20000000f00 */
[C---:B------:R-:W-:Y:S01]  /*17ce0*/  FMUL.FTZ R16, R2.reuse, R180 ;  /* 0x000000b402107220 */ /* 0x040fe20000410000 */
[----:B------:R-:W-:Y:S01]  /*17cf0*/  MOV R180, R31 ;  /* 0x0000001f00b47202 */ /* 0x000fe20000000f00 */
[C---:B------:R-:W-:Y:S01]  /*17d00*/  FMUL.FTZ R17, R2.reuse, R181 ;  /* 0x000000b502117220 */ /* 0x040fe20000410000 */
[----:B------:R-:W-:Y:S01]  /*17d10*/  MOV R181, R30 ;  /* 0x0000001e00b57202 */ /* 0x000fe20000000f00 */
[C---:B------:R-:W-:Y:S02]  /*17d20*/  FMUL.FTZ R140, R2.reuse, R140 ;  /* 0x0000008c028c7220 */ /* 0x040fe40000410000 */
[C---:B------:R-:W-:Y:S02]  /*17d30*/  FMUL.FTZ R141, R2.reuse, R141 ;  /* 0x0000008d028d7220 */ /* 0x040fe40000410000 */
[C---:B------:R-:W-:Y:S01]  /*17d40*/  FMUL.FTZ R144, R2.reuse, R144 ;  /* 0x0000009002907220 */ /* 0x040fe20000410000 */
[----:B--2---:R-:W-:Y:S01]  /*17d50*/  MOV R173, R39 ;  /* 0x0000002700ad7202 */ /* 0x004fe20000000f00 */
[----:B------:R-:W-:Y:S02]  /*17d60*/  FMUL.FTZ R39, R3, R163 ;  /* 0x000000a303277220 */ /* 0x000fe40000410000 */
[C---:B------:R-:W-:Y:S02]  /*17d70*/  FMUL.FTZ R145, R2.reuse, R145 ;  /* 0x0000009102917220 */ /* 0x040fe40000410000 */
[C---:B------:R-:W-:Y:S02]  /*17d80*/  FMUL.FTZ R60, R2.reuse, R60 ;  /* 0x0000003c023c7220 */ /* 0x040fe40000410000 */
[C---:B------:R-:W-:Y:S02]  /*17d90*/  FMUL.FTZ R61, R2.reuse, R61 ;  /* 0x0000003d023d7220 */ /* 0x040fe40000410000 */
[----:B------:R-:W-:Y:S02]  /*17da0*/  FMUL.FTZ R64, R2, R64 ;  /* 0x0000004002407220 */ /* 0x000fe40000410000 */
[----:B----4-:R-:W-:Y:S01]  /*17db0*/  FFMA.FTZ R0, R18, c[0x0][0x2d0], -R152 ;  /* 0x0000b40012007a23 */ /* 0x010fe20000010898 */
[----:B-----5:R-:W-:Y:S01]  /*17dc0*/  F2FP.PACK_AB R45, R153, R29 ;  /* 0x0000001d992d723e */ /* 0x020fe200000000ff */
[C---:B------:R-:W-:Y:S02]  /*17dd0*/  FMUL.FTZ R65, R2.reuse, R65 ;  /* 0x0000004102417220 */ /* 0x040fe40000410000 */
[----:B------:R2:W4:Y:S01]  /*17de0*/  MUFU.EX2 R36, R0 ;  /* 0x0000000000247308 */ /* 0x0005220000000800 */
        /* <DEDUP_REMOVED lines=12> */
[----:B--2---:R-:W-:Y:S01]  /*17eb0*/  FSEL R0, R7, RZ, P0 ;  /* 0x000000ff07007208 */ /* 0x004fe20000000000 */
[----:B------:R-:W-:Y:S01]  /*17ec0*/  FMUL.FTZ R96, R2, R96 ;  /* 0x0000006002607220 */ /* 0x000fe20000410000 */
[----:B----4-:R-:W-:Y:S01]  /*17ed0*/  MOV R176, R36 ;  /* 0x0000002400b07202 */ /* 0x010fe20000000f00 */
[----:B------:R-:W-:Y:S02]  /*17ee0*/  FMUL.FTZ R36, R6, R160 ;  /* 0x000000a006247220 */ /* 0x000fe40000410000 */
[----:B------:R-:W-:Y:S01]  /*17ef0*/  FADD.FTZ R0, -R0, R154 ;  /* 0x0000009a00007221 */ /* 0x000fe20000010100 */
[----:B------:R-:W-:Y:S01]  /*17f00*/  MOV R154, R8 ;  /* 0x00000008009a7202 */ /* 0x000fe20000000f00 */
[----:B------:R-:W-:Y:S01]  /*17f10*/  FMUL.FTZ R8, R6, R172 ;  /* 0x000000ac06087220 */ /* 0x000fe20000410000 */
[----:B------:R-:W-:Y:S01]  /*17f20*/  F2FP.PACK_AB R47, R173, R176 ;  /* 0x000000b0ad2f723e */ /* 0x000fe200000000ff */
[----:B------:R-:W-:Y:S01]  /*17f30*/  FMUL.FTZ R0, R0, c[0x0][0x2d0] ;  /* 0x0000b40000007a20 */ /* 0x000fe20000410000 */
[----:B------:R-:W-:Y:S01]  /*17f40*/  F2FP.PACK_AB R42, R33, R154 ;  /* 0x0000009a212a723e */ /* 0x000fe200000000ff */
[----:B------:R-:W-:Y:S01]  /*17f50*/  LDSM.16.MT88.4 R160, [R220+0x2880] ;  /* 0x00288000dca0783b */ /* 0x000fe20000004200 */
[C---:B------:R-:W-:Y:S01]  /*17f60*/  FMUL.FTZ R102, R3.reuse, R102 ;  /* 0x0000006603667220 */ /* 0x040fe20000410000 */
[----:B------:R-:W-:Y:S01]  /*17f70*/  MOV R172, R35 ;  /* 0x0000002300ac7202 */ /* 0x000fe20000000f00 */
[C---:B------:R-:W-:Y:S01]  /*17f80*/  FMUL.FTZ R103, R3.reuse, R103 ;  /* 0x0000006703677220 */ /* 0x040fe20000410000 */
[----:B------:R-:W2:Y:S01]  /*17f90*/  MUFU.EX2 R0, R0 ;  /* 0x0000000000007308 */ /* 0x000ea20000000800 */
[C---:B------:R-:W-:Y:S01]  /*17fa0*/  FMUL.FTZ R106, R3.reuse, R106 ;  /* 0x0000006a036a7220 */ /* 0x040fe20000410000 */
[-C--:B-1----:R-:W-:Y:S05]  /*17fb0*/  HMMA.16816.F32 R8, R40, R24.reuse, R8 ;  /* 0x000000182808723c */ /* 0x082fea0000001808 */
[C---:B------:R-:W-:Y:S02]  /*17fc0*/  FMUL.FTZ R33, R2.reuse, R189 ;  /* 0x000000bd02217220 */ /* 0x040fe40000410000 */
[----:B------:R-:W-:Y:S02]  /*17fd0*/  FMUL.FTZ R97, R2, R97 ;  /* 0x0000006102617220 */ /* 0x000fe40000410000 */
[C---:B------:R-:W-:Y:S03]  /*17fe0*/  FMUL.FTZ R107, R3.reuse, R107 ;  /* 0x0000006b036b7220 */ /* 0x040fe60000410000 */
[--C-:B------:R-:W-:Y:S02]  /*17ff0*/  FFMA.FTZ R4, R196, c[0x0][0x2d0], -R52.reuse ;  /* 0x0000b400c4047a23 */ /* 0x100fe40000010834 */
[C---:B------:R-:W-:Y:S02]  /*18000*/  FMUL.FTZ R108, R2.reuse, R108 ;  /* 0x0000006c026c7220 */ /* 0x040fe40000410000 */
[----:B------:R1:W-:Y:S01]  /*18010*/  MUFU.EX2 R164, R4 ;  /* 0x0000000400a47308 */ /* 0x0003e20000000800 */
[C---:B------:R-:W-:Y:S02]  /*18020*/  FMUL.FTZ R109, R2.reuse, R109 ;  /* 0x0000006d026d7220 */ /* 0x040fe40000410000 */
[C---:B------:R-:W-:Y:S02]  /*18030*/  FMUL.FTZ R112, R2.reuse, R112 ;  /* 0x0000007002707220 */ /* 0x040fe40000410000 */
[----:B------:R-:W-:Y:S02]  /*18040*/  FMUL.FTZ R113, R2, R113 ;  /* 0x0000007102717220 */ /* 0x000fe40000410000 */
[C---:B--2---:R-:W-:Y:S01]  /*18050*/  FMUL.FTZ R14, R0.reuse, R178 ;  /* 0x000000b2000e7220 */ /* 0x044fe20000410000 */
[----:B------:R-:W-:Y:S01]  /*18060*/  MOV R178, R34 ;  /* 0x0000002200b27202 */ /* 0x000fe20000000f00 */
[C---:B------:R-:W-:Y:S01]  /*18070*/  FMUL.FTZ R15, R0.reuse, R179 ;  /* 0x000000b3000f7220 */ /* 0x040fe20000410000 */
[----:B------:R-:W-:Y:S01]  /*18080*/  MOV R179, R32 ;  /* 0x0000002000b37202 */ /* 0x000fe20000000f00 */
[C---:B------:R-:W-:Y:S02]  /*18090*/  FMUL.FTZ R118, R3.reuse, R118 ;  /* 0x0000007603767220 */ /* 0x040fe40000410000 */
[C---:B------:R-:W-:Y:S02]  /*180a0*/  FMUL.FTZ R119, R3.reuse, R119 ;  /* 0x0000007703777220 */ /* 0x040fe40000410000 */
[----:B------:R-:W-:Y:S01]  /*180b0*/  FMUL.FTZ R122, R3, R122 ;  /* 0x0000007a037a7220 */ /* 0x000fe20000410000 */
[C---:B------:R-:W-:Y:S04]  /*180c0*/  HMMA.16816.F32 R12, R44.reuse, R24, R12 ;  /* 0x000000182c0c723c */ /* 0x040fe8000000180c */
[C---:B------:R-:W-:Y:S01]  /*180d0*/  FMUL.FTZ R18, R0.reuse, R182 ;  /* 0x000000b600127220 */ /* 0x040fe20000410000 */
[----:B------:R-:W-:Y:S01]  /*180e0*/  MOV R182, R29 ;  /* 0x0000001d00b67202 */ /* 0x000fe20000000f00 */
[----:B------:R-:W-:Y:S01]  /*180f0*/  FMUL.FTZ R19, R0, R183 ;  /* 0x000000b700137220 */ /* 0x000fe20000410000 */
[----:B------:R-:W-:Y:S01]  /*18100*/  MOV R183, R28 ;  /* 0x0000001c00b77202 */ /* 0x000fe20000000f00 */
[--C-:B-1----:R-:W-:Y:S04]  /*18110*/  FFMA.FTZ R4, R195, c[0x0][0x2d0], -R52.reuse ;  /* 0x0000b400c3047a23 */ /* 0x102fe80000010834 */
[C---:B------:R-:W-:Y:S01]  /*18120*/  FMUL.FTZ R123, R3.reuse, R123 ;  /* 0x0000007b037b7220 */ /* 0x040fe20000410000 */
[-C--:B------:R-:W-:Y:S01]  /*18130*/  HMMA.16816.F32 R16, R44, R26.reuse, R16 ;  /* 0x0000001a2c10723c */ /* 0x080fe20000001810 */
[----:B------:R-:W1:Y:S02]  /*18140*/  MUFU.EX2 R165, R4 ;  /* 0x0000000400a57308 */ /* 0x000e640000000800 */
[C---:B------:R-:W-:Y:S02]  /*18150*/  FMUL.FTZ R134, R3.reuse, R134 ;  /* 0x0000008603867220 */ /* 0x040fe40000410000 */
[----:B------:R-:W-:Y:S02]  /*18160*/  FMUL.FTZ R135, R3, R135 ;  /* 0x0000008703877220 */ /* 0x000fe40000410000 */
[--C-:B------:R-:W-:Y:S01]  /*18170*/  FFMA.FTZ R167, R233, c[0x0][0x2d0], -R52.reuse ;  /* 0x0000b400e9a77a23 */ /* 0x100fe20000010834 */
[C---:B------:R-:W-:Y:S04]  /*18180*/  HMMA.16816.F32 R20, R40.reuse, R26, R20 ;  /* 0x0000001a2814723c */ /* 0x040fe80000001814 */
[C---:B------:R-:W-:Y:S02]  /*18190*/  FMUL.FTZ R24, R6.reuse, R168 ;  /* 0x000000a806187220 */ /* 0x040fe40000410000 */
[----:B------:R-:W-:Y:S02]  /*181a0*/  FMUL.FTZ R25, R6, R169 ;  /* 0x000000a906197220 */ /* 0x000fe40000410000 */
[C---:B------:R-:W-:Y:S04]  /*181b0*/  FMUL.FTZ R26, R3.reuse, R170 ;  /* 0x000000aa031a7220 */ /* 0x040fe80000410000 */
[----:B------:R-:W-:Y:S02]  /*181c0*/  FMUL.FTZ R27, R3, R171 ;  /* 0x000000ab031b7220 */ /* 0x000fe40000410000 */
[--C-:B------:R-:W-:Y:S02]  /*181d0*/  FFMA.FTZ R170, R235, c[0x0][0x2d0], -R52.reuse ;  /* 0x0000b400ebaa7a23 */ /* 0x100fe40000010834 */
[--C-:B------:R-:W-:Y:S01]  /*181e0*/  FFMA.FTZ R169, R234, c[0x0][0x2d0], -R52.reuse ;  /* 0x0000b400eaa97a23 */ /* 0x100fe20000010834 */
[----:B-1----:R-:W-:Y:S01]  /*181f0*/  MOV R235, R165 ;  /* 0x000000a500eb7202 */ /* 0x002fe20000000f00 */
[----:B------:R-:W-:Y:S01]  /*18200*/  FFMA.FTZ R168, R236, c[0x0][0x2d0], -R52 ;  /* 0x0000b400eca87a23 */ /* 0x000fe20000010834 */
[-C--:B---3--:R-:W-:Y:S01]  /*18210*/  HMMA.16816.F32 R24, R40, R48.reuse, R24 ;  /* 0x000000302818723c */ /* 0x088fe20000001818 */
[----:B------:R-:W-:Y:S02]  /*18220*/  MUFU.EX2 R195, R170 ;  /* 0x000000aa00c37308 */ /* 0x000fe40000000800 */
[C---:B------:R-:W-:Y:S01]  /*18230*/  FMUL.FTZ R28, R2.reuse, R184 ;  /* 0x000000b8021c7220 */ /* 0x040fe20000410000 */
[----:B------:R-:W-:Y:S01]  /*18240*/  MOV R184, R179 ;  /* 0x000000b300b87202 */ /* 0x000fe20000000f00 */
[----:B------:R-:W-:Y:S01]  /*18250*/  FMUL.FTZ R29, R2, R185 ;  /* 0x000000b9021d7220 */ /* 0x000fe20000410000 */
[----:B------:R-:W-:Y:S01]  /*18260*/  MOV R179, R174 ;  /* 0x000000ae00b37202 */ /* 0x000fe20000000f00 */
[C---:B------:R-:W-:Y:S01]  /*18270*/  FMUL.FTZ R30, R0.reuse, R186 ;  /* 0x000000ba001e7220 */ /* 0x040fe20000410000 */
[----:B------:R-:W-:Y:S01]  /*18280*/  MOV R234, R164 ;  /* 0x000000a400ea7202 */ /* 0x000fe20000000f00 */
[----:B------:R-:W-:Y:S03]  /*18290*/  FMUL.FTZ R31, R0, R187 ;  /* 0x000000bb001f7220 */ /* 0x000fe60000410000 */
[--C-:B------:R-:W-:Y:S01]  /*182a0*/  FFMA.FTZ R166, R232, c[0x0][0x2d0], -R159.reuse ;  /* 0x0000b400e8a67a23 */ /* 0x100fe2000001089f */
[----:B------:R-:W-:Y:S01]  /*182b0*/  MOV R233, R179 ;  /* 0x000000b300e97202 */ /* 0x000fe20000000f00 */
[--C-:B------:R-:W-:Y:S01]  /*182c0*/  FFMA.FTZ R165, R231, c[0x0][0x2d0], -R159.reuse ;  /* 0x0000b400e7a57a23 */ /* 0x100fe2000001089f */
[----:B------:R-:W-:Y:S01]  /*182d0*/  MOV R232, R178 ;  /* 0x000000b200e87202 */ /* 0x000fe20000000f00 */
[C---:B------:R-:W-:Y:S02]  /*182e0*/  HMMA.16816.F32 R28, R44.reuse, R48, R28 ;  /* 0x000000302c1c723c */ /* 0x040fe4000000181c */
[----:B------:R-:W-:Y:S02]  /*182f0*/  MUFU.EX2 R196, R165 ;  /* 0x000000a500c47308 */ /* 0x000fe40000000800 */
[----:B------:R-:W-:Y:S01]  /*18300*/  FMUL.FTZ R32, R2, R188 ;  /* 0x000000bc02207220 */ /* 0x000fe20000410000 */
[----:B------:R-:W-:Y:S01]  /*18310*/  MOV R188, R183 ;  /* 0x000000b700bc7202 */ /* 0x000fe20000000f00 */
[C---:B------:R-:W-:Y:S01]  /*18320*/  FMUL.FTZ R34, R0.reuse, R190 ;  /* 0x000000be00227220 */ /* 0x040fe20000410000 */
[----:B------:R-:W-:Y:S01]  /*18330*/  MOV R183, R153 ;  /* 0x0000009900b77202 */ /* 0x000fe20000000f00 */
[C---:B------:R-:W-:Y:S01]  /*18340*/  FMUL.FTZ R35, R0.reuse, R191 ;  /* 0x000000bf00237220 */ /* 0x040fe20000410000 */
[----:B------:R-:W-:Y:S02]  /*18350*/  MOV R189, R188 ;  /* 0x000000bc00bd7202 */ /* 0x000fe40000000f00 */
[----:B------:R-:W2:Y:S01]  /*18360*/  LDL.LU R188, [R1+0x88] ;  /* 0x0000880001bc7983 */ /* 0x000ea20000300800 */
[--C-:B------:R-:W-:Y:S01]  /*18370*/  FFMA.FTZ R164, R215, c[0x0][0x2d0], -R159.reuse ;  /* 0x0000b400d7a47a23 */ /* 0x100fe2000001089f */
[----:B------:R-:W-:Y:S01]  /*18380*/  MOV R231, R177 ;  /* 0x000000b100e77202 */ /* 0x000fe20000000f00 */
[C---:B------:R-:W-:Y:S01]  /*18390*/  FMUL.FTZ R142, R0.reuse, R142 ;  /* 0x0000008e008e7220 */ /* 0x040fe20000410000 */
[-C--:B------:R-:W-:Y:S03]  /*183a0*/  HMMA.16816.F32 R32, R44, R50.reuse, R32 ;  /* 0x000000322c20723c */ /* 0x080fe60000001820 */
[C---:B------:R-:W-:Y:S01]  /*183b0*/  FMUL.FTZ R143, R0.reuse, R143 ;  /* 0x0000008f008f7220 */ /* 0x040fe20000410000 */
[----:B------:R-:W-:Y:S01]  /*183c0*/  MOV R215, R176 ;  /* 0x000000b000d77202 */ /* 0x000fe20000000f00 */
[C---:B------:R-:W-:Y:S01]  /*183d0*/  FMUL.FTZ R146, R0.reuse, R146 ;  /* 0x0000009200927220 */ /* 0x040fe20000410000 */
[----:B------:R-:W-:Y:S01]  /*183e0*/  MOV R187, R182 ;  /* 0x000000b600bb7202 */ /* 0x000fe20000000f00 */
[C---:B------:R-:W-:Y:S01]  /*183f0*/  FMUL.FTZ R147, R0.reuse, R147 ;  /* 0x0000009300937220 */ /* 0x040fe20000410000 */
[C---:B------:R-:W-:Y:S01]  /*18400*/  HMMA.16816.F32 R36, R40.reuse, R50, R36 ;  /* 0x000000322824723c */ /* 0x040fe20000001824 */
[----:B------:R-:W1:Y:S03]  /*18410*/  LDSM.16.MT88.4 R48, [R220+0x2080] ;  /* 0x00208000dc30783b */ /* 0x000e660000004200 */
[C---:B------:R-:W-:Y:S01]  /*18420*/  FMUL.FTZ R62, R0.reuse, R62 ;  /* 0x0000003e003e7220 */ /* 0x040fe20000410000 */
[----:B------:R-:W-:Y:S01]  /*18430*/  MOV R182, R154 ;  /* 0x0000009a00b67202 */ /* 0x000fe20000000f00 */
[C---:B------:R-:W-:Y:S01]  /*18440*/  FMUL.FTZ R63, R0.reuse, R63 ;  /* 0x0000003f003f7220 */ /* 0x040fe20000410000 */
[----:B------:R-:W-:Y:S01]  /*18450*/  MOV R186, R181 ;  /* 0x000000b500ba7202 */ /* 0x000fe20000000f00 */
[C---:B------:R-:W-:Y:S01]  /*18460*/  FMUL.FTZ R66, R0.reuse, R66 ;  /* 0x0000004200427220 */ /* 0x040fe20000410000 */
[----:B------:R-:W-:Y:S03]  /*18470*/  MOV R181, R172 ;  /* 0x000000ac00b57202 */ /* 0x000fe60000000f00 */
[C---:B------:R-:W-:Y:S01]  /*18480*/  FMUL.FTZ R67, R0.reuse, R67 ;  /* 0x0000004300437220 */ /* 0x040fe20000410000 */
[----:B------:R-:W-:Y:S01]  /*18490*/  MOV R185, R180 ;  /* 0x000000b400b97202 */ /* 0x000fe20000000f00 */
[C---:B------:R-:W-:Y:S01]  /*184a0*/  FMUL.FTZ R78, R0.reuse, R78 ;  /* 0x0000004e004e7220 */ /* 0x040fe20000410000 */
[----:B------:R-:W-:Y:S01]  /*184b0*/  MOV R180, R173 ;  /* 0x000000ad00b47202 */ /* 0x000fe20000000f00 */
        /* <DEDUP_REMOVED lines=13> */
[--C-:B------:R-:W-:Y:S01]  /*18590*/  FFMA.FTZ R53, R204, c[0x0][0x2d0], -R159.reuse ;  /* 0x0000b400cc357a23 */ /* 0x100fe2000001089f */
[-C--:B-1----:R-:W-:Y:S01]  /*185a0*/  HMMA.16816.F32 R136, R40, R48.reuse, R136 ;  /* 0x000000302888723c */ /* 0x082fe20000001888 */
[----:B------:R1:W-:Y:S02]  /*185b0*/  MUFU.EX2 R252, R4 ;  /* 0x0000000400fc7308 */ /* 0x0003e40000000800 */
[C---:B------:R-:W-:Y:S02]  /*185c0*/  FMUL.FTZ R124, R2.reuse, R124 ;  /* 0x0000007c027c7220 */ /* 0x040fe40000410000 */
[----:B------:R-:W-:Y:S02]  /*185d0*/  FMUL.FTZ R125, R2, R125 ;  /* 0x0000007d027d7220 */ /* 0x000fe40000410000 */
[C---:B------:R-:W-:Y:S01]  /*185e0*/  FMUL.FTZ R126, R0.reuse, R126 ;  /* 0x0000007e007e7220 */ /* 0x040fe20000410000 */
[C---:B------:R-:W-:Y:S03]  /*185f0*/  HMMA.16816.F32 R140, R44.reuse, R48, R140 ;  /* 0x000000302c8c723c */ /* 0x040fe6000000188c */
[----:B------:R-:W-:Y:S01]  /*18600*/  MUFU.EX2 R247, R53 ;  /* 0x0000003500f77308 */ /* 0x000fe20000000800 */
[----:B------:R-:W-:Y:S02]  /*18610*/  FMUL.FTZ R127, R0, R127 ;  /* 0x0000007f007f7220 */ /* 0x000fe40000410000 */
[C---:B------:R-:W-:Y:S02]  /*18620*/  FMUL.FTZ R128, R2.reuse, R128 ;  /* 0x0000008002807220 */ /* 0x040fe40000410000 */
[-C--:B------:R-:W-:Y:S04]  /*18630*/  HMMA.16816.F32 R144, R44, R50.reuse, R144 ;  /* 0x000000322c90723c */ /* 0x080fe80000001890 */
[----:B------:R-:W-:Y:S02]  /*18640*/  FMUL.FTZ R129, R2, R129 ;  /* 0x0000008102817220 */ /* 0x000fe40000410000 */
[----:B------:R-:W-:Y:S02]  /*18650*/  FMUL.FTZ R130, R0, R130 ;  /* 0x0000008200827220 */ /* 0x000fe40000410000 */
[C---:B------:R-:W-:Y:S01]  /*18660*/  HMMA.16816.F32 R148, R40.reuse, R50, R148 ;  /* 0x000000322894723c */ /* 0x040fe20000001894 */
[----:B------:R-:W3:Y:S03]  /*18670*/  LDSM.16.MT88.4 R48, [R219+0x2080] ;  /* 0x00208000db30783b */ /* 0x000ee60000004200 */
[--C-:B-1----:R-:W-:Y:S02]  /*18680*/  FFMA.FTZ R4, R194, c[0x0][0x2d0], -R159.reuse ;  /* 0x0000b400c2047a23 */ /* 0x102fe4000001089f */
[----:B------:R-:W-:Y:S01]  /*18690*/  MUFU.EX2 R194, R166 ;  /* 0x000000a600c27308 */ /* 0x000fe20000000800 */
[----:B------:R-:W-:Y:S02]  /*186a0*/  FMUL.FTZ R131, R0, R131 ;  /* 0x0000008300837220 */ /* 0x000fe40000410000 */
[--C-:B------:R-:W-:Y:S03]  /*186b0*/  FFMA.FTZ R171, R208, c[0x0][0x2d0], -R152.reuse ;  /* 0x0000b400d0ab7a23 */ /* 0x100fe60000010898 */
[--C-:B------:R-:W-:Y:S02]  /*186c0*/  FFMA.FTZ R172, R207, c[0x0][0x2d0], -R152.reuse ;  /* 0x0000b400cfac7a23 */ /* 0x100fe40000010898 */
[----:B------:R-:W-:Y:S02]  /*186d0*/  FFMA.FTZ R173, R206, c[0x0][0x2d0], -R152 ;  /* 0x0000b400cead7a23 */ /* 0x000fe40000010898 */
[----:B------:R1:W4:Y:S01]  /*186e0*/  MUFU.EX2 R251, R4 ;  /* 0x0000000400fb7308 */ /* 0x0003220000000800 */
[--C-:B------:R-:W-:Y:S02]  /*186f0*/  FFMA.FTZ R154, R213, c[0x0][0x2d0], -R158.reuse ;  /* 0x0000b400d59a7a23 */ /* 0x100fe4000001089e */
[----:B------:R-:W-:Y:S02]  /*18700*/  FFMA.FTZ R153, R212, c[0x0][0x2d0], -R158 ;  /* 0x0000b400d4997a23 */ /* 0x000fe4000001089e */
[--C-:B-1----:R-:W-:Y:S01]  /*18710*/  FFMA.FTZ R4, R202, c[0x0][0x2d0], -R52.reuse ;  /* 0x0000b400ca047a23 */ /* 0x102fe20000010834 */
[-C--:B---3--:R-:W-:Y:S04]  /*18720*/  HMMA.16816.F32 R56, R40, R48.reuse, R56 ;  /* 0x000000302838723c */ /* 0x088fe80000001838 */
[----:B------:R-:W-:Y:S04]  /*18730*/  MUFU.EX2 R202, R167 ;  /* 0x000000a700ca7308 */ /* 0x000fe80000000800 */
[C---:B------:R-:W-:Y:S06]  /*18740*/  HMMA.16816.F32 R60, R44.reuse, R48, R60 ;  /* 0x000000302c3c723c */ /* 0x040fec000000183c */
[----:B------:R1:W-:Y:S02]  /*18750*/  MUFU.EX2 R250, R4 ;  /* 0x0000000400fa7308 */ /* 0x0003e40000000800 */
[-C--:B------:R-:W-:Y:S08]  /*18760*/  HMMA.16816.F32 R64, R44, R50.reuse, R64 ;  /* 0x000000322c40723c */ /* 0x080ff00000001840 */
[C---:B------:R-:W-:Y:S01]  /*18770*/  HMMA.16816.F32 R68, R40.reuse, R50, R68 ;  /* 0x000000322844723c */ /* 0x040fe20000001844 */
[----:B------:R-:W3:Y:S03]  /*18780*/  LDSM.16.MT88.4 R48, [R217+0x3880] ;  /* 0x00388000d930783b */ /* 0x000ee60000004200 */
[----:B-1----:R-:W-:Y:S04]  /*18790*/  FFMA.FTZ R4, R205, c[0x0][0x2d0], -R52 ;  /* 0x0000b400cd047a23 */ /* 0x002fe80000010834 */
[----:B------:R1:W5:Y:S04]  /*187a0*/  MUFU.EX2 R249, R4 ;  /* 0x0000000400f97308 */ /* 0x0003680000000800 */
[--C-:B-1----:R-:W-:Y:S01]  /*187b0*/  FFMA.FTZ R4, R203, c[0x0][0x2d0], -R159.reuse ;  /* 0x0000b400cb047a23 */ /* 0x102fe2000001089f */
[-C--:B---3--:R-:W-:Y:S05]  /*187c0*/  HMMA.16816.F32 R72, R40, R48.reuse, R72 ;  /* 0x000000302848723c */ /* 0x088fea0000001848 */
[----:B------:R1:W3:Y:S01]  /*187d0*/  MUFU.EX2 R248, R4 ;  /* 0x0000000400f87308 */ /* 0x0002e20000000800 */
[----:B------:R-:W-:Y:S01]  /*187e0*/  FFMA.FTZ R159, R214, c[0x0][0x2d0], -R159 ;  /* 0x0000b400d69f7a23 */ /* 0x000fe2000001089f */
[----:B------:R-:W-:Y:S01]  /*187f0*/  MOV R214, R175 ;  /* 0x000000af00d67202 */ /* 0x000fe20000000f00 */
[C---:B------:R-:W-:Y:S08]  /*18800*/  HMMA.16816.F32 R76, R44.reuse, R48, R76 ;  /* 0x000000302c4c723c */ /* 0x040ff0000000184c */
[-C--:B------:R-:W-:Y:S08]  /*18810*/  HMMA.16816.F32 R80, R44, R50.reuse, R80 ;  /* 0x000000322c50723c */ /* 0x080ff00000001850 */
[C---:B------:R-:W-:Y:S01]  /*18820*/  HMMA.16816.F32 R84, R40.reuse, R50, R84 ;  /* 0x000000322854723c */ /* 0x040fe20000001854 */
[----:B------:R-:W3:Y:S03]  /*18830*/  LDSM.16.MT88.4 R48, [R218+0x3880] ;  /* 0x00388000da30783b */ /* 0x000ee60000004200 */
[--C-:B-1----:R-:W-:Y:S02]  /*18840*/  FFMA.FTZ R4, R200, c[0x0][0x2d0], -R158.reuse ;  /* 0x0000b400c8047a23 */ /* 0x102fe4000001089e */
[----:B------:R-:W-:Y:S10]  /*18850*/  MUFU.EX2 R200, R168 ;  /* 0x000000a800c87308 */ /* 0x000ff40000000800 */
[----:B------:R1:W-:Y:S02]  /*18860*/  MUFU.EX2 R243, R4 ;  /* 0x0000000400f37308 */ /* 0x0003e40000000800 */
[--C-:B-1----:R-:W-:Y:S01]  /*18870*/  FFMA.FTZ R4, R199, c[0x0][0x2d0], -R158.reuse ;  /* 0x0000b400c7047a23 */ /* 0x102fe2000001089e */
[-C--:B---3--:R-:W-:Y:S07]  /*18880*/  HMMA.16816.F32 R88, R40, R48.reuse, R88 ;  /* 0x000000302858723c */ /* 0x088fee0000001858 */
[----:B------:R1:W-:Y:S01]  /*18890*/  MUFU.EX2 R199, R164 ;  /* 0x000000a400c77308 */ /* 0x0003e20000000800 */
[C---:B------:R-:W-:Y:S09]  /*188a0*/  HMMA.16816.F32 R92, R44.reuse, R48, R92 ;  /* 0x000000302c5c723c */ /* 0x040ff2000000185c */
[----:B------:R3:W-:Y:S01]  /*188b0*/  MUFU.EX2 R244, R4 ;  /* 0x0000000400f47308 */ /* 0x0007e20000000800 */
[-C--:B------:R-:W-:Y:S08]  /*188c0*/  HMMA.16816.F32 R96, R44, R50.reuse, R96 ;  /* 0x000000322c60723c */ /* 0x080ff00000001860 */
[C---:B------:R-:W-:Y:S01]  /*188d0*/  HMMA.16816.F32 R100, R40.reuse, R50, R100 ;  /* 0x000000322864723c */ /* 0x040fe20000001864 */
[----:B------:R-:W4:Y:S08]  /*188e0*/  LDSM.16.MT88.4 R48, [R220+0x3880] ;  /* 0x00388000dc30783b */ /* 0x000f300000004200 */
[----:B-1----:R-:W-:Y:S03]  /*188f0*/  LDSM.16.MT88.4 R164, [R217+0x3080] ;  /* 0x00308000d9a4783b */ /* 0x002fe60000004200 */
[--C-:B---3--:R-:W-:Y:S04]  /*18900*/  FFMA.FTZ R4, R198, c[0x0][0x2d0], -R158.reuse ;  /* 0x0000b400c6047a23 */ /* 0x108fe8000001089e */
[----:B------:R1:W-:Y:S01]  /*18910*/  MUFU.EX2 R245, R4 ;  /* 0x0000000400f57308 */ /* 0x0003e20000000800 */
[----:B--2---:R-:W-:Y:S02]  /*18920*/  FFMA.FTZ R2, R2, R188, R189 ;  /* 0x000000bc02027223 */ /* 0x004fe400000100bd */
[----:B-1----:R-:W-:Y:S01]  /*18930*/  FFMA.FTZ R4, R197, c[0x0][0x2d0], -R158 ;  /* 0x0000b400c5047a23 */ /* 0x002fe2000001089e */
[-C--:B----4-:R-:W-:Y:S06]  /*18940*/  HMMA.16816.F32 R104, R40, R48.reuse, R104 ;  /* 0x000000302868723c */ /* 0x090fec0000001868 */
[----:B------:R-:W-:Y:S02]  /*18950*/  MUFU.EX2 R197, R169 ;  /* 0x000000a900c57308 */ /* 0x000fe40000000800 */
[C---:B------:R-:W-:Y:S08]  /*18960*/  HMMA.16816.F32 R108, R44.reuse, R48, R108 ;  /* 0x000000302c6c723c */ /* 0x040ff0000000186c */
[----:B------:R1:W2:Y:S01]  /*18970*/  MUFU.EX2 R246, R4 ;  /* 0x0000000400f67308 */ /* 0x0002a20000000800 */
[-C--:B------:R-:W-:Y:S08]  /*18980*/  HMMA.16816.F32 R112, R44, R50.reuse, R112 ;  /* 0x000000322c70723c */ /* 0x080ff00000001870 */
[C---:B------:R-:W-:Y:S01]  /*18990*/  HMMA.16816.F32 R116, R40.reuse, R50, R116 ;  /* 0x000000322874723c */ /* 0x040fe20000001874 */
[----:B------:R-:W3:Y:S03]  /*189a0*/  LDSM.16.MT88.4 R48, [R219+0x3880] ;  /* 0x00388000db30783b */ /* 0x000ee60000004200 */
[--C-:B-1----:R-:W-:Y:S04]  /*189b0*/  FFMA.FTZ R4, R54, c[0x0][0x2d0], -R152.reuse ;  /* 0x0000b40036047a23 */ /* 0x102fe80000010898 */
[----:B------:R1:W-:Y:S04]  /*189c0*/  MUFU.EX2 R241, R4 ;  /* 0x0000000400f17308 */ /* 0x0003e80000000800 */
[--C-:B-1----:R-:W-:Y:S01]  /*189d0*/  FFMA.FTZ R4, R55, c[0x0][0x2d0], -R152.reuse ;  /* 0x0000b40037047a23 */ /* 0x102fe20000010898 */
[-C--:B---3--:R-:W-:Y:S01]  /*189e0*/  HMMA.16816.F32 R120, R40, R48.reuse, R120 ;  /* 0x000000302878723c */ /* 0x088fe20000001878 */
[----:B------:R-:W-:Y:S04]  /*189f0*/  LDSM.16.MT88.4 R52, [R218+0x2880] ;  /* 0x00288000da34783b */ /* 0x000fe80000004200 */
[----:B------:R1:W-:Y:S03]  /*18a00*/  MUFU.EX2 R205, R4 ;  /* 0x0000000400cd7308 */ /* 0x0003e60000000800 */
[C---:B------:R-:W-:Y:S01]  /*18a10*/  HMMA.16816.F32 R124, R44.reuse, R48, R124 ;  /* 0x000000302c7c723c */ /* 0x040fe2000000187c */
[----:B------:R-:W3:Y:S04]  /*18a20*/  LDL.LU R49, [R1+0x74] ;  /* 0x0000740001317983 */ /* 0x000ee80000300800 */
[----:B------:R-:W4:Y:S03]  /*18a30*/  LDL.LU R48, [R1+0x78] ;  /* 0x0000780001307983 */ /* 0x000f260000300800 */
[-C--:B------:R-:W-:Y:S01]  /*18a40*/  HMMA.16816.F32 R128, R44, R50.reuse, R128 ;  /* 0x000000322c80723c */ /* 0x080fe20000001880 */
[----:B------:R-:W2:Y:S07]  /*18a50*/  LDSM.16.MT88.4 R44, [R217+0x2880] ;  /* 0x00288000d92c783b */ /* 0x000eae0000004200 */
[----:B------:R-:W-:Y:S04]  /*18a60*/  HMMA.16816.F32 R132, R40, R50, R132 ;  /* 0x000000322884723c */ /* 0x000fe80000001884 */
[--C-:B-1----:R-:W-:Y:S03]  /*18a70*/  FFMA.FTZ R4, R192, c[0x0][0x2d0], -R152.reuse ;  /* 0x0000b400c0047a23 */ /* 0x102fe60000010898 */
[----:B------:R-:W-:Y:S01]  /*18a80*/  F2FP.PACK_AB R40, R235, R234 ;  /* 0x000000eaeb28723e */ /* 0x000fe200000000ff */
[----:B------:R1:W-:Y:S01]  /*18a90*/  MUFU.EX2 R204, R4 ;  /* 0x0000000400cc7308 */ /* 0x0003e20000000800 */
[----:B------:R-:W-:Y:S03]  /*18aa0*/  F2FP.PACK_AB R41, R251, R252 ;  /* 0x000000fcfb29723e */ /* 0x000fe600000000ff */
[----:B-----5:R-:W-:Y:S02]  /*18ab0*/  F2FP.PACK_AB R42, R249, R250 ;  /* 0x000000faf92a723e */ /* 0x020fe400000000ff */
[----:B------:R-:W-:Y:S02]  /*18ac0*/  F2FP.PACK_AB R43, R248, R247 ;  /* 0x000000f7f82b723e */ /* 0x000fe400000000ff */
[----:B--2---:R-:W-:Y:S01]  /*18ad0*/  F2FP.PACK_AB R50, R246, R245 ;  /* 0x000000f5f632723e */ /* 0x004fe200000000ff */
[--C-:B-1----:R-:W-:Y:S04]  /*18ae0*/  FFMA.FTZ R4, R201, c[0x0][0x2d0], -R152.reuse ;  /* 0x0000b400c9047a23 */ /* 0x102fe80000010898 */
[-C--:B------:R-:W-:Y:S01]  /*18af0*/  HMMA.16816.F32 R8, R40, R44.reuse, R8 ;  /* 0x0000002c2808723c */ /* 0x080fe20000001808 */
[----:B------:R-:W-:Y:S02]  /*18b00*/  MUFU.EX2 R201, R159 ;  /* 0x0000009f00c97308 */ /* 0x000fe40000000800 */
[----:B------:R-:W-:Y:S08]  /*18b10*/  FFMA.FTZ R152, R209, c[0x0][0x2d0], -R152 ;  /* 0x0000b400d1987a23 */ /* 0x000ff00000010898 */
[----:B------:R-:W1:Y:S10]  /*18b20*/  MUFU.EX2 R203, R4 ;  /* 0x0000000400cb7308 */ /* 0x000e740000000800 */
[----:B------:R-:W-:Y:S10]  /*18b30*/  MUFU.EX2 R152, R152 ;  /* 0x0000009800987308 */ /* 0x000ff40000000800 */
[----:B------:R-:W-:Y:S01]  /*18b40*/  MUFU.EX2 R159, R154 ;  /* 0x0000009a009f7308 */ /* 0x000fe20000000800 */
[----:B-1----:R-:W-:Y:S01]  /*18b50*/  F2FP.PACK_AB R51, R203, R204 ;  /* 0x000000cccb33723e */ /* 0x002fe200000000ff */
[--C-:B------:R-:W-:Y:S02]  /*18b60*/  FFMA.FTZ R4, R211, c[0x0][0x2d0], -R158.reuse ;  /* 0x0000b400d3047a23 */ /* 0x100fe4000001089e */
[----:B------:R-:W-:Y:S06]  /*18b70*/  FFMA.FTZ R158, R210, c[0x0][0x2d0], -R158 ;  /* 0x0000b400d29e7a23 */ /* 0x000fec000001089e */
[----:B------:R-:W-:Y:S10]  /*18b80*/  MUFU.EX2 R154, R172 ;  /* 0x000000ac009a7308 */ /* 0x000ff40000000800 */
[----:B------:R-:W-:Y:S10]  /*18b90*/  MUFU.EX2 R192, R158 ;  /* 0x0000009e00c07308 */ /* 0x000ff40000000800 */
[----:B------:R-:W-:Y:S10]  /*18ba0*/  MUFU.EX2 R158, R171 ;  /* 0x000000ab009e7308 */ /* 0x000ff40000000800 */
[----:B------:R-:W-:Y:S01]  /*18bb0*/  MUFU.EX2 R198, R4 ;  /* 0x0000000400c67308 */ /* 0x000fe20000000800 */
[----:B---3--:R-:W-:Y:S01]  /*18bc0*/  FFMA.FTZ R174, R6, R49, R242 ;  /* 0x0000003106ae7223 */ /* 0x008fe200000100f2 */
[----:B------:R-:W-:Y:S01]  /*18bd0*/  F2FP.PACK_AB R49, R205, R241 ;  /* 0x000000f1cd31723e */ /* 0x000fe200000000ff */
[----:B----4-:R-:W-:Y:S01]  /*18be0*/  FFMA.FTZ R6, R3, R48, R193 ;  /* 0x0000003003067223 */ /* 0x010fe200000100c1 */
[----:B------:R-:W-:Y:S01]  /*18bf0*/  F2FP.PACK_AB R48, R244, R243 ;  /* 0x000000f3f430723e */ /* 0x000fe200000000ff */
[----:B------:R-:W2:Y:S05]  /*18c00*/  LDL.LU R3, [R1+0x84] ;  /* 0x0000840001037983 */ /* 0x000eaa0000300800 */
[----:B------:R-:W1:Y:S01]  /*18c10*/  MUFU.EX2 R193, R153 ;  /* 0x0000009900c17308 */ /* 0x000e620000000800 */
[C---:B------:R-:W-:Y:S09]  /*18c20*/  HMMA.16816.F32 R12, R48.reuse, R44, R12 ;  /* 0x0000002c300c723c */ /* 0x040ff2000000180c */
[----:B------:R-:W3:Y:S01]  /*18c30*/  MUFU.EX2 R153, R173 ;  /* 0x000000ad00997308 */ /* 0x000ee20000000800 */
[-C--:B------:R-:W-:Y:S08]  /*18c40*/  HMMA.16816.F32 R16, R48, R46.reuse, R16 ;  /* 0x0000002e3010723c */ /* 0x080ff00000001810 */
[C---:B------:R-:W-:Y:S01]  /*18c50*/  HMMA.16816.F32 R20, R40.reuse, R46, R20 ;  /* 0x0000002e2814723c */ /* 0x040fe20000001814 */
[----:B------:R-:W4:Y:S07]  /*18c60*/  LDSM.16.MT88.4 R44, [R219+0x2880] ;  /* 0x00288000db2c783b */ /* 0x000f2e0000004200 */
[-C--:B------:R-:W-:Y:S08]  /*18c70*/  HMMA.16816.F32 R24, R40, R52.reuse, R24 ;  /* 0x000000342818723c */ /* 0x080ff00000001818 */
[C---:B------:R-:W-:Y:S08]  /*18c80*/  HMMA.16816.F32 R28, R48.reuse, R52, R28 ;  /* 0x00000034301c723c */ /* 0x040ff0000000181c */
[-C--:B------:R-:W-:Y:S08]  /*18c90*/  HMMA.16816.F32 R32, R48, R54.reuse, R32 ;  /* 0x000000363020723c */ /* 0x080ff00000001820 */
[C---:B------:R-:W-:Y:S01]  /*18ca0*/  HMMA.16816.F32 R36, R40.reuse, R54, R36 ;  /* 0x000000362824723c */ /* 0x040fe20000001824 */
[----:B------:R-:W5:Y:S07]  /*18cb0*/  LDSM.16.MT88.4 R52, [R217+0x4080] ;  /* 0x00408000d934783b */ /* 0x000f6e0000004200 */
[-C--:B------:R-:W-:Y:S08]  /*18cc0*/  HMMA.16816.F32 R136, R40, R160.reuse, R136 ;  /* 0x000000a02888723c */ /* 0x080ff00000001888 */
        /* <DEDUP_REMOVED lines=9> */
[-C--:B-----5:R-:W-:Y:S08]  /*18d60*/  HMMA.16816.F32 R72, R40, R52.reuse, R72 ;  /* 0x000000342848723c */ /* 0x0a0ff00000001848 */
[C---:B------:R-:W-:Y:S08]  /*18d70*/  HMMA.16816.F32 R76, R48.reuse, R52, R76 ;  /* 0x00000034304c723c */ /* 0x040ff0000000184c */
[-C--:B------:R-:W-:Y:S08]  /*18d80*/  HMMA.16816.F32 R80, R48, R54.reuse, R80 ;  /* 0x000000363050723c */ /* 0x080ff00000001850 */
[C---:B------:R-:W-:Y:S01]  /*18d90*/  HMMA.16816.F32 R84, R40.reuse, R54, R84 ;  /* 0x000000362854723c */ /* 0x040fe20000001854 */
[----:B------:R-:W5:Y:S07]  /*18da0*/  LDSM.16.MT88.4 R52, [R219+0x4080] ;  /* 0x00408000db34783b */ /* 0x000f6e0000004200 */
[-C--:B-1----:R-:W-:Y:S08]  /*18db0*/  HMMA.16816.F32 R88, R40, R160.reuse, R88 ;  /* 0x000000a02858723c */ /* 0x082ff00000001858 */
[C---:B------:R-:W-:Y:S08]  /*18dc0*/  HMMA.16816.F32 R92, R48.reuse, R160, R92 ;  /* 0x000000a0305c723c */ /* 0x040ff0000000185c */
[-C--:B------:R-:W-:Y:S08]  /*18dd0*/  HMMA.16816.F32 R96, R48, R162.reuse, R96 ;  /* 0x000000a23060723c */ /* 0x080ff00000001860 */
[C---:B------:R-:W-:Y:S01]  /*18de0*/  HMMA.16816.F32 R100, R40.reuse, R162, R100 ;  /* 0x000000a22864723c */ /* 0x040fe20000001864 */
[----:B------:R-:W1:Y:S07]  /*18df0*/  LDSM.16.MT88.4 R160, [R218+0x3080] ;  /* 0x00308000daa0783b */ /* 0x000e6e0000004200 */
[-C--:B----4-:R-:W-:Y:S08]  /*18e00*/  HMMA.16816.F32 R104, R40, R44.reuse, R104 ;  /* 0x0000002c2868723c */ /* 0x090ff00000001868 */
[C---:B------:R-:W-:Y:S07]  /*18e10*/  HMMA.16816.F32 R108, R48.reuse, R44, R108 ;  /* 0x0000002c306c723c */ /* 0x040fee000000186c */
[----:B------:R-:W-:Y:S01]  /*18e20*/  F2FP.PACK_AB R44, R193, R159 ;  /* 0x0000009fc12c723e */ /* 0x000fe200000000ff */
[-C--:B------:R-:W-:Y:S04]  /*18e30*/  HMMA.16816.F32 R112, R48, R46.reuse, R112 ;  /* 0x0000002e3070723c */ /* 0x080fe80000001870 */
[----:B------:R-:W-:Y:S04]  /*18e40*/  F2FP.PACK_AB R45, R154, R158 ;  /* 0x0000009e9a2d723e */ /* 0x000fe800000000ff */
[C---:B------:R-:W-:Y:S07]  /*18e50*/  HMMA.16816.F32 R116, R40.reuse, R46, R116 ;  /* 0x0000002e2874723c */ /* 0x040fee0000001874 */
[----:B------:R-:W-:Y:S01]  /*18e60*/  F2FP.PACK_AB R46, R192, R198 ;  /* 0x000000c6c02e723e */ /* 0x000fe200000000ff */
[-C--:B-----5:R-:W-:Y:S04]  /*18e70*/  HMMA.16816.F32 R120, R40, R52.reuse, R120 ;  /* 0x000000342878723c */ /* 0x0a0fe80000001878 */
[----:B---3--:R-:W-:Y:S04]  /*18e80*/  F2FP.PACK_AB R47, R152, R153 ;  /* 0x00000099982f723e */ /* 0x008fe800000000ff */
[C---:B------:R-:W-:Y:S08]  /*18e90*/  HMMA.16816.F32 R124, R48.reuse, R52, R124 ;  /* 0x00000034307c723c */ /* 0x040ff0000000187c */
[-C--:B------:R-:W-:Y:S01]  /*18ea0*/  HMMA.16816.F32 R128, R48, R54.reuse, R128 ;  /* 0x000000363080723c */ /* 0x080fe20000001880 */
[----:B------:R-:W3:Y:S07]  /*18eb0*/  LDSM.16.MT88.4 R48, [R220+0x3080] ;  /* 0x00308000dc30783b */ /* 0x000eee0000004200 */
[----:B------:R-:W-:Y:S07]  /*18ec0*/  HMMA.16816.F32 R132, R40, R54, R132 ;  /* 0x000000362884723c */ /* 0x000fee0000001884 */
[----:B------:R-:W-:Y:S02]  /*18ed0*/  F2FP.PACK_AB R40, R197, R195 ;  /* 0x000000c3c528723e */ /* 0x000fe400000000ff */
[----:B------:R-:W-:Y:S03]  /*18ee0*/  F2FP.PACK_AB R41, R196, R194 ;  /* 0x000000c2c429723e */ /* 0x000fe600000000ff */
[----:B------:R-:W-:Y:S02]  /*18ef0*/  F2FP.PACK_AB R42, R202, R200 ;  /* 0x000000c8ca2a723e */ /* 0x000fe400000000ff */
[----:B------:R-:W-:Y:S01]  /*18f00*/  F2FP.PACK_AB R43, R201, R199 ;  /* 0x000000c7c92b723e */ /* 0x000fe200000000ff */
[----:B--2---:R-:W-:Y:S02]  /*18f10*/  FFMA.FTZ R4, R0, R3, R187 ;  /* 0x0000000300047223 */ /* 0x004fe400000100bb */
[----:B------:R-:W-:Y:S04]  /*18f20*/  FADD.FTZ R3, R186, R174 ;  /* 0x000000aeba037221 */ /* 0x000fe80000010000 */
[-C--:B------:R-:W-:Y:S01]  /*18f30*/  HMMA.16816.F32 R172, R40, R164.reuse, R8 ;  /* 0x000000a428ac723c */ /* 0x080fe20000001808 */
[----:B------:R-:W2:Y:S02]  /*18f40*/  LDSM.16.MT88.4 R8, [R219+0x3080] ;  /* 0x00308000db08783b */ /* 0x000ea40000004200 */
[----:B------:R-:W-:Y:S02]  /*18f50*/  FADD.FTZ R52, R183, R4 ;  /* 0x00000004b7347221 */ /* 0x000fe40000010000 */
[----:B------:R-:W-:Y:S02]  /*18f60*/  FADD.FTZ R0, R185, R6 ;  /* 0x00000006b9007221 */ /* 0x000fe40000010000 */
[----:B------:R-:W-:Y:S01]  /*18f70*/  FADD.FTZ R6, R184, R2 ;  /* 0x00000002b8067221 */ /* 0x000fe20000010000 */
[C---:B------:R-:W-:Y:S01]  /*18f80*/  HMMA.16816.F32 R176, R44.reuse, R164, R12 ;  /* 0x000000a42cb0723c */ /* 0x040fe2000000180c */
[----:B------:R-:W4:Y:S03]  /*18f90*/  LDSM.16.MT88.4 R12, [R217+0x4880] ;  /* 0x00488000d90c783b */ /* 0x000f260000004200 */
[----:B------:R-:W-:Y:S02]  /*18fa0*/  FADD.FTZ R2, R182, R3 ;  /* 0x00000003b6027221 */ /* 0x000fe40000010000 */
[----:B------:R-:W-:Y:S02]  /*18fb0*/  FADD.FTZ R0, R181, R0 ;  /* 0x00000000b5007221 */ /* 0x000fe40000010000 */
[-C--:B------:R-:W-:Y:S01]  /*18fc0*/  HMMA.16816.F32 R180, R44, R166.reuse, R16 ;  /* 0x000000a62cb4723c */ /* 0x080fe20000001810 */
[----:B------:R-:W5:Y:S03]  /*18fd0*/  LDSM.16.MT88.4 R16, [R218+0x4880] ;  /* 0x00488000da10783b */ /* 0x000f660000004200 */
[----:B------:R-:W-:Y:S02]  /*18fe0*/  FADD.FTZ R2, R231, R2 ;  /* 0x00000002e7027221 */ /* 0x000fe40000010000 */
[----:B------:R-:W-:Y:S02]  /*18ff0*/  FADD.FTZ R4, R214, R6 ;  /* 0x00000006d6047221 */ /* 0x000fe40000010000 */
[C---:B------:R-:W-:Y:S01]  /*19000*/  HMMA.16816.F32 R164, R40.reuse, R166, R20 ;  /* 0x000000a628a4723c */ /* 0x040fe20000001814 */
[----:B------:R-:W2:Y:S03]  /*19010*/  LDSM.16.MT88.4 R20, [R220+0x4880] ;  /* 0x00488000dc14783b */ /* 0x000ea60000004200 */
[----:B------:R-:W-:Y:S02]  /*19020*/  FADD.FTZ R6, R234, R2 ;  /* 0x00000002ea067221 */ /* 0x000fe40000010000 */
[----:B------:R-:W-:Y:S02]  /*19030*/  FADD.FTZ R0, R232, R0 ;  /* 0x00000000e8007221 */ /* 0x000fe40000010000 */
[-C--:B-1----:R-:W-:Y:S01]  /*19040*/  HMMA.16816.F32 R168, R40, R160.reuse, R24 ;  /* 0x000000a028a8723c */ /* 0x082fe20000001818 */
[----:B------:R-:W1:Y:S03]  /*19050*/  LDSM.16.MT88.4 R24, [R219+0x4880] ;  /* 0x00488000db18783b */ /* 0x000e660000004200 */
[----:B------:R-:W-:Y:S04]  /*19060*/  FADD.FTZ R3, R215, R52 ;  /* 0x00000034d7037221 */ /* 0x000fe80000010000 */
[C---:B------:R-:W-:Y:S08]  /*19070*/  HMMA.16816.F32 R184, R44.reuse, R160, R28 ;  /* 0x000000a02cb8723c */ /* 0x040ff0000000181c */
[-C--:B------:R-:W-:Y:S08]  /*19080*/  HMMA.16816.F32 R188, R44, R162.reuse, R32 ;  /* 0x000000a22cbc723c */ /* 0x080ff00000001820 */
[C---:B------:R-:W-:Y:S08]  /*19090*/  HMMA.16816.F32 R160, R40.reuse, R162, R36 ;  /* 0x000000a228a0723c */ /* 0x040ff00000001824 */
[-C--:B---3--:R-:W-:Y:S08]  /*190a0*/  HMMA.16816.F32 R136, R40, R48.reuse, R136 ;  /* 0x000000302888723c */ /* 0x088ff00000001888 */
        /* <DEDUP_REMOVED lines=53> */
[----:B---3--:R-:W-:Y:S02]  /*19400*/  FADD.FTZ R3, R192, R4 ;  /* 0x00000004c0037221 */ /* 0x008fe40000010000 */
[C---:B------:R-:W-:Y:S01]  /*19410*/  HMMA.16816.F32 R124, R44.reuse, R24, R124 ;  /* 0x000000182c7c723c */ /* 0x040fe2000000187c */
[----:B------:R1:W-:Y:S03]  /*19420*/  STL [R1+0x78], R6 ;  /* 0x0000780601007387 */ /* 0x0003e60000100800 */
[----:B------:R-:W-:Y:S01]  /*19430*/  FADD.FTZ R2, R153, R0 ;  /* 0x0000000099027221 */ /* 0x000fe20000010000 */
[----:B------:R3:W-:Y:S01]  /*19440*/  STL [R1+0x88], R3 ;  /* 0x0000880301007387 */ /* 0x0007e20000100800 */
[----:B------:R-:W-:Y:S02]  /*19450*/  IADD3 R0, R230, -0x1, RZ ;  /* 0xffffffffe6007810 */ /* 0x000fe40007ffe0ff */
        /* <DEDUP_REMOVED lines=10> */
.L_x_3513:
[----:B------:R-:W-:Y:S05]  /*19500*/  BRA.DIV ~URZ, `(.L_x_3542) ;  /* 0x00006f427f007947 */ /* 0x000fea000b800000 */
[----:B------:R-:W2:Y:S04]  /*19510*/  LDL R0, [R1+0x74] ;  /* 0x0000740001007983 */ /* 0x000ea80000100800 */
[----:B--2---:R2:W3:Y:S02]  /*19520*/  SHFL.BFLY PT, R6, R0, 0x2, 0x1f ;  /* 0x0c401f0000067f89 */ /* 0x0044e400000e0000 */
.L_x_3635:
        /* <DEDUP_REMOVED lines=19> */
.L_x_3636:
        /* <DEDUP_REMOVED lines=165> */
.L_x_3406:
        /* <DEDUP_REMOVED lines=185> */
.L_x_3545:
        /* <DEDUP_REMOVED lines=150> */
.L_x_3547:
[----:B--234-:R-:W-:Y:S05]  /*1b5a0*/  BSYNC B0 ;  /* 0x0000000000007941 */ /* 0x01cfea0003800000 */
.L_x_3546:
        /* <DEDUP_REMOVED lines=16> */
.L_x_3549:
[----:B------:R-:W-:Y:S05]  /*1b6b0*/  BSYNC B0 ;  /* 0x0000000000007941 */ /* 0x000fea0003800000 */
.L_x_3548:
        /* <DEDUP_REMOVED lines=16> */
.L_x_3551:
[----:B------:R-:W-:Y:S05]  /*1b7c0*/  BSYNC B0 ;  /* 0x0000000000007941 */ /* 0x000fea0003800000 */
.L_x_3550:
        /* <DEDUP_REMOVED lines=16> */
.L_x_3553:
[----:B------:R-:W-:Y:S05]  /*1b8d0*/  BSYNC B0 ;  /* 0x0000000000007941 */ /* 0x000fea0003800000 */
.L_x_3552:
        /* <DEDUP_REMOVED lines=16> */
.L_x_3555:
[----:B------:R-:W-:Y:S05]  /*1b9e0*/  BSYNC B0 ;  /* 0x0000000000007941 */ /* 0x000fea0003800000 */
.L_x_3554:
        /* <DEDUP_REMOVED lines=16> */
.L_x_3557:
[----:B------:R-:W-:Y:S05]  /*1baf0*/  BSYNC B0 ;  /* 0x0000000000007941 */ /* 0x000fea0003800000 */
.L_x_3556:
        /* <DEDUP_REMOVED lines=16> */
.L_x_3559:
[----:B------:R-:W-:Y:S05]  /*1bc00*/  BSYNC B0 ;  /* 0x0000000000007941 */ /* 0x000fea0003800000 */
.L_x_3558:
        /* <DEDUP_REMOVED lines=17> */
.L_x_3544:
        /* <DEDUP_REMOVED lines=19> */
.L_x_3560:
        /* <DEDUP_REMOVED lines=43> */
.L_x_3562:
[----:B---3--:R-:W-:Y:S05]  /*1c100*/  BSYNC B0 ;  /* 0x0000000000007941 */ /* 0x008fea0003800000 */
.L_x_3561:
        /* <DEDUP_REMOVED lines=44> */
.L_x_3637:
[----:B------:R-:W-:Y:S05]  /*1c3d0*/  BRA.DIV ~URZ, `(.L_x_3564) ;  /* 0x000043b27f007947 */ /* 0x000fea000b800000 */
[----:B------:R3:W4:Y:S02]  /*1c3e0*/  SHFL.IDX PT, R2, R11, RZ, 0x181f ;  /* 0x00181fff0b027589 */ /* 0x00072400000e0000 */
.L_x_3638:
        /* <DEDUP_REMOVED lines=14> */
.L_x_3566:
[----:B------:R-:W-:Y:S05]  /*1c4d0*/  BSYNC B0 ;  /* 0x0000000000007941 */ /* 0x000fea0003800000 */
.L_x_3565:
[----:B------:R-:W-:Y:S05]  /*1c4e0*/  BRA.DIV ~URZ, `(.L_x_3567) ;  /* 0x000043227f007947 */ /* 0x000fea000b800000 */
[----:B------:R1:W2:Y:S04]  /*1c4f0*/  SHFL.IDX PT, R0, R9, 0x1, 0x181f ;  /* 0x00381f0009007f89 */ /* 0x0002a800000e0000 */
[----:B--2-4-:R1:W2:Y:S02]  /*1c500*/  SHFL.IDX PT, R2, R11, 0x1, 0x181f ;  /* 0x00381f000b027f89 */ /* 0x0142a400000e0000 */
.L_x_3639:
        /* <DEDUP_REMOVED lines=14> */
.L_x_3569:
[----:B------:R-:W-:Y:S05]  /*1c5f0*/  BSYNC B0 ;  /* 0x0000000000007941 */ /* 0x000fea0003800000 */
.L_x_3568:
[----:B------:R-:W-:Y:S05]  /*1c600*/  BRA.DIV ~URZ, `(.L_x_3570) ;  /* 0x000042f27f007947 */ /* 0x000fea000b800000 */
[----:B------:R4:W1:Y:S02]  /*1c610*/  SHFL.IDX PT, R0, R9, 0x2, 0x181f ;  /* 0x00581f0009007f89 */ /* 0x00086400000e0000 */
.L_x_3640:
[----:B------:R-:W-:Y:S05]  /*1c620*/  BRA.DIV ~URZ, `(.L_x_3571) ;  /* 0x000043527f007947 */ /* 0x000fea000b800000 */
[----:B--2---:R2:W3:Y:S02]  /*1c630*/  SHFL.IDX PT, R2, R11, 0x2, 0x181f ;  /* 0x00581f000b027f89 */ /* 0x0044e400000e0000 */
.L_x_3641:
        /* <DEDUP_REMOVED lines=14> */
.L_x_3573:
[----:B------:R-:W-:Y:S05]  /*1c720*/  BSYNC B0 ;  /* 0x0000000000007941 */ /* 0x000fea0003800000 */
.L_x_3572:
[----:B------:R-:W-:Y:S05]  /*1c730*/  BRA.DIV ~URZ, `(.L_x_3574) ;  /* 0x000042c27f007947 */ /* 0x000fea000b800000 */
[----:B------:R1:W2:Y:S04]  /*1c740*/  SHFL.IDX PT, R0, R9, 0x3, 0x181f ;  /* 0x00781f0009007f89 */ /* 0x0002a800000e0000 */
[----:B-1-3--:R1:W3:Y:S02]  /*1c750*/  SHFL.IDX PT, R2, R11, 0x3, 0x181f ;  /* 0x00781f000b027f89 */ /* 0x00a2e400000e0000 */
.L_x_3642:
        /* <DEDUP_REMOVED lines=14> */
.L_x_3576:
[----:B------:R-:W-:Y:S05]  /*1c840*/  BSYNC B0 ;  /* 0x0000000000007941 */ /* 0x000fea0003800000 */
.L_x_3575:
[----:B------:R-:W-:Y:S05]  /*1c850*/  BRA.DIV ~URZ, `(.L_x_3577) ;  /* 0x000042927f007947 */ /* 0x000fea000b800000 */
[----:B------:R1:W2:Y:S02]  /*1c860*/  SHFL.IDX PT, R0, R9, 0x4, 0x181f ;  /* 0x00981f0009007f89 */ /* 0x0002a400000e0000 */
.L_x_3643:
[----:B------:R-:W-:Y:S05]  /*1c870*/  BRA.DIV ~URZ, `(.L_x_3578) ;  /* 0x000042f27f007947 */ /* 0x000fea000b800000 */
[----:B--23--:R2:W3:Y:S02]  /*1c880*/  SHFL.IDX PT, R2, R11, 0x4, 0x181f ;  /* 0x00981f000b027f89 */ /* 0x00c4e400000e0000 */
.L_x_3644:
        /* <DEDUP_REMOVED lines=14> */
.L_x_3580:
[----:B------:R-:W-:Y:S05]  /*1c970*/  BSYNC B0 ;  /* 0x0000000000007941 */ /* 0x000fea0003800000 */
.L_x_3579:
[----:B------:R-:W-:Y:S05]  /*1c980*/  BRA.DIV ~URZ, `(.L_x_3581) ;  /* 0x000042627f007947 */ /* 0x000fea000b800000 */
[----:B------:R1:W2:Y:S04]  /*1c990*/  SHFL.IDX PT, R0, R9, 0x5, 0x181f ;  /* 0x00b81f0009007f89 */ /* 0x0002a800000e0000 */
[----:B---3--:R1:W3:Y:S02]  /*1c9a0*/  SHFL.IDX PT, R2, R11, 0x5, 0x181f ;  /* 0x00b81f000b027f89 */ /* 0x0082e400000e0000 */
.L_x_3645:
        /* <DEDUP_REMOVED lines=14> */
.L_x_3583:
[----:B------:R-:W-:Y:S05]  /*1ca90*/  BSYNC B0 ;  /* 0x0000000000007941 */ /* 0x000fea0003800000 */
.L_x_3582:
[----:B------:R-:W-:Y:S05]  /*1caa0*/  BRA.DIV ~URZ, `(.L_x_3584) ;  /* 0x000042327f007947 */ /* 0x000fea000b800000 */
[----:B------:R1:W2:Y:S02]  /*1cab0*/  SHFL.IDX PT, R0, R9, 0x6, 0x181f ;  /* 0x00d81f0009007f89 */ /* 0x0002a400000e0000 */
.L_x_3646:
[----:B------:R-:W-:Y:S05]  /*1cac0*/  BRA.DIV ~URZ, `(.L_x_3585) ;  /* 0x000042927f007947 */ /* 0x000fea000b800000 */
[----:B--23--:R2:W3:Y:S02]  /*1cad0*/  SHFL.IDX PT, R2, R11, 0x6, 0x181f ;  /* 0x00d81f000b027f89 */ /* 0x00c4e400000e0000 */
.L_x_3647:
        /* <DEDUP_REMOVED lines=14> */
.L_x_3587:
[----:B------:R-:W-:Y:S05]  /*1cbc0*/  BSYNC B0 ;  /* 0x0000000000007941 */ /* 0x000fea0003800000 */
.L_x_3586:
[----:B------:R-:W-:Y:S05]  /*1cbd0*/  BRA.DIV ~URZ, `(.L_x_3588) ;  /* 0x000042027f007947 */ /* 0x000fea000b800000 */
[----:B------:R1:W2:Y:S04]  /*1cbe0*/  SHFL.IDX PT, R0, R9, 0x7, 0x181f ;  /* 0x00f81f0009007f89 */ /* 0x0002a800000e0000 */
[----:B---3--:R1:W3:Y:S02]  /*1cbf0*/  SHFL.IDX PT, R2, R11, 0x7, 0x181f ;  /* 0x00f81f000b027f89 */ /* 0x0082e400000e0000 */
.L_x_3648:
        /* <DEDUP_REMOVED lines=15> */
.L_x_3407:
[----:B------:R-:W-:Y:S01]  /*1ccf0*/  IMAD.MOV.U32 R241, RZ, RZ, R12 ;  /* 0x000000fffff17224 */ /* 0x000fe200078e000c */
[----:B------:R-:W-:Y:S01]  /*1cd00*/  MOV R3, 0x181f ;  /* 0x0000181f00037802 */ /* 0x000fe20000000f00 */
[----:B------:R-:W-:Y:S01]  /*1cd10*/  IMAD.MOV.U32 R242, RZ, RZ, RZ ;  /* 0x000000fffff27224 */ /* 0x000fe200078e00ff */
[----:B------:R-:W-:Y:S02]  /*1cd20*/  MOV R243, 0xffffffff ;  /* 0xffffffff00f37802 */ /* 0x000fe40000000f00 */
[----:B------:R-:W-:Y:S02]  /*1cd30*/  MOV R2, 0x1cd50 ;  /* 0x0001cd5000027802 */ /* 0x000fe40000000f00 */
[----:B-----5:R-:W-:Y:S05]  /*1cd40*/  CALL.REL.NOINC `($__internal_11_$__cuda_sm70_shflsync_idx_p) ;  /* 0x0000fe0000007944 */ /* 0x020fea0003c00000 */
[----:B------:R-:W-:Y:S01]  /*1cd50*/  MOV R0, R244 ;  /* 0x000000f400007202 */ /* 0x000fe20000000f00 */
[----:B------:R-:W-:Y:S05]  /*1cd60*/  BRA `(.L_x_3589) ;  /* 0xfffea44000007947 */ /* 0x000fea000383ffff */
.L_x_3408:
[----:B------:R-:W-:Y:S01]  /*1cd70*/  IMAD.MOV.U32 R241, RZ, RZ, R14 ;  /* 0x000000fffff17224 */ /* 0x000fe200078e000e */
[----:B------:R-:W-:Y:S01]  /*1cd80*/  MOV R3, 0x181f ;  /* 0x0000181f00037802 */ /* 0x000fe20000000f00 */
[----:B------:R-:W-:Y:S01]  /*1cd90*/  IMAD.MOV.U32 R242, RZ, RZ, RZ ;  /* 0x000000fffff27224 */ /* 0x000fe200078e00ff */
[----:B------:R-:W-:-:S02]  /*1cda0*/  MOV R243, 0xffffffff ;  /* 0xffffffff00f37802 */ /* 0x000fc40000000f00 */
[----:B------:R-:W-:Y:S02]  /*1cdb0*/  MOV R2, 0x1cdd0 ;  /* 0x0001cdd000027802 */ /* 0x000fe40000000f00 */
[----:B-12--5:R-:W-:Y:S05]  /*1cdc0*/  CALL.REL.NOINC `($__internal_11_$__cuda_sm70_shflsync_idx_p) ;  /* 0x0000fd8000007944 */ /* 0x026fea0003c00000 */
[----:B------:R-:W-:Y:S01]  /*1cdd0*/  MOV R2, R244 ;  /* 0x000000f400027202 */ /* 0x000fe20000000f00 */
[----:B------:R-:W-:Y:S05]  /*1cde0*/  BRA `(.L_x_3590) ;  /* 0xfffea3e000007947 */ /* 0x000fea000383ffff */
.L_x_3411:
[----:B------:R-:W-:Y:S01]  /*1cdf0*/  IMAD.MOV.U32 R241, RZ, RZ, R12 ;  /* 0x000000fffff17224 */ /* 0x000fe200078e000c */
[----:B--2---:R-:W-:Y:S01]  /*1ce00*/  MOV R3, 0x181f ;  /* 0x0000181f00037802 */ /* 0x004fe20000000f00 */
[----:B------:R-:W-:Y:S01]  /*1ce10*/  IMAD.MOV.U32 R242, RZ, RZ, 0x1 ;  /* 0x00000001fff27424 */ /* 0x000fe200078e00ff */
[----:B------:R-:W-:Y:S02]  /*1ce20*/  MOV R243, 0xffffffff ;  /* 0xffffffff00f37802 */ /* 0x000fe40000000f00 */
[----:B----4-:R-:W-:Y:S02]  /*1ce30*/  MOV R2, 0x1ce50 ;  /* 0x0001ce5000027802 */ /* 0x010fe40000000f00 */
[----:B-1-3-5:R-:W-:Y:S05]  /*1ce40*/  CALL.REL.NOINC `($__internal_11_$__cuda_sm70_shflsync_idx_p) ;  /* 0x0000fd0000007944 */ /* 0x02afea0003c00000 */
[----:B------:R-:W-:Y:S01]  /*1ce50*/  IMAD.MOV.U32 R4, RZ, RZ, R244 ;  /* 0x000000ffff047224 */ /* 0x000fe200078e00f4 */
[----:B------:R-:W-:Y:S01]  /*1ce60*/  MOV R241, R14 ;  /* 0x0000000e00f17202 */ /* 0x000fe20000000f00 */
[----:B------:R-:W-:Y:S01]  /*1ce70*/  IMAD.MOV.U32 R242, RZ, RZ, 0x1 ;  /* 0x00000001fff27424 */ /* 0x000fe200078e00ff */
[----:B------:R-:W-:Y:S01]  /*1ce80*/  MOV R3, 0x181f ;  /* 0x0000181f00037802 */ /* 0x000fe20000000f00 */
[----:B------:R-:W-:Y:S01]  /*1ce90*/  IMAD.MOV.U32 R243, RZ, RZ, -0x1 ;  /* 0xfffffffffff37424 */ /* 0x000fe200078e00ff */
[----:B------:R-:W-:-:S02]  /*1cea0*/  MOV R2, 0x1cec0 ;  /* 0x0001cec000027802 */ /* 0x000fc40000000f00 */
[----:B------:R-:W-:Y:S05]  /*1ceb0*/  CALL.REL.NOINC `($__internal_11_$__cuda_sm70_shflsync_idx_p) ;  /* 0x0000fc9000007944 */ /* 0x000fea0003c00000 */
[----:B------:R-:W-:Y:S01]  /*1cec0*/  MOV R2, R244 ;  /* 0x000000f400027202 */ /* 0x000fe20000000f00 */
[----:B------:R-:W-:Y:S05]  /*1ced0*/  BRA `(.L_x_3591) ;  /* 0xfffea44000007947 */ /* 0x000fea000383ffff */
.L_x_3414:
[----:B------:R-:W-:Y:S01]  /*1cee0*/  IMAD.MOV.U32 R241, RZ, RZ, R12 ;  /* 0x000000fffff17224 */ /* 0x000fe200078e000c */
[----:B--2---:R-:W-:Y:S01]  /*1cef0*/  MOV R3, 0x181f ;  /* 0x0000181f00037802 */ /* 0x004fe20000000f00 */
[----:B------:R-:W-:Y:S01]  /*1cf00*/  IMAD.MOV.U32 R242, RZ, RZ, 0x2 ;  /* 0x00000002fff27424 */ /* 0x000fe200078e00ff */
[----:B------:R-:W-:-:S02]  /*1cf10*/  MOV R243, 0xffffffff ;  /* 0xffffffff00f37802 */ /* 0x000fc40000000f00 */
[----:B------:R-:W-:Y:S02]  /*1cf20*/  MOV R2, 0x1cf40 ;  /* 0x0001cf4000027802 */ /* 0x000fe40000000f00 */
[----:B-1-3-5:R-:W-:Y:S05]  /*1cf30*/  CALL.REL.NOINC `($__internal_11_$__cuda_sm70_shflsync_idx_p) ;  /* 0x0000fc1000007944 */ /* 0x02afea0003c00000 */
[----:B------:R-:W-:Y:S01]  /*1cf40*/  MOV R4, R244 ;  /* 0x000000f400047202 */ /* 0x000fe20000000f00 */
[----:B------:R-:W-:Y:S05]  /*1cf50*/  BRA `(.L_x_3592) ;  /* 0xfffea4f000007947 */ /* 0x000fea000383ffff */
.L_x_3415:
[----:B------:R-:W-:Y:S01]  /*1cf60*/  IMAD.MOV.U32 R241, RZ, RZ, R14 ;  /* 0x000000fffff17224 */ /* 0x000fe200078e000e */
[----:B--2---:R-:W-:Y:S01]  /*1cf70*/  MOV R3, 0x181f ;  /* 0x0000181f00037802 */ /* 0x004fe20000000f00 */
[----:B------:R-:W-:Y:S01]  /*1cf80*/  IMAD.MOV.U32 R242, RZ, RZ, 0x2 ;  /* 0x00000002fff27424 */ /* 0x000fe200078e00ff */
[----:B------:R-:W-:Y:S02]  /*1cf90*/  MOV R243, 0xffffffff ;  /* 0xffffffff00f37802 */ /* 0x000fe40000000f00 */
[----:B------:R-:W-:Y:S02]  /*1cfa0*/  MOV R2, 0x1cfc0 ;  /* 0x0001cfc000027802 */ /* 0x000fe40000000f00 */
[----:B-1-345:R-:W-:Y:S05]  /*1cfb0*/  CALL.REL.NOINC `($__internal_11_$__cuda_sm70_shflsync_idx_p) ;  /* 0x0000fb9000007944 */ /* 0x03afea0003c00000 */
[----:B------:R-:W-:Y:S01]  /*1cfc0*/  MOV R2, R244 ;  /* 0x000000f400027202 */ /* 0x000fe20000000f00 */
[----:B------:R-:W-:Y:S05]  /*1cfd0*/  BRA `(.L_x_3593) ;  /* 0xfffea49000007947 */ /* 0x000fea000383ffff */
.L_x_3418:
[----:B------:R-:W-:Y:S01]  /*1cfe0*/  IMAD.MOV.U32 R241, RZ, RZ, R12 ;  /* 0x000000fffff17224 */ /* 0x000fe200078e000c */
[----:B-1----:R-:W-:Y:S01]  /*1cff0*/  MOV R3, 0x181f ;  /* 0x0000181f00037802 */ /* 0x002fe20000000f00 */
[----:B------:R-:W-:Y:S01]  /*1d000*/  IMAD.MOV.U32 R242, RZ, RZ, 0x3 ;  /* 0x00000003fff27424 */ /* 0x000fe200078e00ff */
[----:B------:R-:W-:-:S02]  /*1d010*/  MOV R243, 0xffffffff ;  /* 0xffffffff00f37802 */ /* 0x000fc40000000f00 */
[----:B---3--:R-:W-:Y:S02]  /*1d020*/  MOV R2, 0x1d040 ;  /* 0x0001d04000027802 */ /* 0x008fe40000000f00 */
[----:B--2-45:R-:W-:Y:S05]  /*1d030*/  CALL.REL.NOINC `($__internal_11_$__cuda_sm70_shflsync_idx_p) ;  /* 0x0000fb1000007944 */ /* 0x034fea0003c00000 */
[----:B------:R-:W-:Y:S01]  /*1d040*/  IMAD.MOV.U32 R4, RZ, RZ, R244 ;  /* 0x000000ffff047224 */ /* 0x000fe200078e00f4 */
[----:B------:R-:W-:Y:S01]  /*1d050*/  MOV R241, R14 ;  /* 0x0000000e00f17202 */ /* 0x000fe20000000f00 */
[----:B------:R-:W-:Y:S01]  /*1d060*/  IMAD.MOV.U32 R242, RZ, RZ, 0x3 ;  /* 0x00000003fff27424 */ /* 0x000fe200078e00ff */
[----:B------:R-:W-:Y:S01]  /*1d070*/  MOV R3, 0x181f ;  /* 0x0000181f00037802 */ /* 0x000fe20000000f00 */
[----:B------:R-:W-:Y:S01]  /*1d080*/  IMAD.MOV.U32 R243, RZ, RZ, -0x1 ;  /* 0xfffffffffff37424 */ /* 0x000fe200078e00ff */
[----:B------:R-:W-:Y:S02]  /*1d090*/  MOV R2, 0x1d0b0 ;  /* 0x0001d0b000027802 */ /* 0x000fe40000000f00 */
[----:B------:R-:W-:Y:S05]  /*1d0a0*/  CALL.REL.NOINC `($__internal_11_$__cuda_sm70_shflsync_idx_p) ;  /* 0x0000faa000007944 */ /* 0x000fea0003c00000 */
[----:B------:R-:W-:Y:S01]  /*1d0b0*/  MOV R2, R244 ;  /* 0x000000f400027202 */ /* 0x000fe20000000f00 */
[----:B------:R-:W-:Y:S05]  /*1d0c0*/  BRA `(.L_x_3594) ;  /* 0xfffea4e000007947 */ /* 0x000fea000383ffff */
.L_x_3421:
[----:B------:R-:W-:Y:S01]  /*1d0d0*/  IMAD.MOV.U32 R241, RZ, RZ, R12 ;  /* 0x000000fffff17224 */ /* 0x000fe200078e000c */
[----:B--2---:R-:W-:Y:S01]  /*1d0e0*/  MOV R3, 0x181f ;  /* 0x0000181f00037802 */ /* 0x004fe20000000f00 */
[----:B------:R-:W-:Y:S01]  /*1d0f0*/  IMAD.MOV.U32 R242, RZ, RZ, 0x4 ;  /* 0x00000004fff27424 */ /* 0x000fe200078e00ff */
[----:B------:R-:W-:Y:S02]  /*1d100*/  MOV R243, 0xffffffff ;  /* 0xffffffff00f37802 */ /* 0x000fe40000000f00 */
[----:B---3--:R-:W-:-:S02]  /*1d110*/  MOV R2, 0x1d130 ;  /* 0x0001d13000027802 */ /* 0x008fc40000000f00 */
[----:B-1--45:R-:W-:Y:S05]  /*1d120*/  CALL.REL.NOINC `($__internal_11_$__cuda_sm70_shflsync_idx_p) ;  /* 0x0000fa2000007944 */ /* 0x032fea0003c00000 */
[----:B------:R-:W-:Y:S01]  /*1d130*/  MOV R4, R244 ;  /* 0x000000f400047202 */ /* 0x000fe20000000f00 */
[----:B------:R-:W-:Y:S05]  /*1d140*/  BRA `(.L_x_3595) ;  /* 0xfffea59000007947 */ /* 0x000fea000383ffff */
.L_x_3422:
[----:B------:R-:W-:Y:S01]  /*1d150*/  IMAD.MOV.U32 R241, RZ, RZ, R14 ;  /* 0x000000fffff17224 */ /* 0x000fe200078e000e */
[----:B--2---:R-:W-:Y:S01]  /*1d160*/  MOV R3, 0x181f ;  /* 0x0000181f00037802 */ /* 0x004fe20000000f00 */
[----:B------:R-:W-:Y:S01]  /*1d170*/  IMAD.MOV.U32 R242, RZ, RZ, 0x4 ;  /* 0x00000004fff27424 */ /* 0x000fe200078e00ff */
[----:B------:R-:W-:-:S02]  /*1d180*/  MOV R243, 0xffffffff ;  /* 0xffffffff00f37802 */ /* 0x000fc40000000f00 */
[----:B---3--:R-:W-:Y:S02]  /*1d190*/  MOV R2, 0x1d1b0 ;  /* 0x0001d1b000027802 */ /* 0x008fe40000000f00 */
[----:B-1--45:R-:W-:Y:S05]  /*1d1a0*/  CALL.REL.NOINC `($__internal_11_$__cuda_sm70_shflsync_idx_p) ;  /* 0x0000f9a000007944 */ /* 0x032fea0003c00000 */
[----:B------:R-:W-:Y:S01]  /*1d1b0*/  MOV R2, R244 ;  /* 0x000000f400027202 */ /* 0x000fe20000000f00 */
[----:B------:R-:W-:Y:S05]  /*1d1c0*/  BRA `(.L_x_3596) ;  /* 0xfffea53000007947 */ /* 0x000fea000383ffff */
.L_x_3425:
[----:B------:R-:W-:Y:S01]  /*1d1d0*/  IMAD.MOV.U32 R241, RZ, RZ, R12 ;  /* 0x000000fffff17224 */ /* 0x000fe200078e000c */
[----:B---3--:R-:W-:Y:S01]  /*1d1e0*/  MOV R3, 0x181f ;  /* 0x0000181f00037802 */ /* 0x008fe20000000f00 */
[----:B------:R-:W-:Y:S01]  /*1d1f0*/  IMAD.MOV.U32 R242, RZ, RZ, 0x5 ;  /* 0x00000005fff27424 */ /* 0x000fe200078e00ff */
[----:B------:R-:W-:Y:S02]  /*1d200*/  MOV R243, 0xffffffff ;  /* 0xffffffff00f37802 */ /* 0x000fe40000000f00 */
[----:B------:R-:W-:Y:S02]  /*1d210*/  MOV R2, 0x1d230 ;  /* 0x0001d23000027802 */ /* 0x000fe40000000f00 */
[----:B-12-45:R-:W-:Y:S05]  /*1d220*/  CALL.REL.NOINC `($__internal_11_$__cuda_sm70_shflsync_idx_p) ;  /* 0x0000f92000007944 */ /* 0x036fea0003c00000 */
        /* <DEDUP_REMOVED lines=9> */
.L_x_3428:
        /* <DEDUP_REMOVED lines=8> */
.L_x_3429:
[----:B------:R-:W-:Y:S01]  /*1d340*/  IMAD.MOV.U32 R241, RZ, RZ, R14 ;  /* 0x000000fffff17224 */ /* 0x000fe200078e000e */
[----:B--2---:R-:W-:Y:S01]  /*1d350*/  MOV R3, 0x181f ;  /* 0x0000181f00037802 */ /* 0x004fe20000000f00 */
[----:B------:R-:W-:Y:S01]  /*1d360*/  IMAD.MOV.U32 R242, RZ, RZ, 0x6 ;  /* 0x00000006fff27424 */ /* 0x000fe200078e00ff */
[----:B------:R-:W-:Y:S02]  /*1d370*/  MOV R243, 0xffffffff ;  /* 0xffffffff00f37802 */ /* 0x000fe40000000f00 */
[----:B---3--:R-:W-:Y:S02]  /*1d380*/  MOV R2, 0x1d3a0 ;  /* 0x0001d3a000027802 */ /* 0x008fe40000000f00 */
[----:B-1--45:R-:W-:Y:S05]  /*1d390*/  CALL.REL.NOINC `($__internal_11_$__cuda_sm70_shflsync_idx_p) ;  /* 0x0000f7b000007944 */ /* 0x032fea0003c00000 */
[----:B------:R-:W-:Y:S01]  /*1d3a0*/  MOV R2, R244 ;  /* 0x000000f400027202 */ /* 0x000fe20000000f00 */
[----:B------:R-:W-:Y:S05]  /*1d3b0*/  BRA `(.L_x_3599) ;  /* 0xfffea5d000007947 */ /* 0x000fea000383ffff */
.L_x_3432:
[----:B------:R-:W-:Y:S01]  /*1d3c0*/  IMAD.MOV.U32 R241, RZ, RZ, R12 ;  /* 0x000000fffff17224 */ /* 0x000fe200078e000c */
[----:B---3--:R-:W-:Y:S01]  /*1d3d0*/  MOV R3, 0x181f ;  /* 0x0000181f00037802 */ /* 0x008fe20000000f00 */
[----:B------:R-:W-:Y:S01]  /*1d3e0*/  IMAD.MOV.U32 R242, RZ, RZ, 0x7 ;  /* 0x00000007fff27424 */ /* 0x000fe200078e00ff */
[----:B------:R-:W-:-:S02]  /*1d3f0*/  MOV R243, 0xffffffff ;  /* 0xffffffff00f37802 */ /* 0x000fc40000000f00 */
[----:B------:R-:W-:Y:S02]  /*1d400*/  MOV R2, 0x1d420 ;  /* 0x0001d42000027802 */ /* 0x000fe40000000f00 */
[----:B-12-45:R-:W-:Y:S05]  /*1d410*/  CALL.REL.NOINC `($__internal_11_$__cuda_sm70_shflsync_idx_p) ;  /* 0x0000f73000007944 */ /* 0x036fea0003c00000 */
        /* <DEDUP_REMOVED lines=9> */
.L_x_3434:
[----:B-1--4-:R-:W-:Y:S01]  /*1d4b0*/  IMAD.MOV.U32 R241, RZ, RZ, R4 ;  /* 0x000000fffff17224 */ /* 0x012fe200078e0004 */
[----:B------:R-:W-:Y:S01]  /*1d4c0*/  MOV R3, 0x181f ;  /* 0x0000181f00037802 */ /* 0x000fe20000000f00 */
[----:B------:R-:W-:Y:S01]  /*1d4d0*/  IMAD.MOV.U32 R242, RZ, RZ, RZ ;  /* 0x000000fffff27224 */ /* 0x000fe200078e00ff */
[----:B------:R-:W-:Y:S02]  /*1d4e0*/  MOV R243, 0xffffffff ;  /* 0xffffffff00f37802 */ /* 0x000fe40000000f00 */
[----:B------:R-:W-:-:S02]  /*1d4f0*/  MOV R2, 0x1d510 ;  /* 0x0001d51000027802 */ /* 0x000fc40000000f00 */
[----:B---3-5:R-:W-:Y:S05]  /*1d500*/  CALL.REL.NOINC `($__internal_11_$__cuda_sm70_shflsync_idx_p) ;  /* 0x0000f64000007944 */ /* 0x028fea0003c00000 */
[----:B------:R-:W-:Y:S01]  /*1d510*/  IMAD.MOV.U32 R0, RZ, RZ, R244 ;  /* 0x000000ffff007224 */ /* 0x000fe200078e00f4 */
[----:B------:R-:W-:Y:S01]  /*1d520*/  MOV R241, R7 ;  /* 0x0000000700f17202 */ /* 0x000fe20000000f00 */
[----:B------:R-:W-:Y:S01]  /*1d530*/  IMAD.MOV.U32 R242, RZ, RZ, RZ ;  /* 0x000000fffff27224 */ /* 0x000fe200078e00ff */
[----:B------:R-:W-:Y:S01]  /*1d540*/  MOV R3, 0x181f ;  /* 0x0000181f00037802 */ /* 0x000fe20000000f00 */
[----:B------:R-:W-:Y:S01]  /*1d550*/  IMAD.MOV.U32 R243, RZ, RZ, -0x1 ;  /* 0xfffffffffff37424 */ /* 0x000fe200078e00ff */
[----:B------:R-:W-:-:S02]  /*1d560*/  MOV R2, 0x1d580 ;  /* 0x0001d58000027802 */ /* 0x000fc40000000f00 */
[----:B------:R-:W-:Y:S05]  /*1d570*/  CALL.REL.NOINC `($__internal_11_$__cuda_sm70_shflsync_idx_p) ;  /* 0x0000f5d000007944 */ /* 0x000fea0003c00000 */
[----:B------:R-:W2:Y:S04]  /*1d580*/  LDL R11, [R1+0x80] ;  /* 0x00008000010b7983 */ /* 0x000ea80000100800 */
[----:B------:R-:W3:Y:S04]  /*1d590*/  LDL R2, [R1+0xcc] ;  /* 0x0000cc0001027983 */ /* 0x000ee80000100800 */
[----:B------:R-:W4:Y:S01]  /*1d5a0*/  LDL R35, [R1+0xd8] ;  /* 0x0000d80001237983 */ /* 0x000f220000100800 */
[----:B------:R-:W-:-:S02]  /*1d5b0*/  IMAD.SHL.U32 R238, R238, 0x2, RZ ;  /* 0x00000002eeee7824 */ /* 0x000fc400078e00ff */
[----:B------:R-:W-:Y:S02]  /*1d5c0*/  IMAD.MOV.U32 R241, RZ, RZ, R4 ;  /* 0x000000fffff17224 */ /* 0x000fe400078e0004 */
[----:B------:R-:W-:Y:S01]  /*1d5d0*/  IMAD.MOV.U32 R242, RZ, RZ, 0x1 ;  /* 0x00000001fff27424 */ /* 0x000fe200078e00ff */
[----:B------:R-:W-:Y:S01]  /*1d5e0*/  IADD3 R239, R238, 0x2080, RZ ;  /* 0x00002080eeef7810 */ /* 0x000fe20007ffe0ff */
[----:B------:R-:W-:Y:S02]  /*1d5f0*/  IMAD.MOV.U32 R243, RZ, RZ, -0x1 ;  /* 0xfffffffffff37424 */ /* 0x000fe400078e00ff */
[----:B--2---:R-:W-:-:S04]  /*1d600*/  IMAD.WIDE R32, R11, 0x2, RZ ;  /* 0x000000020b207825 */ /* 0x004fc800078e02ff */
[----:B---3--:R-:W-:Y:S01]  /*1d610*/  IMAD.WIDE R2, R2, 0x2, RZ ;  /* 0x0000000202027825 */ /* 0x008fe200078e02ff */
[-C--:B------:R-:W-:Y:S02]  /*1d620*/  IADD3 R30, P3, R32, R244.reuse, RZ ;  /* 0x000000f4201e7210 */ /* 0x080fe40007f7e0ff */
[----:B------:R-:W-:Y:S02]  /*1d630*/  ISETP.GE.AND P1, PT, R11, c[0x0][0x1d4], PT ;  /* 0x000075000b007a0c */ /* 0x000fe40003f26270 */
[----:B------:R-:W-:Y:S02]  /*1d640*/  IADD3 R28, P2, R2, R244, RZ ;  /* 0x000000f4021c7210 */ /* 0x000fe40007f5e0ff */
[----:B----4-:R-:W-:Y:S01]  /*1d650*/  ISETP.GE.AND P0, PT, R35, c[0x0][0x1d4], PT ;  /* 0x0000750023007a0c */ /* 0x010fe20003f06270 */
[----:B------:R-:W-:Y:S01]  /*1d660*/  IMAD.X R31, R0, 0x1, R33, P3 ;  /* 0x00000001001f7824 */ /* 0x000fe200018e0621 */
[----:B------:R-:W-:Y:S01]  /*1d670*/  ISETP.LT.OR P3, PT, R116, 0x1, P1 ;  /* 0x000000017400780c */ /* 0x000fe20000f61670 */
[----:B------:R-:W-:Y:S01]  /*1d680*/  IMAD.X R29, R0, 0x1, R3, P2 ;  /* 0x00000001001d7824 */ /* 0x000fe200010e0603 */
[----:B------:R-:W-:-:S02]  /*1d690*/  ISETP.LT.OR P2, PT, R116, 0x1, P0 ;  /* 0x000000017400780c */ /* 0x000fc40000741670 */
[----:B------:R-:W-:Y:S02]  /*1d6a0*/  SHF.R.S32.HI R35, RZ, 0x1f, R11 ;  /* 0x0000001fff237819 */ /* 0x000fe4000001140b */
[----:B------:R-:W-:-:S05]  /*1d6b0*/  MOV R34, R11 ;  /* 0x0000000b00227202 */ /* 0x000fca0000000f00 */
[----:B------:R1:W-:Y:S04]  /*1d6c0*/  STL.64 [R1+0xa8], R34 ;  /* 0x0000a82201007387 */ /* 0x0003e80000100a00 */
[----:B------:R-:W-:Y:S01]  /*1d6d0*/  @!PT LDS RZ, [RZ] ;  /* 0x00000000fffff984 */ /* 0x000fe20000000800 */
[----:B------:R-:W-:Y:S01]  /*1d6e0*/  @!PT LDS RZ, [RZ] ;  /* 0x00000000fffff984 */ /* 0x000fe20000000800 */
[----:B------:R-:W-:Y:S01]  /*1d6f0*/  @!PT LDS RZ, [RZ] ;  /* 0x00000000fffff984 */ /* 0x000fe20000000800 */
[----:B------:R1:W-:Y:S04]  /*1d700*/  LDGSTS.E.BYPASS.LTC128B.128 [R238+0x2080], [R30.64], !P3 ;  /* 0x020800001eee7fae */ /* 0x0003e8000d901d46 */
[----:B------:R1:W-:Y:S01]  /*1d710*/  LDGSTS.E.BYPASS.LTC128B.128 [R238+0x3880], [R28.64], !P2 ;  /* 0x038800001cee7fae */ /* 0x0003e2000d101d46 */
[----:B------:R-:W-:Y:S01]  /*1d720*/  IMAD.MOV.U32 R62, RZ, RZ, R2 ;  /* 0x000000ffff3e7224 */ /* 0x000fe200078e0002 */
[----:B------:R-:W-:Y:S01]  /*1d730*/  MOV R61, R3 ;  /* 0x00000003003d7202 */ /* 0x000fe20000000f00 */
[----:B------:R-:W-:Y:S01]  /*1d740*/  IMAD.MOV.U32 R63, RZ, RZ, R33 ;  /* 0x000000ffff3f7224 */ /* 0x000fe200078e0021 */
[----:B------:R-:W-:-:S02]  /*1d750*/  MOV R60, R32 ;  /* 0x00000020003c7202 */ /* 0x000fc40000000f00 */
[----:B------:R-:W-:Y:S02]  /*1d760*/  MOV R3, 0x181f ;  /* 0x0000181f00037802 */ /* 0x000fe40000000f00 */
[----:B------:R-:W-:Y:S02]  /*1d770*/  MOV R2, 0x1d790 ;  /* 0x0001d79000027802 */ /* 0x000fe40000000f00 */
[----:B-1----:R-:W-:Y:S05]  /*1d780*/  CALL.REL.NOINC `($__internal_11_$__cuda_sm70_shflsync_idx_p) ;  /* 0x0000f3c000007944 */ /* 0x002fea0003c00000 */
[----:B------:R-:W-:Y:S01]  /*1d790*/  IMAD.MOV.U32 R0, RZ, RZ, R244 ;  /* 0x000000ffff007224 */ /* 0x000fe200078e00f4 */
[----:B------:R-:W-:Y:S01]  /*1d7a0*/  MOV R241, R7 ;  /* 0x0000000700f17202 */ /* 0x000fe20000000f00 */
[----:B------:R-:W-:Y:S01]  /*1d7b0*/  IMAD.MOV.U32 R242, RZ, RZ, 0x1 ;  /* 0x00000001fff27424 */ /* 0x000fe200078e00ff */
[----:B------:R-:W-:Y:S01]  /*1d7c0*/  MOV R3, 0x181f ;  /* 0x0000181f00037802 */ /* 0x000fe20000000f00 */
[----:B------:R-:W-:Y:S01]  /*1d7d0*/  IMAD.MOV.U32 R243, RZ, RZ, -0x1 ;  /* 0xfffffffffff37424 */ /* 0x000fe200078e00ff */
[----:B------:R-:W-:Y:S02]  /*1d7e0*/  MOV R2, 0x1d800 ;  /* 0x0001d80000027802 */ /* 0x000fe40000000f00 */
[----:B------:R-:W-:Y:S05]  /*1d7f0*/  CALL.REL.NOINC `($__internal_11_$__cuda_sm70_shflsync_idx_p) ;  /* 0x0000f35000007944 */ /* 0x000fea0003c00000 */
[C---:B------:R-:W-:Y:S01]  /*1d800*/  IADD3 R28, P3, R244.reuse, R60, RZ ;  /* 0x0000003cf41c7210 */ /* 0x040fe20007f7e0ff */
[----:B------:R-:W-:Y:S01]  /*1d810*/  IMAD.MOV.U32 R241, RZ, RZ, R4 ;  /* 0x000000fffff17224 */ /* 0x000fe200078e0004 */
[----:B------:R-:W-:Y:S02]  /*1d820*/  IADD3 R2, P2, R244, R62, RZ ;  /* 0x0000003ef4027210 */ /* 0x000fe40007f5e0ff */
[----:B------:R-:W-:Y:S01]  /*1d830*/  MOV R242, 0x2 ;  /* 0x0000000200f27802 */ /* 0x000fe20000000f00 */
[----:B------:R-:W-:Y:S01]  /*1d840*/  IMAD.X R29, R0, 0x1, R63, P3 ;  /* 0x00000001001d7824 */ /* 0x000fe200018e063f */
[----:B------:R-:W-:Y:S01]  /*1d850*/  ISETP.LT.OR P3, PT, R116, 0x11, P1 ;  /* 0x000000117400780c */ /* 0x000fe20000f61670 */
[----:B------:R-:W-:Y:S01]  /*1d860*/  IMAD.X R3, R0, 0x1, R61, P2 ;  /* 0x0000000100037824 */ /* 0x000fe200010e063d */
[----:B------:R-:W-:-:S02]  /*1d870*/  ISETP.LT.OR P2, PT, R116, 0x11, P0 ;  /* 0x000000117400780c */ /* 0x000fc40000741670 */
[----:B------:R-:W-:-:S09]  /*1d880*/  MOV R243, 0xffffffff ;  /* 0xffffffff00f37802 */ /* 0x000fd20000000f00 */
[----:B------:R-:W-:Y:S01]  /*1d890*/  @!PT LDS RZ, [RZ] ;  /* 0x00000000fffff984 */ /* 0x000fe20000000800 */
[----:B------:R-:W-:Y:S01]  /*1d8a0*/  @!PT LDS RZ, [RZ] ;  /* 0x00000000fffff984 */ /* 0x000fe20000000800 */
[----:B------:R-:W-:Y:S01]  /*1d8b0*/  @!PT LDS RZ, [RZ] ;  /* 0x00000000fffff984 */ /* 0x000fe20000000800 */
[----:B------:R1:W-:Y:S04]  /*1d8c0*/  LDGSTS.E.BYPASS.LTC128B.128 [R238+0x2880], [R28.64], !P3 ;  /* 0x028800001cee7fae */ /* 0x0003e8000d901d46 */
[----:B------:R2:W-:Y:S02]  /*1d8d0*/  LDGSTS.E.BYPASS.LTC128B.128 [R238+0x4080], [R2.64], !P2 ;  /* 0x0408000002ee7fae */ /* 0x0005e4000d101d46 */
[----:B--2---:R-:W-:Y:S01]  /*1d8e0*/  IMAD.MOV.U32 R3, RZ, RZ, 0x181f ;  /* 0x0000181fff037424 */ /* 0x004fe200078e00ff */
[----:B------:R-:W-:Y:S02]  /*1d8f0*/  MOV R2, 0x1d910 ;  /* 0x0001d91000027802 */ /* 0x000fe40000000f00 */
[----:B-1----:R-:W-:Y:S05]  /*1d900*/  CALL.REL.NOINC `($__internal_11_$__cuda_sm70_shflsync_idx_p) ;  /* 0x0000f24000007944 */ /* 0x002fea0003c00000 */
        /* <DEDUP_REMOVED lines=9> */
.L_x_3437:
[----:B------:R-:W-:Y:S01]  /*1d9a0*/  IMAD.MOV.U32 R241, RZ, RZ, R4 ;  /* 0x000000fffff17224 */ /* 0x000fe200078e0004 */
[----:B------:R-:W-:Y:S01]  /*1d9b0*/  MOV R3, 0x181f ;  /* 0x0000181f00037802 */ /* 0x000fe20000000f00 */
[----:B------:R-:W-:Y:S01]  /*1d9c0*/  IMAD.MOV.U32 R242, RZ, RZ, RZ ;  /* 0x000000fffff27224 */ /* 0x000fe200078e00ff */
[----:B------:R-:W-:-:S02]  /*1d9d0*/  MOV R243, 0xffffffff ;  /* 0xffffffff00f37802 */ /* 0x000fc40000000f00 */
[----:B------:R-:W-:Y:S02]  /*1d9e0*/  MOV R2, 0x1da00 ;  /* 0x0001da0000027802 */ /* 0x000fe40000000f00 */
[----:B-----5:R-:W-:Y:S05]  /*1d9f0*/  CALL.REL.NOINC `($__internal_11_$__cuda_sm70_shflsync_idx_p) ;  /* 0x0000f15000007944 */ /* 0x020fea0003c00000 */
[----:B------:R-:W-:Y:S01]  /*1da00*/  MOV R13, R244 ;  /* 0x000000f4000d7202 */ /* 0x000fe20000000f00 */
[----:B------:R-:W-:Y:S05]  /*1da10*/  BRA `(.L_x_3602) ;  /* 0xfffebdb000007947 */ /* 0x000fea000383ffff */
.L_x_3438:
[----:B------:R-:W-:Y:S01]  /*1da20*/  IMAD.MOV.U32 R241, RZ, RZ, R18 ;  /* 0x000000fffff17224 */ /* 0x000fe200078e0012 */
[----:B------:R-:W-:Y:S01]  /*1da30*/  MOV R3, 0x181f ;  /* 0x0000181f00037802 */ /* 0x000fe20000000f00 */
[----:B------:R-:W-:Y:S01]  /*1da40*/  IMAD.MOV.U32 R242, RZ, RZ, RZ ;  /* 0x000000fffff27224 */ /* 0x000fe200078e00ff */
[----:B------:R-:W-:Y:S02]  /*1da50*/  MOV R243, 0xffffffff ;  /* 0xffffffff00f37802 */ /* 0x000fe40000000f00 */
[----:B------:R-:W-:Y:S02]  /*1da60*/  MOV R2, 0x1da80 ;  /* 0x0001da8000027802 */ /* 0x000fe40000000f00 */
[----:B-12--5:R-:W-:Y:S05]  /*1da70*/  CALL.REL.NOINC `($__internal_11_$__cuda_sm70_shflsync_idx_p) ;  /* 0x0000f0d000007944 */ /* 0x026fea0003c00000 */
[----:B------:R-:W2:Y:S04]  /*1da80*/  LDL.64 R16, [R1+0xa8] ;  /* 0x0000a80001107983 */ /* 0x000ea80000100a00 */
[----:B------:R-:W3:Y:S04]  /*1da90*/  LDL R7, [R1+0xd4] ;  /* 0x0000d40001077983 */ /* 0x000ee80000100800 */
[----:B------:R-:W3:Y:S04]  /*1daa0*/  LDL R3, [R1+0xcc] ;  /* 0x0000cc0001037983 */ /* 0x000ee80000100800 */
[----:B------:R-:W4:Y:S04]  /*1dab0*/  LDL R2, [R1+0x80] ;  /* 0x0000800001027983 */ /* 0x000f280000100800 */
[----:B------:R-:W4:Y:S01]  /*1dac0*/  LDL R0, [R1+0xd8] ;  /* 0x0000d80001007983 */ /* 0x000f220000100800 */
[C---:B--2---:R-:W-:Y:S01]  /*1dad0*/  IMAD.SHL.U32 R6, R16.reuse, 0x2, RZ ;  /* 0x0000000210067824 */ /* 0x044fe200078e00ff */
[----:B------:R-:W-:-:S04]  /*1dae0*/  SHF.L.U64.HI R15, R16, 0x1, R17 ;  /* 0x00000001100f7819 */ /* 0x000fc80000010211 */
[----:B------:R-:W-:Y:S02]  /*1daf0*/  IADD3 R20, P1, R244, R6, RZ ;  /* 0x00000006f4147210 */ /* 0x000fe40007f3e0ff */
[C---:B---3--:R-:W-:Y:S01]  /*1db00*/  SHF.L.U64.HI R16, R3.reuse, 0x1, R7 ;  /* 0x0000000103107819 */ /* 0x048fe20000010207 */
[----:B------:R-:W-:Y:S01]  /*1db10*/  IMAD.SHL.U32 R14, R3, 0x2, RZ ;  /* 0x00000002030e7824 */ /* 0x000fe200078e00ff */
[----:B------:R1:W5:Y:S01]  /*1db20*/  LDL R7, [R1+0x94] ;  /* 0x0000940001077983 */ /* 0x0003620000100800 */
[C---:B------:R-:W-:Y:S01]  /*1db30*/  IMAD.X R21, R13.reuse, 0x1, R15, P1 ;  /* 0x000000010d157824 */ /* 0x040fe200008e060f */
[----:B----4-:R-:W-:Y:S02]  /*1db40*/  ISETP.GE.AND P2, PT, R2, c[0x0][0x1d4], PT ;  /* 0x0000750002007a0c */ /* 0x010fe40003f46270 */
[----:B------:R-:W-:Y:S02]  /*1db50*/  IADD3 R2, P0, R244, R14, RZ ;  /* 0x0000000ef4027210 */ /* 0x000fe40007f1e0ff */
[----:B------:R-:W-:Y:S01]  /*1db60*/  ISETP.GE.AND P3, PT, R0, c[0x0][0x1d4], PT ;  /* 0x0000750000007a0c */ /* 0x000fe20003f66270 */
[----:B------:R-:W-:Y:S01]  /*1db70*/  IMAD.MOV.U32 R241, RZ, RZ, R4 ;  /* 0x000000fffff17224 */ /* 0x000fe200078e0004 */
[----:B------:R-:W-:Y:S01]  /*1db80*/  SEL R11, RZ, 0x10, P2 ;  /* 0x00000010ff0b7807 */ /* 0x000fe20001000000 */
[----:B------:R-:W-:-:S02]  /*1db90*/  IMAD.X R3, R13, 0x1, R16, P0 ;  /* 0x000000010d037824 */ /* 0x000fc400000e0610 */
[----:B------:R-:W-:Y:S02]  /*1dba0*/  IMAD.MOV.U32 R242, RZ, RZ, 0x1 ;  /* 0x00000001fff27424 */ /* 0x000fe400078e00ff */
[----:B------:R-:W-:Y:S02]  /*1dbb0*/  IMAD.MOV.U32 R243, RZ, RZ, -0x1 ;  /* 0xfffffffffff37424 */ /* 0x000fe400078e00ff */
[----:B------:R-:W-:Y:S01]  /*1dbc0*/  @!PT LDS RZ, [RZ] ;  /* 0x00000000fffff984 */ /* 0x000fe20000000800 */
[----:B------:R-:W-:Y:S01]  /*1dbd0*/  @!PT LDS RZ, [RZ] ;  /* 0x00000000fffff984 */ /* 0x000fe20000000800 */
[----:B------:R-:W-:Y:S01]  /*1dbe0*/  @!PT LDS RZ, [RZ] ;  /* 0x00000000fffff984 */ /* 0x000fe20000000800 */
[----:B------:R1:W-:Y:S04]  /*1dbf0*/  LDGSTS.E.BYPASS.LTC128B.128 [R238+0x5080], [R20.64], !P2 ;  /* 0x0508000014ee7fae */ /* 0x0003e8000d101d46 */
[----:B------:R2:W-:Y:S02]  /*1dc00*/  LDGSTS.E.BYPASS.LTC128B.128 [R238+0x6880], [R2.64], !P3 ;  /* 0x0688000002ee7fae */ /* 0x0005e4000d901d46 */
[----:B--2---:R-:W-:Y:S01]  /*1dc10*/  IMAD.MOV.U32 R3, RZ, RZ, 0x181f ;  /* 0x0000181fff037424 */ /* 0x004fe200078e00ff */
[----:B------:R-:W-:-:S02]  /*1dc20*/  MOV R2, 0x1dc40 ;  /* 0x0001dc4000027802 */ /* 0x000fc40000000f00 */
[----:B-1---5:R-:W-:Y:S05]  /*1dc30*/  CALL.REL.NOINC `($__internal_11_$__cuda_sm70_shflsync_idx_p) ;  /* 0x0000ef1000007944 */ /* 0x022fea0003c00000 */
[----:B------:R-:W-:Y:S01]  /*1dc40*/  IMAD.MOV.U32 R0, RZ, RZ, R244 ;  /* 0x000000ffff007224 */ /* 0x000fe200078e00f4 */
[----:B------:R-:W-:Y:S01]  /*1dc50*/  MOV R241, R18 ;  /* 0x0000001200f17202 */ /* 0x000fe20000000f00 */
[----:B------:R-:W-:Y:S01]  /*1dc60*/  IMAD.MOV.U32 R242, RZ, RZ, 0x1 ;  /* 0x00000001fff27424 */ /* 0x000fe200078e00ff */
[----:B------:R-:W-:Y:S01]  /*1dc70*/  MOV R3, 0x181f ;  /* 0x0000181f00037802 */ /* 0x000fe20000000f00 */
[----:B------:R-:W-:Y:S01]  /*1dc80*/  IMAD.MOV.U32 R243, RZ, RZ, -0x1 ;  /* 0xfffffffffff37424 */ /* 0x000fe200078e00ff */
[----:B------:R-:W-:-:S02]  /*1dc90*/  MOV R2, 0x1dcb0 ;  /* 0x0001dcb000027802 */ /* 0x000fc40000000f00 */
[----:B------:R-:W-:Y:S05]  /*1dca0*/  CALL.REL.NOINC `($__internal_11_$__cuda_sm70_shflsync_idx_p) ;  /* 0x0000eea000007944 */ /* 0x000fea0003c00000 */
[----:B------:R-:W-:Y:S01]  /*1dcb0*/  IADD3 R12, -R11, 0x10, RZ ;  /* 0x000000100b0c7810 */ /* 0x000fe20007ffe1ff */
[----:B------:R-:W-:Y:S01]  /*1dcc0*/  IMAD.MOV.U32 R241, RZ, RZ, R4 ;  /* 0x000000fffff17224 */ /* 0x000fe200078e0004 */
[----:B------:R-:W-:Y:S01]  /*1dcd0*/  IADD3 R2, -R7, 0x10, RZ ;  /* 0x0000001007027810 */ /* 0x000fe20007ffe1ff */
[----:B------:R-:W-:Y:S01]  /*1dce0*/  IMAD.MOV.U32 R242, RZ, RZ, 0x2 ;  /* 0x00000002fff27424 */ /* 0x000fe200078e00ff */
[----:B------:R-:W-:Y:S01]  /*1dcf0*/  LOP3.LUT R12, R12, 0xf, RZ, 0xc0, !PT ;  /* 0x0000000f0c0c7812 */ /* 0x000fe200078ec0ff */
[----:B------:R-:W-:Y:S01]  /*1dd00*/  IMAD.MOV.U32 R243, RZ, RZ, -0x1 ;  /* 0xfffffffffff37424 */ /* 0x000fe200078e00ff */
[----:B------:R-:W-:-:S02]  /*1dd10*/  ISETP.NE.U32.AND P3, PT, R11, RZ, PT ;  /* 0x000000ff0b00720c */ /* 0x000fc40003f65070 */
        /* <DEDUP_REMOVED lines=23> */
.L_x_3439:
[----:B------:R-:W-:Y:S01]  /*1de90*/  IMAD.MOV.U32 R241, RZ, RZ, R11 ;  /* 0x000000fffff17224 */ /* 0x000fe200078e000b */
[----:B------:R-:W-:Y:S01]  /*1dea0*/  MOV R3, 0x1c1f ;  /* 0x00001c1f00037802 */ /* 0x000fe20000000f00 */
[----:B------:R-:W-:Y:S01]  /*1deb0*/  IMAD.MOV.U32 R242, RZ, RZ, RZ ;  /* 0x000000fffff27224 */ /* 0x000fe200078e00ff */
[----:B------:R-:W-:-:S02]  /*1dec0*/  MOV R243, 0xffffffff ;  /* 0xffffffff00f37802 */ /* 0x000fc40000000f00 */
[----:B------:R-:W-:Y:S02]  /*1ded0*/  MOV R2, 0x1def0 ;  /* 0x0001def000027802 */ /* 0x000fe40000000f00 */
[----:B------:R-:W-:Y:S05]  /*1dee0*/  CALL.REL.NOINC `($__internal_11_$__cuda_sm70_shflsync_idx_p) ;  /* 0x0000ec6000007944 */ /* 0x000fea0003c00000 */
[----:B------:R-:W-:Y:S01]  /*1def0*/  MOV R2, R244 ;  /* 0x000000f400027202 */ /* 0x000fe20000000f00 */
[----:B------:R-:W-:Y:S05]  /*1df00*/  BRA `(.L_x_3604) ;  /* 0xfffebf1000007947 */ /* 0x000fea000383ffff */
.L_x_3444:
[----:B------:R-:W-:Y:S01]  /*1df10*/  IMAD.MOV.U32 R241, RZ, RZ, R11 ;  /* 0x000000fffff17224 */ /* 0x000fe200078e000b */
[----:B------:R-:W-:Y:S01]  /*1df20*/  MOV R3, 0x1c1f ;  /* 0x00001c1f00037802 */ /* 0x000fe20000000f00 */
[----:B------:R-:W-:Y:S01]  /*1df30*/  IMAD.MOV.U32 R242, RZ, RZ, 0x1 ;  /* 0x00000001fff27424 */ /* 0x000fe200078e00ff */
[----:B------:R-:W-:Y:S02]  /*1df40*/  MOV R243, 0xffffffff ;  /* 0xffffffff00f37802 */ /* 0x000fe40000000f00 */
[----:B------:R-:W-:Y:S02]  /*1df50*/  MOV R2, 0x1df70 ;  /* 0x0001df7000027802 */ /* 0x000fe40000000f00 */
[----:B-1----:R-:W-:Y:S05]  /*1df60*/  CALL.REL.NOINC `($__internal_11_$__cuda_sm70_shflsync_idx_p) ;  /* 0x0000ebe000007944 */ /* 0x002fea0003c00000 */
[----:B------:R-:W-:Y:S01]  /*1df70*/  MOV R2, R244 ;  /* 0x000000f400027202 */ /* 0x000fe20000000f00 */
[----:B------:R-:W-:Y:S05]  /*1df80*/  BRA `(.L_x_3605) ;  /* 0xfffec06000007947 */ /* 0x000fea000383ffff */
.L_x_3449:
[----:B------:R-:W-:Y:S01]  /*1df90*/  IMAD.MOV.U32 R241, RZ, RZ, R11 ;  /* 0x000000fffff17224 */ /* 0x000fe200078e000b */
[----:B------:R-:W-:Y:S01]  /*1dfa0*/  MOV R3, 0x1c1f ;  /* 0x00001c1f00037802 */ /* 0x000fe20000000f00 */
[----:B------:R-:W-:Y:S01]  /*1dfb0*/  IMAD.MOV.U32 R242, RZ, RZ, 0x2 ;  /* 0x00000002fff27424 */ /* 0x000fe200078e00ff */
[----:B------:R-:W-:-:S02]  /*1dfc0*/  MOV R243, 0xffffffff ;  /* 0xffffffff00f37802 */ /* 0x000fc40000000f00 */
[----:B------:R-:W-:Y:S02]  /*1dfd0*/  MOV R2, 0x1dff0 ;  /* 0x0001dff000027802 */ /* 0x000fe40000000f00 */
[----:B-12---:R-:W-:Y:S05]  /*1dfe0*/  CALL.REL.NOINC `($__internal_11_$__cuda_sm70_shflsync_idx_p) ;  /* 0x0000eb6000007944 */ /* 0x006fea0003c00000 */
[----:B------:R-:W-:Y:S01]  /*1dff0*/  MOV R3, R244 ;  /* 0x000000f400037202 */ /* 0x000fe20000000f00 */
[----:B------:R-:W-:Y:S05]  /*1e000*/  BRA `(.L_x_3606) ;  /* 0xfffec56000007947 */ /* 0x000fea000383ffff */
.L_x_3454:
[----:B------:R-:W-:Y:S01]  /*1e010*/  IMAD.MOV.U32 R241, RZ, RZ, R11 ;  /* 0x000000fffff17224 */ /* 0x000fe200078e000b */
[----:B------:R-:W-:Y:S01]  /*1e020*/  MOV R3, 0x1c1f ;  /* 0x00001c1f00037802 */ /* 0x000fe20000000f00 */
[----:B------:R-:W-:Y:S01]  /*1e030*/  IMAD.MOV.U32 R242, RZ, RZ, 0x3 ;  /* 0x00000003fff27424 */ /* 0x000fe200078e00ff */
[----:B------:R-:W-:Y:S02]  /*1e040*/  MOV R243, 0xffffffff ;  /* 0xffffffff00f37802 */ /* 0x000fe40000000f00 */
[----:B------:R-:W-:Y:S02]  /*1e050*/  MOV R2, 0x1e070 ;  /* 0x0001e07000027802 */ /* 0x000fe40000000f00 */
[----:B-123--:R-:W-:Y:S05]  /*1e060*/  CALL.REL.NOINC `($__internal_11_$__cuda_sm70_shflsync_idx_p) ;  /* 0x0000eae000007944 */ /* 0x00efea0003c00000 */
[----:B------:R-:W-:Y:S01]  /*1e070*/  MOV R3, R244 ;  /* 0x000000f400037202 */ /* 0x000fe20000000f00 */
[----:B------:R-:W-:Y:S05]  /*1e080*/  BRA `(.L_x_3607) ;  /* 0xfffecbf000007947 */ /* 0x000fea000383ffff */
.L_x_3459:
[----:B------:R-:W-:Y:S01]  /*1e090*/  IMAD.MOV.U32 R4, RZ, RZ, R0 ;  /* 0x000000ffff047224 */ /* 0x000fe200078e0000 */
[----:B------:R-:W-:Y:S02]  /*1e0a0*/  MOV R3, 0x2 ;  /* 0x0000000200037802 */ /* 0x000fe40000000f00 */
[----:B------:R-:W-:-:S02]  /*1e0b0*/  MOV R2, 0x1e0d0 ;  /* 0x0001e0d000027802 */ /* 0x000fc40000000f00 */
[----:B------:R-:W-:Y:S05]  /*1e0c0*/  CALL.REL.NOINC `($__internal_10_$__cuda_sm70_shflsync_bfly_p) ;  /* 0x0000ea2000007944 */ /* 0x000fea0003c00000 */
[----:B------:R-:W-:Y:S01]  /*1e0d0*/  MOV R155, R158 ;  /* 0x0000009e009b7202 */ /* 0x000fe20000000f00 */
[----:B------:R-:W-:Y:S05]  /*1e0e0*/  BRA `(.L_x_3608) ;  /* 0xfffed2b000007947 */ /* 0x000fea000383ffff */
.L_x_3460:
[----:B------:R-:W-:Y:S01]  /*1e0f0*/  IMAD.MOV.U32 R4, RZ, RZ, R155 ;  /* 0x000000ffff047224 */ /* 0x000fe200078e009b */
[----:B------:R-:W-:-:S02]  /*1e100*/  MOV R3, 0x1 ;  /* 0x0000000100037802 */ /* 0x000fc40000000f00 */
[----:B------:R-:W-:Y:S02]  /*1e110*/  MOV R2, 0x1e130 ;  /* 0x0001e13000027802 */ /* 0x000fe40000000f00 */
[----:B-1----:R-:W-:Y:S05]  /*1e120*/  CALL.REL.NOINC `($__internal_10_$__cuda_sm70_shflsync_bfly_p) ;  /* 0x0000e9c000007944 */ /* 0x002fea0003c00000 */
[----:B------:R-:W-:Y:S01]  /*1e130*/  FMNMX.FTZ R155, R155, R158, !PT ;  /* 0x0000009e9b9b7209 */ /* 0x000fe20007810000 */
[----:B------:R-:W-:Y:S01]  /*1e140*/  IMAD.MOV.U32 R4, RZ, RZ, R156 ;  /* 0x000000ffff047224 */ /* 0x000fe200078e009c */
[----:B------:R-:W-:Y:S01]  /*1e150*/  MOV R2, 0x1e180 ;  /* 0x0001e18000027802 */ /* 0x000fe20000000f00 */
[----:B------:R-:W-:Y:S02]  /*1e160*/  IMAD.MOV.U32 R3, RZ, RZ, 0x2 ;  /* 0x00000002ff037424 */ /* 0x000fe400078e00ff */
[----:B------:R-:W-:Y:S05]  /*1e170*/  CALL.REL.NOINC `($__internal_10_$__cuda_sm70_shflsync_bfly_p) ;  /* 0x0000e97000007944 */ /* 0x000fea0003c00000 */
[----:B------:R-:W-:Y:S01]  /*1e180*/  FMNMX.FTZ R156, R156, R158, !PT ;  /* 0x0000009e9c9c7209 */ /* 0x000fe20007810000 */
[----:B------:R-:W-:Y:S01]  /*1e190*/  IMAD.MOV.U32 R3, RZ, RZ, 0x1 ;  /* 0x00000001ff037424 */ /* 0x000fe200078e00ff */
[----:B------:R-:W-:-:S03]  /*1e1a0*/  MOV R2, 0x1e1d0 ;  /* 0x0001e1d000027802 */ /* 0x000fc60000000f00 */
[----:B------:R-:W-:Y:S02]  /*1e1b0*/  IMAD.MOV.U32 R4, RZ, RZ, R156 ;  /* 0x000000ffff047224 */ /* 0x000fe400078e009c */
[----:B------:R-:W-:Y:S05]  /*1e1c0*/  CALL.REL.NOINC `($__internal_10_$__cuda_sm70_shflsync_bfly_p) ;  /* 0x0000e92000007944 */ /* 0x000fea0003c00000 */
        /* <DEDUP_REMOVED lines=20> */
[----:B------:R-:W-:Y:S01]  /*1e310*/  MOV R7, R158 ;  /* 0x0000009e00077202 */ /* 0x000fe20000000f00 */
[----:B------:R-:W-:Y:S05]  /*1e320*/  BRA `(.L_x_3609) ;  /* 0xfffed16000007947 */ /* 0x000fea000383ffff */
.L_x_3468:
[----:B------:R-:W-:Y:S01]  /*1e330*/  MOV R3, 0x181f ;  /* 0x0000181f00037802 */ /* 0x000fe20000000f00 */
[----:B------:R-:W-:Y:S01]  /*1e340*/  IMAD.MOV.U32 R241, RZ, RZ, R0 ;  /* 0x000000fffff17224 */ /* 0x000fe200078e0000 */
[----:B------:R-:W-:Y:S01]  /*1e350*/  MOV R243, 0xffffffff ;  /* 0xffffffff00f37802 */ /* 0x000fe20000000f00 */
[----:B------:R-:W-:Y:S01]  /*1e360*/  IMAD.MOV.U32 R242, RZ, RZ, RZ ;  /* 0x000000fffff27224 */ /* 0x000fe200078e00ff */
[----:B------:R-:W-:Y:S02]  /*1e370*/  MOV R2, 0x1e390 ;  /* 0x0001e39000027802 */ /* 0x000fe40000000f00 */
[----:B------:R-:W-:Y:S05]  /*1e380*/  CALL.REL.NOINC `($__internal_11_$__cuda_sm70_shflsync_idx_p) ;  /* 0x0000e7c000007944 */ /* 0x000fea0003c00000 */
[----:B------:R-:W-:Y:S01]  /*1e390*/  MOV R6, R244 ;  /* 0x000000f400067202 */ /* 0x000fe20000000f00 */
[----:B------:R-:W-:-:S05]  /*1e3a0*/  BRA `(.L_x_3610) ;  /* 0xfffee9a000007947 */ /* 0x000fca000383ffff */
.L_x_3469:
[----:B------:R-:W-:Y:S01]  /*1e3b0*/  MOV R3, 0x181f ;  /* 0x0000181f00037802 */ /* 0x000fe20000000f00 */
[----:B------:R-:W-:Y:S01]  /*1e3c0*/  IMAD.MOV.U32 R241, RZ, RZ, R4 ;  /* 0x000000fffff17224 */ /* 0x000fe200078e0004 */
[----:B------:R-:W-:Y:S01]  /*1e3d0*/  MOV R243, 0xffffffff ;  /* 0xffffffff00f37802 */ /* 0x000fe20000000f00 */
[----:B------:R-:W-:Y:S01]  /*1e3e0*/  IMAD.MOV.U32 R242, RZ, RZ, RZ ;  /* 0x000000fffff27224 */ /* 0x000fe200078e00ff */
[----:B------:R-:W-:Y:S02]  /*1e3f0*/  MOV R2, 0x1e410 ;  /* 0x0001e41000027802 */ /* 0x000fe40000000f00 */
[----:B-12---:R-:W-:Y:S05]  /*1e400*/  CALL.REL.NOINC `($__internal_11_$__cuda_sm70_shflsync_idx_p) ;  /* 0x0000e74000007944 */ /* 0x006fea0003c00000 */
[----:B------:R-:W2:Y:S01]  /*1e410*/  LDL R2, [R1+0xd8] ;  /* 0x0000d80001027983 */ /* 0x000ea20000100800 */
[----:B------:R-:W-:Y:S01]  /*1e420*/  IADD3 R8, P0, R244, R233, RZ ;  /* 0x000000e9f4087210 */ /* 0x000fe20007f1e0ff */
[----:B------:R-:W-:Y:S01]  /*1e430*/  IMAD.MOV.U32 R241, RZ, RZ, R0 ;  /* 0x000000fffff17224 */ /* 0x000fe200078e0000 */
[----:B------:R-:W-:Y:S01]  /*1e440*/  MOV R242, 0x1 ;  /* 0x0000000100f27802 */ /* 0x000fe20000000f00 */
[----:B------:R-:W3:Y:S01]  /*1e450*/  LDL R3, [R1+0x80] ;  /* 0x0000800001037983 */ /* 0x000ee20000100800 */
[----:B------:R-:W-:Y:S01]  /*1e460*/  MOV R243, 0xffffffff ;  /* 0xffffffff00f37802 */ /* 0x000fe20000000f00 */
[----:B------:R-:W-:Y:S01]  /*1e470*/  IMAD.X R9, R6, 0x1, R234, P0 ;  /* 0x0000000106097824 */ /* 0x000fe200000e06ea */
[----:B---3--:R-:W-:Y:S02]  /*1e480*/  ISETP.GE.AND P2, PT, R3, c[0x0][0x1d4], PT ;  /* 0x0000750003007a0c */ /* 0x008fe40003f46270 */
[----:B--2---:R-:W-:Y:S02]  /*1e490*/  ISETP.GE.AND P1, PT, R2, c[0x0][0x1d4], PT ;  /* 0x0000750002007a0c */ /* 0x004fe40003f26270 */
[----:B------:R-:W-:Y:S05]  /*1e4a0*/  IADD3 R2, P0, R244, R231, RZ ;  /* 0x000000e7f4027210 */ /* 0x000fea0007f1e0ff */
[----:B------:R-:W-:Y:S02]  /*1e4b0*/  IMAD.X R3, R6, 0x1, R232, P0 ;  /* 0x0000000106037824 */ /* 0x000fe400000e06e8 */
[----:B------:R1:W5:Y:S04]  /*1e4c0*/  LDL R6, [R1+0x94] ;  /* 0x0000940001067983 */ /* 0x0003680000100800 */
[----:B------:R-:W-:Y:S01]  /*1e4d0*/  @!PT LDS RZ, [RZ] ;  /* 0x00000000fffff984 */ /* 0x000fe20000000800 */
[----:B------:R-:W-:Y:S01]  /*1e4e0*/  @!PT LDS RZ, [RZ] ;  /* 0x00000000fffff984 */ /* 0x000fe20000000800 */
[----:B------:R-:W-:Y:S01]  /*1e4f0*/  @!PT LDS RZ, [RZ] ;  /* 0x00000000fffff984 */ /* 0x000fe20000000800 */
[----:B------:R1:W-:Y:S04]  /*1e500*/  LDGSTS.E.BYPASS.LTC128B.128 [R239], [R8.64], !P2 ;  /* 0x0000000008ef7fae */ /* 0x0003e8000d101d46 */
[----:B------:R2:W-:Y:S02]  /*1e510*/  LDGSTS.E.BYPASS.LTC128B.128 [R239+0x1800], [R2.64], !P1 ;  /* 0x0180000002ef7fae */ /* 0x0005e4000c901d46 */
[----:B--2---:R-:W-:Y:S01]  /*1e520*/  MOV R2, 0x1e550 ;  /* 0x0001e55000027802 */ /* 0x004fe20000000f00 */
[----:B------:R-:W-:Y:S02]  /*1e530*/  IMAD.MOV.U32 R3, RZ, RZ, 0x181f ;  /* 0x0000181fff037424 */ /* 0x000fe400078e00ff */
[----:B-1---5:R-:W-:Y:S05]  /*1e540*/  CALL.REL.NOINC `($__internal_11_$__cuda_sm70_shflsync_idx_p) ;  /* 0x0000e60000007944 */ /* 0x022fea0003c00000 */
[----:B------:R-:W-:Y:S01]  /*1e550*/  MOV R241, R4 ;  /* 0x0000000400f17202 */ /* 0x000fe20000000f00 */
[----:B------:R-:W-:Y:S01]  /*1e560*/  IMAD.MOV.U32 R8, RZ, RZ, R244 ;  /* 0x000000ffff087224 */ /* 0x000fe200078e00f4 */
[----:B------:R-:W-:Y:S01]  /*1e570*/  MOV R3, 0x181f ;  /* 0x0000181f00037802 */ /* 0x000fe20000000f00 */
[----:B------:R-:W-:Y:S01]  /*1e580*/  IMAD.MOV.U32 R242, RZ, RZ, 0x1 ;  /* 0x00000001fff27424 */ /* 0x000fe200078e00ff */
[----:B------:R-:W-:Y:S01]  /*1e590*/  MOV R2, 0x1e5c0 ;  /* 0x0001e5c000027802 */ /* 0x000fe20000000f00 */
[----:B------:R-:W-:Y:S02]  /*1e5a0*/  IMAD.MOV.U32 R243, RZ, RZ, -0x1 ;  /* 0xfffffffffff37424 */ /* 0x000fe400078e00ff */
[----:B------:R-:W-:Y:S05]  /*1e5b0*/  CALL.REL.NOINC `($__internal_11_$__cuda_sm70_shflsync_idx_p) ;  /* 0x0000e59000007944 */ /* 0x000fea0003c00000 */
[----:B------:R-:W2:Y:S01]  /*1e5c0*/  LDL R2, [R1+0x80] ;  /* 0x0000800001027983 */ /* 0x000ea20000100800 */
[----:B------:R-:W-:Y:S02]  /*1e5d0*/  IMAD.MOV.U32 R241, RZ, RZ, R0 ;  /* 0x000000fffff17224 */ /* 0x000fe400078e0000 */
[----:B------:R-:W-:Y:S02]  /*1e5e0*/  IMAD.MOV.U32 R242, RZ, RZ, 0x2 ;  /* 0x00000002fff27424 */ /* 0x000fe400078e00ff */
[----:B------:R-:W-:Y:S01]  /*1e5f0*/  IMAD.MOV.U32 R243, RZ, RZ, -0x1 ;  /* 0xfffffffffff37424 */ /* 0x000fe200078e00ff */
[----:B--2---:R-:W-:Y:S02]  /*1e600*/  ISETP.GE.AND P1, PT, R2, c[0x0][0x1d4], PT ;  /* 0x0000750002007a0c */ /* 0x004fe40003f26270 */
[----:B------:R-:W-:Y:S05]  /*1e610*/  IADD3 R2, P0, R244, R233, RZ ;  /* 0x000000e9f4027210 */ /* 0x000fea0007f1e0ff */
[----:B------:R-:W-:Y:S06]  /*1e620*/  IMAD.X R3, R8, 0x1, R234, P0 ;  /* 0x0000000108037824 */ /* 0x000fec00000e06ea */
[----:B------:R-:W-:Y:S01]  /*1e630*/  @!PT LDS RZ, [RZ] ;  /* 0x00000000fffff984 */ /* 0x000fe20000000800 */
[----:B------:R-:W-:Y:S01]  /*1e640*/  @!PT LDS RZ, [RZ] ;  /* 0x00000000fffff984 */ /* 0x000fe20000000800 */
[----:B------:R-:W-:Y:S01]  /*1e650*/  @!PT LDS RZ, [RZ] ;  /* 0x00000000fffff984 */ /* 0x000fe20000000800 */
[----:B------:R1:W-:Y:S02]  /*1e660*/  LDGSTS.E.BYPASS.LTC128B.128 [R239+0x800], [R2.64], !P1 ;  /* 0x0080000002ef7fae */ /* 0x0003e4000c901d46 */
[----:B-1----:R-:W-:Y:S04]  /*1e670*/  IADD3 R2, -R6, 0x10, RZ ;  /* 0x0000001006027810 */ /* 0x002fe80007ffe1ff */
[----:B------:R-:W-:Y:S04]  /*1e680*/  LOP3.LUT R2, R2, 0xf, RZ, 0xc0, !PT ;  /* 0x0000000f02027812 */ /* 0x000fe800078ec0ff */
[----:B------:R-:W-:Y:S04]  /*1e690*/  IADD3 R2, P1, P0, R2, R244, R231 ;  /* 0x000000f402027210 */ /* 0x000fe8000783e0e7 */
[----:B------:R-:W-:Y:S02]  /*1e6a0*/  IADD3.X R3, RZ, R8, R232, P1, P0 ;  /* 0x00000008ff037210 */ /* 0x000fe40000fe04e8 */
[----:B------:R-:W-:Y:S11]  /*1e6b0*/  ISETP.NE.U32.AND P0, PT, R6, RZ, PT ;  /* 0x000000ff0600720c */ /* 0x000ff60003f05070 */
[----:B------:R-:W-:Y:S02]  /*1e6c0*/  @!UPT UIADD3 URZ, URZ, URZ, URZ ;  /* 0x0000003f3f3ff290 */ /* 0x000fe4000fffe03f */
[----:B------:R1:W-:Y:S02]  /*1e6d0*/  LDGSTS.E.BYPASS.LTC128B.128.ZFILL [R239+0x2000], [R2.64], P0 ;  /* 0x0200000002ef7fae */ /* 0x0003e40008141d46 */
[----:B-1----:R-:W-:Y:S01]  /*1e6e0*/  MOV R2, 0x1e710 ;  /* 0x0001e71000027802 */ /* 0x002fe20000000f00 */
[----:B------:R-:W-:Y:S02]  /*1e6f0*/  IMAD.MOV.U32 R3, RZ, RZ, 0x181f ;  /* 0x0000181fff037424 */ /* 0x000fe400078e00ff */
[----:B------:R-:W-:Y:S05]  /*1e700*/  CALL.REL.NOINC `($__internal_11_$__cuda_sm70_shflsync_idx_p) ;  /* 0x0000e44000007944 */ /* 0x000fea0003c00000 */
[----:B------:R-:W-:Y:S01]  /*1e710*/  MOV R241, R4 ;  /* 0x0000000400f17202 */ /* 0x000fe20000000f00 */
[----:B------:R-:W-:Y:S01]  /*1e720*/  IMAD.MOV.U32 R0, RZ, RZ, R244 ;  /* 0x000000ffff007224 */ /* 0x000fe200078e00f4 */
[----:B------:R-:W-:Y:S01]  /*1e730*/  MOV R3, 0x181f ;  /* 0x0000181f00037802 */ /* 0x000fe20000000f00 */
[----:B------:R-:W-:Y:S01]  /*1e740*/  IMAD.MOV.U32 R242, RZ, RZ, 0x2 ;  /* 0x00000002fff27424 */ /* 0x000fe200078e00ff */
[----:B------:R-:W-:Y:S01]  /*1e750*/  MOV R2, 0x1e780 ;  /* 0x0001e78000027802 */ /* 0x000fe20000000f00 */
[----:B------:R-:W-:Y:S02]  /*1e760*/  IMAD.MOV.U32 R243, RZ, RZ, -0x1 ;  /* 0xfffffffffff37424 */ /* 0x000fe400078e00ff */
[----:B------:R-:W-:Y:S05]  /*1e770*/  CALL.REL.NOINC `($__internal_11_$__cuda_sm70_shflsync_idx_p) ;  /* 0x0000e3d000007944 */ /* 0x000fea0003c00000 */
[----:B------:R-:W-:Y:S01]  /*1e780*/  MOV R2, R244 ;  /* 0x000000f400027202 */ /* 0x000fe20000000f00 */
[----:B------:R-:W-:-:S05]  /*1e790*/  BRA `(.L_x_3611) ;  /* 0xfffee72000007947 */ /* 0x000fca000383ffff */
.L_x_3472:
        /* <DEDUP_REMOVED lines=8> */
.L_x_3473:
        /* <DEDUP_REMOVED lines=21> */
[----:B------:R1:W-:Y:S04]  /*1e970*/  LDGSTS.E.BYPASS.LTC128B.128 [R238+0x5080], [R152.64], !P2 ;  /* 0x0508000098ee7fae */ /* 0x0003e8000d101d46 */
        /* <DEDUP_REMOVED lines=41> */
.L_x_3474:
        /* <DEDUP_REMOVED lines=8> */
.L_x_3479:
[----:B------:R-:W-:Y:S01]  /*1ec90*/  MOV R3, 0x1c1f ;  /* 0x00001c1f00037802 */ /* 0x000fe20000000f00 */
[----:B------:R-:W-:Y:S01]  /*1eca0*/  IMAD.MOV.U32 R241, RZ, RZ, R158 ;  /* 0x000000fffff17224 */ /* 0x000fe200078e009e */
[----:B------:R-:W-:Y:S01]  /*1ecb0*/  MOV R243, 0xffffffff ;  /* 0xffffffff00f37802 */ /* 0x000fe20000000f00 */
[----:B------:R-:W-:Y:S01]  /*1ecc0*/  IMAD.MOV.U32 R242, RZ, RZ, 0x1 ;  /* 0x00000001fff27424 */ /* 0x000fe200078e00ff */
[----:B------:R-:W-:Y:S02]  /*1ecd0*/  MOV R2, 0x1ecf0 ;  /* 0x0001ecf000027802 */ /* 0x000fe40000000f00 */
[----:B-1----:R-:W-:Y:S05]  /*1ece0*/  CALL.REL.NOINC `($__internal_11_$__cuda_sm70_shflsync_idx_p) ;  /* 0x0000de6000007944 */ /* 0x002fea0003c00000 */
[----:B------:R-:W-:Y:S01]  /*1ecf0*/  MOV R2, R244 ;  /* 0x000000f400027202 */ /* 0x000fe20000000f00 */
[----:B------:R-:W-:-:S05]  /*1ed00*/  BRA `(.L_x_3615) ;  /* 0xfffef3b000007947 */ /* 0x000fca000383ffff */
.L_x_3484:
[----:B------:R-:W-:Y:S01]  /*1ed10*/  MOV R3, 0x1c1f ;  /* 0x00001c1f00037802 */ /* 0x000fe20000000f00 */
[----:B------:R-:W-:Y:S01]  /*1ed20*/  IMAD.MOV.U32 R241, RZ, RZ, R158 ;  /* 0x000000fffff17224 */ /* 0x000fe200078e009e */
[----:B------:R-:W-:Y:S01]  /*1ed30*/  MOV R243, 0xffffffff ;  /* 0xffffffff00f37802 */ /* 0x000fe20000000f00 */
[----:B------:R-:W-:Y:S01]  /*1ed40*/  IMAD.MOV.U32 R242, RZ, RZ, 0x2 ;  /* 0x00000002fff27424 */ /* 0x000fe200078e00ff */
[----:B------:R-:W-:Y:S02]  /*1ed50*/  MOV R2, 0x1ed70 ;  /* 0x0001ed7000027802 */ /* 0x000fe40000000f00 */
[----:B-12---:R-:W-:Y:S05]  /*1ed60*/  CALL.REL.NOINC `($__internal_11_$__cuda_sm70_shflsync_idx_p) ;  /* 0x0000dde000007944 */ /* 0x006fea0003c00000 */
[----:B------:R-:W-:Y:S01]  /*1ed70*/  MOV R154, R244 ;  /* 0x000000f4009a7202 */ /* 0x000fe20000000f00 */
[----:B------:R-:W-:-:S05]  /*1ed80*/  BRA `(.L_x_3616) ;  /* 0xfffef55000007947 */ /* 0x000fca000383ffff */
.L_x_3489:
[----:B------:R-:W-:Y:S01]  /*1ed90*/  MOV R3, 0x1c1f ;  /* 0x00001c1f00037802 */ /* 0x000fe20000000f00 */
[----:B------:R-:W-:Y:S01]  /*1eda0*/  IMAD.MOV.U32 R241, RZ, RZ, R158 ;  /* 0x000000fffff17224 */ /* 0x000fe200078e009e */
[----:B------:R-:W-:Y:S01]  /*1edb0*/  MOV R243, 0xffffffff ;  /* 0xffffffff00f37802 */ /* 0x000fe20000000f00 */
[----:B------:R-:W-:Y:S01]  /*1edc0*/  IMAD.MOV.U32 R242, RZ, RZ, 0x3 ;  /* 0x00000003fff27424 */ /* 0x000fe200078e00ff */
[----:B------:R-:W-:Y:S02]  /*1edd0*/  MOV R2, 0x1edf0 ;  /* 0x0001edf000027802 */ /* 0x000fe40000000f00 */
[----:B-123--:R-:W-:Y:S05]  /*1ede0*/  CALL.REL.NOINC `($__internal_11_$__cuda_sm70_shflsync_idx_p) ;  /* 0x0000dd6000007944 */ /* 0x00efea0003c00000 */
[----:B------:R-:W-:Y:S01]  /*1edf0*/  MOV R3, R244 ;  /* 0x000000f400037202 */ /* 0x000fe20000000f00 */
[----:B------:R-:W-:-:S05]  /*1ee00*/  BRA `(.L_x_3617) ;  /* 0xfffeff9000007947 */ /* 0x000fca000383ffff */
.L_x_3494:
[----:B------:R-:W-:Y:S02]  /*1ee10*/  MOV R3, 0x2 ;  /* 0x0000000200037802 */ /* 0x000fe40000000f00 */
[----:B------:R-:W-:Y:S02]  /*1ee20*/  MOV R2, 0x1ee40 ;  /* 0x0001ee4000027802 */ /* 0x000fe40000000f00 */
[----:B--234-:R-:W-:Y:S05]  /*1ee30*/  CALL.REL.NOINC `($__internal_10_$__cuda_sm70_shflsync_bfly_p) ;  /* 0x0000dcb000007944 */ /* 0x01cfea0003c00000 */
[----:B------:R-:W-:Y:S01]  /*1ee40*/  MOV R0, R158 ;  /* 0x0000009e00007202 */ /* 0x000fe20000000f00 */
[----:B------:R-:W-:-:S05]  /*1ee50*/  BRA `(.L_x_3618) ;  /* 0xffff070000007947 */ /* 0x000fca000383ffff */
.L_x_3495:
[----:B------:R-:W-:Y:S02]  /*1ee60*/  MOV R3, 0x1 ;  /* 0x0000000100037802 */ /* 0x000fe40000000f00 */
[----:B------:R-:W-:Y:S02]  /*1ee70*/  MOV R2, 0x1ee90 ;  /* 0x0001ee9000027802 */ /* 0x000fe40000000f00 */
[----:B---34-:R-:W-:Y:S05]  /*1ee80*/  CALL.REL.NOINC `($__internal_10_$__cuda_sm70_shflsync_bfly_p) ;  /* 0x0000dc6000007944 */ /* 0x018fea0003c00000 */
[----:B------:R-:W-:Y:S01]  /*1ee90*/  IMAD.MOV.U32 R3, RZ, RZ, 0x2 ;  /* 0x00000002ff037424 */ /* 0x000fe200078e00ff */
[----:B------:R-:W-:Y:S01]  /*1eea0*/  FMNMX.FTZ R154, R4, R158, !PT ;  /* 0x0000009e049a7209 */ /* 0x000fe20007810000 */
[----:B------:R-:W-:Y:S01]  /*1eeb0*/  IMAD.MOV.U32 R4, RZ, RZ, R153 ;  /* 0x000000ffff047224 */ /* 0x000fe200078e0099 */
[----:B------:R-:W-:Y:S02]  /*1eec0*/  MOV R2, 0x1eee0 ;  /* 0x0001eee000027802 */ /* 0x000fe40000000f00 */
[----:B------:R-:W-:Y:S05]  /*1eed0*/  CALL.REL.NOINC `($__internal_10_$__cuda_sm70_shflsync_bfly_p) ;  /* 0x0000dc1000007944 */ /* 0x000fea0003c00000 */
[----:B------:R-:W-:Y:S01]  /*1eee0*/  FMNMX.FTZ R4, R153, R158, !PT ;  /* 0x0000009e99047209 */ /* 0x000fe20007810000 */
[----:B------:R-:W-:Y:S01]  /*1eef0*/  IMAD.MOV.U32 R3, RZ, RZ, 0x1 ;  /* 0x00000001ff037424 */ /* 0x000fe200078e00ff */
[----:B------:R-:W-:Y:S02]  /*1ef00*/  MOV R2, 0x1ef20 ;  /* 0x0001ef2000027802 */ /* 0x000fe40000000f00 */
[----:B------:R-:W-:Y:S05]  /*1ef10*/  CALL.REL.NOINC `($__internal_10_$__cuda_sm70_shflsync_bfly_p) ;  /* 0x0000dbd000007944 */ /* 0x000fea0003c00000 */
        /* <DEDUP_REMOVED lines=14> */
[----:B------:R-:W-:Y:S01]  /*1f000*/  IMAD.MOV.U32 R3, RZ, RZ, 0x1 ;  /* 0x00000001ff037424 */ /* 0x000fe200078e00ff */
[----:B------:R-:W-:Y:S02]  /*1f010*/  FMNMX.FTZ R6, R6, R158, !PT ;  /* 0x0000009e06067209 */ /* 0x000fe40007810000 */
[----:B------:R-:W-:Y:S03]  /*1f020*/  MOV R2, 0x1f050 ;  /* 0x0001f05000027802 */ /* 0x000fe60000000f00 */
[----:B------:R-:W-:Y:S02]  /*1f030*/  IMAD.MOV.U32 R4, RZ, RZ, R6 ;  /* 0x000000ffff047224 */ /* 0x000fe400078e0006 */
[----:B------:R-:W-:Y:S05]  /*1f040*/  CALL.REL.NOINC `($__internal_10_$__cuda_sm70_shflsync_bfly_p) ;  /* 0x0000daa000007944 */ /* 0x000fea0003c00000 */
[----:B------:R-:W-:Y:S01]  /*1f050*/  MOV R3, R158 ;  /* 0x0000009e00037202 */ /* 0x000fe20000000f00 */
[----:B------:R-:W-:-:S05]  /*1f060*/  BRA `(.L_x_3619) ;  /* 0xffff05e000007947 */ /* 0x000fca000383ffff */
.L_x_3504:
        /* <DEDUP_REMOVED lines=8> */
.L_x_3505:
        /* <DEDUP_REMOVED lines=10> */
[----:B------:R1:W5:Y:S01]  /*1f190*/  LDL R8, [R1+0x94] ;  /* 0x0000940001087983 */ /* 0x0003620000100800 */
[----:B------:R-:W-:Y:S01]  /*1f1a0*/  MOV R243, 0xffffffff ;  /* 0xffffffff00f37802 */ /* 0x000fe20000000f00 */
[C---:B------:R-:W-:Y:S05]  /*1f1b0*/  IMAD.X R11, R9.reuse, 0x1, R215, P0 ;  /* 0x00000001090b7824 */ /* 0x040fea00000e06d7 */
[----:B------:R-:W-:Y:S01]  /*1f1c0*/  @!PT LDS RZ, [RZ] ;  /* 0x00000000fffff984 */ /* 0x000fe20000000800 */
[----:B------:R-:W-:Y:S01]  /*1f1d0*/  @!PT LDS RZ, [RZ] ;  /* 0x00000000fffff984 */ /* 0x000fe20000000800 */
[----:B------:R-:W-:Y:S01]  /*1f1e0*/  @!PT LDS RZ, [RZ] ;  /* 0x00000000fffff984 */ /* 0x000fe20000000800 */
[----:B------:R1:W-:Y:S01]  /*1f1f0*/  LDGSTS.E.BYPASS.LTC128B.128 [R239], [R10.64], !P3 ;  /* 0x000000000aef7fae */ /* 0x0003e2000d901d46 */
[----:B--2---:R-:W-:Y:S02]  /*1f200*/  ISETP.GE.AND P1, PT, R2, c[0x0][0x1d4], PT ;  /* 0x0000750002007a0c */ /* 0x004fe40003f26270 */
[----:B------:R-:W-:Y:S05]  /*1f210*/  IADD3 R2, P0, R244, R212, RZ ;  /* 0x000000d4f4027210 */ /* 0x000fea0007f1e0ff */
[----:B------:R-:W-:Y:S06]  /*1f220*/  IMAD.X R3, R9, 0x1, R213, P0 ;  /* 0x0000000109037824 */ /* 0x000fec00000e06d5 */
        /* <DEDUP_REMOVED lines=11> */
[----:B------:R-:W-:Y:S01]  /*1f2e0*/  IADD3 R2, P0, R244, R214, RZ ;  /* 0x000000d6f4027210 */ /* 0x000fe20007f1e0ff */
[----:B------:R-:W-:Y:S02]  /*1f2f0*/  IMAD.MOV.U32 R241, RZ, RZ, R4 ;  /* 0x000000fffff17224 */ /* 0x000fe400078e0004 */
[----:B------:R-:W-:Y:S02]  /*1f300*/  IMAD.MOV.U32 R242, RZ, RZ, 0x2 ;  /* 0x00000002fff27424 */ /* 0x000fe400078e00ff */
[----:B------:R-:W-:Y:S02]  /*1f310*/  IMAD.X R3, R9, 0x1, R215, P0 ;  /* 0x0000000109037824 */ /* 0x000fe400000e06d7 */
[----:B------:R-:W-:Y:S03]  /*1f320*/  IMAD.MOV.U32 R243, RZ, RZ, -0x1 ;  /* 0xfffffffffff37424 */ /* 0x000fe600078e00ff */
        /* <DEDUP_REMOVED lines=23> */
.L_x_3508:
        /* <DEDUP_REMOVED lines=8> */
.L_x_3509:
        /* <DEDUP_REMOVED lines=16> */
[----:B------:R1:W-:Y:S01]  /*1f620*/  LDGSTS.E.BYPASS.LTC128B.128 [R238+0x5080], [R156.64], !P3 ;  /* 0x050800009cee7fae */ /* 0x0003e2000d901d46 */
        /* <DEDUP_REMOVED lines=42> */
.L_x_3510:
[----:B------:R-:W-:Y:S02]  /*1f8d0*/  MOV R3, 0x2 ;  /* 0x0000000200037802 */ /* 0x000fe40000000f00 */
[----:B------:R-:W-:Y:S02]  /*1f8e0*/  MOV R2, 0x1f900 ;  /* 0x0001f90000027802 */ /* 0x000fe40000000f00 */
[----:B------:R-:W-:Y:S05]  /*1f8f0*/  CALL.REL.NOINC `($__internal_10_$__cuda_sm70_shflsync_bfly_p) ;  /* 0x0000d1f000007944 */ /* 0x000fea0003c00000 */
[----:B------:R-:W-:Y:S01]  /*1f900*/  MOV R155, R158 ;  /* 0x0000009e009b7202 */ /* 0x000fe20000000f00 */
[----:B------:R-:W-:-:S05]  /*1f910*/  BRA `(.L_x_3624) ;  /* 0xffff344000007947 */ /* 0x000fca000383ffff */
.L_x_3511:
[----:B------:R-:W-:Y:S01]  /*1f920*/  MOV R3, 0x1 ;  /* 0x0000000100037802 */ /* 0x000fe20000000f00 */
[----:B-1----:R-:W-:Y:S01]  /*1f930*/  IMAD.MOV.U32 R4, RZ, RZ, R155 ;  /* 0x000000ffff047224 */ /* 0x002fe200078e009b */
[----:B------:R-:W-:Y:S02]  /*1f940*/  MOV R2, 0x1f960 ;  /* 0x0001f96000027802 */ /* 0x000fe40000000f00 */
[----:B------:R-:W-:Y:S05]  /*1f950*/  CALL.REL.NOINC `($__internal_10_$__cuda_sm70_shflsync_bfly_p) ;  /* 0x0000d19000007944 */ /* 0x000fea0003c00000 */
[----:B------:R-:W-:Y:S01]  /*1f960*/  IMAD.MOV.U32 R4, RZ, RZ, R156 ;  /* 0x000000ffff047224 */ /* 0x000fe200078e009c */
[----:B------:R-:W-:Y:S01]  /*1f970*/  FMNMX.FTZ R155, R155, R158, !PT ;  /* 0x0000009e9b9b7209 */ /* 0x000fe20007810000 */
[----:B------:R-:W-:Y:S01]  /*1f980*/  IMAD.MOV.U32 R3, RZ, RZ, 0x2 ;  /* 0x00000002ff037424 */ /* 0x000fe200078e00ff */
        /* <DEDUP_REMOVED lines=24> */
[----:B------:R-:W-:Y:S01]  /*1fb10*/  MOV R2, R158 ;  /* 0x0000009e00027202 */ /* 0x000fe20000000f00 */
[----:B------:R-:W-:-:S05]  /*1fb20*/  BRA `(.L_x_3625) ;  /* 0xffff332000007947 */ /* 0x000fca000383ffff */
.L_x_3514:
[----:B------:R-:W-:Y:S01]  /*1fb30*/  MOV R3, 0x181f ;  /* 0x0000181f00037802 */ /* 0x000fe20000000f00 */
[----:B------:R-:W-:Y:S01]  /*1fb40*/  IMAD.MOV.U32 R241, RZ, RZ, R0 ;  /* 0x000000fffff17224 */ /* 0x000fe200078e0000 */
[----:B------:R-:W-:Y:S01]  /*1fb50*/  MOV R243, 0xffffffff ;  /* 0xffffffff00f37802 */ /* 0x000fe20000000f00 */
[----:B------:R-:W-:Y:S01]  /*1fb60*/  IMAD.MOV.U32 R242, RZ, RZ, RZ ;  /* 0x000000fffff27224 */ /* 0x000fe200078e00ff */
[----:B------:R-:W-:Y:S02]  /*1fb70*/  MOV R2, 0x1fb90 ;  /* 0x0001fb9000027802 */ /* 0x000fe40000000f00 */
[----:B-1234-:R-:W-:Y:S05]  /*1fb80*/  CALL.REL.NOINC `($__internal_11_$__cuda_sm70_shflsync_idx_p) ;  /* 0x0000cfc000007944 */ /* 0x01efea0003c00000 */
[----:B------:R-:W-:Y:S01]  /*1fb90*/  MOV R7, R244 ;  /* 0x000000f400077202 */ /* 0x000fe20000000f00 */
[----:B------:R-:W-:-:S05]  /*1fba0*/  BRA `(.L_x_3626) ;  /* 0xffff51d000007947 */ /* 0x000fca000383ffff */
.L_x_3517:
        /* <DEDUP_REMOVED lines=8> */
.L_x_3518:
        /* <DEDUP_REMOVED lines=16> */
[----:B------:R-:W-:Y:S06]  /*1fd30*/  IMAD.X R3, R7, 0x1, R214, P0 ;  /* 0x0000000107037824 */ /* 0x000fec00000e06d6 */
[----:B------:R-:W-:Y:S01]  /*1fd40*/  @!PT LDS RZ, [RZ] ;  /* 0x00000000fffff984 */ /* 0x000fe20000000800 */
[----:B------:R-:W-:Y:S01]  /*1fd50*/  @!PT LDS RZ, [RZ] ;  /* 0x00000000fffff984 */ /* 0x000fe20000000800 */
[----:B------:R-:W-:Y:S01]  /*1fd60*/  @!PT LDS RZ, [RZ] ;  /* 0x00000000fffff984 */ /* 0x000fe20000000800 */
[----:B------:R1:W-:Y:S04]  /*1fd70*/  LDGSTS.E.BYPASS.LTC128B.128 [R238+0x5080], [R156.64], !P2 ;  /* 0x050800009cee7fae */ /* 0x0003e8000d101d46 */
[----:B------:R2:W-:Y:S02]  /*1fd80*/  LDGSTS.E.BYPASS.LTC128B.128 [R238+0x6880], [R2.64], !P1 ;  /* 0x0688000002ee7fae */ /* 0x0005e4000c901d46 */
[----:B--2---:R-:W-:Y:S01]  /*1fd90*/  MOV R2, 0x1fdc0 ;  /* 0x0001fdc000027802 */ /* 0x004fe20000000f00 */
[----:B------:R-:W-:Y:S02]  /*1fda0*/  IMAD.MOV.U32 R3, RZ, RZ, 0x181f ;  /* 0x0000181fff037424 */ /* 0x000fe400078e00ff */
[----:B-1----:R-:W-:Y:S05]  /*1fdb0*/  CALL.REL.NOINC `($__internal_11_$__cuda_sm70_shflsync_idx_p) ;  /* 0x0000cd9000007944 */ /* 0x002fea0003c00000 */
        /* <DEDUP_REMOVED lines=35> */
.L_x_3519:
        /* <DEDUP_REMOVED lines=8> */
.L_x_3524:
        /* <DEDUP_REMOVED lines=8> */
.L_x_3529:
        /* <DEDUP_REMOVED lines=8> */
.L_x_3534:
        /* <DEDUP_REMOVED lines=8> */
.L_x_3539:
[----:B------:R-:W-:Y:S02]  /*201f0*/  MOV R3, 0x2 ;  /* 0x0000000200037802 */ /* 0x000fe40000000f00 */
[----:B------:R-:W-:Y:S02]  /*20200*/  MOV R2, 0x20220 ;  /* 0x0002022000027802 */ /* 0x000fe40000000f00 */
[----:B------:R-:W-:Y:S05]  /*20210*/  CALL.REL.NOINC `($__internal_10_$__cuda_sm70_shflsync_bfly_p) ;  /* 0x0000c8d000007944 */ /* 0x000fea0003c00000 */
[----:B------:R-:W-:Y:S01]  /*20220*/  MOV R155, R158 ;  /* 0x0000009e009b7202 */ /* 0x000fe20000000f00 */
[----:B------:R-:W-:-:S05]  /*20230*/  BRA `(.L_x_3633) ;  /* 0xffff72e000007947 */ /* 0x000fca000383ffff */
.L_x_3540:
        /* <DEDUP_REMOVED lines=33> */
.L_x_3542:
[----:B------:R2:W5:Y:S01]  /*20450*/  LDL R4, [R1+0x74] ;  /* 0x0000740001047983 */ /* 0x0005620000100800 */
[----:B-1----:R-:W-:-:S02]  /*20460*/  MOV R3, 0x2 ;  /* 0x0000000200037802 */ /* 0x002fc40000000f00 */
[----:B------:R-:W-:Y:S02]  /*20470*/  MOV R2, 0x20490 ;  /* 0x0002049000027802 */ /* 0x000fe40000000f00 */
[----:B--2--5:R-:W-:Y:S05]  /*20480*/  CALL.REL.NOINC `($__internal_10_$__cuda_sm70_shflsync_bfly_p) ;  /* 0x0000c66000007944 */ /* 0x024fea0003c00000 */
[----:B------:R-:W-:Y:S01]  /*20490*/  MOV R6, R158 ;  /* 0x0000009e00067202 */ /* 0x000fe20000000f00 */
[----:B------:R-:W-:Y:S05]  /*204a0*/  BRA `(.L_x_3635) ;  /* 0xffff908000007947 */ /* 0x000fea000383ffff */
.L_x_3543:
[----:B------:R-:W-:Y:S01]  /*204b0*/  IMAD.MOV.U32 R4, RZ, RZ, R6 ;  /* 0x000000ffff047224 */ /* 0x000fe200078e0006 */
[----:B-1----:R-:W-:Y:S02]  /*204c0*/  MOV R3, 0x1 ;  /* 0x0000000100037802 */ /* 0x002fe40000000f00 */
[----:B------:R-:W-:Y:S02]  /*204d0*/  MOV R2, 0x204f0 ;  /* 0x000204f000027802 */ /* 0x000fe40000000f00 */
[----:B------:R-:W-:Y:S05]  /*204e0*/  CALL.REL.NOINC `($__internal_10_$__cuda_sm70_shflsync_bfly_p) ;  /* 0x0000c60000007944 */ /* 0x000fea0003c00000 */
[----:B------:R1:W5:Y:S01]  /*204f0*/  LDL R4, [R1+0x78] ;  /* 0x0000780001047983 */ /* 0x0003620000100800 */
[----:B------:R-:W-:Y:S01]  /*20500*/  FADD.FTZ R6, R6, R158 ;  /* 0x0000009e06067221 */ /* 0x000fe20000010000 */
[----:B------:R-:W-:Y:S02]  /*20510*/  MOV R3, 0x2 ;  /* 0x0000000200037802 */ /* 0x000fe40000000f00 */
[----:B------:R-:W-:Y:S02]  /*20520*/  MOV R2, 0x20540 ;  /* 0x0002054000027802 */ /* 0x000fe40000000f00 */
[----:B-1---5:R-:W-:Y:S05]  /*20530*/  CALL.REL.NOINC `($__internal_10_$__cuda_sm70_shflsync_bfly_p) ;  /* 0x0000c5b000007944 */ /* 0x022fea0003c00000 */
[----:B------:R-:W2:Y:S01]  /*20540*/  LDL.LU R0, [R1+0x78] ;  /* 0x0000780001007983 */ /* 0x000ea20000300800 */
[----:B------:R-:W-:Y:S02]  /*20550*/  MOV R3, 0x1 ;  /* 0x0000000100037802 */ /* 0x000fe40000000f00 */
[----:B------:R-:W-:Y:S01]  /*20560*/  MOV R2, 0x205a0 ;  /* 0x000205a000027802 */ /* 0x000fe20000000f00 */
[----:B--2---:R-:W-:-:S05]  /*20570*/  FADD.FTZ R5, R0, R158 ;  /* 0x0000009e00057221 */ /* 0x004fca0000010000 */
[----:B------:R-:W-:Y:S02]  /*20580*/  MOV R4, R5 ;  /* 0x0000000500047202 */ /* 0x000fe40000000f00 */
        /* <DEDUP_REMOVED lines=23> */
[----:B------:R-:W-:Y:S05]  /*20700*/  BRA `(.L_x_3636) ;  /* 0xffff8f5000007947 */ /* 0x000fea000383ffff */
.L_x_3563:
        /* <DEDUP_REMOVED lines=8> */
.L_x_3564:
[----:B------:R-:W-:Y:S01]  /*20790*/  IMAD.MOV.U32 R241, RZ, RZ, R11 ;  /* 0x000000fffff17224 */ /* 0x000fe200078e000b */
[----:B------:R-:W-:Y:S01]  /*207a0*/  MOV R3, 0x181f ;  /* 0x0000181f00037802 */ /* 0x000fe20000000f00 */
[----:B------:R-:W-:Y:S01]  /*207b0*/  IMAD.MOV.U32 R242, RZ, RZ, RZ ;  /* 0x000000fffff27224 */ /* 0x000fe200078e00ff */
[----:B------:R-:W-:Y:S02]  /*207c0*/  MOV R243, 0xffffffff ;  /* 0xffffffff00f37802 */ /* 0x000fe40000000f00 */
[----:B------:R-:W-:-:S02]  /*207d0*/  MOV R2, 0x207f0 ;  /* 0x000207f000027802 */ /* 0x000fc40000000f00 */
[----:B-12--5:R-:W-:Y:S05]  /*207e0*/  CALL.REL.NOINC `($__internal_11_$__cuda_sm70_shflsync_idx_p) ;  /* 0x0000c36000007944 */ /* 0x026fea0003c00000 */
[----:B------:R-:W-:Y:S01]  /*207f0*/  MOV R2, R244 ;  /* 0x000000f400027202 */ /* 0x000fe20000000f00 */
[----:B------:R-:W-:Y:S05]  /*20800*/  BRA `(.L_x_3638) ;  /* 0xffffbbe000007947 */ /* 0x000fea000383ffff */
.L_x_3567:
[----:B------:R-:W-:Y:S01]  /*20810*/  IMAD.MOV.U32 R241, RZ, RZ, R9 ;  /* 0x000000fffff17224 */ /* 0x000fe200078e0009 */
[----:B--2---:R-:W-:Y:S01]  /*20820*/  MOV R3, 0x181f ;  /* 0x0000181f00037802 */ /* 0x004fe20000000f00 */
[----:B------:R-:W-:Y:S01]  /*20830*/  IMAD.MOV.U32 R242, RZ, RZ, 0x1 ;  /* 0x00000001fff27424 */ /* 0x000fe200078e00ff */
[----:B------:R-:W-:-:S02]  /*20840*/  MOV R243, 0xffffffff ;  /* 0xffffffff00f37802 */ /* 0x000fc40000000f00 */
[----:B----4-:R-:W-:Y:S02]  /*20850*/  MOV R2, 0x20870 ;  /* 0x0002087000027802 */ /* 0x010fe40000000f00 */
[----:B-1-3--:R-:W-:Y:S05]  /*20860*/  CALL.REL.NOINC `($__internal_11_$__cuda_sm70_shflsync_idx_p) ;  /* 0x0000c2e000007944 */ /* 0x00afea0003c00000 */
        /* <DEDUP_REMOVED lines=9> */
.L_x_3570:
[----:B------:R-:W-:Y:S01]  /*20900*/  IMAD.MOV.U32 R241, RZ, RZ, R9 ;  /* 0x000000fffff17224 */ /* 0x000fe200078e0009 */
[----:B--2---:R-:W-:Y:S01]  /*20910*/  MOV R3, 0x181f ;  /* 0x0000181f00037802 */ /* 0x004fe20000000f00 */
[----:B------:R-:W-:Y:S01]  /*20920*/  IMAD.MOV.U32 R242, RZ, RZ, 0x2 ;  /* 0x00000002fff27424 */ /* 0x000fe200078e00ff */
[----:B------:R-:W-:Y:S02]  /*20930*/  MOV R243, 0xffffffff ;  /* 0xffffffff00f37802 */ /* 0x000fe40000000f00 */
[----:B------:R-:W-:-:S02]  /*20940*/  MOV R2, 0x20960 ;  /* 0x0002096000027802 */ /* 0x000fc40000000f00 */
[----:B-1-3--:R-:W-:Y:S05]  /*20950*/  CALL.REL.NOINC `($__internal_11_$__cuda_sm70_shflsync_idx_p) ;  /* 0x0000c1f000007944 */ /* 0x00afea0003c00000 */
[----:B------:R-:W-:Y:S01]  /*20960*/  MOV R0, R244 ;  /* 0x000000f400007202 */ /* 0x000fe20000000f00 */
[----:B------:R-:W-:Y:S05]  /*20970*/  BRA `(.L_x_3640) ;  /* 0xffffbca000007947 */ /* 0x000fea000383ffff */
.L_x_3571:
[----:B------:R-:W-:Y:S01]  /*20980*/  IMAD.MOV.U32 R241, RZ, RZ, R11 ;  /* 0x000000fffff17224 */ /* 0x000fe200078e000b */
[----:B--2---:R-:W-:Y:S01]  /*20990*/  MOV R3, 0x181f ;  /* 0x0000181f00037802 */ /* 0x004fe20000000f00 */
[----:B------:R-:W-:Y:S01]  /*209a0*/  IMAD.MOV.U32 R242, RZ, RZ, 0x2 ;  /* 0x00000002fff27424 */ /* 0x000fe200078e00ff */
[----:B------:R-:W-:-:S02]  /*209b0*/  MOV R243, 0xffffffff ;  /* 0xffffffff00f37802 */ /* 0x000fc40000000f00 */
[----:B------:R-:W-:Y:S02]  /*209c0*/  MOV R2, 0x209e0 ;  /* 0x000209e000027802 */ /* 0x000fe40000000f00 */
[----:B-1-34-:R-:W-:Y:S05]  /*209d0*/  CALL.REL.NOINC `($__internal_11_$__cuda_sm70_shflsync_idx_p) ;  /* 0x0000c17000007944 */ /* 0x01afea0003c00000 */
[----:B------:R-:W-:Y:S01]  /*209e0*/  MOV R2, R244 ;  /* 0x000000f400027202 */ /* 0x000fe20000000f00 */
[----:B------:R-:W-:Y:S05]  /*209f0*/  BRA `(.L_x_3641) ;  /* 0xffffbc4000007947 */ /* 0x000fea000383ffff */
.L_x_3574:
[----:B------:R-:W-:Y:S01]  /*20a00*/  IMAD.MOV.U32 R241, RZ, RZ, R9 ;  /* 0x000000fffff17224 */ /* 0x000fe200078e0009 */
[----:B-1----:R-:W-:Y:S01]  /*20a10*/  MOV R3, 0x181f ;  /* 0x0000181f00037802 */ /* 0x002fe20000000f00 */
[----:B------:R-:W-:Y:S01]  /*20a20*/  IMAD.MOV.U32 R242, RZ, RZ, 0x3 ;  /* 0x00000003fff27424 */ /* 0x000fe200078e00ff */
[----:B------:R-:W-:Y:S02]  /*20a30*/  MOV R243, 0xffffffff ;  /* 0xffffffff00f37802 */ /* 0x000fe40000000f00 */
[----:B---3--:R-:W-:Y:S02]  /*20a40*/  MOV R2, 0x20a60 ;  /* 0x00020a6000027802 */ /* 0x008fe40000000f00 */
[----:B--2-4-:R-:W-:Y:S05]  /*20a50*/  CALL.REL.NOINC `($__internal_11_$__cuda_sm70_shflsync_idx_p) ;  /* 0x0000c0f000007944 */ /* 0x014fea0003c00000 */
        /* <DEDUP_REMOVED lines=9> */
.L_x_3577:
[----:B------:R-:W-:Y:S01]  /*20af0*/  IMAD.MOV.U32 R241, RZ, RZ, R9 ;  /* 0x000000fffff17224 */ /* 0x000fe200078e0009 */
[----:B--2---:R-:W-:Y:S01]  /*20b00*/  MOV R3, 0x181f ;  /* 0x0000181f00037802 */ /* 0x004fe20000000f00 */
[----:B------:R-:W-:Y:S01]  /*20b10*/  IMAD.MOV.U32 R242, RZ, RZ, 0x4 ;  /* 0x00000004fff27424 */ /* 0x000fe200078e00ff */
[----:B------:R-:W-:-:S02]  /*20b20*/  MOV R243, 0xffffffff ;  /* 0xffffffff00f37802 */ /* 0x000fc40000000f00 */
[----:B---3--:R-:W-:Y:S02]  /*20b30*/  MOV R2, 0x20b50 ;  /* 0x00020b5000027802 */ /* 0x008fe40000000f00 */
[----:B-1--4-:R-:W-:Y:S05]  /*20b40*/  CALL.REL.NOINC `($__internal_11_$__cuda_sm70_shflsync_idx_p) ;  /* 0x0000c00000007944 */ /* 0x012fea0003c00000 */
[----:B------:R-:W-:Y:S01]  /*20b50*/  MOV R0, R244 ;  /* 0x000000f400007202 */ /* 0x000fe20000000f00 */
[----:B------:R-:W-:Y:S05]  /*20b60*/  BRA `(.L_x_3643) ;  /* 0xffffbd0000007947 */ /* 0x000fea000383ffff */
.L_x_3578:
[----:B------:R-:W-:Y:S01]  /*20b70*/  IMAD.MOV.U32 R241, RZ, RZ, R11 ;  /* 0x000000fffff17224 */ /* 0x000fe200078e000b */
[----:B--2---:R-:W-:Y:S01]  /*20b80*/  MOV R3, 0x181f ;  /* 0x0000181f00037802 */ /* 0x004fe20000000f00 */
[----:B------:R-:W-:Y:S01]  /*20b90*/  IMAD.MOV.U32 R242, RZ, RZ, 0x4 ;  /* 0x00000004fff27424 */ /* 0x000fe200078e00ff */
[----:B------:R-:W-:Y:S02]  /*20ba0*/  MOV R243, 0xffffffff ;  /* 0xffffffff00f37802 */ /* 0x000fe40000000f00 */
[----:B---3--:R-:W-:Y:S02]  /*20bb0*/  MOV R2, 0x20bd0 ;  /* 0x00020bd000027802 */ /* 0x008fe40000000f00 */
[----:B-1--4-:R-:W-:Y:S05]  /*20bc0*/  CALL.REL.NOINC `($__internal_11_$__cuda_sm70_shflsync_idx_p) ;  /* 0x0000bf8000007944 */ /* 0x012fea0003c00000 */
[----:B------:R-:W-:Y:S01]  /*20bd0*/  MOV R2, R244 ;  /* 0x000000f400027202 */ /* 0x000fe20000000f00 */
[----:B------:R-:W-:Y:S05]  /*20be0*/  BRA `(.L_x_3644) ;  /* 0xffffbca000007947 */ /* 0x000fea000383ffff */
.L_x_3581:
[----:B------:R-:W-:Y:S01]  /*20bf0*/  IMAD.MOV.U32 R241, RZ, RZ, R9 ;  /* 0x000000fffff17224 */ /* 0x000fe200078e0009 */
[----:B---3--:R-:W-:Y:S01]  /*20c00*/  MOV R3, 0x181f ;  /* 0x0000181f00037802 */ /* 0x008fe20000000f00 */
[----:B------:R-:W-:Y:S01]  /*20c10*/  IMAD.MOV.U32 R242, RZ, RZ, 0x5 ;  /* 0x00000005fff27424 */ /* 0x000fe200078e00ff */
[----:B------:R-:W-:-:S02]  /*20c20*/  MOV R243, 0xffffffff ;  /* 0xffffffff00f37802 */ /* 0x000fc40000000f00 */
[----:B------:R-:W-:Y:S02]  /*20c30*/  MOV R2, 0x20c50 ;  /* 0x00020c5000027802 */ /* 0x000fe40000000f00 */
[----:B-12-4-:R-:W-:Y:S05]  /*20c40*/  CALL.REL.NOINC `($__internal_11_$__cuda_sm70_shflsync_idx_p) ;  /* 0x0000bf0000007944 */ /* 0x016fea0003c00000 */
        /* <DEDUP_REMOVED lines=9> */
.L_x_3584:
[----:B------:R-:W-:Y:S01]  /*20ce0*/  IMAD.MOV.U32 R241, RZ, RZ, R9 ;  /* 0x000000fffff17224 */ /* 0x000fe200078e0009 */
[----:B--2---:R-:W-:Y:S01]  /*20cf0*/  MOV R3, 0x181f ;  /* 0x0000181f00037802 */ /* 0x004fe20000000f00 */
[----:B------:R-:W-:Y:S01]  /*20d00*/  IMAD.MOV.U32 R242, RZ, RZ, 0x6 ;  /* 0x00000006fff27424 */ /* 0x000fe200078e00ff */
[----:B------:R-:W-:Y:S02]  /*20d10*/  MOV R243, 0xffffffff ;  /* 0xffffffff00f37802 */ /* 0x000fe40000000f00 */
[----:B---3--:R-:W-:-:S02]  /*20d20*/  MOV R2, 0x20d40 ;  /* 0x00020d4000027802 */ /* 0x008fc40000000f00 */
[----:B-1--4-:R-:W-:Y:S05]  /*20d30*/  CALL.REL.NOINC `($__internal_11_$__cuda_sm70_shflsync_idx_p) ;  /* 0x0000be1000007944 */ /* 0x012fea0003c00000 */
[----:B------:R-:W-:Y:S01]  /*20d40*/  MOV R0, R244 ;  /* 0x000000f400007202 */ /* 0x000fe20000000f00 */
[----:B------:R-:W-:Y:S05]  /*20d50*/  BRA `(.L_x_3646) ;  /* 0xffffbd6000007947 */ /* 0x000fea000383ffff */
.L_x_3585:
        /* <DEDUP_REMOVED lines=8> */
.L_x_3588:
[----:B------:R-:W-:Y:S01]  /*20de0*/  IMAD.MOV.U32 R241, RZ, RZ, R9 ;  /* 0x000000fffff17224 */ /* 0x000fe200078e0009 */
[----:B---3--:R-:W-:Y:S01]  /*20df0*/  MOV R3, 0x181f ;  /* 0x0000181f00037802 */ /* 0x008fe20000000f00 */
[----:B------:R-:W-:Y:S01]  /*20e00*/  IMAD.MOV.U32 R242, RZ, RZ, 0x7 ;  /* 0x00000007fff27424 */ /* 0x000fe200078e00ff */
[----:B------:R-:W-:Y:S02]  /*20e10*/  MOV R243, 0xffffffff ;  /* 0xffffffff00f37802 */ /* 0x000fe40000000f00 */
[----:B------:R-:W-:Y:S02]  /*20e20*/  MOV R2, 0x20e40 ;  /* 0x00020e4000027802 */ /* 0x000fe40000000f00 */
[----:B-12-4-:R-:W-:Y:S05]  /*20e30*/  CALL.REL.NOINC `($__internal_11_$__cuda_sm70_shflsync_idx_p) ;  /* 0x0000bd1000007944 */ /* 0x016fea0003c00000 */
        /* <DEDUP_REMOVED lines=9> */
        .type           $_ZN7cutlass13device_kernelIN5flash19enable_sm80_to_sm89INS1_16FlashAttnFwdSm80INS1_25CollectiveMainloopFwdSm80ILi4ELi1ELb0EN4cute5tupleIJNS5_1CILi128EEENS7_ILi48EEES8_EEELi128ENS_6half_tEfNS_4arch4Sm80ELb0ELb1ELb0ELb1ELb1ELb1ELb1ELb0EEENS1_21CollectiveEpilogueFwdINS6_IJS8_S8_S9_EEENS6_IJNS7_ILi1EEESH_SH_EEESB_SD_Li128ELb1ELb1ELb0ELb0EEENS1_19SingleTileSchedulerILb1ELb0ELb1ELi128EEEEEEEEEvNT_6ParamsE$_ZZN5flash25CollectiveMainloopFwdSm80ILi4ELi1ELb0EN4cute5tupleIJNS1_1CILi128EEENS3_ILi48EEES4_EEELi128EN7cutlass6half_tEfNS7_4arch4Sm80ELb0ELb1ELb0ELb1ELb1ELb1ELb1ELb0EE3mmaINS_16FlashAttnFwdSm80ISB_NS_21CollectiveEpilogueFwdINS2_IJS4_S4_S5_EEENS2_IJNS3_ILi1EEESG_SG_EEES8_SA_Li128ELb1ELb1ELb0ELb0EEENS_19SingleTileSchedulerILb1ELb0ELb1ELi128EEEE13SharedStorageENS1_6TensorINS1_11ArrayEngineIfLm128EEENS1_6LayoutINS2_IJNS2_IJNS3_ILi2EEESR_EEESR_NS3_ILi16EEEEEENS2_IJNS2_IJSG_SR_EEENS3_ILi4EEENS3_ILi8EEEEEEEEEENS_7SoftmaxILi4ELi0EEEEEbRKNSB_6ParamsERT0_RT1_iRKNS_16SeqlenInfoQKNewKILb1ELb1EEENS2_IJiiiiEEERT_ENKUlvE_clEv,@function
        .size           $_ZN7cutlass13device_kernelIN5flash19enable_sm80_to_sm89INS1_16FlashAttnFwdSm80INS1_25CollectiveMainloopFwdSm80ILi4ELi1ELb0EN4cute5tupleIJNS5_1CILi128EEENS7_ILi48EEES8_EEELi128ENS_6half_tEfNS_4arch4Sm80ELb0ELb1ELb0ELb1ELb1ELb1ELb1ELb0EEENS1_21CollectiveEpilogueFwdINS6_IJS8_S8_S9_EEENS6_IJNS7_ILi1EEESH_SH_EEESB_SD_Li128ELb1ELb1ELb0ELb0EEENS1_19SingleTileSchedulerILb1ELb0ELb1ELi128EEEEEEEEEvNT_6ParamsE$_ZZN5flash25CollectiveMainloopFwdSm80ILi4ELi1ELb0EN4cute5tupleIJNS1_1CILi128EEENS3_ILi48EEES4_EEELi128EN7cutlass6half_tEfNS7_4arch4Sm80ELb0ELb1ELb0ELb1ELb1ELb1ELb1ELb0EE3mmaINS_16FlashAttnFwdSm80ISB_NS_21CollectiveEpilogueFwdINS2_IJS4_S4_S5_EEENS2_IJNS3_ILi1EEESG_SG_EEES8_SA_Li128ELb1ELb1ELb0ELb0EEENS_19SingleTileSchedulerILb1ELb0ELb1ELi128EEEE13SharedStorageENS1_6TensorINS1_11ArrayEngineIfLm128EEENS1_6LayoutINS2_IJNS2_IJNS3_ILi2EEESR_EEESR_NS3_ILi16EEEEEENS2_IJNS2_IJSG_SR_EEENS3_ILi4EEENS3_ILi8EEEEEEEEEENS_7SoftmaxILi4ELi0EEEEEbRKNSB_6ParamsERT0_RT1_iRKNS_16SeqlenInfoQKNewKILb1ELb1EEENS2_IJiiiiEEERT_ENKUlvE_clEv,($__internal_10_$__cuda_sm70_shflsync_bfly_p - $_ZN7cutlass13device_kernelIN5flash19enable_sm80_to_sm89INS1_16FlashAttnFwdSm80INS1_25CollectiveMainloopFwdSm80ILi4ELi1ELb0EN4cute5tupleIJNS5_1CILi128EEENS7_ILi48EEES8_EEELi128ENS_6half_tEfNS_4arch4Sm80ELb0ELb1ELb0ELb1ELb1ELb1ELb1ELb0EEENS1_21CollectiveEpilogueFwdINS6_IJS8_S8_S9_EEENS6_IJNS7_ILi1EEESH_SH_EEESB_SD_Li128ELb1ELb1ELb0ELb0EEENS1_19SingleTileSchedulerILb1ELb0ELb1ELi128EEEEEEEEEvNT_6ParamsE$_ZZN5flash25CollectiveMainloopFwdSm80ILi4ELi1ELb0EN4cute5tupleIJNS1_1CILi128EEENS3_ILi48EEES4_EEELi128EN7cutlass6half_tEfNS7_4arch4Sm80ELb0ELb1ELb0ELb1ELb1ELb1ELb1ELb0EE3mmaINS_16FlashAttnFwdSm80ISB_NS_21CollectiveEpilogueFwdINS2_IJS4_S4_S5_EEENS2_IJNS3_ILi1EEESG_SG_EEES8_SA_Li128ELb1ELb1ELb0ELb0EEENS_19SingleTileSchedulerILb1ELb0ELb1ELi128EEEE13SharedStorageENS1_6TensorINS1_11ArrayEngineIfLm128EEENS1_6LayoutINS2_IJNS2_IJNS3_ILi2EEESR_EEESR_NS3_ILi16EEEEEENS2_IJNS2_IJSG_SR_EEENS3_ILi4EEENS3_ILi8EEEEEEEEEENS_7SoftmaxILi4ELi0EEEEEbRKNSB_6ParamsERT0_RT1_iRKNS_16SeqlenInfoQKNewKILb1ELb1EEENS2_IJiiiiEEERT_ENKUlvE_clEv)
$_ZN7cutlass13device_kernelIN5flash19enable_sm80_to_sm89INS1_16FlashAttnFwdSm80INS1_25CollectiveMainloopFwdSm80ILi4ELi1ELb0EN4cute5tupleIJNS5_1CILi128EEENS7_ILi48EEES8_EEELi128ENS_6half_tEfNS_4arch4Sm80ELb0ELb1ELb0ELb1ELb1ELb1ELb1ELb0EEENS1_21CollectiveEpilogueFwdINS6_IJS8_S8_S9_EEENS6_IJNS7_ILi1EEESH_SH_EEESB_SD_Li128ELb1ELb1ELb0ELb0EEENS1_19SingleTileSchedulerILb1ELb0ELb1ELi128EEEEEEEEEvNT_6ParamsE$_ZZN5flash25CollectiveMainloopFwdSm80ILi4ELi1ELb0EN4cute5tupleIJNS1_1CILi128EEENS3_ILi48EEES4_EEELi128EN7cutlass6half_tEfNS7_4arch4Sm80ELb0ELb1ELb0ELb1ELb1ELb1ELb1ELb0EE3mmaINS_16FlashAttnFwdSm80ISB_NS_21CollectiveEpilogueFwdINS2_IJS4_S4_S5_EEENS2_IJNS3_ILi1EEESG_SG_EEES8_SA_Li128ELb1ELb1ELb0ELb0EEENS_19SingleTileSchedulerILb1ELb0ELb1ELi128EEEE13SharedStorageENS1_6TensorINS1_11ArrayEngineIfLm128EEENS1_6LayoutINS2_IJNS2_IJNS3_ILi2EEESR_EEESR_NS3_ILi16EEEEEENS2_IJNS2_IJSG_SR_EEENS3_ILi4EEENS3_ILi8EEEEEEEEEENS_7SoftmaxILi4ELi0EEEEEbRKNSB_6ParamsERT0_RT1_iRKNS_16SeqlenInfoQKNewKILb1ELb1EEENS2_IJiiiiEEERT_ENKUlvE_clEv:
        /* <DEDUP_REMOVED lines=9> */
[----:B------:R-:W-:Y:S05]  /*20f60*/  RET.REL.NODEC R2 `(_ZN7cutlass13device_kernelIN5flash19enable_sm80_to_sm89INS1_16FlashAttnFwdSm80INS1_25CollectiveMainloopFwdSm80ILi4ELi1ELb0EN4cute5tupleIJNS5_1CILi128EEENS7_ILi48EEES8_EEELi128ENS_6half_tEfNS_4arch4Sm80ELb0ELb1ELb0ELb1ELb1ELb1ELb1ELb0EEENS1_21CollectiveEpilogueFwdINS6_IJS8_S8_S9_EEENS6_IJNS7_ILi1EEESH_SH_EEESB_SD_Li128ELb1ELb1ELb0ELb0EEENS1_19SingleTileSchedulerILb1ELb0ELb1ELi128EEEEEEEEEvNT_6ParamsE) ;  /* 0xfffdf09002007950 */ /* 0x000fea0003c3ffff */
.L_x_3649:
        /* <DEDUP_REMOVED lines=47> */
.L_x_3652:
[----:B------:R-:W-:Y:S05]  /*21260*/  BSYNC B0 ;  /* 0x0000000000007941 */ /* 0x000fea0003800000 */
.L_x_3651:
        /* <DEDUP_REMOVED lines=17> */
.L_x_3751:
[----:B------:R-:W-:Y:S05]  /*21380*/  BRA.DIV ~URZ, `(.L_x_3654) ;  /* 0x000099727f007947 */ /* 0x000fea000b800000 */
[----:B------:R3:W4:Y:S01]  /*21390*/  SHFL.IDX PT, R12, R18, RZ, 0x181f ;  /* 0x00181fff120c7589 */ /* 0x00072200000e0000 */
[----:B--2---:R-:W-:-:S03]  /*213a0*/  MOV R13, R11 ;  /* 0x0000000b000d7202 */ /* 0x004fc60000000f00 */
[----:B------:R3:W2:Y:S04]  /*213b0*/  SHFL.IDX PT, R14, R24, RZ, 0x181f ;  /* 0x00181fff180e7589 */ /* 0x0006a800000e0000 */
[----:B------:R3:W1:Y:S02]  /*213c0*/  SHFL.IDX PT, R2, R19, RZ, 0x181f ;  /* 0x00181fff13027589 */ /* 0x00066400000e0000 */
.L_x_3752:
        /* <DEDUP_REMOVED lines=28> */
.L_x_3656:
[----:B------:R-:W-:Y:S05]  /*21590*/  BSYNC B0 ;  /* 0x0000000000007941 */ /* 0x000fea0003800000 */
.L_x_3655:
        /* <DEDUP_REMOVED lines=21> */
.L_x_3753:
        /* <DEDUP_REMOVED lines=26> */
.L_x_3659:
[----:B------:R-:W-:Y:S05]  /*21890*/  BSYNC B0 ;  /* 0x0000000000007941 */ /* 0x000fea0003800000 */
.L_x_3658:
        /* <DEDUP_REMOVED lines=18> */
.L_x_3754:
[----:B------:R-:W-:Y:S05]  /*219c0*/  BRA.DIV ~URZ, `(.L_x_3661) ;  /* 0x000097027f007947 */ /* 0x000fea000b800000 */
[----:B------:R3:W4:Y:S01]  /*219d0*/  SHFL.IDX PT, R12, R18, 0x2, 0x181f ;  /* 0x00581f00120c7f89 */ /* 0x00072200000e0000 */
[----:B--2---:R-:W-:-:S03]  /*219e0*/  MOV R13, R11 ;  /* 0x0000000b000d7202 */ /* 0x004fc60000000f00 */
[----:B------:R3:W2:Y:S04]  /*219f0*/  SHFL.IDX PT, R14, R24, 0x2, 0x181f ;  /* 0x00581f00180e7f89 */ /* 0x0006a800000e0000 */
[----:B------:R3:W1:Y:S02]  /*21a00*/  SHFL.IDX PT, R2, R19, 0x2, 0x181f ;  /* 0x00581f0013027f89 */ /* 0x00066400000e0000 */
.L_x_3755:
        /* <DEDUP_REMOVED lines=28> */
.L_x_3663:
[----:B------:R-:W-:Y:S05]  /*21bd0*/  BSYNC B0 ;  /* 0x0000000000007941 */ /* 0x000fea0003800000 */
.L_x_3662:
        /* <DEDUP_REMOVED lines=21> */
.L_x_3756:
        /* <DEDUP_REMOVED lines=26> */
.L_x_3666:
[----:B------:R-:W-:Y:S05]  /*21ed0*/  BSYNC B0 ;  /* 0x0000000000007941 */ /* 0x000fea0003800000 */
.L_x_3665:
        /* <DEDUP_REMOVED lines=18> */
.L_x_3757:
[----:B------:R-:W-:Y:S05]  /*22000*/  BRA.DIV ~URZ, `(.L_x_3668) ;  /* 0x000094927f007947 */ /* 0x000fea000b800000 */
[----:B------:R3:W4:Y:S01]  /*22010*/  SHFL.IDX PT, R12, R18, 0x4, 0x181f ;  /* 0x00981f00120c7f89 */ /* 0x00072200000e0000 */
[----:B--2---:R-:W-:-:S03]  /*22020*/  MOV R13, R11 ;  /* 0x0000000b000d7202 */ /* 0x004fc60000000f00 */
[----:B------:R3:W2:Y:S04]  /*22030*/  SHFL.IDX PT, R14, R24, 0x4, 0x181f ;  /* 0x00981f00180e7f89 */ /* 0x0006a800000e0000 */
[----:B------:R3:W1:Y:S02]  /*22040*/  SHFL.IDX PT, R2, R19, 0x4, 0x181f ;  /* 0x00981f0013027f89 */ /* 0x00066400000e0000 */
.L_x_3758:
        /* <DEDUP_REMOVED lines=28> */
.L_x_3670:
[----:B------:R-:W-:Y:S05]  /*22210*/  BSYNC B0 ;  /* 0x0000000000007941 */ /* 0x000fea0003800000 */
.L_x_3669:
        /* <DEDUP_REMOVED lines=19> */
.L_x_3759:
[----:B------:R-:W-:Y:S05]  /*22350*/  BRA.DIV ~URZ, `(.L_x_3672) ;  /* 0x000093327f007947 */ /* 0x000fea000b800000 */
[----:B------:R4:W1:Y:S01]  /*22360*/  SHFL.IDX PT, R12, R18, 0x5, 0x181f ;  /* 0x00b81f00120c7f89 */ /* 0x00086200000e0000 */
[----:B--2---:R-:W-:-:S03]  /*22370*/  MOV R13, R11 ;  /* 0x0000000b000d7202 */ /* 0x004fc60000000f00 */
[----:B------:R4:W2:Y:S04]  /*22380*/  SHFL.IDX PT, R14, R24, 0x5, 0x181f ;  /* 0x00b81f00180e7f89 */ /* 0x0008a800000e0000 */
[----:B------:R4:W3:Y:S02]  /*22390*/  SHFL.IDX PT, R2, R19, 0x5, 0x181f ;  /* 0x00b81f0013027f89 */ /* 0x0008e400000e0000 */
.L_x_3760:
        /* <DEDUP_REMOVED lines=27> */
.L_x_3674:
[----:B------:R-:W-:Y:S05]  /*22550*/  BSYNC B0 ;  /* 0x0000000000007941 */ /* 0x000fea0003800000 */
.L_x_3673:
        /* <DEDUP_REMOVED lines=18> */
.L_x_3761:
        /* <DEDUP_REMOVED lines=8> */
.L_x_3762:
        /* <DEDUP_REMOVED lines=28> */
.L_x_3678:
[----:B------:R-:W-:Y:S05]  /*228c0*/  BSYNC B0 ;  /* 0x0000000000007941 */ /* 0x000fea0003800000 */
.L_x_3677:
        /* <DEDUP_REMOVED lines=19> */
.L_x_3763:
        /* <DEDUP_REMOVED lines=8> */
.L_x_3764:
        /* <DEDUP_REMOVED lines=27> */
.L_x_3682:
[----:B------:R-:W-:Y:S05]  /*22c30*/  BSYNC B0 ;  /* 0x0000000000007941 */ /* 0x000fea0003800000 */
.L_x_3681:
        /* <DEDUP_REMOVED lines=88> */
.L_x_3686:
[----:B------:R-:W-:Y:S05]  /*231c0*/  BSYNC B0 ;  /* 0x0000000000007941 */ /* 0x000fea0003800000 */
.L_x_3685:
        /* <DEDUP_REMOVED lines=45> */
.L_x_3684:
[----:B------:R-:W-:Y:S05]  /*234a0*/  BSYNC B1 ;  /* 0x0000000000017941 */ /* 0x000fea0003800000 */
.L_x_3683:
        /* <DEDUP_REMOVED lines=49> */
.L_x_3690:
[----:B------:R-:W-:Y:S05]  /*237c0*/  BSYNC B0 ;  /* 0x0000000000007941 */ /* 0x000fea0003800000 */
.L_x_3689:
        /* <DEDUP_REMOVED lines=45> */
.L_x_3688:
[----:B------:R-:W-:Y:S05]  /*23aa0*/  BSYNC B1 ;  /* 0x0000000000017941 */ /* 0x000fea0003800000 */
.L_x_3687:
        /* <DEDUP_REMOVED lines=49> */
.L_x_3694:
[----:B------:R-:W-:Y:S05]  /*23dc0*/  BSYNC B0 ;  /* 0x0000000000007941 */ /* 0x000fea0003800000 */
.L_x_3693:
        /* <DEDUP_REMOVED lines=45> */
.L_x_3692:
[----:B------:R-:W-:Y:S05]  /*240a0*/  BSYNC B1 ;  /* 0x0000000000017941 */ /* 0x000fea0003800000 */
.L_x_3691:
        /* <DEDUP_REMOVED lines=49> */
.L_x_3698:
[----:B------:R-:W-:Y:S05]  /*243c0*/  BSYNC B0 ;  /* 0x0000000000007941 */ /* 0x000fea0003800000 */
.L_x_3697:
        /* <DEDUP_REMOVED lines=45> */
.L_x_3696:
[----:B------:R-:W-:Y:S05]  /*246a0*/  BSYNC B1 ;  /* 0x0000000000017941 */ /* 0x000fea0003800000 */
.L_x_3695:
        /* <DEDUP_REMOVED lines=49> */
.L_x_3702:
[----:B------:R-:W-:Y:S05]  /*249c0*/  BSYNC B0 ;  /* 0x0000000000007941 */ /* 0x000fea0003800000 */
.L_x_3701:
        /* <DEDUP_REMOVED lines=45> */
.L_x_3700:
[----:B------:R-:W-:Y:S05]  /*24ca0*/  BSYNC B1 ;  /* 0x0000000000017941 */ /* 0x000fea0003800000 */
.L_x_3699:
        /* <DEDUP_REMOVED lines=49> */
.L_x_3706:
[----:B------:R-:W-:Y:S05]  /*24fc0*/  BSYNC B0 ;  /* 0x0000000000007941 */ /* 0x000fea0003800000 */
.L_x_3705:
        /* <DEDUP_REMOVED lines=45> */
.L_x_3704:
[----:B------:R-:W-:Y:S05]  /*252a0*/  BSYNC B1 ;  /* 0x0000000000017941 */ /* 0x000fea0003800000 */
.L_x_3703:
        /* <DEDUP_REMOVED lines=49> */
.L_x_3710:
[----:B------:R-:W-:Y:S05]  /*255c0*/  BSYNC B0 ;  /* 0x0000000000007941 */ /* 0x000fea0003800000 */
.L_x_3709:
        /* <DEDUP_REMOVED lines=45> */
.L_x_3708:
[----:B------:R-:W-:Y:S05]  /*258a0*/  BSYNC B1 ;  /* 0x0000000000017941 */ /* 0x000fea0003800000 */
.L_x_3707:
[----:B------:R-:W-:Y:S01]  /*258b0*/  IADD3 R2, R68, 0x70, RZ ;  /* 0x0000007044027810 */ /* 0x000fe20007ffe0ff */
[----:B------:R-:W-:-:S03]  /*258c0*/  IMAD.MOV.U32 R3, RZ, RZ, 0x0 ;  /* 0x00000000ff037424 */ /* 0x000fc600078e00ff */
[----:B------:R-:W-:Y:S01]  /*258d0*/  ISETP.GE.AND P0, PT, R2, R30, PT ;  /* 0x0000001e0200720c */ /* 0x000fe20003f06270 */
[----:B------:R-:W-:-:S12]  /*258e0*/  IMAD.MOV.U32 R2, RZ, RZ, R143 ;  /* 0x000000ffff027224 */ /* 0x000fd800078e008f */
[----:B------:R-:W-:Y:S05]  /*258f0*/  @P0 RET.REL.NODEC R2 `(_ZN7cutlass13device_kernelIN5flash19enable_sm80_to_sm89INS1_16FlashAttnFwdSm80INS1_25CollectiveMainloopFwdSm80ILi4ELi1ELb0EN4cute5tupleIJNS5_1CILi128EEENS7_ILi48EEES8_EEELi128ENS_6half_tEfNS_4arch4Sm80ELb0ELb1ELb0ELb1ELb1ELb1ELb1ELb0EEENS1_21CollectiveEpilogueFwdINS6_IJS8_S8_S9_EEENS6_IJNS7_ILi1EEESH_SH_EEESB_SD_Li128ELb1ELb1ELb0ELb0EEENS1_19SingleTileSchedulerILb1ELb0ELb1ELi128EEEEEEEEEvNT_6ParamsE) ;  /* 0xfffda70002000950 */ /* 0x000fea0003c3ffff */
        /* <DEDUP_REMOVED lines=45> */
.L_x_3712:
[----:B------:R-:W-:Y:S05]  /*25bd0*/  BSYNC B0 ;  /* 0x0000000000007941 */ /* 0x000fea0003800000 */
.L_x_3711:
[----:B------:R-:W-:Y:S01]  /*25be0*/  IADD3 R2, R32, 0x20, RZ ;  /* 0x0000002020027810 */ /* 0x000fe20007ffe0ff */
[----:B------:R-:W-:-:S03]  /*25bf0*/  IMAD.MOV.U32 R3, RZ, RZ, 0x0 ;  /* 0x00000000ff037424 */ /* 0x000fc600078e00ff */
[----:B------:R-:W-:Y:S01]  /*25c00*/  ISETP.GE.AND P0, PT, R2, R39, PT ;  /* 0x000000270200720c */ /* 0x000fe20003f06270 */
[----:B------:R-:W-:-:S12]  /*25c10*/  IMAD.MOV.U32 R2, RZ, RZ, R143 ;  /* 0x000000ffff027224 */ /* 0x000fd800078e008f */
[----:B------:R-:W-:Y:S05]  /*25c20*/  @P0 RET.REL.NODEC R2 `(_ZN7cutlass13device_kernelIN5flash19enable_sm80_to_sm89INS1_16FlashAttnFwdSm80INS1_25CollectiveMainloopFwdSm80ILi4ELi1ELb0EN4cute5tupleIJNS5_1CILi128EEENS7_ILi48EEES8_EEELi128ENS_6half_tEfNS_4arch4Sm80ELb0ELb1ELb0ELb1ELb1ELb1ELb1ELb0EEENS1_21CollectiveEpilogueFwdINS6_IJS8_S8_S9_EEENS6_IJNS7_ILi1EEESH_SH_EEESB_SD_Li128ELb1ELb1ELb0ELb0EEENS1_19SingleTileSchedulerILb1ELb0ELb1ELi128EEEEEEEEEvNT_6ParamsE) ;  /* 0xfffda3d002000950 */ /* 0x000fea0003c3ffff */
        /* <DEDUP_REMOVED lines=44> */
[----:B------:R-:W-:Y:S05]  /*25ef0*/  RET.REL.NODEC R2 `(_ZN7cutlass13device_kernelIN5flash19enable_sm80_to_sm89INS1_16FlashAttnFwdSm80INS1_25CollectiveMainloopFwdSm80ILi4ELi1ELb0EN4cute5tupleIJNS5_1CILi128EEENS7_ILi48EEES8_EEELi128ENS_6half_tEfNS_4arch4Sm80ELb0ELb1ELb0ELb1ELb1ELb1ELb1ELb0EEENS1_21CollectiveEpilogueFwdINS6_IJS8_S8_S9_EEENS6_IJNS7_ILi1EEESH_SH_EEESB_SD_Li128ELb1ELb1ELb0ELb0EEENS1_19SingleTileSchedulerILb1ELb0ELb1ELi128EEEEEEEEEvNT_6ParamsE) ;  /* 0xfffda10002007950 */ /* 0x000fea0003c3ffff */
.L_x_3650:
        /* <DEDUP_REMOVED lines=8> */
.L_x_3714:
[----:B------:R-:W-:Y:S05]  /*25f80*/  BSYNC B0 ;  /* 0x0000000000007941 */ /* 0x000fea0003800000 */
.L_x_3713:
        /* <DEDUP_REMOVED lines=18> */
.L_x_3765:
[----:B------:R-:W-:Y:S05]  /*260b0*/  BRA.DIV ~URZ, `(.L_x_3716) ;  /* 0x00005b827f007947 */ /* 0x000fea000b800000 */
[----:B------:R3:W4:Y:S01]  /*260c0*/  SHFL.IDX PT, R12, R18, RZ, 0x181f ;  /* 0x00181fff120c7589 */ /* 0x00072200000e0000 */
[----:B--2---:R-:W-:-:S03]  /*260d0*/  MOV R13, R11 ;  /* 0x0000000b000d7202 */ /* 0x004fc60000000f00 */
[----:B------:R3:W2:Y:S04]  /*260e0*/  SHFL.IDX PT, R15, R16, RZ, 0x181f ;  /* 0x00181fff100f7589 */ /* 0x0006a800000e0000 */
[----:B------:R3:W1:Y:S02]  /*260f0*/  SHFL.IDX PT, R14, R19, RZ, 0x181f ;  /* 0x00181fff130e7589 */ /* 0x00066400000e0000 */
.L_x_3766:
        /* <DEDUP_REMOVED lines=38> */
.L_x_3767:
        /* <DEDUP_REMOVED lines=20> */
.L_x_3719:
[----:B------:R-:W-:Y:S05]  /*264a0*/  BSYNC B0 ;  /* 0x0000000000007941 */ /* 0x000fea0003800000 */
.L_x_3718:
        /* <DEDUP_REMOVED lines=18> */
.L_x_3768:
[----:B------:R-:W-:Y:S05]  /*265d0*/  BRA.DIV ~URZ, `(.L_x_3721) ;  /* 0x00005a327f007947 */ /* 0x000fea000b800000 */
[----:B------:R4:W1:Y:S01]  /*265e0*/  SHFL.IDX PT, R12, R18, 0x2, 0x181f ;  /* 0x00581f00120c7f89 */ /* 0x00086200000e0000 */
[----:B--23--:R-:W-:-:S03]  /*265f0*/  MOV R13, R11 ;  /* 0x0000000b000d7202 */ /* 0x00cfc60000000f00 */
[----:B------:R4:W2:Y:S04]  /*26600*/  SHFL.IDX PT, R15, R16, 0x2, 0x181f ;  /* 0x00581f00100f7f89 */ /* 0x0008a800000e0000 */
[----:B------:R4:W3:Y:S02]  /*26610*/  SHFL.IDX PT, R14, R19, 0x2, 0x181f ;  /* 0x00581f00130e7f89 */ /* 0x0008e400000e0000 */
.L_x_3769:
        /* <DEDUP_REMOVED lines=37> */
.L_x_3770:
        /* <DEDUP_REMOVED lines=20> */
.L_x_3724:
[----:B------:R-:W-:Y:S05]  /*269b0*/  BSYNC B0 ;  /* 0x0000000000007941 */ /* 0x000fea0003800000 */
.L_x_3723:
        /* <DEDUP_REMOVED lines=18> */
.L_x_3771:
[----:B------:R-:W-:Y:S05]  /*26ae0*/  BRA.DIV ~URZ, `(.L_x_3726) ;  /* 0x000058f27f007947 */ /* 0x000fea000b800000 */
[----:B------:R4:W1:Y:S01]  /*26af0*/  SHFL.IDX PT, R12, R18, 0x4, 0x181f ;  /* 0x00981f00120c7f89 */ /* 0x00086200000e0000 */
[----:B--23--:R-:W-:-:S03]  /*26b00*/  MOV R13, R11 ;  /* 0x0000000b000d7202 */ /* 0x00cfc60000000f00 */
[----:B------:R4:W2:Y:S04]  /*26b10*/  SHFL.IDX PT, R15, R16, 0x4, 0x181f ;  /* 0x00981f00100f7f89 */ /* 0x0008a800000e0000 */
[----:B------:R4:W3:Y:S02]  /*26b20*/  SHFL.IDX PT, R14, R19, 0x4, 0x181f ;  /* 0x00981f00130e7f89 */ /* 0x0008e400000e0000 */
.L_x_3772:
        /* <DEDUP_REMOVED lines=37> */
.L_x_3773:
        /* <DEDUP_REMOVED lines=20> */
.L_x_3729:
[----:B------:R-:W-:Y:S05]  /*26ec0*/  BSYNC B0 ;  /* 0x0000000000007941 */ /* 0x000fea0003800000 */
.L_x_3728:
        /* <DEDUP_REMOVED lines=18> */
.L_x_3774:
[----:B------:R-:W-:Y:S05]  /*26ff0*/  BRA.DIV ~URZ, `(.L_x_3731) ;  /* 0x000057b27f007947 */ /* 0x000fea000b800000 */
[----:B------:R4:W1:Y:S01]  /*27000*/  SHFL.IDX PT, R12, R18, 0x6, 0x181f ;  /* 0x00d81f00120c7f89 */ /* 0x00086200000e0000 */
[----:B--23--:R-:W-:-:S03]  /*27010*/  MOV R13, R11 ;  /* 0x0000000b000d7202 */ /* 0x00cfc60000000f00 */
[----:B------:R4:W2:Y:S04]  /*27020*/  SHFL.IDX PT, R14, R16, 0x6, 0x181f ;  /* 0x00d81f00100e7f89 */ /* 0x0008a800000e0000 */
[----:B------:R4:W3:Y:S02]  /*27030*/  SHFL.IDX PT, R2, R19, 0x6, 0x181f ;  /* 0x00d81f0013027f89 */ /* 0x0008e400000e0000 */
.L_x_3775:
        /* <DEDUP_REMOVED lines=20> */
.L_x_3733:
[----:B------:R-:W-:Y:S05]  /*27180*/  BSYNC B0 ;  /* 0x0000000000007941 */ /* 0x000fea0003800000 */
.L_x_3732:
        /* <DEDUP_REMOVED lines=22> */
.L_x_3776:
        /* <DEDUP_REMOVED lines=19> */
.L_x_3736:
[----:B------:R-:W-:Y:S05]  /*27420*/  BSYNC B0 ;  /* 0x0000000000007941 */ /* 0x000fea0003800000 */
.L_x_3735:
        /* <DEDUP_REMOVED lines=134> */
.L_x_3738:
[----:B------:R-:W-:Y:S05]  /*27c90*/  BSYNC B0 ;  /* 0x0000000000007941 */ /* 0x000fea0003800000 */
.L_x_3737:
        /* <DEDUP_REMOVED lines=108> */
.L_x_3740:
[----:B------:R-:W-:Y:S05]  /*28360*/  BSYNC B0 ;  /* 0x0000000000007941 */ /* 0x000fea0003800000 */
.L_x_3739:
        /* <DEDUP_REMOVED lines=108> */
.L_x_3742:
[----:B------:R-:W-:Y:S05]  /*28a30*/  BSYNC B0 ;  /* 0x0000000000007941 */ /* 0x000fea0003800000 */
.L_x_3741:
        /* <DEDUP_REMOVED lines=108> */
.L_x_3744:
[----:B------:R-:W-:Y:S05]  /*29100*/  BSYNC B0 ;  /* 0x0000000000007941 */ /* 0x000fea0003800000 */
.L_x_3743:
        /* <DEDUP_REMOVED lines=108> */
.L_x_3746:
[----:B------:R-:W-:Y:S05]  /*297d0*/  BSYNC B0 ;  /* 0x0000000000007941 */ /* 0x000fea0003800000 */
.L_x_3745:
        /* <DEDUP_REMOVED lines=108> */
.L_x_3748:
[----:B------:R-:W-:Y:S05]  /*29ea0*/  BSYNC B0 ;  /* 0x0000000000007941 */ /* 0x000fea0003800000 */
.L_x_3747:
        /* <DEDUP_REMOVED lines=108> */
.L_x_3750:
[----:B------:R-:W-:Y:S05]  /*2a570*/  BSYNC B0 ;  /* 0x0000000000007941 */ /* 0x000fea0003800000 */
.L_x_3749:
[----:B------:R-:W-:Y:S01]  /*2a580*/  IADD3 R2, R68, 0x70, RZ ;  /* 0x0000007044027810 */ /* 0x000fe20007ffe0ff */
[----:B-1----:R-:W-:-:S02]  /*2a590*/  IMAD.MOV.U32 R12, RZ, RZ, R143 ;  /* 0x000000ffff0c7224 */ /* 0x002fc400078e008f */
[----:B------:R-:W-:Y:S01]  /*2a5a0*/  IMAD.MOV.U32 R13, RZ, RZ, 0x0 ;  /* 0x00000000ff0d7424 */ /* 0x000fe200078e00ff */
[----:B------:R-:W-:-:S13]  /*2a5b0*/  ISETP.GE.OR P0, PT, R2, R70, P1 ;  /* 0x000000460200720c */ /* 0x000fda0000f06670 */
[----:B------:R-:W-:Y:S05]  /*2a5c0*/  @P0 RET.REL.NODEC R12 `(_ZN7cutlass13device_kernelIN5flash19enable_sm80_to_sm89INS1_16FlashAttnFwdSm80INS1_25CollectiveMainloopFwdSm80ILi4ELi1ELb0EN4cute5tupleIJNS5_1CILi128EEENS7_ILi48EEES8_EEELi128ENS_6half_tEfNS_4arch4Sm80ELb0ELb1ELb0ELb1ELb1ELb1ELb1ELb0EEENS1_21CollectiveEpilogueFwdINS6_IJS8_S8_S9_EEENS6_IJNS7_ILi1EEESH_SH_EEESB_SD_Li128ELb1ELb1ELb0ELb0EEENS1_19SingleTileSchedulerILb1ELb0ELb1ELi128EEEEEEEEEvNT_6ParamsE) ;  /* 0xfffd5a300c000950 */ /* 0x000fea0003c3ffff */
        /* <DEDUP_REMOVED lines=106> */
[----:B------:R-:W-:Y:S05]  /*2ac70*/  RET.REL.NODEC R2 `(_ZN7cutlass13device_kernelIN5flash19enable_sm80_to_sm89INS1_16FlashAttnFwdSm80INS1_25CollectiveMainloopFwdSm80ILi4ELi1ELb0EN4cute5tupleIJNS5_1CILi128EEENS7_ILi48EEES8_EEELi128ENS_6half_tEfNS_4arch4Sm80ELb0ELb1ELb0ELb1ELb1ELb1ELb1ELb0EEENS1_21CollectiveEpilogueFwdINS6_IJS8_S8_S9_EEENS6_IJNS7_ILi1EEESH_SH_EEESB_SD_Li128ELb1ELb1ELb0ELb0EEENS1_19SingleTileSchedulerILb1ELb0ELb1ELi128EEEEEEEEEvNT_6ParamsE) ;  /* 0xfffd538002007950 */ /* 0x000fea0003c3ffff */
.L_x_3653:
        /* <DEDUP_REMOVED lines=8> */
.L_x_3654:
[----:B------:R-:W-:Y:S01]  /*2ad00*/  IMAD.MOV.U32 R241, RZ, RZ, R18 ;  /* 0x000000fffff17224 */ /* 0x000fe200078e0012 */
[----:B------:R-:W-:Y:S01]  /*2ad10*/  MOV R3, 0x181f ;  /* 0x0000181f00037802 */ /* 0x000fe20000000f00 */
[----:B------:R-:W-:Y:S01]  /*2ad20*/  IMAD.MOV.U32 R242, RZ, RZ, RZ ;  /* 0x000000fffff27224 */ /* 0x000fe200078e00ff */
[----:B------:R-:W-:Y:S02]  /*2ad30*/  MOV R243, 0xffffffff ;  /* 0xffffffff00f37802 */ /* 0x000fe40000000f00 */
[----:B------:R-:W-:Y:S02]  /*2ad40*/  MOV R2, 0x2ad60 ;  /* 0x0002ad6000027802 */ /* 0x000fe40000000f00 */
[----:B-12---:R-:W-:Y:S05]  /*2ad50*/  CALL.REL.NOINC `($__internal_11_$__cuda_sm70_shflsync_idx_p) ;  /* 0x00001df000007944 */ /* 0x006fea0003c00000 */
[----:B------:R-:W-:Y:S01]  /*2ad60*/  IMAD.MOV.U32 R241, RZ, RZ, R24 ;  /* 0x000000fffff17224 */ /* 0x000fe200078e0018 */
[----:B------:R-:W-:Y:S01]  /*2ad70*/  MOV R3, 0x181f ;  /* 0x0000181f00037802 */ /* 0x000fe20000000f00 */
[----:B------:R-:W-:Y:S01]  /*2ad80*/  IMAD.MOV.U32 R242, RZ, RZ, RZ ;  /* 0x000000fffff27224 */ /* 0x000fe200078e00ff */
[----:B------:R-:W-:Y:S01]  /*2ad90*/  MOV R12, R244 ;  /* 0x000000f4000c7202 */ /* 0x000fe20000000f00 */
[----:B------:R-:W-:Y:S01]  /*2ada0*/  IMAD.MOV.U32 R243, RZ, RZ, -0x1 ;  /* 0xfffffffffff37424 */ /* 0x000fe200078e00ff */
[----:B------:R-:W-:-:S02]  /*2adb0*/  MOV R13, R11 ;  /* 0x0000000b000d7202 */ /* 0x000fc40000000f00 */
[----:B------:R-:W-:Y:S02]  /*2adc0*/  MOV R2, 0x2ade0 ;  /* 0x0002ade000027802 */ /* 0x000fe40000000f00 */
[----:B------:R-:W-:Y:S05]  /*2add0*/  CALL.REL.NOINC `($__internal_11_$__cuda_sm70_shflsync_idx_p) ;  /* 0x00001d7000007944 */ /* 0x000fea0003c00000 */
[----:B------:R-:W-:Y:S01]  /*2ade0*/  IMAD.MOV.U32 R14, RZ, RZ, R244 ;  /* 0x000000ffff0e7224 */ /* 0x000fe200078e00f4 */
[----:B------:R-:W-:Y:S01]  /*2adf0*/  MOV R241, R19 ;  /* 0x0000001300f17202 */ /* 0x000fe20000000f00 */
[----:B------:R-:W-:Y:S01]  /*2ae00*/  IMAD.MOV.U32 R242, RZ, RZ, RZ ;  /* 0x000000fffff27224 */ /* 0x000fe200078e00ff */
[----:B------:R-:W-:Y:S01]  /*2ae10*/  MOV R3, 0x181f ;  /* 0x0000181f00037802 */ /* 0x000fe20000000f00 */
[----:B------:R-:W-:Y:S01]  /*2ae20*/  IMAD.MOV.U32 R243, RZ, RZ, -0x1 ;  /* 0xfffffffffff37424 */ /* 0x000fe200078e00ff */
[----:B------:R-:W-:Y:S02]  /*2ae30*/  MOV R2, 0x2ae50 ;  /* 0x0002ae5000027802 */ /* 0x000fe40000000f00 */
[----:B------:R-:W-:Y:S05]  /*2ae40*/  CALL.REL.NOINC `($__internal_11_$__cuda_sm70_shflsync_idx_p) ;  /* 0x00001d0000007944 */ /* 0x000fea0003c00000 */
[----:B------:R-:W-:Y:S01]  /*2ae50*/  MOV R2, R244 ;  /* 0x000000f400027202 */ /* 0x000fe20000000f00 */
[----:B------:R-:W-:Y:S05]  /*2ae60*/  BRA `(.L_x_3752) ;  /* 0xffff656000007947 */ /* 0x000fea000383ffff */
.L_x_3657:
[----:B------:R-:W-:Y:S01]  /*2ae70*/  IMAD.MOV.U32 R241, RZ, RZ, R20 ;  /* 0x000000fffff17224 */ /* 0x000fe200078e0014 */
[----:B------:R-:W-:Y:S01]  /*2ae80*/  MOV R3, 0x181f ;  /* 0x0000181f00037802 */ /* 0x000fe20000000f00 */
[----:B------:R-:W-:Y:S01]  /*2ae90*/  IMAD.MOV.U32 R242, RZ, RZ, 0x1 ;  /* 0x00000001fff27424 */ /* 0x000fe200078e00ff */
[----:B------:R-:W-:Y:S02]  /*2aea0*/  MOV R243, 0xffffffff ;  /* 0xffffffff00f37802 */ /* 0x000fe40000000f00 */
[----:B------:R-:W-:-:S02]  /*2aeb0*/  MOV R2, 0x2aed0 ;  /* 0x0002aed000027802 */ /* 0x000fc40000000f00 */
[----:B---3--:R-:W-:Y:S05]  /*2aec0*/  CALL.REL.NOINC `($__internal_11_$__cuda_sm70_shflsync_idx_p) ;  /* 0x00001c8000007944 */ /* 0x008fea0003c00000 */
[----:B------:R-:W-:Y:S01]  /*2aed0*/  IMAD.MOV.U32 R11, RZ, RZ, R244 ;  /* 0x000000ffff0b7224 */ /* 0x000fe200078e00f4 */
[----:B------:R-:W-:Y:S01]  /*2aee0*/  MOV R241, R18 ;  /* 0x0000001200f17202 */ /* 0x000fe20000000f00 */
[----:B------:R-:W-:Y:S01]  /*2aef0*/  IMAD.MOV.U32 R242, RZ, RZ, 0x1 ;  /* 0x00000001fff27424 */ /* 0x000fe200078e00ff */
[----:B------:R-:W-:Y:S01]  /*2af00*/  MOV R3, 0x181f ;  /* 0x0000181f00037802 */ /* 0x000fe20000000f00 */
[----:B------:R-:W-:Y:S01]  /*2af10*/  IMAD.MOV.U32 R243, RZ, RZ, -0x1 ;  /* 0xfffffffffff37424 */ /* 0x000fe200078e00ff */
[----:B------:R-:W-:-:S02]  /*2af20*/  MOV R2, 0x2af40 ;  /* 0x0002af4000027802 */ /* 0x000fc40000000f00 */
[----:B------:R-:W-:Y:S05]  /*2af30*/  CALL.REL.NOINC `($__internal_11_$__cuda_sm70_shflsync_idx_p) ;  /* 0x00001c1000007944 */ /* 0x000fea0003c00000 */
[----:B------:R-:W-:Y:S01]  /*2af40*/  IMAD.MOV.U32 R241, RZ, RZ, R24 ;  /* 0x000000fffff17224 */ /* 0x000fe200078e0018 */
[----:B------:R-:W-:Y:S01]  /*2af50*/  MOV R3, 0x181f ;  /* 0x0000181f00037802 */ /* 0x000fe20000000f00 */
[----:B------:R-:W-:Y:S01]  /*2af60*/  IMAD.MOV.U32 R242, RZ, RZ, 0x1 ;  /* 0x00000001fff27424 */ /* 0x000fe200078e00ff */
[----:B------:R-:W-:Y:S01]  /*2af70*/  MOV R12, R244 ;  /* 0x000000f4000c7202 */ /* 0x000fe20000000f00 */
[----:B------:R-:W-:Y:S01]  /*2af80*/  IMAD.MOV.U32 R243, RZ, RZ, -0x1 ;  /* 0xfffffffffff37424 */ /* 0x000fe200078e00ff */
[----:B------:R-:W-:-:S02]  /*2af90*/  MOV R13, R11 ;  /* 0x0000000b000d7202 */ /* 0x000fc40000000f00 */
[----:B------:R-:W-:Y:S02]  /*2afa0*/  MOV R2, 0x2afc0 ;  /* 0x0002afc000027802 */ /* 0x000fe40000000f00 */
[----:B------:R-:W-:Y:S05]  /*2afb0*/  CALL.REL.NOINC `($__internal_11_$__cuda_sm70_shflsync_idx_p) ;  /* 0x00001b9000007944 */ /* 0x000fea0003c00000 */
        /* <DEDUP_REMOVED lines=9> */
.L_x_3660:
[----:B------:R-:W-:Y:S01]  /*2b050*/  IMAD.MOV.U32 R241, RZ, RZ, R20 ;  /* 0x000000fffff17224 */ /* 0x000fe200078e0014 */
[----:B------:R-:W-:Y:S01]  /*2b060*/  MOV R3, 0x181f ;  /* 0x0000181f00037802 */ /* 0x000fe20000000f00 */
[----:B------:R-:W-:Y:S01]  /*2b070*/  IMAD.MOV.U32 R242, RZ, RZ, 0x2 ;  /* 0x00000002fff27424 */ /* 0x000fe200078e00ff */
[----:B------:R-:W-:Y:S02]  /*2b080*/  MOV R243, 0xffffffff ;  /* 0xffffffff00f37802 */ /* 0x000fe40000000f00 */
[----:B------:R-:W-:-:S02]  /*2b090*/  MOV R2, 0x2b0b0 ;  /* 0x0002b0b000027802 */ /* 0x000fc40000000f00 */
[----:B------:R-:W-:Y:S05]  /*2b0a0*/  CALL.REL.NOINC `($__internal_11_$__cuda_sm70_shflsync_idx_p) ;  /* 0x00001aa000007944 */ /* 0x000fea0003c00000 */
[----:B------:R-:W-:Y:S01]  /*2b0b0*/  MOV R11, R244 ;  /* 0x000000f4000b7202 */ /* 0x000fe20000000f00 */
[----:B------:R-:W-:Y:S05]  /*2b0c0*/  BRA `(.L_x_3754) ;  /* 0xffff68f000007947 */ /* 0x000fea000383ffff */
.L_x_3661:
[----:B------:R-:W-:Y:S01]  /*2b0d0*/  IMAD.MOV.U32 R241, RZ, RZ, R18 ;  /* 0x000000fffff17224 */ /* 0x000fe200078e0012 */
[----:B------:R-:W-:Y:S01]  /*2b0e0*/  MOV R3, 0x181f ;  /* 0x0000181f00037802 */ /* 0x000fe20000000f00 */
[----:B------:R-:W-:Y:S01]  /*2b0f0*/  IMAD.MOV.U32 R242, RZ, RZ, 0x2 ;  /* 0x00000002fff27424 */ /* 0x000fe200078e00ff */
[----:B------:R-:W-:-:S02]  /*2b100*/  MOV R243, 0xffffffff ;  /* 0xffffffff00f37802 */ /* 0x000fc40000000f00 */
[----:B------:R-:W-:Y:S02]  /*2b110*/  MOV R2, 0x2b130 ;  /* 0x0002b13000027802 */ /* 0x000fe40000000f00 */
[----:B-12---:R-:W-:Y:S05]  /*2b120*/  CALL.REL.NOINC `($__internal_11_$__cuda_sm70_shflsync_idx_p) ;  /* 0x00001a2000007944 */ /* 0x006fea0003c00000 */
[----:B------:R-:W-:Y:S01]  /*2b130*/  IMAD.MOV.U32 R241, RZ, RZ, R24 ;  /* 0x000000fffff17224 */ /* 0x000fe200078e0018 */
[----:B------:R-:W-:Y:S01]  /*2b140*/  MOV R3, 0x181f ;  /* 0x0000181f00037802 */ /* 0x000fe20000000f00 */
[----:B------:R-:W-:Y:S01]  /*2b150*/  IMAD.MOV.U32 R242, RZ, RZ, 0x2 ;  /* 0x00000002fff27424 */ /* 0x000fe200078e00ff */
[----:B------:R-:W-:Y:S01]  /*2b160*/  MOV R12, R244 ;  /* 0x000000f4000c7202 */ /* 0x000fe20000000f00 */
[----:B------:R-:W-:Y:S01]  /*2b170*/  IMAD.MOV.U32 R243, RZ, RZ, -0x1 ;  /* 0xfffffffffff37424 */ /* 0x000fe200078e00ff */
[----:B------:R-:W-:Y:S02]  /*2b180*/  MOV R13, R11 ;  /* 0x0000000b000d7202 */ /* 0x000fe40000000f00 */
[----:B------:R-:W-:Y:S02]  /*2b190*/  MOV R2, 0x2b1b0 ;  /* 0x0002b1b000027802 */ /* 0x000fe40000000f00 */
[----:B------:R-:W-:Y:S05]  /*2b1a0*/  CALL.REL.NOINC `($__internal_11_$__cuda_sm70_shflsync_idx_p) ;  /* 0x000019a000007944 */ /* 0x000fea0003c00000 */
        /* <DEDUP_REMOVED lines=9> */
.L_x_3664:
[----:B------:R-:W-:Y:S01]  /*2b240*/  IMAD.MOV.U32 R241, RZ, RZ, R20 ;  /* 0x000000fffff17224 */ /* 0x000fe200078e0014 */
[----:B------:R-:W-:Y:S01]  /*2b250*/  MOV R3, 0x181f ;  /* 0x0000181f00037802 */ /* 0x000fe20000000f00 */
[----:B------:R-:W-:Y:S01]  /*2b260*/  IMAD.MOV.U32 R242, RZ, RZ, 0x3 ;  /* 0x00000003fff27424 */ /* 0x000fe200078e00ff */
[----:B------:R-:W-:-:S02]  /*2b270*/  MOV R243, 0xffffffff ;  /* 0xffffffff00f37802 */ /* 0x000fc40000000f00 */
[----:B------:R-:W-:Y:S02]  /*2b280*/  MOV R2, 0x2b2a0 ;  /* 0x0002b2a000027802 */ /* 0x000fe40000000f00 */
[----:B---3--:R-:W-:Y:S05]  /*2b290*/  CALL.REL.NOINC `($__internal_11_$__cuda_sm70_shflsync_idx_p) ;  /* 0x000018b000007944 */ /* 0x008fea0003c00000 */
[----:B------:R-:W-:Y:S01]  /*2b2a0*/  IMAD.MOV.U32 R11, RZ, RZ, R244 ;  /* 0x000000ffff0b7224 */ /* 0x000fe200078e00f4 */
[----:B------:R-:W-:Y:S01]  /*2b2b0*/  MOV R241, R18 ;  /* 0x0000001200f17202 */ /* 0x000fe20000000f00 */
[----:B------:R-:W-:Y:S01]  /*2b2c0*/  IMAD.MOV.U32 R242, RZ, RZ, 0x3 ;  /* 0x00000003fff27424 */ /* 0x000fe200078e00ff */
[----:B------:R-:W-:Y:S01]  /*2b2d0*/  MOV R3, 0x181f ;  /* 0x0000181f00037802 */ /* 0x000fe20000000f00 */
[----:B------:R-:W-:Y:S01]  /*2b2e0*/  IMAD.MOV.U32 R243, RZ, RZ, -0x1 ;  /* 0xfffffffffff37424 */ /* 0x000fe200078e00ff */
[----:B------:R-:W-:Y:S02]  /*2b2f0*/  MOV R2, 0x2b310 ;  /* 0x0002b31000027802 */ /* 0x000fe40000000f00 */
        /* <DEDUP_REMOVED lines=18> */
.L_x_3667:
        /* <DEDUP_REMOVED lines=8> */
.L_x_3668:
        /* <DEDUP_REMOVED lines=23> */
.L_x_3671:
[----:B------:R-:W-:Y:S01]  /*2b610*/  IMAD.MOV.U32 R241, RZ, RZ, R20 ;  /* 0x000000fffff17224 */ /* 0x000fe200078e0014 */
[----:B------:R-:W-:Y:S01]  /*2b620*/  MOV R3, 0x181f ;  /* 0x0000181f00037802 */ /* 0x000fe20000000f00 */
[----:B------:R-:W-:Y:S01]  /*2b630*/  IMAD.MOV.U32 R242, RZ, RZ, 0x5 ;  /* 0x00000005fff27424 */ /* 0x000fe200078e00ff */
[----:B------:R-:W-:-:S02]  /*2b640*/  MOV R243, 0xffffffff ;  /* 0xffffffff00f37802 */ /* 0x000fc40000000f00 */
[----:B------:R-:W-:Y:S02]  /*2b650*/  MOV R2, 0x2b670 ;  /* 0x0002b67000027802 */ /* 0x000fe40000000f00 */
[----:B---3--:R-:W-:Y:S05]  /*2b660*/  CALL.REL.NOINC `($__internal_11_$__cuda_sm70_shflsync_idx_p) ;  /* 0x000014e000007944 */ /* 0x008fea0003c00000 */
[----:B------:R-:W-:Y:S01]  /*2b670*/  MOV R11, R244 ;  /* 0x000000f4000b7202 */ /* 0x000fe20000000f00 */
[----:B------:R-:W-:Y:S05]  /*2b680*/  BRA `(.L_x_3759) ;  /* 0xffff6cc000007947 */ /* 0x000fea000383ffff */
.L_x_3672:
[----:B------:R-:W-:Y:S01]  /*2b690*/  IMAD.MOV.U32 R241, RZ, RZ, R18 ;  /* 0x000000fffff17224 */ /* 0x000fe200078e0012 */
[----:B------:R-:W-:Y:S01]  /*2b6a0*/  MOV R3, 0x181f ;  /* 0x0000181f00037802 */ /* 0x000fe20000000f00 */
[----:B------:R-:W-:Y:S01]  /*2b6b0*/  IMAD.MOV.U32 R242, RZ, RZ, 0x5 ;  /* 0x00000005fff27424 */ /* 0x000fe200078e00ff */
[----:B------:R-:W-:Y:S02]  /*2b6c0*/  MOV R243, 0xffffffff ;  /* 0xffffffff00f37802 */ /* 0x000fe40000000f00 */
[----:B------:R-:W-:Y:S02]  /*2b6d0*/  MOV R2, 0x2b6f0 ;  /* 0x0002b6f000027802 */ /* 0x000fe40000000f00 */
[----:B-123--:R-:W-:Y:S05]  /*2b6e0*/  CALL.REL.NOINC `($__internal_11_$__cuda_sm70_shflsync_idx_p) ;  /* 0x0000146000007944 */ /* 0x00efea0003c00000 */
        /* <DEDUP_REMOVED lines=17> */
.L_x_3675:
[----:B------:R-:W-:Y:S01]  /*2b800*/  IMAD.MOV.U32 R241, RZ, RZ, R20 ;  /* 0x000000fffff17224 */ /* 0x000fe200078e0014 */
[----:B------:R-:W-:Y:S01]  /*2b810*/  MOV R3, 0x181f ;  /* 0x0000181f00037802 */ /* 0x000fe20000000f00 */
[----:B------:R-:W-:Y:S01]  /*2b820*/  IMAD.MOV.U32 R242, RZ, RZ, 0x6 ;  /* 0x00000006fff27424 */ /* 0x000fe200078e00ff */
[----:B------:R-:W-:Y:S02]  /*2b830*/  MOV R243, 0xffffffff ;  /* 0xffffffff00f37802 */ /* 0x000fe40000000f00 */
[----:B------:R-:W-:-:S02]  /*2b840*/  MOV R2, 0x2b860 ;  /* 0x0002b86000027802 */ /* 0x000fc40000000f00 */
[----:B----4-:R-:W-:Y:S05]  /*2b850*/  CALL.REL.NOINC `($__internal_11_$__cuda_sm70_shflsync_idx_p) ;  /* 0x000012f000007944 */ /* 0x010fea0003c00000 */
[----:B------:R-:W-:Y:S01]  /*2b860*/  MOV R13, R244 ;  /* 0x000000f4000d7202 */ /* 0x000fe20000000f00 */
[----:B------:R-:W-:Y:S05]  /*2b870*/  BRA `(.L_x_3761) ;  /* 0xffff6e0000007947 */ /* 0x000fea000383ffff */
.L_x_3676:
[----:B------:R-:W-:Y:S01]  /*2b880*/  IMAD.MOV.U32 R241, RZ, RZ, R18 ;  /* 0x000000fffff17224 */ /* 0x000fe200078e0012 */
[----:B------:R-:W-:Y:S01]  /*2b890*/  MOV R3, 0x181f ;  /* 0x0000181f00037802 */ /* 0x000fe20000000f00 */
[----:B------:R-:W-:Y:S01]  /*2b8a0*/  IMAD.MOV.U32 R242, RZ, RZ, 0x6 ;  /* 0x00000006fff27424 */ /* 0x000fe200078e00ff */
[----:B------:R-:W-:-:S02]  /*2b8b0*/  MOV R243, 0xffffffff ;  /* 0xffffffff00f37802 */ /* 0x000fc40000000f00 */
[----:B------:R-:W-:Y:S02]  /*2b8c0*/  MOV R2, 0x2b8e0 ;  /* 0x0002b8e000027802 */ /* 0x000fe40000000f00 */
[----:B-12-4-:R-:W-:Y:S05]  /*2b8d0*/  CALL.REL.NOINC `($__internal_11_$__cuda_sm70_shflsync_idx_p) ;  /* 0x0000127000007944 */ /* 0x016fea0003c00000 */
[----:B------:R-:W-:Y:S01]  /*2b8e0*/  IMAD.MOV.U32 R241, RZ, RZ, R24 ;  /* 0x000000fffff17224 */ /* 0x000fe200078e0018 */
[----:B------:R-:W-:Y:S01]  /*2b8f0*/  MOV R242, 0x6 ;  /* 0x0000000600f27802 */ /* 0x000fe20000000f00 */
[----:B------:R-:W-:Y:S01]  /*2b900*/  IMAD.MOV.U32 R3, RZ, RZ, 0x181f ;  /* 0x0000181fff037424 */ /* 0x000fe200078e00ff */
[----:B------:R-:W-:Y:S01]  /*2b910*/  MOV R243, 0xffffffff ;  /* 0xffffffff00f37802 */ /* 0x000fe20000000f00 */
[----:B------:R-:W-:Y:S01]  /*2b920*/  IMAD.MOV.U32 R12, RZ, RZ, R244 ;  /* 0x000000ffff0c7224 */ /* 0x000fe200078e00f4 */
        /* <DEDUP_REMOVED lines=11> */
.L_x_3679:
        /* <DEDUP_REMOVED lines=8> */
.L_x_3680:
        /* <DEDUP_REMOVED lines=9> */
[----:B------:R-:W-:Y:S01]  /*2baf0*/  MOV R243, 0xffffffff ;  /* 0xffffffff00f37802 */ /* 0x000fe20000000f00 */
[----:B------:R-:W-:Y:S01]  /*2bb00*/  IMAD.MOV.U32 R12, RZ, RZ, R244 ;  /* 0x000000ffff0c7224 */ /* 0x000fe200078e00f4 */
[----:B------:R-:W-:-:S02]  /*2bb10*/  MOV R2, 0x2bb30 ;  /* 0x0002bb3000027802 */ /* 0x000fc40000000f00 */
        /* <DEDUP_REMOVED lines=10> */
.L_x_3715:
        /* <DEDUP_REMOVED lines=8> */
.L_x_3716:
        /* <DEDUP_REMOVED lines=23> */
.L_x_3717:
        /* <DEDUP_REMOVED lines=30> */
.L_x_3720:
[----:B------:R-:W-:Y:S01]  /*2bf90*/  IMAD.MOV.U32 R241, RZ, RZ, R17 ;  /* 0x000000fffff17224 */ /* 0x000fe200078e0011 */
[----:B------:R-:W-:Y:S01]  /*2bfa0*/  MOV R3, 0x181f ;  /* 0x0000181f00037802 */ /* 0x000fe20000000f00 */
[----:B------:R-:W-:Y:S01]  /*2bfb0*/  IMAD.MOV.U32 R242, RZ, RZ, 0x2 ;  /* 0x00000002fff27424 */ /* 0x000fe200078e00ff */
[----:B------:R-:W-:Y:S02]  /*2bfc0*/  MOV R243, 0xffffffff ;  /* 0xffffffff00f37802 */ /* 0x000fe40000000f00 */
[----:B------:R-:W-:-:S02]  /*2bfd0*/  MOV R2, 0x2bff0 ;  /* 0x0002bff000027802 */ /* 0x000fc40000000f00 */
[----:B--2---:R-:W-:Y:S05]  /*2bfe0*/  CALL.REL.NOINC `($__internal_11_$__cuda_sm70_shflsync_idx_p) ;  /* 0x00000b6000007944 */ /* 0x004fea0003c00000 */
[----:B------:R-:W-:Y:S01]  /*2bff0*/  MOV R11, R244 ;  /* 0x000000f4000b7202 */ /* 0x000fe20000000f00 */
[----:B------:R-:W-:Y:S05]  /*2c000*/  BRA `(.L_x_3768) ;  /* 0xffffa5c000007947 */ /* 0x000fea000383ffff */
.L_x_3721:
[----:B------:R-:W-:Y:S01]  /*2c010*/  IMAD.MOV.U32 R241, RZ, RZ, R18 ;  /* 0x000000fffff17224 */ /* 0x000fe200078e0012 */
[----:B------:R-:W-:Y:S01]  /*2c020*/  MOV R3, 0x181f ;  /* 0x0000181f00037802 */ /* 0x000fe20000000f00 */
[----:B------:R-:W-:Y:S01]  /*2c030*/  IMAD.MOV.U32 R242, RZ, RZ, 0x2 ;  /* 0x00000002fff27424 */ /* 0x000fe200078e00ff */
[----:B------:R-:W-:-:S02]  /*2c040*/  MOV R243, 0xffffffff ;  /* 0xffffffff00f37802 */ /* 0x000fc40000000f00 */
[----:B------:R-:W-:Y:S02]  /*2c050*/  MOV R2, 0x2c070 ;  /* 0x0002c07000027802 */ /* 0x000fe40000000f00 */
[----:B-123--:R-:W-:Y:S05]  /*2c060*/  CALL.REL.NOINC `($__internal_11_$__cuda_sm70_shflsync_idx_p) ;  /* 0x00000ae000007944 */ /* 0x00efea0003c00000 */
        /* <DEDUP_REMOVED lines=17> */
.L_x_3722:
[----:B------:R-:W-:Y:S01]  /*2c180*/  IMAD.MOV.U32 R241, RZ, RZ, R17 ;  /* 0x000000fffff17224 */ /* 0x000fe200078e0011 */
[----:B------:R-:W-:Y:S01]  /*2c190*/  MOV R3, 0x181f ;  /* 0x0000181f00037802 */ /* 0x000fe20000000f00 */
[----:B------:R-:W-:Y:S01]  /*2c1a0*/  IMAD.MOV.U32 R242, RZ, RZ, 0x3 ;  /* 0x00000003fff27424 */ /* 0x000fe200078e00ff */
[----:B------:R-:W-:-:S02]  /*2c1b0*/  MOV R243, 0xffffffff ;  /* 0xffffffff00f37802 */ /* 0x000fc40000000f00 */
[----:B------:R-:W-:Y:S02]  /*2c1c0*/  MOV R2, 0x2c1e0 ;  /* 0x0002c1e000027802 */ /* 0x000fe40000000f00 */
[----:B----4-:R-:W-:Y:S05]  /*2c1d0*/  CALL.REL.NOINC `($__internal_11_$__cuda_sm70_shflsync_idx_p) ;  /* 0x0000097000007944 */ /* 0x010fea0003c00000 */
        /* <DEDUP_REMOVED lines=24> */
.L_x_3725:
        /* <DEDUP_REMOVED lines=8> */
.L_x_3726:
        /* <DEDUP_REMOVED lines=23> */
.L_x_3727:
        /* <DEDUP_REMOVED lines=30> */
.L_x_3730:
        /* <DEDUP_REMOVED lines=8> */
.L_x_3731:
        /* <DEDUP_REMOVED lines=23> */
.L_x_3734:
[----:B------:R-:W-:Y:S01]  /*2c920*/  IMAD.MOV.U32 R241, RZ, RZ, R17 ;  /* 0x000000fffff17224 */ /* 0x000fe200078e0011 */
[----:B------:R-:W-:Y:S01]  /*2c930*/  MOV R3, 0x181f ;  /* 0x0000181f00037802 */ /* 0x000fe20000000f00 */
[----:B------:R-:W-:Y:S01]  /*2c940*/  IMAD.MOV.U32 R242, RZ, RZ, 0x7 ;  /* 0x00000007fff27424 */ /* 0x000fe200078e00ff */
[----:B------:R-:W-:-:S02]  /*2c950*/  MOV R243, 0xffffffff ;  /* 0xffffffff00f37802 */ /* 0x000fc40000000f00 */
[----:B------:R-:W-:Y:S02]  /*2c960*/  MOV R2, 0x2c980 ;  /* 0x0002c98000027802 */ /* 0x000fe40000000f00 */
[----:B--2-4-:R-:W-:Y:S05]  /*2c970*/  CALL.REL.NOINC `($__internal_11_$__cuda_sm70_shflsync_idx_p) ;  /* 0x000001d000007944 */ /* 0x014fea0003c00000 */
        /* <DEDUP_REMOVED lines=23> */
        .weak           $__internal_10_$__cuda_sm70_shflsync_bfly_p
        .type           $__internal_10_$__cuda_sm70_shflsync_bfly_p,@function
        .size           $__internal_10_$__cuda_sm70_shflsync_bfly_p,($__internal_11_$__cuda_sm70_shflsync_idx_p - $__internal_10_$__cuda_sm70_shflsync_bfly_p)
$__internal_10_$__cuda_sm70_shflsync_bfly_p:
[----:B------:R-:W-:Y:S02]  /*2caf0*/  MOV R158, 0x1f ;  /* 0x0000001f009e7802 */ /* 0x000fe40000000f00 */
[----:B------:R-:W-:-:S04]  /*2cb00*/  MOV R159, 0xffffffff ;  /* 0xffffffff009f7802 */ /* 0x000fc80000000f00 */
[----:B------:R-:W-:Y:S04]  /*2cb10*/  WARPSYNC R159 ;  /* 0x0000009f00007348 */ /* 0x000fe80003800000 */
[----:B------:R1:W2:Y:S02]  /*2cb20*/  SHFL.BFLY PT, R158, R4, R3, R158 ;  /* 0x0c000003049e7389 */ /* 0x0002a400000e009e */
[----:B-1----:R-:W-:-:S04]  /*2cb30*/  MOV R3, 0x0 ;  /* 0x0000000000037802 */ /* 0x002fc80000000f00 */
[----:B--2---:R-:W-:Y:S05]  /*2cb40*/  RET.REL.NODEC R2 `(_ZN7cutlass13device_kernelIN5flash19enable_sm80_to_sm89INS1_16FlashAttnFwdSm80INS1_25CollectiveMainloopFwdSm80ILi4ELi1ELb0EN4cute5tupleIJNS5_1CILi128EEENS7_ILi48EEES8_EEELi128ENS_6half_tEfNS_4arch4Sm80ELb0ELb1ELb0ELb1ELb1ELb1ELb1ELb0EEENS1_21CollectiveEpilogueFwdINS6_IJS8_S8_S9_EEENS6_IJNS7_ILi1EEESH_SH_EEESB_SD_Li128ELb1ELb1ELb0ELb0EEENS1_19SingleTileSchedulerILb1ELb0ELb1ELi128EEEEEEEEEvNT_6ParamsE) ;  /* 0xfffd34b002007950 */ /* 0x004fea0003c3ffff */
        .weak           $__internal_11_$__cuda_sm70_shflsync_idx_p
        .type           $__internal_11_$__cuda_sm70_shflsync_idx_p,@function
        .size           $__internal_11_$__cuda_sm70_shflsync_idx_p,(.L_x_4374 - $__internal_11_$__cuda_sm70_shflsync_idx_p)
$__internal_11_$__cuda_sm70_shflsync_idx_p:
[----:B------:R-:W-:Y:S04]  /*2cb50*/  WARPSYNC R243 ;  /* 0x000000f300007348 */ /* 0x000fe80003800000 */
[----:B------:R1:W2:Y:S02]  /*2cb60*/  SHFL.IDX PT, R244, R241, R242, R3 ;  /* 0x000000f2f1f47389 */ /* 0x0002a400000e0003 */
[----:B-1----:R-:W-:-:S04]  /*2cb70*/  MOV R3, 0x0 ;  /* 0x0000000000037802 */ /* 0x002fc80000000f00 */
[----:B--2---:R-:W-:Y:S05]  /*2cb80*/  RET.REL.NODEC R2 `(_ZN7cutlass13device_kernelIN5flash19enable_sm80_to_sm89INS1_16FlashAttnFwdSm80INS1_25CollectiveMainloopFwdSm80ILi4ELi1ELb0EN4cute5tupleIJNS5_1CILi128EEENS7_ILi48EEES8_EEELi128ENS_6half_tEfNS_4arch4Sm80ELb0ELb1ELb0ELb1ELb1ELb1ELb1ELb0EEENS1_21CollectiveEpilogueFwdINS6_IJS8_S8_S9_EEENS6_IJNS7_ILi1EEESH_SH_EEESB_SD_Li128ELb1ELb1ELb0ELb0EEENS1_19SingleTileSchedulerILb1ELb0ELb1ELi128EEEEEEEEEvNT_6ParamsE) ;  /* 0xfffd347002007950 */ /* 0x004fea0003c3ffff */
.L_x_3777:
        /* <DEDUP_REMOVED lines=15> */
.L_x_4374:


//--------------------- .text._ZN7cutlass13device_kernelIN5flash19enable_sm80_to_sm89INS1_16FlashAttnFwdSm80INS1_25CollectiveMainloopFwdSm80ILi4ELi1ELb0EN4cute5tupleIJNS5_1CILi128EEENS7_ILi64EEES8_EEELi128ENS_6half_tEfNS_4arch4Sm80ELb1ELb0ELb0ELb0ELb1ELb0ELb1ELb0EEENS1_21CollectiveEpilogueFwdINS6_IJS8_S8_S9_EEENS6_IJNS7_ILi1EEESH_SH_EEESB_SD_Li128ELb0ELb1ELb0ELb0EEENS1_30DynamicPersistentTileSchedulerILi128ELi128ELb0ELb1ELb0EEEEEEEEEvNT_6ParamsE --------------------------
	.section	.text._ZN7cutlass13device_kernelIN5flash19enable_sm80_to_sm89INS1_16FlashAttnFwdSm80INS1_25CollectiveMainloopFwdSm80ILi4ELi1ELb0EN4cute5tupleIJNS5_1CILi128EEENS7_ILi64EEES8_EEELi128ENS_6half_tEfNS_4arch4Sm80ELb1ELb0ELb0ELb0ELb1ELb0ELb1ELb0EEENS1_21CollectiveEpilogueFwdINS6_IJS8_S8_S9_EEENS6_IJNS7_ILi1EEESH_SH_EEESB_SD_Li128ELb0ELb1ELb0ELb0EEENS1_30DynamicPersistentTileSchedulerILi128ELi128ELb0ELb1ELb0EEEEEEEEEvNT_6ParamsE,"ax",@progbits
	.sectioninfo	@"SHI_REGISTERS=255"
	.align	128
.text._ZN7cutlass13device_kernelIN5flash19enable_sm80_to_sm89INS1_16FlashAttnFwdSm80INS1_25CollectiveMainloopFwdSm80ILi4ELi1ELb0EN4cute5tupleIJNS5_1CILi128EEENS7_ILi64EEES8_EEELi128ENS_6half_tEfNS_4arch4Sm80ELb1ELb0ELb0ELb0ELb1ELb0ELb1ELb0EEENS1_21CollectiveEpilogueFwdINS6_IJS8_S8_S9_EEENS6_IJNS7_ILi1EEESH_SH_EEESB_SD_Li128ELb0ELb1ELb0ELb0EEENS1_30DynamicPersistentTileSchedulerILi128ELi128ELb0ELb1ELb0EEEEEEEEEvNT_6ParamsE:
        .type           _ZN7cutlass13device_kernelIN5flash19enable_sm80_to_sm89INS1_16FlashAttnFwdSm80INS1_25CollectiveMainloopFwdSm80ILi4ELi1ELb0EN4cute5tupleIJNS5_1CILi128EEENS7_ILi64EEES8_EEELi128ENS_6half_tEfNS_4arch4Sm80ELb1ELb0ELb0ELb0ELb1ELb0ELb1ELb0EEENS1_21CollectiveEpilogueFwdINS6_IJS8_S8_S9_EEENS6_IJNS7_ILi1EEESH_SH_EEESB_SD_Li128ELb0ELb1ELb0ELb0EEENS1_30DynamicPersistentTileSchedulerILi128ELi128ELb0ELb1ELb0EEEEEEEEEvNT_6ParamsE,@function
        .size           _ZN7cutlass13device_kernelIN5flash19enable_sm80_to_sm89INS1_16FlashAttnFwdSm80INS1_25CollectiveMainloopFwdSm80ILi4ELi1ELb0EN4cute5tupleIJNS5_1CILi128EEENS7_ILi64EEES8_EEELi128ENS_6half_tEfNS_4arch4Sm80ELb1ELb0ELb0ELb0ELb1ELb0ELb1ELb0EEENS1_21CollectiveEpilogueFwdINS6_IJS8_S8_S9_EEENS6_IJNS7_ILi1EEESH_SH_EEESB_SD_Li128ELb0ELb1ELb0ELb0EEENS1_30DynamicPersistentTileSchedulerILi128ELi128ELb0ELb1ELb0EEEEEEEEEvNT_6ParamsE,(.L_x_4378 - _ZN7cutlass13device_kernelIN5flash19enable_sm80_to_sm89INS1_16FlashAttnFwdSm80INS1_25CollectiveMainloopFwdSm80ILi4ELi1ELb0EN4cute5tupleIJNS5_1CILi128EEENS7_ILi64EEES8_EEELi128ENS_6half_tEfNS_4arch4Sm80ELb1ELb0ELb0ELb0ELb1ELb0ELb1ELb0EEENS1_21CollectiveEpilogueFwdINS6_IJS8_S8_S9_EEENS6_IJNS7_ILi1EEESH_SH_EEESB_SD_Li128ELb0ELb1ELb0ELb0EEENS1_30DynamicPersistentTileSchedulerILi128ELi128ELb0ELb1ELb0EEEEEEEEEvNT_6ParamsE)
        .other          _ZN7cutlass13device_kernelIN5flash19enable_sm80_to_sm89INS1_16FlashAttnFwdSm80INS1_25CollectiveMainloopFwdSm80ILi4ELi1ELb0EN4cute5tupleIJNS5_1CILi128EEENS7_ILi64EEES8_EEELi128ENS_6half_tEfNS_4arch4Sm80ELb1ELb0ELb0ELb0ELb1ELb0ELb1ELb0EEENS1_21CollectiveEpilogueFwdINS6_IJS8_S8_S9_EEENS6_IJNS7_ILi1EEESH_SH_EEESB_SD_Li128ELb0ELb1ELb0ELb0EEENS1_30DynamicPersistentTileSchedulerILi128ELi128ELb0ELb1ELb0EEEEEEEEEvNT_6ParamsE,@"STO_CUDA_ENTRY STV_DEFAULT"
_ZN7cutlass13device_kernelIN5flash19enable_sm80_to_sm89INS1_16FlashAttnFwdSm80INS1_25CollectiveMainloopFwdSm80ILi4ELi1ELb0EN4cute5tupleIJNS5_1CILi128EEENS7_ILi64EEES8_EEELi128ENS_6half_tEfNS_4arch4Sm80ELb1ELb0ELb0ELb0ELb1ELb0ELb1ELb0EEENS1_21CollectiveEpilogueFwdINS6_IJS8_S8_S9_EEENS6_IJNS7_ILi1EEESH_SH_EEESB_SD_Li128ELb0ELb1ELb0ELb0EEENS1_30DynamicPersistentTileSchedulerILi128ELi128ELb0ELb1ELb0EEEEEEEEEvNT_6ParamsE:
        /* <DEDUP_REMOVED lines=15> */
[CC--:B------:R-:W-:Y:S02]  /*00f0*/  LEA.HI R12, R15.reuse, R21.reuse, RZ, 0x3 ;  /* 0x000000150f0c7211 */ /* 0x0c0fe400078f18ff */
[----:B------:R-:W-:Y:S02]  /*0100*/  SHF.R.S32.HI R3, RZ, 0x4, R2 ;  /* 0x00000004ff037819 */ /* 0x000fe40000011402 */
[----:B------:R-:W-:-:S02]  /*0110*/  LEA.HI R9, R15, R21, RZ, 0x2 ;  /* 0x000000150f097211 */ /* 0x000fc400078f10ff */
[----:B------:R-:W-:Y:S02]  /*0120*/  LEA.HI R0, R2, R3, RZ, 0x1 ;  /* 0x0000000302007211 */ /* 0x000fe400078f08ff */
[----:B------:R-:W-:Y:S02]  /*0130*/  SHF.R.S32.HI R20, RZ, 0x3, R12 ;  /* 0x00000003ff147819 */ /* 0x000fe4000001140c */
[----:B------:R-:W-:Y:S02]  /*0140*/  LOP3.LUT R0, R0, 0xfffffffe, RZ, 0xc0, !PT ;  /* 0xfffffffe00007812 */ /* 0x000fe400078ec0ff */
[----:B------:R-:W-:Y:S01]  /*0150*/  LOP3.LUT R5, R12, 0xfffffff8, RZ, 0xc0, !PT ;  /* 0xfffffff80c057812 */ /* 0x000fe200078ec0ff */
[----:B------:R-:W-:Y:S01]  /*0160*/  IMAD.SHL.U32 R4, R20, 0x40, RZ ;  /* 0x0000004014047824 */ /* 0x000fe200078e00ff */
[----:B------:R-:W-:Y:S01]  /*0170*/  SHF.R.S32.HI R7, RZ, 0x2, R9 ;  /* 0x00000002ff077819 */ /* 0x000fe20000011409 */
[----:B------:R-:W-:Y:S01]  /*0180*/  IMAD.IADD R13, R3, 0x1, -R0 ;  /* 0x00000001030d7824 */ /* 0x000fe200078e0a00 */
[----:B------:R-:W-:Y:S01]  /*0190*/  LOP3.LUT R0, R2, 0xfffffff0, RZ, 0xc0, !PT ;  /* 0xfffffff002007812 */ /* 0x000fe200078ec0ff */
[----:B------:R-:W-:Y:S01]  /*01a0*/  IMAD.IADD R19, R21, 0x1, -R5 ;  /* 0x0000000115137824 */ /* 0x000fe200078e0a05 */
[----:B------:R-:W-:Y:S01]  /*01b0*/  SHF.R.S32.HI R3, RZ, 0x1f, R9 ;  /* 0x0000001fff037819 */ /* 0x000fe20000011409 */
[----:B------:R-:W-:-:S02]  /*01c0*/  IMAD.SHL.U32 R236, R13, 0x8, RZ ;  /* 0x000000080dec7824 */ /* 0x000fc400078e00ff */
[----:B------:R-:W-:Y:S01]  /*01d0*/  IMAD.IADD R2, R21, 0x1, -R0 ;  /* 0x0000000115027824 */ /* 0x000fe200078e0a00 */
[----:B------:R-:W-:Y:S01]  /*01e0*/  LEA.HI R0, R3, R7, RZ, 0x3 ;  /* 0x0000000703007211 */ /* 0x000fe200078f18ff */
[C---:B------:R-:W-:Y:S02]  /*01f0*/  IMAD.SHL.U32 R250, R19.reuse, 0x8, RZ ;  /* 0x0000000813fa7824 */ /* 0x040fe400078e00ff */
[----:B------:R-:W-:Y:S01]  /*0200*/  IMAD.SHL.U32 R8, R19, 0x40, RZ ;  /* 0x0000004013087824 */ /* 0x000fe200078e00ff */
[----:B------:R-:W-:Y:S02]  /*0210*/  SHF.R.S32.HI R5, RZ, 0x1f, R2 ;  /* 0x0000001fff057819 */ /* 0x000fe40000011402 */
[----:B------:R-:W-:Y:S02]  /*0220*/  LOP3.LUT R3, R0, 0xfffffff8, RZ, 0xc0, !PT ;  /* 0xfffffff800037812 */ /* 0x000fe400078ec0ff */
[----:B------:R-:W-:Y:S02]  /*0230*/  LOP3.LUT R0, R4, 0x1c0, RZ, 0xc0, !PT ;  /* 0x000001c004007812 */ /* 0x000fe400078ec0ff */
[----:B------:R-:W-:Y:S01]  /*0240*/  LEA.HI R10, R5, R2, RZ, 0x3 ;  /* 0x00000002050a7211 */ /* 0x000fe200078f18ff */
[----:B------:R-:W-:Y:S01]  /*0250*/  IMAD.IADD R7, R7, 0x1, -R3 ;  /* 0x0000000107077824 */ /* 0x000fe200078e0a03 */
[----:B------:R-:W-:-:S02]  /*0260*/  SHF.R.U32.HI R6, RZ, 0x3, R0 ;  /* 0x00000003ff067819 */ /* 0x000fc40000011600 */
[----:B------:R-:W-:Y:S02]  /*0270*/  LOP3.LUT R4, R0, 0x38, R250, 0xf8, !PT ;  /* 0x0000003800047812 */ /* 0x000fe400078ef8fa */
[----:B------:R-:W-:Y:S02]  /*0280*/  LOP3.LUT R5, R10, 0xfffffff8, RZ, 0xc0, !PT ;  /* 0xfffffff80a057812 */ /* 0x000fe400078ec0ff */
[----:B------:R-:W-:Y:S02]  /*0290*/  LOP3.LUT R0, R8, 0x1c0, RZ, 0xc0, !PT ;  /* 0x000001c008007812 */ /* 0x000fe400078ec0ff */
[----:B------:R-:W-:Y:S01]  /*02a0*/  LOP3.LUT R3, R9, 0xfffffffc, RZ, 0xc0, !PT ;  /* 0xfffffffc09037812 */ /* 0x000fe200078ec0ff */
[----:B------:R-:W-:Y:S01]  /*02b0*/  IMAD.IADD R8, R2, 0x1, -R5 ;  /* 0x0000000102087824 */ /* 0x000fe200078e0a05 */
[----:B------:R-:W-:Y:S01]  /*02c0*/  LOP3.LUT R11, R4, R6, RZ, 0x3c, !PT ;  /* 0x00000006040b7212 */ /* 0x000fe200078e3cff */
[----:B------:R-:W-:Y:S01]  /*02d0*/  IMAD.SHL.U32 R5, R10, 0x40, RZ ;  /* 0x000000400a057824 */ /* 0x000fe200078e00ff */
[----:B------:R-:W-:Y:S01]  /*02e0*/  LOP3.LUT R4, R0, 0x8, R12, 0xf8, !PT ;  /* 0x0000000800047812 */ /* 0x000fe200078ef80c */
[----:B------:R-:W-:Y:S01]  /*02f0*/  IMAD.IADD R6, R21, 0x1, -R3 ;  /* 0x0000000115067824 */ /* 0x000fe200078e0a03 */
[----:B------:R-:W-:-:S02]  /*0300*/  LOP3.LUT R2, R7, 0x1, RZ, 0xc0, !PT ;  /* 0x0000000107027812 */ /* 0x000fc400078ec0ff */
[----:B------:R-:W-:Y:S02]  /*0310*/  SHF.R.U32.HI R0, RZ, 0x3, R0 ;  /* 0x00000003ff007819 */ /* 0x000fe40000011600 */
[----:B------:R-:W-:Y:S02]  /*0320*/  LEA.HI R3, R15, R21, RZ, 0x5 ;  /* 0x000000150f037211 */ /* 0x000fe400078f28ff */
[----:B------:R-:W-:Y:S02]  /*0330*/  ISETP.NE.U32.AND P0, PT, R2, 0x1, PT ;  /* 0x000000010200780c */ /* 0x000fe40003f05070 */
[----:B------:R-:W-:Y:S02]  /*0340*/  LOP3.LUT R12, R4, R0, RZ, 0x3c, !PT ;  /* 0x00000000040c7212 */ /* 0x000fe400078e3cff */
[----:B------:R-:W-:Y:S02]  /*0350*/  LEA.HI R0, R6, R6, RZ, 0x1 ;  /* 0x0000000606007211 */ /* 0x000fe400078f08ff */
[----:B------:R-:W-:-:S02]  /*0360*/  LOP3.LUT R2, R3, 0xffffffe0, RZ, 0xc0, !PT ;  /* 0xffffffe003027812 */ /* 0x000fc400078ec0ff */
[--C-:B------:R-:W-:Y:S02]  /*0370*/  SHF.R.S32.HI R240, RZ, 0x5, R3.reuse ;  /* 0x00000005fff07819 */ /* 0x100fe40000011403 */
[----:B------:R-:W-:Y:S01]  /*0380*/  SHF.R.S32.HI R3, RZ, 0x1f, R3 ;  /* 0x0000001fff037819 */ /* 0x000fe20000011403 */
[----:B------:R-:W-:Y:S01]  /*0390*/  IMAD.IADD R18, R21, 0x1, -R2 ;  /* 0x0000000115127824 */ /* 0x000fe200078e0a02 */
[C---:B------:R-:W-:Y:S01]  /*03a0*/  LOP3.LUT R4, R0.reuse, 0x1ffffffe, RZ, 0xc0, !PT ;  /* 0x1ffffffe00047812 */ /* 0x040fe200078ec0ff */
[----:B------:R-:W-:Y:S01]  /*03b0*/  IMAD.SHL.U32 R0, R0, 0x20, RZ ;  /* 0x0000002000007824 */ /* 0x000fe200078e00ff */
[----:B------:R-:W-:Y:S02]  /*03c0*/  LEA.HI R2, R3, R240, RZ, 0x2 ;  /* 0x000000f003027211 */ /* 0x000fe400078f10ff */
[----:B------:R-:W-:Y:S01]  /*03d0*/  SHF.R.S32.HI R9, RZ, 0x1f, R18 ;  /* 0x0000001fff097819 */ /* 0x000fe20000011412 */
[----:B------:R-:W-:Y:S01]  /*03e0*/  IMAD.IADD R3, R6, 0x1, -R4 ;  /* 0x0000000106037824 */ /* 0x000fe200078e0a04 */
[----:B------:R-:W-:-:S02]  /*03f0*/  LOP3.LUT R0, R0, 0xffffffc0, RZ, 0xc0, !PT ;  /* 0xffffffc000007812 */ /* 0x000fc400078ec0ff */
[----:B------:R-:W-:Y:S02]  /*0400*/  LOP3.LUT R2, R2, 0xffffffc, RZ, 0xc0, !PT ;  /* 0x0ffffffc02027812 */ /* 0x000fe400078ec0ff */
[----:B------:R-:W-:Y:S01]  /*0410*/  LEA.HI R9, R9, R18, RZ, 0x2 ;  /* 0x0000001209097211 */ /* 0x000fe200078f10ff */
[----:B------:R-:W-:Y:S01]  /*0420*/  IMAD R14, R3, 0x8, R0 ;  /* 0x00000008030e7824 */ /* 0x000fe200078e0200 */
[----:B------:R-:W-:Y:S01]  /*0430*/  LEA.HI R4, R15, R21, RZ, 0x6 ;  /* 0x000000150f047211 */ /* 0x000fe200078f30ff */
[----:B------:R-:W-:Y:S01]  /*0440*/  IMAD.SHL.U32 R0, R8, 0x40, RZ ;  /* 0x0000004008007824 */ /* 0x000fe200078e00ff */
[----:B------:R-:W-:Y:S01]  /*0450*/  R2P PR, R7, 0x6 ;  /* 0x0000000607007804 */ /* 0x000fe20000000000 */
[----:B------:R-:W-:Y:S01]  /*0460*/  IMAD.IADD R3, R240, 0x1, -R2 ;  /* 0x00000001f0037824 */ /* 0x000fe200078e0a02 */
[----:B------:R-:W-:Y:S01]  /*0470*/  SHF.R.S32.HI R2, RZ, 0x2, R9 ;  /* 0x00000002ff027819 */ /* 0x000fe20000011409 */
[----:B------:R-:W-:Y:S01]  /*0480*/  IMAD.SHL.U32 R4, R4, 0x8, RZ ;  /* 0x0000000804047824 */ /* 0x000fe200078e00ff */
[----:B------:R-:W-:Y:S01]  /*0490*/  LOP3.LUT R0, R0, 0x1c0, RZ, 0xc0, !PT ;  /* 0x000001c000007812 */ /* 0x000fe200078ec0ff */
[----:B------:R-:W-:Y:S01]  /*04a0*/  IMAD.SHL.U32 R240, R240, 0x400, RZ ;  /* 0x00000400f0f07824 */ /* 0x000fe200078e00ff */
[----:B------:R-:W-:Y:S01]  /*04b0*/  LOP3.LUT P4, RZ, R8, 0x2, RZ, 0xc0, !PT ;  /* 0x0000000208ff7812 */ /* 0x000fe2000788c0ff */
[----:B------:R-:W-:Y:S01]  /*04c0*/  IMAD R17, R3, 0x10, R2 ;  /* 0x0000001003117824 */ /* 0x000fe200078e0202 */
[----:B------:R-:W-:Y:S01]  /*04d0*/  LOP3.LUT R236, R0, 0x8, R236, 0xf8, !PT ;  /* 0x0000000800ec7812 */ /* 0x000fe200078ef8ec */
[----:B------:R-:W-:Y:S01]  /*04e0*/  IMAD.SHL.U32 R2, R7, 0x40, RZ ;  /* 0x0000004007027824 */ /* 0x000fe200078e00ff */
[----:B------:R-:W-:-:S02]  /*04f0*/  SHF.R.U32.HI R0, RZ, 0x3, R0 ;  /* 0x00000003ff007819 */ /* 0x000fc40000011600 */
[----:B------:R-:W-:Y:S01]  /*0500*/  LOP3.LUT R11, R11, 0x7ffffe00, R4, 0xf8, !PT ;  /* 0x7ffffe000b0b7812 */ /* 0x000fe200078ef804 */
[----:B------:R-:W-:Y:S01]  /*0510*/  IMAD R4, R6, 0x2, R240 ;  /* 0x0000000206047824 */ /* 0x000fe200078e02f0 */
[----:B------:R-:W-:Y:S01]  /*0520*/  LOP3.LUT R3, R2, 0x1c0, RZ, 0xc0, !PT ;  /* 0x000001c002037812 */ /* 0x000fe200078ec0ff */
[----:B------:R-:W-:Y:S01]  /*0530*/  IMAD.MOV.U32 R6, RZ, RZ, 0x20 ;  /* 0x00000020ff067424 */ /* 0x000fe200078e00ff */
[----:B------:R-:W-:Y:S01]  /*0540*/  LOP3.LUT R236, R236, R0, RZ, 0x3c, !PT ;  /* 0x00000000ecec7212 */ /* 0x000fe200078e3cff */
[----:B------:R-:W-:Y:S01]  /*0550*/  STL [R1+0x80], R17 ;  /* 0x0000801101007387 */ /* 0x000fe20000100800 */
[----:B------:R-:W-:Y:S01]  /*0560*/  LOP3.LUT R2, R5, 0xfffffe00, RZ, 0xc0, !PT ;  /* 0xfffffe0005027812 */ /* 0x000fe200078ec0ff */
[----:B------:R-:W-:Y:S01]  /*0570*/  IMAD R0, R13, 0x200, R12 ;  /* 0x000002000d007824 */ /* 0x000fe200078e020c */
[----:B------:R-:W-:Y:S01]  /*0580*/  LEA.HI R3, R3, R3, RZ, 0x1d ;  /* 0x0000000303037211 */ /* 0x000fe200078fe8ff */
[----:B------:R-:W-:Y:S01]  /*0590*/  STL [R1+0x58], R16 ;  /* 0x0000581001007387 */ /* 0x000fe20000100800 */
[CC--:B------:R-:W-:Y:S01]  /*05a0*/  IADD3 R240, R236.reuse, R2.reuse, R240 ;  /* 0x00000002ecf07210 */ /* 0x0c0fe20007ffe0f0 */
[----:B------:R-:W-:Y:S01]  /*05b0*/  IMAD.SHL.U32 R247, R11, 0x2, RZ ;  /* 0x000000020bf77824 */ /* 0x000fe200078e00ff */
[----:B------:R-:W-:Y:S01]  /*05c0*/  LOP3.LUT R236, R236, R2, RZ, 0xfc, !PT ;  /* 0x00000002ecec7212 */ /* 0x000fe200078efcff */
[----:B------:R-:W-:Y:S01]  /*05d0*/  IMAD.IADD R5, R4, 0x1, R3 ;  /* 0x0000000104057824 */ /* 0x000fe200078e0203 */
[----:B------:R-:W-:-:S02]  /*05e0*/  LEA.HI R2, R15, R21, RZ, 0x7 ;  /* 0x000000150f027211 */ /* 0x000fc400078f38ff */
[----:B------:R-:W-:Y:S02]  /*05f0*/  LOP3.LUT P3, RZ, R8, 0x4, RZ, 0xc0, !PT ;  /* 0x0000000408ff7812 */ /* 0x000fe4000786c0ff */
[----:B------:R-:W-:Y:S01]  /*0600*/  SHF.R.S32.HI R3, RZ, 0x7, R2 ;  /* 0x00000007ff037819 */ /* 0x000fe20000011402 */
[----:B------:R-:W-:Y:S01]  /*0610*/  IMAD R3, R19, 0x10, R20 ;  /* 0x0000001013037824 */ /* 0x000fe200078e0214 */
[----:B------:R-:W-:Y:S02]  /*0620*/  LOP3.LUT R2, R9, 0x7ffffffc, RZ, 0xc0, !PT ;  /* 0x7ffffffc09027812 */ /* 0x000fe400078ec0ff */
[----:B------:R-:W-:Y:S02]  /*0630*/  IADD3 R251, R250, 0x40, RZ ;  /* 0x00000040fafb7810 */ /* 0x000fe40007ffe0ff */
[----:B------:R-:W-:Y:S01]  /*0640*/  LEA R8, R5, 0x80, 0x1 ;  /* 0x0000008005087811 */ /* 0x000fe200078e08ff */
[----:B------:R1:W-:Y:S01]  /*0650*/  STL [R1+0x10], R3 ;  /* 0x0000100301007387 */ /* 0x0003e20000100800 */
[----:B------:R-:W-:Y:S01]  /*0660*/  IMAD.IADD R5, R17, 0x1, R14 ;  /* 0x0000000111057824 */ /* 0x000fe200078e020e */
[----:B------:R-:W-:-:S02]  /*0670*/  SHF.R.S32.HI R4, RZ, 0x1f, R251 ;  /* 0x0000001fff047819 */ /* 0x000fc400000114fb */
[----:B------:R-:W-:Y:S01]  /*0680*/  SEL R4, R238, 0xffffffc0, !P2 ;  /* 0xffffffc0ee047807 */ /* 0x000fe20005000000 */
[----:B------:R-:W-:Y:S01]  /*0690*/  STL [R1+0x5c], R8 ;  /* 0x00005c0801007387 */ /* 0x000fe20000100800 */
[----:B------:R-:W-:Y:S02]  /*06a0*/  SHF.R.S32.HI R7, RZ, 0x1f, R250 ;  /* 0x0000001fff077819 */ /* 0x000fe400000114fa */
[----:B------:R-:W-:Y:S01]  /*06b0*/  LEA R233, R0, 0x4100, 0x1 ;  /* 0x0000410000e97811 */ /* 0x000fe200078e08ff */
[----:B------:R2:W-:Y:S01]  /*06c0*/  STL [R1+0x54], R5 ;  /* 0x0000540501007387 */ /* 0x0005e20000100800 */
[----:B------:R-:W-:Y:S02]  /*06d0*/  SEL R0, R6, 0xffffffe0, !P4 ;  /* 0xffffffe006007807 */ /* 0x000fe40006000000 */
[----:B------:R-:W-:Y:S02]  /*06e0*/  LEA R240, R240, 0x8100, 0x1 ;  /* 0x00008100f0f07811 */ /* 0x000fe400078e08ff */
[----:B------:R-:W-:-:S02]  /*06f0*/  SEL R238, R238, 0xffffffc0, !P3 ;  /* 0xffffffc0eeee7807 */ /* 0x000fc40005800000 */
[----:B------:R-:W-:Y:S01]  /*0700*/  LEA R236, R236, 0x100, 0x1 ;  /* 0x00000100ecec7811 */ /* 0x000fe200078e08ff */
[C---:B------:R-:W-:Y:S02]  /*0710*/  IMAD.IADD R242, R240.reuse, 0x1, R0 ;  /* 0x00000001f0f27824 */ /* 0x040fe400078e0200 */
[----:B------:R-:W-:Y:S02]  /*0720*/  IMAD.IADD R241, R240, 0x1, R238 ;  /* 0x00000001f0f17824 */ /* 0x000fe400078e02ee */
[--C-:B------:R-:W-:Y:S02]  /*0730*/  IMAD.IADD R237, R0, 0x1, R236.reuse ;  /* 0x0000000100ed7824 */ /* 0x100fe400078e02ec */
[----:B------:R-:W-:Y:S02]  /*0740*/  IMAD.IADD R239, R238, 0x1, R236 ;  /* 0x00000001eeef7824 */ /* 0x000fe400078e02ec */
[----:B-1----:R-:W-:Y:S01]  /*0750*/  IMAD.IADD R3, R18, 0x1, -R2 ;  /* 0x0000000112037824 */ /* 0x002fe200078e0a02 */
[----:B------:R-:W-:Y:S01]  /*0760*/  SEL R2, R6, 0xffffffe0, !P1 ;  /* 0xffffffe006027807 */ /* 0x000fe20004800000 */
[----:B------:R-:W-:-:S02]  /*0770*/  IMAD.IADD R6, R8, 0x1, R4 ;  /* 0x0000000108067824 */ /* 0x000fc400078e0204 */
[----:B------:R-:W-:Y:S02]  /*0780*/  IMAD.SHL.U32 R3, R3, 0x2, RZ ;  /* 0x0000000203037824 */ /* 0x000fe400078e00ff */
[----:B------:R-:W-:Y:S02]  /*0790*/  IMAD.IADD R7, R8, 0x1, R2 ;  /* 0x0000000108077824 */ /* 0x000fe400078e0202 */
[----:B------:R-:W-:Y:S01]  /*07a0*/  IMAD.IADD R243, R242, 0x1, R238 ;  /* 0x00000001f2f37824 */ /* 0x000fe200078e02ee */
[C---:B--2---:R-:W-:Y:S01]  /*07b0*/  IADD3 R5, R8.reuse, -0x10, RZ ;  /* 0xfffffff008057810 */ /* 0x044fe20007ffe0ff */
[----:B------:R1:W-:Y:S01]  /*07c0*/  STL [R1+0x50], R3 ;  /* 0x0000500301007387 */ /* 0x0003e20000100800 */
[----:B------:R-:W-:Y:S01]  /*07d0*/  @P0 IADD3 R5, R8, 0x10, RZ ;  /* 0x0000001008050810 */ /* 0x000fe20007ffe0ff */
[----:B------:R-:W-:Y:S02]  /*07e0*/  IMAD.IADD R244, R0, 0x1, R241 ;  /* 0x0000000100f47824 */ /* 0x000fe400078e02f1 */
[----:B------:R-:W-:Y:S01]  /*07f0*/  STL [R1+0x68], R7 ;  /* 0x0000680701007387 */ /* 0x000fe20000100800 */
[----:B------:R-:W-:-:S02]  /*0800*/  IMAD.IADD R238, R238, 0x1, R237 ;  /* 0x00000001eeee7824 */ /* 0x000fc400078e02ed */
[----:B------:R-:W-:Y:S01]  /*0810*/  IMAD.IADD R2, R2, 0x1, R5 ;  /* 0x0000000102027824 */ /* 0x000fe200078e0205 */
[----:B------:R-:W-:Y:S04]  /*0820*/  STL [R1+0x78], R6 ;  /* 0x0000780601007387 */ /* 0x000fe80000100800 */
[----:B------:R-:W-:Y:S01]  /*0830*/  STL [R1+0x60], R5 ;  /* 0x0000600501007387 */ /* 0x000fe20000100800 */
[----:B-1----:R-:W-:-:S05]  /*0840*/  IMAD.IADD R3, R7, 0x1, R4 ;  /* 0x0000000107037824 */ /* 0x002fca00078e0204 */
[----:B------:R1:W-:Y:S04]  /*0850*/  STL [R1+0x74], R3 ;  /* 0x0000740301007387 */ /* 0x0003e80000100800 */
[----:B------:R2:W-:Y:S01]  /*0860*/  STL [R1+0x64], R2 ;  /* 0x0000640201007387 */ /* 0x0005e20000100800 */
[----:B-1----:R-:W-:Y:S02]  /*0870*/  IMAD.IADD R3, R4, 0x1, R5 ;  /* 0x0000000104037824 */ /* 0x002fe400078e0205 */
[----:B--2---:R-:W-:-:S03]  /*0880*/  IMAD.IADD R2, R2, 0x1, R4 ;  /* 0x0000000102027824 */ /* 0x004fc600078e0204 */
[----:B------:R1:W-:Y:S04]  /*0890*/  STL [R1+0x70], R3 ;  /* 0x0000700301007387 */ /* 0x0003e80000100800 */
[----:B------:R1:W-:Y:S02]  /*08a0*/  STL [R1+0x6c], R2 ;  /* 0x00006c0201007387 */ /* 0x0003e40000100800 */
.L_x_3887:
[----:B------:R-:W2:Y:S01]  /*08b0*/  LDL R4, [R1+0x58] ;  /* 0x0000580001047983 */ /* 0x000ea20000100800 */
[----:B------:R-:W-:Y:S01]  /*08c0*/  IMAD.MOV.U32 R0, RZ, RZ, c[0x0][0x560] ;  /* 0x00015800ff007624 */ /* 0x000fe200078e00ff */
[----:B------:R-:W-:Y:S01]  /*08d0*/  YIELD ;  /* 0x0000000000007946 */ /* 0x000fe20003800000 */
[----:B------:R-:W-:Y:S03]  /*08e0*/  BSSY B0, `(.L_x_3778) ;  /* 0x0000016000007945 */ /* 0x000fe60003800000 */
[----:B------:R-:W-:-:S13]  /*08f0*/  ISETP.NE.AND P0, PT, R0, 0x1, PT ;  /* 0x000000010000780c */ /* 0x000fda0003f05270 */
[----:B--2---:R-:W-:Y:S01]  /*0900*/  @P0 IMAD.HI.U32 R0, R4, c[0x0][0x564], RZ ;  /* 0x0001590004000a27 */ /* 0x004fe200078e00ff */
[----:B-1----:R-:W-:-:S04]  /*0910*/  MOV R3, R4 ;  /* 0x0000000400037202 */ /* 0x002fc80000000f00 */
        /* <DEDUP_REMOVED lines=12> */
.L_x_3779:
[----:B------:R-:W-:-:S04]  /*09e0*/  MOV R0, c[0x0][0x554] ;  /* 0x0001550000007a02 */ /* 0x000fc80000000f00 */
[----:B------:R-:W-:Y:S02]  /*09f0*/  ISETP.NE.AND P0, PT, R0, 0x1, PT ;  /* 0x000000010000780c */ /* 0x000fe40003f05270 */
[----:B------:R-:W-:-:S11]  /*0a00*/  MOV R0, R2 ;  /* 0x0000000200007202 */ /* 0x000fd60000000f00 */
[----:B------:R-:W-:-:S05]  /*0a10*/  @P0 IMAD.HI.U32 R4, R2, c[0x0][0x558], RZ ;  /* 0x0001560002040a27 */ /* 0x000fca00078e00ff */
[----:B------:R-:W-:-:S05]  /*0a20*/  @P0 SHF.R.U32.HI R0, RZ, c[0x0][0x55c], R4 ;  /* 0x00015700ff000a19 */ /* 0x000fca0000011604 */
[----:B------:R-:W-:Y:S02]  /*0a30*/  IMAD R4, R0, c[0x0][0x554], RZ ;  /* 0x0001550000047a24 */ /* 0x000fe400078e02ff */
.L_x_3780:
[----:B------:R-:W-:Y:S05]  /*0a40*/  BSYNC B0 ;  /* 0x0000000000007941 */ /* 0x000fea0003800000 */
.L_x_3778:
        /* <DEDUP_REMOVED lines=13> */
[----:B------:R-:W-:Y:S04]  /*0b20*/  STL [R1+0x48], R62 ;  /* 0x0000483e01007387 */ /* 0x000fe80000100800 */
[----:B------:R1:W2:Y:S01]  /*0b30*/  @P0 LDG.E R6, [R2.64] ;  /* 0x0000000602060981 */ /* 0x0002a2000c1e1900 */
[----:B------:R-:W-:Y:S01]  /*0b40*/  IADD3 R0, R0, c[0x0][0x53c], RZ ;  /* 0x00014f0000007a10 */ /* 0x000fe20007ffe0ff */
[----:B------:R-:W-:Y:S01]  /*0b50*/  IMAD.MOV.U32 R5, RZ, RZ, 0x40 ;  /* 0x00000040ff057424 */ /* 0x000fe200078e00ff */
[----:B------:R-:W-:Y:S01]  /*0b60*/  CS2R R126, SRZ ;  /* 0x00000000007e7805 */ /* 0x000fe2000001ff00 */
[----:B------:R-:W-:Y:S01]  /*0b70*/  CS2R R124, SRZ ;  /* 0x00000000007c7805 */ /* 0x000fe2000001ff00 */
[----:B------:R-:W-:Y:S01]  /*0b80*/  CS2R R130, SRZ ;  /* 0x0000000000827805 */ /* 0x000fe2000001ff00 */
[----:B------:R-:W-:Y:S01]  /*0b90*/  IMAD.SHL.U32 R8, R0, 0x80, RZ ;  /* 0x0000008000087824 */ /* 0x000fe200078e00ff */
[----:B------:R-:W-:Y:S01]  /*0ba0*/  IADD3 R5, R5, -c[0x0][0x168], RZ ;  /* 0x80005a0005057a10 */ /* 0x000fe20007ffe0ff */
[----:B------:R-:W-:Y:S01]  /*0bb0*/  CS2R R128, SRZ ;  /* 0x0000000000807805 */ /* 0x000fe2000001ff00 */
[----:B------:R-:W-:Y:S01]  /*0bc0*/  IMAD.MOV.U32 R122, RZ, RZ, RZ ;  /* 0x000000ffff7a7224 */ /* 0x000fe200078e00ff */
[----:B------:R-:W-:Y:S01]  /*0bd0*/  CS2R R120, SRZ ;  /* 0x0000000000787805 */ /* 0x000fe2000001ff00 */
[----:B------:R-:W-:Y:S01]  /*0be0*/  IADD3 R0, R8, 0x7f, RZ ;  /* 0x0000007f08007810 */ /* 0x000fe20007ffe0ff */
[----:B------:R-:W-:Y:S01]  /*0bf0*/  STL [R1+0x44], R8 ;  /* 0x0000440801007387 */ /* 0x000fe20000100800 */
[----:B------:R-:W-:Y:S01]  /*0c00*/  CS2R R118, SRZ ;  /* 0x0000000000767805 */ /* 0x000fe2000001ff00 */
[----:B------:R-:W-:Y:S01]  /*0c10*/  CS2R R116, SRZ ;  /* 0x0000000000747805 */ /* 0x000fe2000001ff00 */
        /* <DEDUP_REMOVED lines=10> */
[----:B-1----:R-:W-:Y:S01]  /*0cc0*/  MOV R2, c[0x0][0x2c4] ;  /* 0x0000b10000027a02 */ /* 0x002fe20000000f00 */
[----:B------:R-:W-:Y:S01]  /*0cd0*/  CS2R R16, SRZ ;  /* 0x0000000000107805 */ /* 0x000fe2000001ff00 */
[----:B------:R-:W-:Y:S01]  /*0ce0*/  MOV R102, RZ ;  /* 0x000000ff00667202 */ /* 0x000fe20000000f00 */
[----:B------:R-:W-:Y:S01]  /*0cf0*/  IMAD.MOV.U32 R100, RZ, RZ, RZ ;  /* 0x000000ffff647224 */ /* 0x000fe200078e00ff */
[----:B------:R-:W-:Y:S01]  /*0d00*/  ISETP.NE.AND P4, PT, R2, 0x1, PT ;  /* 0x000000010200780c */ /* 0x000fe20003f85270 */
[----:B------:R-:W-:Y:S01]  /*0d10*/  IMAD.MOV.U32 R94, RZ, RZ, RZ ;  /* 0x000000ffff5e7224 */ /* 0x000fe200078e00ff */
[----:B------:R-:W-:Y:S01]  /*0d20*/  MOV R2, c[0x0][0x2ac] ;  /* 0x0000ab0000027a02 */ /* 0x000fe20000000f00 */
        /* <DEDUP_REMOVED lines=11> */
[----:B------:R-:W-:Y:S01]  /*0de0*/  @P4 IMAD.HI.U32 R3, R0, c[0x0][0x2c8], RZ ;  /* 0x0000b20000034a27 */ /* 0x000fe200078e00ff */
[----:B------:R-:W-:Y:S01]  /*0df0*/  CS2R R26, SRZ ;  /* 0x00000000001a7805 */ /* 0x000fe2000001ff00 */
[----:B------:R-:W-:Y:S01]  /*0e00*/  MOV R82, RZ ;  /* 0x000000ff00527202 */ /* 0x000fe20000000f00 */
[----:B------:R-:W-:Y:S01]  /*0e10*/  CS2R R28, SRZ ;  /* 0x00000000001c7805 */ /* 0x000fe2000001ff00 */
[----:B------:R-:W-:Y:S01]  /*0e20*/  IMAD.MOV.U32 R78, RZ, RZ, RZ ;  /* 0x000000ffff4e7224 */ /* 0x000fe200078e00ff */
[----:B------:R-:W-:Y:S01]  /*0e30*/  @P4 SHF.R.U32.HI R0, RZ, c[0x0][0x2cc], R3 ;  /* 0x0000b300ff004a19 */ /* 0x000fe20000011603 */
[----:B------:R-:W-:Y:S01]  /*0e40*/  IMAD.MOV.U32 R76, RZ, RZ, RZ ;  /* 0x000000ffff4c7224 */ /* 0x000fe200078e00ff */
[----:B------:R-:W-:Y:S01]  /*0e50*/  MOV R74, RZ ;  /* 0x000000ff004a7202 */ /* 0x000fe20000000f00 */
[----:B------:R-:W-:Y:S01]  /*0e60*/  IMAD.MOV.U32 R80, RZ, RZ, RZ ;  /* 0x000000ffff507224 */ /* 0x000fe200078e00ff */
        /* <DEDUP_REMOVED lines=51> */
[----:B--2---:R1:W-:Y:S02]  /*11a0*/  STL [R1+0x18], R6 ;  /* 0x0000180601007387 */ /* 0x0043e40000100800 */
[----:B-1----:R-:W-:-:S02]  /*11b0*/  IMAD R6, R2, c[0x0][0x1d0], RZ ;  /* 0x0000740002067a24 */ /* 0x002fc400078e02ff */
[----:B------:R-:W-:-:S03]  /*11c0*/  IMAD R2, R2, c[0x0][0x1d0], R5 ;  /* 0x0000740002027a24 */ /* 0x000fc600078e0205 */
[----:B------:R-:W-:Y:S01]  /*11d0*/  IADD3 R5, R6, 0x3f, RZ ;  /* 0x0000003f06057810 */ /* 0x000fe20007ffe0ff */
[----:B------:R-:W-:-:S03]  /*11e0*/  IMAD.IADD R0, R2, 0x1, R0 ;  /* 0x0000000102007824 */ /* 0x000fc600078e0200 */
[----:B------:R-:W-:Y:S02]  /*11f0*/  SHF.R.S32.HI R2, RZ, 0x1f, R5 ;  /* 0x0000001fff027819 */ /* 0x000fe40000011405 */
[----:B------:R-:W-:Y:S02]  /*1200*/  SHF.R.S32.HI R3, RZ, 0x1f, R0 ;  /* 0x0000001fff037819 */ /* 0x000fe40000011400 */
[----:B------:R-:W-:Y:S02]  /*1210*/  LEA.HI R2, R2, R5, RZ, 0x6 ;  /* 0x0000000502027211 */ /* 0x000fe400078f30ff */
[----:B------:R-:W-:Y:S01]  /*1220*/  LEA.HI R3, R3, R0, RZ, 0x6 ;  /* 0x0000000003037211 */ /* 0x000fe200078f30ff */
[----:B------:R-:W-:Y:S01]  /*1230*/  IMAD.MOV R0, RZ, RZ, -R62 ;  /* 0x000000ffff007224 */ /* 0x000fe200078e0a3e */
[----:B------:R-:W-:Y:S02]  /*1240*/  SHF.R.S32.HI R2, RZ, 0x6, R2 ;  /* 0x00000006ff027819 */ /* 0x000fe40000011402 */
[----:B------:R-:W-:Y:S01]  /*1250*/  SHF.R.S32.HI R3, RZ, 0x6, R3 ;  /* 0x00000006ff037819 */ /* 0x000fe20000011403 */
[----:B------:R-:W-:Y:S01]  /*1260*/  IMAD R6, R0, c[0x0][0x548], R4 ;  /* 0x0001520000067a24 */ /* 0x000fe200078e0204 */
[----:B------:R-:W-:-:S02]  /*1270*/  PRMT R0, RZ, 0x7610, R0 ;  /* 0x00007610ff007816 */ /* 0x000fc40000000000 */
[----:B------:R-:W-:Y:S02]  /*1280*/  IMNMX R224, R2, R3, PT ;  /* 0x0000000302e07217 */ /* 0x000fe40003800200 */
[----:B------:R1:W-:Y:S01]  /*1290*/  STL [R1+0x4c], R6 ;  /* 0x00004c0601007387 */ /* 0x0003e20000100800 */
[----:B------:R-:W-:Y:S02]  /*12a0*/  MOV R5, RZ ;  /* 0x000000ff00057202 */ /* 0x000fe40000000f00 */
[----:B------:R-:W-:-:S13]  /*12b0*/  ISETP.GE.AND P0, PT, R224, 0x1, PT ;  /* 0x00000001e000780c */ /* 0x000fda0003f06270 */
[----:B------:R-:W-:Y:S05]  /*12c0*/  @!P0 BRA `(.L_x_3781) ;  /* 0x0000ec0000008947 */ /* 0x000fea0003800000 */
[----:B------:R-:W2:Y:S01]  /*12d0*/  LDL R7, [R1+0x10] ;  /* 0x0000100001077983 */ /* 0x000ea20000100800 */
[----:B------:R-:W-:-:S04]  /*12e0*/  ISETP.NE.U32.AND P1, PT, RZ, c[0x0][0x340], PT ;  /* 0x0000d000ff007a0c */ /* 0x000fc80003f25070 */
[----:B------:R-:W-:-:S13]  /*12f0*/  ISETP.NE.AND.EX P1, PT, RZ, c[0x0][0x344], PT, P1 ;  /* 0x0000d100ff007a0c */ /* 0x000fda0003f25310 */
[----:B------:R-:W-:-:S05]  /*1300*/  @P1 MOV R2, 0x4 ;  /* 0x0000000400021802 */ /* 0x000fca0000000f00 */
[----:B------:R-:W-:-:S05]  /*1310*/  @P1 IMAD.WIDE R2, R62, R2, c[0x0][0x340] ;  /* 0x0000d0003e021625 */ /* 0x000fca00078e0202 */
[----:B------:R3:W5:Y:S01]  /*1320*/  @P1 LDG.E R10, [R2.64] ;  /* 0x00000006020a1981 */ /* 0x000762000c1e1900 */
[----:B------:R-:W-:Y:S02]  /*1330*/  SHF.R.S32.HI R21, RZ, 0x1f, R6 ;  /* 0x0000001fff157819 */ /* 0x000fe40000011406 */
[----:B------:R-:W-:Y:S02]  /*1340*/  ISETP.GE.AND P5, PT, R250, c[0x0][0x198], PT ;  /* 0x00006600fa007a0c */ /* 0x000fe40003fa6270 */
[----:B------:R-:W-:Y:S01]  /*1350*/  ISETP.GE.AND P3, PT, R251, c[0x0][0x198], PT ;  /* 0x00006600fb007a0c */ /* 0x000fe20003f66270 */
[----:B------:R-:W-:-:S04]  /*1360*/  IMAD R0, R21, c[0x0][0x1b8], RZ ;  /* 0x00006e0015007a24 */ /* 0x000fc800078e02ff */
[C---:B------:R-:W-:Y:S02]  /*1370*/  IMAD R5, R6.reuse, c[0x0][0x1bc], R0 ;  /* 0x00006f0006057a24 */ /* 0x040fe400078e0200 */
[----:B---3--:R-:W-:Y:S01]  /*1380*/  IMAD.WIDE.U32 R2, R6, c[0x0][0x1b8], RZ ;  /* 0x00006e0006027a25 */ /* 0x008fe200078e00ff */
[----:B-1----:R-:W-:-:S03]  /*1390*/  SHF.R.S32.HI R6, RZ, 0x1f, R62 ;  /* 0x0000001fff067819 */ /* 0x002fc6000001143e */
[----:B------:R-:W-:Y:S02]  /*13a0*/  IMAD.IADD R3, R3, 0x1, R5 ;  /* 0x0000000103037824 */ /* 0x000fe400078e0205 */
[----:B------:R-:W-:Y:S02]  /*13b0*/  IMAD R5, R6, c[0x0][0x1c0], RZ ;  /* 0x0000700006057a24 */ /* 0x000fe400078e02ff */
[----:B------:R-:W-:-:S04]  /*13c0*/  IMAD.WIDE.U32 R2, R62, c[0x0][0x1c0], R2 ;  /* 0x000070003e027a25 */ /* 0x000fc800078e0002 */
[----:B------:R-:W-:-:S05]  /*13d0*/  IMAD R5, R62, c[0x0][0x1c4], R5 ;  /* 0x000071003e057a24 */ /* 0x000fca00078e0205 */
[----:B------:R-:W-:Y:S02]  /*13e0*/  IADD3 R3, R3, R5, RZ ;  /* 0x0000000503037210 */ /* 0x000fe40007ffe0ff */
[----:B--2---:R-:W-:-:S04]  /*13f0*/  IADD3 R4, R7, R8, RZ ;  /* 0x0000000807047210 */ /* 0x004fc80007ffe0ff */
        /* <DEDUP_REMOVED lines=9> */
[----:B------:R-:W-:Y:S01]  /*1490*/  SHF.R.S32.HI R0, RZ, 0x1f, R4 ;  /* 0x0000001fff007819 */ /* 0x000fe20000011404 */
[----:B------:R-:W-:Y:S01]  /*14a0*/  IMAD.IADD R3, R3, 0x1, R5 ;  /* 0x0000000103037824 */ /* 0x000fe200078e0205 */
[----:B------:R-:W-:-:S03]  /*14b0*/  @!P1 MOV R10, R62 ;  /* 0x0000003e000a9202 */ /* 0x000fc60000000f00 */
        /* <DEDUP_REMOVED lines=8> */
.L_x_3888:
[----:B------:R-:W-:Y:S05]  /*1540*/  BRA.DIV ~URZ, `(.L_x_3783) ;  /* 0x000112a27f007947 */ /* 0x000fea000b800000 */
[----:B------:R3:W4:Y:S02]  /*1550*/  SHFL.IDX PT, R0, R8, RZ, 0x181f ;  /* 0x00181fff08007589 */ /* 0x00072400000e0000 */
.L_x_3889:
[----:B---3--:R-:W3:Y:S04]  /*1560*/  LDL R3, [R1+0x44] ;  /* 0x0000440001037983 */ /* 0x008ee80000100800 */
[----:B------:R-:W1:Y:S01]  /*1570*/  S2R R4, SR_TID.X ;  /* 0x0000000000047919 */ /* 0x000e620000002100 */
[----:B------:R-:W-:-:S04]  /*1580*/  IMAD.MOV.U32 R11, RZ, RZ, c[0x0][0x2c4] ;  /* 0x0000b100ff0b7624 */ /* 0x000fc800078e00ff */
[----:B------:R-:W-:Y:S01]  /*1590*/  IMAD R11, R11, c[0x0][0x168], RZ ;  /* 0x00005a000b0b7a24 */ /* 0x000fe200078e02ff */
[----:B-1----:R-:W-:-:S04]  /*15a0*/  SHF.R.S32.HI R2, RZ, 0x1f, R4 ;  /* 0x0000001fff027819 */ /* 0x002fc80000011404 */
[----:B------:R-:W-:-:S04]  /*15b0*/  LEA.HI R2, R2, R4, RZ, 0x3 ;  /* 0x0000000402027211 */ /* 0x000fc800078f18ff */
[----:B------:R-:W-:Y:S01]  /*15c0*/  SHF.R.S32.HI R2, RZ, 0x3, R2 ;  /* 0x00000003ff027819 */ /* 0x000fe20000011402 */
[----:B------:R-:W-:Y:S04]  /*15d0*/  BSSY B0, `(.L_x_3784) ;  /* 0x000000f000007945 */ /* 0x000fe80003800000 */
[----:B---3--:R-:W-:-:S05]  /*15e0*/  IMAD.IADD R6, R2, 0x1, R3 ;  /* 0x0000000102067824 */ /* 0x008fca00078e0203 */
[----:B------:R-:W-:-:S13]  /*15f0*/  ISETP.GE.AND P0, PT, R6, R11, PT ;  /* 0x0000000b0600720c */ /* 0x000fda0003f06270 */
[----:B------:R-:W-:Y:S05]  /*1600*/  @P0 BRA `(.L_x_3785) ;  /* 0x000000b000000947 */ /* 0x000fea0003800000 */
[----:B------:R-:W-:Y:S02]  /*1610*/  SHF.R.S32.HI R13, RZ, 0x1f, R250 ;  /* 0x0000001fff0d7819 */ /* 0x000fe400000114fa */
[CC--:B----4-:R-:W-:Y:S02]  /*1620*/  LEA R4, P1, R250.reuse, R0.reuse, 0x1 ;  /* 0x00000000fa047211 */ /* 0x0d0fe400078208ff */
[----:B------:R-:W-:Y:S02]  /*1630*/  SHF.R.S32.HI R12, RZ, 0x1f, R251 ;  /* 0x0000001fff0c7819 */ /* 0x000fe400000114fb */
[C---:B------:R-:W-:Y:S02]  /*1640*/  LEA R2, P0, R251.reuse, R0, 0x1 ;  /* 0x00000000fb027211 */ /* 0x040fe400078008ff */
[-C--:B--2---:R-:W-:Y:S02]  /*1650*/  LEA.HI.X R5, R250, R9.reuse, R13, 0x1, P1 ;  /* 0x00000009fa057211 */ /* 0x084fe400008f0c0d */
[----:B------:R-:W-:-:S03]  /*1660*/  LEA.HI.X R3, R251, R9, R12, 0x1, P0 ;  /* 0x00000009fb037211 */ /* 0x000fc600000f0c0c */
[----:B------:R-:W-:Y:S01]  /*1670*/  @!PT LDS RZ, [RZ] ;  /* 0x00000000fffff984 */ /* 0x000fe20000000800 */
[----:B------:R-:W-:Y:S01]  /*1680*/  @!PT LDS RZ, [RZ] ;  /* 0x00000000fffff984 */ /* 0x000fe20000000800 */
[----:B------:R-:W-:Y:S01]  /*1690*/  @!PT LDS RZ, [RZ] ;  /* 0x00000000fffff984 */ /* 0x000fe20000000800 */
[----:B------:R1:W-:Y:S04]  /*16a0*/  LDGSTS.E.BYPASS.LTC128B.128 [R247+0x8100], [R4.64], !P5 ;  /* 0x0810000004f77fae */ /* 0x0003e8000e901d46 */
[----:B------:R1:W-:Y:S02]  /*16b0*/  LDGSTS.E.BYPASS.LTC128B.128 [R247+0xc100], [R2.64], !P3 ;  /* 0x0c10000002f77fae */ /* 0x0003e4000d901d46 */
.L_x_3785:
[----:B------:R-:W-:Y:S05]  /*16c0*/  BSYNC B0 ;  /* 0x0000000000007941 */ /* 0x000fea0003800000 */
.L_x_3784:
[----:B------:R-:W-:Y:S05]  /*16d0*/  BRA.DIV ~URZ, `(.L_x_3786) ;  /* 0x000111827f007947 */ /* 0x000fea000b800000 */
[----:B--2---:R2:W3:Y:S04]  /*16e0*/  SHFL.IDX PT, R9, R7, 0x1, 0x181f ;  /* 0x00381f0007097f89 */ /* 0x0044e800000e0000 */
[----:B----4-:R2:W4:Y:S02]  /*16f0*/  SHFL.IDX PT, R0, R8, 0x1, 0x181f ;  /* 0x00381f0008007f89 */ /* 0x01052400000e0000 */
.L_x_3890:
[----:B-1----:R-:W-:Y:S01]  /*1700*/  IADD3 R2, R6, 0x10, RZ ;  /* 0x0000001006027810 */ /* 0x002fe20007ffe0ff */
[----:B------:R-:W-:Y:S03]  /*1710*/  BSSY B0, `(.L_x_3787) ;  /* 0x000000e000007945 */ /* 0x000fe60003800000 */
[----:B------:R-:W-:-:S13]  /*1720*/  ISETP.GE.AND P0, PT, R2, R11, PT ;  /* 0x0000000b0200720c */ /* 0x000fda0003f06270 */
[----:B------:R-:W-:Y:S05]  /*1730*/  @P0 BRA `(.L_x_3788) ;  /* 0x000000b000000947 */ /* 0x000fea0003800000 */
[----:B------:R-:W-:Y:S02]  /*1740*/  SHF.R.S32.HI R13, RZ, 0x1f, R250 ;  /* 0x0000001fff0d7819 */ /* 0x000fe400000114fa */
[CC--:B----4-:R-:W-:Y:S02]  /*1750*/  LEA R4, P1, R250.reuse, R0.reuse, 0x1 ;  /* 0x00000000fa047211 */ /* 0x0d0fe400078208ff */
[----:B------:R-:W-:Y:S02]  /*1760*/  SHF.R.S32.HI R12, RZ, 0x1f, R251 ;  /* 0x0000001fff0c7819 */ /* 0x000fe400000114fb */
[C---:B------:R-:W-:Y:S02]  /*1770*/  LEA R2, P0, R251.reuse, R0, 0x1 ;  /* 0x00000000fb027211 */ /* 0x040fe400078008ff */
[-C--:B---3--:R-:W-:Y:S02]  /*1780*/  LEA.HI.X R5, R250, R9.reuse, R13, 0x1, P1 ;  /* 0x00000009fa057211 */ /* 0x088fe400008f0c0d */
[----:B------:R-:W-:-:S03]  /*1790*/  LEA.HI.X R3, R251, R9, R12, 0x1, P0 ;  /* 0x00000009fb037211 */ /* 0x000fc600000f0c0c */
[----:B------:R-:W-:Y:S01]  /*17a0*/  @!PT LDS RZ, [RZ] ;  /* 0x00000000fffff984 */ /* 0x000fe20000000800 */
[----:B------:R-:W-:Y:S01]  /*17b0*/  @!PT LDS RZ, [RZ] ;  /* 0x00000000fffff984 */ /* 0x000fe20000000800 */
[----:B------:R-:W-:Y:S01]  /*17c0*/  @!PT LDS RZ, [RZ] ;  /* 0x00000000fffff984 */ /* 0x000fe20000000800 */
[----:B------:R1:W-:Y:S04]  /*17d0*/  LDGSTS.E.BYPASS.LTC128B.128 [R247+0x8900], [R4.64], !P5 ;  /* 0x0890000004f77fae */ /* 0x0003e8000e901d46 */
[----:B------:R1:W-:Y:S02]  /*17e0*/  LDGSTS.E.BYPASS.LTC128B.128 [R247+0xc900], [R2.64], !P3 ;  /* 0x0c90000002f77fae */ /* 0x0003e4000d901d46 */
.L_x_3788:
[----:B------:R-:W-:Y:S05]  /*17f0*/  BSYNC B0 ;  /* 0x0000000000007941 */ /* 0x000fea0003800000 */
.L_x_3787:
[----:B------:R-:W-:Y:S05]  /*1800*/  BRA.DIV ~URZ, `(.L_x_3789) ;  /* 0x000111227f007947 */ /* 0x000fea000b800000 */
[----:B---3--:R3:W1:Y:S02]  /*1810*/  SHFL.IDX PT, R9, R7, 0x2, 0x181f ;  /* 0x00581f0007097f89 */ /* 0x00866400000e0000 */
.L_x_3891:
[----:B------:R-:W-:Y:S05]  /*1820*/  BRA.DIV ~URZ, `(.L_x_3790) ;  /* 0x000111727f007947 */ /* 0x000fea000b800000 */
[----:B----4-:R4:W2:Y:S02]  /*1830*/  SHFL.IDX PT, R0, R8, 0x2, 0x181f ;  /* 0x00581f0008007f89 */ /* 0x0108a400000e0000 */
.L_x_3892:
[----:B-1----:R-:W-:Y:S01]  /*1840*/  IADD3 R2, R6, 0x20, RZ ;  /* 0x0000002006027810 */ /* 0x002fe20007ffe0ff */
[----:B------:R-:W-:Y:S03]  /*1850*/  BSSY B0, `(.L_x_3791) ;  /* 0x000000e000007945 */ /* 0x000fe60003800000 */
[----:B------:R-:W-:-:S13]  /*1860*/  ISETP.GE.AND P0, PT, R2, R11, PT ;  /* 0x0000000b0200720c */ /* 0x000fda0003f06270 */
[----:B------:R-:W-:Y:S05]  /*1870*/  @P0 BRA `(.L_x_3792) ;  /* 0x000000b000000947 */ /* 0x000fea0003800000 */
[----:B------:R-:W-:Y:S02]  /*1880*/  SHF.R.S32.HI R13, RZ, 0x1f, R250 ;  /* 0x0000001fff0d7819 */ /* 0x000fe400000114fa */
[CC--:B--2---:R-:W-:Y:S02]  /*1890*/  LEA R4, P1, R250.reuse, R0.reuse, 0x1 ;  /* 0x00000000fa047211 */ /* 0x0c4fe400078208ff */
[----:B------:R-:W-:Y:S02]  /*18a0*/  SHF.R.S32.HI R12, RZ, 0x1f, R251 ;  /* 0x0000001fff0c7819 */ /* 0x000fe400000114fb */
[C---:B------:R-:W-:Y:S02]  /*18b0*/  LEA R2, P0, R251.reuse, R0, 0x1 ;  /* 0x00000000fb027211 */ /* 0x040fe400078008ff */
[-C--:B------:R-:W-:Y:S02]  /*18c0*/  LEA.HI.X R5, R250, R9.reuse, R13, 0x1, P1 ;  /* 0x00000009fa057211 */ /* 0x080fe400008f0c0d */
[----:B------:R-:W-:-:S03]  /*18d0*/  LEA.HI.X R3, R251, R9, R12, 0x1, P0 ;  /* 0x00000009fb037211 */ /* 0x000fc600000f0c0c */
[----:B------:R-:W-:Y:S01]  /*18e0*/  @!PT LDS RZ, [RZ] ;  /* 0x00000000fffff984 */ /* 0x000fe20000000800 */
[----:B------:R-:W-:Y:S01]  /*18f0*/  @!PT LDS RZ, [RZ] ;  /* 0x00000000fffff984 */ /* 0x000fe20000000800 */
[----:B------:R-:W-:Y:S01]  /*1900*/  @!PT LDS RZ, [RZ] ;  /* 0x00000000fffff984 */ /* 0x000fe20000000800 */
[----:B------:R1:W-:Y:S04]  /*1910*/  LDGSTS.E.BYPASS.LTC128B.128 [R247+0x9100], [R4.64], !P5 ;  /* 0x0910000004f77fae */ /* 0x0003e8000e901d46 */
[----:B------:R1:W-:Y:S02]  /*1920*/  LDGSTS.E.BYPASS.LTC128B.128 [R247+0xd100], [R2.64], !P3 ;  /* 0x0d10000002f77fae */ /* 0x0003e4000d901d46 */
.L_x_3792:
[----:B------:R-:W-:Y:S05]  /*1930*/  BSYNC B0 ;  /* 0x0000000000007941 */ /* 0x000fea0003800000 */
.L_x_3791:
[----:B------:R-:W-:Y:S05]  /*1940*/  BRA.DIV ~URZ, `(.L_x_3793) ;  /* 0x000110c27f007947 */ /* 0x000fea000b800000 */
[----:B------:R1:W3:Y:S04]  /*1950*/  SHFL.IDX PT, R9, R7, 0x3, 0x181f ;  /* 0x00781f0007097f89 */ /* 0x0002e800000e0000 */
[----:B--2---:R1:W2:Y:S02]  /*1960*/  SHFL.IDX PT, R0, R8, 0x3, 0x181f ;  /* 0x00781f0008007f89 */ /* 0x0042a400000e0000 */
.L_x_3893:
        /* <DEDUP_REMOVED lines=15> */
.L_x_3795:
[----:B------:R-:W-:Y:S05]  /*1a60*/  BSYNC B0 ;  /* 0x0000000000007941 */ /* 0x000fea0003800000 */
.L_x_3794:
[----:B------:R-:W-:Y:S05]  /*1a70*/  BRA.DIV ~URZ, `(.L_x_3796) ;  /* 0x000110627f007947 */ /* 0x000fea000b800000 */
[----:B---3--:R3:W1:Y:S02]  /*1a80*/  SHFL.IDX PT, R9, R7, 0x4, 0x181f ;  /* 0x00981f0007097f89 */ /* 0x00866400000e0000 */
.L_x_3894:
[----:B------:R-:W-:Y:S05]  /*1a90*/  BRA.DIV ~URZ, `(.L_x_3797) ;  /* 0x000110b27f007947 */ /* 0x000fea000b800000 */
[----:B--2---:R2:W3:Y:S02]  /*1aa0*/  SHFL.IDX PT, R0, R8, 0x4, 0x181f ;  /* 0x00981f0008007f89 */ /* 0x0044e400000e0000 */
.L_x_3895:
[----:B-1----:R-:W-:Y:S01]  /*1ab0*/  IADD3 R2, R6, 0x40, RZ ;  /* 0x0000004006027810 */ /* 0x002fe20007ffe0ff */
[----:B------:R-:W-:Y:S03]  /*1ac0*/  BSSY B0, `(.L_x_3798) ;  /* 0x000000e000007945 */ /* 0x000fe60003800000 */
[----:B------:R-:W-:-:S13]  /*1ad0*/  ISETP.GE.AND P0, PT, R2, R11, PT ;  /* 0x0000000b0200720c */ /* 0x000fda0003f06270 */
[----:B------:R-:W-:Y:S05]  /*1ae0*/  @P0 BRA `(.L_x_3799) ;  /* 0x000000b000000947 */ /* 0x000fea0003800000 */
[----:B------:R-:W-:Y:S02]  /*1af0*/  SHF.R.S32.HI R13, RZ, 0x1f, R250 ;  /* 0x0000001fff0d7819 */ /* 0x000fe400000114fa */
[CC--:B---3--:R-:W-:Y:S02]  /*1b00*/  LEA R4, P1, R250.reuse, R0.reuse, 0x1 ;  /* 0x00000000fa047211 */ /* 0x0c8fe400078208ff */
        /* <DEDUP_REMOVED lines=9> */
.L_x_3799:
[----:B------:R-:W-:Y:S05]  /*1ba0*/  BSYNC B0 ;  /* 0x0000000000007941 */ /* 0x000fea0003800000 */
.L_x_3798:
[----:B------:R-:W-:Y:S05]  /*1bb0*/  BRA.DIV ~URZ, `(.L_x_3800) ;  /* 0x000110027f007947 */ /* 0x000fea000b800000 */
[----:B------:R1:W2:Y:S04]  /*1bc0*/  SHFL.IDX PT, R9, R7, 0x5, 0x181f ;  /* 0x00b81f0007097f89 */ /* 0x0002a800000e0000 */
[----:B---3--:R1:W3:Y:S02]  /*1bd0*/  SHFL.IDX PT, R0, R8, 0x5, 0x181f ;  /* 0x00b81f0008007f89 */ /* 0x0082e400000e0000 */
.L_x_3896:
        /* <DEDUP_REMOVED lines=15> */
.L_x_3802:
[----:B------:R-:W-:Y:S05]  /*1cd0*/  BSYNC B0 ;  /* 0x0000000000007941 */ /* 0x000fea0003800000 */
.L_x_3801:
[----:B------:R-:W-:Y:S05]  /*1ce0*/  BRA.DIV ~URZ, `(.L_x_3803) ;  /* 0x00010fa27f007947 */ /* 0x000fea000b800000 */
[----:B--2---:R2:W1:Y:S02]  /*1cf0*/  SHFL.IDX PT, R9, R7, 0x6, 0x181f ;  /* 0x00d81f0007097f89 */ /* 0x00446400000e0000 */
.L_x_3897:
[----:B------:R-:W-:Y:S05]  /*1d00*/  BRA.DIV ~URZ, `(.L_x_3804) ;  /* 0x00010ff27f007947 */ /* 0x000fea000b800000 */
[----:B---3--:R3:W2:Y:S02]  /*1d10*/  SHFL.IDX PT, R0, R8, 0x6, 0x181f ;  /* 0x00d81f0008007f89 */ /* 0x0086a400000e0000 */
.L_x_3898:
        /* <DEDUP_REMOVED lines=15> */
.L_x_3806:
[----:B------:R-:W-:Y:S05]  /*1e10*/  BSYNC B0 ;  /* 0x0000000000007941 */ /* 0x000fea0003800000 */
.L_x_3805:
[----:B------:R-:W-:Y:S05]  /*1e20*/  BRA.DIV ~URZ, `(.L_x_3807) ;  /* 0x00010f427f007947 */ /* 0x000fea000b800000 */
[----:B--2---:R-:W2:Y:S04]  /*1e30*/  SHFL.IDX PT, R7, R7, 0x7, 0x181f ;  /* 0x00f81f0007077f89 */ /* 0x004ea800000e0000 */
[----:B------:R1:W3:Y:S02]  /*1e40*/  SHFL.IDX PT, R0, R8, 0x7, 0x181f ;  /* 0x00f81f0008007f89 */ /* 0x0002e400000e0000 */
.L_x_3899:
[----:B------:R-:W-:Y:S01]  /*1e50*/  IADD3 R6, R6, 0x70, RZ ;  /* 0x0000007006067810 */ /* 0x000fe20007ffe0ff */
[----:B-----5:R-:W-:Y:S01]  /*1e60*/  IMAD.WIDE.U32 R158, R10, c[0x0][0x2b0], RZ ;  /* 0x0000ac000a9e7a25 */ /* 0x020fe200078e00ff */
[----:B------:R-:W-:-:S02]  /*1e70*/  SHF.R.S32.HI R23, RZ, 0x1f, R250 ;  /* 0x0000001fff177819 */ /* 0x000fc400000114fa */
[----:B------:R-:W-:Y:S02]  /*1e80*/  ISETP.GE.AND P2, PT, R6, R11, PT ;  /* 0x0000000b0600720c */ /* 0x000fe40003f46270 */
[----:B------:R1:W-:Y:S01]  /*1e90*/  STL.64 [R1+0x28], R158 ;  /* 0x0000289e01007387 */ /* 0x0003e20000100a00 */
[----:B------:R-:W-:-:S10]  /*1ea0*/  SHF.R.S32.HI R22, RZ, 0x1f, R251 ;  /* 0x0000001fff167819 */ /* 0x000fd400000114fb */
[CC--:B-1-3--:R-:W-:Y:S02]  /*1eb0*/  @!P2 LEA R4, P1, R250.reuse, R0.reuse, 0x1 ;  /* 0x00000000fa04a211 */ /* 0x0cafe400078208ff */
[C---:B------:R-:W-:Y:S02]  /*1ec0*/  @!P2 LEA R2, P0, R251.reuse, R0, 0x1 ;  /* 0x00000000fb02a211 */ /* 0x040fe400078008ff */
[----:B------:R-:W-:Y:S02]  /*1ed0*/  SHF.R.S32.HI R0, RZ, 0x1f, R10 ;  /* 0x0000001fff007819 */ /* 0x000fe4000001140a */
[-C--:B--2---:R-:W-:Y:S02]  /*1ee0*/  @!P2 LEA.HI.X R5, R250, R7.reuse, R23, 0x1, P1 ;  /* 0x00000007fa05a211 */ /* 0x084fe400008f0c17 */
[----:B------:R-:W-:Y:S01]  /*1ef0*/  @!P2 LEA.HI.X R3, R251, R7, R22, 0x1, P0 ;  /* 0x00000007fb03a211 */ /* 0x000fe200000f0c16 */
[----:B------:R-:W-:Y:S02]  /*1f00*/  IMAD R0, R0, c[0x0][0x2b0], RZ ;  /* 0x0000ac0000007a24 */ /* 0x000fe400078e02ff */
[----:B------:R-:W-:Y:S01]  /*1f10*/  @!PT LDS RZ, [RZ] ;  /* 0x00000000fffff984 */ /* 0x000fe20000000800 */
[----:B------:R-:W-:Y:S01]  /*1f20*/  @!PT LDS RZ, [RZ] ;  /* 0x00000000fffff984 */ /* 0x000fe20000000800 */
[----:B------:R-:W-:Y:S01]  /*1f30*/  @!PT LDS RZ, [RZ] ;  /* 0x00000000fffff984 */ /* 0x000fe20000000800 */
[----:B------:R1:W-:Y:S02]  /*1f40*/  @!P2 LDGSTS.E.BYPASS.LTC128B.128 [R247+0xb900], [R4.64], !P5 ;  /* 0x0b90000004f7afae */ /* 0x0003e4000e901d46 */
[----:B------:R-:W-:-:S02]  /*1f50*/  IMAD R0, R10, c[0x0][0x2b4], R0 ;  /* 0x0000ad000a007a24 */ /* 0x000fc400078e0200 */
[----:B------:R1:W-:Y:S02]  /*1f60*/  @!P2 LDGSTS.E.BYPASS.LTC128B.128 [R247+0xf900], [R2.64], !P3 ;  /* 0x0f90000002f7afae */ /* 0x0003e4000d901d46 */
[----:B------:R-:W-:Y:S02]  /*1f70*/  IMAD.IADD R156, R159, 0x1, R0 ;  /* 0x000000019f9c7824 */ /* 0x000fe400078e0200 */
[----:B------:R-:W0:Y:S01]  /*1f80*/  LDGDEPBAR ;  /* 0x00000000000079af */ /* 0x000e220000000000 */
[----:B------:R-:W-:Y:S03]  /*1f90*/  WARPSYNC 0xffffffff ;  /* 0xffffffff00007948 */ /* 0x000fe60003800000 */
[----:B------:R1:W-:Y:S02]  /*1fa0*/  STL [R1+0x3c], R156 ;  /* 0x00003c9c01007387 */ /* 0x0003e40000100800 */
[----:B------:R-:W2:Y:S04]  /*1fb0*/  LDL R157, [R1+0x10] ;  /* 0x00001000019d7983 */ /* 0x000ea80000100800 */
[----:B------:R-:W3:Y:S01]  /*1fc0*/  LDL R160, [R1+0x18] ;  /* 0x0000180001a07983 */ /* 0x000ee20000100800 */
[----:B------:R-:W-:-:S02]  /*1fd0*/  IMAD.MOV.U32 R0, RZ, RZ, c[0x0][0x2b8] ;  /* 0x0000ae00ff007624 */ /* 0x000fc400078e00ff */
[----:B------:R-:W-:Y:S01]  /*1fe0*/  IMAD.MOV.U32 R9, RZ, RZ, c[0x0][0x2ac] ;  /* 0x0000ab00ff097624 */ /* 0x000fe200078e00ff */
[----:B------:R-:W5:Y:S02]  /*1ff0*/  LDL R26, [R1+0x4c] ;  /* 0x00004c00011a7983 */ /* 0x000f640000100800 */
[----:B------:R-:W-:Y:S01]  /*2000*/  ISETP.NE.AND P3, PT, R0, 0x1, PT ;  /* 0x000000010000780c */ /* 0x000fe20003f65270 */
[----:B------:R-:W-:Y:S02]  /*2010*/  IMAD R9, R9, c[0x0][0x1d0], RZ ;  /* 0x0000740009097a24 */ /* 0x000fe400078e02ff */
[----:B------:R-:W-:Y:S01]  /*2020*/  IMAD.MOV.U32 R246, RZ, RZ, RZ ;  /* 0x000000fffff67224 */ /* 0x000fe200078e00ff */
[----:B------:R-:W-:Y:S01]  /*2030*/  BAR.SYNC.DEFER_BLOCKING 0x0 ;  /* 0x0000000000007b1d */ /* 0x000fe20000010000 */
[----:B-12---:R-:W-:-:S05]  /*2040*/  IMAD R2, R224, 0x40, R157 ;  /* 0x00000040e0027824 */ /* 0x006fca00078e029d */
[----:B------:R-:W-:-:S04]  /*2050*/  IADD3 R2, R2, -0x40, RZ ;  /* 0xffffffc002027810 */ /* 0x000fc80007ffe0ff */
[C---:B------:R-:W-:Y:S01]  /*2060*/  ISETP.GE.AND P1, PT, R2.reuse, R9, PT ;  /* 0x000000090200720c */ /* 0x040fe20003f26270 */
[----:B---3--:R-:W-:-:S03]  /*2070*/  IMAD.IADD R2, R2, 0x1, R160 ;  /* 0x0000000102027824 */ /* 0x008fc600078e02a0 */
        /* <DEDUP_REMOVED lines=8> */
[----:B------:R-:W2:Y:S01]  /*2100*/  @!P1 LDG.E R246, [R4.64] ;  /* 0x0000000604f69981 */ /* 0x000ea2000c1e1900 */
[----:B------:R-:W-:-:S04]  /*2110*/  IMAD.MOV R0, RZ, RZ, -R0 ;  /* 0x000000ffff007224 */ /* 0x000fc800078e0a00 */
[----:B------:R-:W-:Y:S01]  /*2120*/  IMAD R249, R0, c[0x0][0x2b8], R2 ;  /* 0x0000ae0000f97a24 */ /* 0x000fe200078e0202 */
[----:B------:R-:W1:Y:S04]  /*2130*/  S2R R12, SR_TID.X ;  /* 0x00000000000c7919 */ /* 0x000e680000002100 */
[----:B------:R-:W-:Y:S01]  /*2140*/  SHF.R.S32.HI R13, RZ, 0x1f, R249 ;  /* 0x0000001fff0d7819 */ /* 0x000fe200000114f9 */
[----:B------:R-:W-:-:S04]  /*2150*/  IMAD.WIDE.U32 R2, R249, c[0x0][0x1e0], RZ ;  /* 0x00007800f9027a25 */ /* 0x000fc800078e00ff */
[----:B------:R-:W-:-:S04]  /*2160*/  IMAD R0, R13, c[0x0][0x1e0], RZ ;  /* 0x000078000d007a24 */ /* 0x000fc800078e02ff */
[----:B------:R-:W-:-:S04]  /*2170*/  IMAD R0, R249, c[0x0][0x1e4], R0 ;  /* 0x00007900f9007a24 */ /* 0x000fc800078e0200 */
[----:B------:R-:W-:Y:S02]  /*2180*/  IMAD.IADD R3, R3, 0x1, R0 ;  /* 0x0000000103037824 */ /* 0x000fe400078e0200 */
[----:B------:R-:W-:Y:S02]  /*2190*/  IMAD R0, R21, c[0x0][0x1e8], RZ ;  /* 0x00007a0015007a24 */ /* 0x000fe400078e02ff */
[----:B-----5:R-:W-:-:S04]  /*21a0*/  IMAD.WIDE.U32 R154, R26, c[0x0][0x1e8], RZ ;  /* 0x00007a001a9a7a25 */ /* 0x020fc800078e00ff */
[----:B------:R-:W-:Y:S01]  /*21b0*/  IMAD R0, R26, c[0x0][0x1ec], R0 ;  /* 0x00007b001a007a24 */ /* 0x000fe200078e0200 */
[----:B-1--4-:R-:W-:-:S03]  /*21c0*/  SHF.R.S32.HI R8, RZ, 0x1f, R12 ;  /* 0x0000001fff087819 */ /* 0x012fc6000001140c */
[----:B------:R-:W-:Y:S01]  /*21d0*/  IMAD.IADD R153, R155, 0x1, R0 ;  /* 0x000000019b997824 */ /* 0x000fe200078e0200 */
[----:B------:R-:W-:-:S04]  /*21e0*/  LEA.HI R8, R8, R12, RZ, 0x3 ;  /* 0x0000000c08087211 */ /* 0x000fc800078f18ff */
[----:B------:R-:W-:Y:S01]  /*21f0*/  SHF.R.S32.HI R8, RZ, 0x3, R8 ;  /* 0x00000003ff087819 */ /* 0x000fe20000011408 */
[----:B------:R-:W-:Y:S01]  /*2200*/  IMAD.WIDE.U32 R24, R26, c[0x0][0x210], RZ ;  /* 0x000084001a187a25 */ /* 0x000fe200078e00ff */
[----:B------:R-:W-:Y:S04]  /*2210*/  STL.64 [R1+0x20], R154 ;  /* 0x0000209a01007387 */ /* 0x000fe80000100a00 */
[----:B------:R-:W-:Y:S04]  /*2220*/  STL [R1+0x38], R153 ;  /* 0x0000389901007387 */ /* 0x000fe80000100800 */
[----:B------:R-:W-:Y:S01]  /*2230*/  STL.64 [R1+0x30], R24 ;  /* 0x0000301801007387 */ /* 0x000fe20000100a00 */
[----:B------:R-:W-:-:S02]  /*2240*/  IMAD.SHL.U32 R67, R250, 0x2, RZ ;  /* 0x00000002fa437824 */ /* 0x000fc400078e00ff */
[----:B------:R-:W-:Y:S01]  /*2250*/  IMAD.SHL.U32 R152, R251, 0x2, RZ ;  /* 0x00000002fb987824 */ /* 0x000fe200078e00ff */
[----:B------:R-:W-:Y:S02]  /*2260*/  IADD3 R232, R233, 0x20, RZ ;  /* 0x00000020e9e87810 */ /* 0x000fe40007ffe0ff */
[----:B------:R-:W-:Y:S02]  /*2270*/  SHF.L.U64.HI R64, R250, 0x1, R23 ;  /* 0x00000001fa407819 */ /* 0x000fe40000010217 */
[----:B------:R-:W-:Y:S02]  /*2280*/  SHF.L.U64.HI R65, R251, 0x1, R22 ;  /* 0x00000001fb417819 */ /* 0x000fe40000010216 */
[----:B--2---:R-:W-:Y:S01]  /*2290*/  SHF.R.S32.HI R20, RZ, 0x1f, R246 ;  /* 0x0000001fff147819 */ /* 0x004fe200000114f6 */
[----:B------:R-:W-:-:S04]  /*22a0*/  IMAD.WIDE.U32 R2, R246, c[0x0][0x1f0], R2 ;  /* 0x00007c00f6027a25 */ /* 0x000fc800078e0002 */
[----:B------:R-:W-:Y:S01]  /*22b0*/  IMAD R4, R20, c[0x0][0x1f0], RZ ;  /* 0x00007c0014047a24 */ /* 0x000fe200078e02ff */
[----:B------:R-:W-:-:S03]  /*22c0*/  IADD3 R2, P0, R2, R154, RZ ;  /* 0x0000009a02027210 */ /* 0x000fc60007f1e0ff */
[----:B------:R-:W-:Y:S01]  /*22d0*/  IMAD R0, R246, c[0x0][0x1f4], R4 ;  /* 0x00007d00f6007a24 */ /* 0x000fe200078e0204 */
[----:B------:R-:W-:-:S04]  /*22e0*/  LEA R4, R224, 0xffffffc0, 0x6 ;  /* 0xffffffc0e0047811 */ /* 0x000fc800078e30ff */
[----:B------:R-:W-:Y:S02]  /*22f0*/  IADD3.X R3, R153, R3, R0, P0, !PT ;  /* 0x0000000399037210 */ /* 0x000fe400007fe400 */
[----:B------:R-:W-:Y:S01]  /*2300*/  LEA R0, P0, R2, c[0x0][0x1c8], 0x1 ;  /* 0x0000720002007a11 */ /* 0x000fe200078008ff */
[----:B------:R-:W-:-:S03]  /*2310*/  IMAD.IADD R66, R9, 0x1, -R4 ;  /* 0x0000000109427824 */ /* 0x000fc600078e0a04 */
[----:B------:R-:W-:Y:S01]  /*2320*/  LEA.HI.X R12, R2, c[0x0][0x1cc], R3, 0x1, P0 ;  /* 0x00007300020c7a11 */ /* 0x000fe200000f0c03 */
[----:B------:R-:W1:Y:S01]  /*2330*/  SHFL.IDX PT, R4, R0, RZ, 0x181f ;  /* 0x00181fff00047589 */ /* 0x000e6200000e0000 */
[----:B------:R-:W-:-:S03]  /*2340*/  IMAD.IADD R28, R66, 0x1, -R8 ;  /* 0x00000001421c7824 */ /* 0x000fc600078e0a08 */
[----:B------:R-:W2:Y:S02]  /*2350*/  SHFL.IDX PT, R7, R12, RZ, 0x181f ;  /* 0x00181fff0c077589 */ /* 0x000ea400000e0000 */
[C---:B------:R-:W-:Y:S02]  /*2360*/  ISETP.GE.AND P5, PT, R28.reuse, 0x1, PT ;  /* 0x000000011c00780c */ /* 0x040fe40003fa6270 */
[----:B------:R-:W3:Y:S04]  /*2370*/  SHFL.IDX PT, R5, R0, 0x1, 0x181f ;  /* 0x00381f0000057f89 */ /* 0x000ee800000e0000 */
[----:B------:R-:W4:Y:S01]  /*2380*/  SHFL.IDX PT, R10, R12, 0x1, 0x181f ;  /* 0x00381f000c0a7f89 */ /* 0x000f2200000e0000 */
[----:B------:R-:W-:-:S06]  /*2390*/  ISETP.GE.AND P2, PT, R28, 0x11, PT ;  /* 0x000000111c00780c */ /* 0x000fcc0003f46270 */
[C---:B------:R-:W-:Y:S02]  /*23a0*/  @P5 ISETP.GE.AND P1, PT, R250.reuse, c[0x0][0x1d4], PT ;  /* 0x00007500fa005a0c */ /* 0x040fe40003f26270 */
[C---:B-1----:R-:W-:Y:S01]  /*23b0*/  @P5 LEA R2, P0, R250.reuse, R4, 0x1 ;  /* 0x00000004fa025211 */ /* 0x042fe200078008ff */
[----:B------:R-:W1:Y:S03]  /*23c0*/  SHFL.IDX PT, R9, R0, 0x2, 0x181f ;  /* 0x00581f0000097f89 */ /* 0x000e6600000e0000 */
[C---:B--2---:R-:W-:Y:S01]  /*23d0*/  @P5 LEA.HI.X R3, R250.reuse, R7, R23, 0x1, P0 ;  /* 0x00000007fa035211 */ /* 0x044fe200000f0c17 */
[----:B------:R-:W2:Y:S06]  /*23e0*/  SHFL.IDX PT, R11, R12, 0x2, 0x181f ;  /* 0x00581f000c0b7f89 */ /* 0x000eac00000e0000 */
[----:B------:R5:W-:Y:S01]  /*23f0*/  @P5 LDGSTS.E.BYPASS.LTC128B.128 [R247+0x4100], [R2.64], !P1 ;  /* 0x0410000002f75fae */ /* 0x000be2000c901d46 */
[----:B---3--:R-:W-:-:S02]  /*2400*/  @P2 LEA R6, P6, R250, R5, 0x1 ;  /* 0x00000005fa062211 */ /* 0x008fc400078c08ff */
[C---:B------:R-:W-:Y:S01]  /*2410*/  @P5 ISETP.GE.AND P0, PT, R251.reuse, c[0x0][0x1d4], PT ;  /* 0x00007500fb005a0c */ /* 0x040fe20003f06270 */
[----:B------:R-:W3:Y:S04]  /*2420*/  SHFL.IDX PT, R8, R0, 0x3, 0x181f ;  /* 0x00781f0000087f89 */ /* 0x000ee800000e0000 */
[----:B------:R-:W1:Y:S01]  /*2430*/  SHFL.IDX PT, R0, R12, 0x3, 0x181f ;  /* 0x00781f000c007f89 */ /* 0x000e6200000e0000 */
[----:B-----5:R-:W-:-:S04]  /*2440*/  @P5 LEA R2, P1, R251, R4, 0x1 ;  /* 0x00000004fb025211 */ /* 0x020fc800078208ff */
[C---:B------:R-:W-:Y:S02]  /*2450*/  @P5 LEA.HI.X R3, R251.reuse, R7, R22, 0x1, P1 ;  /* 0x00000007fb035211 */ /* 0x040fe400008f0c16 */
[----:B----4-:R-:W-:Y:S02]  /*2460*/  @P2 LEA.HI.X R7, R250, R10, R23, 0x1, P6 ;  /* 0x0000000afa072211 */ /* 0x010fe400030f0c17 */
[----:B------:R-:W-:Y:S01]  /*2470*/  ISETP.GE.AND P6, PT, R28, 0x21, PT ;  /* 0x000000211c00780c */ /* 0x000fe20003fc6270 */
[----:B------:R1:W-:Y:S01]  /*2480*/  @P5 LDGSTS.E.BYPASS.LTC128B.128 [R247+0x6100], [R2.64], !P0 ;  /* 0x0610000002f75fae */ /* 0x0003e2000c101d46 */
[----:B------:R-:W-:Y:S02]  /*2490*/  @P2 ISETP.GE.AND P1, PT, R250, c[0x0][0x1d4], PT ;  /* 0x00007500fa002a0c */ /* 0x000fe40003f26270 */
[----:B------:R-:W-:-:S04]  /*24a0*/  @P2 LEA R4, P0, R251, R5, 0x1 ;  /* 0x00000005fb042211 */ /* 0x000fc800078008ff */
[----:B------:R-:W-:-:S07]  /*24b0*/  @P2 LEA.HI.X R5, R251, R10, R22, 0x1, P0 ;  /* 0x0000000afb052211 */ /* 0x000fce00000f0c16 */
[----:B------:R4:W-:Y:S01]  /*24c0*/  @P2 LDGSTS.E.BYPASS.LTC128B.128 [R247+0x4900], [R6.64], !P1 ;  /* 0x0490000006f72fae */ /* 0x0009e2000c901d46 */
[----:B------:R-:W-:Y:S02]  /*24d0*/  @P2 ISETP.GE.AND P1, PT, R251, c[0x0][0x1d4], PT ;  /* 0x00007500fb002a0c */ /* 0x000fe40003f26270 */
[C---:B------:R-:W-:Y:S02]  /*24e0*/  @P6 ISETP.GE.AND P0, PT, R250.reuse, c[0x0][0x1d4], PT ;  /* 0x00007500fa006a0c */ /* 0x040fe40003f06270 */
[----:B-1----:R-:W-:-:S09]  /*24f0*/  @P6 LEA R2, P5, R250, R9, 0x1 ;  /* 0x00000009fa026211 */ /* 0x002fd200078a08ff */
[----:B------:R3:W-:Y:S01]  /*2500*/  @P2 LDGSTS.E.BYPASS.LTC128B.128 [R247+0x6900], [R4.64], !P1 ;  /* 0x0690000004f72fae */ /* 0x0007e2000c901d46 */
[----:B--2---:R-:W-:Y:S02]  /*2510*/  @P6 LEA.HI.X R3, R250, R11, R23, 0x1, P5 ;  /* 0x0000000bfa036211 */ /* 0x004fe400028f0c17 */
[----:B------:R-:W-:-:S03]  /*2520*/  ISETP.GE.AND P5, PT, R28, 0x31, PT ;  /* 0x000000311c00780c */ /* 0x000fc60003fa6270 */
[----:B------:R1:W-:Y:S01]  /*2530*/  @P6 LDGSTS.E.BYPASS.LTC128B.128 [R247+0x5100], [R2.64], !P0 ;  /* 0x0510000002f76fae */ /* 0x0003e2000c101d46 */
[----:B----4-:R-:W-:-:S04]  /*2540*/  @P6 LEA R6, P2, R251, R9, 0x1 ;  /* 0x00000009fb066211 */ /* 0x010fc800078408ff */
[C---:B------:R-:W-:Y:S02]  /*2550*/  @P6 LEA.HI.X R7, R251.reuse, R11, R22, 0x1, P2 ;  /* 0x0000000bfb076211 */ /* 0x040fe400010f0c16 */
[----:B------:R-:W-:-:S03]  /*2560*/  @P6 ISETP.GE.AND P2, PT, R251, c[0x0][0x1d4], PT ;  /* 0x00007500fb006a0c */ /* 0x000fc60003f46270 */
[----:B---3--:R-:W-:-:S04]  /*2570*/  @P5 LEA R4, P1, R250, R8, 0x1 ;  /* 0x00000008fa045211 */ /* 0x008fc800078208ff */
[----:B------:R-:W-:-:S06]  /*2580*/  @P5 LEA.HI.X R5, R250, R0, R23, 0x1, P1 ;  /* 0x00000000fa055211 */ /* 0x000fcc00008f0c17 */
[----:B------:R2:W-:Y:S01]  /*2590*/  @P6 LDGSTS.E.BYPASS.LTC128B.128 [R247+0x7100], [R6.64], !P2 ;  /* 0x0710000006f76fae */ /* 0x0005e2000d101d46 */
[C---:B-1----:R-:W-:Y:S02]  /*25a0*/  @P5 LEA R2, P0, R251.reuse, R8, 0x1 ;  /* 0x00000008fb025211 */ /* 0x042fe400078008ff */
[----:B------:R-:W-:Y:S02]  /*25b0*/  @P5 ISETP.GE.AND P1, PT, R250, c[0x0][0x1d4], PT ;  /* 0x00007500fa005a0c */ /* 0x000fe40003f26270 */
[C---:B------:R-:W-:Y:S02]  /*25c0*/  @P5 LEA.HI.X R3, R251.reuse, R0, R22, 0x1, P0 ;  /* 0x00000000fb035211 */ /* 0x040fe400000f0c16 */
[----:B------:R-:W-:-:S09]  /*25d0*/  @P5 ISETP.GE.AND P0, PT, R251, c[0x0][0x1d4], PT ;  /* 0x00007500fb005a0c */ /* 0x000fd20003f06270 */
[----:B------:R2:W-:Y:S04]  /*25e0*/  @P5 LDGSTS.E.BYPASS.LTC128B.128 [R247+0x5900], [R4.64], !P1 ;  /* 0x0590000004f75fae */ /* 0x0005e8000c901d46 */
[----:B------:R1:W-:Y:S04]  /*25f0*/  @P5 LDGSTS.E.BYPASS.LTC128B.128 [R247+0x7900], [R2.64], !P0 ;  /* 0x0790000002f75fae */ /* 0x0003e8000c101d46 */
[----:B------:R-:W0:Y:S01]  /*2600*/  LDGDEPBAR ;  /* 0x00000000000079af */ /* 0x000e220000000000 */
[----:B------:R-:W-:-:S04]  /*2610*/  IMAD R0, R13, c[0x0][0x208], RZ ;  /* 0x000082000d007a24 */ /* 0x000fc800078e02ff */
[C---:B------:R-:W-:Y:S02]  /*2620*/  IMAD R0, R249.reuse, c[0x0][0x20c], R0 ;  /* 0x00008300f9007a24 */ /* 0x040fe400078e0200 */
[----:B-1----:R-:W-:Y:S01]  /*2630*/  IMAD.WIDE.U32 R2, R249, c[0x0][0x208], RZ ;  /* 0x00008200f9027a25 */ /* 0x002fe200078e00ff */
[----:B------:R-:W-:-:S04]  /*2640*/  DEPBAR.LE SB0, 0x1 ;  /* 0x000080400000791a */ /* 0x000fc80000000000 */
[----:B------:R-:W-:Y:S01]  /*2650*/  IMAD.IADD R3, R3, 0x1, R0 ;  /* 0x0000000103037824 */ /* 0x000fe200078e0200 */
[----:B------:R-:W-:-:S04]  /*2660*/  DEPBAR.LE SB0, 0x0 ;  /* 0x000080000000791a */ /* 0x000fc80000000000 */
[----:B------:R-:W-:Y:S01]  /*2670*/  IMAD R0, R21, c[0x0][0x210], RZ ;  /* 0x0000840015007a24 */ /* 0x000fe200078e02ff */
[----:B------:R-:W-:Y:S03]  /*2680*/  BAR.SYNC.DEFER_BLOCKING 0x0 ;  /* 0x0000000000007b1d */ /* 0x000fe60000010000 */
[----:B------:R-:W-:-:S04]  /*2690*/  IMAD R0, R26, c[0x0][0x214], R0 ;  /* 0x000085001a007a24 */ /* 0x000fc800078e0200 */
[----:B------:R-:W-:Y:S02]  /*26a0*/  IMAD.IADD R9, R25, 0x1, R0 ;  /* 0x0000000119097824 */ /* 0x000fe400078e0200 */
[----:B------:R-:W1:Y:S01]  /*26b0*/  S2R R25, SR_TID.X ;  /* 0x0000000000197919 */ /* 0x000e620000002100 */
[----:B------:R-:W-:Y:S02]  /*26c0*/  IMAD R8, R20, c[0x0][0x218], RZ ;  /* 0x0000860014087a24 */ /* 0x000fe400078e02ff */
[----:B------:R-:W-:-:S04]  /*26d0*/  IMAD.WIDE.U32 R2, R246, c[0x0][0x218], R2 ;  /* 0x00008600f6027a25 */ /* 0x000fc800078e0002 */
[----:B------:R-:W-:Y:S01]  /*26e0*/  IMAD R0, R246, c[0x0][0x21c], R8 ;  /* 0x00008700f6007a24 */ /* 0x000fe200078e0208 */
[----:B------:R-:W-:-:S04]  /*26f0*/  IADD3 R2, P0, R2, R24, RZ ;  /* 0x0000001802027210 */ /* 0x000fc80007f1e0ff */
[----:B------:R-:W-:Y:S01]  /*2700*/  IADD3.X R3, R9, R3, R0, P0, !PT ;  /* 0x0000000309037210 */ /* 0x000fe200007fe400 */
[----:B--2---:R-:W-:Y:S04]  /*2710*/  LDSM.16.M88.4 R4, [R240+0x2000] ;  /* 0x00200000f004783b */ /* 0x004fe80000000200 */
[----:B------:R-:W-:Y:S04]  /*2720*/  LDSM.16.M88.4 R16, [R233] ;  /* 0x00000000e910783b */ /* 0x000fe80000000200 */
[----:B------:R-:W-:Y:S01]  /*2730*/  LDSM.16.M88.4 R12, [R240] ;  /* 0x00000000f00c783b */ /* 0x000fe20000000200 */
[----:B-1----:R-:W-:-:S02]  /*2740*/  SHF.R.S32.HI R24, RZ, 0x1f, R25 ;  /* 0x0000001fff187819 */ /* 0x002fc40000011419 */
[----:B------:R-:W-:Y:S01]  /*2750*/  LEA R0, P0, R2, c[0x0][0x1f8], 0x1 ;  /* 0x00007e0002007a11 */ /* 0x000fe200078008ff */
[----:B------:R-:W-:Y:S01]  /*2760*/  LDSM.16.M88.4 R32, [R233+0x800] ;  /* 0x00080000e920783b */ /* 0x000fe20000000200 */
[----:B------:R-:W-:Y:S02]  /*2770*/  LEA.HI R24, R24, R25, RZ, 0x3 ;  /* 0x0000001918187211 */ /* 0x000fe400078f18ff */
[----:B------:R-:W-:Y:S01]  /*2780*/  LEA.HI.X R20, R2, c[0x0][0x1fc], R3, 0x1, P0 ;  /* 0x00007f0002147a11 */ /* 0x000fe200000f0c03 */
[----:B------:R-:W-:Y:S01]  /*2790*/  LDSM.16.M88.4 R44, [R233+0x1000] ;  /* 0x00100000e92c783b */ /* 0x000fe20000000200 */
[----:B------:R-:W-:-:S03]  /*27a0*/  LOP3.LUT R24, R24, 0xfffffff8, RZ, 0xc0, !PT ;  /* 0xfffffff818187812 */ /* 0x000fc600078ec0ff */
[----:B------:R-:W1:Y:S02]  /*27b0*/  SHFL.IDX PT, R3, R0, RZ, 0x181f ;  /* 0x00181fff00037589 */ /* 0x000e6400000e0000 */
[----:B------:R-:W-:Y:S02]  /*27c0*/  IMAD.IADD R24, R25, 0x1, -R24 ;  /* 0x0000000119187824 */ /* 0x000fe400078e0a18 */
[----:B------:R-:W2:Y:S04]  /*27d0*/  SHFL.IDX PT, R8, R20, RZ, 0x181f ;  /* 0x00181fff14087589 */ /* 0x000ea800000e0000 */
[----:B------:R-:W-:Y:S04]  /*27e0*/  LDSM.16.M88.4 R48, [R233+0x1800] ;  /* 0x00180000e930783b */ /* 0x000fe80000000200 */
[----:B------:R-:W3:Y:S01]  /*27f0*/  SHFL.IDX PT, R2, R0, 0x1, 0x181f ;  /* 0x00381f0000027f89 */ /* 0x000ee200000e0000 */
[----:B------:R-:W-:-:S03]  /*2800*/  R2P PR, R24, 0x6 ;  /* 0x0000000618007804 */ /* 0x000fc60000000000 */
[----:B------:R-:W-:Y:S04]  /*2810*/  STL [R1+0x40], R9 ;  /* 0x0000400901007387 */ /* 0x000fe80000100800 */
[----:B------:R-:W4:Y:S04]  /*2820*/  SHFL.IDX PT, R10, R20, 0x1, 0x181f ;  /* 0x00381f00140a7f89 */ /* 0x000f2800000e0000 */
[----:B------:R-:W5:Y:S04]  /*2830*/  SHFL.IDX PT, R9, R0, 0x2, 0x181f ;  /* 0x00581f0000097f89 */ /* 0x000f6800000e0000 */
[----:B------:R-:W5:Y:S04]  /*2840*/  SHFL.IDX PT, R11, R20, 0x2, 0x181f ;  /* 0x00581f00140b7f89 */ /* 0x000f6800000e0000 */
[----:B------:R-:W5:Y:S01]  /*2850*/  SHFL.IDX PT, R0, R0, 0x3, 0x181f ;  /* 0x00781f0000007f89 */ /* 0x000f6200000e0000 */
[----:B-1----:R-:W-:-:S03]  /*2860*/  IADD3 R26, P0, R3, R67, RZ ;  /* 0x00000043031a7210 */ /* 0x002fc60007f1e0ff */
[----:B------:R1:W1:Y:S01]  /*2870*/  SHFL.IDX PT, R29, R20, 0x3, 0x181f ;  /* 0x00781f00141d7f89 */ /* 0x00026200000e0000 */
[----:B------:R-:W-:Y:S02]  /*2880*/  @P1 IADD3 R232, R233, -0x20, RZ ;  /* 0xffffffe0e9e81810 */ /* 0x000fe40007ffe0ff */
[----:B------:R-:W-:Y:S01]  /*2890*/  IADD3 R24, P1, R3, R152, RZ ;  /* 0x0000009803187210 */ /* 0x000fe20007f3e0ff */
[--C-:B--2---:R-:W-:Y:S01]  /*28a0*/  IMAD.X R27, R8, 0x1, R64.reuse, P0 ;  /* 0x00000001081b7824 */ /* 0x104fe200000e0640 */
[----:B---3--:R-:W-:Y:S01]  /*28b0*/  IADD3 R22, P0, R2, R67, RZ ;  /* 0x0000004302167210 */ /* 0x008fe20007f1e0ff */
[----:B------:R-:W-:Y:S01]  /*28c0*/  HMMA.16816.F32 R52, R4, R16, RZ ;  /* 0x000000100434723c */ /* 0x000fe200000018ff */
[----:B------:R-:W-:Y:S01]  /*28d0*/  ISETP.GE.AND P5, PT, R250, c[0x0][0x1d4], PT ;  /* 0x00007500fa007a0c */ /* 0x000fe20003fa6270 */
[----:B------:R-:W-:Y:S01]  /*28e0*/  IMAD.X R25, R8, 0x1, R65, P1 ;  /* 0x0000000108197824 */ /* 0x000fe200008e0641 */
[----:B------:R-:W-:Y:S01]  /*28f0*/  LDSM.16.M88.4 R60, [R232] ;  /* 0x00000000e83c783b */ /* 0x000fe20000000200 */
[----:B----4-:R-:W-:-:S04]  /*2900*/  IMAD.X R23, R10, 0x1, R64, P0 ;  /* 0x000000010a177824 */ /* 0x010fc800000e0640 */
[----:B------:R-:W-:Y:S01]  /*2910*/  HMMA.16816.F32 R128, R12, R16, RZ ;  /* 0x000000100c80723c */ /* 0x000fe200000018ff */
[----:B------:R-:W-:Y:S01]  /*2920*/  ISETP.LT.OR P6, PT, R28, 0x1, P5 ;  /* 0x000000011c00780c */ /* 0x000fe20002fc1670 */
[----:B------:R-:W-:Y:S04]  /*2930*/  LDSM.16.M88.4 R40, [R232+0x800] ;  /* 0x00080000e828783b */ /* 0x000fe80000000200 */
[----:B------:R-:W-:Y:S01]  /*2940*/  LDSM.16.M88.4 R36, [R232+0x1000] ;  /* 0x00100000e824783b */ /* 0x000fe20000000200 */
[----:B------:R-:W-:Y:S02]  /*2950*/  IADD3 R16, P1, R2, R152, RZ ;  /* 0x0000009802107210 */ /* 0x000fe40007f3e0ff */
[----:B-----5:R-:W-:-:S03]  /*2960*/  IADD3 R2, P0, R9, R67, RZ ;  /* 0x0000004309027210 */ /* 0x020fc60007f1e0ff */
[----:B------:R-:W-:Y:S01]  /*2970*/  IMAD.X R17, R10, 0x1, R65, P1 ;  /* 0x000000010a117824 */ /* 0x000fe200008e0641 */
[----:B-1----:R-:W-:Y:S01]  /*2980*/  IADD3 R20, P1, R9, R152, RZ ;  /* 0x0000009809147210 */ /* 0x002fe20007f3e0ff */
[----:B------:R-:W-:Y:S01]  /*2990*/  HMMA.16816.F32 R96, R4, R18, RZ ;  /* 0x000000120460723c */ /* 0x000fe200000018ff */
[----:B------:R-:W-:-:S03]  /*29a0*/  IMAD.X R3, R11, 0x1, R64, P0 ;  /* 0x000000010b037824 */ /* 0x000fc600000e0640 */
[----:B------:R-:W-:Y:S01]  /*29b0*/  IMAD.X R21, R11, 0x1, R65, P1 ;  /* 0x000000010b157824 */ /* 0x000fe200008e0641 */
[----:B------:R-:W-:Y:S01]  /*29c0*/  ISETP.GE.AND P1, PT, R251, c[0x0][0x1d4], PT ;  /* 0x00007500fb007a0c */ /* 0x000fe20003f26270 */
[----:B------:R-:W-:Y:S02]  /*29d0*/  LDSM.16.M88.4 R8, [R242] ;  /* 0x00000000f208783b */ /* 0x000fe40000000200 */
[----:B------:R-:W-:Y:S07]  /*29e0*/  HMMA.16816.F32 R100, R12, R18, RZ ;  /* 0x000000120c64723c */ /* 0x000fee00000018ff */
[----:B------:R-:W-:Y:S01]  /*29f0*/  IADD3 R18, P0, R0, R67, RZ ;  /* 0x0000004300127210 */ /* 0x000fe20007f1e0ff */
[----:B------:R-:W-:Y:S04]  /*2a00*/  HMMA.16816.F32 R68, R4, R32, RZ ;  /* 0x000000200444723c */ /* 0x000fe800000018ff */
[----:B------:R-:W-:Y:S01]  /*2a10*/  IMAD.X R19, R29, 0x1, R64, P0 ;  /* 0x000000011d137824 */ /* 0x000fe200000e0640 */
[----:B------:R-:W-:-:S03]  /*2a20*/  ISETP.LT.OR P0, PT, R28, 0x1, P1 ;  /* 0x000000011c00780c */ /* 0x000fc60000f01670 */
[C---:B------:R-:W-:Y:S08]  /*2a30*/  HMMA.16816.F32 R56, R4.reuse, R44, RZ ;  /* 0x0000002c0438723c */ /* 0x040ff000000018ff */
[C---:B------:R-:W-:Y:S08]  /*2a40*/  HMMA.16816.F32 R76, R4.reuse, R48, RZ ;  /* 0x00000030044c723c */ /* 0x040ff000000018ff */
[C---:B------:R-:W-:Y:S08]  /*2a50*/  HMMA.16816.F32 R116, R4.reuse, R34, RZ ;  /* 0x000000220474723c */ /* 0x040ff000000018ff */
[C---:B------:R-:W-:Y:S08]  /*2a60*/  HMMA.16816.F32 R120, R4.reuse, R46, RZ ;  /* 0x0000002e0478723c */ /* 0x040ff000000018ff */
[----:B------:R-:W-:Y:S01]  /*2a70*/  HMMA.16816.F32 R124, R4, R50, RZ ;  /* 0x00000032047c723c */ /* 0x000fe200000018ff */
[----:B------:R-:W1:Y:S07]  /*2a80*/  LDSM.16.M88.4 R4, [R242+0x2000] ;  /* 0x00200000f204783b */ /* 0x000e6e0000000200 */
[C---:B------:R-:W-:Y:S08]  /*2a90*/  HMMA.16816.F32 R88, R12.reuse, R32, RZ ;  /* 0x000000200c58723c */ /* 0x040ff000000018ff */
[----:B------:R-:W-:Y:S01]  /*2aa0*/  HMMA.16816.F32 R92, R12, R34, RZ ;  /* 0x000000220c5c723c */ /* 0x000fe200000018ff */
[----:B------:R-:W2:Y:S04]  /*2ab0*/  LDSM.16.M88.4 R32, [R232+0x1800] ;  /* 0x00180000e820783b */ /* 0x000ea80000000200 */
        /* <DEDUP_REMOVED lines=12> */
[----:B------:R-:W-:-:S05]  /*2b80*/  ISETP.LT.OR P1, PT, R28, 0x31, P1 ;  /* 0x000000311c00780c */ /* 0x000fca0000f21670 */
[----:B------:R1:W-:Y:S01]  /*2b90*/  LDGSTS.E.BYPASS.LTC128B.128 [R247+0x1100], [R2.64], !P6 ;  /* 0x0110000002f77fae */ /* 0x0003e2000f101d46 */
[C---:B------:R-:W-:Y:S03]  /*2ba0*/  HMMA.16816.F32 R84, R12.reuse, R44, RZ ;  /* 0x0000002c0c54723c */ /* 0x040fe600000018ff */
[----:B------:R4:W-:Y:S04]  /*2bb0*/  LDGSTS.E.BYPASS.LTC128B.128 [R247+0x3100], [R20.64], !P0 ;  /* 0x0310000014f77fae */ /* 0x0009e8000c101d46 */
[----:B------:R5:W-:Y:S01]  /*2bc0*/  LDGSTS.E.BYPASS.LTC128B.128 [R247+0x1900], [R18.64], !P5 ;  /* 0x0190000012f77fae */ /* 0x000be2000e901d46 */
[C---:B------:R-:W-:Y:S08]  /*2bd0*/  HMMA.16816.F32 R80, R12.reuse, R46, RZ ;  /* 0x0000002e0c50723c */ /* 0x040ff000000018ff */
[----:B------:R-:W-:Y:S01]  /*2be0*/  HMMA.16816.F32 R72, R12, R48, RZ ;  /* 0x000000300c48723c */ /* 0x000fe200000018ff */
[----:B-1----:R-:W-:Y:S01]  /*2bf0*/  IMAD.MOV.U32 R3, RZ, RZ, 0x40 ;  /* 0x00000040ff037424 */ /* 0x002fe200078e00ff */
[----:B------:R-:W-:-:S06]  /*2c00*/  IADD3 R2, P6, R0, R152, RZ ;  /* 0x0000009800027210 */ /* 0x000fcc0007fde0ff */
[----:B---3--:R-:W-:Y:S01]  /*2c10*/  HMMA.16816.F32 R24, R12, R50, RZ ;  /* 0x000000320c18723c */ /* 0x008fe200000018ff */
[----:B------:R-:W-:Y:S01]  /*2c20*/  SEL R0, R3, 0xffffffc0, !P2 ;  /* 0xffffffc003007807 */ /* 0x000fe20005000000 */
[----:B------:R-:W-:-:S04]  /*2c30*/  IMAD.X R3, R29, 0x1, R65, P6 ;  /* 0x000000011d037824 */ /* 0x000fc800030e0641 */
[----:B------:R-:W-:Y:S02]  /*2c40*/  IMAD.IADD R235, R233, 0x1, R0 ;  /* 0x00000001e9eb7824 */ /* 0x000fe400078e0200 */
[C---:B------:R-:W-:Y:S01]  /*2c50*/  HMMA.16816.F32 R140, R4.reuse, R36, R56 ;  /* 0x00000024048c723c */ /* 0x040fe20000001838 */
[----:B------:R1:W-:Y:S04]  /*2c60*/  LDGSTS.E.BYPASS.LTC128B.128 [R247+0x3900], [R2.64], !P1 ;  /* 0x0390000002f77fae */ /* 0x0003e8000c901d46 */
[----:B-----5:R-:W-:Y:S04]  /*2c70*/  LDSM.16.M88.4 R16, [R241+0x2000] ;  /* 0x00200000f110783b */ /* 0x020fe80000000200 */
[----:B------:R-:W3:Y:S01]  /*2c80*/  LDSM.16.M88.4 R56, [R235] ;  /* 0x00000000eb38783b */ /* 0x000ee20000000200 */
[C---:B------:R-:W-:Y:S03]  /*2c90*/  HMMA.16816.F32 R12, R4.reuse, R60, R52 ;  /* 0x0000003c040c723c */ /* 0x040fe60000001834 */
[----:B------:R-:W5:Y:S04]  /*2ca0*/  LDSM.16.M88.4 R52, [R235+0x800] ;  /* 0x00080000eb34783b */ /* 0x000f680000000200 */
[----:B------:R-:W1:Y:S01]  /*2cb0*/  LDSM.16.M88.4 R44, [R235+0x1800] ;  /* 0x00180000eb2c783b */ /* 0x000e620000000200 */
[C---:B------:R-:W-:Y:S03]  /*2cc0*/  HMMA.16816.F32 R68, R4.reuse, R40, R68 ;  /* 0x000000280444723c */ /* 0x040fe60000001844 */
[----:B------:R-:W-:Y:S04]  /*2cd0*/  LDSM.16.M88.4 R48, [R235+0x1000] ;  /* 0x00100000eb30783b */ /* 0x000fe80000000200 */
[----:B------:R-:W0:Y:S01]  /*2ce0*/  LDGDEPBAR ;  /* 0x00000000000079af */ /* 0x000e220000000000 */
[----:B------:R-:W-:Y:S08]  /*2cf0*/  HMMA.16816.F32 R116, R4, R42, R116 ;  /* 0x0000002a0474723c */ /* 0x000ff00000001874 */
[C---:B------:R-:W-:Y:S08]  /*2d00*/  HMMA.16816.F32 R132, R8.reuse, R40, R88 ;  /* 0x000000280884723c */ /* 0x040ff00000001858 */
[C---:B------:R-:W-:Y:S08]  /*2d10*/  HMMA.16816.F32 R128, R8.reuse, R60, R128 ;  /* 0x0000003c0880723c */ /* 0x040ff00000001880 */
[C---:B------:R-:W-:Y:S08]  /*2d20*/  HMMA.16816.F32 R144, R8.reuse, R36, R84 ;  /* 0x000000240890723c */ /* 0x040ff00000001854 */
[C---:B--2---:R-:W-:Y:S08]  /*2d30*/  HMMA.16816.F32 R148, R8.reuse, R32, R72 ;  /* 0x000000200894723c */ /* 0x044ff00000001848 */
[C---:B------:R-:W-:Y:S08]  /*2d40*/  HMMA.16816.F32 R88, R8.reuse, R62, R100 ;  /* 0x0000003e0858723c */ /* 0x040ff00000001864 */
[C---:B------:R-:W-:Y:S08]  /*2d50*/  HMMA.16816.F32 R40, R8.reuse, R42, R92 ;  /* 0x0000002a0828723c */ /* 0x040ff0000000185c */
[C---:B------:R-:W-:Y:S08]  /*2d60*/  HMMA.16816.F32 R112, R8.reuse, R38, R80 ;  /* 0x000000260870723c */ /* 0x040ff00000001850 */
[----:B------:R-:W-:Y:S01]  /*2d70*/  HMMA.16816.F32 R108, R8, R34, R24 ;  /* 0x00000022086c723c */ /* 0x000fe20000001818 */
[----:B------:R-:W2:Y:S01]  /*2d80*/  LDSM.16.M88.4 R8, [R241] ;  /* 0x00000000f108783b */ /* 0x000ea20000000200 */
[----:B-1----:R-:W-:-:S06]  /*2d90*/  IADD3 R2, R232, 0x2000, RZ ;  /* 0x00002000e8027810 */ /* 0x002fcc0007ffe0ff */
[----:B------:R-:W-:Y:S01]  /*2da0*/  HMMA.16816.F32 R76, R4, R32, R76 ;  /* 0x00000020044c723c */ /* 0x000fe2000000184c */
[----:B------:R-:W-:-:S05]  /*2db0*/  IMAD.IADD R234, R2, 0x1, R0 ;  /* 0x0000000102ea7824 */ /* 0x000fca00078e0200 */
[----:B------:R-:W-:Y:S02]  /*2dc0*/  LDSM.16.M88.4 R28, [R234+-0x2000] ;  /* 0xffe00000ea1c783b */ /* 0x000fe40000000200 */
[C---:B------:R-:W-:Y:S02]  /*2dd0*/  HMMA.16816.F32 R136, R4.reuse, R62, R96 ;  /* 0x0000003e0488723c */ /* 0x040fe40000001860 */
[----:B------:R-:W-:Y:S04]  /*2de0*/  LDSM.16.M88.4 R24, [R234+-0x1800] ;  /* 0xffe80000ea18783b */ /* 0x000fe80000000200 */
[----:B----4-:R-:W-:Y:S02]  /*2df0*/  LDSM.16.M88.4 R20, [R234+-0x1000] ;  /* 0xfff00000ea14783b */ /* 0x010fe40000000200 */
[C---:B------:R-:W-:Y:S02]  /*2e00*/  HMMA.16816.F32 R120, R4.reuse, R38, R120 ;  /* 0x000000260478723c */ /* 0x040fe40000001878 */
[----:B------:R-:W-:Y:S06]  /*2e10*/  LDSM.16.M88.4 R36, [R234+-0x800] ;  /* 0xfff80000ea24783b */ /* 0x000fec0000000200 */
[----:B------:R-:W-:Y:S01]  /*2e20*/  HMMA.16816.F32 R124, R4, R34, R124 ;  /* 0x00000022047c723c */ /* 0x000fe2000000187c */
[----:B------:R-:W1:Y:S07]  /*2e30*/  LDSM.16.M88.4 R4, [R243+0x2000] ;  /* 0x00200000f304783b */ /* 0x000e6e0000000200 */
[C---:B---3--:R-:W-:Y:S01]  /*2e40*/  HMMA.16816.F32 R104, R16.reuse, R56, R12 ;  /* 0x000000381068723c */ /* 0x048fe2000000180c */
[----:B------:R-:W3:Y:S07]  /*2e50*/  LDSM.16.M88.4 R12, [R243] ;  /* 0x00000000f30c783b */ /* 0x000eee0000000200 */
[C---:B-----5:R-:W-:Y:S08]  /*2e60*/  HMMA.16816.F32 R100, R16.reuse, R52, R68 ;  /* 0x000000341064723c */ /* 0x060ff00000001844 */
[C---:B------:R-:W-:Y:S08]  /*2e70*/  HMMA.16816.F32 R68, R16.reuse, R44, R76 ;  /* 0x0000002c1044723c */ /* 0x040ff0000000184c */
[----:B------:R-:W-:Y:S08]  /*2e80*/  HMMA.16816.F32 R84, R16, R58, R136 ;  /* 0x0000003a1054723c */ /* 0x000ff00000001888 */
[C---:B--2---:R-:W-:Y:S08]  /*2e90*/  HMMA.16816.F32 R92, R8.reuse, R56, R128 ;  /* 0x00000038085c723c */ /* 0x044ff00000001880 */
[----:B------:R-:W-:Y:S08]  /*2ea0*/  HMMA.16816.F32 R80, R8, R58, R88 ;  /* 0x0000003a0850723c */ /* 0x000ff00000001858 */
[----:B------:R-:W-:Y:S08]  /*2eb0*/  HMMA.16816.F32 R76, R16, R54, R116 ;  /* 0x00000036104c723c */ /* 0x000ff00000001874 */
[----:B------:R-:W-:Y:S08]  /*2ec0*/  HMMA.16816.F32 R56, R8, R52, R132 ;  /* 0x000000340838723c */ /* 0x000ff00000001884 */
        /* <DEDUP_REMOVED lines=8> */
[----:B------:R-:W-:Y:S01]  /*2f50*/  HMMA.16816.F32 R44, R8, R46, R108 ;  /* 0x0000002e082c723c */ /* 0x000fe2000000186c */
[----:B------:R-:W-:Y:S07]  /*2f60*/  LDSM.16.M88.4 R8, [R240+0x6000] ;  /* 0x00600000f008783b */ /* 0x000fee0000000200 */
[C---:B-1----:R-:W-:Y:S08]  /*2f70*/  HMMA.16816.F32 R132, R4.reuse, R36, R68 ;  /* 0x000000240484723c */ /* 0x042ff00000001844 */
[----:B------:R-:W-:Y:S08]  /*2f80*/  HMMA.16816.F32 R108, R4, R24, R100 ;  /* 0x00000018046c723c */ /* 0x000ff00000001864 */
[C---:B---3--:R-:W-:Y:S08]  /*2f90*/  HMMA.16816.F32 R124, R12.reuse, R28, R92 ;  /* 0x0000001c0c7c723c */ /* 0x048ff0000000185c */
        /* <DEDUP_REMOVED lines=28> */
[-C--:B------:R-:W-:Y:S08]  /*3160*/  HMMA.16816.F32 R76, R8, R48.reuse, R88 ;  /* 0x00000030084c723c */ /* 0x080ff00000001858 */
        /* <DEDUP_REMOVED lines=14> */
[C---:B---3--:R-:W-:Y:S01]  /*3250*/  HMMA.16816.F32 R116, R20.reuse, R26, R40 ;  /* 0x0000001a1474723c */ /* 0x048fe20000001828 */
        /* <DEDUP_REMOVED lines=19> */
[----:B------:R-:W3:Y:S07]  /*3390*/  LDSM.16.M88.4 R44, [R234] ;  /* 0x00000000ea2c783b */ /* 0x000eee0000000200 */
[C---:B------:R-:W-:Y:S08]  /*33a0*/  HMMA.16816.F32 R104, R20.reuse, R52, R100 ;  /* 0x000000341468723c */ /* 0x040ff00000001864 */
[----:B------:R-:W-:Y:S01]  /*33b0*/  HMMA.16816.F32 R72, R20, R54, R80 ;  /* 0x000000361448723c */ /* 0x000fe20000001850 */
[----:B------:R-:W4:Y:S01]  /*33c0*/  LDSM.16.M88.4 R20, [R234+0x1800] ;  /* 0x00180000ea14783b */ /* 0x000f220000000200 */
[----:B------:R-:W-:Y:S01]  /*33d0*/  ISETP.GE.AND P0, PT, R224, 0x2, PT ;  /* 0x00000002e000780c */ /* 0x000fe20003f06270 */
[----:B------:R-:W-:-:S05]  /*33e0*/  DEPBAR.LE SB0, 0x0 ;  /* 0x000080000000791a */ /* 0x000fca0000000000 */
        /* <DEDUP_REMOVED lines=15> */
[----:B------:R-:W-:Y:S01]  /*34e0*/  HMMA.16816.F32 R12, R12, R34, R72 ;  /* 0x000000220c0c723c */ /* 0x000fe20000001848 */
[----:B------:R-:W-:Y:S01]  /*34f0*/  BSSY B0, `(.L_x_3808) ;  /* 0x000005e000007945 */ /* 0x000fe20003800000 */
[----:B------:R-:W-:-:S06]  /*3500*/  ISETP.GT.AND P1, PT, R157, 0x3f, PT ;  /* 0x0000003f9d00780c */ /* 0x000fcc0003f24270 */
        /* <DEDUP_REMOVED lines=47> */
.L_x_3900:
[----:B------:R-:W-:Y:S05]  /*3800*/  BRA.DIV ~URZ, `(.L_x_3811) ;  /* 0x0000f6a27f007947 */ /* 0x000fea000b800000 */
[----:B------:R-:W3:Y:S01]  /*3810*/  SHFL.IDX PT, R2, R4, RZ, 0x181f ;  /* 0x00181fff04027589 */ /* 0x000ee200000e0000 */
[----:B------:R-:W-:Y:S02]  /*3820*/  ISETP.GE.AND P2, PT, R250, c[0x0][0x1d4], PT ;  /* 0x00007500fa007a0c */ /* 0x000fe40003f46270 */
[----:B------:R-:W-:Y:S01]  /*3830*/  ISETP.GE.AND P0, PT, R251, c[0x0][0x1d4], PT ;  /* 0x00007500fb007a0c */ /* 0x000fe20003f06270 */
[----:B------:R-:W4:Y:S04]  /*3840*/  SHFL.IDX PT, R5, R4, 0x1, 0x181f ;  /* 0x00381f0004057f89 */ /* 0x000f2800000e0000 */
[----:B------:R-:W5:Y:S04]  /*3850*/  SHFL.IDX PT, R9, R0, 0x1, 0x181f ;  /* 0x00381f0000097f89 */ /* 0x000f6800000e0000 */
[----:B------:R-:W1:Y:S04]  /*3860*/  SHFL.IDX PT, R12, R4, 0x2, 0x181f ;  /* 0x00581f00040c7f89 */ /* 0x000e6800000e0000 */
[----:B------:R-:W2:Y:S01]  /*3870*/  SHFL.IDX PT, R13, R0, 0x2, 0x181f ;  /* 0x00581f00000d7f89 */ /* 0x000ea200000e0000 */
        /* <DEDUP_REMOVED lines=13> */
[----:B-1----:R-:W-:-:S02]  /*3950*/  IADD3 R6, P5, R12, R152, RZ ;  /* 0x000000980c067210 */ /* 0x002fc40007fbe0ff */
[----:B--2---:R-:W-:-:S03]  /*3960*/  IADD3 R2, P6, R12, R67, RZ ;  /* 0x000000430c027210 */ /* 0x004fc60007fde0ff */
[C---:B------:R-:W-:Y:S02]  /*3970*/  IMAD.X R7, R13.reuse, 0x1, R65, P5 ;  /* 0x000000010d077824 */ /* 0x040fe400028e0641 */
[----:B------:R-:W-:Y:S01]  /*3980*/  IMAD.X R3, R13, 0x1, R64, P6 ;  /* 0x000000010d037824 */ /* 0x000fe200030e0640 */
[----:B----4-:R3:W1:Y:S04]  /*3990*/  SHFL.IDX PT, R8, R0, 0x3, 0x181f ;  /* 0x00781f0000087f89 */ /* 0x01066800000e0000 */
[----:B------:R3:W2:Y:S04]  /*39a0*/  SHFL.IDX PT, R0, R4, 0x3, 0x181f ;  /* 0x00781f0004007f89 */ /* 0x0006a800000e0000 */
[----:B------:R3:W-:Y:S04]  /*39b0*/  LDGSTS.E.BYPASS.LTC128B.128 [R247+0x5100], [R2.64], !P2 ;  /* 0x0510000002f77fae */ /* 0x0007e8000d101d46 */
[----:B------:R4:W-:Y:S02]  /*39c0*/  LDGSTS.E.BYPASS.LTC128B.128 [R247+0x7100], [R6.64], !P0 ;  /* 0x0710000006f77fae */ /* 0x0009e4000c101d46 */
[----:B----4-:R-:W-:-:S04]  /*39d0*/  SEL R6, RZ, 0x10, P2 ;  /* 0x00000010ff067807 */ /* 0x010fc80001000000 */
.L_x_3901:
[----:B-123--:R-:W-:Y:S02]  /*39e0*/  IADD3 R2, -R6, 0x10, RZ ;  /* 0x0000001006027810 */ /* 0x00efe40007ffe1ff */
        /* <DEDUP_REMOVED lines=14> */
.L_x_3809:
[----:B------:R-:W-:Y:S05]  /*3ad0*/  BSYNC B0 ;  /* 0x0000000000007941 */ /* 0x000fea0003800000 */
.L_x_3808:
[----:B-1----:R-:W2:Y:S04]  /*3ae0*/  LDL R3, [R1+0x44] ;  /* 0x0000440001037983 */ /* 0x002ea80000100800 */
[----:B------:R-:W2:Y:S04]  /*3af0*/  LDL R0, [R1+0x54] ;  /* 0x0000540001007983 */ /* 0x000ea80000100800 */
[----:B------:R-:W3:Y:S01]  /*3b00*/  LDL R6, [R1+0x50] ;  /* 0x0000500001067983 */ /* 0x000ee20000100800 */
[----:B------:R-:W-:Y:S02]  /*3b10*/  MOV R2, 0xffffffc0 ;  /* 0xffffffc000027802 */ /* 0x000fe40000000f00 */
[----:B------:R-:W-:Y:S01]  /*3b20*/  MOV R4, c[0x0][0x2ac] ;  /* 0x0000ab0000047a02 */ /* 0x000fe20000000f00 */
[----:B------:R-:W0:Y:S02]  /*3b30*/  LDGDEPBAR ;  /* 0x00000000000079af */ /* 0x000e240000000000 */
[----:B------:R-:W-:-:S04]  /*3b40*/  IMAD R2, R224, R2, 0x41 ;  /* 0x00000041e0027424 */ /* 0x000fc800078e0202 */
[----:B------:R-:W-:Y:S01]  /*3b50*/  IMAD R2, R4, c[0x0][0x1d0], R2 ;  /* 0x0000740004027a24 */ /* 0x000fe200078e0202 */
[----:B--2---:R-:W-:Y:S02]  /*3b60*/  IADD3 R0, R0, R3, RZ ;  /* 0x0000000300007210 */ /* 0x004fe40007ffe0ff */
[----:B---3--:R-:W-:-:S03]  /*3b70*/  IADD3 R5, -R6, R66, RZ ;  /* 0x0000004206057210 */ /* 0x008fc60007ffe1ff */
[----:B------:R-:W-:Y:S01]  /*3b80*/  @P4 IMAD.HI.U32 R3, R0, c[0x0][0x2c8], RZ ;  /* 0x0000b20000034a27 */ /* 0x000fe200078e00ff */
[----:B------:R-:W-:-:S04]  /*3b90*/  IADD3 R4, R2, -c[0x0][0x168], -R6 ;  /* 0x80005a0002047a10 */ /* 0x000fc80007ffe806 */
[----:B------:R-:W-:Y:S01]  /*3ba0*/  @P4 SHF.R.U32.HI R0, RZ, c[0x0][0x2cc], R3 ;  /* 0x0000b300ff004a19 */ /* 0x000fe20000011603 */
[----:B------:R-:W-:Y:S05]  /*3bb0*/  BRA.DIV ~URZ, `(.L_x_3812) ;  /* 0x0000f8227f007947 */ /* 0x000fea000b800000 */
[----:B------:R1:W2:Y:S02]  /*3bc0*/  SHFL.IDX PT, R2, R0, RZ, 0x1c1f ;  /* 0x001c1fff00027589 */ /* 0x0002a400000e0000 */
.L_x_3902:
        /* <DEDUP_REMOVED lines=42> */
[C---:B------:R-:W-:Y:S02]  /*3e70*/  ISETP.GT.AND P0, PT, R3.reuse, 0x9, PT ;  /* 0x000000090300780c */ /* 0x040fe40003f04270 */
[----:B------:R-:W-:Y:S02]  /*3e80*/  ISETP.GT.AND P2, PT, R3, 0x8, PT ;  /* 0x000000080300780c */ /* 0x000fe40003f44270 */
[----:B------:R-:W-:Y:S02]  /*3e90*/  FSEL R16, R59, -INF , P0 ;  /* 0xff8000003b107808 */ /* 0x000fe40000000000 */
[----:B------:R-:W-:Y:S02]  /*3ea0*/  ISETP.GT.AND P0, PT, R3, 0x19, PT ;  /* 0x000000190300780c */ /* 0x000fe40003f04270 */
[----:B------:R-:W-:Y:S02]  /*3eb0*/  IMNMX R2, R5, R2, PT ;  /* 0x0000000205027217 */ /* 0x000fe40003800200 */
[----:B------:R-:W-:-:S02]  /*3ec0*/  FSEL R26, R51, -INF , P0 ;  /* 0xff800000331a7808 */ /* 0x000fc40000000000 */
[C---:B------:R-:W-:Y:S02]  /*3ed0*/  ISETP.GT.AND P0, PT, R3.reuse, 0x29, PT ;  /* 0x000000290300780c */ /* 0x040fe40003f04270 */
[----:B------:R-:W-:Y:S02]  /*3ee0*/  ISETP.GT.AND P5, PT, R3, 0x1, PT ;  /* 0x000000010300780c */ /* 0x000fe40003fa4270 */
[----:B------:R-:W-:Y:S02]  /*3ef0*/  FSEL R146, R39, -INF , P0 ;  /* 0xff80000027927808 */ /* 0x000fe40000000000 */
[----:B------:R-:W-:Y:S02]  /*3f00*/  ISETP.GT.AND P0, PT, R3, 0x31, PT ;  /* 0x000000310300780c */ /* 0x000fe40003f04270 */
[----:B------:R-:W-:Y:S02]  /*3f10*/  FSEL R14, R58, -INF , P2 ;  /* 0xff8000003a0e7808 */ /* 0x000fe40001000000 */
[----:B------:R-:W-:-:S02]  /*3f20*/  FSEL R141, R35, -INF , P0 ;  /* 0xff800000238d7808 */ /* 0x000fc40000000000 */
[----:B------:R-:W-:Y:S02]  /*3f30*/  ISETP.GT.AND P2, PT, R3, 0x18, PT ;  /* 0x000000180300780c */ /* 0x000fe40003f44270 */
[----:B------:R-:W-:Y:S02]  /*3f40*/  ISETP.GT.AND P0, PT, R2, RZ, PT ;  /* 0x000000ff0200720c */ /* 0x000fe40003f04270 */
[----:B------:R-:W-:Y:S02]  /*3f50*/  IMNMX R0, R5, R0, PT ;  /* 0x0000000005007217 */ /* 0x000fe40003800200 */
[----:B------:R-:W-:Y:S02]  /*3f60*/  FSEL R10, R63, -INF , P5 ;  /* 0xff8000003f0a7808 */ /* 0x000fe40002800000 */
[----:B------:R-:W-:Y:S02]  /*3f70*/  ISETP.GT.AND P5, PT, R3, 0x11, PT ;  /* 0x000000110300780c */ /* 0x000fe40003fa4270 */
[----:B------:R-:W-:-:S02]  /*3f80*/  FSEL R25, R50, -INF , P2 ;  /* 0xff80000032197808 */ /* 0x000fc40001000000 */
[----:B------:R-:W-:Y:S02]  /*3f90*/  FSEL R22, R100, -INF , P0 ;  /* 0xff80000064167808 */ /* 0x000fe40000000000 */
[----:B------:R-:W-:Y:S02]  /*3fa0*/  ISETP.GT.AND P2, PT, R3, 0x28, PT ;  /* 0x000000280300780c */ /* 0x000fe40003f44270 */
[----:B------:R-:W-:Y:S02]  /*3fb0*/  ISETP.GT.AND P0, PT, R0, 0x1, PT ;  /* 0x000000010000780c */ /* 0x000fe40003f04270 */
[----:B------:R-:W-:Y:S02]  /*3fc0*/  FSEL R21, R55, -INF , P5 ;  /* 0xff80000037157808 */ /* 0x000fe40002800000 */
[----:B------:R-:W-:Y:S02]  /*3fd0*/  ISETP.GT.AND P5, PT, R3, 0x21, PT ;  /* 0x000000210300780c */ /* 0x000fe40003fa4270 */
[----:B------:R-:W-:-:S02]  /*3fe0*/  FSEL R147, R38, -INF , P2 ;  /* 0xff80000026937808 */ /* 0x000fc40001000000 */
[----:B------:R-:W-:Y:S02]  /*3ff0*/  FSEL R27, R103, -INF , P0 ;  /* 0xff800000671b7808 */ /* 0x000fe40000000000 */
[----:B------:R-:W-:Y:S02]  /*4000*/  ISETP.GT.AND P2, PT, R3, 0x39, PT ;  /* 0x000000390300780c */ /* 0x000fe40003f44270 */
[----:B------:R-:W-:Y:S02]  /*4010*/  ISETP.GT.AND P0, PT, R2, 0x9, PT ;  /* 0x000000090200780c */ /* 0x000fe40003f04270 */
[----:B------:R-:W-:Y:S02]  /*4020*/  FSEL R148, R43, -INF , P5 ;  /* 0xff8000002b947808 */ /* 0x000fe40002800000 */
[C---:B------:R-:W-:Y:S02]  /*4030*/  ISETP.GT.AND P6, PT, R3.reuse, RZ, PT ;  /* 0x000000ff0300720c */ /* 0x040fe40003fc4270 */
[----:B------:R-:W-:-:S02]  /*4040*/  ISETP.GT.AND P5, PT, R3, 0x38, PT ;  /* 0x000000380300780c */ /* 0x000fc40003fa4270 */
[----:B------:R-:W-:Y:S02]  /*4050*/  FSEL R130, R31, -INF , P2 ;  /* 0xff8000001f827808 */ /* 0x000fe40001000000 */
[----:B------:R-:W-:Y:S02]  /*4060*/  FSEL R29, R97, -INF , P0 ;  /* 0xff800000611d7808 */ /* 0x000fe40000000000 */
[C---:B------:R-:W-:Y:S02]  /*4070*/  ISETP.GT.AND P2, PT, R2.reuse, 0x1, PT ;  /* 0x000000010200780c */ /* 0x040fe40003f44270 */
[----:B------:R-:W-:Y:S02]  /*4080*/  ISETP.GT.AND P0, PT, R2, 0x10, PT ;  /* 0x000000100200780c */ /* 0x000fe40003f04270 */
[----:B------:R-:W-:Y:S02]  /*4090*/  FSEL R9, R62, -INF , P6 ;  /* 0xff8000003e097808 */ /* 0x000fe40003000000 */
[----:B------:R-:W-:-:S02]  /*40a0*/  FSEL R139, R30, -INF , P5 ;  /* 0xff8000001e8b7808 */ /* 0x000fc40002800000 */
[----:B------:R-:W-:Y:S02]  /*40b0*/  ISETP.GT.AND P6, PT, R3, 0x10, PT ;  /* 0x000000100300780c */ /* 0x000fe40003fc4270 */
[----:B------:R-:W-:Y:S02]  /*40c0*/  FSEL R24, R101, -INF , P2 ;  /* 0xff80000065187808 */ /* 0x000fe40001000000 */
[----:B------:R-:W-:Y:S02]  /*40d0*/  FSEL R30, R92, -INF , P0 ;  /* 0xff8000005c1e7808 */ /* 0x000fe40000000000 */
[----:B------:R-:W-:Y:S02]  /*40e0*/  ISETP.GT.AND P5, PT, R0, RZ, PT ;  /* 0x000000ff0000720c */ /* 0x000fe40003fa4270 */
[----:B------:R-:W-:Y:S02]  /*40f0*/  ISETP.GT.AND P2, PT, R2, 0x8, PT ;  /* 0x000000080200780c */ /* 0x000fe40003f44270 */
[----:B------:R-:W-:-:S02]  /*4100*/  ISETP.GT.AND P0, PT, R0, 0x11, PT ;  /* 0x000000110000780c */ /* 0x000fc40003f04270 */
[----:B------:R-:W-:Y:S02]  /*4110*/  FSEL R17, R54, -INF , P6 ;  /* 0xff80000036117808 */ /* 0x000fe40003000000 */
[----:B------:R-:W-:Y:S02]  /*4120*/  ISETP.GT.AND P6, PT, R3, 0x20, PT ;  /* 0x000000200300780c */ /* 0x000fe40003fc4270 */
[----:B------:R-:W-:Y:S02]  /*4130*/  FSEL R19, R102, -INF , P5 ;  /* 0xff80000066137808 */ /* 0x000fe40002800000 */
[----:B------:R-:W-:Y:S02]  /*4140*/  FSEL R28, R96, -INF , P2 ;  /* 0xff800000601c7808 */ /* 0x000fe40001000000 */
[----:B------:R-:W-:Y:S02]  /*4150*/  FSEL R37, R95, -INF , P0 ;  /* 0xff8000005f257808 */ /* 0x000fe40000000000 */
[----:B------:R-:W-:-:S02]  /*4160*/  ISETP.GT.AND P5, PT, R0, 0x8, PT ;  /* 0x000000080000780c */ /* 0x000fc40003fa4270 */
[----:B------:R-:W-:Y:S02]  /*4170*/  ISETP.GT.AND P2, PT, R0, 0x9, PT ;  /* 0x000000090000780c */ /* 0x000fe40003f44270 */
[----:B------:R-:W-:Y:S02]  /*4180*/  ISETP.GT.AND P0, PT, R2, 0x19, PT ;  /* 0x000000190200780c */ /* 0x000fe40003f04270 */
[----:B------:R-:W-:Y:S02]  /*4190*/  FSEL R149, R42, -INF , P6 ;  /* 0xff8000002a957808 */ /* 0x000fe40003000000 */
[----:B------:R-:W-:Y:S02]  /*41a0*/  ISETP.GT.AND P6, PT, R3, 0x30, PT ;  /* 0x000000300300780c */ /* 0x000fe40003fc4270 */
[----:B------:R-:W-:Y:S02]  /*41b0*/  FSEL R32, R98, -INF , P5 ;  /* 0xff80000062207808 */ /* 0x000fe40002800000 */
[----:B------:R-:W-:-:S02]  /*41c0*/  FSEL R33, R99, -INF , P2 ;  /* 0xff80000063217808 */ /* 0x000fc40001000000 */
[----:B------:R-:W-:Y:S02]  /*41d0*/  FSEL R36, R89, -INF , P0 ;  /* 0xff80000059247808 */ /* 0x000fe40000000000 */
[----:B------:R-:W-:Y:S02]  /*41e0*/  ISETP.GT.AND P5, PT, R2, 0x11, PT ;  /* 0x000000110200780c */ /* 0x000fe40003fa4270 */
[C---:B------:R-:W-:Y:S02]  /*41f0*/  ISETP.GT.AND P2, PT, R0.reuse, 0x10, PT ;  /* 0x000000100000780c */ /* 0x040fe40003f44270 */
[----:B------:R-:W-:Y:S02]  /*4200*/  ISETP.GT.AND P0, PT, R0, 0x18, PT ;  /* 0x000000180000780c */ /* 0x000fe40003f04270 */
[----:B------:R-:W-:Y:S02]  /*4210*/  FSEL R145, R34, -INF , P6 ;  /* 0xff80000022917808 */ /* 0x000fe40003000000 */
[----:B------:R-:W-:-:S02]  /*4220*/  FSEL R31, R93, -INF , P5 ;  /* 0xff8000005d1f7808 */ /* 0x000fc40002800000 */
[----:B------:R-:W-:Y:S02]  /*4230*/  FSEL R34, R94, -INF , P2 ;  /* 0xff8000005e227808 */ /* 0x000fe40001000000 */
[----:B------:R-:W-:Y:S02]  /*4240*/  FSEL R38, R90, -INF , P0 ;  /* 0xff8000005a267808 */ /* 0x000fe40000000000 */
[C---:B------:R-:W-:Y:S02]  /*4250*/  ISETP.GT.AND P5, PT, R2.reuse, 0x18, PT ;  /* 0x000000180200780c */ /* 0x040fe40003fa4270 */
[----:B------:R-:W-:Y:S02]  /*4260*/  ISETP.GT.AND P2, PT, R2, 0x20, PT ;  /* 0x000000200200780c */ /* 0x000fe40003f44270 */
[----:B------:R-:W-:Y:S02]  /*4270*/  ISETP.GT.AND P0, PT, R0, 0x21, PT ;  /* 0x000000210000780c */ /* 0x000fe40003f04270 */
[----:B------:R-:W-:-:S02]  /*4280*/  FSEL R35, R88, -INF , P5 ;  /* 0xff80000058237808 */ /* 0x000fc40002800000 */
[----:B------:R-:W-:Y:S02]  /*4290*/  FSEL R129, R84, -INF , P2 ;  /* 0xff80000054817808 */ /* 0x000fe40001000000 */
[----:B------:R-:W-:Y:S02]  /*42a0*/  FSEL R124, R87, -INF , P0 ;  /* 0xff800000577c7808 */ /* 0x000fe40000000000 */
[C---:B------:R-:W-:Y:S02]  /*42b0*/  ISETP.GT.AND P5, PT, R0.reuse, 0x19, PT ;  /* 0x000000190000780c */ /* 0x040fe40003fa4270 */
[----:B------:R-:W-:Y:S02]  /*42c0*/  ISETP.GT.AND P2, PT, R0, 0x20, PT ;  /* 0x000000200000780c */ /* 0x000fe40003f44270 */
        /* <DEDUP_REMOVED lines=15> */
[----:B------:R-:W-:Y:S02]  /*43c0*/  ISETP.GT.AND P2, PT, R2, 0x38, PT ;  /* 0x000000380200780c */ /* 0x000fe40003f44270 */
[----:B------:R-:W-:Y:S02]  /*43d0*/  FSEL R127, R82, -INF , P6 ;  /* 0xff800000527f7808 */ /* 0x000fe40003000000 */
[----:B------:R-:W-:Y:S02]  /*43e0*/  ISETP.GT.AND P0, PT, R0, 0x30, PT ;  /* 0x000000300000780c */ /* 0x000fe40003f04270 */
[----:B------:R-:W-:Y:S02]  /*43f0*/  ISETP.GT.AND P6, PT, R2, 0x39, PT ;  /* 0x000000390200780c */ /* 0x000fe40003fc4270 */
[----:B------:R-:W-:-:S02]  /*4400*/  FMNMX.FTZ R2, R11, R3, !PT ;  /* 0x000000030b027209 */ /* 0x000fc40007810000 */
[----:B------:R-:W-:Y:S02]  /*4410*/  FSEL R137, R77, -INF , P5 ;  /* 0xff8000004d897808 */ /* 0x000fe40002800000 */
[----:B------:R-:W-:Y:S02]  /*4420*/  FSEL R131, R68, -INF , P2 ;  /* 0xff80000044837808 */ /* 0x000fe40001000000 */
[----:B------:R-:W-:Y:S02]  /*4430*/  FSEL R125, R78, -INF , P0 ;  /* 0xff8000004e7d7808 */ /* 0x000fe40000000000 */
[C---:B------:R-:W-:Y:S02]  /*4440*/  ISETP.GT.AND P5, PT, R0.reuse, 0x31, PT ;  /* 0x000000310000780c */ /* 0x040fe40003fa4270 */
[C---:B------:R-:W-:Y:S02]  /*4450*/  ISETP.GT.AND P2, PT, R0.reuse, 0x38, PT ;  /* 0x000000380000780c */ /* 0x040fe40003f44270 */
[----:B------:R-:W-:-:S02]  /*4460*/  ISETP.GT.AND P0, PT, R0, 0x39, PT ;  /* 0x000000390000780c */ /* 0x000fc40003f04270 */
        /* <DEDUP_REMOVED lines=77> */
.L_x_3903:
[C---:B------:R-:W-:Y:S01]  /*4940*/  FMUL.FTZ R20, R136.reuse, c[0x0][0x2d0] ;  /* 0x0000b40088147a20 */ /* 0x040fe20000410000 */
[----:B------:R-:W-:Y:S01]  /*4950*/  FSETP.NEU.FTZ.AND P0, PT, R136, -INF , PT ;  /* 0xff8000008800780b */ /* 0x000fe20003f1d000 */
[----:B------:R-:W-:Y:S01]  /*4960*/  FMUL.FTZ R3, R135, c[0x0][0x2d0] ;  /* 0x0000b40087037a20 */ /* 0x000fe20000410000 */
[----:B----4-:R-:W-:Y:S01]  /*4970*/  FMNMX.FTZ R133, R133, R6, !PT ;  /* 0x0000000685857209 */ /* 0x010fe20007810000 */
[----:B------:R-:W-:Y:S01]  /*4980*/  WARPSYNC 0xffffffff ;  /* 0xffffffff00007948 */ /* 0x000fe20003800000 */
[----:B------:R-:W-:Y:S01]  /*4990*/  FSEL R20, R20, RZ, P0 ;  /* 0x000000ff14147208 */ /* 0x000fe20000000000 */
[----:B------:R-:W1:Y:S01]  /*49a0*/  LDSM.16.MT88.4 R68, [R237] ;  /* 0x00000000ed44783b */ /* 0x000e620000004200 */
[----:B------:R-:W-:-:S03]  /*49b0*/  FSETP.NEU.FTZ.AND P0, PT, R135, -INF , PT ;  /* 0xff8000008700780b */ /* 0x000fc60003f1d000 */
[--C-:B------:R-:W-:Y:S01]  /*49c0*/  FFMA.FTZ R0, R7, c[0x0][0x2d0], -R20.reuse ;  /* 0x0000b40007007a23 */ /* 0x100fe20000010814 */
[----:B------:R-:W-:Y:S01]  /*49d0*/  FSEL R3, R3, RZ, P0 ;  /* 0x000000ff03037208 */ /* 0x000fe20000000000 */
[--C-:B------:R-:W-:Y:S01]  /*49e0*/  FFMA.FTZ R2, R18, c[0x0][0x2d0], -R20.reuse ;  /* 0x0000b40012027a23 */ /* 0x100fe20000010814 */
[----:B------:R-:W-:Y:S01]  /*49f0*/  FSETP.NEU.FTZ.AND P0, PT, R134, -INF , PT ;  /* 0xff8000008600780b */ /* 0x000fe20003f1d000 */
[----:B------:R2:W-:Y:S01]  /*4a00*/  MUFU.EX2 R159, R0 ;  /* 0x00000000009f7308 */ /* 0x0005e20000000800 */
[----:B------:R-:W-:Y:S01]  /*4a10*/  LDSM.16.MT88.4 R64, [R237+0x800] ;  /* 0x00080000ed40783b */ /* 0x000fe20000004200 */
[--C-:B------:R-:W-:Y:S02]  /*4a20*/  FFMA.FTZ R4, R25, c[0x0][0x2d0], -R3.reuse ;  /* 0x0000b40019047a23 */ /* 0x100fe40000010803 */
[----:B------:R-:W-:Y:S01]  /*4a30*/  FFMA.FTZ R139, R139, c[0x0][0x2d0], -R3 ;  /* 0x0000b4008b8b7a23 */ /* 0x000fe20000010803 */
[----:B------:R-:W-:Y:S03]  /*4a40*/  LDSM.16.MT88.4 R84, [R239] ;  /* 0x00000000ef54783b */ /* 0x000fe60000004200 */
[----:B------:R3:W-:Y:S01]  /*4a50*/  MUFU.EX2 R61, R2 ;  /* 0x00000002003d7308 */ /* 0x0007e20000000800 */
[----:B------:R-:W4:Y:S04]  /*4a60*/  LDSM.16.MT88.4 R92, [R238] ;  /* 0x00000000ee5c783b */ /* 0x000f280000004200 */
[----:B------:R-:W-:Y:S01]  /*4a70*/  LDSM.16.MT88.4 R104, [R239+0x2000] ;  /* 0x00200000ef68783b */ /* 0x000fe20000004200 */
[----:B--2---:R-:W-:-:S02]  /*4a80*/  FFMA.FTZ R0, R8, c[0x0][0x2d0], -R20 ;  /* 0x0000b40008007a23 */ /* 0x004fc40000010814 */
[----:B------:R2:W-:Y:S01]  /*4a90*/  MUFU.EX2 R60, R4 ;  /* 0x00000004003c7308 */ /* 0x0005e20000000800 */
[----:B------:R-:W5:Y:S04]  /*4aa0*/  LDSM.16.MT88.4 R72, [R236+0x2000] ;  /* 0x00200000ec48783b */ /* 0x000f680000004200 */
[----:B------:R-:W1:Y:S01]  /*4ab0*/  LDSM.16.MT88.4 R80, [R237+0x2000] ;  /* 0x00200000ed50783b */ /* 0x000e620000004200 */
[----:B---3--:R-:W-:Y:S02]  /*4ac0*/  FMUL.FTZ R2, R134, c[0x0][0x2d0] ;  /* 0x0000b40086027a20 */ /* 0x008fe40000410000 */
[----:B------:R3:W-:Y:S01]  /*4ad0*/  MUFU.EX2 R158, R0 ;  /* 0x00000000009e7308 */ /* 0x0007e20000000800 */
[----:B------:R-:W-:Y:S02]  /*4ae0*/  LDSM.16.MT88.4 R76, [R238+0x800] ;  /* 0x00080000ee4c783b */ /* 0x000fe40000004200 */
[----:B------:R-:W-:-:S02]  /*4af0*/  FSEL R2, R2, RZ, P0 ;  /* 0x000000ff02027208 */ /* 0x000fc40000000000 */
[----:B------:R-:W-:Y:S01]  /*4b00*/  LDSM.16.MT88.4 R116, [R238+0x2000] ;  /* 0x00200000ee74783b */ /* 0x000fe20000004200 */
[----:B------:R-:W-:Y:S02]  /*4b10*/  FSETP.NEU.FTZ.AND P0, PT, R133, -INF , PT ;  /* 0xff8000008500780b */ /* 0x000fe40003f1d000 */
[--C-:B--2---:R-:W-:Y:S02]  /*4b20*/  FFMA.FTZ R4, R35, c[0x0][0x2d0], -R2.reuse ;  /* 0x0000b40023047a23 */ /* 0x104fe40000010802 */
[--C-:B------:R-:W-:Y:S02]  /*4b30*/  FFMA.FTZ R131, R131, c[0x0][0x2d0], -R2.reuse ;  /* 0x0000b40083837a23 */ /* 0x100fe40000010802 */
[----:B------:R2:W-:Y:S01]  /*4b40*/  MUFU.EX2 R59, R4 ;  /* 0x00000004003b7308 */ /* 0x0005e20000000800 */
[----:B------:R-:W-:Y:S02]  /*4b50*/  FFMA.FTZ R128, R128, c[0x0][0x2d0], -R2 ;  /* 0x0000b40080807a23 */ /* 0x000fe40000010802 */
[----:B---3--:R-:W-:-:S05]  /*4b60*/  FFMA.FTZ R0, R11, c[0x0][0x2d0], -R20 ;  /* 0x0000b4000b007a23 */ /* 0x008fca0000010814 */
[----:B------:R3:W-:Y:S01]  /*4b70*/  MUFU.EX2 R180, R0 ;  /* 0x0000000000b47308 */ /* 0x0007e20000000800 */
[----:B--2---:R-:W-:-:S07]  /*4b80*/  FFMA.FTZ R4, R36, c[0x0][0x2d0], -R2 ;  /* 0x0000b40024047a23 */ /* 0x004fce0000010802 */
[----:B------:R-:W2:Y:S01]  /*4b90*/  MUFU.EX2 R58, R4 ;  /* 0x00000004003a7308 */ /* 0x000ea20000000800 */
[----:B---3--:R-:W-:-:S07]  /*4ba0*/  FFMA.FTZ R0, R12, c[0x0][0x2d0], -R20 ;  /* 0x0000b4000c007a23 */ /* 0x008fce0000010814 */
[----:B------:R3:W1:Y:S01]  /*4bb0*/  MUFU.EX2 R245, R0 ;  /* 0x0000000000f57308 */ /* 0x0006620000000800 */
[----:B--2---:R-:W-:Y:S01]  /*4bc0*/  F2FP.PACK_AB R6, R58, R59 ;  /* 0x0000003b3a06723e */ /* 0x004fe200000000ff */
[----:B---3--:R-:W-:Y:S01]  /*4bd0*/  FFMA.FTZ R0, R13, c[0x0][0x2d0], -R20 ;  /* 0x0000b4000d007a23 */ /* 0x008fe20000010814 */
[----:B-1----:R-:W-:-:S05]  /*4be0*/  F2FP.PACK_AB R18, R245, R180 ;  /* 0x000000b4f512723e */ /* 0x002fca00000000ff */
[----:B------:R1:W-:Y:S02]  /*4bf0*/  MUFU.EX2 R248, R0 ;  /* 0x0000000000f87308 */ /* 0x0003e40000000800 */
[----:B-1----:R-:W-:-:S06]  /*4c00*/  FFMA.FTZ R0, R15, c[0x0][0x2d0], -R20 ;  /* 0x0000b4000f007a23 */ /* 0x002fcc0000010814 */
[----:B------:R1:W2:Y:S02]  /*4c10*/  MUFU.EX2 R252, R0 ;  /* 0x0000000000fc7308 */ /* 0x0002a40000000800 */
[----:B-1----:R-:W-:Y:S01]  /*4c20*/  FFMA.FTZ R0, R23, c[0x0][0x2d0], -R20 ;  /* 0x0000b40017007a23 */ /* 0x002fe20000010814 */
[----:B--2---:R-:W-:-:S05]  /*4c30*/  F2FP.PACK_AB R8, R252, R248 ;  /* 0x000000f8fc08723e */ /* 0x004fca00000000ff */
[----:B------:R1:W2:Y:S02]  /*4c40*/  MUFU.EX2 R88, R0 ;  /* 0x0000000000587308 */ /* 0x0002a40000000800 */
[----:B-1----:R-:W-:-:S06]  /*4c50*/  FFMA.FTZ R0, R9, c[0x0][0x2d0], -R3 ;  /* 0x0000b40009007a23 */ /* 0x002fcc0000010803 */
[----:B------:R1:W-:Y:S02]  /*4c60*/  MUFU.EX2 R143, R0 ;  /* 0x00000000008f7308 */ /* 0x0003e40000000800 */
[----:B-1----:R-:W-:Y:S01]  /*4c70*/  FFMA.FTZ R0, R10, c[0x0][0x2d0], -R3 ;  /* 0x0000b4000a007a23 */ /* 0x002fe20000010803 */
[----:B--2---:R-:W-:-:S05]  /*4c80*/  F2FP.PACK_AB R10, R88, R61 ;  /* 0x0000003d580a723e */ /* 0x004fca00000000ff */
[----:B------:R1:W2:Y:S02]  /*4c90*/  MUFU.EX2 R23, R0 ;  /* 0x0000000000177308 */ /* 0x0002a40000000800 */
[----:B-1----:R-:W-:-:S06]  /*4ca0*/  FFMA.FTZ R0, R14, c[0x0][0x2d0], -R3 ;  /* 0x0000b4000e007a23 */ /* 0x002fcc0000010803 */
[----:B------:R1:W-:Y:S02]  /*4cb0*/  MUFU.EX2 R225, R0 ;  /* 0x0000000000e17308 */ /* 0x0003e40000000800 */
[----:B-1----:R-:W-:Y:S01]  /*4cc0*/  FFMA.FTZ R0, R16, c[0x0][0x2d0], -R3 ;  /* 0x0000b40010007a23 */ /* 0x002fe20000010803 */
[----:B------:R-:W-:-:S05]  /*4cd0*/  F2FP.PACK_AB R16, R158, R159 ;  /* 0x0000009f9e10723e */ /* 0x000fca00000000ff */
[----:B------:R1:W-:Y:S02]  /*4ce0*/  MUFU.EX2 R226, R0 ;  /* 0x0000000000e27308 */ /* 0x0003e40000000800 */
[----:B-1----:R-:W-:Y:S01]  /*4cf0*/  FFMA.FTZ R0, R17, c[0x0][0x2d0], -R3 ;  /* 0x0000b40011007a23 */ /* 0x002fe20000010803 */
[----:B--2---:R-:W-:-:S05]  /*4d00*/  F2FP.PACK_AB R17, R23, R143 ;  /* 0x0000008f1711723e */ /* 0x004fca00000000ff */
        /* <DEDUP_REMOVED lines=18> */
[----:B-1----:R-:W-:Y:S02]  /*4e30*/  FFMA.FTZ R0, R31, c[0x0][0x2d0], -R2 ;  /* 0x0000b4001f007a23 */ /* 0x002fe40000010802 */
[----:B------:R-:W1:Y:S04]  /*4e40*/  LDSM.16.MT88.4 R28, [R236] ;  /* 0x00000000ec1c783b */ /* 0x000e680000004200 */
[----:B------:R2:W-:Y:S02]  /*4e50*/  MUFU.EX2 R41, R0 ;  /* 0x0000000000297308 */ /* 0x0005e40000000800 */
[----:B--2---:R-:W-:-:S05]  /*4e60*/  FMUL.FTZ R0, R133, c[0x0][0x2d0] ;  /* 0x0000b40085007a20 */ /* 0x004fca0000410000 */
[----:B------:R-:W-:-:S05]  /*4e70*/  FSEL R0, R0, RZ, P0 ;  /* 0x000000ff00007208 */ /* 0x000fca0000000000 */
[--C-:B------:R-:W-:Y:S01]  /*4e80*/  FFMA.FTZ R4, R19, c[0x0][0x2d0], -R0.reuse ;  /* 0x0000b40013047a23 */ /* 0x100fe20000010800 */
[----:B------:R-:W-:Y:S01]  /*4e90*/  F2FP.PACK_AB R19, R226, R225 ;  /* 0x000000e1e213723e */ /* 0x000fe200000000ff */
[--C-:B------:R-:W-:Y:S02]  /*4ea0*/  FFMA.FTZ R125, R125, c[0x0][0x2d0], -R0.reuse ;  /* 0x0000b4007d7d7a23 */ /* 0x100fe40000010800 */
[----:B------:R2:W-:Y:S04]  /*4eb0*/  MUFU.EX2 R182, R4 ;  /* 0x0000000400b67308 */ /* 0x0005e80000000800 */
[C---:B------:R-:W-:Y:S08]  /*4ec0*/  HMMA.16816.F32 R44, R16.reuse, R68, RZ ;  /* 0x00000044102c723c */ /* 0x040ff000000018ff */
[----:B----4-:R-:W-:Y:S01]  /*4ed0*/  HMMA.16816.F32 R52, R16, R92, RZ ;  /* 0x0000005c1034723c */ /* 0x010fe200000018ff */
[----:B--2---:R-:W-:-:S02]  /*4ee0*/  FFMA.FTZ R4, R27, c[0x0][0x2d0], -R0 ;  /* 0x0000b4001b047a23 */ /* 0x004fc40000010800 */
[----:B------:R-:W2:Y:S02]  /*4ef0*/  LDSM.16.MT88.4 R24, [R236+0x800] ;  /* 0x00080000ec18783b */ /* 0x000ea40000004200 */
[----:B------:R3:W4:Y:S03]  /*4f00*/  MUFU.EX2 R181, R4 ;  /* 0x0000000400b57308 */ /* 0x0007260000000800 */
[C---:B-----5:R-:W-:Y:S08]  /*4f10*/  HMMA.16816.F32 R112, R16.reuse, R72, RZ ;  /* 0x000000481070723c */ /* 0x060ff000000018ff */
[----:B------:R-:W-:Y:S01]  /*4f20*/  HMMA.16816.F32 R108, R16, R80, RZ ;  /* 0x00000050106c723c */ /* 0x000fe200000018ff */
[----:B---3--:R-:W-:Y:S01]  /*4f30*/  FFMA.FTZ R4, R32, c[0x0][0x2d0], -R0 ;  /* 0x0000b40020047a23 */ /* 0x008fe20000010800 */
[----:B----4-:R-:W-:-:S03]  /*4f40*/  F2FP.PACK_AB R13, R181, R182 ;  /* 0x000000b6b50d723e */ /* 0x010fc600000000ff */
[----:B------:R3:W-:Y:S02]  /*4f50*/  MUFU.EX2 R183, R4 ;  /* 0x0000000400b77308 */ /* 0x0007e40000000800 */
[----:B---3--:R-:W-:-:S06]  /*4f60*/  FFMA.FTZ R4, R33, c[0x0][0x2d0], -R0 ;  /* 0x0000b40021047a23 */ /* 0x008fcc0000010800 */
[----:B------:R3:W4:Y:S02]  /*4f70*/  MUFU.EX2 R204, R4 ;  /* 0x0000000400cc7308 */ /* 0x0007240000000800 */
[----:B---3--:R-:W-:Y:S01]  /*4f80*/  FFMA.FTZ R4, R34, c[0x0][0x2d0], -R0 ;  /* 0x0000b40022047a23 */ /* 0x008fe20000010800 */
[----:B----4-:R-:W-:-:S05]  /*4f90*/  F2FP.PACK_AB R15, R204, R183 ;  /* 0x000000b7cc0f723e */ /* 0x010fca00000000ff */
[----:B------:R3:W-:Y:S02]  /*4fa0*/  MUFU.EX2 R132, R4 ;  /* 0x0000000400847308 */ /* 0x0007e40000000800 */
[C---:B-1----:R-:W-:Y:S08]  /*4fb0*/  HMMA.16816.F32 R32, R12.reuse, R28, RZ ;  /* 0x0000001c0c20723c */ /* 0x042ff000000018ff */
[----:B------:R-:W-:Y:S01]  /*4fc0*/  HMMA.16816.F32 R48, R12, R84, RZ ;  /* 0x000000540c30723c */ /* 0x000fe200000018ff */
[----:B---3--:R-:W-:-:S04]  /*4fd0*/  FFMA.FTZ R4, R37, c[0x0][0x2d0], -R0 ;  /* 0x0000b40025047a23 */ /* 0x008fc80000010800 */
[----:B------:R1:W3:Y:S03]  /*4fe0*/  MUFU.EX2 R56, R4 ;  /* 0x0000000400387308 */ /* 0x0002e60000000800 */
[C---:B------:R-:W-:Y:S07]  /*4ff0*/  HMMA.16816.F32 R100, R12.reuse, R72, RZ ;  /* 0x000000480c64723c */ /* 0x040fee00000018ff */
[--C-:B------:R-:W-:Y:S01]  /*5000*/  FFMA.FTZ R72, R155, c[0x0][0x2d0], -R20.reuse ;  /* 0x0000b4009b487a23 */ /* 0x100fe20000010814 */
[----:B------:R-:W-:Y:S01]  /*5010*/  HMMA.16816.F32 R96, R12, R80, RZ ;  /* 0x000000500c60723c */ /* 0x000fe200000018ff */
[----:B------:R-:W-:-:S02]  /*5020*/  FFMA.FTZ R155, R153, c[0x0][0x2d0], -R20 ;  /* 0x0000b400999b7a23 */ /* 0x000fc40000010814 */
[--C-:B------:R-:W-:Y:S02]  /*5030*/  FFMA.FTZ R153, R151, c[0x0][0x2d0], -R20.reuse ;  /* 0x0000b40097997a23 */ /* 0x100fe40000010814 */
[----:B------:R-:W-:Y:S02]  /*5040*/  FFMA.FTZ R73, R156, c[0x0][0x2d0], -R20 ;  /* 0x0000b4009c497a23 */ /* 0x000fe40000010814 */
[----:B-1----:R-:W-:Y:S02]  /*5050*/  FFMA.FTZ R4, R38, c[0x0][0x2d0], -R0 ;  /* 0x0000b40026047a23 */ /* 0x002fe40000010800 */
[----:B------:R-:W-:Y:S01]  /*5060*/  HMMA.16816.F32 R36, R16, R28, RZ ;  /* 0x0000001c1024723c */ /* 0x000fe200000018ff */
[--C-:B------:R-:W-:Y:S01]  /*5070*/  FFMA.FTZ R81, R146, c[0x0][0x2d0], -R3.reuse ;  /* 0x0000b40092517a23 */ /* 0x100fe20000010803 */
[----:B------:R1:W-:Y:S01]  /*5080*/  MUFU.EX2 R62, R4 ;  /* 0x00000004003e7308 */ /* 0x0003e20000000800 */
[--C-:B------:R-:W-:Y:S02]  /*5090*/  FFMA.FTZ R146, R145, c[0x0][0x2d0], -R3.reuse ;  /* 0x0000b40091927a23 */ /* 0x100fe40000010803 */
[----:B------:R-:W-:-:S02]  /*50a0*/  FFMA.FTZ R145, R141, c[0x0][0x2d0], -R3 ;  /* 0x0000b4008d917a23 */ /* 0x000fc40000010803 */
[----:B------:R-:W-:Y:S01]  /*50b0*/  MOV R29, R5 ;  /* 0x00000005001d7202 */ /* 0x000fe20000000f00 */
[----:B------:R-:W-:Y:S01]  /*50c0*/  FFMA.FTZ R80, R157, c[0x0][0x2d0], -R20 ;  /* 0x0000b4009d507a23 */ /* 0x000fe20000010814 */
[----:B------:R-:W-:Y:S02]  /*50d0*/  MOV R28, R41 ;  /* 0x00000029001c7202 */ /* 0x000fe40000000f00 */
[----:B------:R-:W-:Y:S02]  /*50e0*/  F2FP.PACK_AB R9, R29, R227 ;  /* 0x000000e31d09723e */ /* 0x000fe400000000ff */
[----:B---3--:R-:W-:Y:S01]  /*50f0*/  F2FP.PACK_AB R5, R56, R132 ;  /* 0x000000843805723e */ /* 0x008fe200000000ff */
[----:B------:R-:W-:Y:S01]  /*5100*/  MUFU.EX2 R80, R80 ;  /* 0x0000005000507308 */ /* 0x000fe20000000800 */
[----:B-1----:R-:W-:-:S03]  /*5110*/  FFMA.FTZ R4, R40, c[0x0][0x2d0], -R0 ;  /* 0x0000b40028047a23 */ /* 0x002fc60000010800 */
[----:B------:R-:W-:Y:S04]  /*5120*/  HMMA.16816.F32 R184, R8, R64, R44 ;  /* 0x0000004008b8723c */ /* 0x000fe8000000182c */
[----:B------:R1:W3:Y:S04]  /*5130*/  MUFU.EX2 R63, R4 ;  /* 0x00000004003f7308 */ /* 0x0002e80000000800 */
[----:B------:R-:W-:Y:S07]  /*5140*/  HMMA.16816.F32 R40, R12, R68, RZ ;  /* 0x000000440c28723c */ /* 0x000fee00000018ff */
[----:B------:R-:W-:Y:S01]  /*5150*/  MOV R68, R56 ;  /* 0x0000003800447202 */ /* 0x000fe20000000f00 */
[----:B--2---:R-:W-:Y:S01]  /*5160*/  HMMA.16816.F32 R176, R8, R24, R36 ;  /* 0x0000001808b0723c */ /* 0x004fe20000001824 */
[--C-:B------:R-:W-:Y:S01]  /*5170*/  FFMA.FTZ R69, R154, c[0x0][0x2d0], -R20.reuse ;  /* 0x0000b4009a457a23 */ /* 0x100fe20000010814 */
[----:B-1----:R-:W-:Y:S01]  /*5180*/  F2FP.PACK_AB R4, R28, R207 ;  /* 0x000000cf1c04723e */ /* 0x002fe200000000ff */
[--C-:B------:R-:W-:Y:S01]  /*5190*/  FFMA.FTZ R154, R152, c[0x0][0x2d0], -R20.reuse ;  /* 0x0000b400989a7a23 */ /* 0x100fe20000010814 */
[----:B---3--:R-:W-:Y:S01]  /*51a0*/  F2FP.PACK_AB R7, R63, R62 ;  /* 0x0000003e3f07723e */ /* 0x008fe200000000ff */
[----:B------:R-:W-:Y:S01]  /*51b0*/  FFMA.FTZ R152, R150, c[0x0][0x2d0], -R20 ;  /* 0x0000b40096987a23 */ /* 0x000fe20000010814 */
[----:B------:R-:W-:-:S02]  /*51c0*/  MOV R151, R68 ;  /* 0x0000004400977202 */ /* 0x000fc40000000f00 */
[----:B------:R-:W-:Y:S01]  /*51d0*/  HMMA.16816.F32 R36, R16, R84, RZ ;  /* 0x000000541024723c */ /* 0x000fe200000018ff */
[----:B------:R-:W-:-:S06]  /*51e0*/  FFMA.FTZ R68, R149, c[0x0][0x2d0], -R3 ;  /* 0x0000b40095447a23 */ /* 0x000fcc0000010803 */
[----:B------:R-:W-:Y:S01]  /*51f0*/  MOV R84, R63 ;  /* 0x0000003f00547202 */ /* 0x000fe20000000f00 */
[----:B------:R-:W-:Y:S01]  /*5200*/  HMMA.16816.F32 R172, R4, R24, R32 ;  /* 0x0000001804ac723c */ /* 0x000fe20000001820 */
[----:B------:R-:W1:Y:S01]  /*5210*/  LDSM.16.MT88.4 R32, [R239+0x800] ;  /* 0x00080000ef20783b */ /* 0x000e620000004200 */
[----:B------:R-:W-:-:S05]  /*5220*/  MOV R85, R88 ;  /* 0x0000005800557202 */ /* 0x000fca0000000f00 */
[----:B------:R-:W-:Y:S01]  /*5230*/  MOV R24, R61 ;  /* 0x0000003d00187202 */ /* 0x000fe20000000f00 */
[----:B------:R-:W-:Y:S01]  /*5240*/  HMMA.16816.F32 R44, R12, R92, RZ ;  /* 0x0000005c0c2c723c */ /* 0x000fe200000018ff */
[----:B------:R-:W-:-:S04]  /*5250*/  MOV R25, R57 ;  /* 0x0000003900197202 */ /* 0x000fc80000000f00 */
[----:B------:R-:W-:Y:S01]  /*5260*/  MOV R149, R25 ;  /* 0x0000001900957202 */ /* 0x000fe20000000f00 */
[----:B------:R-:W-:Y:S01]  /*5270*/  FFMA.FTZ R25, R148, c[0x0][0x2d0], -R3 ;  /* 0x0000b40094197a23 */ /* 0x000fe20000010803 */
[----:B------:R-:W-:Y:S01]  /*5280*/  MOV R93, R62 ;  /* 0x0000003e005d7202 */ /* 0x000fe20000000f00 */
[----:B------:R-:W-:Y:S01]  /*5290*/  HMMA.16816.F32 R164, R4, R64, R40 ;  /* 0x0000004004a4723c */ /* 0x000fe20000001828 */
[----:B------:R-:W-:Y:S01]  /*52a0*/  MOV R92, R60 ;  /* 0x0000003c005c7202 */ /* 0x000fe20000000f00 */
[----:B------:R-:W-:Y:S04]  /*52b0*/  LDSM.16.MT88.4 R40, [R237+0x2800] ;  /* 0x00280000ed28783b */ /* 0x000fe80000004200 */
[----:B------:R-:W2:Y:S01]  /*52c0*/  LDSM.16.MT88.4 R60, [R239+0x2800] ;  /* 0x00280000ef3c783b */ /* 0x000ea20000004200 */
[----:B------:R-:W-:Y:S01]  /*52d0*/  MOV R65, R59 ;  /* 0x0000003b00417202 */ /* 0x000fe20000000f00 */
[----:B------:R-:W-:Y:S01]  /*52e0*/  HMMA.16816.F32 R88, R16, R104, RZ ;  /* 0x000000681058723c */ /* 0x000fe200000018ff */
[----:B------:R-:W-:-:S04]  /*52f0*/  MOV R64, R58 ;  /* 0x0000003a00407202 */ /* 0x000fc80000000f00 */
[----:B------:R-:W-:Y:S02]  /*5300*/  MOV R148, R64 ;  /* 0x0000004000947202 */ /* 0x000fe40000000f00 */
[----:B------:R-:W-:Y:S01]  /*5310*/  MOV R64, R24 ;  /* 0x0000001800407202 */ /* 0x000fe20000000f00 */
[----:B------:R-:W-:Y:S01]  /*5320*/  HMMA.16816.F32 R56, R12, R104, RZ ;  /* 0x000000680c38723c */ /* 0x000fe200000018ff */
[----:B------:R-:W-:Y:S02]  /*5330*/  FFMA.FTZ R24, R147, c[0x0][0x2d0], -R3 ;  /* 0x0000b40093187a23 */ /* 0x000fe40000010803 */
[----:B------:R-:W-:Y:S04]  /*5340*/  MUFU.EX2 R147, R25 ;  /* 0x0000001900937308 */ /* 0x000fe80000000800 */
[----:B------:R-:W-:Y:S01]  /*5350*/  FADD.FTZ R104, R22, R21 ;  /* 0x0000001516687221 */ /* 0x000fe20000010000 */
[C---:B------:R-:W-:Y:S08]  /*5360*/  HMMA.16816.F32 R200, R8.reuse, R76, R52 ;  /* 0x0000004c08c8723c */ /* 0x040ff00000001834 */
[-C--:B-1----:R-:W-:Y:S01]  /*5370*/  HMMA.16816.F32 R192, R8, R32.reuse, R36 ;  /* 0x0000002008c0723c */ /* 0x082fe20000001824 */
[----:B------:R-:W1:Y:S07]  /*5380*/  LDSM.16.MT88.4 R36, [R236+0x2800] ;  /* 0x00280000ec24783b */ /* 0x000e6e0000004200 */
[C---:B------:R-:W-:Y:S01]  /*5390*/  HMMA.16816.F32 R160, R4.reuse, R32, R48 ;  /* 0x0000002004a0723c */ /* 0x040fe20000001830 */
[----:B------:R-:W3:Y:S07]  /*53a0*/  LDSM.16.MT88.4 R48, [R238+0x2800] ;  /* 0x00280000ee30783b */ /* 0x000eee0000004200 */
[C---:B--2---:R-:W-:Y:S08]  /*53b0*/  HMMA.16816.F32 R220, R4.reuse, R60, R56 ;  /* 0x0000003c04dc723c */ /* 0x044ff00000001838 */
[C---:B------:R-:W-:Y:S08]  /*53c0*/  HMMA.16816.F32 R196, R4.reuse, R40, R96 ;  /* 0x0000002804c4723c */ /* 0x040ff00000001860 */
[C---:B------:R-:W-:Y:S08]  /*53d0*/  HMMA.16816.F32 R168, R4.reuse, R76, R44 ;  /* 0x0000004c04a8723c */ /* 0x040ff0000000182c */
[----:B------:R-:W-:Y:S01]  /*53e0*/  MOV R32, R220 ;  /* 0x000000dc00207202 */ /* 0x000fe20000000f00 */
[----:B-1----:R-:W-:Y:S01]  /*53f0*/  HMMA.16816.F32 R208, R4, R36, R100 ;  /* 0x0000002404d0723c */ /* 0x002fe20000001864 */
[----:B------:R-:W-:-:S02]  /*5400*/  MOV R33, R222 ;  /* 0x000000de00217202 */ /* 0x000fc40000000f00 */
[----:B------:R-:W-:Y:S02]  /*5410*/  MOV R150, R32 ;  /* 0x0000002000967202 */ /* 0x000fe40000000f00 */
[----:B------:R-:W-:Y:S02]  /*5420*/  MOV R32, R65 ;  /* 0x0000004100207202 */ /* 0x000fe40000000f00 */
[----:B------:R-:W-:Y:S01]  /*5430*/  MOV R65, R132 ;  /* 0x0000008400417202 */ /* 0x000fe20000000f00 */
[----:B------:R-:W-:Y:S01]  /*5440*/  FFMA.FTZ R132, R130, c[0x0][0x2d0], -R3 ;  /* 0x0000b40082847a23 */ /* 0x000fe20000010803 */
[----:B------:R-:W-:Y:S01]  /*5450*/  HMMA.16816.F32 R52, R16, R116, RZ ;  /* 0x000000741034723c */ /* 0x000fe200000018ff */
[----:B------:R-:W-:Y:S01]  /*5460*/  FADD.FTZ R3, R143, R23 ;  /* 0x000000178f037221 */ /* 0x000fe20000010000 */
[----:B------:R-:W-:Y:S01]  /*5470*/  MOV R105, R221 ;  /* 0x000000dd00697202 */ /* 0x000fe20000000f00 */
[--C-:B------:R-:W-:Y:S01]  /*5480*/  FFMA.FTZ R130, R142, c[0x0][0x2d0], -R2.reuse ;  /* 0x0000b4008e827a23 */ /* 0x100fe20000010802 */
[----:B------:R-:W-:Y:S01]  /*5490*/  MOV R156, R33 ;  /* 0x00000021009c7202 */ /* 0x000fe20000000f00 */
[----:B------:R-:W-:Y:S01]  /*54a0*/  FADD.FTZ R3, R225, R3 ;  /* 0x00000003e1037221 */ /* 0x000fe20000010000 */
[----:B------:R-:W-:Y:S01]  /*54b0*/  MOV R33, R92 ;  /* 0x0000005c00217202 */ /* 0x000fe20000000f00 */
[--C-:B------:R-:W-:Y:S01]  /*54c0*/  FFMA.FTZ R92, R129, c[0x0][0x2d0], -R2.reuse ;  /* 0x0000b400815c7a23 */ /* 0x100fe20000010802 */
[----:B------:R-:W-:Y:S01]  /*54d0*/  HMMA.16816.F32 R20, R12, R94, RZ ;  /* 0x0000005e0c14723c */ /* 0x000fe200000018ff */
[----:B------:R-:W-:Y:S01]  /*54e0*/  FFMA.FTZ R129, R137, c[0x0][0x2d0], -R2 ;  /* 0x0000b40089817a23 */ /* 0x000fe20000010802 */
[----:B------:R-:W-:Y:S01]  /*54f0*/  MOV R141, R65 ;  /* 0x00000041008d7202 */ /* 0x000fe20000000f00 */
[----:B------:R-:W-:Y:S01]  /*5500*/  FADD.FTZ R3, R226, R3 ;  /* 0x00000003e2037221 */ /* 0x000fe20000010000 */
[----:B------:R-:W-:Y:S01]  /*5510*/  MOV R143, R32 ;  /* 0x00000020008f7202 */ /* 0x000fe20000000f00 */
[----:B------:R-:W-:Y:S01]  /*5520*/  MUFU.EX2 R137, R69 ;  /* 0x0000004500897308 */ /* 0x000fe20000000800 */
[----:B------:R-:W-:-:S02]  /*5530*/  MOV R142, R33 ;  /* 0x00000021008e7202 */ /* 0x000fc40000000f00 */
[----:B------:R-:W-:Y:S05]  /*5540*/  HMMA.16816.F32 R44, R12, R116, RZ ;  /* 0x000000740c2c723c */ /* 0x000fea00000018ff */
[----:B------:R-:W-:Y:S02]  /*5550*/  MUFU.EX2 R92, R92 ;  /* 0x0000005c005c7308 */ /* 0x000fe40000000800 */
[----:B------:R-:W-:Y:S01]  /*5560*/  MOV R116, R28 ;  /* 0x0000001c00747202 */ /* 0x000fe20000000f00 */
[----:B------:R-:W-:Y:S01]  /*5570*/  HMMA.16816.F32 R188, R8, R36, R112 ;  /* 0x0000002408bc723c */ /* 0x000fe20000001870 */
[----:B------:R-:W-:-:S06]  /*5580*/  MOV R117, R29 ;  /* 0x0000001d00757202 */ /* 0x000fcc0000000f00 */
[----:B------:R-:W-:Y:S01]  /*5590*/  MOV R36, R223 ;  /* 0x000000df00247202 */ /* 0x000fe20000000f00 */
[----:B------:R-:W-:Y:S03]  /*55a0*/  HMMA.16816.F32 R96, R4, R78, R20 ;  /* 0x0000004e0460723c */ /* 0x000fe60000001814 */
[----:B------:R-:W-:-:S05]  /*55b0*/  MOV R157, R36 ;  /* 0x00000024009d7202 */ /* 0x000fca0000000f00 */
[----:B------:R-:W-:Y:S08]  /*55c0*/  HMMA.16816.F32 R20, R12, R74, RZ ;  /* 0x0000004a0c14723c */ /* 0x000ff000000018ff */
[C---:B------:R-:W-:Y:S08]  /*55d0*/  HMMA.16816.F32 R212, R8.reuse, R40, R108 ;  /* 0x0000002808d4723c */ /* 0x040ff0000000186c */
[----:B---3--:R-:W-:Y:S08]  /*55e0*/  HMMA.16816.F32 R220, R8, R48, R52 ;  /* 0x0000003008dc723c */ /* 0x008ff00000001834 */
[----:B------:R-:W-:Y:S08]  /*55f0*/  HMMA.16816.F32 R100, R4, R38, R20 ;  /* 0x000000260464723c */ /* 0x000ff00000001814 */
[----:B------:R-:W-:Y:S08]  /*5600*/  HMMA.16816.F32 R20, R12, R82, RZ ;  /* 0x000000520c14723c */ /* 0x000ff000000018ff */
[----:B------:R-:W-:Y:S08]  /*5610*/  HMMA.16816.F32 R228, R4, R48, R44 ;  /* 0x0000003004e4723c */ /* 0x000ff0000000182c */
[----:B------:R-:W-:Y:S08]  /*5620*/  HMMA.16816.F32 R56, R12, R30, RZ ;  /* 0x0000001e0c38723c */ /* 0x000ff000000018ff */
[----:B------:R-:W-:Y:S08]  /*5630*/  HMMA.16816.F32 R108, R4, R42, R20 ;  /* 0x0000002a046c723c */ /* 0x000ff00000001814 */
[C---:B------:R-:W-:Y:S08]  /*5640*/  HMMA.16816.F32 R52, R12.reuse, R70, RZ ;  /* 0x000000460c34723c */ /* 0x040ff000000018ff */
[C---:B------:R-:W-:Y:S08]  /*5650*/  HMMA.16816.F32 R44, R12.reuse, R86, RZ ;  /* 0x000000560c2c723c */ /* 0x040ff000000018ff */
[C---:B------:R-:W-:Y:S08]  /*5660*/  HMMA.16816.F32 R20, R12.reuse, R106, RZ ;  /* 0x0000006a0c14723c */ /* 0x040ff000000018ff */
[----:B------:R-:W-:Y:S08]  /*5670*/  HMMA.16816.F32 R12, R12, R118, RZ ;  /* 0x000000760c0c723c */ /* 0x000ff000000018ff */
[----:B------:R-:W-:Y:S07]  /*5680*/  HMMA.16816.F32 R216, R8, R60, R88 ;  /* 0x0000003c08d8723c */ /* 0x000fee0000001858 */
[--C-:B------:R-:W-:Y:S01]  /*5690*/  FFMA.FTZ R91, R138, c[0x0][0x2d0], -R2.reuse ;  /* 0x0000b4008a5b7a23 */ /* 0x100fe20000010802 */
[----:B------:R-:W-:Y:S01]  /*56a0*/  MOV R138, R84 ;  /* 0x00000054008a7202 */ /* 0x000fe20000000f00 */
[--C-:B------:R-:W-:Y:S01]  /*56b0*/  FFMA.FTZ R90, R140, c[0x0][0x2d0], -R2.reuse ;  /* 0x0000b4008c5a7a23 */ /* 0x100fe20000010802 */
[C---:B------:R-:W-:Y:S01]  /*56c0*/  HMMA.16816.F32 R56, R4.reuse, R26, R56 ;  /* 0x0000001a0438723c */ /* 0x040fe20000001838 */
[----:B------:R-:W-:Y:S01]  /*56d0*/  FFMA.FTZ R89, R144, c[0x0][0x2d0], -R2 ;  /* 0x0000b40090597a23 */ /* 0x000fe20000010802 */
[----:B------:R-:W-:Y:S01]  /*56e0*/  MOV R140, R64 ;  /* 0x00000040008c7202 */ /* 0x000fe20000000f00 */
[----:B------:R-:W-:Y:S01]  /*56f0*/  FADD.FTZ R2, R159, R158 ;  /* 0x0000009e9f027221 */ /* 0x000fe20000010000 */
[----:B------:R-:W-:Y:S01]  /*5700*/  MOV R158, R93 ;  /* 0x0000005d009e7202 */ /* 0x000fe20000000f00 */
[--C-:B------:R-:W-:Y:S01]  /*5710*/  FFMA.FTZ R84, R124, c[0x0][0x2d0], -R0.reuse ;  /* 0x0000b4007c547a23 */ /* 0x100fe20000010800 */
[----:B------:R-:W-:Y:S01]  /*5720*/  MOV R159, R85 ;  /* 0x00000055009f7202 */ /* 0x000fe20000000f00 */
[--C-:B------:R-:W-:Y:S01]  /*5730*/  FFMA.FTZ R88, R127, c[0x0][0x2d0], -R0.reuse ;  /* 0x0000b4007f587a23 */ /* 0x100fe20000010800 */
[----:B------:R-:W-:Y:S01]  /*5740*/  HMMA.16816.F32 R52, R4, R66, R52 ;  /* 0x000000420434723c */ /* 0x000fe20000001834 */
[--C-:B------:R-:W-:Y:S01]  /*5750*/  FFMA.FTZ R93, R126, c[0x0][0x2d0], -R0.reuse ;  /* 0x0000b4007e5d7a23 */ /* 0x100fe20000010800 */
[----:B------:R-:W1:Y:S01]  /*5760*/  MUFU.EX2 R89, R89 ;  /* 0x0000005900597308 */ /* 0x000e620000000800 */
[----:B------:R-:W-:-:S02]  /*5770*/  FFMA.FTZ R85, R123, c[0x0][0x2d0], -R0 ;  /* 0x0000b4007b557a23 */ /* 0x000fc40000010800 */
[--C-:B------:R-:W-:Y:S02]  /*5780*/  FFMA.FTZ R124, R122, c[0x0][0x2d0], -R0.reuse ;  /* 0x0000b4007a7c7a23 */ /* 0x100fe40000010800 */
[--C-:B------:R-:W-:Y:S01]  /*5790*/  FFMA.FTZ R126, R121, c[0x0][0x2d0], -R0.reuse ;  /* 0x0000b400797e7a23 */ /* 0x100fe20000010800 */
[C---:B------:R-:W-:Y:S01]  /*57a0*/  HMMA.16816.F32 R44, R4.reuse, R34, R44 ;  /* 0x00000022042c723c */ /* 0x040fe2000000182c */
[----:B------:R-:W-:Y:S01]  /*57b0*/  FFMA.FTZ R127, R120, c[0x0][0x2d0], -R0 ;  /* 0x0000b400787f7a23 */ /* 0x000fe20000010800 */
[----:B------:R-:W-:Y:S01]  /*57c0*/  MUFU.EX2 R84, R84 ;  /* 0x0000005400547308 */ /* 0x000fe20000000800 */
[----:B------:R-:W-:Y:S02]  /*57d0*/  FADD.FTZ R0, R180, R2 ;  /* 0x00000002b4007221 */ /* 0x000fe40000010000 */
[----:B------:R-:W-:Y:S02]  /*57e0*/  FADD.FTZ R2, R205, R104 ;  /* 0x00000068cd027221 */ /* 0x000fe40000010000 */
[----:B------:R-:W-:Y:S01]  /*57f0*/  FADD.FTZ R0, R245, R0 ;  /* 0x00000000f5007221 */ /* 0x000fe20000010000 */
[----:B------:R-:W-:Y:S01]  /*5800*/  HMMA.16816.F32 R120, R4, R62, R20 ;  /* 0x0000003e0478723c */ /* 0x000fe20000001814 */
[----:B------:R-:W-:Y:S01]  /*5810*/  FADD.FTZ R2, R206, R2 ;  /* 0x00000002ce027221 */ /* 0x000fe20000010000 */
[----:B------:R-:W2:Y:S01]  /*5820*/  MUFU.EX2 R180, R81 ;  /* 0x0000005100b47308 */ /* 0x000ea20000000800 */
[----:B------:R-:W-:Y:S01]  /*5830*/  FADD.FTZ R0, R248, R0 ;  /* 0x00000000f8007221 */ /* 0x000fe20000010000 */
[----:B-1----:R-:W-:-:S03]  /*5840*/  MOV R248, R89 ;  /* 0x0000005900f87202 */ /* 0x002fc60000000f00 */
[----:B------:R-:W-:Y:S01]  /*5850*/  FADD.FTZ R20, R227, R3 ;  /* 0x00000003e3147221 */ /* 0x000fe20000010000 */
[----:B------:R-:W-:Y:S01]  /*5860*/  HMMA.16816.F32 R112, R4, R50, R12 ;  /* 0x000000320470723c */ /* 0x000fe2000000180c */
[----:B------:R-:W1:Y:S01]  /*5870*/  LDSM.16.MT88.4 R12, [R236+0x1000] ;  /* 0x00100000ec0c783b */ /* 0x000e620000004200 */
[----:B------:R-:W-:Y:S01]  /*5880*/  MUFU.EX2 R144, R91 ;  /* 0x0000005b00907308 */ /* 0x000fe20000000800 */
[----:B------:R-:W-:Y:S01]  /*5890*/  MOV R22, R148 ;  /* 0x0000009400167202 */ /* 0x000fe20000000f00 */
[----:B------:R-:W-:Y:S01]  /*58a0*/  FADD.FTZ R3, R207, R2 ;  /* 0x00000002cf037221 */ /* 0x000fe20000010000 */
[----:B------:R-:W-:Y:S01]  /*58b0*/  MOV R148, R149 ;  /* 0x0000009500947202 */ /* 0x000fe20000000f00 */
[----:B------:R-:W-:Y:S01]  /*58c0*/  FADD.FTZ R2, R252, R0 ;  /* 0x00000000fc027221 */ /* 0x000fe20000010000 */
[----:B------:R-:W-:Y:S01]  /*58d0*/  MOV R149, R150 ;  /* 0x0000009600957202 */ /* 0x000fe20000000f00 */
[----:B------:R-:W-:Y:S01]  /*58e0*/  HMMA.16816.F32 R4, R16, R70, RZ ;  /* 0x000000461004723c */ /* 0x000fe200000018ff */
[----:B------:R-:W-:Y:S01]  /*58f0*/  MOV R23, R158 ;  /* 0x0000009e00177202 */ /* 0x000fe20000000f00 */
[----:B------:R-:W3:Y:S01]  /*5900*/  MUFU.EX2 R81, R90 ;  /* 0x0000005a00517308 */ /* 0x000ee20000000800 */
[----:B--2---:R-:W-:-:S02]  /*5910*/  MOV R227, R180 ;  /* 0x000000b400e37202 */ /* 0x004fc40000000f00 */
[----:B------:R-:W-:Y:S02]  /*5920*/  MOV R150, R156 ;  /* 0x0000009c00967202 */ /* 0x000fe40000000f00 */
[----:B------:R-:W-:Y:S01]  /*5930*/  MOV R71, R151 ;  /* 0x0000009700477202 */ /* 0x000fe20000000f00 */
[----:B------:R-:W-:Y:S01]  /*5940*/  HMMA.16816.F32 R28, R16, R30, RZ ;  /* 0x0000001e101c723c */ /* 0x000fe200000018ff */
[----:B------:R-:W-:Y:S01]  /*5950*/  MOV R70, R159 ;  /* 0x0000009f00467202 */ /* 0x000fe20000000f00 */
[----:B------:R-:W2:Y:S01]  /*5960*/  MUFU.EX2 R245, R85 ;  /* 0x0000005500f57308 */ /* 0x000ea20000000800 */
[----:B------:R-:W-:Y:S02]  /*5970*/  MOV R151, R157 ;  /* 0x0000009d00977202 */ /* 0x000fe40000000f00 */
[----:B------:R-:W-:Y:S02]  /*5980*/  MOV R252, R148 ;  /* 0x0000009400fc7202 */ /* 0x000fe40000000f00 */
[----:B------:R-:W-:-:S02]  /*5990*/  MOV R104, R149 ;  /* 0x0000009500687202 */ /* 0x000fc40000000f00 */
[----:B------:R-:W-:Y:S01]  /*59a0*/  MOV R0, R117 ;  /* 0x0000007500007202 */ /* 0x000fe20000000f00 */
[----:B------:R-:W-:Y:S04]  /*59b0*/  MUFU.EX2 R226, R88 ;  /* 0x0000005800e27308 */ /* 0x000fe80000000800 */
[----:B------:R-:W-:Y:S02]  /*59c0*/  FADD.FTZ R0, R0, R20 ;  /* 0x0000001400007221 */ /* 0x000fe40000010000 */
[----:B------:R-:W-:Y:S02]  /*59d0*/  HMMA.16816.F32 R64, R8, R66, R4 ;  /* 0x000000420840723c */ /* 0x000fe40000001804 */
[----:B------:R4:W5:Y:S06]  /*59e0*/  MUFU.EX2 R225, R93 ;  /* 0x0000005d00e17308 */ /* 0x00096c0000000800 */
[----:B------:R-:W-:Y:S02]  /*59f0*/  HMMA.16816.F32 R4, R16, R86, RZ ;  /* 0x000000561004723c */ /* 0x000fe400000018ff */
[----:B------:R-:W-:Y:S06]  /*5a00*/  MUFU.EX2 R20, R125 ;  /* 0x0000007d00147308 */ /* 0x000fec0000000800 */
[C---:B------:R-:W-:Y:S01]  /*5a10*/  HMMA.16816.F32 R28, R8.reuse, R26, R28 ;  /* 0x0000001a081c723c */ /* 0x040fe2000000181c */
[----:B----4-:R-:W-:Y:S11]  /*5a20*/  MOV R93, R84 ;  /* 0x00000054005d7202 */ /* 0x010ff60000000f00 */
[----:B------:R-:W-:Y:S04]  /*5a30*/  @!UPT UIADD3 URZ, URZ, URZ, URZ ;  /* 0x0000003f3f3ff290 */ /* 0x000fe8000fffe03f */
[----:B------:R-:W-:Y:S08]  /*5a40*/  HMMA.16816.F32 R32, R8, R34, R4 ;  /* 0x000000220820723c */ /* 0x000ff00000001804 */
[----:B------:R-:W-:Y:S01]  /*5a50*/  HMMA.16816.F32 R4, R16, R94, RZ ;  /* 0x0000005e1004723c */ /* 0x000fe200000018ff */
[----:B------:R-:W-:Y:S08]  /*5a60*/  MUFU.EX2 R95, R72 ;  /* 0x00000048005f7308 */ /* 0x000ff00000000800 */
[----:B------:R-:W-:Y:S11]  /*5a70*/  MUFU.EX2 R94, R24 ;  /* 0x00000018005e7308 */ /* 0x000ff60000000800 */
[----:B------:R-:W-:Y:S04]  /*5a80*/  @!UPT UIADD3 URZ, URZ, URZ, URZ ;  /* 0x0000003f3f3ff290 */ /* 0x000fe8000fffe03f */
[----:B------:R-:W-:Y:S08]  /*5a90*/  HMMA.16816.F32 R76, R8, R78, R4 ;  /* 0x0000004e084c723c */ /* 0x000ff00000001804 */
[----:B------:R-:W-:Y:S11]  /*5aa0*/  HMMA.16816.F32 R4, R16, R74, RZ ;  /* 0x0000004a1004723c */ /* 0x000ff600000018ff */
[----:B------:R-:W-:Y:S11]  /*5ab0*/  @!UPT UIADD3 URZ, URZ, URZ, URZ ;  /* 0x0000003f3f3ff290 */ /* 0x000ff6000fffe03f */
[----:B------:R-:W-:Y:S02]  /*5ac0*/  @!UPT UIADD3 URZ, URZ, URZ, URZ ;  /* 0x0000003f3f3ff290 */ /* 0x000fe4000fffe03f */
[----:B------:R-:W-:Y:S08]  /*5ad0*/  HMMA.16816.F32 R36, R8, R38, R4 ;  /* 0x000000260824723c */ /* 0x000ff00000001804 */
[----:B------:R-:W-:Y:S01]  /*5ae0*/  HMMA.16816.F32 R4, R16, R82, RZ ;  /* 0x000000521004723c */ /* 0x000fe200000018ff */
[----:B------:R-:W4:Y:S08]  /*5af0*/  MUFU.EX2 R83, R73 ;  /* 0x0000004900537308 */ /* 0x000f300000000800 */
[----:B------:R-:W1:Y:S11]  /*5b00*/  MUFU.EX2 R82, R68 ;  /* 0x0000004400527308 */ /* 0x000e760000000800 */
[----:B------:R-:W-:Y:S04]  /*5b10*/  @!UPT UIADD3 URZ, URZ, URZ, URZ ;  /* 0x0000003f3f3ff290 */ /* 0x000fe8000fffe03f */
[----:B------:R-:W-:Y:S08]  /*5b20*/  HMMA.16816.F32 R40, R8, R42, R4 ;  /* 0x0000002a0828723c */ /* 0x000ff00000001804 */
[C---:B------:R-:W-:Y:S07]  /*5b30*/  HMMA.16816.F32 R4, R16.reuse, R106, RZ ;  /* 0x0000006a1004723c */ /* 0x040fee00000018ff */
[----:B------:R-:W-:Y:S01]  /*5b40*/  MOV R106, R150 ;  /* 0x00000096006a7202 */ /* 0x000fe20000000f00 */
[----:B------:R-:W-:Y:S01]  /*5b50*/  HMMA.16816.F32 R16, R16, R118, RZ ;  /* 0x000000761010723c */ /* 0x000fe200000018ff */
[----:B------:R-:W-:Y:S11]  /*5b60*/  MOV R107, R151 ;  /* 0x00000097006b7202 */ /* 0x000ff60000000f00 */
[----:B------:R-:W-:Y:S04]  /*5b70*/  @!UPT UIADD3 URZ, URZ, URZ, URZ ;  /* 0x0000003f3f3ff290 */ /* 0x000fe8000fffe03f */
[C---:B------:R-:W-:Y:S07]  /*5b80*/  HMMA.16816.F32 R60, R8.reuse, R62, R4 ;  /* 0x0000003e083c723c */ /* 0x040fee0000001804 */
[----:B------:R-:W-:Y:S01]  /*5b90*/  FADD.FTZ R4, R182, R181 ;  /* 0x000000b5b6047221 */ /* 0x000fe20000010000 */
[----:B------:R-:W-:Y:S01]  /*5ba0*/  HMMA.16816.F32 R48, R8, R50, R16 ;  /* 0x000000320830723c */ /* 0x000fe20000001810 */
[----:B---3--:R-:W-:Y:S01]  /*5bb0*/  F2FP.PACK_AB R6, R248, R81 ;  /* 0x00000051f806723e */ /* 0x008fe200000000ff */
[----:B------:R-:W3:Y:S01]  /*5bc0*/  LDSM.16.MT88.4 R16, [R239+0x3000] ;  /* 0x00300000ef10783b */ /* 0x000ee20000004200 */
[----:B------:R-:W-:Y:S01]  /*5bd0*/  FADD.FTZ R4, R183, R4 ;  /* 0x00000004b7047221 */ /* 0x000fe20000010000 */
[----:B--2---:R-:W-:-:S02]  /*5be0*/  F2FP.PACK_AB R5, R93, R245 ;  /* 0x000000f55d05723e */ /* 0x004fc400000000ff */
[----:B-----5:R-:W-:Y:S01]  /*5bf0*/  F2FP.PACK_AB R7, R225, R226 ;  /* 0x000000e2e107723e */ /* 0x020fe200000000ff */
[----:B------:R-:W-:Y:S01]  /*5c00*/  FADD.FTZ R21, R204, R4 ;  /* 0x00000004cc157221 */ /* 0x000fe20000010000 */
[----:B----4-:R-:W-:Y:S02]  /*5c10*/  F2FP.PACK_AB R8, R83, R80 ;  /* 0x000000505308723e */ /* 0x010fe400000000ff */
[----:B-1----:R-:W-:Y:S02]  /*5c20*/  F2FP.PACK_AB R9, R147, R82 ;  /* 0x000000529309723e */ /* 0x002fe400000000ff */
[----:B------:R-:W-:Y:S02]  /*5c30*/  F2FP.PACK_AB R10, R137, R95 ;  /* 0x0000005f890a723e */ /* 0x000fe400000000ff */
[----:B------:R-:W-:Y:S02]  /*5c40*/  F2FP.PACK_AB R11, R227, R94 ;  /* 0x0000005ee30b723e */ /* 0x000fe400000000ff */
[----:B------:R-:W-:-:S05]  /*5c50*/  F2FP.PACK_AB R4, R144, R92 ;  /* 0x0000005c9004723e */ /* 0x000fca00000000ff */
[-C--:B------:R-:W-:Y:S08]  /*5c60*/  HMMA.16816.F32 R176, R8, R12.reuse, R176 ;  /* 0x0000000c08b0723c */ /* 0x080ff000000018b0 */
[----:B------:R-:W-:Y:S08]  /*5c70*/  HMMA.16816.F32 R172, R4, R12, R172 ;  /* 0x0000000c04ac723c */ /* 0x000ff000000018ac */
[-C--:B------:R-:W-:Y:S08]  /*5c80*/  HMMA.16816.F32 R180, R8, R14.reuse, R28 ;  /* 0x0000000e08b4723c */ /* 0x080ff0000000181c */
[----:B------:R-:W-:Y:S01]  /*5c90*/  HMMA.16816.F32 R24, R4, R14, R56 ;  /* 0x0000000e0418723c */ /* 0x000fe20000001838 */
[----:B------:R-:W1:Y:S07]  /*5ca0*/  LDSM.16.MT88.4 R12, [R237+0x1000] ;  /* 0x00100000ed0c783b */ /* 0x000e6e0000004200 */
[----:B---3--:R-:W-:Y:S08]  /*5cb0*/  HMMA.16816.F32 R60, R8, R18, R60 ;  /* 0x00000012083c723c */ /* 0x008ff0000000183c */
[----:B------:R-:W-:Y:S08]  /*5cc0*/  HMMA.16816.F32 R104, R4, R16, R104 ;  /* 0x000000100468723c */ /* 0x000ff00000001868 */
[-C--:B-1----:R-:W-:Y:S08]  /*5cd0*/  HMMA.16816.F32 R184, R8, R12.reuse, R184 ;  /* 0x0000000c08b8723c */ /* 0x082ff000000018b8 */
[----:B------:R-:W-:Y:S08]  /*5ce0*/  HMMA.16816.F32 R164, R4, R12, R164 ;  /* 0x0000000c04a4723c */ /* 0x000ff000000018a4 */
[-C--:B------:R-:W-:Y:S08]  /*5cf0*/  HMMA.16816.F32 R64, R8, R14.reuse, R64 ;  /* 0x0000000e0840723c */ /* 0x080ff00000001840 */
[----:B------:R-:W-:Y:S01]  /*5d00*/  HMMA.16816.F32 R28, R4, R14, R52 ;  /* 0x0000000e041c723c */ /* 0x000fe20000001834 */
[----:B------:R-:W1:Y:S07]  /*5d10*/  LDSM.16.MT88.4 R12, [R239+0x1000] ;  /* 0x00100000ef0c783b */ /* 0x000e6e0000004200 */
[-C--:B-1----:R-:W-:Y:S08]  /*5d20*/  HMMA.16816.F32 R192, R8, R12.reuse, R192 ;  /* 0x0000000c08c0723c */ /* 0x082ff000000018c0 */
[----:B------:R-:W-:Y:S07]  /*5d30*/  HMMA.16816.F32 R156, R4, R12, R160 ;  /* 0x0000000c049c723c */ /* 0x000fee00000018a0 */
[----:B------:R-:W-:Y:S01]  /*5d40*/  MOV R160, R70 ;  /* 0x0000004600a07202 */ /* 0x000fe20000000f00 */
[----:B------:R-:W-:Y:S01]  /*5d50*/  HMMA.16816.F32 R32, R8, R14, R32 ;  /* 0x0000000e0820723c */ /* 0x000fe20000001820 */
[----:B------:R-:W-:-:S02]  /*5d60*/  MOV R161, R252 ;  /* 0x000000fc00a17202 */ /* 0x000fc40000000f00 */
[----:B------:R-:W-:Y:S02]  /*5d70*/  MOV R162, R22 ;  /* 0x0000001600a27202 */ /* 0x000fe40000000f00 */
[----:B------:R-:W-:Y:S01]  /*5d80*/  MOV R163, R23 ;  /* 0x0000001700a37202 */ /* 0x000fe20000000f00 */
[----:B------:R-:W-:Y:S01]  /*5d90*/  MUFU.EX2 R22, R130 ;  /* 0x0000008200167308 */ /* 0x000fe20000000800 */
[----:B------:R-:W-:Y:S01]  /*5da0*/  MOV R252, R137 ;  /* 0x0000008900fc7202 */ /* 0x000fe20000000f00 */
[----:B------:R-:W-:Y:S01]  /*5db0*/  HMMA.16816.F32 R44, R4, R14, R44 ;  /* 0x0000000e042c723c */ /* 0x000fe2000000182c */
[----:B------:R-:W1:Y:S05]  /*5dc0*/  LDSM.16.MT88.4 R12, [R238+0x1000] ;  /* 0x00100000ee0c783b */ /* 0x000e6a0000004200 */
[----:B------:R-:W-:Y:S08]  /*5dd0*/  MUFU.EX2 R23, R146 ;  /* 0x0000009200177308 */ /* 0x000ff00000000800 */
[----:B------:R-:W2:Y:S01]  /*5de0*/  MUFU.EX2 R137, R145 ;  /* 0x0000009100897308 */ /* 0x000ea20000000800 */
[-C--:B-1----:R-:W-:Y:S08]  /*5df0*/  HMMA.16816.F32 R200, R8, R12.reuse, R200 ;  /* 0x0000000c08c8723c */ /* 0x082ff000000018c8 */
[----:B------:R-:W-:Y:S07]  /*5e00*/  HMMA.16816.F32 R148, R4, R12, R168 ;  /* 0x0000000c0494723c */ /* 0x000fee00000018a8 */
[----:B------:R-:W-:Y:S01]  /*5e10*/  MOV R171, R142 ;  /* 0x0000008e00ab7202 */ /* 0x000fe20000000f00 */
[----:B------:R-:W-:Y:S01]  /*5e20*/  HMMA.16816.F32 R204, R8, R14, R76 ;  /* 0x0000000e08cc723c */ /* 0x000fe2000000184c */
[----:B------:R-:W-:-:S02]  /*5e30*/  MOV R170, R140 ;  /* 0x0000008c00aa7202 */ /* 0x000fc40000000f00 */
[----:B------:R-:W-:Y:S01]  /*5e40*/  MOV R169, R141 ;  /* 0x0000008d00a97202 */ /* 0x000fe20000000f00 */
[----:B------:R-:W-:Y:S01]  /*5e50*/  FADD.FTZ R0, R171, R0 ;  /* 0x00000000ab007221 */ /* 0x000fe20000010000 */
[----:B------:R-:W-:Y:S01]  /*5e60*/  MOV R168, R116 ;  /* 0x0000007400a87202 */ /* 0x000fe20000000f00 */
[----:B------:R-:W-:Y:S01]  /*5e70*/  FADD.FTZ R2, R170, R2 ;  /* 0x00000002aa027221 */ /* 0x000fe20000010000 */
[----:B------:R-:W-:Y:S01]  /*5e80*/  MOV R78, R71 ;  /* 0x00000047004e7202 */ /* 0x000fe20000000f00 */
[----:B------:R-:W-:Y:S01]  /*5e90*/  HMMA.16816.F32 R72, R4, R14, R96 ;  /* 0x0000000e0448723c */ /* 0x000fe20000001860 */
[----:B------:R-:W1:Y:S01]  /*5ea0*/  LDSM.16.MT88.4 R12, [R236+0x3000] ;  /* 0x00300000ec0c783b */ /* 0x000e620000004200 */
[----:B------:R-:W-:Y:S01]  /*5eb0*/  MOV R77, R143 ;  /* 0x0000008f004d7202 */ /* 0x000fe20000000f00 */
[----:B------:R-:W-:Y:S01]  /*5ec0*/  FADD.FTZ R3, R168, R3 ;  /* 0x00000003a8037221 */ /* 0x000fe20000010000 */
[----:B------:R-:W-:Y:S02]  /*5ed0*/  MOV R79, R138 ;  /* 0x0000008a004f7202 */ /* 0x000fe40000000f00 */
[----:B------:R-:W-:Y:S01]  /*5ee0*/  MUFU.EX2 R138, R155 ;  /* 0x0000009b008a7308 */ /* 0x000fe20000000800 */
[----:B------:R-:W-:Y:S01]  /*5ef0*/  FADD.FTZ R3, R77, R3 ;  /* 0x000000034d037221 */ /* 0x000fe20000010000 */
[-C--:B-1----:R-:W-:Y:S08]  /*5f00*/  HMMA.16816.F32 R68, R8, R12.reuse, R188 ;  /* 0x0000000c0844723c */ /* 0x082ff000000018bc */
[----:B------:R-:W-:Y:S08]  /*5f10*/  HMMA.16816.F32 R208, R4, R12, R208 ;  /* 0x0000000c04d0723c */ /* 0x000ff000000018d0 */
[-C--:B------:R-:W-:Y:S08]  /*5f20*/  HMMA.16816.F32 R36, R8, R14.reuse, R36 ;  /* 0x0000000e0824723c */ /* 0x080ff00000001824 */
[----:B------:R-:W-:Y:S01]  /*5f30*/  HMMA.16816.F32 R88, R4, R14, R100 ;  /* 0x0000000e0458723c */ /* 0x000fe20000001864 */
[----:B------:R-:W1:Y:S07]  /*5f40*/  LDSM.16.MT88.4 R12, [R237+0x3000] ;  /* 0x00300000ed0c783b */ /* 0x000e6e0000004200 */
[----:B------:R-:W-:Y:S01]  /*5f50*/  HMMA.16816.F32 R100, R8, R16, R216 ;  /* 0x000000100864723c */ /* 0x000fe200000018d8 */
[----:B------:R-:W-:Y:S06]  /*5f60*/  MUFU.EX2 R217, R152 ;  /* 0x0000009800d97308 */ /* 0x000fec0000000800 */
[----:B------:R-:W-:Y:S01]  /*5f70*/  MOV R219, R93 ;  /* 0x0000005d00db7202 */ /* 0x000fe20000000f00 */
[----:B------:R-:W-:Y:S01]  /*5f80*/  HMMA.16816.F32 R16, R4, R18, R120 ;  /* 0x000000120410723c */ /* 0x000fe20000001878 */
[----:B------:R-:W-:Y:S01]  /*5f90*/  MUFU.EX2 R216, R132 ;  /* 0x0000008400d87308 */ /* 0x000fe20000000800 */
[----:B------:R-:W-:-:S07]  /*5fa0*/  MOV R218, R81 ;  /* 0x0000005100da7202 */ /* 0x000fce0000000f00 */
[----:B------:R2:W-:Y:S01]  /*5fb0*/  MUFU.EX2 R132, R129 ;  /* 0x0000008100847308 */ /* 0x0005e20000000800 */
[-C--:B-1----:R-:W-:Y:S07]  /*5fc0*/  HMMA.16816.F32 R84, R8, R12.reuse, R212 ;  /* 0x0000000c0854723c */ /* 0x082fee00000018d4 */
[----:B------:R-:W-:Y:S01]  /*5fd0*/  MUFU.EX2 R212, R154 ;  /* 0x0000009a00d47308 */ /* 0x000fe20000000800 */
[----:B--2---:R-:W-:Y:S01]  /*5fe0*/  F2FP.PACK_AB R129, R137, R23 ;  /* 0x000000178981723e */ /* 0x004fe200000000ff */
[----:B------:R-:W-:Y:S06]  /*5ff0*/  HMMA.16816.F32 R140, R4, R12, R196 ;  /* 0x0000000c048c723c */ /* 0x000fec00000018c4 */
[----:B------:R-:W1:Y:S02]  /*6000*/  MUFU.EX2 R215, R153 ;  /* 0x0000009900d77308 */ /* 0x000e640000000800 */
[-C--:B------:R-:W-:Y:S06]  /*6010*/  HMMA.16816.F32 R40, R8, R14.reuse, R40 ;  /* 0x0000000e0828723c */ /* 0x080fec0000001828 */
[----:B------:R-:W2:Y:S02]  /*6020*/  MUFU.EX2 R214, R139 ;  /* 0x0000008b00d67308 */ /* 0x000ea40000000800 */
[----:B------:R-:W-:Y:S01]  /*6030*/  HMMA.16816.F32 R56, R4, R14, R108 ;  /* 0x0000000e0438723c */ /* 0x000fe2000000186c */
[----:B------:R-:W3:Y:S05]  /*6040*/  LDSM.16.MT88.4 R12, [R238+0x3000] ;  /* 0x00300000ee0c783b */ /* 0x000eea0000004200 */
[----:B------:R2:W-:Y:S01]  /*6050*/  MUFU.EX2 R139, R131 ;  /* 0x00000083008b7308 */ /* 0x0005e20000000800 */
[----:B-1----:R-:W-:Y:S01]  /*6060*/  F2FP.PACK_AB R130, R217, R215 ;  /* 0x000000d7d982723e */ /* 0x002fe200000000ff */
[----:B------:R-:W-:Y:S04]  /*6070*/  LDSM.16.MT88.4 R152, [R239+0x1800] ;  /* 0x00180000ef98783b */ /* 0x000fe80000004200 */
[----:B------:R-:W-:Y:S02]  /*6080*/  LDSM.16.MT88.4 R108, [R239+0x3800] ;  /* 0x00380000ef6c783b */ /* 0x000fe40000004200 */
[----:B------:R1:W4:Y:S01]  /*6090*/  MUFU.EX2 R213, R128 ;  /* 0x0000008000d57308 */ /* 0x0003220000000800 */
[----:B--2---:R-:W-:-:S02]  /*60a0*/  F2FP.PACK_AB R131, R216, R214 ;  /* 0x000000d6d883723e */ /* 0x004fc400000000ff */
[----:B-1----:R-:W-:Y:S01]  /*60b0*/  F2FP.PACK_AB R128, R212, R138 ;  /* 0x0000008ad480723e */ /* 0x002fe200000000ff */
[C---:B---3--:R-:W-:Y:S08]  /*60c0*/  HMMA.16816.F32 R120, R4.reuse, R12, R228 ;  /* 0x0000000c0478723c */ /* 0x048ff000000018e4 */
[----:B------:R-:W-:Y:S07]  /*60d0*/  HMMA.16816.F32 R52, R4, R14, R112 ;  /* 0x0000000e0434723c */ /* 0x000fee0000001870 */
[----:B------:R-:W-:Y:S01]  /*60e0*/  FADD.FTZ R4, R169, R21 ;  /* 0x00000015a9047221 */ /* 0x000fe20000010000 */
[----:B------:R-:W-:Y:S01]  /*60f0*/  HMMA.16816.F32 R116, R8, R12, R220 ;  /* 0x0000000c0874723c */ /* 0x000fe200000018dc */
[----:B------:R-:W1:Y:S01]  /*6100*/  LDSM.16.MT88.4 R168, [R236+0x1800] ;  /* 0x00180000eca8783b */ /* 0x000e620000004200 */
[----:B------:R4:W-:Y:S01]  /*6110*/  MUFU.EX2 R13, R126 ;  /* 0x0000007e000d7308 */ /* 0x0009e20000000800 */
[----:B------:R-:W-:-:S02]  /*6120*/  FADD.FTZ R5, R78, R4 ;  /* 0x000000044e057221 */ /* 0x000fc40000010000 */
[----:B------:R-:W-:Y:S02]  /*6130*/  FADD.FTZ R4, R160, R2 ;  /* 0x00000002a0047221 */ /* 0x000fe40000010000 */
[----:B------:R-:W-:Y:S01]  /*6140*/  FADD.FTZ R2, R161, R0 ;  /* 0x00000000a1027221 */ /* 0x000fe20000010000 */
[----:B------:R-:W-:Y:S01]  /*6150*/  HMMA.16816.F32 R48, R8, R14, R48 ;  /* 0x0000000e0830723c */ /* 0x000fe20000001830 */
[----:B------:R-:W-:Y:S01]  /*6160*/  FADD.FTZ R0, R162, R3 ;  /* 0x00000003a2007221 */ /* 0x000fe20000010000 */
[----:B------:R-:W-:Y:S01]  /*6170*/  MOV R221, R144 ;  /* 0x0000009000dd7202 */ /* 0x000fe20000000f00 */
[----:B------:R-:W-:Y:S01]  /*6180*/  FADD.FTZ R5, R163, R5 ;  /* 0x00000005a3057221 */ /* 0x000fe20000010000 */
[----:B------:R-:W-:Y:S01]  /*6190*/  MOV R220, R147 ;  /* 0x0000009300dc7202 */ /* 0x000fe20000000f00 */
[----:B------:R-:W-:Y:S01]  /*61a0*/  FADD.FTZ R3, R80, R4 ;  /* 0x0000000450037221 */ /* 0x000fe20000010000 */
[----:B------:R-:W-:Y:S01]  /*61b0*/  LDSM.16.MT88.4 R144, [R238+0x1800] ;  /* 0x00180000ee90783b */ /* 0x000fe20000004200 */
[----:B------:R-:W-:Y:S01]  /*61c0*/  FADD.FTZ R10, R92, R0 ;  /* 0x000000005c0a7221 */ /* 0x000fe20000010000 */
[----:B------:R-:W-:Y:S01]  /*61d0*/  MOV R223, R94 ;  /* 0x0000005e00df7202 */ /* 0x000fe20000000f00 */
[----:B------:R-:W-:Y:S01]  /*61e0*/  FADD.FTZ R12, R79, R5 ;  /* 0x000000054f0c7221 */ /* 0x000fe20000010000 */
[----:B------:R-:W2:Y:S01]  /*61f0*/  LDL R0, [R1+0x44] ;  /* 0x0000440001007983 */ /* 0x000ea20000100800 */
[----:B------:R-:W-:Y:S01]  /*6200*/  MOV R222, R95 ;  /* 0x0000005f00de7202 */ /* 0x000fe20000000f00 */
[----:B------:R-:W-:Y:S01]  /*6210*/  FADD.FTZ R11, R82, R2 ;  /* 0x00000002520b7221 */ /* 0x000fe20000010000 */
[----:B------:R-:W-:Y:S01]  /*6220*/  MOV R8, c[0x0][0x2ac] ;  /* 0x0000ab0000087a02 */ /* 0x000fe20000000f00 */
[----:B------:R-:W3:Y:S01]  /*6230*/  LDSM.16.MT88.4 R4, [R238+0x3800] ;  /* 0x00380000ee04783b */ /* 0x000ee20000004200 */
[----:B------:R5:W1:Y:S03]  /*6240*/  MUFU.EX2 R15, R124 ;  /* 0x0000007c000f7308 */ /* 0x000a660000000800 */
[----:B------:R-:W3:Y:S04]  /*6250*/  LDSM.16.MT88.4 R76, [R236+0x3800] ;  /* 0x00380000ec4c783b */ /* 0x000ee80000004200 */
[----:B------:R-:W3:Y:S01]  /*6260*/  LDSM.16.MT88.4 R160, [R237+0x1800] ;  /* 0x00180000eda0783b */ /* 0x000ee20000004200 */
[----:B------:R-:W1:Y:S03]  /*6270*/  MUFU.EX2 R14, R127 ;  /* 0x0000007f000e7308 */ /* 0x000e660000000800 */
[----:B------:R-:W3:Y:S01]  /*6280*/  LDSM.16.MT88.4 R92, [R237+0x3800] ;  /* 0x00380000ed5c783b */ /* 0x000ee20000004200 */
[----:B------:R-:W-:Y:S01]  /*6290*/  IMAD R8, R8, c[0x0][0x1d0], RZ ;  /* 0x0000740008087a24 */ /* 0x000fe200078e02ff */
[----:B----4-:R-:W-:Y:S01]  /*62a0*/  F2FP.PACK_AB R126, R213, R139 ;  /* 0x0000008bd57e723e */ /* 0x010fe200000000ff */
[----:B------:R-:W-:Y:S01]  /*62b0*/  FADD.FTZ R9, R83, R3 ;  /* 0x0000000353097221 */ /* 0x000fe20000010000 */
[----:B-----5:R-:W-:-:S02]  /*62c0*/  F2FP.PACK_AB R124, R132, R22 ;  /* 0x00000016847c723e */ /* 0x020fc400000000ff */
[----:B-1----:R-:W-:Y:S01]  /*62d0*/  F2FP.PACK_AB R125, R15, R20 ;  /* 0x000000140f7d723e */ /* 0x002fe200000000ff */
[----:B------:R-:W-:Y:S01]  /*62e0*/  FADD.FTZ R3, R221, R10 ;  /* 0x0000000add037221 */ /* 0x000fe20000010000 */
[----:B------:R-:W-:-:S03]  /*62f0*/  F2FP.PACK_AB R127, R14, R13 ;  /* 0x0000000d0e7f723e */ /* 0x000fc600000000ff */
[----:B------:R-:W-:Y:S01]  /*6300*/  FADD.FTZ R3, R218, R3 ;  /* 0x00000003da037221 */ /* 0x000fe20000010000 */
[C---:B------:R-:W-:Y:S08]  /*6310*/  HMMA.16816.F32 R176, R128.reuse, R168, R176 ;  /* 0x000000a880b0723c */ /* 0x040ff000000018b0 */
[-C--:B---3--:R-:W-:Y:S08]  /*6320*/  HMMA.16816.F32 R116, R128, R4.reuse, R116 ;  /* 0x000000048074723c */ /* 0x088ff00000001874 */
[----:B------:R-:W-:Y:S07]  /*6330*/  HMMA.16816.F32 R120, R124, R4, R120 ;  /* 0x000000047c78723c */ /* 0x000fee0000001878 */
[----:B------:R-:W-:Y:S01]  /*6340*/  FADD.FTZ R4, R222, R9 ;  /* 0x00000009de047221 */ /* 0x000fe20000010000 */
[----:B------:R-:W-:Y:S03]  /*6350*/  HMMA.16816.F32 R200, R128, R144, R200 ;  /* 0x0000009080c8723c */ /* 0x000fe600000018c8 */
[----:B------:R-:W-:-:S05]  /*6360*/  FADD.FTZ R4, R252, R4 ;  /* 0x00000004fc047221 */ /* 0x000fca0000010000 */
[----:B------:R-:W-:Y:S01]  /*6370*/  HMMA.16816.F32 R204, R128, R146, R204 ;  /* 0x0000009280cc723c */ /* 0x000fe200000018cc */
[----:B------:R-:W-:-:S07]  /*6380*/  FADD.FTZ R4, R138, R4 ;  /* 0x000000048a047221 */ /* 0x000fce0000010000 */
[C---:B------:R-:W-:Y:S08]  /*6390*/  HMMA.16816.F32 R148, R124.reuse, R144, R148 ;  /* 0x000000907c94723c */ /* 0x040ff00000001894 */
[----:B------:R-:W-:Y:S01]  /*63a0*/  HMMA.16816.F32 R144, R124, R146, R72 ;  /* 0x000000927c90723c */ /* 0x000fe20000001848 */
[----:B------:R-:W-:-:S07]  /*63b0*/  FADD.FTZ R4, R212, R4 ;  /* 0x00000004d4047221 */ /* 0x000fce0000010000 */
[C---:B------:R-:W-:Y:S08]  /*63c0*/  HMMA.16816.F32 R68, R128.reuse, R76, R68 ;  /* 0x0000004c8044723c */ /* 0x040ff00000001844 */
[----:B------:R-:W-:Y:S08]  /*63d0*/  HMMA.16816.F32 R80, R128, R78, R36 ;  /* 0x0000004e8050723c */ /* 0x000ff00000001824 */
[C---:B------:R-:W-:Y:S08]  /*63e0*/  HMMA.16816.F32 R72, R124.reuse, R76, R208 ;  /* 0x0000004c7c48723c */ /* 0x040ff000000018d0 */
[C---:B------:R-:W-:Y:S08]  /*63f0*/  HMMA.16816.F32 R76, R124.reuse, R78, R88 ;  /* 0x0000004e7c4c723c */ /* 0x040ff00000001858 */
[----:B------:R-:W-:Y:S08]  /*6400*/  HMMA.16816.F32 R172, R124, R168, R172 ;  /* 0x000000a87cac723c */ /* 0x000ff000000018ac */
[C---:B------:R-:W-:Y:S08]  /*6410*/  HMMA.16816.F32 R180, R128.reuse, R170, R180 ;  /* 0x000000aa80b4723c */ /* 0x040ff000000018b4 */
[-C--:B------:R-:W-:Y:S08]  /*6420*/  HMMA.16816.F32 R184, R128, R160.reuse, R184 ;  /* 0x000000a080b8723c */ /* 0x080ff000000018b8 */
[----:B------:R-:W-:Y:S08]  /*6430*/  HMMA.16816.F32 R164, R124, R160, R164 ;  /* 0x000000a07ca4723c */ /* 0x000ff000000018a4 */
[C---:B------:R-:W-:Y:S08]  /*6440*/  HMMA.16816.F32 R188, R128.reuse, R162, R64 ;  /* 0x000000a280bc723c */ /* 0x040ff00000001840 */
[-C--:B------:R-:W-:Y:S08]  /*6450*/  HMMA.16816.F32 R192, R128, R152.reuse, R192 ;  /* 0x0000009880c0723c */ /* 0x080ff000000018c0 */
        /* <DEDUP_REMOVED lines=12> */
[----:B--2---:R-:W-:-:S05]  /*6520*/  @P4 IMAD.HI.U32 R2, R0, c[0x0][0x2c8], RZ ;  /* 0x0000b20000024a27 */ /* 0x004fca00078e00ff */
[----:B------:R-:W-:-:S04]  /*6530*/  @P4 SHF.R.U32.HI R0, RZ, c[0x0][0x2cc], R2 ;  /* 0x0000b300ff004a19 */ /* 0x000fc80000011602 */
[----:B------:R-:W-:-:S04]  /*6540*/  IADD3 R0, R0, -c[0x0][0x168], R8 ;  /* 0x80005a0000007a10 */ /* 0x000fc80007ffe008 */
[----:B------:R-:W-:-:S04]  /*6550*/  SHF.R.S32.HI R2, RZ, 0x1f, R0 ;  /* 0x0000001fff027819 */ /* 0x000fc80000011400 */
[----:B------:R-:W-:Y:S01]  /*6560*/  LEA.HI R8, R2, R0, RZ, 0x6 ;  /* 0x0000000002087211 */ /* 0x000fe200078f30ff */
        /* <DEDUP_REMOVED lines=9> */
[----:B------:R-:W-:Y:S01]  /*6600*/  FADD.FTZ R2, R225, R5 ;  /* 0x00000005e1027221 */ /* 0x000fe20000010000 */
[----:B------:R-:W-:Y:S01]  /*6610*/  HMMA.16816.F32 R108, R124, R110, R16 ;  /* 0x0000006e7c6c723c */ /* 0x000fe20000001810 */
[----:B------:R-:W-:Y:S02]  /*6620*/  FADD.FTZ R5, R132, R0 ;  /* 0x0000000084057221 */ /* 0x000fe40000010000 */
[----:B------:R-:W-:-:S05]  /*6630*/  FADD.FTZ R0, R20, R2 ;  /* 0x0000000214007221 */ /* 0x000fca0000010000 */
[----:B------:R-:W-:Y:S01]  /*6640*/  HMMA.16816.F32 R128, R128, R6, R48 ;  /* 0x000000068080723c */ /* 0x000fe20000001830 */
[----:B------:R-:W-:-:S07]  /*6650*/  FADD.FTZ R0, R15, R0 ;  /* 0x000000000f007221 */ /* 0x000fce0000010000 */
[----:B------:R-:W-:Y:S07]  /*6660*/  HMMA.16816.F32 R124, R124, R6, R52 ;  /* 0x000000067c7c723c */ /* 0x000fee0000001834 */
[----:B------:R-:W-:Y:S01]  /*6670*/  FADD.FTZ R6, R137, R3 ;  /* 0x0000000389067221 */ /* 0x000fe20000010000 */
[----:B------:R-:W-:Y:S01]  /*6680*/  SHF.R.S32.HI R3, RZ, 0x6, R8 ;  /* 0x00000006ff037819 */ /* 0x000fe20000011408 */
[----:B------:R-:W-:-:S03]  /*6690*/  FADD.FTZ R0, R13, R0 ;  /* 0x000000000d007221 */ /* 0x000fc60000010000 */
[----:B------:R-:W-:Y:S01]  /*66a0*/  IMNMX R7, RZ, R3, !PT ;  /* 0x00000003ff077217 */ /* 0x000fe20007800200 */
[----:B------:R-:W-:Y:S02]  /*66b0*/  FADD.FTZ R3, R215, R4 ;  /* 0x00000004d7037221 */ /* 0x000fe40000010000 */
[----:B------:R-:W-:Y:S02]  /*66c0*/  FADD.FTZ R2, R214, R6 ;  /* 0x00000006d6027221 */ /* 0x000fe40000010000 */
[----:B------:R-:W-:Y:S02]  /*66d0*/  FADD.FTZ R4, R139, R5 ;  /* 0x000000058b047221 */ /* 0x000fe40000010000 */
[----:B------:R-:W-:Y:S02]  /*66e0*/  FADD.FTZ R5, R217, R3 ;  /* 0x00000003d9057221 */ /* 0x000fe40000010000 */
[----:B------:R-:W-:Y:S02]  /*66f0*/  FADD.FTZ R3, R216, R2 ;  /* 0x00000002d8037221 */ /* 0x000fe40000010000 */
[----:B------:R-:W-:Y:S01]  /*6700*/  FADD.FTZ R0, R14, R0 ;  /* 0x000000000e007221 */ /* 0x000fe20000010000 */
[----:B------:R1:W-:Y:S01]  /*6710*/  STL [R1+0x14], R7 ;  /* 0x0000140701007387 */ /* 0x0003e20000100800 */
[----:B------:R-:W-:-:S03]  /*6720*/  FADD.FTZ R2, R213, R4 ;  /* 0x00000004d5027221 */ /* 0x000fc60000010000 */
[----:B------:R1:W-:Y:S01]  /*6730*/  STL [R1+0x4], R5 ;  /* 0x0000040501007387 */ /* 0x0003e20000100800 */
[----:B------:R-:W-:-:S03]  /*6740*/  IADD3 R248, R224, -0x2, RZ ;  /* 0xfffffffee0f87810 */ /* 0x000fc60007ffe0ff */
[----:B------:R1:W-:Y:S04]  /*6750*/  STL [R1], R3 ;  /* 0x0000000301007387 */ /* 0x0003e80000100800 */
[----:B------:R1:W-:Y:S04]  /*6760*/  STL [R1+0xc], R0 ;  /* 0x00000c0001007387 */ /* 0x0003e80000100800 */
[----:B------:R1:W-:Y:S01]  /*6770*/  STL [R1+0x8], R2 ;  /* 0x0000080201007387 */ /* 0x0003e20000100800 */
[----:B------:R-:W-:Y:S11]  /*6780*/  ISETP.GE.AND P0, PT, R248, R7, PT ;  /* 0x00000007f800720c */ /* 0x000ff60003f06270 */
[----:B------:R-:W-:Y:S02]  /*6790*/  @!UPT UIADD3 URZ, URZ, URZ, URZ ;  /* 0x0000003f3f3ff290 */ /* 0x000fe4000fffe03f */
[----:B------:R-:W-:Y:S05]  /*67a0*/  @!P0 BRA `(.L_x_3814) ;  /* 0x00004af000008947 */ /* 0x000fea0003800000 */
[----:B------:R-:W-:Y:S01]  /*67b0*/  IMAD.MOV.U32 R138, RZ, RZ, R135 ;  /* 0x000000ffff8a7224 */ /* 0x000fe200078e0087 */
[----:B------:R-:W-:Y:S01]  /*67c0*/  MOV R140, R133 ;  /* 0x00000085008c7202 */ /* 0x000fe20000000f00 */
[----:B------:R-:W-:Y:S01]  /*67d0*/  IMAD.MOV.U32 R137, RZ, RZ, R136 ;  /* 0x000000ffff897224 */ /* 0x000fe200078e0088 */
[----:B------:R-:W-:Y:S02]  /*67e0*/  MOV R139, R134 ;  /* 0x00000086008b7202 */ /* 0x000fe40000000f00 */
.L_x_3825:
[----:B------:R-:W-:Y:S04]  /*67f0*/  DEPBAR.LE SB0, 0x0 ;  /* 0x000080000000791a */ /* 0x000fe80000000000 */
[----:B------:R-:W-:Y:S01]  /*6800*/  WARPSYNC 0xffffffff ;  /* 0xffffffff00007948 */ /* 0x000fe20003800000 */
[----:B------:R-:W-:Y:S01]  /*6810*/  BAR.SYNC.DEFER_BLOCKING 0x0 ;  /* 0x0000000000007b1d */ /* 0x000fe20000010000 */
[----:B------:R-:W-:Y:S05]  /*6820*/  ISETP.GE.AND P0, PT, R248, RZ, PT ;  /* 0x000000fff800720c */ /* 0x000fea0003f06270 */
        /* <DEDUP_REMOVED lines=37> */
.L_x_3904:
[----:B------:R-:W-:-:S05]  /*6a80*/  BRA.DIV ~URZ, `(.L_x_3818) ;  /* 0x0000d7d27f007947 */ /* 0x000fca000b800000 */
[----:B------:R-:W4:Y:S01]  /*6a90*/  SHFL.IDX PT, R10, R4, RZ, 0x181f ;  /* 0x00181fff040a7589 */ /* 0x000f2200000e0000 */
[----:B------:R-:W-:Y:S02]  /*6aa0*/  ISETP.GE.AND P2, PT, R250, c[0x0][0x1d4], PT ;  /* 0x00007500fa007a0c */ /* 0x000fe40003f46270 */
[CC--:B----4-:R-:W-:Y:S02]  /*6ab0*/  IADD3 R2, P0, R10.reuse, R12.reuse, RZ ;  /* 0x0000000c0a027210 */ /* 0x0d0fe40007f1e0ff */
[-C--:B------:R-:W-:Y:S03]  /*6ac0*/  IADD3 R10, P5, R10, R13.reuse, RZ ;  /* 0x0000000d0a0a7210 */ /* 0x080fe60007fbe0ff */
[--C-:B---3--:R-:W-:Y:S01]  /*6ad0*/  IMAD.X R3, R7, 0x1, R5.reuse, P0 ;  /* 0x0000000107037824 */ /* 0x108fe200000e0605 */
[----:B------:R-:W-:Y:S01]  /*6ae0*/  ISETP.GE.AND P0, PT, R251, c[0x0][0x1d4], PT ;  /* 0x00007500fb007a0c */ /* 0x000fe20003f06270 */
[--C-:B------:R-:W-:Y:S02]  /*6af0*/  IMAD.X R11, R7, 0x1, R6.reuse, P5 ;  /* 0x00000001070b7824 */ /* 0x100fe400028e0606 */
[----:B------:R-:W-:Y:S04]  /*6b00*/  SHFL.IDX PT, R7, R4, 0x2, 0x181f ;  /* 0x00581f0004077f89 */ /* 0x000fe800000e0000 */
[----:B------:R-:W-:Y:S01]  /*6b10*/  @!PT LDS RZ, [RZ] ;  /* 0x00000000fffff984 */ /* 0x000fe20000000800 */
[----:B------:R3:W-:Y:S06]  /*6b20*/  LDGSTS.E.BYPASS.LTC128B.128 [R247+0x100], [R2.64], !P2 ;  /* 0x0010000002f77fae */ /* 0x0007ec000d101d46 */
[----:B------:R4:W-:Y:S04]  /*6b30*/  LDGSTS.E.BYPASS.LTC128B.128 [R247+0x2100], [R10.64], !P0 ;  /* 0x021000000af77fae */ /* 0x0009e8000c101d46 */
[----:B---3--:R-:W3:Y:S04]  /*6b40*/  SHFL.IDX PT, R2, R4, 0x1, 0x181f ;  /* 0x00381f0004027f89 */ /* 0x008ee800000e0000 */
[----:B------:R-:W5:Y:S01]  /*6b50*/  SHFL.IDX PT, R3, R0, 0x1, 0x181f ;  /* 0x00381f0000037f89 */ /* 0x000f6200000e0000 */
[CC--:B---3--:R-:W-:Y:S02]  /*6b60*/  IADD3 R8, P6, R2.reuse, R12.reuse, RZ ;  /* 0x0000000c02087210 */ /* 0x0c8fe40007fde0ff */
[-C--:B------:R-:W-:Y:S03]  /*6b70*/  IADD3 R2, P5, R2, R13.reuse, RZ ;  /* 0x0000000d02027210 */ /* 0x080fe60007fbe0ff */
[C-C-:B-----5:R-:W-:Y:S02]  /*6b80*/  IMAD.X R9, R3.reuse, 0x1, R5.reuse, P6 ;  /* 0x0000000103097824 */ /* 0x160fe400030e0605 */
[--C-:B------:R-:W-:Y:S03]  /*6b90*/  IMAD.X R3, R3, 0x1, R6.reuse, P5 ;  /* 0x0000000103037824 */ /* 0x100fe600028e0606 */
[----:B------:R3:W-:Y:S04]  /*6ba0*/  LDGSTS.E.BYPASS.LTC128B.128 [R247+0x900], [R8.64], !P2 ;  /* 0x0090000008f77fae */ /* 0x0007e8000d101d46 */
[----:B------:R5:W-:Y:S04]  /*6bb0*/  LDGSTS.E.BYPASS.LTC128B.128 [R247+0x2900], [R2.64], !P0 ;  /* 0x0290000002f77fae */ /* 0x000be8000c101d46 */
[----:B---3--:R-:W3:Y:S04]  /*6bc0*/  SHFL.IDX PT, R8, R0, 0x2, 0x181f ;  /* 0x00581f0000087f89 */ /* 0x008ee800000e0000 */
[----:B------:R4:W1:Y:S01]  /*6bd0*/  SHFL.IDX PT, R9, R0, 0x3, 0x181f ;  /* 0x00781f0000097f89 */ /* 0x00086200000e0000 */
[C---:B-----5:R-:W-:Y:S03]  /*6be0*/  IADD3 R2, P5, R7.reuse, R12, RZ ;  /* 0x0000000c07027210 */ /* 0x060fe60007fbe0ff */
[----:B-1----:R4:W1:Y:S02]  /*6bf0*/  SHFL.IDX PT, R0, R4, 0x3, 0x181f ;  /* 0x00781f0004007f89 */ /* 0x00286400000e0000 */
[C---:B---3--:R-:W-:Y:S05]  /*6c00*/  IMAD.X R3, R8.reuse, 0x1, R5, P5 ;  /* 0x0000000108037824 */ /* 0x048fea00028e0605 */
[----:B------:R3:W-:Y:S02]  /*6c10*/  LDGSTS.E.BYPASS.LTC128B.128 [R247+0x1100], [R2.64], !P2 ;  /* 0x0110000002f77fae */ /* 0x0007e4000d101d46 */
[----:B---3--:R-:W-:Y:S02]  /*6c20*/  IADD3 R2, P5, R7, R13, RZ ;  /* 0x0000000d07027210 */ /* 0x008fe40007fbe0ff */
[----:B------:R-:W-:Y:S03]  /*6c30*/  SEL R7, RZ, 0x10, P0 ;  /* 0x00000010ff077807 */ /* 0x000fe60000000000 */
[----:B------:R-:W-:Y:S01]  /*6c40*/  IMAD.X R3, R8, 0x1, R6, P5 ;  /* 0x0000000108037824 */ /* 0x000fe200028e0606 */
[----:B------:R-:W-:Y:S04]  /*6c50*/  SEL R8, RZ, 0x10, P2 ;  /* 0x00000010ff087807 */ /* 0x000fe80001000000 */
[----:B------:R4:W-:Y:S03]  /*6c60*/  LDGSTS.E.BYPASS.LTC128B.128 [R247+0x3100], [R2.64], !P0 ;  /* 0x0310000002f77fae */ /* 0x0009e6000c101d46 */
.L_x_3905:
[C---:B-1----:R-:W-:Y:S02]  /*6c70*/  ISETP.NE.U32.AND P6, PT, R8.reuse, RZ, PT ;  /* 0x000000ff0800720c */ /* 0x042fe40003fc5070 */
[----:B------:R-:W-:Y:S02]  /*6c80*/  IADD3 R8, -R8, 0x10, RZ ;  /* 0x0000001008087810 */ /* 0x000fe40007ffe1ff */
[C---:B----4-:R-:W-:Y:S02]  /*6c90*/  IADD3 R2, -R7.reuse, 0x10, RZ ;  /* 0x0000001007027810 */ /* 0x050fe40007ffe1ff */
[----:B------:R-:W-:Y:S02]  /*6ca0*/  LOP3.LUT R8, R8, 0xf, RZ, 0xc0, !PT ;  /* 0x0000000f08087812 */ /* 0x000fe400078ec0ff */
[----:B------:R-:W-:Y:S02]  /*6cb0*/  LOP3.LUT R2, R2, 0xf, RZ, 0xc0, !PT ;  /* 0x0000000f02027812 */ /* 0x000fe400078ec0ff */
[-C--:B------:R-:W-:Y:S02]  /*6cc0*/  IADD3 R4, P2, P0, R8, R0.reuse, R12 ;  /* 0x0000000008047210 */ /* 0x080fe4000785e00c */
[----:B------:R-:W-:Y:S02]  /*6cd0*/  ISETP.NE.U32.AND P5, PT, R7, RZ, PT ;  /* 0x000000ff0700720c */ /* 0x000fe40003fa5070 */
[-C--:B------:R-:W-:Y:S02]  /*6ce0*/  IADD3.X R5, RZ, R9.reuse, R5, P2, P0 ;  /* 0x00000009ff057210 */ /* 0x080fe400017e0405 */
[----:B------:R-:W-:Y:S03]  /*6cf0*/  IADD3 R2, P2, P0, R2, R0, R13 ;  /* 0x0000000002027210 */ /* 0x000fe6000785e00d */
[----:B------:R-:W-:Y:S01]  /*6d00*/  @!PT LDS RZ, [RZ] ;  /* 0x00000000fffff984 */ /* 0x000fe20000000800 */
[----:B------:R-:W-:Y:S01]  /*6d10*/  @!PT LDS RZ, [RZ] ;  /* 0x00000000fffff984 */ /* 0x000fe20000000800 */
[----:B------:R-:W-:Y:S01]  /*6d20*/  @!PT LDS RZ, [RZ] ;  /* 0x00000000fffff984 */ /* 0x000fe20000000800 */
[----:B------:R1:W-:Y:S01]  /*6d30*/  LDGSTS.E.BYPASS.LTC128B.128.ZFILL [R247+0x1900], [R4.64], P6 ;  /* 0x0190000004f77fae */ /* 0x0003e2000b141d46 */
[----:B------:R-:W-:Y:S05]  /*6d40*/  IADD3.X R3, RZ, R9, R6, P2, P0 ;  /* 0x00000009ff037210 */ /* 0x000fea00017e0406 */
[----:B------:R1:W-:Y:S04]  /*6d50*/  LDGSTS.E.BYPASS.LTC128B.128.ZFILL [R247+0x3900], [R2.64], P5 ;  /* 0x0390000002f77fae */ /* 0x0003e8000a941d46 */
.L_x_3816:
[----:B---34-:R-:W-:Y:S05]  /*6d60*/  BSYNC B0 ;  /* 0x0000000000007941 */ /* 0x018fea0003800000 */
.L_x_3815:
[----:B------:R-:W0:Y:S01]  /*6d70*/  LDGDEPBAR ;  /* 0x00000000000079af */ /* 0x000e220000000000 */
[----:B------:R-:W-:Y:S01]  /*6d80*/  WARPSYNC 0xffffffff ;  /* 0xffffffff00007948 */ /* 0x000fe20003800000 */
[-C--:B-1----:R-:W-:Y:S01]  /*6d90*/  HMMA.16816.F32 R4, R64, R16.reuse, RZ ;  /* 0x000000104004723c */ /* 0x082fe200000018ff */
[----:B------:R-:W-:Y:S02]  /*6da0*/  BSSY B0, `(.L_x_3819) ;  /* 0x00000fe000007945 */ /* 0x000fe40003800000 */
[----:B------:R-:W-:Y:S05]  /*6db0*/  ISETP.GE.AND P0, PT, R248, 0x1, PT ;  /* 0x00000001f800780c */ /* 0x000fea0003f06270 */
        /* <DEDUP_REMOVED lines=37> */
[-C--:B-1----:R-:W-:Y:S08]  /*7010*/  HMMA.16816.F32 R4, R132, R212.reuse, R4 ;  /* 0x000000d48404723c */ /* 0x082ff00000001804 */
[C---:B---3--:R-:W-:Y:S08]  /*7020*/  HMMA.16816.F32 R8, R220.reuse, R212, R8 ;  /* 0x000000d4dc08723c */ /* 0x048ff00000001808 */
[-C--:B------:R-:W-:Y:S08]  /*7030*/  HMMA.16816.F32 R12, R220, R214.reuse, R12 ;  /* 0x000000d6dc0c723c */ /* 0x080ff0000000180c */
[C---:B------:R-:W-:Y:S01]  /*7040*/  HMMA.16816.F32 R16, R132.reuse, R214, R16 ;  /* 0x000000d68410723c */ /* 0x040fe20000001810 */
[----:B------:R-:W-:Y:S07]  /*7050*/  LDSM.16.M88.4 R212, [R234+-0x2000] ;  /* 0xffe00000ead4783b */ /* 0x000fee0000000200 */
[-C--:B----4-:R-:W-:Y:S08]  /*7060*/  HMMA.16816.F32 R20, R132, R208.reuse, R20 ;  /* 0x000000d08414723c */ /* 0x090ff00000001814 */
        /* <DEDUP_REMOVED lines=58> */
[----:B------:R-:W3:Y:S07]  /*7410*/  LDSM.16.M88.4 R132, [R232+0x2800] ;  /* 0x00280000e884783b */ /* 0x000eee0000000200 */
[-C--:B-1----:R-:W-:Y:S01]  /*7420*/  HMMA.16816.F32 R4, R208, R212.reuse, R4 ;  /* 0x000000d4d004723c */ /* 0x082fe20000001804 */
[----:B------:R-:W1:Y:S07]  /*7430*/  LDSM.16.M88.4 R224, [R232+0x3800] ;  /* 0x00380000e8e0783b */ /* 0x000e6e0000000200 */
        /* <DEDUP_REMOVED lines=43> */
[----:B------:R-:W1:Y:S01]  /*76f0*/  LDSM.16.M88.4 R224, [R234+0x1800] ;  /* 0x00180000eae0783b */ /* 0x000e620000000200 */
[----:B------:R-:W-:Y:S06]  /*7700*/  DEPBAR.LE SB0, 0x0 ;  /* 0x000080000000791a */ /* 0x000fec0000000000 */
[C---:B----4-:R-:W-:Y:S01]  /*7710*/  HMMA.16816.F32 R8, R216.reuse, R212, R8 ;  /* 0x000000d4d808723c */ /* 0x050fe20000001808 */
[----:B------:R-:W-:Y:S07]  /*7720*/  BAR.SYNC.DEFER_BLOCKING 0x0 ;  /* 0x0000000000007b1d */ /* 0x000fee0000010000 */
        /* <DEDUP_REMOVED lines=16> */
[----:B------:R-:W-:Y:S01]  /*7830*/  IMAD.MOV.U32 R246, RZ, RZ, RZ ;  /* 0x000000fffff67224 */ /* 0x000fe200078e00ff */
[----:B------:R-:W3:Y:S01]  /*7840*/  LDL R2, [R1+0x18] ;  /* 0x0000180001027983 */ /* 0x000ee20000100800 */
[----:B------:R-:W-:Y:S03]  /*7850*/  IMAD.SHL.U32 R210, R251, 0x2, RZ ;  /* 0x00000002fbd27824 */ /* 0x000fe600078e00ff */
[----:B------:R-:W4:Y:S04]  /*7860*/  LDL R0, [R1+0x10] ;  /* 0x0000100001007983 */ /* 0x000f280000100800 */
        /* <DEDUP_REMOVED lines=12> */
[C---:B------:R-:W-:Y:S02]  /*7930*/  @!P1 LEA R132, P0, R3.reuse, c[0x0][0x2a0], 0x2 ;  /* 0x0000a80003849a11 */ /* 0x040fe400078010ff */
[----:B------:R-:W-:Y:S01]  /*7940*/  SHF.R.S32.HI R141, RZ, 0x1f, R251 ;  /* 0x0000001fff8d7819 */ /* 0x000fe200000114fb */
[----:B------:R-:W-:Y:S01]  /*7950*/  IMAD R249, R0, c[0x0][0x2b8], R2 ;  /* 0x0000ae0000f97a24 */ /* 0x000fe200078e0202 */
[----:B------:R-:W-:Y:S02]  /*7960*/  @!P1 LEA.HI.X R133, R3, c[0x0][0x2a4], R133, 0x2, P0 ;  /* 0x0000a90003859a11 */ /* 0x000fe400000f1485 */
[----:B------:R-:W-:Y:S01]  /*7970*/  SHF.L.U64.HI R134, R251, 0x1, R141 ;  /* 0x00000001fb867819 */ /* 0x000fe2000001028d */
[C---:B------:R-:W-:Y:S01]  /*7980*/  IMAD.WIDE.U32 R2, R249.reuse, c[0x0][0x1e0], RZ ;  /* 0x00007800f9027a25 */ /* 0x040fe200078e00ff */
[----:B------:R-:W-:Y:S01]  /*7990*/  SHF.R.S32.HI R0, RZ, 0x1f, R249 ;  /* 0x0000001fff007819 */ /* 0x000fe200000114f9 */
[----:B------:R-:W2:Y:S02]  /*79a0*/  @!P1 LDG.E R246, [R132.64] ;  /* 0x0000000684f69981 */ /* 0x000ea4000c1e1900 */
[----:B------:R-:W-:Y:S02]  /*79b0*/  IMAD.SHL.U32 R141, R250, 0x2, RZ ;  /* 0x00000002fa8d7824 */ /* 0x000fe400078e00ff */
        /* <DEDUP_REMOVED lines=15> */
.L_x_3906:
[----:B------:R-:W-:-:S05]  /*7ab0*/  BRA.DIV ~URZ, `(.L_x_3822) ;  /* 0x0000cd427f007947 */ /* 0x000fca000b800000 */
[----:B------:R-:W3:Y:S01]  /*7ac0*/  SHFL.IDX PT, R208, R132, RZ, 0x181f ;  /* 0x00181fff84d07589 */ /* 0x000ee200000e0000 */
[----:B------:R-:W-:Y:S03]  /*7ad0*/  ISETP.GE.AND P2, PT, R250, c[0x0][0x1d4], PT ;  /* 0x00007500fa007a0c */ /* 0x000fe60003f46270 */
[----:B------:R-:W-:Y:S01]  /*7ae0*/  SHFL.IDX PT, R136, R0, 0x2, 0x181f ;  /* 0x00581f0000887f89 */ /* 0x000fe200000e0000 */
[CC--:B---3--:R-:W-:Y:S02]  /*7af0*/  IADD3 R2, P0, R208.reuse, R141.reuse, RZ ;  /* 0x0000008dd0027210 */ /* 0x0c8fe40007f1e0ff */
[-C--:B------:R-:W-:Y:S03]  /*7b00*/  IADD3 R208, P5, R208, R210.reuse, RZ ;  /* 0x000000d2d0d07210 */ /* 0x080fe60007fbe0ff */
[--C-:B--2---:R-:W-:Y:S01]  /*7b10*/  IMAD.X R3, R135, 0x1, R133.reuse, P0 ;  /* 0x0000000187037824 */ /* 0x104fe200000e0685 */
[----:B------:R-:W-:Y:S01]  /*7b20*/  ISETP.GE.AND P0, PT, R251, c[0x0][0x1d4], PT ;  /* 0x00007500fb007a0c */ /* 0x000fe20003f06270 */
[--C-:B------:R-:W-:Y:S02]  /*7b30*/  IMAD.X R209, R135, 0x1, R134.reuse, P5 ;  /* 0x0000000187d17824 */ /* 0x100fe400028e0686 */
[----:B------:R-:W-:Y:S04]  /*7b40*/  SHFL.IDX PT, R135, R132, 0x2, 0x181f ;  /* 0x00581f0084877f89 */ /* 0x000fe800000e0000 */
[----:B------:R2:W-:Y:S06]  /*7b50*/  LDGSTS.E.BYPASS.LTC128B.128 [R247+0x4100], [R2.64], !P2 ;  /* 0x0410000002f77fae */ /* 0x0005ec000d101d46 */
[----:B------:R3:W-:Y:S04]  /*7b60*/  LDGSTS.E.BYPASS.LTC128B.128 [R247+0x6100], [R208.64], !P0 ;  /* 0x06100000d0f77fae */ /* 0x0007e8000c101d46 */
[----:B--2---:R-:W2:Y:S04]  /*7b70*/  SHFL.IDX PT, R2, R132, 0x1, 0x181f ;  /* 0x00381f0084027f89 */ /* 0x004ea800000e0000 */
[----:B------:R-:W4:Y:S04]  /*7b80*/  SHFL.IDX PT, R3, R0, 0x1, 0x181f ;  /* 0x00381f0000037f89 */ /* 0x000f2800000e0000 */
[----:B-1----:R-:W1:Y:S04]  /*7b90*/  SHFL.IDX PT, R0, R0, 0x3, 0x181f ;  /* 0x00781f0000007f89 */ /* 0x002e6800000e0000 */
[----:B------:R-:W1:Y:S01]  /*7ba0*/  SHFL.IDX PT, R132, R132, 0x3, 0x181f ;  /* 0x00781f0084847f89 */ /* 0x000e6200000e0000 */
[CC--:B--2---:R-:W-:Y:S02]  /*7bb0*/  IADD3 R142, P6, R2.reuse, R141.reuse, RZ ;  /* 0x0000008d028e7210 */ /* 0x0c4fe40007fde0ff */
[-C--:B------:R-:W-:Y:S03]  /*7bc0*/  IADD3 R2, P5, R2, R210.reuse, RZ ;  /* 0x000000d202027210 */ /* 0x080fe60007fbe0ff */
[C-C-:B----4-:R-:W-:Y:S02]  /*7bd0*/  IMAD.X R143, R3.reuse, 0x1, R133.reuse, P6 ;  /* 0x00000001038f7824 */ /* 0x150fe400030e0685 */
[--C-:B------:R-:W-:Y:S03]  /*7be0*/  IMAD.X R3, R3, 0x1, R134.reuse, P5 ;  /* 0x0000000103037824 */ /* 0x100fe600028e0686 */
[----:B------:R3:W-:Y:S04]  /*7bf0*/  LDGSTS.E.BYPASS.LTC128B.128 [R247+0x4900], [R142.64], !P2 ;  /* 0x049000008ef77fae */ /* 0x0007e8000d101d46 */
[----:B------:R2:W-:Y:S02]  /*7c00*/  LDGSTS.E.BYPASS.LTC128B.128 [R247+0x6900], [R2.64], !P0 ;  /* 0x0690000002f77fae */ /* 0x0005e4000c101d46 */
[C---:B--2---:R-:W-:Y:S05]  /*7c10*/  IADD3 R2, P5, R135.reuse, R141, RZ ;  /* 0x0000008d87027210 */ /* 0x044fea0007fbe0ff */
[C---:B------:R-:W-:Y:S05]  /*7c20*/  IMAD.X R3, R136.reuse, 0x1, R133, P5 ;  /* 0x0000000188037824 */ /* 0x040fea00028e0685 */
[----:B------:R2:W-:Y:S02]  /*7c30*/  LDGSTS.E.BYPASS.LTC128B.128 [R247+0x5100], [R2.64], !P2 ;  /* 0x0510000002f77fae */ /* 0x0005e4000d101d46 */
[----:B--2---:R-:W-:Y:S02]  /*7c40*/  IADD3 R2, P5, R135, R210, RZ ;  /* 0x000000d287027210 */ /* 0x004fe40007fbe0ff */
[----:B------:R-:W-:Y:S03]  /*7c50*/  SEL R135, RZ, 0x10, P2 ;  /* 0x00000010ff877807 */ /* 0x000fe60001000000 */
[----:B------:R-:W-:Y:S01]  /*7c60*/  IMAD.X R3, R136, 0x1, R134, P5 ;  /* 0x0000000188037824 */ /* 0x000fe200028e0686 */
[----:B------:R-:W-:Y:S04]  /*7c70*/  SEL R136, RZ, 0x10, P0 ;  /* 0x00000010ff887807 */ /* 0x000fe80000000000 */
[----:B------:R3:W-:Y:S03]  /*7c80*/  LDGSTS.E.BYPASS.LTC128B.128 [R247+0x7100], [R2.64], !P0 ;  /* 0x0710000002f77fae */ /* 0x0007e6000c101d46 */
.L_x_3907:
[C---:B-1----:R-:W-:Y:S02]  /*7c90*/  ISETP.NE.U32.AND P5, PT, R135.reuse, RZ, PT ;  /* 0x000000ff8700720c */ /* 0x042fe40003fa5070 */
[----:B------:R-:W-:Y:S04]  /*7ca0*/  IADD3 R135, -R135, 0x10, RZ ;  /* 0x0000001087877810 */ /* 0x000fe80007ffe1ff */
[----:B------:R-:W-:Y:S04]  /*7cb0*/  LOP3.LUT R135, R135, 0xf, RZ, 0xc0, !PT ;  /* 0x0000000f87877812 */ /* 0x000fe800078ec0ff */
[----:B---3--:R-:W-:Y:S04]  /*7cc0*/  IADD3 R2, P2, P0, R135, R132, R141 ;  /* 0x0000008487027210 */ /* 0x008fe8000785e08d */
[----:B------:R-:W-:Y:S05]  /*7cd0*/  IADD3.X R3, RZ, R0, R133, P2, P0 ;  /* 0x00000000ff037210 */ /* 0x000fea00017e0485 */
[----:B------:R-:W-:Y:S01]  /*7ce0*/  @!PT LDS RZ, [RZ] ;  /* 0x00000000fffff984 */ /* 0x000fe20000000800 */
[----:B------:R-:W-:Y:S01]  /*7cf0*/  @!PT LDS RZ, [RZ] ;  /* 0x00000000fffff984 */ /* 0x000fe20000000800 */
[----:B------:R-:W-:Y:S01]  /*7d00*/  @!PT LDS RZ, [RZ] ;  /* 0x00000000fffff984 */ /* 0x000fe20000000800 */
[----:B------:R1:W-:Y:S01]  /*7d10*/  LDGSTS.E.BYPASS.LTC128B.128.ZFILL [R247+0x5900], [R2.64], P5 ;  /* 0x0590000002f77fae */ /* 0x0003e2000a941d46 */
[C---:B------:R-:W-:Y:S02]  /*7d20*/  ISETP.NE.U32.AND P5, PT, R136.reuse, RZ, PT ;  /* 0x000000ff8800720c */ /* 0x040fe40003fa5070 */
[----:B------:R-:W-:Y:S04]  /*7d30*/  IADD3 R136, -R136, 0x10, RZ ;  /* 0x0000001088887810 */ /* 0x000fe80007ffe1ff */
[----:B------:R-:W-:Y:S04]  /*7d40*/  LOP3.LUT R136, R136, 0xf, RZ, 0xc0, !PT ;  /* 0x0000000f88887812 */ /* 0x000fe800078ec0ff */
[----:B-1----:R-:W-:Y:S04]  /*7d50*/  IADD3 R2, P2, P0, R136, R132, R210 ;  /* 0x0000008488027210 */ /* 0x002fe8000785e0d2 */
[----:B------:R-:W-:Y:S05]  /*7d60*/  IADD3.X R3, RZ, R0, R134, P2, P0 ;  /* 0x00000000ff037210 */ /* 0x000fea00017e0486 */
[----:B------:R1:W-:Y:S04]  /*7d70*/  LDGSTS.E.BYPASS.LTC128B.128.ZFILL [R247+0x7900], [R2.64], P5 ;  /* 0x0790000002f77fae */ /* 0x0003e8000a941d46 */
.L_x_3820:
[----:B------:R-:W-:Y:S05]  /*7d80*/  BSYNC B0 ;  /* 0x0000000000007941 */ /* 0x000fea0003800000 */
.L_x_3819:
[----:B-1----:R-:W3:Y:S01]  /*7d90*/  LDL R3, [R1+0x44] ;  /* 0x0000440001037983 */ /* 0x002ee20000100800 */
[----:B------:R-:W-:Y:S03]  /*7da0*/  MOV R133, 0xffffffc0 ;  /* 0xffffffc000857802 */ /* 0x000fe60000000f00 */
[----:B------:R-:W3:Y:S02]  /*7db0*/  LDL R0, [R1+0x54] ;  /* 0x0000540001007983 */ /* 0x000ee40000100800 */
[----:B------:R-:W-:Y:S02]  /*7dc0*/  IMAD R133, R248, R133, 0x1 ;  /* 0x00000001f8857424 */ /* 0x000fe400078e0285 */
[----:B------:R-:W4:Y:S04]  /*7dd0*/  LDL R2, [R1+0x50] ;  /* 0x0000500001027983 */ /* 0x000f280000100800 */
[----:B------:R-:W0:Y:S01]  /*7de0*/  LDGDEPBAR ;  /* 0x00000000000079af */ /* 0x000e220000000000 */
[----:B---3--:R-:W-:Y:S02]  /*7df0*/  IADD3 R132, R0, R3, RZ ;  /* 0x0000000300847210 */ /* 0x008fe40007ffe0ff */
[----:B----4-:R-:W-:Y:S03]  /*7e00*/  IADD3 R133, -R2, R133, RZ ;  /* 0x0000008502857210 */ /* 0x010fe60007ffe1ff */
[----:B------:R-:W-:Y:S05]  /*7e10*/  @P4 IMAD.HI.U32 R0, R132, c[0x0][0x2c8], RZ ;  /* 0x0000b20084004a27 */ /* 0x000fea00078e00ff */
[----:B------:R-:W-:Y:S02]  /*7e20*/  @P4 SHF.R.U32.HI R132, RZ, c[0x0][0x2cc], R0 ;  /* 0x0000b300ff844a19 */ /* 0x000fe40000011600 */
[----:B------:R-:W-:Y:S05]  /*7e30*/  MOV R0, c[0x0][0x2ac] ;  /* 0x0000ab0000007a02 */ /* 0x000fea0000000f00 */
[----:B------:R-:W-:Y:S05]  /*7e40*/  IMAD R133, R0, c[0x0][0x1d0], R133 ;  /* 0x0000740000857a24 */ /* 0x000fea00078e0285 */
[----:B------:R-:W-:Y:S01]  /*7e50*/  IADD3 R133, R133, -c[0x0][0x168], RZ ;  /* 0x80005a0085857a10 */ /* 0x000fe20007ffe0ff */
[----:B------:R-:W-:-:S05]  /*7e60*/  BRA.DIV ~URZ, `(.L_x_3823) ;  /* 0x0000cec27f007947 */ /* 0x000fca000b800000 */
[----:B------:R1:W3:Y:S02]  /*7e70*/  SHFL.IDX PT, R0, R132, RZ, 0x1c1f ;  /* 0x001c1fff84007589 */ /* 0x0002e400000e0000 */
.L_x_3908:
[----:B---3--:R-:W-:Y:S05]  /*7e80*/  IMAD.IADD R0, R133, 0x1, R0 ;  /* 0x0000000185007824 */ /* 0x008fea00078e0200 */
        /* <DEDUP_REMOVED lines=42> */
[----:B------:R-:W-:Y:S04]  /*8130*/  FMNMX.FTZ R136, R32, R136, !PT ;  /* 0x0000008820887209 */ /* 0x000fe80007810000 */
[----:B------:R-:W-:Y:S04]  /*8140*/  FMNMX.FTZ R136, R33, R136, !PT ;  /* 0x0000008821887209 */ /* 0x000fe80007810000 */
[----:B------:R-:W-:Y:S04]  /*8150*/  FMNMX.FTZ R136, R36, R136, !PT ;  /* 0x0000008824887209 */ /* 0x000fe80007810000 */
[----:B------:R-:W-:Y:S04]  /*8160*/  FMNMX.FTZ R136, R37, R136, !PT ;  /* 0x0000008825887209 */ /* 0x000fe80007810000 */
[----:B------:R-:W-:Y:S01]  /*8170*/  FMNMX.FTZ R136, R48, R136, !PT ;  /* 0x0000008830887209 */ /* 0x000fe20007810000 */
[C---:B---3--:R-:W-:Y:S02]  /*8180*/  IMAD.IADD R2, R133.reuse, 0x1, R2 ;  /* 0x0000000185027824 */ /* 0x048fe400078e0202 */
[----:B----4-:R-:W-:Y:S01]  /*8190*/  IMAD.IADD R0, R133, 0x1, R0 ;  /* 0x0000000185007824 */ /* 0x010fe200078e0200 */
[----:B------:R-:W-:Y:S01]  /*81a0*/  FMNMX.FTZ R136, R49, R136, !PT ;  /* 0x0000008831887209 */ /* 0x000fe20007810000 */
[----:B-1----:R-:W-:Y:S01]  /*81b0*/  IMAD.IADD R133, R133, 0x1, R132 ;  /* 0x0000000185857824 */ /* 0x002fe200078e0284 */
[C---:B------:R-:W-:Y:S02]  /*81c0*/  ISETP.GT.AND P6, PT, R2.reuse, RZ, PT ;  /* 0x000000ff0200720c */ /* 0x040fe40003fc4270 */
[C---:B------:R-:W-:Y:S02]  /*81d0*/  ISETP.GT.AND P5, PT, R2.reuse, 0x1, PT ;  /* 0x000000010200780c */ /* 0x040fe40003fa4270 */
[C---:B------:R-:W-:Y:S02]  /*81e0*/  ISETP.GT.AND P2, PT, R2.reuse, 0x8, PT ;  /* 0x000000080200780c */ /* 0x040fe40003f44270 */
[----:B------:R-:W-:Y:S02]  /*81f0*/  ISETP.GT.AND P0, PT, R2, 0x9, PT ;  /* 0x000000090200780c */ /* 0x000fe40003f04270 */
[----:B------:R-:W-:Y:S02]  /*8200*/  FSEL R6, R6, -INF , P6 ;  /* 0xff80000006067808 */ /* 0x000fe40003000000 */
[----:B------:R-:W-:Y:S02]  /*8210*/  FSEL R17, R7, -INF , P5 ;  /* 0xff80000007117808 */ /* 0x000fe40002800000 */
[----:B------:R-:W-:Y:S02]  /*8220*/  FSEL R18, R18, -INF , P2 ;  /* 0xff80000012127808 */ /* 0x000fe40001000000 */
[----:B------:R-:W-:Y:S02]  /*8230*/  FSEL R19, R19, -INF , P0 ;  /* 0xff80000013137808 */ /* 0x000fe40000000000 */
[C---:B------:R-:W-:Y:S02]  /*8240*/  ISETP.GT.AND P6, PT, R2.reuse, 0x10, PT ;  /* 0x000000100200780c */ /* 0x040fe40003fc4270 */
        /* <DEDUP_REMOVED lines=23> */
[C---:B------:R-:W-:Y:S02]  /*83c0*/  ISETP.GT.AND P6, PT, R0.reuse, RZ, PT ;  /* 0x000000ff0000720c */ /* 0x040fe40003fc4270 */
[----:B------:R-:W-:Y:S02]  /*83d0*/  ISETP.GT.AND P5, PT, R0, 0x1, PT ;  /* 0x000000010000780c */ /* 0x000fe40003fa4270 */
[C---:B------:R-:W-:Y:S02]  /*83e0*/  ISETP.GT.AND P2, PT, R133.reuse, RZ, PT ;  /* 0x000000ff8500720c */ /* 0x040fe40003f44270 */
[----:B------:R-:W-:Y:S02]  /*83f0*/  ISETP.GT.AND P0, PT, R133, 0x1, PT ;  /* 0x000000018500780c */ /* 0x000fe40003f04270 */
[----:B------:R-:W-:Y:S02]  /*8400*/  FSEL R16, R8, -INF , P6 ;  /* 0xff80000008107808 */ /* 0x000fe40003000000 */
[----:B------:R-:W-:Y:S02]  /*8410*/  FSEL R9, R9, -INF , P5 ;  /* 0xff80000009097808 */ /* 0x000fe40002800000 */
[----:B------:R-:W-:Y:S02]  /*8420*/  FSEL R10, R10, -INF , P2 ;  /* 0xff8000000a0a7808 */ /* 0x000fe40001000000 */
[----:B------:R-:W-:Y:S02]  /*8430*/  FSEL R11, R11, -INF , P0 ;  /* 0xff8000000b0b7808 */ /* 0x000fe40000000000 */
[C---:B------:R-:W-:Y:S02]  /*8440*/  ISETP.GT.AND P6, PT, R0.reuse, 0x8, PT ;  /* 0x000000080000780c */ /* 0x040fe40003fc4270 */
[----:B------:R-:W-:Y:S02]  /*8450*/  ISETP.GT.AND P5, PT, R0, 0x9, PT ;  /* 0x000000090000780c */ /* 0x000fe40003fa4270 */
[C---:B------:R-:W-:Y:S02]  /*8460*/  ISETP.GT.AND P2, PT, R133.reuse, 0x8, PT ;  /* 0x000000088500780c */ /* 0x040fe40003f44270 */
        /* <DEDUP_REMOVED lines=9> */
[----:B------:R-:W-:Y:S02]  /*8500*/  FMNMX.FTZ R136, R52, R136, !PT ;  /* 0x0000008834887209 */ /* 0x000fe40007810000 */
        /* <DEDUP_REMOVED lines=64> */
[----:B------:R-:W-:Y:S02]  /*8910*/  FSEL R56, R56, -INF , P6 ;  /* 0xff80000038387808 */ /* 0x000fe40003000000 */
[----:B------:R-:W-:Y:S02]  /*8920*/  FMNMX.FTZ R135, R67, R135, !PT ;  /* 0x0000008743877209 */ /* 0x000fe40007810000 */
[----:B------:R-:W-:Y:S02]  /*8930*/  FMNMX.FTZ R134, R45, R134, !PT ;  /* 0x000000862d867209 */ /* 0x000fe40007810000 */
[----:B-1----:R-:W-:Y:S02]  /*8940*/  FMNMX.FTZ R136, R136, R0, !PT ;  /* 0x0000000088887209 */ /* 0x002fe40007810000 */
[----:B------:R-:W-:Y:S01]  /*8950*/  FSEL R57, R57, -INF , P5 ;  /* 0xff80000039397808 */ /* 0x000fe20002800000 */
[----:B------:R-:W1:Y:S01]  /*8960*/  SHFL.BFLY PT, R0, R135, 0x2, 0x1f ;  /* 0x0c401f0087007f89 */ /* 0x000e6200000e0000 */
[----:B------:R-:W-:Y:S02]  /*8970*/  FMNMX.FTZ R134, R56, R134, !PT ;  /* 0x0000008638867209 */ /* 0x000fe40007810000 */
[----:B------:R-:W-:Y:S02]  /*8980*/  FSEL R60, R60, -INF , P2 ;  /* 0xff8000003c3c7808 */ /* 0x000fe40001000000 */
[----:B------:R-:W-:Y:S02]  /*8990*/  FMNMX.FTZ R134, R57, R134, !PT ;  /* 0x0000008639867209 */ /* 0x000fe40007810000 */
[----:B------:R-:W-:Y:S02]  /*89a0*/  FSEL R61, R61, -INF , P0 ;  /* 0xff8000003d3d7808 */ /* 0x000fe40000000000 */
[----:B------:R-:W-:Y:S02]  /*89b0*/  FMNMX.FTZ R134, R60, R134, !PT ;  /* 0x000000863c867209 */ /* 0x000fe40007810000 */
[----:B------:R-:W-:Y:S02]  /*89c0*/  ISETP.GT.AND P6, PT, R133, 0x30, PT ;  /* 0x000000308500780c */ /* 0x000fe40003fc4270 */
[----:B------:R-:W-:Y:S02]  /*89d0*/  FMNMX.FTZ R134, R61, R134, !PT ;  /* 0x000000863d867209 */ /* 0x000fe40007810000 */
[C---:B------:R-:W-:Y:S02]  /*89e0*/  ISETP.GT.AND P5, PT, R133.reuse, 0x31, PT ;  /* 0x000000318500780c */ /* 0x040fe40003fa4270 */
[----:B------:R-:W-:Y:S02]  /*89f0*/  FSEL R58, R58, -INF , P6 ;  /* 0xff8000003a3a7808 */ /* 0x000fe40003000000 */
[----:B------:R-:W-:Y:S02]  /*8a00*/  ISETP.GT.AND P2, PT, R133, 0x38, PT ;  /* 0x000000388500780c */ /* 0x000fe40003f44270 */
[----:B------:R-:W-:Y:S02]  /*8a10*/  FSEL R59, R59, -INF , P5 ;  /* 0xff8000003b3b7808 */ /* 0x000fe40002800000 */
[----:B------:R-:W-:Y:S02]  /*8a20*/  ISETP.GT.AND P0, PT, R133, 0x39, PT ;  /* 0x000000398500780c */ /* 0x000fe40003f04270 */
[----:B-1----:R-:W-:Y:S02]  /*8a30*/  FMNMX.FTZ R135, R135, R0, !PT ;  /* 0x0000000087877209 */ /* 0x002fe40007810000 */
[----:B------:R-:W-:Y:S02]  /*8a40*/  FSEL R62, R62, -INF , P2 ;  /* 0xff8000003e3e7808 */ /* 0x000fe40001000000 */
[----:B------:R-:W-:Y:S01]  /*8a50*/  FSEL R63, R63, -INF , P0 ;  /* 0xff8000003f3f7808 */ /* 0x000fe20000000000 */
        /* <DEDUP_REMOVED lines=24> */
[----:B------:R1:W3:Y:S02]  /*8be0*/  SHFL.BFLY PT, R0, R132, 0x1, 0x1f ;  /* 0x0c201f0084007f89 */ /* 0x0002e400000e0000 */
.L_x_3909:
[----:B------:R-:W4:Y:S01]  /*8bf0*/  LDL.LU R7, [R1+0x4] ;  /* 0x0000040001077983 */ /* 0x000f220000300800 */
[C---:B------:R-:W-:Y:S01]  /*8c00*/  FSETP.NEU.FTZ.AND P0, PT, R136.reuse, -INF , PT ;  /* 0xff8000008800780b */ /* 0x040fe20003f1d000 */
[----:B------:R-:W-:Y:S01]  /*8c10*/  FMUL.FTZ R2, R136, c[0x0][0x2d0] ;  /* 0x0000b40088027a20 */ /* 0x000fe20000410000 */
[----:B---3--:R-:W-:Y:S01]  /*8c20*/  FMNMX.FTZ R133, R0, R132, !PT ;  /* 0x0000008400857209 */ /* 0x008fe20007810000 */
[----:B------:R-:W3:Y:S01]  /*8c30*/  LDL.LU R213, [R1] ;  /* 0x0000000001d57983 */ /* 0x000ee20000300800 */
        /* <DEDUP_REMOVED lines=8> */
[----:B-1----:R-:W-:Y:S01]  /*8cc0*/  MUFU.EX2 R132, R0 ;  /* 0x0000000000847308 */ /* 0x002fe20000000800 */
        /* <DEDUP_REMOVED lines=14> */
[--C-:B------:R-:W-:Y:S02]  /*8db0*/  FFMA.FTZ R49, R49, c[0x0][0x2d0], -R2.reuse ;  /* 0x0000b40031317a23 */ /* 0x100fe40000010802 */
[----:B------:R-:W-:Y:S01]  /*8dc0*/  FFMA.FTZ R64, R65, c[0x0][0x2d0], -R2 ;  /* 0x0000b40041407a23 */ /* 0x000fe20000010802 */
[----:B------:R-:W-:Y:S01]  /*8dd0*/  MOV R65, R37 ;  /* 0x0000002500417202 */ /* 0x000fe20000000f00 */
[----:B------:R-:W-:Y:S01]  /*8de0*/  FMUL.FTZ R2, R135, c[0x0][0x2d0] ;  /* 0x0000b40087027a20 */ /* 0x000fe20000410000 */
[----:B------:R-:W-:Y:S04]  /*8df0*/  MUFU.EX2 R8, R8 ;  /* 0x0000000800087308 */ /* 0x000fe80000000800 */
[----:B------:R-:W-:Y:S05]  /*8e00*/  FSEL R2, R2, RZ, P0 ;  /* 0x000000ff02027208 */ /* 0x000fea0000000000 */
[--C-:B------:R-:W-:Y:S01]  /*8e10*/  FFMA.FTZ R224, R22, c[0x0][0x2d0], -R2.reuse ;  /* 0x0000b40016e07a23 */ /* 0x100fe20000010802 */
[----:B------:R-:W-:Y:S01]  /*8e20*/  MOV R22, R210 ;  /* 0x000000d200167202 */ /* 0x000fe20000000f00 */
[--C-:B------:R-:W-:Y:S01]  /*8e30*/  FFMA.FTZ R36, R19, c[0x0][0x2d0], -R2.reuse ;  /* 0x0000b40013247a23 */ /* 0x100fe20000010802 */
[----:B------:R5:W2:Y:S01]  /*8e40*/  MUFU.EX2 R210, R5 ;  /* 0x0000000500d27308 */ /* 0x000aa20000000800 */
        /* <DEDUP_REMOVED lines=12> */
[--C-:B------:R-:W-:Y:S01]  /*8f10*/  FFMA.FTZ R51, R51, c[0x0][0x2d0], -R2.reuse ;  /* 0x0000b40033337a23 */ /* 0x100fe20000010802 */
        /* <DEDUP_REMOVED lines=17> */
[----:B----4-:R-:W-:Y:S02]  /*9030*/  FFMA.FTZ R0, R132, R7, R3 ;  /* 0x0000000784007223 */ /* 0x010fe40000010003 */
[----:B------:R-:W-:Y:S02]  /*9040*/  FFMA.FTZ R3, R6, c[0x0][0x2d0], -R2 ;  /* 0x0000b40006037a23 */ /* 0x000fe40000010802 */
[----:B------:R-:W-:Y:S01]  /*9050*/  FADD.FTZ R7, R4, R0 ;  /* 0x0000000004077221 */ /* 0x000fe20000010000 */
[----:B------:R-:W-:Y:S01]  /*9060*/  FSEL R0, R135, RZ, P0 ;  /* 0x000000ff87007208 */ /* 0x000fe20000000000 */
[--C-:B------:R-:W-:Y:S01]  /*9070*/  FFMA.FTZ R4, R17, c[0x0][0x2d0], -R2.reuse ;  /* 0x0000b40011047a23 */ /* 0x100fe20000010802 */
[----:B------:R-:W-:Y:S01]  /*9080*/  FSETP.NEU.FTZ.AND P0, PT, R134, -INF , PT ;  /* 0xff8000008600780b */ /* 0x000fe20003f1d000 */
[----:B------:R-:W-:Y:S01]  /*9090*/  FFMA.FTZ R6, R18, c[0x0][0x2d0], -R2 ;  /* 0x0000b40012067a23 */ /* 0x000fe20000010802 */
[----:B------:R-:W-:Y:S01]  /*90a0*/  MUFU.EX2 R209, R3 ;  /* 0x0000000300d17308 */ /* 0x000fe20000000800 */
[----:B------:R-:W-:Y:S02]  /*90b0*/  FMUL.FTZ R2, R134, c[0x0][0x2d0] ;  /* 0x0000b40086027a20 */ /* 0x000fe40000410000 */
[----:B------:R-:W-:Y:S01]  /*90c0*/  FADD.FTZ R0, -R0, R138 ;  /* 0x0000008a00007221 */ /* 0x000fe20000010100 */
[----:B------:R-:W-:Y:S02]  /*90d0*/  MOV R138, R212 ;  /* 0x000000d4008a7202 */ /* 0x000fe40000000f00 */
[----:B------:R-:W-:Y:S01]  /*90e0*/  FSEL R2, R2, RZ, P0 ;  /* 0x000000ff02027208 */ /* 0x000fe20000000000 */
[----:B------:R-:W-:Y:S03]  /*90f0*/  FMUL.FTZ R0, R0, c[0x0][0x2d0] ;  /* 0x0000b40000007a20 */ /* 0x000fe60000410000 */
[----:B------:R-:W-:Y:S01]  /*9100*/  MUFU.EX2 R4, R4 ;  /* 0x0000000400047308 */ /* 0x000fe20000000800 */
[--C-:B-----5:R-:W-:Y:S02]  /*9110*/  FFMA.FTZ R5, R9, c[0x0][0x2d0], -R2.reuse ;  /* 0x0000b40009057a23 */ /* 0x120fe40000010802 */
[----:B------:R-:W4:Y:S01]  /*9120*/  LDL.LU R9, [R1+0x8] ;  /* 0x0000080001097983 */ /* 0x000f220000300800 */
[--C-:B------:R-:W-:Y:S02]  /*9130*/  FFMA.FTZ R54, R60, c[0x0][0x2d0], -R2.reuse ;  /* 0x0000b4003c367a23 */ /* 0x100fe40000010802 */
        /* <DEDUP_REMOVED lines=14> */
[----:B------:R-:W-:Y:S01]  /*9220*/  MUFU.EX2 R6, R6 ;  /* 0x0000000600067308 */ /* 0x000fe20000000800 */
[----:B--2---:R-:W-:Y:S01]  /*9230*/  FADD.FTZ R5, R210, R7 ;  /* 0x00000007d2057221 */ /* 0x004fe20000010000 */
[----:B------:R-:W-:Y:S02]  /*9240*/  MOV R7, R141 ;  /* 0x0000008d00077202 */ /* 0x000fe40000000f00 */
[C---:B------:R-:W-:Y:S01]  /*9250*/  F2FP.PACK_AB R210, R8.reuse, R210 ;  /* 0x000000d208d2723e */ /* 0x040fe200000000ff */
[----:B------:R-:W-:Y:S02]  /*9260*/  FADD.FTZ R212, R8, R5 ;  /* 0x0000000508d47221 */ /* 0x000fe40000010000 */
[----:B------:R-:W2:Y:S03]  /*9270*/  LDL.LU R5, [R1+0xc] ;  /* 0x00000c0001057983 */ /* 0x000ea60000300800 */
[----:B------:R-:W-:Y:S01]  /*9280*/  MUFU.EX2 R218, R218 ;  /* 0x000000da00da7308 */ /* 0x000fe20000000800 */
[C---:B---3--:R-:W-:Y:S01]  /*9290*/  FFMA.FTZ R0, R3.reuse, R213, R209 ;  /* 0x000000d503007223 */ /* 0x048fe200000100d1 */
[C---:B------:R-:W-:Y:S01]  /*92a0*/  F2FP.PACK_AB R209, R4.reuse, R209 ;  /* 0x000000d104d1723e */ /* 0x040fe200000000ff */
[----:B------:R-:W-:Y:S02]  /*92b0*/  FMUL.FTZ R70, R3, R70 ;  /* 0x0000004603467220 */ /* 0x000fe40000410000 */
[----:B------:R-:W-:Y:S01]  /*92c0*/  FADD.FTZ R33, R4, R0 ;  /* 0x0000000004217221 */ /* 0x000fe20000010000 */
[----:B------:R-:W-:Y:S01]  /*92d0*/  FSEL R0, R134, RZ, P0 ;  /* 0x000000ff86007208 */ /* 0x000fe20000000000 */
[--C-:B------:R-:W-:Y:S01]  /*92e0*/  FFMA.FTZ R4, R16, c[0x0][0x2d0], -R2.reuse ;  /* 0x0000b40010047a23 */ /* 0x100fe20000010802 */
[----:B------:R-:W-:Y:S01]  /*92f0*/  FSETP.NEU.FTZ.AND P0, PT, R133, -INF , PT ;  /* 0xff8000008500780b */ /* 0x000fe20003f1d000 */
[----:B------:R-:W-:Y:S01]  /*9300*/  FMUL.FTZ R71, R3, R71 ;  /* 0x0000004703477220 */ /* 0x000fe20000410000 */
[----:B------:R-:W-:Y:S01]  /*9310*/  MUFU.EX2 R231, R231 ;  /* 0x000000e700e77308 */ /* 0x000fe20000000800 */
[----:B------:R-:W-:Y:S02]  /*9320*/  FADD.FTZ R0, -R0, R139 ;  /* 0x0000008b00007221 */ /* 0x000fe40000010100 */
[----:B------:R-:W-:Y:S01]  /*9330*/  FFMA.FTZ R139, R56, c[0x0][0x2d0], -R2 ;  /* 0x0000b400388b7a23 */ /* 0x000fe20000010802 */
[----:B------:R-:W-:Y:S01]  /*9340*/  FSEL R2, R133, RZ, P0 ;  /* 0x000000ff85027208 */ /* 0x000fe20000000000 */
[----:B------:R-:W-:Y:S02]  /*9350*/  FMUL.FTZ R0, R0, c[0x0][0x2d0] ;  /* 0x0000b40000007a20 */ /* 0x000fe40000410000 */
[C---:B------:R-:W-:Y:S02]  /*9360*/  FMUL.FTZ R82, R3.reuse, R82 ;  /* 0x0000005203527220 */ /* 0x040fe40000410000 */
[----:B------:R-:W-:Y:S01]  /*9370*/  FADD.FTZ R2, -R2, R140 ;  /* 0x0000008c02027221 */ /* 0x000fe20000010100 */
[----:B------:R1:W-:Y:S01]  /*9380*/  MUFU.EX2 R21, R4 ;  /* 0x0000000400157308 */ /* 0x0003e20000000800 */
[C---:B------:R-:W-:Y:S02]  /*9390*/  FMUL.FTZ R83, R3.reuse, R83 ;  /* 0x0000005303537220 */ /* 0x040fe40000410000 */
[----:B------:R-:W-:Y:S02]  /*93a0*/  FMUL.FTZ R2, R2, c[0x0][0x2d0] ;  /* 0x0000b40002027a20 */ /* 0x000fe40000410000 */
        /* <DEDUP_REMOVED lines=9> */
[----:B------:R-:W5:Y:S01]  /*9440*/  MUFU.EX2 R2, R2 ;  /* 0x0000000200027308 */ /* 0x000f620000000800 */
[C---:B------:R-:W-:Y:S02]  /*9450*/  FMUL.FTZ R118, R3.reuse, R118 ;  /* 0x0000007603767220 */ /* 0x040fe40000410000 */
[----:B------:R-:W-:Y:S02]  /*9460*/  FMUL.FTZ R119, R3, R119 ;  /* 0x0000007703777220 */ /* 0x000fe40000410000 */
[----:B-1----:R-:W-:Y:S02]  /*9470*/  FMUL.FTZ R4, R133, c[0x0][0x2d0] ;  /* 0x0000b40085047a20 */ /* 0x002fe40000410000 */
[C---:B------:R-:W-:Y:S02]  /*9480*/  FMUL.FTZ R130, R3.reuse, R130 ;  /* 0x0000008203827220 */ /* 0x040fe40000410000 */
[----:B------:R-:W-:Y:S01]  /*9490*/  FMUL.FTZ R131, R3, R131 ;  /* 0x0000008303837220 */ /* 0x000fe20000410000 */
[----:B------:R-:W-:Y:S01]  /*94a0*/  FSEL R4, R4, RZ, P0 ;  /* 0x000000ff04047208 */ /* 0x000fe20000000000 */
[----:B------:R-:W-:Y:S01]  /*94b0*/  MUFU.EX2 R252, R252 ;  /* 0x000000fc00fc7308 */ /* 0x000fe20000000800 */
[----:B---3--:R-:W-:Y:S01]  /*94c0*/  FMUL.FTZ R13, R0, R169 ;  /* 0x000000a9000d7220 */ /* 0x008fe20000410000 */
[----:B------:R-:W-:Y:S02]  /*94d0*/  MOV R169, R23 ;  /* 0x0000001700a97202 */ /* 0x000fe40000000f00 */
        /* <DEDUP_REMOVED lines=15> */
[--C-:B------:R-:W-:Y:S01]  /*95d0*/  FFMA.FTZ R66, R46, c[0x0][0x2d0], -R4.reuse ;  /* 0x0000b4002e427a23 */ /* 0x100fe20000010804 */
[----:B------:R-:W-:Y:S01]  /*95e0*/  MUFU.EX2 R215, R215 ;  /* 0x000000d700d77308 */ /* 0x000fe20000000800 */
[----:B------:R-:W-:Y:S02]  /*95f0*/  FFMA.FTZ R142, R47, c[0x0][0x2d0], -R4 ;  /* 0x0000b4002f8e7a23 */ /* 0x000fe40000010804 */
[C---:B-----5:R-:W-:Y:S02]  /*9600*/  FMUL.FTZ R42, R2.reuse, R158 ;  /* 0x0000009e022a7220 */ /* 0x060fe40000410000 */
[C---:B-1----:R-:W-:Y:S01]  /*9610*/  FMUL.FTZ R10, R2.reuse, R174 ;  /* 0x000000ae020a7220 */ /* 0x042fe20000410000 */
[----:B------:R-:W-:Y:S01]  /*9620*/  MOV R174, R140 ;  /* 0x0000008c00ae7202 */ /* 0x000fe20000000f00 */
[----:B------:R-:W-:Y:S01]  /*9630*/  FMUL.FTZ R30, R2, R162 ;  /* 0x000000a2021e7220 */ /* 0x000fe20000410000 */
[----:B------:R-:W-:Y:S01]  /*9640*/  F2FP.PACK_AB R140, R20, R21 ;  /* 0x00000015148c723e */ /* 0x000fe200000000ff */
[----:B------:R-:W-:Y:S01]  /*9650*/  FMUL.FTZ R43, R2, R159 ;  /* 0x0000009f022b7220 */ /* 0x000fe20000410000 */
[----:B------:R-:W1:Y:S01]  /*9660*/  MUFU.EX2 R162, R36 ;  /* 0x0000002400a27308 */ /* 0x000e620000000800 */
[C---:B------:R-:W-:Y:S02]  /*9670*/  FMUL.FTZ R24, R0.reuse, R164 ;  /* 0x000000a400187220 */ /* 0x040fe40000410000 */
[C---:B------:R-:W-:Y:S02]  /*9680*/  FMUL.FTZ R28, R0.reuse, R160 ;  /* 0x000000a0001c7220 */ /* 0x040fe40000410000 */
[----:B------:R-:W-:Y:S02]  /*9690*/  FMUL.FTZ R29, R0, R161 ;  /* 0x000000a1001d7220 */ /* 0x000fe40000410000 */
[----:B------:R-:W-:Y:S02]  /*96a0*/  FMUL.FTZ R31, R2, R163 ;  /* 0x000000a3021f7220 */ /* 0x000fe40000410000 */
[C---:B------:R-:W-:Y:S01]  /*96b0*/  FMUL.FTZ R12, R0.reuse, R168 ;  /* 0x000000a8000c7220 */ /* 0x040fe20000410000 */
[----:B------:R3:W-:Y:S01]  /*96c0*/  MUFU.EX2 R159, R18 ;  /* 0x00000012009f7308 */ /* 0x0007e20000000800 */
[C---:B------:R-:W-:Y:S01]  /*96d0*/  FMUL.FTZ R25, R0.reuse, R165 ;  /* 0x000000a500197220 */ /* 0x040fe20000410000 */
[----:B------:R-:W-:Y:S01]  /*96e0*/  MOV R165, R211 ;  /* 0x000000d300a57202 */ /* 0x000fe20000000f00 */
[C---:B------:R-:W-:Y:S01]  /*96f0*/  FMUL.FTZ R40, R0.reuse, R156 ;  /* 0x0000009c00287220 */ /* 0x040fe20000410000 */
[----:B------:R-:W-:Y:S01]  /*9700*/  MOV R168, R7 ;  /* 0x0000000700a87202 */ /* 0x000fe20000000f00 */
[----:B------:R-:W-:Y:S02]  /*9710*/  FMUL.FTZ R41, R0, R157 ;  /* 0x0000009d00297220 */ /* 0x000fe40000410000 */
[----:B------:R-:W-:Y:S02]  /*9720*/  FADD.FTZ R157, R6, R33 ;  /* 0x00000021069d7221 */ /* 0x000fe40000010000 */
[C---:B------:R-:W-:Y:S01]  /*9730*/  FMUL.FTZ R7, R3.reuse, R179 ;  /* 0x000000b303077220 */ /* 0x040fe20000410000 */
[----:B------:R5:W-:Y:S01]  /*9740*/  MUFU.EX2 R164, R19 ;  /* 0x0000001300a47308 */ /* 0x000be20000000800 */
[----:B------:R-:W-:Y:S01]  /*9750*/  FMUL.FTZ R8, R0, R172 ;  /* 0x000000ac00087220 */ /* 0x000fe20000410000 */
[----:B------:R-:W-:Y:S01]  /*9760*/  MOV R172, R142 ;  /* 0x0000008e00ac7202 */ /* 0x000fe20000000f00 */
[----:B------:R-:W-:Y:S01]  /*9770*/  FMUL.FTZ R11, R2, R175 ;  /* 0x000000af020b7220 */ /* 0x000fe20000410000 */
[----:B-1----:R-:W-:Y:S01]  /*9780*/  F2FP.PACK_AB R211, R162, R6 ;  /* 0x00000006a2d3723e */ /* 0x002fe200000000ff */
[C---:B------:R-:W-:Y:S01]  /*9790*/  FMUL.FTZ R6, R3.reuse, R178 ;  /* 0x000000b203067220 */ /* 0x040fe20000410000 */
[----:B------:R-:W-:Y:S01]  /*97a0*/  MOV R178, R38 ;  /* 0x0000002600b27202 */ /* 0x000fe20000000f00 */
[C---:B------:R-:W-:Y:S01]  /*97b0*/  FMUL.FTZ R14, R2.reuse, R170 ;  /* 0x000000aa020e7220 */ /* 0x040fe20000410000 */
[----:B------:R-:W-:Y:S01]  /*97c0*/  MOV R179, R35 ;  /* 0x0000002300b37202 */ /* 0x000fe20000000f00 */
[C---:B------:R-:W-:Y:S01]  /*97d0*/  FMUL.FTZ R15, R2.reuse, R171 ;  /* 0x000000ab020f7220 */ /* 0x040fe20000410000 */
[----:B------:R1:W-:Y:S01]  /*97e0*/  MUFU.EX2 R163, R16 ;  /* 0x0000001000a37308 */ /* 0x0003e20000000800 */
[----:B------:R-:W-:Y:S01]  /*97f0*/  MOV R35, R64 ;  /* 0x0000004000237202 */ /* 0x000fe20000000f00 */
[C---:B------:R-:W-:Y:S01]  /*9800*/  FMUL.FTZ R26, R2.reuse, R166 ;  /* 0x000000a6021a7220 */ /* 0x040fe20000410000 */
[----:B------:R-:W-:Y:S01]  /*9810*/  MOV R64, R143 ;  /* 0x0000008f00407202 */ /* 0x000fe20000000f00 */
[C---:B---3--:R-:W-:Y:S01]  /*9820*/  FMUL.FTZ R18, R3.reuse, R182 ;  /* 0x000000b603127220 */ /* 0x048fe20000410000 */
[----:B------:R-:W-:Y:S01]  /*9830*/  MOV R182, R169 ;  /* 0x000000a900b67202 */ /* 0x000fe20000000f00 */
[----:B------:R-:W-:Y:S01]  /*9840*/  FMUL.FTZ R27, R2, R167 ;  /* 0x000000a7021b7220 */ /* 0x000fe20000410000 */
[----:B------:R-:W-:Y:S01]  /*9850*/  MOV R166, R54 ;  /* 0x0000003600a67202 */ /* 0x000fe20000000f00 */
[----:B------:R-:W-:Y:S01]  /*9860*/  FMUL.FTZ R33, R132, R189 ;  /* 0x000000bd84217220 */ /* 0x000fe20000410000 */
[----:B------:R-:W-:Y:S01]  /*9870*/  MOV R167, R53 ;  /* 0x0000003500a77202 */ /* 0x000fe20000000f00 */
[----:B------:R-:W3:Y:S01]  /*9880*/  MUFU.EX2 R161, R32 ;  /* 0x0000002000a17308 */ /* 0x000ee20000000800 */
[----:B------:R-:W-:Y:S01]  /*9890*/  MOV R189, R34 ;  /* 0x0000002200bd7202 */ /* 0x000fe20000000f00 */
[C---:B------:R-:W-:Y:S01]  /*98a0*/  FMUL.FTZ R34, R3.reuse, R190 ;  /* 0x000000be03227220 */ /* 0x040fe20000410000 */
[----:B------:R-:W-:Y:S01]  /*98b0*/  MOV R175, R51 ;  /* 0x0000003300af7202 */ /* 0x000fe20000000f00 */
[C---:B-----5:R-:W-:Y:S01]  /*98c0*/  FMUL.FTZ R19, R3.reuse, R183 ;  /* 0x000000b703137220 */ /* 0x060fe20000410000 */
[----:B------:R-:W-:Y:S01]  /*98d0*/  MOV R183, R35 ;  /* 0x0000002300b77202 */ /* 0x000fe20000000f00 */
[C---:B------:R-:W-:Y:S01]  /*98e0*/  FMUL.FTZ R35, R3.reuse, R191 ;  /* 0x000000bf03237220 */ /* 0x040fe20000410000 */
[----:B------:R-:W-:Y:S01]  /*98f0*/  MOV R191, R66 ;  /* 0x0000004200bf7202 */ /* 0x000fe20000000f00 */
[C---:B------:R-:W-:Y:S01]  /*9900*/  FMUL.FTZ R60, R0.reuse, R144 ;  /* 0x00000090003c7220 */ /* 0x040fe20000410000 */
[----:B------:R-:W-:Y:S01]  /*9910*/  MOV R190, R172 ;  /* 0x000000ac00be7202 */ /* 0x000fe20000000f00 */
[----:B------:R-:W5:Y:S01]  /*9920*/  MUFU.EX2 R160, R17 ;  /* 0x0000001100a07308 */ /* 0x000f620000000800 */
[----:B------:R-:W-:Y:S02]  /*9930*/  FMUL.FTZ R61, R0, R145 ;  /* 0x00000091003d7220 */ /* 0x000fe40000410000 */
[----:B------:R-:W-:Y:S02]  /*9940*/  FMUL.FTZ R62, R2, R146 ;  /* 0x00000092023e7220 */ /* 0x000fe40000410000 */
[----:B-1----:R-:W-:Y:S01]  /*9950*/  FMUL.FTZ R16, R132, R180 ;  /* 0x000000b484107220 */ /* 0x002fe20000410000 */
[----:B------:R-:W-:Y:S01]  /*9960*/  MOV R180, R67 ;  /* 0x0000004300b47202 */ /* 0x000fe20000000f00 */
[----:B------:R-:W-:Y:S02]  /*9970*/  FMUL.FTZ R63, R2, R147 ;  /* 0x00000093023f7220 */ /* 0x000fe40000410000 */
[----:B------:R-:W-:Y:S01]  /*9980*/  LDSM.16.MT88.4 R144, [R238] ;  /* 0x00000000ee90783b */ /* 0x000fe20000004200 */
[C---:B------:R-:W-:Y:S01]  /*9990*/  FMUL.FTZ R44, R0.reuse, R152 ;  /* 0x00000098002c7220 */ /* 0x040fe20000410000 */
[----:B------:R-:W-:Y:S01]  /*99a0*/  MUFU.EX2 R172, R223 ;  /* 0x000000df00ac7308 */ /* 0x000fe20000000800 */
[----:B------:R-:W-:Y:S01]  /*99b0*/  FMUL.FTZ R45, R0, R153 ;  /* 0x00000099002d7220 */ /* 0x000fe20000410000 */
[----:B---3--:R-:W-:Y:S01]  /*99c0*/  F2FP.PACK_AB R142, R164, R161 ;  /* 0x000000a1a48e723e */ /* 0x008fe200000000ff */
[----:B------:R-:W-:Y:S01]  /*99d0*/  FMUL.FTZ R32, R132, R188 ;  /* 0x000000bc84207220 */ /* 0x000fe20000410000 */
[----:B------:R-:W-:Y:S01]  /*99e0*/  MOV R188, R165 ;  /* 0x000000a500bc7202 */ /* 0x000fe20000000f00 */
[C---:B------:R-:W-:Y:S01]  /*99f0*/  FMUL.FTZ R46, R2.reuse, R154 ;  /* 0x0000009a022e7220 */ /* 0x040fe20000410000 */
[----:B------:R-:W-:Y:S01]  /*9a00*/  MOV R165, R55 ;  /* 0x0000003700a57202 */ /* 0x000fe20000000f00 */
[----:B------:R-:W-:Y:S02]  /*9a10*/  FMUL.FTZ R47, R2, R155 ;  /* 0x0000009b022f7220 */ /* 0x000fe40000410000 */
[----:B------:R-:W-:Y:S01]  /*9a20*/  FMUL.FTZ R51, R3, R199 ;  /* 0x000000c703337220 */ /* 0x000fe20000410000 */
[----:B------:R-:W-:Y:S01]  /*9a30*/  MOV R199, R64 ;  /* 0x0000004000c77202 */ /* 0x000fe20000000f00 */
[----:B------:R-:W-:Y:S01]  /*9a40*/  FMUL.FTZ R56, R0, R148 ;  /* 0x0000009400387220 */ /* 0x000fe20000410000 */
[----:B-----5:R-:W-:Y:S01]  /*9a50*/  F2FP.PACK_AB R143, R163, R160 ;  /* 0x000000a0a38f723e */ /* 0x020fe200000000ff */
[----:B------:R-:W-:Y:S01]  /*9a60*/  FMUL.FTZ R17, R132, R181 ;  /* 0x000000b584117220 */ /* 0x000fe20000410000 */
[----:B------:R-:W-:Y:S01]  /*9a70*/  MOV R181, R139 ;  /* 0x0000008b00b57202 */ /* 0x000fe20000000f00 */
[----:B------:R-:W-:Y:S01]  /*9a80*/  FMUL.FTZ R57, R0, R149 ;  /* 0x0000009500397220 */ /* 0x000fe20000410000 */
[----:B------:R-:W-:Y:S01]  /*9a90*/  MUFU.EX2 R139, R226 ;  /* 0x000000e2008b7308 */ /* 0x000fe20000000800 */
[C---:B------:R-:W-:Y:S01]  /*9aa0*/  FMUL.FTZ R58, R2.reuse, R150 ;  /* 0x00000096023a7220 */ /* 0x040fe20000410000 */
[----:B------:R-:W-:Y:S01]  /*9ab0*/  LDSM.16.MT88.4 R152, [R237+0x800] ;  /* 0x00080000ed98783b */ /* 0x000fe20000004200 */
[----:B------:R-:W-:Y:S02]  /*9ac0*/  FMUL.FTZ R59, R2, R151 ;  /* 0x00000097023b7220 */ /* 0x000fe40000410000 */
[----:B------:R-:W-:Y:S02]  /*9ad0*/  FMUL.FTZ R64, R132, R204 ;  /* 0x000000cc84407220 */ /* 0x000fe40000410000 */
[C---:B------:R-:W-:Y:S02]  /*9ae0*/  FMUL.FTZ R66, R3.reuse, R206 ;  /* 0x000000ce03427220 */ /* 0x040fe40000410000 */
[----:B------:R-:W-:Y:S01]  /*9af0*/  FMUL.FTZ R67, R3, R207 ;  /* 0x000000cf03437220 */ /* 0x000fe20000410000 */
[----:B------:R-:W-:Y:S01]  /*9b00*/  LDSM.16.MT88.4 R148, [R236+0x800] ;  /* 0x00080000ec94783b */ /* 0x000fe20000004200 */
        /* <DEDUP_REMOVED lines=36> */
[C---:B------:R-:W-:Y:S02]  /*9d50*/  FMUL.FTZ R124, R0.reuse, R124 ;  /* 0x0000007c007c7220 */ /* 0x040fe40000410000 */
[C---:B------:R-:W-:Y:S02]  /*9d60*/  FMUL.FTZ R125, R0.reuse, R125 ;  /* 0x0000007d007d7220 */ /* 0x040fe40000410000 */
[C---:B----4-:R-:W-:Y:S02]  /*9d70*/  FFMA.FTZ R4, R0.reuse, R9, R21 ;  /* 0x0000000900047223 */ /* 0x050fe40000010015 */
[----:B------:R-:W-:Y:S01]  /*9d80*/  FMUL.FTZ R9, R0, R173 ;  /* 0x000000ad00097220 */ /* 0x000fe20000410000 */
[----:B------:R-:W-:Y:S01]  /*9d90*/  MOV R173, R39 ;  /* 0x0000002700ad7202 */ /* 0x000fe20000000f00 */
[----:B------:R-:W-:Y:S01]  /*9da0*/  FADD.FTZ R158, R20, R4 ;  /* 0x00000004149e7221 */ /* 0x000fe20000010000 */
[----:B------:R-:W-:Y:S01]  /*9db0*/  MOV R39, R22 ;  /* 0x0000001600277202 */ /* 0x000fe20000000f00 */
[C---:B------:R-:W-:Y:S01]  /*9dc0*/  FMUL.FTZ R4, R132.reuse, R176 ;  /* 0x000000b084047220 */ /* 0x040fe20000410000 */
[----:B------:R-:W1:Y:S01]  /*9dd0*/  LDSM.16.MT88.4 R20, [R236] ;  /* 0x00000000ec14783b */ /* 0x000e620000004200 */
[----:B------:R-:W-:Y:S01]  /*9de0*/  MOV R176, R173 ;  /* 0x000000ad00b07202 */ /* 0x000fe20000000f00 */
[----:B------:R-:W-:Y:S01]  /*9df0*/  FADD.FTZ R0, R137, R212 ;  /* 0x000000d489007221 */ /* 0x000fe20000010000 */
[----:B------:R-:W-:Y:S02]  /*9e00*/  MOV R169, R39 ;  /* 0x0000002700a97202 */ /* 0x000fe40000000f00 */
[----:B------:R-:W-:Y:S01]  /*9e10*/  MOV R173, R50 ;  /* 0x0000003200ad7202 */ /* 0x000fe20000000f00 */
[----:B------:R-:W-:Y:S01]  /*9e20*/  FMUL.FTZ R50, R3, R198 ;  /* 0x000000c603327220 */ /* 0x000fe20000410000 */
[----:B------:R-:W-:Y:S01]  /*9e30*/  MOV R198, R65 ;  /* 0x0000004100c67202 */ /* 0x000fe20000000f00 */
[----:B------:R-:W-:Y:S01]  /*9e40*/  FMUL.FTZ R65, R132, R205 ;  /* 0x000000cd84417220 */ /* 0x000fe20000410000 */
[----:B------:R-:W-:Y:S01]  /*9e50*/  MUFU.EX2 R169, R169 ;  /* 0x000000a900a97308 */ /* 0x000fe20000000800 */
[----:B------:R-:W-:Y:S09]  /*9e60*/  LDSM.16.MT88.4 R204, [R238+0x1800] ;  /* 0x00180000eecc783b */ /* 0x000ff20000004200 */
[----:B------:R-:W-:Y:S10]  /*9e70*/  MUFU.EX2 R173, R173 ;  /* 0x000000ad00ad7308 */ /* 0x000ff40000000800 */
[----:B------:R-:W-:Y:S01]  /*9e80*/  MUFU.EX2 R216, R176 ;  /* 0x000000b000d87308 */ /* 0x000fe20000000800 */
[----:B--2---:R-:W-:Y:S01]  /*9e90*/  FFMA.FTZ R156, R2, R5, R141 ;  /* 0x00000005029c7223 */ /* 0x004fe2000001008d */
[----:B------:R-:W-:Y:S01]  /*9ea0*/  F2FP.PACK_AB R141, R159, R141 ;  /* 0x0000008d9f8d723e */ /* 0x000fe200000000ff */
[C---:B------:R-:W-:Y:S01]  /*9eb0*/  FMUL.FTZ R5, R132.reuse, R177 ;  /* 0x000000b184057220 */ /* 0x040fe20000410000 */
[----:B------:R-:W-:Y:S02]  /*9ec0*/  MOV R177, R37 ;  /* 0x0000002500b17202 */ /* 0x000fe40000000f00 */
[----:B------:R-:W2:Y:S04]  /*9ed0*/  LDSM.16.MT88.4 R36, [R237] ;  /* 0x00000000ed24783b */ /* 0x000ea80000004200 */
[----:B------:R-:W3:Y:S01]  /*9ee0*/  MUFU.EX2 R2, R227 ;  /* 0x000000e300027308 */ /* 0x000ee20000000800 */
[-C--:B-1----:R-:W-:Y:S08]  /*9ef0*/  HMMA.16816.F32 R4, R208, R20.reuse, R4 ;  /* 0x00000014d004723c */ /* 0x082ff00000001804 */
[C---:B------:R-:W-:Y:S01]  /*9f00*/  HMMA.16816.F32 R8, R140.reuse, R20, R8 ;  /* 0x000000148c08723c */ /* 0x040fe20000001808 */
[----:B------:R-:W-:Y:S06]  /*9f10*/  MUFU.EX2 R217, R177 ;  /* 0x000000b100d97308 */ /* 0x000fec0000000800 */
[C---:B------:R-:W-:Y:S01]  /*9f20*/  FMUL.FTZ R20, R132.reuse, R184 ;  /* 0x000000b884147220 */ /* 0x040fe20000410000 */
[-C--:B------:R-:W-:Y:S03]  /*9f30*/  HMMA.16816.F32 R12, R140, R22.reuse, R12 ;  /* 0x000000168c0c723c */ /* 0x080fe6000000180c */
[----:B------:R-:W-:Y:S01]  /*9f40*/  MUFU.EX2 R184, R213 ;  /* 0x000000d500b87308 */ /* 0x000fe20000000800 */
[----:B------:R-:W-:Y:S02]  /*9f50*/  FMUL.FTZ R21, R132, R185 ;  /* 0x000000b984157220 */ /* 0x000fe40000410000 */
[----:B---3--:R-:W-:Y:S02]  /*9f60*/  FADD.FTZ R0, R2, R0 ;  /* 0x0000000002007221 */ /* 0x008fe40000010000 */
[C---:B------:R-:W-:Y:S04]  /*9f70*/  HMMA.16816.F32 R16, R208.reuse, R22, R16 ;  /* 0x00000016d010723c */ /* 0x040fe80000001810 */
[----:B------:R-:W-:Y:S01]  /*9f80*/  FADD.FTZ R0, R139, R0 ;  /* 0x000000008b007221 */ /* 0x000fe20000010000 */
[----:B------:R-:W-:Y:S02]  /*9f90*/  MUFU.EX2 R185, R222 ;  /* 0x000000de00b97308 */ /* 0x000fe40000000800 */
[C---:B------:R-:W-:Y:S01]  /*9fa0*/  FMUL.FTZ R22, R3.reuse, R186 ;  /* 0x000000ba03167220 */ /* 0x040fe20000410000 */
[----:B------:R-:W-:Y:S01]  /*9fb0*/  MOV R186, R48 ;  /* 0x0000003000ba7202 */ /* 0x000fe20000000f00 */
[C---:B------:R-:W-:Y:S03]  /*9fc0*/  FMUL.FTZ R23, R3.reuse, R187 ;  /* 0x000000bb03177220 */ /* 0x040fe60000410000 */
[----:B------:R-:W-:Y:S01]  /*9fd0*/  MOV R187, R52 ;  /* 0x0000003400bb7202 */ /* 0x000fe20000000f00 */
[C---:B------:R-:W-:Y:S01]  /*9fe0*/  FMUL.FTZ R48, R132.reuse, R196 ;  /* 0x000000c484307220 */ /* 0x040fe20000410000 */
[----:B------:R-:W1:Y:S01]  /*9ff0*/  LDSM.16.MT88.4 R52, [R239] ;  /* 0x00000000ef34783b */ /* 0x000e620000004200 */
[----:B------:R-:W-:Y:S01]  /*a000*/  MOV R196, R49 ;  /* 0x0000003100c47202 */ /* 0x000fe20000000f00 */
[-C--:B--2---:R-:W-:Y:S01]  /*a010*/  HMMA.16816.F32 R20, R208, R36.reuse, R20 ;  /* 0x00000024d014723c */ /* 0x084fe20000001814 */
[----:B------:R-:W-:Y:S02]  /*a020*/  MUFU.EX2 R186, R186 ;  /* 0x000000ba00ba7308 */ /* 0x000fe40000000800 */
[C---:B------:R-:W-:Y:S01]  /*a030*/  FMUL.FTZ R49, R132.reuse, R197 ;  /* 0x000000c584317220 */ /* 0x040fe20000410000 */
[----:B------:R-:W-:Y:S04]  /*a040*/  MOV R197, R138 ;  /* 0x0000008a00c57202 */ /* 0x000fe80000000f00 */
[C---:B------:R-:W-:Y:S03]  /*a050*/  HMMA.16816.F32 R24, R140.reuse, R36, R24 ;  /* 0x000000248c18723c */ /* 0x040fe60000001818 */
[----:B------:R-:W2:Y:S04]  /*a060*/  MUFU.EX2 R138, R225 ;  /* 0x000000e1008a7308 */ /* 0x000ea80000000800 */
[C---:B------:R-:W-:Y:S01]  /*a070*/  FMUL.FTZ R36, R132.reuse, R192 ;  /* 0x000000c084247220 */ /* 0x040fe20000410000 */
[-C--:B------:R-:W-:Y:S04]  /*a080*/  HMMA.16816.F32 R28, R140, R38.reuse, R28 ;  /* 0x000000268c1c723c */ /* 0x080fe8000000181c */
[C---:B------:R-:W-:Y:S01]  /*a090*/  FMUL.FTZ R37, R132.reuse, R193 ;  /* 0x000000c184257220 */ /* 0x040fe20000410000 */
[----:B------:R-:W-:Y:S03]  /*a0a0*/  MUFU.EX2 R192, R220 ;  /* 0x000000dc00c07308 */ /* 0x000fe60000000800 */
[C---:B------:R-:W-:Y:S07]  /*a0b0*/  HMMA.16816.F32 R32, R208.reuse, R38, R32 ;  /* 0x00000026d020723c */ /* 0x040fee0000001820 */
[C---:B------:R-:W-:Y:S01]  /*a0c0*/  FMUL.FTZ R38, R3.reuse, R194 ;  /* 0x000000c203267220 */ /* 0x040fe20000410000 */
[----:B------:R-:W3:Y:S01]  /*a0d0*/  MUFU.EX2 R193, R221 ;  /* 0x000000dd00c17308 */ /* 0x000ee20000000800 */
[C---:B------:R-:W-:Y:S07]  /*a0e0*/  FMUL.FTZ R39, R3.reuse, R195 ;  /* 0x000000c303277220 */ /* 0x040fee0000410000 */
[-C--:B-1----:R-:W-:Y:S02]  /*a0f0*/  HMMA.16816.F32 R36, R208, R52.reuse, R36 ;  /* 0x00000034d024723c */ /* 0x082fe40000001824 */
[----:B------:R-:W-:Y:S06]  /*a100*/  MUFU.EX2 R194, R214 ;  /* 0x000000d600c27308 */ /* 0x000fec0000000800 */
[C---:B------:R-:W-:Y:S04]  /*a110*/  HMMA.16816.F32 R40, R140.reuse, R52, R40 ;  /* 0x000000348c28723c */ /* 0x040fe80000001828 */
[----:B------:R-:W1:Y:S03]  /*a120*/  MUFU.EX2 R195, R219 ;  /* 0x000000db00c37308 */ /* 0x000e660000000800 */
[C---:B------:R-:W-:Y:S01]  /*a130*/  FMUL.FTZ R52, R132.reuse, R200 ;  /* 0x000000c884347220 */ /* 0x040fe20000410000 */
[-C--:B------:R-:W-:Y:S04]  /*a140*/  HMMA.16816.F32 R44, R140, R54.reuse, R44 ;  /* 0x000000368c2c723c */ /* 0x080fe8000000182c */
[----:B------:R-:W-:Y:S02]  /*a150*/  FMUL.FTZ R53, R132, R201 ;  /* 0x000000c984357220 */ /* 0x000fe40000410000 */
[----:B------:R-:W-:Y:S01]  /*a160*/  FADD.FTZ R132, R162, R157 ;  /* 0x0000009da2847221 */ /* 0x000fe20000010000 */
[----:B------:R-:W-:Y:S01]  /*a170*/  MUFU.EX2 R219, R178 ;  /* 0x000000b200db7308 */ /* 0x000fe20000000800 */
[C---:B------:R-:W-:Y:S07]  /*a180*/  HMMA.16816.F32 R48, R208.reuse, R54, R48 ;  /* 0x00000036d030723c */ /* 0x040fee0000001830 */
[C---:B------:R-:W-:Y:S02]  /*a190*/  FMUL.FTZ R54, R3.reuse, R202 ;  /* 0x000000ca03367220 */ /* 0x040fe40000410000 */
[----:B------:R-:W-:Y:S01]  /*a1a0*/  FMUL.FTZ R55, R3, R203 ;  /* 0x000000cb03377220 */ /* 0x000fe20000410000 */
[----:B------:R-:W-:Y:S02]  /*a1b0*/  MUFU.EX2 R187, R187 ;  /* 0x000000bb00bb7308 */ /* 0x000fe40000000800 */
[----:B------:R-:W-:Y:S04]  /*a1c0*/  FADD.FTZ R3, R161, R158 ;  /* 0x0000009ea1037221 */ /* 0x000fe80000010000 */
[-C--:B------:R-:W-:Y:S04]  /*a1d0*/  HMMA.16816.F32 R52, R208, R144.reuse, R52 ;  /* 0x00000090d034723c */ /* 0x080fe80000001834 */
[----:B------:R-:W-:Y:S04]  /*a1e0*/  MUFU.EX2 R161, R197 ;  /* 0x000000c500a17308 */ /* 0x000fe80000000800 */
[C---:B------:R-:W-:Y:S06]  /*a1f0*/  HMMA.16816.F32 R56, R140.reuse, R144, R56 ;  /* 0x000000908c38723c */ /* 0x040fec0000001838 */
[----:B------:R-:W-:Y:S02]  /*a200*/  MUFU.EX2 R200, R230 ;  /* 0x000000e600c87308 */ /* 0x000fe40000000800 */
[-C--:B------:R-:W-:Y:S08]  /*a210*/  HMMA.16816.F32 R60, R140, R146.reuse, R60 ;  /* 0x000000928c3c723c */ /* 0x080ff0000000183c */
[C---:B------:R-:W-:Y:S01]  /*a220*/  HMMA.16816.F32 R64, R208.reuse, R146, R64 ;  /* 0x00000092d040723c */ /* 0x040fe20000001840 */
[----:B------:R-:W4:Y:S01]  /*a230*/  LDSM.16.MT88.4 R144, [R236+0x2000] ;  /* 0x00200000ec90783b */ /* 0x000f220000004200 */
[----:B------:R-:W-:Y:S06]  /*a240*/  MUFU.EX2 R230, R228 ;  /* 0x000000e400e67308 */ /* 0x000fec0000000800 */
[-C--:B----4-:R-:W-:Y:S08]  /*a250*/  HMMA.16816.F32 R68, R208, R144.reuse, R68 ;  /* 0x00000090d044723c */ /* 0x090ff00000001844 */
[C---:B------:R-:W-:Y:S08]  /*a260*/  HMMA.16816.F32 R72, R140.reuse, R144, R72 ;  /* 0x000000908c48723c */ /* 0x040ff00000001848 */
[-C--:B------:R-:W-:Y:S08]  /*a270*/  HMMA.16816.F32 R76, R140, R146.reuse, R76 ;  /* 0x000000928c4c723c */ /* 0x080ff0000000184c */
        /* <DEDUP_REMOVED lines=14> */
[----:B------:R-:W-:Y:S01]  /*a360*/  F2FP.PACK_AB R145, R215, R170 ;  /* 0x000000aad791723e */ /* 0x000fe200000000ff */
[-C--:B------:R-:W-:Y:S04]  /*a370*/  HMMA.16816.F32 R124, R140, R146.reuse, R124 ;  /* 0x000000928c7c723c */ /* 0x080fe8000000187c */
[----:B------:R-:W-:Y:S03]  /*a380*/  F2FP.PACK_AB R144, R171, R218 ;  /* 0x000000daab90723e */ /* 0x000fe600000000ff */
[----:B------:R-:W-:Y:S01]  /*a390*/  F2FP.PACK_AB R140, R2, R137 ;  /* 0x00000089028c723e */ /* 0x000fe200000000ff */
[----:B------:R-:W-:Y:S04]  /*a3a0*/  HMMA.16816.F32 R128, R208, R146, R128 ;  /* 0x00000092d080723c */ /* 0x000fe80000001880 */
[C---:B--2---:R-:W-:Y:S01]  /*a3b0*/  F2FP.PACK_AB R142, R138.reuse, R139 ;  /* 0x0000008b8a8e723e */ /* 0x044fe200000000ff */
[----:B------:R-:W-:Y:S01]  /*a3c0*/  FADD.FTZ R2, R138, R0 ;  /* 0x000000008a027221 */ /* 0x000fe20000010000 */
[----:B------:R-:W-:Y:S01]  /*a3d0*/  F2FP.PACK_AB R141, R172, R224 ;  /* 0x000000e0ac8d723e */ /* 0x000fe200000000ff */
[----:B------:R-:W-:Y:S01]  /*a3e0*/  FADD.FTZ R0, R159, R156 ;  /* 0x0000009c9f007221 */ /* 0x000fe20000010000 */
[----:B---3--:R-:W-:Y:S01]  /*a3f0*/  F2FP.PACK_AB R143, R193, R185 ;  /* 0x000000b9c18f723e */ /* 0x008fe200000000ff */
[----:B------:R-:W2:Y:S01]  /*a400*/  LDSM.16.MT88.4 R156, [R239+0x800] ;  /* 0x00080000ef9c783b */ /* 0x000ea20000004200 */
[----:B------:R-:W3:Y:S02]  /*a410*/  MUFU.EX2 R139, R199 ;  /* 0x000000c7008b7308 */ /* 0x000ee40000000800 */
[----:B-1----:R-:W-:Y:S01]  /*a420*/  F2FP.PACK_AB R146, R192, R195 ;  /* 0x000000c3c092723e */ /* 0x002fe200000000ff */
[----:B------:R-:W-:Y:S01]  /*a430*/  FADD.FTZ R137, R160, R0 ;  /* 0x00000000a0897221 */ /* 0x000fe20000010000 */
[----:B------:R-:W-:Y:S01]  /*a440*/  F2FP.PACK_AB R147, R184, R194 ;  /* 0x000000c2b893723e */ /* 0x000fe200000000ff */
[-C--:B------:R-:W-:Y:S05]  /*a450*/  HMMA.16816.F32 R4, R140, R148.reuse, R4 ;  /* 0x000000948c04723c */ /* 0x080fea0000001804 */
[----:B------:R1:W-:Y:S01]  /*a460*/  MUFU.EX2 R160, R196 ;  /* 0x000000c400a07308 */ /* 0x0003e20000000800 */
[----:B------:R-:W-:Y:S01]  /*a470*/  FADD.FTZ R137, R163, R137 ;  /* 0x00000089a3897221 */ /* 0x000fe20000010000 */
[----:B------:R-:W-:Y:S01]  /*a480*/  F2FP.PACK_AB R211, R216, R217 ;  /* 0x000000d9d8d3723e */ /* 0x000fe200000000ff */
[C---:B------:R-:W-:Y:S07]  /*a490*/  HMMA.16816.F32 R8, R144.reuse, R148, R8 ;  /* 0x000000949008723c */ /* 0x040fee0000001808 */
[----:B------:R-:W4:Y:S01]  /*a4a0*/  MUFU.EX2 R138, R198 ;  /* 0x000000c6008a7308 */ /* 0x000f220000000800 */
[-C--:B------:R-:W-:Y:S04]  /*a4b0*/  HMMA.16816.F32 R12, R144, R150.reuse, R12 ;  /* 0x00000096900c723c */ /* 0x080fe8000000180c */
[----:B---3--:R-:W-:Y:S04]  /*a4c0*/  FADD.FTZ R0, R139, R2 ;  /* 0x000000028b007221 */ /* 0x008fe80000010000 */
[C---:B------:R-:W-:Y:S01]  /*a4d0*/  HMMA.16816.F32 R16, R140.reuse, R150, R16 ;  /* 0x000000968c10723c */ /* 0x040fe20000001810 */
[----:B------:R-:W3:Y:S03]  /*a4e0*/  LDSM.16.MT88.4 R148, [R238+0x800] ;  /* 0x00080000ee94783b */ /* 0x000ee60000004200 */
[----:B-1----:R-:W-:Y:S02]  /*a4f0*/  MOV R196, R191 ;  /* 0x000000bf00c47202 */ /* 0x002fe40000000f00 */
[----:B------:R-:W-:Y:S02]  /*a500*/  MOV R191, R190 ;  /* 0x000000be00bf7202 */ /* 0x000fe40000000f00 */
[-C--:B------:R-:W-:Y:S02]  /*a510*/  HMMA.16816.F32 R20, R140, R152.reuse, R20 ;  /* 0x000000988c14723c */ /* 0x080fe40000001814 */
[----:B------:R1:W-:Y:S02]  /*a520*/  MUFU.EX2 R228, R191 ;  /* 0x000000bf00e47308 */ /* 0x0003e40000000800 */
[----:B------:R-:W-:Y:S02]  /*a530*/  MOV R190, R188 ;  /* 0x000000bc00be7202 */ /* 0x000fe40000000f00 */
[----:B------:R-:W-:Y:S01]  /*a540*/  MOV R188, R179 ;  /* 0x000000b300bc7202 */ /* 0x000fe20000000f00 */
[----:B----4-:R-:W-:Y:S01]  /*a550*/  FADD.FTZ R0, R138, R0 ;  /* 0x000000008a007221 */ /* 0x010fe20000010000 */
[C---:B------:R-:W-:Y:S04]  /*a560*/  HMMA.16816.F32 R24, R144.reuse, R152, R24 ;  /* 0x000000989018723c */ /* 0x040fe80000001818 */
[----:B------:R-:W-:Y:S01]  /*a570*/  FADD.FTZ R0, R161, R0 ;  /* 0x00000000a1007221 */ /* 0x000fe20000010000 */
[----:B------:R-:W-:Y:S01]  /*a580*/  MUFU.EX2 R225, R190 ;  /* 0x000000be00e17308 */ /* 0x000fe20000000800 */
[----:B------:R-:W-:Y:S02]  /*a590*/  MOV R179, R174 ;  /* 0x000000ae00b37202 */ /* 0x000fe40000000f00 */
[-C--:B------:R-:W-:Y:S04]  /*a5a0*/  HMMA.16816.F32 R28, R144, R154.reuse, R28 ;  /* 0x0000009a901c723c */ /* 0x080fe8000000181c */
[----:B------:R-:W-:Y:S02]  /*a5b0*/  FADD.FTZ R2, R160, R0 ;  /* 0x00000000a0027221 */ /* 0x000fe40000010000 */
[----:B------:R-:W-:Y:S01]  /*a5c0*/  FADD.FTZ R0, R164, R3 ;  /* 0x00000003a4007221 */ /* 0x000fe20000010000 */
[----:B------:R-:W-:Y:S01]  /*a5d0*/  MUFU.EX2 R174, R229 ;  /* 0x000000e500ae7308 */ /* 0x000fe20000000800 */
[C---:B------:R-:W-:Y:S01]  /*a5e0*/  HMMA.16816.F32 R32, R140.reuse, R154, R32 ;  /* 0x0000009a8c20723c */ /* 0x040fe20000001820 */
[----:B------:R-:W4:Y:S03]  /*a5f0*/  LDSM.16.MT88.4 R152, [R236+0x2800] ;  /* 0x00280000ec98783b */ /* 0x000f260000004200 */
[----:B-1----:R-:W-:Y:S01]  /*a600*/  MOV R191, R188 ;  /* 0x000000bc00bf7202 */ /* 0x002fe20000000f00 */
[----:B------:R-:W-:Y:S01]  /*a610*/  FADD.FTZ R3, R224, R132 ;  /* 0x00000084e0037221 */ /* 0x000fe20000010000 */
[----:B------:R-:W-:Y:S01]  /*a620*/  MOV R188, R182 ;  /* 0x000000b600bc7202 */ /* 0x000fe20000000f00 */
[----:B------:R-:W-:Y:S01]  /*a630*/  FADD.FTZ R132, R218, R0 ;  /* 0x00000000da847221 */ /* 0x000fe20000010000 */
[-C--:B--2---:R-:W-:Y:S01]  /*a640*/  HMMA.16816.F32 R36, R140, R156.reuse, R36 ;  /* 0x0000009c8c24723c */ /* 0x084fe20000001824 */
[----:B------:R-:W-:Y:S03]  /*a650*/  MUFU.EX2 R227, R191 ;  /* 0x000000bf00e37308 */ /* 0x000fe60000000800 */
[----:B------:R-:W-:Y:S01]  /*a660*/  MOV R182, R180 ;  /* 0x000000b400b67202 */ /* 0x000fe20000000f00 */
[----:B------:R-:W-:Y:S01]  /*a670*/  FADD.FTZ R0, R169, R2 ;  /* 0x00000002a9007221 */ /* 0x000fe20000010000 */
[----:B------:R-:W-:Y:S01]  /*a680*/  MOV R180, R165 ;  /* 0x000000a500b47202 */ /* 0x000fe20000000f00 */
[----:B------:R-:W-:Y:S01]  /*a690*/  FADD.FTZ R3, R172, R3 ;  /* 0x00000003ac037221 */ /* 0x000fe20000010000 */
[C---:B------:R-:W-:Y:S03]  /*a6a0*/  HMMA.16816.F32 R40, R144.reuse, R156, R40 ;  /* 0x0000009c9028723c */ /* 0x040fe60000001828 */
[----:B------:R-:W-:Y:S01]  /*a6b0*/  MUFU.EX2 R222, R182 ;  /* 0x000000b600de7308 */ /* 0x000fe20000000800 */
[----:B------:R-:W-:Y:S02]  /*a6c0*/  FADD.FTZ R0, R168, R0 ;  /* 0x00000000a8007221 */ /* 0x000fe40000010000 */
[----:B------:R-:W-:Y:S02]  /*a6d0*/  FADD.FTZ R132, R171, R132 ;  /* 0x00000084ab847221 */ /* 0x000fe40000010000 */
[-C--:B------:R-:W-:Y:S05]  /*a6e0*/  HMMA.16816.F32 R44, R144, R158.reuse, R44 ;  /* 0x0000009e902c723c */ /* 0x080fea000000182c */
[----:B------:R-:W-:Y:S03]  /*a6f0*/  MUFU.EX2 R220, R180 ;  /* 0x000000b400dc7308 */ /* 0x000fe60000000800 */
[C---:B------:R-:W-:Y:S01]  /*a700*/  HMMA.16816.F32 R48, R140.reuse, R158, R48 ;  /* 0x0000009e8c30723c */ /* 0x040fe20000001830 */
[----:B------:R-:W1:Y:S06]  /*a710*/  LDSM.16.MT88.4 R156, [R237+0x2800] ;  /* 0x00280000ed9c783b */ /* 0x000e6c0000004200 */
[----:B------:R2:W-:Y:S01]  /*a720*/  MUFU.EX2 R224, R188 ;  /* 0x000000bc00e07308 */ /* 0x0005e20000000800 */
[-C--:B---3--:R-:W-:Y:S08]  /*a730*/  HMMA.16816.F32 R52, R140, R148.reuse, R52 ;  /* 0x000000948c34723c */ /* 0x088ff00000001834 */
[C---:B------:R-:W-:Y:S01]  /*a740*/  HMMA.16816.F32 R56, R144.reuse, R148, R56 ;  /* 0x000000949038723c */ /* 0x040fe20000001838 */
[----:B------:R3:W-:Y:S07]  /*a750*/  MUFU.EX2 R229, R196 ;  /* 0x000000c400e57308 */ /* 0x0007ee0000000800 */
[-C--:B------:R-:W-:Y:S03]  /*a760*/  HMMA.16816.F32 R60, R144, R150.reuse, R60 ;  /* 0x00000096903c723c */ /* 0x080fe6000000183c */
[----:B------:R-:W5:Y:S01]  /*a770*/  MUFU.EX2 R218, R179 ;  /* 0x000000b300da7308 */ /* 0x000f620000000800 */
[----:B--2---:R-:W-:Y:S04]  /*a780*/  LDSM.16.MT88.4 R188, [R237+0x1800] ;  /* 0x00180000edbc783b */ /* 0x004fe80000004200 */
[C---:B------:R-:W-:Y:S04]  /*a790*/  HMMA.16816.F32 R64, R140.reuse, R150, R64 ;  /* 0x000000968c40723c */ /* 0x040fe80000001840 */
[----:B------:R-:W2:Y:S04]  /*a7a0*/  LDSM.16.MT88.4 R148, [R239+0x2800] ;  /* 0x00280000ef94783b */ /* 0x000ea80000004200 */
[-C--:B----4-:R-:W-:Y:S04]  /*a7b0*/  HMMA.16816.F32 R68, R140, R152.reuse, R68 ;  /* 0x000000988c44723c */ /* 0x090fe80000001844 */
[----:B---3--:R-:W-:Y:S02]  /*a7c0*/  MOV R196, R183 ;  /* 0x000000b700c47202 */ /* 0x008fe40000000f00 */
[----:B------:R-:W-:Y:S02]  /*a7d0*/  MOV R183, R181 ;  /* 0x000000b500b77202 */ /* 0x000fe40000000f00 */
[C---:B------:R-:W-:Y:S02]  /*a7e0*/  HMMA.16816.F32 R72, R144.reuse, R152, R72 ;  /* 0x000000989048723c */ /* 0x040fe40000001848 */
[----:B------:R-:W3:Y:S02]  /*a7f0*/  MUFU.EX2 R223, R183 ;  /* 0x000000b700df7308 */ /* 0x000ee40000000800 */
[----:B------:R-:W-:Y:S02]  /*a800*/  MOV R181, R166 ;  /* 0x000000a600b57202 */ /* 0x000fe40000000f00 */
[----:B-----5:R-:W-:Y:S02]  /*a810*/  F2FP.PACK_AB R209, R219, R218 ;  /* 0x000000dadbd1723e */ /* 0x020fe400000000ff */
[-C--:B------:R-:W-:Y:S04]  /*a820*/  HMMA.16816.F32 R76, R144, R154.reuse, R76 ;  /* 0x0000009a904c723c */ /* 0x080fe8000000184c */
[----:B------:R4:W5:Y:S04]  /*a830*/  MUFU.EX2 R221, R181 ;  /* 0x000000b500dd7308 */ /* 0x0009680000000800 */
[C---:B------:R-:W-:Y:S01]  /*a840*/  HMMA.16816.F32 R80, R140.reuse, R154, R80 ;  /* 0x0000009a8c50723c */ /* 0x040fe20000001850 */
[----:B------:R-:W2:Y:S07]  /*a850*/  LDSM.16.MT88.4 R152, [R238+0x2800] ;  /* 0x00280000ee98783b */ /* 0x000eae0000004200 */
[-C--:B-1----:R-:W-:Y:S04]  /*a860*/  HMMA.16816.F32 R84, R140, R156.reuse, R84 ;  /* 0x0000009c8c54723c */ /* 0x082fe80000001854 */
[----:B---3--:R-:W-:Y:S04]  /*a870*/  F2FP.PACK_AB R208, R222, R223 ;  /* 0x000000dfded0723e */ /* 0x008fe800000000ff */
[C---:B------:R-:W-:Y:S01]  /*a880*/  HMMA.16816.F32 R88, R144.reuse, R156, R88 ;  /* 0x0000009c9058723c */ /* 0x040fe20000001858 */
[----:B----4-:R-:W-:Y:S03]  /*a890*/  LDSM.16.MT88.4 R180, [R236+0x1800] ;  /* 0x00180000ecb4783b */ /* 0x010fe60000004200 */
[----:B-----5:R-:W-:Y:S04]  /*a8a0*/  F2FP.PACK_AB R210, R220, R221 ;  /* 0x000000dddcd2723e */ /* 0x020fe800000000ff */
        /* <DEDUP_REMOVED lines=8> */
[-C--:B------:R-:W-:Y:S08]  /*a930*/  HMMA.16816.F32 R116, R140, R152.reuse, R116 ;  /* 0x000000988c74723c */ /* 0x080ff00000001874 */
[C---:B------:R-:W-:Y:S08]  /*a940*/  HMMA.16816.F32 R120, R144.reuse, R152, R120 ;  /* 0x000000989078723c */ /* 0x040ff00000001878 */
[-C--:B------:R-:W-:Y:S07]  /*a950*/  HMMA.16816.F32 R124, R144, R154.reuse, R124 ;  /* 0x0000009a907c723c */ /* 0x080fee000000187c */
[----:B------:R-:W-:Y:S01]  /*a960*/  F2FP.PACK_AB R146, R160, R161 ;  /* 0x000000a1a092723e */ /* 0x000fe200000000ff */
[----:B------:R-:W-:Y:S01]  /*a970*/  HMMA.16816.F32 R128, R140, R154, R128 ;  /* 0x0000009a8c80723c */ /* 0x000fe20000001880 */
[----:B------:R-:W3:Y:S03]  /*a980*/  LDSM.16.MT88.4 R152, [R239+0x1000] ;  /* 0x00100000ef98783b */ /* 0x000ee60000004200 */
[----:B------:R-:W-:Y:S02]  /*a990*/  F2FP.PACK_AB R144, R138, R139 ;  /* 0x0000008b8a90723e */ /* 0x000fe400000000ff */
[----:B------:R-:W-:Y:S01]  /*a9a0*/  F2FP.PACK_AB R145, R187, R186 ;  /* 0x000000babb91723e */ /* 0x000fe200000000ff */
[----:B------:R4:W5:Y:S01]  /*a9b0*/  MUFU.EX2 R139, R167 ;  /* 0x000000a7008b7308 */ /* 0x0009620000000800 */
[----:B------:R-:W-:Y:S01]  /*a9c0*/  F2FP.PACK_AB R147, R175, R173 ;  /* 0x000000adaf93723e */ /* 0x000fe200000000ff */
[----:B------:R-:W-:Y:S03]  /*a9d0*/  LDSM.16.MT88.4 R160, [R236+0x3000] ;  /* 0x00300000eca0783b */ /* 0x000fe60000004200 */
[----:B------:R-:W-:Y:S02]  /*a9e0*/  F2FP.PACK_AB R140, R200, R231 ;  /* 0x000000e7c88c723e */ /* 0x000fe400000000ff */
[----:B------:R-:W-:Y:S01]  /*a9f0*/  F2FP.PACK_AB R142, R252, R174 ;  /* 0x000000aefc8e723e */ /* 0x000fe200000000ff */
[-C--:B-1----:R-:W-:Y:S02]  /*aa00*/  HMMA.16816.F32 R4, R144, R156.reuse, R4 ;  /* 0x0000009c9004723c */ /* 0x082fe40000001804 */
[----:B------:R1:W1:Y:S03]  /*aa10*/  MUFU.EX2 R138, R196 ;  /* 0x000000c4008a7308 */ /* 0x0002660000000800 */
[----:B------:R-:W-:Y:S02]  /*aa20*/  F2FP.PACK_AB R141, R245, R230 ;  /* 0x000000e6f58d723e */ /* 0x000fe400000000ff */
[----:B------:R-:W-:Y:S07]  /*aa30*/  F2FP.PACK_AB R143, R228, R229 ;  /* 0x000000e5e48f723e */ /* 0x000fee00000000ff */
[C---:B------:R-:W-:Y:S01]  /*aa40*/  HMMA.16816.F32 R8, R140.reuse, R156, R8 ;  /* 0x0000009c8c08723c */ /* 0x040fe20000001808 */
[----:B----4-:R-:W-:Y:S03]  /*aa50*/  LDSM.16.MT88.4 R164, [R237+0x3000] ;  /* 0x00300000eda4783b */ /* 0x010fe60000004200 */
[----:B-----5:R-:W-:Y:S04]  /*aa60*/  FADD.FTZ R0, R139, R0 ;  /* 0x000000008b007221 */ /* 0x020fe80000010000 */
[-C--:B------:R-:W-:Y:S01]  /*aa70*/  HMMA.16816.F32 R12, R140, R158.reuse, R12 ;  /* 0x0000009e8c0c723c */ /* 0x080fe2000000180c */
[----:B-1----:R-:W-:Y:S03]  /*aa80*/  LDSM.16.MT88.4 R196, [R239+0x1800] ;  /* 0x00180000efc4783b */ /* 0x002fe60000004200 */
[----:B------:R-:W-:Y:S04]  /*aa90*/  FADD.FTZ R0, R138, R0 ;  /* 0x000000008a007221 */ /* 0x000fe80000010000 */
[C---:B------:R-:W-:Y:S01]  /*aaa0*/  HMMA.16816.F32 R16, R144.reuse, R158, R16 ;  /* 0x0000009e9010723c */ /* 0x040fe20000001810 */
[----:B------:R-:W1:Y:S07]  /*aab0*/  LDSM.16.MT88.4 R156, [R238+0x1000] ;  /* 0x00100000ee9c783b */ /* 0x000e6e0000004200 */
[-C--:B--2---:R-:W-:Y:S01]  /*aac0*/  HMMA.16816.F32 R20, R144, R148.reuse, R20 ;  /* 0x000000949014723c */ /* 0x084fe20000001814 */
[----:B------:R2:W-:Y:S07]  /*aad0*/  STL [R1+0x4], R0 ;  /* 0x0000040001007387 */ /* 0x0005ee0000100800 */
[C---:B------:R-:W-:Y:S08]  /*aae0*/  HMMA.16816.F32 R24, R140.reuse, R148, R24 ;  /* 0x000000948c18723c */ /* 0x040ff00000001818 */
[-C--:B------:R-:W-:Y:S08]  /*aaf0*/  HMMA.16816.F32 R28, R140, R150.reuse, R28 ;  /* 0x000000968c1c723c */ /* 0x080ff0000000181c */
[C---:B------:R-:W-:Y:S01]  /*ab00*/  HMMA.16816.F32 R32, R144.reuse, R150, R32 ;  /* 0x000000969020723c */ /* 0x040fe20000001820 */
[----:B------:R-:W4:Y:S03]  /*ab10*/  LDSM.16.MT88.4 R148, [R239+0x3000] ;  /* 0x00300000ef94783b */ /* 0x000f260000004200 */
[----:B--2---:R-:W-:Y:S01]  /*ab20*/  FADD.FTZ R0, R170, R137 ;  /* 0x00000089aa007221 */ /* 0x004fe20000010000 */
[----:B------:R-:W-:Y:S03]  /*ab30*/  MOV R137, R173 ;  /* 0x000000ad00897202 */ /* 0x000fe60000000f00 */
[-C--:B---3--:R-:W-:Y:S04]  /*ab40*/  HMMA.16816.F32 R36, R144, R152.reuse, R36 ;  /* 0x000000989024723c */ /* 0x088fe80000001824 */
[----:B------:R-:W-:Y:S01]  /*ab50*/  FADD.FTZ R2, R215, R0 ;  /* 0x00000000d7027221 */ /* 0x000fe20000010000 */
[----:B------:R-:W-:Y:S01]  /*ab60*/  MOV R0, R185 ;  /* 0x000000b900007202 */ /* 0x000fe20000000f00 */
[----:B------:R-:W-:Y:S02]  /*ab70*/  LDSM.16.MT88.4 R212, [R236+0x3800] ;  /* 0x00380000ecd4783b */ /* 0x000fe40000004200 */
        /* <DEDUP_REMOVED lines=22> */
[C---:B------:R-:W-:Y:S08]  /*ace0*/  HMMA.16816.F32 R120, R140.reuse, R152, R120 ;  /* 0x000000988c78723c */ /* 0x040ff00000001878 */
[-C--:B------:R-:W-:Y:S07]  /*acf0*/  HMMA.16816.F32 R124, R140, R154.reuse, R124 ;  /* 0x0000009a8c7c723c */ /* 0x080fee000000187c */
[----:B------:R-:W-:Y:S01]  /*ad00*/  F2FP.PACK_AB R140, R168, R169 ;  /* 0x000000a9a88c723e */ /* 0x000fe200000000ff */
[----:B------:R-:W-:Y:S04]  /*ad10*/  HMMA.16816.F32 R128, R144, R154, R128 ;  /* 0x0000009a9080723c */ /* 0x000fe80000001880 */
[----:B------:R-:W-:Y:S02]  /*ad20*/  F2FP.PACK_AB R142, R138, R139 ;  /* 0x0000008b8a8e723e */ /* 0x000fe400000000ff */
[----:B------:R-:W-:Y:S02]  /*ad30*/  F2FP.PACK_AB R141, R225, R227 ;  /* 0x000000e3e18d723e */ /* 0x000fe400000000ff */
[----:B------:R-:W-:Y:S04]  /*ad40*/  F2FP.PACK_AB R143, R224, R226 ;  /* 0x000000e2e08f723e */ /* 0x000fe800000000ff */
[----:B------:R-:W-:Y:S02]  /*ad50*/  MOV R138, R175 ;  /* 0x000000af008a7202 */ /* 0x000fe40000000f00 */
[----:B------:R-:W-:Y:S01]  /*ad60*/  MOV R139, R174 ;  /* 0x000000ae008b7202 */ /* 0x000fe20000000f00 */
[-C--:B------:R-:W-:Y:S01]  /*ad70*/  HMMA.16816.F32 R176, R140, R180.reuse, R4 ;  /* 0x000000b48cb0723c */ /* 0x080fe20000001804 */
[----:B------:R-:W1:Y:S07]  /*ad80*/  LDSM.16.MT88.4 R4, [R237+0x3800] ;  /* 0x00380000ed04783b */ /* 0x000e6e0000004200 */
[C---:B------:R-:W-:Y:S01]  /*ad90*/  HMMA.16816.F32 R172, R208.reuse, R180, R8 ;  /* 0x000000b4d0ac723c */ /* 0x040fe20000001808 */
[----:B------:R-:W2:Y:S07]  /*ada0*/  LDSM.16.MT88.4 R8, [R239+0x3800] ;  /* 0x00380000ef08783b */ /* 0x000eae0000004200 */
[-C--:B------:R-:W-:Y:S01]  /*adb0*/  HMMA.16816.F32 R168, R208, R182.reuse, R12 ;  /* 0x000000b6d0a8723c */ /* 0x080fe2000000180c */
[----:B------:R-:W3:Y:S07]  /*adc0*/  LDSM.16.MT88.4 R12, [R238+0x3800] ;  /* 0x00380000ee0c783b */ /* 0x000eee0000004200 */
[C---:B------:R-:W-:Y:S07]  /*add0*/  HMMA.16816.F32 R180, R140.reuse, R182, R16 ;  /* 0x000000b68cb4723c */ /* 0x040fee0000001810 */
[----:B------:R-:W-:Y:S02]  /*ade0*/  MOV R18, R187 ;  /* 0x000000bb00127202 */ /* 0x000fe40000000f00 */
[----:B------:R-:W-:Y:S03]  /*adf0*/  MOV R17, R186 ;  /* 0x000000ba00117202 */ /* 0x000fe60000000f00 */
[----:B------:R-:W-:Y:S02]  /*ae00*/  MOV R16, R184 ;  /* 0x000000b800107202 */ /* 0x000fe40000000f00 */
[-C--:B------:R-:W-:Y:S03]  /*ae10*/  HMMA.16816.F32 R184, R140, R188.reuse, R20 ;  /* 0x000000bc8cb8723c */ /* 0x080fe60000001814 */
[----:B------:R-:W-:Y:S04]  /*ae20*/  MOV R19, R200 ;  /* 0x000000c800137202 */ /* 0x000fe80000000f00 */
[----:B------:R-:W-:Y:S01]  /*ae30*/  MOV R23, R192 ;  /* 0x000000c000177202 */ /* 0x000fe20000000f00 */
[C---:B------:R-:W-:Y:S04]  /*ae40*/  HMMA.16816.F32 R164, R208.reuse, R188, R24 ;  /* 0x000000bcd0a4723c */ /* 0x040fe80000001818 */
[----:B------:R-:W-:Y:S02]  /*ae50*/  MOV R20, R195 ;  /* 0x000000c300147202 */ /* 0x000fe40000000f00 */
[----:B------:R-:W-:Y:S02]  /*ae60*/  MOV R21, R194 ;  /* 0x000000c200157202 */ /* 0x000fe40000000f00 */
        /* <DEDUP_REMOVED lines=38> */
[-C--:B-1----:R-:W-:Y:S08]  /*b0d0*/  HMMA.16816.F32 R84, R140, R4.reuse, R84 ;  /* 0x000000048c54723c */ /* 0x082ff00000001854 */
[C---:B------:R-:W-:Y:S01]  /*b0e0*/  HMMA.16816.F32 R88, R208.reuse, R4, R88 ;  /* 0x00000004d058723c */ /* 0x040fe20000001858 */
[----:B------:R-:W4:Y:S06]  /*b0f0*/  LDL R5, [R1+0x14] ;  /* 0x0000140001057983 */ /* 0x000f2c0000100800 */
[----:B------:R-:W-:Y:S01]  /*b100*/  FADD.FTZ R4, R225, R0 ;  /* 0x00000000e1047221 */ /* 0x000fe20000010000 */
[-C--:B------:R-:W-:Y:S04]  /*b110*/  HMMA.16816.F32 R92, R208, R6.reuse, R92 ;  /* 0x00000006d05c723c */ /* 0x080fe8000000185c */
[----:B------:R-:W-:Y:S02]  /*b120*/  FADD.FTZ R4, R226, R4 ;  /* 0x00000004e2047221 */ /* 0x000fe40000010000 */
[----:B------:R-:W-:Y:S02]  /*b130*/  FADD.FTZ R0, R222, R3 ;  /* 0x00000003de007221 */ /* 0x000fe40000010000 */
[C---:B------:R-:W-:Y:S04]  /*b140*/  HMMA.16816.F32 R96, R140.reuse, R6, R96 ;  /* 0x000000068c60723c */ /* 0x040fe80000001860 */
        /* <DEDUP_REMOVED lines=8> */
[-C--:B------:R-:W-:Y:S01]  /*b1d0*/  HMMA.16816.F32 R108, R208, R10.reuse, R108 ;  /* 0x0000000ad06c723c */ /* 0x080fe2000000186c */
[----:B------:R1:W-:Y:S04]  /*b1e0*/  STL [R1], R3 ;  /* 0x0000000301007387 */ /* 0x0003e80000100800 */
[----:B------:R1:W-:Y:S03]  /*b1f0*/  STL [R1+0x8], R2 ;  /* 0x0000080201007387 */ /* 0x0003e60000100800 */
[C---:B------:R-:W-:Y:S01]  /*b200*/  HMMA.16816.F32 R112, R140.reuse, R10, R112 ;  /* 0x0000000a8c70723c */ /* 0x040fe20000001870 */
[----:B------:R1:W-:Y:S07]  /*b210*/  STL [R1+0xc], R0 ;  /* 0x00000c0001007387 */ /* 0x0003ee0000100800 */
[-C--:B---3--:R-:W-:Y:S08]  /*b220*/  HMMA.16816.F32 R116, R140, R12.reuse, R116 ;  /* 0x0000000c8c74723c */ /* 0x088ff00000001874 */
[C---:B------:R-:W-:Y:S08]  /*b230*/  HMMA.16816.F32 R120, R208.reuse, R12, R120 ;  /* 0x0000000cd078723c */ /* 0x040ff00000001878 */
[-C--:B------:R-:W-:Y:S08]  /*b240*/  HMMA.16816.F32 R124, R208, R14.reuse, R124 ;  /* 0x0000000ed07c723c */ /* 0x080ff0000000187c */
[----:B------:R-:W-:Y:S07]  /*b250*/  HMMA.16816.F32 R128, R140, R14, R128 ;  /* 0x0000000e8c80723c */ /* 0x000fee0000001880 */
[----:B------:R-:W-:Y:S02]  /*b260*/  MOV R140, R133 ;  /* 0x00000085008c7202 */ /* 0x000fe40000000f00 */
[C---:B----4-:R-:W-:Y:S03]  /*b270*/  ISETP.GT.AND P0, PT, R248.reuse, R5, PT ;  /* 0x00000005f800720c */ /* 0x050fe60003f04270 */
[----:B------:R-:W-:Y:S10]  /*b280*/  IADD3 R248, R248, -0x1, RZ ;  /* 0xfffffffff8f87810 */ /* 0x000ff40007ffe0ff */
[----:B-1----:R-:W-:-:S05]  /*b290*/  @P0 BRA `(.L_x_3825) ;  /* 0xffffb55000000947 */ /* 0x002fca000383ffff */
.L_x_3814:
[----:B------:R-:W-:-:S13]  /*b2a0*/  ISETP.GE.AND P0, PT, R248, RZ, PT ;  /* 0x000000fff800720c */ /* 0x000fda0003f06270 */
[----:B------:R-:W-:Y:S05]  /*b2b0*/  @!P0 BRA `(.L_x_3826) ;  /* 0x0000405000008947 */ /* 0x000fea0003800000 */
[----:B------:R-:W-:Y:S01]  /*b2c0*/  IMAD.MOV.U32 R138, RZ, RZ, R135 ;  /* 0x000000ffff8a7224 */ /* 0x000fe200078e0087 */
[----:B------:R-:W-:Y:S01]  /*b2d0*/  MOV R140, R133 ;  /* 0x00000085008c7202 */ /* 0x000fe20000000f00 */
[----:B------:R-:W-:Y:S01]  /*b2e0*/  IMAD.MOV.U32 R137, RZ, RZ, R136 ;  /* 0x000000ffff897224 */ /* 0x000fe200078e0088 */
[----:B------:R-:W-:Y:S02]  /*b2f0*/  MOV R139, R134 ;  /* 0x00000086008b7202 */ /* 0x000fe40000000f00 */
.L_x_3833:
        /* <DEDUP_REMOVED lines=11> */
[C---:B------:R-:W-:Y:S01]  /*b3b0*/  IADD3 R141, R232.reuse, 0x3000, RZ ;  /* 0x00003000e88d7810 */ /* 0x040fe20007ffe0ff */
[----:B------:R-:W-:Y:S01]  /*b3c0*/  IMAD R0, R249, c[0x0][0x20c], R0 ;  /* 0x00008300f9007a24 */ /* 0x000fe200078e0200 */
[----:B------:R-:W-:Y:S01]  /*b3d0*/  IADD3 R136, R232, 0x2800, RZ ;  /* 0x00002800e8887810 */ /* 0x000fe20007ffe0ff */
[----:B------:R-:W-:Y:S01]  /*b3e0*/  IMAD.SHL.U32 R55, R250, 0x2, RZ ;  /* 0x00000002fa377824 */ /* 0x000fe200078e00ff */
[----:B------:R-:W-:Y:S01]  /*b3f0*/  SHF.L.U64.HI R52, R251, 0x1, R5 ;  /* 0x00000001fb347819 */ /* 0x000fe20000010205 */
[----:B------:R-:W-:Y:S01]  /*b400*/  IMAD.IADD R3, R3, 0x1, R0 ;  /* 0x0000000103037824 */ /* 0x000fe200078e0200 */
[----:B------:R-:W-:Y:S03]  /*b410*/  SHF.R.S32.HI R0, RZ, 0x1f, R246 ;  /* 0x0000001fff007819 */ /* 0x000fe600000114f6 */
[----:B------:R-:W-:Y:S04]  /*b420*/  IMAD.WIDE.U32 R2, R246, c[0x0][0x218], R2 ;  /* 0x00008600f6027a25 */ /* 0x000fe800078e0002 */
[----:B------:R-:W-:Y:S04]  /*b430*/  IMAD R0, R0, c[0x0][0x218], RZ ;  /* 0x0000860000007a24 */ /* 0x000fe800078e02ff */
[----:B------:R-:W-:Y:S01]  /*b440*/  IMAD R0, R246, c[0x0][0x21c], R0 ;  /* 0x00008700f6007a24 */ /* 0x000fe200078e0200 */
[----:B------:R1:W4:Y:S04]  /*b450*/  LDSM.16.M88.4 R64, [R240] ;  /* 0x00000000f040783b */ /* 0x0003280000000200 */
        /* <DEDUP_REMOVED lines=20> */
.L_x_3910:
[-C--:B------:R-:W-:Y:S01]  /*b5a0*/  HMMA.16816.F32 R4, R64, R16.reuse, RZ ;  /* 0x000000104004723c */ /* 0x080fe200000018ff */
[----:B------:R-:W3:Y:S01]  /*b5b0*/  SHFL.IDX PT, R3, R28, RZ, 0x181f ;  /* 0x00181fff1c037589 */ /* 0x000ee200000e0000 */
[----:B------:R-:W-:Y:S01]  /*b5c0*/  BSSY B0, `(.L_x_3828) ;  /* 0x0000123000007945 */ /* 0x000fe20003800000 */
[----:B------:R-:W-:Y:S02]  /*b5d0*/  ISETP.GE.AND P2, PT, R250, c[0x0][0x1d4], PT ;  /* 0x00007500fa007a0c */ /* 0x000fe40003f46270 */
[----:B------:R-:W-:Y:S02]  /*b5e0*/  ISETP.GE.AND P0, PT, R251, c[0x0][0x1d4], PT ;  /* 0x00007500fb007a0c */ /* 0x000fe40003f06270 */
[----:B------:R-:W-:Y:S01]  /*b5f0*/  SEL R245, RZ, 0x10, P2 ;  /* 0x00000010fff57807 */ /* 0x000fe20001000000 */
[C---:B------:R-:W-:Y:S01]  /*b600*/  HMMA.16816.F32 R8, R60.reuse, R16, RZ ;  /* 0x000000103c08723c */ /* 0x040fe200000018ff */
[----:B------:R-:W4:Y:S02]  /*b610*/  SHFL.IDX PT, R40, R28, 0x1, 0x181f ;  /* 0x00381f001c287f89 */ /* 0x000f2400000e0000 */
[C---:B------:R-:W-:Y:S02]  /*b620*/  ISETP.NE.U32.AND P6, PT, R245.reuse, RZ, PT ;  /* 0x000000fff500720c */ /* 0x040fe40003fc5070 */
[----:B------:R-:W-:Y:S02]  /*b630*/  SEL R57, RZ, 0x10, P0 ;  /* 0x00000010ff397807 */ /* 0x000fe40000000000 */
[----:B------:R-:W-:Y:S01]  /*b640*/  IADD3 R54, -R245, 0x10, RZ ;  /* 0x00000010f5367810 */ /* 0x000fe20007ffe1ff */
[-C--:B------:R-:W-:Y:S01]  /*b650*/  HMMA.16816.F32 R12, R60, R18.reuse, RZ ;  /* 0x000000123c0c723c */ /* 0x080fe200000018ff */
[----:B------:R-:W5:Y:S03]  /*b660*/  SHFL.IDX PT, R37, R36, 0x1, 0x181f ;  /* 0x00381f0024257f89 */ /* 0x000f6600000e0000 */
[----:B------:R-:W-:Y:S04]  /*b670*/  LOP3.LUT R54, R54, 0xf, RZ, 0xc0, !PT ;  /* 0x0000000f36367812 */ /* 0x000fe800078ec0ff */
[C---:B------:R-:W-:Y:S01]  /*b680*/  HMMA.16816.F32 R16, R64.reuse, R18, RZ ;  /* 0x000000124010723c */ /* 0x040fe200000018ff */
[----:B------:R-:W1:Y:S07]  /*b690*/  SHFL.IDX PT, R45, R28, 0x2, 0x181f ;  /* 0x00581f001c2d7f89 */ /* 0x000e6e00000e0000 */
[-C--:B------:R-:W-:Y:S01]  /*b6a0*/  HMMA.16816.F32 R20, R64, R32.reuse, RZ ;  /* 0x000000204014723c */ /* 0x080fe200000018ff */
[----:B------:R-:W2:Y:S07]  /*b6b0*/  SHFL.IDX PT, R46, R36, 0x2, 0x181f ;  /* 0x00581f00242e7f89 */ /* 0x000eae00000e0000 */
[C---:B------:R-:W-:Y:S01]  /*b6c0*/  HMMA.16816.F32 R24, R60.reuse, R32, RZ ;  /* 0x000000203c18723c */ /* 0x040fe200000018ff */
[----:B------:R1:W2:Y:S08]  /*b6d0*/  SHFL.IDX PT, R56, R28, 0x3, 0x181f ;  /* 0x00781f001c387f89 */ /* 0x0002b000000e0000 */
[----:B------:R2:W2:Y:S03]  /*b6e0*/  SHFL.IDX PT, R53, R36, 0x3, 0x181f ;  /* 0x00781f0024357f89 */ /* 0x0004a600000e0000 */
[C---:B---3--:R-:W-:Y:S02]  /*b6f0*/  IADD3 R2, P4, R3.reuse, R55, RZ ;  /* 0x0000003703027210 */ /* 0x048fe40007f9e0ff */
[----:B------:R-:W-:Y:S03]  /*b700*/  IADD3 R38, P5, R3, R47, RZ ;  /* 0x0000002f03267210 */ /* 0x000fe60007fbe0ff */
[C---:B--2---:R-:W-:Y:S01]  /*b710*/  IMAD.X R3, R29.reuse, 0x1, R44, P4 ;  /* 0x000000011d037824 */ /* 0x044fe200020e062c */
[C---:B----4-:R-:W-:Y:S01]  /*b720*/  IADD3 R42, P4, R40.reuse, R55, RZ ;  /* 0x00000037282a7210 */ /* 0x050fe20007f9e0ff */
[----:B------:R-:W-:Y:S01]  /*b730*/  IMAD.X R39, R29, 0x1, R52, P5 ;  /* 0x000000011d277824 */ /* 0x000fe200028e0634 */
[----:B------:R-:W-:Y:S02]  /*b740*/  IADD3 R40, P5, R40, R47, RZ ;  /* 0x0000002f28287210 */ /* 0x000fe40007fbe0ff */
[----:B------:R2:W-:Y:S01]  /*b750*/  LDGSTS.E.BYPASS.LTC128B.128 [R247+0x100], [R2.64], !P2 ;  /* 0x0010000002f77fae */ /* 0x0005e2000d101d46 */
[C---:B-----5:R-:W-:Y:S01]  /*b760*/  IMAD.X R43, R37.reuse, 0x1, R44, P4 ;  /* 0x00000001252b7824 */ /* 0x060fe200020e062c */
[-C--:B-1----:R-:W-:Y:S01]  /*b770*/  HMMA.16816.F32 R28, R60, R34.reuse, RZ ;  /* 0x000000223c1c723c */ /* 0x082fe200000018ff */
[----:B------:R-:W-:Y:S01]  /*b780*/  IMAD.X R41, R37, 0x1, R52, P5 ;  /* 0x0000000125297824 */ /* 0x000fe200028e0634 */
[C---:B------:R-:W-:Y:S02]  /*b790*/  ISETP.NE.U32.AND P5, PT, R57.reuse, RZ, PT ;  /* 0x000000ff3900720c */ /* 0x040fe40003fa5070 */
[----:B------:R-:W-:Y:S02]  /*b7a0*/  IADD3 R57, -R57, 0x10, RZ ;  /* 0x0000001039397810 */ /* 0x000fe40007ffe1ff */
[----:B------:R1:W-:Y:S02]  /*b7b0*/  LDGSTS.E.BYPASS.LTC128B.128 [R247+0x2100], [R38.64], !P0 ;  /* 0x0210000026f77fae */ /* 0x0003e4000c101d46 */
[C---:B------:R-:W-:Y:S04]  /*b7c0*/  HMMA.16816.F32 R32, R64.reuse, R34, RZ ;  /* 0x000000224020723c */ /* 0x040fe800000018ff */
[----:B------:R-:W-:Y:S02]  /*b7d0*/  LOP3.LUT R57, R57, 0xf, RZ, 0xc0, !PT ;  /* 0x0000000f39397812 */ /* 0x000fe400078ec0ff */
[----:B------:R3:W-:Y:S08]  /*b7e0*/  LDGSTS.E.BYPASS.LTC128B.128 [R247+0x900], [R42.64], !P2 ;  /* 0x009000002af77fae */ /* 0x0007f0000d101d46 */
[----:B------:R3:W-:Y:S01]  /*b7f0*/  LDGSTS.E.BYPASS.LTC128B.128 [R247+0x2900], [R40.64], !P0 ;  /* 0x0290000028f77fae */ /* 0x0007e2000c101d46 */
[C---:B--2---:R-:W-:Y:S05]  /*b800*/  IADD3 R2, P4, R45.reuse, R55, RZ ;  /* 0x000000372d027210 */ /* 0x044fea0007f9e0ff */
[C---:B------:R-:W-:Y:S01]  /*b810*/  IMAD.X R3, R46.reuse, 0x1, R44, P4 ;  /* 0x000000012e037824 */ /* 0x040fe200020e062c */
[-C--:B-1----:R-:W-:Y:S04]  /*b820*/  HMMA.16816.F32 R36, R64, R48.reuse, RZ ;  /* 0x000000304024723c */ /* 0x082fe800000018ff */
[----:B------:R1:W-:Y:S04]  /*b830*/  LDGSTS.E.BYPASS.LTC128B.128 [R247+0x1100], [R2.64], !P2 ;  /* 0x0110000002f77fae */ /* 0x0003e8000d101d46 */
[C---:B---3--:R-:W-:Y:S04]  /*b840*/  HMMA.16816.F32 R40, R60.reuse, R48, RZ ;  /* 0x000000303c28723c */ /* 0x048fe800000018ff */
[----:B-1----:R-:W-:Y:S05]  /*b850*/  IADD3 R2, P2, R45, R47, RZ ;  /* 0x0000002f2d027210 */ /* 0x002fea0007f5e0ff */
[----:B------:R-:W-:Y:S03]  /*b860*/  IMAD.X R3, R46, 0x1, R52, P2 ;  /* 0x000000012e037824 */ /* 0x000fe600010e0634 */
[-C--:B------:R-:W-:Y:S02]  /*b870*/  IADD3 R54, P4, P2, R54, R56.reuse, R55 ;  /* 0x0000003836367210 */ /* 0x080fe40007a9e037 */
[----:B------:R1:W-:Y:S02]  /*b880*/  LDGSTS.E.BYPASS.LTC128B.128 [R247+0x3100], [R2.64], !P0 ;  /* 0x0310000002f77fae */ /* 0x0003e4000c101d46 */
[-C--:B------:R-:W-:Y:S02]  /*b890*/  IADD3.X R55, RZ, R53.reuse, R44, P4, P2 ;  /* 0x00000035ff377210 */ /* 0x080fe400027e442c */
[----:B------:R-:W-:Y:S02]  /*b8a0*/  IADD3 R56, P4, P2, R57, R56, R47 ;  /* 0x0000003839387210 */ /* 0x000fe40007a9e02f */
[-C--:B------:R-:W-:Y:S02]  /*b8b0*/  HMMA.16816.F32 R44, R60, R50.reuse, RZ ;  /* 0x000000323c2c723c */ /* 0x080fe400000018ff */
[----:B------:R-:W-:Y:S01]  /*b8c0*/  IADD3.X R57, RZ, R53, R52, P4, P2 ;  /* 0x00000035ff397210 */ /* 0x000fe200027e4434 */
[----:B------:R2:W-:Y:S01]  /*b8d0*/  LDGSTS.E.BYPASS.LTC128B.128.ZFILL [R247+0x1900], [R54.64], P6 ;  /* 0x0190000036f77fae */ /* 0x0005e2000b141d46 */
[----:B------:R-:W-:Y:S04]  /*b8e0*/  ISETP.GE.AND P2, PT, R248, 0x1, PT ;  /* 0x00000001f800780c */ /* 0x000fe80003f46270 */
[C---:B------:R-:W-:Y:S03]  /*b8f0*/  HMMA.16816.F32 R48, R64.reuse, R50, RZ ;  /* 0x000000324030723c */ /* 0x040fe600000018ff */
[----:B------:R3:W-:Y:S08]  /*b900*/  LDGSTS.E.BYPASS.LTC128B.128.ZFILL [R247+0x3900], [R56.64], P5 ;  /* 0x0390000038f77fae */ /* 0x0007f0000a941d46 */
[----:B------:R-:W0:Y:S01]  /*b910*/  LDGDEPBAR ;  /* 0x00000000000079af */ /* 0x000e220000000000 */
[-C--:B--2---:R-:W-:Y:S08]  /*b920*/  HMMA.16816.F32 R52, R64, R132.reuse, RZ ;  /* 0x000000844034723c */ /* 0x084ff000000018ff */
        /* <DEDUP_REMOVED lines=8> */
[----:B------:R-:W2:Y:S07]  /*b9b0*/  LDSM.16.M88.4 R212, [R235] ;  /* 0x00000000ebd4783b */ /* 0x000eae0000000200 */
        /* <DEDUP_REMOVED lines=16> */
[-C--:B--2---:R-:W-:Y:S01]  /*bac0*/  HMMA.16816.F32 R4, R132, R212.reuse, R4 ;  /* 0x000000d48404723c */ /* 0x084fe20000001804 */
[----:B------:R-:W-:Y:S07]  /*bad0*/  LDSM.16.M88.4 R228, [R141] ;  /* 0x000000008de4783b */ /* 0x000fee0000000200 */
        /* <DEDUP_REMOVED lines=20> */
[-C--:B--2---:R-:W-:Y:S01]  /*bc20*/  HMMA.16816.F32 R4, R208, R212.reuse, R4 ;  /* 0x000000d4d004723c */ /* 0x084fe20000001804 */
[----:B------:R-:W2:Y:S07]  /*bc30*/  LDSM.16.M88.4 R224, [R234+-0x800] ;  /* 0xfff80000eae0783b */ /* 0x000eae0000000200 */
        /* <DEDUP_REMOVED lines=22> */
[C---:B----4-:R-:W-:Y:S08]  /*bda0*/  HMMA.16816.F32 R8, R220.reuse, R212, R8 ;  /* 0x000000d4dc08723c */ /* 0x050ff00000001808 */
[-C--:B------:R-:W-:Y:S08]  /*bdb0*/  HMMA.16816.F32 R12, R220, R214.reuse, R12 ;  /* 0x000000d6dc0c723c */ /* 0x080ff0000000180c */
[C---:B------:R-:W-:Y:S01]  /*bdc0*/  HMMA.16816.F32 R16, R132.reuse, R214, R16 ;  /* 0x000000d68410723c */ /* 0x040fe20000001810 */
[----:B------:R-:W-:Y:S07]  /*bdd0*/  LDSM.16.M88.4 R212, [R0] ;  /* 0x0000000000d4783b */ /* 0x000fee0000000200 */
        /* <DEDUP_REMOVED lines=13> */
[----:B------:R-:W3:Y:S07]  /*beb0*/  LDSM.16.M88.4 R220, [R136] ;  /* 0x0000000088dc783b */ /* 0x000eee0000000200 */
[----:B------:R-:W-:Y:S01]  /*bec0*/  HMMA.16816.F32 R64, R132, R226, R64 ;  /* 0x000000e28440723c */ /* 0x000fe20000001840 */
[----:B------:R-:W5:Y:S07]  /*bed0*/  LDSM.16.M88.4 R132, [R142] ;  /* 0x000000008e84783b */ /* 0x000f6e0000000200 */
[-C--:B--2---:R-:W-:Y:S01]  /*bee0*/  HMMA.16816.F32 R4, R208, R212.reuse, R4 ;  /* 0x000000d4d004723c */ /* 0x084fe20000001804 */
[----:B------:R-:W-:Y:S07]  /*bef0*/  LDSM.16.M88.4 R224, [R241+0x6000] ;  /* 0x00600000f1e0783b */ /* 0x000fee0000000200 */
        /* <DEDUP_REMOVED lines=14> */
[-C--:B-----5:R-:W-:Y:S08]  /*bfe0*/  HMMA.16816.F32 R52, R208, R132.reuse, R52 ;  /* 0x00000084d034723c */ /* 0x0a0ff00000001834 */
[C---:B------:R-:W-:Y:S08]  /*bff0*/  HMMA.16816.F32 R56, R216.reuse, R132, R56 ;  /* 0x00000084d838723c */ /* 0x040ff00000001838 */
[-C--:B------:R-:W-:Y:S01]  /*c000*/  HMMA.16816.F32 R60, R216, R134.reuse, R60 ;  /* 0x00000086d83c723c */ /* 0x080fe2000000183c */
[----:B------:R-:W4:Y:S07]  /*c010*/  LDSM.16.M88.4 R216, [R235+0x3000] ;  /* 0x00300000ebd8783b */ /* 0x000f2e0000000200 */
[----:B------:R-:W-:Y:S01]  /*c020*/  HMMA.16816.F32 R64, R208, R134, R64 ;  /* 0x00000086d040723c */ /* 0x000fe20000001840 */
[----:B------:R-:W5:Y:S07]  /*c030*/  LDSM.16.M88.4 R132, [R235+0x3800] ;  /* 0x00380000eb84783b */ /* 0x000f6e0000000200 */
[-C--:B--2---:R-:W-:Y:S01]  /*c040*/  HMMA.16816.F32 R4, R212, R220.reuse, R4 ;  /* 0x000000dcd404723c */ /* 0x084fe20000001804 */
[----:B------:R-:W-:Y:S07]  /*c050*/  LDSM.16.M88.4 R208, [R243+0x4000] ;  /* 0x00400000f3d0783b */ /* 0x000fee0000000200 */
        /* <DEDUP_REMOVED lines=8> */
[----:B------:R-:W-:Y:S07]  /*c0e0*/  LDSM.16.M88.4 R228, [R234+0x1000] ;  /* 0x00100000eae4783b */ /* 0x000fee0000000200 */
[-C--:B----4-:R-:W-:Y:S08]  /*c0f0*/  HMMA.16816.F32 R36, R212, R216.reuse, R36 ;  /* 0x000000d8d424723c */ /* 0x090ff00000001824 */
[C---:B------:R-:W-:Y:S08]  /*c100*/  HMMA.16816.F32 R40, R224.reuse, R216, R40 ;  /* 0x000000d8e028723c */ /* 0x040ff00000001828 */
[-C--:B------:R-:W-:Y:S08]  /*c110*/  HMMA.16816.F32 R44, R224, R218.reuse, R44 ;  /* 0x000000dae02c723c */ /* 0x080ff0000000182c */
[C---:B------:R-:W-:Y:S01]  /*c120*/  HMMA.16816.F32 R48, R212.reuse, R218, R48 ;  /* 0x000000dad430723c */ /* 0x040fe20000001830 */
[----:B------:R-:W2:Y:S07]  /*c130*/  LDSM.16.M88.4 R216, [R234] ;  /* 0x00000000ead8783b */ /* 0x000eae0000000200 */
[-C--:B-----5:R-:W-:Y:S08]  /*c140*/  HMMA.16816.F32 R52, R212, R132.reuse, R52 ;  /* 0x00000084d434723c */ /* 0x0a0ff00000001834 */
[C---:B------:R-:W-:Y:S08]  /*c150*/  HMMA.16816.F32 R56, R224.reuse, R132, R56 ;  /* 0x00000084e038723c */ /* 0x040ff00000001838 */
[-C--:B------:R-:W-:Y:S01]  /*c160*/  HMMA.16816.F32 R60, R224, R134.reuse, R60 ;  /* 0x00000086e03c723c */ /* 0x080fe2000000183c */
[----:B------:R-:W3:Y:S07]  /*c170*/  LDSM.16.M88.4 R224, [R234+0x800] ;  /* 0x00080000eae0783b */ /* 0x000eee0000000200 */
[----:B------:R-:W-:Y:S01]  /*c180*/  HMMA.16816.F32 R64, R212, R134, R64 ;  /* 0x00000086d440723c */ /* 0x000fe20000001840 */
[----:B------:R-:W4:Y:S01]  /*c190*/  LDSM.16.M88.4 R132, [R234+0x1800] ;  /* 0x00180000ea84783b */ /* 0x000f220000000200 */
[----:B------:R-:W-:Y:S06]  /*c1a0*/  DEPBAR.LE SB0, 0x0 ;  /* 0x000080000000791a */ /* 0x000fec0000000000 */
[-C--:B--2---:R-:W-:Y:S01]  /*c1b0*/  HMMA.16816.F32 R4, R208, R216.reuse, R4 ;  /* 0x000000d8d004723c */ /* 0x084fe20000001804 */
[----:B------:R-:W-:Y:S07]  /*c1c0*/  BAR.SYNC.DEFER_BLOCKING 0x0 ;  /* 0x0000000000007b1d */ /* 0x000fee0000010000 */
        /* <DEDUP_REMOVED lines=17> */
[----:B-1----:R-:W-:Y:S01]  /*c2e0*/  IMAD.MOV.U32 R246, RZ, RZ, RZ ;  /* 0x000000fffff67224 */ /* 0x002fe200078e00ff */
        /* <DEDUP_REMOVED lines=39> */
.L_x_3911:
[----:B------:R-:W-:-:S05]  /*c560*/  BRA.DIV ~URZ, `(.L_x_3831) ;  /* 0x000096627f007947 */ /* 0x000fca000b800000 */
[----:B------:R-:W3:Y:S01]  /*c570*/  SHFL.IDX PT, R142, R132, RZ, 0x181f ;  /* 0x00181fff848e7589 */ /* 0x000ee200000e0000 */
[C---:B------:R-:W-:Y:S02]  /*c580*/  IADD3 R2, -R245.reuse, 0x10, RZ ;  /* 0x00000010f5027810 */ /* 0x040fe40007ffe1ff */
[----:B------:R-:W-:Y:S01]  /*c590*/  ISETP.NE.U32.AND P2, PT, R245, RZ, PT ;  /* 0x000000fff500720c */ /* 0x000fe20003f45070 */
[----:B------:R-:W4:Y:S01]  /*c5a0*/  SHFL.IDX PT, R3, R132, 0x1, 0x181f ;  /* 0x00381f0084037f89 */ /* 0x000f2200000e0000 */
[----:B------:R-:W-:Y:S03]  /*c5b0*/  LOP3.LUT R2, R2, 0xf, RZ, 0xc0, !PT ;  /* 0x0000000f02027812 */ /* 0x000fe600078ec0ff */
[----:B------:R-:W-:Y:S01]  /*c5c0*/  SHFL.IDX PT, R136, R0, 0x2, 0x181f ;  /* 0x00581f0000887f89 */ /* 0x000fe200000e0000 */
[----:B---3--:R-:W-:Y:S04]  /*c5d0*/  IADD3 R208, P5, P4, R2, R142, R141 ;  /* 0x0000008e02d07210 */ /* 0x008fe80007cbe08d */
[----:B--2---:R-:W-:Y:S02]  /*c5e0*/  IADD3.X R209, RZ, R135, R133, P5, P4 ;  /* 0x00000087ffd17210 */ /* 0x004fe40002fe8485 */
[-C--:B------:R-:W-:Y:S03]  /*c5f0*/  IADD3 R142, P4, R142, R210.reuse, RZ ;  /* 0x000000d28e8e7210 */ /* 0x080fe60007f9e0ff */
[----:B------:R2:W-:Y:S02]  /*c600*/  LDGSTS.E.BYPASS.LTC128B.128.ZFILL [R247+0x4100], [R208.64], P2 ;  /* 0x04100000d0f77fae */ /* 0x0005e40009141d46 */
[--C-:B------:R-:W-:Y:S02]  /*c610*/  IMAD.X R143, R135, 0x1, R134.reuse, P4 ;  /* 0x00000001878f7824 */ /* 0x100fe400020e0686 */
[----:B------:R-:W3:Y:S04]  /*c620*/  SHFL.IDX PT, R135, R0, 0x1, 0x181f ;  /* 0x00381f0000877f89 */ /* 0x000ee800000e0000 */
[----:B------:R4:W-:Y:S04]  /*c630*/  LDGSTS.E.BYPASS.LTC128B.128 [R247+0x6100], [R142.64], !P0 ;  /* 0x061000008ef77fae */ /* 0x0009e8000c101d46 */
[----:B-1----:R-:W-:Y:S01]  /*c640*/  SHFL.IDX PT, R0, R0, 0x3, 0x181f ;  /* 0x00781f0000007f89 */ /* 0x002fe200000e0000 */
[C---:B----4-:R-:W-:Y:S04]  /*c650*/  IADD3 R142, P5, P4, R2.reuse, R3, R141 ;  /* 0x00000003028e7210 */ /* 0x050fe80007cbe08d */
[----:B---3--:R-:W-:Y:S05]  /*c660*/  IADD3.X R143, RZ, R135, R133, P5, P4 ;  /* 0x00000087ff8f7210 */ /* 0x008fea0002fe8485 */
[----:B------:R1:W-:Y:S02]  /*c670*/  LDGSTS.E.BYPASS.LTC128B.128.ZFILL [R247+0x4900], [R142.64], P2 ;  /* 0x049000008ef77fae */ /* 0x0003e40009141d46 */
[----:B-1----:R-:W-:Y:S05]  /*c680*/  IADD3 R142, P4, R3, R210, RZ ;  /* 0x000000d2038e7210 */ /* 0x002fea0007f9e0ff */
[--C-:B------:R-:W-:Y:S02]  /*c690*/  IMAD.X R143, R135, 0x1, R134.reuse, P4 ;  /* 0x00000001878f7824 */ /* 0x100fe400020e0686 */
[----:B------:R-:W1:Y:S04]  /*c6a0*/  SHFL.IDX PT, R135, R132, 0x2, 0x181f ;  /* 0x00581f0084877f89 */ /* 0x000e6800000e0000 */
[----:B------:R2:W-:Y:S04]  /*c6b0*/  LDGSTS.E.BYPASS.LTC128B.128 [R247+0x6900], [R142.64], !P0 ;  /* 0x069000008ef77fae */ /* 0x0005e8000c101d46 */
[----:B------:R-:W3:Y:S01]  /*c6c0*/  SHFL.IDX PT, R132, R132, 0x3, 0x181f ;  /* 0x00781f0084847f89 */ /* 0x000ee200000e0000 */
[----:B-1----:R-:W-:Y:S04]  /*c6d0*/  IADD3 R2, P5, P4, R2, R135, R141 ;  /* 0x0000008702027210 */ /* 0x002fe80007cbe08d */
[----:B------:R-:W-:Y:S05]  /*c6e0*/  IADD3.X R3, RZ, R136, R133, P5, P4 ;  /* 0x00000088ff037210 */ /* 0x000fea0002fe8485 */
[----:B------:R1:W-:Y:S02]  /*c6f0*/  LDGSTS.E.BYPASS.LTC128B.128.ZFILL [R247+0x5100], [R2.64], P2 ;  /* 0x0510000002f77fae */ /* 0x0003e40009141d46 */
[----:B-1----:R-:W-:Y:S05]  /*c700*/  IADD3 R2, P2, R135, R210, RZ ;  /* 0x000000d287027210 */ /* 0x002fea0007f5e0ff */
[----:B------:R-:W-:Y:S05]  /*c710*/  IMAD.X R3, R136, 0x1, R134, P2 ;  /* 0x0000000188037824 */ /* 0x000fea00010e0686 */
[----:B------:R2:W-:Y:S03]  /*c720*/  LDGSTS.E.BYPASS.LTC128B.128 [R247+0x7100], [R2.64], !P0 ;  /* 0x0710000002f77fae */ /* 0x0005e6000c101d46 */
.L_x_3912:
[C---:B--23--:R-:W-:Y:S02]  /*c730*/  IADD3 R2, -R245.reuse, 0x10, RZ ;  /* 0x00000010f5027810 */ /* 0x04cfe40007ffe1ff */
[----:B------:R-:W-:Y:S02]  /*c740*/  ISETP.NE.U32.AND P2, PT, R245, RZ, PT ;  /* 0x000000fff500720c */ /* 0x000fe40003f45070 */
[----:B------:R-:W-:Y:S04]  /*c750*/  LOP3.LUT R2, R2, 0xf, RZ, 0xc0, !PT ;  /* 0x0000000f02027812 */ /* 0x000fe800078ec0ff */
[----:B------:R-:W-:Y:S04]  /*c760*/  IADD3 R2, P5, P4, R2, R132, R141 ;  /* 0x0000008402027210 */ /* 0x000fe80007cbe08d */
[----:B------:R-:W-:Y:S05]  /*c770*/  IADD3.X R3, RZ, R0, R133, P5, P4 ;  /* 0x00000000ff037210 */ /* 0x000fea0002fe8485 */
[----:B------:R-:W-:Y:S01]  /*c780*/  @!PT LDS RZ, [RZ] ;  /* 0x00000000fffff984 */ /* 0x000fe20000000800 */
[----:B------:R-:W-:Y:S01]  /*c790*/  @!PT LDS RZ, [RZ] ;  /* 0x00000000fffff984 */ /* 0x000fe20000000800 */
[----:B------:R-:W-:Y:S01]  /*c7a0*/  @!PT LDS RZ, [RZ] ;  /* 0x00000000fffff984 */ /* 0x000fe20000000800 */
[----:B------:R1:W-:Y:S02]  /*c7b0*/  LDGSTS.E.BYPASS.LTC128B.128.ZFILL [R247+0x5900], [R2.64], P2 ;  /* 0x0590000002f77fae */ /* 0x0003e40009141d46 */
[----:B-1----:R-:W-:Y:S05]  /*c7c0*/  IADD3 R2, P2, R132, R210, RZ ;  /* 0x000000d284027210 */ /* 0x002fea0007f5e0ff */
[----:B------:R-:W-:Y:S05]  /*c7d0*/  IMAD.X R3, R0, 0x1, R134, P2 ;  /* 0x0000000100037824 */ /* 0x000fea00010e0686 */
[----:B------:R1:W-:Y:S03]  /*c7e0*/  LDGSTS.E.BYPASS.LTC128B.128 [R247+0x7900], [R2.64], !P0 ;  /* 0x0790000002f77fae */ /* 0x0003e6000c101d46 */
.L_x_3829:
[----:B-1----:R-:W-:Y:S05]  /*c7f0*/  BSYNC B0 ;  /* 0x0000000000007941 */ /* 0x002fea0003800000 */
.L_x_3828:
        /* <DEDUP_REMOVED lines=67> */
[----:B-1----:R-:W-:Y:S02]  /*cc30*/  FMNMX.FTZ R132, R132, R0, !PT ;  /* 0x0000000084847209 */ /* 0x002fe40007810000 */
[----:B------:R-:W1:Y:S04]  /*cc40*/  SHFL.BFLY PT, R0, R135, 0x2, 0x1f ;  /* 0x0c401f0087007f89 */ /* 0x000e6800000e0000 */
[----:B------:R-:W2:Y:S01]  /*cc50*/  SHFL.BFLY PT, R136, R132, 0x1, 0x1f ;  /* 0x0c201f0084887f89 */ /* 0x000ea200000e0000 */
[----:B-1----:R-:W-:Y:S02]  /*cc60*/  FMNMX.FTZ R135, R135, R0, !PT ;  /* 0x0000000087877209 */ /* 0x002fe40007810000 */
[----:B--2---:R-:W-:Y:S03]  /*cc70*/  FMNMX.FTZ R136, R132, R136, !PT ;  /* 0x0000008884887209 */ /* 0x004fe60007810000 */
[----:B------:R-:W1:Y:S04]  /*cc80*/  SHFL.BFLY PT, R0, R135, 0x1, 0x1f ;  /* 0x0c201f0087007f89 */ /* 0x000e6800000e0000 */
[----:B------:R-:W2:Y:S01]  /*cc90*/  SHFL.BFLY PT, R132, R133, 0x2, 0x1f ;  /* 0x0c401f0085847f89 */ /* 0x000ea200000e0000 */
[----:B-1----:R-:W-:Y:S03]  /*cca0*/  FMNMX.FTZ R135, R135, R0, !PT ;  /* 0x0000000087877209 */ /* 0x002fe60007810000 */
[----:B------:R-:W1:Y:S01]  /*ccb0*/  SHFL.BFLY PT, R0, R134, 0x2, 0x1f ;  /* 0x0c401f0086007f89 */ /* 0x000e6200000e0000 */
[----:B--2---:R-:W-:Y:S02]  /*ccc0*/  FMNMX.FTZ R132, R133, R132, !PT ;  /* 0x0000008485847209 */ /* 0x004fe40007810000 */
[----:B-1----:R-:W-:Y:S05]  /*ccd0*/  FMNMX.FTZ R134, R134, R0, !PT ;  /* 0x0000000086867209 */ /* 0x002fea0007810000 */
[----:B------:R-:W1:Y:S02]  /*cce0*/  SHFL.BFLY PT, R0, R134, 0x1, 0x1f ;  /* 0x0c201f0086007f89 */ /* 0x000e6400000e0000 */
[----:B-1----:R-:W-:Y:S02]  /*ccf0*/  FMNMX.FTZ R134, R134, R0, !PT ;  /* 0x0000000086867209 */ /* 0x002fe40007810000 */
[----:B------:R1:W2:Y:S04]  /*cd00*/  SHFL.BFLY PT, R0, R132, 0x1, 0x1f ;  /* 0x0c201f0084007f89 */ /* 0x0002a800000e0000 */
.L_x_3913:
[----:B------:R-:W3:Y:S01]  /*cd10*/  LDL.LU R3, [R1+0x4] ;  /* 0x0000040001037983 */ /* 0x000ee20000300800 */
[----:B------:R-:W-:Y:S01]  /*cd20*/  FMUL.FTZ R2, R136, c[0x0][0x2d0] ;  /* 0x0000b40088027a20 */ /* 0x000fe20000410000 */
[----:B--2---:R-:W-:Y:S01]  /*cd30*/  FMNMX.FTZ R133, R0, R132, !PT ;  /* 0x0000008400857209 */ /* 0x004fe20007810000 */
[----:B------:R-:W-:Y:S01]  /*cd40*/  FADD.FTZ R0, -R136, R137 ;  /* 0x0000008988007221 */ /* 0x000fe20000010100 */
[----:B------:R-:W2:Y:S01]  /*cd50*/  LDL.LU R210, [R1] ;  /* 0x0000000001d27983 */ /* 0x000ea20000300800 */
[--C-:B------:R-:W-:Y:S01]  /*cd60*/  FFMA.FTZ R4, R4, c[0x0][0x2d0], -R2.reuse ;  /* 0x0000b40004047a23 */ /* 0x100fe20000010802 */
[----:B------:R-:W-:Y:S01]  /*cd70*/  WARPSYNC 0xffffffff ;  /* 0xffffffff00007948 */ /* 0x000fe20003800000 */
[----:B------:R-:W-:Y:S01]  /*cd80*/  FMUL.FTZ R0, R0, c[0x0][0x2d0] ;  /* 0x0000b40000007a20 */ /* 0x000fe20000410000 */
[----:B------:R-:W-:Y:S01]  /*cd90*/  ISETP.GT.AND P0, PT, R248, RZ, PT ;  /* 0x000000fff800720c */ /* 0x000fe20003f04270 */
[--C-:B------:R-:W-:Y:S02]  /*cda0*/  FFMA.FTZ R5, R5, c[0x0][0x2d0], -R2.reuse ;  /* 0x0000b40005057a23 */ /* 0x100fe40000010802 */
[----:B-1----:R-:W1:Y:S01]  /*cdb0*/  MUFU.EX2 R132, R0 ;  /* 0x0000000000847308 */ /* 0x002e620000000800 */
        /* <DEDUP_REMOVED lines=15> */
[----:B------:R-:W-:Y:S02]  /*ceb0*/  FFMA.FTZ R209, R64, c[0x0][0x2d0], -R2 ;  /* 0x0000b40040d17a23 */ /* 0x000fe40000010802 */
[----:B------:R-:W-:Y:S01]  /*cec0*/  FMUL.FTZ R2, R135, c[0x0][0x2d0] ;  /* 0x0000b40087027a20 */ /* 0x000fe20000410000 */
[----:B------:R-:W-:Y:S03]  /*ced0*/  MUFU.EX2 R20, R16 ;  /* 0x0000001000147308 */ /* 0x000fe60000000800 */
        /* <DEDUP_REMOVED lines=8> */
[--C-:B------:R-:W-:Y:S01]  /*cf60*/  FFMA.FTZ R222, R34, c[0x0][0x2d0], -R2.reuse ;  /* 0x0000b40022de7a23 */ /* 0x100fe20000010802 */
[----:B------:R-:W-:Y:S01]  /*cf70*/  MOV R34, R212 ;  /* 0x000000d400227202 */ /* 0x000fe20000000f00 */
[--C-:B------:R-:W-:Y:S01]  /*cf80*/  FFMA.FTZ R221, R35, c[0x0][0x2d0], -R2.reuse ;  /* 0x0000b40023dd7a23 */ /* 0x100fe20000010802 */
[----:B------:R-:W5:Y:S01]  /*cf90*/  MUFU.EX2 R7, R7 ;  /* 0x0000000700077308 */ /* 0x000f620000000800 */
[--C-:B------:R-:W-:Y:S02]  /*cfa0*/  FFMA.FTZ R51, R51, c[0x0][0x2d0], -R2.reuse ;  /* 0x0000b40033337a23 */ /* 0x100fe40000010802 */
[--C-:B------:R-:W-:Y:S02]  /*cfb0*/  FFMA.FTZ R143, R54, c[0x0][0x2d0], -R2.reuse ;  /* 0x0000b400368f7a23 */ /* 0x100fe40000010802 */
[--C-:B------:R-:W-:Y:S02]  /*cfc0*/  FFMA.FTZ R49, R55, c[0x0][0x2d0], -R2.reuse ;  /* 0x0000b40037317a23 */ /* 0x100fe40000010802 */
[--C-:B------:R-:W-:Y:S02]  /*cfd0*/  FFMA.FTZ R64, R66, c[0x0][0x2d0], -R2.reuse ;  /* 0x0000b40042407a23 */ /* 0x100fe40000010802 */
[--C-:B------:R-:W-:Y:S01]  /*cfe0*/  FFMA.FTZ R211, R18, c[0x0][0x2d0], -R2.reuse ;  /* 0x0000b40012d37a23 */ /* 0x100fe20000010802 */
[----:B------:R-:W-:Y:S01]  /*cff0*/  MUFU.EX2 R224, R224 ;  /* 0x000000e000e07308 */ /* 0x000fe20000000800 */
[--C-:B------:R-:W-:Y:S02]  /*d000*/  FFMA.FTZ R50, R50, c[0x0][0x2d0], -R2.reuse ;  /* 0x0000b40032327a23 */ /* 0x100fe40000010802 */
[----:B------:R-:W-:Y:S07]  /*d010*/  FFMA.FTZ R141, R67, c[0x0][0x2d0], -R2 ;  /* 0x0000b400438d7a23 */ /* 0x000fee0000010802 */
[----:B------:R-:W-:Y:S10]  /*d020*/  MUFU.EX2 R211, R211 ;  /* 0x000000d300d37308 */ /* 0x000ff40000000800 */
[----:B------:R-:W-:Y:S01]  /*d030*/  MUFU.EX2 R137, R137 ;  /* 0x0000008900897308 */ /* 0x000fe20000000800 */
        /* <DEDUP_REMOVED lines=16> */
[----:B---3--:R-:W-:Y:S04]  /*d140*/  FFMA.FTZ R0, R132, R3, R4 ;  /* 0x0000000384007223 */ /* 0x008fe80000010004 */
[C---:B----4-:R-:W-:Y:S01]  /*d150*/  FADD.FTZ R5, R208.reuse, R0 ;  /* 0x00000000d0057221 */ /* 0x050fe20000010000 */
[----:B------:R-:W-:Y:S01]  /*d160*/  F2FP.PACK_AB R208, R208, R4 ;  /* 0x00000004d0d0723e */ /* 0x000fe200000000ff */
[----:B------:R-:W-:Y:S01]  /*d170*/  FADD.FTZ R0, -R135, R138 ;  /* 0x0000008a87007221 */ /* 0x000fe20000010100 */
[----:B------:R-:W-:Y:S01]  /*d180*/  MOV R138, R209 ;  /* 0x000000d1008a7202 */ /* 0x000fe20000000f00 */
[----:B------:R-:W-:Y:S01]  /*d190*/  FMUL.FTZ R4, R134, c[0x0][0x2d0] ;  /* 0x0000b40086047a20 */ /* 0x000fe20000410000 */
[----:B-----5:R-:W-:Y:S01]  /*d1a0*/  F2FP.PACK_AB R209, R7, R6 ;  /* 0x0000000607d1723e */ /* 0x020fe200000000ff */
[----:B------:R-:W-:Y:S02]  /*d1b0*/  FMUL.FTZ R0, R0, c[0x0][0x2d0] ;  /* 0x0000b40000007a20 */ /* 0x000fe40000410000 */
[----:B------:R-:W-:Y:S02]  /*d1c0*/  FADD.FTZ R5, R20, R5 ;  /* 0x0000000514057221 */ /* 0x000fe40000010000 */
[----:B------:R-:W2:Y:S01]  /*d1d0*/  MUFU.EX2 R3, R0 ;  /* 0x0000000000037308 */ /* 0x000ea20000000800 */
[--C-:B------:R-:W-:Y:S02]  /*d1e0*/  FFMA.FTZ R54, R61, c[0x0][0x2d0], -R4.reuse ;  /* 0x0000b4003d367a23 */ /* 0x100fe40000010804 */
[--C-:B------:R-:W-:Y:S02]  /*d1f0*/  FFMA.FTZ R8, R8, c[0x0][0x2d0], -R4.reuse ;  /* 0x0000b40008087a23 */ /* 0x100fe40000010804 */
[--C-:B------:R-:W-:Y:S02]  /*d200*/  FFMA.FTZ R9, R9, c[0x0][0x2d0], -R4.reuse ;  /* 0x0000b40009097a23 */ /* 0x100fe40000010804 */
[--C-:B------:R-:W-:Y:S01]  /*d210*/  FFMA.FTZ R18, R12, c[0x0][0x2d0], -R4.reuse ;  /* 0x0000b4000c127a23 */ /* 0x100fe20000010804 */
[----:B------:R-:W-:Y:S01]  /*d220*/  MOV R12, R213 ;  /* 0x000000d5000c7202 */ /* 0x000fe20000000f00 */
        /* <DEDUP_REMOVED lines=10> */
[----:B--2---:R-:W-:Y:S02]  /*d2d0*/  FFMA.FTZ R0, R3, R210, R6 ;  /* 0x000000d203007223 */ /* 0x004fe40000010006 */
[----:B------:R-:W-:Y:S02]  /*d2e0*/  FFMA.FTZ R219, R29, c[0x0][0x2d0], -R4 ;  /* 0x0000b4001ddb7a23 */ /* 0x000fe40000010804 */
[----:B------:R-:W-:Y:S01]  /*d2f0*/  FADD.FTZ R32, R7, R0 ;  /* 0x0000000007207221 */ /* 0x000fe20000010000 */
[----:B------:R1:W2:Y:S01]  /*d300*/  MUFU.EX2 R210, R17 ;  /* 0x0000001100d27308 */ /* 0x0002a20000000800 */
[----:B------:R-:W-:Y:S02]  /*d310*/  FADD.FTZ R0, -R134, R139 ;  /* 0x0000008b86007221 */ /* 0x000fe40000010100 */
[--C-:B------:R-:W-:Y:S02]  /*d320*/  FFMA.FTZ R231, R40, c[0x0][0x2d0], -R4.reuse ;  /* 0x0000b40028e77a23 */ /* 0x100fe40000010804 */
[----:B------:R-:W-:Y:S02]  /*d330*/  FMUL.FTZ R0, R0, c[0x0][0x2d0] ;  /* 0x0000b40000007a20 */ /* 0x000fe40000410000 */
[--C-:B------:R-:W-:Y:S02]  /*d340*/  FFMA.FTZ R230, R41, c[0x0][0x2d0], -R4.reuse ;  /* 0x0000b40029e67a23 */ /* 0x100fe40000010804 */
        /* <DEDUP_REMOVED lines=10> */
[----:B-1----:R-:W-:Y:S02]  /*d3f0*/  FFMA.FTZ R17, R13, c[0x0][0x2d0], -R4 ;  /* 0x0000b4000d117a23 */ /* 0x002fe40000010804 */
[----:B------:R-:W5:Y:S01]  /*d400*/  LDL.LU R13, [R1+0x8] ;  /* 0x00000800010d7983 */ /* 0x000f620000300800 */
[C---:B--2---:R-:W-:Y:S01]  /*d410*/  FADD.FTZ R220, R210.reuse, R5 ;  /* 0x00000005d2dc7221 */ /* 0x044fe20000010000 */
[----:B------:R-:W-:Y:S01]  /*d420*/  F2FP.PACK_AB R210, R210, R20 ;  /* 0x00000014d2d2723e */ /* 0x000fe200000000ff */
[----:B------:R-:W-:Y:S01]  /*d430*/  FMUL.FTZ R4, R133, c[0x0][0x2d0] ;  /* 0x0000b40085047a20 */ /* 0x000fe20000410000 */
[----:B------:R-:W2:Y:S01]  /*d440*/  LDL.LU R20, [R1+0xc] ;  /* 0x00000c0001147983 */ /* 0x000ea20000300800 */
[----:B------:R-:W-:Y:S01]  /*d450*/  MOV R5, R141 ;  /* 0x0000008d00057202 */ /* 0x000fe20000000f00 */
[----:B------:R-:W-:Y:S01]  /*d460*/  FMUL.FTZ R102, R3, R102 ;  /* 0x0000006603667220 */ /* 0x000fe20000410000 */
[----:B------:R-:W-:Y:S01]  /*d470*/  MUFU.EX2 R216, R216 ;  /* 0x000000d800d87308 */ /* 0x000fe20000000800 */
[----:B---3--:R-:W-:Y:S01]  /*d480*/  FADD.FTZ R0, -R133, R140 ;  /* 0x0000008c85007221 */ /* 0x008fe20000010100 */
[----:B------:R-:W-:Y:S01]  /*d490*/  MOV R140, R12 ;  /* 0x0000000c008c7202 */ /* 0x000fe20000000f00 */
        /* <DEDUP_REMOVED lines=20> */
[C---:B----4-:R-:W-:Y:S01]  /*d5e0*/  FMUL.FTZ R12, R2.reuse, R168 ;  /* 0x000000a8020c7220 */ /* 0x050fe20000410000 */
[----:B------:R-:W-:Y:S01]  /*d5f0*/  MOV R168, R23 ;  /* 0x0000001700a87202 */ /* 0x000fe20000000f00 */
[C---:B------:R-:W-:Y:S01]  /*d600*/  FMUL.FTZ R29, R2.reuse, R161 ;  /* 0x000000a1021d7220 */ /* 0x040fe20000410000 */
[----:B------:R-:W-:Y:S01]  /*d610*/  MUFU.EX2 R215, R215 ;  /* 0x000000d700d77308 */ /* 0x000fe20000000800 */
[C---:B------:R-:W-:Y:S02]  /*d620*/  FMUL.FTZ R40, R2.reuse, R156 ;  /* 0x0000009c02287220 */ /* 0x040fe40000410000 */
[----:B------:R-:W-:Y:S01]  /*d630*/  FMUL.FTZ R8, R2, R172 ;  /* 0x000000ac02087220 */ /* 0x000fe20000410000 */
[----:B------:R-:W-:Y:S01]  /*d640*/  MOV R172, R140 ;  /* 0x0000008c00ac7202 */ /* 0x000fe20000000f00 */
[C---:B-1----:R-:W-:Y:S01]  /*d650*/  FMUL.FTZ R30, R0.reuse, R162 ;  /* 0x000000a2001e7220 */ /* 0x042fe20000410000 */
[----:B------:R-:W-:Y:S01]  /*d660*/  F2FP.PACK_AB R140, R21, R22 ;  /* 0x00000016158c723e */ /* 0x000fe200000000ff */
[----:B------:R-:W-:Y:S02]  /*d670*/  FMUL.FTZ R31, R0, R163 ;  /* 0x000000a3001f7220 */ /* 0x000fe40000410000 */
[C---:B------:R-:W-:Y:S01]  /*d680*/  FMUL.FTZ R28, R2.reuse, R160 ;  /* 0x000000a0021c7220 */ /* 0x040fe20000410000 */
[----:B------:R-:W1:Y:S01]  /*d690*/  MUFU.EX2 R162, R19 ;  /* 0x0000001300a27308 */ /* 0x000e620000000800 */
[----:B------:R-:W-:Y:S02]  /*d6a0*/  FMUL.FTZ R24, R2, R164 ;  /* 0x000000a402187220 */ /* 0x000fe40000410000 */
[C---:B------:R-:W-:Y:S02]  /*d6b0*/  FMUL.FTZ R42, R0.reuse, R158 ;  /* 0x0000009e002a7220 */ /* 0x040fe40000410000 */
[----:B------:R-:W-:Y:S02]  /*d6c0*/  FMUL.FTZ R43, R0, R159 ;  /* 0x0000009f002b7220 */ /* 0x000fe40000410000 */
[----:B------:R-:W-:Y:S02]  /*d6d0*/  FMUL.FTZ R41, R2, R157 ;  /* 0x0000009d02297220 */ /* 0x000fe40000410000 */
[----:B------:R-:W-:Y:S01]  /*d6e0*/  FADD.FTZ R157, R211, R32 ;  /* 0x00000020d39d7221 */ /* 0x000fe20000010000 */
[----:B------:R3:W-:Y:S01]  /*d6f0*/  MUFU.EX2 R163, R6 ;  /* 0x0000000600a37308 */ /* 0x0007e20000000800 */
        /* <DEDUP_REMOVED lines=9> */
[----:B------:R-:W4:Y:S01]  /*d790*/  MUFU.EX2 R160, R7 ;  /* 0x0000000700a07308 */ /* 0x000f220000000800 */
[----:B------:R-:W-:Y:S01]  /*d7a0*/  FMUL.FTZ R25, R2, R165 ;  /* 0x000000a502197220 */ /* 0x000fe20000410000 */
[----:B------:R-:W-:Y:S01]  /*d7b0*/  MOV R165, R54 ;  /* 0x0000003600a57202 */ /* 0x000fe20000000f00 */
[----:B------:R-:W-:Y:S01]  /*d7c0*/  FMUL.FTZ R26, R0, R166 ;  /* 0x000000a6001a7220 */ /* 0x000fe20000410000 */
[----:B-1----:R-:W-:Y:S01]  /*d7d0*/  F2FP.PACK_AB R211, R162, R211 ;  /* 0x000000d3a2d3723e */ /* 0x002fe200000000ff */
[C---:B------:R-:W-:Y:S01]  /*d7e0*/  FMUL.FTZ R19, R3.reuse, R183 ;  /* 0x000000b703137220 */ /* 0x040fe20000410000 */
[----:B------:R-:W-:Y:S01]  /*d7f0*/  MOV R183, R49 ;  /* 0x0000003100b77202 */ /* 0x000fe20000000f00 */
[----:B------:R-:W-:Y:S01]  /*d800*/  FMUL.FTZ R27, R0, R167 ;  /* 0x000000a7001b7220 */ /* 0x000fe20000410000 */
[----:B------:R-:W-:Y:S01]  /*d810*/  MOV R49, R36 ;  /* 0x0000002400317202 */ /* 0x000fe20000000f00 */
[----:B------:R-:W-:Y:S01]  /*d820*/  FMUL.FTZ R32, R132, R188 ;  /* 0x000000bc84207220 */ /* 0x000fe20000410000 */
[----:B------:R1:W-:Y:S01]  /*d830*/  MUFU.EX2 R159, R18 ;  /* 0x00000012009f7308 */ /* 0x0003e20000000800 */
[----:B------:R-:W-:Y:S01]  /*d840*/  MOV R188, R64 ;  /* 0x0000004000bc7202 */ /* 0x000fe20000000f00 */
[----:B------:R-:W-:Y:S01]  /*d850*/  FMUL.FTZ R60, R2, R144 ;  /* 0x00000090023c7220 */ /* 0x000fe20000410000 */
        /* <DEDUP_REMOVED lines=8> */
[----:B------:R-:W-:Y:S01]  /*d8e0*/  FMUL.FTZ R61, R2, R145 ;  /* 0x00000091023d7220 */ /* 0x000fe20000410000 */
[----:B------:R-:W-:Y:S01]  /*d8f0*/  MOV R167, R138 ;  /* 0x0000008a00a77202 */ /* 0x000fe20000000f00 */
[C---:B------:R-:W-:Y:S01]  /*d900*/  FMUL.FTZ R62, R0.reuse, R146 ;  /* 0x00000092003e7220 */ /* 0x040fe20000410000 */
[----:B----4-:R-:W-:Y:S01]  /*d910*/  F2FP.PACK_AB R143, R163, R160 ;  /* 0x000000a0a38f723e */ /* 0x010fe200000000ff */
[C---:B------:R-:W-:Y:S01]  /*d920*/  FMUL.FTZ R7, R3.reuse, R179 ;  /* 0x000000b303077220 */ /* 0x040fe20000410000 */
[----:B------:R-:W-:Y:S01]  /*d930*/  MOV R179, R66 ;  /* 0x0000004200b37202 */ /* 0x000fe20000000f00 */
[----:B------:R-:W-:Y:S01]  /*d940*/  FMUL.FTZ R63, R0, R147 ;  /* 0x00000093003f7220 */ /* 0x000fe20000410000 */
[----:B------:R-:W-:Y:S01]  /*d950*/  MOV R189, R139 ;  /* 0x0000008b00bd7202 */ /* 0x000fe20000000f00 */
[----:B------:R-:W-:Y:S01]  /*d960*/  LDSM.16.MT88.4 R144, [R238] ;  /* 0x00000000ee90783b */ /* 0x000fe20000004200 */
[----:B------:R4:W2:Y:S01]  /*d970*/  MUFU.EX2 R158, R16 ;  /* 0x00000010009e7308 */ /* 0x0008a20000000800 */
[C---:B------:R-:W-:Y:S02]  /*d980*/  FMUL.FTZ R44, R2.reuse, R152 ;  /* 0x00000098022c7220 */ /* 0x040fe40000410000 */
[----:B------:R-:W-:Y:S02]  /*d990*/  FMUL.FTZ R45, R2, R153 ;  /* 0x00000099022d7220 */ /* 0x000fe40000410000 */
[C---:B-1----:R-:W-:Y:S01]  /*d9a0*/  FMUL.FTZ R18, R3.reuse, R182 ;  /* 0x000000b603127220 */ /* 0x042fe20000410000 */
[----:B------:R-:W-:Y:S01]  /*d9b0*/  MOV R182, R34 ;  /* 0x0000002200b67202 */ /* 0x000fe20000000f00 */
[C---:B------:R-:W-:Y:S01]  /*d9c0*/  FMUL.FTZ R34, R3.reuse, R190 ;  /* 0x000000be03227220 */ /* 0x040fe20000410000 */
[----:B------:R-:W-:Y:S01]  /*d9d0*/  MOV R190, R55 ;  /* 0x0000003700be7202 */ /* 0x000fe20000000f00 */
[C---:B------:R-:W-:Y:S01]  /*d9e0*/  FMUL.FTZ R46, R0.reuse, R154 ;  /* 0x0000009a002e7220 */ /* 0x040fe20000410000 */
[----:B------:R-:W-:Y:S01]  /*d9f0*/  MUFU.EX2 R139, R226 ;  /* 0x000000e2008b7308 */ /* 0x000fe20000000800 */
[----:B------:R-:W-:Y:S02]  /*da00*/  FMUL.FTZ R47, R0, R155 ;  /* 0x0000009b002f7220 */ /* 0x000fe40000410000 */
[C---:B------:R-:W-:Y:S01]  /*da10*/  FMUL.FTZ R51, R3.reuse, R199 ;  /* 0x000000c703337220 */ /* 0x040fe20000410000 */
[----:B---3--:R-:W-:Y:S01]  /*da20*/  F2FP.PACK_AB R142, R164, R159 ;  /* 0x0000009fa48e723e */ /* 0x008fe200000000ff */
[C---:B------:R-:W-:Y:S01]  /*da30*/  FMUL.FTZ R17, R132.reuse, R181 ;  /* 0x000000b584117220 */ /* 0x040fe20000410000 */
[----:B------:R-:W-:Y:S01]  /*da40*/  LDSM.16.MT88.4 R152, [R237+0x800] ;  /* 0x00080000ed98783b */ /* 0x000fe20000004200 */
[C---:B------:R-:W-:Y:S01]  /*da50*/  FMUL.FTZ R48, R132.reuse, R196 ;  /* 0x000000c484307220 */ /* 0x040fe20000410000 */
[----:B------:R-:W-:Y:S01]  /*da60*/  MOV R196, R49 ;  /* 0x0000003100c47202 */ /* 0x000fe20000000f00 */
[----:B------:R-:W-:Y:S01]  /*da70*/  FMUL.FTZ R49, R132, R197 ;  /* 0x000000c584317220 */ /* 0x000fe20000410000 */
[----:B------:R-:W-:Y:S01]  /*da80*/  MUFU.EX2 R226, R188 ;  /* 0x000000bc00e27308 */ /* 0x000fe20000000800 */
[C---:B------:R-:W-:Y:S02]  /*da90*/  FMUL.FTZ R56, R2.reuse, R148 ;  /* 0x0000009402387220 */ /* 0x040fe40000410000 */
[----:B------:R-:W-:Y:S02]  /*daa0*/  FMUL.FTZ R57, R2, R149 ;  /* 0x0000009502397220 */ /* 0x000fe40000410000 */
[----:B----4-:R-:W-:Y:S01]  /*dab0*/  FMUL.FTZ R16, R132, R180 ;  /* 0x000000b484107220 */ /* 0x010fe20000410000 */
[----:B------:R-:W-:Y:S01]  /*dac0*/  MOV R180, R67 ;  /* 0x0000004300b47202 */ /* 0x000fe20000000f00 */
[C---:B------:R-:W-:Y:S02]  /*dad0*/  FMUL.FTZ R58, R0.reuse, R150 ;  /* 0x00000096003a7220 */ /* 0x040fe40000410000 */
[----:B------:R-:W-:Y:S01]  /*dae0*/  FMUL.FTZ R59, R0, R151 ;  /* 0x00000097003b7220 */ /* 0x000fe20000410000 */
[----:B------:R-:W-:Y:S01]  /*daf0*/  MUFU.EX2 R138, R225 ;  /* 0x000000e1008a7308 */ /* 0x000fe20000000800 */
[C---:B------:R-:W-:Y:S01]  /*db00*/  FMUL.FTZ R66, R3.reuse, R206 ;  /* 0x000000ce03427220 */ /* 0x040fe20000410000 */
[----:B------:R-:W-:Y:S01]  /*db10*/  LDSM.16.MT88.4 R148, [R236+0x800] ;  /* 0x00080000ec94783b */ /* 0x000fe20000004200 */
        /* <DEDUP_REMOVED lines=45> */
[C---:B-----5:R-:W-:Y:S02]  /*ddf0*/  FFMA.FTZ R4, R2.reuse, R13, R22 ;  /* 0x0000000d02047223 */ /* 0x060fe40000010016 */
[----:B------:R-:W-:Y:S01]  /*de00*/  FMUL.FTZ R13, R2, R169 ;  /* 0x000000a9020d7220 */ /* 0x000fe20000410000 */
[----:B------:R-:W-:Y:S01]  /*de10*/  MOV R169, R5 ;  /* 0x0000000500a97202 */ /* 0x000fe20000000f00 */
[----:B--2---:R-:W-:Y:S01]  /*de20*/  FFMA.FTZ R156, R0, R20, R141 ;  /* 0x00000014009c7223 */ /* 0x004fe2000001008d */
[----:B------:R-:W-:Y:S01]  /*de30*/  F2FP.PACK_AB R141, R158, R141 ;  /* 0x0000008d9e8d723e */ /* 0x000fe200000000ff */
[----:B------:R-:W-:Y:S01]  /*de40*/  FADD.FTZ R161, R21, R4 ;  /* 0x0000000415a17221 */ /* 0x000fe20000010000 */
[----:B------:R-:W-:Y:S01]  /*de50*/  MOV R181, R169 ;  /* 0x000000a900b57202 */ /* 0x000fe20000000f00 */
[----:B------:R-:W1:Y:S01]  /*de60*/  LDSM.16.MT88.4 R20, [R236] ;  /* 0x00000000ec14783b */ /* 0x000e620000004200 */
[C---:B------:R-:W-:Y:S01]  /*de70*/  FMUL.FTZ R4, R132.reuse, R176 ;  /* 0x000000b084047220 */ /* 0x040fe20000410000 */
[----:B------:R-:W-:Y:S01]  /*de80*/  MOV R176, R39 ;  /* 0x0000002700b07202 */ /* 0x000fe20000000f00 */
[C---:B------:R-:W-:Y:S01]  /*de90*/  FMUL.FTZ R5, R132.reuse, R177 ;  /* 0x000000b184057220 */ /* 0x040fe20000410000 */
[----:B------:R-:W-:Y:S01]  /*dea0*/  MOV R177, R65 ;  /* 0x0000004100b17202 */ /* 0x000fe20000000f00 */
[----:B------:R-:W-:Y:S01]  /*deb0*/  FADD.FTZ R161, R159, R161 ;  /* 0x000000a19fa17221 */ /* 0x000fe20000010000 */
[----:B------:R-:W-:Y:S01]  /*dec0*/  MOV R65, R37 ;  /* 0x0000002500417202 */ /* 0x000fe20000000f00 */
[----:B------:R-:W2:Y:S01]  /*ded0*/  MUFU.EX2 R2, R227 ;  /* 0x000000e300027308 */ /* 0x000ea20000000800 */
[----:B------:R-:W3:Y:S01]  /*dee0*/  LDSM.16.MT88.4 R36, [R237] ;  /* 0x00000000ed24783b */ /* 0x000ee20000004200 */
[----:B------:R-:W-:Y:S01]  /*def0*/  MOV R169, R172 ;  /* 0x000000ac00a97202 */ /* 0x000fe20000000f00 */
[----:B------:R-:W-:Y:S01]  /*df00*/  FADD.FTZ R0, R137, R220 ;  /* 0x000000dc89007221 */ /* 0x000fe20000010000 */
[----:B------:R-:W-:Y:S01]  /*df10*/  MOV R197, R65 ;  /* 0x0000004100c57202 */ /* 0x000fe20000000f00 */
[C---:B------:R-:W-:Y:S01]  /*df20*/  FMUL.FTZ R65, R132.reuse, R205 ;  /* 0x000000cd84417220 */ /* 0x040fe20000410000 */
[----:B------:R-:W-:Y:S01]  /*df30*/  MOV R172, R50 ;  /* 0x0000003200ac7202 */ /* 0x000fe20000000f00 */
[----:B------:R-:W-:Y:S01]  /*df40*/  FMUL.FTZ R50, R3, R198 ;  /* 0x000000c603327220 */ /* 0x000fe20000410000 */
[----:B------:R-:W-:Y:S01]  /*df50*/  MOV R198, R64 ;  /* 0x0000004000c67202 */ /* 0x000fe20000000f00 */
[----:B------:R-:W-:Y:S01]  /*df60*/  FMUL.FTZ R64, R132, R204 ;  /* 0x000000cc84407220 */ /* 0x000fe20000410000 */
[----:B------:R-:W-:Y:S01]  /*df70*/  MUFU.EX2 R169, R169 ;  /* 0x000000a900a97308 */ /* 0x000fe20000000800 */
[----:B------:R-:W-:Y:S09]  /*df80*/  LDSM.16.MT88.4 R204, [R238+0x1800] ;  /* 0x00180000eecc783b */ /* 0x000ff20000004200 */
[----:B------:R-:W-:Y:S01]  /*df90*/  MUFU.EX2 R172, R172 ;  /* 0x000000ac00ac7308 */ /* 0x000fe20000000800 */
[----:B--2---:R-:W-:Y:S04]  /*dfa0*/  FADD.FTZ R0, R2, R0 ;  /* 0x0000000002007221 */ /* 0x004fe80000010000 */
[----:B------:R-:W-:Y:S05]  /*dfb0*/  FADD.FTZ R0, R139, R0 ;  /* 0x000000008b007221 */ /* 0x000fea0000010000 */
[----:B------:R-:W-:Y:S01]  /*dfc0*/  MUFU.EX2 R217, R176 ;  /* 0x000000b000d97308 */ /* 0x000fe20000000800 */
[-C--:B-1----:R-:W-:Y:S08]  /*dfd0*/  HMMA.16816.F32 R4, R208, R20.reuse, R4 ;  /* 0x00000014d004723c */ /* 0x082ff00000001804 */
[C---:B------:R-:W-:Y:S07]  /*dfe0*/  HMMA.16816.F32 R8, R140.reuse, R20, R8 ;  /* 0x000000148c08723c */ /* 0x040fee0000001808 */
[C---:B------:R-:W-:Y:S01]  /*dff0*/  FMUL.FTZ R20, R132.reuse, R184 ;  /* 0x000000b884147220 */ /* 0x040fe20000410000 */
[-C--:B------:R-:W-:Y:S01]  /*e000*/  HMMA.16816.F32 R12, R140, R22.reuse, R12 ;  /* 0x000000168c0c723c */ /* 0x080fe2000000180c */
[----:B------:R-:W-:Y:S03]  /*e010*/  MUFU.EX2 R184, R212 ;  /* 0x000000d400b87308 */ /* 0x000fe60000000800 */
[C---:B------:R-:W-:Y:S04]  /*e020*/  FMUL.FTZ R21, R132.reuse, R185 ;  /* 0x000000b984157220 */ /* 0x040fe80000410000 */
[C---:B------:R-:W-:Y:S03]  /*e030*/  HMMA.16816.F32 R16, R208.reuse, R22, R16 ;  /* 0x00000016d010723c */ /* 0x040fe60000001810 */
[----:B------:R-:W-:Y:S04]  /*e040*/  MUFU.EX2 R185, R222 ;  /* 0x000000de00b97308 */ /* 0x000fe80000000800 */
[C---:B------:R-:W-:Y:S01]  /*e050*/  FMUL.FTZ R22, R3.reuse, R186 ;  /* 0x000000ba03167220 */ /* 0x040fe20000410000 */
[----:B------:R-:W-:Y:S01]  /*e060*/  MOV R186, R52 ;  /* 0x0000003400ba7202 */ /* 0x000fe20000000f00 */
[C---:B------:R-:W-:Y:S03]  /*e070*/  FMUL.FTZ R23, R3.reuse, R187 ;  /* 0x000000bb03177220 */ /* 0x040fe60000410000 */
[----:B------:R-:W-:Y:S02]  /*e080*/  MOV R187, R53 ;  /* 0x0000003500bb7202 */ /* 0x000fe40000000f00 */
[----:B------:R-:W1:Y:S01]  /*e090*/  LDSM.16.MT88.4 R52, [R239] ;  /* 0x00000000ef34783b */ /* 0x000e620000004200 */
[----:B------:R-:W-:Y:S01]  /*e0a0*/  MUFU.EX2 R186, R186 ;  /* 0x000000ba00ba7308 */ /* 0x000fe20000000800 */
[-C--:B---3--:R-:W-:Y:S08]  /*e0b0*/  HMMA.16816.F32 R20, R208, R36.reuse, R20 ;  /* 0x00000024d014723c */ /* 0x088ff00000001814 */
[C---:B------:R-:W-:Y:S01]  /*e0c0*/  HMMA.16816.F32 R24, R140.reuse, R36, R24 ;  /* 0x000000248c18723c */ /* 0x040fe20000001818 */
[----:B------:R-:W-:Y:S06]  /*e0d0*/  MUFU.EX2 R187, R187 ;  /* 0x000000bb00bb7308 */ /* 0x000fec0000000800 */
[C---:B------:R-:W-:Y:S01]  /*e0e0*/  FMUL.FTZ R36, R132.reuse, R192 ;  /* 0x000000c084247220 */ /* 0x040fe20000410000 */
[-C--:B------:R-:W-:Y:S03]  /*e0f0*/  HMMA.16816.F32 R28, R140, R38.reuse, R28 ;  /* 0x000000268c1c723c */ /* 0x080fe6000000181c */
[----:B------:R-:W-:Y:S01]  /*e100*/  MUFU.EX2 R192, R219 ;  /* 0x000000db00c07308 */ /* 0x000fe20000000800 */
[C---:B------:R-:W-:Y:S04]  /*e110*/  FMUL.FTZ R37, R132.reuse, R193 ;  /* 0x000000c184257220 */ /* 0x040fe80000410000 */
[C---:B------:R-:W-:Y:S05]  /*e120*/  HMMA.16816.F32 R32, R208.reuse, R38, R32 ;  /* 0x00000026d020723c */ /* 0x040fea0000001820 */
[----:B------:R-:W2:Y:S02]  /*e130*/  MUFU.EX2 R193, R221 ;  /* 0x000000dd00c17308 */ /* 0x000ea40000000800 */
[C---:B------:R-:W-:Y:S02]  /*e140*/  FMUL.FTZ R38, R3.reuse, R194 ;  /* 0x000000c203267220 */ /* 0x040fe40000410000 */
[C---:B------:R-:W-:Y:S06]  /*e150*/  FMUL.FTZ R39, R3.reuse, R195 ;  /* 0x000000c303277220 */ /* 0x040fec0000410000 */
[----:B------:R-:W-:Y:S01]  /*e160*/  MUFU.EX2 R194, R213 ;  /* 0x000000d500c27308 */ /* 0x000fe20000000800 */
[-C--:B-1----:R-:W-:Y:S08]  /*e170*/  HMMA.16816.F32 R36, R208, R52.reuse, R36 ;  /* 0x00000034d024723c */ /* 0x082ff00000001824 */
[C---:B------:R-:W-:Y:S01]  /*e180*/  HMMA.16816.F32 R40, R140.reuse, R52, R40 ;  /* 0x000000348c28723c */ /* 0x040fe20000001828 */
[----:B------:R-:W-:Y:S06]  /*e190*/  MUFU.EX2 R219, R177 ;  /* 0x000000b100db7308 */ /* 0x000fec0000000800 */
[C---:B------:R-:W-:Y:S01]  /*e1a0*/  FMUL.FTZ R52, R132.reuse, R200 ;  /* 0x000000c884347220 */ /* 0x040fe20000410000 */
[-C--:B------:R-:W-:Y:S03]  /*e1b0*/  HMMA.16816.F32 R44, R140, R54.reuse, R44 ;  /* 0x000000368c2c723c */ /* 0x080fe6000000182c */
[----:B------:R-:W1:Y:S01]  /*e1c0*/  MUFU.EX2 R195, R218 ;  /* 0x000000da00c37308 */ /* 0x000e620000000800 */
[----:B------:R-:W-:Y:S04]  /*e1d0*/  FMUL.FTZ R53, R132, R201 ;  /* 0x000000c984357220 */ /* 0x000fe80000410000 */
[C---:B------:R-:W-:Y:S05]  /*e1e0*/  HMMA.16816.F32 R48, R208.reuse, R54, R48 ;  /* 0x00000036d030723c */ /* 0x040fea0000001830 */
[----:B------:R-:W3:Y:S02]  /*e1f0*/  MUFU.EX2 R132, R198 ;  /* 0x000000c600847308 */ /* 0x000ee40000000800 */
[C---:B------:R-:W-:Y:S02]  /*e200*/  FMUL.FTZ R54, R3.reuse, R202 ;  /* 0x000000ca03367220 */ /* 0x040fe40000410000 */
[----:B------:R-:W-:Y:S06]  /*e210*/  FMUL.FTZ R55, R3, R203 ;  /* 0x000000cb03377220 */ /* 0x000fec0000410000 */
[----:B------:R-:W4:Y:S01]  /*e220*/  MUFU.EX2 R3, R197 ;  /* 0x000000c500037308 */ /* 0x000f220000000800 */
[-C--:B------:R-:W-:Y:S08]  /*e230*/  HMMA.16816.F32 R52, R208, R144.reuse, R52 ;  /* 0x00000090d034723c */ /* 0x080ff00000001834 */
[C---:B------:R-:W-:Y:S01]  /*e240*/  HMMA.16816.F32 R56, R140.reuse, R144, R56 ;  /* 0x000000908c38723c */ /* 0x040fe20000001838 */
[----:B------:R-:W-:Y:S07]  /*e250*/  MUFU.EX2 R200, R230 ;  /* 0x000000e600c87308 */ /* 0x000fee0000000800 */
[-C--:B------:R-:W-:Y:S03]  /*e260*/  HMMA.16816.F32 R60, R140, R146.reuse, R60 ;  /* 0x000000928c3c723c */ /* 0x080fe6000000183c */
[----:B------:R-:W-:Y:S05]  /*e270*/  MUFU.EX2 R230, R228 ;  /* 0x000000e400e67308 */ /* 0x000fea0000000800 */
[C---:B------:R-:W-:Y:S01]  /*e280*/  HMMA.16816.F32 R64, R208.reuse, R146, R64 ;  /* 0x00000092d040723c */ /* 0x040fe20000001840 */
[----:B------:R-:W5:Y:S07]  /*e290*/  LDSM.16.MT88.4 R144, [R236+0x2000] ;  /* 0x00200000ec90783b */ /* 0x000f6e0000004200 */
[-C--:B-----5:R-:W-:Y:S08]  /*e2a0*/  HMMA.16816.F32 R68, R208, R144.reuse, R68 ;  /* 0x00000090d044723c */ /* 0x0a0ff00000001844 */
[C---:B------:R-:W-:Y:S08]  /*e2b0*/  HMMA.16816.F32 R72, R140.reuse, R144, R72 ;  /* 0x000000908c48723c */ /* 0x040ff00000001848 */
[-C--:B------:R-:W-:Y:S08]  /*e2c0*/  HMMA.16816.F32 R76, R140, R146.reuse, R76 ;  /* 0x000000928c4c723c */ /* 0x080ff0000000184c */
        /* <DEDUP_REMOVED lines=13> */
[C---:B------:R-:W-:Y:S07]  /*e3a0*/  HMMA.16816.F32 R120, R140.reuse, R144, R120 ;  /* 0x000000908c78723c */ /* 0x040fee0000001878 */
[----:B------:R-:W-:Y:S01]  /*e3b0*/  F2FP.PACK_AB R144, R214, R216 ;  /* 0x000000d8d690723e */ /* 0x000fe200000000ff */
[-C--:B------:R-:W-:Y:S04]  /*e3c0*/  HMMA.16816.F32 R124, R140, R146.reuse, R124 ;  /* 0x000000928c7c723c */ /* 0x080fe8000000187c */
[----:B------:R-:W-:Y:S03]  /*e3d0*/  F2FP.PACK_AB R145, R215, R170 ;  /* 0x000000aad791723e */ /* 0x000fe600000000ff */
[----:B------:R-:W-:Y:S01]  /*e3e0*/  F2FP.PACK_AB R140, R2, R137 ;  /* 0x00000089028c723e */ /* 0x000fe200000000ff */
[----:B------:R-:W-:Y:S01]  /*e3f0*/  HMMA.16816.F32 R128, R208, R146, R128 ;  /* 0x00000092d080723c */ /* 0x000fe20000001880 */
[----:B------:R5:W-:Y:S03]  /*e400*/  MUFU.EX2 R137, R191 ;  /* 0x000000bf00897308 */ /* 0x000be60000000800 */
[----:B------:R-:W-:Y:S01]  /*e410*/  F2FP.PACK_AB R142, R138, R139 ;  /* 0x0000008b8a8e723e */ /* 0x000fe200000000ff */
[----:B------:R-:W-:Y:S01]  /*e420*/  FADD.FTZ R139, R162, R157 ;  /* 0x0000009da28b7221 */ /* 0x000fe20000010000 */
[----:B------:R-:W-:Y:S01]  /*e430*/  F2FP.PACK_AB R141, R171, R224 ;  /* 0x000000e0ab8d723e */ /* 0x000fe200000000ff */
[----:B------:R-:W-:Y:S01]  /*e440*/  FADD.FTZ R2, R138, R0 ;  /* 0x000000008a027221 */ /* 0x000fe20000010000 */
[----:B--2---:R-:W-:Y:S01]  /*e450*/  F2FP.PACK_AB R143, R193, R185 ;  /* 0x000000b9c18f723e */ /* 0x004fe200000000ff */
[----:B------:R-:W-:Y:S02]  /*e460*/  FADD.FTZ R0, R158, R156 ;  /* 0x0000009c9e007221 */ /* 0x000fe40000010000 */
[----:B------:R-:W2:Y:S01]  /*e470*/  LDSM.16.MT88.4 R156, [R239+0x800] ;  /* 0x00080000ef9c783b */ /* 0x000ea20000004200 */
[----:B------:R4:W4:Y:S01]  /*e480*/  MUFU.EX2 R138, R196 ;  /* 0x000000c4008a7308 */ /* 0x0009220000000800 */
[----:B------:R-:W-:Y:S01]  /*e490*/  FADD.FTZ R160, R160, R0 ;  /* 0x00000000a0a07221 */ /* 0x000fe20000010000 */
[----:B-1----:R-:W-:Y:S01]  /*e4a0*/  F2FP.PACK_AB R146, R192, R195 ;  /* 0x000000c3c092723e */ /* 0x002fe200000000ff */
[-C--:B------:R-:W-:Y:S05]  /*e4b0*/  HMMA.16816.F32 R4, R140, R148.reuse, R4 ;  /* 0x000000948c04723c */ /* 0x080fea0000001804 */
[----:B------:R-:W-:Y:S01]  /*e4c0*/  F2FP.PACK_AB R147, R184, R194 ;  /* 0x000000c2b893723e */ /* 0x000fe200000000ff */
[----:B---3--:R-:W-:Y:S06]  /*e4d0*/  FADD.FTZ R0, R132, R2 ;  /* 0x0000000284007221 */ /* 0x008fec0000010000 */
[C---:B------:R-:W-:Y:S04]  /*e4e0*/  HMMA.16816.F32 R8, R144.reuse, R148, R8 ;  /* 0x000000949008723c */ /* 0x040fe80000001808 */
[----:B-----5:R-:W-:Y:S01]  /*e4f0*/  MOV R191, R190 ;  /* 0x000000be00bf7202 */ /* 0x020fe20000000f00 */
[----:B----4-:R-:W-:Y:S01]  /*e500*/  FADD.FTZ R0, R3, R0 ;  /* 0x0000000003007221 */ /* 0x010fe20000010000 */
[----:B------:R-:W-:Y:S02]  /*e510*/  MOV R190, R189 ;  /* 0x000000bd00be7202 */ /* 0x000fe40000000f00 */
[-C--:B------:R-:W-:Y:S01]  /*e520*/  HMMA.16816.F32 R12, R144, R150.reuse, R12 ;  /* 0x00000096900c723c */ /* 0x080fe2000000180c */
[----:B------:R-:W-:Y:S01]  /*e530*/  LDSM.16.MT88.4 R196, [R239+0x1800] ;  /* 0x00180000efc4783b */ /* 0x000fe20000004200 */
[----:B------:R1:W-:Y:S02]  /*e540*/  MUFU.EX2 R228, R190 ;  /* 0x000000be00e47308 */ /* 0x0003e40000000800 */
[----:B------:R-:W-:Y:S01]  /*e550*/  MOV R189, R183 ;  /* 0x000000b700bd7202 */ /* 0x000fe20000000f00 */
[----:B------:R-:W-:Y:S01]  /*e560*/  FADD.FTZ R0, R138, R0 ;  /* 0x000000008a007221 */ /* 0x000fe20000010000 */
[----:B------:R-:W-:Y:S02]  /*e570*/  MOV R183, R178 ;  /* 0x000000b200b77202 */ /* 0x000fe40000000f00 */
[C---:B------:R-:W-:Y:S01]  /*e580*/  HMMA.16816.F32 R16, R140.reuse, R150, R16 ;  /* 0x000000968c10723c */ /* 0x040fe20000001810 */
[----:B------:R-:W3:Y:S03]  /*e590*/  LDSM.16.MT88.4 R148, [R238+0x800] ;  /* 0x00080000ee94783b */ /* 0x000ee60000004200 */
[----:B------:R-:W-:Y:S01]  /*e5a0*/  MUFU.EX2 R225, R189 ;  /* 0x000000bd00e17308 */ /* 0x000fe20000000800 */
[----:B------:R-:W-:Y:S01]  /*e5b0*/  MOV R178, R168 ;  /* 0x000000a800b27202 */ /* 0x000fe20000000f00 */
[----:B------:R-:W-:Y:S01]  /*e5c0*/  FADD.FTZ R2, R137, R0 ;  /* 0x0000000089027221 */ /* 0x000fe20000010000 */
[----:B------:R-:W-:Y:S01]  /*e5d0*/  MOV R168, R173 ;  /* 0x000000ad00a87202 */ /* 0x000fe20000000f00 */
[-C--:B------:R-:W-:Y:S04]  /*e5e0*/  HMMA.16816.F32 R20, R140, R152.reuse, R20 ;  /* 0x000000988c14723c */ /* 0x080fe80000001814 */
[----:B------:R-:W-:Y:S02]  /*e5f0*/  FADD.FTZ R0, R164, R161 ;  /* 0x000000a1a4007221 */ /* 0x000fe40000010000 */
[----:B------:R-:W-:Y:S02]  /*e600*/  MUFU.EX2 R173, R229 ;  /* 0x000000e500ad7308 */ /* 0x000fe40000000800 */
[C---:B------:R-:W-:Y:S04]  /*e610*/  HMMA.16816.F32 R24, R144.reuse, R152, R24 ;  /* 0x000000989018723c */ /* 0x040fe80000001818 */
[----:B-1----:R-:W-:Y:S02]  /*e620*/  MOV R190, R183 ;  /* 0x000000b700be7202 */ /* 0x002fe40000000f00 */
[----:B------:R-:W-:Y:S02]  /*e630*/  MOV R183, R181 ;  /* 0x000000b500b77202 */ /* 0x000fe40000000f00 */
[-C--:B------:R-:W-:Y:S01]  /*e640*/  HMMA.16816.F32 R28, R144, R154.reuse, R28 ;  /* 0x0000009a901c723c */ /* 0x080fe2000000181c */
[----:B------:R-:W-:Y:S03]  /*e650*/  MUFU.EX2 R227, R190 ;  /* 0x000000be00e37308 */ /* 0x000fe60000000800 */
[----:B------:R-:W-:Y:S02]  /*e660*/  MOV R181, R179 ;  /* 0x000000b300b57202 */ /* 0x000fe40000000f00 */
[----:B------:R-:W-:Y:S02]  /*e670*/  MOV R179, R165 ;  /* 0x000000a500b37202 */ /* 0x000fe40000000f00 */
[C---:B------:R-:W-:Y:S01]  /*e680*/  HMMA.16816.F32 R32, R140.reuse, R154, R32 ;  /* 0x0000009a8c20723c */ /* 0x040fe20000001820 */
[----:B------:R-:W1:Y:S02]  /*e690*/  LDSM.16.MT88.4 R152, [R236+0x2800] ;  /* 0x00280000ec98783b */ /* 0x000e640000004200 */
[----:B------:R-:W-:Y:S05]  /*e6a0*/  MUFU.EX2 R222, R181 ;  /* 0x000000b500de7308 */ /* 0x000fea0000000800 */
[-C--:B--2---:R-:W-:Y:S05]  /*e6b0*/  HMMA.16816.F32 R36, R140, R156.reuse, R36 ;  /* 0x0000009c8c24723c */ /* 0x084fea0000001824 */
[----:B------:R2:W-:Y:S03]  /*e6c0*/  MUFU.EX2 R229, R191 ;  /* 0x000000bf00e57308 */ /* 0x0005e60000000800 */
[C---:B------:R-:W-:Y:S07]  /*e6d0*/  HMMA.16816.F32 R40, R144.reuse, R156, R40 ;  /* 0x0000009c9028723c */ /* 0x040fee0000001828 */
[----:B------:R-:W-:Y:S01]  /*e6e0*/  MUFU.EX2 R168, R168 ;  /* 0x000000a800a87308 */ /* 0x000fe20000000800 */
[-C--:B------:R-:W-:Y:S08]  /*e6f0*/  HMMA.16816.F32 R44, R144, R158.reuse, R44 ;  /* 0x0000009e902c723c */ /* 0x080ff0000000182c */
[C---:B------:R-:W-:Y:S01]  /*e700*/  HMMA.16816.F32 R48, R140.reuse, R158, R48 ;  /* 0x0000009e8c30723c */ /* 0x040fe20000001830 */
[----:B------:R-:W4:Y:S01]  /*e710*/  LDSM.16.MT88.4 R156, [R237+0x2800] ;  /* 0x00280000ed9c783b */ /* 0x000f220000004200 */
[----:B------:R-:W-:Y:S02]  /*e720*/  MUFU.EX2 R220, R179 ;  /* 0x000000b300dc7308 */ /* 0x000fe40000000800 */
[----:B--2---:R-:W-:Y:S02]  /*e730*/  MOV R191, R182 ;  /* 0x000000b600bf7202 */ /* 0x004fe40000000f00 */
[----:B------:R-:W-:Y:S02]  /*e740*/  MOV R182, R180 ;  /* 0x000000b400b67202 */ /* 0x000fe40000000f00 */
[-C--:B---3--:R-:W-:Y:S04]  /*e750*/  HMMA.16816.F32 R52, R140, R148.reuse, R52 ;  /* 0x000000948c34723c */ /* 0x088fe80000001834 */
[----:B------:R-:W-:Y:S01]  /*e760*/  MOV R180, R166 ;  /* 0x000000a600b47202 */ /* 0x000fe20000000f00 */
[----:B------:R-:W2:Y:S03]  /*e770*/  MUFU.EX2 R223, R182 ;  /* 0x000000b600df7308 */ /* 0x000ea60000000800 */
[C---:B------:R-:W-:Y:S07]  /*e780*/  HMMA.16816.F32 R56, R144.reuse, R148, R56 ;  /* 0x000000949038723c */ /* 0x040fee0000001838 */
[----:B------:R-:W3:Y:S01]  /*e790*/  MUFU.EX2 R221, R180 ;  /* 0x000000b400dd7308 */ /* 0x000ee20000000800 */
[-C--:B------:R-:W-:Y:S08]  /*e7a0*/  HMMA.16816.F32 R60, R144, R150.reuse, R60 ;  /* 0x00000096903c723c */ /* 0x080ff0000000183c */
[C---:B------:R-:W-:Y:S01]  /*e7b0*/  HMMA.16816.F32 R64, R140.reuse, R150, R64 ;  /* 0x000000968c40723c */ /* 0x040fe20000001840 */
[----:B------:R-:W5:Y:S01]  /*e7c0*/  LDSM.16.MT88.4 R148, [R239+0x2800] ;  /* 0x00280000ef94783b */ /* 0x000f620000004200 */
[----:B------:R-:W4:Y:S02]  /*e7d0*/  MUFU.EX2 R218, R178 ;  /* 0x000000b200da7308 */ /* 0x000f240000000800 */
[----:B--2---:R-:W-:Y:S04]  /*e7e0*/  F2FP.PACK_AB R208, R222, R223 ;  /* 0x000000dfded0723e */ /* 0x004fe800000000ff */
[-C--:B-1----:R-:W-:Y:S04]  /*e7f0*/  HMMA.16816.F32 R68, R140, R152.reuse, R68 ;  /* 0x000000988c44723c */ /* 0x082fe80000001844 */
[----:B---3--:R-:W-:Y:S04]  /*e800*/  F2FP.PACK_AB R210, R220, R221 ;  /* 0x000000dddcd2723e */ /* 0x008fe800000000ff */
[C---:B------:R-:W-:Y:S08]  /*e810*/  HMMA.16816.F32 R72, R144.reuse, R152, R72 ;  /* 0x000000989048723c */ /* 0x040ff00000001848 */
[-C--:B------:R-:W-:Y:S04]  /*e820*/  HMMA.16816.F32 R76, R144, R154.reuse, R76 ;  /* 0x0000009a904c723c */ /* 0x080fe8000000184c */
[----:B----4-:R-:W-:Y:S04]  /*e830*/  F2FP.PACK_AB R209, R219, R218 ;  /* 0x000000dadbd1723e */ /* 0x010fe800000000ff */
[C---:B------:R-:W-:Y:S01]  /*e840*/  HMMA.16816.F32 R80, R140.reuse, R154, R80 ;  /* 0x0000009a8c50723c */ /* 0x040fe20000001850 */
[----:B------:R-:W1:Y:S07]  /*e850*/  LDSM.16.MT88.4 R152, [R238+0x2800] ;  /* 0x00280000ee98783b */ /* 0x000e6e0000004200 */
[-C--:B------:R-:W-:Y:S08]  /*e860*/  HMMA.16816.F32 R84, R140, R156.reuse, R84 ;  /* 0x0000009c8c54723c */ /* 0x080ff00000001854 */
[C---:B------:R-:W-:Y:S08]  /*e870*/  HMMA.16816.F32 R88, R144.reuse, R156, R88 ;  /* 0x0000009c9058723c */ /* 0x040ff00000001858 */
[-C--:B------:R-:W-:Y:S08]  /*e880*/  HMMA.16816.F32 R92, R144, R158.reuse, R92 ;  /* 0x0000009e905c723c */ /* 0x080ff0000000185c */
        /* <DEDUP_REMOVED lines=13> */
[----:B------:R-:W-:Y:S01]  /*e960*/  F2FP.PACK_AB R146, R137, R138 ;  /* 0x0000008a8992723e */ /* 0x000fe200000000ff */
[----:B------:R-:W-:Y:S01]  /*e970*/  FADD.FTZ R137, R163, R160 ;  /* 0x000000a0a3897221 */ /* 0x000fe20000010000 */
[----:B------:R-:W-:Y:S01]  /*e980*/  F2FP.PACK_AB R145, R187, R186 ;  /* 0x000000babb91723e */ /* 0x000fe200000000ff */
[----:B------:R4:W-:Y:S01]  /*e990*/  MUFU.EX2 R138, R191 ;  /* 0x000000bf008a7308 */ /* 0x0009e20000000800 */
[----:B------:R-:W-:Y:S01]  /*e9a0*/  F2FP.PACK_AB R147, R174, R172 ;  /* 0x000000acae93723e */ /* 0x000fe200000000ff */
[----:B------:R-:W-:Y:S03]  /*e9b0*/  LDSM.16.MT88.4 R160, [R236+0x3000] ;  /* 0x00300000eca0783b */ /* 0x000fe60000004200 */
[----:B------:R-:W-:Y:S01]  /*e9c0*/  F2FP.PACK_AB R140, R200, R231 ;  /* 0x000000e7c88c723e */ /* 0x000fe200000000ff */
[----:B------:R-:W-:Y:S01]  /*e9d0*/  FADD.FTZ R3, R224, R139 ;  /* 0x0000008be0037221 */ /* 0x000fe20000010000 */
[----:B------:R-:W-:Y:S01]  /*e9e0*/  F2FP.PACK_AB R142, R245, R173 ;  /* 0x000000adf58e723e */ /* 0x000fe200000000ff */
[-C--:B--2---:R-:W-:Y:S02]  /*e9f0*/  HMMA.16816.F32 R4, R144, R156.reuse, R4 ;  /* 0x0000009c9004723c */ /* 0x084fe40000001804 */
[----:B------:R2:W5:Y:S03]  /*ea00*/  MUFU.EX2 R139, R167 ;  /* 0x000000a7008b7308 */ /* 0x0005660000000800 */
[----:B------:R-:W-:Y:S01]  /*ea10*/  F2FP.PACK_AB R141, R252, R230 ;  /* 0x000000e6fc8d723e */ /* 0x000fe200000000ff */
[----:B------:R-:W-:Y:S01]  /*ea20*/  FADD.FTZ R132, R216, R0 ;  /* 0x00000000d8847221 */ /* 0x000fe20000010000 */
[----:B------:R-:W-:Y:S01]  /*ea30*/  F2FP.PACK_AB R143, R228, R229 ;  /* 0x000000e5e48f723e */ /* 0x000fe200000000ff */
[----:B------:R-:W-:Y:S04]  /*ea40*/  FADD.FTZ R0, R169, R2 ;  /* 0x00000002a9007221 */ /* 0x000fe80000010000 */
[----:B------:R1:W-:Y:S01]  /*ea50*/  MUFU.EX2 R224, R183 ;  /* 0x000000b700e07308 */ /* 0x0003e20000000800 */
[----:B------:R-:W-:Y:S01]  /*ea60*/  FADD.FTZ R132, R214, R132 ;  /* 0x00000084d6847221 */ /* 0x000fe20000010000 */
[C---:B------:R-:W-:Y:S01]  /*ea70*/  HMMA.16816.F32 R8, R140.reuse, R156, R8 ;  /* 0x0000009c8c08723c */ /* 0x040fe20000001808 */
[----:B----4-:R-:W-:Y:S03]  /*ea80*/  LDSM.16.MT88.4 R188, [R237+0x1800] ;  /* 0x00180000edbc783b */ /* 0x010fe60000004200 */
[----:B------:R-:W-:Y:S02]  /*ea90*/  FADD.FTZ R0, R168, R0 ;  /* 0x00000000a8007221 */ /* 0x000fe40000010000 */
[----:B------:R-:W-:Y:S02]  /*eaa0*/  FADD.FTZ R3, R171, R3 ;  /* 0x00000003ab037221 */ /* 0x000fe40000010000 */
[-C--:B------:R-:W-:Y:S01]  /*eab0*/  HMMA.16816.F32 R12, R140, R158.reuse, R12 ;  /* 0x0000009e8c0c723c */ /* 0x080fe2000000180c */
[----:B------:R-:W4:Y:S01]  /*eac0*/  MUFU.EX2 R216, R175 ;  /* 0x000000af00d87308 */ /* 0x000f220000000800 */
[----:B--2---:R-:W-:Y:S02]  /*ead0*/  LDSM.16.MT88.4 R164, [R237+0x3000] ;  /* 0x00300000eda4783b */ /* 0x004fe40000004200 */
[----:B-----5:R-:W-:Y:S04]  /*eae0*/  FADD.FTZ R0, R139, R0 ;  /* 0x000000008b007221 */ /* 0x020fe80000010000 */
[C---:B------:R-:W-:Y:S02]  /*eaf0*/  HMMA.16816.F32 R16, R144.reuse, R158, R16 ;  /* 0x0000009e9010723c */ /* 0x040fe40000001810 */
[----:B------:R-:W2:Y:S02]  /*eb00*/  LDSM.16.MT88.4 R156, [R238+0x1000] ;  /* 0x00100000ee9c783b */ /* 0x000ea40000004200 */
[----:B------:R-:W-:Y:S04]  /*eb10*/  FADD.FTZ R0, R138, R0 ;  /* 0x000000008a007221 */ /* 0x000fe80000010000 */
[-C--:B---3--:R-:W-:Y:S02]  /*eb20*/  HMMA.16816.F32 R20, R144, R148.reuse, R20 ;  /* 0x000000949014723c */ /* 0x088fe40000001814 */
[----:B-1----:R-:W-:Y:S06]  /*eb30*/  LDSM.16.MT88.4 R180, [R236+0x1800] ;  /* 0x00180000ecb4783b */ /* 0x002fec0000004200 */
[C---:B------:R-:W-:Y:S02]  /*eb40*/  HMMA.16816.F32 R24, R140.reuse, R148, R24 ;  /* 0x000000948c18723c */ /* 0x040fe40000001818 */
[----:B------:R1:W-:Y:S02]  /*eb50*/  STL [R1+0x4], R0 ;  /* 0x0000040001007387 */ /* 0x0003e40000100800 */
[----:B----4-:R-:W-:Y:S04]  /*eb60*/  F2FP.PACK_AB R211, R216, R217 ;  /* 0x000000d9d8d3723e */ /* 0x010fe800000000ff */
[-C--:B------:R-:W-:Y:S08]  /*eb70*/  HMMA.16816.F32 R28, R140, R150.reuse, R28 ;  /* 0x000000968c1c723c */ /* 0x080ff0000000181c */
[C---:B------:R-:W-:Y:S01]  /*eb80*/  HMMA.16816.F32 R32, R144.reuse, R150, R32 ;  /* 0x000000969020723c */ /* 0x040fe20000001820 */
[----:B------:R-:W3:Y:S07]  /*eb90*/  LDSM.16.MT88.4 R148, [R239+0x3000] ;  /* 0x00300000ef94783b */ /* 0x000eee0000004200 */
[-C--:B------:R-:W-:Y:S04]  /*eba0*/  HMMA.16816.F32 R36, R144, R152.reuse, R36 ;  /* 0x000000989024723c */ /* 0x080fe80000001824 */
[----:B-1----:R-:W-:Y:S01]  /*ebb0*/  FADD.FTZ R0, R170, R137 ;  /* 0x00000089aa007221 */ /* 0x002fe20000010000 */
[----:B------:R-:W-:Y:S03]  /*ebc0*/  MOV R137, R172 ;  /* 0x000000ac00897202 */ /* 0x000fe60000000f00 */
[C---:B------:R-:W-:Y:S04]  /*ebd0*/  HMMA.16816.F32 R40, R140.reuse, R152, R40 ;  /* 0x000000988c28723c */ /* 0x040fe80000001828 */
[----:B------:R-:W-:Y:S01]  /*ebe0*/  FADD.FTZ R2, R215, R0 ;  /* 0x00000000d7027221 */ /* 0x000fe20000010000 */
[----:B------:R-:W-:Y:S01]  /*ebf0*/  MOV R0, R185 ;  /* 0x000000b900007202 */ /* 0x000fe20000000f00 */
[----:B------:R-:W-:Y:S02]  /*ec00*/  LDSM.16.MT88.4 R212, [R236+0x3800] ;  /* 0x00380000ecd4783b */ /* 0x000fe40000004200 */
[-C--:B------:R-:W-:Y:S04]  /*ec10*/  HMMA.16816.F32 R44, R140, R154.reuse, R44 ;  /* 0x0000009a8c2c723c */ /* 0x080fe8000000182c */
[----:B------:R-:W-:Y:S04]  /*ec20*/  FADD.FTZ R0, R0, R3 ;  /* 0x0000000300007221 */ /* 0x000fe80000010000 */
[C---:B------:R-:W-:Y:S01]  /*ec30*/  HMMA.16816.F32 R48, R144.reuse, R154, R48 ;  /* 0x0000009a9030723c */ /* 0x040fe20000001830 */
[----:B------:R-:W1:Y:S07]  /*ec40*/  LDSM.16.MT88.4 R152, [R238+0x3000] ;  /* 0x00300000ee98783b */ /* 0x000e6e0000004200 */
[-C--:B--2---:R-:W-:Y:S08]  /*ec50*/  HMMA.16816.F32 R52, R144, R156.reuse, R52 ;  /* 0x0000009c9034723c */ /* 0x084ff00000001834 */
        /* <DEDUP_REMOVED lines=62> */
[----:B------:R-:W-:Y:S04]  /*f040*/  FADD.FTZ R0, R22, R0 ;  /* 0x0000000016007221 */ /* 0x000fe80000010000 */
        /* <DEDUP_REMOVED lines=23> */
[-C--:B--2---:R-:W-:Y:S01]  /*f1c0*/  HMMA.16816.F32 R100, R140, R8.reuse, R100 ;  /* 0x000000088c64723c */ /* 0x084fe20000001864 */
[----:B------:R1:W-:Y:S03]  /*f1d0*/  STL [R1], R4 ;  /* 0x0000000401007387 */ /* 0x0003e60000100800 */
[----:B------:R-:W-:Y:S02]  /*f1e0*/  FADD.FTZ R2, R222, R5 ;  /* 0x00000005de027221 */ /* 0x000fe40000010000 */
[----:B------:R-:W-:Y:S02]  /*f1f0*/  FADD.FTZ R0, R219, R3 ;  /* 0x00000003db007221 */ /* 0x000fe40000010000 */
[C---:B------:R-:W-:Y:S04]  /*f200*/  HMMA.16816.F32 R104, R208.reuse, R8, R104 ;  /* 0x00000008d068723c */ /* 0x040fe80000001868 */
[----:B------:R-:W-:Y:S02]  /*f210*/  FADD.FTZ R3, R221, R2 ;  /* 0x00000002dd037221 */ /* 0x000fe40000010000 */
[----:B------:R-:W-:Y:S01]  /*f220*/  FADD.FTZ R2, R217, R0 ;  /* 0x00000000d9027221 */ /* 0x000fe20000010000 */
[----:B------:R-:W-:Y:S01]  /*f230*/  IADD3 R0, R248, -0x1, RZ ;  /* 0xfffffffff8007810 */ /* 0x000fe20007ffe0ff */
[-C--:B------:R-:W-:Y:S04]  /*f240*/  HMMA.16816.F32 R108, R208, R10.reuse, R108 ;  /* 0x0000000ad06c723c */ /* 0x080fe8000000186c */
[----:B------:R-:W-:Y:S01]  /*f250*/  FADD.FTZ R3, R220, R3 ;  /* 0x00000003dc037221 */ /* 0x000fe20000010000 */
[----:B------:R-:W-:Y:S01]  /*f260*/  MOV R248, R0 ;  /* 0x0000000000f87202 */ /* 0x000fe20000000f00 */
[----:B------:R-:W-:Y:S02]  /*f270*/  FADD.FTZ R2, R216, R2 ;  /* 0x00000002d8027221 */ /* 0x000fe40000010000 */
[C---:B------:R-:W-:Y:S01]  /*f280*/  HMMA.16816.F32 R112, R140.reuse, R10, R112 ;  /* 0x0000000a8c70723c */ /* 0x040fe20000001870 */
[----:B------:R1:W-:Y:S04]  /*f290*/  STL [R1+0x8], R3 ;  /* 0x0000080301007387 */ /* 0x0003e80000100800 */
[----:B------:R1:W-:Y:S03]  /*f2a0*/  STL [R1+0xc], R2 ;  /* 0x00000c0201007387 */ /* 0x0003e60000100800 */
[-C--:B---3--:R-:W-:Y:S08]  /*f2b0*/  HMMA.16816.F32 R116, R140, R12.reuse, R116 ;  /* 0x0000000c8c74723c */ /* 0x088ff00000001874 */
[C---:B------:R-:W-:Y:S08]  /*f2c0*/  HMMA.16816.F32 R120, R208.reuse, R12, R120 ;  /* 0x0000000cd078723c */ /* 0x040ff00000001878 */
[-C--:B------:R-:W-:Y:S08]  /*f2d0*/  HMMA.16816.F32 R124, R208, R14.reuse, R124 ;  /* 0x0000000ed07c723c */ /* 0x080ff0000000187c */
[----:B------:R-:W-:Y:S07]  /*f2e0*/  HMMA.16816.F32 R128, R140, R14, R128 ;  /* 0x0000000e8c80723c */ /* 0x000fee0000001880 */
[----:B------:R-:W-:Y:S01]  /*f2f0*/  MOV R140, R133 ;  /* 0x00000085008c7202 */ /* 0x000fe20000000f00 */
[----:B-1----:R-:W-:-:S11]  /*f300*/  @P0 BRA `(.L_x_3833) ;  /* 0xffffbff000000947 */ /* 0x002fd6000383ffff */
.L_x_3826:
[----:B------:R-:W-:Y:S05]  /*f310*/  BRA.DIV ~URZ, `(.L_x_3834) ;  /* 0x00006fa27f007947 */ /* 0x000fea000b800000 */
[----:B-1----:R-:W2:Y:S04]  /*f320*/  LDL R0, [R1+0x4] ;  /* 0x0000040001007983 */ /* 0x002ea80000100800 */
[----:B--2---:R1:W2:Y:S02]  /*f330*/  SHFL.BFLY PT, R6, R0, 0x2, 0x1f ;  /* 0x0c401f0000067f89 */ /* 0x0042a400000e0000 */
.L_x_3914:
[----:B-1----:R-:W3:Y:S02]  /*f340*/  LDL.LU R0, [R1+0x4] ;  /* 0x0000040001007983 */ /* 0x002ee40000300800 */
[----:B--23--:R-:W-:Y:S01]  /*f350*/  FADD.FTZ R6, R6, R0 ;  /* 0x0000000006067221 */ /* 0x00cfe20000010000 */
[----:B------:R-:W-:Y:S05]  /*f360*/  BRA.DIV ~URZ, `(.L_x_3835) ;  /* 0x00006fb27f007947 */ /* 0x000fea000b800000 */
[----:B------:R-:W2:Y:S04]  /*f370*/  LDL.LU R2, [R1] ;  /* 0x0000000001027983 */ /* 0x000ea80000300800 */
        /* <DEDUP_REMOVED lines=14> */
[----:B---3--:R-:W-:Y:S02]  /*f460*/  FADD.FTZ R4, R4, R3 ;  /* 0x0000000304047221 */ /* 0x008fe40000010000 */
.L_x_3915:
        /* <DEDUP_REMOVED lines=24> */
[----:B------:R4:W5:Y:S01]  /*f5f0*/  @P2 MUFU.LG2 R6, R5 ;  /* 0x0000000500062308 */ /* 0x0009620000000c00 */
        /* <DEDUP_REMOVED lines=8> */
[----:B----4-:R-:W-:Y:S01]  /*f680*/  @P3 MOV R5, 0x3f317218 ;  /* 0x3f31721800053802 */ /* 0x010fe20000000f00 */
        /* <DEDUP_REMOVED lines=16> */
[----:B------:R4:W1:Y:S01]  /*f790*/  @P1 MUFU.LG2 R3, R4 ;  /* 0x0000000400031308 */ /* 0x0008620000000c00 */
[----:B--2---:R-:W-:-:S02]  /*f7a0*/  FMUL.FTZ R176, R0, R176 ;  /* 0x000000b000b07220 */ /* 0x004fc40000410000 */
        /* <DEDUP_REMOVED lines=32> */
[----:B------:R-:W-:Y:S01]  /*f9b0*/  MOV R0, RZ ;  /* 0x000000ff00007202 */ /* 0x000fe20000000f00 */
[C---:B---3--:R-:W-:Y:S02]  /*f9c0*/  FMUL.FTZ R172, R2.reuse, R172 ;  /* 0x000000ac02ac7220 */ /* 0x048fe40000410000 */
[C---:B------:R-:W-:Y:S02]  /*f9d0*/  FMUL.FTZ R55, R2.reuse, R173 ;  /* 0x000000ad02377220 */ /* 0x040fe40000410000 */
[C---:B------:R-:W-:Y:S01]  /*f9e0*/  FMUL.FTZ R168, R2.reuse, R168 ;  /* 0x000000a802a87220 */ /* 0x040fe20000410000 */
[----:B------:R-:W-:Y:S01]  /*f9f0*/  @P0 MUFU.RCP R0, R7 ;  /* 0x0000000700000308 */ /* 0x000fe20000001000 */
        /* <DEDUP_REMOVED lines=31> */
[----:B-----5:R-:W-:Y:S02]  /*fbf0*/  @P2 FMUL.FTZ R8, R6, 0.69314718246459960938 ;  /* 0x3f31721806082820 */ /* 0x020fe40000410000 */
[----:B------:R-:W-:-:S02]  /*fc00*/  @P1 FMUL.FTZ R6, R3, 0.69314718246459960938 ;  /* 0x3f31721803061820 */ /* 0x000fc40000410000 */
[----:B------:R-:W-:Y:S02]  /*fc10*/  @P1 FMUL.FTZ R3, R13, c[0x0][0x2d0] ;  /* 0x0000b4000d031a20 */ /* 0x000fe40000410000 */
[----:B------:R-:W-:Y:S02]  /*fc20*/  @P2 FMUL.FTZ R4, R4, c[0x0][0x2d0] ;  /* 0x0000b40004042a20 */ /* 0x000fe40000410000 */
[----:B------:R-:W-:Y:S01]  /*fc30*/  @P1 FFMA.FTZ R61, R3, R134, R6 ;  /* 0x00000086033d1223 */ /* 0x000fe20000010006 */
[----:B------:R-:W-:Y:S01]  /*fc40*/  @P0 MOV R3, 0x3f317218 ;  /* 0x3f31721800030802 */ /* 0x000fe20000000f00 */
[----:B------:R-:W-:Y:S02]  /*fc50*/  @P3 FMUL.FTZ R5, R5, c[0x0][0x2d0] ;  /* 0x0000b40005053a20 */ /* 0x000fe40000410000 */
[----:B------:R-:W-:Y:S01]  /*fc60*/  @P2 FFMA.FTZ R60, R4, R135, R8 ;  /* 0x00000087043c2223 */ /* 0x000fe20000010008 */
[----:B------:R-:W-:Y:S01]  /*fc70*/  MOV R4, 0x1 ;  /* 0x0000000100047802 */ /* 0x000fe20000000f00 */
        /* <DEDUP_REMOVED lines=35> */
[----:B------:R-:W-:Y:S01]  /*feb0*/  PRMT R0, R4, 0x7610, R0 ;  /* 0x0000761004007816 */ /* 0x000fe20000000000 */
[----:B------:R-:W-:Y:S02]  /*fec0*/  @P0 FFMA.FTZ R58, R3, R133, R2 ;  /* 0x00000085033a0223 */ /* 0x000fe40000010002 */
.L_x_3781:
[----:B------:R2:W5:Y:S01]  /*fed0*/  LDL R8, [R1+0x58] ;  /* 0x0000580001087983 */ /* 0x0005620000100800 */
[----:B------:R-:W-:Y:S03]  /*fee0*/  BSSY B0, `(.L_x_3836) ;  /* 0x0000012000007945 */ /* 0x000fe60003800000 */
[----:B------:R-:W3:Y:S02]  /*fef0*/  S2R R63, SR_TID.X ;  /* 0x00000000003f7919 */ /* 0x000ee40000002100 */
[----:B---3--:R-:W-:-:S13]  /*ff00*/  LOP3.LUT P4, RZ, R63, 0x7f, RZ, 0xc0, !PT ;  /* 0x0000007f3fff7812 */ /* 0x008fda000788c0ff */
[----:B------:R-:W-:Y:S05]  /*ff10*/  @P4 BRA `(.L_x_3837) ;  /* 0x000000e000004947 */ /* 0x000fea0003800000 */
[----:B--2---:R-:W2:Y:S01]  /*ff20*/  S2R R4, SR_LANEID ;  /* 0x0000000000047919 */ /* 0x004ea20000000000 */
[----:B------:R-:W-:Y:S01]  /*ff30*/  VOTEU.ANY UR4, UPT, PT ;  /* 0x0000000000047886 */ /* 0x000fe200038e0100 */
[----:B-1----:R-:W-:Y:S01]  /*ff40*/  IMAD.MOV.U32 R6, RZ, RZ, c[0x0][0x580] ;  /* 0x00016000ff067624 */ /* 0x002fe200078e00ff */
[----:B------:R-:W2:Y:S01]  /*ff50*/  FLO.U32 R3, UR4 ;  /* 0x0000000400037d00 */ /* 0x000ea200080e0000 */
[----:B------:R-:W-:-:S07]  /*ff60*/  IMAD.MOV.U32 R7, RZ, RZ, c[0x0][0x584] ;  /* 0x00016100ff077624 */ /* 0x000fce00078e00ff */
[----:B------:R-:W1:Y:S01]  /*ff70*/  POPC R2, UR4 ;  /* 0x0000000400027d09 */ /* 0x000e620008000000 */
[----:B--2---:R-:W-:-:S13]  /*ff80*/  ISETP.EQ.U32.AND P0, PT, R3, R4, PT ;  /* 0x000000040300720c */ /* 0x004fda0003f02070 */
[----:B-1----:R-:W2:Y:S04]  /*ff90*/  @P0 ATOMG.E.ADD.STRONG.GPU PT, R2, [R6.64], R2 ;  /* 0x00000002060209a8 */ /* 0x002ea800081ee1c6 */
[----:B------:R-:W1:Y:S04]  /*ffa0*/  S2R R4, SR_LTMASK ;  /* 0x0000000000047919 */ /* 0x000e680000003900 */
[----:B--2---:R1:W2:Y:S02]  /*ffb0*/  SHFL.IDX PT, R3, R2, R3, 0x1f ;  /* 0x00001f0302037589 */ /* 0x0042a400000e0000 */
[----:B-1----:R-:W-:-:S06]  /*ffc0*/  LOP3.LUT R2, R4, UR4, RZ, 0xc0, !PT ;  /* 0x0000000404027c12 */ /* 0x002fcc000f8ec0ff */
[----:B------:R-:W2:Y:S02]  /*ffd0*/  POPC R2, R2 ;  /* 0x0000000200027309 */ /* 0x000ea40000000000 */
[----:B--2--5:R-:W-:-:S05]  /*ffe0*/  IADD3 R8, R3, c[0x0][0xc], R2 ;  /* 0x0000030003087a10 */ /* 0x024fca0007ffe002 */
[----:B------:R1:W-:Y:S02]  /*fff0*/  STL [R1+0x58], R8 ;  /* 0x0000580801007387 */ /* 0x0003e40000100800 */
.L_x_3837:
[----:B--2---:R-:W-:Y:S05]  /*10000*/  BSYNC B0 ;  /* 0x0000000000007941 */ /* 0x004fea0003800000 */
.L_x_3836:
        /* <DEDUP_REMOVED lines=10> */
[----:B------:R-:W4:Y:S04]  /*100b0*/  LDL R65, [R1+0x70] ;  /* 0x0000700001417983 */ /* 0x000f280000100800 */
[----:B------:R-:W4:Y:S04]  /*100c0*/  LDL R64, [R1+0x74] ;  /* 0x0000740001407983 */ /* 0x000f280000100800 */
[----:B------:R-:W4:Y:S01]  /*100d0*/  LDL R62, [R1+0x6c] ;  /* 0x00006c00013e7983 */ /* 0x000f220000100800 */
        /* <DEDUP_REMOVED lines=58> */
[----:B-1----:R-:W-:Y:S02]  /*10480*/  F2FP.PACK_AB R8, R117, R116 ;  /* 0x000000747508723e */ /* 0x002fe400000000ff */
[----:B------:R-:W-:Y:S02]  /*10490*/  F2FP.PACK_AB R7, R119, R118 ;  /* 0x000000767707723e */ /* 0x000fe400000000ff */
[----:B------:R-:W-:Y:S02]  /*104a0*/  F2FP.PACK_AB R4, R129, R128 ;  /* 0x000000808104723e */ /* 0x000fe400000000ff */
[----:B------:R-:W-:Y:S02]  /*104b0*/  F2FP.PACK_AB R3, R131, R130 ;  /* 0x000000828303723e */ /* 0x000fe400000000ff */
[----:B------:R-:W-:-:S02]  /*104c0*/  F2FP.PACK_AB R6, R121, R120 ;  /* 0x000000787906723e */ /* 0x000fc400000000ff */
[----:B------:R-:W-:Y:S02]  /*104d0*/  F2FP.PACK_AB R5, R5, R122 ;  /* 0x0000007a0505723e */ /* 0x000fe400000000ff */
[----:B------:R-:W-:Y:S02]  /*104e0*/  F2FP.PACK_AB R2, R125, R124 ;  /* 0x0000007c7d02723e */ /* 0x000fe400000000ff */
[----:B------:R-:W-:Y:S01]  /*104f0*/  F2FP.PACK_AB R0, R127, R126 ;  /* 0x0000007e7f00723e */ /* 0x000fe200000000ff */
[----:B--2---:R1:W-:Y:S04]  /*10500*/  STS [R73], R57 ;  /* 0x0000003949007388 */ /* 0x0043e80000000800 */
[----:B------:R1:W-:Y:S04]  /*10510*/  STS [R73+0x400], R56 ;  /* 0x0004003849007388 */ /* 0x0003e80000000800 */
[----:B---3--:R1:W-:Y:S04]  /*10520*/  STS [R71], R54 ;  /* 0x0000003647007388 */ /* 0x0083e80000000800 */
        /* <DEDUP_REMOVED lines=70> */
[----:B------:R-:W-:Y:S05]  /*10990*/  CALL.REL.NOINC `($__internal_13_$__cuda_sm70_shflsync_idx_p) ;  /* 0x0000638000007944 */ /* 0x000fea0003c00000 */
.L_x_3840:
[----:B-1----:R-:W2:Y:S04]  /*109a0*/  LDL R2, [R1+0x54] ;  /* 0x0000540001027983 */ /* 0x002ea80000100800 */
[----:B------:R-:W3:Y:S04]  /*109b0*/  LDL.LU R11, [R1+0x4c] ;  /* 0x00004c00010b7983 */ /* 0x000ee80000300800 */
[----:B------:R-:W4:Y:S04]  /*109c0*/  LDL.LU R14, [R1+0x48] ;  /* 0x00004800010e7983 */ /* 0x000f280000300800 */
[----:B------:R-:W2:Y:S04]  /*109d0*/  LDL R12, [R1+0x10] ;  /* 0x00001000010c7983 */ /* 0x000ea80000100800 */
[----:B------:R-:W2:Y:S01]  /*109e0*/  LDL.LU R19, [R1+0x44] ;  /* 0x0000440001137983 */ /* 0x000ea20000300800 */
[----:B-----5:R-:W-:-:S03]  /*109f0*/  IMAD.MOV.U32 R0, RZ, RZ, 0x1 ;  /* 0x00000001ff007424 */ /* 0x020fc600078e00ff */
[----:B------:R-:W2:Y:S02]  /*10a00*/  LDL R13, [R1+0x80] ;  /* 0x00008000010d7983 */ /* 0x000ea40000100800 */
[----:B------:R-:W-:Y:S02]  /*10a10*/  ISETP.NE.AND P1, PT, R0, c[0x0][0x4e8], PT ;  /* 0x00013a0000007a0c */ /* 0x000fe40003f25270 */
[----:B------:R-:W1:Y:S01]  /*10a20*/  S2R R15, SR_TID.X ;  /* 0x00000000000f7919 */ /* 0x000e620000002100 */
[----:B------:R-:W-:Y:S02]  /*10a30*/  ULDC UR5, c[0x0][0x4e8] ;  /* 0x00013a0000057ab9 */ /* 0x000fe40000000800 */
[----:B------:R-:W-:Y:S02]  /*10a40*/  ULDC UR4, c[0x0][0x388] ;  /* 0x0000e20000047ab9 */ /* 0x000fe40000000800 */
[----:B------:R-:W-:Y:S01]  /*10a50*/  UIMAD UR4, UR5, UR4, URZ ;  /* 0x00000004050472a4 */ /* 0x000fe2000f8e023f */
[----:B------:R-:W1:Y:S02]  /*10a60*/  S2R R76, SR_TID.X ;  /* 0x00000000004c7919 */ /* 0x000e640000002100 */
[----:B-1----:R-:W-:-:S04]  /*10a70*/  SHF.R.S32.HI R18, RZ, 0x1f, R76 ;  /* 0x0000001fff127819 */ /* 0x002fc8000001144c */
[----:B------:R-:W-:-:S04]  /*10a80*/  LEA.HI R18, R18, R76, RZ, 0x3 ;  /* 0x0000004c12127211 */ /* 0x000fc800078f18ff */
[----:B------:R-:W-:Y:S01]  /*10a90*/  SHF.R.S32.HI R18, RZ, 0x3, R18 ;  /* 0x00000003ff127819 */ /* 0x000fe20000011412 */
[----:B------:R-:W-:Y:S01]  /*10aa0*/  BSSY B0, `(.L_x_3841) ;  /* 0x000006e000007945 */ /* 0x000fe20003800000 */
[----:B------:R-:W-:Y:S02]  /*10ab0*/  SHF.R.S32.HI R76, RZ, 0x1f, R251 ;  /* 0x0000001fff4c7819 */ /* 0x000fe400000114fb */
[----:B------:R-:W-:Y:S02]  /*10ac0*/  SHF.R.S32.HI R78, RZ, 0x1f, R250 ;  /* 0x0000001fff4e7819 */ /* 0x000fe400000114fa */
[----:B---3--:R-:W-:Y:S02]  /*10ad0*/  SHF.R.S32.HI R5, RZ, 0x1f, R11 ;  /* 0x0000001fff057819 */ /* 0x008fe4000001140b */
[----:B----4-:R-:W-:-:S03]  /*10ae0*/  SHF.R.S32.HI R9, RZ, 0x1f, R14 ;  /* 0x0000001fff097819 */ /* 0x010fc6000001140e */
[C---:B------:R-:W-:Y:S02]  /*10af0*/  IMAD R6, R5.reuse, c[0x0][0x490], RZ ;  /* 0x0001240005067a24 */ /* 0x040fe400078e02ff */
[----:B------:R-:W-:Y:S02]  /*10b00*/  IMAD R5, R5, c[0x0][0x3e8], RZ ;  /* 0x0000fa0005057a24 */ /* 0x000fe400078e02ff */
[C---:B------:R-:W-:Y:S02]  /*10b10*/  IMAD R6, R11.reuse, c[0x0][0x494], R6 ;  /* 0x000125000b067a24 */ /* 0x040fe400078e0206 */
[C---:B------:R-:W-:Y:S02]  /*10b20*/  IMAD R10, R11.reuse, c[0x0][0x3ec], R5 ;  /* 0x0000fb000b0a7a24 */ /* 0x040fe400078e0205 */
[----:B--2---:R-:W-:Y:S02]  /*10b30*/  IMAD.IADD R4, R2, 0x1, R19 ;  /* 0x0000000102047824 */ /* 0x004fe400078e0213 */
[----:B------:R-:W-:-:S03]  /*10b40*/  IMAD.WIDE.U32 R2, R11, c[0x0][0x490], RZ ;  /* 0x000124000b027a25 */ /* 0x000fc600078e00ff */
[----:B------:R-:W-:Y:S01]  /*10b50*/  MOV R0, R4 ;  /* 0x0000000400007202 */ /* 0x000fe20000000f00 */
[----:B------:R-:W-:-:S04]  /*10b60*/  @P1 IMAD.HI.U32 R7, R4, c[0x0][0x4ec], RZ ;  /* 0x00013b0004071a27 */ /* 0x000fc800078e00ff */
[----:B------:R-:W-:Y:S01]  /*10b70*/  IMAD.IADD R3, R3, 0x1, R6 ;  /* 0x0000000103037824 */ /* 0x000fe200078e0206 */
[----:B------:R-:W-:Y:S01]  /*10b80*/  @P1 SHF.R.U32.HI R0, RZ, c[0x0][0x4f0], R7 ;  /* 0x00013c00ff001a19 */ /* 0x000fe20000011607 */
[----:B------:R-:W-:-:S04]  /*10b90*/  IMAD.WIDE.U32 R6, R11, c[0x0][0x3e8], RZ ;  /* 0x0000fa000b067a25 */ /* 0x000fc800078e00ff */
[----:B------:R-:W-:Y:S02]  /*10ba0*/  IMAD.MOV R8, RZ, RZ, -R0 ;  /* 0x000000ffff087224 */ /* 0x000fe400078e0a00 */
[----:B------:R-:W-:Y:S02]  /*10bb0*/  IMAD R11, R9, c[0x0][0x498], RZ ;  /* 0x00012600090b7a24 */ /* 0x000fe400078e02ff */
[----:B------:R-:W-:Y:S02]  /*10bc0*/  IMAD R8, R8, c[0x0][0x4e8], R4 ;  /* 0x00013a0008087a24 */ /* 0x000fe400078e0204 */
[C---:B------:R-:W-:Y:S01]  /*10bd0*/  IMAD.WIDE.U32 R4, R14.reuse, c[0x0][0x498], R2 ;  /* 0x000126000e047a25 */ /* 0x040fe200078e0002 */
[----:B------:R-:W-:Y:S02]  /*10be0*/  IADD3 R3, R7, R10, RZ ;  /* 0x0000000a07037210 */ /* 0x000fe40007ffe0ff */
[----:B------:R-:W-:Y:S01]  /*10bf0*/  SHF.R.S32.HI R7, RZ, 0x1f, R0 ;  /* 0x0000001fff077819 */ /* 0x000fe20000011400 */
[----:B------:R-:W-:Y:S01]  /*10c00*/  IMAD R11, R14, c[0x0][0x49c], R11 ;  /* 0x000127000e0b7a24 */ /* 0x000fe200078e020b */
[----:B------:R-:W-:Y:S01]  /*10c10*/  IADD3 R4, P0, R0, R4, RZ ;  /* 0x0000000400047210 */ /* 0x000fe20007f1e0ff */
[----:B------:R-:W-:Y:S01]  /*10c20*/  IMAD R9, R9, c[0x0][0x3f0], RZ ;  /* 0x0000fc0009097a24 */ /* 0x000fe200078e02ff */
[----:B------:R-:W-:Y:S01]  /*10c30*/  SHF.R.S32.HI R0, RZ, 0x1f, R8 ;  /* 0x0000001fff007819 */ /* 0x000fe20000011408 */
[----:B------:R-:W-:Y:S01]  /*10c40*/  IMAD.MOV.U32 R2, RZ, RZ, R6 ;  /* 0x000000ffff027224 */ /* 0x000fe200078e0006 */
[----:B------:R-:W-:Y:S01]  /*10c50*/  IADD3.X R5, R7, R5, R11, P0, !PT ;  /* 0x0000000507057210 */ /* 0x000fe200007fe40b */
[----:B------:R-:W-:-:S02]  /*10c60*/  IMAD R10, R14, c[0x0][0x3f4], R9 ;  /* 0x0000fd000e0a7a24 */ /* 0x000fc400078e0209 */
[----:B------:R-:W-:-:S04]  /*10c70*/  IMAD.WIDE.U32 R6, R14, c[0x0][0x3f0], R2 ;  /* 0x0000fc000e067a25 */ /* 0x000fc800078e0002 */
[----:B------:R-:W-:Y:S01]  /*10c80*/  IMAD.IADD R14, R12, 0x1, R19 ;  /* 0x000000010c0e7824 */ /* 0x000fe200078e0213 */
[----:B------:R-:W-:Y:S01]  /*10c90*/  SHF.R.S32.HI R12, RZ, 0x1f, R15 ;  /* 0x0000001fff0c7819 */ /* 0x000fe2000001140f */
[----:B------:R-:W-:Y:S02]  /*10ca0*/  IMAD R0, R0, c[0x0][0x488], RZ ;  /* 0x0001220000007a24 */ /* 0x000fe400078e02ff */
[----:B------:R-:W-:Y:S01]  /*10cb0*/  IMAD.WIDE.U32 R2, R8, c[0x0][0x488], R4 ;  /* 0x0001220008027a25 */ /* 0x000fe200078e0004 */
[----:B------:R-:W-:-:S03]  /*10cc0*/  LEA.HI R12, R12, R15, RZ, 0x5 ;  /* 0x0000000f0c0c7211 */ /* 0x000fc600078f28ff */
[----:B------:R-:W-:Y:S02]  /*10cd0*/  IMAD R9, R8, c[0x0][0x48c], R0 ;  /* 0x0001230008097a24 */ /* 0x000fe400078e0200 */
[----:B------:R-:W-:Y:S01]  /*10ce0*/  @P1 IMAD.HI.U32 R5, R14, c[0x0][0x4ec], RZ ;  /* 0x00013b000e051a27 */ /* 0x000fe200078e00ff */
[----:B------:R-:W-:Y:S02]  /*10cf0*/  LOP3.LUT R12, R12, 0xffffffe0, RZ, 0xc0, !PT ;  /* 0xffffffe00c0c7812 */ /* 0x000fe400078ec0ff */
[----:B------:R-:W-:Y:S01]  /*10d00*/  LEA R4, P0, R2, c[0x0][0x450], 0x2 ;  /* 0x0001140002047a11 */ /* 0x000fe200078010ff */
[----:B------:R-:W-:Y:S01]  /*10d10*/  IMAD.IADD R3, R3, 0x1, R9 ;  /* 0x0000000103037824 */ /* 0x000fe200078e0209 */
[----:B------:R-:W-:Y:S02]  /*10d20*/  MOV R0, R14 ;  /* 0x0000000e00007202 */ /* 0x000fe40000000f00 */
[----:B------:R-:W-:Y:S02]  /*10d30*/  @P1 SHF.R.U32.HI R0, RZ, c[0x0][0x4f0], R5 ;  /* 0x00013c00ff001a19 */ /* 0x000fe40000011605 */
[----:B------:R-:W-:-:S02]  /*10d40*/  IADD3 R12, -R12, R15, RZ ;  /* 0x0000000f0c0c7210 */ /* 0x000fc40007ffe1ff */
[----:B------:R-:W-:Y:S02]  /*10d50*/  LEA.HI.X R3, R2, c[0x0][0x454], R3, 0x2, P0 ;  /* 0x0001150002037a11 */ /* 0x000fe400000f1403 */
[----:B------:R-:W-:Y:S01]  /*10d60*/  SHF.R.S32.HI R5, RZ, 0x1f, R0 ;  /* 0x0000001fff057819 */ /* 0x000fe20000011400 */
[----:B------:R-:W-:Y:S01]  /*10d70*/  IMAD.IADD R2, R13, 0x1, R19 ;  /* 0x000000010d027824 */ /* 0x000fe200078e0213 */
[----:B------:R-:W-:Y:S01]  /*10d80*/  LOP3.LUT P0, RZ, R12, 0x3, RZ, 0xc0, !PT ;  /* 0x000000030cff7812 */ /* 0x000fe2000780c0ff */
[----:B------:R-:W-:Y:S01]  /*10d90*/  IMAD.IADD R7, R7, 0x1, R10 ;  /* 0x0000000107077824 */ /* 0x000fe200078e020a */
[----:B------:R-:W-:Y:S01]  /*10da0*/  SHFL.IDX PT, R12, R4, RZ, 0x1c1f ;  /* 0x001c1fff040c7589 */ /* 0x000fe200000e0000 */
[----:B------:R-:W-:-:S03]  /*10db0*/  IMAD R15, R5, c[0x0][0x3e0], RZ ;  /* 0x0000f800050f7a24 */ /* 0x000fc600078e02ff */
[----:B------:R-:W1:Y:S04]  /*10dc0*/  SHFL.IDX PT, R13, R3, RZ, 0x1c1f ;  /* 0x001c1fff030d7589 */ /* 0x000e6800000e0000 */
[----:B------:R-:W-:Y:S04]  /*10dd0*/  SHFL.IDX PT, R10, R4, 0x1, 0x1c1f ;  /* 0x003c1f00040a7f89 */ /* 0x000fe800000e0000 */
[----:B------:R-:W2:Y:S04]  /*10de0*/  SHFL.IDX PT, R11, R3, 0x1, 0x1c1f ;  /* 0x003c1f00030b7f89 */ /* 0x000ea800000e0000 */
[----:B------:R-:W-:Y:S04]  /*10df0*/  SHFL.IDX PT, R8, R4, 0x2, 0x1c1f ;  /* 0x005c1f0004087f89 */ /* 0x000fe800000e0000 */
[----:B------:R-:W3:Y:S04]  /*10e00*/  SHFL.IDX PT, R9, R3, 0x2, 0x1c1f ;  /* 0x005c1f0003097f89 */ /* 0x000ee800000e0000 */
[----:B------:R-:W-:Y:S04]  /*10e10*/  SHFL.IDX PT, R4, R4, 0x3, 0x1c1f ;  /* 0x007c1f0004047f89 */ /* 0x000fe800000e0000 */
[----:B------:R4:W1:Y:S01]  /*10e20*/  SHFL.IDX PT, R5, R3, 0x3, 0x1c1f ;  /* 0x007c1f0003057f89 */ /* 0x00086200000e0000 */
[----:B------:R-:W-:-:S02]  /*10e30*/  IADD3 R17, R2, 0x8, RZ ;  /* 0x0000000802117810 */ /* 0x000fc40007ffe0ff */
[----:B------:R-:W-:Y:S02]  /*10e40*/  ISETP.GE.OR P3, PT, R2, UR4, P0 ;  /* 0x0000000402007c0c */ /* 0x000fe40008766670 */
[----:B------:R-:W-:Y:S02]  /*10e50*/  ISETP.GE.OR P2, PT, R17, UR4, P0 ;  /* 0x0000000411007c0c */ /* 0x000fe40008746670 */
[C---:B------:R-:W-:Y:S01]  /*10e60*/  IADD3 R16, -R0.reuse, RZ, RZ ;  /* 0x000000ff00107210 */ /* 0x040fe20007ffe1ff */
[----:B------:R-:W-:Y:S01]  /*10e70*/  IMAD R15, R0, c[0x0][0x3e4], R15 ;  /* 0x0000f900000f7a24 */ /* 0x000fe200078e020f */
[C---:B----4-:R-:W-:Y:S02]  /*10e80*/  IADD3 R3, R2.reuse, 0x40, RZ ;  /* 0x0000004002037810 */ /* 0x050fe40007ffe0ff */
[----:B------:R-:W-:Y:S02]  /*10e90*/  IADD3 R2, R2, 0x48, RZ ;  /* 0x0000004802027810 */ /* 0x000fe40007ffe0ff */
[----:B------:R-:W-:-:S02]  /*10ea0*/  ISETP.GE.OR P1, PT, R3, UR4, P0 ;  /* 0x0000000403007c0c */ /* 0x000fc40008726670 */
[----:B------:R-:W-:Y:S01]  /*10eb0*/  ISETP.GE.OR P0, PT, R2, UR4, P0 ;  /* 0x0000000402007c0c */ /* 0x000fe20008706670 */
[----:B------:R-:W-:Y:S01]  /*10ec0*/  IMAD.WIDE.U32 R6, R0, c[0x0][0x3e0], R6 ;  /* 0x0000f80000067a25 */ /* 0x000fe200078e0006 */
[----:B-1----:R-:W-:Y:S03]  /*10ed0*/  @!P3 ST.E [R12.64], R59 ;  /* 0x0000003b0c00b985 */ /* 0x002fe6000c101906 */
[----:B------:R-:W-:Y:S01]  /*10ee0*/  IMAD R0, R16, c[0x0][0x4e8], R14 ;  /* 0x00013a0010007a24 */ /* 0x000fe200078e020e */
[----:B--2---:R-:W-:Y:S01]  /*10ef0*/  @!P2 ST.E [R10.64], R60 ;  /* 0x0000003c0a00a985 */ /* 0x004fe2000c101906 */
[----:B------:R-:W-:-:S04]  /*10f00*/  IMAD.IADD R3, R7, 0x1, R15 ;  /* 0x0000000107037824 */ /* 0x000fc800078e020f */
[----:B---3--:R1:W-:Y:S01]  /*10f10*/  @!P1 ST.E [R8.64], R61 ;  /* 0x0000003d08009985 */ /* 0x0083e2000c101906 */
[----:B------:R-:W-:-:S03]  /*10f20*/  SHF.R.S32.HI R7, RZ, 0x1f, R0 ;  /* 0x0000001fff077819 */ /* 0x000fc60000011400 */
[----:B------:R2:W-:Y:S04]  /*10f30*/  @!P0 ST.E [R4.64], R58 ;  /* 0x0000003a04008985 */ /* 0x0005e8000c101906 */
[----:B------:R2:W3:Y:S04]  /*10f40*/  LDS.128 R24, [R247+0x880] ;  /* 0x00088000f7187984 */ /* 0x0004e80000000c00 */
[----:B------:R2:W4:Y:S04]  /*10f50*/  LDS.128 R32, [R247+0x1080] ;  /* 0x00108000f7207984 */ /* 0x0005280000000c00 */
[----:B------:R2:W1:Y:S04]  /*10f60*/  LDS.128 R40, [R247+0x1880] ;  /* 0x00188000f7287984 */ /* 0x0004680000000c00 */
[----:B------:R2:W1:Y:S04]  /*10f70*/  LDS.128 R48, [R247+0x2080] ;  /* 0x00208000f7307984 */ /* 0x0004680000000c00 */
[----:B------:R2:W1:Y:S04]  /*10f80*/  LDS.128 R56, [R247+0x2880] ;  /* 0x00288000f7387984 */ /* 0x0004680000000c00 */
        /* <DEDUP_REMOVED lines=8> */
[----:B------:R2:W2:Y:S01]  /*11010*/  LDS.128 R72, [R247+0x7880] ;  /* 0x00788000f7487984 */ /* 0x0004a20000000c00 */
[----:B------:R-:W-:Y:S01]  /*11020*/  MOV R2, R6 ;  /* 0x0000000600027202 */ /* 0x000fe20000000f00 */
[----:B------:R-:W-:-:S04]  /*11030*/  IMAD R6, R7, c[0x0][0x3d8], RZ ;  /* 0x0000f60007067a24 */ /* 0x000fc800078e02ff */
[C---:B------:R-:W-:Y:S02]  /*11040*/  IMAD R6, R0.reuse, c[0x0][0x3dc], R6 ;  /* 0x0000f70000067a24 */ /* 0x040fe400078e0206 */
[----:B------:R-:W-:-:S04]  /*11050*/  IMAD.WIDE.U32 R2, R0, c[0x0][0x3d8], R2 ;  /* 0x0000f60000027a25 */ /* 0x000fc800078e0002 */
[----:B------:R-:W-:Y:S01]  /*11060*/  IMAD.IADD R0, R3, 0x1, R6 ;  /* 0x0000000103007824 */ /* 0x000fe200078e0206 */
[----:B-1----:R-:W-:Y:S02]  /*11070*/  LEA R8, P0, R2, c[0x0][0x380], 0x1 ;  /* 0x0000e00002087a11 */ /* 0x002fe400078008ff */
[----:B------:R-:W-:Y:S02]  /*11080*/  IADD3 R6, R18, R19, RZ ;  /* 0x0000001312067210 */ /* 0x000fe40007ffe0ff */
[----:B------:R-:W-:Y:S02]  /*11090*/  LEA.HI.X R7, R2, c[0x0][0x384], R0, 0x1, P0 ;  /* 0x0000e10002077a11 */ /* 0x000fe400000f0c00 */
[----:B------:R-:W-:Y:S01]  /*110a0*/  ISETP.GE.AND P0, PT, R6, UR4, PT ;  /* 0x0000000406007c0c */ /* 0x000fe2000bf06270 */
[----:B------:R1:W1:Y:S04]  /*110b0*/  SHFL.IDX PT, R0, R8, RZ, 0x181f ;  /* 0x00181fff08007589 */ /* 0x00026800000e0000 */
[----:B------:R1:W1:Y:S08]  /*110c0*/  SHFL.IDX PT, R3, R7, RZ, 0x181f ;  /* 0x00181fff07037589 */ /* 0x00027000000e0000 */
[----:B------:R-:W-:Y:S05]  /*110d0*/  @P0 BRA `(.L_x_3842) ;  /* 0x000000a000000947 */ /* 0x000fea0003800000 */
[----:B---34-:R-:W3:Y:S01]  /*110e0*/  LDS.128 R16, [R247+0x80] ;  /* 0x00008000f7107984 */ /* 0x018ee20000000c00 */
[----:B------:R-:W-:-:S02]  /*110f0*/  ISETP.GE.AND P3, PT, R250, c[0x0][0x3c8], PT ;  /* 0x0000f200fa007a0c */ /* 0x000fc40003f66270 */
[----:B------:R-:W-:Y:S01]  /*11100*/  ISETP.GE.AND P2, PT, R251, c[0x0][0x3c8], PT ;  /* 0x0000f200fb007a0c */ /* 0x000fe20003f46270 */
[----:B------:R-:W4:Y:S10]  /*11110*/  LDS.128 R12, [R247+0x4080] ;  /* 0x00408000f70c7984 */ /* 0x000f340000000c00 */
[----:B-12---:R-:W-:-:S02]  /*11120*/  @!P3 LEA R4, P1, R250, R0, 0x1 ;  /* 0x00000000fa04b211 */ /* 0x006fc400078208ff */
[C---:B------:R-:W-:Y:S02]  /*11130*/  @!P2 LEA R2, P0, R251.reuse, R0, 0x1 ;  /* 0x00000000fb02a211 */ /* 0x040fe400078008ff */
[-C--:B------:R-:W-:Y:S02]  /*11140*/  @!P3 LEA.HI.X R5, R250, R3.reuse, R78, 0x1, P1 ;  /* 0x00000003fa05b211 */ /* 0x080fe400008f0c4e */
[----:B------:R-:W-:-:S03]  /*11150*/  @!P2 LEA.HI.X R3, R251, R3, R76, 0x1, P0 ;  /* 0x00000003fb03a211 */ /* 0x000fc600000f0c4c */
[----:B---3--:R1:W-:Y:S04]  /*11160*/  @!P3 ST.E.128 [R4.64], R16 ;  /* 0x000000100400b985 */ /* 0x0083e8000c101d06 */
[----:B----4-:R1:W-:Y:S02]  /*11170*/  @!P2 ST.E.128 [R2.64], R12 ;  /* 0x0000000c0200a985 */ /* 0x0103e4000c101d06 */
.L_x_3842:
[----:B---34-:R-:W-:Y:S05]  /*11180*/  BSYNC B0 ;  /* 0x0000000000007941 */ /* 0x018fea0003800000 */
.L_x_3841:
[----:B-1----:R-:W-:Y:S01]  /*11190*/  IADD3 R2, R6, 0x10, RZ ;  /* 0x0000001006027810 */ /* 0x002fe20007ffe0ff */
[----:B------:R1:W3:Y:S01]  /*111a0*/  SHFL.IDX PT, R3, R7, 0x1, 0x181f ;  /* 0x00381f0007037f89 */ /* 0x0002e200000e0000 */
[----:B------:R-:W-:Y:S02]  /*111b0*/  BSSY B0, `(.L_x_3843) ;  /* 0x000000c000007945 */ /* 0x000fe40003800000 */
[----:B------:R-:W-:Y:S01]  /*111c0*/  ISETP.GE.AND P0, PT, R2, UR4, PT ;  /* 0x0000000402007c0c */ /* 0x000fe2000bf06270 */
[----:B------:R1:W4:-:S12]  /*111d0*/  SHFL.IDX PT, R0, R8, 0x1, 0x181f ;  /* 0x00381f0008007f89 */ /* 0x00031800000e0000 */
        /* <DEDUP_REMOVED lines=9> */
.L_x_3844:
[----:B------:R-:W-:Y:S05]  /*11270*/  BSYNC B0 ;  /* 0x0000000000007941 */ /* 0x000fea0003800000 */
.L_x_3843:
        /* <DEDUP_REMOVED lines=14> */
.L_x_3846:
[----:B------:R-:W-:Y:S05]  /*11360*/  BSYNC B0 ;  /* 0x0000000000007941 */ /* 0x000fea0003800000 */
.L_x_3845:
[----:B---3--:R-:W-:Y:S01]  /*11370*/  IADD3 R2, R6, 0x30, RZ ;  /* 0x0000003006027810 */ /* 0x008fe20007ffe0ff */
[----:B------:R3:W1:Y:S01]  /*11380*/  SHFL.IDX PT, R3, R7, 0x3, 0x181f ;  /* 0x00781f0007037f89 */ /* 0x00066200000e0000 */
        /* <DEDUP_REMOVED lines=8> */
[-C--:B-1----:R-:W-:Y:S02]  /*11410*/  @!P1 LEA.HI.X R5, R250, R3.reuse, R78, 0x1, P3 ;  /* 0x00000003fa059211 */ /* 0x082fe400018f0c4e */
[----:B------:R-:W-:-:S03]  /*11420*/  @!P0 LEA.HI.X R3, R251, R3, R76, 0x1, P2 ;  /* 0x00000003fb038211 */ /* 0x000fc600010f0c4c */
[----:B------:R1:W-:Y:S04]  /*11430*/  @!P1 ST.E.128 [R4.64], R40 ;  /* 0x0000002804009985 */ /* 0x0003e8000c101d06 */
[----:B------:R1:W-:Y:S02]  /*11440*/  @!P0 ST.E.128 [R2.64], R36 ;  /* 0x0000002402008985 */ /* 0x0003e4000c101d06 */
.L_x_3848:
[----:B------:R-:W-:Y:S05]  /*11450*/  BSYNC B0 ;  /* 0x0000000000007941 */ /* 0x000fea0003800000 */
.L_x_3847:
[----:B-1----:R-:W-:Y:S01]  /*11460*/  IADD3 R2, R6, 0x40, RZ ;  /* 0x0000004006027810 */ /* 0x002fe20007ffe0ff */
[----:B------:R1:W2:Y:S01]  /*11470*/  SHFL.IDX PT, R3, R7, 0x4, 0x181f ;  /* 0x00981f0007037f89 */ /* 0x0002a200000e0000 */
        /* <DEDUP_REMOVED lines=8> */
[-C--:B--2---:R-:W-:Y:S02]  /*11500*/  @!P1 LEA.HI.X R5, R250, R3.reuse, R78, 0x1, P3 ;  /* 0x00000003fa059211 */ /* 0x084fe400018f0c4e */
[----:B------:R-:W-:-:S03]  /*11510*/  @!P0 LEA.HI.X R3, R251, R3, R76, 0x1, P2 ;  /* 0x00000003fb038211 */ /* 0x000fc600010f0c4c */
[----:B------:R2:W-:Y:S04]  /*11520*/  @!P1 ST.E.128 [R4.64], R48 ;  /* 0x0000003004009985 */ /* 0x0005e8000c101d06 */
[----:B------:R2:W-:Y:S02]  /*11530*/  @!P0 ST.E.128 [R2.64], R44 ;  /* 0x0000002c02008985 */ /* 0x0005e4000c101d06 */
.L_x_3850:
[----:B------:R-:W-:Y:S05]  /*11540*/  BSYNC B0 ;  /* 0x0000000000007941 */ /* 0x000fea0003800000 */
.L_x_3849:
[----:B--2---:R-:W-:Y:S01]  /*11550*/  IADD3 R2, R6, 0x50, RZ ;  /* 0x0000005006027810 */ /* 0x004fe20007ffe0ff */
        /* <DEDUP_REMOVED lines=13> */
.L_x_3852:
[----:B------:R-:W-:Y:S05]  /*11630*/  BSYNC B0 ;  /* 0x0000000000007941 */ /* 0x000fea0003800000 */
.L_x_3851:
        /* <DEDUP_REMOVED lines=14> */
.L_x_3854:
[----:B------:R-:W-:Y:S05]  /*11720*/  BSYNC B0 ;  /* 0x0000000000007941 */ /* 0x000fea0003800000 */
.L_x_3853:
[----:B--2---:R-:W-:Y:S01]  /*11730*/  IADD3 R2, R6, 0x70, RZ ;  /* 0x0000007006027810 */ /* 0x004fe20007ffe0ff */
        /* <DEDUP_REMOVED lines=14> */
.L_x_3839:
        /* <DEDUP_REMOVED lines=13> */
[----:B-1----:R-:W-:-:S03]  /*118f0*/  IADD3 R6, R13, R3, RZ ;  /* 0x000000030d067210 */ /* 0x002fc60007ffe0ff */
        /* <DEDUP_REMOVED lines=28> */
.L_x_3857:
[----:B------:R-:W-:Y:S05]  /*11ac0*/  BSYNC B0 ;  /* 0x0000000000007941 */ /* 0x000fea0003800000 */
.L_x_3856:
        /* <DEDUP_REMOVED lines=31> */
.L_x_3916:
[----:B------:R-:W-:Y:S05]  /*11cc0*/  BRA.DIV ~URZ, `(.L_x_3859) ;  /* 0x000049327f007947 */ /* 0x000fea000b800000 */
[----:B------:R3:W4:Y:S02]  /*11cd0*/  SHFL.IDX PT, R0, R8, RZ, 0x181f ;  /* 0x00181fff08007589 */ /* 0x00072400000e0000 */
.L_x_3917:
        /* <DEDUP_REMOVED lines=21> */
.L_x_3861:
[----:B------:R-:W-:Y:S05]  /*11e30*/  BSYNC B0 ;  /* 0x0000000000007941 */ /* 0x000fea0003800000 */
.L_x_3860:
[----:B------:R-:W-:Y:S05]  /*11e40*/  BRA.DIV ~URZ, `(.L_x_3862) ;  /* 0x000048227f007947 */ /* 0x000fea000b800000 */
[----:B--2---:R2:W1:Y:S04]  /*11e50*/  SHFL.IDX PT, R9, R7, 0x1, 0x181f ;  /* 0x00381f0007097f89 */ /* 0x00446800000e0000 */
[----:B----4-:R2:W4:Y:S02]  /*11e60*/  SHFL.IDX PT, R0, R8, 0x1, 0x181f ;  /* 0x00381f0008007f89 */ /* 0x01052400000e0000 */
.L_x_3918:
        /* <DEDUP_REMOVED lines=14> */
.L_x_3864:
[----:B------:R-:W-:Y:S05]  /*11f50*/  BSYNC B0 ;  /* 0x0000000000007941 */ /* 0x000fea0003800000 */
.L_x_3863:
[----:B------:R-:W-:Y:S05]  /*11f60*/  BRA.DIV ~URZ, `(.L_x_3865) ;  /* 0x000047d27f007947 */ /* 0x000fea000b800000 */
[----:B------:R1:W2:Y:S02]  /*11f70*/  SHFL.IDX PT, R9, R7, 0x2, 0x181f ;  /* 0x00581f0007097f89 */ /* 0x0002a400000e0000 */
.L_x_3919:
[----:B------:R-:W-:Y:S05]  /*11f80*/  BRA.DIV ~URZ, `(.L_x_3866) ;  /* 0x000048227f007947 */ /* 0x000fea000b800000 */
[----:B----4-:R4:W1:Y:S02]  /*11f90*/  SHFL.IDX PT, R0, R8, 0x2, 0x181f ;  /* 0x00581f0008007f89 */ /* 0x01086400000e0000 */
.L_x_3920:
        /* <DEDUP_REMOVED lines=14> */
.L_x_3868:
[----:B------:R-:W-:Y:S05]  /*12080*/  BSYNC B0 ;  /* 0x0000000000007941 */ /* 0x000fea0003800000 */
.L_x_3867:
[----:B------:R-:W-:Y:S05]  /*12090*/  BRA.DIV ~URZ, `(.L_x_3869) ;  /* 0x000047827f007947 */ /* 0x000fea000b800000 */
[----:B--2---:R2:W1:Y:S04]  /*120a0*/  SHFL.IDX PT, R9, R7, 0x3, 0x181f ;  /* 0x00781f0007097f89 */ /* 0x00446800000e0000 */
[----:B------:R2:W3:Y:S02]  /*120b0*/  SHFL.IDX PT, R0, R8, 0x3, 0x181f ;  /* 0x00781f0008007f89 */ /* 0x0004e400000e0000 */
.L_x_3921:
        /* <DEDUP_REMOVED lines=10> */
[-C--:B------:R-:W-:Y:S02]  /*12160*/  @!P1 LEA.HI.X R5, R250, R9.reuse, R12, 0x1, P3 ;  /* 0x00000009fa059211 */ /* 0x080fe400018f0c0c */
[----:B------:R-:W-:-:S03]  /*12170*/  @!P0 LEA.HI.X R3, R251, R9, R11, 0x1, P2 ;  /* 0x00000009fb038211 */ /* 0x000fc600010f0c0b */
[----:B------:R1:W-:Y:S04]  /*12180*/  @!P1 ST.E.128 [R4.64], RZ ;  /* 0x000000ff04009985 */ /* 0x0003e8000c101d06 */
[----:B------:R1:W-:Y:S02]  /*12190*/  @!P0 ST.E.128 [R2.64], RZ ;  /* 0x000000ff02008985 */ /* 0x0003e4000c101d06 */
.L_x_3871:
[----:B------:R-:W-:Y:S05]  /*121a0*/  BSYNC B0 ;  /* 0x0000000000007941 */ /* 0x000fea0003800000 */
.L_x_3870:
[----:B------:R-:W-:Y:S05]  /*121b0*/  BRA.DIV ~URZ, `(.L_x_3872) ;  /* 0x000047327f007947 */ /* 0x000fea000b800000 */
[----:B------:R1:W2:Y:S02]  /*121c0*/  SHFL.IDX PT, R9, R7, 0x4, 0x181f ;  /* 0x00981f0007097f89 */ /* 0x0002a400000e0000 */
.L_x_3922:
[----:B------:R-:W-:Y:S05]  /*121d0*/  BRA.DIV ~URZ, `(.L_x_3873) ;  /* 0x000047827f007947 */ /* 0x000fea000b800000 */
[----:B---3--:R3:W1:Y:S02]  /*121e0*/  SHFL.IDX PT, R0, R8, 0x4, 0x181f ;  /* 0x00981f0008007f89 */ /* 0x00866400000e0000 */
.L_x_3923:
        /* <DEDUP_REMOVED lines=14> */
.L_x_3875:
[----:B------:R-:W-:Y:S05]  /*122d0*/  BSYNC B0 ;  /* 0x0000000000007941 */ /* 0x000fea0003800000 */
.L_x_3874:
[----:B------:R-:W-:Y:S05]  /*122e0*/  BRA.DIV ~URZ, `(.L_x_3876) ;  /* 0x000046e27f007947 */ /* 0x000fea000b800000 */
[----:B--2---:R2:W1:Y:S04]  /*122f0*/  SHFL.IDX PT, R9, R7, 0x5, 0x181f ;  /* 0x00b81f0007097f89 */ /* 0x00446800000e0000 */
[----:B------:R2:W3:Y:S02]  /*12300*/  SHFL.IDX PT, R0, R8, 0x5, 0x181f ;  /* 0x00b81f0008007f89 */ /* 0x0004e400000e0000 */
.L_x_3924:
        /* <DEDUP_REMOVED lines=14> */
.L_x_3878:
[----:B------:R-:W-:Y:S05]  /*123f0*/  BSYNC B0 ;  /* 0x0000000000007941 */ /* 0x000fea0003800000 */
.L_x_3877:
[----:B------:R-:W-:Y:S05]  /*12400*/  BRA.DIV ~URZ, `(.L_x_3879) ;  /* 0x000046927f007947 */ /* 0x000fea000b800000 */
[----:B------:R1:W2:Y:S02]  /*12410*/  SHFL.IDX PT, R9, R7, 0x6, 0x181f ;  /* 0x00d81f0007097f89 */ /* 0x0002a400000e0000 */
.L_x_3925:
[----:B------:R-:W-:Y:S05]  /*12420*/  BRA.DIV ~URZ, `(.L_x_3880) ;  /* 0x000046e27f007947 */ /* 0x000fea000b800000 */
[----:B---3--:R3:W1:Y:S02]  /*12430*/  SHFL.IDX PT, R0, R8, 0x6, 0x181f ;  /* 0x00d81f0008007f89 */ /* 0x00866400000e0000 */
.L_x_3926:
        /* <DEDUP_REMOVED lines=14> */
.L_x_3882:
[----:B------:R-:W-:Y:S05]  /*12520*/  BSYNC B0 ;  /* 0x0000000000007941 */ /* 0x000fea0003800000 */
.L_x_3881:
[----:B------:R-:W-:Y:S05]  /*12530*/  BRA.DIV ~URZ, `(.L_x_3883) ;  /* 0x000046427f007947 */ /* 0x000fea000b800000 */
[----:B--2---:R-:W2:Y:S04]  /*12540*/  SHFL.IDX PT, R7, R7, 0x7, 0x181f ;  /* 0x00f81f0007077f89 */ /* 0x004ea800000e0000 */
[----:B------:R1:W3:Y:S02]  /*12550*/  SHFL.IDX PT, R0, R8, 0x7, 0x181f ;  /* 0x00f81f0008007f89 */ /* 0x0002e400000e0000 */
.L_x_3927:
[----:B------:R-:W-:-:S04]  /*12560*/  IADD3 R6, R6, 0x70, RZ ;  /* 0x0000007006067810 */ /* 0x000fc80007ffe0ff */
[----:B------:R-:W-:-:S13]  /*12570*/  ISETP.GE.AND P0, PT, R6, R10, PT ;  /* 0x0000000a0600720c */ /* 0x000fda0003f06270 */
[----:B------:R-:W-:Y:S05]  /*12580*/  @P0 BRA `(.L_x_3855) ;  /* 0x000000a000000947 */ /* 0x000fea0003800000 */
[----:B------:R-:W-:Y:S02]  /*12590*/  ISETP.GE.AND P1, PT, R250, c[0x0][0x3c8], PT ;  /* 0x0000f200fa007a0c */ /* 0x000fe40003f26270 */
[----:B------:R-:W-:Y:S02]  /*125a0*/  ISETP.GE.AND P0, PT, R251, c[0x0][0x3c8], PT ;  /* 0x0000f200fb007a0c */ /* 0x000fe40003f06270 */
[----:B------:R-:W-:Y:S02]  /*125b0*/  SHF.R.S32.HI R9, RZ, 0x1f, R250 ;  /* 0x0000001fff097819 */ /* 0x000fe400000114fa */
[----:B-1-34-:R-:W-:-:S07]  /*125c0*/  SHF.R.S32.HI R8, RZ, 0x1f, R251 ;  /* 0x0000001fff087819 */ /* 0x01afce00000114fb */
[CC--:B------:R-:W-:Y:S02]  /*125d0*/  @!P1 LEA R4, P3, R250.reuse, R0.reuse, 0x1 ;  /* 0x00000000fa049211 */ /* 0x0c0fe400078608ff */
[C---:B------:R-:W-:Y:S02]  /*125e0*/  @!P0 LEA R2, P2, R251.reuse, R0, 0x1 ;  /* 0x00000000fb028211 */ /* 0x040fe400078408ff */
[-C--:B--2---:R-:W-:Y:S02]  /*125f0*/  @!P1 LEA.HI.X R5, R250, R7.reuse, R9, 0x1, P3 ;  /* 0x00000007fa059211 */ /* 0x084fe400018f0c09 */
[----:B------:R-:W-:-:S03]  /*12600*/  @!P0 LEA.HI.X R3, R251, R7, R8, 0x1, P2 ;  /* 0x00000007fb038211 */ /* 0x000fc600010f0c08 */
[----:B------:R1:W-:Y:S04]  /*12610*/  @!P1 ST.E.128 [R4.64], RZ ;  /* 0x000000ff04009985 */ /* 0x0003e8000c101d06 */
[----:B------:R1:W-:Y:S02]  /*12620*/  @!P0 ST.E.128 [R2.64], RZ ;  /* 0x000000ff02008985 */ /* 0x0003e4000c101d06 */
.L_x_3855:
[----:B------:R-:W-:Y:S05]  /*12630*/  BSYNC B1 ;  /* 0x0000000000017941 */ /* 0x000fea0003800000 */
.L_x_3838:
        /* <DEDUP_REMOVED lines=9> */
[----:B---3--:R3:W4:Y:S02]  /*126d0*/  SHFL.IDX PT, R0, R77, RZ, 0x1f ;  /* 0x00001fff4d007589 */ /* 0x00872400000e0000 */
.L_x_3928:
[----:B------:R-:W-:Y:S01]  /*126e0*/  WARPSYNC 0xffffffff ;  /* 0xffffffff00007948 */ /* 0x000fe20003800000 */
[----:B------:R-:W-:Y:S06]  /*126f0*/  BAR.SYNC.DEFER_BLOCKING 0x4, 0x80 ;  /* 0x0102000000007b1d */ /* 0x000fec0000010000 */
[----:B----4-:R4:W-:Y:S04]  /*12700*/  STL [R1+0x58], R0 ;  /* 0x0000580001007387 */ /* 0x0109e80000100800 */
[----:B------:R4:W-:Y:S04]  /*12710*/  @!P4 STS [0x10100], R77 ;  /* 0x0101004dff00c388 */ /* 0x0009e80000000800 */
[----:B------:R-:W-:Y:S06]  /*12720*/  BAR.ARV 0x5, 0x80 ;  /* 0x0142000000007b1d */ /* 0x000fec0000002000 */
.L_x_3884:
[----:B---34-:R-:W3:Y:S02]  /*12730*/  LDL R0, [R1+0x58] ;  /* 0x0000580001007983 */ /* 0x018ee40000100800 */
[----:B---3--:R-:W-:-:S13]  /*12740*/  ISETP.GE.AND P0, PT, R0, c[0x0][0x538], PT ;  /* 0x00014e0000007a0c */ /* 0x008fda0003f06270 */
[----:B-12---:R-:W-:Y:S01]  /*12750*/  @P0 CALL.REL.NOINC `(.L_x_3886) ;  /* 0x0000001000000944 */ /* 0x006fe20003c00000 */
[----:B------:R-:W-:Y:S05]  /*12760*/  BRA `(.L_x_3887) ;  /* 0xfffee14000007947 */ /* 0x000fea000383ffff */
.L_x_3886:
[----:B------:R-:W-:Y:S05]  /*12770*/  EXIT ;  /* 0x000000000000794d */ /* 0x000fea0003800000 */
.L_x_3782:
[----:B------:R-:W-:Y:S01]  /*12780*/  IMAD.MOV.U32 R143, RZ, RZ, R7 ;  /* 0x000000ffff8f7224 */ /* 0x000fe200078e0007 */
[----:B------:R-:W-:Y:S01]  /*12790*/  MOV R252, RZ ;  /* 0x000000ff00fc7202 */ /* 0x000fe20000000f00 */
[----:B------:R-:W-:Y:S01]  /*127a0*/  IMAD.MOV.U32 R3, RZ, RZ, 0x181f ;  /* 0x0000181fff037424 */ /* 0x000fe200078e00ff */
[----:B------:R-:W-:Y:S02]  /*127b0*/  MOV R2, 0x127d0 ;  /* 0x000127d000027802 */ /* 0x000fe40000000f00 */
[----:B-----5:R-:W-:Y:S05]  /*127c0*/  CALL.REL.NOINC `($__internal_13_$__cuda_sm70_shflsync_idx_p) ;  /* 0x0000455000007944 */ /* 0x020fea0003c00000 */
[----:B------:R-:W-:Y:S01]  /*127d0*/  MOV R9, R143 ;  /* 0x0000008f00097202 */ /* 0x000fe20000000f00 */
[----:B-1---5:R-:W-:Y:S05]  /*127e0*/  BRA `(.L_x_3888) ;  /* 0xfffeed5000007947 */ /* 0x022fea000383ffff */
.L_x_3783:
[----:B------:R-:W-:Y:S01]  /*127f0*/  IMAD.MOV.U32 R143, RZ, RZ, R8 ;  /* 0x000000ffff8f7224 */ /* 0x000fe200078e0008 */
[----:B------:R-:W-:Y:S01]  /*12800*/  MOV R252, RZ ;  /* 0x000000ff00fc7202 */ /* 0x000fe20000000f00 */
[----:B------:R-:W-:Y:S01]  /*12810*/  IMAD.MOV.U32 R3, RZ, RZ, 0x181f ;  /* 0x0000181fff037424 */ /* 0x000fe200078e00ff */
[----:B------:R-:W-:Y:S02]  /*12820*/  MOV R2, 0x12840 ;  /* 0x0001284000027802 */ /* 0x000fe40000000f00 */
[----:B-12--5:R-:W-:Y:S05]  /*12830*/  CALL.REL.NOINC `($__internal_13_$__cuda_sm70_shflsync_idx_p) ;  /* 0x000044e000007944 */ /* 0x026fea0003c00000 */
[----:B-----5:R-:W-:Y:S01]  /*12840*/  MOV R0, R143 ;  /* 0x0000008f00007202 */ /* 0x020fe20000000f00 */
[----:B-1----:R-:W-:Y:S05]  /*12850*/  BRA `(.L_x_3889) ;  /* 0xfffeed0000007947 */ /* 0x002fea000383ffff */
.L_x_3786:
[----:B------:R-:W-:Y:S01]  /*12860*/  IMAD.MOV.U32 R143, RZ, RZ, R7 ;  /* 0x000000ffff8f7224 */ /* 0x000fe200078e0007 */
[----:B------:R-:W-:Y:S01]  /*12870*/  MOV R252, 0x1 ;  /* 0x0000000100fc7802 */ /* 0x000fe20000000f00 */
[----:B-1----:R-:W-:Y:S01]  /*12880*/  IMAD.MOV.U32 R3, RZ, RZ, 0x181f ;  /* 0x0000181fff037424 */ /* 0x002fe200078e00ff */
[----:B------:R-:W-:-:S02]  /*12890*/  MOV R2, 0x128b0 ;  /* 0x000128b000027802 */ /* 0x000fc40000000f00 */
[----:B--2-45:R-:W-:Y:S05]  /*128a0*/  CALL.REL.NOINC `($__internal_13_$__cuda_sm70_shflsync_idx_p) ;  /* 0x0000447000007944 */ /* 0x034fea0003c00000 */
[----:B------:R-:W-:Y:S01]  /*128b0*/  IMAD.MOV.U32 R9, RZ, RZ, R143 ;  /* 0x000000ffff097224 */ /* 0x000fe200078e008f */
[----:B------:R-:W-:Y:S01]  /*128c0*/  MOV R252, 0x1 ;  /* 0x0000000100fc7802 */ /* 0x000fe20000000f00 */
[----:B------:R-:W-:Y:S01]  /*128d0*/  IMAD.MOV.U32 R143, RZ, RZ, R8 ;  /* 0x000000ffff8f7224 */ /* 0x000fe200078e0008 */
[----:B------:R-:W-:-:S02]  /*128e0*/  MOV R3, 0x181f ;  /* 0x0000181f00037802 */ /* 0x000fc40000000f00 */
[----:B------:R-:W-:Y:S02]  /*128f0*/  MOV R2, 0x12910 ;  /* 0x0001291000027802 */ /* 0x000fe40000000f00 */
[----:B-1---5:R-:W-:Y:S05]  /*12900*/  CALL.REL.NOINC `($__internal_13_$__cuda_sm70_shflsync_idx_p) ;  /* 0x0000441000007944 */ /* 0x022fea0003c00000 */
[----:B-----5:R-:W-:Y:S01]  /*12910*/  MOV R0, R143 ;  /* 0x0000008f00007202 */ /* 0x020fe20000000f00 */
[----:B-1----:R-:W-:Y:S05]  /*12920*/  BRA `(.L_x_3890) ;  /* 0xfffeedd000007947 */ /* 0x002fea000383ffff */
.L_x_3789:
[----:B------:R-:W-:Y:S01]  /*12930*/  IMAD.MOV.U32 R143, RZ, RZ, R7 ;  /* 0x000000ffff8f7224 */ /* 0x000fe200078e0007 */
[----:B------:R-:W-:Y:S01]  /*12940*/  MOV R252, 0x2 ;  /* 0x0000000200fc7802 */ /* 0x000fe20000000f00 */
[----:B-1----:R-:W-:Y:S01]  /*12950*/  IMAD.MOV.U32 R3, RZ, RZ, 0x181f ;  /* 0x0000181fff037424 */ /* 0x002fe200078e00ff */
[----:B------:R-:W-:Y:S02]  /*12960*/  MOV R2, 0x12980 ;  /* 0x0001298000027802 */ /* 0x000fe40000000f00 */
[----:B--2345:R-:W-:Y:S05]  /*12970*/  CALL.REL.NOINC `($__internal_13_$__cuda_sm70_shflsync_idx_p) ;  /* 0x000043a000007944 */ /* 0x03cfea0003c00000 */
[----:B------:R-:W-:Y:S01]  /*12980*/  MOV R9, R143 ;  /* 0x0000008f00097202 */ /* 0x000fe20000000f00 */
[----:B-1---5:R-:W-:Y:S05]  /*12990*/  BRA `(.L_x_3891) ;  /* 0xfffeee8000007947 */ /* 0x022fea000383ffff */
.L_x_3790:
[----:B------:R-:W-:Y:S01]  /*129a0*/  IMAD.MOV.U32 R143, RZ, RZ, R8 ;  /* 0x000000ffff8f7224 */ /* 0x000fe200078e0008 */
[----:B------:R-:W-:Y:S01]  /*129b0*/  MOV R252, 0x2 ;  /* 0x0000000200fc7802 */ /* 0x000fe20000000f00 */
[----:B-1----:R-:W-:Y:S01]  /*129c0*/  IMAD.MOV.U32 R3, RZ, RZ, 0x181f ;  /* 0x0000181fff037424 */ /* 0x002fe200078e00ff */
[----:B------:R-:W-:Y:S02]  /*129d0*/  MOV R2, 0x129f0 ;  /* 0x000129f000027802 */ /* 0x000fe40000000f00 */
[----:B--2345:R-:W-:Y:S05]  /*129e0*/  CALL.REL.NOINC `($__internal_13_$__cuda_sm70_shflsync_idx_p) ;  /* 0x0000433000007944 */ /* 0x03cfea0003c00000 */
[----:B-----5:R-:W-:Y:S01]  /*129f0*/  MOV R0, R143 ;  /* 0x0000008f00007202 */ /* 0x020fe20000000f00 */
[----:B-1----:R-:W-:Y:S05]  /*12a00*/  BRA `(.L_x_3892) ;  /* 0xfffeee3000007947 */ /* 0x002fea000383ffff */
.L_x_3793:
[----:B------:R-:W-:Y:S01]  /*12a10*/  IMAD.MOV.U32 R143, RZ, RZ, R7 ;  /* 0x000000ffff8f7224 */ /* 0x000fe200078e0007 */
[----:B------:R-:W-:Y:S01]  /*12a20*/  MOV R252, 0x3 ;  /* 0x0000000300fc7802 */ /* 0x000fe20000000f00 */
[----:B-1----:R-:W-:Y:S01]  /*12a30*/  IMAD.MOV.U32 R3, RZ, RZ, 0x181f ;  /* 0x0000181fff037424 */ /* 0x002fe200078e00ff */
[----:B------:R-:W-:-:S02]  /*12a40*/  MOV R2, 0x12a60 ;  /* 0x00012a6000027802 */ /* 0x000fc40000000f00 */
[----:B--2345:R-:W-:Y:S05]  /*12a50*/  CALL.REL.NOINC `($__internal_13_$__cuda_sm70_shflsync_idx_p) ;  /* 0x000042c000007944 */ /* 0x03cfea0003c00000 */
        /* <DEDUP_REMOVED lines=8> */
.L_x_3796:
[----:B------:R-:W-:Y:S01]  /*12ae0*/  IMAD.MOV.U32 R143, RZ, RZ, R7 ;  /* 0x000000ffff8f7224 */ /* 0x000fe200078e0007 */
[----:B------:R-:W-:Y:S01]  /*12af0*/  MOV R252, 0x4 ;  /* 0x0000000400fc7802 */ /* 0x000fe20000000f00 */
[----:B-1----:R-:W-:Y:S01]  /*12b00*/  IMAD.MOV.U32 R3, RZ, RZ, 0x181f ;  /* 0x0000181fff037424 */ /* 0x002fe200078e00ff */
[----:B------:R-:W-:Y:S02]  /*12b10*/  MOV R2, 0x12b30 ;  /* 0x00012b3000027802 */ /* 0x000fe40000000f00 */
[----:B--2345:R-:W-:Y:S05]  /*12b20*/  CALL.REL.NOINC `($__internal_13_$__cuda_sm70_shflsync_idx_p) ;  /* 0x000041f000007944 */ /* 0x03cfea0003c00000 */
[----:B------:R-:W-:Y:S01]  /*12b30*/  MOV R9, R143 ;  /* 0x0000008f00097202 */ /* 0x000fe20000000f00 */
[----:B-1---5:R-:W-:Y:S05]  /*12b40*/  BRA `(.L_x_3894) ;  /* 0xfffeef4000007947 */ /* 0x022fea000383ffff */
.L_x_3797:
[----:B------:R-:W-:Y:S01]  /*12b50*/  IMAD.MOV.U32 R143, RZ, RZ, R8 ;  /* 0x000000ffff8f7224 */ /* 0x000fe200078e0008 */
[----:B------:R-:W-:Y:S01]  /*12b60*/  MOV R252, 0x4 ;  /* 0x0000000400fc7802 */ /* 0x000fe20000000f00 */
[----:B-1----:R-:W-:Y:S01]  /*12b70*/  IMAD.MOV.U32 R3, RZ, RZ, 0x181f ;  /* 0x0000181fff037424 */ /* 0x002fe200078e00ff */
[----:B------:R-:W-:Y:S02]  /*12b80*/  MOV R2, 0x12ba0 ;  /* 0x00012ba000027802 */ /* 0x000fe40000000f00 */
[----:B--2345:R-:W-:Y:S05]  /*12b90*/  CALL.REL.NOINC `($__internal_13_$__cuda_sm70_shflsync_idx_p) ;  /* 0x0000418000007944 */ /* 0x03cfea0003c00000 */
[----:B-----5:R-:W-:Y:S01]  /*12ba0*/  MOV R0, R143 ;  /* 0x0000008f00007202 */ /* 0x020fe20000000f00 */
[----:B-1----:R-:W-:Y:S05]  /*12bb0*/  BRA `(.L_x_3895) ;  /* 0xfffeeef000007947 */ /* 0x002fea000383ffff */
.L_x_3800:
        /* <DEDUP_REMOVED lines=13> */
.L_x_3803:
[----:B------:R-:W-:Y:S01]  /*12c90*/  IMAD.MOV.U32 R143, RZ, RZ, R7 ;  /* 0x000000ffff8f7224 */ /* 0x000fe200078e0007 */
[----:B------:R-:W-:Y:S01]  /*12ca0*/  MOV R252, 0x6 ;  /* 0x0000000600fc7802 */ /* 0x000fe20000000f00 */
[----:B-1----:R-:W-:Y:S01]  /*12cb0*/  IMAD.MOV.U32 R3, RZ, RZ, 0x181f ;  /* 0x0000181fff037424 */ /* 0x002fe200078e00ff */
[----:B------:R-:W-:Y:S02]  /*12cc0*/  MOV R2, 0x12ce0 ;  /* 0x00012ce000027802 */ /* 0x000fe40000000f00 */
[----:B--2345:R-:W-:Y:S05]  /*12cd0*/  CALL.REL.NOINC `($__internal_13_$__cuda_sm70_shflsync_idx_p) ;  /* 0x0000404000007944 */ /* 0x03cfea0003c00000 */
[----:B------:R-:W-:Y:S01]  /*12ce0*/  MOV R9, R143 ;  /* 0x0000008f00097202 */ /* 0x000fe20000000f00 */
[----:B-1---5:R-:W-:Y:S05]  /*12cf0*/  BRA `(.L_x_3897) ;  /* 0xfffef00000007947 */ /* 0x022fea000383ffff */
.L_x_3804:
[----:B------:R-:W-:Y:S01]  /*12d00*/  IMAD.MOV.U32 R143, RZ, RZ, R8 ;  /* 0x000000ffff8f7224 */ /* 0x000fe200078e0008 */
[----:B------:R-:W-:Y:S01]  /*12d10*/  MOV R252, 0x6 ;  /* 0x0000000600fc7802 */ /* 0x000fe20000000f00 */
[----:B-1----:R-:W-:Y:S01]  /*12d20*/  IMAD.MOV.U32 R3, RZ, RZ, 0x181f ;  /* 0x0000181fff037424 */ /* 0x002fe200078e00ff */
[----:B------:R-:W-:Y:S02]  /*12d30*/  MOV R2, 0x12d50 ;  /* 0x00012d5000027802 */ /* 0x000fe40000000f00 */
[----:B--2345:R-:W-:Y:S05]  /*12d40*/  CALL.REL.NOINC `($__internal_13_$__cuda_sm70_shflsync_idx_p) ;  /* 0x00003fd000007944 */ /* 0x03cfea0003c00000 */
[----:B-----5:R-:W-:Y:S01]  /*12d50*/  MOV R0, R143 ;  /* 0x0000008f00007202 */ /* 0x020fe20000000f00 */
[----:B-1----:R-:W-:Y:S05]  /*12d60*/  BRA `(.L_x_3898) ;  /* 0xfffeefb000007947 */ /* 0x002fea000383ffff */
.L_x_3807:
        /* <DEDUP_REMOVED lines=13> */
.L_x_3810:
[----:B------:R-:W-:Y:S01]  /*12e40*/  IMAD.MOV.U32 R143, RZ, RZ, R0 ;  /* 0x000000ffff8f7224 */ /* 0x000fe200078e0000 */
[----:B------:R-:W-:Y:S01]  /*12e50*/  MOV R252, RZ ;  /* 0x000000ff00fc7202 */ /* 0x000fe20000000f00 */
[----:B------:R-:W-:Y:S01]  /*12e60*/  IMAD.MOV.U32 R3, RZ, RZ, 0x181f ;  /* 0x0000181fff037424 */ /* 0x000fe200078e00ff */
[----:B------:R-:W-:Y:S02]  /*12e70*/  MOV R2, 0x12e90 ;  /* 0x00012e9000027802 */ /* 0x000fe40000000f00 */
[----:B------:R-:W-:Y:S05]  /*12e80*/  CALL.REL.NOINC `($__internal_13_$__cuda_sm70_shflsync_idx_p) ;  /* 0x00003e9000007944 */ /* 0x000fea0003c00000 */
[----:B------:R-:W-:Y:S01]  /*12e90*/  MOV R8, R143 ;  /* 0x0000008f00087202 */ /* 0x000fe20000000f00 */
[----:B-1---5:R-:W-:Y:S05]  /*12ea0*/  BRA `(.L_x_3900) ;  /* 0xffff095000007947 */ /* 0x022fea000383ffff */
.L_x_3811:
[----:B------:R-:W-:Y:S01]  /*12eb0*/  IMAD.MOV.U32 R143, RZ, RZ, R4 ;  /* 0x000000ffff8f7224 */ /* 0x000fe200078e0004 */
[----:B------:R-:W-:Y:S01]  /*12ec0*/  MOV R252, RZ ;  /* 0x000000ff00fc7202 */ /* 0x000fe20000000f00 */
[----:B------:R-:W-:Y:S01]  /*12ed0*/  IMAD.MOV.U32 R3, RZ, RZ, 0x181f ;  /* 0x0000181fff037424 */ /* 0x000fe200078e00ff */
[----:B------:R-:W-:Y:S02]  /*12ee0*/  MOV R2, 0x12f00 ;  /* 0x00012f0000027802 */ /* 0x000fe40000000f00 */
[----:B-12---:R-:W-:Y:S05]  /*12ef0*/  CALL.REL.NOINC `($__internal_13_$__cuda_sm70_shflsync_idx_p) ;  /* 0x00003e2000007944 */ /* 0x006fea0003c00000 */
[----:B------:R-:W-:Y:S01]  /*12f00*/  ISETP.GE.AND P2, PT, R250, c[0x0][0x1d4], PT ;  /* 0x00007500fa007a0c */ /* 0x000fe20003f46270 */
[----:B------:R-:W-:Y:S01]  /*12f10*/  IMAD.MOV.U32 R252, RZ, RZ, 0x1 ;  /* 0x00000001fffc7424 */ /* 0x000fe200078e00ff */
[----:B------:R-:W-:-:S02]  /*12f20*/  ISETP.GE.AND P0, PT, R251, c[0x0][0x1d4], PT ;  /* 0x00007500fb007a0c */ /* 0x000fc40003f06270 */
[C---:B------:R-:W-:Y:S02]  /*12f30*/  IADD3 R6, P6, R143.reuse, R67, RZ ;  /* 0x000000438f067210 */ /* 0x040fe40007fde0ff */
[----:B------:R-:W-:Y:S01]  /*12f40*/  IADD3 R2, P5, R143, R152, RZ ;  /* 0x000000988f027210 */ /* 0x000fe20007fbe0ff */
[----:B-----5:R-:W-:Y:S01]  /*12f50*/  IMAD.MOV.U32 R143, RZ, RZ, R0 ;  /* 0x000000ffff8f7224 */ /* 0x020fe200078e0000 */
        /* <DEDUP_REMOVED lines=8> */
[----:B--2---:R-:W-:Y:S01]  /*12fe0*/  SEL R6, RZ, 0x10, P2 ;  /* 0x00000010ff067807 */ /* 0x004fe20001000000 */
[----:B---3--:R-:W-:Y:S01]  /*12ff0*/  IMAD.MOV.U32 R3, RZ, RZ, 0x181f ;  /* 0x0000181fff037424 */ /* 0x008fe200078e00ff */
[----:B------:R-:W-:Y:S02]  /*13000*/  MOV R2, 0x13020 ;  /* 0x0001302000027802 */ /* 0x000fe40000000f00 */
[----:B-1----:R-:W-:Y:S05]  /*13010*/  CALL.REL.NOINC `($__internal_13_$__cuda_sm70_shflsync_idx_p) ;  /* 0x00003d0000007944 */ /* 0x002fea0003c00000 */
[----:B------:R-:W-:Y:S01]  /*13020*/  IMAD.MOV.U32 R7, RZ, RZ, R143 ;  /* 0x000000ffff077224 */ /* 0x000fe200078e008f */
[----:B------:R-:W-:Y:S01]  /*13030*/  MOV R252, 0x1 ;  /* 0x0000000100fc7802 */ /* 0x000fe20000000f00 */
[----:B------:R-:W-:Y:S01]  /*13040*/  IMAD.MOV.U32 R143, RZ, RZ, R4 ;  /* 0x000000ffff8f7224 */ /* 0x000fe200078e0004 */
[----:B------:R-:W-:-:S02]  /*13050*/  MOV R3, 0x181f ;  /* 0x0000181f00037802 */ /* 0x000fc40000000f00 */
[----:B------:R-:W-:Y:S02]  /*13060*/  MOV R2, 0x13080 ;  /* 0x0001308000027802 */ /* 0x000fe40000000f00 */
[----:B-1---5:R-:W-:Y:S05]  /*13070*/  CALL.REL.NOINC `($__internal_13_$__cuda_sm70_shflsync_idx_p) ;  /* 0x00003ca000007944 */ /* 0x022fea0003c00000 */
[----:B------:R-:W-:Y:S01]  /*13080*/  IADD3 R8, -R6, 0x10, RZ ;  /* 0x0000001006087810 */ /* 0x000fe20007ffe1ff */
[----:B------:R-:W-:Y:S01]  /*13090*/  IMAD.MOV.U32 R252, RZ, RZ, 0x2 ;  /* 0x00000002fffc7424 */ /* 0x000fe200078e00ff */
        /* <DEDUP_REMOVED lines=8> */
[----:B-----5:R-:W-:Y:S02]  /*13120*/  IMAD.MOV.U32 R143, RZ, RZ, R0 ;  /* 0x000000ffff8f7224 */ /* 0x020fe400078e0000 */
[----:B------:R-:W-:Y:S01]  /*13130*/  @!PT LDS RZ, [RZ] ;  /* 0x00000000fffff984 */ /* 0x000fe20000000800 */
[----:B------:R-:W-:Y:S01]  /*13140*/  @!PT LDS RZ, [RZ] ;  /* 0x00000000fffff984 */ /* 0x000fe20000000800 */
[----:B------:R-:W-:Y:S01]  /*13150*/  @!PT LDS RZ, [RZ] ;  /* 0x00000000fffff984 */ /* 0x000fe20000000800 */
[----:B------:R2:W-:Y:S01]  /*13160*/  LDGSTS.E.BYPASS.LTC128B.128.ZFILL [R247+0x4900], [R8.64], P6 ;  /* 0x0490000008f77fae */ /* 0x0005e2000b141d46 */
[----:B------:R-:W-:-:S05]  /*13170*/  IADD3.X R3, RZ, R7, R65, P2, P0 ;  /* 0x00000007ff037210 */ /* 0x000fca00017e0441 */
[----:B------:R3:W-:Y:S02]  /*13180*/  LDGSTS.E.BYPASS.LTC128B.128.ZFILL [R247+0x6900], [R2.64], P5 ;  /* 0x0690000002f77fae */ /* 0x0007e4000a941d46 */
[----:B---3--:R-:W-:Y:S01]  /*13190*/  IMAD.MOV.U32 R3, RZ, RZ, 0x181f ;  /* 0x0000181fff037424 */ /* 0x008fe200078e00ff */
[----:B------:R-:W-:Y:S02]  /*131a0*/  MOV R2, 0x131c0 ;  /* 0x000131c000027802 */ /* 0x000fe40000000f00 */
[----:B-12---:R-:W-:Y:S05]  /*131b0*/  CALL.REL.NOINC `($__internal_13_$__cuda_sm70_shflsync_idx_p) ;  /* 0x00003b6000007944 */ /* 0x006fea0003c00000 */
[----:B------:R-:W-:Y:S01]  /*131c0*/  IMAD.MOV.U32 R7, RZ, RZ, R143 ;  /* 0x000000ffff077224 */ /* 0x000fe200078e008f */
[----:B------:R-:W-:Y:S01]  /*131d0*/  MOV R252, 0x2 ;  /* 0x0000000200fc7802 */ /* 0x000fe20000000f00 */
[----:B------:R-:W-:Y:S01]  /*131e0*/  IMAD.MOV.U32 R143, RZ, RZ, R4 ;  /* 0x000000ffff8f7224 */ /* 0x000fe200078e0004 */
[----:B------:R-:W-:Y:S02]  /*131f0*/  MOV R3, 0x181f ;  /* 0x0000181f00037802 */ /* 0x000fe40000000f00 */
[----:B------:R-:W-:Y:S02]  /*13200*/  MOV R2, 0x13220 ;  /* 0x0001322000027802 */ /* 0x000fe40000000f00 */
[----:B-1---5:R-:W-:Y:S05]  /*13210*/  CALL.REL.NOINC `($__internal_13_$__cuda_sm70_shflsync_idx_p) ;  /* 0x00003b0000007944 */ /* 0x022fea0003c00000 */
[----:B------:R-:W-:Y:S01]  /*13220*/  IADD3 R8, -R6, 0x10, RZ ;  /* 0x0000001006087810 */ /* 0x000fe20007ffe1ff */
[----:B------:R-:W-:Y:S01]  /*13230*/  IMAD.MOV.U32 R252, RZ, RZ, 0x3 ;  /* 0x00000003fffc7424 */ /* 0x000fe200078e00ff */
        /* <DEDUP_REMOVED lines=24> */
[----:B-----5:R-:W-:Y:S01]  /*133c0*/  MOV R0, R143 ;  /* 0x0000008f00007202 */ /* 0x020fe20000000f00 */
[----:B-1----:R-:W-:Y:S05]  /*133d0*/  BRA `(.L_x_3901) ;  /* 0xffff060000007947 */ /* 0x002fea000383ffff */
.L_x_3812:
[----:B------:R-:W-:Y:S01]  /*133e0*/  IMAD.MOV.U32 R143, RZ, RZ, R0 ;  /* 0x000000ffff8f7224 */ /* 0x000fe200078e0000 */
[----:B------:R-:W-:Y:S01]  /*133f0*/  MOV R252, RZ ;  /* 0x000000ff00fc7202 */ /* 0x000fe20000000f00 */
[----:B------:R-:W-:Y:S01]  /*13400*/  IMAD.MOV.U32 R3, RZ, RZ, 0x1c1f ;  /* 0x00001c1fff037424 */ /* 0x000fe200078e00ff */
[----:B------:R-:W-:-:S02]  /*13410*/  MOV R2, 0x13430 ;  /* 0x0001343000027802 */ /* 0x000fc40000000f00 */
[----:B------:R-:W-:Y:S05]  /*13420*/  CALL.REL.NOINC `($__internal_13_$__cuda_sm70_shflsync_idx_p) ;  /* 0x000038f000007944 */ /* 0x000fea0003c00000 */
[----:B------:R-:W-:Y:S01]  /*13430*/  MOV R2, R143 ;  /* 0x0000008f00027202 */ /* 0x000fe20000000f00 */
[----:B-1---5:R-:W-:Y:S05]  /*13440*/  BRA `(.L_x_3902) ;  /* 0xffff078000007947 */ /* 0x022fea000383ffff */
.L_x_3813:
[----:B------:R-:W-:Y:S01]  /*13450*/  IMAD.MOV.U32 R143, RZ, RZ, R0 ;  /* 0x000000ffff8f7224 */ /* 0x000fe200078e0000 */
[----:B------:R-:W-:Y:S01]  /*13460*/  MOV R252, 0x1 ;  /* 0x0000000100fc7802 */ /* 0x000fe20000000f00 */
[----:B------:R-:W-:Y:S01]  /*13470*/  IMAD.MOV.U32 R3, RZ, RZ, 0x1c1f ;  /* 0x00001c1fff037424 */ /* 0x000fe200078e00ff */
[----:B------:R-:W-:-:S02]  /*13480*/  MOV R2, 0x134a0 ;  /* 0x000134a000027802 */ /* 0x000fc40000000f00 */
[----:B-1----:R-:W-:Y:S05]  /*13490*/  CALL.REL.NOINC `($__internal_13_$__cuda_sm70_shflsync_idx_p) ;  /* 0x0000388000007944 */ /* 0x002fea0003c00000 */
[----:B------:R-:W-:Y:S02]  /*134a0*/  IMAD.IADD R2, R4, 0x1, R143 ;  /* 0x0000000104027824 */ /* 0x000fe400078e028f */
[----:B-----5:R-:W-:-:S02]  /*134b0*/  IMAD.MOV.U32 R143, RZ, RZ, R0 ;  /* 0x000000ffff8f7224 */ /* 0x020fc400078e0000 */
[----:B------:R-:W-:Y:S01]  /*134c0*/  IMAD.MOV.U32 R252, RZ, RZ, 0x2 ;  /* 0x00000002fffc7424 */ /* 0x000fe200078e00ff */
[----:B------:R-:W-:Y:S01]  /*134d0*/  IMNMX R2, R5, R2, PT ;  /* 0x0000000205027217 */ /* 0x000fe20003800200 */
[----:B------:R-:W-:-:S03]  /*134e0*/  IMAD.MOV.U32 R3, RZ, RZ, 0x1c1f ;  /* 0x00001c1fff037424 */ /* 0x000fc600078e00ff */
        /* <DEDUP_REMOVED lines=32> */
[----:B------:R-:W-:Y:S02]  /*136f0*/  MOV R2, 0x13710 ;  /* 0x0001371000027802 */ /* 0x000fe40000000f00 */
[----:B-1----:R-:W-:Y:S05]  /*13700*/  CALL.REL.NOINC `($__internal_13_$__cuda_sm70_shflsync_idx_p) ;  /* 0x0000361000007944 */ /* 0x002fea0003c00000 */
[----:B------:R-:W-:Y:S02]  /*13710*/  IMAD.IADD R2, R4, 0x1, R143 ;  /* 0x0000000104027824 */ /* 0x000fe400078e028f */
[----:B-----5:R-:W-:Y:S02]  /*13720*/  IMAD.MOV.U32 R143, RZ, RZ, R0 ;  /* 0x000000ffff8f7224 */ /* 0x020fe400078e0000 */
        /* <DEDUP_REMOVED lines=37> */
[----:B------:R-:W-:Y:S01]  /*13980*/  IMAD.IADD R4, R4, 0x1, R143 ;  /* 0x0000000104047824 */ /* 0x000fe200078e028f */
[----:B------:R-:W-:Y:S01]  /*13990*/  FMNMX.FTZ R136, R7, R8, !PT ;  /* 0x0000000807887209 */ /* 0x000fe20007810000 */
[----:B-----5:R-:W-:Y:S01]  /*139a0*/  IMAD.MOV.U32 R0, RZ, RZ, 0x2 ;  /* 0x00000002ff007424 */ /* 0x020fe200078e00ff */
[----:B------:R-:W-:Y:S02]  /*139b0*/  FMNMX.FTZ R135, R9, R10, !PT ;  /* 0x0000000a09877209 */ /* 0x000fe40007810000 */
[----:B------:R-:W-:Y:S02]  /*139c0*/  IMNMX R5, R5, R4, PT ;  /* 0x0000000405057217 */ /* 0x000fe40003800200 */
[----:B------:R-:W-:-:S02]  /*139d0*/  FMNMX.FTZ R136, R11, R136, !PT ;  /* 0x000000880b887209 */ /* 0x000fc40007810000 */
        /* <DEDUP_REMOVED lines=8> */
[----:B------:R-:W-:Y:S02]  /*13a60*/  FMNMX.FTZ R6, R19, R27, !PT ;  /* 0x0000001b13067209 */ /* 0x000fe40007810000 */
[----:B------:R-:W-:Y:S02]  /*13a70*/  FMNMX.FTZ R136, R12, R136, !PT ;  /* 0x000000880c887209 */ /* 0x000fe40007810000 */
[----:B------:R-:W-:Y:S02]  /*13a80*/  FSEL R33, R99, -INF , P0 ;  /* 0xff80000063217808 */ /* 0x000fe40000000000 */
[----:B------:R-:W-:-:S02]  /*13a90*/  ISETP.GT.AND P6, PT, R5, 0x10, PT ;  /* 0x000000100500780c */ /* 0x000fc40003fc4270 */
        /* <DEDUP_REMOVED lines=79> */
[----:B-1----:R-:W-:Y:S05]  /*13f90*/  CALL.REL.NOINC `($__internal_12_$__cuda_sm70_shflsync_bfly_p) ;  /* 0x00002d2000007944 */ /* 0x002fea0003c00000 */
[----:B------:R-:W-:Y:S01]  /*13fa0*/  FMNMX.FTZ R136, R136, R0, !PT ;  /* 0x0000000088887209 */ /* 0x000fe20007810000 */
[----:B------:R-:W-:Y:S01]  /*13fb0*/  IMAD.MOV.U32 R0, RZ, RZ, 0x1 ;  /* 0x00000001ff007424 */ /* 0x000fe200078e00ff */
[----:B------:R-:W-:-:S03]  /*13fc0*/  MOV R2, 0x13ff0 ;  /* 0x00013ff000027802 */ /* 0x000fc60000000f00 */
[----:B------:R-:W-:Y:S02]  /*13fd0*/  IMAD.MOV.U32 R132, RZ, RZ, R136 ;  /* 0x000000ffff847224 */ /* 0x000fe400078e0088 */
[----:B------:R-:W-:Y:S05]  /*13fe0*/  CALL.REL.NOINC `($__internal_12_$__cuda_sm70_shflsync_bfly_p) ;  /* 0x00002cd000007944 */ /* 0x000fea0003c00000 */
[----:B------:R-:W-:Y:S01]  /*13ff0*/  FMNMX.FTZ R136, R136, R0, !PT ;  /* 0x0000000088887209 */ /* 0x000fe20007810000 */
[----:B------:R-:W-:Y:S01]  /*14000*/  IMAD.MOV.U32 R132, RZ, RZ, R135 ;  /* 0x000000ffff847224 */ /* 0x000fe200078e0087 */
[----:B------:R-:W-:Y:S01]  /*14010*/  MOV R2, 0x14040 ;  /* 0x0001404000027802 */ /* 0x000fe20000000f00 */
[----:B------:R-:W-:Y:S02]  /*14020*/  IMAD.MOV.U32 R0, RZ, RZ, 0x2 ;  /* 0x00000002ff007424 */ /* 0x000fe400078e00ff */
[----:B------:R-:W-:Y:S05]  /*14030*/  CALL.REL.NOINC `($__internal_12_$__cuda_sm70_shflsync_bfly_p) ;  /* 0x00002c8000007944 */ /* 0x000fea0003c00000 */
        /* <DEDUP_REMOVED lines=25> */
[----:B------:R-:W-:Y:S01]  /*141d0*/  MOV R133, R0 ;  /* 0x0000000000857202 */ /* 0x000fe20000000f00 */
[----:B------:R-:W-:Y:S05]  /*141e0*/  BRA `(.L_x_3903) ;  /* 0xffff075000007947 */ /* 0x000fea000383ffff */
.L_x_3817:
[----:B------:R-:W-:Y:S01]  /*141f0*/  MOV R252, RZ ;  /* 0x000000ff00fc7202 */ /* 0x000fe20000000f00 */
[----:B------:R-:W-:Y:S01]  /*14200*/  IMAD.MOV.U32 R143, RZ, RZ, R0 ;  /* 0x000000ffff8f7224 */ /* 0x000fe200078e0000 */
[----:B------:R-:W-:Y:S01]  /*14210*/  MOV R2, 0x14240 ;  /* 0x0001424000027802 */ /* 0x000fe20000000f00 */
[----:B------:R-:W-:Y:S02]  /*14220*/  IMAD.MOV.U32 R3, RZ, RZ, 0x181f ;  /* 0x0000181fff037424 */ /* 0x000fe400078e00ff */
[----:B--2---:R-:W-:Y:S05]  /*14230*/  CALL.REL.NOINC `($__internal_13_$__cuda_sm70_shflsync_idx_p) ;  /* 0x00002ae000007944 */ /* 0x004fea0003c00000 */
[----:B------:R-:W-:Y:S01]  /*14240*/  MOV R7, R143 ;  /* 0x0000008f00077202 */ /* 0x000fe20000000f00 */
[----:B-1---5:R-:W-:-:S05]  /*14250*/  BRA `(.L_x_3904) ;  /* 0xffff282000007947 */ /* 0x022fca000383ffff */
.L_x_3818:
[----:B------:R-:W-:Y:S01]  /*14260*/  MOV R252, RZ ;  /* 0x000000ff00fc7202 */ /* 0x000fe20000000f00 */
[----:B------:R-:W-:Y:S01]  /*14270*/  IMAD.MOV.U32 R143, RZ, RZ, R4 ;  /* 0x000000ffff8f7224 */ /* 0x000fe200078e0004 */
[----:B------:R-:W-:Y:S01]  /*14280*/  MOV R2, 0x142b0 ;  /* 0x000142b000027802 */ /* 0x000fe20000000f00 */
[----:B------:R-:W-:Y:S02]  /*14290*/  IMAD.MOV.U32 R3, RZ, RZ, 0x181f ;  /* 0x0000181fff037424 */ /* 0x000fe400078e00ff */
[----:B-123--:R-:W-:Y:S05]  /*142a0*/  CALL.REL.NOINC `($__internal_13_$__cuda_sm70_shflsync_idx_p) ;  /* 0x00002a7000007944 */ /* 0x00efea0003c00000 */
[----:B------:R-:W-:Y:S01]  /*142b0*/  ISETP.GE.AND P5, PT, R250, c[0x0][0x1d4], PT ;  /* 0x00007500fa007a0c */ /* 0x000fe20003fa6270 */
[----:B------:R-:W-:Y:S01]  /*142c0*/  IMAD.MOV.U32 R252, RZ, RZ, 0x1 ;  /* 0x00000001fffc7424 */ /* 0x000fe200078e00ff */
[----:B------:R-:W-:Y:S02]  /*142d0*/  IADD3 R8, P2, R143, R12, RZ ;  /* 0x0000000c8f087210 */ /* 0x000fe40007f5e0ff */
[----:B------:R-:W-:Y:S03]  /*142e0*/  ISETP.GE.AND P0, PT, R251, c[0x0][0x1d4], PT ;  /* 0x00007500fb007a0c */ /* 0x000fe60003f06270 */
[----:B------:R-:W-:Y:S01]  /*142f0*/  IMAD.X R9, R7, 0x1, R5, P2 ;  /* 0x0000000107097824 */ /* 0x000fe200010e0605 */
[----:B------:R-:W-:Y:S01]  /*14300*/  IADD3 R2, P2, R143, R13, RZ ;  /* 0x0000000d8f027210 */ /* 0x000fe20007f5e0ff */
[----:B-----5:R-:W-:Y:S04]  /*14310*/  IMAD.MOV.U32 R143, RZ, RZ, R0 ;  /* 0x000000ffff8f7224 */ /* 0x020fe800078e0000 */
[----:B------:R-:W-:Y:S01]  /*14320*/  @!PT LDS RZ, [RZ] ;  /* 0x00000000fffff984 */ /* 0x000fe20000000800 */
[----:B------:R-:W-:Y:S01]  /*14330*/  @!PT LDS RZ, [RZ] ;  /* 0x00000000fffff984 */ /* 0x000fe20000000800 */
[----:B------:R-:W-:Y:S01]  /*14340*/  @!PT LDS RZ, [RZ] ;  /* 0x00000000fffff984 */ /* 0x000fe20000000800 */
[----:B------:R2:W-:Y:S01]  /*14350*/  LDGSTS.E.BYPASS.LTC128B.128 [R247+0x100], [R8.64], !P5 ;  /* 0x0010000008f77fae */ /* 0x0005e2000e901d46 */
[----:B------:R-:W-:Y:S01]  /*14360*/  IMAD.X R3, R7, 0x1, R6, P2 ;  /* 0x0000000107037824 */ /* 0x000fe200010e0606 */
[----:B------:R-:W-:Y:S04]  /*14370*/  SEL R7, RZ, 0x10, P0 ;  /* 0x00000010ff077807 */ /* 0x000fe80000000000 */
[----:B------:R3:W-:Y:S01]  /*14380*/  LDGSTS.E.BYPASS.LTC128B.128 [R247+0x2100], [R2.64], !P0 ;  /* 0x0210000002f77fae */ /* 0x0007e2000c101d46 */
[----:B--2---:R-:W-:Y:S02]  /*14390*/  SEL R8, RZ, 0x10, P5 ;  /* 0x00000010ff087807 */ /* 0x004fe40002800000 */
[----:B---3--:R-:W-:Y:S01]  /*143a0*/  MOV R2, 0x143d0 ;  /* 0x000143d000027802 */ /* 0x008fe20000000f00 */
[----:B------:R-:W-:Y:S02]  /*143b0*/  IMAD.MOV.U32 R3, RZ, RZ, 0x181f ;  /* 0x0000181fff037424 */ /* 0x000fe400078e00ff */
[----:B-1----:R-:W-:Y:S05]  /*143c0*/  CALL.REL.NOINC `($__internal_13_$__cuda_sm70_shflsync_idx_p) ;  /* 0x0000295000007944 */ /* 0x002fea0003c00000 */
[----:B------:R-:W-:Y:S01]  /*143d0*/  MOV R252, 0x1 ;  /* 0x0000000100fc7802 */ /* 0x000fe20000000f00 */
[----:B------:R-:W-:Y:S01]  /*143e0*/  IMAD.MOV.U32 R9, RZ, RZ, R143 ;  /* 0x000000ffff097224 */ /* 0x000fe200078e008f */
[----:B------:R-:W-:Y:S01]  /*143f0*/  MOV R3, 0x181f ;  /* 0x0000181f00037802 */ /* 0x000fe20000000f00 */
[----:B------:R-:W-:Y:S01]  /*14400*/  IMAD.MOV.U32 R143, RZ, RZ, R4 ;  /* 0x000000ffff8f7224 */ /* 0x000fe200078e0004 */
[----:B------:R-:W-:Y:S02]  /*14410*/  MOV R2, 0x14430 ;  /* 0x0001443000027802 */ /* 0x000fe40000000f00 */
[----:B-1---5:R-:W-:Y:S05]  /*14420*/  CALL.REL.NOINC `($__internal_13_$__cuda_sm70_shflsync_idx_p) ;  /* 0x000028f000007944 */ /* 0x022fea0003c00000 */
[C---:B------:R-:W-:Y:S01]  /*14430*/  IADD3 R2, -R8.reuse, 0x10, RZ ;  /* 0x0000001008027810 */ /* 0x040fe20007ffe1ff */
[----:B------:R-:W-:Y:S01]  /*14440*/  IMAD.MOV.U32 R252, RZ, RZ, 0x2 ;  /* 0x00000002fffc7424 */ /* 0x000fe200078e00ff */
        /* <DEDUP_REMOVED lines=9> */
[----:B--2---:R-:W-:Y:S04]  /*144e0*/  IADD3 R2, -R7, 0x10, RZ ;  /* 0x0000001007027810 */ /* 0x004fe80007ffe1ff */
[----:B------:R-:W-:Y:S04]  /*144f0*/  LOP3.LUT R2, R2, 0xf, RZ, 0xc0, !PT ;  /* 0x0000000f02027812 */ /* 0x000fe800078ec0ff */
[----:B------:R-:W-:Y:S01]  /*14500*/  IADD3 R2, P2, P0, R2, R143, R13 ;  /* 0x0000008f02027210 */ /* 0x000fe2000785e00d */
[----:B-----5:R-:W-:Y:S03]  /*14510*/  IMAD.MOV.U32 R143, RZ, RZ, R0 ;  /* 0x000000ffff8f7224 */ /* 0x020fe600078e0000 */
[----:B------:R-:W-:Y:S05]  /*14520*/  IADD3.X R3, RZ, R9, R6, P2, P0 ;  /* 0x00000009ff037210 */ /* 0x000fea00017e0406 */
[----:B------:R2:W-:Y:S02]  /*14530*/  LDGSTS.E.BYPASS.LTC128B.128.ZFILL [R247+0x2900], [R2.64], P5 ;  /* 0x0290000002f77fae */ /* 0x0005e4000a941d46 */
[----:B--2---:R-:W-:Y:S01]  /*14540*/  MOV R2, 0x14570 ;  /* 0x0001457000027802 */ /* 0x004fe20000000f00 */
[----:B------:R-:W-:Y:S03]  /*14550*/  IMAD.MOV.U32 R3, RZ, RZ, 0x181f ;  /* 0x0000181fff037424 */ /* 0x000fe600078e00ff */
        /* <DEDUP_REMOVED lines=33> */
[----:B-----5:R-:W-:Y:S01]  /*14770*/  MOV R0, R143 ;  /* 0x0000008f00007202 */ /* 0x020fe20000000f00 */
[----:B-1----:R-:W-:-:S05]  /*14780*/  BRA `(.L_x_3905) ;  /* 0xffff24e000007947 */ /* 0x002fca000383ffff */
.L_x_3821:
[----:B------:R-:W-:Y:S01]  /*14790*/  MOV R252, RZ ;  /* 0x000000ff00fc7202 */ /* 0x000fe20000000f00 */
[----:B------:R-:W-:Y:S01]  /*147a0*/  IMAD.MOV.U32 R143, RZ, RZ, R0 ;  /* 0x000000ffff8f7224 */ /* 0x000fe200078e0000 */
[----:B------:R-:W-:Y:S01]  /*147b0*/  MOV R2, 0x147e0 ;  /* 0x000147e000027802 */ /* 0x000fe20000000f00 */
[----:B------:R-:W-:Y:S02]  /*147c0*/  IMAD.MOV.U32 R3, RZ, RZ, 0x181f ;  /* 0x0000181fff037424 */ /* 0x000fe400078e00ff */
[----:B------:R-:W-:Y:S05]  /*147d0*/  CALL.REL.NOINC `($__internal_13_$__cuda_sm70_shflsync_idx_p) ;  /* 0x0000254000007944 */ /* 0x000fea0003c00000 */
[----:B------:R-:W-:Y:S01]  /*147e0*/  MOV R135, R143 ;  /* 0x0000008f00877202 */ /* 0x000fe20000000f00 */
[----:B-1---5:R-:W-:-:S05]  /*147f0*/  BRA `(.L_x_3906) ;  /* 0xffff32b000007947 */ /* 0x022fca000383ffff */
.L_x_3822:
[----:B------:R-:W-:Y:S01]  /*14800*/  MOV R252, RZ ;  /* 0x000000ff00fc7202 */ /* 0x000fe20000000f00 */
[----:B------:R-:W-:Y:S01]  /*14810*/  IMAD.MOV.U32 R143, RZ, RZ, R132 ;  /* 0x000000ffff8f7224 */ /* 0x000fe200078e0084 */
[----:B------:R-:W-:Y:S01]  /*14820*/  MOV R2, 0x14850 ;  /* 0x0001485000027802 */ /* 0x000fe20000000f00 */
[----:B------:R-:W-:Y:S02]  /*14830*/  IMAD.MOV.U32 R3, RZ, RZ, 0x181f ;  /* 0x0000181fff037424 */ /* 0x000fe400078e00ff */
[----:B-12---:R-:W-:Y:S05]  /*14840*/  CALL.REL.NOINC `($__internal_13_$__cuda_sm70_shflsync_idx_p) ;  /* 0x000024d000007944 */ /* 0x006fea0003c00000 */
[----:B------:R-:W-:Y:S01]  /*14850*/  ISETP.GE.AND P5, PT, R250, c[0x0][0x1d4], PT ;  /* 0x00007500fa007a0c */ /* 0x000fe20003fa6270 */
[----:B------:R-:W-:Y:S01]  /*14860*/  IMAD.MOV.U32 R252, RZ, RZ, 0x1 ;  /* 0x00000001fffc7424 */ /* 0x000fe200078e00ff */
[----:B------:R-:W-:Y:S02]  /*14870*/  IADD3 R208, P2, R143, R141, RZ ;  /* 0x0000008d8fd07210 */ /* 0x000fe40007f5e0ff */
[----:B------:R-:W-:Y:S03]  /*14880*/  ISETP.GE.AND P0, PT, R251, c[0x0][0x1d4], PT ;  /* 0x00007500fb007a0c */ /* 0x000fe60003f06270 */
[----:B------:R-:W-:Y:S01]  /*14890*/  IMAD.X R209, R135, 0x1, R133, P2 ;  /* 0x0000000187d17824 */ /* 0x000fe200010e0685 */
[----:B------:R-:W-:Y:S01]  /*148a0*/  IADD3 R2, P2, R143, R210, RZ ;  /* 0x000000d28f027210 */ /* 0x000fe20007f5e0ff */
[----:B-----5:R-:W-:Y:S01]  /*148b0*/  IMAD.MOV.U32 R143, RZ, RZ, R0 ;  /* 0x000000ffff8f7224 */ /* 0x020fe200078e0000 */
[----:B------:R-:W-:Y:S03]  /*148c0*/  SEL R136, RZ, 0x10, P0 ;  /* 0x00000010ff887807 */ /* 0x000fe60000000000 */
[----:B------:R-:W-:Y:S01]  /*148d0*/  @!PT LDS RZ, [RZ] ;  /* 0x00000000fffff984 */ /* 0x000fe20000000800 */
[----:B------:R-:W-:Y:S01]  /*148e0*/  @!PT LDS RZ, [RZ] ;  /* 0x00000000fffff984 */ /* 0x000fe20000000800 */
[----:B------:R-:W-:Y:S01]  /*148f0*/  @!PT LDS RZ, [RZ] ;  /* 0x00000000fffff984 */ /* 0x000fe20000000800 */
[----:B------:R2:W-:Y:S01]  /*14900*/  LDGSTS.E.BYPASS.LTC128B.128 [R247+0x4100], [R208.64], !P5 ;  /* 0x04100000d0f77fae */ /* 0x0005e2000e901d46 */
[----:B------:R-:W-:Y:S01]  /*14910*/  IMAD.X R3, R135, 0x1, R134, P2 ;  /* 0x0000000187037824 */ /* 0x000fe200010e0686 */
[----:B------:R-:W-:Y:S04]  /*14920*/  SEL R135, RZ, 0x10, P5 ;  /* 0x00000010ff877807 */ /* 0x000fe80002800000 */
[----:B------:R3:W-:Y:S02]  /*14930*/  LDGSTS.E.BYPASS.LTC128B.128 [R247+0x6100], [R2.64], !P0 ;  /* 0x0610000002f77fae */ /* 0x0007e4000c101d46 */
[----:B---3--:R-:W-:Y:S01]  /*14940*/  MOV R2, 0x14970 ;  /* 0x0001497000027802 */ /* 0x008fe20000000f00 */
[----:B------:R-:W-:Y:S02]  /*14950*/  IMAD.MOV.U32 R3, RZ, RZ, 0x181f ;  /* 0x0000181fff037424 */ /* 0x000fe400078e00ff */
[----:B-12---:R-:W-:Y:S05]  /*14960*/  CALL.REL.NOINC `($__internal_13_$__cuda_sm70_shflsync_idx_p) ;  /* 0x000023b000007944 */ /* 0x006fea0003c00000 */
        /* <DEDUP_REMOVED lines=53> */
[----:B-----5:R-:W-:Y:S01]  /*14cc0*/  IMAD.MOV.U32 R0, RZ, RZ, R143 ;  /* 0x000000ffff007224 */ /* 0x020fe200078e008f */
[----:B------:R-:W-:Y:S01]  /*14cd0*/  MOV R3, 0x181f ;  /* 0x0000181f00037802 */ /* 0x000fe20000000f00 */
[----:B------:R-:W-:Y:S01]  /*14ce0*/  IMAD.MOV.U32 R143, RZ, RZ, R132 ;  /* 0x000000ffff8f7224 */ /* 0x000fe200078e0084 */
[----:B------:R-:W-:Y:S02]  /*14cf0*/  MOV R2, 0x14d10 ;  /* 0x00014d1000027802 */ /* 0x000fe40000000f00 */
[----:B-1----:R-:W-:Y:S05]  /*14d00*/  CALL.REL.NOINC `($__internal_13_$__cuda_sm70_shflsync_idx_p) ;  /* 0x0000201000007944 */ /* 0x002fea0003c00000 */
[----:B------:R-:W-:Y:S01]  /*14d10*/  MOV R132, R143 ;  /* 0x0000008f00847202 */ /* 0x000fe20000000f00 */
[----:B-1---5:R-:W-:-:S05]  /*14d20*/  BRA `(.L_x_3907) ;  /* 0xffff2f6000007947 */ /* 0x022fca000383ffff */
.L_x_3823:
[----:B------:R-:W-:Y:S01]  /*14d30*/  MOV R252, RZ ;  /* 0x000000ff00fc7202 */ /* 0x000fe20000000f00 */
[----:B------:R-:W-:Y:S01]  /*14d40*/  IMAD.MOV.U32 R143, RZ, RZ, R132 ;  /* 0x000000ffff8f7224 */ /* 0x000fe200078e0084 */
[----:B------:R-:W-:Y:S01]  /*14d50*/  MOV R2, 0x14d80 ;  /* 0x00014d8000027802 */ /* 0x000fe20000000f00 */
[----:B------:R-:W-:Y:S02]  /*14d60*/  IMAD.MOV.U32 R3, RZ, RZ, 0x1c1f ;  /* 0x00001c1fff037424 */ /* 0x000fe400078e00ff */
[----:B--2---:R-:W-:Y:S05]  /*14d70*/  CALL.REL.NOINC `($__internal_13_$__cuda_sm70_shflsync_idx_p) ;  /* 0x00001fa000007944 */ /* 0x004fea0003c00000 */
[----:B-----5:R-:W-:Y:S01]  /*14d80*/  MOV R0, R143 ;  /* 0x0000008f00007202 */ /* 0x020fe20000000f00 */
[----:B-1----:R-:W-:-:S05]  /*14d90*/  BRA `(.L_x_3908) ;  /* 0xffff30e000007947 */ /* 0x002fca000383ffff */
.L_x_3824:
[----:B------:R-:W-:Y:S01]  /*14da0*/  MOV R252, 0x1 ;  /* 0x0000000100fc7802 */ /* 0x000fe20000000f00 */
[----:B------:R-:W-:Y:S01]  /*14db0*/  IMAD.MOV.U32 R143, RZ, RZ, R132 ;  /* 0x000000ffff8f7224 */ /* 0x000fe200078e0084 */
[----:B------:R-:W-:Y:S01]  /*14dc0*/  MOV R2, 0x14df0 ;  /* 0x00014df000027802 */ /* 0x000fe20000000f00 */
[----:B------:R-:W-:Y:S02]  /*14dd0*/  IMAD.MOV.U32 R3, RZ, RZ, 0x1c1f ;  /* 0x00001c1fff037424 */ /* 0x000fe400078e00ff */
[----:B-12---:R-:W-:Y:S05]  /*14de0*/  CALL.REL.NOINC `($__internal_13_$__cuda_sm70_shflsync_idx_p) ;  /* 0x00001f3000007944 */ /* 0x006fea0003c00000 */
[----:B------:R-:W-:Y:S01]  /*14df0*/  MOV R2, 0x15050 ;  /* 0x0001505000027802 */ /* 0x000fe20000000f00 */
[----:B------:R-:W-:Y:S02]  /*14e00*/  IMAD.IADD R143, R133, 0x1, R143 ;  /* 0x00000001858f7824 */ /* 0x000fe400078e028f */
[----:B------:R-:W-:Y:S02]  /*14e10*/  IMAD.MOV.U32 R252, RZ, RZ, 0x2 ;  /* 0x00000002fffc7424 */ /* 0x000fe400078e00ff */
[----:B------:R-:W-:Y:S01]  /*14e20*/  IMAD.MOV.U32 R3, RZ, RZ, 0x1c1f ;  /* 0x00001c1fff037424 */ /* 0x000fe200078e00ff */
        /* <DEDUP_REMOVED lines=27> */
[----:B------:R-:W-:Y:S01]  /*14fe0*/  ISETP.GT.AND P0, PT, R143, 0x39, PT ;  /* 0x000000398f00780c */ /* 0x000fe20003f04270 */
[----:B------:R-:W-:Y:S01]  /*14ff0*/  IMAD.MOV.U32 R143, RZ, RZ, R132 ;  /* 0x000000ffff8f7224 */ /* 0x000fe200078e0084 */
[----:B------:R-:W-:Y:S02]  /*15000*/  FSEL R54, R54, -INF , P6 ;  /* 0xff80000036367808 */ /* 0x000fe40003000000 */
[----:B------:R-:W-:Y:S02]  /*15010*/  FSEL R55, R55, -INF , P5 ;  /* 0xff80000037377808 */ /* 0x000fe40002800000 */
[----:B------:R-:W-:Y:S02]  /*15020*/  FSEL R66, R66, -INF , P2 ;  /* 0xff80000042427808 */ /* 0x000fe40001000000 */
[----:B------:R-:W-:Y:S02]  /*15030*/  FSEL R67, R67, -INF , P0 ;  /* 0xff80000043437808 */ /* 0x000fe40000000000 */
[----:B-1---5:R-:W-:Y:S05]  /*15040*/  CALL.REL.NOINC `($__internal_13_$__cuda_sm70_shflsync_idx_p) ;  /* 0x00001cd000007944 */ /* 0x022fea0003c00000 */
[----:B------:R-:W-:Y:S01]  /*15050*/  MOV R2, 0x152b0 ;  /* 0x000152b000027802 */ /* 0x000fe20000000f00 */
[----:B------:R-:W-:Y:S02]  /*15060*/  IMAD.IADD R143, R133, 0x1, R143 ;  /* 0x00000001858f7824 */ /* 0x000fe400078e028f */
[----:B------:R-:W-:Y:S02]  /*15070*/  IMAD.MOV.U32 R252, RZ, RZ, 0x3 ;  /* 0x00000003fffc7424 */ /* 0x000fe400078e00ff */
[----:B------:R-:W-:Y:S01]  /*15080*/  IMAD.MOV.U32 R3, RZ, RZ, 0x1c1f ;  /* 0x00001c1fff037424 */ /* 0x000fe200078e00ff */
        /* <DEDUP_REMOVED lines=28> */
[----:B------:R-:W-:Y:S01]  /*15250*/  IMAD.MOV.U32 R143, RZ, RZ, R132 ;  /* 0x000000ffff8f7224 */ /* 0x000fe200078e0084 */
[----:B------:R-:W-:Y:S02]  /*15260*/  FSEL R56, R56, -INF , P6 ;  /* 0xff80000038387808 */ /* 0x000fe40003000000 */
[----:B------:R-:W-:Y:S02]  /*15270*/  FSEL R57, R57, -INF , P5 ;  /* 0xff80000039397808 */ /* 0x000fe40002800000 */
[----:B------:R-:W-:Y:S02]  /*15280*/  FSEL R60, R60, -INF , P2 ;  /* 0xff8000003c3c7808 */ /* 0x000fe40001000000 */
[----:B------:R-:W-:Y:S02]  /*15290*/  FSEL R61, R61, -INF , P0 ;  /* 0xff8000003d3d7808 */ /* 0x000fe40000000000 */
[----:B-1---5:R-:W-:Y:S05]  /*152a0*/  CALL.REL.NOINC `($__internal_13_$__cuda_sm70_shflsync_idx_p) ;  /* 0x00001a7000007944 */ /* 0x022fea0003c00000 */
[----:B------:R-:W-:Y:S01]  /*152b0*/  FMNMX.FTZ R132, R4, R137, !PT ;  /* 0x0000008904847209 */ /* 0x000fe20007810000 */
[----:B------:R-:W-:Y:S01]  /*152c0*/  IMAD.IADD R133, R133, 0x1, R143 ;  /* 0x0000000185857824 */ /* 0x000fe200078e028f */
[----:B------:R-:W-:Y:S01]  /*152d0*/  FMNMX.FTZ R7, R6, R138, !PT ;  /* 0x0000008a06077209 */ /* 0x000fe20007810000 */
[----:B-----5:R-:W-:Y:S01]  /*152e0*/  IMAD.MOV.U32 R0, RZ, RZ, 0x2 ;  /* 0x00000002ff007424 */ /* 0x020fe200078e00ff */
[----:B------:R-:W-:Y:S02]  /*152f0*/  FMNMX.FTZ R8, R16, R139, !PT ;  /* 0x0000008b10087209 */ /* 0x000fe40007810000 */
        /* <DEDUP_REMOVED lines=97> */
[----:B------:R-:W-:Y:S02]  /*15910*/  MOV R2, 0x15930 ;  /* 0x0001593000027802 */ /* 0x000fe40000000f00 */
        /* <DEDUP_REMOVED lines=28> */
[----:B------:R-:W-:-:S05]  /*15ae0*/  BRA `(.L_x_3909) ;  /* 0xffff310000007947 */ /* 0x000fca000383ffff */
.L_x_3827:
[----:B-1--4-:R-:W-:Y:S01]  /*15af0*/  MOV R252, RZ ;  /* 0x000000ff00fc7202 */ /* 0x012fe20000000f00 */
[----:B------:R-:W-:Y:S01]  /*15b00*/  IMAD.MOV.U32 R143, RZ, RZ, R36 ;  /* 0x000000ffff8f7224 */ /* 0x000fe200078e0024 */
[----:B------:R-:W-:Y:S01]  /*15b10*/  MOV R2, 0x15b40 ;  /* 0x00015b4000027802 */ /* 0x000fe20000000f00 */
[----:B------:R-:W-:Y:S02]  /*15b20*/  IMAD.MOV.U32 R3, RZ, RZ, 0x181f ;  /* 0x0000181fff037424 */ /* 0x000fe400078e00ff */
[----:B------:R-:W-:Y:S05]  /*15b30*/  CALL.REL.NOINC `($__internal_13_$__cuda_sm70_shflsync_idx_p) ;  /* 0x000011e000007944 */ /* 0x000fea0003c00000 */
[----:B------:R-:W-:Y:S01]  /*15b40*/  MOV R29, R143 ;  /* 0x0000008f001d7202 */ /* 0x000fe20000000f00 */
[----:B-1---5:R-:W-:-:S05]  /*15b50*/  BRA `(.L_x_3910) ;  /* 0xffff5a4000007947 */ /* 0x022fca000383ffff */
.L_x_3830:
[----:B------:R-:W-:Y:S01]  /*15b60*/  MOV R252, RZ ;  /* 0x000000ff00fc7202 */ /* 0x000fe20000000f00 */
[----:B------:R-:W-:Y:S01]  /*15b70*/  IMAD.MOV.U32 R143, RZ, RZ, R0 ;  /* 0x000000ffff8f7224 */ /* 0x000fe200078e0000 */
[----:B------:R-:W-:Y:S01]  /*15b80*/  MOV R2, 0x15bb0 ;  /* 0x00015bb000027802 */ /* 0x000fe20000000f00 */
[----:B------:R-:W-:Y:S02]  /*15b90*/  IMAD.MOV.U32 R3, RZ, RZ, 0x181f ;  /* 0x0000181fff037424 */ /* 0x000fe400078e00ff */
[----:B------:R-:W-:Y:S05]  /*15ba0*/  CALL.REL.NOINC `($__internal_13_$__cuda_sm70_shflsync_idx_p) ;  /* 0x0000117000007944 */ /* 0x000fea0003c00000 */
[----:B------:R-:W-:Y:S01]  /*15bb0*/  MOV R135, R143 ;  /* 0x0000008f00877202 */ /* 0x000fe20000000f00 */
[----:B-1---5:R-:W-:-:S05]  /*15bc0*/  BRA `(.L_x_3911) ;  /* 0xffff699000007947 */ /* 0x022fca000383ffff */
.L_x_3831:
[----:B------:R-:W-:Y:S01]  /*15bd0*/  MOV R252, RZ ;  /* 0x000000ff00fc7202 */ /* 0x000fe20000000f00 */
[----:B------:R-:W-:Y:S01]  /*15be0*/  IMAD.MOV.U32 R143, RZ, RZ, R132 ;  /* 0x000000ffff8f7224 */ /* 0x000fe200078e0084 */
[----:B------:R-:W-:Y:S01]  /*15bf0*/  MOV R2, 0x15c20 ;  /* 0x00015c2000027802 */ /* 0x000fe20000000f00 */
[----:B------:R-:W-:Y:S02]  /*15c00*/  IMAD.MOV.U32 R3, RZ, RZ, 0x181f ;  /* 0x0000181fff037424 */ /* 0x000fe400078e00ff */
[----:B-12---:R-:W-:Y:S05]  /*15c10*/  CALL.REL.NOINC `($__internal_13_$__cuda_sm70_shflsync_idx_p) ;  /* 0x0000110000007944 */ /* 0x006fea0003c00000 */
[C---:B------:R-:W-:Y:S01]  /*15c20*/  IADD3 R208, -R245.reuse, 0x10, RZ ;  /* 0x00000010f5d07810 */ /* 0x040fe20007ffe1ff */
[----:B------:R-:W-:Y:S01]  /*15c30*/  IMAD.MOV.U32 R252, RZ, RZ, 0x1 ;  /* 0x00000001fffc7424 */ /* 0x000fe200078e00ff */
[----:B------:R-:W-:Y:S02]  /*15c40*/  ISETP.NE.U32.AND P2, PT, R245, RZ, PT ;  /* 0x000000fff500720c */ /* 0x000fe40003f45070 */
[----:B------:R-:W-:Y:S04]  /*15c50*/  LOP3.LUT R208, R208, 0xf, RZ, 0xc0, !PT ;  /* 0x0000000fd0d07812 */ /* 0x000fe800078ec0ff */
[----:B------:R-:W-:Y:S04]  /*15c60*/  IADD3 R208, P5, P4, R208, R143, R141 ;  /* 0x0000008fd0d07210 */ /* 0x000fe80007cbe08d */
[----:B------:R-:W-:Y:S02]  /*15c70*/  IADD3.X R209, RZ, R135, R133, P5, P4 ;  /* 0x00000087ffd17210 */ /* 0x000fe40002fe8485 */
[----:B------:R-:W-:Y:S01]  /*15c80*/  IADD3 R2, P4, R143, R210, RZ ;  /* 0x000000d28f027210 */ /* 0x000fe20007f9e0ff */
[----:B-----5:R-:W-:Y:S02]  /*15c90*/  IMAD.MOV.U32 R143, RZ, RZ, R0 ;  /* 0x000000ffff8f7224 */ /* 0x020fe400078e0000 */
[----:B------:R-:W-:Y:S01]  /*15ca0*/  @!PT LDS RZ, [RZ] ;  /* 0x00000000fffff984 */ /* 0x000fe20000000800 */
[----:B------:R-:W-:Y:S01]  /*15cb0*/  @!PT LDS RZ, [RZ] ;  /* 0x00000000fffff984 */ /* 0x000fe20000000800 */
[----:B------:R-:W-:Y:S01]  /*15cc0*/  @!PT LDS RZ, [RZ] ;  /* 0x00000000fffff984 */ /* 0x000fe20000000800 */
[----:B------:R2:W-:Y:S02]  /*15cd0*/  LDGSTS.E.BYPASS.LTC128B.128.ZFILL [R247+0x4100], [R208.64], P2 ;  /* 0x04100000d0f77fae */ /* 0x0005e40009141d46 */
[----:B------:R-:W-:Y:S05]  /*15ce0*/  IMAD.X R3, R135, 0x1, R134, P4 ;  /* 0x0000000187037824 */ /* 0x000fea00020e0686 */
        /* <DEDUP_REMOVED lines=58> */
.L_x_3832:
[----:B------:R-:W-:Y:S02]  /*16090*/  MOV R0, 0x2 ;  /* 0x0000000200007802 */ /* 0x000fe40000000f00 */
[----:B------:R-:W-:Y:S02]  /*160a0*/  MOV R2, 0x160c0 ;  /* 0x000160c000027802 */ /* 0x000fe40000000f00 */
        /* <DEDUP_REMOVED lines=33> */
.L_x_3834:
[----:B------:R2:W5:Y:S01]  /*162c0*/  LDL R132, [R1+0x4] ;  /* 0x0000040001847983 */ /* 0x0005620000100800 */
[----:B-1----:R-:W-:-:S02]  /*162d0*/  MOV R0, 0x2 ;  /* 0x0000000200007802 */ /* 0x002fc40000000f00 */
[----:B------:R-:W-:Y:S02]  /*162e0*/  MOV R2, 0x16300 ;  /* 0x0001630000027802 */ /* 0x000fe40000000f00 */
[----:B--2--5:R-:W-:Y:S05]  /*162f0*/  CALL.REL.NOINC `($__internal_12_$__cuda_sm70_shflsync_bfly_p) ;  /* 0x000009c000007944 */ /* 0x024fea0003c00000 */
[----:B------:R-:W-:Y:S01]  /*16300*/  MOV R6, R0 ;  /* 0x0000000000067202 */ /* 0x000fe20000000f00 */
[----:B------:R-:W-:Y:S05]  /*16310*/  BRA `(.L_x_3914) ;  /* 0xffff902000007947 */ /* 0x000fea000383ffff */
.L_x_3835:
[----:B------:R-:W-:Y:S01]  /*16320*/  IMAD.MOV.U32 R132, RZ, RZ, R6 ;  /* 0x000000ffff847224 */ /* 0x000fe200078e0006 */
[----:B------:R-:W-:Y:S02]  /*16330*/  MOV R0, 0x1 ;  /* 0x0000000100007802 */ /* 0x000fe40000000f00 */
[----:B------:R-:W-:Y:S02]  /*16340*/  MOV R2, 0x16360 ;  /* 0x0001636000027802 */ /* 0x000fe40000000f00 */
[----:B------:R-:W-:Y:S05]  /*16350*/  CALL.REL.NOINC `($__internal_12_$__cuda_sm70_shflsync_bfly_p) ;  /* 0x0000096000007944 */ /* 0x000fea0003c00000 */
[----:B------:R1:W5:Y:S01]  /*16360*/  LDL R132, [R1] ;  /* 0x0000000001847983 */ /* 0x0003620000100800 */
[----:B------:R-:W-:Y:S01]  /*16370*/  FADD.FTZ R6, R6, R0 ;  /* 0x0000000006067221 */ /* 0x000fe20000010000 */
[----:B------:R-:W-:Y:S02]  /*16380*/  MOV R0, 0x2 ;  /* 0x0000000200007802 */ /* 0x000fe40000000f00 */
[----:B------:R-:W-:Y:S02]  /*16390*/  MOV R2, 0x163b0 ;  /* 0x000163b000027802 */ /* 0x000fe40000000f00 */
[----:B-1---5:R-:W-:Y:S05]  /*163a0*/  CALL.REL.NOINC `($__internal_12_$__cuda_sm70_shflsync_bfly_p) ;  /* 0x0000091000007944 */ /* 0x022fea0003c00000 */
[----:B------:R-:W2:Y:S02]  /*163b0*/  LDL.LU R2, [R1] ;  /* 0x0000000001027983 */ /* 0x000ea40000300800 */
[----:B--2---:R-:W-:Y:S01]  /*163c0*/  FADD.FTZ R5, R2, R0 ;  /* 0x0000000002057221 */ /* 0x004fe20000010000 */
[----:B------:R-:W-:-:S02]  /*163d0*/  MOV R0, 0x1 ;  /* 0x0000000100007802 */ /* 0x000fc40000000f00 */
[----:B------:R-:W-:Y:S02]  /*163e0*/  MOV R2, 0x16410 ;  /* 0x0001641000027802 */ /* 0x000fe40000000f00 */
[----:B------:R-:W-:Y:S02]  /*163f0*/  MOV R132, R5 ;  /* 0x0000000500847202 */ /* 0x000fe40000000f00 */
[----:B------:R-:W-:Y:S05]  /*16400*/  CALL.REL.NOINC `($__internal_12_$__cuda_sm70_shflsync_bfly_p) ;  /* 0x000008b000007944 */ /* 0x000fea0003c00000 */
[----:B------:R1:W5:Y:S01]  /*16410*/  LDL R132, [R1+0x8] ;  /* 0x0000080001847983 */ /* 0x0003620000100800 */
[----:B------:R-:W-:Y:S01]  /*16420*/  FADD.FTZ R5, R5, R0 ;  /* 0x0000000005057221 */ /* 0x000fe20000010000 */
[----:B------:R-:W-:Y:S02]  /*16430*/  MOV R0, 0x2 ;  /* 0x0000000200007802 */ /* 0x000fe40000000f00 */
[----:B------:R-:W-:Y:S02]  /*16440*/  MOV R2, 0x16460 ;  /* 0x0001646000027802 */ /* 0x000fe40000000f00 */
[----:B-1---5:R-:W-:Y:S05]  /*16450*/  CALL.REL.NOINC `($__internal_12_$__cuda_sm70_shflsync_bfly_p) ;  /* 0x0000086000007944 */ /* 0x022fea0003c00000 */
[----:B------:R-:W2:Y:S02]  /*16460*/  LDL.LU R2, [R1+0x8] ;  /* 0x0000080001027983 */ /* 0x000ea40000300800 */
[----:B--2---:R-:W-:Y:S01]  /*16470*/  FADD.FTZ R4, R2, R0 ;  /* 0x0000000002047221 */ /* 0x004fe20000010000 */
[----:B------:R-:W-:Y:S02]  /*16480*/  MOV R0, 0x1 ;  /* 0x0000000100007802 */ /* 0x000fe40000000f00 */
[----:B------:R-:W-:-:S02]  /*16490*/  MOV R2, 0x164c0 ;  /* 0x000164c000027802 */ /* 0x000fc40000000f00 */
        /* <DEDUP_REMOVED lines=10> */
[----:B------:R-:W-:Y:S02]  /*16540*/  MOV R2, 0x16570 ;  /* 0x0001657000027802 */ /* 0x000fe40000000f00 */
[----:B------:R-:W-:-:S02]  /*16550*/  MOV R132, R7 ;  /* 0x0000000700847202 */ /* 0x000fc40000000f00 */
[----:B------:R-:W-:Y:S05]  /*16560*/  CALL.REL.NOINC `($__internal_12_$__cuda_sm70_shflsync_bfly_p) ;  /* 0x0000075000007944 */ /* 0x000fea0003c00000 */
[----:B------:R-:W-:Y:S01]  /*16570*/  MOV R8, R0 ;  /* 0x0000000000087202 */ /* 0x000fe20000000f00 */
[----:B------:R-:W-:Y:S05]  /*16580*/  BRA `(.L_x_3915) ;  /* 0xffff8ee000007947 */ /* 0x000fea000383ffff */
.L_x_3858:
[----:B------:R-:W-:Y:S01]  /*16590*/  IMAD.MOV.U32 R143, RZ, RZ, R7 ;  /* 0x000000ffff8f7224 */ /* 0x000fe200078e0007 */
[----:B------:R-:W-:Y:S01]  /*165a0*/  MOV R252, RZ ;  /* 0x000000ff00fc7202 */ /* 0x000fe20000000f00 */
[----:B------:R-:W-:Y:S01]  /*165b0*/  IMAD.MOV.U32 R3, RZ, RZ, 0x181f ;  /* 0x0000181fff037424 */ /* 0x000fe200078e00ff */
[----:B------:R-:W-:-:S02]  /*165c0*/  MOV R2, 0x165e0 ;  /* 0x000165e000027802 */ /* 0x000fc40000000f00 */
[----:B------:R-:W-:Y:S05]  /*165d0*/  CALL.REL.NOINC `($__internal_13_$__cuda_sm70_shflsync_idx_p) ;  /* 0x0000074000007944 */ /* 0x000fea0003c00000 */
[----:B------:R-:W-:Y:S01]  /*165e0*/  MOV R9, R143 ;  /* 0x0000008f00097202 */ /* 0x000fe20000000f00 */
[----:B-1---5:R-:W-:Y:S05]  /*165f0*/  BRA `(.L_x_3916) ;  /* 0xffffb6c000007947 */ /* 0x022fea000383ffff */
.L_x_3859:
[----:B------:R-:W-:Y:S01]  /*16600*/  IMAD.MOV.U32 R143, RZ, RZ, R8 ;  /* 0x000000ffff8f7224 */ /* 0x000fe200078e0008 */
[----:B------:R-:W-:Y:S01]  /*16610*/  MOV R252, RZ ;  /* 0x000000ff00fc7202 */ /* 0x000fe20000000f00 */
[----:B------:R-:W-:Y:S01]  /*16620*/  IMAD.MOV.U32 R3, RZ, RZ, 0x181f ;  /* 0x0000181fff037424 */ /* 0x000fe200078e00ff */
[----:B------:R-:W-:-:S02]  /*16630*/  MOV R2, 0x16650 ;  /* 0x0001665000027802 */ /* 0x000fc40000000f00 */
[----:B-12---:R-:W-:Y:S05]  /*16640*/  CALL.REL.NOINC `($__internal_13_$__cuda_sm70_shflsync_idx_p) ;  /* 0x000006d000007944 */ /* 0x006fea0003c00000 */
[----:B-----5:R-:W-:Y:S01]  /*16650*/  MOV R0, R143 ;  /* 0x0000008f00007202 */ /* 0x020fe20000000f00 */
[----:B-1----:R-:W-:Y:S05]  /*16660*/  BRA `(.L_x_3917) ;  /* 0xffffb67000007947 */ /* 0x002fea000383ffff */
.L_x_3862:
[----:B------:R-:W-:Y:S01]  /*16670*/  IMAD.MOV.U32 R143, RZ, RZ, R7 ;  /* 0x000000ffff8f7224 */ /* 0x000fe200078e0007 */
[----:B------:R-:W-:Y:S01]  /*16680*/  MOV R252, 0x1 ;  /* 0x0000000100fc7802 */ /* 0x000fe20000000f00 */
[----:B-1----:R-:W-:Y:S01]  /*16690*/  IMAD.MOV.U32 R3, RZ, RZ, 0x181f ;  /* 0x0000181fff037424 */ /* 0x002fe200078e00ff */
[----:B------:R-:W-:-:S02]  /*166a0*/  MOV R2, 0x166c0 ;  /* 0x000166c000027802 */ /* 0x000fc40000000f00 */
[----:B--234-:R-:W-:Y:S05]  /*166b0*/  CALL.REL.NOINC `($__internal_13_$__cuda_sm70_shflsync_idx_p) ;  /* 0x0000066000007944 */ /* 0x01cfea0003c00000 */
        /* <DEDUP_REMOVED lines=8> */
.L_x_3865:
[----:B------:R-:W-:Y:S01]  /*16740*/  IMAD.MOV.U32 R143, RZ, RZ, R7 ;  /* 0x000000ffff8f7224 */ /* 0x000fe200078e0007 */
[----:B------:R-:W-:Y:S01]  /*16750*/  MOV R252, 0x2 ;  /* 0x0000000200fc7802 */ /* 0x000fe20000000f00 */
[----:B-1----:R-:W-:Y:S01]  /*16760*/  IMAD.MOV.U32 R3, RZ, RZ, 0x181f ;  /* 0x0000181fff037424 */ /* 0x002fe200078e00ff */
[----:B------:R-:W-:Y:S02]  /*16770*/  MOV R2, 0x16790 ;  /* 0x0001679000027802 */ /* 0x000fe40000000f00 */
[----:B--234-:R-:W-:Y:S05]  /*16780*/  CALL.REL.NOINC `($__internal_13_$__cuda_sm70_shflsync_idx_p) ;  /* 0x0000059000007944 */ /* 0x01cfea0003c00000 */
[----:B------:R-:W-:Y:S01]  /*16790*/  MOV R9, R143 ;  /* 0x0000008f00097202 */ /* 0x000fe20000000f00 */
[----:B-1---5:R-:W-:Y:S05]  /*167a0*/  BRA `(.L_x_3919) ;  /* 0xffffb7d000007947 */ /* 0x022fea000383ffff */
.L_x_3866:
[----:B------:R-:W-:Y:S01]  /*167b0*/  IMAD.MOV.U32 R143, RZ, RZ, R8 ;  /* 0x000000ffff8f7224 */ /* 0x000fe200078e0008 */
[----:B------:R-:W-:Y:S01]  /*167c0*/  MOV R252, 0x2 ;  /* 0x0000000200fc7802 */ /* 0x000fe20000000f00 */
[----:B-1----:R-:W-:Y:S01]  /*167d0*/  IMAD.MOV.U32 R3, RZ, RZ, 0x181f ;  /* 0x0000181fff037424 */ /* 0x002fe200078e00ff */
[----:B------:R-:W-:Y:S02]  /*167e0*/  MOV R2, 0x16800 ;  /* 0x0001680000027802 */ /* 0x000fe40000000f00 */
[----:B--234-:R-:W-:Y:S05]  /*167f0*/  CALL.REL.NOINC `($__internal_13_$__cuda_sm70_shflsync_idx_p) ;  /* 0x0000052000007944 */ /* 0x01cfea0003c00000 */
[----:B-----5:R-:W-:Y:S01]  /*16800*/  MOV R0, R143 ;  /* 0x0000008f00007202 */ /* 0x020fe20000000f00 */
[----:B-1----:R-:W-:Y:S05]  /*16810*/  BRA `(.L_x_3920) ;  /* 0xffffb78000007947 */ /* 0x002fea000383ffff */
.L_x_3869:
        /* <DEDUP_REMOVED lines=13> */
.L_x_3872:
[----:B------:R-:W-:Y:S01]  /*168f0*/  IMAD.MOV.U32 R143, RZ, RZ, R7 ;  /* 0x000000ffff8f7224 */ /* 0x000fe200078e0007 */
[----:B------:R-:W-:Y:S01]  /*16900*/  MOV R252, 0x4 ;  /* 0x0000000400fc7802 */ /* 0x000fe20000000f00 */
[----:B-1----:R-:W-:Y:S01]  /*16910*/  IMAD.MOV.U32 R3, RZ, RZ, 0x181f ;  /* 0x0000181fff037424 */ /* 0x002fe200078e00ff */
[----:B------:R-:W-:Y:S02]  /*16920*/  MOV R2, 0x16940 ;  /* 0x0001694000027802 */ /* 0x000fe40000000f00 */
[----:B--234-:R-:W-:Y:S05]  /*16930*/  CALL.REL.NOINC `($__internal_13_$__cuda_sm70_shflsync_idx_p) ;  /* 0x000003e000007944 */ /* 0x01cfea0003c00000 */
[----:B------:R-:W-:Y:S01]  /*16940*/  MOV R9, R143 ;  /* 0x0000008f00097202 */ /* 0x000fe20000000f00 */
[----:B-1---5:R-:W-:Y:S05]  /*16950*/  BRA `(.L_x_3922) ;  /* 0xffffb87000007947 */ /* 0x022fea000383ffff */
.L_x_3873:
[----:B------:R-:W-:Y:S01]  /*16960*/  IMAD.MOV.U32 R143, RZ, RZ, R8 ;  /* 0x000000ffff8f7224 */ /* 0x000fe200078e0008 */
[----:B------:R-:W-:Y:S01]  /*16970*/  MOV R252, 0x4 ;  /* 0x0000000400fc7802 */ /* 0x000fe20000000f00 */
[----:B-1----:R-:W-:Y:S01]  /*16980*/  IMAD.MOV.U32 R3, RZ, RZ, 0x181f ;  /* 0x0000181fff037424 */ /* 0x002fe200078e00ff */
[----:B------:R-:W-:Y:S02]  /*16990*/  MOV R2, 0x169b0 ;  /* 0x000169b000027802 */ /* 0x000fe40000000f00 */
[----:B--234-:R-:W-:Y:S05]  /*169a0*/  CALL.REL.NOINC `($__internal_13_$__cuda_sm70_shflsync_idx_p) ;  /* 0x0000037000007944 */ /* 0x01cfea0003c00000 */
[----:B-----5:R-:W-:Y:S01]  /*169b0*/  MOV R0, R143 ;  /* 0x0000008f00007202 */ /* 0x020fe20000000f00 */
[----:B-1----:R-:W-:Y:S05]  /*169c0*/  BRA `(.L_x_3923) ;  /* 0xffffb82000007947 */ /* 0x002fea000383ffff */
.L_x_3876:
        /* <DEDUP_REMOVED lines=13> */
.L_x_3879:
[----:B------:R-:W-:Y:S01]  /*16aa0*/  IMAD.MOV.U32 R143, RZ, RZ, R7 ;  /* 0x000000ffff8f7224 */ /* 0x000fe200078e0007 */
[----:B------:R-:W-:Y:S01]  /*16ab0*/  MOV R252, 0x6 ;  /* 0x0000000600fc7802 */ /* 0x000fe20000000f00 */
[----:B-1----:R-:W-:Y:S01]  /*16ac0*/  IMAD.MOV.U32 R3, RZ, RZ, 0x181f ;  /* 0x0000181fff037424 */ /* 0x002fe200078e00ff */
[----:B------:R-:W-:Y:S02]  /*16ad0*/  MOV R2, 0x16af0 ;  /* 0x00016af000027802 */ /* 0x000fe40000000f00 */
[----:B--234-:R-:W-:Y:S05]  /*16ae0*/  CALL.REL.NOINC `($__internal_13_$__cuda_sm70_shflsync_idx_p) ;  /* 0x0000023000007944 */ /* 0x01cfea0003c00000 */
[----:B------:R-:W-:Y:S01]  /*16af0*/  MOV R9, R143 ;  /* 0x0000008f00097202 */ /* 0x000fe20000000f00 */
[----:B-1---5:R-:W-:Y:S05]  /*16b00*/  BRA `(.L_x_3925) ;  /* 0xffffb91000007947 */ /* 0x022fea000383ffff */
.L_x_3880:
[----:B------:R-:W-:Y:S01]  /*16b10*/  IMAD.MOV.U32 R143, RZ, RZ, R8 ;  /* 0x000000ffff8f7224 */ /* 0x000fe200078e0008 */
[----:B------:R-:W-:Y:S01]  /*16b20*/  MOV R252, 0x6 ;  /* 0x0000000600fc7802 */ /* 0x000fe20000000f00 */
[----:B-1----:R-:W-:Y:S01]  /*16b30*/  IMAD.MOV.U32 R3, RZ, RZ, 0x181f ;  /* 0x0000181fff037424 */ /* 0x002fe200078e00ff */
[----:B------:R-:W-:Y:S02]  /*16b40*/  MOV R2, 0x16b60 ;  /* 0x00016b6000027802 */ /* 0x000fe40000000f00 */
[----:B--234-:R-:W-:Y:S05]  /*16b50*/  CALL.REL.NOINC `($__internal_13_$__cuda_sm70_shflsync_idx_p) ;  /* 0x000001c000007944 */ /* 0x01cfea0003c00000 */
[----:B-----5:R-:W-:Y:S01]  /*16b60*/  MOV R0, R143 ;  /* 0x0000008f00007202 */ /* 0x020fe20000000f00 */
[----:B-1----:R-:W-:Y:S05]  /*16b70*/  BRA `(.L_x_3926) ;  /* 0xffffb8c000007947 */ /* 0x002fea000383ffff */
.L_x_3883:
        /* <DEDUP_REMOVED lines=13> */
.L_x_3885:
[----:B------:R-:W-:Y:S01]  /*16c50*/  IMAD.MOV.U32 R143, RZ, RZ, R77 ;  /* 0x000000ffff8f7224 */ /* 0x000fe200078e004d */
[----:B------:R-:W-:Y:S01]  /*16c60*/  MOV R252, RZ ;  /* 0x000000ff00fc7202 */ /* 0x000fe20000000f00 */
[----:B-1----:R-:W-:Y:S01]  /*16c70*/  IMAD.MOV.U32 R3, RZ, RZ, 0x1f ;  /* 0x0000001fff037424 */ /* 0x002fe200078e00ff */
[----:B------:R-:W-:Y:S02]  /*16c80*/  MOV R2, 0x16ca0 ;  /* 0x00016ca000027802 */ /* 0x000fe40000000f00 */
[----:B--23--:R-:W-:Y:S05]  /*16c90*/  CALL.REL.NOINC `($__internal_13_$__cuda_sm70_shflsync_idx_p) ;  /* 0x0000008000007944 */ /* 0x00cfea0003c00000 */
[----:B-----5:R-:W-:Y:S01]  /*16ca0*/  MOV R0, R143 ;  /* 0x0000008f00007202 */ /* 0x020fe20000000f00 */
[----:B-1----:R-:W-:Y:S05]  /*16cb0*/  BRA `(.L_x_3928) ;  /* 0xffffba2000007947 */ /* 0x002fea000383ffff */
        .weak           $__internal_12_$__cuda_sm70_shflsync_bfly_p
        .type           $__internal_12_$__cuda_sm70_shflsync_bfly_p,@function
        .size           $__internal_12_$__cuda_sm70_shflsync_bfly_p,($__internal_13_$__cuda_sm70_shflsync_idx_p - $__internal_12_$__cuda_sm70_shflsync_bfly_p)
$__internal_12_$__cuda_sm70_shflsync_bfly_p:
[----:B------:R-:W-:Y:S02]  /*16cc0*/  MOV R143, 0xffffffff ;  /* 0xffffffff008f7802 */ /* 0x000fe40000000f00 */
[----:B------:R-:W-:Y:S02]  /*16cd0*/  MOV R3, 0x1f ;  /* 0x0000001f00037802 */ /* 0x000fe40000000f00 */
[----:B------:R-:W-:Y:S04]  /*16ce0*/  WARPSYNC R143 ;  /* 0x0000008f00007348 */ /* 0x000fe80003800000 */
[----:B------:R1:W2:Y:S02]  /*16cf0*/  SHFL.BFLY PT, R0, R132, R0, R3 ;  /* 0x0c00000084007389 */ /* 0x0002a400000e0003 */
[----:B-1----:R-:W-:-:S04]  /*16d00*/  MOV R3, 0x0 ;  /* 0x0000000000037802 */ /* 0x002fc80000000f00 */
[----:B--2---:R-:W-:Y:S05]  /*16d10*/  RET.REL.NODEC R2 `(_ZN7cutlass13device_kernelIN5flash19enable_sm80_to_sm89INS1_16FlashAttnFwdSm80INS1_25CollectiveMainloopFwdSm80ILi4ELi1ELb0EN4cute5tupleIJNS5_1CILi128EEENS7_ILi64EEES8_EEELi128ENS_6half_tEfNS_4arch4Sm80ELb1ELb0ELb0ELb0ELb1ELb0ELb1ELb0EEENS1_21CollectiveEpilogueFwdINS6_IJS8_S8_S9_EEENS6_IJNS7_ILi1EEESH_SH_EEESB_SD_Li128ELb0ELb1ELb0ELb0EEENS1_30DynamicPersistentTileSchedulerILi128ELi128ELb0ELb1ELb0EEEEEEEEEvNT_6ParamsE) ;  /* 0xfffe92e002007950 */ /* 0x004fea0003c3ffff */
        .weak           $__internal_13_$__cuda_sm70_shflsync_idx_p
        .type           $__internal_13_$__cuda_sm70_shflsync_idx_p,@function
        .size           $__internal_13_$__cuda_sm70_shflsync_idx_p,(.L_x_4378 - $__internal_13_$__cuda_sm70_shflsync_idx_p)
$__internal_13_$__cuda_sm70_shflsync_idx_p:
[----:B------:R1:W-:Y:S02]  /*16d20*/  STL [R1+0x84], R0 ;  /* 0x0000840001007387 */ /* 0x0003e40000100800 */
[----:B-1----:R-:W-:-:S04]  /*16d30*/  MOV R0, 0xffffffff ;  /* 0xffffffff00007802 */ /* 0x002fc80000000f00 */
[----:B------:R-:W-:Y:S04]  /*16d40*/  WARPSYNC R0 ;  /* 0x0000000000007348 */ /* 0x000fe80003800000 */
[----:B------:R1:W2:Y:S04]  /*16d50*/  SHFL.IDX PT, R143, R143, R252, R3 ;  /* 0x000000fc8f8f7389 */ /* 0x0002a800000e0003 */
[----:B-1----:R1:W5:Y:S01]  /*16d60*/  LDL.LU R0, [R1+0x84] ;  /* 0x0000840001007983 */ /* 0x0023620000300800 */
[----:B------:R-:W-:-:S04]  /*16d70*/  MOV R3, 0x0 ;  /* 0x0000000000037802 */ /* 0x000fc80000000f00 */
[----:B--2---:R-:W-:Y:S05]  /*16d80*/  RET.REL.NODEC R2 `(_ZN7cutlass13device_kernelIN5flash19enable_sm80_to_sm89INS1_16FlashAttnFwdSm80INS1_25CollectiveMainloopFwdSm80ILi4ELi1ELb0EN4cute5tupleIJNS5_1CILi128EEENS7_ILi64EEES8_EEELi128ENS_6half_tEfNS_4arch4Sm80ELb1ELb0ELb0ELb0ELb1ELb0ELb1ELb0EEENS1_21CollectiveEpilogueFwdINS6_IJS8_S8_S9_EEENS6_IJNS7_ILi1EEESH_SH_EEESB_SD_Li128ELb0ELb1ELb0ELb0EEENS1_30DynamicPersistentTileSchedulerILi128ELi128ELb0ELb1ELb0EEEEEEEEEvNT_6ParamsE) ;  /* 0xfffe927002007950 */ /* 0x004fea0003c3ffff */
.L_x_3929:
        /* <DEDUP_REMOVED lines=15> */
.L_x_4378:


//--------------------- .text._ZN7cutlass13device_kernelIN5flash19enable_sm80_to_sm89INS1_16FlashAttnFwdSm80INS1_25CollectiveMainloopFwdSm80ILi4ELi1ELb0EN4cute5tupleIJNS5_1CILi128EEENS7_ILi64EEES8_EEELi128ENS_6half_tEfNS_4arch4Sm80ELb1ELb0ELb0ELb1ELb1ELb0ELb1ELb0EEENS1_21CollectiveEpilogueFwdINS6_IJS8_S8_S9_EEENS6_IJNS7_ILi1EEESH_SH_EEESB_SD_Li128ELb1ELb1ELb0ELb0EEENS1_19SingleTileSchedulerILb1ELb0ELb1ELi128EEEEEEEEEvNT_6ParamsE --------------------------
	.section	.text._ZN7cutlass13device_kernelIN5flash19enable_sm80_to_sm89INS1_16FlashAttnFwdSm80INS1_25CollectiveMainloopFwdSm80ILi4ELi1ELb0EN4cute5tupleIJNS5_1CILi128EEENS7_ILi64EEES8_EEELi128ENS_6half_tEfNS_4arch4Sm80ELb1ELb0ELb0ELb1ELb1ELb0ELb1ELb0EEENS1_21CollectiveEpilogueFwdINS6_IJS8_S8_S9_EEENS6_IJNS7_ILi1EEESH_SH_EEESB_SD_Li128ELb1ELb1ELb0ELb0EEENS1_19SingleTileSchedulerILb1ELb0ELb1ELi128EEEEEEEEEvNT_6ParamsE,"ax",@progbits
	.sectioninfo	@"SHI_REGISTERS=255"
	.align	128
.text._ZN7cutlass13device_kernelIN5flash19enable_sm80_to_sm89INS1_16FlashAttnFwdSm80INS1_25CollectiveMainloopFwdSm80ILi4ELi1ELb0EN4cute5tupleIJNS5_1CILi128EEENS7_ILi64EEES8_EEELi128ENS_6half_tEfNS_4arch4Sm80ELb1ELb0ELb0ELb1ELb1ELb0ELb1ELb0EEENS1_21CollectiveEpilogueFwdINS6_IJS8_S8_S9_EEENS6_IJNS7_ILi1EEESH_SH_EEESB_SD_Li128ELb1ELb1ELb0ELb0EEENS1_19SingleTileSchedulerILb1ELb0ELb1ELi128EEEEEEEEEvNT_6ParamsE:
        .type           _ZN7cutlass13device_kernelIN5flash19enable_sm80_to_sm89INS1_16FlashAttnFwdSm80INS1_25CollectiveMainloopFwdSm80ILi4ELi1ELb0EN4cute5tupleIJNS5_1CILi128EEENS7_ILi64EEES8_EEELi128ENS_6half_tEfNS_4arch4Sm80ELb1ELb0ELb0ELb1ELb1ELb0ELb1ELb0EEENS1_21CollectiveEpilogueFwdINS6_IJS8_S8_S9_EEENS6_IJNS7_ILi1EEESH_SH_EEESB_SD_Li128ELb1ELb1ELb0ELb0EEENS1_19SingleTileSchedulerILb1ELb0ELb1ELi128EEEEEEEEEvNT_6ParamsE,@function
        .size           _ZN7cutlass13device_kernelIN5flash19enable_sm80_to_sm89INS1_16FlashAttnFwdSm80INS1_25CollectiveMainloopFwdSm80ILi4ELi1ELb0EN4cute5tupleIJNS5_1CILi128EEENS7_ILi64EEES8_EEELi128ENS_6half_tEfNS_4arch4Sm80ELb1ELb0ELb0ELb1ELb1ELb0ELb1ELb0EEENS1_21CollectiveEpilogueFwdINS6_IJS8_S8_S9_EEENS6_IJNS7_ILi1EEESH_SH_EEESB_SD_Li128ELb1ELb1ELb0ELb0EEENS1_19SingleTileSchedulerILb1ELb0ELb1ELi128EEEEEEEEEvNT_6ParamsE,(.L_x_4381 - _ZN7cutlass13device_kernelIN5flash19enable_sm80_to_sm89INS1_16FlashAttnFwdSm80INS1_25CollectiveMainloopFwdSm80ILi4ELi1ELb0EN4cute5tupleIJNS5_1CILi128EEENS7_ILi64EEES8_EEELi128ENS_6half_tEfNS_4arch4Sm80ELb1ELb0ELb0ELb1ELb1ELb0ELb1ELb0EEENS1_21CollectiveEpilogueFwdINS6_IJS8_S8_S9_EEENS6_IJNS7_ILi1EEESH_SH_EEESB_SD_Li128ELb1ELb1ELb0ELb0EEENS1_19SingleTileSchedulerILb1ELb0ELb1ELi128EEEEEEEEEvNT_6ParamsE)
        .other          _ZN7cutlass13device_kernelIN5flash19enable_sm80_to_sm89INS1_16FlashAttnFwdSm80INS1_25CollectiveMainloopFwdSm80ILi4ELi1ELb0EN4cute5tupleIJNS5_1CILi128EEENS7_ILi64EEES8_EEELi128ENS_6half_tEfNS_4arch4Sm80ELb1ELb0ELb0ELb1ELb1ELb0ELb1ELb0EEENS1_21CollectiveEpilogueFwdINS6_IJS8_S8_S9_EEENS6_IJNS7_ILi1EEESH_SH_EEESB_SD_Li128ELb1ELb1ELb0ELb0EEENS1_19SingleTileSchedulerILb1ELb0ELb1ELi128EEEEEEEEEvNT_6ParamsE,@"STO_CUDA_ENTRY STV_DEFAULT"
_ZN7cutlass13device_kernelIN5flash19enable_sm80_to_sm89INS1_16FlashAttnFwdSm80INS1_25CollectiveMainloopFwdSm80ILi4ELi1ELb0EN4cute5tupleIJNS5_1CILi128EEENS7_ILi64EEES8_EEELi128ENS_6half_tEfNS_4arch4Sm80ELb1ELb0ELb0ELb1ELb1ELb0ELb1ELb0EEENS1_21CollectiveEpilogueFwdINS6_IJS8_S8_S9_EEENS6_IJNS7_ILi1EEESH_SH_EEESB_SD_Li128ELb1ELb1ELb0ELb0EEENS1_19SingleTileSchedulerILb1ELb0ELb1ELi128EEEEEEEEEvNT_6ParamsE:
        /* <DEDUP_REMOVED lines=21> */
.L_x_3931:
        /* <DEDUP_REMOVED lines=13> */
.L_x_3933:
[----:B------:R-:W-:Y:S02]  /*0220*/  ULDC UR5, c[0x0][0x54c] ;  /* 0x0001530000057ab9 */ /* 0x000fe40000000800 */
.L_x_3932:
[----:B------:R-:W-:Y:S02]  /*0230*/  ULDC UR4, c[0x0][0x548] ;  /* 0x0001520000047ab9 */ /* 0x000fe40000000800 */
[----:B------:R-:W-:-:S02]  /*0240*/  USHF.L.U32 UR10, UR10, 0x7, URZ ;  /* 0x000000070a0a7899 */ /* 0x000fc4000800063f */
[----:B------:R-:W-:-:S04]  /*0250*/  UIMAD UR4, UR5, UR4, URZ ;  /* 0x00000004050472a4 */ /* 0x000fc8000f8e023f */
[----:B------:R-:W-:-:S04]  /*0260*/  UISETP.GE.AND UP0, UPT, UR10, UR4, UPT ;  /* 0x000000040a00728c */ /* 0x000fc8000bf06270 */
[----:B------:R-:W-:Y:S01]  /*0270*/  USEL UR13, UR13, 0xffffffff, !UP0 ;  /* 0xffffffff0d0d7887 */ /* 0x000fe2000c000000 */
[----:B------:R-:W-:Y:S05]  /*0280*/  BRA `(.L_x_3934) ;  /* 0x000001b000007947 */ /* 0x000fea0003800000 */
.L_x_3930:
        /* <DEDUP_REMOVED lines=8> */
.L_x_3935:
        /* <DEDUP_REMOVED lines=13> */
.L_x_3937:
[----:B------:R-:W-:Y:S02]  /*03e0*/  ULDC UR5, c[0x0][0x54c] ;  /* 0x0001530000057ab9 */ /* 0x000fe40000000800 */
.L_x_3936:
[----:B------:R-:W-:Y:S02]  /*03f0*/  ULDC UR4, c[0x0][0x548] ;  /* 0x0001520000047ab9 */ /* 0x000fe40000000800 */
[----:B------:R-:W-:-:S02]  /*0400*/  USHF.L.U32 UR10, UR10, 0x7, URZ ;  /* 0x000000070a0a7899 */ /* 0x000fc4000800063f */
[----:B------:R-:W-:-:S04]  /*0410*/  UIMAD UR4, UR5, UR4, URZ ;  /* 0x00000004050472a4 */ /* 0x000fc8000f8e023f */
[----:B------:R-:W-:-:S04]  /*0420*/  UISETP.GE.AND UP0, UPT, UR10, UR4, UPT ;  /* 0x000000040a00728c */ /* 0x000fc8000bf06270 */
[----:B------:R-:W-:-:S06]  /*0430*/  USEL UR13, UR13, 0xffffffff, !UP0 ;  /* 0xffffffff0d0d7887 */ /* 0x000fcc000c000000 */
.L_x_3934:
        /* <DEDUP_REMOVED lines=47> */
.L_x_3938:
        /* <DEDUP_REMOVED lines=10> */
.L_x_3939:
        /* <DEDUP_REMOVED lines=12> */
.L_x_3940:
        /* <DEDUP_REMOVED lines=160> */
[C---:B------:R-:W-:Y:S01]  /*1290*/  IADD3 R24, R165.reuse, 0x40, RZ ;  /* 0x00000040a5187810 */ /* 0x040fe20007ffe0ff */
        /* <DEDUP_REMOVED lines=56> */
.L_x_3943:
[----:B---3--:R-:W-:Y:S05]  /*1620*/  BSYNC B0 ;  /* 0x0000000000007941 */ /* 0x008fea0003800000 */
.L_x_3942:
        /* <DEDUP_REMOVED lines=15> */
.L_x_3945:
[----:B------:R-:W-:Y:S05]  /*1720*/  BSYNC B0 ;  /* 0x0000000000007941 */ /* 0x000fea0003800000 */
.L_x_3944:
        /* <DEDUP_REMOVED lines=15> */
.L_x_3947:
[----:B------:R-:W-:Y:S05]  /*1820*/  BSYNC B0 ;  /* 0x0000000000007941 */ /* 0x000fea0003800000 */
.L_x_3946:
        /* <DEDUP_REMOVED lines=15> */
.L_x_3949:
[----:B------:R-:W-:Y:S05]  /*1920*/  BSYNC B0 ;  /* 0x0000000000007941 */ /* 0x000fea0003800000 */
.L_x_3948:
        /* <DEDUP_REMOVED lines=15> */
.L_x_3951:
[----:B------:R-:W-:Y:S05]  /*1a20*/  BSYNC B0 ;  /* 0x0000000000007941 */ /* 0x000fea0003800000 */
.L_x_3950:
        /* <DEDUP_REMOVED lines=15> */
.L_x_3953:
[----:B------:R-:W-:Y:S05]  /*1b20*/  BSYNC B0 ;  /* 0x0000000000007941 */ /* 0x000fea0003800000 */
.L_x_3952:
        /* <DEDUP_REMOVED lines=15> */
.L_x_3955:
[----:B------:R-:W-:Y:S05]  /*1c20*/  BSYNC B0 ;  /* 0x0000000000007941 */ /* 0x000fea0003800000 */
.L_x_3954:
        /* <DEDUP_REMOVED lines=33> */
[----:B------:R-:W-:Y:S02]  /*1e40*/  @!P5 IADD3 R9, P1, R0, UR18, RZ ;  /* 0x000000120009dc10 */ /* 0x000fe4000ff3e0ff */
        /* <DEDUP_REMOVED lines=74> */
[----:B------:R-:W-:Y:S01]  /*22f0*/  @P1 IMAD.WIDE R10, R164, 0x2, R10 ;  /* 0x00000002a40a1825 */ /* 0x000fe200078e020a */
        /* <DEDUP_REMOVED lines=84> */
[----:B----4-:R-:W-:Y:S01]  /*2840*/  IMAD.X R29, R9, 0x1, R15, P3 ;  /* 0x00000001091d7824 */ /* 0x010fe200018e060f */
        /* <DEDUP_REMOVED lines=11> */
[C---:B------:R-:W-:Y:S01]  /*2900*/  IMAD.X R23, R7.reuse, 0x1, R15, P0 ;  /* 0x0000000107177824 */ /* 0x040fe200000e060f */
        /* <DEDUP_REMOVED lines=190> */
[C---:B------:R-:W-:Y:S08]  /*34f0*/  HMMA.16816.F32 R84, R8.reuse, R30, R84 ;  /* 0x0000001e0854723c */ /* 0x040ff00000001854 */
[C---:B------:R-:W-:Y:S08]  /*3500*/  HMMA.16816.F32 R80, R8.reuse, R24, R80 ;  /* 0x000000180850723c */ /* 0x040ff00000001850 */
[----:B------:R-:W-:Y:S01]  /*3510*/  HMMA.16816.F32 R68, R8, R26, R68 ;  /* 0x0000001a0844723c */ /* 0x000fe20000001844 */
[----:B------:R-:W-:Y:S06]  /*3520*/  BAR.SYNC.DEFER_BLOCKING 0x0 ;  /* 0x0000000000007b1d */ /* 0x000fec0000010000 */
[----:B------:R-:W-:Y:S05]  /*3530*/  @!P0 BRA `(.L_x_3956) ;  /* 0x0000048000008947 */ /* 0x000fea0003800000 */
[----:B-1----:R-:W-:Y:S01]  /*3540*/  ULEA UR4, UR6, UR11, 0x6 ;  /* 0x0000000b06047291 */ /* 0x002fe2000f8e303f */
        /* <DEDUP_REMOVED lines=71> */
.L_x_3956:
[----:B-1----:R-:W-:Y:S01]  /*39c0*/  LOP3.LUT R3, R159, 0xffffffe0, RZ, 0xc0, !PT ;  /* 0xffffffe09f037812 */ /* 0x002fe200078ec0ff */
[----:B------:R-:W-:Y:S01]  /*39d0*/  UMOV UR4, 0xffffffc0 ;  /* 0xffffffc000047882 */ /* 0x000fe20000000000 */
[----:B--2---:R-:W-:Y:S01]  /*39e0*/  LEA.HI R6, R160, R161, RZ, 0x2 ;  /* 0x000000a1a0067211 */ /* 0x004fe200078f10ff */
        /* <DEDUP_REMOVED lines=10> */
[----:B------:R-:W-:Y:S01]  /*3a90*/  IMAD R240, R2, 0x2, R237 ;  /* 0x0000000202f07824 */ /* 0x000fe200078e02ed */
[----:B------:R-:W-:-:S02]  /*3aa0*/  LEA.HI R7, R9, R5, RZ, 0x2 ;  /* 0x0000000509077211 */ /* 0x000fc400078f10ff */
[----:B------:R-:W-:Y:S01]  /*3ab0*/  LEA.HI R3, R6, R6, RZ, 0x1 ;  /* 0x0000000606037211 */ /* 0x000fe200078f08ff */
[----:B------:R-:W-:Y:S01]  /*3ac0*/  IMAD.IADD R9, R158, 0x1, -R8 ;  /* 0x000000019e097824 */ /* 0x000fe200078e0a08 */
[----:B------:R-:W-:Y:S01]  /*3ad0*/  LEA.HI.SX32 R8, R7, UR10, 0x1e ;  /* 0x0000000a07087c11 */ /* 0x000fe2000f8ff2ff */
[----:B------:R-:W-:Y:S01]  /*3ae0*/  LDSM.16.MT88.4 R76, [R240+0x100] ;  /* 0x00010000f04c783b */ /* 0x000fe20000004200 */
[----:B------:R-:W-:Y:S01]  /*3af0*/  PLOP3.LUT P1, PT, PT, PT, UP1, 0x80, 0x0 ;  /* 0x000000000000781c */ /* 0x000fe20003f2f018 */
[C---:B------:R-:W-:Y:S01]  /*3b00*/  IMAD.SHL.U32 R10, R3.reuse, 0x20, RZ ;  /* 0x00000020030a7824 */ /* 0x040fe200078e00ff */
[----:B------:R-:W-:Y:S01]  /*3b10*/  LOP3.LUT R3, R3, 0x1ffffffe, RZ, 0xc0, !PT ;  /* 0x1ffffffe03037812 */ /* 0x000fe200078ec0ff */
[----:B------:R-:W-:Y:S01]  /*3b20*/  IMAD R9, R9, 0x10, R8 ;  /* 0x0000001009097824 */ /* 0x000fe200078e0208 */
[----:B------:R-:W-:Y:S02]  /*3b30*/  PLOP3.LUT P0, PT, PT, PT, UP1, 0x80, 0x0 ;  /* 0x000000000000781c */ /* 0x000fe40003f0f018 */
[----:B------:R-:W-:-:S02]  /*3b40*/  LOP3.LUT R8, R10, 0xffffffc0, RZ, 0xc0, !PT ;  /* 0xffffffc00a087812 */ /* 0x000fc400078ec0ff */
[----:B------:R-:W-:Y:S02]  /*3b50*/  IADD3 R6, R6, -R3, RZ ;  /* 0x8000000306067210 */ /* 0x000fe40007ffe0ff */
[----:B------:R-:W-:Y:S01]  /*3b60*/  LOP3.LUT R7, R7, 0x7ffffffc, RZ, 0xc0, !PT ;  /* 0x7ffffffc07077812 */ /* 0x000fe200078ec0ff */
[----:B------:R-:W-:Y:S01]  /*3b70*/  IMAD.IADD R3, R8, 0x1, R9 ;  /* 0x0000000108037824 */ /* 0x000fe200078e0209 */
[----:B------:R-:W-:-:S03]  /*3b80*/  LEA R238, R4, R237, 0x1 ;  /* 0x000000ed04ee7211 */ /* 0x000fc600078e08ff */
[----:B------:R-:W-:Y:S02]  /*3b90*/  IMAD R11, R6, 0x8, R3 ;  /* 0x00000008060b7824 */ /* 0x000fe400078e0203 */
[----:B------:R-:W-:Y:S02]  /*3ba0*/  IMAD R239, R2, 0x2, R238 ;  /* 0x0000000202ef7824 */ /* 0x000fe400078e02ee */
[----:B------:R-:W-:Y:S01]  /*3bb0*/  @P1 IMAD.HI.U32 R6, R11, c[0x0][0x2c8], RZ ;  /* 0x0000b2000b061a27 */ /* 0x000fe200078e00ff */
[----:B------:R-:W-:Y:S03]  /*3bc0*/  STL [R1+0x48], R11 ;  /* 0x0000480b01007387 */ /* 0x000fe60000100800 */
[----:B------:R-:W-:Y:S01]  /*3bd0*/  IMAD.MOV.U32 R3, RZ, RZ, R11 ;  /* 0x000000ffff037224 */ /* 0x000fe200078e000b */
[----:B------:R-:W-:Y:S01]  /*3be0*/  @P0 SHF.R.U32.HI R3, RZ, c[0x0][0x2cc], R6 ;  /* 0x0000b300ff030a19 */ /* 0x000fe20000011606 */
[----:B------:R-:W-:Y:S04]  /*3bf0*/  LDSM.16.MT88.4 R72, [R239+0x100] ;  /* 0x00010000ef48783b */ /* 0x000fe80000004200 */
[----:B------:R-:W1:Y:S04]  /*3c00*/  SHFL.IDX PT, R8, R3, RZ, 0x1c1f ;  /* 0x001c1fff03087589 */ /* 0x000e6800000e0000 */
[----:B------:R-:W2:Y:S04]  /*3c10*/  SHFL.IDX PT, R9, R3, 0x1, 0x1c1f ;  /* 0x003c1f0003097f89 */ /* 0x000ea800000e0000 */
[----:B------:R-:W3:Y:S04]  /*3c20*/  SHFL.IDX PT, R11, R3, 0x2, 0x1c1f ;  /* 0x005c1f00030b7f89 */ /* 0x000ee800000e0000 */
[----:B------:R4:W5:Y:S02]  /*3c30*/  SHFL.IDX PT, R10, R3, 0x3, 0x1c1f ;  /* 0x007c1f00030a7f89 */ /* 0x00096400000e0000 */
[----:B----4-:R-:W-:-:S02]  /*3c40*/  IMAD.IADD R3, R5, 0x1, -R7 ;  /* 0x0000000105037824 */ /* 0x010fc400078e0a07 */
[----:B------:R-:W-:Y:S01]  /*3c50*/  IMAD.U32 R5, RZ, RZ, UR4 ;  /* 0x00000004ff057e24 */ /* 0x000fe2000f8e00ff */
[----:B------:R-:W-:Y:S02]  /*3c60*/  ULDC.64 UR4, c[0x0][0x2c8] ;  /* 0x0000b20000047ab9 */ /* 0x000fe40000000a00 */
[----:B------:R-:W-:-:S04]  /*3c70*/  SHF.L.U32 R12, R3, 0x1, RZ ;  /* 0x00000001030c7819 */ /* 0x000fc800000006ff */
[C---:B------:R-:W-:Y:S01]  /*3c80*/  IADD3 R3, -R12.reuse, UR7, R5 ;  /* 0x000000070c037c10 */ /* 0x040fe2000fffe105 */
[----:B------:R4:W-:Y:S01]  /*3c90*/  STL [R1+0x4c], R12 ;  /* 0x00004c0c01007387 */ /* 0x0009e20000100800 */
[----:B------:R-:W-:Y:S01]  /*3ca0*/  IADD3 R6, -R12, UR20, RZ ;  /* 0x000000140c067c10 */ /* 0x000fe2000fffe1ff */
[----:B------:R-:W-:Y:S01]  /*3cb0*/  UIMAD.WIDE.U32 UR20, UR10, UR4, URZ ;  /* 0x000000040a1472a5 */ /* 0x000fe2000f8e003f */
[----:B------:R-:W-:-:S03]  /*3cc0*/  IADD3 R3, R3, -UR12, RZ ;  /* 0x8000000c03037c10 */ /* 0x000fc6000fffe0ff */
[----:B------:R-:W-:Y:S02]  /*3cd0*/  @UP1 USHF.R.U32.HI UR10, URZ, UR5, UR21 ;  /* 0x000000053f0a1299 */ /* 0x000fe40008011615 */
[C---:B-1----:R-:W-:Y:S02]  /*3ce0*/  IMAD.IADD R5, R3.reuse, 0x1, R8 ;  /* 0x0000000103057824 */ /* 0x042fe400078e0208 */
[C---:B--2---:R-:W-:Y:S01]  /*3cf0*/  IMAD.IADD R7, R3.reuse, 0x1, R9 ;  /* 0x0000000103077824 */ /* 0x044fe200078e0209 */
[----:B------:R-:W-:Y:S01]  /*3d00*/  UIADD3 UR10, UR10, UR7, -UR12 ;  /* 0x000000070a0a7290 */ /* 0x000fe2000fffe80c */
[C---:B---3--:R-:W-:Y:S01]  /*3d10*/  IMAD.IADD R9, R3.reuse, 0x1, R11 ;  /* 0x0000000103097824 */ /* 0x048fe200078e020b */
[C---:B------:R-:W-:Y:S01]  /*3d20*/  IMNMX R5, R6.reuse, R5, PT ;  /* 0x0000000506057217 */ /* 0x040fe20003800200 */
[----:B-----5:R-:W-:Y:S01]  /*3d30*/  IMAD.IADD R8, R3, 0x1, R10 ;  /* 0x0000000103087824 */ /* 0x020fe200078e020a */
[----:B------:R-:W-:Y:S01]  /*3d40*/  IMNMX R3, R6, R7, PT ;  /* 0x0000000706037217 */ /* 0x000fe20003800200 */
[----:B------:R-:W-:Y:S01]  /*3d50*/  USHF.R.S32.HI UR4, URZ, 0x1f, UR10 ;  /* 0x0000001f3f047899 */ /* 0x000fe2000801140a */
[----:B------:R-:W-:-:S02]  /*3d60*/  ISETP.GT.AND P0, PT, R5, RZ, PT ;  /* 0x000000ff0500720c */ /* 0x000fc40003f04270 */
[----:B------:R-:W-:Y:S01]  /*3d70*/  ISETP.GT.AND P2, PT, R5, 0x1, PT ;  /* 0x000000010500780c */ /* 0x000fe20003f44270 */
[----:B------:R-:W-:Y:S01]  /*3d80*/  ULEA.HI UR4, UR4, UR10, URZ, 0x6 ;  /* 0x0000000a04047291 */ /* 0x000fe2000f8f303f */
[----:B------:R-:W-:Y:S01]  /*3d90*/  ISETP.GT.AND P1, PT, R3, RZ, PT ;  /* 0x000000ff0300720c */ /* 0x000fe20003f24270 */
[----:B------:R-:W-:Y:S01]  /*3da0*/  UIADD3 UR10, UR6, -0x2, URZ ;  /* 0xfffffffe060a7890 */ /* 0x000fe2000fffe03f */
[----:B------:R-:W-:Y:S01]  /*3db0*/  FSEL R10, R64, -INF , P0 ;  /* 0xff800000400a7808 */ /* 0x000fe20000000000 */
[----:B------:R-:W-:Y:S01]  /*3dc0*/  USHF.R.S32.HI UR5, URZ, 0x6, UR4 ;  /* 0x000000063f057899 */ /* 0x000fe20008011404 */
[----:B------:R-:W-:Y:S02]  /*3dd0*/  FSEL R11, R65, -INF , P2 ;  /* 0xff800000410b7808 */ /* 0x000fe40001000000 */
[----:B------:R-:W-:Y:S01]  /*3de0*/  ISETP.GT.AND P0, PT, R3, 0x1, PT ;  /* 0x000000010300780c */ /* 0x000fe20003f04270 */
[----:B------:R-:W-:Y:S01]  /*3df0*/  UISETP.LT.AND UP0, UPT, URZ, UR5, UPT ;  /* 0x000000053f00728c */ /* 0x000fe2000bf01270 */
[----:B------:R-:W-:-:S02]  /*3e00*/  ISETP.GT.AND P2, PT, R5, 0x8, PT ;  /* 0x000000080500780c */ /* 0x000fc40003f44270 */
[C---:B------:R-:W-:Y:S01]  /*3e10*/  IMNMX R7, R6.reuse, R9, PT ;  /* 0x0000000906077217 */ /* 0x040fe20003800200 */
[----:B------:R-:W-:Y:S01]  /*3e20*/  USEL UR5, URZ, UR5, !UP0 ;  /* 0x000000053f057287 */ /* 0x000fe2000c000000 */
[----:B------:R-:W-:Y:S02]  /*3e30*/  IMNMX R6, R6, R8, PT ;  /* 0x0000000806067217 */ /* 0x000fe40003800200 */
[----:B------:R-:W-:Y:S01]  /*3e40*/  FSEL R22, R66, -INF , P1 ;  /* 0xff80000042167808 */ /* 0x000fe20000800000 */
[----:B------:R-:W-:Y:S01]  /*3e50*/  UISETP.GE.AND UP0, UPT, UR10, UR5, UPT ;  /* 0x000000050a00728c */ /* 0x000fe2000bf06270 */
[----:B------:R-:W-:Y:S02]  /*3e60*/  ISETP.GT.AND P1, PT, R5, 0x9, PT ;  /* 0x000000090500780c */ /* 0x000fe40003f24270 */
[----:B------:R-:W-:Y:S02]  /*3e70*/  FSEL R25, R67, -INF , P0 ;  /* 0xff80000043197808 */ /* 0x000fe40000000000 */
[----:B----4-:R-:W-:Y:S01]  /*3e80*/  FSEL R12, R60, -INF , P2 ;  /* 0xff8000003c0c7808 */ /* 0x010fe20001000000 */
[----:B------:R-:W-:Y:S01]  /*3e90*/  LDSM.16.MT88.4 R64, [R238+0x2100] ;  /* 0x00210000ee40783b */ /* 0x000fe20000004200 */
[----:B------:R-:W-:-:S02]  /*3ea0*/  FMNMX.FTZ R8, R10, R11, !PT ;  /* 0x0000000b0a087209 */ /* 0x000fc40007810000 */
[----:B------:R-:W-:Y:S02]  /*3eb0*/  ISETP.GT.AND P0, PT, R3, 0x8, PT ;  /* 0x000000080300780c */ /* 0x000fe40003f04270 */
[----:B------:R-:W-:Y:S02]  /*3ec0*/  FSEL R13, R61, -INF , P1 ;  /* 0xff8000003d0d7808 */ /* 0x000fe40000800000 */
[C---:B------:R-:W-:Y:S02]  /*3ed0*/  ISETP.GT.AND P2, PT, R5.reuse, 0x10, PT ;  /* 0x000000100500780c */ /* 0x040fe40003f44270 */
[----:B------:R-:W-:Y:S02]  /*3ee0*/  FMNMX.FTZ R8, R12, R8, !PT ;  /* 0x000000080c087209 */ /* 0x000fe40007810000 */
[----:B------:R-:W-:Y:S02]  /*3ef0*/  FSEL R29, R62, -INF , P0 ;  /* 0xff8000003e1d7808 */ /* 0x000fe40000000000 */
[----:B------:R-:W-:-:S02]  /*3f00*/  ISETP.GT.AND P0, PT, R5, 0x11, PT ;  /* 0x000000110500780c */ /* 0x000fc40003f04270 */
[----:B------:R-:W-:Y:S02]  /*3f10*/  FSEL R14, R56, -INF , P2 ;  /* 0xff800000380e7808 */ /* 0x000fe40001000000 */
[----:B------:R-:W-:Y:S02]  /*3f20*/  FMNMX.FTZ R8, R13, R8, !PT ;  /* 0x000000080d087209 */ /* 0x000fe40007810000 */
[----:B------:R-:W-:Y:S02]  /*3f30*/  ISETP.GT.AND P1, PT, R3, 0x9, PT ;  /* 0x000000090300780c */ /* 0x000fe40003f24270 */
[----:B------:R-:W-:Y:S02]  /*3f40*/  FSEL R15, R57, -INF , P0 ;  /* 0xff800000390f7808 */ /* 0x000fe40000000000 */
[----:B------:R-:W-:Y:S02]  /*3f50*/  ISETP.GT.AND P0, PT, R3, 0x11, PT ;  /* 0x000000110300780c */ /* 0x000fe40003f04270 */
[----:B------:R-:W-:-:S02]  /*3f60*/  ISETP.GT.AND P2, PT, R5, 0x18, PT ;  /* 0x000000180500780c */ /* 0x000fc40003f44270 */
[----:B------:R-:W-:Y:S02]  /*3f70*/  FMNMX.FTZ R8, R14, R8, !PT ;  /* 0x000000080e087209 */ /* 0x000fe40007810000 */
[----:B------:R-:W-:Y:S02]  /*3f80*/  FSEL R30, R63, -INF , P1 ;  /* 0xff8000003f1e7808 */ /* 0x000fe40000800000 */
[----:B------:R-:W-:Y:S01]  /*3f90*/  ISETP.GT.AND P1, PT, R3, 0x10, PT ;  /* 0x000000100300780c */ /* 0x000fe20003f24270 */
[----:B------:R-:W-:Y:S01]  /*3fa0*/  LDSM.16.MT88.4 R60, [R237+0x900] ;  /* 0x00090000ed3c783b */ /* 0x000fe20000004200 */
[----:B------:R-:W-:Y:S02]  /*3fb0*/  FSEL R31, R59, -INF , P0 ;  /* 0xff8000003b1f7808 */ /* 0x000fe40000000000 */
[----:B------:R-:W-:Y:S02]  /*3fc0*/  ISETP.GT.AND P0, PT, R5, 0x19, PT ;  /* 0x000000190500780c */ /* 0x000fe40003f04270 */
[----:B------:R-:W-:-:S02]  /*3fd0*/  FSEL R16, R52, -INF , P2 ;  /* 0xff80000034107808 */ /* 0x000fc40001000000 */
[----:B------:R-:W-:Y:S02]  /*3fe0*/  FMNMX.FTZ R8, R15, R8, !PT ;  /* 0x000000080f087209 */ /* 0x000fe40007810000 */
[----:B------:R-:W-:Y:S02]  /*3ff0*/  FSEL R28, R58, -INF , P1 ;  /* 0xff8000003a1c7808 */ /* 0x000fe40000800000 */
[----:B------:R-:W-:Y:S01]  /*4000*/  ISETP.GT.AND P1, PT, R5, 0x20, PT ;  /* 0x000000200500780c */ /* 0x000fe20003f24270 */
[----:B------:R-:W-:Y:S01]  /*4010*/  LDSM.16.MT88.4 R56, [R240+0x900] ;  /* 0x00090000f038783b */ /* 0x000fe20000004200 */
[----:B------:R-:W-:Y:S02]  /*4020*/  FSEL R17, R53, -INF , P0 ;  /* 0xff80000035117808 */ /* 0x000fe40000000000 */
[----:B------:R-:W-:Y:S02]  /*4030*/  FMNMX.FTZ R8, R16, R8, !PT ;  /* 0x0000000810087209 */ /* 0x000fe40007810000 */
[----:B------:R-:W-:-:S02]  /*4040*/  FSEL R170, R44, -INF , P1 ;  /* 0xff8000002caa7808 */ /* 0x000fc40000800000 */
[C---:B------:R-:W-:Y:S02]  /*4050*/  ISETP.GT.AND P0, PT, R5.reuse, 0x21, PT ;  /* 0x000000210500780c */ /* 0x040fe40003f04270 */
[----:B------:R-:W-:Y:S02]  /*4060*/  ISETP.GT.AND P1, PT, R5, 0x28, PT ;  /* 0x000000280500780c */ /* 0x000fe40003f24270 */
[----:B------:R-:W-:Y:S02]  /*4070*/  FMNMX.FTZ R8, R17, R8, !PT ;  /* 0x0000000811087209 */ /* 0x000fe40007810000 */
[----:B------:R-:W-:Y:S02]  /*4080*/  FSEL R169, R45, -INF , P0 ;  /* 0xff8000002da97808 */ /* 0x000fe40000000000 */
[----:B------:R-:W-:Y:S02]  /*4090*/  FSEL R168, R40, -INF , P1 ;  /* 0xff80000028a87808 */ /* 0x000fe40000800000 */
[----:B------:R-:W-:-:S02]  /*40a0*/  FMNMX.FTZ R8, R170, R8, !PT ;  /* 0x00000008aa087209 */ /* 0x000fc40007810000 */
[C---:B------:R-:W-:Y:S02]  /*40b0*/  ISETP.GT.AND P1, PT, R5.reuse, 0x30, PT ;  /* 0x000000300500780c */ /* 0x040fe40003f24270 */
[----:B------:R-:W-:Y:S02]  /*40c0*/  ISETP.GT.AND P0, PT, R5, 0x29, PT ;  /* 0x000000290500780c */ /* 0x000fe40003f04270 */
[----:B------:R-:W-:Y:S02]  /*40d0*/  FMNMX.FTZ R8, R169, R8, !PT ;  /* 0x00000008a9087209 */ /* 0x000fe40007810000 */
[----:B------:R-:W-:Y:S02]  /*40e0*/  FSEL R115, R36, -INF , P1 ;  /* 0xff80000024737808 */ /* 0x000fe40000800000 */
[----:B------:R-:W-:Y:S02]  /*40f0*/  ISETP.GT.AND P1, PT, R3, 0x18, PT ;  /* 0x000000180300780c */ /* 0x000fe40003f24270 */
[----:B------:R-:W-:-:S02]  /*4100*/  FSEL R171, R41, -INF , P0 ;  /* 0xff80000029ab7808 */ /* 0x000fc40000000000 */
[----:B------:R-:W-:Y:S02]  /*4110*/  FMNMX.FTZ R8, R168, R8, !PT ;  /* 0x00000008a8087209 */ /* 0x000fe40007810000 */
[----:B------:R-:W-:Y:S02]  /*4120*/  FSEL R24, R54, -INF , P1 ;  /* 0xff80000036187808 */ /* 0x000fe40000800000 */
[C---:B------:R-:W-:Y:S02]  /*4130*/  ISETP.GT.AND P0, PT, R5.reuse, 0x31, PT ;  /* 0x000000310500780c */ /* 0x040fe40003f04270 */
[C---:B------:R-:W-:Y:S02]  /*4140*/  ISETP.GT.AND P2, PT, R5.reuse, 0x38, PT ;  /* 0x000000380500780c */ /* 0x040fe40003f44270 */
[----:B------:R-:W-:Y:S02]  /*4150*/  ISETP.GT.AND P1, PT, R5, 0x39, PT ;  /* 0x000000390500780c */ /* 0x000fe40003f24270 */
[----:B------:R-:W-:-:S02]  /*4160*/  FMNMX.FTZ R5, R171, R8, !PT ;  /* 0x00000008ab057209 */ /* 0x000fc40007810000 */
[----:B------:R-:W-:Y:S02]  /*4170*/  FSEL R223, R37, -INF , P0 ;  /* 0xff80000025df7808 */ /* 0x000fe40000000000 */
[----:B------:R-:W-:Y:S02]  /*4180*/  FMNMX.FTZ R5, R115, R5, !PT ;  /* 0x0000000573057209 */ /* 0x000fe40007810000 */
[----:B------:R-:W-:Y:S02]  /*4190*/  FSEL R222, R32, -INF , P2 ;  /* 0xff80000020de7808 */ /* 0x000fe40001000000 */
[----:B------:R-:W-:Y:S02]  /*41a0*/  FMNMX.FTZ R5, R223, R5, !PT ;  /* 0x00000005df057209 */ /* 0x000fe40007810000 */
[----:B------:R-:W-:Y:S02]  /*41b0*/  ISETP.GT.AND P0, PT, R3, 0x19, PT ;  /* 0x000000190300780c */ /* 0x000fe40003f04270 */
[----:B------:R-:W-:-:S02]  /*41c0*/  FSEL R220, R33, -INF , P1 ;  /* 0xff80000021dc7808 */ /* 0x000fc40000800000 */
[----:B------:R-:W-:Y:S02]  /*41d0*/  FMNMX.FTZ R5, R222, R5, !PT ;  /* 0x00000005de057209 */ /* 0x000fe40007810000 */
[----:B------:R-:W-:Y:S02]  /*41e0*/  FSEL R27, R55, -INF , P0 ;  /* 0xff800000371b7808 */ /* 0x000fe40000000000 */
[C---:B------:R-:W-:Y:S01]  /*41f0*/  ISETP.GT.AND P0, PT, R3.reuse, 0x20, PT ;  /* 0x000000200300780c */ /* 0x040fe20003f04270 */
[----:B------:R-:W-:Y:S01]  /*4200*/  LDSM.16.MT88.4 R52, [R239+0x900] ;  /* 0x00090000ef34783b */ /* 0x000fe20000004200 */
[----:B------:R-:W-:Y:S02]  /*4210*/  FMNMX.FTZ R5, R220, R5, !PT ;  /* 0x00000005dc057209 */ /* 0x000fe40007810000 */
[----:B------:R-:W-:Y:S02]  /*4220*/  FSEL R165, R46, -INF , P0 ;  /* 0xff8000002ea57808 */ /* 0x000fe40000000000 */
[C---:B------:R-:W-:Y:S01]  /*4230*/  ISETP.GT.AND P0, PT, R3.reuse, 0x29, PT ;  /* 0x000000290300780c */ /* 0x040fe20003f04270 */
[----:B------:R-:W1:Y:S01]  /*4240*/  SHFL.BFLY PT, R9, R5, 0x2, 0x1f ;  /* 0x0c401f0005097f89 */ /* 0x000e6200000e0000 */
[----:B------:R-:W-:-:S02]  /*4250*/  ISETP.GT.AND P2, PT, R3, 0x21, PT ;  /* 0x000000210300780c */ /* 0x000fc40003f44270 */
[----:B------:R-:W-:Y:S02]  /*4260*/  FSEL R166, R43, -INF , P0 ;  /* 0xff8000002ba67808 */ /* 0x000fe40000000000 */
[C---:B------:R-:W-:Y:S02]  /*4270*/  ISETP.GT.AND P1, PT, R3.reuse, 0x28, PT ;  /* 0x000000280300780c */ /* 0x040fe40003f24270 */
[----:B------:R-:W-:Y:S02]  /*4280*/  ISETP.GT.AND P0, PT, R3, 0x30, PT ;  /* 0x000000300300780c */ /* 0x000fe40003f04270 */
[----:B------:R-:W-:Y:S02]  /*4290*/  FSEL R164, R47, -INF , P2 ;  /* 0xff8000002fa47808 */ /* 0x000fe40001000000 */
[----:B------:R-:W-:Y:S02]  /*42a0*/  FSEL R167, R42, -INF , P1 ;  /* 0xff8000002aa77808 */ /* 0x000fe40000800000 */
[----:B------:R-:W-:Y:S01]  /*42b0*/  FSEL R108, R38, -INF , P0 ;  /* 0xff800000266c7808 */ /* 0x000fe20000000000 */
[----:B------:R-:W-:Y:S01]  /*42c0*/  LDSM.16.MT88.4 R40, [R237+0x100] ;  /* 0x00010000ed28783b */ /* 0x000fe20000004200 */
[----:B------:R-:W-:-:S02]  /*42d0*/  ISETP.GT.AND P1, PT, R3, 0x31, PT ;  /* 0x000000310300780c */ /* 0x000fc40003f24270 */
[C---:B------:R-:W-:Y:S02]  /*42e0*/  ISETP.GT.AND P2, PT, R3.reuse, 0x38, PT ;  /* 0x000000380300780c */ /* 0x040fe40003f44270 */
[----:B------:R-:W-:Y:S02]  /*42f0*/  ISETP.GT.AND P0, PT, R3, 0x39, PT ;  /* 0x000000390300780c */ /* 0x000fe40003f04270 */
[----:B------:R-:W-:Y:S02]  /*4300*/  FMNMX.FTZ R3, R22, R25, !PT ;  /* 0x0000001916037209 */ /* 0x000fe40007810000 */
[----:B------:R-:W-:Y:S02]  /*4310*/  FSEL R221, R35, -INF , P0 ;  /* 0xff80000023dd7808 */ /* 0x000fe40000000000 */
[----:B------:R-:W-:Y:S02]  /*4320*/  FMNMX.FTZ R3, R29, R3, !PT ;  /* 0x000000031d037209 */ /* 0x000fe40007810000 */
[----:B------:R-:W-:-:S02]  /*4330*/  ISETP.GT.AND P0, PT, R7, 0x1, PT ;  /* 0x000000010700780c */ /* 0x000fc40003f04270 */
[----:B------:R-:W-:Y:S02]  /*4340*/  FMNMX.FTZ R3, R30, R3, !PT ;  /* 0x000000031e037209 */ /* 0x000fe40007810000 */
[----:B------:R-:W-:Y:S02]  /*4350*/  FSEL R235, R39, -INF , P1 ;  /* 0xff80000027eb7808 */ /* 0x000fe40000800000 */
[----:B------:R-:W-:Y:S02]  /*4360*/  FMNMX.FTZ R8, R28, R3, !PT ;  /* 0x000000031c087209 */ /* 0x000fe40007810000 */
[----:B-1----:R-:W-:Y:S02]  /*4370*/  FMNMX.FTZ R3, R9, R5, !PT ;  /* 0x0000000509037209 */ /* 0x002fe40007810000 */
[----:B------:R-:W-:Y:S02]  /*4380*/  FMNMX.FTZ R5, R31, R8, !PT ;  /* 0x000000081f057209 */ /* 0x000fe40007810000 */
[----:B------:R-:W-:Y:S01]  /*4390*/  FSEL R19, R105, -INF , P0 ;  /* 0xff80000069137808 */ /* 0x000fe20000000000 */
[----:B------:R-:W1:Y:S01]  /*43a0*/  SHFL.BFLY PT, R9, R3, 0x1, 0x1f ;  /* 0x0c201f0003097f89 */ /* 0x000e6200000e0000 */
[----:B------:R-:W-:-:S02]  /*43b0*/  FMNMX.FTZ R5, R24, R5, !PT ;  /* 0x0000000518057209 */ /* 0x000fc40007810000 */
[----:B------:R-:W-:Y:S02]  /*43c0*/  ISETP.GT.AND P1, PT, R7, RZ, PT ;  /* 0x000000ff0700720c */ /* 0x000fe40003f24270 */
[----:B------:R-:W-:Y:S02]  /*43d0*/  ISETP.GT.AND P0, PT, R6, RZ, PT ;  /* 0x000000ff0600720c */ /* 0x000fe40003f04270 */
[----:B------:R-:W-:Y:S02]  /*43e0*/  FMNMX.FTZ R5, R27, R5, !PT ;  /* 0x000000051b057209 */ /* 0x000fe40007810000 */
[----:B------:R-:W-:Y:S02]  /*43f0*/  FSEL R18, R104, -INF , P1 ;  /* 0xff80000068127808 */ /* 0x000fe40000800000 */
[----:B------:R-:W-:Y:S02]  /*4400*/  FSEL R33, R106, -INF , P0 ;  /* 0xff8000006a217808 */ /* 0x000fe40000000000 */
[----:B------:R-:W-:-:S02]  /*4410*/  ISETP.GT.AND P1, PT, R7, 0x9, PT ;  /* 0x000000090700780c */ /* 0x000fc40003f24270 */
[C---:B------:R-:W-:Y:S02]  /*4420*/  ISETP.GT.AND P0, PT, R6.reuse, 0x9, PT ;  /* 0x000000090600780c */ /* 0x040fe40003f04270 */
[----:B------:R-:W-:Y:S02]  /*4430*/  FMNMX.FTZ R5, R165, R5, !PT ;  /* 0x00000005a5057209 */ /* 0x000fe40007810000 */
[----:B------:R-:W-:Y:S02]  /*4440*/  FSEL R26, R101, -INF , P1 ;  /* 0xff800000651a7808 */ /* 0x000fe40000800000 */
[----:B------:R-:W-:Y:S02]  /*4450*/  FSEL R36, R103, -INF , P0 ;  /* 0xff80000067247808 */ /* 0x000fe40000000000 */
[----:B------:R-:W-:Y:S02]  /*4460*/  ISETP.GT.AND P1, PT, R6, 0x8, PT ;  /* 0x000000080600780c */ /* 0x000fe40003f24270 */
[----:B------:R-:W-:-:S02]  /*4470*/  ISETP.GT.AND P0, PT, R7, 0x11, PT ;  /* 0x000000110700780c */ /* 0x000fc40003f04270 */
[----:B------:R-:W-:Y:S02]  /*4480*/  FMNMX.FTZ R5, R164, R5, !PT ;  /* 0x00000005a4057209 */ /* 0x000fe40007810000 */
[----:B------:R-:W-:Y:S02]  /*4490*/  FSEL R48, R34, -INF , P2 ;  /* 0xff80000022307808 */ /* 0x000fe40001000000 */
[----:B------:R-:W-:Y:S02]  /*44a0*/  FSEL R34, R102, -INF , P1 ;  /* 0xff80000066227808 */ /* 0x000fe40000800000 */
[----:B------:R-:W-:Y:S02]  /*44b0*/  FSEL R37, R97, -INF , P0 ;  /* 0xff80000061257808 */ /* 0x000fe40000000000 */
[----:B------:R-:W-:Y:S02]  /*44c0*/  ISETP.GT.AND P1, PT, R7, 0x10, PT ;  /* 0x000000100700780c */ /* 0x000fe40003f24270 */
[----:B------:R-:W-:-:S02]  /*44d0*/  ISETP.GT.AND P0, PT, R6, 0x11, PT ;  /* 0x000000110600780c */ /* 0x000fc40003f04270 */
[----:B------:R-:W-:Y:S02]  /*44e0*/  FMNMX.FTZ R5, R167, R5, !PT ;  /* 0x00000005a7057209 */ /* 0x000fe40007810000 */
[----:B------:R-:W-:Y:S02]  /*44f0*/  FSEL R35, R96, -INF , P1 ;  /* 0xff80000060237808 */ /* 0x000fe40000800000 */
[----:B------:R-:W-:Y:S02]  /*4500*/  FSEL R45, R99, -INF , P0 ;  /* 0xff800000632d7808 */ /* 0x000fe40000000000 */
[----:B------:R-:W-:Y:S02]  /*4510*/  FMNMX.FTZ R5, R166, R5, !PT ;  /* 0x00000005a6057209 */ /* 0x000fe40007810000 */
[----:B------:R-:W-:Y:S02]  /*4520*/  ISETP.GT.AND P1, PT, R6, 0x10, PT ;  /* 0x000000100600780c */ /* 0x000fe40003f24270 */
[----:B------:R-:W-:-:S02]  /*4530*/  ISETP.GT.AND P0, PT, R7, 0x19, PT ;  /* 0x000000190700780c */ /* 0x000fc40003f04270 */
[----:B------:R-:W-:Y:S02]  /*4540*/  ISETP.GT.AND P2, PT, R7, 0x8, PT ;  /* 0x000000080700780c */ /* 0x000fe40003f44270 */
[----:B------:R-:W-:Y:S02]  /*4550*/  FMNMX.FTZ R5, R108, R5, !PT ;  /* 0x000000056c057209 */ /* 0x000fe40007810000 */
[----:B------:R-:W-:Y:S02]  /*4560*/  FSEL R44, R98, -INF , P1 ;  /* 0xff800000622c7808 */ /* 0x000fe40000800000 */
[----:B------:R-:W-:Y:S02]  /*4570*/  FSEL R39, R93, -INF , P0 ;  /* 0xff8000005d277808 */ /* 0x000fe40000000000 */
[----:B------:R-:W-:Y:S02]  /*4580*/  FSEL R23, R100, -INF , P2 ;  /* 0xff80000064177808 */ /* 0x000fe40001000000 */
[----:B------:R-:W-:-:S02]  /*4590*/  ISETP.GT.AND P1, PT, R6, 0x18, PT ;  /* 0x000000180600780c */ /* 0x000fc40003f24270 */
[----:B------:R-:W-:Y:S02]  /*45a0*/  ISETP.GT.AND P0, PT, R6, 0x19, PT ;  /* 0x000000190600780c */ /* 0x000fe40003f04270 */
[----:B------:R-:W-:Y:S02]  /*45b0*/  FMNMX.FTZ R8, R18, R19, !PT ;  /* 0x0000001312087209 */ /* 0x000fe40007810000 */
[----:B------:R-:W-:Y:S02]  /*45c0*/  FMNMX.FTZ R5, R235, R5, !PT ;  /* 0x00000005eb057209 */ /* 0x000fe40007810000 */
[----:B------:R-:W-:Y:S02]  /*45d0*/  FSEL R46, R94, -INF , P1 ;  /* 0xff8000005e2e7808 */ /* 0x000fe40000800000 */
[----:B------:R-:W-:Y:S02]  /*45e0*/  FSEL R47, R95, -INF , P0 ;  /* 0xff8000005f2f7808 */ /* 0x000fe40000000000 */
[----:B------:R-:W-:-:S02]  /*45f0*/  FMNMX.FTZ R8, R23, R8, !PT ;  /* 0x0000000817087209 */ /* 0x000fc40007810000 */
[----:B------:R-:W-:Y:S02]  /*4600*/  ISETP.GT.AND P0, PT, R7, 0x21, PT ;  /* 0x000000210700780c */ /* 0x000fe40003f04270 */
[----:B------:R-:W-:Y:S02]  /*4610*/  ISETP.GT.AND P1, PT, R6, 0x20, PT ;  /* 0x000000200600780c */ /* 0x000fe40003f24270 */
[----:B-1----:R-:W-:Y:S02]  /*4620*/  FMNMX.FTZ R186, R3, R9, !PT ;  /* 0x0000000903ba7209 */ /* 0x002fe40007810000 */
[----:B------:R-:W-:Y:S02]  /*4630*/  FMNMX.FTZ R3, R48, R5, !PT ;  /* 0x0000000530037209 */ /* 0x000fe40007810000 */
[----:B------:R-:W-:Y:S02]  /*4640*/  ISETP.GT.AND P2, PT, R6, 0x1, PT ;  /* 0x000000010600780c */ /* 0x000fe40003f44270 */
[----:B------:R-:W-:-:S02]  /*4650*/  FMNMX.FTZ R5, R26, R8, !PT ;  /* 0x000000081a057209 */ /* 0x000fc40007810000 */
[----:B------:R-:W-:Y:S02]  /*4660*/  FSEL R161, R89, -INF , P0 ;  /* 0xff80000059a17808 */ /* 0x000fe40000000000 */
[----:B------:R-:W-:Y:S02]  /*4670*/  FSEL R162, R90, -INF , P1 ;  /* 0xff8000005aa27808 */ /* 0x000fe40000800000 */
[----:B------:R-:W-:Y:S02]  /*4680*/  ISETP.GT.AND P0, PT, R6, 0x21, PT ;  /* 0x000000210600780c */ /* 0x000fe40003f04270 */
[----:B------:R-:W-:Y:S02]  /*4690*/  ISETP.GT.AND P1, PT, R7, 0x29, PT ;  /* 0x000000290700780c */ /* 0x000fe40003f24270 */
[----:B------:R-:W-:Y:S02]  /*46a0*/  FMNMX.FTZ R3, R221, R3, !PT ;  /* 0x00000003dd037209 */ /* 0x000fe40007810000 */
[----:B------:R-:W-:-:S02]  /*46b0*/  FSEL R32, R107, -INF , P2 ;  /* 0xff8000006b207808 */ /* 0x000fc40001000000 */
[----:B------:R-:W-:Y:S01]  /*46c0*/  ISETP.GT.AND P2, PT, R7, 0x18, PT ;  /* 0x000000180700780c */ /* 0x000fe20003f44270 */
[----:B------:R-:W1:Y:S01]  /*46d0*/  SHFL.BFLY PT, R9, R3, 0x2, 0x1f ;  /* 0x0c401f0003097f89 */ /* 0x000e6200000e0000 */
[----:B------:R-:W-:Y:S01]  /*46e0*/  FMNMX.FTZ R8, R35, R5, !PT ;  /* 0x0000000523087209 */ /* 0x000fe20007810000 */
[C---:B------:R-:W-:Y:S01]  /*46f0*/  FMUL.FTZ R5, R186.reuse, c[0x0][0x2d0] ;  /* 0x0000b400ba057a20 */ /* 0x040fe20000410000 */
[----:B------:R-:W-:Y:S02]  /*4700*/  FSEL R163, R91, -INF , P0 ;  /* 0xff8000005ba37808 */ /* 0x000fe40000000000 */
[----:B------:R-:W-:Y:S02]  /*4710*/  FSEL R159, R85, -INF , P1 ;  /* 0xff800000559f7808 */ /* 0x000fe40000800000 */
[----:B------:R-:W-:Y:S02]  /*4720*/  ISETP.GT.AND P0, PT, R7, 0x28, PT ;  /* 0x000000280700780c */ /* 0x000fe40003f04270 */
[----:B------:R-:W-:-:S02]  /*4730*/  FSETP.NEU.FTZ.AND P1, PT, R186, -INF , PT ;  /* 0xff800000ba00780b */ /* 0x000fc40003f3d000 */
[----:B------:R-:W-:Y:S02]  /*4740*/  FSEL R38, R92, -INF , P2 ;  /* 0xff8000005c267808 */ /* 0x000fe40001000000 */
[----:B------:R-:W-:Y:S02]  /*4750*/  FMNMX.FTZ R8, R37, R8, !PT ;  /* 0x0000000825087209 */ /* 0x000fe40007810000 */
[----:B------:R-:W-:Y:S02]  /*4760*/  FSEL R157, R84, -INF , P0 ;  /* 0xff800000549d7808 */ /* 0x000fe40000000000 */
[----:B------:R-:W-:Y:S02]  /*4770*/  FSEL R21, R5, RZ, P1 ;  /* 0x000000ff05157208 */ /* 0x000fe40000800000 */
[C---:B------:R-:W-:Y:S02]  /*4780*/  ISETP.GT.AND P2, PT, R7.reuse, 0x20, PT ;  /* 0x000000200700780c */ /* 0x040fe40003f44270 */
[----:B------:R-:W-:-:S02]  /*4790*/  ISETP.GT.AND P0, PT, R7, 0x30, PT ;  /* 0x000000300700780c */ /* 0x000fc40003f04270 */
[----:B------:R-:W-:Y:S01]  /*47a0*/  FMNMX.FTZ R5, R38, R8, !PT ;  /* 0x0000000826057209 */ /* 0x000fe20007810000 */
[----:B------:R-:W-:Y:S01]  /*47b0*/  FFMA.FTZ R8, R10, c[0x0][0x2d0], -R21 ;  /* 0x0000b4000a087a23 */ /* 0x000fe20000010815 */
[----:B------:R-:W-:Y:S02]  /*47c0*/  FSEL R160, R88, -INF , P2 ;  /* 0xff80000058a07808 */ /* 0x000fe40001000000 */
[----:B------:R-:W-:Y:S01]  /*47d0*/  FSEL R199, R80, -INF , P0 ;  /* 0xff80000050c77808 */ /* 0x000fe20000000000 */
[----:B------:R2:W-:Y:S01]  /*47e0*/  MUFU.EX2 R234, R8 ;  /* 0x0000000800ea7308 */ /* 0x0005e20000000800 */
[----:B------:R-:W-:Y:S02]  /*47f0*/  FMNMX.FTZ R5, R39, R5, !PT ;  /* 0x0000000527057209 */ /* 0x000fe40007810000 */
[C---:B------:R-:W-:Y:S02]  /*4800*/  ISETP.GT.AND P0, PT, R7.reuse, 0x31, PT ;  /* 0x000000310700780c */ /* 0x040fe40003f04270 */
[----:B------:R-:W-:-:S02]  /*4810*/  ISETP.GT.AND P2, PT, R7, 0x38, PT ;  /* 0x000000380700780c */ /* 0x000fc40003f44270 */
[----:B------:R-:W-:Y:S02]  /*4820*/  ISETP.GT.AND P1, PT, R7, 0x39, PT ;  /* 0x000000390700780c */ /* 0x000fe40003f24270 */
[----:B------:R-:W-:Y:S02]  /*4830*/  FMNMX.FTZ R7, R33, R32, !PT ;  /* 0x0000002021077209 */ /* 0x000fe40007810000 */
[----:B------:R-:W-:Y:S02]  /*4840*/  FMNMX.FTZ R5, R160, R5, !PT ;  /* 0x00000005a0057209 */ /* 0x000fe40007810000 */
[----:B------:R-:W-:Y:S02]  /*4850*/  FMNMX.FTZ R7, R34, R7, !PT ;  /* 0x0000000722077209 */ /* 0x000fe40007810000 */
[----:B------:R-:W-:Y:S01]  /*4860*/  FMNMX.FTZ R5, R161, R5, !PT ;  /* 0x00000005a1057209 */ /* 0x000fe20007810000 */
[----:B--2---:R-:W-:Y:S01]  /*4870*/  FFMA.FTZ R8, R11, c[0x0][0x2d0], -R21 ;  /* 0x0000b4000b087a23 */ /* 0x004fe20000010815 */
[----:B-1----:R-:W-:-:S02]  /*4880*/  FMNMX.FTZ R3, R3, R9, !PT ;  /* 0x0000000903037209 */ /* 0x002fc40007810000 */
[----:B------:R-:W-:Y:S01]  /*4890*/  FSEL R198, R81, -INF , P0 ;  /* 0xff80000051c67808 */ /* 0x000fe20000000000 */
[----:B------:R1:W2:Y:S01]  /*48a0*/  MUFU.EX2 R232, R8 ;  /* 0x0000000800e87308 */ /* 0x0002a20000000800 */
[----:B------:R-:W-:Y:S01]  /*48b0*/  FSEL R197, R68, -INF , P2 ;  /* 0xff80000044c57808 */ /* 0x000fe20001000000 */
[----:B------:R-:W3:Y:S01]  /*48c0*/  SHFL.BFLY PT, R185, R3, 0x1, 0x1f ;  /* 0x0c201f0003b97f89 */ /* 0x000ee200000e0000 */
[----:B------:R-:W-:Y:S02]  /*48d0*/  ISETP.GT.AND P0, PT, R6, 0x28, PT ;  /* 0x000000280600780c */ /* 0x000fe40003f04270 */
[----:B------:R-:W-:Y:S02]  /*48e0*/  FSEL R196, R69, -INF , P1 ;  /* 0xff80000045c47808 */ /* 0x000fe40000800000 */
[----:B------:R-:W-:Y:S02]  /*48f0*/  FSEL R158, R86, -INF , P0 ;  /* 0xff800000569e7808 */ /* 0x000fe40000000000 */
[----:B------:R-:W-:-:S02]  /*4900*/  ISETP.GT.AND P0, PT, R6, 0x29, PT ;  /* 0x000000290600780c */ /* 0x000fc40003f04270 */
[C---:B------:R-:W-:Y:S02]  /*4910*/  ISETP.GT.AND P2, PT, R6.reuse, 0x31, PT ;  /* 0x000000310600780c */ /* 0x040fe40003f44270 */
[----:B------:R-:W-:Y:S02]  /*4920*/  FSEL R156, R87, -INF , P0 ;  /* 0xff800000579c7808 */ /* 0x000fe40000000000 */
[----:B------:R-:W-:Y:S01]  /*4930*/  ISETP.GT.AND P0, PT, R6, 0x30, PT ;  /* 0x000000300600780c */ /* 0x000fe20003f04270 */
[----:B------:R-:W-:Y:S01]  /*4940*/  LDSM.16.MT88.4 R84, [R240+0x2900] ;  /* 0x00290000f054783b */ /* 0x000fe20000004200 */
[----:B-1----:R-:W-:Y:S02]  /*4950*/  FMNMX.FTZ R8, R36, R7, !PT ;  /* 0x0000000724087209 */ /* 0x002fe40007810000 */
[----:B------:R-:W-:Y:S01]  /*4960*/  FMNMX.FTZ R7, R157, R5, !PT ;  /* 0x000000059d077209 */ /* 0x000fe20007810000 */
[----:B------:R-:W-:Y:S01]  /*4970*/  FFMA.FTZ R5, R12, c[0x0][0x2d0], -R21 ;  /* 0x0000b4000c057a23 */ /* 0x000fe20000010815 */
[----:B------:R-:W-:-:S02]  /*4980*/  FMNMX.FTZ R8, R44, R8, !PT ;  /* 0x000000082c087209 */ /* 0x000fc40007810000 */
[----:B------:R-:W-:Y:S01]  /*4990*/  FMNMX.FTZ R7, R159, R7, !PT ;  /* 0x000000079f077209 */ /* 0x000fe20007810000 */
[----:B------:R1:W-:Y:S01]  /*49a0*/  MUFU.EX2 R233, R5 ;  /* 0x0000000500e97308 */ /* 0x0003e20000000800 */
[----:B------:R-:W-:Y:S02]  /*49b0*/  FSEL R231, R82, -INF , P0 ;  /* 0xff80000052e77808 */ /* 0x000fe40000000000 */
[----:B------:R-:W-:Y:S01]  /*49c0*/  FMNMX.FTZ R184, R199, R7, !PT ;  /* 0x00000007c7b87209 */ /* 0x000fe20007810000 */
[--C-:B------:R-:W-:Y:S01]  /*49d0*/  FFMA.FTZ R7, R13, c[0x0][0x2d0], -R21.reuse ;  /* 0x0000b4000d077a23 */ /* 0x100fe20000010815 */
[----:B---3--:R-:W-:Y:S01]  /*49e0*/  FMNMX.FTZ R185, R3, R185, !PT ;  /* 0x000000b903b97209 */ /* 0x008fe20007810000 */
[----:B------:R-:W-:Y:S01]  /*49f0*/  FFMA.FTZ R3, R16, c[0x0][0x2d0], -R21 ;  /* 0x0000b40010037a23 */ /* 0x000fe20000010815 */
[----:B------:R-:W-:Y:S01]  /*4a00*/  FMNMX.FTZ R184, R198, R184, !PT ;  /* 0x000000b8c6b87209 */ /* 0x000fe20007810000 */
[----:B------:R3:W-:Y:S01]  /*4a10*/  MUFU.EX2 R116, R7 ;  /* 0x0000000700747308 */ /* 0x0007e20000000800 */
[----:B------:R-:W-:Y:S01]  /*4a20*/  ISETP.GT.AND P1, PT, R6, 0x38, PT ;  /* 0x000000380600780c */ /* 0x000fe20003f24270 */
[----:B------:R-:W-:Y:S01]  /*4a30*/  FMUL.FTZ R20, R185, c[0x0][0x2d0] ;  /* 0x0000b400b9147a20 */ /* 0x000fe20000410000 */
[----:B------:R-:W-:-:S02]  /*4a40*/  FMNMX.FTZ R184, R197, R184, !PT ;  /* 0x000000b8c5b87209 */ /* 0x000fc40007810000 */
[----:B------:R-:W-:Y:S02]  /*4a50*/  FSEL R229, R83, -INF , P2 ;  /* 0xff80000053e57808 */ /* 0x000fe40001000000 */
[----:B------:R-:W-:Y:S01]  /*4a60*/  FMNMX.FTZ R184, R196, R184, !PT ;  /* 0x000000b8c4b87209 */ /* 0x000fe20007810000 */
[----:B------:R-:W-:Y:S01]  /*4a70*/  MUFU.EX2 R111, R3 ;  /* 0x00000003006f7308 */ /* 0x000fe20000000800 */
[----:B-1----:R-:W-:Y:S01]  /*4a80*/  FMNMX.FTZ R5, R45, R8, !PT ;  /* 0x000000082d057209 */ /* 0x002fe20007810000 */
[----:B------:R-:W-:Y:S01]  /*4a90*/  LDSM.16.MT88.4 R80, [R239+0x2900] ;  /* 0x00290000ef50783b */ /* 0x000fe20000004200 */
[----:B------:R-:W-:Y:S02]  /*4aa0*/  ISETP.GT.AND P0, PT, R6, 0x39, PT ;  /* 0x000000390600780c */ /* 0x000fe40003f04270 */
[----:B------:R-:W-:Y:S01]  /*4ab0*/  FMNMX.FTZ R5, R46, R5, !PT ;  /* 0x000000052e057209 */ /* 0x000fe20007810000 */
[----:B------:R-:W1:Y:S01]  /*4ac0*/  SHFL.BFLY PT, R8, R184, 0x2, 0x1f ;  /* 0x0c401f00b8087f89 */ /* 0x000e6200000e0000 */
[----:B------:R-:W-:Y:S01]  /*4ad0*/  FSEL R228, R70, -INF , P1 ;  /* 0xff80000046e47808 */ /* 0x000fe20000800000 */
[----:B---3--:R-:W-:Y:S01]  /*4ae0*/  FFMA.FTZ R7, R14, c[0x0][0x2d0], -R21 ;  /* 0x0000b4000e077a23 */ /* 0x008fe20000010815 */
[----:B------:R-:W-:-:S02]  /*4af0*/  FMNMX.FTZ R5, R47, R5, !PT ;  /* 0x000000052f057209 */ /* 0x000fc40007810000 */
[----:B------:R-:W-:Y:S01]  /*4b00*/  FSEL R227, R71, -INF , P0 ;  /* 0xff80000047e37808 */ /* 0x000fe20000000000 */
[----:B------:R3:W-:Y:S01]  /*4b10*/  MUFU.EX2 R205, R7 ;  /* 0x0000000700cd7308 */ /* 0x0007e20000000800 */
[----:B------:R-:W-:Y:S01]  /*4b20*/  FMNMX.FTZ R5, R162, R5, !PT ;  /* 0x00000005a2057209 */ /* 0x000fe20007810000 */
[----:B------:R-:W-:Y:S01]  /*4b30*/  LDSM.16.MT88.4 R68, [R237+0x2100] ;  /* 0x00210000ed44783b */ /* 0x000fe20000004200 */
[----:B------:R-:W-:Y:S02]  /*4b40*/  FSETP.NEU.FTZ.AND P0, PT, R185, -INF , PT ;  /* 0xff800000b900780b */ /* 0x000fe40003f1d000 */
[----:B------:R-:W-:Y:S02]  /*4b50*/  FMNMX.FTZ R5, R163, R5, !PT ;  /* 0x00000005a3057209 */ /* 0x000fe40007810000 */
[----:B------:R-:W-:Y:S02]  /*4b60*/  FSEL R20, R20, RZ, P0 ;  /* 0x000000ff14147208 */ /* 0x000fe40000000000 */
[----:B------:R-:W-:-:S02]  /*4b70*/  FMNMX.FTZ R5, R158, R5, !PT ;  /* 0x000000059e057209 */ /* 0x000fc40007810000 */
[----:B--2---:R-:W-:Y:S02]  /*4b80*/  F2FP.PACK_AB R16, R232, R234 ;  /* 0x000000eae810723e */ /* 0x004fe400000000ff */
[----:B------:R-:W-:Y:S01]  /*4b90*/  FMNMX.FTZ R5, R156, R5, !PT ;  /* 0x000000059c057209 */ /* 0x000fe20007810000 */
[----:B---3--:R-:W-:-:S03]  /*4ba0*/  FFMA.FTZ R7, R15, c[0x0][0x2d0], -R21 ;  /* 0x0000b4000f077a23 */ /* 0x008fc60000010815 */
[----:B------:R-:W-:Y:S02]  /*4bb0*/  FMNMX.FTZ R5, R231, R5, !PT ;  /* 0x00000005e7057209 */ /* 0x000fe40007810000 */
[----:B-1----:R-:W-:Y:S01]  /*4bc0*/  FMNMX.FTZ R184, R184, R8, !PT ;  /* 0x00000008b8b87209 */ /* 0x002fe20007810000 */
[----:B------:R-:W1:Y:S01]  /*4bd0*/  MUFU.EX2 R209, R7 ;  /* 0x0000000700d17308 */ /* 0x000e620000000800 */
[----:B------:R-:W-:Y:S01]  /*4be0*/  FMNMX.FTZ R3, R229, R5, !PT ;  /* 0x00000005e5037209 */ /* 0x000fe20007810000 */
[----:B------:R-:W-:Y:S02]  /*4bf0*/  FFMA.FTZ R5, R17, c[0x0][0x2d0], -R21 ;  /* 0x0000b40011057a23 */ /* 0x000fe40000010815 */
[----:B------:R-:W2:Y:S01]  /*4c00*/  SHFL.BFLY PT, R6, R184, 0x1, 0x1f ;  /* 0x0c201f00b8067f89 */ /* 0x000ea200000e0000 */
[----:B------:R-:W-:-:S03]  /*4c10*/  FMNMX.FTZ R3, R228, R3, !PT ;  /* 0x00000003e4037209 */ /* 0x000fc60007810000 */
[----:B------:R3:W4:Y:S01]  /*4c20*/  MUFU.EX2 R112, R5 ;  /* 0x0000000500707308 */ /* 0x0007220000000800 */
[----:B------:R-:W-:-:S05]  /*4c30*/  FMNMX.FTZ R3, R227, R3, !PT ;  /* 0x00000003e3037209 */ /* 0x000fca0007810000 */
[----:B------:R-:W5:Y:S01]  /*4c40*/  SHFL.BFLY PT, R182, R3, 0x2, 0x1f ;  /* 0x0c401f0003b67f89 */ /* 0x000f6200000e0000 */
[----:B-1----:R-:W-:Y:S01]  /*4c50*/  F2FP.PACK_AB R8, R209, R205 ;  /* 0x000000cdd108723e */ /* 0x002fe200000000ff */
[----:B---3--:R-:W-:Y:S01]  /*4c60*/  FFMA.FTZ R5, R22, c[0x0][0x2d0], -R20 ;  /* 0x0000b40016057a23 */ /* 0x008fe20000010814 */
[----:B----4-:R-:W-:Y:S01]  /*4c70*/  F2FP.PACK_AB R10, R112, R111 ;  /* 0x0000006f700a723e */ /* 0x010fe200000000ff */
[----:B------:R-:W-:Y:S02]  /*4c80*/  IMAD.MOV.U32 R22, RZ, RZ, R48 ;  /* 0x000000ffff167224 */ /* 0x000fe400078e0030 */
[----:B------:R1:W-:Y:S01]  /*4c90*/  MUFU.EX2 R226, R5 ;  /* 0x0000000500e27308 */ /* 0x0003e20000000800 */
[----:B--2---:R-:W-:-:S04]  /*4ca0*/  FMNMX.FTZ R184, R184, R6, !PT ;  /* 0x00000006b8b87209 */ /* 0x004fc80007810000 */
[----:B------:R-:W-:Y:S02]  /*4cb0*/  FSETP.NEU.FTZ.AND P0, PT, R184, -INF , PT ;  /* 0xff800000b800780b */ /* 0x000fe40003f1d000 */
[----:B-----5:R-:W-:Y:S01]  /*4cc0*/  FMNMX.FTZ R182, R3, R182, !PT ;  /* 0x000000b603b67209 */ /* 0x020fe20007810000 */
[----:B------:R-:W-:-:S04]  /*4cd0*/  FFMA.FTZ R3, R31, c[0x0][0x2d0], -R20 ;  /* 0x0000b4001f037a23 */ /* 0x000fc80000010814 */
[----:B------:R-:W2:Y:S01]  /*4ce0*/  SHFL.BFLY PT, R6, R182, 0x1, 0x1f ;  /* 0x0c201f00b6067f89 */ /* 0x000ea200000e0000 */
[----:B-1----:R-:W-:Y:S01]  /*4cf0*/  FFMA.FTZ R5, R25, c[0x0][0x2d0], -R20 ;  /* 0x0000b40019057a23 */ /* 0x002fe20000010814 */
[----:B------:R1:W-:Y:S08]  /*4d00*/  MUFU.EX2 R211, R3 ;  /* 0x0000000300d37308 */ /* 0x0003f00000000800 */
[----:B------:R3:W4:Y:S01]  /*4d10*/  MUFU.EX2 R225, R5 ;  /* 0x0000000500e17308 */ /* 0x0007220000000800 */
[----:B-1----:R-:W-:-:S05]  /*4d20*/  FMUL.FTZ R3, R184, c[0x0][0x2d0] ;  /* 0x0000b400b8037a20 */ /* 0x002fca0000410000 */
[----:B------:R-:W-:Y:S02]  /*4d30*/  FSEL R3, R3, RZ, P0 ;  /* 0x000000ff03037208 */ /* 0x000fe40000000000 */
[----:B--2---:R-:W-:Y:S01]  /*4d40*/  FMNMX.FTZ R182, R6, R182, !PT ;  /* 0x000000b606b67209 */ /* 0x004fe20007810000 */
[----:B---3--:R-:W-:Y:S01]  /*4d50*/  FFMA.FTZ R5, R29, c[0x0][0x2d0], -R20 ;  /* 0x0000b4001d057a23 */ /* 0x008fe20000010814 */
[----:B----4-:R-:W-:Y:S01]  /*4d60*/  F2FP.PACK_AB R17, R225, R226 ;  /* 0x000000e2e111723e */ /* 0x010fe200000000ff */
[----:B------:R-:W-:Y:S01]  /*4d70*/  FFMA.FTZ R2, R37, c[0x0][0x2d0], -R3 ;  /* 0x0000b40025027a23 */ /* 0x000fe20000010803 */
[C---:B------:R-:W-:Y:S01]  /*4d80*/  FSETP.NEU.FTZ.AND P0, PT, R182.reuse, -INF , PT ;  /* 0xff800000b600780b */ /* 0x040fe20003f1d000 */
[----:B------:R1:W-:Y:S01]  /*4d90*/  MUFU.EX2 R230, R5 ;  /* 0x0000000500e67308 */ /* 0x0003e20000000800 */
[----:B------:R-:W-:-:S05]  /*4da0*/  FMUL.FTZ R6, R182, c[0x0][0x2d0] ;  /* 0x0000b400b6067a20 */ /* 0x000fca0000410000 */
[----:B------:R-:W-:Y:S02]  /*4db0*/  FSEL R0, R6, RZ, P0 ;  /* 0x000000ff06007208 */ /* 0x000fe40000000000 */
[----:B------:R2:W-:Y:S01]  /*4dc0*/  MUFU.EX2 R210, R2 ;  /* 0x0000000200d27308 */ /* 0x0005e20000000800 */
[----:B------:R-:W-:Y:S02]  /*4dd0*/  PLOP3.LUT P0, PT, PT, PT, UP0, 0x80, 0x0 ;  /* 0x000000000000781c */ /* 0x000fe40003f0f008 */
[----:B------:R-:W-:Y:S02]  /*4de0*/  FFMA.FTZ R4, R34, c[0x0][0x2d0], -R0 ;  /* 0x0000b40022047a23 */ /* 0x000fe40000010800 */
[----:B-1----:R-:W-:-:S04]  /*4df0*/  FFMA.FTZ R5, R30, c[0x0][0x2d0], -R20 ;  /* 0x0000b4001e057a23 */ /* 0x002fc80000010814 */
[----:B------:R1:W-:Y:S01]  /*4e00*/  MUFU.EX2 R114, R5 ;  /* 0x0000000500727308 */ /* 0x0003e20000000800 */
[----:B--2---:R-:W-:Y:S02]  /*4e10*/  FFMA.FTZ R2, R38, c[0x0][0x2d0], -R3 ;  /* 0x0000b40026027a23 */ /* 0x004fe40000010803 */
[--C-:B-1----:R-:W-:Y:S02]  /*4e20*/  FFMA.FTZ R5, R28, c[0x0][0x2d0], -R20.reuse ;  /* 0x0000b4001c057a23 */ /* 0x102fe40000010814 */
[----:B------:R-:W-:Y:S03]  /*4e30*/  LDSM.16.MT88.4 R28, [R238+0x900] ;  /* 0x00090000ee1c783b */ /* 0x000fe60000004200 */
[----:B------:R1:W2:Y:S02]  /*4e40*/  MUFU.EX2 R204, R5 ;  /* 0x0000000500cc7308 */ /* 0x0002a40000000800 */
[----:B-1----:R-:W-:Y:S01]  /*4e50*/  FFMA.FTZ R5, R24, c[0x0][0x2d0], -R20 ;  /* 0x0000b40018057a23 */ /* 0x002fe20000010814 */
[----:B--2---:R-:W-:-:S05]  /*4e60*/  F2FP.PACK_AB R9, R211, R204 ;  /* 0x000000ccd309723e */ /* 0x004fca00000000ff */
[----:B------:R1:W-:Y:S02]  /*4e70*/  MUFU.EX2 R49, R5 ;  /* 0x0000000500317308 */ /* 0x0003e40000000800 */
[----:B-1----:R-:W-:-:S06]  /*4e80*/  FFMA.FTZ R5, R27, c[0x0][0x2d0], -R20 ;  /* 0x0000b4001b057a23 */ /* 0x002fcc0000010814 */
[----:B------:R1:W-:Y:S02]  /*4e90*/  MUFU.EX2 R109, R5 ;  /* 0x00000005006d7308 */ /* 0x0003e40000000800 */
[----:B-1----:R-:W-:Y:S01]  /*4ea0*/  FFMA.FTZ R5, R18, c[0x0][0x2d0], -R3 ;  /* 0x0000b40012057a23 */ /* 0x002fe20000010803 */
[----:B------:R-:W-:-:S05]  /*4eb0*/  F2FP.PACK_AB R18, R116, R233 ;  /* 0x000000e97412723e */ /* 0x000fca00000000ff */
[----:B------:R1:W-:Y:S02]  /*4ec0*/  MUFU.EX2 R187, R5 ;  /* 0x0000000500bb7308 */ /* 0x0003e40000000800 */
[----:B-1----:R-:W-:Y:S01]  /*4ed0*/  FFMA.FTZ R5, R19, c[0x0][0x2d0], -R3 ;  /* 0x0000b40013057a23 */ /* 0x002fe20000010803 */
[----:B------:R-:W-:-:S05]  /*4ee0*/  F2FP.PACK_AB R19, R114, R230 ;  /* 0x000000e67213723e */ /* 0x000fca00000000ff */
[----:B------:R1:W2:Y:S02]  /*4ef0*/  MUFU.EX2 R183, R5 ;  /* 0x0000000500b77308 */ /* 0x0002a40000000800 */
[----:B------:R-:W-:Y:S01]  /*4f00*/  HMMA.16816.F32 R100, R16, R40, RZ ;  /* 0x000000281064723c */ /* 0x000fe200000018ff */
[----:B-1----:R-:W-:Y:S01]  /*4f10*/  FFMA.FTZ R5, R23, c[0x0][0x2d0], -R3 ;  /* 0x0000b40017057a23 */ /* 0x002fe20000010803 */
[----:B--2---:R-:W-:-:S04]  /*4f20*/  F2FP.PACK_AB R12, R183, R187 ;  /* 0x000000bbb70c723e */ /* 0x004fc800000000ff */
[----:B------:R1:W-:Y:S08]  /*4f30*/  MUFU.EX2 R23, R4 ;  /* 0x0000000400177308 */ /* 0x0003f00000000800 */
[----:B------:R2:W-:Y:S01]  /*4f40*/  MUFU.EX2 R224, R5 ;  /* 0x0000000500e07308 */ /* 0x0005e20000000800 */
[----:B-1----:R-:W-:-:S07]  /*4f50*/  FFMA.FTZ R4, R36, c[0x0][0x2d0], -R0 ;  /* 0x0000b40024047a23 */ /* 0x002fce0000010800 */
[----:B------:R-:W1:Y:S01]  /*4f60*/  MUFU.EX2 R206, R4 ;  /* 0x0000000400ce7308 */ /* 0x000e620000000800 */
[--C-:B--2---:R-:W-:Y:S02]  /*4f70*/  FFMA.FTZ R5, R26, c[0x0][0x2d0], -R3.reuse ;  /* 0x0000b4001a057a23 */ /* 0x104fe40000010803 */
[----:B------:R-:W2:Y:S05]  /*4f80*/  LDSM.16.MT88.4 R24, [R238+0x100] ;  /* 0x00010000ee18783b */ /* 0x000eaa0000004200 */
[----:B------:R3:W4:Y:S01]  /*4f90*/  MUFU.EX2 R207, R5 ;  /* 0x0000000500cf7308 */ /* 0x0007220000000800 */
[----:B-1----:R-:W-:Y:S01]  /*4fa0*/  F2FP.PACK_AB R15, R206, R23 ;  /* 0x00000017ce0f723e */ /* 0x002fe200000000ff */
[----:B------:R-:W-:-:S06]  /*4fb0*/  FFMA.FTZ R4, R35, c[0x0][0x2d0], -R3 ;  /* 0x0000b40023047a23 */ /* 0x000fcc0000010803 */
[----:B------:R-:W1:Y:S01]  /*4fc0*/  MUFU.EX2 R113, R4 ;  /* 0x0000000400717308 */ /* 0x000e620000000800 */
[----:B---3--:R-:W-:Y:S01]  /*4fd0*/  FFMA.FTZ R5, R33, c[0x0][0x2d0], -R0 ;  /* 0x0000b40021057a23 */ /* 0x008fe20000010800 */
[----:B----4-:R-:W-:-:S06]  /*4fe0*/  F2FP.PACK_AB R14, R207, R224 ;  /* 0x000000e0cf0e723e */ /* 0x010fcc00000000ff */
[----:B------:R3:W-:Y:S01]  /*4ff0*/  MUFU.EX2 R181, R5 ;  /* 0x0000000500b57308 */ /* 0x0007e20000000800 */
[----:B-1----:R-:W-:Y:S01]  /*5000*/  F2FP.PACK_AB R4, R210, R113 ;  /* 0x00000071d204723e */ /* 0x002fe200000000ff */
[----:B---3--:R-:W-:Y:S01]  /*5010*/  FFMA.FTZ R5, R32, c[0x0][0x2d0], -R0 ;  /* 0x0000b40020057a23 */ /* 0x008fe20000010800 */
[----:B--2---:R-:W-:Y:S01]  /*5020*/  HMMA.16816.F32 R92, R16, R24, RZ ;  /* 0x00000018105c723c */ /* 0x004fe200000018ff */
[----:B------:R-:W1:Y:S04]  /*5030*/  LDSM.16.MT88.4 R32, [R239+0x2100] ;  /* 0x00210000ef20783b */ /* 0x000e680000004200 */
[----:B------:R-:W2:Y:S02]  /*5040*/  MUFU.EX2 R180, R5 ;  /* 0x0000000500b47308 */ /* 0x000ea40000000800 */
[----:B--2---:R-:W-:-:S07]  /*5050*/  F2FP.PACK_AB R13, R180, R181 ;  /* 0x000000b5b40d723e */ /* 0x004fce00000000ff */
[C---:B------:R-:W-:Y:S01]  /*5060*/  HMMA.16816.F32 R96, R12.reuse, R40, RZ ;  /* 0x000000280c60723c */ /* 0x040fe200000018ff */
[----:B------:R2:W-:Y:S07]  /*5070*/  MUFU.EX2 R40, R2 ;  /* 0x0000000200287308 */ /* 0x0005ee0000000800 */
[C---:B------:R-:W-:Y:S07]  /*5080*/  HMMA.16816.F32 R88, R12.reuse, R24, RZ ;  /* 0x000000180c58723c */ /* 0x040fee00000018ff */
[----:B------:R-:W-:Y:S01]  /*5090*/  IMAD.MOV.U32 R25, RZ, RZ, R49 ;  /* 0x000000ffff197224 */ /* 0x000fe200078e0031 */
[C---:B------:R-:W-:Y:S01]  /*50a0*/  HMMA.16816.F32 R140, R12.reuse, R64, RZ ;  /* 0x000000400c8c723c */ /* 0x040fe200000018ff */
[----:B--2---:R-:W-:Y:S01]  /*50b0*/  FFMA.FTZ R2, R39, c[0x0][0x2d0], -R3 ;  /* 0x0000b40027027a23 */ /* 0x004fe20000010803 */
[----:B------:R-:W-:Y:S02]  /*50c0*/  LDSM.16.MT88.4 R48, [R237+0x2900] ;  /* 0x00290000ed30783b */ /* 0x000fe40000004200 */
[----:B------:R-:W-:Y:S01]  /*50d0*/  F2FP.PACK_AB R11, R109, R25 ;  /* 0x000000196d0b723e */ /* 0x000fe200000000ff */
[----:B------:R2:W3:Y:S01]  /*50e0*/  MUFU.EX2 R110, R2 ;  /* 0x00000002006e7308 */ /* 0x0004e20000000800 */
[----:B------:R-:W4:Y:S02]  /*50f0*/  LDSM.16.MT88.4 R36, [R240+0x2100] ;  /* 0x00210000f024783b */ /* 0x000f240000004200 */
[----:B------:R-:W-:Y:S08]  /*5100*/  HMMA.16816.F32 R152, R12, R76, RZ ;  /* 0x0000004c0c98723c */ /* 0x000ff000000018ff */
[----:B------:R-:W-:Y:S01]  /*5110*/  HMMA.16816.F32 R176, R8, R28, R92 ;  /* 0x0000001c08b0723c */ /* 0x000fe2000000185c */
[----:B--2---:R-:W-:Y:S01]  /*5120*/  FFMA.FTZ R2, R44, c[0x0][0x2d0], -R0 ;  /* 0x0000b4002c027a23 */ /* 0x004fe20000010800 */
[----:B---3--:R-:W-:-:S05]  /*5130*/  F2FP.PACK_AB R6, R110, R40 ;  /* 0x000000286e06723e */ /* 0x008fca00000000ff */
[----:B------:R-:W-:Y:S01]  /*5140*/  IMAD.MOV.U32 R95, RZ, RZ, R114 ;  /* 0x000000ffff5f7224 */ /* 0x000fe200078e0072 */
[----:B------:R-:W-:Y:S01]  /*5150*/  MOV R94, R115 ;  /* 0x00000073005e7202 */ /* 0x000fe20000000f00 */
[----:B------:R2:W-:Y:S01]  /*5160*/  MUFU.EX2 R212, R2 ;  /* 0x0000000200d47308 */ /* 0x0005e20000000800 */
[----:B------:R-:W-:Y:S08]  /*5170*/  HMMA.16816.F32 R192, R8, R60, R100 ;  /* 0x0000003c08c0723c */ /* 0x000ff00000001864 */
[----:B------:R-:W-:Y:S01]  /*5180*/  HMMA.16816.F32 R148, R12, R72, RZ ;  /* 0x000000480c94723c */ /* 0x000fe200000018ff */
[----:B--2---:R-:W-:-:S07]  /*5190*/  FFMA.FTZ R2, R45, c[0x0][0x2d0], -R0 ;  /* 0x0000b4002d027a23 */ /* 0x004fce0000010800 */
[C---:B------:R-:W-:Y:S01]  /*51a0*/  HMMA.16816.F32 R144, R12.reuse, R68, RZ ;  /* 0x000000440c90723c */ /* 0x040fe200000018ff */
[----:B------:R2:W3:Y:S07]  /*51b0*/  MUFU.EX2 R208, R2 ;  /* 0x0000000200d07308 */ /* 0x0004ee0000000800 */
[C---:B-1----:R-:W-:Y:S08]  /*51c0*/  HMMA.16816.F32 R104, R12.reuse, R32, RZ ;  /* 0x000000200c68723c */ /* 0x042ff000000018ff */
[----:B------:R-:W-:Y:S01]  /*51d0*/  HMMA.16816.F32 R136, R12, R42, RZ ;  /* 0x0000002a0c88723c */ /* 0x000fe200000018ff */
[----:B--2---:R-:W-:Y:S01]  /*51e0*/  FFMA.FTZ R2, R46, c[0x0][0x2d0], -R0 ;  /* 0x0000b4002e027a23 */ /* 0x004fe20000010800 */
[----:B---3--:R-:W-:-:S03]  /*51f0*/  F2FP.PACK_AB R5, R208, R212 ;  /* 0x000000d4d005723e */ /* 0x008fc600000000ff */
[----:B------:R1:W-:Y:S03]  /*5200*/  MUFU.EX2 R41, R2 ;  /* 0x0000000200297308 */ /* 0x0003e60000000800 */
[C---:B------:R-:W-:Y:S08]  /*5210*/  HMMA.16816.F32 R132, R12.reuse, R26, RZ ;  /* 0x0000001a0c84723c */ /* 0x040ff000000018ff */
[----:B------:R-:W-:Y:S01]  /*5220*/  HMMA.16816.F32 R128, R12, R78, RZ ;  /* 0x0000004e0c80723c */ /* 0x000fe200000018ff */
[----:B-1----:R-:W-:-:S07]  /*5230*/  FFMA.FTZ R2, R47, c[0x0][0x2d0], -R0 ;  /* 0x0000b4002f027a23 */ /* 0x002fce0000010800 */
[C---:B------:R-:W-:Y:S01]  /*5240*/  HMMA.16816.F32 R124, R12.reuse, R74, RZ ;  /* 0x0000004a0c7c723c */ /* 0x040fe200000018ff */
[----:B------:R-:W1:Y:S01]  /*5250*/  LDSM.16.MT88.4 R44, [R238+0x2900] ;  /* 0x00290000ee2c783b */ /* 0x000e620000004200 */
[----:B------:R-:W2:Y:S06]  /*5260*/  MUFU.EX2 R24, R2 ;  /* 0x0000000200187308 */ /* 0x000eac0000000800 */
[C---:B------:R-:W-:Y:S08]  /*5270*/  HMMA.16816.F32 R120, R12.reuse, R70, RZ ;  /* 0x000000460c78723c */ /* 0x040ff000000018ff */
[----:B------:R-:W-:Y:S01]  /*5280*/  HMMA.16816.F32 R100, R12, R34, RZ ;  /* 0x000000220c64723c */ /* 0x000fe200000018ff */
[----:B--2---:R-:W-:Y:S01]  /*5290*/  F2FP.PACK_AB R7, R24, R41 ;  /* 0x000000291807723e */ /* 0x004fe200000000ff */
[----:B------:R-:W-:-:S06]  /*52a0*/  IMAD.MOV.U32 R2, RZ, RZ, R116 ;  /* 0x000000ffff027224 */ /* 0x000fcc00078e0074 */
[----:B------:R-:W-:Y:S08]  /*52b0*/  HMMA.16816.F32 R116, R12, R66, RZ ;  /* 0x000000420c74723c */ /* 0x000ff000000018ff */
[C---:B------:R-:W-:Y:S07]  /*52c0*/  HMMA.16816.F32 R172, R4.reuse, R28, R88 ;  /* 0x0000001c04ac723c */ /* 0x040fee0000001858 */
[----:B------:R-:W-:Y:S01]  /*52d0*/  IMAD.MOV.U32 R29, RZ, RZ, R113 ;  /* 0x000000ffff1d7224 */ /* 0x000fe200078e0071 */
[----:B------:R-:W-:Y:S01]  /*52e0*/  HMMA.16816.F32 R200, R4, R60, R96 ;  /* 0x0000003c04c8723c */ /* 0x000fe20000001860 */
[----:B------:R-:W-:-:S02]  /*52f0*/  IMAD.MOV.U32 R91, RZ, RZ, R112 ;  /* 0x000000ffff5b7224 */ /* 0x000fc400078e0070 */
[----:B------:R-:W-:Y:S02]  /*5300*/  IMAD.MOV.U32 R90, RZ, RZ, R24 ;  /* 0x000000ffff5a7224 */ /* 0x000fe400078e0018 */
[----:B------:R-:W-:Y:S02]  /*5310*/  IMAD.MOV.U32 R28, RZ, RZ, R111 ;  /* 0x000000ffff1c7224 */ /* 0x000fe400078e006f */
[----:B------:R-:W-:Y:S01]  /*5320*/  MOV R60, R110 ;  /* 0x0000006e003c7202 */ /* 0x000fe20000000f00 */
[----:B----4-:R-:W-:Y:S01]  /*5330*/  HMMA.16816.F32 R112, R12, R36, RZ ;  /* 0x000000240c70723c */ /* 0x010fe200000018ff */
[----:B------:R-:W-:Y:S02]  /*5340*/  IMAD.MOV.U32 R61, RZ, RZ, R109 ;  /* 0x000000ffff3d7224 */ /* 0x000fe400078e006d */
[----:B------:R-:W-:-:S05]  /*5350*/  IMAD.MOV.U32 R24, RZ, RZ, R108 ;  /* 0x000000ffff187224 */ /* 0x000fca00078e006c */
[----:B------:R-:W-:Y:S08]  /*5360*/  HMMA.16816.F32 R108, R12, R38, RZ ;  /* 0x000000260c6c723c */ /* 0x000ff000000018ff */
[C---:B-1----:R-:W-:Y:S08]  /*5370*/  HMMA.16816.F32 R12, R4.reuse, R44, R140 ;  /* 0x0000002c040c723c */ /* 0x042ff0000000188c */
[C---:B------:R-:W-:Y:S08]  /*5380*/  HMMA.16816.F32 R140, R4.reuse, R84, R112 ;  /* 0x00000054048c723c */ /* 0x040ff00000001870 */
[C---:B------:R-:W-:Y:S08]  /*5390*/  HMMA.16816.F32 R104, R4.reuse, R80, R104 ;  /* 0x000000500468723c */ /* 0x040ff00000001868 */
[----:B------:R-:W-:Y:S01]  /*53a0*/  IMAD.MOV.U32 R219, RZ, RZ, R12 ;  /* 0x000000ffffdb7224 */ /* 0x000fe200078e000c */
[----:B------:R-:W-:Y:S01]  /*53b0*/  MOV R217, R14 ;  /* 0x0000000e00d97202 */ /* 0x000fe20000000f00 */
[----:B------:R-:W-:Y:S01]  /*53c0*/  IMAD.MOV.U32 R218, RZ, RZ, R13 ;  /* 0x000000ffffda7224 */ /* 0x000fe200078e000d */
[----:B------:R-:W-:Y:S01]  /*53d0*/  HMMA.16816.F32 R188, R4, R52, R148 ;  /* 0x0000003404bc723c */ /* 0x000fe20000001894 */
[----:B------:R-:W-:-:S04]  /*53e0*/  IMAD.MOV.U32 R216, RZ, RZ, R15 ;  /* 0x000000ffffd87224 */ /* 0x000fc800078e000f */
[----:B------:R-:W-:Y:S02]  /*53f0*/  IMAD.MOV.U32 R113, RZ, RZ, R141 ;  /* 0x000000ffff717224 */ /* 0x000fe400078e008d */
[----:B------:R-:W-:Y:S01]  /*5400*/  IMAD.MOV.U32 R112, RZ, RZ, R142 ;  /* 0x000000ffff707224 */ /* 0x000fe200078e008e */
[----:B------:R-:W-:Y:S01]  /*5410*/  HMMA.16816.F32 R12, R16, R64, RZ ;  /* 0x00000040100c723c */ /* 0x000fe200000018ff */
[----:B------:R-:W-:Y:S01]  /*5420*/  MOV R149, R143 ;  /* 0x0000008f00957202 */ /* 0x000fe20000000f00 */
[----:B------:R-:W-:Y:S01]  /*5430*/  IMAD.MOV.U32 R148, RZ, RZ, R140 ;  /* 0x000000ffff947224 */ /* 0x000fe200078e008c */
[----:B------:R-:W-:Y:S01]  /*5440*/  MOV R150, R211 ;  /* 0x000000d300967202 */ /* 0x000fe20000000f00 */
[----:B------:R-:W-:-:S03]  /*5450*/  IMAD.MOV.U32 R151, RZ, RZ, R212 ;  /* 0x000000ffff977224 */ /* 0x000fc600078e00d4 */
[----:B------:R-:W-:Y:S01]  /*5460*/  IMAD.MOV.U32 R65, RZ, RZ, R24 ;  /* 0x000000ffff417224 */ /* 0x000fe200078e0018 */
[----:B------:R-:W-:Y:S01]  /*5470*/  HMMA.16816.F32 R96, R16, R76, RZ ;  /* 0x0000004c1060723c */ /* 0x000fe200000018ff */
[----:B------:R-:W-:Y:S02]  /*5480*/  IMAD.MOV.U32 R64, RZ, RZ, R25 ;  /* 0x000000ffff407224 */ /* 0x000fe400078e0019 */
[----:B------:R-:W-:Y:S02]  /*5490*/  IMAD.MOV.U32 R25, RZ, RZ, R107 ;  /* 0x000000ffff197224 */ /* 0x000fe400078e006b */
[----:B------:R-:W-:Y:S01]  /*54a0*/  IMAD.MOV.U32 R24, RZ, RZ, R106 ;  /* 0x000000ffff187224 */ /* 0x000fe200078e006a */
[----:B------:R-:W-:Y:S01]  /*54b0*/  MOV R106, R113 ;  /* 0x00000071006a7202 */ /* 0x000fe20000000f00 */
[----:B------:R-:W-:Y:S01]  /*54c0*/  IMAD.MOV.U32 R77, RZ, RZ, R94 ;  /* 0x000000ffff4d7224 */ /* 0x000fe200078e005e */
[----:B------:R-:W-:Y:S01]  /*54d0*/  HMMA.16816.F32 R140, R4, R30, R132 ;  /* 0x0000001e048c723c */ /* 0x000fe20000001884 */
[----:B------:R-:W-:-:S02]  /*54e0*/  IMAD.MOV.U32 R76, RZ, RZ, R95 ;  /* 0x000000ffff4c7224 */ /* 0x000fc400078e005f */
[----:B------:R-:W-:-:S04]  /*54f0*/  IMAD.MOV.U32 R107, RZ, RZ, R112 ;  /* 0x000000ffff6b7224 */ /* 0x000fc800078e0070 */
[----:B------:R-:W-:Y:S01]  /*5500*/  IMAD.MOV.U32 R133, RZ, RZ, R210 ;  /* 0x000000ffff857224 */ /* 0x000fe200078e00d2 */
[----:B------:R-:W-:Y:S01]  /*5510*/  HMMA.16816.F32 R92, R16, R72, RZ ;  /* 0x00000048105c723c */ /* 0x000fe200000018ff */
[----:B------:R-:W-:Y:S02]  /*5520*/  IMAD.MOV.U32 R134, RZ, RZ, R209 ;  /* 0x000000ffff867224 */ /* 0x000fe400078e00d1 */
[----:B------:R-:W-:Y:S02]  /*5530*/  IMAD.MOV.U32 R135, RZ, RZ, R208 ;  /* 0x000000ffff877224 */ /* 0x000fe400078e00d0 */
[----:B------:R-:W-:Y:S02]  /*5540*/  IMAD.MOV.U32 R132, RZ, RZ, R25 ;  /* 0x000000ffff847224 */ /* 0x000fe400078e0019 */
[----:B------:R-:W-:Y:S01]  /*5550*/  IMAD.MOV.U32 R73, RZ, RZ, R90 ;  /* 0x000000ffff497224 */ /* 0x000fe200078e005a */
[----:B------:R-:W-:Y:S01]  /*5560*/  HMMA.16816.F32 R208, R4, R46, R116 ;  /* 0x0000002e04d0723c */ /* 0x000fe20000001874 */
[----:B------:R-:W-:-:S07]  /*5570*/  IMAD.MOV.U32 R72, RZ, RZ, R91 ;  /* 0x000000ffff487224 */ /* 0x000fce00078e005b */
[----:B------:R-:W-:Y:S08]  /*5580*/  HMMA.16816.F32 R116, R8, R44, R12 ;  /* 0x0000002c0874723c */ /* 0x000ff0000000180c */
[C---:B------:R-:W-:Y:S07]  /*5590*/  HMMA.16816.F32 R88, R16.reuse, R68, RZ ;  /* 0x000000441058723c */ /* 0x040fee00000018ff */
[----:B------:R-:W-:Y:S01]  /*55a0*/  MOV R69, R60 ;  /* 0x0000003c00457202 */ /* 0x000fe20000000f00 */
[----:B------:R-:W-:Y:S01]  /*55b0*/  HMMA.16816.F32 R12, R16, R36, RZ ;  /* 0x00000024100c723c */ /* 0x000fe200000018ff */
[----:B------:R-:W-:-:S02]  /*55c0*/  IMAD.MOV.U32 R68, RZ, RZ, R61 ;  /* 0x000000ffff447224 */ /* 0x000fc400078e003d */
[----:B------:R-:W-:Y:S02]  /*55d0*/  IMAD.MOV.U32 R60, RZ, RZ, R104 ;  /* 0x000000ffff3c7224 */ /* 0x000fe400078e0068 */
[----:B------:R-:W-:Y:S02]  /*55e0*/  IMAD.MOV.U32 R61, RZ, RZ, R105 ;  /* 0x000000ffff3d7224 */ /* 0x000fe400078e0069 */
[----:B------:R-:W-:Y:S01]  /*55f0*/  IMAD.MOV.U32 R105, RZ, RZ, R151 ;  /* 0x000000ffff697224 */ /* 0x000fe200078e0097 */
[----:B------:R-:W-:Y:S01]  /*5600*/  HMMA.16816.F32 R36, R16, R38, RZ ;  /* 0x000000261024723c */ /* 0x000fe200000018ff */
[----:B------:R-:W-:Y:S02]  /*5610*/  IMAD.MOV.U32 R104, RZ, RZ, R28 ;  /* 0x000000ffff687224 */ /* 0x000fe400078e001c */
[----:B------:R-:W-:Y:S02]  /*5620*/  IMAD.MOV.U32 R28, RZ, RZ, R40 ;  /* 0x000000ffff1c7224 */ /* 0x000fe400078e0028 */
[----:B------:R-:W-:-:S03]  /*5630*/  IMAD.MOV.U32 R151, RZ, RZ, R41 ;  /* 0x000000ffff977224 */ /* 0x000fc600078e0029 */
[----:B------:R-:W-:Y:S08]  /*5640*/  HMMA.16816.F32 R40, R16, R42, RZ ;  /* 0x0000002a1028723c */ /* 0x000ff000000018ff */
[-C--:B------:R-:W-:Y:S08]  /*5650*/  HMMA.16816.F32 R212, R4, R48.reuse, R144 ;  /* 0x0000003004d4723c */ /* 0x080ff00000001890 */
[C---:B------:R-:W-:Y:S07]  /*5660*/  HMMA.16816.F32 R88, R8.reuse, R48, R88 ;  /* 0x000000300858723c */ /* 0x040fee0000001858 */
[----:B------:R-:W-:Y:S01]  /*5670*/  IMAD.MOV.U32 R49, RZ, RZ, R135 ;  /* 0x000000ffff317224 */ /* 0x000fe200078e0087 */
[C---:B------:R-:W-:Y:S01]  /*5680*/  HMMA.16816.F32 R112, R8.reuse, R84, R12 ;  /* 0x000000540870723c */ /* 0x040fe2000000180c */
[----:B------:R-:W-:Y:S01]  /*5690*/  MOV R135, R73 ;  /* 0x0000004900877202 */ /* 0x000fe20000000f00 */
[----:B------:R-:W1:Y:S05]  /*56a0*/  LDSM.16.MT88.4 R12, [R237+0x1100] ;  /* 0x00110000ed0c783b */ /* 0x000e6a0000004200 */
[----:B------:R-:W-:Y:S01]  /*56b0*/  IMAD.MOV.U32 R84, RZ, RZ, R134 ;  /* 0x000000ffff547224 */ /* 0x000fe200078e0086 */
[----:B------:R-:W-:Y:S01]  /*56c0*/  HMMA.16816.F32 R92, R8, R52, R92 ;  /* 0x00000034085c723c */ /* 0x000fe2000000185c */
[----:B------:R-:W-:-:S02]  /*56d0*/  IMAD.MOV.U32 R134, RZ, RZ, R72 ;  /* 0x000000ffff867224 */ /* 0x000fc400078e0048 */
[----:B------:R-:W-:Y:S02]  /*56e0*/  IMAD.MOV.U32 R85, RZ, RZ, R133 ;  /* 0x000000ffff557224 */ /* 0x000fe400078e0085 */
[----:B------:R-:W-:Y:S02]  /*56f0*/  IMAD.MOV.U32 R133, RZ, RZ, R69 ;  /* 0x000000ffff857224 */ /* 0x000fe400078e0045 */
[----:B------:R-:W-:Y:S01]  /*5700*/  IMAD.MOV.U32 R52, RZ, RZ, R104 ;  /* 0x000000ffff347224 */ /* 0x000fe200078e0068 */
[----:B------:R-:W-:Y:S01]  /*5710*/  HMMA.16816.F32 R72, R16, R74, RZ ;  /* 0x0000004a1048723c */ /* 0x000fe200000018ff */
[----:B------:R-:W-:Y:S01]  /*5720*/  MOV R53, R105 ;  /* 0x0000006900357202 */ /* 0x000fe20000000f00 */
[----:B------:R-:W-:Y:S02]  /*5730*/  IMAD.MOV.U32 R104, RZ, RZ, R76 ;  /* 0x000000ffff687224 */ /* 0x000fe400078e004c */
[----:B------:R-:W-:Y:S02]  /*5740*/  IMAD.MOV.U32 R105, RZ, RZ, R77 ;  /* 0x000000ffff697224 */ /* 0x000fe400078e004d */
[----:B------:R-:W-:-:S02]  /*5750*/  IMAD.MOV.U32 R48, RZ, RZ, R53 ;  /* 0x000000ffff307224 */ /* 0x000fc400078e0035 */
[-C--:B------:R-:W-:Y:S08]  /*5760*/  HMMA.16816.F32 R136, R4, R62.reuse, R136 ;  /* 0x0000003e0488723c */ /* 0x080ff00000001888 */
[----:B------:R-:W-:Y:S07]  /*5770*/  HMMA.16816.F32 R40, R8, R62, R40 ;  /* 0x0000003e0828723c */ /* 0x000fee0000001828 */
[----:B------:R-:W-:Y:S01]  /*5780*/  IMAD.MOV.U32 R63, RZ, RZ, R132 ;  /* 0x000000ffff3f7224 */ /* 0x000fe200078e0084 */
[----:B------:R-:W-:Y:S01]  /*5790*/  HMMA.16816.F32 R76, R16, R78, RZ ;  /* 0x0000004e104c723c */ /* 0x000fe200000018ff */
[----:B------:R-:W-:-:S07]  /*57a0*/  IMAD.MOV.U32 R132, RZ, RZ, R68 ;  /* 0x000000ffff847224 */ /* 0x000fce00078e0044 */
[-C--:B------:R-:W-:Y:S08]  /*57b0*/  HMMA.16816.F32 R108, R4, R86.reuse, R108 ;  /* 0x00000056046c723c */ /* 0x080ff0000000186c */
[----:B------:R-:W-:Y:S07]  /*57c0*/  HMMA.16816.F32 R36, R8, R86, R36 ;  /* 0x000000560824723c */ /* 0x000fee0000001824 */
[----:B------:R-:W-:Y:S01]  /*57d0*/  IMAD.MOV.U32 R86, RZ, RZ, R52 ;  /* 0x000000ffff567224 */ /* 0x000fe200078e0034 */
[----:B------:R-:W-:Y:S01]  /*57e0*/  HMMA.16816.F32 R152, R4, R56, R152 ;  /* 0x000000380498723c */ /* 0x000fe20000001898 */
[----:B------:R-:W-:-:S02]  /*57f0*/  IMAD.MOV.U32 R52, RZ, RZ, R132 ;  /* 0x000000ffff347224 */ /* 0x000fc400078e0084 */
[----:B------:R-:W-:Y:S02]  /*5800*/  IMAD.MOV.U32 R132, RZ, RZ, R133 ;  /* 0x000000ffff847224 */ /* 0x000fe400078e0085 */
[----:B------:R-:W-:Y:S02]  /*5810*/  IMAD.MOV.U32 R133, RZ, RZ, R134 ;  /* 0x000000ffff857224 */ /* 0x000fe400078e0086 */
[----:B------:R-:W-:Y:S01]  /*5820*/  IMAD.MOV.U32 R134, RZ, RZ, R135 ;  /* 0x000000ffff867224 */ /* 0x000fe200078e0087 */
[----:B------:R-:W-:Y:S01]  /*5830*/  HMMA.16816.F32 R96, R8, R56, R96 ;  /* 0x000000380860723c */ /* 0x000fe20000001860 */
[----:B------:R-:W-:Y:S01]  /*5840*/  MOV R135, R104 ;  /* 0x0000006800877202 */ /* 0x000fe20000000f00 */
[----:B------:R-:W-:Y:S02]  /*5850*/  IMAD.MOV.U32 R104, RZ, RZ, R105 ;  /* 0x000000ffff687224 */ /* 0x000fe400078e0069 */
[----:B------:R-:W-:Y:S02]  /*5860*/  IMAD.MOV.U32 R105, RZ, RZ, R2 ;  /* 0x000000ffff697224 */ /* 0x000fe400078e0002 */
[----:B------:R-:W-:-:S02]  /*5870*/  FFMA.FTZ R2, R170, c[0x0][0x2d0], -R21 ;  /* 0x0000b400aa027a23 */ /* 0x000fc40000010815 */
[----:B------:R-:W-:Y:S01]  /*5880*/  IMAD.MOV.U32 R57, RZ, RZ, R24 ;  /* 0x000000ffff397224 */ /* 0x000fe200078e0018 */
[----:B------:R-:W-:Y:S01]  /*5890*/  HMMA.16816.F32 R68, R16, R70, RZ ;  /* 0x000000461044723c */ /* 0x000fe200000018ff */
[----:B------:R-:W-:Y:S02]  /*58a0*/  IMAD.MOV.U32 R87, RZ, RZ, R49 ;  /* 0x000000ffff577224 */ /* 0x000fe400078e0031 */
[----:B------:R-:W-:Y:S01]  /*58b0*/  IMAD.MOV.U32 R56, RZ, RZ, R64 ;  /* 0x000000ffff387224 */ /* 0x000fe200078e0040 */
[----:B------:R-:W-:Y:S01]  /*58c0*/  MOV R62, R57 ;  /* 0x00000039003e7202 */ /* 0x000fe20000000f00 */
[----:B------:R-:W-:-:S03]  /*58d0*/  IMAD.MOV.U32 R57, RZ, RZ, R65 ;  /* 0x000000ffff397224 */ /* 0x000fc600078e0041 */
[----:B------:R-:W-:Y:S01]  /*58e0*/  HMMA.16816.F32 R124, R4, R54, R124 ;  /* 0x00000036047c723c */ /* 0x000fe2000000187c */
[----:B------:R-:W-:Y:S01]  /*58f0*/  IMAD.MOV.U32 R49, RZ, RZ, R57 ;  /* 0x000000ffff317224 */ /* 0x000fe200078e0039 */
[----:B------:R-:W-:-:S03]  /*5900*/  MOV R45, R56 ;  /* 0x00000038002d7202 */ /* 0x000fc60000000f00 */
[----:B------:R-:W-:-:S03]  /*5910*/  IMAD.MOV.U32 R170, RZ, RZ, R49 ;  /* 0x000000ffffaa7224 */ /* 0x000fc600078e0031 */
[----:B------:R-:W-:Y:S01]  /*5920*/  HMMA.16816.F32 R72, R8, R54, R72 ;  /* 0x000000360848723c */ /* 0x000fe20000001848 */
[----:B------:R2:W-:Y:S07]  /*5930*/  MUFU.EX2 R54, R2 ;  /* 0x0000000200367308 */ /* 0x0005ee0000000800 */
[-C--:B------:R-:W-:Y:S08]  /*5940*/  HMMA.16816.F32 R128, R4, R58.reuse, R128 ;  /* 0x0000003a0480723c */ /* 0x080ff00000001880 */
[----:B------:R-:W-:Y:S01]  /*5950*/  HMMA.16816.F32 R76, R8, R58, R76 ;  /* 0x0000003a084c723c */ /* 0x000fe2000000184c */
[----:B--2---:R-:W-:Y:S01]  /*5960*/  FFMA.FTZ R2, R169, c[0x0][0x2d0], -R21 ;  /* 0x0000b400a9027a23 */ /* 0x004fe20000010815 */
[----:B------:R-:W-:-:S03]  /*5970*/  MOV R169, R52 ;  /* 0x0000003400a97202 */ /* 0x000fc60000000f00 */
[----:B------:R2:W3:Y:S03]  /*5980*/  MUFU.EX2 R57, R2 ;  /* 0x0000000200397308 */ /* 0x0004e60000000800 */
[-C--:B------:R-:W-:Y:S08]  /*5990*/  HMMA.16816.F32 R120, R4, R50.reuse, R120 ;  /* 0x000000320478723c */ /* 0x080ff00000001878 */
[----:B------:R-:W-:Y:S01]  /*59a0*/  HMMA.16816.F32 R68, R8, R50, R68 ;  /* 0x000000320844723c */ /* 0x000fe20000001844 */
[----:B--2---:R-:W-:-:S02]  /*59b0*/  FFMA.FTZ R2, R168, c[0x0][0x2d0], -R21 ;  /* 0x0000b400a8027a23 */ /* 0x004fc40000010815 */
[----:B------:R-:W-:-:S05]  /*59c0*/  IMAD.MOV.U32 R168, RZ, RZ, R132 ;  /* 0x000000ffffa87224 */ /* 0x000fca00078e0084 */
[----:B------:R-:W-:Y:S01]  /*59d0*/  HMMA.16816.F32 R144, R4, R82, R100 ;  /* 0x000000520490723c */ /* 0x000fe20000001864 */
[----:B------:R2:W-:Y:S07]  /*59e0*/  MUFU.EX2 R58, R2 ;  /* 0x00000002003a7308 */ /* 0x0005ee0000000800 */
[C---:B------:R-:W-:Y:S08]  /*59f0*/  HMMA.16816.F32 R64, R16.reuse, R66, RZ ;  /* 0x000000421040723c */ /* 0x040ff000000018ff */
[----:B------:R-:W-:Y:S01]  /*5a00*/  HMMA.16816.F32 R4, R16, R32, RZ ;  /* 0x000000201004723c */ /* 0x000fe200000018ff */
[----:B--2---:R-:W-:-:S02]  /*5a10*/  FFMA.FTZ R2, R171, c[0x0][0x2d0], -R21 ;  /* 0x0000b400ab027a23 */ /* 0x004fc40000010815 */
[----:B------:R-:W-:Y:S02]  /*5a20*/  IMAD.MOV.U32 R171, RZ, RZ, R133 ;  /* 0x000000ffffab7224 */ /* 0x000fe400078e0085 */
[----:B------:R2:W4:Y:S03]  /*5a30*/  MUFU.EX2 R59, R2 ;  /* 0x00000002003b7308 */ /* 0x0005260000000800 */
[C---:B------:R-:W-:Y:S08]  /*5a40*/  HMMA.16816.F32 R24, R16.reuse, R26, RZ ;  /* 0x0000001a1018723c */ /* 0x040ff000000018ff */
[----:B------:R-:W-:Y:S01]  /*5a50*/  HMMA.16816.F32 R16, R16, R34, RZ ;  /* 0x000000221010723c */ /* 0x000fe200000018ff */
[----:B--2---:R-:W-:-:S02]  /*5a60*/  FFMA.FTZ R2, R165, c[0x0][0x2d0], -R20 ;  /* 0x0000b400a5027a23 */ /* 0x004fc40000010814 */
[----:B------:R-:W-:-:S05]  /*5a70*/  IMAD.MOV.U32 R165, RZ, RZ, R134 ;  /* 0x000000ffffa57224 */ /* 0x000fca00078e0086 */
[C---:B------:R-:W-:Y:S01]  /*5a80*/  HMMA.16816.F32 R64, R8.reuse, R46, R64 ;  /* 0x0000002e0840723c */ /* 0x040fe20000001840 */
[----:B------:R2:W-:Y:S07]  /*5a90*/  MUFU.EX2 R51, R2 ;  /* 0x0000000200337308 */ /* 0x0005ee0000000800 */
[C---:B------:R-:W-:Y:S07]  /*5aa0*/  HMMA.16816.F32 R100, R8.reuse, R80, R4 ;  /* 0x000000500864723c */ /* 0x040fee0000001804 */
[----:B------:R-:W-:Y:S01]  /*5ab0*/  FFMA.FTZ R4, R159, c[0x0][0x2d0], -R3 ;  /* 0x0000b4009f047a23 */ /* 0x000fe20000010803 */
[----:B------:R-:W-:Y:S01]  /*5ac0*/  HMMA.16816.F32 R24, R8, R30, R24 ;  /* 0x0000001e0818723c */ /* 0x000fe20000001818 */
[----:B--2---:R-:W-:-:S02]  /*5ad0*/  FFMA.FTZ R2, R164, c[0x0][0x2d0], -R20 ;  /* 0x0000b400a4027a23 */ /* 0x004fc40000010814 */
[----:B------:R-:W-:Y:S01]  /*5ae0*/  MUFU.EX2 R52, R4 ;  /* 0x0000000400347308 */ /* 0x000fe20000000800 */
[----:B------:R-:W-:Y:S02]  /*5af0*/  IMAD.MOV.U32 R159, RZ, RZ, R151 ;  /* 0x000000ffff9f7224 */ /* 0x000fe400078e0097 */
[----:B------:R-:W-:Y:S02]  /*5b00*/  IMAD.MOV.U32 R151, RZ, RZ, R28 ;  /* 0x000000ffff977224 */ /* 0x000fe400078e001c */
[----:B------:R-:W-:Y:S01]  /*5b10*/  HMMA.16816.F32 R80, R8, R82, R16 ;  /* 0x000000520850723c */ /* 0x000fe20000001810 */
[----:B------:R-:W2:Y:S01]  /*5b20*/  LDSM.16.MT88.4 R16, [R238+0x1100] ;  /* 0x00110000ee10783b */ /* 0x000ea20000004200 */
[----:B------:R-:W-:Y:S01]  /*5b30*/  IMAD.MOV.U32 R164, RZ, RZ, R135 ;  /* 0x000000ffffa47224 */ /* 0x000fe200078e0087 */
[----:B------:R5:W1:Y:S04]  /*5b40*/  MUFU.EX2 R53, R2 ;  /* 0x0000000200357308 */ /* 0x000a680000000800 */
[----:B---3--:R-:W-:-:S02]  /*5b50*/  F2FP.PACK_AB R8, R57, R54 ;  /* 0x000000363908723e */ /* 0x008fc400000000ff */
[----:B----4-:R-:W-:Y:S01]  /*5b60*/  F2FP.PACK_AB R10, R59, R58 ;  /* 0x0000003a3b0a723e */ /* 0x010fe200000000ff */
[----:B-----5:R-:W-:Y:S01]  /*5b70*/  FFMA.FTZ R2, R167, c[0x0][0x2d0], -R20 ;  /* 0x0000b400a7027a23 */ /* 0x020fe20000010814 */
[----:B-1----:R-:W-:Y:S01]  /*5b80*/  F2FP.PACK_AB R9, R53, R51 ;  /* 0x000000333509723e */ /* 0x002fe200000000ff */
[----:B------:R-:W-:Y:S02]  /*5b90*/  IMAD.MOV.U32 R167, RZ, RZ, R104 ;  /* 0x000000ffffa77224 */ /* 0x000fe400078e0068 */
[----:B------:R1:W-:Y:S01]  /*5ba0*/  MUFU.EX2 R55, R2 ;  /* 0x0000000200377308 */ /* 0x0003e20000000800 */
[----:B------:R-:W-:Y:S02]  /*5bb0*/  IMAD.MOV.U32 R104, RZ, RZ, R148 ;  /* 0x000000ffff687224 */ /* 0x000fe400078e0094 */
[----:B-1----:R-:W-:Y:S01]  /*5bc0*/  FFMA.FTZ R2, R166, c[0x0][0x2d0], -R20 ;  /* 0x0000b400a6027a23 */ /* 0x002fe20000010814 */
[----:B------:R-:W-:Y:S01]  /*5bd0*/  MOV R166, R105 ;  /* 0x0000006900a67202 */ /* 0x000fe20000000f00 */
[----:B------:R-:W-:-:S03]  /*5be0*/  IMAD.MOV.U32 R105, RZ, RZ, R106 ;  /* 0x000000ffff697224 */ /* 0x000fc600078e006a */
[----:B------:R1:W3:Y:S01]  /*5bf0*/  MUFU.EX2 R56, R2 ;  /* 0x0000000200387308 */ /* 0x0002e20000000800 */
[----:B------:R-:W-:Y:S02]  /*5c00*/  IMAD.MOV.U32 R106, RZ, RZ, R107 ;  /* 0x000000ffff6a7224 */ /* 0x000fe400078e006b */
[----:B------:R-:W-:Y:S02]  /*5c10*/  IMAD.MOV.U32 R107, RZ, RZ, R149 ;  /* 0x000000ffff6b7224 */ /* 0x000fe400078e0095 */
[----:B------:R-:W-:Y:S02]  /*5c20*/  IMAD.MOV.U32 R149, RZ, RZ, R29 ;  /* 0x000000ffff957224 */ /* 0x000fe400078e001d */
[--C-:B-1----:R-:W-:Y:S01]  /*5c30*/  FFMA.FTZ R2, R160, c[0x0][0x2d0], -R3.reuse ;  /* 0x0000b400a0027a23 */ /* 0x102fe20000010803 */
[----:B---3--:R-:W-:Y:S01]  /*5c40*/  F2FP.PACK_AB R11, R56, R55 ;  /* 0x00000037380b723e */ /* 0x008fe200000000ff */
[----:B------:R-:W-:Y:S02]  /*5c50*/  IMAD.MOV.U32 R160, RZ, RZ, R48 ;  /* 0x000000ffffa07224 */ /* 0x000fe400078e0030 */
[----:B------:R1:W-:Y:S04]  /*5c60*/  MUFU.EX2 R48, R2 ;  /* 0x0000000200307308 */ /* 0x0003e80000000800 */
[C---:B------:R-:W-:Y:S08]  /*5c70*/  HMMA.16816.F32 R192, R8.reuse, R12, R192 ;  /* 0x0000000c08c0723c */ /* 0x040ff000000018c0 */
[----:B------:R-:W-:Y:S01]  /*5c80*/  HMMA.16816.F32 R28, R8, R14, R40 ;  /* 0x0000000e081c723c */ /* 0x000fe20000001828 */
[----:B-1----:R-:W-:-:S02]  /*5c90*/  FFMA.FTZ R2, R161, c[0x0][0x2d0], -R3 ;  /* 0x0000b400a1027a23 */ /* 0x002fc40000010803 */
[----:B------:R-:W-:Y:S02]  /*5ca0*/  IMAD.MOV.U32 R161, RZ, RZ, R45 ;  /* 0x000000ffffa17224 */ /* 0x000fe400078e002d */
[----:B------:R1:W3:Y:S03]  /*5cb0*/  MUFU.EX2 R49, R2 ;  /* 0x0000000200317308 */ /* 0x0002e60000000800 */
[C---:B--2---:R-:W-:Y:S07]  /*5cc0*/  HMMA.16816.F32 R132, R8.reuse, R16, R176 ;  /* 0x000000100884723c */ /* 0x044fee00000018b0 */
[----:B------:R-:W-:Y:S01]  /*5cd0*/  IMAD.MOV.U32 R178, RZ, RZ, R149 ;  /* 0x000000ffffb27224 */ /* 0x000fe200078e0095 */
[----:B------:R-:W-:Y:S01]  /*5ce0*/  HMMA.16816.F32 R32, R8, R18, R24 ;  /* 0x000000120820723c */ /* 0x000fe20000001818 */
[----:B------:R-:W-:Y:S01]  /*5cf0*/  MOV R176, R151 ;  /* 0x0000009700b07202 */ /* 0x000fe20000000f00 */
[----:B------:R-:W-:Y:S01]  /*5d00*/  LDSM.16.MT88.4 R24, [R238+0x3100] ;  /* 0x00310000ee18783b */ /* 0x000fe20000004200 */
[----:B-1----:R-:W-:Y:S01]  /*5d10*/  FFMA.FTZ R2, R157, c[0x0][0x2d0], -R3 ;  /* 0x0000b4009d027a23 */ /* 0x002fe20000010803 */
[----:B---3--:R-:W-:-:S02]  /*5d20*/  F2FP.PACK_AB R4, R49, R48 ;  /* 0x000000303104723e */ /* 0x008fc400000000ff */
[----:B------:R-:W-:Y:S01]  /*5d30*/  MOV R157, R150 ;  /* 0x00000096009d7202 */ /* 0x000fe20000000f00 */
[----:B------:R1:W2:Y:S01]  /*5d40*/  MUFU.EX2 R50, R2 ;  /* 0x0000000200327308 */ /* 0x0002a20000000800 */
[----:B------:R-:W-:Y:S02]  /*5d50*/  IMAD.MOV.U32 R150, RZ, RZ, R207 ;  /* 0x000000ffff967224 */ /* 0x000fe400078e00cf */
[----:B------:R-:W-:Y:S02]  /*5d60*/  MOV R179, R157 ;  /* 0x0000009d00b37202 */ /* 0x000fe40000000f00 */
[----:B------:R-:W-:Y:S02]  /*5d70*/  IMAD.MOV.U32 R177, RZ, RZ, R150 ;  /* 0x000000ffffb17224 */ /* 0x000fe400078e0096 */
[--C-:B-1----:R-:W-:Y:S01]  /*5d80*/  FFMA.FTZ R2, R162, c[0x0][0x2d0], -R0.reuse ;  /* 0x0000b400a2027a23 */ /* 0x102fe20000010800 */
[----:B--2---:R-:W-:Y:S02]  /*5d90*/  F2FP.PACK_AB R6, R52, R50 ;  /* 0x000000323406723e */ /* 0x004fe400000000ff */
[----:B------:R-:W-:Y:S01]  /*5da0*/  MOV R162, R206 ;  /* 0x000000ce00a27202 */ /* 0x000fe20000000f00 */
[----:B------:R1:W-:Y:S02]  /*5db0*/  MUFU.EX2 R44, R2 ;  /* 0x00000002002c7308 */ /* 0x0003e40000000800 */
[----:B-1----:R-:W-:-:S02]  /*5dc0*/  FFMA.FTZ R2, R163, c[0x0][0x2d0], -R0 ;  /* 0x0000b400a3027a23 */ /* 0x002fc40000010800 */
[----:B------:R-:W-:-:S04]  /*5dd0*/  IMAD.MOV.U32 R163, RZ, RZ, R205 ;  /* 0x000000ffffa37224 */ /* 0x000fc800078e00cd */
[----:B------:R1:W2:Y:S02]  /*5de0*/  MUFU.EX2 R45, R2 ;  /* 0x00000002002d7308 */ /* 0x0002a40000000800 */
[----:B-1----:R-:W-:Y:S01]  /*5df0*/  FFMA.FTZ R2, R158, c[0x0][0x2d0], -R0 ;  /* 0x0000b4009e027a23 */ /* 0x002fe20000010800 */
[----:B--2---:R-:W-:Y:S01]  /*5e00*/  F2FP.PACK_AB R5, R45, R44 ;  /* 0x0000002c2d05723e */ /* 0x004fe200000000ff */
[----:B------:R-:W-:-:S04]  /*5e10*/  IMAD.MOV.U32 R158, RZ, RZ, R204 ;  /* 0x000000ffff9e7224 */ /* 0x000fc800078e00cc */
[----:B------:R1:W-:Y:S02]  /*5e20*/  MUFU.EX2 R46, R2 ;  /* 0x00000002002e7308 */ /* 0x0003e40000000800 */
[----:B-1----:R-:W-:-:S06]  /*5e30*/  FFMA.FTZ R2, R156, c[0x0][0x2d0], -R0 ;  /* 0x0000b4009c027a23 */ /* 0x002fcc0000010800 */
[----:B------:R-:W1:Y:S02]  /*5e40*/  MUFU.EX2 R47, R2 ;  /* 0x00000002002f7308 */ /* 0x000e640000000800 */
[----:B-1----:R-:W-:Y:S01]  /*5e50*/  F2FP.PACK_AB R7, R47, R46 ;  /* 0x0000002e2f07723e */ /* 0x002fe200000000ff */
[----:B------:R-:W-:-:S04]  /*5e60*/  IMAD.MOV.U32 R2, RZ, RZ, R167 ;  /* 0x000000ffff027224 */ /* 0x000fc800078e00a7 */
[----:B------:R-:W-:Y:S02]  /*5e70*/  FFMA.FTZ R2, R2, c[0x0][0x2d0], -R21 ;  /* 0x0000b40002027a23 */ /* 0x000fe40000010815 */
[C---:B------:R-:W-:Y:S08]  /*5e80*/  HMMA.16816.F32 R200, R4.reuse, R12, R200 ;  /* 0x0000000c04c8723c */ /* 0x040ff000000018c8 */
[C---:B------:R-:W-:Y:S01]  /*5e90*/  HMMA.16816.F32 R204, R4.reuse, R14, R136 ;  /* 0x0000000e04cc723c */ /* 0x040fe20000001888 */
[----:B------:R-:W1:Y:S07]  /*5ea0*/  LDSM.16.MT88.4 R12, [R240+0x1100] ;  /* 0x00110000f00c783b */ /* 0x000e6e0000004200 */
[C---:B------:R-:W-:Y:S08]  /*5eb0*/  HMMA.16816.F32 R136, R4.reuse, R16, R172 ;  /* 0x000000100488723c */ /* 0x040ff000000018ac */
[----:B------:R-:W-:Y:S01]  /*5ec0*/  HMMA.16816.F32 R140, R4, R18, R140 ;  /* 0x00000012048c723c */ /* 0x000fe2000000188c */
[----:B------:R-:W2:Y:S07]  /*5ed0*/  LDSM.16.MT88.4 R16, [R239+0x1100] ;  /* 0x00110000ef10783b */ /* 0x000eae0000004200 */
[-C--:B-1----:R-:W-:Y:S07]  /*5ee0*/  HMMA.16816.F32 R148, R8, R12.reuse, R96 ;  /* 0x0000000c0894723c */ /* 0x082fee0000001860 */
        /* <DEDUP_REMOVED lines=8> */
[----:B------:R-:W-:Y:S01]  /*5f70*/  IMAD.MOV.U32 R128, RZ, RZ, R165 ;  /* 0x000000ffff807224 */ /* 0x000fe200078e00a5 */
[----:B------:R-:W-:Y:S01]  /*5f80*/  HMMA.16816.F32 R76, R8, R14, R76 ;  /* 0x0000000e084c723c */ /* 0x000fe2000000184c */
[----:B------:R-:W1:Y:S01]  /*5f90*/  LDSM.16.MT88.4 R12, [R237+0x3100] ;  /* 0x00310000ed0c783b */ /* 0x000e620000004200 */
[----:B------:R-:W-:Y:S01]  /*5fa0*/  MOV R129, R171 ;  /* 0x000000ab00817202 */ /* 0x000fe20000000f00 */
[----:B------:R-:W-:Y:S02]  /*5fb0*/  IMAD.MOV.U32 R130, RZ, RZ, R168 ;  /* 0x000000ffff827224 */ /* 0x000fe400078e00a8 */
[----:B------:R-:W-:-:S03]  /*5fc0*/  IMAD.MOV.U32 R131, RZ, RZ, R169 ;  /* 0x000000ffff837224 */ /* 0x000fc600078e00a9 */
[-C--:B--2---:R-:W-:Y:S07]  /*5fd0*/  HMMA.16816.F32 R164, R8, R16.reuse, R92 ;  /* 0x0000001008a4723c */ /* 0x084fee000000185c */
[----:B------:R-:W-:Y:S01]  /*5fe0*/  IMAD.MOV.U32 R92, RZ, RZ, R170 ;  /* 0x000000ffff5c7224 */ /* 0x000fe200078e00aa */
[----:B------:R-:W-:Y:S01]  /*5ff0*/  MOV R94, R222 ;  /* 0x000000de005e7202 */ /* 0x000fe20000000f00 */
[----:B------:R-:W-:Y:S01]  /*6000*/  HMMA.16816.F32 R168, R4, R16, R188 ;  /* 0x0000001004a8723c */ /* 0x000fe200000018bc */
[----:B------:R-:W-:-:S02]  /*6010*/  IMAD.MOV.U32 R93, RZ, RZ, R223 ;  /* 0x000000ffff5d7224 */ /* 0x000fc400078e00df */
[----:B------:R-:W-:-:S04]  /*6020*/  IMAD.MOV.U32 R95, RZ, RZ, R221 ;  /* 0x000000ffff5f7224 */ /* 0x000fc800078e00dd */
[----:B------:R-:W-:Y:S01]  /*6030*/  IMAD.MOV.U32 R191, RZ, RZ, R220 ;  /* 0x000000ffffbf7224 */ /* 0x000fe200078e00dc */
[----:B------:R-:W-:Y:S01]  /*6040*/  HMMA.16816.F32 R172, R4, R18, R124 ;  /* 0x0000001204ac723c */ /* 0x000fe2000000187c */
[----:B------:R-:W-:Y:S01]  /*6050*/  IMAD.MOV.U32 R189, RZ, RZ, R93 ;  /* 0x000000ffffbd7224 */ /* 0x000fe200078e005d */
[----:B------:R-:W-:Y:S01]  /*6060*/  MOV R190, R94 ;  /* 0x0000005e00be7202 */ /* 0x000fe20000000f00 */
[----:B------:R-:W-:-:S04]  /*6070*/  IMAD.MOV.U32 R188, RZ, RZ, R92 ;  /* 0x000000ffffbc7224 */ /* 0x000fc800078e005c */
[----:B------:R-:W-:Y:S01]  /*6080*/  IMAD.MOV.U32 R124, RZ, RZ, R219 ;  /* 0x000000ffff7c7224 */ /* 0x000fe200078e00db */
[----:B------:R-:W-:Y:S01]  /*6090*/  HMMA.16816.F32 R220, R8, R18, R72 ;  /* 0x0000001208dc723c */ /* 0x000fe20000001848 */
[----:B------:R-:W2:Y:S01]  /*60a0*/  LDSM.16.MT88.4 R16, [R240+0x3100] ;  /* 0x00310000f010783b */ /* 0x000ea20000004200 */
[----:B------:R-:W-:Y:S01]  /*60b0*/  IMAD.MOV.U32 R125, RZ, RZ, R218 ;  /* 0x000000ffff7d7224 */ /* 0x000fe200078e00da */
[----:B------:R-:W-:Y:S01]  /*60c0*/  MOV R126, R217 ;  /* 0x000000d9007e7202 */ /* 0x000fe20000000f00 */
[----:B------:R-:W-:-:S04]  /*60d0*/  IMAD.MOV.U32 R127, RZ, RZ, R216 ;  /* 0x000000ffff7f7224 */ /* 0x000fc800078e00d8 */
[-C--:B-1----:R-:W-:Y:S08]  /*60e0*/  HMMA.16816.F32 R72, R4, R12.reuse, R212 ;  /* 0x0000000c0448723c */ /* 0x082ff000000018d4 */
[----:B------:R-:W-:Y:S08]  /*60f0*/  HMMA.16816.F32 R216, R8, R12, R88 ;  /* 0x0000000c08d8723c */ /* 0x000ff00000001858 */
[-C--:B------:R-:W-:Y:S08]  /*6100*/  HMMA.16816.F32 R40, R4, R14.reuse, R120 ;  /* 0x0000000e0428723c */ /* 0x080ff00000001878 */
[----:B------:R-:W-:Y:S01]  /*6110*/  HMMA.16816.F32 R212, R8, R14, R68 ;  /* 0x0000000e08d4723c */ /* 0x000fe20000001844 */
[----:B------:R-:W1:Y:S06]  /*6120*/  LDSM.16.MT88.4 R12, [R239+0x3100] ;  /* 0x00310000ef0c783b */ /* 0x000e6c0000004200 */
[----:B------:R-:W-:Y:S01]  /*6130*/  IMAD.MOV.U32 R69, RZ, RZ, R189 ;  /* 0x000000ffff457224 */ /* 0x000fe200078e00bd */
[----:B------:R-:W-:Y:S01]  /*6140*/  HMMA.16816.F32 R88, R4, R24, R124 ;  /* 0x000000180458723c */ /* 0x000fe2000000187c */
[----:B------:R-:W-:Y:S01]  /*6150*/  MOV R70, R190 ;  /* 0x000000be00467202 */ /* 0x000fe20000000f00 */
[----:B------:R-:W-:-:S05]  /*6160*/  IMAD.MOV.U32 R68, RZ, RZ, R188 ;  /* 0x000000ffff447224 */ /* 0x000fca00078e00bc */
[----:B------:R-:W-:Y:S01]  /*6170*/  IMAD.MOV.U32 R127, RZ, RZ, R191 ;  /* 0x000000ffff7f7224 */ /* 0x000fe200078e00bf */
[-C--:B--2---:R-:W-:Y:S01]  /*6180*/  HMMA.16816.F32 R108, R4, R18.reuse, R108 ;  /* 0x00000012046c723c */ /* 0x084fe2000000186c */
[----:B------:R-:W-:Y:S02]  /*6190*/  IMAD.MOV.U32 R191, RZ, RZ, R95 ;  /* 0x000000ffffbf7224 */ /* 0x000fe400078e005f */
[----:B------:R-:W-:Y:S02]  /*61a0*/  IMAD.MOV.U32 R124, RZ, RZ, R128 ;  /* 0x000000ffff7c7224 */ /* 0x000fe400078e0080 */
[----:B------:R-:W-:Y:S02]  /*61b0*/  IMAD.MOV.U32 R71, RZ, RZ, R191 ;  /* 0x000000ffff477224 */ /* 0x000fe400078e00bf */
[----:B------:R-:W-:Y:S01]  /*61c0*/  IMAD.MOV.U32 R125, RZ, RZ, R130 ;  /* 0x000000ffff7d7224 */ /* 0x000fe200078e0082 */
[----:B------:R-:W-:Y:S01]  /*61d0*/  HMMA.16816.F32 R36, R8, R18, R36 ;  /* 0x000000120824723c */ /* 0x000fe20000001824 */
[----:B------:R2:W-:Y:S01]  /*61e0*/  MUFU.EX2 R19, R2 ;  /* 0x0000000200137308 */ /* 0x0005e20000000800 */
[----:B------:R-:W-:Y:S01]  /*61f0*/  IMAD.MOV.U32 R128, RZ, RZ, R96 ;  /* 0x000000ffff807224 */ /* 0x000fe200078e0060 */
[----:B------:R-:W-:Y:S01]  /*6200*/  MOV R130, R161 ;  /* 0x000000a100827202 */ /* 0x000fe20000000f00 */
        /* <DEDUP_REMOVED lines=8> */
[----:B-1----:R-:W-:Y:S01]  /*6290*/  HMMA.16816.F32 R120, R4, R12, R60 ;  /* 0x0000000c0478723c */ /* 0x002fe2000000183c */
[----:B--2---:R-:W-:Y:S01]  /*62a0*/  FFMA.FTZ R2, R69, c[0x0][0x2d0], -R21 ;  /* 0x0000b40045027a23 */ /* 0x004fe20000010815 */
[----:B------:R-:W-:-:S03]  /*62b0*/  MOV R69, R22 ;  /* 0x0000001600457202 */ /* 0x000fc60000000f00 */
[----:B------:R1:W-:Y:S03]  /*62c0*/  MUFU.EX2 R22, R2 ;  /* 0x0000000200167308 */ /* 0x0003e60000000800 */
[----:B------:R-:W-:Y:S07]  /*62d0*/  HMMA.16816.F32 R60, R4, R14, R144 ;  /* 0x0000000e043c723c */ /* 0x000fee0000001890 */
[----:B------:R-:W-:Y:S01]  /*62e0*/  IMAD.MOV.U32 R147, RZ, RZ, R127 ;  /* 0x000000ffff937224 */ /* 0x000fe200078e007f */
[----:B------:R-:W-:Y:S01]  /*62f0*/  MOV R127, R131 ;  /* 0x00000083007f7202 */ /* 0x000fe20000000f00 */
[----:B------:R-:W-:Y:S01]  /*6300*/  IMAD.MOV.U32 R131, RZ, RZ, R86 ;  /* 0x000000ffff837224 */ /* 0x000fe200078e0056 */
[----:B------:R-:W-:Y:S01]  /*6310*/  HMMA.16816.F32 R208, R8, R26, R64 ;  /* 0x0000001a08d0723c */ /* 0x000fe20000001840 */
[----:B-1----:R-:W-:-:S02]  /*6320*/  FFMA.FTZ R2, R70, c[0x0][0x2d0], -R21 ;  /* 0x0000b40046027a23 */ /* 0x002fc40000010815 */
[----:B------:R-:W-:Y:S02]  /*6330*/  IMAD.MOV.U32 R70, RZ, RZ, R71 ;  /* 0x000000ffff467224 */ /* 0x000fe400078e0047 */
[----:B------:R-:W-:-:S03]  /*6340*/  IMAD.MOV.U32 R71, RZ, RZ, R124 ;  /* 0x000000ffff477224 */ /* 0x000fc600078e007c */
[C---:B------:R-:W-:Y:S01]  /*6350*/  HMMA.16816.F32 R84, R8.reuse, R24, R116 ;  /* 0x000000180854723c */ /* 0x040fe20000001874 */
        /* <DEDUP_REMOVED lines=13> */
[-C--:B------:R-:W-:Y:S01]  /*6430*/  HMMA.16816.F32 R104, R4, R16.reuse, R104 ;  /* 0x000000100468723c */ /* 0x080fe20000001868 */
[----:B------:R-:W-:Y:S02]  /*6440*/  IMAD.MOV.U32 R163, RZ, RZ, R162 ;  /* 0x000000ffffa37224 */ /* 0x000fe400078e00a2 */
[----:B------:R-:W-:Y:S02]  /*6450*/  IMAD.MOV.U32 R162, RZ, RZ, R23 ;  /* 0x000000ffffa27224 */ /* 0x000fe400078e0017 */
[----:B------:R1:W-:Y:S01]  /*6460*/  MUFU.EX2 R23, R2 ;  /* 0x0000000200177308 */ /* 0x0003e20000000800 */
[----:B------:R-:W-:Y:S02]  /*6470*/  IMAD.MOV.U32 R26, RZ, RZ, R124 ;  /* 0x000000ffff1a7224 */ /* 0x000fe400078e007c */
[C---:B------:R-:W-:Y:S01]  /*6480*/  HMMA.16816.F32 R188, R8.reuse, R16, R112 ;  /* 0x0000001008bc723c */ /* 0x040fe20000001870 */
[----:B------:R-:W-:Y:S01]  /*6490*/  FADD.FTZ R5, R226, R225 ;  /* 0x000000e1e2057221 */ /* 0x000fe20000010000 */
[----:B------:R-:W-:Y:S01]  /*64a0*/  MOV R226, R178 ;  /* 0x000000b200e27202 */ /* 0x000fe20000000f00 */
[----:B------:R-:W-:Y:S01]  /*64b0*/  FADD.FTZ R4, R187, R183 ;  /* 0x000000b7bb047221 */ /* 0x000fe20000010000 */
[----:B------:R-:W-:Y:S01]  /*64c0*/  MOV R187, R160 ;  /* 0x000000a000bb7202 */ /* 0x000fe20000000f00 */
[----:B------:R-:W-:Y:S01]  /*64d0*/  FADD.FTZ R25, R230, R5 ;  /* 0x00000005e6197221 */ /* 0x000fe20000010000 */
[----:B------:R-:W-:Y:S01]  /*64e0*/  LDSM.16.MT88.4 R112, [R240+0x3900] ;  /* 0x00390000f070783b */ /* 0x000fe20000004200 */
[----:B------:R-:W-:Y:S01]  /*64f0*/  IMAD.MOV.U32 R225, RZ, RZ, R177 ;  /* 0x000000ffffe17224 */ /* 0x000fe200078e00b1 */
[----:B------:R-:W-:Y:S01]  /*6500*/  HMMA.16816.F32 R116, R8, R12, R100 ;  /* 0x0000000c0874723c */ /* 0x000fe20000001864 */
[----:B------:R-:W-:-:S02]  /*6510*/  IMAD.MOV.U32 R177, RZ, RZ, R179 ;  /* 0x000000ffffb17224 */ /* 0x000fc400078e00b3 */
[----:B------:R-:W-:Y:S02]  /*6520*/  IMAD.MOV.U32 R179, RZ, RZ, R162 ;  /* 0x000000ffffb37224 */ /* 0x000fe400078e00a2 */
[----:B-1----:R-:W-:Y:S02]  /*6530*/  FFMA.FTZ R2, R147, c[0x0][0x2d0], -R21 ;  /* 0x0000b40093027a23 */ /* 0x002fe40000010815 */
[----:B------:R-:W-:Y:S01]  /*6540*/  IMAD.MOV.U32 R178, RZ, RZ, R163 ;  /* 0x000000ffffb27224 */ /* 0x000fe200078e00a3 */
[----:B------:R-:W-:Y:S01]  /*6550*/  LDSM.16.MT88.4 R144, [R238+0x1900] ;  /* 0x00190000ee90783b */ /* 0x000fe20000004200 */
[----:B------:R1:W-:Y:S01]  /*6560*/  MUFU.EX2 R24, R2 ;  /* 0x0000000200187308 */ /* 0x0003e20000000800 */
[----:B------:R-:W-:Y:S02]  /*6570*/  FADD.FTZ R8, R181, R180 ;  /* 0x000000b4b5087221 */ /* 0x000fe40000010000 */
[----:B------:R-:W-:Y:S02]  /*6580*/  IMAD.MOV.U32 R230, RZ, RZ, R99 ;  /* 0x000000ffffe67224 */ /* 0x000fe400078e0063 */
[----:B------:R-:W-:-:S02]  /*6590*/  IMAD.MOV.U32 R183, RZ, RZ, R161 ;  /* 0x000000ffffb77224 */ /* 0x000fc400078e00a1 */
[----:B------:R-:W-:Y:S01]  /*65a0*/  IMAD.MOV.U32 R181, RZ, RZ, R97 ;  /* 0x000000ffffb57224 */ /* 0x000fe200078e0061 */
[----:B------:R-:W-:Y:S01]  /*65b0*/  LDSM.16.MT88.4 R160, [R240+0x1900] ;  /* 0x00190000f0a0783b */ /* 0x000fe20000004200 */
[----:B------:R-:W-:Y:S02]  /*65c0*/  IMAD.MOV.U32 R180, RZ, RZ, R96 ;  /* 0x000000ffffb47224 */ /* 0x000fe400078e0060 */
[----:B-1----:R-:W-:-:S04]  /*65d0*/  FFMA.FTZ R2, R68, c[0x0][0x2d0], -R20 ;  /* 0x0000b40044027a23 */ /* 0x002fc80000010814 */
[----:B------:R1:W-:Y:S02]  /*65e0*/  MUFU.EX2 R15, R2 ;  /* 0x00000002000f7308 */ /* 0x0003e40000000800 */
[----:B-1----:R-:W-:Y:S02]  /*65f0*/  FFMA.FTZ R2, R235, c[0x0][0x2d0], -R20 ;  /* 0x0000b400eb027a23 */ /* 0x002fe40000010814 */
[----:B------:R-:W-:-:S04]  /*6600*/  IMAD.MOV.U32 R235, RZ, RZ, R125 ;  /* 0x000000ffffeb7224 */ /* 0x000fc800078e007d */
        /* <DEDUP_REMOVED lines=9> */
[--C-:B-1----:R-:W-:Y:S01]  /*66a0*/  FFMA.FTZ R2, R197, c[0x0][0x2d0], -R3.reuse ;  /* 0x0000b400c5027a23 */ /* 0x102fe20000010803 */
[----:B--2---:R-:W-:Y:S01]  /*66b0*/  F2FP.PACK_AB R124, R14, R11 ;  /* 0x0000000b0e7c723e */ /* 0x004fe200000000ff */
[----:B------:R-:W-:-:S04]  /*66c0*/  FFMA.FTZ R3, R196, c[0x0][0x2d0], -R3 ;  /* 0x0000b400c4037a23 */ /* 0x000fc80000010803 */
[----:B------:R1:W-:Y:S01]  /*66d0*/  MUFU.EX2 R16, R2 ;  /* 0x0000000200107308 */ /* 0x0003e20000000800 */
[----:B------:R-:W2:Y:S07]  /*66e0*/  LDSM.16.MT88.4 R196, [R237+0x1900] ;  /* 0x00190000edc4783b */ /* 0x000eae0000004200 */
[----:B------:R3:W4:Y:S01]  /*66f0*/  MUFU.EX2 R18, R3 ;  /* 0x0000000300127308 */ /* 0x0007220000000800 */
[----:B-1----:R-:W-:Y:S02]  /*6700*/  FFMA.FTZ R2, R231, c[0x0][0x2d0], -R0 ;  /* 0x0000b400e7027a23 */ /* 0x002fe40000010800 */
[----:B------:R-:W-:-:S05]  /*6710*/  IMAD.MOV.U32 R231, RZ, RZ, R126 ;  /* 0x000000ffffe77224 */ /* 0x000fca00078e007e */
[----:B------:R1:W-:Y:S01]  /*6720*/  MUFU.EX2 R9, R2 ;  /* 0x0000000200097308 */ /* 0x0003e20000000800 */
[----:B---3--:R-:W-:Y:S01]  /*6730*/  FFMA.FTZ R3, R228, c[0x0][0x2d0], -R0 ;  /* 0x0000b400e4037a23 */ /* 0x008fe20000010800 */
[----:B------:R-:W-:Y:S02]  /*6740*/  MOV R228, R128 ;  /* 0x0000008000e47202 */ /* 0x000fe40000000f00 */
[----:B------:R-:W-:-:S04]  /*6750*/  F2FP.PACK_AB R128, R22, R19 ;  /* 0x000000131680723e */ /* 0x000fc800000000ff */
[----:B------:R-:W-:Y:S01]  /*6760*/  MUFU.EX2 R12, R3 ;  /* 0x00000003000c7308 */ /* 0x000fe20000000800 */
[----:B----4-:R-:W-:Y:S01]  /*6770*/  F2FP.PACK_AB R126, R18, R16 ;  /* 0x00000010127e723e */ /* 0x010fe200000000ff */
[----:B-1----:R-:W-:Y:S02]  /*6780*/  FFMA.FTZ R2, R229, c[0x0][0x2d0], -R0 ;  /* 0x0000b400e5027a23 */ /* 0x002fe40000010800 */
[----:B------:R-:W-:-:S04]  /*6790*/  IMAD.MOV.U32 R229, RZ, RZ, R127 ;  /* 0x000000ffffe57224 */ /* 0x000fc800078e007f */
[----:B------:R1:W3:Y:S02]  /*67a0*/  MUFU.EX2 R10, R2 ;  /* 0x00000002000a7308 */ /* 0x0002e40000000800 */
[----:B-1----:R-:W-:Y:S01]  /*67b0*/  FFMA.FTZ R2, R227, c[0x0][0x2d0], -R0 ;  /* 0x0000b400e3027a23 */ /* 0x002fe20000010800 */
[----:B---3--:R-:W-:Y:S01]  /*67c0*/  F2FP.PACK_AB R125, R10, R9 ;  /* 0x000000090a7d723e */ /* 0x008fe200000000ff */
[----:B------:R-:W-:-:S04]  /*67d0*/  FADD.FTZ R0, R234, R232 ;  /* 0x000000e8ea007221 */ /* 0x000fc80000010000 */
[----:B------:R1:W3:Y:S01]  /*67e0*/  MUFU.EX2 R13, R2 ;  /* 0x00000002000d7308 */ /* 0x0002e20000000800 */
[----:B------:R-:W-:Y:S01]  /*67f0*/  IMAD.MOV.U32 R227, RZ, RZ, R129 ;  /* 0x000000ffffe37224 */ /* 0x000fe200078e0081 */
[----:B------:R-:W-:Y:S01]  /*6800*/  F2FP.PACK_AB R129, R17, R15 ;  /* 0x0000000f1181723e */ /* 0x000fe200000000ff */
[----:B------:R-:W-:Y:S01]  /*6810*/  IMAD.MOV.U32 R232, RZ, RZ, R130 ;  /* 0x000000ffffe87224 */ /* 0x000fe200078e0082 */
[----:B------:R-:W-:Y:S01]  /*6820*/  F2FP.PACK_AB R130, R24, R23 ;  /* 0x000000171882723e */ /* 0x000fe200000000ff */
[----:B------:R-:W-:Y:S01]  /*6830*/  IMAD.MOV.U32 R234, RZ, RZ, R131 ;  /* 0x000000ffffea7224 */ /* 0x000fe200078e0083 */
[----:B------:R-:W-:Y:S01]  /*6840*/  F2FP.PACK_AB R131, R20, R21 ;  /* 0x000000151483723e */ /* 0x000fe200000000ff */
[----:B------:R-:W-:Y:S02]  /*6850*/  FADD.FTZ R3, R233, R0 ;  /* 0x00000000e9037221 */ /* 0x000fe40000010000 */
[----:B------:R-:W-:Y:S02]  /*6860*/  IMAD.MOV.U32 R0, RZ, RZ, R179 ;  /* 0x000000ffff007224 */ /* 0x000fe400078e00b3 */
[----:B------:R-:W-:-:S02]  /*6870*/  IMAD.MOV.U32 R233, RZ, RZ, R98 ;  /* 0x000000ffffe97224 */ /* 0x000fc400078e0062 */
[C---:B--2---:R-:W-:Y:S01]  /*6880*/  HMMA.16816.F32 R192, R128.reuse, R196, R192 ;  /* 0x000000c480c0723c */ /* 0x044fe200000018c0 */
[----:B------:R-:W-:Y:S01]  /*6890*/  FADD.FTZ R0, R0, R8 ;  /* 0x0000000800007221 */ /* 0x000fe20000010000 */
[----:B------:R-:W-:Y:S01]  /*68a0*/  LDSM.16.MT88.4 R96, [R238+0x3900] ;  /* 0x00390000ee60783b */ /* 0x000fe20000004200 */
[----:B-1----:R-:W-:Y:S01]  /*68b0*/  FADD.FTZ R2, R224, R4 ;  /* 0x00000004e0027221 */ /* 0x002fe20000010000 */
[----:B---3--:R-:W-:Y:S01]  /*68c0*/  F2FP.PACK_AB R127, R13, R12 ;  /* 0x0000000c0d7f723e */ /* 0x008fe200000000ff */
[----:B------:R-:W-:Y:S01]  /*68d0*/  FADD.FTZ R0, R230, R0 ;  /* 0x00000000e6007221 */ /* 0x000fe20000010000 */
[----:B------:R-:W1:Y:S01]  /*68e0*/  LDSM.16.MT88.4 R4, [R239+0x3900] ;  /* 0x00390000ef04783b */ /* 0x000e620000004200 */
[----:B------:R-:W-:Y:S01]  /*68f0*/  MOV R224, R176 ;  /* 0x000000b000e07202 */ /* 0x000fe20000000f00 */
[----:B------:R-:W-:Y:S04]  /*6900*/  HMMA.16816.F32 R148, R128, R160, R148 ;  /* 0x000000a08094723c */ /* 0x000fe80000001894 */
[----:B------:R-:W-:-:S04]  /*6910*/  FADD.FTZ R2, R224, R2 ;  /* 0x00000002e0027221 */ /* 0x000fc80000010000 */
[C---:B------:R-:W-:Y:S08]  /*6920*/  HMMA.16816.F32 R200, R124.reuse, R196, R200 ;  /* 0x000000c47cc8723c */ /* 0x040ff000000018c8 */
[-C--:B------:R-:W-:Y:S08]  /*6930*/  HMMA.16816.F32 R204, R124, R198.reuse, R204 ;  /* 0x000000c67ccc723c */ /* 0x080ff000000018cc */
[----:B------:R-:W-:Y:S07]  /*6940*/  HMMA.16816.F32 R196, R128, R198, R28 ;  /* 0x000000c680c4723c */ /* 0x000fee000000181c */
[----:B------:R-:W-:Y:S01]  /*6950*/  IMAD.MOV.U32 R30, RZ, RZ, R178 ;  /* 0x000000ffff1e7224 */ /* 0x000fe200078e00b2 */
[----:B------:R-:W-:Y:S01]  /*6960*/  HMMA.16816.F32 R152, R124, R160, R152 ;  /* 0x000000a07c98723c */ /* 0x000fe20000001898 */
[----:B------:R-:W-:-:S02]  /*6970*/  IMAD.MOV.U32 R31, RZ, RZ, R177 ;  /* 0x000000ffff1f7224 */ /* 0x000fc400078e00b1 */
[----:B------:R-:W-:Y:S01]  /*6980*/  FADD.FTZ R8, R30, R3 ;  /* 0x000000031e087221 */ /* 0x000fe20000010000 */
[----:B------:R-:W2:Y:S01]  /*6990*/  LDSM.16.MT88.4 R176, [R239+0x1900] ;  /* 0x00190000efb0783b */ /* 0x000ea20000004200 */
[----:B------:R-:W-:Y:S02]  /*69a0*/  FADD.FTZ R3, R31, R25 ;  /* 0x000000191f037221 */ /* 0x000fe40000010000 */
[----:B------:R-:W-:Y:S01]  /*69b0*/  FADD.FTZ R8, R233, R8 ;  /* 0x00000008e9087221 */ /* 0x000fe20000010000 */
[-C--:B-1----:R-:W-:Y:S08]  /*69c0*/  HMMA.16816.F32 R120, R124, R4.reuse, R120 ;  /* 0x000000047c78723c */ /* 0x082ff00000001878 */
[----:B------:R-:W-:Y:S07]  /*69d0*/  HMMA.16816.F32 R116, R128, R4, R116 ;  /* 0x000000048074723c */ /* 0x000fee0000001874 */
        /* <DEDUP_REMOVED lines=11> */
[-C--:B------:R-:W-:Y:S01]  /*6a90*/  HMMA.16816.F32 R132, R128, R144.reuse, R132 ;  /* 0x000000908084723c */ /* 0x080fe20000001884 */
        /* <DEDUP_REMOVED lines=14> */
[C---:B--2---:R-:W-:Y:S01]  /*6b80*/  HMMA.16816.F32 R168, R124.reuse, R176, R168 ;  /* 0x000000b07ca8723c */ /* 0x044fe200000018a8 */
        /* <DEDUP_REMOVED lines=26> */
[----:B------:R-:W-:Y:S01]  /*6d30*/  FADD.FTZ R4, R12, R4 ;  /* 0x000000040c047221 */ /* 0x000fe20000010000 */
[----:B------:R1:W-:Y:S01]  /*6d40*/  STL [R1+0xc], R0 ;  /* 0x00000c0001007387 */ /* 0x0003e20000100800 */
[----:B------:R-:W-:-:S02]  /*6d50*/  FADD.FTZ R3, R16, R3 ;  /* 0x0000000310037221 */ /* 0x000fc40000010000 */
[----:B------:R-:W-:Y:S01]  /*6d60*/  FADD.FTZ R5, R20, R2 ;  /* 0x0000000214057221 */ /* 0x000fe20000010000 */
[----:B------:R-:W-:Y:S01]  /*6d70*/  HMMA.16816.F32 R104, R124, R112, R104 ;  /* 0x000000707c68723c */ /* 0x000fe20000001868 */
[----:B------:R-:W-:-:S03]  /*6d80*/  FADD.FTZ R2, R18, R3 ;  /* 0x0000000312027221 */ /* 0x000fc60000010000 */
[----:B------:R2:W-:Y:S04]  /*6d90*/  STL [R1+0x40], R5 ;  /* 0x0000400501007387 */ /* 0x0005e80000100800 */
[----:B------:R-:W-:Y:S08]  /*6da0*/  HMMA.16816.F32 R108, R124, R114, R108 ;  /* 0x000000727c6c723c */ /* 0x000ff0000000186c */
        /* <DEDUP_REMOVED lines=15> */
[----:B--2---:R-:W2:Y:S04]  /*6ea0*/  LDL.LU R229, [R1+0x34] ;  /* 0x0000340001e57983 */ /* 0x004ea80000300800 */
[----:B------:R-:W2:Y:S04]  /*6eb0*/  LDL R235, [R1+0x38] ;  /* 0x0000380001eb7983 */ /* 0x000ea80000100800 */
[----:B------:R-:W3:Y:S04]  /*6ec0*/  LDL R231, [R1+0x48] ;  /* 0x0000480001e77983 */ /* 0x000ee80000100800 */
[----:B------:R-:W4:Y:S04]  /*6ed0*/  LDL R26, [R1+0x58] ;  /* 0x00005800011a7983 */ /* 0x000f280000100800 */
[----:B------:R-:W4:Y:S01]  /*6ee0*/  LDL R27, [R1+0x50] ;  /* 0x00005000011b7983 */ /* 0x000f220000100800 */
[----:B------:R-:W-:-:S02]  /*6ef0*/  PLOP3.LUT P1, PT, PT, PT, UP1, 0x80, 0x0 ;  /* 0x000000000000781c */ /* 0x000fc40003f2f018 */
[----:B------:R-:W-:Y:S01]  /*6f00*/  PLOP3.LUT P0, PT, PT, PT, UP1, 0x80, 0x0 ;  /* 0x000000000000781c */ /* 0x000fe20003f0f018 */
[----:B------:R-:W-:Y:S01]  /*6f10*/  IMAD.MOV.U32 R181, RZ, RZ, R185 ;  /* 0x000000ffffb57224 */ /* 0x000fe200078e00b9 */
[----:B------:R-:W-:Y:S01]  /*6f20*/  MOV R187, R184 ;  /* 0x000000b800bb7202 */ /* 0x000fe20000000f00 */
        /* <DEDUP_REMOVED lines=13> */
[----:B------:R1:W-:Y:S02]  /*7000*/  @P0 STL [R1+0x44], R0 ;  /* 0x0000440001000387 */ /* 0x0003e40000100800 */
.L_x_3960:
[----:B-1----:R-:W2:Y:S01]  /*7010*/  LDL R3, [R1+0x8] ;  /* 0x0000080001037983 */ /* 0x002ea20000100800 */
[----:B------:R-:W-:Y:S04]  /*7020*/  DEPBAR.LE SB0, 0x0 ;  /* 0x000080000000791a */ /* 0x000fe80000000000 */
[----:B------:R-:W3:Y:S04]  /*7030*/  LDL R2, [R1+0x4] ;  /* 0x0000040001027983 */ /* 0x000ee80000100800 */
[----:B------:R-:W-:Y:S01]  /*7040*/  BAR.SYNC.DEFER_BLOCKING 0x0 ;  /* 0x0000000000007b1d */ /* 0x000fe20000010000 */
[----:B------:R-:W-:Y:S05]  /*7050*/  ISETP.LE.AND P0, PT, RZ, UR10, PT ;  /* 0x0000000aff007c0c */ /* 0x000fea000bf03270 */
[----:B------:R-:W4:Y:S04]  /*7060*/  LDL R0, [R1] ;  /* 0x0000000001007983 */ /* 0x000f280000100800 */
[----:B-----5:R1:W5:Y:S04]  /*7070*/  LDL R182, [R1+0x54] ;  /* 0x0000540001b67983 */ /* 0x0203680000100800 */
[----:B------:R1:W1:Y:S04]  /*7080*/  LDSM.16.M88.4 R64, [R243+0x8100] ;  /* 0x00810000f340783b */ /* 0x0002680000000200 */
        /* <DEDUP_REMOVED lines=12> */
[----:B--2---:R-:W2:Y:S01]  /*7150*/  LDL R4, [R1+0x30] ;  /* 0x0000300001047983 */ /* 0x004ea20000100800 */
[----:B------:R-:W-:Y:S03]  /*7160*/  SEL R25, RZ, 0x10, P5 ;  /* 0x00000010ff197807 */ /* 0x000fe60002800000 */
[----:B----4-:R-:W4:Y:S04]  /*7170*/  LDL R5, [R1+0x1c] ;  /* 0x00001c0001057983 */ /* 0x010f280000100800 */
[----:B---3--:R-:W3:Y:S04]  /*7180*/  LDL R27, [R1+0x24] ;  /* 0x00002400011b7983 */ /* 0x008ee80000100800 */
[----:B------:R-:W3:Y:S04]  /*7190*/  LDL R26, [R1+0x2c] ;  /* 0x00002c00011a7983 */ /* 0x000ee80000100800 */
[----:B------:R-:W3:Y:S04]  /*71a0*/  LDL R24, [R1+0x28] ;  /* 0x0000280001187983 */ /* 0x000ee80000100800 */
[----:B------:R-:W3:Y:S01]  /*71b0*/  LDL R23, [R1+0x20] ;  /* 0x0000200001177983 */ /* 0x000ee20000100800 */
[----:B--2---:R-:W-:Y:S01]  /*71c0*/  SHF.R.S32.HI R0, RZ, 0x1f, R4 ;  /* 0x0000001fff007819 */ /* 0x004fe20000011404 */
[----:B------:R-:W-:Y:S04]  /*71d0*/  IMAD.WIDE.U32 R2, R4, c[0x0][0x208], RZ ;  /* 0x0000820004027a25 */ /* 0x000fe800078e00ff */
[----:B------:R-:W-:Y:S04]  /*71e0*/  IMAD R0, R0, c[0x0][0x208], RZ ;  /* 0x0000820000007a24 */ /* 0x000fe800078e02ff */
[----:B------:R-:W-:Y:S01]  /*71f0*/  IMAD R0, R4, c[0x0][0x20c], R0 ;  /* 0x0000830004007a24 */ /* 0x000fe200078e0200 */
[----:B----4-:R-:W-:Y:S03]  /*7200*/  SHF.R.S32.HI R4, RZ, 0x1f, R5 ;  /* 0x0000001fff047819 */ /* 0x010fe60000011405 */
        /* <DEDUP_REMOVED lines=8> */
[----:B------:R-:W2:Y:S04]  /*7290*/  SHFL.IDX PT, R10, R2, 0x1, 0x181f ;  /* 0x00381f00020a7f89 */ /* 0x000ea800000e0000 */
[----:B------:R-:W4:Y:S04]  /*72a0*/  SHFL.IDX PT, R3, R2, RZ, 0x181f ;  /* 0x00181fff02037589 */ /* 0x000f2800000e0000 */
[----:B------:R-:W1:Y:S04]  /*72b0*/  SHFL.IDX PT, R4, R0, RZ, 0x181f ;  /* 0x00181fff00047589 */ /* 0x000e6800000e0000 */
[----:B------:R-:W1:Y:S04]  /*72c0*/  SHFL.IDX PT, R5, R0, 0x1, 0x181f ;  /* 0x00381f0000057f89 */ /* 0x000e6800000e0000 */
[----:B------:R-:W1:Y:S04]  /*72d0*/  SHFL.IDX PT, R6, R2, 0x2, 0x181f ;  /* 0x00581f0002067f89 */ /* 0x000e6800000e0000 */
[----:B------:R-:W1:Y:S04]  /*72e0*/  SHFL.IDX PT, R7, R0, 0x2, 0x181f ;  /* 0x00581f0000077f89 */ /* 0x000e6800000e0000 */
[----:B------:R-:W1:Y:S01]  /*72f0*/  SHFL.IDX PT, R22, R2, 0x3, 0x181f ;  /* 0x00781f0002167f89 */ /* 0x000e6200000e0000 */
[-C--:B--2--5:R-:W-:Y:S03]  /*7300*/  IADD3 R12, P2, R10, R182.reuse, RZ ;  /* 0x000000b60a0c7210 */ /* 0x0a4fe60007f5e0ff */
[----:B------:R-:W2:Y:S01]  /*7310*/  SHFL.IDX PT, R0, R0, 0x3, 0x181f ;  /* 0x00781f0000007f89 */ /* 0x000ea200000e0000 */
[CC--:B----4-:R-:W-:Y:S02]  /*7320*/  IADD3 R20, P1, R3.reuse, R182.reuse, RZ ;  /* 0x000000b603147210 */ /* 0x0d0fe40007f3e0ff */
[-C--:B---3--:R-:W-:Y:S03]  /*7330*/  IADD3 R14, P0, R3, R27.reuse, RZ ;  /* 0x0000001b030e7210 */ /* 0x088fe60007f1e0ff */
[----:B-1----:R-:W-:Y:S01]  /*7340*/  IMAD.X R21, R4, 0x1, R26, P1 ;  /* 0x0000000104157824 */ /* 0x002fe200008e061a */
[-C--:B------:R-:W-:Y:S01]  /*7350*/  IADD3 R10, P1, R10, R27.reuse, RZ ;  /* 0x0000001b0a0a7210 */ /* 0x080fe20007f3e0ff */
[----:B------:R-:W-:Y:S02]  /*7360*/  IMAD.X R15, R4, 0x1, R24, P0 ;  /* 0x00000001040f7824 */ /* 0x000fe400000e0618 */
[C---:B------:R-:W-:Y:S01]  /*7370*/  IMAD.X R13, R5.reuse, 0x1, R26, P2 ;  /* 0x00000001050d7824 */ /* 0x040fe200010e061a */
        /* <DEDUP_REMOVED lines=11> */
[----:B--2---:R-:W-:Y:S01]  /*7430*/  IMAD.X R5, R0, 0x1, R26, P2 ;  /* 0x0000000100057824 */ /* 0x004fe200010e061a */
        /* <DEDUP_REMOVED lines=8> */
.L_x_3958:
        /* <DEDUP_REMOVED lines=151> */
[----:B------:R-:W1:Y:S01]  /*7e30*/  LDSM.16.M88.4 R228, [R241+0x3800] ;  /* 0x00380000f1e4783b */ /* 0x000e620000000200 */
[----:B------:R-:W-:Y:S06]  /*7e40*/  DEPBAR.LE SB0, 0x0 ;  /* 0x000080000000791a */ /* 0x000fec0000000000 */
[C---:B---3--:R-:W-:Y:S01]  /*7e50*/  HMMA.16816.F32 R8, R220.reuse, R216, R8 ;  /* 0x000000d8dc08723c */ /* 0x048fe20000001808 */
[----:B------:R-:W-:Y:S07]  /*7e60*/  BAR.SYNC.DEFER_BLOCKING 0x0 ;  /* 0x0000000000007b1d */ /* 0x000fee0000010000 */
[-C--:B------:R-:W-:Y:S08]  /*7e70*/  HMMA.16816.F32 R12, R220, R218.reuse, R12 ;  /* 0x000000dadc0c723c */ /* 0x080ff0000000180c */
[C---:B------:R-:W-:Y:S08]  /*7e80*/  HMMA.16816.F32 R16, R212.reuse, R218, R16 ;  /* 0x000000dad410723c */ /* 0x040ff00000001810 */
        /* <DEDUP_REMOVED lines=14> */
[----:B------:R-:W-:Y:S01]  /*7f70*/  ULEA UR6, UR10, UR11, 0x6 ;  /* 0x0000000b0a067291 */ /* 0x000fe2000f8e303f */
[----:B-----5:R-:W-:Y:S01]  /*7f80*/  IMAD.MOV.U32 R0, RZ, RZ, R182 ;  /* 0x000000ffff007224 */ /* 0x020fe200078e00b6 */
[----:B------:R-:W-:Y:S01]  /*7f90*/  SEL R232, RZ, 0x10, P5 ;  /* 0x00000010ffe87807 */ /* 0x000fe20002800000 */
[----:B------:R-:W3:Y:S01]  /*7fa0*/  LDL R234, [R1+0x24] ;  /* 0x0000240001ea7983 */ /* 0x000ee20000100800 */
[----:B------:R-:W-:Y:S02]  /*7fb0*/  IMAD.MOV.U32 R184, RZ, RZ, RZ ;  /* 0x000000ffffb87224 */ /* 0x000fe400078e00ff */
[----:B------:R-:W-:Y:S01]  /*7fc0*/  IMAD.U32 R2, RZ, RZ, UR6 ;  /* 0x00000006ff027e24 */ /* 0x000fe2000f8e00ff */
[----:B------:R-:W4:Y:S01]  /*7fd0*/  LDL R235, [R1+0x2c] ;  /* 0x00002c0001eb7983 */ /* 0x000f220000100800 */
[----:B------:R-:W-:Y:S03]  /*7fe0*/  IMAD.MOV.U32 R217, RZ, RZ, R0 ;  /* 0x000000ffffd97224 */ /* 0x000fe600078e0000 */
        /* <DEDUP_REMOVED lines=30> */
[----:B------:R-:W4:Y:S04]  /*81d0*/  SHFL.IDX PT, R184, R0, RZ, 0x181f ;  /* 0x00181fff00b87589 */ /* 0x000f2800000e0000 */
[----:B------:R-:W2:Y:S04]  /*81e0*/  SHFL.IDX PT, R185, R2, 0x2, 0x181f ;  /* 0x00581f0002b97f89 */ /* 0x000ea800000e0000 */
[----:B------:R3:W-:Y:S04]  /*81f0*/  SHFL.IDX PT, R189, R2, 0x3, 0x181f ;  /* 0x00781f0002bd7f89 */ /* 0x0007e800000e0000 */
[----:B------:R-:W-:Y:S04]  /*8200*/  SHFL.IDX PT, R186, R0, 0x1, 0x181f ;  /* 0x00381f0000ba7f89 */ /* 0x000fe800000e0000 */
[----:B------:R-:W3:Y:S04]  /*8210*/  SHFL.IDX PT, R212, R0, 0x2, 0x181f ;  /* 0x00581f0000d47f89 */ /* 0x000ee800000e0000 */
[----:B------:R-:W3:Y:S01]  /*8220*/  SHFL.IDX PT, R0, R0, 0x3, 0x181f ;  /* 0x00781f0000007f89 */ /* 0x000ee200000e0000 */
[-C--:B-1----:R-:W-:Y:S05]  /*8230*/  IADD3 R182, P1, R3, R217.reuse, RZ ;  /* 0x000000d903b67210 */ /* 0x082fea0007f3e0ff */
[C---:B----4-:R-:W-:Y:S01]  /*8240*/  IMAD.X R183, R184.reuse, 0x1, R235, P1 ;  /* 0x00000001b8b77824 */ /* 0x050fe200008e06eb */
[-C--:B--2---:R-:W-:Y:S04]  /*8250*/  IADD3 R190, P1, R185, R217.reuse, RZ ;  /* 0x000000d9b9be7210 */ /* 0x084fe80007f3e0ff */
[----:B---3--:R1:W-:Y:S01]  /*8260*/  LDGSTS.E.BYPASS.LTC128B.128 [R213+0x4100], [R182.64], !P6 ;  /* 0x04100000b6d57fae */ /* 0x0083e2000f101d4e */
[-C--:B------:R-:W-:Y:S05]  /*8270*/  IADD3 R2, P0, R3, R234.reuse, RZ ;  /* 0x000000ea03027210 */ /* 0x080fea0007f1e0ff */
[----:B------:R-:W-:Y:S01]  /*8280*/  IMAD.X R3, R184, 0x1, R233, P0 ;  /* 0x00000001b8037824 */ /* 0x000fe200000e06e9 */
[CC--:B------:R-:W-:Y:S02]  /*8290*/  IADD3 R210, P0, R208.reuse, R217.reuse, RZ ;  /* 0x000000d9d0d27210 */ /* 0x0c0fe40007f1e0ff */
[-C--:B------:R-:W-:Y:S01]  /*82a0*/  IADD3 R208, P2, R208, R234.reuse, RZ ;  /* 0x000000ead0d07210 */ /* 0x080fe20007f5e0ff */
[--C-:B------:R-:W-:Y:S01]  /*82b0*/  IMAD.X R191, R212, 0x1, R235.reuse, P1 ;  /* 0x00000001d4bf7824 */ /* 0x100fe200008e06eb */
[----:B------:R2:W-:Y:S01]  /*82c0*/  LDGSTS.E.BYPASS.LTC128B.128 [R213+0x6100], [R2.64], !P5 ;  /* 0x0610000002d57fae */ /* 0x0005e2000e901d4e */
[C---:B------:R-:W-:Y:S01]  /*82d0*/  IMAD.X R211, R186.reuse, 0x1, R235, P0 ;  /* 0x00000001bad37824 */ /* 0x040fe200000e06eb */
[----:B------:R-:W-:Y:S01]  /*82e0*/  IADD3 R184, P0, R185, R234, RZ ;  /* 0x000000eab9b87210 */ /* 0x000fe20007f1e0ff */
[--C-:B------:R-:W-:Y:S03]  /*82f0*/  IMAD.X R209, R186, 0x1, R233.reuse, P2 ;  /* 0x00000001bad17824 */ /* 0x100fe600010e06e9 */
[----:B------:R3:W-:Y:S01]  /*8300*/  LDGSTS.E.BYPASS.LTC128B.128 [R213+0x4900], [R210.64], !P6 ;  /* 0x04900000d2d57fae */ /* 0x0007e2000f101d4e */
[----:B------:R-:W-:Y:S03]  /*8310*/  IMAD.X R185, R212, 0x1, R233, P0 ;  /* 0x00000001d4b97824 */ /* 0x000fe600000e06e9 */
[----:B------:R3:W-:Y:S04]  /*8320*/  LDGSTS.E.BYPASS.LTC128B.128 [R213+0x6900], [R208.64], !P5 ;  /* 0x06900000d0d57fae */ /* 0x0007e8000e901d4e */
[----:B------:R3:W-:Y:S01]  /*8330*/  LDGSTS.E.BYPASS.LTC128B.128 [R213+0x5100], [R190.64], !P6 ;  /* 0x05100000bed57fae */ /* 0x0007e2000f101d4e */
[----:B-1----:R-:W-:Y:S03]  /*8340*/  IADD3 R182, -R232, 0x10, RZ ;  /* 0x00000010e8b67810 */ /* 0x002fe60007ffe1ff */
[----:B------:R3:W-:Y:S01]  /*8350*/  LDGSTS.E.BYPASS.LTC128B.128 [R213+0x7100], [R184.64], !P5 ;  /* 0x07100000b8d57fae */ /* 0x0007e2000e901d4e */
[----:B--2---:R-:W-:Y:S02]  /*8360*/  LOP3.LUT R2, R182, 0xf, RZ, 0xc0, !PT ;  /* 0x0000000fb6027812 */ /* 0x004fe400078ec0ff */
[----:B------:R-:W-:Y:S02]  /*8370*/  IADD3 R182, P2, R189, R217, RZ ;  /* 0x000000d9bdb67210 */ /* 0x000fe40007f5e0ff */
[----:B------:R-:W-:Y:S03]  /*8380*/  IADD3 R2, P1, P0, R2, R189, R234 ;  /* 0x000000bd02027210 */ /* 0x000fe6000783e0ea */
[----:B------:R-:W-:Y:S01]  /*8390*/  IMAD.X R183, R0, 0x1, R235, P2 ;  /* 0x0000000100b77824 */ /* 0x000fe200010e06eb */
[----:B------:R-:W-:Y:S02]  /*83a0*/  ISETP.NE.U32.AND P2, PT, R232, RZ, PT ;  /* 0x000000ffe800720c */ /* 0x000fe40003f45070 */
[----:B------:R-:W-:Y:S02]  /*83b0*/  IADD3.X R3, RZ, R0, R233, P1, P0 ;  /* 0x00000000ff037210 */ /* 0x000fe40000fe04e9 */
[----:B------:R3:W-:Y:S09]  /*83c0*/  LDGSTS.E.BYPASS.LTC128B.128 [R213+0x5900], [R182.64], !P6 ;  /* 0x05900000b6d57fae */ /* 0x0007f2000f101d4e */
[----:B------:R3:W-:Y:S02]  /*83d0*/  LDGSTS.E.BYPASS.LTC128B.128.ZFILL [R213+0x7900], [R2.64], P2 ;  /* 0x0790000002d57fae */ /* 0x0007e40009141d4e */
.L_x_3959:
[----:B---3--:R-:W2:Y:S01]  /*83e0*/  LDL R2, [R1+0x44] ;  /* 0x0000440001027983 */ /* 0x008ea20000100800 */
[----:B------:R-:W-:Y:S01]  /*83f0*/  PLOP3.LUT P0, PT, PT, PT, UP1, 0x80, 0x0 ;  /* 0x000000000000781c */ /* 0x000fe20003f0f018 */
[----:B------:R-:W-:Y:S02]  /*8400*/  UIMAD UR6, UR10, UR4, 0x1 ;  /* 0x000000010a0674a4 */ /* 0x000fe4000f8e0204 */
[----:B-----5:R-:W3:Y:S01]  /*8410*/  LDL R182, [R1+0x4c] ;  /* 0x00004c0001b67983 */ /* 0x020ee20000100800 */
[----:B------:R-:W-:Y:S02]  /*8420*/  UISETP.GT.AND UP0, UPT, UR10, UR5, UPT ;  /* 0x000000050a00728c */ /* 0x000fe4000bf04270 */
[----:B------:R-:W-:Y:S01]  /*8430*/  UIADD3 UR10, UR10, -0x1, URZ ;  /* 0xffffffff0a0a7890 */ /* 0x000fe2000fffe03f */
[----:B------:R-:W-:Y:S04]  /*8440*/  STL [R1+0x6c], R244 ;  /* 0x00006cf401007387 */ /* 0x000fe80000100800 */
[----:B------:R-:W-:Y:S04]  /*8450*/  STL [R1+0x68], R243 ;  /* 0x000068f301007387 */ /* 0x000fe80000100800 */
[----:B------:R-:W-:Y:S04]  /*8460*/  STL [R1+0x64], R242 ;  /* 0x000064f201007387 */ /* 0x000fe80000100800 */
[----:B------:R-:W-:Y:S04]  /*8470*/  STL [R1+0x60], R241 ;  /* 0x000060f101007387 */ /* 0x000fe80000100800 */
[----:B------:R-:W-:Y:S04]  /*8480*/  STL [R1+0x5c], R236 ;  /* 0x00005cec01007387 */ /* 0x000fe80000100800 */
[----:B------:R1:W2:Y:S04]  /*8490*/  LDL R0, [R1+0x48] ;  /* 0x0000480001007983 */ /* 0x0002a80000100800 */
[----:B------:R-:W0:Y:S01]  /*84a0*/  LDGDEPBAR ;  /* 0x00000000000079af */ /* 0x000e220000000000 */
[----:B--2---:R-:W-:Y:S07]  /*84b0*/  @P0 MOV R0, R2 ;  /* 0x0000000200000202 */ /* 0x004fee0000000f00 */
[----:B------:R-:W-:Y:S08]  /*84c0*/  SHFL.IDX PT, R184, R0, 0x2, 0x1c1f ;  /* 0x005c1f0000b87f89 */ /* 0x000ff000000e0000 */
[----:B------:R-:W-:Y:S08]  /*84d0*/  SHFL.IDX PT, R183, R0, 0x3, 0x1c1f ;  /* 0x007c1f0000b77f89 */ /* 0x000ff000000e0000 */
[----:B------:R-:W2:Y:S08]  /*84e0*/  SHFL.IDX PT, R3, R0, RZ, 0x1c1f ;  /* 0x001c1fff00037589 */ /* 0x000eb000000e0000 */
[----:B------:R4:W1:Y:S02]  /*84f0*/  SHFL.IDX PT, R2, R0, 0x1, 0x1c1f ;  /* 0x003c1f0000027f89 */ /* 0x00086400000e0000 */
[----:B----4-:R-:W-:Y:S05]  /*8500*/  IMAD.U32 R0, RZ, RZ, UR7 ;  /* 0x00000007ff007e24 */ /* 0x010fea000f8e00ff */
[----:B---3--:R-:W-:Y:S04]  /*8510*/  IADD3 R0, R0, UR6, -R182 ;  /* 0x0000000600007c10 */ /* 0x008fe8000fffe8b6 */
[----:B------:R-:W-:Y:S04]  /*8520*/  IADD3 R182, R0, -UR12, RZ ;  /* 0x8000000c00b67c10 */ /* 0x000fe8000fffe0ff */
[C---:B--2---:R-:W-:Y:S01]  /*8530*/  IADD3 R3, R182.reuse, R3, RZ ;  /* 0x00000003b6037210 */ /* 0x044fe20007ffe0ff */
[C---:B-1----:R-:W-:Y:S01]  /*8540*/  IMAD.IADD R2, R182.reuse, 0x1, R2 ;  /* 0x00000001b6027824 */ /* 0x042fe200078e0202 */
[C---:B------:R-:W-:Y:S01]  /*8550*/  IADD3 R0, R182.reuse, R184, RZ ;  /* 0x000000b8b6007210 */ /* 0x040fe20007ffe0ff */
[----:B------:R-:W-:Y:S01]  /*8560*/  IMAD.IADD R182, R182, 0x1, R183 ;  /* 0x00000001b6b67824 */ /* 0x000fe200078e02b7 */
[C---:B------:R-:W-:Y:S02]  /*8570*/  ISETP.GT.AND P1, PT, R3.reuse, RZ, PT ;  /* 0x000000ff0300720c */ /* 0x040fe40003f24270 */
[----:B------:R-:W-:Y:S02]  /*8580*/  ISETP.GT.AND P0, PT, R3, 0x1, PT ;  /* 0x000000010300780c */ /* 0x000fe40003f04270 */
        /* <DEDUP_REMOVED lines=17> */
[C---:B------:R-:W-:Y:S02]  /*86a0*/  ISETP.GT.AND P2, PT, R2.reuse, 0x8, PT ;  /* 0x000000080200780c */ /* 0x040fe40003f44270 */
[----:B------:R-:W-:Y:S02]  /*86b0*/  ISETP.GT.AND P1, PT, R2, 0x11, PT ;  /* 0x000000110200780c */ /* 0x000fe40003f24270 */
[----:B------:R-:W-:Y:S02]  /*86c0*/  FSEL R32, R32, -INF , P0 ;  /* 0xff80000020207808 */ /* 0x000fe40000000000 */
[----:B------:R-:W-:Y:S02]  /*86d0*/  ISETP.GT.AND P0, PT, R2, 0x19, PT ;  /* 0x000000190200780c */ /* 0x000fe40003f04270 */
[----:B------:R-:W-:Y:S02]  /*86e0*/  FMNMX.FTZ R4, R183, R180, !PT ;  /* 0x000000b4b7047209 */ /* 0x000fe40007810000 */
[----:B------:R-:W-:Y:S02]  /*86f0*/  FSEL R18, R18, -INF , P2 ;  /* 0xff80000012127808 */ /* 0x000fe40001000000 */
[----:B------:R-:W-:Y:S02]  /*8700*/  FSEL R23, R23, -INF , P1 ;  /* 0xff80000017177808 */ /* 0x000fe40000800000 */
[----:B------:R-:W-:Y:S02]  /*8710*/  FSEL R35, R35, -INF , P0 ;  /* 0xff80000023237808 */ /* 0x000fe40000000000 */
[----:B------:R-:W-:Y:S02]  /*8720*/  ISETP.GT.AND P2, PT, R2, 0x10, PT ;  /* 0x000000100200780c */ /* 0x000fe40003f44270 */
[----:B------:R-:W-:Y:S02]  /*8730*/  ISETP.GT.AND P0, PT, R3, 0x21, PT ;  /* 0x000000210300780c */ /* 0x000fe40003f04270 */
[----:B------:R-:W-:Y:S02]  /*8740*/  FMNMX.FTZ R4, R189, R4, !PT ;  /* 0x00000004bd047209 */ /* 0x000fe40007810000 */
[----:B------:R-:W-:Y:S02]  /*8750*/  ISETP.GT.AND P1, PT, R3, 0x19, PT ;  /* 0x000000190300780c */ /* 0x000fe40003f24270 */
[----:B------:R-:W-:Y:S02]  /*8760*/  FSEL R22, R22, -INF , P2 ;  /* 0xff80000016167808 */ /* 0x000fe40001000000 */
[----:B------:R-:W-:Y:S02]  /*8770*/  FSEL R37, R37, -INF , P0 ;  /* 0xff80000025257808 */ /* 0x000fe40000000000 */
[----:B------:R-:W-:Y:S02]  /*8780*/  ISETP.GT.AND P2, PT, R2, 0x18, PT ;  /* 0x000000180200780c */ /* 0x000fe40003f44270 */
[----:B------:R-:W-:Y:S02]  /*8790*/  FSEL R33, R33, -INF , P1 ;  /* 0xff80000021217808 */ /* 0x000fe40000800000 */
[C---:B------:R-:W-:Y:S02]  /*87a0*/  ISETP.GT.AND P1, PT, R3.reuse, 0x20, PT ;  /* 0x000000200300780c */ /* 0x040fe40003f24270 */
[----:B------:R-:W-:Y:S02]  /*87b0*/  ISETP.GT.AND P0, PT, R3, 0x28, PT ;  /* 0x000000280300780c */ /* 0x000fe40003f04270 */
[----:B------:R-:W-:Y:S02]  /*87c0*/  FMNMX.FTZ R4, R7, R4, !PT ;  /* 0x0000000407047209 */ /* 0x000fe40007810000 */
        /* <DEDUP_REMOVED lines=8> */
[----:B------:R-:W-:Y:S02]  /*8850*/  FSEL R39, R39, -INF , P1 ;  /* 0xff80000027277808 */ /* 0x000fe40000800000 */
[----:B------:R-:W-:Y:S02]  /*8860*/  FSEL R51, R51, -INF , P0 ;  /* 0xff80000033337808 */ /* 0x000fe40000000000 */
[----:B------:R-:W-:Y:S02]  /*8870*/  FMNMX.FTZ R4, R20, R4, !PT ;  /* 0x0000000414047209 */ /* 0x000fe40007810000 */
[----:B------:R-:W-:Y:S02]  /*8880*/  ISETP.GT.AND P1, PT, R2, 0x28, PT ;  /* 0x000000280200780c */ /* 0x000fe40003f24270 */
[C---:B------:R-:W-:Y:S02]  /*8890*/  ISETP.GT.AND P2, PT, R3.reuse, 0x29, PT ;  /* 0x000000290300780c */ /* 0x040fe40003f44270 */
[----:B------:R-:W-:Y:S02]  /*88a0*/  ISETP.GT.AND P0, PT, R3, 0x30, PT ;  /* 0x000000300300780c */ /* 0x000fe40003f04270 */
[----:B------:R-:W-:Y:S02]  /*88b0*/  FSEL R50, R50, -INF , P1 ;  /* 0xff80000032327808 */ /* 0x000fe40000800000 */
[----:B------:R-:W-:Y:S02]  /*88c0*/  FMNMX.FTZ R4, R21, R4, !PT ;  /* 0x0000000415047209 */ /* 0x000fe40007810000 */
[----:B------:R-:W-:Y:S02]  /*88d0*/  FSEL R49, R49, -INF , P2 ;  /* 0xff80000031317808 */ /* 0x000fe40001000000 */
[----:B------:R-:W-:Y:S02]  /*88e0*/  ISETP.GT.AND P2, PT, R3, 0x31, PT ;  /* 0x000000310300780c */ /* 0x000fe40003f44270 */
[----:B------:R-:W-:Y:S02]  /*88f0*/  ISETP.GT.AND P1, PT, R2, 0x30, PT ;  /* 0x000000300200780c */ /* 0x000fe40003f24270 */
[----:B------:R-:W-:Y:S02]  /*8900*/  FSEL R52, R52, -INF , P0 ;  /* 0xff80000034347808 */ /* 0x000fe40000000000 */
[----:B------:R-:W-:Y:S02]  /*8910*/  ISETP.GT.AND P0, PT, R2, 0x31, PT ;  /* 0x000000310200780c */ /* 0x000fe40003f04270 */
[----:B------:R-:W-:Y:S02]  /*8920*/  FSEL R53, R53, -INF , P2 ;  /* 0xff80000035357808 */ /* 0x000fe40001000000 */
[----:B------:R-:W-:Y:S02]  /*8930*/  FSEL R54, R54, -INF , P1 ;  /* 0xff80000036367808 */ /* 0x000fe40000800000 */
[----:B------:R-:W-:Y:S02]  /*8940*/  FSEL R55, R55, -INF , P0 ;  /* 0xff80000037377808 */ /* 0x000fe40000000000 */
[----:B------:R-:W-:Y:S02]  /*8950*/  FMNMX.FTZ R4, R32, R4, !PT ;  /* 0x0000000420047209 */ /* 0x000fe40007810000 */
[C---:B------:R-:W-:Y:S02]  /*8960*/  ISETP.GT.AND P0, PT, R0.reuse, RZ, PT ;  /* 0x000000ff0000720c */ /* 0x040fe40003f04270 */
[----:B------:R-:W-:Y:S02]  /*8970*/  ISETP.GT.AND P2, PT, R0, 0x1, PT ;  /* 0x000000010000780c */ /* 0x000fe40003f44270 */
[----:B------:R-:W-:Y:S02]  /*8980*/  ISETP.GT.AND P1, PT, R182, RZ, PT ;  /* 0x000000ffb600720c */ /* 0x000fe40003f24270 */
[----:B------:R-:W-:Y:S02]  /*8990*/  FSEL R16, R8, -INF , P0 ;  /* 0xff80000008107808 */ /* 0x000fe40000000000 */
[----:B------:R-:W-:Y:S02]  /*89a0*/  FSEL R17, R9, -INF , P2 ;  /* 0xff80000009117808 */ /* 0x000fe40001000000 */
[----:B------:R-:W-:Y:S02]  /*89b0*/  FSEL R10, R10, -INF , P1 ;  /* 0xff8000000a0a7808 */ /* 0x000fe40000800000 */
[----:B------:R-:W-:Y:S02]  /*89c0*/  ISETP.GT.AND P0, PT, R182, 0x1, PT ;  /* 0x00000001b600780c */ /* 0x000fe40003f04270 */
[C---:B------:R-:W-:Y:S02]  /*89d0*/  ISETP.GT.AND P2, PT, R3.reuse, 0x38, PT ;  /* 0x000000380300780c */ /* 0x040fe40003f44270 */
        /* <DEDUP_REMOVED lines=22> */
[----:B------:R-:W-:Y:S01]  /*8b40*/  ISETP.GT.AND P0, PT, R0, 0x8, PT ;  /* 0x000000080000780c */ /* 0x000fe20003f04270 */
[----:B------:R-:W1:Y:S01]  /*8b50*/  SHFL.BFLY PT, R4, R186, 0x2, 0x1f ;  /* 0x0c401f00ba047f89 */ /* 0x000e6200000e0000 */
        /* <DEDUP_REMOVED lines=8> */
[----:B------:R-:W-:Y:S02]  /*8be0*/  FMNMX.FTZ R2, R38, R2, !PT ;  /* 0x0000000226027209 */ /* 0x000fe40007810000 */
[----:B------:R-:W-:Y:S02]  /*8bf0*/  FSEL R13, R13, -INF , P2 ;  /* 0xff8000000d0d7808 */ /* 0x000fe40001000000 */
[----:B------:R-:W-:Y:S02]  /*8c00*/  FSEL R15, R15, -INF , P0 ;  /* 0xff8000000f0f7808 */ /* 0x000fe40000000000 */
[----:B------:R-:W-:Y:S02]  /*8c10*/  ISETP.GT.AND P0, PT, R0, 0x10, PT ;  /* 0x000000100000780c */ /* 0x000fe40003f04270 */
        /* <DEDUP_REMOVED lines=8> */
[----:B------:R-:W-:Y:S02]  /*8ca0*/  FMNMX.FTZ R3, R24, R3, !PT ;  /* 0x0000000318037209 */ /* 0x000fe40007810000 */
        /* <DEDUP_REMOVED lines=9> */
[----:B------:R-:W-:Y:S02]  /*8d40*/  ISETP.GT.AND P2, PT, R0, 0x19, PT ;  /* 0x000000190000780c */ /* 0x000fe40003f44270 */
[----:B------:R-:W-:Y:S02]  /*8d50*/  FSEL R222, R26, -INF , P1 ;  /* 0xff8000001ade7808 */ /* 0x000fe40000800000 */
[----:B------:R-:W-:Y:S02]  /*8d60*/  FSEL R223, R31, -INF , P0 ;  /* 0xff8000001fdf7808 */ /* 0x000fe40000000000 */
[----:B------:R-:W-:Y:S02]  /*8d70*/  FMNMX.FTZ R2, R54, R2, !PT ;  /* 0x0000000236027209 */ /* 0x000fe40007810000 */
[----:B------:R-:W-:Y:S02]  /*8d80*/  ISETP.GT.AND P1, PT, R182, 0x18, PT ;  /* 0x00000018b600780c */ /* 0x000fe40003f24270 */
[----:B------:R-:W-:Y:S02]  /*8d90*/  FSEL R29, R29, -INF , P2 ;  /* 0xff8000001d1d7808 */ /* 0x000fe40001000000 */
[----:B------:R-:W-:Y:S02]  /*8da0*/  ISETP.GT.AND P0, PT, R0, 0x20, PT ;  /* 0x000000200000780c */ /* 0x000fe40003f04270 */
[----:B-1----:R-:W-:Y:S02]  /*8db0*/  FMNMX.FTZ R186, R4, R186, !PT ;  /* 0x000000ba04ba7209 */ /* 0x002fe40007810000 */
[----:B------:R-:W-:Y:S02]  /*8dc0*/  FMNMX.FTZ R4, R10, R188, !PT ;  /* 0x000000bc0a047209 */ /* 0x000fe40007810000 */
[----:B------:R-:W-:Y:S01]  /*8dd0*/  FMNMX.FTZ R3, R28, R3, !PT ;  /* 0x000000031c037209 */ /* 0x000fe20007810000 */
[----:B------:R-:W-:Y:S01]  /*8de0*/  SHFL.BFLY PT, R6, R186, 0x1, 0x1f ;  /* 0x0c201f00ba067f89 */ /* 0x000fe200000e0000 */
[----:B------:R-:W-:Y:S02]  /*8df0*/  FSEL R224, R30, -INF , P1 ;  /* 0xff8000001ee07808 */ /* 0x000fe40000800000 */
[----:B------:R-:W-:Y:S02]  /*8e00*/  ISETP.GT.AND P1, PT, R182, 0x20, PT ;  /* 0x00000020b600780c */ /* 0x000fe40003f24270 */
[----:B------:R-:W-:Y:S02]  /*8e10*/  FSEL R40, R40, -INF , P0 ;  /* 0xff80000028287808 */ /* 0x000fe40000000000 */
[----:B------:R-:W-:Y:S02]  /*8e20*/  FMNMX.FTZ R2, R55, R2, !PT ;  /* 0x0000000237027209 */ /* 0x000fe40007810000 */
[----:B------:R-:W-:Y:S02]  /*8e30*/  ISETP.GT.AND P2, PT, R0, 0x21, PT ;  /* 0x000000210000780c */ /* 0x000fe40003f44270 */
[----:B------:R-:W-:Y:S02]  /*8e40*/  FMNMX.FTZ R4, R11, R4, !PT ;  /* 0x000000040b047209 */ /* 0x000fe40007810000 */
[----:B------:R-:W-:Y:S02]  /*8e50*/  FMNMX.FTZ R3, R29, R3, !PT ;  /* 0x000000031d037209 */ /* 0x000fe40007810000 */
        /* <DEDUP_REMOVED lines=12> */
[----:B------:R-:W1:Y:S01]  /*8f20*/  SHFL.BFLY PT, R4, R185, 0x2, 0x1f ;  /* 0x0c401f00b9047f89 */ /* 0x000e6200000e0000 */
[----:B------:R-:W-:Y:S02]  /*8f30*/  ISETP.GT.AND P0, PT, R0, 0x29, PT ;  /* 0x000000290000780c */ /* 0x000fe40003f04270 */
[----:B------:R-:W-:Y:S02]  /*8f40*/  FSEL R56, R56, -INF , P2 ;  /* 0xff80000038387808 */ /* 0x000fe40001000000 */
[C---:B------:R-:W-:Y:S02]  /*8f50*/  ISETP.GT.AND P1, PT, R0.reuse, 0x31, PT ;  /* 0x000000310000780c */ /* 0x040fe40003f24270 */
[----:B------:R-:W-:Y:S02]  /*8f60*/  FSEL R45, R45, -INF , P0 ;  /* 0xff8000002d2d7808 */ /* 0x000fe40000000000 */
[C---:B------:R-:W-:Y:S02]  /*8f70*/  ISETP.GT.AND P0, PT, R0.reuse, 0x38, PT ;  /* 0x000000380000780c */ /* 0x040fe40003f04270 */
        /* <DEDUP_REMOVED lines=13> */
[----:B-1----:R-:W-:Y:S01]  /*9050*/  FMNMX.FTZ R185, R185, R4, !PT ;  /* 0x00000004b9b97209 */ /* 0x002fe20007810000 */
[----:B------:R-:W1:Y:S01]  /*9060*/  SHFL.BFLY PT, R3, R184, 0x2, 0x1f ;  /* 0x0c401f00b8037f89 */ /* 0x000e6200000e0000 */
[----:B------:R-:W-:Y:S02]  /*9070*/  FMNMX.FTZ R186, R186, R6, !PT ;  /* 0x00000006baba7209 */ /* 0x000fe40007810000 */
[----:B------:R-:W-:Y:S02]  /*9080*/  FMNMX.FTZ R2, R224, R2, !PT ;  /* 0x00000002e0027209 */ /* 0x000fe40007810000 */
[C---:B------:R-:W-:Y:S01]  /*9090*/  FSETP.NEU.FTZ.AND P2, PT, R186.reuse, -INF , PT ;  /* 0xff800000ba00780b */ /* 0x040fe20003f5d000 */
[----:B------:R-:W-:Y:S01]  /*90a0*/  FMUL.FTZ R8, R186, c[0x0][0x2d0] ;  /* 0x0000b400ba087a20 */ /* 0x000fe20000410000 */
[----:B------:R-:W-:Y:S01]  /*90b0*/  FMNMX.FTZ R2, R223, R2, !PT ;  /* 0x00000002df027209 */ /* 0x000fe20007810000 */
[----:B------:R-:W2:Y:S01]  /*90c0*/  SHFL.BFLY PT, R4, R185, 0x1, 0x1f ;  /* 0x0c201f00b9047f89 */ /* 0x000ea200000e0000 */
[----:B------:R-:W-:Y:S02]  /*90d0*/  ISETP.GT.AND P1, PT, R182, 0x28, PT ;  /* 0x00000028b600780c */ /* 0x000fe40003f24270 */
[----:B------:R-:W-:Y:S02]  /*90e0*/  FSEL R8, R8, RZ, P2 ;  /* 0x000000ff08087208 */ /* 0x000fe40001000000 */
[----:B------:R-:W-:Y:S02]  /*90f0*/  FMNMX.FTZ R0, R221, R2, !PT ;  /* 0x00000002dd007209 */ /* 0x000fe40007810000 */
[----:B------:R-:W-:Y:S01]  /*9100*/  FSEL R219, R46, -INF , P1 ;  /* 0xff8000002edb7808 */ /* 0x000fe20000800000 */
[--C-:B------:R-:W-:Y:S01]  /*9110*/  FFMA.FTZ R9, R183, c[0x0][0x2d0], -R8.reuse ;  /* 0x0000b400b7097a23 */ /* 0x100fe20000010808 */
[----:B------:R-:W-:Y:S01]  /*9120*/  FMNMX.FTZ R0, R220, R0, !PT ;  /* 0x00000000dc007209 */ /* 0x000fe20007810000 */
[--C-:B------:R-:W-:Y:S01]  /*9130*/  FFMA.FTZ R30, R20, c[0x0][0x2d0], -R8.reuse ;  /* 0x0000b400141e7a23 */ /* 0x100fe20000010808 */
[C---:B------:R-:W-:Y:S01]  /*9140*/  ISETP.GT.AND P1, PT, R182.reuse, 0x30, PT ;  /* 0x00000030b600780c */ /* 0x040fe20003f24270 */
[--C-:B------:R-:W-:Y:S01]  /*9150*/  FFMA.FTZ R235, R21, c[0x0][0x2d0], -R8.reuse ;  /* 0x0000b40015eb7a23 */ /* 0x100fe20000010808 */
[----:B------:R-:W-:Y:S01]  /*9160*/  FMNMX.FTZ R2, R219, R0, !PT ;  /* 0x00000000db027209 */ /* 0x000fe20007810000 */
[--C-:B------:R-:W-:Y:S01]  /*9170*/  FFMA.FTZ R0, R189, c[0x0][0x2d0], -R8.reuse ;  /* 0x0000b400bd007a23 */ /* 0x100fe20000010808 */
[----:B------:R-:W-:Y:S01]  /*9180*/  ISETP.GT.AND P0, PT, R182, 0x29, PT ;  /* 0x00000029b600780c */ /* 0x000fe20003f04270 */
[----:B------:R-:W-:Y:S01]  /*9190*/  MUFU.EX2 R9, R9 ;  /* 0x0000000900097308 */ /* 0x000fe20000000800 */
[----:B-1----:R-:W-:Y:S01]  /*91a0*/  FMNMX.FTZ R184, R184, R3, !PT ;  /* 0x00000003b8b87209 */ /* 0x002fe20007810000 */
[--C-:B------:R-:W-:Y:S01]  /*91b0*/  FFMA.FTZ R3, R191, c[0x0][0x2d0], -R8.reuse ;  /* 0x0000b400bf037a23 */ /* 0x100fe20000010808 */
[----:B------:R-:W-:Y:S01]  /*91c0*/  FSEL R216, R58, -INF , P1 ;  /* 0xff8000003ad87808 */ /* 0x000fe20000800000 */
[--C-:B------:R-:W-:Y:S01]  /*91d0*/  FFMA.FTZ R58, R37, c[0x0][0x2d0], -R8.reuse ;  /* 0x0000b400253a7a23 */ /* 0x100fe20000010808 */
[----:B------:R-:W-:Y:S01]  /*91e0*/  ISETP.GT.AND P1, PT, R182, 0x38, PT ;  /* 0x00000038b600780c */ /* 0x000fe20003f24270 */
[--C-:B------:R-:W-:Y:S01]  /*91f0*/  FFMA.FTZ R189, R49, c[0x0][0x2d0], -R8.reuse ;  /* 0x0000b40031bd7a23 */ /* 0x100fe20000010808 */
[----:B------:R-:W-:Y:S01]  /*9200*/  FSEL R218, R47, -INF , P0 ;  /* 0xff8000002fda7808 */ /* 0x000fe20000000000 */
[--C-:B------:R-:W-:Y:S01]  /*9210*/  FFMA.FTZ R46, R33, c[0x0][0x2d0], -R8.reuse ;  /* 0x0000b400212e7a23 */ /* 0x100fe20000010808 */
[----:B--2---:R-:W-:Y:S01]  /*9220*/  FMNMX.FTZ R185, R185, R4, !PT ;  /* 0x00000004b9b97209 */ /* 0x004fe20007810000 */
[----:B------:R1:W-:Y:S01]  /*9230*/  MUFU.EX2 R242, R3 ;  /* 0x0000000300f27308 */ /* 0x0003e20000000800 */
[----:B------:R-:W-:Y:S01]  /*9240*/  FSEL R214, R62, -INF , P1 ;  /* 0xff8000003ed67808 */ /* 0x000fe20000800000 */
[----:B------:R-:W2:Y:S01]  /*9250*/  SHFL.BFLY PT, R4, R184, 0x1, 0x1f ;  /* 0x0c201f00b8047f89 */ /* 0x000ea200000e0000 */
[C---:B------:R-:W-:Y:S01]  /*9260*/  FSETP.NEU.FTZ.AND P1, PT, R185.reuse, -INF , PT ;  /* 0xff800000b900780b */ /* 0x040fe20003f3d000 */
[----:B------:R-:W-:Y:S01]  /*9270*/  FMUL.FTZ R6, R185, c[0x0][0x2d0] ;  /* 0x0000b400b9067a20 */ /* 0x000fe20000410000 */
[----:B------:R-:W-:Y:S01]  /*9280*/  FMNMX.FTZ R2, R218, R2, !PT ;  /* 0x00000002da027209 */ /* 0x000fe20007810000 */
[--C-:B------:R-:W-:Y:S01]  /*9290*/  FFMA.FTZ R47, R36, c[0x0][0x2d0], -R8.reuse ;  /* 0x0000b400242f7a23 */ /* 0x100fe20000010808 */
[----:B------:R-:W-:Y:S01]  /*92a0*/  ISETP.GT.AND P0, PT, R182, 0x31, PT ;  /* 0x00000031b600780c */ /* 0x000fe20003f04270 */
[--C-:B------:R-:W-:Y:S01]  /*92b0*/  FFMA.FTZ R31, R32, c[0x0][0x2d0], -R8.reuse ;  /* 0x0000b400201f7a23 */ /* 0x100fe20000010808 */
[----:B------:R-:W-:Y:S01]  /*92c0*/  FSEL R6, R6, RZ, P1 ;  /* 0x000000ff06067208 */ /* 0x000fe20000800000 */
[----:B------:R3:W-:Y:S01]  /*92d0*/  MUFU.EX2 R217, R0 ;  /* 0x0000000000d97308 */ /* 0x0007e20000000800 */
[----:B------:R-:W-:Y:S01]  /*92e0*/  FSEL R215, R59, -INF , P0 ;  /* 0xff8000003bd77808 */ /* 0x000fe20000000000 */
[----:B------:R-:W-:Y:S01]  /*92f0*/  FFMA.FTZ R59, R53, c[0x0][0x2d0], -R8 ;  /* 0x0000b400353b7a23 */ /* 0x000fe20000010808 */
[----:B------:R-:W-:Y:S01]  /*9300*/  FMNMX.FTZ R2, R216, R2, !PT ;  /* 0x00000002d8027209 */ /* 0x000fe20007810000 */
[--C-:B------:R-:W-:Y:S01]  /*9310*/  FFMA.FTZ R232, R22, c[0x0][0x2d0], -R6.reuse ;  /* 0x0000b40016e87a23 */ /* 0x100fe20000010806 */
[----:B------:R-:W-:Y:S01]  /*9320*/  ISETP.GT.AND P0, PT, R182, 0x39, PT ;  /* 0x00000039b600780c */ /* 0x000fe20003f04270 */
[--C-:B------:R-:W-:Y:S01]  /*9330*/  FFMA.FTZ R231, R23, c[0x0][0x2d0], -R6.reuse ;  /* 0x0000b40017e77a23 */ /* 0x100fe20000010806 */
[----:B------:R-:W-:Y:S01]  /*9340*/  FMNMX.FTZ R2, R215, R2, !PT ;  /* 0x00000002d7027209 */ /* 0x000fe20007810000 */
[--C-:B------:R-:W-:Y:S01]  /*9350*/  FFMA.FTZ R230, R34, c[0x0][0x2d0], -R6.reuse ;  /* 0x0000b40022e67a23 */ /* 0x100fe20000010806 */
[----:B------:R-:W-:Y:S01]  /*9360*/  FSEL R183, R63, -INF , P0 ;  /* 0xff8000003fb77808 */ /* 0x000fe20000000000 */
[--C-:B------:R-:W-:Y:S02]  /*9370*/  FFMA.FTZ R228, R35, c[0x0][0x2d0], -R6.reuse ;  /* 0x0000b40023e47a23 */ /* 0x100fe40000010806 */
[--C-:B------:R-:W-:Y:S02]  /*9380*/  FFMA.FTZ R38, R38, c[0x0][0x2d0], -R6.reuse ;  /* 0x0000b40026267a23 */ /* 0x100fe40000010806 */
[--C-:B-1----:R-:W-:Y:S02]  /*9390*/  FFMA.FTZ R3, R190, c[0x0][0x2d0], -R6.reuse ;  /* 0x0000b400be037a23 */ /* 0x102fe40000010806 */
[--C-:B------:R-:W-:Y:S01]  /*93a0*/  FFMA.FTZ R39, R39, c[0x0][0x2d0], -R6.reuse ;  /* 0x0000b40027277a23 */ /* 0x100fe20000010806 */
[----:B--2---:R-:W-:Y:S01]  /*93b0*/  FMNMX.FTZ R184, R184, R4, !PT ;  /* 0x00000004b8b87209 */ /* 0x004fe20007810000 */
[----:B------:R1:W-:Y:S01]  /*93c0*/  MUFU.EX2 R211, R3 ;  /* 0x0000000300d37308 */ /* 0x0003e20000000800 */
[--C-:B------:R-:W-:Y:S01]  /*93d0*/  FFMA.FTZ R42, R50, c[0x0][0x2d0], -R6.reuse ;  /* 0x0000b400322a7a23 */ /* 0x100fe20000010806 */
[----:B------:R-:W-:Y:S01]  /*93e0*/  FSEL R4, R185, RZ, P1 ;  /* 0x000000ffb9047208 */ /* 0x000fe20000800000 */
[--C-:B------:R-:W-:Y:S01]  /*93f0*/  FFMA.FTZ R43, R51, c[0x0][0x2d0], -R6.reuse ;  /* 0x0000b400332b7a23 */ /* 0x100fe20000010806 */
[----:B------:R-:W-:Y:S01]  /*9400*/  FSETP.NEU.FTZ.AND P0, PT, R184, -INF , PT ;  /* 0xff800000b800780b */ /* 0x000fe20003f1d000 */
[----:B------:R-:W-:Y:S01]  /*9410*/  FFMA.FTZ R54, R54, c[0x0][0x2d0], -R6 ;  /* 0x0000b40036367a23 */ /* 0x000fe20000010806 */
[----:B---3--:R-:W-:Y:S01]  /*9420*/  FMNMX.FTZ R0, R214, R2, !PT ;  /* 0x00000002d6007209 */ /* 0x008fe20007810000 */
[----:B------:R-:W-:Y:S02]  /*9430*/  FFMA.FTZ R2, R7, c[0x0][0x2d0], -R8 ;  /* 0x0000b40007027a23 */ /* 0x000fe40000010808 */
[--C-:B------:R-:W-:Y:S01]  /*9440*/  FFMA.FTZ R55, R55, c[0x0][0x2d0], -R6.reuse ;  /* 0x0000b40037377a23 */ /* 0x100fe20000010806 */
[----:B------:R-:W-:Y:S01]  /*9450*/  FMNMX.FTZ R0, R183, R0, !PT ;  /* 0x00000000b7007209 */ /* 0x000fe20007810000 */
[----:B------:R2:W-:Y:S01]  /*9460*/  MUFU.EX2 R241, R2 ;  /* 0x0000000200f17308 */ /* 0x0005e20000000800 */
[--C-:B------:R-:W-:Y:S02]  /*9470*/  FFMA.FTZ R66, R66, c[0x0][0x2d0], -R6.reuse ;  /* 0x0000b40042427a23 */ /* 0x100fe40000010806 */
[----:B------:R-:W-:Y:S02]  /*9480*/  FFMA.FTZ R67, R67, c[0x0][0x2d0], -R6 ;  /* 0x0000b40043437a23 */ /* 0x000fe40000010806 */
[----:B------:R-:W-:Y:S02]  /*9490*/  FMUL.FTZ R7, R184, c[0x0][0x2d0] ;  /* 0x0000b400b8077a20 */ /* 0x000fe40000410000 */
[--C-:B------:R-:W-:Y:S02]  /*94a0*/  FFMA.FTZ R63, R48, c[0x0][0x2d0], -R8.reuse ;  /* 0x0000b400303f7a23 */ /* 0x100fe40000010808 */
[----:B------:R-:W-:Y:S01]  /*94b0*/  FFMA.FTZ R62, R52, c[0x0][0x2d0], -R8 ;  /* 0x0000b400343e7a23 */ /* 0x000fe20000010808 */
[----:B------:R-:W-:Y:S01]  /*94c0*/  FSEL R7, R7, RZ, P0 ;  /* 0x000000ff07077208 */ /* 0x000fe20000000000 */
[----:B------:R-:W-:Y:S02]  /*94d0*/  IMAD.MOV.U32 R34, RZ, RZ, R189 ;  /* 0x000000ffff227224 */ /* 0x000fe400078e00bd */
[--C-:B-1----:R-:W-:Y:S02]  /*94e0*/  FFMA.FTZ R3, R208, c[0x0][0x2d0], -R6.reuse ;  /* 0x0000b400d0037a23 */ /* 0x102fe40000010806 */
[--C-:B------:R-:W-:Y:S02]  /*94f0*/  FFMA.FTZ R229, R25, c[0x0][0x2d0], -R7.reuse ;  /* 0x0000b40019e57a23 */ /* 0x100fe40000010807 */
[----:B------:R1:W3:Y:S01]  /*9500*/  MUFU.EX2 R213, R3 ;  /* 0x0000000300d57308 */ /* 0x0002e20000000800 */
[--C-:B------:R-:W-:Y:S02]  /*9510*/  FFMA.FTZ R41, R41, c[0x0][0x2d0], -R7.reuse ;  /* 0x0000b40029297a23 */ /* 0x100fe40000010807 */
[--C-:B------:R-:W-:Y:S02]  /*9520*/  FFMA.FTZ R40, R40, c[0x0][0x2d0], -R7.reuse ;  /* 0x0000b40028287a23 */ /* 0x100fe40000010807 */
[--C-:B------:R-:W-:Y:S01]  /*9530*/  FFMA.FTZ R244, R56, c[0x0][0x2d0], -R7.reuse ;  /* 0x0000b40038f47a23 */ /* 0x100fe20000010807 */
[----:B--2---:R-:W2:Y:S01]  /*9540*/  SHFL.BFLY PT, R2, R0, 0x2, 0x1f ;  /* 0x0c401f0000027f89 */ /* 0x004ea200000e0000 */
[--C-:B------:R-:W-:Y:S02]  /*9550*/  FFMA.FTZ R243, R57, c[0x0][0x2d0], -R7.reuse ;  /* 0x0000b40039f37a23 */ /* 0x100fe40000010807 */
[--C-:B------:R-:W-:Y:S01]  /*9560*/  FFMA.FTZ R227, R29, c[0x0][0x2d0], -R7.reuse ;  /* 0x0000b4001de37a23 */ /* 0x100fe20000010807 */
[----:B------:R-:W-:Y:S01]  /*9570*/  MUFU.EX2 R229, R229 ;  /* 0x000000e500e57308 */ /* 0x000fe20000000800 */
[--C-:B------:R-:W-:Y:S02]  /*9580*/  FFMA.FTZ R44, R44, c[0x0][0x2d0], -R7.reuse ;  /* 0x0000b4002c2c7a23 */ /* 0x100fe40000010807 */
[--C-:B------:R-:W-:Y:S02]  /*9590*/  FFMA.FTZ R45, R45, c[0x0][0x2d0], -R7.reuse ;  /* 0x0000b4002d2d7a23 */ /* 0x100fe40000010807 */
[----:B-1----:R-:W-:Y:S01]  /*95a0*/  FFMA.FTZ R3, R19, c[0x0][0x2d0], -R6 ;  /* 0x0000b40013037a23 */ /* 0x002fe20000010806 */
[----:B---3--:R-:W-:Y:S01]  /*95b0*/  F2FP.PACK_AB R189, R213, R211 ;  /* 0x000000d3d5bd723e */ /* 0x008fe200000000ff */
[----:B------:R-:W-:Y:S03]  /*95c0*/  FFMA.FTZ R19, R65, c[0x0][0x2d0], -R8 ;  /* 0x0000b40041137a23 */ /* 0x000fe60000010808 */
[----:B------:R1:W-:Y:S01]  /*95d0*/  MUFU.EX2 R209, R3 ;  /* 0x0000000300d17308 */ /* 0x0003e20000000800 */
[----:B--2---:R-:W-:Y:S01]  /*95e0*/  FMNMX.FTZ R0, R0, R2, !PT ;  /* 0x0000000200007209 */ /* 0x004fe20007810000 */
[----:B------:R-:W-:Y:S02]  /*95f0*/  FFMA.FTZ R2, R18, c[0x0][0x2d0], -R6 ;  /* 0x0000b40012027a23 */ /* 0x000fe40000010806 */
[----:B------:R-:W2:Y:S01]  /*9600*/  LDL.LU R6, [R1+0xc] ;  /* 0x00000c0001067983 */ /* 0x000ea20000300800 */
[----:B------:R-:W-:Y:S05]  /*9610*/  FFMA.FTZ R18, R64, c[0x0][0x2d0], -R8 ;  /* 0x0000b40040127a23 */ /* 0x000fea0000010808 */
[----:B------:R3:W4:Y:S01]  /*9620*/  MUFU.EX2 R226, R2 ;  /* 0x0000000200e27308 */ /* 0x0007220000000800 */
[--C-:B-1----:R-:W-:Y:S09]  /*9630*/  FFMA.FTZ R3, R16, c[0x0][0x2d0], -R7.reuse ;  /* 0x0000b40010037a23 */ /* 0x102ff20000010807 */
[----:B------:R1:W-:Y:S01]  /*9640*/  MUFU.EX2 R210, R3 ;  /* 0x0000000300d27308 */ /* 0x0003e20000000800 */
[----:B---3--:R-:W3:Y:S01]  /*9650*/  SHFL.BFLY PT, R2, R0, 0x1, 0x1f ;  /* 0x0c201f0000027f89 */ /* 0x008ee200000e0000 */
[--C-:B-1----:R-:W-:Y:S08]  /*9660*/  FFMA.FTZ R3, R17, c[0x0][0x2d0], -R7.reuse ;  /* 0x0000b40011037a23 */ /* 0x102ff00000010807 */
[----:B------:R1:W-:Y:S01]  /*9670*/  MUFU.EX2 R212, R3 ;  /* 0x0000000300d47308 */ /* 0x0003e20000000800 */
[----:B---3--:R-:W-:Y:S01]  /*9680*/  FMNMX.FTZ R182, R2, R0, !PT ;  /* 0x0000000002b67209 */ /* 0x008fe20007810000 */
[--C-:B------:R-:W-:Y:S01]  /*9690*/  FFMA.FTZ R0, R12, c[0x0][0x2d0], -R7.reuse ;  /* 0x0000b4000c007a23 */ /* 0x100fe20000010807 */
[----:B----4-:R-:W-:Y:S01]  /*96a0*/  MOV R12, R226 ;  /* 0x000000e2000c7202 */ /* 0x010fe20000000f00 */
[----:B------:R-:W-:Y:S02]  /*96b0*/  FFMA.FTZ R2, R13, c[0x0][0x2d0], -R7 ;  /* 0x0000b4000d027a23 */ /* 0x000fe40000010807 */
[----:B------:R-:W-:Y:S02]  /*96c0*/  FMUL.FTZ R208, R182, c[0x0][0x2d0] ;  /* 0x0000b400b6d07a20 */ /* 0x000fe40000410000 */
[----:B------:R-:W-:Y:S02]  /*96d0*/  IMAD.MOV.U32 R13, RZ, RZ, R241 ;  /* 0x000000ffff0d7224 */ /* 0x000fe400078e00f1 */
[----:B------:R3:W-:Y:S01]  /*96e0*/  MUFU.EX2 R191, R0 ;  /* 0x0000000000bf7308 */ /* 0x0007e20000000800 */
[--C-:B------:R-:W-:Y:S02]  /*96f0*/  FFMA.FTZ R241, R61, c[0x0][0x2d0], -R7.reuse ;  /* 0x0000b4003df17a23 */ /* 0x100fe40000010807 */
[----:B------:R-:W-:Y:S07]  /*9700*/  FFMA.FTZ R226, R28, c[0x0][0x2d0], -R7 ;  /* 0x0000b4001ce27a23 */ /* 0x000fee0000010807 */
[----:B------:R4:W-:Y:S01]  /*9710*/  MUFU.EX2 R190, R2 ;  /* 0x0000000200be7308 */ /* 0x0009e20000000800 */
[----:B-1----:R-:W-:Y:S02]  /*9720*/  FSEL R3, R184, RZ, P0 ;  /* 0x000000ffb8037208 */ /* 0x002fe40000000000 */
[----:B------:R-:W-:Y:S02]  /*9730*/  PLOP3.LUT P0, PT, PT, PT, UP0, 0x80, 0x0 ;  /* 0x000000000000781c */ /* 0x000fe40003f0f008 */
[----:B---3--:R-:W-:Y:S02]  /*9740*/  FSEL R0, R186, RZ, P2 ;  /* 0x000000ffba007208 */ /* 0x008fe40001000000 */
[----:B------:R-:W-:Y:S03]  /*9750*/  FSETP.NEU.FTZ.AND P2, PT, R182, -INF , PT ;  /* 0xff800000b600780b */ /* 0x000fe60003f5d000 */
[----:B------:R-:W-:Y:S01]  /*9760*/  FADD.FTZ R0, -R0, R180 ;  /* 0x000000b400007221 */ /* 0x000fe20000010100 */
[----:B------:R-:W-:Y:S03]  /*9770*/  FSEL R208, R208, RZ, P2 ;  /* 0x000000ffd0d07208 */ /* 0x000fe60001000000 */
[----:B------:R-:W-:Y:S02]  /*9780*/  FMUL.FTZ R0, R0, c[0x0][0x2d0] ;  /* 0x0000b40000007a20 */ /* 0x000fe40000410000 */
[--C-:B----4-:R-:W-:Y:S02]  /*9790*/  FFMA.FTZ R2, R10, c[0x0][0x2d0], -R208.reuse ;  /* 0x0000b4000a027a23 */ /* 0x110fe400000108d0 */
[----:B------:R-:W-:Y:S02]  /*97a0*/  IMAD.MOV.U32 R10, RZ, RZ, R209 ;  /* 0x000000ffff0a7224 */ /* 0x000fe400078e00d1 */
[----:B------:R1:W-:Y:S01]  /*97b0*/  MUFU.EX2 R209, R2 ;  /* 0x0000000200d17308 */ /* 0x0003e20000000800 */
[--C-:B------:R-:W-:Y:S02]  /*97c0*/  FFMA.FTZ R5, R14, c[0x0][0x2d0], -R208.reuse ;  /* 0x0000b4000e057a23 */ /* 0x100fe400000108d0 */
[--C-:B------:R-:W-:Y:S07]  /*97d0*/  FFMA.FTZ R214, R214, c[0x0][0x2d0], -R208.reuse ;  /* 0x0000b400d6d67a23 */ /* 0x100fee00000108d0 */
[----:B------:R3:W-:Y:S01]  /*97e0*/  MUFU.EX2 R233, R5 ;  /* 0x0000000500e97308 */ /* 0x0007e20000000800 */
[----:B-1----:R-:W-:Y:S09]  /*97f0*/  FFMA.FTZ R2, R11, c[0x0][0x2d0], -R208 ;  /* 0x0000b4000b027a23 */ /* 0x002ff200000108d0 */
[----:B------:R1:W-:Y:S01]  /*9800*/  MUFU.EX2 R234, R2 ;  /* 0x0000000200ea7308 */ /* 0x0003e20000000800 */
[----:B---3--:R-:W-:Y:S02]  /*9810*/  FADD.FTZ R5, -R4, R181 ;  /* 0x000000b504057221 */ /* 0x008fe40000010100 */
[----:B------:R-:W-:Y:S02]  /*9820*/  FADD.FTZ R4, -R3, R187 ;  /* 0x000000bb03047221 */ /* 0x000fe40000010100 */
[----:B------:R-:W-:Y:S02]  /*9830*/  FFMA.FTZ R187, R24, c[0x0][0x2d0], -R7 ;  /* 0x0000b40018bb7a23 */ /* 0x000fe40000010807 */
[----:B------:R-:W3:Y:S01]  /*9840*/  LDSM.16.MT88.4 R24, [R237+0x100] ;  /* 0x00010000ed18783b */ /* 0x000ee20000004200 */
[----:B-1----:R-:W-:Y:S05]  /*9850*/  FSEL R2, R182, RZ, P2 ;  /* 0x000000ffb6027208 */ /* 0x002fea0001000000 */
[----:B------:R-:W-:Y:S01]  /*9860*/  FADD.FTZ R3, -R2, R188 ;  /* 0x000000bc02037221 */ /* 0x000fe20000010100 */
[----:B------:R-:W-:Y:S01]  /*9870*/  F2FP.PACK_AB R188, R217, R9 ;  /* 0x00000009d9bc723e */ /* 0x000fe200000000ff */
[----:B------:R-:W-:Y:S04]  /*9880*/  FFMA.FTZ R2, R15, c[0x0][0x2d0], -R208 ;  /* 0x0000b4000f027a23 */ /* 0x000fe800000108d0 */
[----:B------:R-:W-:Y:S10]  /*9890*/  MUFU.EX2 R236, R2 ;  /* 0x0000000200ec7308 */ /* 0x000ff40000000800 */
[----:B------:R1:W4:Y:S02]  /*98a0*/  MUFU.EX2 R2, R0 ;  /* 0x0000000000027308 */ /* 0x0003240000000800 */
[----:B-1----:R-:W-:Y:S02]  /*98b0*/  FMUL.FTZ R0, R5, c[0x0][0x2d0] ;  /* 0x0000b40005007a20 */ /* 0x002fe40000410000 */
[C---:B----4-:R-:W-:Y:S01]  /*98c0*/  FMUL.FTZ R37, R2.reuse, R149 ;  /* 0x0000009502257220 */ /* 0x050fe20000410000 */
[----:B------:R-:W-:Y:S05]  /*98d0*/  MOV R149, R10 ;  /* 0x0000000a00957202 */ /* 0x000fea0000000f00 */
[----:B------:R1:W4:Y:S01]  /*98e0*/  MUFU.EX2 R181, R0 ;  /* 0x0000000000b57308 */ /* 0x0003220000000800 */
[C---:B------:R-:W-:Y:S02]  /*98f0*/  FMUL.FTZ R36, R2.reuse, R148 ;  /* 0x0000009402247220 */ /* 0x040fe40000410000 */
[C---:B------:R-:W-:Y:S02]  /*9900*/  FMUL.FTZ R52, R2.reuse, R164 ;  /* 0x000000a402347220 */ /* 0x040fe40000410000 */
[C---:B------:R-:W-:Y:S01]  /*9910*/  FMUL.FTZ R53, R2.reuse, R165 ;  /* 0x000000a502357220 */ /* 0x040fe20000410000 */
[----:B------:R-:W-:Y:S01]  /*9920*/  MOV R165, R191 ;  /* 0x000000bf00a57202 */ /* 0x000fe20000000f00 */
[----:B------:R-:W-:Y:S01]  /*9930*/  IMAD.MOV.U32 R164, RZ, RZ, R190 ;  /* 0x000000ffffa47224 */ /* 0x000fe200078e00be */
[----:B------:R-:W-:Y:S01]  /*9940*/  F2FP.PACK_AB R191, R149, R12 ;  /* 0x0000000c95bf723e */ /* 0x000fe200000000ff */
[----:B------:R-:W-:Y:S01]  /*9950*/  FMUL.FTZ R5, R2, R193 ;  /* 0x000000c102057220 */ /* 0x000fe20000410000 */
[----:B------:R-:W-:Y:S01]  /*9960*/  F2FP.PACK_AB R193, R234, R209 ;  /* 0x000000d1eac1723e */ /* 0x000fe200000000ff */
[C---:B------:R-:W-:Y:S01]  /*9970*/  FMUL.FTZ R16, R2.reuse, R196 ;  /* 0x000000c402107220 */ /* 0x040fe20000410000 */
[----:B------:R-:W-:Y:S01]  /*9980*/  MOV R196, R67 ;  /* 0x0000004300c47202 */ /* 0x000fe20000000f00 */
[C---:B------:R-:W-:Y:S02]  /*9990*/  FMUL.FTZ R17, R2.reuse, R197 ;  /* 0x000000c502117220 */ /* 0x040fe40000410000 */
[C---:B------:R-:W-:Y:S01]  /*99a0*/  FMUL.FTZ R65, R2.reuse, R177 ;  /* 0x000000b102417220 */ /* 0x040fe20000410000 */
[----:B------:R-:W-:Y:S01]  /*99b0*/  MOV R177, R59 ;  /* 0x0000003b00b17202 */ /* 0x000fe20000000f00 */
[C---:B------:R-:W-:Y:S02]  /*99c0*/  FMUL.FTZ R20, R2.reuse, R132 ;  /* 0x0000008402147220 */ /* 0x040fe40000410000 */
[C---:B------:R-:W-:Y:S02]  /*99d0*/  FMUL.FTZ R21, R2.reuse, R133 ;  /* 0x0000008502157220 */ /* 0x040fe40000410000 */
[C---:B------:R-:W-:Y:S01]  /*99e0*/  FMUL.FTZ R49, R2.reuse, R161 ;  /* 0x000000a102317220 */ /* 0x040fe20000410000 */
[----:B------:R-:W-:Y:S01]  /*99f0*/  MOV R161, R30 ;  /* 0x0000001e00a17202 */ /* 0x000fe20000000f00 */
[----:B------:R-:W-:Y:S02]  /*9a00*/  FMUL.FTZ R32, R2, R144 ;  /* 0x0000009002207220 */ /* 0x000fe40000410000 */
[----:B-1----:R-:W-:Y:S02]  /*9a10*/  FMUL.FTZ R0, R4, c[0x0][0x2d0] ;  /* 0x0000b40004007a20 */ /* 0x002fe40000410000 */
[----:B------:R-:W-:Y:S01]  /*9a20*/  FMUL.FTZ R4, R2, R192 ;  /* 0x000000c002047220 */ /* 0x000fe20000410000 */
[----:B------:R-:W-:Y:S01]  /*9a30*/  F2FP.PACK_AB R192, R212, R210 ;  /* 0x000000d2d4c0723e */ /* 0x000fe200000000ff */
[----:B------:R1:W1:Y:S01]  /*9a40*/  MUFU.EX2 R180, R0 ;  /* 0x0000000000b47308 */ /* 0x0002620000000800 */
[C---:B----4-:R-:W-:Y:S02]  /*9a50*/  FMUL.FTZ R22, R181.reuse, R134 ;  /* 0x00000086b5167220 */ /* 0x050fe40000410000 */
[C---:B------:R-:W-:Y:S02]  /*9a60*/  FMUL.FTZ R23, R181.reuse, R135 ;  /* 0x00000087b5177220 */ /* 0x040fe40000410000 */
[C---:B------:R-:W-:Y:S01]  /*9a70*/  FMUL.FTZ R33, R2.reuse, R145 ;  /* 0x0000009102217220 */ /* 0x040fe20000410000 */
[----:B------:R-:W-:Y:S01]  /*9a80*/  LDSM.16.MT88.4 R132, [R239+0x100] ;  /* 0x00010000ef84783b */ /* 0x000fe20000004200 */
[C---:B------:R-:W-:Y:S01]  /*9a90*/  FMUL.FTZ R35, R181.reuse, R147 ;  /* 0x00000093b5237220 */ /* 0x040fe20000410000 */
[----:B------:R-:W-:Y:S01]  /*9aa0*/  MOV R145, R44 ;  /* 0x0000002c00917202 */ /* 0x000fe20000000f00 */
[----:B------:R-:W-:Y:S01]  /*9ab0*/  IMAD.MOV.U32 R144, RZ, RZ, R47 ;  /* 0x000000ffff907224 */ /* 0x000fe200078e002f */
        /* <DEDUP_REMOVED lines=9> */
[----:B-1----:R-:W-:Y:S01]  /*9b50*/  FMUL.FTZ R0, R3, c[0x0][0x2d0] ;  /* 0x0000b40003007a20 */ /* 0x002fe20000410000 */
[----:B------:R-:W-:Y:S01]  /*9b60*/  MOV R3, R242 ;  /* 0x000000f200037202 */ /* 0x000fe20000000f00 */
[C---:B------:R-:W-:Y:S01]  /*9b70*/  FMUL.FTZ R8, R180.reuse, R200 ;  /* 0x000000c8b4087220 */ /* 0x040fe20000410000 */
[----:B------:R-:W-:Y:S01]  /*9b80*/  MOV R200, R12 ;  /* 0x0000000c00c87202 */ /* 0x000fe20000000f00 */
[C---:B------:R-:W-:Y:S01]  /*9b90*/  FMUL.FTZ R12, R180.reuse, R204 ;  /* 0x000000ccb40c7220 */ /* 0x040fe20000410000 */
[----:B------:R-:W-:Y:S01]  /*9ba0*/  F2FP.PACK_AB R190, R3, R13 ;  /* 0x0000000d03be723e */ /* 0x000fe200000000ff */
[----:B------:R-:W1:Y:S01]  /*9bb0*/  MUFU.EX2 R0, R0 ;  /* 0x0000000000007308 */ /* 0x000e620000000800 */
[----:B------:R-:W-:Y:S02]  /*9bc0*/  IMAD.MOV.U32 R204, RZ, RZ, R13 ;  /* 0x000000ffffcc7224 */ /* 0x000fe400078e000d */
[----:B------:R-:W-:Y:S01]  /*9bd0*/  FMUL.FTZ R13, R180, R205 ;  /* 0x000000cdb40d7220 */ /* 0x000fe20000410000 */
[----:B------:R-:W-:Y:S01]  /*9be0*/  MOV R205, R19 ;  /* 0x0000001300cd7202 */ /* 0x000fe20000000f00 */
[C---:B------:R-:W-:Y:S02]  /*9bf0*/  FMUL.FTZ R19, R181.reuse, R199 ;  /* 0x000000c7b5137220 */ /* 0x040fe40000410000 */
[----:B------:R-:W-:Y:S02]  /*9c00*/  IMAD.MOV.U32 R199, RZ, RZ, R42 ;  /* 0x000000ffffc77224 */ /* 0x000fe400078e002a */
[----:B------:R-:W-:Y:S02]  /*9c10*/  FFMA.FTZ R242, R60, c[0x0][0x2d0], -R7 ;  /* 0x0000b4003cf27a23 */ /* 0x000fe40000010807 */
[C---:B------:R-:W-:Y:S01]  /*9c20*/  FMUL.FTZ R7, R181.reuse, R195 ;  /* 0x000000c3b5077220 */ /* 0x040fe20000410000 */
[----:B------:R-:W-:Y:S01]  /*9c30*/  F2FP.PACK_AB R195, R236, R233 ;  /* 0x000000e9ecc3723e */ /* 0x000fe200000000ff */
[C---:B------:R-:W-:Y:S01]  /*9c40*/  FMUL.FTZ R28, R180.reuse, R140 ;  /* 0x0000008cb41c7220 */ /* 0x040fe20000410000 */
[----:B------:R-:W-:Y:S01]  /*9c50*/  MOV R140, R46 ;  /* 0x0000002e008c7202 */ /* 0x000fe20000000f00 */
[C---:B------:R-:W-:Y:S02]  /*9c60*/  FMUL.FTZ R29, R180.reuse, R141 ;  /* 0x0000008db41d7220 */ /* 0x040fe40000410000 */
[----:B------:R-:W-:Y:S02]  /*9c70*/  IMAD.MOV.U32 R141, RZ, RZ, R31 ;  /* 0x000000ffff8d7224 */ /* 0x000fe400078e001f */
[----:B------:R-:W-:Y:S02]  /*9c80*/  FMUL.FTZ R44, R180, R156 ;  /* 0x0000009cb42c7220 */ /* 0x000fe40000410000 */
[C---:B------:R-:W-:Y:S02]  /*9c90*/  FMUL.FTZ R81, R2.reuse, R81 ;  /* 0x0000005102517220 */ /* 0x040fe40000410000 */
[----:B------:R-:W-:Y:S02]  /*9ca0*/  FMUL.FTZ R84, R2, R84 ;  /* 0x0000005402547220 */ /* 0x000fe40000410000 */
[C---:B-1----:R-:W-:Y:S02]  /*9cb0*/  FMUL.FTZ R14, R0.reuse, R206 ;  /* 0x000000ce000e7220 */ /* 0x042fe40000410000 */
[C---:B------:R-:W-:Y:S01]  /*9cc0*/  FMUL.FTZ R15, R0.reuse, R207 ;  /* 0x000000cf000f7220 */ /* 0x040fe20000410000 */
[----:B------:R-:W-:Y:S01]  /*9cd0*/  MOV R207, R41 ;  /* 0x0000002900cf7202 */ /* 0x000fe20000000f00 */
[----:B------:R-:W-:Y:S02]  /*9ce0*/  IMAD.MOV.U32 R206, RZ, RZ, R18 ;  /* 0x000000ffffce7224 */ /* 0x000fe400078e0012 */
[C---:B------:R-:W-:Y:S01]  /*9cf0*/  FMUL.FTZ R18, R181.reuse, R198 ;  /* 0x000000c6b5127220 */ /* 0x040fe20000410000 */
[----:B------:R-:W-:Y:S01]  /*9d00*/  MOV R198, R43 ;  /* 0x0000002b00c67202 */ /* 0x000fe20000000f00 */
[C---:B------:R-:W-:Y:S01]  /*9d10*/  FMUL.FTZ R10, R0.reuse, R202 ;  /* 0x000000ca000a7220 */ /* 0x040fe20000410000 */
[----:B------:R-:W-:Y:S01]  /*9d20*/  MOV R202, R38 ;  /* 0x0000002600ca7202 */ /* 0x000fe20000000f00 */
[----:B------:R-:W-:Y:S01]  /*9d30*/  FMUL.FTZ R11, R0, R203 ;  /* 0x000000cb000b7220 */ /* 0x000fe20000410000 */
[----:B------:R-:W-:Y:S01]  /*9d40*/  MOV R147, R198 ;  /* 0x000000c600937202 */ /* 0x000fe20000000f00 */
[----:B------:R-:W-:Y:S02]  /*9d50*/  IMAD.MOV.U32 R203, RZ, RZ, R58 ;  /* 0x000000ffffcb7224 */ /* 0x000fe400078e003a */
[----:B------:R-:W-:Y:S01]  /*9d60*/  LDSM.16.MT88.4 R56, [R240+0x100] ;  /* 0x00010000f038783b */ /* 0x000fe20000004200 */
[----:B--2---:R-:W-:Y:S01]  /*9d70*/  FFMA.FTZ R148, R2, R6, R9 ;  /* 0x0000000602947223 */ /* 0x004fe20000010009 */
[----:B------:R-:W-:Y:S01]  /*9d80*/  MUFU.EX2 R202, R202 ;  /* 0x000000ca00ca7308 */ /* 0x000fe20000000800 */
[----:B------:R-:W-:Y:S02]  /*9d90*/  FMUL.FTZ R9, R180, R201 ;  /* 0x000000c9b4097220 */ /* 0x000fe40000410000 */
[----:B------:R-:W-:Y:S02]  /*9da0*/  IMAD.MOV.U32 R201, RZ, RZ, R40 ;  /* 0x000000ffffc97224 */ /* 0x000fe400078e0028 */
[C---:B------:R-:W-:Y:S01]  /*9db0*/  FMUL.FTZ R6, R181.reuse, R194 ;  /* 0x000000c2b5067220 */ /* 0x040fe20000410000 */
[----:B------:R-:W1:Y:S01]  /*9dc0*/  LDSM.16.MT88.4 R40, [R238+0x100] ;  /* 0x00010000ee28783b */ /* 0x000e620000004200 */
[----:B------:R-:W-:Y:S01]  /*9dd0*/  FMUL.FTZ R46, R0, R158 ;  /* 0x0000009e002e7220 */ /* 0x000fe20000410000 */
[----:B------:R-:W-:Y:S01]  /*9de0*/  F2FP.PACK_AB R194, R164, R165 ;  /* 0x000000a5a4c2723e */ /* 0x000fe200000000ff */
[----:B------:R-:W-:Y:S01]  /*9df0*/  IMAD.MOV.U32 R197, RZ, RZ, R66 ;  /* 0x000000ffffc57224 */ /* 0x000fe200078e0042 */
[----:B------:R-:W-:Y:S01]  /*9e00*/  MUFU.EX2 R201, R201 ;  /* 0x000000c900c97308 */ /* 0x000fe20000000800 */
[--C-:B------:R-:W-:Y:S01]  /*9e10*/  FFMA.FTZ R156, R218, c[0x0][0x2d0], -R208.reuse ;  /* 0x0000b400da9c7a23 */ /* 0x100fe200000108d0 */
[-C--:B---3--:R-:W-:Y:S01]  /*9e20*/  HMMA.16816.F32 R4, R188, R24.reuse, R4 ;  /* 0x00000018bc04723c */ /* 0x088fe20000001804 */
[C---:B------:R-:W-:Y:S01]  /*9e30*/  FMUL.FTZ R30, R0.reuse, R142 ;  /* 0x0000008e001e7220 */ /* 0x040fe20000410000 */
[----:B------:R-:W2:Y:S01]  /*9e40*/  LDL.LU R158, [R1+0x40] ;  /* 0x00004000019e7983 */ /* 0x000ea20000300800 */
[C---:B------:R-:W-:Y:S02]  /*9e50*/  FMUL.FTZ R31, R0.reuse, R143 ;  /* 0x0000008f001f7220 */ /* 0x040fe40000410000 */
[C---:B------:R-:W-:Y:S02]  /*9e60*/  FMUL.FTZ R38, R181.reuse, R150 ;  /* 0x00000096b5267220 */ /* 0x040fe40000410000 */
[----:B------:R-:W-:Y:S01]  /*9e70*/  IMAD.MOV.U32 R150, RZ, RZ, R207 ;  /* 0x000000ffff967224 */ /* 0x000fe200078e00cf */
[C---:B------:R-:W-:Y:S01]  /*9e80*/  HMMA.16816.F32 R8, R192.reuse, R24, R8 ;  /* 0x00000018c008723c */ /* 0x040fe20000001808 */
[----:B------:R-:W-:Y:S03]  /*9e90*/  FMUL.FTZ R47, R0, R159 ;  /* 0x0000009f002f7220 */ /* 0x000fe60000410000 */
[C---:B------:R-:W-:Y:S01]  /*9ea0*/  FMUL.FTZ R85, R2.reuse, R85 ;  /* 0x0000005502557220 */ /* 0x040fe20000410000 */
[----:B------:R-:W-:Y:S01]  /*9eb0*/  MOV R207, R206 ;  /* 0x000000ce00cf7202 */ /* 0x000fe20000000f00 */
[----:B------:R-:W-:Y:S02]  /*9ec0*/  FMUL.FTZ R96, R2, R96 ;  /* 0x0000006002607220 */ /* 0x000fe40000410000 */
[-C--:B------:R-:W-:Y:S01]  /*9ed0*/  HMMA.16816.F32 R12, R192, R26.reuse, R12 ;  /* 0x0000001ac00c723c */ /* 0x080fe2000000180c */
[C---:B------:R-:W-:Y:S03]  /*9ee0*/  FMUL.FTZ R24, R180.reuse, R136 ;  /* 0x00000088b4187220 */ /* 0x040fe60000410000 */
[----:B------:R-:W-:Y:S01]  /*9ef0*/  MOV R136, R34 ;  /* 0x0000002200887202 */ /* 0x000fe20000000f00 */
[----:B------:R-:W-:Y:S02]  /*9f00*/  FMUL.FTZ R25, R180, R137 ;  /* 0x00000089b4197220 */ /* 0x000fe40000410000 */
[----:B------:R-:W-:Y:S01]  /*9f10*/  IMAD.MOV.U32 R137, RZ, RZ, R63 ;  /* 0x000000ffff897224 */ /* 0x000fe200078e003f */
[C---:B------:R-:W-:Y:S01]  /*9f20*/  HMMA.16816.F32 R16, R188.reuse, R26, R16 ;  /* 0x0000001abc10723c */ /* 0x040fe20000001810 */
[----:B------:R-:W-:Y:S03]  /*9f30*/  MOV R143, R136 ;  /* 0x00000088008f7202 */ /* 0x000fe60000000f00 */
[----:B------:R-:W-:Y:S01]  /*9f40*/  IMAD.MOV.U32 R142, RZ, RZ, R137 ;  /* 0x000000ffff8e7224 */ /* 0x000fe200078e0089 */
[----:B------:R-:W-:Y:S01]  /*9f50*/  MOV R163, R143 ;  /* 0x0000008f00a37202 */ /* 0x000fe20000000f00 */
[C---:B------:R-:W-:Y:S02]  /*9f60*/  FMUL.FTZ R34, R181.reuse, R146 ;  /* 0x00000092b5227220 */ /* 0x040fe40000410000 */
[----:B------:R-:W-:Y:S01]  /*9f70*/  IMAD.MOV.U32 R146, RZ, RZ, R199 ;  /* 0x000000ffff927224 */ /* 0x000fe200078e00c7 */
[-C--:B-1----:R-:W-:Y:S02]  /*9f80*/  HMMA.16816.F32 R20, R188, R40.reuse, R20 ;  /* 0x00000028bc14723c */ /* 0x082fe40000001814 */
[----:B------:R-:W-:Y:S01]  /*9f90*/  MUFU.EX2 R163, R163 ;  /* 0x000000a300a37308 */ /* 0x000fe20000000800 */
[C---:B------:R-:W-:Y:S01]  /*9fa0*/  FMUL.FTZ R26, R0.reuse, R138 ;  /* 0x0000008a001a7220 */ /* 0x040fe20000410000 */
[----:B------:R-:W-:Y:S01]  /*9fb0*/  MOV R138, R39 ;  /* 0x00000027008a7202 */ /* 0x000fe20000000f00 */
[----:B------:R-:W-:Y:S02]  /*9fc0*/  FMUL.FTZ R27, R0, R139 ;  /* 0x0000008b001b7220 */ /* 0x000fe40000410000 */
[----:B------:R-:W-:Y:S02]  /*9fd0*/  IMAD.MOV.U32 R139, RZ, RZ, R45 ;  /* 0x000000ffff8b7224 */ /* 0x000fe400078e002d */
[----:B------:R-:W-:Y:S02]  /*9fe0*/  FMUL.FTZ R45, R180, R157 ;  /* 0x0000009db42d7220 */ /* 0x000fe40000410000 */
[----:B------:R-:W3:Y:S01]  /*9ff0*/  LDL.LU R157, [R1+0x14] ;  /* 0x00001400019d7983 */ /* 0x000ee20000300800 */
[C---:B------:R-:W-:Y:S01]  /*a000*/  HMMA.16816.F32 R24, R192.reuse, R40, R24 ;  /* 0x00000028c018723c */ /* 0x040fe20000001818 */
[----:B------:R-:W-:Y:S01]  /*a010*/  FMUL.FTZ R39, R181, R151 ;  /* 0x00000097b5277220 */ /* 0x000fe20000410000 */
[----:B------:R-:W-:Y:S01]  /*a020*/  MOV R151, R204 ;  /* 0x000000cc00977202 */ /* 0x000fe20000000f00 */
[C---:B------:R-:W-:Y:S01]  /*a030*/  FMUL.FTZ R97, R2.reuse, R97 ;  /* 0x0000006102617220 */ /* 0x040fe20000410000 */
[----:B------:R-:W-:Y:S01]  /*a040*/  MUFU.EX2 R204, R226 ;  /* 0x000000e200cc7308 */ /* 0x000fe20000000800 */
[----:B------:R-:W-:Y:S01]  /*a050*/  FMUL.FTZ R100, R2, R100 ;  /* 0x0000006402647220 */ /* 0x000fe20000410000 */
[----:B------:R-:W-:Y:S01]  /*a060*/  MOV R159, R151 ;  /* 0x00000097009f7202 */ /* 0x000fe20000000f00 */
[----:B------:R-:W-:Y:S01]  /*a070*/  FMUL.FTZ R40, R180, R152 ;  /* 0x00000098b4287220 */ /* 0x000fe20000410000 */
[-C--:B------:R-:W-:Y:S01]  /*a080*/  HMMA.16816.F32 R28, R192, R42.reuse, R28 ;  /* 0x0000002ac01c723c */ /* 0x080fe2000000181c */
[--C-:B------:R-:W-:Y:S03]  /*a090*/  FFMA.FTZ R152, R220, c[0x0][0x2d0], -R208.reuse ;  /* 0x0000b400dc987a23 */ /* 0x100fe600000108d0 */
[----:B------:R-:W-:Y:S02]  /*a0a0*/  FMUL.FTZ R41, R180, R153 ;  /* 0x00000099b4297220 */ /* 0x000fe40000410000 */
[----:B------:R-:W-:Y:S01]  /*a0b0*/  FFMA.FTZ R153, R219, c[0x0][0x2d0], -R208 ;  /* 0x0000b400db997a23 */ /* 0x000fe200000108d0 */
[----:B------:R-:W-:Y:S01]  /*a0c0*/  MUFU.EX2 R226, R243 ;  /* 0x000000f300e27308 */ /* 0x000fe20000000800 */
[C---:B------:R-:W-:Y:S01]  /*a0d0*/  HMMA.16816.F32 R32, R188.reuse, R42, R32 ;  /* 0x0000002abc20723c */ /* 0x040fe20000001820 */
[C---:B------:R-:W-:Y:S03]  /*a0e0*/  FMUL.FTZ R101, R2.reuse, R101 ;  /* 0x0000006502657220 */ /* 0x040fe60000410000 */
[C---:B------:R-:W-:Y:S02]  /*a0f0*/  FMUL.FTZ R112, R2.reuse, R112 ;  /* 0x0000007002707220 */ /* 0x040fe40000410000 */
[----:B------:R-:W-:Y:S02]  /*a100*/  FMUL.FTZ R113, R2, R113 ;  /* 0x0000007102717220 */ /* 0x000fe40000410000 */
[-C--:B------:R-:W-:Y:S01]  /*a110*/  HMMA.16816.F32 R36, R188, R56.reuse, R36 ;  /* 0x00000038bc24723c */ /* 0x080fe20000001824 */
[C---:B------:R-:W-:Y:S02]  /*a120*/  FMUL.FTZ R43, R0.reuse, R155 ;  /* 0x0000009b002b7220 */ /* 0x040fe40000410000 */
[----:B------:R-:W4:Y:S01]  /*a130*/  LDL.LU R155, [R1+0x10] ;  /* 0x00001000019b7983 */ /* 0x000f220000300800 */
[----:B------:R-:W-:Y:S02]  /*a140*/  FMUL.FTZ R42, R0, R154 ;  /* 0x0000009a002a7220 */ /* 0x000fe40000410000 */
[----:B------:R-:W-:Y:S02]  /*a150*/  IMAD.MOV.U32 R160, RZ, RZ, R55 ;  /* 0x000000ffffa07224 */ /* 0x000fe400078e0037 */
[C---:B------:R-:W-:Y:S02]  /*a160*/  FMUL.FTZ R55, R181.reuse, R167 ;  /* 0x000000a7b5377220 */ /* 0x040fe40000410000 */
[----:B------:R1:W-:Y:S01]  /*a170*/  MUFU.EX2 R167, R235 ;  /* 0x000000eb00a77308 */ /* 0x0003e20000000800 */
[C---:B------:R-:W-:Y:S01]  /*a180*/  HMMA.16816.F32 R40, R192.reuse, R56, R40 ;  /* 0x00000038c028723c */ /* 0x040fe20000001828 */
[----:B------:R-:W-:Y:S02]  /*a190*/  IMAD.MOV.U32 R176, RZ, RZ, R62 ;  /* 0x000000ffffb07224 */ /* 0x000fe400078e003e */
[C---:B------:R-:W-:Y:S02]  /*a1a0*/  FMUL.FTZ R60, R180.reuse, R172 ;  /* 0x000000acb43c7220 */ /* 0x040fe40000410000 */
[C---:B------:R-:W-:Y:S02]  /*a1b0*/  FMUL.FTZ R61, R180.reuse, R173 ;  /* 0x000000adb43d7220 */ /* 0x040fe40000410000 */
[C---:B------:R-:W-:Y:S01]  /*a1c0*/  FMUL.FTZ R56, R180.reuse, R168 ;  /* 0x000000a8b4387220 */ /* 0x040fe20000410000 */
[-C--:B------:R-:W-:Y:S01]  /*a1d0*/  HMMA.16816.F32 R44, R192, R58.reuse, R44 ;  /* 0x0000003ac02c723c */ /* 0x080fe2000000182c */
[----:B------:R-:W-:Y:S01]  /*a1e0*/  FMUL.FTZ R57, R180, R169 ;  /* 0x000000a9b4397220 */ /* 0x000fe20000410000 */
[----:B------:R1:W-:Y:S02]  /*a1f0*/  MUFU.EX2 R172, R140 ;  /* 0x0000008c00ac7308 */ /* 0x0003e40000000800 */
[C---:B------:R-:W-:Y:S02]  /*a200*/  FMUL.FTZ R62, R0.reuse, R174 ;  /* 0x000000ae003e7220 */ /* 0x040fe40000410000 */
[----:B------:R-:W-:Y:S02]  /*a210*/  FMUL.FTZ R63, R0, R175 ;  /* 0x000000af003f7220 */ /* 0x000fe40000410000 */
[C---:B------:R-:W-:Y:S01]  /*a220*/  HMMA.16816.F32 R48, R188.reuse, R58, R48 ;  /* 0x0000003abc30723c */ /* 0x040fe20000001830 */
[C---:B------:R-:W-:Y:S03]  /*a230*/  FMUL.FTZ R116, R2.reuse, R116 ;  /* 0x0000007402747220 */ /* 0x040fe60000410000 */
[C---:B------:R-:W-:Y:S01]  /*a240*/  FMUL.FTZ R117, R2.reuse, R117 ;  /* 0x0000007502757220 */ /* 0x040fe20000410000 */
[----:B------:R1:W-:Y:S01]  /*a250*/  MUFU.EX2 R169, R141 ;  /* 0x0000008d00a97308 */ /* 0x0003e20000000800 */
[C---:B------:R-:W-:Y:S02]  /*a260*/  FMUL.FTZ R128, R2.reuse, R128 ;  /* 0x0000008002807220 */ /* 0x040fe40000410000 */
[----:B------:R-:W-:Y:S01]  /*a270*/  FMUL.FTZ R129, R2, R129 ;  /* 0x0000008102817220 */ /* 0x000fe20000410000 */
[----:B------:R-:W-:Y:S03]  /*a280*/  MOV R2, R54 ;  /* 0x0000003600027202 */ /* 0x000fe60000000f00 */
[C---:B------:R-:W-:Y:S01]  /*a290*/  FMUL.FTZ R54, R181.reuse, R166 ;  /* 0x000000a6b5367220 */ /* 0x040fe20000410000 */
[----:B------:R-:W-:Y:S01]  /*a2a0*/  MOV R199, R2 ;  /* 0x0000000200c77202 */ /* 0x000fe20000000f00 */
[----:B------:R-:W-:Y:S01]  /*a2b0*/  FFMA.FTZ R2, R222, c[0x0][0x2d0], -R208 ;  /* 0x0000b400de027a23 */ /* 0x000fe200000108d0 */
[----:B------:R1:W-:Y:S02]  /*a2c0*/  MUFU.EX2 R168, R231 ;  /* 0x000000e700a87308 */ /* 0x0003e40000000800 */
[----:B-1----:R-:W-:Y:S02]  /*a2d0*/  IMAD.MOV.U32 R235, RZ, RZ, R146 ;  /* 0x000000ffffeb7224 */ /* 0x002fe400078e0092 */
[----:B------:R-:W-:Y:S01]  /*a2e0*/  IMAD.MOV.U32 R140, RZ, RZ, R139 ;  /* 0x000000ffff8c7224 */ /* 0x000fe200078e008b */
[-C--:B------:R-:W-:Y:S01]  /*a2f0*/  HMMA.16816.F32 R52, R188, R132.reuse, R52 ;  /* 0x00000084bc34723c */ /* 0x080fe20000001834 */
[C---:B------:R-:W-:Y:S02]  /*a300*/  FMUL.FTZ R58, R0.reuse, R170 ;  /* 0x000000aa003a7220 */ /* 0x040fe40000410000 */
[----:B------:R-:W-:Y:S02]  /*a310*/  FMUL.FTZ R59, R0, R171 ;  /* 0x000000ab003b7220 */ /* 0x000fe40000410000 */
[C---:B------:R-:W-:Y:S01]  /*a320*/  FMUL.FTZ R66, R181.reuse, R178 ;  /* 0x000000b2b5427220 */ /* 0x040fe20000410000 */
[----:B------:R-:W-:Y:S01]  /*a330*/  MOV R178, R147 ;  /* 0x0000009300b27202 */ /* 0x000fe20000000f00 */
[C---:B------:R-:W-:Y:S01]  /*a340*/  FMUL.FTZ R67, R181.reuse, R179 ;  /* 0x000000b3b5437220 */ /* 0x040fe20000410000 */
[----:B------:R-:W-:Y:S01]  /*a350*/  MUFU.EX2 R171, R228 ;  /* 0x000000e400ab7308 */ /* 0x000fe20000000800 */
[----:B------:R-:W-:Y:S01]  /*a360*/  IMAD.MOV.U32 R179, RZ, RZ, R150 ;  /* 0x000000ffffb37224 */ /* 0x000fe200078e0096 */
[C---:B------:R-:W-:Y:S02]  /*a370*/  HMMA.16816.F32 R56, R192.reuse, R132, R56 ;  /* 0x00000084c038723c */ /* 0x040fe40000001838 */
[----:B------:R-:W-:Y:S01]  /*a380*/  MOV R141, R138 ;  /* 0x0000008a008d7202 */ /* 0x000fe20000000f00 */
[C---:B------:R-:W-:Y:S01]  /*a390*/  FMUL.FTZ R70, R181.reuse, R70 ;  /* 0x00000046b5467220 */ /* 0x040fe20000410000 */
[----:B------:R-:W-:Y:S01]  /*a3a0*/  LDSM.16.MT88.4 R136, [R237+0x900] ;  /* 0x00090000ed88783b */ /* 0x000fe20000004200 */
[C---:B------:R-:W-:Y:S02]  /*a3b0*/  FMUL.FTZ R71, R181.reuse, R71 ;  /* 0x00000047b5477220 */ /* 0x040fe40000410000 */
[C---:B------:R-:W-:Y:S01]  /*a3c0*/  FMUL.FTZ R72, R180.reuse, R72 ;  /* 0x00000048b4487220 */ /* 0x040fe20000410000 */
[-C--:B------:R-:W-:Y:S01]  /*a3d0*/  HMMA.16816.F32 R60, R192, R134.reuse, R60 ;  /* 0x00000086c03c723c */ /* 0x080fe2000000183c */
[----:B------:R-:W-:Y:S03]  /*a3e0*/  MUFU.EX2 R178, R178 ;  /* 0x000000b200b27308 */ /* 0x000fe60000000800 */
[----:B------:R-:W-:Y:S01]  /*a3f0*/  FMUL.FTZ R73, R180, R73 ;  /* 0x00000049b4497220 */ /* 0x000fe20000410000 */
[----:B------:R-:W-:Y:S01]  /*a400*/  MOV R231, R141 ;  /* 0x0000008d00e77202 */ /* 0x000fe20000000f00 */
[C---:B------:R-:W-:Y:S02]  /*a410*/  FMUL.FTZ R74, R0.reuse, R74 ;  /* 0x0000004a004a7220 */ /* 0x040fe40000410000 */
[C---:B------:R-:W-:Y:S01]  /*a420*/  HMMA.16816.F32 R64, R188.reuse, R134, R64 ;  /* 0x00000086bc40723c */ /* 0x040fe20000001840 */
[----:B------:R-:W1:Y:S02]  /*a430*/  LDSM.16.MT88.4 R132, [R237+0x2100] ;  /* 0x00210000ed84783b */ /* 0x000e640000004200 */
[----:B------:R-:W-:Y:S01]  /*a440*/  MUFU.EX2 R228, R196 ;  /* 0x000000c400e47308 */ /* 0x000fe20000000800 */
[----:B------:R-:W-:Y:S02]  /*a450*/  FMUL.FTZ R75, R0, R75 ;  /* 0x0000004b004b7220 */ /* 0x000fe40000410000 */
[C---:B------:R-:W-:Y:S02]  /*a460*/  FMUL.FTZ R76, R180.reuse, R76 ;  /* 0x0000004cb44c7220 */ /* 0x040fe40000410000 */
[----:B------:R-:W-:Y:S04]  /*a470*/  FMUL.FTZ R77, R180, R77 ;  /* 0x0000004db44d7220 */ /* 0x000fe80000410000 */
        /* <DEDUP_REMOVED lines=13> */
[----:B------:R-:W1:Y:S01]  /*a550*/  MUFU.EX2 R175, R227 ;  /* 0x000000e300af7308 */ /* 0x000e620000000800 */
[----:B------:R-:W-:Y:S02]  /*a560*/  FMUL.FTZ R93, R180, R93 ;  /* 0x0000005db45d7220 */ /* 0x000fe40000410000 */
[C---:B------:R-:W-:Y:S02]  /*a570*/  FMUL.FTZ R94, R0.reuse, R94 ;  /* 0x0000005e005e7220 */ /* 0x040fe40000410000 */
[----:B------:R-:W-:Y:S02]  /*a580*/  FMUL.FTZ R95, R0, R95 ;  /* 0x0000005f005f7220 */ /* 0x000fe40000410000 */
[C---:B------:R-:W-:Y:S01]  /*a590*/  FMUL.FTZ R98, R181.reuse, R98 ;  /* 0x00000062b5627220 */ /* 0x040fe20000410000 */
[-C--:B-1----:R-:W-:Y:S01]  /*a5a0*/  HMMA.16816.F32 R68, R188, R132.reuse, R68 ;  /* 0x00000084bc44723c */ /* 0x082fe20000001844 */
[C---:B------:R-:W-:Y:S01]  /*a5b0*/  FMUL.FTZ R99, R181.reuse, R99 ;  /* 0x00000063b5637220 */ /* 0x040fe20000410000 */
[----:B------:R1:W-:Y:S01]  /*a5c0*/  MUFU.EX2 R227, R244 ;  /* 0x000000f400e37308 */ /* 0x0003e20000000800 */
[C---:B------:R-:W-:Y:S02]  /*a5d0*/  FMUL.FTZ R102, R181.reuse, R102 ;  /* 0x00000066b5667220 */ /* 0x040fe40000410000 */
[C---:B------:R-:W-:Y:S02]  /*a5e0*/  FMUL.FTZ R103, R181.reuse, R103 ;  /* 0x00000067b5677220 */ /* 0x040fe40000410000 */
[----:B------:R-:W-:Y:S01]  /*a5f0*/  IMAD.MOV.U32 R198, RZ, RZ, R165 ;  /* 0x000000ffffc67224 */ /* 0x000fe200078e00a5 */
[C---:B------:R-:W-:Y:S01]  /*a600*/  HMMA.16816.F32 R72, R192.reuse, R132, R72 ;  /* 0x00000084c048723c */ /* 0x040fe20000001848 */
[C---:B------:R-:W-:Y:S03]  /*a610*/  FMUL.FTZ R104, R180.reuse, R104 ;  /* 0x00000068b4687220 */ /* 0x040fe60000410000 */
[----:B------:R1:W-:Y:S01]  /*a620*/  MUFU.EX2 R165, R2 ;  /* 0x0000000200a57308 */ /* 0x0003e20000000800 */
[----:B------:R-:W-:Y:S02]  /*a630*/  FMUL.FTZ R105, R180, R105 ;  /* 0x00000069b4697220 */ /* 0x000fe40000410000 */
[C---:B------:R-:W-:Y:S01]  /*a640*/  FMUL.FTZ R106, R0.reuse, R106 ;  /* 0x0000006a006a7220 */ /* 0x040fe20000410000 */
[-C--:B------:R-:W-:Y:S01]  /*a650*/  HMMA.16816.F32 R76, R192, R134.reuse, R76 ;  /* 0x00000086c04c723c */ /* 0x080fe2000000184c */
[----:B------:R-:W-:Y:S03]  /*a660*/  FMUL.FTZ R107, R0, R107 ;  /* 0x0000006b006b7220 */ /* 0x000fe60000410000 */
[C---:B------:R-:W-:Y:S02]  /*a670*/  FMUL.FTZ R108, R180.reuse, R108 ;  /* 0x0000006cb46c7220 */ /* 0x040fe40000410000 */
[----:B------:R-:W-:Y:S01]  /*a680*/  FMUL.FTZ R109, R180, R109 ;  /* 0x0000006db46d7220 */ /* 0x000fe20000410000 */
[----:B------:R1:W-:Y:S01]  /*a690*/  MUFU.EX2 R174, R230 ;  /* 0x000000e600ae7308 */ /* 0x0003e20000000800 */
[C---:B------:R-:W-:Y:S01]  /*a6a0*/  HMMA.16816.F32 R80, R188.reuse, R134, R80 ;  /* 0x00000086bc50723c */ /* 0x040fe20000001850 */
[----:B------:R-:W1:Y:S03]  /*a6b0*/  LDSM.16.MT88.4 R132, [R238+0x2100] ;  /* 0x00210000ee84783b */ /* 0x000e660000004200 */
[C---:B------:R-:W-:Y:S02]  /*a6c0*/  FMUL.FTZ R110, R0.reuse, R110 ;  /* 0x0000006e006e7220 */ /* 0x040fe40000410000 */
[----:B------:R-:W-:Y:S02]  /*a6d0*/  FMUL.FTZ R111, R0, R111 ;  /* 0x0000006f006f7220 */ /* 0x000fe40000410000 */
[C---:B------:R-:W-:Y:S01]  /*a6e0*/  FMUL.FTZ R114, R181.reuse, R114 ;  /* 0x00000072b5727220 */ /* 0x040fe20000410000 */
[----:B-1----:R1:W5:Y:S03]  /*a6f0*/  LDL.LU R244, [R1+0x6c] ;  /* 0x00006c0001f47983 */ /* 0x0023660000300800 */
[----:B------:R-:W-:Y:S01]  /*a700*/  FMUL.FTZ R115, R181, R115 ;  /* 0x00000073b5737220 */ /* 0x000fe20000410000 */
[----:B------:R1:W5:Y:S01]  /*a710*/  LDL.LU R243, [R1+0x68] ;  /* 0x0000680001f37983 */ /* 0x0003620000300800 */
[--C-:B------:R-:W-:Y:S02]  /*a720*/  FFMA.FTZ R2, R225, c[0x0][0x2d0], -R208.reuse ;  /* 0x0000b400e1027a23 */ /* 0x100fe400000108d0 */
[----:B------:R-:W-:Y:S01]  /*a730*/  FFMA.FTZ R225, R216, c[0x0][0x2d0], -R208 ;  /* 0x0000b400d8e17a23 */ /* 0x000fe200000108d0 */
[----:B------:R1:W5:Y:S01]  /*a740*/  LDL.LU R242, [R1+0x64] ;  /* 0x0000640001f27983 */ /* 0x0003620000300800 */
[----:B------:R-:W1:Y:S01]  /*a750*/  MUFU.EX2 R170, R2 ;  /* 0x0000000200aa7308 */ /* 0x000e620000000800 */
[C---:B------:R-:W-:Y:S02]  /*a760*/  FMUL.FTZ R122, R0.reuse, R122 ;  /* 0x0000007a007a7220 */ /* 0x040fe40000410000 */
[C---:B------:R-:W-:Y:S02]  /*a770*/  FMUL.FTZ R123, R0.reuse, R123 ;  /* 0x0000007b007b7220 */ /* 0x040fe40000410000 */
[C---:B------:R-:W-:Y:S01]  /*a780*/  FMUL.FTZ R126, R0.reuse, R126 ;  /* 0x0000007e007e7220 */ /* 0x040fe20000410000 */
[----:B------:R-:W-:Y:S01]  /*a790*/  MOV R230, R203 ;  /* 0x000000cb00e67202 */ /* 0x000fe20000000f00 */
[----:B------:R-:W-:Y:S02]  /*a7a0*/  IMAD.MOV.U32 R203, RZ, RZ, R144 ;  /* 0x000000ffffcb7224 */ /* 0x000fe400078e0090 */
[----:B------:R-:W-:Y:S01]  /*a7b0*/  FMUL.FTZ R127, R0, R127 ;  /* 0x0000007f007f7220 */ /* 0x000fe20000410000 */
[----:B------:R-:W-:Y:S01]  /*a7c0*/  MUFU.EX2 R225, R225 ;  /* 0x000000e100e17308 */ /* 0x000fe20000000800 */
[----:B------:R-:W-:Y:S01]  /*a7d0*/  IMAD.MOV.U32 R154, RZ, RZ, R200 ;  /* 0x000000ffff9a7224 */ /* 0x000fe200078e00c8 */
[----:B------:R-:W-:Y:S01]  /*a7e0*/  MOV R200, R3 ;  /* 0x0000000300c87202 */ /* 0x000fe20000000f00 */
[----:B------:R-:W-:Y:S02]  /*a7f0*/  FFMA.FTZ R3, R221, c[0x0][0x2d0], -R208 ;  /* 0x0000b400dd037a23 */ /* 0x000fe400000108d0 */
[----:B------:R-:W-:Y:S01]  /*a800*/  IMAD.MOV.U32 R232, RZ, RZ, R142 ;  /* 0x000000ffffe87224 */ /* 0x000fe200078e008e */
[----:B------:R-:W-:Y:S01]  /*a810*/  F2FP.PACK_AB R142, R175, R204 ;  /* 0x000000ccaf8e723e */ /* 0x000fe200000000ff */
[C---:B------:R-:W-:Y:S02]  /*a820*/  FMUL.FTZ R118, R181.reuse, R118 ;  /* 0x00000076b5767220 */ /* 0x040fe40000410000 */
[----:B------:R-:W-:Y:S01]  /*a830*/  FMUL.FTZ R119, R181, R119 ;  /* 0x00000077b5777220 */ /* 0x000fe20000410000 */
[----:B------:R-:W-:Y:S01]  /*a840*/  MUFU.EX2 R203, R203 ;  /* 0x000000cb00cb7308 */ /* 0x000fe20000000800 */
[----:B------:R-:W-:Y:S01]  /*a850*/  FMUL.FTZ R120, R180, R120 ;  /* 0x00000078b4787220 */ /* 0x000fe20000410000 */
[-C--:B------:R-:W-:Y:S01]  /*a860*/  HMMA.16816.F32 R84, R188, R132.reuse, R84 ;  /* 0x00000084bc54723c */ /* 0x080fe20000001854 */
[----:B-1----:R-:W-:Y:S01]  /*a870*/  F2FP.PACK_AB R141, R170, R165 ;  /* 0x000000a5aa8d723e */ /* 0x002fe200000000ff */
[--C-:B------:R-:W-:Y:S02]  /*a880*/  FFMA.FTZ R2, R224, c[0x0][0x2d0], -R208.reuse ;  /* 0x0000b400e0027a23 */ /* 0x100fe400000108d0 */
[--C-:B------:R-:W-:Y:S02]  /*a890*/  FFMA.FTZ R224, R215, c[0x0][0x2d0], -R208.reuse ;  /* 0x0000b400d7e07a23 */ /* 0x100fe400000108d0 */
[C---:B------:R-:W-:Y:S02]  /*a8a0*/  FMUL.FTZ R121, R180.reuse, R121 ;  /* 0x00000079b4797220 */ /* 0x040fe40000410000 */
[----:B------:R1:W-:Y:S01]  /*a8b0*/  MUFU.EX2 R173, R2 ;  /* 0x0000000200ad7308 */ /* 0x0003e20000000800 */
[C---:B------:R-:W-:Y:S03]  /*a8c0*/  HMMA.16816.F32 R88, R192.reuse, R132, R88 ;  /* 0x00000084c058723c */ /* 0x040fe60000001858 */
[C---:B------:R-:W-:Y:S02]  /*a8d0*/  FMUL.FTZ R124, R180.reuse, R124 ;  /* 0x0000007cb47c7220 */ /* 0x040fe40000410000 */
[C---:B------:R-:W-:Y:S02]  /*a8e0*/  FMUL.FTZ R125, R180.reuse, R125 ;  /* 0x0000007db47d7220 */ /* 0x040fe40000410000 */
[----:B------:R-:W-:Y:S01]  /*a8f0*/  IMAD.MOV.U32 R206, RZ, RZ, R205 ;  /* 0x000000ffffce7224 */ /* 0x000fe200078e00cd */
[-C--:B------:R-:W-:Y:S01]  /*a900*/  HMMA.16816.F32 R92, R192, R134.reuse, R92 ;  /* 0x00000086c05c723c */ /* 0x080fe2000000185c */
[C---:B------:R-:W-:Y:S01]  /*a910*/  FMUL.FTZ R130, R181.reuse, R130 ;  /* 0x00000082b5827220 */ /* 0x040fe20000410000 */
[----:B------:R-:W-:Y:S02]  /*a920*/  MUFU.EX2 R224, R224 ;  /* 0x000000e000e07308 */ /* 0x000fe40000000800 */
[----:B------:R-:W-:Y:S04]  /*a930*/  FMUL.FTZ R131, R181, R131 ;  /* 0x00000083b5837220 */ /* 0x000fe80000410000 */
[C---:B------:R-:W-:Y:S01]  /*a940*/  HMMA.16816.F32 R96, R188.reuse, R134, R96 ;  /* 0x00000086bc60723c */ /* 0x040fe20000001860 */
[----:B------:R-:W2:Y:S03]  /*a950*/  LDSM.16.MT88.4 R132, [R240+0x2100] ;  /* 0x00210000f084783b */ /* 0x000ea60000004200 */
[--C-:B-1----:R-:W-:Y:S05]  /*a960*/  FFMA.FTZ R2, R223, c[0x0][0x2d0], -R208.reuse ;  /* 0x0000b400df027a23 */ /* 0x102fea00000108d0 */
[----:B------:R-:W-:Y:S01]  /*a970*/  LDSM.16.MT88.4 R220, [R240+0x3900] ;  /* 0x00390000f0dc783b */ /* 0x000fe20000004200 */
[----:B------:R-:W1:Y:S02]  /*a980*/  MUFU.EX2 R205, R2 ;  /* 0x0000000200cd7308 */ /* 0x000e640000000800 */
[----:B------:R-:W-:Y:S08]  /*a990*/  FFMA.FTZ R208, R183, c[0x0][0x2d0], -R208 ;  /* 0x0000b400b7d07a23 */ /* 0x000ff000000108d0 */
[----:B------:R2:W2:Y:S02]  /*a9a0*/  MUFU.EX2 R183, R241 ;  /* 0x000000f100b77308 */ /* 0x0004a40000000800 */
[----:B--2---:R-:W-:Y:S02]  /*a9b0*/  FFMA.FTZ R181, R181, R158, R211 ;  /* 0x0000009eb5b57223 */ /* 0x004fe400000100d3 */
[----:B------:R-:W-:Y:S02]  /*a9c0*/  IMAD.MOV.U32 R158, RZ, RZ, R154 ;  /* 0x000000ffff9e7224 */ /* 0x000fe400078e009a */
[----:B------:R-:W-:Y:S01]  /*a9d0*/  IMAD.MOV.U32 R154, RZ, RZ, R140 ;  /* 0x000000ffff9a7224 */ /* 0x000fe200078e008c */
[----:B------:R-:W-:Y:S01]  /*a9e0*/  F2FP.PACK_AB R140, R229, R166 ;  /* 0x000000a6e58c723e */ /* 0x000fe200000000ff */
[----:B------:R-:W-:Y:S01]  /*a9f0*/  FADD.FTZ R181, R213, R181 ;  /* 0x000000b5d5b57221 */ /* 0x000fe20000010000 */
[----:B-1----:R-:W-:Y:S01]  /*aa00*/  F2FP.PACK_AB R143, R205, R173 ;  /* 0x000000adcd8f723e */ /* 0x002fe200000000ff */
[-C--:B------:R-:W-:Y:S01]  /*aa10*/  HMMA.16816.F32 R100, R188, R132.reuse, R100 ;  /* 0x00000084bc64723c */ /* 0x080fe20000001864 */
[----:B------:R1:W5:Y:S07]  /*aa20*/  LDL.LU R241, [R1+0x60] ;  /* 0x0000600001f17983 */ /* 0x00036e0000300800 */
[C---:B------:R-:W-:Y:S08]  /*aa30*/  HMMA.16816.F32 R104, R192.reuse, R132, R104 ;  /* 0x00000084c068723c */ /* 0x040ff00000001868 */
[-C--:B------:R-:W-:Y:S08]  /*aa40*/  HMMA.16816.F32 R108, R192, R134.reuse, R108 ;  /* 0x00000086c06c723c */ /* 0x080ff0000000186c */
[C---:B------:R-:W-:Y:S01]  /*aa50*/  HMMA.16816.F32 R112, R188.reuse, R134, R112 ;  /* 0x00000086bc70723c */ /* 0x040fe20000001870 */
[----:B------:R-:W2:Y:S03]  /*aa60*/  LDSM.16.MT88.4 R132, [R239+0x2100] ;  /* 0x00210000ef84783b */ /* 0x000ea60000004200 */
[----:B---3--:R-:W-:Y:S01]  /*aa70*/  FFMA.FTZ R180, R180, R157, R210 ;  /* 0x0000009db4b47223 */ /* 0x008fe200000100d2 */
[----:B------:R-:W-:Y:S04]  /*aa80*/  MOV R157, R145 ;  /* 0x00000091009d7202 */ /* 0x000fe80000000f00 */
[----:B------:R-:W3:Y:S03]  /*aa90*/  LDSM.16.MT88.4 R144, [R238+0x900] ;  /* 0x00090000ee90783b */ /* 0x000ee60000004200 */
[----:B------:R-:W-:Y:S01]  /*aaa0*/  FADD.FTZ R180, R212, R180 ;  /* 0x000000b4d4b47221 */ /* 0x000fe20000010000 */
[----:B------:R-:W-:Y:S01]  /*aab0*/  F2FP.PACK_AB R210, R183, R187 ;  /* 0x000000bbb7d2723e */ /* 0x000fe200000000ff */
[----:B----4-:R-:W-:Y:S01]  /*aac0*/  FFMA.FTZ R2, R0, R155, R209 ;  /* 0x0000009b00027223 */ /* 0x010fe200000100d1 */
[----:B------:R-:W-:Y:S01]  /*aad0*/  F2FP.PACK_AB R209, R224, R225 ;  /* 0x000000e1e0d1723e */ /* 0x000fe200000000ff */
[----:B------:R-:W-:Y:S02]  /*aae0*/  IMAD.MOV.U32 R155, RZ, RZ, R149 ;  /* 0x000000ffff9b7224 */ /* 0x000fe400078e0095 */
[----:B------:R-:W-:Y:S01]  /*aaf0*/  FADD.FTZ R0, R217, R148 ;  /* 0x00000094d9007221 */ /* 0x000fe20000010000 */
[-C--:B--2---:R-:W-:Y:S01]  /*ab00*/  HMMA.16816.F32 R116, R188, R132.reuse, R116 ;  /* 0x00000084bc74723c */ /* 0x084fe20000001874 */
[----:B------:R-:W2:Y:S01]  /*ab10*/  LDSM.16.MT88.4 R148, [R240+0x900] ;  /* 0x00090000f094783b */ /* 0x000ea20000004200 */
[----:B------:R-:W-:Y:S02]  /*ab20*/  FADD.FTZ R2, R234, R2 ;  /* 0x00000002ea027221 */ /* 0x000fe40000010000 */
[----:B------:R-:W-:Y:S04]  /*ab30*/  MUFU.EX2 R234, R207 ;  /* 0x000000cf00ea7308 */ /* 0x000fe80000000800 */
[C---:B------:R-:W-:Y:S01]  /*ab40*/  HMMA.16816.F32 R120, R192.reuse, R132, R120 ;  /* 0x00000084c078723c */ /* 0x040fe20000001878 */
[----:B------:R-:W-:Y:S06]  /*ab50*/  LDSM.16.MT88.4 R216, [R238+0x3900] ;  /* 0x00390000eed8783b */ /* 0x000fec0000004200 */
[----:B------:R-:W-:Y:S01]  /*ab60*/  F2FP.PACK_AB R132, R167, R161 ;  /* 0x000000a1a784723e */ /* 0x000fe200000000ff */
[-C--:B------:R-:W-:Y:S01]  /*ab70*/  HMMA.16816.F32 R124, R192, R134.reuse, R124 ;  /* 0x00000086c07c723c */ /* 0x080fe2000000187c */
[----:B------:R-:W-:Y:S01]  /*ab80*/  F2FP.PACK_AB R133, R168, R162 ;  /* 0x000000a2a885723e */ /* 0x000fe200000000ff */
[----:B------:R-:W-:Y:S06]  /*ab90*/  MUFU.EX2 R192, R152 ;  /* 0x0000009800c07308 */ /* 0x000fec0000000800 */
[----:B------:R-:W-:Y:S04]  /*aba0*/  HMMA.16816.F32 R128, R188, R134, R128 ;  /* 0x00000086bc80723c */ /* 0x000fe80000001880 */
[----:B------:R-:W-:Y:S03]  /*abb0*/  MUFU.EX2 R188, R153 ;  /* 0x0000009900bc7308 */ /* 0x000fe60000000800 */
[----:B------:R-:W-:Y:S02]  /*abc0*/  F2FP.PACK_AB R134, R172, R169 ;  /* 0x000000a9ac86723e */ /* 0x000fe400000000ff */
[----:B------:R-:W-:Y:S05]  /*abd0*/  F2FP.PACK_AB R135, R171, R174 ;  /* 0x000000aeab87723e */ /* 0x000fea00000000ff */
[----:B------:R4:W-:Y:S02]  /*abe0*/  MUFU.EX2 R191, R232 ;  /* 0x000000e800bf7308 */ /* 0x0009e40000000800 */
[-C--:B------:R-:W-:Y:S08]  /*abf0*/  HMMA.16816.F32 R4, R132, R136.reuse, R4 ;  /* 0x000000888404723c */ /* 0x080ff00000001804 */
[C---:B------:R-:W-:Y:S01]  /*ac00*/  HMMA.16816.F32 R8, R140.reuse, R136, R8 ;  /* 0x000000888c08723c */ /* 0x040fe20000001808 */
[----:B------:R1:W-:Y:S07]  /*ac10*/  MUFU.EX2 R189, R157 ;  /* 0x0000009d00bd7308 */ /* 0x0003ee0000000800 */
[-C--:B------:R-:W-:Y:S03]  /*ac20*/  HMMA.16816.F32 R12, R140, R138.reuse, R12 ;  /* 0x0000008a8c0c723c */ /* 0x080fe6000000180c */
[----:B------:R2:W-:Y:S01]  /*ac30*/  MUFU.EX2 R190, R235 ;  /* 0x000000eb00be7308 */ /* 0x0005e20000000800 */
[----:B----4-:R-:W-:Y:S01]  /*ac40*/  MOV R232, R159 ;  /* 0x0000009f00e87202 */ /* 0x010fe20000000f00 */
[----:B------:R-:W-:Y:S03]  /*ac50*/  IMAD.MOV.U32 R159, RZ, RZ, R200 ;  /* 0x000000ffff9f7224 */ /* 0x000fe600078e00c8 */
[C---:B------:R-:W-:Y:S01]  /*ac60*/  HMMA.16816.F32 R16, R132.reuse, R138, R16 ;  /* 0x0000008a8410723c */ /* 0x040fe20000001810 */
[----:B------:R-:W4:Y:S03]  /*ac70*/  LDSM.16.MT88.4 R136, [R239+0x900] ;  /* 0x00090000ef88783b */ /* 0x000f260000004200 */
[----:B------:R-:W-:Y:S01]  /*ac80*/  FADD.FTZ R0, R232, R0 ;  /* 0x00000000e8007221 */ /* 0x000fe20000010000 */
[----:B------:R-:W4:Y:S03]  /*ac90*/  MUFU.EX2 R193, R179 ;  /* 0x000000b300c17308 */ /* 0x000f260000000800 */
[-C--:B---3--:R-:W-:Y:S01]  /*aca0*/  HMMA.16816.F32 R20, R132, R144.reuse, R20 ;  /* 0x000000908414723c */ /* 0x088fe20000001814 */
[----:B-1----:R-:W-:Y:S03]  /*acb0*/  MOV R157, R177 ;  /* 0x000000b1009d7202 */ /* 0x002fe60000000f00 */
[----:B------:R-:W-:Y:S03]  /*acc0*/  IMAD.MOV.U32 R177, RZ, RZ, R176 ;  /* 0x000000ffffb17224 */ /* 0x000fe600078e00b0 */
[----:B------:R1:W-:Y:S01]  /*acd0*/  MUFU.EX2 R179, R154 ;  /* 0x0000009a00b37308 */ /* 0x0003e20000000800 */
[C---:B------:R-:W-:Y:S01]  /*ace0*/  HMMA.16816.F32 R24, R140.reuse, R144, R24 ;  /* 0x000000908c18723c */ /* 0x040fe20000001818 */
[----:B--2---:R-:W-:Y:S03]  /*acf0*/  MOV R235, R158 ;  /* 0x0000009e00eb7202 */ /* 0x004fe60000000f00 */
[----:B------:R-:W-:Y:S04]  /*ad00*/  MOV R158, R155 ;  /* 0x0000009b009e7202 */ /* 0x000fe80000000f00 */
[-C--:B------:R-:W-:Y:S01]  /*ad10*/  HMMA.16816.F32 R28, R140, R146.reuse, R28 ;  /* 0x000000928c1c723c */ /* 0x080fe2000000181c */
[----:B------:R-:W-:Y:S07]  /*ad20*/  MUFU.EX2 R176, R156 ;  /* 0x0000009c00b07308 */ /* 0x000fee0000000800 */
[C---:B------:R-:W-:Y:S01]  /*ad30*/  HMMA.16816.F32 R32, R132.reuse, R146, R32 ;  /* 0x000000928420723c */ /* 0x040fe20000001820 */
[----:B------:R-:W2:Y:S02]  /*ad40*/  LDSM.16.MT88.4 R144, [R237+0x2900] ;  /* 0x00290000ed90783b */ /* 0x000ea40000004200 */
[----:B------:R-:W-:Y:S05]  /*ad50*/  MUFU.EX2 R177, R177 ;  /* 0x000000b100b17308 */ /* 0x000fea0000000800 */
[-C--:B------:R-:W-:Y:S01]  /*ad60*/  HMMA.16816.F32 R36, R132, R148.reuse, R36 ;  /* 0x000000948424723c */ /* 0x080fe20000001824 */
[----:B-1----:R-:W-:Y:S04]  /*ad70*/  LDSM.16.MT88.4 R152, [R238+0x1100] ;  /* 0x00110000ee98783b */ /* 0x002fe80000004200 */
[----:B------:R-:W-:Y:S03]  /*ad80*/  MUFU.EX2 R195, R230 ;  /* 0x000000e600c37308 */ /* 0x000fe60000000800 */
[C---:B------:R-:W-:Y:S07]  /*ad90*/  HMMA.16816.F32 R40, R140.reuse, R148, R40 ;  /* 0x000000948c28723c */ /* 0x040fee0000001828 */
[----:B------:R-:W-:Y:S01]  /*ada0*/  MUFU.EX2 R230, R197 ;  /* 0x000000c500e67308 */ /* 0x000fe20000000800 */
[-C--:B------:R-:W-:Y:S08]  /*adb0*/  HMMA.16816.F32 R44, R140, R150.reuse, R44 ;  /* 0x000000968c2c723c */ /* 0x080ff0000000182c */
[C---:B------:R-:W-:Y:S01]  /*adc0*/  HMMA.16816.F32 R48, R132.reuse, R150, R48 ;  /* 0x000000968430723c */ /* 0x040fe20000001830 */
[----:B------:R-:W1:Y:S01]  /*add0*/  LDSM.16.MT88.4 R148, [R238+0x2900] ;  /* 0x00290000ee94783b */ /* 0x000e620000004200 */
[----:B------:R-:W-:Y:S06]  /*ade0*/  MUFU.EX2 R194, R231 ;  /* 0x000000e700c27308 */ /* 0x000fec0000000800 */
[-C--:B----4-:R-:W-:Y:S04]  /*adf0*/  HMMA.16816.F32 R52, R132, R136.reuse, R52 ;  /* 0x000000888434723c */ /* 0x090fe80000001834 */
[----:B------:R-:W-:Y:S04]  /*ae00*/  MUFU.EX2 R231, R206 ;  /* 0x000000ce00e77308 */ /* 0x000fe80000000800 */
[C---:B------:R-:W-:Y:S06]  /*ae10*/  HMMA.16816.F32 R56, R140.reuse, R136, R56 ;  /* 0x000000888c38723c */ /* 0x040fec0000001838 */
[----:B------:R3:W4:Y:S02]  /*ae20*/  MUFU.EX2 R200, R3 ;  /* 0x0000000300c87308 */ /* 0x0007240000000800 */
[-C--:B------:R-:W-:Y:S08]  /*ae30*/  HMMA.16816.F32 R60, R140, R138.reuse, R60 ;  /* 0x0000008a8c3c723c */ /* 0x080ff0000000183c */
[C---:B------:R-:W-:Y:S01]  /*ae40*/  HMMA.16816.F32 R64, R132.reuse, R138, R64 ;  /* 0x0000008a8440723c */ /* 0x040fe20000001840 */
[----:B------:R-:W4:Y:S07]  /*ae50*/  LDSM.16.MT88.4 R136, [R240+0x2900] ;  /* 0x00290000f088783b */ /* 0x000f2e0000004200 */
[-C--:B--2---:R-:W-:Y:S01]  /*ae60*/  HMMA.16816.F32 R68, R132, R144.reuse, R68 ;  /* 0x000000908444723c */ /* 0x084fe20000001844 */
[----:B---3--:R-:W-:Y:S03]  /*ae70*/  FADD.FTZ R3, R198, R180 ;  /* 0x000000b4c6037221 */ /* 0x008fe60000010000 */
[----:B------:R-:W-:Y:S04]  /*ae80*/  MOV R198, R160 ;  /* 0x000000a000c67202 */ /* 0x000fe80000000f00 */
[C---:B------:R-:W-:Y:S01]  /*ae90*/  HMMA.16816.F32 R72, R140.reuse, R144, R72 ;  /* 0x000000908c48723c */ /* 0x040fe20000001848 */
[----:B------:R-:W-:Y:S01]  /*aea0*/  FADD.FTZ R160, R233, R2 ;  /* 0x00000002e9a07221 */ /* 0x000fe20000010000 */
[----:B------:R2:W-:Y:S02]  /*aeb0*/  MUFU.EX2 R180, R208 ;  /* 0x000000d000b47308 */ /* 0x0005e40000000800 */
[----:B------:R-:W-:Y:S02]  /*aec0*/  FADD.FTZ R2, R159, R0 ;  /* 0x000000009f027221 */ /* 0x000fe40000010000 */
[----:B------:R-:W-:Y:S02]  /*aed0*/  FADD.FTZ R164, R164, R3 ;  /* 0x00000003a4a47221 */ /* 0x000fe40000010000 */
[-C--:B------:R-:W-:Y:S01]  /*aee0*/  HMMA.16816.F32 R76, R140, R146.reuse, R76 ;  /* 0x000000928c4c723c */ /* 0x080fe2000000184c */
[----:B------:R-:W-:Y:S02]  /*aef0*/  FADD.FTZ R3, R236, R160 ;  /* 0x000000a0ec037221 */ /* 0x000fe40000010000 */
[----:B------:R3:W5:Y:S01]  /*af00*/  LDL.LU R236, [R1+0x5c] ;  /* 0x00005c0001ec7983 */ /* 0x0007620000300800 */
[----:B------:R-:W-:Y:S01]  /*af10*/  MUFU.EX2 R233, R199 ;  /* 0x000000c700e97308 */ /* 0x000fe20000000800 */
[----:B------:R-:W-:Y:S02]  /*af20*/  FADD.FTZ R2, R161, R2 ;  /* 0x00000002a1027221 */ /* 0x000fe40000010000 */
[----:B------:R-:W-:Y:S01]  /*af30*/  FADD.FTZ R3, R165, R3 ;  /* 0x00000003a5037221 */ /* 0x000fe20000010000 */
[C---:B------:R-:W-:Y:S01]  /*af40*/  HMMA.16816.F32 R80, R132.reuse, R146, R80 ;  /* 0x000000928450723c */ /* 0x040fe20000001850 */
[----:B------:R-:W3:Y:S03]  /*af50*/  LDSM.16.MT88.4 R144, [R239+0x2900] ;  /* 0x00290000ef90783b */ /* 0x000ee60000004200 */
[----:B------:R-:W-:Y:S02]  /*af60*/  FADD.FTZ R2, R167, R2 ;  /* 0x00000002a7027221 */ /* 0x000fe40000010000 */
[----:B------:R4:W-:Y:S02]  /*af70*/  MUFU.EX2 R232, R198 ;  /* 0x000000c600e87308 */ /* 0x0009e40000000800 */
[-C--:B-1----:R-:W-:Y:S01]  /*af80*/  HMMA.16816.F32 R84, R132, R148.reuse, R84 ;  /* 0x000000948454723c */ /* 0x082fe20000001854 */
[----:B--2---:R-:W-:Y:S07]  /*af90*/  F2FP.PACK_AB R208, R226, R227 ;  /* 0x000000e3e2d0723e */ /* 0x004fee00000000ff */
[C---:B------:R-:W-:Y:S08]  /*afa0*/  HMMA.16816.F32 R88, R140.reuse, R148, R88 ;  /* 0x000000948c58723c */ /* 0x040ff00000001858 */
[-C--:B------:R-:W-:Y:S01]  /*afb0*/  HMMA.16816.F32 R92, R140, R150.reuse, R92 ;  /* 0x000000968c5c723c */ /* 0x080fe2000000185c */
[----:B----4-:R-:W-:Y:S07]  /*afc0*/  LDSM.16.MT88.4 R196, [R237+0x1900] ;  /* 0x00190000edc4783b */ /* 0x010fee0000004200 */
[C---:B------:R-:W-:Y:S01]  /*afd0*/  HMMA.16816.F32 R96, R132.reuse, R150, R96 ;  /* 0x000000968460723c */ /* 0x040fe20000001860 */
[----:B------:R-:W1:Y:S07]  /*afe0*/  LDSM.16.MT88.4 R148, [R237+0x1100] ;  /* 0x00110000ed94783b */ /* 0x000e6e0000004200 */
[-C--:B------:R-:W-:Y:S08]  /*aff0*/  HMMA.16816.F32 R100, R132, R136.reuse, R100 ;  /* 0x000000888464723c */ /* 0x080ff00000001864 */
[C---:B------:R-:W-:Y:S07]  /*b000*/  HMMA.16816.F32 R104, R140.reuse, R136, R104 ;  /* 0x000000888c68723c */ /* 0x040fee0000001868 */
[----:B------:R-:W-:Y:S01]  /*b010*/  FADD.FTZ R136, R235, R181 ;  /* 0x000000b5eb887221 */ /* 0x000fe20000010000 */
[-C--:B------:R-:W-:Y:S01]  /*b020*/  HMMA.16816.F32 R108, R140, R138.reuse, R108 ;  /* 0x0000008a8c6c723c */ /* 0x080fe2000000186c */
[----:B------:R2:W-:Y:S03]  /*b030*/  MUFU.EX2 R235, R157 ;  /* 0x0000009d00eb7308 */ /* 0x0005e60000000800 */
[----:B------:R-:W-:Y:S01]  /*b040*/  FADD.FTZ R0, R158, R136 ;  /* 0x000000889e007221 */ /* 0x000fe20000010000 */
[----:B------:R-:W-:Y:S02]  /*b050*/  F2FP.PACK_AB R136, R193, R201 ;  /* 0x000000c9c188723e */ /* 0x000fe400000000ff */
[----:B------:R-:W-:Y:S01]  /*b060*/  F2FP.PACK_AB R137, R192, R200 ;  /* 0x000000c8c089723e */ /* 0x000fe200000000ff */
[C---:B------:R-:W-:Y:S01]  /*b070*/  HMMA.16816.F32 R112, R132.reuse, R138, R112 ;  /* 0x0000008a8470723c */ /* 0x040fe20000001870 */
[----:B------:R-:W-:Y:S02]  /*b080*/  FADD.FTZ R0, R162, R0 ;  /* 0x00000000a2007221 */ /* 0x000fe40000010000 */
[----:B------:R-:W4:Y:S02]  /*b090*/  MUFU.EX2 R181, R214 ;  /* 0x000000d600b57308 */ /* 0x000f240000000800 */
[----:B------:R-:W-:Y:S02]  /*b0a0*/  FADD.FTZ R0, R168, R0 ;  /* 0x00000000a8007221 */ /* 0x000fe40000010000 */
[----:B------:R-:W-:Y:S01]  /*b0b0*/  F2FP.PACK_AB R138, R179, R189 ;  /* 0x000000bdb38a723e */ /* 0x000fe200000000ff */
[-C--:B---3--:R-:W-:Y:S01]  /*b0c0*/  HMMA.16816.F32 R116, R132, R144.reuse, R116 ;  /* 0x000000908474723c */ /* 0x088fe20000001874 */
[----:B------:R-:W-:Y:S07]  /*b0d0*/  F2FP.PACK_AB R139, R176, R188 ;  /* 0x000000bcb08b723e */ /* 0x000fee00000000ff */
[C---:B------:R-:W-:Y:S01]  /*b0e0*/  HMMA.16816.F32 R120, R140.reuse, R144, R120 ;  /* 0x000000908c78723c */ /* 0x040fe20000001878 */
[----:B--2---:R-:W-:Y:S07]  /*b0f0*/  LDSM.16.MT88.4 R156, [R238+0x3100] ;  /* 0x00310000ee9c783b */ /* 0x004fee0000004200 */
[-C--:B------:R-:W-:Y:S01]  /*b100*/  HMMA.16816.F32 R124, R140, R146.reuse, R124 ;  /* 0x000000928c7c723c */ /* 0x080fe2000000187c */
[----:B------:R-:W2:Y:S03]  /*b110*/  LDSM.16.MT88.4 R140, [R240+0x1100] ;  /* 0x00110000f08c783b */ /* 0x000ea60000004200 */
[----:B----4-:R-:W-:Y:S04]  /*b120*/  F2FP.PACK_AB R211, R180, R181 ;  /* 0x000000b5b4d3723e */ /* 0x010fe800000000ff */
[----:B------:R-:W-:Y:S01]  /*b130*/  HMMA.16816.F32 R128, R132, R146, R128 ;  /* 0x000000928480723c */ /* 0x000fe20000001880 */
[----:B------:R-:W3:Y:S06]  /*b140*/  LDSM.16.MT88.4 R144, [R239+0x1100] ;  /* 0x00110000ef90783b */ /* 0x000eec0000004200 */
[----:B------:R-:W-:Y:S02]  /*b150*/  F2FP.PACK_AB R134, R163, R191 ;  /* 0x000000bfa386723e */ /* 0x000fe400000000ff */
[----:B------:R-:W-:Y:S01]  /*b160*/  F2FP.PACK_AB R135, R178, R190 ;  /* 0x000000beb287723e */ /* 0x000fe200000000ff */
[----:B------:R-:W-:Y:S02]  /*b170*/  LDSM.16.MT88.4 R212, [R237+0x3900] ;  /* 0x00390000edd4783b */ /* 0x000fe40000004200 */
[----:B------:R-:W-:Y:S02]  /*b180*/  F2FP.PACK_AB R132, R195, R203 ;  /* 0x000000cbc384723e */ /* 0x000fe400000000ff */
[-C--:B------:R-:W-:Y:S07]  /*b190*/  F2FP.PACK_AB R133, R194, R202.reuse ;  /* 0x000000cac285723e */ /* 0x080fee00000000ff */
        /* <DEDUP_REMOVED lines=22> */
[----:B------:R-:W-:Y:S01]  /*b300*/  MOV R149, R205 ;  /* 0x000000cd00957202 */ /* 0x000fe20000000f00 */
[-C--:B------:R-:W-:Y:S01]  /*b310*/  HMMA.16816.F32 R76, R136, R150.reuse, R76 ;  /* 0x00000096884c723c */ /* 0x080fe2000000184c */
[----:B------:R-:W-:Y:S07]  /*b320*/  IMAD.MOV.U32 R148, RZ, RZ, R204 ;  /* 0x000000ffff947224 */ /* 0x000fee00078e00cc */
[C---:B------:R-:W-:Y:S07]  /*b330*/  HMMA.16816.F32 R80, R132.reuse, R150, R80 ;  /* 0x000000968450723c */ /* 0x040fee0000001850 */
[----:B------:R-:W-:Y:S01]  /*b340*/  MOV R151, R203 ;  /* 0x000000cb00977202 */ /* 0x000fe20000000f00 */
[-C--:B------:R-:W-:Y:S01]  /*b350*/  HMMA.16816.F32 R84, R132, R156.reuse, R84 ;  /* 0x0000009c8454723c */ /* 0x080fe20000001854 */
[----:B------:R-:W-:Y:S07]  /*b360*/  MOV R150, R202 ;  /* 0x000000ca00967202 */ /* 0x000fee0000000f00 */
[C---:B------:R-:W-:Y:S07]  /*b370*/  HMMA.16816.F32 R88, R136.reuse, R156, R88 ;  /* 0x0000009c8858723c */ /* 0x040fee0000001858 */
[----:B------:R-:W-:Y:S01]  /*b380*/  IMAD.MOV.U32 R157, RZ, RZ, R201 ;  /* 0x000000ffff9d7224 */ /* 0x000fe200078e00c9 */
[-C--:B------:R-:W-:Y:S01]  /*b390*/  HMMA.16816.F32 R92, R136, R158.reuse, R92 ;  /* 0x0000009e885c723c */ /* 0x080fe2000000185c */
[----:B------:R-:W-:Y:S07]  /*b3a0*/  MOV R156, R200 ;  /* 0x000000c8009c7202 */ /* 0x000fee0000000f00 */
[C---:B------:R-:W-:Y:S07]  /*b3b0*/  HMMA.16816.F32 R96, R132.reuse, R158, R96 ;  /* 0x0000009e8460723c */ /* 0x040fee0000001860 */
[----:B------:R-:W-:Y:S01]  /*b3c0*/  MOV R159, R195 ;  /* 0x000000c3009f7202 */ /* 0x000fe20000000f00 */
[-C--:B----4-:R-:W-:Y:S01]  /*b3d0*/  HMMA.16816.F32 R100, R132, R152.reuse, R100 ;  /* 0x000000988464723c */ /* 0x090fe20000001864 */
[----:B------:R-:W-:Y:S07]  /*b3e0*/  IMAD.MOV.U32 R158, RZ, RZ, R194 ;  /* 0x000000ffff9e7224 */ /* 0x000fee00078e00c2 */
[C---:B------:R-:W-:Y:S07]  /*b3f0*/  HMMA.16816.F32 R104, R136.reuse, R152, R104 ;  /* 0x000000988868723c */ /* 0x040fee0000001868 */
[----:B------:R-:W-:Y:S01]  /*b400*/  MOV R153, R193 ;  /* 0x000000c100997202 */ /* 0x000fe20000000f00 */
[-C--:B------:R-:W-:Y:S01]  /*b410*/  HMMA.16816.F32 R108, R136, R154.reuse, R108 ;  /* 0x0000009a886c723c */ /* 0x080fe2000000186c */
[----:B------:R-:W-:Y:S07]  /*b420*/  MOV R152, R192 ;  /* 0x000000c000987202 */ /* 0x000fee0000000f00 */
[C---:B------:R-:W-:Y:S07]  /*b430*/  HMMA.16816.F32 R112, R132.reuse, R154, R112 ;  /* 0x0000009a8470723c */ /* 0x040fee0000001870 */
[----:B------:R-:W-:Y:S01]  /*b440*/  IMAD.MOV.U32 R155, RZ, RZ, R191 ;  /* 0x000000ffff9b7224 */ /* 0x000fe200078e00bf */
[-C--:B--2---:R-:W-:Y:S01]  /*b450*/  HMMA.16816.F32 R116, R132, R140.reuse, R116 ;  /* 0x0000008c8474723c */ /* 0x084fe20000001874 */
[----:B------:R-:W-:Y:S03]  /*b460*/  F2FP.PACK_AB R191, R228, R230 ;  /* 0x000000e6e4bf723e */ /* 0x000fe600000000ff */
[----:B------:R-:W-:Y:S02]  /*b470*/  MOV R154, R190 ;  /* 0x000000be009a7202 */ /* 0x000fe40000000f00 */
[----:B------:R-:W-:Y:S02]  /*b480*/  F2FP.PACK_AB R190, R231, R234 ;  /* 0x000000eae7be723e */ /* 0x000fe400000000ff */
[C---:B------:R-:W-:Y:S07]  /*b490*/  HMMA.16816.F32 R120, R136.reuse, R140, R120 ;  /* 0x0000008c8878723c */ /* 0x040fee0000001878 */
[----:B------:R-:W-:Y:S01]  /*b4a0*/  MOV R141, R189 ;  /* 0x000000bd008d7202 */ /* 0x000fe20000000f00 */
[-C--:B------:R-:W-:Y:S01]  /*b4b0*/  HMMA.16816.F32 R124, R136, R142.reuse, R124 ;  /* 0x0000008e887c723c */ /* 0x080fe2000000187c */
[----:B------:R-:W-:Y:S03]  /*b4c0*/  F2FP.PACK_AB R189, R232, R233 ;  /* 0x000000e9e8bd723e */ /* 0x000fe600000000ff */
[----:B------:R-:W-:Y:S03]  /*b4d0*/  IMAD.MOV.U32 R140, RZ, RZ, R188 ;  /* 0x000000ffff8c7224 */ /* 0x000fe600078e00bc */
[----:B------:R-:W-:Y:S01]  /*b4e0*/  FADD.FTZ R136, R166, R164 ;  /* 0x000000a4a6887221 */ /* 0x000fe20000010000 */
[----:B------:R-:W-:Y:S01]  /*b4f0*/  HMMA.16816.F32 R128, R132, R142, R128 ;  /* 0x0000008e8480723c */ /* 0x000fe20000001880 */
[----:B------:R-:W-:Y:S03]  /*b500*/  MOV R166, R177 ;  /* 0x000000b100a67202 */ /* 0x000fe60000000f00 */
[----:B------:R-:W-:Y:S01]  /*b510*/  IMAD.MOV.U32 R139, RZ, RZ, R163 ;  /* 0x000000ffff8b7224 */ /* 0x000fe200078e00a3 */
[----:B------:R-:W-:Y:S01]  /*b520*/  F2FP.PACK_AB R188, R235, R166 ;  /* 0x000000a6ebbc723e */ /* 0x000fe200000000ff */
[----:B------:R-:W1:Y:S01]  /*b530*/  LDSM.16.MT88.4 R160, [R240+0x1900] ;  /* 0x00190000f0a0783b */ /* 0x000e620000004200 */
[----:B------:R-:W-:Y:S01]  /*b540*/  MOV R138, R178 ;  /* 0x000000b2008a7202 */ /* 0x000fe20000000f00 */
[----:B------:R-:W-:Y:S01]  /*b550*/  FADD.FTZ R229, R229, R136 ;  /* 0x00000088e5e57221 */ /* 0x000fe20000010000 */
[----:B------:R-:W-:Y:S03]  /*b560*/  MOV R137, R179 ;  /* 0x000000b300897202 */ /* 0x000fe60000000f00 */
[-C--:B------:R-:W-:Y:S01]  /*b570*/  HMMA.16816.F32 R192, R188, R196.reuse, R4 ;  /* 0x000000c4bcc0723c */ /* 0x080fe20000001804 */
[----:B------:R-:W-:Y:S01]  /*b580*/  MOV R164, R176 ;  /* 0x000000b000a47202 */ /* 0x000fe20000000f00 */
[----:B------:R-:W-:Y:S06]  /*b590*/  LDSM.16.MT88.4 R4, [R239+0x3900] ;  /* 0x00390000ef04783b */ /* 0x000fec0000004200 */
[C---:B------:R-:W-:Y:S02]  /*b5a0*/  HMMA.16816.F32 R200, R208.reuse, R196, R8 ;  /* 0x000000c4d0c8723c */ /* 0x040fe40000001808 */
[----:B------:R-:W2:Y:S05]  /*b5b0*/  LDSM.16.MT88.4 R176, [R239+0x1900] ;  /* 0x00190000efb0783b */ /* 0x000eaa0000004200 */
[----:B------:R-:W-:Y:S01]  /*b5c0*/  MOV R9, R151 ;  /* 0x0000009700097202 */ /* 0x000fe20000000f00 */
[-C--:B------:R-:W-:Y:S01]  /*b5d0*/  HMMA.16816.F32 R204, R208, R198.reuse, R12 ;  /* 0x000000c6d0cc723c */ /* 0x080fe2000000180c */
[----:B------:R-:W-:Y:S03]  /*b5e0*/  IMAD.MOV.U32 R8, RZ, RZ, R150 ;  /* 0x000000ffff087224 */ /* 0x000fe600078e0096 */
[----:B------:R-:W-:Y:S01]  /*b5f0*/  IMAD.MOV.U32 R10, RZ, RZ, R149 ;  /* 0x000000ffff0a7224 */ /* 0x000fe200078e0095 */
[----:B------:R-:W-:Y:S02]  /*b600*/  MOV R11, R148 ;  /* 0x00000094000b7202 */ /* 0x000fe40000000f00 */
[----:B------:R-:W-:Y:S01]  /*b610*/  MOV R13, R137 ;  /* 0x00000089000d7202 */ /* 0x000fe20000000f00 */
[C---:B------:R-:W-:Y:S01]  /*b620*/  HMMA.16816.F32 R196, R188.reuse, R198, R16 ;  /* 0x000000c6bcc4723c */ /* 0x040fe20000001810 */
[----:B------:R-:W-:Y:S03]  /*b630*/  IMAD.MOV.U32 R15, RZ, RZ, R166 ;  /* 0x000000ffff0f7224 */ /* 0x000fe600078e00a6 */
[----:B------:R-:W-:Y:S01]  /*b640*/  IMAD.MOV.U32 R12, RZ, RZ, R138 ;  /* 0x000000ffff0c7224 */ /* 0x000fe200078e008a */
[----:B------:R-:W-:Y:S01]  /*b650*/  MOV R14, R164 ;  /* 0x000000a4000e7202 */ /* 0x000fe20000000f00 */
[----:B------:R-:W-:Y:S01]  /*b660*/  FADD.FTZ R11, R11, R229 ;  /* 0x000000e50b0b7221 */ /* 0x000fe20000010000 */
[----:B------:R-:W-:Y:S01]  /*b670*/  MOV R19, R139 ;  /* 0x0000008b00137202 */ /* 0x000fe20000000f00 */
[-C--:B---3--:R-:W-:Y:S01]  /*b680*/  HMMA.16816.F32 R132, R188, R144.reuse, R20 ;  /* 0x00000090bc84723c */ /* 0x088fe20000001814 */
[----:B------:R-:W-:Y:S03]  /*b690*/  MOV R18, R140 ;  /* 0x0000008c00127202 */ /* 0x000fe60000000f00 */
[----:B------:R-:W-:Y:S01]  /*b6a0*/  IMAD.MOV.U32 R17, RZ, RZ, R141 ;  /* 0x000000ffff117224 */ /* 0x000fe200078e008d */
[----:B------:R-:W-:Y:S02]  /*b6b0*/  MOV R16, R154 ;  /* 0x0000009a00107202 */ /* 0x000fe40000000f00 */
[----:B------:R-:W-:Y:S01]  /*b6c0*/  MOV R23, R155 ;  /* 0x0000009b00177202 */ /* 0x000fe20000000f00 */
[C---:B------:R-:W-:Y:S01]  /*b6d0*/  HMMA.16816.F32 R136, R208.reuse, R144, R24 ;  /* 0x00000090d088723c */ /* 0x040fe20000001818 */
[----:B------:R-:W-:Y:S03]  /*b6e0*/  IMAD.MOV.U32 R22, RZ, RZ, R152 ;  /* 0x000000ffff167224 */ /* 0x000fe600078e0098 */
[----:B------:R-:W-:Y:S02]  /*b6f0*/  MOV R21, R153 ;  /* 0x0000009900157202 */ /* 0x000fe40000000f00 */
[----:B------:R-:W-:Y:S01]  /*b700*/  MOV R20, R158 ;  /* 0x0000009e00147202 */ /* 0x000fe20000000f00 */
[----:B------:R-:W-:Y:S01]  /*b710*/  IMAD.MOV.U32 R27, RZ, RZ, R159 ;  /* 0x000000ffff1b7224 */ /* 0x000fe200078e009f */
[-C--:B------:R-:W-:Y:S01]  /*b720*/  HMMA.16816.F32 R140, R208, R146.reuse, R28 ;  /* 0x00000092d08c723c */ /* 0x080fe2000000181c */
[----:B------:R-:W-:Y:S03]  /*b730*/  MOV R26, R156 ;  /* 0x0000009c001a7202 */ /* 0x000fe60000000f00 */
[----:B------:R-:W-:Y:S02]  /*b740*/  MOV R25, R157 ;  /* 0x0000009d00197202 */ /* 0x000fe40000000f00 */
[----:B------:R-:W-:Y:S01]  /*b750*/  MOV R24, R175 ;  /* 0x000000af00187202 */ /* 0x000fe20000000f00 */
[----:B------:R-:W-:Y:S01]  /*b760*/  IMAD.MOV.U32 R29, RZ, RZ, R173 ;  /* 0x000000ffff1d7224 */ /* 0x000fe200078e00ad */
[C---:B------:R-:W-:Y:S01]  /*b770*/  HMMA.16816.F32 R144, R188.reuse, R146, R32 ;  /* 0x00000092bc90723c */ /* 0x040fe20000001820 */
[----:B------:R-:W-:Y:S03]  /*b780*/  MOV R31, R171 ;  /* 0x000000ab001f7202 */ /* 0x000fe60000000f00 */
[----:B------:R-:W-:Y:S01]  /*b790*/  FADD.FTZ R11, R24, R11 ;  /* 0x0000000b180b7221 */ /* 0x000fe20000010000 */
[----:B------:R-:W-:Y:S02]  /*b7a0*/  MOV R30, R172 ;  /* 0x000000ac001e7202 */ /* 0x000fe40000000f00 */
[----:B------:R-:W-:Y:S01]  /*b7b0*/  IMAD.MOV.U32 R34, RZ, RZ, R170 ;  /* 0x000000ffff227224 */ /* 0x000fe200078e00aa */
[-C--:B-1----:R-:W-:Y:S01]  /*b7c0*/  HMMA.16816.F32 R148, R188, R160.reuse, R36 ;  /* 0x000000a0bc94723c */ /* 0x082fe20000001824 */
[----:B------:R-:W-:Y:S03]  /*b7d0*/  MOV R35, R169 ;  /* 0x000000a900237202 */ /* 0x000fe60000000f00 */
[----:B------:R-:W-:Y:S01]  /*b7e0*/  FADD.FTZ R3, R34, R3 ;  /* 0x0000000322037221 */ /* 0x000fe20000010000 */
[----:B------:R-:W-:Y:S01]  /*b7f0*/  MOV R28, R174 ;  /* 0x000000ae001c7202 */ /* 0x000fe20000000f00 */
        /* <DEDUP_REMOVED lines=12> */
[-C--:B--2---:R-:W-:Y:S01]  /*b8c0*/  HMMA.16816.F32 R164, R188, R176.reuse, R52 ;  /* 0x000000b0bca4723c */ /* 0x084fe20000001834 */
        /* <DEDUP_REMOVED lines=46> */
[----:B------:R-:W-:Y:S01]  /*bbb0*/  FADD.FTZ R0, R224, R5 ;  /* 0x00000005e0007221 */ /* 0x000fe20000010000 */
[----:B------:R-:W-:Y:S01]  /*bbc0*/  MOV R187, R184 ;  /* 0x000000b800bb7202 */ /* 0x000fe20000000f00 */
[----:B------:R-:W-:Y:S01]  /*bbd0*/  FADD.FTZ R2, R183, R2 ;  /* 0x00000002b7027221 */ /* 0x000fe20000010000 */
[----:B------:R1:W-:Y:S01]  /*bbe0*/  STL [R1+0x40], R3 ;  /* 0x0000400301007387 */ /* 0x0003e20000100800 */
[----:B------:R-:W-:Y:S02]  /*bbf0*/  FADD.FTZ R0, R181, R0 ;  /* 0x00000000b5007221 */ /* 0x000fe40000010000 */
[----:B------:R-:W-:Y:S01]  /*bc00*/  IMAD.MOV.U32 R181, RZ, RZ, R185 ;  /* 0x000000ffffb57224 */ /* 0x000fe200078e00b9 */
[----:B------:R1:W-:Y:S01]  /*bc10*/  STL [R1+0x14], R2 ;  /* 0x0000140201007387 */ /* 0x0003e20000100800 */
[----:B------:R-:W-:Y:S01]  /*bc20*/  FADD.FTZ R0, R180, R0 ;  /* 0x00000000b4007221 */ /* 0x000fe20000010000 */
[----:B------:R-:W-:Y:S04]  /*bc30*/  MOV R180, R186 ;  /* 0x000000ba00b47202 */ /* 0x000fe80000000f00 */
[----:B------:R1:W-:Y:S01]  /*bc40*/  STL [R1+0x10], R0 ;  /* 0x0000100001007387 */ /* 0x0003e20000100800 */
[----:B------:R-:W-:-:S05]  /*bc50*/  @P0 BRA `(.L_x_3960) ;  /* 0xffffb3b000000947 */ /* 0x000fca000383ffff */
.L_x_3957:
[----:B--2---:R-:W-:-:S13]  /*bc60*/  ISETP.LE.AND P0, PT, RZ, UR10, PT ;  /* 0x0000000aff007c0c */ /* 0x004fda000bf03270 */
[----:B------:R-:W-:Y:S05]  /*bc70*/  @!P0 BRA `(.L_x_3961) ;  /* 0x00003cf000008947 */ /* 0x000fea0003800000 */
[----:B-1----:R-:W2:Y:S01]  /*bc80*/  LDL.LU R2, [R1+0x38] ;  /* 0x0000380001027983 */ /* 0x002ea20000300800 */
        /* <DEDUP_REMOVED lines=10> */
[----:B------:R-:W-:Y:S01]  /*bd30*/  IMAD.SHL.U32 R228, R2, 0x2, RZ ;  /* 0x0000000202e47824 */ /* 0x000fe200078e00ff */
[----:B------:R-:W-:Y:S05]  /*bd40*/  BRA `(.L_x_3962) ;  /* 0x0000040000007947 */ /* 0x000fea0003800000 */
.L_x_3964:
[----:B------:R-:W2:Y:S01]  /*bd50*/  LDL R2, [R1+0x3c] ;  /* 0x00003c0001027983 */ /* 0x000ea20000100800 */
[----:B------:R-:W-:Y:S01]  /*bd60*/  ULEA UR4, UR10, UR11, 0x6 ;  /* 0x0000000b0a047291 */ /* 0x000fe2000f8e303f */
[----:B------:R-:W-:Y:S02]  /*bd70*/  IMAD.MOV.U32 R186, RZ, RZ, RZ ;  /* 0x000000ffffba7224 */ /* 0x000fe400078e00ff */
[----:B------:R-:W3:Y:S03]  /*bd80*/  LDL R211, [R1+0x18] ;  /* 0x0000180001d37983 */ /* 0x000ee60000100800 */
[----:B------:R-:W-:Y:S05]  /*bd90*/  IMAD.U32 R181, RZ, RZ, UR4 ;  /* 0x00000004ffb57e24 */ /* 0x000fea000f8e00ff */
        /* <DEDUP_REMOVED lines=41> */
[----:B-----5:R-:W-:Y:S01]  /*c030*/  IMAD.X R185, R209, 0x1, R231, P0 ;  /* 0x00000001d1b97824 */ /* 0x020fe200000e06e7 */
[----:B------:R3:W-:Y:S01]  /*c040*/  LDGSTS.E.BYPASS.LTC128B.128 [R211+0x6100], [R186.64], !P5 ;  /* 0x06100000bad37fae */ /* 0x0007e2000e901d4e */
[----:B------:R-:W-:Y:S01]  /*c050*/  IADD3 R190, P0, R191, R230, RZ ;  /* 0x000000e6bfbe7210 */ /* 0x000fe20007f1e0ff */
[----:B------:R-:W-:Y:S02]  /*c060*/  IMAD.X R209, R209, 0x1, R229, P1 ;  /* 0x00000001d1d17824 */ /* 0x000fe400008e06e5 */
[----:B------:R4:W-:Y:S04]  /*c070*/  LDGSTS.E.BYPASS.LTC128B.128 [R211+0x4900], [R184.64], !P6 ;  /* 0x04900000b8d37fae */ /* 0x0009e8000f101d4e */
[----:B------:R1:W-:Y:S01]  /*c080*/  LDGSTS.E.BYPASS.LTC128B.128 [R211+0x6900], [R208.64], !P5 ;  /* 0x06900000d0d37fae */ /* 0x0003e2000e901d4e */
[----:B--2---:R-:W-:Y:S01]  /*c090*/  IADD3 R188, P2, R191, R228, RZ ;  /* 0x000000e4bfbc7210 */ /* 0x004fe20007f5e0ff */
[C-C-:B------:R-:W-:Y:S01]  /*c0a0*/  IMAD.X R191, R210.reuse, 0x1, R231.reuse, P0 ;  /* 0x00000001d2bf7824 */ /* 0x140fe200000e06e7 */
[C---:B---3--:R-:W-:Y:S04]  /*c0b0*/  IADD3 R186, P1, R181.reuse, R230, RZ ;  /* 0x000000e6b5ba7210 */ /* 0x048fe80007f3e0ff */
[----:B------:R2:W-:Y:S01]  /*c0c0*/  LDGSTS.E.BYPASS.LTC128B.128 [R211+0x5100], [R190.64], !P6 ;  /* 0x05100000bed37fae */ /* 0x0005e2000f101d4e */
[----:B------:R-:W-:Y:S02]  /*c0d0*/  IADD3.X R189, R210, R229, RZ, P2, !PT ;  /* 0x000000e5d2bd7210 */ /* 0x000fe400017fe4ff */
[----:B----4-:R-:W-:Y:S01]  /*c0e0*/  IADD3 R184, P0, R181, R228, RZ ;  /* 0x000000e4b5b87210 */ /* 0x010fe20007f1e0ff */
[C---:B-1----:R-:W-:Y:S02]  /*c0f0*/  IMAD.X R187, R2.reuse, 0x1, R231, P1 ;  /* 0x0000000102bb7824 */ /* 0x042fe400008e06e7 */
[----:B------:R2:W-:Y:S02]  /*c100*/  LDGSTS.E.BYPASS.LTC128B.128 [R211+0x7100], [R188.64], !P5 ;  /* 0x07100000bcd37fae */ /* 0x0005e4000e901d4e */
[----:B------:R-:W-:Y:S02]  /*c110*/  IMAD.X R185, R2, 0x1, R229, P0 ;  /* 0x0000000102b97824 */ /* 0x000fe400000e06e5 */
[----:B------:R2:W-:Y:S04]  /*c120*/  LDGSTS.E.BYPASS.LTC128B.128 [R211+0x5900], [R186.64], !P6 ;  /* 0x05900000bad37fae */ /* 0x0005e8000f101d4e */
[----:B------:R2:W-:Y:S01]  /*c130*/  LDGSTS.E.BYPASS.LTC128B.128 [R211+0x7900], [R184.64], !P5 ;  /* 0x07900000b8d37fae */ /* 0x0005e2000e901d4e */
[----:B------:R-:W-:-:S05]  /*c140*/  BRA `(.L_x_3963) ;  /* 0x00000eb000007947 */ /* 0x000fca0003800000 */
.L_x_3962:
[----:B------:R-:W2:Y:S01]  /*c150*/  LDL R4, [R1+0x30] ;  /* 0x0000300001047983 */ /* 0x000ea20000100800 */
[----:B------:R-:W-:Y:S04]  /*c160*/  DEPBAR.LE SB0, 0x0 ;  /* 0x000080000000791a */ /* 0x000fe80000000000 */
[----:B------:R-:W-:Y:S01]  /*c170*/  UISETP.GE.AND UP0, UPT, UR10, 0x1, UPT ;  /* 0x000000010a00788c */ /* 0x000fe2000bf06270 */
[----:B------:R-:W3:Y:S06]  /*c180*/  LDL R10, [R1+0x1c] ;  /* 0x00001c00010a7983 */ /* 0x000eec0000100800 */
[----:B------:R-:W4:Y:S06]  /*c190*/  LDL R40, [R1] ;  /* 0x0000000001287983 */ /* 0x000f2c0000100800 */
[----:B------:R-:W3:Y:S06]  /*c1a0*/  LDL R41, [R1+0x4] ;  /* 0x0000040001297983 */ /* 0x000eec0000100800 */
[----:B------:R-:W3:Y:S06]  /*c1b0*/  LDL R28, [R1+0x8] ;  /* 0x00000800011c7983 */ /* 0x000eec0000100800 */
[----:B------:R-:W3:Y:S06]  /*c1c0*/  LDL R55, [R1+0x20] ;  /* 0x0000200001377983 */ /* 0x000eec0000100800 */
[----:B------:R-:W-:Y:S06]  /*c1d0*/  BAR.SYNC.DEFER_BLOCKING 0x0 ;  /* 0x0000000000007b1d */ /* 0x000fec0000010000 */
[----:B-----5:R-:W-:Y:S06]  /*c1e0*/  LDSM.16.M88.4 R64, [R243+0x8100] ;  /* 0x00810000f340783b */ /* 0x020fec0000000200 */
[----:B------:R-:W1:Y:S06]  /*c1f0*/  LDSM.16.M88.4 R16, [R236+0x4100] ;  /* 0x00410000ec10783b */ /* 0x000e6c0000000200 */
[----:B------:R-:W1:Y:S06]  /*c200*/  LDSM.16.M88.4 R60, [R243+0xa100] ;  /* 0x00a10000f33c783b */ /* 0x000e6c0000000200 */
[----:B------:R-:W1:Y:S06]  /*c210*/  LDSM.16.M88.4 R32, [R236+0x4900] ;  /* 0x00490000ec20783b */ /* 0x000e6c0000000200 */
[----:B------:R-:W-:Y:S06]  /*c220*/  LDSM.16.M88.4 R48, [R236+0x5100] ;  /* 0x00510000ec30783b */ /* 0x000fec0000000200 */
[----:B------:R-:W-:Y:S06]  /*c230*/  LDSM.16.M88.4 R184, [R236+0x5900] ;  /* 0x00590000ecb8783b */ /* 0x000fec0000000200 */
[----:B------:R-:W-:Y:S06]  /*c240*/  LDSM.16.M88.4 R188, [R245+0x8100] ;  /* 0x00810000f5bc783b */ /* 0x000fec0000000200 */
[----:B------:R-:W-:Y:S06]  /*c250*/  LDSM.16.M88.4 R208, [R247] ;  /* 0x00000000f7d0783b */ /* 0x000fec0000000200 */
[----:B------:R-:W-:Y:S01]  /*c260*/  LDSM.16.M88.4 R212, [R245+0xa100] ;  /* 0x00a10000f5d4783b */ /* 0x000fe20000000200 */
[----:B--2---:R-:W-:Y:S01]  /*c270*/  SHF.R.S32.HI R2, RZ, 0x1f, R4 ;  /* 0x0000001fff027819 */ /* 0x004fe20000011404 */
[----:B------:R-:W-:Y:S04]  /*c280*/  IMAD.WIDE.U32 R8, R4, c[0x0][0x208], RZ ;  /* 0x0000820004087a25 */ /* 0x000fe800078e00ff */
[----:B------:R-:W-:Y:S04]  /*c290*/  IMAD R2, R2, c[0x0][0x208], RZ ;  /* 0x0000820002027a24 */ /* 0x000fe800078e02ff */
[----:B------:R-:W-:Y:S02]  /*c2a0*/  IMAD R2, R4, c[0x0][0x20c], R2 ;  /* 0x0000830004027a24 */ /* 0x000fe400078e0202 */
[-C--:B-1----:R-:W-:Y:S01]  /*c2b0*/  HMMA.16816.F32 R4, R64, R16.reuse, RZ ;  /* 0x000000104004723c */ /* 0x082fe200000018ff */
[----:B----4-:R-:W-:Y:S02]  /*c2c0*/  LDSM.16.M88.4 R224, [R40] ;  /* 0x0000000028e0783b */ /* 0x010fe40000000200 */
[----:B------:R-:W-:Y:S01]  /*c2d0*/  IMAD.IADD R9, R9, 0x1, R2 ;  /* 0x0000000109097824 */ /* 0x000fe200078e0202 */
[----:B---3--:R-:W-:Y:S03]  /*c2e0*/  SHF.R.S32.HI R2, RZ, 0x1f, R10 ;  /* 0x0000001fff027819 */ /* 0x008fe6000001140a */
[----:B------:R-:W-:Y:S01]  /*c2f0*/  IMAD.WIDE.U32 R12, R10, c[0x0][0x218], R8 ;  /* 0x000086000a0c7a25 */ /* 0x000fe200078e0008 */
[----:B------:R-:W-:Y:S04]  /*c300*/  LDSM.16.M88.4 R220, [R41] ;  /* 0x0000000029dc783b */ /* 0x000fe80000000200 */
[----:B------:R-:W-:Y:S02]  /*c310*/  IMAD R2, R2, c[0x0][0x218], RZ ;  /* 0x0000860002027a24 */ /* 0x000fe400078e02ff */
[----:B------:R-:W-:Y:S02]  /*c320*/  LDSM.16.M88.4 R216, [R28] ;  /* 0x000000001cd8783b */ /* 0x000fe40000000200 */
[----:B------:R-:W-:Y:S01]  /*c330*/  IMAD R14, R10, c[0x0][0x21c], R2 ;  /* 0x000087000a0e7a24 */ /* 0x000fe200078e0202 */
[----:B------:R-:W-:Y:S01]  /*c340*/  IADD3 R2, P0, R12, UR24, RZ ;  /* 0x000000180c027c10 */ /* 0x000fe2000ff1e0ff */
[C---:B------:R-:W-:Y:S07]  /*c350*/  HMMA.16816.F32 R8, R60.reuse, R16, RZ ;  /* 0x000000103c08723c */ /* 0x040fee00000018ff */
[----:B------:R-:W-:Y:S02]  /*c360*/  IADD3.X R16, R13, UR8, R14, P0, !PT ;  /* 0x000000080d107c10 */ /* 0x000fe400087fe40e */
[-C--:B------:R-:W-:Y:S03]  /*c370*/  HMMA.16816.F32 R12, R60, R18.reuse, RZ ;  /* 0x000000123c0c723c */ /* 0x080fe600000018ff */
[C---:B------:R-:W-:Y:S04]  /*c380*/  LEA R36, P0, R2.reuse, c[0x0][0x1f8], 0x1 ;  /* 0x00007e0002247a11 */ /* 0x040fe800078008ff */
[----:B------:R-:W-:Y:S01]  /*c390*/  LEA.HI.X R2, R2, c[0x0][0x1fc], R16, 0x1, P0 ;  /* 0x00007f0002027a11 */ /* 0x000fe200000f0c10 */
[----:B------:R-:W1:Y:S01]  /*c3a0*/  SHFL.IDX PT, R42, R36, RZ, 0x181f ;  /* 0x00181fff242a7589 */ /* 0x000e6200000e0000 */
[C---:B------:R-:W-:Y:S05]  /*c3b0*/  HMMA.16816.F32 R16, R64.reuse, R18, RZ ;  /* 0x000000124010723c */ /* 0x040fea00000018ff */
[----:B------:R-:W2:Y:S03]  /*c3c0*/  SHFL.IDX PT, R37, R2, RZ, 0x181f ;  /* 0x00181fff02257589 */ /* 0x000ea600000e0000 */
[-C--:B------:R-:W-:Y:S03]  /*c3d0*/  HMMA.16816.F32 R20, R64, R32.reuse, RZ ;  /* 0x000000204014723c */ /* 0x080fe600000018ff */
[----:B------:R-:W3:Y:S05]  /*c3e0*/  SHFL.IDX PT, R46, R36, 0x1, 0x181f ;  /* 0x00381f00242e7f89 */ /* 0x000eea00000e0000 */
[C---:B------:R-:W-:Y:S01]  /*c3f0*/  HMMA.16816.F32 R24, R60.reuse, R32, RZ ;  /* 0x000000203c18723c */ /* 0x040fe200000018ff */
[----:B------:R-:W4:Y:S03]  /*c400*/  SHFL.IDX PT, R45, R2, 0x1, 0x181f ;  /* 0x00381f00022d7f89 */ /* 0x000f2600000e0000 */
[C---:B-1----:R-:W-:Y:S04]  /*c410*/  IADD3 R38, P1, R42.reuse, R230, RZ ;  /* 0x000000e62a267210 */ /* 0x042fe80007f3e0ff */
[-C--:B------:R-:W-:Y:S01]  /*c420*/  HMMA.16816.F32 R28, R60, R34.reuse, RZ ;  /* 0x000000223c1c723c */ /* 0x080fe200000018ff */
[----:B------:R-:W1:Y:S03]  /*c430*/  SHFL.IDX PT, R52, R36, 0x2, 0x181f ;  /* 0x00581f0024347f89 */ /* 0x000e6600000e0000 */
[----:B------:R-:W-:Y:S01]  /*c440*/  IADD3 R42, P0, R42, R228, RZ ;  /* 0x000000e42a2a7210 */ /* 0x000fe20007f1e0ff */
[C---:B--2---:R-:W-:Y:S02]  /*c450*/  IMAD.X R39, R37.reuse, 0x1, R231, P1 ;  /* 0x0000000125277824 */ /* 0x044fe400008e06e7 */
[----:B------:R-:W2:Y:S01]  /*c460*/  SHFL.IDX PT, R53, R2, 0x2, 0x181f ;  /* 0x00581f0002357f89 */ /* 0x000ea200000e0000 */
[C---:B------:R-:W-:Y:S04]  /*c470*/  HMMA.16816.F32 R32, R64.reuse, R34, RZ ;  /* 0x000000224020723c */ /* 0x040fe800000018ff */
[----:B------:R-:W-:Y:S01]  /*c480*/  IMAD.X R43, R37, 0x1, R229, P0 ;  /* 0x00000001252b7824 */ /* 0x000fe200000e06e5 */
[----:B------:R2:W-:Y:S01]  /*c490*/  LDGSTS.E.BYPASS.LTC128B.128 [R55], [R38.64], !P6 ;  /* 0x0000000026377fae */ /* 0x0005e2000f101d4e */
[C---:B---3--:R-:W-:Y:S02]  /*c4a0*/  IADD3 R40, P0, R46.reuse, R230, RZ ;  /* 0x000000e62e287210 */ /* 0x048fe40007f1e0ff */
[----:B------:R-:W-:Y:S03]  /*c4b0*/  IADD3 R46, P2, R46, R228, RZ ;  /* 0x000000e42e2e7210 */ /* 0x000fe60007f5e0ff */
[----:B------:R3:W-:Y:S01]  /*c4c0*/  LDGSTS.E.BYPASS.LTC128B.128 [R55+0x2000], [R42.64], !P5 ;  /* 0x020000002a377fae */ /* 0x0007e2000e901d4e */
[C---:B----4-:R-:W-:Y:S02]  /*c4d0*/  IMAD.X R41, R45.reuse, 0x1, R231, P0 ;  /* 0x000000012d297824 */ /* 0x050fe400000e06e7 */
[----:B------:R-:W-:Y:S03]  /*c4e0*/  IMAD.X R47, R45, 0x1, R229, P2 ;  /* 0x000000012d2f7824 */ /* 0x000fe600010e06e5 */
[----:B------:R4:W3:Y:S01]  /*c4f0*/  SHFL.IDX PT, R54, R36, 0x3, 0x181f ;  /* 0x00781f0024367f89 */ /* 0x0008e200000e0000 */
[C---:B-1----:R-:W-:Y:S02]  /*c500*/  IADD3 R44, P1, R52.reuse, R230, RZ ;  /* 0x000000e6342c7210 */ /* 0x042fe40007f3e0ff */
[----:B------:R-:W-:Y:S03]  /*c510*/  IADD3 R52, P0, R52, R228, RZ ;  /* 0x000000e434347210 */ /* 0x000fe60007f1e0ff */
[----:B------:R3:W-:Y:S01]  /*c520*/  LDGSTS.E.BYPASS.LTC128B.128 [R55+0x800], [R40.64], !P6 ;  /* 0x0080000028377fae */ /* 0x0007e2000f101d4e */
[C---:B--2---:R-:W-:Y:S02]  /*c530*/  IMAD.X R45, R53.reuse, 0x1, R231, P1 ;  /* 0x00000001352d7824 */ /* 0x044fe400008e06e7 */
[----:B------:R-:W-:Y:S03]  /*c540*/  IMAD.X R53, R53, 0x1, R229, P0 ;  /* 0x0000000135357824 */ /* 0x000fe600000e06e5 */
[----:B------:R1:W-:Y:S06]  /*c550*/  LDGSTS.E.BYPASS.LTC128B.128 [R55+0x2800], [R46.64], !P5 ;  /* 0x028000002e377fae */ /* 0x0003ec000e901d4e */
[----:B------:R1:W-:Y:S01]  /*c560*/  LDGSTS.E.BYPASS.LTC128B.128 [R55+0x1000], [R44.64], !P6 ;  /* 0x010000002c377fae */ /* 0x0003e2000f101d4e */
[-C--:B----4-:R-:W-:Y:S05]  /*c570*/  HMMA.16816.F32 R36, R64, R48.reuse, RZ ;  /* 0x000000304024723c */ /* 0x090fea00000018ff */
[----:B------:R2:W-:Y:S06]  /*c580*/  LDGSTS.E.BYPASS.LTC128B.128 [R55+0x3000], [R52.64], !P5 ;  /* 0x0300000034377fae */ /* 0x0005ec000e901d4e */
[----:B------:R-:W4:Y:S01]  /*c590*/  SHFL.IDX PT, R2, R2, 0x3, 0x181f ;  /* 0x00781f0002027f89 */ /* 0x000f2200000e0000 */
[C---:B---3--:R-:W-:Y:S07]  /*c5a0*/  HMMA.16816.F32 R40, R60.reuse, R48, RZ ;  /* 0x000000303c28723c */ /* 0x048fee00000018ff */
[----:B------:R-:W-:Y:S01]  /*c5b0*/  IADD3 R48, P0, R54, R230, RZ ;  /* 0x000000e636307210 */ /* 0x000fe20007f1e0ff */
[-C--:B-1----:R-:W-:Y:S04]  /*c5c0*/  HMMA.16816.F32 R44, R60, R50.reuse, RZ ;  /* 0x000000323c2c723c */ /* 0x082fe800000018ff */
[----:B----4-:R-:W-:Y:S01]  /*c5d0*/  IMAD.X R49, R2, 0x1, R231, P0 ;  /* 0x0000000102317824 */ /* 0x010fe200000e06e7 */
[----:B--2---:R-:W-:Y:S04]  /*c5e0*/  IADD3 R52, P0, R54, R228, RZ ;  /* 0x000000e436347210 */ /* 0x004fe80007f1e0ff */
        /* <DEDUP_REMOVED lines=161> */
.L_x_3963:
[----:B------:R-:W-:Y:S01]  /*d000*/  FMNMX.FTZ R2, R4, R0, !PT ;  /* 0x0000000004027209 */ /* 0x000fe20007810000 */
[----:B------:R-:W-:Y:S01]  /*d010*/  STL [R1+0x60], R229 ;  /* 0x000060e501007387 */ /* 0x000fe20000100800 */
[----:B------:R-:W-:Y:S02]  /*d020*/  FMNMX.FTZ R182, R6, R3, !PT ;  /* 0x0000000306b67209 */ /* 0x000fe40007810000 */
[----:B------:R-:W-:Y:S01]  /*d030*/  FMNMX.FTZ R2, R5, R2, !PT ;  /* 0x0000000205027209 */ /* 0x000fe20007810000 */
[----:B------:R-:W-:Y:S01]  /*d040*/  STL [R1+0x5c], R228 ;  /* 0x00005ce401007387 */ /* 0x000fe20000100800 */
[----:B------:R-:W-:Y:S02]  /*d050*/  FMNMX.FTZ R182, R7, R182, !PT ;  /* 0x000000b607b67209 */ /* 0x000fe40007810000 */
[----:B------:R-:W-:Y:S01]  /*d060*/  FMNMX.FTZ R2, R16, R2, !PT ;  /* 0x0000000210027209 */ /* 0x000fe20007810000 */
[----:B--2---:R-:W-:Y:S01]  /*d070*/  LDSM.16.MT88.4 R208, [R237+0x100] ;  /* 0x00010000edd0783b */ /* 0x004fe20000004200 */
        /* <DEDUP_REMOVED lines=53> */
[----:B--2---:R-:W-:Y:S02]  /*d3d0*/  FMNMX.FTZ R182, R182, R185, !PT ;  /* 0x000000b9b6b67209 */ /* 0x004fe40007810000 */
[----:B------:R-:W-:Y:S01]  /*d3e0*/  FMNMX.FTZ R181, R61, R181, !PT ;  /* 0x000000b53db57209 */ /* 0x000fe20007810000 */
[----:B------:R-:W1:Y:S01]  /*d3f0*/  SHFL.BFLY PT, R186, R2, 0x1, 0x1f ;  /* 0x0c201f0002ba7f89 */ /* 0x000e6200000e0000 */
[----:B------:R-:W-:Y:S02]  /*d400*/  FMNMX.FTZ R184, R31, R184, !PT ;  /* 0x000000b81fb87209 */ /* 0x000fe40007810000 */
[----:B------:R-:W-:Y:S01]  /*d410*/  ISETP.LT.AND P0, PT, RZ, UR10, PT ;  /* 0x0000000aff007c0c */ /* 0x000fe2000bf01270 */
[----:B------:R-:W-:Y:S01]  /*d420*/  UIADD3 UR10, UR10, -0x1, URZ ;  /* 0xffffffff0a0a7890 */ /* 0x000fe2000fffe03f */
[----:B------:R-:W-:Y:S03]  /*d430*/  FMNMX.FTZ R184, R42, R184, !PT ;  /* 0x000000b82ab87209 */ /* 0x000fe60007810000 */
[----:B------:R-:W2:Y:S01]  /*d440*/  SHFL.BFLY PT, R185, R182, 0x1, 0x1f ;  /* 0x0c201f00b6b97f89 */ /* 0x000ea200000e0000 */
[----:B------:R-:W-:Y:S04]  /*d450*/  FMNMX.FTZ R184, R43, R184, !PT ;  /* 0x000000b82bb87209 */ /* 0x000fe80007810000 */
[----:B------:R-:W-:Y:S03]  /*d460*/  FMNMX.FTZ R184, R46, R184, !PT ;  /* 0x000000b82eb87209 */ /* 0x000fe60007810000 */
[----:B------:R-:W3:Y:S01]  /*d470*/  SHFL.BFLY PT, R187, R181, 0x2, 0x1f ;  /* 0x0c401f00b5bb7f89 */ /* 0x000ee200000e0000 */
[----:B-1----:R-:W-:Y:S02]  /*d480*/  FMNMX.FTZ R186, R2, R186, !PT ;  /* 0x000000ba02ba7209 */ /* 0x002fe40007810000 */
[----:B------:R-:W-:Y:S03]  /*d490*/  FMNMX.FTZ R2, R47, R184, !PT ;  /* 0x000000b82f027209 */ /* 0x000fe60007810000 */
[----:B------:R-:W-:Y:S01]  /*d4a0*/  FADD.FTZ R0, -R186, R0 ;  /* 0x00000000ba007221 */ /* 0x000fe20000010100 */
[----:B------:R-:W-:Y:S02]  /*d4b0*/  FMNMX.FTZ R184, R58, R2, !PT ;  /* 0x000000023ab87209 */ /* 0x000fe40007810000 */
[----:B--2---:R-:W-:Y:S01]  /*d4c0*/  FMNMX.FTZ R185, R182, R185, !PT ;  /* 0x000000b9b6b97209 */ /* 0x004fe20007810000 */
[----:B------:R-:W-:Y:S01]  /*d4d0*/  FMUL.FTZ R2, R0, c[0x0][0x2d0] ;  /* 0x0000b40000027a20 */ /* 0x000fe20000410000 */
[----:B------:R-:W-:Y:S03]  /*d4e0*/  FMNMX.FTZ R0, R59, R184, !PT ;  /* 0x000000b83b007209 */ /* 0x000fe60007810000 */
[----:B------:R1:W2:Y:S01]  /*d4f0*/  MUFU.EX2 R182, R2 ;  /* 0x0000000200b67308 */ /* 0x0002a20000000800 */
[----:B------:R-:W-:Y:S01]  /*d500*/  FMNMX.FTZ R0, R62, R0, !PT ;  /* 0x000000003e007209 */ /* 0x000fe20007810000 */
[----:B------:R-:W-:Y:S01]  /*d510*/  FMUL.FTZ R212, R185, c[0x0][0x2d0] ;  /* 0x0000b400b9d47a20 */ /* 0x000fe20000410000 */
[----:B---3--:R-:W-:Y:S02]  /*d520*/  FMNMX.FTZ R181, R181, R187, !PT ;  /* 0x000000bbb5b57209 */ /* 0x008fe40007810000 */
[----:B------:R-:W-:Y:S01]  /*d530*/  FMNMX.FTZ R0, R63, R0, !PT ;  /* 0x000000003f007209 */ /* 0x000fe20007810000 */
[--C-:B------:R-:W-:Y:S02]  /*d540*/  FFMA.FTZ R18, R18, c[0x0][0x2d0], -R212.reuse ;  /* 0x0000b40012127a23 */ /* 0x100fe400000108d4 */
[----:B------:R-:W3:Y:S01]  /*d550*/  SHFL.BFLY PT, R187, R181, 0x1, 0x1f ;  /* 0x0c201f00b5bb7f89 */ /* 0x000ee200000e0000 */
[--C-:B------:R-:W-:Y:S01]  /*d560*/  FFMA.FTZ R19, R19, c[0x0][0x2d0], -R212.reuse ;  /* 0x0000b40013137a23 */ /* 0x100fe200000108d4 */
[----:B------:R-:W-:Y:S01]  /*d570*/  MUFU.EX2 R219, R18 ;  /* 0x0000001200db7308 */ /* 0x000fe20000000800 */
[--C-:B------:R-:W-:Y:S02]  /*d580*/  FFMA.FTZ R6, R6, c[0x0][0x2d0], -R212.reuse ;  /* 0x0000b40006067a23 */ /* 0x100fe400000108d4 */
[--C-:B------:R-:W-:Y:S02]  /*d590*/  FFMA.FTZ R7, R7, c[0x0][0x2d0], -R212.reuse ;  /* 0x0000b40007077a23 */ /* 0x100fe400000108d4 */
[--C-:B------:R-:W-:Y:S02]  /*d5a0*/  FFMA.FTZ R22, R22, c[0x0][0x2d0], -R212.reuse ;  /* 0x0000b40016167a23 */ /* 0x100fe400000108d4 */
[--C-:B------:R-:W-:Y:S02]  /*d5b0*/  FFMA.FTZ R23, R23, c[0x0][0x2d0], -R212.reuse ;  /* 0x0000b40017177a23 */ /* 0x100fe400000108d4 */
[--C-:B------:R-:W-:Y:S01]  /*d5c0*/  FFMA.FTZ R34, R34, c[0x0][0x2d0], -R212.reuse ;  /* 0x0000b40022227a23 */ /* 0x100fe200000108d4 */
[----:B------:R-:W4:Y:S01]  /*d5d0*/  MUFU.EX2 R215, R19 ;  /* 0x0000001300d77308 */ /* 0x000f220000000800 */
[--C-:B------:R-:W-:Y:S02]  /*d5e0*/  FFMA.FTZ R35, R35, c[0x0][0x2d0], -R212.reuse ;  /* 0x0000b40023237a23 */ /* 0x100fe400000108d4 */
[----:B------:R-:W-:Y:S02]  /*d5f0*/  FFMA.FTZ R50, R50, c[0x0][0x2d0], -R212 ;  /* 0x0000b40032327a23 */ /* 0x000fe400000108d4 */
[----:B-1----:R-:W-:Y:S02]  /*d600*/  FADD.FTZ R2, -R185, R3 ;  /* 0x00000003b9027221 */ /* 0x002fe40000010100 */
[----:B------:R-:W1:Y:S01]  /*d610*/  SHFL.BFLY PT, R3, R0, 0x2, 0x1f ;  /* 0x0c401f0000037f89 */ /* 0x000e6200000e0000 */
[----:B--2---:R-:W-:Y:S02]  /*d620*/  FMUL.FTZ R132, R182, R132 ;  /* 0x00000084b6847220 */ /* 0x004fe40000410000 */
[----:B------:R-:W-:Y:S01]  /*d630*/  FMUL.FTZ R2, R2, c[0x0][0x2d0] ;  /* 0x0000b40002027a20 */ /* 0x000fe20000410000 */
[----:B------:R-:W-:Y:S01]  /*d640*/  MUFU.EX2 R226, R6 ;  /* 0x0000000600e27308 */ /* 0x000fe20000000800 */
[----:B---3--:R-:W-:Y:S01]  /*d650*/  FMNMX.FTZ R184, R181, R187, !PT ;  /* 0x000000bbb5b87209 */ /* 0x008fe20007810000 */
[----:B------:R-:W-:Y:S02]  /*d660*/  FMUL.FTZ R187, R186, c[0x0][0x2d0] ;  /* 0x0000b400babb7a20 */ /* 0x000fe40000410000 */
[----:B------:R-:W-:Y:S02]  /*d670*/  FMUL.FTZ R133, R182, R133 ;  /* 0x00000085b6857220 */ /* 0x000fe40000410000 */
[--C-:B------:R-:W-:Y:S02]  /*d680*/  FFMA.FTZ R16, R16, c[0x0][0x2d0], -R187.reuse ;  /* 0x0000b40010107a23 */ /* 0x100fe400000108bb */
[--C-:B------:R-:W-:Y:S02]  /*d690*/  FFMA.FTZ R17, R17, c[0x0][0x2d0], -R187.reuse ;  /* 0x0000b40011117a23 */ /* 0x100fe400000108bb */
[----:B------:R2:W3:Y:S01]  /*d6a0*/  MUFU.EX2 R181, R2 ;  /* 0x0000000200b57308 */ /* 0x0004e20000000800 */
[--C-:B------:R-:W-:Y:S02]  /*d6b0*/  FFMA.FTZ R4, R4, c[0x0][0x2d0], -R187.reuse ;  /* 0x0000b40004047a23 */ /* 0x100fe400000108bb */
[--C-:B------:R-:W-:Y:S01]  /*d6c0*/  FFMA.FTZ R5, R5, c[0x0][0x2d0], -R187.reuse ;  /* 0x0000b40005057a23 */ /* 0x100fe200000108bb */
[----:B----4-:R-:W-:Y:S01]  /*d6d0*/  F2FP.PACK_AB R191, R215, R219 ;  /* 0x000000dbd7bf723e */ /* 0x010fe200000000ff */
[C---:B------:R-:W-:Y:S02]  /*d6e0*/  FMUL.FTZ R144, R182.reuse, R144 ;  /* 0x00000090b6907220 */ /* 0x040fe40000410000 */
[C---:B------:R-:W-:Y:S02]  /*d6f0*/  FMUL.FTZ R145, R182.reuse, R145 ;  /* 0x00000091b6917220 */ /* 0x040fe40000410000 */
[----:B------:R-:W-:Y:S01]  /*d700*/  FMUL.FTZ R148, R182, R148 ;  /* 0x00000094b6947220 */ /* 0x000fe20000410000 */
[----:B-1----:R-:W-:Y:S01]  /*d710*/  FMNMX.FTZ R0, R0, R3, !PT ;  /* 0x0000000300007209 */ /* 0x002fe20007810000 */
[----:B------:R1:W-:Y:S01]  /*d720*/  MUFU.EX2 R220, R16 ;  /* 0x0000001000dc7308 */ /* 0x0003e20000000800 */
[C---:B------:R-:W-:Y:S02]  /*d730*/  FMUL.FTZ R149, R182.reuse, R149 ;  /* 0x00000095b6957220 */ /* 0x040fe40000410000 */
[C---:B------:R-:W-:Y:S02]  /*d740*/  FMUL.FTZ R160, R182.reuse, R160 ;  /* 0x000000a0b6a07220 */ /* 0x040fe40000410000 */
[C---:B------:R-:W-:Y:S02]  /*d750*/  FMUL.FTZ R161, R182.reuse, R161 ;  /* 0x000000a1b6a17220 */ /* 0x040fe40000410000 */
[C---:B------:R-:W-:Y:S02]  /*d760*/  FMUL.FTZ R164, R182.reuse, R164 ;  /* 0x000000a4b6a47220 */ /* 0x040fe40000410000 */
[C---:B------:R-:W-:Y:S01]  /*d770*/  FMUL.FTZ R165, R182.reuse, R165 ;  /* 0x000000a5b6a57220 */ /* 0x040fe20000410000 */
[----:B------:R-:W4:Y:S01]  /*d780*/  MUFU.EX2 R216, R17 ;  /* 0x0000001100d87308 */ /* 0x000f220000000800 */
[----:B------:R-:W-:Y:S02]  /*d790*/  FMUL.FTZ R176, R182, R176 ;  /* 0x000000b0b6b07220 */ /* 0x000fe40000410000 */
[----:B--2---:R-:W-:Y:S02]  /*d7a0*/  FADD.FTZ R2, -R184, R180 ;  /* 0x000000b4b8027221 */ /* 0x004fe40000010100 */
[C---:B---3--:R-:W-:Y:S02]  /*d7b0*/  FMUL.FTZ R18, R181.reuse, R198 ;  /* 0x000000c6b5127220 */ /* 0x048fe40000410000 */
[----:B------:R-:W-:Y:S02]  /*d7c0*/  FMUL.FTZ R2, R2, c[0x0][0x2d0] ;  /* 0x0000b40002027a20 */ /* 0x000fe40000410000 */
[C---:B------:R-:W-:Y:S01]  /*d7d0*/  FMUL.FTZ R19, R181.reuse, R199 ;  /* 0x000000c7b5137220 */ /* 0x040fe20000410000 */
[----:B------:R2:W-:Y:S01]  /*d7e0*/  MUFU.EX2 R233, R4 ;  /* 0x0000000400e97308 */ /* 0x0005e20000000800 */
[C---:B------:R-:W-:Y:S02]  /*d7f0*/  FMUL.FTZ R6, R181.reuse, R194 ;  /* 0x000000c2b5067220 */ /* 0x040fe40000410000 */
[C---:B------:R-:W-:Y:S02]  /*d800*/  FMUL.FTZ R134, R181.reuse, R134 ;  /* 0x00000086b5867220 */ /* 0x040fe40000410000 */
[----:B-1----:R-:W-:Y:S02]  /*d810*/  FMUL.FTZ R16, R182, R196 ;  /* 0x000000c4b6107220 */ /* 0x002fe40000410000 */
[C---:B------:R-:W-:Y:S02]  /*d820*/  FMUL.FTZ R135, R181.reuse, R135 ;  /* 0x00000087b5877220 */ /* 0x040fe40000410000 */
[C---:B------:R-:W-:Y:S01]  /*d830*/  FMUL.FTZ R146, R181.reuse, R146 ;  /* 0x00000092b5927220 */ /* 0x040fe20000410000 */
[----:B------:R1:W3:Y:S01]  /*d840*/  MUFU.EX2 R180, R2 ;  /* 0x0000000200b47308 */ /* 0x0002e20000000800 */
[C---:B------:R-:W-:Y:S02]  /*d850*/  FMUL.FTZ R147, R181.reuse, R147 ;  /* 0x00000093b5937220 */ /* 0x040fe40000410000 */
[C---:B------:R-:W-:Y:S01]  /*d860*/  FMUL.FTZ R150, R181.reuse, R150 ;  /* 0x00000096b5967220 */ /* 0x040fe20000410000 */
[----:B----4-:R-:W-:Y:S01]  /*d870*/  F2FP.PACK_AB R190, R216, R220 ;  /* 0x000000dcd8be723e */ /* 0x010fe200000000ff */
[C---:B------:R-:W-:Y:S02]  /*d880*/  FMUL.FTZ R17, R182.reuse, R197 ;  /* 0x000000c5b6117220 */ /* 0x040fe40000410000 */
[----:B------:R-:W-:Y:S01]  /*d890*/  LDSM.16.MT88.4 R196, [R238+0x100] ;  /* 0x00010000eec4783b */ /* 0x000fe20000004200 */
[C---:B------:R-:W-:Y:S02]  /*d8a0*/  FMUL.FTZ R151, R181.reuse, R151 ;  /* 0x00000097b5977220 */ /* 0x040fe40000410000 */
[----:B------:R-:W4:Y:S01]  /*d8b0*/  MUFU.EX2 R234, R5 ;  /* 0x0000000500ea7308 */ /* 0x000f220000000800 */
[C---:B------:R-:W-:Y:S02]  /*d8c0*/  FMUL.FTZ R162, R181.reuse, R162 ;  /* 0x000000a2b5a27220 */ /* 0x040fe40000410000 */
[C---:B------:R-:W-:Y:S02]  /*d8d0*/  FMUL.FTZ R163, R181.reuse, R163 ;  /* 0x000000a3b5a37220 */ /* 0x040fe40000410000 */
[C---:B--2---:R-:W-:Y:S02]  /*d8e0*/  FMUL.FTZ R4, R182.reuse, R192 ;  /* 0x000000c0b6047220 */ /* 0x044fe40000410000 */
[C---:B------:R-:W-:Y:S02]  /*d8f0*/  FMUL.FTZ R166, R181.reuse, R166 ;  /* 0x000000a6b5a67220 */ /* 0x040fe40000410000 */
[C---:B------:R-:W-:Y:S01]  /*d900*/  FMUL.FTZ R167, R181.reuse, R167 ;  /* 0x000000a7b5a77220 */ /* 0x040fe20000410000 */
[----:B------:R-:W2:Y:S01]  /*d910*/  MUFU.EX2 R235, R7 ;  /* 0x0000000700eb7308 */ /* 0x000ea20000000800 */
[----:B------:R-:W-:Y:S02]  /*d920*/  FMUL.FTZ R177, R182, R177 ;  /* 0x000000b1b6b17220 */ /* 0x000fe40000410000 */
[----:B------:R-:W-:Y:S01]  /*d930*/  FMUL.FTZ R178, R181, R178 ;  /* 0x000000b2b5b27220 */ /* 0x000fe20000410000 */
[----:B-1----:R-:W1:Y:S01]  /*d940*/  SHFL.BFLY PT, R2, R0, 0x1, 0x1f ;  /* 0x0c201f0000027f89 */ /* 0x002e6200000e0000 */
[C---:B---3--:R-:W-:Y:S02]  /*d950*/  FMUL.FTZ R136, R180.reuse, R136 ;  /* 0x00000088b4887220 */ /* 0x048fe40000410000 */
[C---:B------:R-:W-:Y:S02]  /*d960*/  FMUL.FTZ R137, R180.reuse, R137 ;  /* 0x00000089b4897220 */ /* 0x040fe40000410000 */
[C---:B------:R-:W-:Y:S01]  /*d970*/  FMUL.FTZ R140, R180.reuse, R140 ;  /* 0x0000008cb48c7220 */ /* 0x040fe20000410000 */
[----:B------:R-:W-:Y:S01]  /*d980*/  MUFU.EX2 R213, R35 ;  /* 0x0000002300d57308 */ /* 0x000fe20000000800 */
[C---:B------:R-:W-:Y:S02]  /*d990*/  FMUL.FTZ R141, R180.reuse, R141 ;  /* 0x0000008db48d7220 */ /* 0x040fe40000410000 */
[----:B------:R-:W-:Y:S01]  /*d9a0*/  FMUL.FTZ R152, R180, R152 ;  /* 0x00000098b4987220 */ /* 0x000fe20000410000 */
[----:B----4-:R-:W-:Y:S01]  /*d9b0*/  F2FP.PACK_AB R188, R234, R233 ;  /* 0x000000e9eabc723e */ /* 0x010fe200000000ff */
[----:B------:R-:W-:Y:S02]  /*d9c0*/  FMUL.FTZ R5, R182, R193 ;  /* 0x000000c1b6057220 */ /* 0x000fe40000410000 */
[C---:B------:R-:W-:Y:S02]  /*d9d0*/  FMUL.FTZ R153, R180.reuse, R153 ;  /* 0x00000099b4997220 */ /* 0x040fe40000410000 */
[C---:B------:R-:W-:Y:S02]  /*d9e0*/  FMUL.FTZ R156, R180.reuse, R156 ;  /* 0x0000009cb49c7220 */ /* 0x040fe40000410000 */
[C---:B------:R-:W-:Y:S02]  /*d9f0*/  FMUL.FTZ R157, R180.reuse, R157 ;  /* 0x0000009db49d7220 */ /* 0x040fe40000410000 */
[----:B------:R-:W-:Y:S01]  /*da00*/  FMUL.FTZ R168, R180, R168 ;  /* 0x000000a8b4a87220 */ /* 0x000fe20000410000 */
[----:B--2---:R-:W-:Y:S01]  /*da10*/  F2FP.PACK_AB R189, R235, R226 ;  /* 0x000000e2ebbd723e */ /* 0x004fe200000000ff */
[----:B------:R-:W-:Y:S02]  /*da20*/  FMUL.FTZ R7, R181, R195 ;  /* 0x000000c3b5077220 */ /* 0x000fe40000410000 */
[--C-:B------:R-:W-:Y:S01]  /*da30*/  FFMA.FTZ R20, R20, c[0x0][0x2d0], -R187.reuse ;  /* 0x0000b40014147a23 */ /* 0x100fe200000108bb */
[----:B-1----:R-:W-:Y:S01]  /*da40*/  FMNMX.FTZ R2, R2, R0, !PT ;  /* 0x0000000002027209 */ /* 0x002fe20007810000 */
[--C-:B------:R-:W-:Y:S02]  /*da50*/  FFMA.FTZ R21, R21, c[0x0][0x2d0], -R187.reuse ;  /* 0x0000b40015157a23 */ /* 0x100fe400000108bb */
[----:B------:R-:W-:Y:S01]  /*da60*/  FFMA.FTZ R32, R32, c[0x0][0x2d0], -R187 ;  /* 0x0000b40020207a23 */ /* 0x000fe200000108bb */
[-C--:B------:R-:W-:Y:S03]  /*da70*/  HMMA.16816.F32 R4, R188, R208.reuse, R4 ;  /* 0x000000d0bc04723c */ /* 0x080fe60000001804 */
[----:B------:R-:W-:Y:S02]  /*da80*/  MUFU.EX2 R221, R32 ;  /* 0x0000002000dd7308 */ /* 0x000fe40000000800 */
[----:B------:R-:W-:Y:S02]  /*da90*/  FADD.FTZ R0, -R2, R183 ;  /* 0x000000b702007221 */ /* 0x000fe40000010100 */
[----:B------:R-:W-:Y:S02]  /*daa0*/  FMUL.FTZ R183, R184, c[0x0][0x2d0] ;  /* 0x0000b400b8b77a20 */ /* 0x000fe40000410000 */
[----:B------:R-:W-:Y:S03]  /*dab0*/  FMUL.FTZ R3, R2, c[0x0][0x2d0] ;  /* 0x0000b40002037a20 */ /* 0x000fe60000410000 */
[----:B------:R-:W-:Y:S02]  /*dac0*/  FMUL.FTZ R0, R0, c[0x0][0x2d0] ;  /* 0x0000b40000007a20 */ /* 0x000fe40000410000 */
[----:B------:R-:W-:Y:S02]  /*dad0*/  FFMA.FTZ R13, R13, c[0x0][0x2d0], -R183 ;  /* 0x0000b4000d0d7a23 */ /* 0x000fe400000108b7 */
        /* <DEDUP_REMOVED lines=9> */
[C---:B------:R-:W-:Y:S02]  /*db70*/  FMUL.FTZ R169, R180.reuse, R169 ;  /* 0x000000a9b4a97220 */ /* 0x040fe40000410000 */
[C---:B------:R-:W-:Y:S02]  /*db80*/  FMUL.FTZ R172, R180.reuse, R172 ;  /* 0x000000acb4ac7220 */ /* 0x040fe40000410000 */
[----:B------:R-:W-:Y:S02]  /*db90*/  FMUL.FTZ R173, R180, R173 ;  /* 0x000000adb4ad7220 */ /* 0x000fe40000410000 */
[C---:B------:R-:W-:Y:S02]  /*dba0*/  FMUL.FTZ R179, R181.reuse, R179 ;  /* 0x000000b3b5b37220 */ /* 0x040fe40000410000 */
[C---:B------:R-:W-:Y:S01]  /*dbb0*/  FMUL.FTZ R68, R182.reuse, R68 ;  /* 0x00000044b6447220 */ /* 0x040fe20000410000 */
[----:B------:R2:W-:Y:S01]  /*dbc0*/  MUFU.EX2 R223, R8 ;  /* 0x0000000800df7308 */ /* 0x0005e20000000800 */
[----:B------:R-:W-:Y:S02]  /*dbd0*/  FMUL.FTZ R69, R182, R69 ;  /* 0x00000045b6457220 */ /* 0x000fe40000410000 */
[C---:B------:R-:W-:Y:S02]  /*dbe0*/  FMUL.FTZ R70, R181.reuse, R70 ;  /* 0x00000046b5467220 */ /* 0x040fe40000410000 */
[C---:B-1----:R-:W-:Y:S02]  /*dbf0*/  FMUL.FTZ R13, R180.reuse, R205 ;  /* 0x000000cdb40d7220 */ /* 0x042fe40000410000 */
[C---:B------:R-:W-:Y:S02]  /*dc00*/  FMUL.FTZ R71, R181.reuse, R71 ;  /* 0x00000047b5477220 */ /* 0x040fe40000410000 */
[C---:B------:R-:W-:Y:S01]  /*dc10*/  FMUL.FTZ R72, R180.reuse, R72 ;  /* 0x00000048b4487220 */ /* 0x040fe20000410000 */
[----:B------:R-:W1:Y:S01]  /*dc20*/  MUFU.EX2 R218, R12 ;  /* 0x0000000c00da7308 */ /* 0x000e620000000800 */
[C---:B------:R-:W-:Y:S02]  /*dc30*/  FMUL.FTZ R73, R180.reuse, R73 ;  /* 0x00000049b4497220 */ /* 0x040fe40000410000 */
[C---:B------:R-:W-:Y:S02]  /*dc40*/  FMUL.FTZ R76, R180.reuse, R76 ;  /* 0x0000004cb44c7220 */ /* 0x040fe40000410000 */
[----:B------:R-:W-:Y:S02]  /*dc50*/  FMUL.FTZ R77, R180, R77 ;  /* 0x0000004db44d7220 */ /* 0x000fe40000410000 */
[C---:B------:R-:W-:Y:S02]  /*dc60*/  FMUL.FTZ R80, R182.reuse, R80 ;  /* 0x00000050b6507220 */ /* 0x040fe40000410000 */
[----:B------:R-:W-:Y:S01]  /*dc70*/  FMUL.FTZ R81, R182, R81 ;  /* 0x00000051b6517220 */ /* 0x000fe20000410000 */
[----:B------:R-:W-:Y:S01]  /*dc80*/  MUFU.EX2 R222, R10 ;  /* 0x0000000a00de7308 */ /* 0x000fe20000000800 */
[C---:B------:R-:W-:Y:S02]  /*dc90*/  FMUL.FTZ R82, R181.reuse, R82 ;  /* 0x00000052b5527220 */ /* 0x040fe40000410000 */
[----:B------:R-:W-:Y:S02]  /*dca0*/  FMUL.FTZ R83, R181, R83 ;  /* 0x00000053b5537220 */ /* 0x000fe40000410000 */
[----:B--2---:R-:W-:Y:S02]  /*dcb0*/  FMUL.FTZ R8, R180, R200 ;  /* 0x000000c8b4087220 */ /* 0x004fe40000410000 */
[--C-:B------:R-:W-:Y:S02]  /*dcc0*/  FFMA.FTZ R24, R24, c[0x0][0x2d0], -R183.reuse ;  /* 0x0000b40018187a23 */ /* 0x100fe400000108b7 */
[----:B------:R-:W-:Y:S01]  /*dcd0*/  FFMA.FTZ R25, R25, c[0x0][0x2d0], -R183 ;  /* 0x0000b40019197a23 */ /* 0x000fe200000108b7 */
[----:B------:R-:W2:Y:S01]  /*dce0*/  MUFU.EX2 R217, R14 ;  /* 0x0000000e00d97308 */ /* 0x000ea20000000800 */
[--C-:B------:R-:W-:Y:S02]  /*dcf0*/  FFMA.FTZ R26, R26, c[0x0][0x2d0], -R3.reuse ;  /* 0x0000b4001a1a7a23 */ /* 0x100fe40000010803 */
[----:B------:R-:W-:Y:S01]  /*dd00*/  FFMA.FTZ R27, R27, c[0x0][0x2d0], -R3 ;  /* 0x0000b4001b1b7a23 */ /* 0x000fe20000010803 */
[----:B-1----:R-:W-:Y:S01]  /*dd10*/  F2FP.PACK_AB R194, R229, R218 ;  /* 0x000000dae5c2723e */ /* 0x002fe200000000ff */
[----:B------:R-:W-:Y:S02]  /*dd20*/  FMUL.FTZ R12, R180, R204 ;  /* 0x000000ccb40c7220 */ /* 0x000fe40000410000 */
[----:B------:R-:W-:Y:S02]  /*dd30*/  FFMA.FTZ R33, R33, c[0x0][0x2d0], -R187 ;  /* 0x0000b40021217a23 */ /* 0x000fe400000108bb */
[--C-:B------:R-:W-:Y:S01]  /*dd40*/  FFMA.FTZ R40, R40, c[0x0][0x2d0], -R183.reuse ;  /* 0x0000b40028287a23 */ /* 0x100fe200000108b7 */
[----:B------:R-:W1:Y:S01]  /*dd50*/  MUFU.EX2 R0, R0 ;  /* 0x0000000000007308 */ /* 0x000e620000000800 */
[--C-:B------:R-:W-:Y:S02]  /*dd60*/  FFMA.FTZ R41, R41, c[0x0][0x2d0], -R183.reuse ;  /* 0x0000b40029297a23 */ /* 0x100fe400000108b7 */
[--C-:B------:R-:W-:Y:S02]  /*dd70*/  FFMA.FTZ R44, R44, c[0x0][0x2d0], -R183.reuse ;  /* 0x0000b4002c2c7a23 */ /* 0x100fe400000108b7 */
[----:B------:R-:W-:Y:S02]  /*dd80*/  FFMA.FTZ R45, R45, c[0x0][0x2d0], -R183 ;  /* 0x0000b4002d2d7a23 */ /* 0x000fe400000108b7 */
[--C-:B------:R-:W-:Y:S02]  /*dd90*/  FFMA.FTZ R48, R48, c[0x0][0x2d0], -R187.reuse ;  /* 0x0000b40030307a23 */ /* 0x100fe400000108bb */
[----:B------:R-:W-:Y:S01]  /*dda0*/  FFMA.FTZ R49, R49, c[0x0][0x2d0], -R187 ;  /* 0x0000b40031317a23 */ /* 0x000fe200000108bb */
[----:B------:R-:W3:Y:S01]  /*ddb0*/  MUFU.EX2 R227, R9 ;  /* 0x0000000900e37308 */ /* 0x000ee20000000800 */
[--C-:B------:R-:W-:Y:S02]  /*ddc0*/  FFMA.FTZ R42, R42, c[0x0][0x2d0], -R3.reuse ;  /* 0x0000b4002a2a7a23 */ /* 0x100fe40000010803 */
[--C-:B------:R-:W-:Y:S01]  /*ddd0*/  FFMA.FTZ R43, R43, c[0x0][0x2d0], -R3.reuse ;  /* 0x0000b4002b2b7a23 */ /* 0x100fe20000010803 */
[----:B--2---:R-:W-:Y:S01]  /*dde0*/  F2FP.PACK_AB R195, R228, R217 ;  /* 0x000000d9e4c3723e */ /* 0x004fe200000000ff */
[--C-:B------:R-:W-:Y:S02]  /*ddf0*/  FFMA.FTZ R46, R46, c[0x0][0x2d0], -R3.reuse ;  /* 0x0000b4002e2e7a23 */ /* 0x100fe40000010803 */
[----:B------:R-:W-:Y:S02]  /*de00*/  FFMA.FTZ R47, R47, c[0x0][0x2d0], -R3 ;  /* 0x0000b4002f2f7a23 */ /* 0x000fe40000010803 */
[--C-:B------:R-:W-:Y:S01]  /*de10*/  FFMA.FTZ R36, R36, c[0x0][0x2d0], -R187.reuse ;  /* 0x0000b40024247a23 */ /* 0x100fe200000108bb */
[----:B------:R-:W2:Y:S01]  /*de20*/  MUFU.EX2 R224, R11 ;  /* 0x0000000b00e07308 */ /* 0x000ea20000000800 */
[----:B------:R-:W-:Y:S02]  /*de30*/  FFMA.FTZ R37, R37, c[0x0][0x2d0], -R187 ;  /* 0x0000b40025257a23 */ /* 0x000fe400000108bb */
[--C-:B------:R-:W-:Y:S02]  /*de40*/  FFMA.FTZ R38, R38, c[0x0][0x2d0], -R212.reuse ;  /* 0x0000b40026267a23 */ /* 0x100fe400000108d4 */
[C---:B-1----:R-:W-:Y:S02]  /*de50*/  FMUL.FTZ R10, R0.reuse, R202 ;  /* 0x000000ca000a7220 */ /* 0x042fe40000410000 */
[C---:B------:R-:W-:Y:S02]  /*de60*/  FMUL.FTZ R14, R0.reuse, R206 ;  /* 0x000000ce000e7220 */ /* 0x040fe40000410000 */
[C---:B------:R-:W-:Y:S01]  /*de70*/  FMUL.FTZ R15, R0.reuse, R207 ;  /* 0x000000cf000f7220 */ /* 0x040fe20000410000 */
[----:B------:R-:W-:Y:S01]  /*de80*/  MUFU.EX2 R200, R20 ;  /* 0x0000001400c87308 */ /* 0x000fe20000000800 */
[C---:B------:R-:W-:Y:S02]  /*de90*/  FMUL.FTZ R138, R0.reuse, R138 ;  /* 0x0000008a008a7220 */ /* 0x040fe40000410000 */
[----:B------:R-:W-:Y:S01]  /*dea0*/  FMUL.FTZ R139, R0, R139 ;  /* 0x0000008b008b7220 */ /* 0x000fe20000410000 */
[----:B---3--:R-:W-:Y:S01]  /*deb0*/  F2FP.PACK_AB R192, R227, R223 ;  /* 0x000000dfe3c0723e */ /* 0x008fe200000000ff */
[----:B------:R-:W-:Y:S02]  /*dec0*/  FMUL.FTZ R9, R180, R201 ;  /* 0x000000c9b4097220 */ /* 0x000fe40000410000 */
[C---:B------:R-:W-:Y:S02]  /*ded0*/  FMUL.FTZ R142, R0.reuse, R142 ;  /* 0x0000008e008e7220 */ /* 0x040fe40000410000 */
[C---:B------:R-:W-:Y:S01]  /*dee0*/  FMUL.FTZ R143, R0.reuse, R143 ;  /* 0x0000008f008f7220 */ /* 0x040fe20000410000 */
[----:B------:R-:W-:Y:S01]  /*def0*/  MUFU.EX2 R201, R22 ;  /* 0x0000001600c97308 */ /* 0x000fe20000000800 */
[C---:B------:R-:W-:Y:S02]  /*df00*/  FMUL.FTZ R154, R0.reuse, R154 ;  /* 0x0000009a009a7220 */ /* 0x040fe40000410000 */
[----:B------:R-:W-:Y:S01]  /*df10*/  FMUL.FTZ R155, R0, R155 ;  /* 0x0000009b009b7220 */ /* 0x000fe20000410000 */
[----:B--2---:R-:W-:Y:S01]  /*df20*/  F2FP.PACK_AB R193, R224, R222 ;  /* 0x000000dee0c1723e */ /* 0x004fe200000000ff */
[C---:B------:R-:W-:Y:S02]  /*df30*/  FMUL.FTZ R11, R0.reuse, R203 ;  /* 0x000000cb000b7220 */ /* 0x040fe40000410000 */
[--C-:B------:R-:W-:Y:S02]  /*df40*/  FFMA.FTZ R39, R39, c[0x0][0x2d0], -R212.reuse ;  /* 0x0000b40027277a23 */ /* 0x100fe400000108d4 */
[C---:B------:R-:W-:Y:S01]  /*df50*/  FMUL.FTZ R158, R0.reuse, R158 ;  /* 0x0000009e009e7220 */ /* 0x040fe20000410000 */
[----:B------:R-:W-:Y:S01]  /*df60*/  MUFU.EX2 R203, R21 ;  /* 0x0000001500cb7308 */ /* 0x000fe20000000800 */
[C---:B------:R-:W-:Y:S01]  /*df70*/  FMUL.FTZ R159, R0.reuse, R159 ;  /* 0x0000009f009f7220 */ /* 0x040fe20000410000 */
[C---:B------:R-:W-:Y:S04]  /*df80*/  HMMA.16816.F32 R8, R192.reuse, R208, R8 ;  /* 0x000000d0c008723c */ /* 0x040fe80000001808 */
[C---:B------:R-:W-:Y:S02]  /*df90*/  FMUL.FTZ R170, R0.reuse, R170 ;  /* 0x000000aa00aa7220 */ /* 0x040fe40000410000 */
[C---:B------:R-:W-:Y:S02]  /*dfa0*/  FMUL.FTZ R171, R0.reuse, R171 ;  /* 0x000000ab00ab7220 */ /* 0x040fe40000410000 */
[-C--:B------:R-:W-:Y:S01]  /*dfb0*/  HMMA.16816.F32 R12, R192, R210.reuse, R12 ;  /* 0x000000d2c00c723c */ /* 0x080fe2000000180c */
[----:B------:R1:W-:Y:S03]  /*dfc0*/  MUFU.EX2 R205, R23 ;  /* 0x0000001700cd7308 */ /* 0x0003e60000000800 */
[C---:B------:R-:W-:Y:S02]  /*dfd0*/  FMUL.FTZ R174, R0.reuse, R174 ;  /* 0x000000ae00ae7220 */ /* 0x040fe40000410000 */
[C---:B------:R-:W-:Y:S02]  /*dfe0*/  FMUL.FTZ R175, R0.reuse, R175 ;  /* 0x000000af00af7220 */ /* 0x040fe40000410000 */
[C---:B------:R-:W-:Y:S03]  /*dff0*/  HMMA.16816.F32 R16, R188.reuse, R210, R16 ;  /* 0x000000d2bc10723c */ /* 0x040fe60000001810 */
[----:B------:R-:W-:Y:S01]  /*e000*/  MUFU.EX2 R204, R24 ;  /* 0x0000001800cc7308 */ /* 0x000fe20000000800 */
[C---:B------:R-:W-:Y:S02]  /*e010*/  FMUL.FTZ R74, R0.reuse, R74 ;  /* 0x0000004a004a7220 */ /* 0x040fe40000410000 */
[C---:B------:R-:W-:Y:S02]  /*e020*/  FMUL.FTZ R75, R0.reuse, R75 ;  /* 0x0000004b004b7220 */ /* 0x040fe40000410000 */
[-C--:B------:R-:W-:Y:S04]  /*e030*/  HMMA.16816.F32 R132, R188, R196.reuse, R132 ;  /* 0x000000c4bc84723c */ /* 0x080fe80000001884 */
[C---:B------:R-:W-:Y:S01]  /*e040*/  FMUL.FTZ R78, R0.reuse, R78 ;  /* 0x0000004e004e7220 */ /* 0x040fe20000410000 */
[----:B------:R-:W2:Y:S01]  /*e050*/  MUFU.EX2 R206, R25 ;  /* 0x0000001900ce7308 */ /* 0x000ea20000000800 */
[----:B------:R-:W-:Y:S02]  /*e060*/  FMUL.FTZ R79, R0, R79 ;  /* 0x0000004f004f7220 */ /* 0x000fe40000410000 */
[C---:B------:R-:W-:Y:S01]  /*e070*/  HMMA.16816.F32 R136, R192.reuse, R196, R136 ;  /* 0x000000c4c088723c */ /* 0x040fe20000001888 */
[----:B-1----:R-:W-:Y:S03]  /*e080*/  LDSM.16.MT88.4 R20, [R239+0x2100] ;  /* 0x00210000ef14783b */ /* 0x002fe60000004200 */
[C---:B------:R-:W-:Y:S02]  /*e090*/  FMUL.FTZ R84, R182.reuse, R84 ;  /* 0x00000054b6547220 */ /* 0x040fe40000410000 */
[----:B------:R-:W-:Y:S01]  /*e0a0*/  FMUL.FTZ R85, R182, R85 ;  /* 0x00000055b6557220 */ /* 0x000fe20000410000 */
[----:B------:R-:W-:Y:S01]  /*e0b0*/  MUFU.EX2 R202, R26 ;  /* 0x0000001a00ca7308 */ /* 0x000fe20000000800 */
[-C--:B------:R-:W-:Y:S04]  /*e0c0*/  HMMA.16816.F32 R140, R192, R198.reuse, R140 ;  /* 0x000000c6c08c723c */ /* 0x080fe8000000188c */
[C---:B------:R-:W-:Y:S02]  /*e0d0*/  FMUL.FTZ R86, R181.reuse, R86 ;  /* 0x00000056b5567220 */ /* 0x040fe40000410000 */
[C---:B------:R-:W-:Y:S02]  /*e0e0*/  FMUL.FTZ R87, R181.reuse, R87 ;  /* 0x00000057b5577220 */ /* 0x040fe40000410000 */
[C---:B------:R-:W-:Y:S01]  /*e0f0*/  HMMA.16816.F32 R144, R188.reuse, R198, R144 ;  /* 0x000000c6bc90723c */ /* 0x040fe20000001890 */
[----:B------:R-:W1:Y:S01]  /*e100*/  LDSM.16.MT88.4 R196, [R240+0x100] ;  /* 0x00010000f0c4783b */ /* 0x000e620000004200 */
[----:B------:R3:W-:Y:S02]  /*e110*/  MUFU.EX2 R207, R27 ;  /* 0x0000001b00cf7308 */ /* 0x0007e40000000800 */
[C---:B------:R-:W-:Y:S02]  /*e120*/  FMUL.FTZ R88, R180.reuse, R88 ;  /* 0x00000058b4587220 */ /* 0x040fe40000410000 */
[----:B------:R-:W-:Y:S02]  /*e130*/  FMUL.FTZ R89, R180, R89 ;  /* 0x00000059b4597220 */ /* 0x000fe40000410000 */
[C---:B------:R-:W-:Y:S04]  /*e140*/  FMUL.FTZ R90, R0.reuse, R90 ;  /* 0x0000005a005a7220 */ /* 0x040fe80000410000 */
[----:B------:R-:W-:Y:S01]  /*e150*/  MUFU.EX2 R208, R33 ;  /* 0x0000002100d07308 */ /* 0x000fe20000000800 */
[----:B------:R-:W-:Y:S02]  /*e160*/  FMUL.FTZ R91, R0, R91 ;  /* 0x0000005b005b7220 */ /* 0x000fe40000410000 */
[C---:B------:R-:W-:Y:S02]  /*e170*/  FMUL.FTZ R92, R180.reuse, R92 ;  /* 0x0000005cb45c7220 */ /* 0x040fe40000410000 */
[----:B------:R-:W-:Y:S02]  /*e180*/  FMUL.FTZ R93, R180, R93 ;  /* 0x0000005db45d7220 */ /* 0x000fe40000410000 */
[C---:B------:R-:W-:Y:S02]  /*e190*/  FMUL.FTZ R94, R0.reuse, R94 ;  /* 0x0000005e005e7220 */ /* 0x040fe40000410000 */
[----:B------:R-:W-:Y:S01]  /*e1a0*/  FMUL.FTZ R95, R0, R95 ;  /* 0x0000005f005f7220 */ /* 0x000fe20000410000 */
[----:B------:R4:W-:Y:S01]  /*e1b0*/  MUFU.EX2 R209, R34 ;  /* 0x0000002200d17308 */ /* 0x0009e20000000800 */
[C---:B------:R-:W-:Y:S02]  /*e1c0*/  FMUL.FTZ R96, R182.reuse, R96 ;  /* 0x00000060b6607220 */ /* 0x040fe40000410000 */
[----:B------:R-:W-:Y:S01]  /*e1d0*/  FMUL.FTZ R97, R182, R97 ;  /* 0x00000061b6617220 */ /* 0x000fe20000410000 */
[----:B---3--:R-:W-:Y:S01]  /*e1e0*/  LDSM.16.MT88.4 R24, [R237+0x900] ;  /* 0x00090000ed18783b */ /* 0x008fe20000004200 */
[C---:B------:R-:W-:Y:S02]  /*e1f0*/  FMUL.FTZ R98, R181.reuse, R98 ;  /* 0x00000062b5627220 */ /* 0x040fe40000410000 */
[----:B------:R-:W-:Y:S02]  /*e200*/  FMUL.FTZ R99, R181, R99 ;  /* 0x00000063b5637220 */ /* 0x000fe40000410000 */
[--C-:B------:R-:W-:Y:S01]  /*e210*/  FFMA.FTZ R30, R30, c[0x0][0x2d0], -R3.reuse ;  /* 0x0000b4001e1e7a23 */ /* 0x100fe20000010803 */
[----:B------:R-:W-:Y:S01]  /*e220*/  MUFU.EX2 R210, R40 ;  /* 0x0000002800d27308 */ /* 0x000fe20000000800 */
[--C-:B------:R-:W-:Y:S02]  /*e230*/  FFMA.FTZ R31, R31, c[0x0][0x2d0], -R3.reuse ;  /* 0x0000b4001f1f7a23 */ /* 0x100fe40000010803 */
[--C-:B------:R-:W-:Y:S02]  /*e240*/  FFMA.FTZ R58, R58, c[0x0][0x2d0], -R3.reuse ;  /* 0x0000b4003a3a7a23 */ /* 0x100fe40000010803 */
[--C-:B------:R-:W-:Y:S02]  /*e250*/  FFMA.FTZ R59, R59, c[0x0][0x2d0], -R3.reuse ;  /* 0x0000b4003b3b7a23 */ /* 0x100fe40000010803 */
[--C-:B------:R-:W-:Y:S01]  /*e260*/  FFMA.FTZ R62, R62, c[0x0][0x2d0], -R3.reuse ;  /* 0x0000b4003e3e7a23 */ /* 0x100fe20000010803 */
[-C--:B-1----:R-:W-:Y:S02]  /*e270*/  HMMA.16816.F32 R148, R188, R196.reuse, R148 ;  /* 0x000000c4bc94723c */ /* 0x082fe40000001894 */
[----:B------:R-:W-:Y:S01]  /*e280*/  MUFU.EX2 R211, R43 ;  /* 0x0000002b00d37308 */ /* 0x000fe20000000800 */
[----:B------:R-:W-:Y:S01]  /*e290*/  FFMA.FTZ R3, R63, c[0x0][0x2d0], -R3 ;  /* 0x0000b4003f037a23 */ /* 0x000fe20000010803 */
[----:B----4-:R-:W-:Y:S01]  /*e2a0*/  LDSM.16.MT88.4 R32, [R238+0x900] ;  /* 0x00090000ee20783b */ /* 0x010fe20000004200 */
[--C-:B------:R-:W-:Y:S03]  /*e2b0*/  FFMA.FTZ R51, R51, c[0x0][0x2d0], -R212.reuse ;  /* 0x0000b40033337a23 */ /* 0x100fe600000108d4 */
[C---:B------:R-:W-:Y:S04]  /*e2c0*/  HMMA.16816.F32 R152, R192.reuse, R196, R152 ;  /* 0x000000c4c098723c */ /* 0x040fe80000001898 */
[----:B------:R-:W-:Y:S01]  /*e2d0*/  MUFU.EX2 R232, R30 ;  /* 0x0000001e00e87308 */ /* 0x000fe20000000800 */
[--C-:B------:R-:W-:Y:S01]  /*e2e0*/  FFMA.FTZ R52, R52, c[0x0][0x2d0], -R187.reuse ;  /* 0x0000b40034347a23 */ /* 0x100fe200000108bb */
[----:B------:R-:W3:Y:S01]  /*e2f0*/  LDL.LU R63, [R1+0x10] ;  /* 0x00001000013f7983 */ /* 0x000ee20000300800 */
[----:B------:R-:W-:Y:S01]  /*e300*/  FFMA.FTZ R53, R53, c[0x0][0x2d0], -R187 ;  /* 0x0000b40035357a23 */ /* 0x000fe200000108bb */
[-C--:B------:R-:W-:Y:S04]  /*e310*/  HMMA.16816.F32 R156, R192, R198.reuse, R156 ;  /* 0x000000c6c09c723c */ /* 0x080fe8000000189c */
[--C-:B------:R-:W-:Y:S02]  /*e320*/  FFMA.FTZ R54, R54, c[0x0][0x2d0], -R212.reuse ;  /* 0x0000b40036367a23 */ /* 0x100fe400000108d4 */
[----:B------:R-:W-:Y:S01]  /*e330*/  MUFU.EX2 R59, R59 ;  /* 0x0000003b003b7308 */ /* 0x000fe20000000800 */
[--C-:B------:R-:W-:Y:S01]  /*e340*/  FFMA.FTZ R55, R55, c[0x0][0x2d0], -R212.reuse ;  /* 0x0000b40037377a23 */ /* 0x100fe200000108d4 */
[C---:B------:R-:W-:Y:S01]  /*e350*/  HMMA.16816.F32 R160, R188.reuse, R198, R160 ;  /* 0x000000c6bca0723c */ /* 0x040fe200000018a0 */
[----:B------:R-:W1:Y:S03]  /*e360*/  LDSM.16.MT88.4 R196, [R239+0x100] ;  /* 0x00010000efc4783b */ /* 0x000e660000004200 */
[C---:B------:R-:W-:Y:S02]  /*e370*/  FMUL.FTZ R100, R182.reuse, R100 ;  /* 0x00000064b6647220 */ /* 0x040fe40000410000 */
[----:B------:R-:W-:Y:S02]  /*e380*/  FMUL.FTZ R101, R182, R101 ;  /* 0x00000065b6657220 */ /* 0x000fe40000410000 */
[----:B------:R-:W-:Y:S01]  /*e390*/  MUFU.EX2 R62, R62 ;  /* 0x0000003e003e7308 */ /* 0x000fe20000000800 */
[C---:B------:R-:W-:Y:S03]  /*e3a0*/  FMUL.FTZ R102, R181.reuse, R102 ;  /* 0x00000066b5667220 */ /* 0x040fe60000410000 */
[C---:B------:R-:W-:Y:S02]  /*e3b0*/  FMUL.FTZ R103, R181.reuse, R103 ;  /* 0x00000067b5677220 */ /* 0x040fe40000410000 */
[C---:B------:R-:W-:Y:S02]  /*e3c0*/  FMUL.FTZ R104, R180.reuse, R104 ;  /* 0x00000068b4687220 */ /* 0x040fe40000410000 */
[----:B------:R-:W-:Y:S02]  /*e3d0*/  FMUL.FTZ R105, R180, R105 ;  /* 0x00000069b4697220 */ /* 0x000fe40000410000 */
[----:B------:R-:W-:Y:S01]  /*e3e0*/  MUFU.EX2 R58, R58 ;  /* 0x0000003a003a7308 */ /* 0x000fe20000000800 */
        /* <DEDUP_REMOVED lines=11> */
[----:B------:R-:W-:Y:S01]  /*e4a0*/  FMUL.FTZ R117, R182, R117 ;  /* 0x00000075b6757220 */ /* 0x000fe20000410000 */
[-C--:B-1----:R-:W-:Y:S03]  /*e4b0*/  HMMA.16816.F32 R164, R188, R196.reuse, R164 ;  /* 0x000000c4bca4723c */ /* 0x082fe600000018a4 */
[C---:B------:R-:W-:Y:S02]  /*e4c0*/  FMUL.FTZ R118, R181.reuse, R118 ;  /* 0x00000076b5767220 */ /* 0x040fe40000410000 */
[----:B------:R-:W-:Y:S02]  /*e4d0*/  FMUL.FTZ R119, R181, R119 ;  /* 0x00000077b5777220 */ /* 0x000fe40000410000 */
[--C-:B------:R-:W-:Y:S01]  /*e4e0*/  FFMA.FTZ R28, R28, c[0x0][0x2d0], -R183.reuse ;  /* 0x0000b4001c1c7a23 */ /* 0x100fe200000108b7 */
[C---:B------:R-:W-:Y:S03]  /*e4f0*/  HMMA.16816.F32 R168, R192.reuse, R196, R168 ;  /* 0x000000c4c0a8723c */ /* 0x040fe600000018a8 */
[----:B------:R2:W-:Y:S01]  /*e500*/  MUFU.EX2 R225, R28 ;  /* 0x0000001c00e17308 */ /* 0x0005e20000000800 */
        /* <DEDUP_REMOVED lines=8> */
[----:B------:R-:W-:Y:S02]  /*e590*/  FMUL.FTZ R125, R180, R125 ;  /* 0x0000007db47d7220 */ /* 0x000fe40000410000 */
[----:B------:R-:W-:Y:S01]  /*e5a0*/  FMUL.FTZ R126, R0, R126 ;  /* 0x0000007e007e7220 */ /* 0x000fe20000410000 */
[----:B--2---:R-:W-:Y:S03]  /*e5b0*/  F2FP.PACK_AB R28, R206, R204 ;  /* 0x000000ccce1c723e */ /* 0x004fe600000000ff */
[----:B------:R-:W-:Y:S02]  /*e5c0*/  FMUL.FTZ R127, R0, R127 ;  /* 0x0000007f007f7220 */ /* 0x000fe40000410000 */
[--C-:B------:R-:W-:Y:S02]  /*e5d0*/  FFMA.FTZ R29, R29, c[0x0][0x2d0], -R183.reuse ;  /* 0x0000b4001d1d7a23 */ /* 0x100fe400000108b7 */
[C---:B------:R-:W-:Y:S02]  /*e5e0*/  FMUL.FTZ R128, R182.reuse, R128 ;  /* 0x00000080b6807220 */ /* 0x040fe40000410000 */
[----:B------:R-:W2:Y:S01]  /*e5f0*/  MUFU.EX2 R214, R29 ;  /* 0x0000001d00d67308 */ /* 0x000ea20000000800 */
[----:B------:R-:W-:Y:S02]  /*e600*/  FMUL.FTZ R129, R182, R129 ;  /* 0x00000081b6817220 */ /* 0x000fe40000410000 */
[C---:B------:R-:W-:Y:S02]  /*e610*/  FMUL.FTZ R130, R181.reuse, R130 ;  /* 0x00000082b5827220 */ /* 0x040fe40000410000 */
[----:B------:R-:W-:Y:S02]  /*e620*/  FMUL.FTZ R131, R181, R131 ;  /* 0x00000083b5837220 */ /* 0x000fe40000410000 */
[--C-:B------:R-:W-:Y:S02]  /*e630*/  FFMA.FTZ R56, R56, c[0x0][0x2d0], -R183.reuse ;  /* 0x0000b40038387a23 */ /* 0x100fe400000108b7 */
[--C-:B------:R-:W-:Y:S02]  /*e640*/  FFMA.FTZ R57, R57, c[0x0][0x2d0], -R183.reuse ;  /* 0x0000b40039397a23 */ /* 0x100fe400000108b7 */
[--C-:B------:R-:W-:Y:S02]  /*e650*/  FFMA.FTZ R60, R60, c[0x0][0x2d0], -R183.reuse ;  /* 0x0000b4003c3c7a23 */ /* 0x100fe400000108b7 */
[----:B------:R-:W-:Y:S02]  /*e660*/  FFMA.FTZ R183, R61, c[0x0][0x2d0], -R183 ;  /* 0x0000b4003db77a23 */ /* 0x000fe400000108b7 */
[--C-:B------:R-:W-:Y:S01]  /*e670*/  FFMA.FTZ R64, R64, c[0x0][0x2d0], -R187.reuse ;  /* 0x0000b40040407a23 */ /* 0x100fe200000108bb */
[----:B------:R-:W-:Y:S01]  /*e680*/  MUFU.EX2 R57, R57 ;  /* 0x0000003900397308 */ /* 0x000fe20000000800 */
[----:B------:R-:W-:Y:S01]  /*e690*/  FFMA.FTZ R187, R65, c[0x0][0x2d0], -R187 ;  /* 0x0000b40041bb7a23 */ /* 0x000fe200000108bb */
[----:B------:R-:W-:Y:S01]  /*e6a0*/  MOV R65, R216 ;  /* 0x000000d800417202 */ /* 0x000fe20000000f00 */
[--C-:B------:R-:W-:Y:S02]  /*e6b0*/  FFMA.FTZ R66, R66, c[0x0][0x2d0], -R212.reuse ;  /* 0x0000b40042427a23 */ /* 0x100fe400000108d4 */
[----:B------:R-:W-:Y:S01]  /*e6c0*/  FFMA.FTZ R212, R67, c[0x0][0x2d0], -R212 ;  /* 0x0000b40043d47a23 */ /* 0x000fe200000108d4 */
[-C--:B-1----:R-:W-:Y:S03]  /*e6d0*/  HMMA.16816.F32 R68, R188, R196.reuse, R68 ;  /* 0x000000c4bc44723c */ /* 0x082fe60000001844 */
[----:B--2---:R-:W-:Y:S01]  /*e6e0*/  MOV R61, R214 ;  /* 0x000000d6003d7202 */ /* 0x004fe20000000f00 */
[----:B------:R-:W-:Y:S01]  /*e6f0*/  MUFU.EX2 R216, R39 ;  /* 0x0000002700d87308 */ /* 0x000fe20000000800 */
[----:B------:R-:W-:Y:S02]  /*e700*/  F2FP.PACK_AB R29, R207, R202 ;  /* 0x000000cacf1d723e */ /* 0x000fe400000000ff */
[----:B------:R-:W-:Y:S01]  /*e710*/  MOV R67, R215 ;  /* 0x000000d700437202 */ /* 0x000fe20000000f00 */
[C---:B------:R-:W-:Y:S06]  /*e720*/  HMMA.16816.F32 R72, R192.reuse, R196, R72 ;  /* 0x000000c4c048723c */ /* 0x040fec0000001848 */
[----:B------:R-:W-:Y:S02]  /*e730*/  MUFU.EX2 R215, R38 ;  /* 0x0000002600d77308 */ /* 0x000fe40000000800 */
[-C--:B------:R-:W-:Y:S08]  /*e740*/  HMMA.16816.F32 R76, R192, R198.reuse, R76 ;  /* 0x000000c6c04c723c */ /* 0x080ff0000000184c */
[C---:B------:R-:W-:Y:S01]  /*e750*/  HMMA.16816.F32 R80, R188.reuse, R198, R80 ;  /* 0x000000c6bc50723c */ /* 0x040fe20000001850 */
[----:B------:R-:W1:Y:S01]  /*e760*/  LDSM.16.MT88.4 R196, [R238+0x2100] ;  /* 0x00210000eec4783b */ /* 0x000e620000004200 */
[----:B------:R-:W-:Y:S10]  /*e770*/  MUFU.EX2 R214, R41 ;  /* 0x0000002900d67308 */ /* 0x000ff40000000800 */
[----:B------:R-:W-:Y:S10]  /*e780*/  MUFU.EX2 R187, R187 ;  /* 0x000000bb00bb7308 */ /* 0x000ff40000000800 */
[----:B------:R-:W-:Y:S10]  /*e790*/  MUFU.EX2 R212, R212 ;  /* 0x000000d400d47308 */ /* 0x000ff40000000800 */
[----:B------:R-:W-:Y:S01]  /*e7a0*/  MUFU.EX2 R183, R183 ;  /* 0x000000b700b77308 */ /* 0x000fe20000000800 */
[-C--:B-1----:R-:W-:Y:S09]  /*e7b0*/  HMMA.16816.F32 R84, R188, R196.reuse, R84 ;  /* 0x000000c4bc54723c */ /* 0x082ff20000001854 */
[----:B------:R-:W-:Y:S01]  /*e7c0*/  MUFU.EX2 R64, R64 ;  /* 0x0000004000407308 */ /* 0x000fe20000000800 */
[C---:B------:R-:W-:Y:S09]  /*e7d0*/  HMMA.16816.F32 R88, R192.reuse, R196, R88 ;  /* 0x000000c4c058723c */ /* 0x040ff20000001858 */
[----:B------:R-:W-:Y:S01]  /*e7e0*/  MUFU.EX2 R66, R66 ;  /* 0x0000004200427308 */ /* 0x000fe20000000800 */
[-C--:B------:R-:W-:Y:S09]  /*e7f0*/  HMMA.16816.F32 R92, R192, R198.reuse, R92 ;  /* 0x000000c6c05c723c */ /* 0x080ff2000000185c */
[----:B------:R-:W-:Y:S01]  /*e800*/  MUFU.EX2 R60, R60 ;  /* 0x0000003c003c7308 */ /* 0x000fe20000000800 */
[C---:B------:R-:W-:Y:S01]  /*e810*/  HMMA.16816.F32 R96, R188.reuse, R198, R96 ;  /* 0x000000c6bc60723c */ /* 0x040fe20000001860 */
[----:B------:R-:W1:Y:S07]  /*e820*/  LDSM.16.MT88.4 R196, [R240+0x2100] ;  /* 0x00210000f0c4783b */ /* 0x000e6e0000004200 */
[-C--:B-1----:R-:W-:Y:S08]  /*e830*/  HMMA.16816.F32 R100, R188, R196.reuse, R100 ;  /* 0x000000c4bc64723c */ /* 0x082ff00000001864 */
[C---:B------:R-:W-:Y:S07]  /*e840*/  HMMA.16816.F32 R104, R192.reuse, R196, R104 ;  /* 0x000000c4c068723c */ /* 0x040fee0000001868 */
[----:B------:R-:W-:Y:S01]  /*e850*/  MOV R196, R219 ;  /* 0x000000db00c47202 */ /* 0x000fe20000000f00 */
[-C--:B------:R-:W-:Y:S01]  /*e860*/  HMMA.16816.F32 R108, R192, R198.reuse, R108 ;  /* 0x000000c6c06c723c */ /* 0x080fe2000000186c */
[----:B------:R1:W-:Y:S03]  /*e870*/  MUFU.EX2 R219, R48 ;  /* 0x0000003000db7308 */ /* 0x0003e60000000800 */
[----:B------:R-:W-:Y:S04]  /*e880*/  MOV R197, R220 ;  /* 0x000000dc00c57202 */ /* 0x000fe80000000f00 */
[C---:B------:R-:W-:Y:S03]  /*e890*/  HMMA.16816.F32 R112, R188.reuse, R198, R112 ;  /* 0x000000c6bc70723c */ /* 0x040fe60000001870 */
[----:B------:R2:W-:Y:S04]  /*e8a0*/  MUFU.EX2 R220, R51 ;  /* 0x0000003300dc7308 */ /* 0x0005e80000000800 */
[----:B------:R-:W-:Y:S01]  /*e8b0*/  MOV R199, R218 ;  /* 0x000000da00c77202 */ /* 0x000fe20000000f00 */
[-C--:B------:R-:W-:Y:S04]  /*e8c0*/  HMMA.16816.F32 R116, R188, R20.reuse, R116 ;  /* 0x00000014bc74723c */ /* 0x080fe80000001874 */
[----:B------:R-:W-:Y:S01]  /*e8d0*/  MOV R198, R217 ;  /* 0x000000d900c67202 */ /* 0x000fe20000000f00 */
[----:B------:R-:W-:Y:S03]  /*e8e0*/  MUFU.EX2 R218, R50 ;  /* 0x0000003200da7308 */ /* 0x000fe60000000800 */
[C---:B------:R-:W-:Y:S01]  /*e8f0*/  HMMA.16816.F32 R120, R192.reuse, R20, R120 ;  /* 0x00000014c078723c */ /* 0x040fe20000001878 */
[----:B-1----:R-:W4:Y:S06]  /*e900*/  LDL.LU R48, [R1+0x14] ;  /* 0x0000140001307983 */ /* 0x002f2c0000300800 */
[----:B------:R-:W-:Y:S01]  /*e910*/  MUFU.EX2 R217, R37 ;  /* 0x0000002500d97308 */ /* 0x000fe20000000800 */
[-C--:B------:R-:W-:Y:S04]  /*e920*/  HMMA.16816.F32 R124, R192, R22.reuse, R124 ;  /* 0x00000016c07c723c */ /* 0x080fe8000000187c */
[----:B--2---:R-:W-:Y:S01]  /*e930*/  MOV R51, R65 ;  /* 0x0000004100337202 */ /* 0x004fe20000000f00 */
[----:B---3--:R-:W-:Y:S01]  /*e940*/  FFMA.FTZ R0, R0, R63, R222 ;  /* 0x0000003f00007223 */ /* 0x008fe200000100de */
[----:B------:R-:W-:Y:S02]  /*e950*/  MOV R222, R197 ;  /* 0x000000c500de7202 */ /* 0x000fe40000000f00 */
[----:B------:R-:W-:Y:S01]  /*e960*/  HMMA.16816.F32 R128, R188, R22, R128 ;  /* 0x00000016bc80723c */ /* 0x000fe20000001880 */
[----:B------:R-:W-:Y:S03]  /*e970*/  MUFU.EX2 R191, R45 ;  /* 0x0000002d00bf7308 */ /* 0x000fe60000000800 */
[----:B------:R-:W-:Y:S01]  /*e980*/  MOV R193, R225 ;  /* 0x000000e100c17202 */ /* 0x000fe20000000f00 */
[----:B------:R-:W-:Y:S01]  /*e990*/  FADD.FTZ R0, R224, R0 ;  /* 0x00000000e0007221 */ /* 0x000fe20000010000 */
[----:B------:R-:W-:Y:S02]  /*e9a0*/  MOV R192, R208 ;  /* 0x000000d000c07202 */ /* 0x000fe40000000f00 */
[----:B------:R-:W-:Y:S03]  /*e9b0*/  MOV R194, R209 ;  /* 0x000000d100c27202 */ /* 0x000fe60000000f00 */
[----:B------:R-:W1:Y:S01]  /*e9c0*/  MUFU.EX2 R225, R31 ;  /* 0x0000001f00e17308 */ /* 0x000e620000000800 */
[----:B------:R-:W-:Y:S02]  /*e9d0*/  MOV R195, R221 ;  /* 0x000000dd00c37202 */ /* 0x000fe40000000f00 */
[----:B------:R-:W-:Y:S02]  /*e9e0*/  MOV R188, R213 ;  /* 0x000000d500bc7202 */ /* 0x000fe40000000f00 */
[----:B------:R-:W-:Y:S02]  /*e9f0*/  F2FP.PACK_AB R20, R203, R200 ;  /* 0x000000c8cb14723e */ /* 0x000fe400000000ff */
[----:B------:R-:W-:Y:S02]  /*ea00*/  F2FP.PACK_AB R21, R205, R201 ;  /* 0x000000c9cd15723e */ /* 0x000fe400000000ff */
[----:B------:R-:W-:Y:S01]  /*ea10*/  F2FP.PACK_AB R22, R192, R195 ;  /* 0x000000c3c016723e */ /* 0x000fe200000000ff */
[----:B------:R2:W-:Y:S01]  /*ea20*/  MUFU.EX2 R221, R49 ;  /* 0x0000003100dd7308 */ /* 0x0005e20000000800 */
[----:B------:R-:W-:Y:S02]  /*ea30*/  F2FP.PACK_AB R23, R188, R194 ;  /* 0x000000c2bc17723e */ /* 0x000fe400000000ff */
[----:B------:R-:W-:Y:S02]  /*ea40*/  F2FP.PACK_AB R30, R61, R193 ;  /* 0x000000c13d1e723e */ /* 0x000fe400000000ff */
[----:B------:R-:W-:Y:S03]  /*ea50*/  MOV R224, R206 ;  /* 0x000000ce00e07202 */ /* 0x000fe60000000f00 */
[-C--:B------:R-:W-:Y:S02]  /*ea60*/  HMMA.16816.F32 R4, R20, R24.reuse, R4 ;  /* 0x000000181404723c */ /* 0x080fe40000001804 */
[----:B------:R3:W-:Y:S03]  /*ea70*/  MUFU.EX2 R213, R36 ;  /* 0x0000002400d57308 */ /* 0x0007e60000000800 */
[----:B-1----:R-:W-:Y:S07]  /*ea80*/  F2FP.PACK_AB R31, R225, R232 ;  /* 0x000000e8e11f723e */ /* 0x002fee00000000ff */
[----:B------:R1:W1:Y:S01]  /*ea90*/  MUFU.EX2 R209, R42 ;  /* 0x0000002a00d17308 */ /* 0x0002620000000800 */
[C---:B------:R-:W-:Y:S01]  /*eaa0*/  HMMA.16816.F32 R8, R28.reuse, R24, R8 ;  /* 0x000000181c08723c */ /* 0x040fe20000001808 */
[----:B--2---:R-:W2:Y:S04]  /*eab0*/  LDL.LU R49, [R1+0x40] ;  /* 0x0000400001317983 */ /* 0x004ea80000300800 */
[----:B------:R-:W2:Y:S03]  /*eac0*/  LDL.LU R50, [R1+0xc] ;  /* 0x00000c0001327983 */ /* 0x000ea60000300800 */
[-C--:B------:R-:W-:Y:S01]  /*ead0*/  HMMA.16816.F32 R12, R28, R26.reuse, R12 ;  /* 0x0000001a1c0c723c */ /* 0x080fe2000000180c */
[----:B------:R-:W4:Y:S01]  /*eae0*/  MUFU.EX2 R208, R44 ;  /* 0x0000002c00d07308 */ /* 0x000f220000000800 */
[----:B---3--:R-:W-:Y:S06]  /*eaf0*/  LDSM.16.MT88.4 R36, [R238+0x1100] ;  /* 0x00110000ee24783b */ /* 0x008fec0000004200 */
[C---:B------:R-:W-:Y:S03]  /*eb00*/  HMMA.16816.F32 R16, R20.reuse, R26, R16 ;  /* 0x0000001a1410723c */ /* 0x040fe60000001810 */
[----:B------:R-:W-:Y:S01]  /*eb10*/  MUFU.EX2 R190, R46 ;  /* 0x0000002e00be7308 */ /* 0x000fe20000000800 */
[----:B------:R-:W3:Y:S04]  /*eb20*/  LDSM.16.MT88.4 R24, [R240+0x900] ;  /* 0x00090000f018783b */ /* 0x000ee80000004200 */
[-C--:B------:R-:W-:Y:S04]  /*eb30*/  HMMA.16816.F32 R132, R20, R32.reuse, R132 ;  /* 0x000000201484723c */ /* 0x080fe80000001884 */
[----:B-1----:R-:W-:Y:S01]  /*eb40*/  LDSM.16.MT88.4 R40, [R237+0x3100] ;  /* 0x00310000ed28783b */ /* 0x002fe20000004200 */
[----:B------:R1:W1:Y:S03]  /*eb50*/  MUFU.EX2 R189, R47 ;  /* 0x0000002f00bd7308 */ /* 0x0002660000000800 */
[C---:B------:R-:W-:Y:S08]  /*eb60*/  HMMA.16816.F32 R136, R28.reuse, R32, R136 ;  /* 0x000000201c88723c */ /* 0x040ff00000001888 */
[-C--:B------:R-:W-:Y:S01]  /*eb70*/  HMMA.16816.F32 R140, R28, R34.reuse, R140 ;  /* 0x000000221c8c723c */ /* 0x080fe2000000188c */
[----:B------:R-:W-:Y:S07]  /*eb80*/  MUFU.EX2 R65, R54 ;  /* 0x0000003600417308 */ /* 0x000fee0000000800 */
[C---:B------:R-:W-:Y:S01]  /*eb90*/  HMMA.16816.F32 R144, R20.reuse, R34, R144 ;  /* 0x000000221490723c */ /* 0x040fe20000001890 */
[----:B------:R-:W3:Y:S02]  /*eba0*/  LDSM.16.MT88.4 R32, [R239+0x900] ;  /* 0x00090000ef20783b */ /* 0x000ee40000004200 */
[----:B------:R-:W-:Y:S06]  /*ebb0*/  MUFU.EX2 R63, R55 ;  /* 0x00000037003f7308 */ /* 0x000fec0000000800 */
[----:B-1----:R-:W-:Y:S01]  /*ebc0*/  LDSM.16.MT88.4 R44, [R240+0x3100] ;  /* 0x00310000f02c783b */ /* 0x002fe20000004200 */
[-C--:B---3--:R-:W-:Y:S08]  /*ebd0*/  HMMA.16816.F32 R148, R20, R24.reuse, R148 ;  /* 0x000000181494723c */ /* 0x088ff00000001894 */
        /* <DEDUP_REMOVED lines=26> */
[-C--:B------:R-:W-:Y:S04]  /*ed80*/  HMMA.16816.F32 R124, R28, R34.reuse, R124 ;  /* 0x000000221c7c723c */ /* 0x080fe8000000187c */
[----:B----4-:R-:W-:Y:S01]  /*ed90*/  FFMA.FTZ R180, R180, R48, R223 ;  /* 0x00000030b4b47223 */ /* 0x010fe200000100df */
[----:B------:R-:W-:Y:S02]  /*eda0*/  MOV R223, R196 ;  /* 0x000000c400df7202 */ /* 0x000fe40000000f00 */
[----:B------:R-:W-:Y:S01]  /*edb0*/  F2FP.PACK_AB R28, R214, R210 ;  /* 0x000000d2d61c723e */ /* 0x000fe200000000ff */
[----:B------:R-:W-:Y:S01]  /*edc0*/  HMMA.16816.F32 R128, R20, R34, R128 ;  /* 0x000000221480723c */ /* 0x000fe20000001880 */
[----:B------:R-:W3:Y:S03]  /*edd0*/  LDSM.16.MT88.4 R32, [R240+0x1100] ;  /* 0x00110000f020783b */ /* 0x000ee60000004200 */
[----:B------:R-:W-:Y:S01]  /*ede0*/  F2FP.PACK_AB R29, R211, R209 ;  /* 0x000000d1d31d723e */ /* 0x000fe200000000ff */
[----:B------:R-:W-:Y:S01]  /*edf0*/  FADD.FTZ R180, R227, R180 ;  /* 0x000000b4e3b47221 */ /* 0x000fe20000010000 */
[----:B------:R-:W-:Y:S02]  /*ee00*/  F2FP.PACK_AB R30, R191, R208 ;  /* 0x000000d0bf1e723e */ /* 0x000fe400000000ff */
[----:B------:R-:W-:Y:S04]  /*ee10*/  F2FP.PACK_AB R20, R217, R213 ;  /* 0x000000d5d914723e */ /* 0x000fe800000000ff */
[----:B------:R-:W-:Y:S02]  /*ee20*/  F2FP.PACK_AB R21, R216, R215 ;  /* 0x000000d7d815723e */ /* 0x000fe400000000ff */
[----:B------:R-:W-:Y:S02]  /*ee30*/  F2FP.PACK_AB R22, R221, R219 ;  /* 0x000000dbdd16723e */ /* 0x000fe400000000ff */
[----:B------:R-:W-:Y:S02]  /*ee40*/  F2FP.PACK_AB R23, R220, R218 ;  /* 0x000000dadc17723e */ /* 0x000fe400000000ff */
[----:B------:R-:W-:Y:S02]  /*ee50*/  F2FP.PACK_AB R31, R189, R190 ;  /* 0x000000bebd1f723e */ /* 0x000fe400000000ff */
[----:B------:R-:W-:Y:S02]  /*ee60*/  MOV R48, R188 ;  /* 0x000000bc00307202 */ /* 0x000fe40000000f00 */
[----:B------:R4:W-:Y:S01]  /*ee70*/  MUFU.EX2 R188, R52 ;  /* 0x0000003400bc7308 */ /* 0x0009e20000000800 */
[-C--:B-1----:R-:W-:Y:S03]  /*ee80*/  HMMA.16816.F32 R4, R20, R24.reuse, R4 ;  /* 0x000000181404723c */ /* 0x082fe60000001804 */
[----:B------:R-:W-:Y:S05]  /*ee90*/  MOV R227, R207 ;  /* 0x000000cf00e37202 */ /* 0x000fea0000000f00 */
[C---:B------:R-:W-:Y:S08]  /*eea0*/  HMMA.16816.F32 R8, R28.reuse, R24, R8 ;  /* 0x000000181c08723c */ /* 0x040ff00000001808 */
[-C--:B------:R-:W-:Y:S08]  /*eeb0*/  HMMA.16816.F32 R12, R28, R26.reuse, R12 ;  /* 0x0000001a1c0c723c */ /* 0x080ff0000000180c */
[C---:B------:R-:W-:Y:S01]  /*eec0*/  HMMA.16816.F32 R16, R20.reuse, R26, R16 ;  /* 0x0000001a1410723c */ /* 0x040fe20000001810 */
[----:B------:R-:W1:Y:S07]  /*eed0*/  LDSM.16.MT88.4 R24, [R239+0x1100] ;  /* 0x00110000ef18783b */ /* 0x000e6e0000004200 */
[-C--:B------:R-:W-:Y:S04]  /*eee0*/  HMMA.16816.F32 R132, R20, R36.reuse, R132 ;  /* 0x000000241484723c */ /* 0x080fe80000001884 */
[----:B--2---:R-:W-:Y:S01]  /*eef0*/  FFMA.FTZ R181, R181, R49, R226 ;  /* 0x00000031b5b57223 */ /* 0x004fe200000100e2 */
[----:B------:R-:W-:Y:S01]  /*ef00*/  MOV R226, R199 ;  /* 0x000000c700e27202 */ /* 0x000fe20000000f00 */
[----:B------:R-:W-:Y:S01]  /*ef10*/  FFMA.FTZ R182, R182, R50, R233 ;  /* 0x00000032b6b67223 */ /* 0x000fe200000100e9 */
[----:B------:R-:W-:Y:S01]  /*ef20*/  MOV R233, R198 ;  /* 0x000000c600e97202 */ /* 0x000fe20000000f00 */
[C---:B------:R-:W-:Y:S01]  /*ef30*/  HMMA.16816.F32 R136, R28.reuse, R36, R136 ;  /* 0x000000241c88723c */ /* 0x040fe20000001888 */
[----:B------:R-:W-:Y:S03]  /*ef40*/  LDSM.16.MT88.4 R196, [R237+0x1900] ;  /* 0x00190000edc4783b */ /* 0x000fe60000004200 */
[----:B------:R-:W-:Y:S01]  /*ef50*/  MOV R50, R67 ;  /* 0x0000004300327202 */ /* 0x000fe20000000f00 */
[----:B------:R-:W-:Y:S01]  /*ef60*/  FADD.FTZ R0, R233, R0 ;  /* 0x00000000e9007221 */ /* 0x000fe20000010000 */
[----:B------:R-:W-:Y:S01]  /*ef70*/  MOV R49, R61 ;  /* 0x0000003d00317202 */ /* 0x000fe20000000f00 */
[----:B------:R-:W-:Y:S01]  /*ef80*/  MUFU.EX2 R67, R53 ;  /* 0x0000003500437308 */ /* 0x000fe20000000800 */
[-C--:B------:R-:W-:Y:S04]  /*ef90*/  HMMA.16816.F32 R140, R28, R38.reuse, R140 ;  /* 0x000000261c8c723c */ /* 0x080fe8000000188c */
[----:B------:R-:W-:Y:S01]  /*efa0*/  MOV R233, R49 ;  /* 0x0000003100e97202 */ /* 0x000fe20000000f00 */
[----:B----4-:R-:W-:Y:S01]  /*efb0*/  FADD.FTZ R52, R228, R0 ;  /* 0x00000000e4347221 */ /* 0x010fe20000010000 */
[----:B------:R-:W-:Y:S01]  /*efc0*/  MOV R0, R201 ;  /* 0x000000c900007202 */ /* 0x000fe20000000f00 */
[----:B------:R-:W-:Y:S01]  /*efd0*/  FADD.FTZ R182, R234, R182 ;  /* 0x000000b6eab67221 */ /* 0x000fe20000010000 */
[C---:B------:R-:W-:Y:S01]  /*efe0*/  HMMA.16816.F32 R144, R20.reuse, R38, R144 ;  /* 0x000000261490723c */ /* 0x040fe20000001890 */
[----:B------:R-:W2:Y:S01]  /*eff0*/  LDSM.16.MT88.4 R36, [R238+0x3100] ;  /* 0x00310000ee24783b */ /* 0x000ea20000004200 */
[----:B------:R-:W4:Y:S02]  /*f000*/  MUFU.EX2 R61, R56 ;  /* 0x00000038003d7308 */ /* 0x000f240000000800 */
[----:B------:R-:W-:Y:S01]  /*f010*/  MOV R234, R194 ;  /* 0x000000c200ea7202 */ /* 0x000fe20000000f00 */
[----:B------:R-:W-:Y:S01]  /*f020*/  FADD.FTZ R181, R235, R181 ;  /* 0x000000b5ebb57221 */ /* 0x000fe20000010000 */
[----:B------:R-:W-:Y:S02]  /*f030*/  MOV R235, R195 ;  /* 0x000000c300eb7202 */ /* 0x000fe40000000f00 */
[-C--:B---3--:R-:W-:Y:S04]  /*f040*/  HMMA.16816.F32 R148, R20, R32.reuse, R148 ;  /* 0x000000201494723c */ /* 0x088fe80000001894 */
[----:B------:R3:W1:Y:S04]  /*f050*/  MUFU.EX2 R56, R3 ;  /* 0x0000000300387308 */ /* 0x0006680000000800 */
[C---:B------:R-:W-:Y:S08]  /*f060*/  HMMA.16816.F32 R152, R28.reuse, R32, R152 ;  /* 0x000000201c98723c */ /* 0x040ff00000001898 */
[-C--:B------:R-:W-:Y:S08]  /*f070*/  HMMA.16816.F32 R156, R28, R34.reuse, R156 ;  /* 0x000000221c9c723c */ /* 0x080ff0000000189c */
[C---:B------:R-:W-:Y:S01]  /*f080*/  HMMA.16816.F32 R160, R20.reuse, R34, R160 ;  /* 0x0000002214a0723c */ /* 0x040fe200000018a0 */
[----:B------:R-:W2:Y:S03]  /*f090*/  LDSM.16.MT88.4 R32, [R239+0x3100] ;  /* 0x00310000ef20783b */ /* 0x000ea60000004200 */
[----:B---3--:R-:W-:Y:S01]  /*f0a0*/  FADD.FTZ R3, R223, R181 ;  /* 0x000000b5df037221 */ /* 0x008fe20000010000 */
[----:B------:R-:W-:Y:S02]  /*f0b0*/  MOV R223, R192 ;  /* 0x000000c000df7202 */ /* 0x000fe40000000f00 */
[----:B------:R-:W-:Y:S01]  /*f0c0*/  MOV R181, R203 ;  /* 0x000000cb00b57202 */ /* 0x000fe20000000f00 */
[-C--:B-1----:R-:W-:Y:S04]  /*f0d0*/  HMMA.16816.F32 R164, R20, R24.reuse, R164 ;  /* 0x0000001814a4723c */ /* 0x082fe800000018a4 */
[----:B------:R-:W-:Y:S01]  /*f0e0*/  FADD.FTZ R54, R50, R3 ;  /* 0x0000000332367221 */ /* 0x000fe20000010000 */
[----:B------:R-:W-:Y:S03]  /*f0f0*/  MOV R3, R200 ;  /* 0x000000c800037202 */ /* 0x000fe60000000f00 */
[C---:B------:R-:W-:Y:S04]  /*f100*/  HMMA.16816.F32 R168, R28.reuse, R24, R168 ;  /* 0x000000181ca8723c */ /* 0x040fe800000018a8 */
[----:B------:R-:W-:Y:S03]  /*f110*/  FADD.FTZ R0, R0, R54 ;  /* 0x0000003600007221 */ /* 0x000fe60000010000 */
[----:B------:R-:W-:Y:S01]  /*f120*/  FADD.FTZ R24, R226, R180 ;  /* 0x000000b4e2187221 */ /* 0x000fe20000010000 */
[-C--:B------:R-:W-:Y:S04]  /*f130*/  HMMA.16816.F32 R172, R28, R26.reuse, R172 ;  /* 0x0000001a1cac723c */ /* 0x080fe800000018ac */
[----:B------:R-:W-:Y:S01]  /*f140*/  MOV R226, R48 ;  /* 0x0000003000e27202 */ /* 0x000fe20000000f00 */
[----:B------:R-:W-:Y:S01]  /*f150*/  FADD.FTZ R53, R229, R24 ;  /* 0x00000018e5357221 */ /* 0x000fe20000010000 */
[----:B----4-:R-:W-:Y:S01]  /*f160*/  F2FP.PACK_AB R24, R57, R61 ;  /* 0x0000003d3918723e */ /* 0x010fe200000000ff */
[----:B------:R1:W5:Y:S01]  /*f170*/  LDL.LU R229, [R1+0x60] ;  /* 0x0000600001e57983 */ /* 0x0003620000300800 */
[C---:B------:R-:W-:Y:S03]  /*f180*/  HMMA.16816.F32 R176, R20.reuse, R26, R176 ;  /* 0x0000001a14b0723c */ /* 0x040fe600000018b0 */
[----:B------:R1:W5:Y:S01]  /*f190*/  LDL.LU R228, [R1+0x5c] ;  /* 0x00005c0001e47983 */ /* 0x0003620000300800 */
[----:B------:R-:W-:Y:S01]  /*f1a0*/  FADD.FTZ R25, R222, R182 ;  /* 0x000000b6de197221 */ /* 0x000fe20000010000 */
[----:B------:R-:W-:Y:S02]  /*f1b0*/  MOV R222, R193 ;  /* 0x000000c100de7202 */ /* 0x000fe40000000f00 */
[----:B------:R-:W-:Y:S01]  /*f1c0*/  F2FP.PACK_AB R26, R183, R60 ;  /* 0x0000003cb71a723e */ /* 0x000fe200000000ff */
[-C--:B------:R-:W-:Y:S04]  /*f1d0*/  HMMA.16816.F32 R68, R20, R40.reuse, R68 ;  /* 0x000000281444723c */ /* 0x080fe80000001844 */
[----:B------:R-:W-:Y:S01]  /*f1e0*/  FADD.FTZ R55, R51, R25 ;  /* 0x0000001933377221 */ /* 0x000fe20000010000 */
[----:B------:R-:W-:Y:S01]  /*f1f0*/  F2FP.PACK_AB R25, R59, R58 ;  /* 0x0000003a3b19723e */ /* 0x000fe200000000ff */
[----:B------:R-:W-:Y:S01]  /*f200*/  LDSM.16.MT88.4 R48, [R240+0x3900] ;  /* 0x00390000f030783b */ /* 0x000fe20000004200 */
[----:B------:R-:W-:Y:S01]  /*f210*/  F2FP.PACK_AB R27, R56, R62 ;  /* 0x0000003e381b723e */ /* 0x000fe200000000ff */
        /* <DEDUP_REMOVED lines=8> */
[C---:B------:R-:W-:Y:S01]  /*f2a0*/  HMMA.16816.F32 R80, R20.reuse, R42, R80 ;  /* 0x0000002a1450723c */ /* 0x040fe20000001850 */
[----:B------:R-:W-:Y:S07]  /*f2b0*/  LDSM.16.MT88.4 R40, [R240+0x1900] ;  /* 0x00190000f028783b */ /* 0x000fee0000004200 */
        /* <DEDUP_REMOVED lines=9> */
[----:B------:R-:W-:Y:S07]  /*f350*/  LDSM.16.MT88.4 R44, [R238+0x3900] ;  /* 0x00390000ee2c783b */ /* 0x000fee0000004200 */
[-C--:B------:R-:W-:Y:S08]  /*f360*/  HMMA.16816.F32 R116, R20, R32.reuse, R116 ;  /* 0x000000201474723c */ /* 0x080ff00000001874 */
[C---:B------:R-:W-:Y:S08]  /*f370*/  HMMA.16816.F32 R120, R28.reuse, R32, R120 ;  /* 0x000000201c78723c */ /* 0x040ff00000001878 */
[-C--:B------:R-:W-:Y:S01]  /*f380*/  HMMA.16816.F32 R124, R28, R34.reuse, R124 ;  /* 0x000000221c7c723c */ /* 0x080fe2000000187c */
[----:B------:R-:W3:Y:S07]  /*f390*/  LDSM.16.MT88.4 R28, [R239+0x1900] ;  /* 0x00190000ef1c783b */ /* 0x000eee0000004200 */
[----:B------:R-:W-:Y:S01]  /*f3a0*/  HMMA.16816.F32 R128, R20, R34, R128 ;  /* 0x000000221480723c */ /* 0x000fe20000001880 */
[----:B------:R-:W4:Y:S06]  /*f3b0*/  LDSM.16.MT88.4 R32, [R237+0x3900] ;  /* 0x00390000ed20783b */ /* 0x000f2c0000004200 */
[----:B------:R-:W-:Y:S02]  /*f3c0*/  F2FP.PACK_AB R20, R67, R188 ;  /* 0x000000bc4314723e */ /* 0x000fe400000000ff */
[----:B------:R-:W-:Y:S03]  /*f3d0*/  F2FP.PACK_AB R21, R63, R65 ;  /* 0x000000413f15723e */ /* 0x000fe600000000ff */
[----:B------:R-:W-:Y:S02]  /*f3e0*/  F2FP.PACK_AB R22, R187, R64 ;  /* 0x00000040bb16723e */ /* 0x000fe400000000ff */
[----:B------:R-:W-:Y:S07]  /*f3f0*/  F2FP.PACK_AB R23, R212, R66 ;  /* 0x00000042d417723e */ /* 0x000fee00000000ff */
[-C--:B------:R-:W-:Y:S01]  /*f400*/  HMMA.16816.F32 R192, R20, R196.reuse, R4 ;  /* 0x000000c414c0723c */ /* 0x080fe20000001804 */
[----:B------:R-:W1:Y:S07]  /*f410*/  LDSM.16.MT88.4 R4, [R239+0x3900] ;  /* 0x00390000ef04783b */ /* 0x000e6e0000004200 */
[C---:B------:R-:W-:Y:S07]  /*f420*/  HMMA.16816.F32 R200, R24.reuse, R196, R8 ;  /* 0x000000c418c8723c */ /* 0x040fee0000001808 */
[----:B------:R-:W-:Y:S01]  /*f430*/  MOV R11, R204 ;  /* 0x000000cc000b7202 */ /* 0x000fe20000000f00 */
[----:B------:R-:W-:Y:S01]  /*f440*/  FADD.FTZ R10, R235, R3 ;  /* 0x00000003eb0a7221 */ /* 0x000fe20000010000 */
[-C--:B------:R-:W-:Y:S03]  /*f450*/  HMMA.16816.F32 R204, R24, R198.reuse, R12 ;  /* 0x000000c618cc723c */ /* 0x080fe6000000180c */
[----:B------:R-:W-:Y:S02]  /*f460*/  FADD.FTZ R9, R11, R53 ;  /* 0x000000350b097221 */ /* 0x000fe40000010000 */
[----:B------:R-:W-:Y:S01]  /*f470*/  FADD.FTZ R8, R180, R52 ;  /* 0x00000034b4087221 */ /* 0x000fe20000010000 */
[----:B------:R-:W-:Y:S01]  /*f480*/  MOV R180, R184 ;  /* 0x000000b800b47202 */ /* 0x000fe20000000f00 */
[----:B------:R-:W-:Y:S01]  /*f490*/  FADD.FTZ R12, R224, R9 ;  /* 0x00000009e00c7221 */ /* 0x000fe20000010000 */
        /* <DEDUP_REMOVED lines=31> */
[----:B------:R-:W-:Y:S04]  /*f690*/  FADD.FTZ R8, R61, R8 ;  /* 0x000000083d087221 */ /* 0x000fe80000010000 */
        /* <DEDUP_REMOVED lines=36> */
[----:B------:R-:W-:Y:S01]  /*f8e0*/  FADD.FTZ R3, R183, R3 ;  /* 0x00000003b7037221 */ /* 0x000fe20000010000 */
[----:B------:R-:W-:Y:S01]  /*f8f0*/  MOV R183, R2 ;  /* 0x0000000200b77202 */ /* 0x000fe20000000f00 */
[----:B------:R-:W-:Y:S01]  /*f900*/  FADD.FTZ R0, R56, R0 ;  /* 0x0000000038007221 */ /* 0x000fe20000010000 */
[----:B------:R-:W-:Y:S04]  /*f910*/  STL [R1+0x40], R4 ;  /* 0x0000400401007387 */ /* 0x000fe80000100800 */
[----:B------:R1:W-:Y:S04]  /*f920*/  STL [R1+0x14], R3 ;  /* 0x0000140301007387 */ /* 0x0003e80000100800 */
[----:B------:R2:W-:Y:S01]  /*f930*/  STL [R1+0x10], R0 ;  /* 0x0000100001007387 */ /* 0x0005e20000100800 */
[----:B-1----:R-:W-:Y:S02]  /*f940*/  MOV R3, R185 ;  /* 0x000000b900037202 */ /* 0x002fe40000000f00 */
[----:B--2---:R-:W-:Y:S01]  /*f950*/  MOV R0, R186 ;  /* 0x000000ba00007202 */ /* 0x004fe20000000f00 */
[----:B-----5:R-:W-:-:S05]  /*f960*/  @P0 BRA `(.L_x_3962) ;  /* 0xffffc7e000000947 */ /* 0x020fca000383ffff */
.L_x_3961:
[----:B------:R-:W2:Y:S04]  /*f970*/  LDL.LU R5, [R1+0xc] ;  /* 0x00000c0001057983 */ /* 0x000ea80000300800 */
[----:B------:R-:W3:Y:S04]  /*f980*/  LDL.LU R7, [R1+0x40] ;  /* 0x0000400001077983 */ /* 0x000ee80000300800 */
[----:B-1----:R-:W4:Y:S04]  /*f990*/  LDL.LU R4, [R1+0x14] ;  /* 0x0000140001047983 */ /* 0x002f280000300800 */
        /* <DEDUP_REMOVED lines=14> */
[----:B------:R-:W3:Y:S01]  /*fa80*/  SHFL.BFLY PT, R3, R8, 0x1, 0x1f ;  /* 0x0c201f0008037f89 */ /* 0x000ee200000e0000 */
[----:B-1----:R-:W-:-:S03]  /*fa90*/  FADD.FTZ R5, R5, R2 ;  /* 0x0000000205057221 */ /* 0x002fc60000010000 */
[----:B------:R-:W1:Y:S01]  /*faa0*/  SHFL.BFLY PT, R2, R6, 0x1, 0x1f ;  /* 0x0c201f0006027f89 */ /* 0x000e6200000e0000 */
[----:B--2---:R-:W-:Y:S01]  /*fab0*/  FADD.FTZ R10, R10, R0 ;  /* 0x000000000a0a7221 */ /* 0x004fe20000010000 */
[----:B------:R-:W-:Y:S02]  /*fac0*/  MOV R0, RZ ;  /* 0x000000ff00007202 */ /* 0x000fe40000000f00 */
[----:B------:R-:W2:Y:S01]  /*fad0*/  SHFL.BFLY PT, R4, R5, 0x1, 0x1f ;  /* 0x0c201f0005047f89 */ /* 0x000ea200000e0000 */
[----:B---3--:R-:W-:Y:S01]  /*fae0*/  FADD.FTZ R8, R8, R3 ;  /* 0x0000000308087221 */ /* 0x008fe20000010000 */
[----:B------:R-:W-:Y:S02]  /*faf0*/  FSETP.NE.FTZ.AND P3, PT, R10, RZ, PT ;  /* 0x000000ff0a00720b */ /* 0x000fe40003f75000 */
[----:B------:R-:W-:Y:S02]  /*fb00*/  MOV R3, RZ ;  /* 0x000000ff00037202 */ /* 0x000fe40000000f00 */
[----:B------:R-:W-:-:S09]  /*fb10*/  FSETP.NE.FTZ.AND P2, PT, R8, RZ, PT ;  /* 0x000000ff0800720b */ /* 0x000fd20003f55000 */
[----:B------:R-:W3:Y:S01]  /*fb20*/  @P3 MUFU.RCP R0, R10 ;  /* 0x0000000a00003308 */ /* 0x000ee20000001000 */
[----:B-1----:R-:W-:Y:S01]  /*fb30*/  FADD.FTZ R6, R6, R2 ;  /* 0x0000000206067221 */ /* 0x002fe20000010000 */
[----:B------:R-:W-:Y:S01]  /*fb40*/  MOV R2, RZ ;  /* 0x000000ff00027202 */ /* 0x000fe20000000f00 */
[----:B--2---:R-:W-:-:S03]  /*fb50*/  FADD.FTZ R5, R4, R5 ;  /* 0x0000000504057221 */ /* 0x004fc60000010000 */
[----:B------:R-:W-:Y:S02]  /*fb60*/  FSETP.NE.FTZ.AND P1, PT, R6, RZ, PT ;  /* 0x000000ff0600720b */ /* 0x000fe40003f35000 */
[----:B------:R-:W-:Y:S01]  /*fb70*/  @P2 MUFU.RCP R3, R8 ;  /* 0x0000000800032308 */ /* 0x000fe20000001000 */
[----:B------:R-:W-:Y:S01]  /*fb80*/  FSETP.NE.FTZ.AND P0, PT, R5, RZ, PT ;  /* 0x000000ff0500720b */ /* 0x000fe20003f15000 */
[C---:B---3--:R-:W-:Y:S02]  /*fb90*/  FMUL.FTZ R192, R0.reuse, R192 ;  /* 0x000000c000c07220 */ /* 0x048fe40000410000 */
[----:B------:R-:W-:-:S04]  /*fba0*/  FMUL.FTZ R57, R0, R193 ;  /* 0x000000c100397220 */ /* 0x000fc80000410000 */
[----:B------:R-:W-:Y:S01]  /*fbb0*/  @P3 MUFU.LG2 R10, R10 ;  /* 0x0000000a000a3308 */ /* 0x000fe20000000c00 */
[C---:B------:R-:W-:Y:S02]  /*fbc0*/  FMUL.FTZ R196, R0.reuse, R196 ;  /* 0x000000c400c47220 */ /* 0x040fe40000410000 */
[C---:B------:R-:W-:Y:S02]  /*fbd0*/  FMUL.FTZ R197, R0.reuse, R197 ;  /* 0x000000c500c57220 */ /* 0x040fe40000410000 */
[C---:B------:R-:W-:Y:S02]  /*fbe0*/  FMUL.FTZ R132, R0.reuse, R132 ;  /* 0x0000008400847220 */ /* 0x040fe40000410000 */
[C---:B------:R-:W-:Y:S01]  /*fbf0*/  FMUL.FTZ R51, R0.reuse, R133 ;  /* 0x0000008500337220 */ /* 0x040fe20000410000 */
[----:B------:R-:W1:Y:S01]  /*fc00*/  @P1 MUFU.RCP R2, R6 ;  /* 0x0000000600021308 */ /* 0x000e620000001000 */
        /* <DEDUP_REMOVED lines=38> */
[----:B------:R-:W2:Y:S01]  /*fe70*/  @P0 MUFU.LG2 R5, R5 ;  /* 0x0000000500050308 */ /* 0x000ea20000000c00 */
        /* <DEDUP_REMOVED lines=98> */
[----:B--2---:R-:W-:Y:S02]  /*104a0*/  @P0 FMUL.FTZ R3, R5, 0.69314718246459960938 ;  /* 0x3f31721805030820 */ /* 0x004fe40000410000 */
[----:B------:R-:W-:Y:S02]  /*104b0*/  @P0 FMUL.FTZ R0, R7, c[0x0][0x2d0] ;  /* 0x0000b40007000a20 */ /* 0x000fe40000410000 */
[----:B------:R-:W-:-:S02]  /*104c0*/  @P3 FFMA.FTZ R61, R9, R186, R10 ;  /* 0x000000ba093d3223 */ /* 0x000fc4000001000a */
[----:B------:R-:W-:Y:S02]  /*104d0*/  @P2 FFMA.FTZ R62, R4, R185, R8 ;  /* 0x000000b9043e2223 */ /* 0x000fe40000010008 */
[----:B------:R-:W-:Y:S02]  /*104e0*/  @P1 FFMA.FTZ R63, R2, R184, R6 ;  /* 0x000000b8023f1223 */ /* 0x000fe40000010006 */
[----:B------:R-:W-:Y:S02]  /*104f0*/  @P0 FFMA.FTZ R64, R0, R182, R3 ;  /* 0x000000b600400223 */ /* 0x000fe40000010003 */
.L_x_3941:
        /* <DEDUP_REMOVED lines=197> */
.L_x_3966:
        /* <DEDUP_REMOVED lines=157> */
.L_x_3968:
[----:B--234-:R-:W-:Y:S05]  /*11b20*/  BSYNC B0 ;  /* 0x0000000000007941 */ /* 0x01cfea0003800000 */
.L_x_3967:
        /* <DEDUP_REMOVED lines=16> */
.L_x_3970:
[----:B------:R-:W-:Y:S05]  /*11c30*/  BSYNC B0 ;  /* 0x0000000000007941 */ /* 0x000fea0003800000 */
.L_x_3969:
        /* <DEDUP_REMOVED lines=16> */
.L_x_3972:
[----:B------:R-:W-:Y:S05]  /*11d40*/  BSYNC B0 ;  /* 0x0000000000007941 */ /* 0x000fea0003800000 */
.L_x_3971:
        /* <DEDUP_REMOVED lines=16> */
.L_x_3974:
[----:B------:R-:W-:Y:S05]  /*11e50*/  BSYNC B0 ;  /* 0x0000000000007941 */ /* 0x000fea0003800000 */
.L_x_3973:
        /* <DEDUP_REMOVED lines=16> */
.L_x_3976:
[----:B------:R-:W-:Y:S05]  /*11f60*/  BSYNC B0 ;  /* 0x0000000000007941 */ /* 0x000fea0003800000 */
.L_x_3975:
        /* <DEDUP_REMOVED lines=16> */
.L_x_3978:
[----:B------:R-:W-:Y:S05]  /*12070*/  BSYNC B0 ;  /* 0x0000000000007941 */ /* 0x000fea0003800000 */
.L_x_3977:
        /* <DEDUP_REMOVED lines=16> */
.L_x_3980:
[----:B------:R-:W-:Y:S05]  /*12180*/  BSYNC B0 ;  /* 0x0000000000007941 */ /* 0x000fea0003800000 */
.L_x_3979:
        /* <DEDUP_REMOVED lines=17> */
.L_x_3965:
        /* <DEDUP_REMOVED lines=31> */
.L_x_3981:
        /* <DEDUP_REMOVED lines=43> */
.L_x_3983:
[----:B------:R-:W-:Y:S05]  /*12740*/  BSYNC B0 ;  /* 0x0000000000007941 */ /* 0x000fea0003800000 */
.L_x_3982:
        /* <DEDUP_REMOVED lines=63> */
.L_x_3985:
[----:B------:R-:W-:Y:S05]  /*12b40*/  BSYNC B0 ;  /* 0x0000000000007941 */ /* 0x000fea0003800000 */
.L_x_3984:
        /* <DEDUP_REMOVED lines=15> */
.L_x_3987:
[----:B------:R-:W-:Y:S05]  /*12c40*/  BSYNC B0 ;  /* 0x0000000000007941 */ /* 0x000fea0003800000 */
.L_x_3986:
        /* <DEDUP_REMOVED lines=15> */
.L_x_3989:
[----:B------:R-:W-:Y:S05]  /*12d40*/  BSYNC B0 ;  /* 0x0000000000007941 */ /* 0x000fea0003800000 */
.L_x_3988:
        /* <DEDUP_REMOVED lines=15> */
.L_x_3991:
[----:B------:R-:W-:Y:S05]  /*12e40*/  BSYNC B0 ;  /* 0x0000000000007941 */ /* 0x000fea0003800000 */
.L_x_3990:
        /* <DEDUP_REMOVED lines=15> */
.L_x_3993:
[----:B------:R-:W-:Y:S05]  /*12f40*/  BSYNC B0 ;  /* 0x0000000000007941 */ /* 0x000fea0003800000 */
.L_x_3992:
        /* <DEDUP_REMOVED lines=15> */
.L_x_3995:
[----:B------:R-:W-:Y:S05]  /*13040*/  BSYNC B0 ;  /* 0x0000000000007941 */ /* 0x000fea0003800000 */
.L_x_3994:
        /* <DEDUP_REMOVED lines=15> */
.L_x_3997:
[----:B------:R-:W-:Y:S05]  /*13140*/  BSYNC B0 ;  /* 0x0000000000007941 */ /* 0x000fea0003800000 */
.L_x_3996:
        /* <DEDUP_REMOVED lines=16> */
.L_x_3998:
        /* <DEDUP_REMOVED lines=11> */
.L_x_4381:


//--------------------- .text._ZN7cutlass13device_kernelIN5flash19enable_sm80_to_sm89INS1_16FlashAttnFwdSm80INS1_25CollectiveMainloopFwdSm80ILi4ELi1ELb0EN4cute5tupleIJNS5_1CILi128EEENS7_ILi64EEES8_EEELi128ENS_6half_tEfNS_4arch4Sm80ELb1ELb0ELb0ELb1ELb1ELb1ELb1ELb0EEENS1_21CollectiveEpilogueFwdINS6_IJS8_S8_S9_EEENS6_IJNS7_ILi1EEESH_SH_EEESB_SD_Li128ELb1ELb1ELb0ELb0EEENS1_19SingleTileSchedulerILb1ELb0ELb1ELi128EEEEEEEEEvNT_6ParamsE --------------------------
	.section	.text._ZN7cutlass13device_kernelIN5flash19enable_sm80_to_sm89INS1_16FlashAttnFwdSm80INS1_25CollectiveMainloopFwdSm80ILi4ELi1ELb0EN4cute5tupleIJNS5_1CILi128EEENS7_ILi64EEES8_EEELi128ENS_6half_tEfNS_4arch4Sm80ELb1ELb0ELb0ELb1ELb1ELb1ELb1ELb0EEENS1_21CollectiveEpilogueFwdINS6_IJS8_S8_S9_EEENS6_IJNS7_ILi1EEESH_SH_EEESB_SD_Li128ELb1ELb1ELb0ELb0EEENS1_19SingleTileSchedulerILb1ELb0ELb1ELi128EEEEEEEEEvNT_6ParamsE,"ax",@progbits
	.sectioninfo	@"SHI_REGISTERS=255"
	.align	128
.text._ZN7cutlass13device_kernelIN5flash19enable_sm80_to_sm89INS1_16FlashAttnFwdSm80INS1_25CollectiveMainloopFwdSm80ILi4ELi1ELb0EN4cute5tupleIJNS5_1CILi128EEENS7_ILi64EEES8_EEELi128ENS_6half_tEfNS_4arch4Sm80ELb1ELb0ELb0ELb1ELb1ELb1ELb1ELb0EEENS1_21CollectiveEpilogueFwdINS6_IJS8_S8_S9_EEENS6_IJNS7_ILi1EEESH_SH_EEESB_SD_Li128ELb1ELb1ELb0ELb0EEENS1_19SingleTileSchedulerILb1ELb0ELb1ELi128EEEEEEEEEvNT_6ParamsE:
        .type           _ZN7cutlass13device_kernelIN5flash19enable_sm80_to_sm89INS1_16FlashAttnFwdSm80INS1_25CollectiveMainloopFwdSm80ILi4ELi1ELb0EN4cute5tupleIJNS5_1CILi128EEENS7_ILi64EEES8_EEELi128ENS_6half_tEfNS_4arch4Sm80ELb1ELb0ELb0ELb1ELb1ELb1ELb1ELb0EEENS1_21CollectiveEpilogueFwdINS6_IJS8_S8_S9_EEENS6_IJNS7_ILi1EEESH_SH_EEESB_SD_Li128ELb1ELb1ELb0ELb0EEENS1_19SingleTileSchedulerILb1ELb0ELb1ELi128EEEEEEEEEvNT_6ParamsE,@function
        .size           _ZN7cutlass13device_kernelIN5flash19enable_sm80_to_sm89INS1_16FlashAttnFwdSm80INS1_25CollectiveMainloopFwdSm80ILi4ELi1ELb0EN4cute5tupleIJNS5_1CILi128EEENS7_ILi64EEES8_EEELi128ENS_6half_tEfNS_4arch4Sm80ELb1ELb0ELb0ELb1ELb1ELb1ELb1ELb0EEENS1_21CollectiveEpilogueFwdINS6_IJS8_S8_S9_EEENS6_IJNS7_ILi1EEESH_SH_EEESB_SD_Li128ELb1ELb1ELb0ELb0EEENS1_19SingleTileSchedulerILb1ELb0ELb1ELi128EEEEEEEEEvNT_6ParamsE,(.L_x_4382 - _ZN7cutlass13device_kernelIN5flash19enable_sm80_to_sm89INS1_16FlashAttnFwdSm80INS1_25CollectiveMainloopFwdSm80ILi4ELi1ELb0EN4cute5tupleIJNS5_1CILi128EEENS7_ILi64EEES8_EEELi128ENS_6half_tEfNS_4arch4Sm80ELb1ELb0ELb0ELb1ELb1ELb1ELb1ELb0EEENS1_21CollectiveEpilogueFwdINS6_IJS8_S8_S9_EEENS6_IJNS7_ILi1EEESH_SH_EEESB_SD_Li128ELb1ELb1ELb0ELb0EEENS1_19SingleTileSchedulerILb1ELb0ELb1ELi128EEEEEEEEEvNT_6ParamsE)
        .other          _ZN7cutlass13device_kernelIN5flash19enable_sm80_to_sm89INS1_16FlashAttnFwdSm80INS1_25CollectiveMainloopFwdSm80ILi4ELi1ELb0EN4cute5tupleIJNS5_1CILi128EEENS7_ILi64EEES8_EEELi128ENS_6half_tEfNS_4arch4Sm80ELb1ELb0ELb0ELb1ELb1ELb1ELb1ELb0EEENS1_21CollectiveEpilogueFwdINS6_IJS8_S8_S9_EEENS6_IJNS7_ILi1EEESH_SH_EEESB_SD_Li128ELb1ELb1ELb0ELb0EEENS1_19SingleTileSchedulerILb1ELb0ELb1ELi128EEEEEEEEEvNT_6ParamsE,@"STO_CUDA_ENTRY STV_DEFAULT"
_ZN7cutlass13device_kernelIN5flash19enable_sm80_to_sm89INS1_16FlashAttnFwdSm80INS1_25CollectiveMainloopFwdSm80ILi4ELi1ELb0EN4cute5tupleIJNS5_1CILi128EEENS7_ILi64EEES8_EEELi128ENS_6half_tEfNS_4arch4Sm80ELb1ELb0ELb0ELb1ELb1ELb1ELb1ELb0EEENS1_21CollectiveEpilogueFwdINS6_IJS8_S8_S9_EEENS6_IJNS7_ILi1EEESH_SH_EEESB_SD_Li128ELb1ELb1ELb0ELb0EEENS1_19SingleTileSchedulerILb1ELb0ELb1ELi128EEEEEEEEEvNT_6ParamsE:
        /* <DEDUP_REMOVED lines=17> */
.L_x_4000:
        /* <DEDUP_REMOVED lines=8> */
.L_x_4002:
[----:B------:R-:W-:-:S05]  /*0190*/  MOV R0, c[0x0][0x54c] ;  /* 0x0001530000007a02 */ /* 0x000fca0000000f00 */
.L_x_4001:
[----:B-----5:R-:W-:Y:S01]  /*01a0*/  IMAD R0, R0, c[0x0][0x548], RZ ;  /* 0x0001520000007a24 */ /* 0x020fe200078e02ff */
[----:B------:R-:W-:-:S04]  /*01b0*/  SHF.L.U32 R12, R6, 0x7, RZ ;  /* 0x00000007060c7819 */ /* 0x000fc800000006ff */
[----:B------:R-:W-:-:S04]  /*01c0*/  ISETP.GE.AND P0, PT, R12, R0, PT ;  /* 0x000000000c00720c */ /* 0x000fc80003f06270 */
[----:B------:R-:W-:-:S05]  /*01d0*/  SEL R0, R5, 0xffffffff, !P0 ;  /* 0xffffffff05007807 */ /* 0x000fca0004000000 */
[----:B------:R2:W-:Y:S01]  /*01e0*/  STL [R1+0xcc], R0 ;  /* 0x0000cc0001007387 */ /* 0x0005e20000100800 */
[----:B------:R-:W-:Y:S05]  /*01f0*/  BRA `(.L_x_4003) ;  /* 0x0000013000007947 */ /* 0x000fea0003800000 */
.L_x_3999:
[----:B---3--:R-:W-:-:S04]  /*0200*/  ISETP.NE.U32.AND P0, PT, RZ, c[0x0][0x568], PT ;  /* 0x00015a00ff007a0c */ /* 0x008fc80003f05070 */
[----:B------:R-:W-:-:S13]  /*0210*/  ISETP.NE.AND.EX P0, PT, RZ, c[0x0][0x56c], PT, P0 ;  /* 0x00015b00ff007a0c */ /* 0x000fda0003f05300 */
[----:B------:R-:W-:Y:S05]  /*0220*/  @!P0 BRA `(.L_x_4004) ;  /* 0x0000002000008947 */ /* 0x000fea0003800000 */
[----:B------:R1:W5:Y:S01]  /*0230*/  LDG.E R0, [R2.64] ;  /* 0x0000000602007981 */ /* 0x000362000c1e1900 */
[----:B------:R-:W-:Y:S05]  /*0240*/  BRA `(.L_x_4005) ;  /* 0x0000009000007947 */ /* 0x000fea0003800000 */
.L_x_4004:
        /* <DEDUP_REMOVED lines=8> */
.L_x_4006:
[----:B------:R-:W-:-:S05]  /*02d0*/  MOV R0, c[0x0][0x54c] ;  /* 0x0001530000007a02 */ /* 0x000fca0000000f00 */
.L_x_4005:
[----:B-----5:R-:W-:Y:S01]  /*02e0*/  IMAD R0, R0, c[0x0][0x548], RZ ;  /* 0x0001520000007a24 */ /* 0x020fe200078e02ff */
[----:B------:R-:W-:-:S04]  /*02f0*/  SHF.L.U32 R12, R6, 0x7, RZ ;  /* 0x00000007060c7819 */ /* 0x000fc800000006ff */
[----:B------:R-:W-:-:S04]  /*0300*/  ISETP.GE.AND P0, PT, R12, R0, PT ;  /* 0x000000000c00720c */ /* 0x000fc80003f06270 */
[----:B------:R-:W-:-:S05]  /*0310*/  SEL R0, R5, 0xffffffff, !P0 ;  /* 0xffffffff05007807 */ /* 0x000fca0004000000 */
[----:B------:R2:W-:Y:S04]  /*0320*/  STL [R1+0xcc], R0 ;  /* 0x0000cc0001007387 */ /* 0x0005e80000100800 */
.L_x_4003:
        /* <DEDUP_REMOVED lines=46> */
.L_x_4007:
[----:B-----5:R1:W-:Y:S01]  /*0610*/  STL [R1+0x58], R11 ;  /* 0x0000580b01007387 */ /* 0x0203e20000100800 */
[----:B------:R-:W-:-:S04]  /*0620*/  ISETP.NE.U32.AND P0, PT, RZ, c[0x0][0x368], PT ;  /* 0x0000da00ff007a0c */ /* 0x000fc80003f05070 */
[----:B------:R-:W-:-:S13]  /*0630*/  ISETP.NE.AND.EX P0, PT, RZ, c[0x0][0x36c], PT, P0 ;  /* 0x0000db00ff007a0c */ /* 0x000fda0003f05300 */
[----:B------:R-:W-:Y:S05]  /*0640*/  @!P0 BRA `(.L_x_4008) ;  /* 0x0000003000008947 */ /* 0x000fea0003800000 */
[----:B------:R-:W-:-:S05]  /*0650*/  IMAD.WIDE R4, R37, R30, c[0x0][0x368] ;  /* 0x0000da0025047625 */ /* 0x000fca00078e021e */
[----:B------:R3:W5:Y:S01]  /*0660*/  LDG.E R9, [R4.64] ;  /* 0x0000000604097981 */ /* 0x000762000c1e1900 */
[----:B------:R-:W-:Y:S05]  /*0670*/  BRA `(.L_x_4009) ;  /* 0x0000004000007947 */ /* 0x000fea0003800000 */
.L_x_4008:
[----:B------:R-:W-:Y:S05]  /*0680*/  @!P2 BRA `(.L_x_4009) ;  /* 0x000000300000a947 */ /* 0x000fea0003800000 */
[----:B--2---:R2:W3:Y:S04]  /*0690*/  LDG.E R0, [R4.64] ;  /* 0x0000000604007981 */ /* 0x0044e8000c1e1900 */
[----:B--2---:R-:W3:Y:S02]  /*06a0*/  LDG.E R4, [R4.64+0x4] ;  /* 0x0000040604047981 */ /* 0x004ee4000c1e1900 */
[----:B---3--:R-:W-:Y:S02]  /*06b0*/  IADD3 R9, -R0, R4, RZ ;  /* 0x0000000400097210 */ /* 0x008fe40007ffe1ff */
.L_x_4009:
        /* <DEDUP_REMOVED lines=290> */
.L_x_4057:
        /* <DEDUP_REMOVED lines=78> */
.L_x_4015:
[----:B------:R-:W-:Y:S05]  /*1dc0*/  BSYNC B0 ;  /* 0x0000000000007941 */ /* 0x000fea0003800000 */
.L_x_4014:
        /* <DEDUP_REMOVED lines=39> */
.L_x_4017:
[----:B------:R-:W-:Y:S05]  /*2040*/  BSYNC B0 ;  /* 0x0000000000007941 */ /* 0x000fea0003800000 */
.L_x_4016:
        /* <DEDUP_REMOVED lines=40> */
.L_x_4019:
[----:B------:R-:W-:Y:S05]  /*22d0*/  BSYNC B0 ;  /* 0x0000000000007941 */ /* 0x000fea0003800000 */
.L_x_4018:
        /* <DEDUP_REMOVED lines=38> */
.L_x_4021:
[----:B------:R-:W-:Y:S05]  /*2540*/  BSYNC B0 ;  /* 0x0000000000007941 */ /* 0x000fea0003800000 */
.L_x_4020:
        /* <DEDUP_REMOVED lines=72> */
.L_x_4025:
[----:B------:R-:W-:Y:S05]  /*29d0*/  BSYNC B0 ;  /* 0x0000000000007941 */ /* 0x000fea0003800000 */
.L_x_4024:
        /* <DEDUP_REMOVED lines=57> */
.L_x_4023:
[----:B------:R-:W-:Y:S05]  /*2d70*/  BSYNC B1 ;  /* 0x0000000000017941 */ /* 0x000fea0003800000 */
.L_x_4022:
        /* <DEDUP_REMOVED lines=60> */
.L_x_4029:
[----:B------:R-:W-:Y:S05]  /*3140*/  BSYNC B0 ;  /* 0x0000000000007941 */ /* 0x000fea0003800000 */
.L_x_4028:
        /* <DEDUP_REMOVED lines=57> */
.L_x_4027:
[----:B------:R-:W-:Y:S05]  /*34e0*/  BSYNC B1 ;  /* 0x0000000000017941 */ /* 0x000fea0003800000 */
.L_x_4026:
        /* <DEDUP_REMOVED lines=60> */
.L_x_4033:
[----:B------:R-:W-:Y:S05]  /*38b0*/  BSYNC B0 ;  /* 0x0000000000007941 */ /* 0x000fea0003800000 */
.L_x_4032:
        /* <DEDUP_REMOVED lines=57> */
.L_x_4031:
[----:B------:R-:W-:Y:S05]  /*3c50*/  BSYNC B1 ;  /* 0x0000000000017941 */ /* 0x000fea0003800000 */
.L_x_4030:
        /* <DEDUP_REMOVED lines=59> */
.L_x_4036:
[----:B------:R-:W-:Y:S05]  /*4010*/  BSYNC B0 ;  /* 0x0000000000007941 */ /* 0x000fea0003800000 */
.L_x_4035:
        /* <DEDUP_REMOVED lines=58> */
.L_x_4013:
        /* <DEDUP_REMOVED lines=235> */
.L_x_4038:
[----:B------:R-:W-:Y:S05]  /*5270*/  BSYNC B0 ;  /* 0x0000000000007941 */ /* 0x000fea0003800000 */
.L_x_4037:
        /* <DEDUP_REMOVED lines=122> */
.L_x_4040:
[----:B------:R-:W-:Y:S05]  /*5a20*/  BSYNC B0 ;  /* 0x0000000000007941 */ /* 0x000fea0003800000 */
.L_x_4039:
        /* <DEDUP_REMOVED lines=122> */
.L_x_4042:
[----:B------:R-:W-:Y:S05]  /*61d0*/  BSYNC B0 ;  /* 0x0000000000007941 */ /* 0x000fea0003800000 */
.L_x_4041:
        /* <DEDUP_REMOVED lines=124> */
.L_x_4012:
        /* <DEDUP_REMOVED lines=19> */
.L_x_4044:
[----:B-123--:R-:W-:Y:S05]  /*6ad0*/  BSYNC B0 ;  /* 0x0000000000007941 */ /* 0x00efea0003800000 */
.L_x_4043:
        /* <DEDUP_REMOVED lines=15> */
.L_x_4046:
[----:B------:R-:W-:Y:S05]  /*6bd0*/  BSYNC B0 ;  /* 0x0000000000007941 */ /* 0x000fea0003800000 */
.L_x_4045:
        /* <DEDUP_REMOVED lines=15> */
.L_x_4048:
[----:B------:R-:W-:Y:S05]  /*6cd0*/  BSYNC B0 ;  /* 0x0000000000007941 */ /* 0x000fea0003800000 */
.L_x_4047:
        /* <DEDUP_REMOVED lines=14> */
.L_x_4034:
[----:B------:R-:W-:Y:S05]  /*6dc0*/  BSYNC B2 ;  /* 0x0000000000027941 */ /* 0x000fea0003800000 */
.L_x_4011:
        /* <DEDUP_REMOVED lines=90> */
.L_x_4050:
[----:B------:R-:W-:Y:S05]  /*7370*/  BSYNC B0 ;  /* 0x0000000000007941 */ /* 0x000fea0003800000 */
.L_x_4049:
        /* <DEDUP_REMOVED lines=15> */
.L_x_4052:
[----:B------:R-:W-:Y:S05]  /*7470*/  BSYNC B0 ;  /* 0x0000000000007941 */ /* 0x000fea0003800000 */
.L_x_4051:
        /* <DEDUP_REMOVED lines=15> */
.L_x_4054:
[----:B------:R-:W-:Y:S05]  /*7570*/  BSYNC B0 ;  /* 0x0000000000007941 */ /* 0x000fea0003800000 */
.L_x_4053:
        /* <DEDUP_REMOVED lines=15> */
.L_x_4056:
[----:B------:R-:W-:Y:S05]  /*7670*/  BSYNC B0 ;  /* 0x0000000000007941 */ /* 0x000fea0003800000 */
.L_x_4055:
        /* <DEDUP_REMOVED lines=43> */
.L_x_4010:
        /* <DEDUP_REMOVED lines=199> */
.L_x_4160:
[----:B------:R-:W-:Y:S05]  /*85a0*/  BRA.DIV ~URZ, `(.L_x_4060) ;  /* 0x000123f27f007947 */ /* 0x000fea000b800000 */
[----:B------:R3:W4:Y:S02]  /*85b0*/  SHFL.IDX PT, R2, R10, RZ, 0x181f ;  /* 0x00181fff0a027589 */ /* 0x00072400000e0000 */
.L_x_4161:
        /* <DEDUP_REMOVED lines=18> */
.L_x_4062:
[----:B------:R-:W-:Y:S05]  /*86e0*/  BSYNC B0 ;  /* 0x0000000000007941 */ /* 0x000fea0003800000 */
.L_x_4061:
[----:B------:R-:W-:Y:S05]  /*86f0*/  BRA.DIV ~URZ, `(.L_x_4063) ;  /* 0x000123127f007947 */ /* 0x000fea000b800000 */
[----:B-1----:R1:W2:Y:S04]  /*8700*/  SHFL.IDX PT, R0, R5, 0x1, 0x181f ;  /* 0x00381f0005007f89 */ /* 0x0022a800000e0000 */
[----:B----4-:R1:W4:Y:S02]  /*8710*/  SHFL.IDX PT, R2, R10, 0x1, 0x181f ;  /* 0x00381f000a027f89 */ /* 0x01032400000e0000 */
.L_x_4162:
        /* <DEDUP_REMOVED lines=16> */
.L_x_4065:
[----:B------:R-:W-:Y:S05]  /*8820*/  BSYNC B0 ;  /* 0x0000000000007941 */ /* 0x000fea0003800000 */
.L_x_4064:
[----:B------:R-:W-:Y:S05]  /*8830*/  BRA.DIV ~URZ, `(.L_x_4066) ;  /* 0x000122a27f007947 */ /* 0x000fea000b800000 */
[----:B--2---:R2:W1:Y:S02]  /*8840*/  SHFL.IDX PT, R0, R5, 0x2, 0x181f ;  /* 0x00581f0005007f89 */ /* 0x00446400000e0000 */
.L_x_4163:
[----:B------:R-:W-:Y:S05]  /*8850*/  BRA.DIV ~URZ, `(.L_x_4067) ;  /* 0x000122f27f007947 */ /* 0x000fea000b800000 */
[----:B----4-:R4:W2:Y:S02]  /*8860*/  SHFL.IDX PT, R2, R10, 0x2, 0x181f ;  /* 0x00581f000a027f89 */ /* 0x0108a400000e0000 */
.L_x_4164:
        /* <DEDUP_REMOVED lines=16> */
.L_x_4069:
[----:B------:R-:W-:Y:S05]  /*8970*/  BSYNC B0 ;  /* 0x0000000000007941 */ /* 0x000fea0003800000 */
.L_x_4068:
[----:B------:R-:W-:Y:S05]  /*8980*/  BRA.DIV ~URZ, `(.L_x_4070) ;  /* 0x000122327f007947 */ /* 0x000fea000b800000 */
[----:B-1----:R1:W3:Y:S04]  /*8990*/  SHFL.IDX PT, R0, R5, 0x3, 0x181f ;  /* 0x00781f0005007f89 */ /* 0x0022e800000e0000 */
[----:B--2---:R1:W2:Y:S02]  /*89a0*/  SHFL.IDX PT, R2, R10, 0x3, 0x181f ;  /* 0x00781f000a027f89 */ /* 0x0042a400000e0000 */
.L_x_4165:
        /* <DEDUP_REMOVED lines=16> */
.L_x_4072:
[----:B------:R-:W-:Y:S05]  /*8ab0*/  BSYNC B0 ;  /* 0x0000000000007941 */ /* 0x000fea0003800000 */
.L_x_4071:
[----:B------:R-:W-:Y:S05]  /*8ac0*/  BRA.DIV ~URZ, `(.L_x_4073) ;  /* 0x000121c27f007947 */ /* 0x000fea000b800000 */
[----:B--2---:R2:W3:Y:S02]  /*8ad0*/  SHFL.IDX PT, R0, R5, 0x4, 0x181f ;  /* 0x00981f0005007f89 */ /* 0x0044e400000e0000 */
.L_x_4166:
[----:B------:R-:W-:Y:S05]  /*8ae0*/  BRA.DIV ~URZ, `(.L_x_4074) ;  /* 0x000122127f007947 */ /* 0x000fea000b800000 */
[----:B------:R1:W2:Y:S02]  /*8af0*/  SHFL.IDX PT, R2, R10, 0x4, 0x181f ;  /* 0x00981f000a027f89 */ /* 0x0002a400000e0000 */
.L_x_4167:
        /* <DEDUP_REMOVED lines=16> */
.L_x_4076:
[----:B------:R-:W-:Y:S05]  /*8c00*/  BSYNC B0 ;  /* 0x0000000000007941 */ /* 0x000fea0003800000 */
.L_x_4075:
[----:B------:R-:W-:Y:S05]  /*8c10*/  BRA.DIV ~URZ, `(.L_x_4077) ;  /* 0x000121527f007947 */ /* 0x000fea000b800000 */
[----:B--2---:R2:W3:Y:S04]  /*8c20*/  SHFL.IDX PT, R0, R5, 0x5, 0x181f ;  /* 0x00b81f0005007f89 */ /* 0x0044e800000e0000 */
[----:B------:R2:W1:Y:S02]  /*8c30*/  SHFL.IDX PT, R2, R10, 0x5, 0x181f ;  /* 0x00b81f000a027f89 */ /* 0x00046400000e0000 */
.L_x_4168:
        /* <DEDUP_REMOVED lines=16> */
.L_x_4079:
[----:B------:R-:W-:Y:S05]  /*8d40*/  BSYNC B0 ;  /* 0x0000000000007941 */ /* 0x000fea0003800000 */
.L_x_4078:
[----:B------:R-:W-:Y:S05]  /*8d50*/  BRA.DIV ~URZ, `(.L_x_4080) ;  /* 0x000120e27f007947 */ /* 0x000fea000b800000 */
[----:B-1----:R1:W3:Y:S02]  /*8d60*/  SHFL.IDX PT, R0, R5, 0x6, 0x181f ;  /* 0x00d81f0005007f89 */ /* 0x0022e400000e0000 */
.L_x_4169:
[----:B------:R-:W-:Y:S05]  /*8d70*/  BRA.DIV ~URZ, `(.L_x_4081) ;  /* 0x000121327f007947 */ /* 0x000fea000b800000 */
[----:B------:R1:W2:Y:S02]  /*8d80*/  SHFL.IDX PT, R2, R10, 0x6, 0x181f ;  /* 0x00d81f000a027f89 */ /* 0x0002a400000e0000 */
.L_x_4170:
        /* <DEDUP_REMOVED lines=16> */
.L_x_4083:
[----:B------:R-:W-:Y:S05]  /*8e90*/  BSYNC B0 ;  /* 0x0000000000007941 */ /* 0x000fea0003800000 */
.L_x_4082:
[----:B------:R-:W-:Y:S05]  /*8ea0*/  BRA.DIV ~URZ, `(.L_x_4084) ;  /* 0x000120727f007947 */ /* 0x000fea000b800000 */
[----:B------:R3:W1:Y:S04]  /*8eb0*/  SHFL.IDX PT, R4, R5, 0x7, 0x181f ;  /* 0x00f81f0005047f89 */ /* 0x00066800000e0000 */
[----:B--2---:R3:W2:Y:S02]  /*8ec0*/  SHFL.IDX PT, R0, R10, 0x7, 0x181f ;  /* 0x00f81f000a007f89 */ /* 0x0046a400000e0000 */
.L_x_4171:
        /* <DEDUP_REMOVED lines=9> */
[----:B------:R-:W-:-:S05]  /*8f60*/  IADD3 R16, P1, R1, c[0x0][0x20], RZ ;  /* 0x0000080001107a10 */ /* 0x000fca0007f3e0ff */
[----:B------:R-:W-:-:S06]  /*8f70*/  IMAD.X R17, RZ, RZ, c[0x0][0x24], P1 ;  /* 0x00000900ff117624 */ /* 0x000fcc00008e06ff */
[----:B------:R-:W-:Y:S02]  /*8f80*/  @!P0 IMAD.SHL.U32 R13, R13, 0x2, RZ ;  /* 0x000000020d0d8824 */ /* 0x000fe400078e00ff */
[----:B------:R-:W-:Y:S01]  /*8f90*/  @!P0 IMAD.WIDE R2, R12, 0x2, R10 ;  /* 0x000000020c028825 */ /* 0x000fe200078e020a */
[----:B------:R-:W-:-:S04]  /*8fa0*/  IADD3 R4, P1, R16, 0x4, RZ ;  /* 0x0000000410047810 */ /* 0x000fc80007f3e0ff */
[----:B------:R-:W-:Y:S01]  /*8fb0*/  @!PT LDS RZ, [RZ] ;  /* 0x00000000fffff984 */ /* 0x000fe20000000800 */
[----:B------:R-:W-:Y:S01]  /*8fc0*/  @!PT LDS RZ, [RZ] ;  /* 0x00000000fffff984 */ /* 0x000fe20000000800 */
[----:B------:R-:W-:Y:S01]  /*8fd0*/  @!PT LDS RZ, [RZ] ;  /* 0x00000000fffff984 */ /* 0x000fe20000000800 */
[----:B------:R1:W-:Y:S01]  /*8fe0*/  @!P0 LDGSTS.E.BYPASS.LTC128B.128 [R13+0xb900], [R2.64], !P3 ;  /* 0x0b900000020d8fae */ /* 0x0003e2000d901d46 */
[----:B------:R-:W-:Y:S01]  /*8ff0*/  IMAD.X R5, RZ, RZ, R17, P1 ;  /* 0x000000ffff057224 */ /* 0x000fe200008e0611 */
[----:B------:R-:W-:-:S04]  /*9000*/  UIADD3 UR4, UP0, UR4, 0x160, URZ ;  /* 0x0000016004047890 */ /* 0x000fc8000ff1e03f */
[----:B------:R2:W-:Y:S01]  /*9010*/  STL.64 [R1+0x38], R4 ;  /* 0x0000380401007387 */ /* 0x0005e20000100a00 */
[----:B------:R-:W-:Y:S01]  /*9020*/  @!P0 SHF.R.S32.HI R0, RZ, 0x1f, R14 ;  /* 0x0000001fff008819 */ /* 0x000fe2000001140e */
[----:B------:R-:W-:Y:S01]  /*9030*/  UIADD3.X UR5, URZ, UR5, URZ, UP0, !UPT ;  /* 0x000000053f057290 */ /* 0x000fe200087fe43f */
[----:B-1----:R-:W-:-:S04]  /*9040*/  LEA.HI R2, R23, R9, RZ, 0x1 ;  /* 0x0000000917027211 */ /* 0x002fc800078f08ff */
[----:B------:R-:W-:Y:S02]  /*9050*/  LOP3.LUT R2, R2, 0xfffffffe, RZ, 0xc0, !PT ;  /* 0xfffffffe02027812 */ /* 0x000fe400078ec0ff */
[----:B--2---:R-:W-:-:S03]  /*9060*/  IADD3 R4, P1, R16, 0x48, RZ ;  /* 0x0000004810047810 */ /* 0x004fc60007f3e0ff */
[----:B------:R-:W-:Y:S01]  /*9070*/  IMAD.IADD R25, R9, 0x1, -R2 ;  /* 0x0000000109197824 */ /* 0x000fe200078e0a02 */
[----:B------:R-:W-:Y:S01]  /*9080*/  IADD3 R2, P2, R16, 0x8, RZ ;  /* 0x0000000810027810 */ /* 0x000fe20007f5e0ff */
[----:B------:R-:W-:Y:S01]  /*9090*/  IMAD.X R5, RZ, RZ, R17, P1 ;  /* 0x000000ffff057224 */ /* 0x000fe200008e0611 */
[----:B------:R-:W-:-:S03]  /*90a0*/  @!P0 LEA.HI R12, R0, R14, RZ, 0x3 ;  /* 0x0000000e000c8211 */ /* 0x000fc600078f18ff */
[--C-:B------:R-:W-:Y:S02]  /*90b0*/  IMAD.X R3, RZ, RZ, R17.reuse, P2 ;  /* 0x000000ffff037224 */ /* 0x100fe400010e0611 */
[----:B------:R-:W-:Y:S01]  /*90c0*/  IMAD.SHL.U32 R0, R20, 0x40, RZ ;  /* 0x0000004014007824 */ /* 0x000fe200078e00ff */
[----:B------:R1:W-:Y:S04]  /*90d0*/  STL.64 [R1+0x30], R4 ;  /* 0x0000300401007387 */ /* 0x0003e80000100a00 */
[----:B------:R2:W-:Y:S01]  /*90e0*/  STL.64 [R1+0x40], R2 ;  /* 0x0000400201007387 */ /* 0x0005e20000100a00 */
[----:B------:R-:W-:Y:S02]  /*90f0*/  LOP3.LUT R0, R0, 0x1c0, RZ, 0xc0, !PT ;  /* 0x000001c000007812 */ /* 0x000fe400078ec0ff */
[----:B------:R-:W-:Y:S01]  /*9100*/  IADD3 R8, P3, R16, 0x10, RZ ;  /* 0x0000001010087810 */ /* 0x000fe20007f7e0ff */
[----:B------:R-:W2:Y:S04]  /*9110*/  S2R R28, SR_CTAID.Y ;  /* 0x00000000001c7919 */ /* 0x000ea80000002600 */
[----:B------:R-:W-:Y:S01]  /*9120*/  IMAD.X R9, RZ, RZ, R17, P3 ;  /* 0x000000ffff097224 */ /* 0x000fe200018e0611 */
[----:B-1----:R-:W-:Y:S01]  /*9130*/  @!P0 LOP3.LUT R4, R12, 0xfffffff8, RZ, 0xc0, !PT ;  /* 0xfffffff80c048812 */ /* 0x002fe200078ec0ff */
[----:B------:R-:W-:-:S02]  /*9140*/  IMAD.SHL.U32 R5, R25, 0x8, RZ ;  /* 0x0000000819057824 */ /* 0x000fc400078e00ff */
[----:B--2---:R-:W-:Y:S02]  /*9150*/  IMAD.U32 R2, RZ, RZ, UR4 ;  /* 0x00000004ff027e24 */ /* 0x004fe4000f8e00ff */
[----:B------:R-:W-:-:S05]  /*9160*/  IMAD.U32 R3, RZ, RZ, UR5 ;  /* 0x00000005ff037e24 */ /* 0x000fca000f8e00ff */
[----:B------:R1:W-:Y:S01]  /*9170*/  STL.64 [R1+0x18], R2 ;  /* 0x0000180201007387 */ /* 0x0003e20000100a00 */
[----:B-----5:R-:W-:-:S03]  /*9180*/  IMAD.WIDE.U32 R32, R19, c[0x0][0x2b0], RZ ;  /* 0x0000ac0013207a25 */ /* 0x020fc600078e00ff */
[----:B------:R2:W-:Y:S04]  /*9190*/  STL.64 [R1+0x28], R8 ;  /* 0x0000280801007387 */ /* 0x0005e80000100a00 */
[----:B------:R-:W2:Y:S01]  /*91a0*/  S2R R34, SR_CTAID.Y ;  /* 0x0000000000227919 */ /* 0x000ea20000002600 */
[----:B-1----:R-:W-:Y:S01]  /*91b0*/  @!P0 IMAD.WIDE R2, R4, 0x2, R10 ;  /* 0x0000000204028825 */ /* 0x002fe200078e020a */
[----:B------:R-:W-:Y:S02]  /*91c0*/  LOP3.LUT R4, R0, 0x8, R5, 0xf8, !PT ;  /* 0x0000000800047812 */ /* 0x000fe400078ef805 */
[----:B------:R-:W-:Y:S02]  /*91d0*/  SHF.R.U32.HI R0, RZ, 0x3, R0 ;  /* 0x00000003ff007819 */ /* 0x000fe40000011600 */
[----:B------:R-:W-:Y:S01]  /*91e0*/  SHF.R.S32.HI R5, RZ, 0x1f, R19 ;  /* 0x0000001fff057819 */ /* 0x000fe20000011413 */
[----:B------:R1:W-:Y:S01]  /*91f0*/  @!P0 LDGSTS.E.BYPASS.LTC128B.128 [R13+0xf900], [R2.64], !P4 ;  /* 0x0f900000020d8fae */ /* 0x0003e2000e101d46 */
[----:B------:R-:W-:-:S03]  /*9200*/  LOP3.LUT R23, R4, R0, RZ, 0x3c, !PT ;  /* 0x0000000004177212 */ /* 0x000fc600078e3cff */
[----:B------:R-:W-:Y:S01]  /*9210*/  IMAD R0, R5, c[0x0][0x2b0], RZ ;  /* 0x0000ac0005007a24 */ /* 0x000fe200078e02ff */
[----:B------:R3:W-:Y:S03]  /*9220*/  STL.64 [R1+0x20], R16 ;  /* 0x0000201001007387 */ /* 0x0007e60000100a00 */
[----:B--2---:R-:W-:Y:S01]  /*9230*/  IMAD R8, R19, c[0x0][0x2b4], R0 ;  /* 0x0000ad0013087a24 */ /* 0x004fe200078e0200 */
[----:B------:R2:W-:Y:S03]  /*9240*/  STL.64 [R1+0xc0], R32 ;  /* 0x0000c02001007387 */ /* 0x0005e60000100a00 */
[----:B------:R-:W-:Y:S01]  /*9250*/  IMAD.IADD R8, R33, 0x1, R8 ;  /* 0x0000000121087824 */ /* 0x000fe200078e0208 */
[----:B------:R-:W-:Y:S01]  /*9260*/  SHF.R.S32.HI R28, RZ, 0x1f, R28 ;  /* 0x0000001fff1c7819 */ /* 0x000fe2000001141c */
[----:B------:R-:W-:Y:S01]  /*9270*/  IMAD.MOV.U32 R10, RZ, RZ, 0x20 ;  /* 0x00000020ff0a7424 */ /* 0x000fe200078e00ff */
[C---:B------:R-:W-:Y:S01]  /*9280*/  LOP3.LUT P0, RZ, R21.reuse, 0x4, RZ, 0xc0, !PT ;  /* 0x0000000415ff7812 */ /* 0x040fe2000780c0ff */
[----:B------:R-:W-:Y:S01]  /*9290*/  IMAD.SHL.U32 R9, R21, 0x40, RZ ;  /* 0x0000004015097824 */ /* 0x000fe200078e00ff */
[----:B------:R2:W-:Y:S01]  /*92a0*/  STL [R1+0xc8], R8 ;  /* 0x0000c80801007387 */ /* 0x0005e20000100800 */
[----:B------:R-:W-:Y:S01]  /*92b0*/  IMAD R5, R28, c[0x0][0x210], RZ ;  /* 0x000084001c057a24 */ /* 0x000fe200078e02ff */
[----:B------:R-:W-:-:S02]  /*92c0*/  LOP3.LUT R161, R161, 0xfffffffe, RZ, 0xc0, !PT ;  /* 0xfffffffea1a17812 */ /* 0x000fc400078ec0ff */
[----:B------:R-:W0:Y:S01]  /*92d0*/  LDGDEPBAR ;  /* 0x00000000000079af */ /* 0x000e220000000000 */
[----:B-1----:R-:W-:Y:S02]  /*92e0*/  IMAD.SHL.U32 R3, R22, 0x40, RZ ;  /* 0x0000004016037824 */ /* 0x002fe400078e00ff */
        /* <DEDUP_REMOVED lines=15> */
[----:B------:R-:W-:Y:S01]  /*93e0*/  IMAD R3, R34, c[0x0][0x1ec], R2 ;  /* 0x00007b0022037a24 */ /* 0x000fe200078e0202 */
        /* <DEDUP_REMOVED lines=40> */
[C---:B------:R-:W-:Y:S01]  /*9670*/  ISETP.GE.AND P2, PT, R124.reuse, 0x11, PT ;  /* 0x000000117c00780c */ /* 0x040fe20003f46270 */
        /* <DEDUP_REMOVED lines=71> */
[----:B-1----:R-:W-:Y:S05]  /*9af0*/  CALL.REL.NOINC `($_ZN7cutlass13device_kernelIN5flash19enable_sm80_to_sm89INS1_16FlashAttnFwdSm80INS1_25CollectiveMainloopFwdSm80ILi4ELi1ELb0EN4cute5tupleIJNS5_1CILi128EEENS7_ILi64EEES8_EEELi128ENS_6half_tEfNS_4arch4Sm80ELb1ELb0ELb0ELb1ELb1ELb1ELb1ELb0EEENS1_21CollectiveEpilogueFwdINS6_IJS8_S8_S9_EEENS6_IJNS7_ILi1EEESH_SH_EEESB_SD_Li128ELb1ELb1ELb0ELb0EEENS1_19SingleTileSchedulerILb1ELb0ELb1ELi128EEEEEEEEEvNT_6ParamsE$_ZZN5flash25CollectiveMainloopFwdSm80ILi4ELi1ELb0EN4cute5tupleIJNS1_1CILi128EEENS3_ILi64EEES4_EEELi128EN7cutlass6half_tEfNS7_4arch4Sm80ELb1ELb0ELb0ELb1ELb1ELb1ELb1ELb0EE3mmaINS_16FlashAttnFwdSm80ISB_NS_21CollectiveEpilogueFwdINS2_IJS4_S4_S5_EEENS2_IJNS3_ILi1EEESG_SG_EEES8_SA_Li128ELb1ELb1ELb0ELb0EEENS_19SingleTileSchedulerILb1ELb0ELb1ELi128EEEE13SharedStorageENS1_6TensorINS1_11ArrayEngineIfLm128EEENS1_6LayoutINS2_IJNS2_IJNS3_ILi2EEESR_EEESR_NS3_ILi16EEEEEENS2_IJNS2_IJSG_SR_EEENS3_ILi4EEENS3_ILi8EEEEEEEEEENS_7SoftmaxILi4ELi0EEEEEbRKNSB_6ParamsERT0_RT1_iRKNS_16SeqlenInfoQKNewKILb1ELb1EEENS2_IJiiiiEEERT_ENKUlvE_clEv) ;  /* 0x0001539000007944 */ /* 0x002fea0003c00000 */
[----:B------:R-:W-:Y:S05]  /*9b00*/  BSYNC B2 ;  /* 0x0000000000027941 */ /* 0x000fea0003800000 */
.L_x_4085:
        /* <DEDUP_REMOVED lines=46> */
.L_x_4172:
        /* <DEDUP_REMOVED lines=72> */
[----:B------:R-:W4:Y:S01]  /*a270*/  LDSM.16.M88.4 R56, [R238+0x4100] ;  /* 0x00410000ee38783b */ /* 0x000f220000000200 */
        /* <DEDUP_REMOVED lines=16> */
[----:B------:R-:W-:Y:S07]  /*a380*/  LDSM.16.M88.4 R48, [R237+0x1800] ;  /* 0x00180000ed30783b */ /* 0x000fee0000000200 */
[C---:B------:R-:W-:Y:S01]  /*a390*/  HMMA.16816.F32 R112, R24.reuse, R64, R36 ;  /* 0x000000401870723c */ /* 0x040fe20000001824 */
[----:B------:R-:W-:Y:S07]  /*a3a0*/  LDSM.16.M88.4 R36, [R237] ;  /* 0x00000000ed24783b */ /* 0x000fee0000000200 */
[----:B------:R-:W-:Y:S01]  /*a3b0*/  HMMA.16816.F32 R104, R24, R66, R32 ;  /* 0x000000421868723c */ /* 0x000fe20000001820 */
[----:B------:R-:W-:Y:S04]  /*a3c0*/  LDSM.16.M88.4 R32, [R237+0x800] ;  /* 0x00080000ed20783b */ /* 0x000fe80000000200 */
[----:B------:R-:W-:Y:S03]  /*a3d0*/  LDSM.16.M88.4 R24, [R243+0x8100] ;  /* 0x00810000f318783b */ /* 0x000fe60000000200 */
[C---:B----4-:R-:W-:Y:S01]  /*a3e0*/  HMMA.16816.F32 R100, R16.reuse, R56, R12 ;  /* 0x000000381064723c */ /* 0x050fe2000000180c */
[----:B------:R-:W4:Y:S07]  /*a3f0*/  LDSM.16.M88.4 R12, [R243+0xa100] ;  /* 0x00a10000f30c783b */ /* 0x000f2e0000000200 */
[C---:B------:R-:W-:Y:S01]  /*a400*/  HMMA.16816.F32 R96, R16.reuse, R58, R28 ;  /* 0x0000003a1060723c */ /* 0x040fe2000000181c */
[----:B------:R-:W2:Y:S07]  /*a410*/  LDSM.16.M88.4 R28, [R237+0x1000] ;  /* 0x00100000ed1c783b */ /* 0x000eae0000000200 */
[C---:B---3--:R-:W-:Y:S08]  /*a420*/  HMMA.16816.F32 R88, R16.reuse, R52, R88 ;  /* 0x000000341058723c */ /* 0x048ff00000001858 */
[C---:B------:R-:W-:Y:S08]  /*a430*/  HMMA.16816.F32 R84, R16.reuse, R54, R144 ;  /* 0x000000361054723c */ /* 0x040ff00000001890 */
[C---:B------:R-:W-:Y:S08]  /*a440*/  HMMA.16816.F32 R80, R16.reuse, R44, R140 ;  /* 0x0000002c1050723c */ /* 0x040ff0000000188c */
[----:B------:R-:W-:Y:S08]  /*a450*/  HMMA.16816.F32 R76, R16, R46, R136 ;  /* 0x0000002e104c723c */ /* 0x000ff00000001888 */
[C---:B-1----:R-:W-:Y:S08]  /*a460*/  HMMA.16816.F32 R68, R20.reuse, R52, R124 ;  /* 0x000000341444723c */ /* 0x042ff0000000187c */
        /* <DEDUP_REMOVED lines=11> */
[C---:B----4-:R-:W-:Y:S08]  /*a520*/  HMMA.16816.F32 R128, R12.reuse, R32, R88 ;  /* 0x000000200c80723c */ /* 0x050ff00000001858 */
[C---:B------:R-:W-:Y:S08]  /*a530*/  HMMA.16816.F32 R112, R12.reuse, R38, R96 ;  /* 0x000000260c70723c */ /* 0x040ff00000001860 */
[C---:B------:R-:W-:Y:S08]  /*a540*/  HMMA.16816.F32 R88, R12.reuse, R34, R84 ;  /* 0x000000220c58723c */ /* 0x040ff00000001854 */
[----:B------:R-:W-:Y:S01]  /*a550*/  HMMA.16816.F32 R136, R12, R50, R16 ;  /* 0x000000320c88723c */ /* 0x000fe20000001810 */
[----:B------:R-:W-:Y:S07]  /*a560*/  LDSM.16.M88.4 R16, [R240+0xe100] ;  /* 0x00e10000f010783b */ /* 0x000fee0000000200 */
[C---:B--2---:R-:W-:Y:S01]  /*a570*/  HMMA.16816.F32 R96, R24.reuse, R30, R44 ;  /* 0x0000001e1860723c */ /* 0x044fe2000000182c */
[----:B------:R-:W1:Y:S07]  /*a580*/  LDSM.16.M88.4 R44, [R232+0x6900] ;  /* 0x00690000e82c783b */ /* 0x000e6e0000000200 */
[----:B------:R-:W-:Y:S01]  /*a590*/  HMMA.16816.F32 R84, R24, R50, R20 ;  /* 0x000000321854723c */ /* 0x000fe20000001814 */
[----:B------:R-:W2:Y:S07]  /*a5a0*/  LDSM.16.M88.4 R20, [R240+0xc100] ;  /* 0x00c10000f014783b */ /* 0x000eae0000000200 */
        /* <DEDUP_REMOVED lines=9> */
[----:B------:R-:W3:Y:S04]  /*a640*/  LDSM.16.M88.4 R24, [R232+0x7900] ;  /* 0x00790000e818783b */ /* 0x000ee80000000200 */
[----:B------:R-:W-:Y:S03]  /*a650*/  LDSM.16.M88.4 R52, [R239+0x3000] ;  /* 0x00300000ef34783b */ /* 0x000fe60000000200 */
[C---:B------:R-:W-:Y:S08]  /*a660*/  HMMA.16816.F32 R148, R12.reuse, R28, R80 ;  /* 0x0000001c0c94723c */ /* 0x040ff00000001850 */
[C---:B------:R-:W-:Y:S01]  /*a670*/  HMMA.16816.F32 R144, R12.reuse, R30, R76 ;  /* 0x0000001e0c90723c */ /* 0x040fe2000000184c */
[----:B------:R-:W4:Y:S07]  /*a680*/  LDSM.16.M88.4 R28, [R242+0xc100] ;  /* 0x00c10000f21c783b */ /* 0x000f2e0000000200 */
[----:B------:R-:W-:Y:S01]  /*a690*/  HMMA.16816.F32 R100, R12, R36, R100 ;  /* 0x000000240c64723c */ /* 0x000fe20000001864 */
[----:B------:R-:W3:Y:S04]  /*a6a0*/  LDSM.16.M88.4 R12, [R242+0xe100] ;  /* 0x00e10000f20c783b */ /* 0x000ee80000000200 */
[----:B------:R-:W3:Y:S03]  /*a6b0*/  LDSM.16.M88.4 R36, [R239+0x2000] ;  /* 0x00200000ef24783b */ /* 0x000ee60000000200 */
        /* <DEDUP_REMOVED lines=20> */
[C---:B----4-:R-:W-:Y:S01]  /*a800*/  HMMA.16816.F32 R128, R28.reuse, R32, R48 ;  /* 0x000000201c80723c */ /* 0x050fe20000001830 */
[----:B------:R-:W3:Y:S07]  /*a810*/  LDSM.16.M88.4 R48, [R238+0x6900] ;  /* 0x00690000ee30783b */ /* 0x000eee0000000200 */
[----:B------:R-:W-:Y:S01]  /*a820*/  HMMA.16816.F32 R120, R28, R34, R44 ;  /* 0x000000221c78723c */ /* 0x000fe2000000182c */
[----:B------:R-:W4:Y:S07]  /*a830*/  LDSM.16.M88.4 R44, [R238+0x7100] ;  /* 0x00710000ee2c783b */ /* 0x000f2e0000000200 */
        /* <DEDUP_REMOVED lines=9> */
[----:B------:R-:W-:Y:S08]  /*a8d0*/  HMMA.16816.F32 R140, R12, R54, R112 ;  /* 0x000000360c8c723c */ /* 0x000ff00000001870 */
[----:B------:R-:W-:Y:S01]  /*a8e0*/  HMMA.16816.F32 R116, R28, R52, R16 ;  /* 0x000000341c74723c */ /* 0x000fe20000001810 */
[----:B------:R-:W-:Y:S07]  /*a8f0*/  LDSM.16.M88.4 R16, [R243+0xc100] ;  /* 0x00c10000f310783b */ /* 0x000fee0000000200 */
[C---:B------:R-:W-:Y:S08]  /*a900*/  HMMA.16816.F32 R136, R12.reuse, R60, R108 ;  /* 0x0000003c0c88723c */ /* 0x040ff0000000186c */
[----:B------:R-:W-:Y:S01]  /*a910*/  HMMA.16816.F32 R132, R12, R62, R92 ;  /* 0x0000003e0c84723c */ /* 0x000fe2000000185c */
[----:B------:R-:W2:Y:S07]  /*a920*/  LDSM.16.M88.4 R12, [R244+0xe100] ;  /* 0x00e10000f40c783b */ /* 0x000eae0000000200 */
[C---:B------:R-:W-:Y:S01]  /*a930*/  HMMA.16816.F32 R112, R28.reuse, R54, R96 ;  /* 0x000000361c70723c */ /* 0x040fe20000001860 */
[----:B------:R-:W-:Y:S07]  /*a940*/  LDSM.16.M88.4 R52, [R237+0x2000] ;  /* 0x00200000ed34783b */ /* 0x000fee0000000200 */
[C---:B------:R-:W-:Y:S08]  /*a950*/  HMMA.16816.F32 R80, R28.reuse, R60, R104 ;  /* 0x0000003c1c50723c */ /* 0x040ff00000001868 */
[----:B------:R-:W-:Y:S01]  /*a960*/  HMMA.16816.F32 R76, R28, R62, R84 ;  /* 0x0000003e1c4c723c */ /* 0x000fe20000001854 */
[----:B------:R-:W4:Y:S01]  /*a970*/  LDSM.16.M88.4 R28, [R237+0x3800] ;  /* 0x00380000ed1c783b */ /* 0x000f220000000200 */
[----:B------:R-:W-:Y:S01]  /*a980*/  SHF.R.S32.HI R0, RZ, 0x1f, R163 ;  /* 0x0000001fff007819 */ /* 0x000fe200000114a3 */
        /* <DEDUP_REMOVED lines=9> */
[C---:B----4-:R-:W-:Y:S08]  /*aa20*/  HMMA.16816.F32 R92, R24.reuse, R44, R144 ;  /* 0x0000002c185c723c */ /* 0x050ff00000001890 */
[----:B------:R-:W-:Y:S08]  /*aa30*/  HMMA.16816.F32 R88, R24, R46, R140 ;  /* 0x0000002e1858723c */ /* 0x000ff0000000188c */
[----:B------:R-:W-:Y:S08]  /*aa40*/  HMMA.16816.F32 R48, R20, R44, R116 ;  /* 0x0000002c1430723c */ /* 0x000ff00000001874 */
[C---:B------:R-:W-:Y:S08]  /*aa50*/  HMMA.16816.F32 R84, R24.reuse, R40, R136 ;  /* 0x000000281854723c */ /* 0x040ff00000001888 */
[----:B------:R-:W-:Y:S08]  /*aa60*/  HMMA.16816.F32 R72, R24, R42, R132 ;  /* 0x0000002a1848723c */ /* 0x000ff00000001884 */
[C---:B------:R-:W-:Y:S08]  /*aa70*/  HMMA.16816.F32 R44, R20.reuse, R46, R112 ;  /* 0x0000002e142c723c */ /* 0x040ff00000001870 */
[C---:B------:R-:W-:Y:S01]  /*aa80*/  HMMA.16816.F32 R24, R20.reuse, R40, R80 ;  /* 0x000000281418723c */ /* 0x040fe20000001850 */
[----:B------:R1:W-:Y:S07]  /*aa90*/  STL [R1+0xd4], R0 ;  /* 0x0000d40001007387 */ /* 0x0003ee0000100800 */
[----:B------:R-:W-:Y:S01]  /*aaa0*/  HMMA.16816.F32 R20, R20, R42, R76 ;  /* 0x0000002a1414723c */ /* 0x000fe2000000184c */
[----:B------:R-:W-:Y:S01]  /*aab0*/  ISETP.GE.AND P0, PT, R167, 0x2, PT ;  /* 0x00000002a700780c */ /* 0x000fe20003f06270 */
[----:B------:R-:W-:Y:S01]  /*aac0*/  BSSY B0, `(.L_x_4087) ;  /* 0x0000079000007945 */ /* 0x000fe20003800000 */
[----:B------:R-:W-:-:S05]  /*aad0*/  IADD3 R249, R248, 0x100, RZ ;  /* 0x00000100f8f97810 */ /* 0x000fca0007ffe0ff */
[C---:B------:R-:W-:Y:S08]  /*aae0*/  HMMA.16816.F32 R92, R12.reuse, R32, R92 ;  /* 0x000000200c5c723c */ /* 0x040ff0000000185c */
[----:B------:R-:W-:Y:S08]  /*aaf0*/  HMMA.16816.F32 R88, R12, R34, R88 ;  /* 0x000000220c58723c */ /* 0x000ff00000001858 */
[C---:B------:R-:W-:Y:S08]  /*ab00*/  HMMA.16816.F32 R48, R16.reuse, R32, R48 ;  /* 0x000000201030723c */ /* 0x040ff00000001830 */
[----:B------:R-:W-:Y:S08]  /*ab10*/  HMMA.16816.F32 R44, R16, R34, R44 ;  /* 0x00000022102c723c */ /* 0x000ff0000000182c */
[C---:B------:R-:W-:Y:S08]  /*ab20*/  HMMA.16816.F32 R84, R12.reuse, R28, R84 ;  /* 0x0000001c0c54723c */ /* 0x040ff00000001854 */
[----:B------:R-:W-:Y:S08]  /*ab30*/  HMMA.16816.F32 R40, R12, R30, R72 ;  /* 0x0000001e0c28723c */ /* 0x000ff00000001848 */
        /* <DEDUP_REMOVED lines=56> */
.L_x_4173:
[----:B------:R-:W-:Y:S05]  /*aec0*/  BRA.DIV ~URZ, `(.L_x_4090) ;  /* 0x000102027f007947 */ /* 0x000fea000b800000 */
[----:B------:R-:W4:Y:S04]  /*aed0*/  LDL R0, [R1+0xd4] ;  /* 0x0000d40001007983 */ /* 0x000f280000100800 */
[----:B--2---:R-:W2:Y:S04]  /*aee0*/  LDL R17, [R1+0x88] ;  /* 0x0000880001117983 */ /* 0x004ea80000100800 */
[----:B---3--:R-:W3:Y:S04]  /*aef0*/  LDL R2, [R1+0xb4] ;  /* 0x0000b40001027983 */ /* 0x008ee80000100800 */
        /* <DEDUP_REMOVED lines=37> */
[----:B------:R-:W-:-:S03]  /*b150*/  IMAD.MOV.U32 R10, RZ, RZ, R21 ;  /* 0x000000ffff0a7224 */ /* 0x000fc600078e0015 */
.L_x_4174:
        /* <DEDUP_REMOVED lines=8> */
[----:B------:R-:W-:-:S03]  /*b1e0*/  IADD3 R2, P1, P0, R2, R8, R13 ;  /* 0x0000000802027210 */ /* 0x000fc6000783e00d */
[----:B------:R-:W-:Y:S01]  /*b1f0*/  @!PT LDS RZ, [RZ] ;  /* 0x00000000fffff984 */ /* 0x000fe20000000800 */
[----:B------:R-:W-:Y:S01]  /*b200*/  @!PT LDS RZ, [RZ] ;  /* 0x00000000fffff984 */ /* 0x000fe20000000800 */
[----:B------:R-:W-:Y:S01]  /*b210*/  @!PT LDS RZ, [RZ] ;  /* 0x00000000fffff984 */ /* 0x000fe20000000800 */
[----:B------:R1:W-:Y:S01]  /*b220*/  LDGSTS.E.BYPASS.LTC128B.128.ZFILL [R248+0x5900], [R4.64], P3 ;  /* 0x0590000004f87fae */ /* 0x0003e20009941d46 */
[----:B------:R-:W-:-:S05]  /*b230*/  IADD3.X R3, RZ, R14, R16, P1, P0 ;  /* 0x0000000eff037210 */ /* 0x000fca0000fe0410 */
[----:B------:R1:W-:Y:S04]  /*b240*/  LDGSTS.E.BYPASS.LTC128B.128.ZFILL [R248+0x7900], [R2.64], P2 ;  /* 0x0790000002f87fae */ /* 0x0003e80009141d46 */
.L_x_4088:
[----:B-1----:R-:W-:Y:S05]  /*b250*/  BSYNC B0 ;  /* 0x0000000000007941 */ /* 0x002fea0003800000 */
.L_x_4087:
[----:B------:R-:W2:Y:S04]  /*b260*/  LDL R11, [R1+0x4] ;  /* 0x00000400010b7983 */ /* 0x000ea80000100800 */
[----:B------:R-:W3:Y:S04]  /*b270*/  LDL R14, [R1+0x80] ;  /* 0x00008000010e7983 */ /* 0x000ee80000100800 */
[----:B------:R-:W4:Y:S04]  /*b280*/  LDL R13, [R1+0x90] ;  /* 0x00009000010d7983 */ /* 0x000f280000100800 */
[----:B------:R-:W3:Y:S01]  /*b290*/  LDL R12, [R1+0xa8] ;  /* 0x0000a800010c7983 */ /* 0x000ee20000100800 */
[----:B-----5:R-:W-:Y:S01]  /*b2a0*/  SHF.R.S32.HI R0, RZ, 0x1f, R160 ;  /* 0x0000001fff007819 */ /* 0x020fe200000114a0 */
[----:B------:R-:W-:-:S02]  /*b2b0*/  IMAD.MOV.U32 R15, RZ, RZ, c[0x0][0x2c4] ;  /* 0x0000b100ff0f7624 */ /* 0x000fc400078e00ff */
[----:B------:R-:W0:Y:S01]  /*b2c0*/  LDGDEPBAR ;  /* 0x00000000000079af */ /* 0x000e220000000000 */
[CC--:B------:R-:W-:Y:S02]  /*b2d0*/  LEA.HI R2, R0.reuse, R160.reuse, RZ, 0x2 ;  /* 0x000000a000027211 */ /* 0x0c0fe400078f10ff */
[----:B------:R-:W-:Y:S02]  /*b2e0*/  LEA.HI R0, R0, R160, RZ, 0x5 ;  /* 0x000000a000007211 */ /* 0x000fe400078f28ff */
[----:B------:R-:W-:Y:S02]  /*b2f0*/  LOP3.LUT R3, R2, 0xfffffffc, RZ, 0xc0, !PT ;  /* 0xfffffffc02037812 */ /* 0x000fe400078ec0ff */
[----:B------:R-:W-:Y:S02]  /*b300*/  LOP3.LUT R2, R0, 0xffffffe0, RZ, 0xc0, !PT ;  /* 0xffffffe000027812 */ /* 0x000fe400078ec0ff */
[--C-:B------:R-:W-:Y:S02]  /*b310*/  SHF.R.S32.HI R5, RZ, 0x5, R0.reuse ;  /* 0x00000005ff057819 */ /* 0x100fe40000011400 */
[----:B------:R-:W-:Y:S01]  /*b320*/  SHF.R.S32.HI R4, RZ, 0x1f, R0 ;  /* 0x0000001fff047819 */ /* 0x000fe20000011400 */
[----:B------:R-:W-:-:S02]  /*b330*/  IMAD.IADD R0, R160, 0x1, -R2 ;  /* 0x00000001a0007824 */ /* 0x000fc400078e0a02 */
[----:B------:R-:W-:Y:S01]  /*b340*/  IMAD.IADD R3, R160, 0x1, -R3 ;  /* 0x00000001a0037824 */ /* 0x000fe200078e0a03 */
[----:B------:R-:W-:Y:S02]  /*b350*/  LEA.HI R4, R4, R5, RZ, 0x2 ;  /* 0x0000000504047211 */ /* 0x000fe400078f10ff */
[----:B------:R-:W-:Y:S02]  /*b360*/  SHF.R.S32.HI R10, RZ, 0x1f, R0 ;  /* 0x0000001fff0a7819 */ /* 0x000fe40000011400 */
[----:B------:R-:W-:Y:S02]  /*b370*/  LEA.HI R2, R3, R3, RZ, 0x1 ;  /* 0x0000000303027211 */ /* 0x000fe400078f08ff */
[----:B------:R-:W-:Y:S02]  /*b380*/  LOP3.LUT R8, R4, 0xffffffc, RZ, 0xc0, !PT ;  /* 0x0ffffffc04087812 */ /* 0x000fe400078ec0ff */
[----:B------:R-:W-:Y:S02]  /*b390*/  LEA.HI R4, R10, R0, RZ, 0x2 ;  /* 0x000000000a047211 */ /* 0x000fe400078f10ff */
[C---:B------:R-:W-:Y:S01]  /*b3a0*/  LOP3.LUT R10, R2.reuse, 0x1ffffffe, RZ, 0xc0, !PT ;  /* 0x1ffffffe020a7812 */ /* 0x040fe200078ec0ff */
[----:B------:R-:W-:-:S02]  /*b3b0*/  IMAD.SHL.U32 R2, R2, 0x20, RZ ;  /* 0x0000002002027824 */ /* 0x000fc400078e00ff */
[----:B------:R-:W-:Y:S01]  /*b3c0*/  IMAD.IADD R8, R5, 0x1, -R8 ;  /* 0x0000000105087824 */ /* 0x000fe200078e0a08 */
[----:B------:R-:W-:Y:S01]  /*b3d0*/  ISETP.NE.AND P0, PT, R15, 0x1, PT ;  /* 0x000000010f00780c */ /* 0x000fe20003f05270 */
[----:B------:R-:W-:Y:S01]  /*b3e0*/  IMAD.IADD R5, R3, 0x1, -R10 ;  /* 0x0000000103057824 */ /* 0x000fe200078e0a0a */
[----:B------:R-:W-:Y:S01]  /*b3f0*/  SHF.R.S32.HI R16, RZ, 0x2, R4 ;  /* 0x00000002ff107819 */ /* 0x000fe20000011404 */
[----:B------:R-:W-:Y:S01]  /*b400*/  IMAD.SHL.U32 R15, R8, 0x10, RZ ;  /* 0x00000010080f7824 */ /* 0x000fe200078e00ff */
[----:B------:R-:W-:Y:S02]  /*b410*/  LOP3.LUT R10, R2, 0xffffffc0, RZ, 0xc0, !PT ;  /* 0xffffffc0020a7812 */ /* 0x000fe400078ec0ff */
[----:B------:R-:W-:Y:S01]  /*b420*/  LOP3.LUT R3, R4, 0x7ffffffc, RZ, 0xc0, !PT ;  /* 0x7ffffffc04037812 */ /* 0x000fe200078ec0ff */
[----:B------:R-:W-:Y:S04]  /*b430*/  STL [R1+0xa4], R16 ;  /* 0x0000a41001007387 */ /* 0x000fe80000100800 */
[----:B------:R-:W-:Y:S04]  /*b440*/  STL [R1+0xa0], R15 ;  /* 0x0000a00f01007387 */ /* 0x000fe80000100800 */
[----:B------:R-:W-:Y:S01]  /*b450*/  STL [R1+0x9c], R10 ;  /* 0x00009c0a01007387 */ /* 0x000fe20000100800 */
[----:B------:R-:W-:-:S02]  /*b460*/  IMAD.SHL.U32 R5, R5, 0x8, RZ ;  /* 0x0000000805057824 */ /* 0x000fc400078e00ff */
[----:B------:R-:W-:Y:S02]  /*b470*/  IMAD.MOV.U32 R4, RZ, RZ, -0x40 ;  /* 0xffffffc0ff047424 */ /* 0x000fe400078e00ff */
[----:B------:R-:W-:Y:S01]  /*b480*/  IMAD.IADD R3, R0, 0x1, -R3 ;  /* 0x0000000100037824 */ /* 0x000fe200078e0a03 */
[----:B------:R1:W-:Y:S01]  /*b490*/  STL [R1+0x98], R5 ;  /* 0x0000980501007387 */ /* 0x0003e20000100800 */
[----:B--2---:R-:W-:-:S05]  /*b4a0*/  IMAD R2, R11, 0x80, R16 ;  /* 0x000000800b027824 */ /* 0x004fca00078e0210 */
[----:B------:R-:W-:-:S05]  /*b4b0*/  IADD3 R2, R10, R2, R15 ;  /* 0x000000020a027210 */ /* 0x000fca0007ffe00f */
[----:B------:R-:W-:Y:S02]  /*b4c0*/  IMAD.IADD R0, R5, 0x1, R2 ;  /* 0x0000000105007824 */ /* 0x000fe400078e0202 */
[----:B---3--:R-:W-:Y:S02]  /*b4d0*/  IMAD R2, R14, R4, 0x41 ;  /* 0x000000410e027424 */ /* 0x008fe400078e0204 */
[----:B-1----:R-:W-:Y:S02]  /*b4e0*/  IMAD.SHL.U32 R5, R3, 0x2, RZ ;  /* 0x0000000203057824 */ /* 0x002fe400078e00ff */
[----:B------:R-:W-:-:S03]  /*b4f0*/  @P0 IMAD.HI.U32 R3, R0, c[0x0][0x2c8], RZ ;  /* 0x0000b20000030a27 */ /* 0x000fc600078e00ff */
[----:B----4-:R-:W-:Y:S01]  /*b500*/  IADD3 R2, -R5, R2, R13 ;  /* 0x0000000205027210 */ /* 0x010fe20007ffe10d */
[----:B------:R1:W-:Y:S01]  /*b510*/  STL [R1+0x94], R5 ;  /* 0x0000940501007387 */ /* 0x0003e20000100800 */
[----:B------:R-:W-:-:S03]  /*b520*/  @P0 SHF.R.U32.HI R0, RZ, c[0x0][0x2cc], R3 ;  /* 0x0000b300ff000a19 */ /* 0x000fc60000011603 */
[----:B------:R-:W-:Y:S01]  /*b530*/  IMAD.IADD R4, R2, 0x1, -R12 ;  /* 0x0000000102047824 */ /* 0x000fe200078e0a0c */
[----:B-1----:R-:W-:Y:S01]  /*b540*/  IADD3 R5, -R5, R13, -R162 ;  /* 0x0000000d05057210 */ /* 0x002fe20007ffe9a2 */
[----:B------:R-:W-:Y:S05]  /*b550*/  BRA.DIV ~URZ, `(.L_x_4091) ;  /* 0x000101227f007947 */ /* 0x000fea000b800000 */
[----:B------:R1:W2:Y:S02]  /*b560*/  SHFL.IDX PT, R2, R0, RZ, 0x1c1f ;  /* 0x001c1fff00027589 */ /* 0x0002a400000e0000 */
.L_x_4175:
[----:B--2---:R-:W-:-:S05]  /*b570*/  IMAD.IADD R2, R4, 0x1, R2 ;  /* 0x0000000104027824 */ /* 0x004fca00078e0202 */
[----:B------:R-:W-:-:S04]  /*b580*/  IMNMX R2, R5, R2, PT ;  /* 0x0000000205027217 */ /* 0x000fc80003800200 */
[C---:B------:R-:W-:Y:S02]  /*b590*/  ISETP.GT.AND P0, PT, R2.reuse, RZ, PT ;  /* 0x000000ff0200720c */ /* 0x040fe40003f04270 */
        /* <DEDUP_REMOVED lines=41> */
[----:B------:R-:W-:Y:S02]  /*b830*/  FSEL R12, R70, -INF , P0 ;  /* 0xff800000460c7808 */ /* 0x000fe40000000000 */
[----:B------:R-:W-:Y:S02]  /*b840*/  ISETP.GT.AND P0, PT, R3, 0x9, PT ;  /* 0x000000090300780c */ /* 0x000fe40003f04270 */
[----:B------:R-:W-:Y:S02]  /*b850*/  FSEL R13, R71, -INF , P1 ;  /* 0xff800000470d7808 */ /* 0x000fe40000800000 */
[----:B------:R-:W-:-:S02]  /*b860*/  FSEL R19, R67, -INF , P0 ;  /* 0xff80000043137808 */ /* 0x000fc40000000000 */
[C---:B------:R-:W-:Y:S02]  /*b870*/  ISETP.GT.AND P1, PT, R3.reuse, 0x10, PT ;  /* 0x000000100300780c */ /* 0x040fe40003f24270 */
[----:B------:R-:W-:Y:S02]  /*b880*/  ISETP.GT.AND P0, PT, R3, 0x11, PT ;  /* 0x000000110300780c */ /* 0x000fe40003f04270 */
[----:B------:R-:W-:Y:S02]  /*b890*/  FSEL R21, R62, -INF , P1 ;  /* 0xff8000003e157808 */ /* 0x000fe40000800000 */
[----:B------:R-:W-:Y:S02]  /*b8a0*/  FSEL R23, R63, -INF , P0 ;  /* 0xff8000003f177808 */ /* 0x000fe40000000000 */
[C---:B------:R-:W-:Y:S02]  /*b8b0*/  ISETP.GT.AND P1, PT, R3.reuse, 0x19, PT ;  /* 0x000000190300780c */ /* 0x040fe40003f24270 */
[----:B------:R-:W-:-:S02]  /*b8c0*/  ISETP.GT.AND P0, PT, R3, 0x20, PT ;  /* 0x000000200300780c */ /* 0x000fc40003f04270 */
        /* <DEDUP_REMOVED lines=17> */
[----:B------:R-:W-:-:S02]  /*b9e0*/  ISETP.GT.AND P0, PT, R2, RZ, PT ;  /* 0x000000ff0200720c */ /* 0x000fc40003f04270 */
[----:B------:R-:W-:Y:S02]  /*b9f0*/  IMNMX R0, R5, R0, PT ;  /* 0x0000000005007217 */ /* 0x000fe40003800200 */
[----:B------:R-:W-:Y:S02]  /*ba00*/  FSEL R150, R46, -INF , P2 ;  /* 0xff8000002e967808 */ /* 0x000fe40001000000 */
[----:B------:R-:W-:Y:S02]  /*ba10*/  FSEL R153, R31, -INF , P1 ;  /* 0xff8000001f997808 */ /* 0x000fe40000800000 */
[----:B------:R-:W-:Y:S02]  /*ba20*/  FSEL R24, R108, -INF , P0 ;  /* 0xff8000006c187808 */ /* 0x000fe40000000000 */
[----:B------:R-:W-:Y:S02]  /*ba30*/  ISETP.GT.AND P2, PT, R3, 0x38, PT ;  /* 0x000000380300780c */ /* 0x000fe40003f44270 */
[----:B------:R-:W-:-:S02]  /*ba40*/  ISETP.GT.AND P1, PT, R0, RZ, PT ;  /* 0x000000ff0000720c */ /* 0x000fc40003f24270 */
[----:B------:R-:W-:Y:S02]  /*ba50*/  ISETP.GT.AND P0, PT, R0, 0x1, PT ;  /* 0x000000010000780c */ /* 0x000fe40003f04270 */
[----:B------:R-:W-:Y:S02]  /*ba60*/  FSEL R154, R30, -INF , P2 ;  /* 0xff8000001e9a7808 */ /* 0x000fe40001000000 */
[----:B------:R-:W-:Y:S02]  /*ba70*/  FSEL R32, R110, -INF , P1 ;  /* 0xff8000006e207808 */ /* 0x000fe40000800000 */
[----:B------:R-:W-:Y:S02]  /*ba80*/  FSEL R33, R111, -INF , P0 ;  /* 0xff8000006f217808 */ /* 0x000fe40000000000 */
[----:B------:R-:W-:Y:S02]  /*ba90*/  ISETP.GT.AND P2, PT, R2, 0x1, PT ;  /* 0x000000010200780c */ /* 0x000fe40003f44270 */
[----:B------:R-:W-:-:S02]  /*baa0*/  ISETP.GT.AND P1, PT, R0, 0x8, PT ;  /* 0x000000080000780c */ /* 0x000fc40003f24270 */
        /* <DEDUP_REMOVED lines=35> */
[----:B------:R-:W-:-:S02]  /*bce0*/  ISETP.GT.AND P0, PT, R0, 0x28, PT ;  /* 0x000000280000780c */ /* 0x000fc40003f04270 */
[----:B------:R-:W-:Y:S02]  /*bcf0*/  FMNMX.FTZ R3, R10, R11, !PT ;  /* 0x0000000b0a037209 */ /* 0x000fe40007810000 */
[----:B------:R-:W-:Y:S02]  /*bd00*/  FSEL R36, R96, -INF , P3 ;  /* 0xff80000060247808 */ /* 0x000fe40001800000 */
[----:B------:R-:W-:Y:S02]  /*bd10*/  FSEL R141, R88, -INF , P2 ;  /* 0xff800000588d7808 */ /* 0x000fe40001000000 */
[----:B------:R-:W-:Y:S02]  /*bd20*/  FSEL R147, R85, -INF , P1 ;  /* 0xff80000055937808 */ /* 0x000fe40000800000 */
[----:B------:R-:W-:Y:S02]  /*bd30*/  FSEL R139, R90, -INF , P0 ;  /* 0xff8000005a8b7808 */ /* 0x000fe40000000000 */
[----:B------:R-:W-:-:S02]  /*bd40*/  ISETP.GT.AND P3, PT, R2, 0x20, PT ;  /* 0x000000200200780c */ /* 0x000fc40003f64270 */
[----:B------:R-:W-:Y:S02]  /*bd50*/  ISETP.GT.AND P1, PT, R0, 0x29, PT ;  /* 0x000000290000780c */ /* 0x000fe40003f24270 */
[C---:B------:R-:W-:Y:S02]  /*bd60*/  ISETP.GT.AND P2, PT, R2.reuse, 0x38, PT ;  /* 0x000000380200780c */ /* 0x040fe40003f44270 */
[----:B------:R-:W-:Y:S02]  /*bd70*/  ISETP.GT.AND P0, PT, R2, 0x39, PT ;  /* 0x000000390200780c */ /* 0x000fe40003f04270 */
[----:B------:R-:W-:Y:S02]  /*bd80*/  FMNMX.FTZ R2, R14, R3, !PT ;  /* 0x000000030e027209 */ /* 0x000fe40007810000 */
[----:B------:R-:W-:Y:S02]  /*bd90*/  FMNMX.FTZ R3, R12, R13, !PT ;  /* 0x0000000d0c037209 */ /* 0x000fe40007810000 */
[----:B------:R-:W-:-:S02]  /*bda0*/  FSEL R143, R92, -INF , P3 ;  /* 0xff8000005c8f7808 */ /* 0x000fc40001800000 */
[----:B------:R-:W-:Y:S02]  /*bdb0*/  FSEL R138, R91, -INF , P1 ;  /* 0xff8000005b8a7808 */ /* 0x000fe40000800000 */
[----:B------:R-:W-:Y:S02]  /*bdc0*/  FSEL R146, R40, -INF , P2 ;  /* 0xff80000028927808 */ /* 0x000fe40001000000 */
[----:B------:R-:W-:Y:S02]  /*bdd0*/  FSEL R145, R41, -INF , P0 ;  /* 0xff80000029917808 */ /* 0x000fe40000000000 */
[----:B------:R-:W-:Y:S02]  /*bde0*/  FMNMX.FTZ R4, R24, R26, !PT ;  /* 0x0000001a18047209 */ /* 0x000fe40007810000 */
        /* <DEDUP_REMOVED lines=79> */
.L_x_4176:
        /* <DEDUP_REMOVED lines=8> */
[----:B------:R-:W-:Y:S01]  /*c360*/  LEA R236, R6, R233, 0x1 ;  /* 0x000000e906ec7211 */ /* 0x000fe200078e08ff */
[--C-:B------:R-:W-:Y:S01]  /*c370*/  FFMA.FTZ R0, R10, c[0x0][0x2d0], -R20.reuse ;  /* 0x0000b4000a007a23 */ /* 0x100fe20000010814 */
[----:B------:R-:W-:Y:S01]  /*c380*/  FSEL R3, R3, RZ, P0 ;  /* 0x000000ff03037208 */ /* 0x000fe20000000000 */
[----:B------:R-:W-:Y:S01]  /*c390*/  FFMA.FTZ R2, R22, c[0x0][0x2d0], -R20 ;  /* 0x0000b40016027a23 */ /* 0x000fe20000010814 */
[----:B------:R-:W-:Y:S01]  /*c3a0*/  FSETP.NEU.FTZ.AND P0, PT, R134, -INF , PT ;  /* 0xff8000008600780b */ /* 0x000fe20003f1d000 */
[----:B------:R1:W-:Y:S01]  /*c3b0*/  MUFU.EX2 R183, R0 ;  /* 0x0000000000b77308 */ /* 0x0003e20000000800 */
[----:B------:R-:W2:Y:S01]  /*c3c0*/  LDSM.16.MT88.4 R44, [R236+0x100] ;  /* 0x00010000ec2c783b */ /* 0x000ea20000004200 */
[----:B------:R-:W-:Y:S01]  /*c3d0*/  FFMA.FTZ R4, R27, c[0x0][0x2d0], -R3 ;  /* 0x0000b4001b047a23 */ /* 0x000fe20000010803 */
[----:B----4-:R-:W-:-:S02]  /*c3e0*/  FMNMX.FTZ R133, R133, R8, !PT ;  /* 0x0000000885857209 */ /* 0x010fc40007810000 */
[----:B------:R-:W-:Y:S01]  /*c3f0*/  LEA R234, R7, R233, 0x1 ;  /* 0x000000e907ea7211 */ /* 0x000fe200078e08ff */
[----:B------:R-:W-:Y:S02]  /*c400*/  LDSM.16.MT88.4 R40, [R233+0x900] ;  /* 0x00090000e928783b */ /* 0x000fe40000004200 */
[----:B------:R3:W-:Y:S01]  /*c410*/  MUFU.EX2 R251, R2 ;  /* 0x0000000200fb7308 */ /* 0x0007e20000000800 */
[----:B------:R-:W-:Y:S01]  /*c420*/  LEA R235, R6, R234, 0x1 ;  /* 0x000000ea06eb7211 */ /* 0x000fe200078e08ff */
[----:B------:R-:W4:Y:S04]  /*c430*/  LDSM.16.MT88.4 R48, [R234+0x100] ;  /* 0x00010000ea30783b */ /* 0x000f280000004200 */
[----:B------:R-:W-:Y:S01]  /*c440*/  LDSM.16.MT88.4 R108, [R235+0x2100] ;  /* 0x00210000eb6c783b */ /* 0x000fe20000004200 */
[----:B-1----:R-:W-:Y:S01]  /*c450*/  FFMA.FTZ R0, R11, c[0x0][0x2d0], -R20 ;  /* 0x0000b4000b007a23 */ /* 0x002fe20000010814 */
[----:B------:R1:W-:Y:S02]  /*c460*/  MUFU.EX2 R250, R4 ;  /* 0x0000000400fa7308 */ /* 0x0003e40000000800 */
[----:B------:R-:W5:Y:S04]  /*c470*/  LDSM.16.MT88.4 R96, [R235+0x100] ;  /* 0x00010000eb60783b */ /* 0x000f680000004200 */
[----:B------:R-:W2:Y:S01]  /*c480*/  LDSM.16.MT88.4 R92, [R234+0x2100] ;  /* 0x00210000ea5c783b */ /* 0x000ea20000004200 */
[----:B---3--:R-:W-:Y:S01]  /*c490*/  FMUL.FTZ R2, R134, c[0x0][0x2d0] ;  /* 0x0000b40086027a20 */ /* 0x008fe20000410000 */
[----:B------:R3:W2:Y:S02]  /*c4a0*/  MUFU.EX2 R182, R0 ;  /* 0x0000000000b67308 */ /* 0x0006a40000000800 */
[----:B------:R-:W-:Y:S02]  /*c4b0*/  LDSM.16.MT88.4 R100, [R233+0x2100] ;  /* 0x00210000e964783b */ /* 0x000fe40000004200 */
[----:B------:R-:W-:-:S02]  /*c4c0*/  FSEL R2, R2, RZ, P0 ;  /* 0x000000ff02027208 */ /* 0x000fc40000000000 */
[----:B------:R-:W2:Y:S01]  /*c4d0*/  LDSM.16.MT88.4 R84, [R236+0x2100] ;  /* 0x00210000ec54783b */ /* 0x000ea20000004200 */
[----:B------:R-:W-:Y:S02]  /*c4e0*/  FSETP.NEU.FTZ.AND P0, PT, R133, -INF , PT ;  /* 0xff8000008500780b */ /* 0x000fe40003f1d000 */
[----:B-1----:R-:W-:-:S04]  /*c4f0*/  FFMA.FTZ R4, R34, c[0x0][0x2d0], -R2 ;  /* 0x0000b40022047a23 */ /* 0x002fc80000010802 */
[----:B------:R1:W-:Y:S01]  /*c500*/  MUFU.EX2 R22, R4 ;  /* 0x0000000400167308 */ /* 0x0003e20000000800 */
[----:B---3--:R-:W-:-:S07]  /*c510*/  FFMA.FTZ R0, R14, c[0x0][0x2d0], -R20 ;  /* 0x0000b4000e007a23 */ /* 0x008fce0000010814 */
[----:B------:R3:W-:Y:S01]  /*c520*/  MUFU.EX2 R212, R0 ;  /* 0x0000000000d47308 */ /* 0x0007e20000000800 */
[----:B-1----:R-:W-:-:S07]  /*c530*/  FFMA.FTZ R4, R36, c[0x0][0x2d0], -R2 ;  /* 0x0000b40024047a23 */ /* 0x002fce0000010802 */
[----:B------:R-:W-:Y:S01]  /*c540*/  MUFU.EX2 R246, R4 ;  /* 0x0000000400f67308 */ /* 0x000fe20000000800 */
[----:B---3--:R-:W-:-:S07]  /*c550*/  FFMA.FTZ R0, R15, c[0x0][0x2d0], -R20 ;  /* 0x0000b4000f007a23 */ /* 0x008fce0000010814 */
[----:B------:R1:W3:Y:S02]  /*c560*/  MUFU.EX2 R215, R0 ;  /* 0x0000000000d77308 */ /* 0x0002e40000000800 */
[----:B-1----:R-:W-:Y:S01]  /*c570*/  FFMA.FTZ R0, R16, c[0x0][0x2d0], -R20 ;  /* 0x0000b40010007a23 */ /* 0x002fe20000010814 */
[----:B--2---:R-:W-:-:S05]  /*c580*/  F2FP.PACK_AB R16, R182, R183 ;  /* 0x000000b7b610723e */ /* 0x004fca00000000ff */
[----:B------:R1:W-:Y:S02]  /*c590*/  MUFU.EX2 R164, R0 ;  /* 0x0000000000a47308 */ /* 0x0003e40000000800 */
[----:B-1----:R-:W-:Y:S01]  /*c5a0*/  FFMA.FTZ R0, R18, c[0x0][0x2d0], -R20 ;  /* 0x0000b40012007a23 */ /* 0x002fe20000010814 */
[----:B---3--:R-:W-:-:S05]  /*c5b0*/  F2FP.PACK_AB R18, R215, R212 ;  /* 0x000000d4d712723e */ /* 0x008fca00000000ff */
[----:B------:R1:W2:Y:S02]  /*c5c0*/  MUFU.EX2 R200, R0 ;  /* 0x0000000000c87308 */ /* 0x0002a40000000800 */
[----:B-1----:R-:W-:Y:S01]  /*c5d0*/  FFMA.FTZ R0, R25, c[0x0][0x2d0], -R20 ;  /* 0x0000b40019007a23 */ /* 0x002fe20000010814 */
[----:B--2---:R-:W-:-:S05]  /*c5e0*/  F2FP.PACK_AB R8, R200, R164 ;  /* 0x000000a4c808723e */ /* 0x004fca00000000ff */
        /* <DEDUP_REMOVED lines=14> */
[C---:B------:R-:W-:Y:S08]  /*c6d0*/  HMMA.16816.F32 R60, R16.reuse, R44, RZ ;  /* 0x0000002c103c723c */ /* 0x040ff000000018ff */
[----:B------:R-:W-:Y:S01]  /*c6e0*/  HMMA.16816.F32 R68, R16, R56, RZ ;  /* 0x000000381044723c */ /* 0x000fe200000018ff */
[----:B-1----:R-:W-:-:S04]  /*c6f0*/  FFMA.FTZ R0, R23, c[0x0][0x2d0], -R3 ;  /* 0x0000b40017007a23 */ /* 0x002fc80000010803 */
[----:B------:R1:W2:Y:S03]  /*c700*/  MUFU.EX2 R23, R0 ;  /* 0x0000000000177308 */ /* 0x0002a60000000800 */
[C---:B----4-:R-:W-:Y:S08]  /*c710*/  HMMA.16816.F32 R64, R16.reuse, R48, RZ ;  /* 0x000000301040723c */ /* 0x050ff000000018ff */
[----:B-----5:R-:W-:Y:S01]  /*c720*/  HMMA.16816.F32 R124, R16, R96, RZ ;  /* 0x00000060107c723c */ /* 0x020fe200000018ff */
[----:B-1----:R-:W-:Y:S01]  /*c730*/  FFMA.FTZ R0, R28, c[0x0][0x2d0], -R3 ;  /* 0x0000b4001c007a23 */ /* 0x002fe20000010803 */
[----:B--2---:R-:W-:-:S06]  /*c740*/  F2FP.PACK_AB R9, R23, R201 ;  /* 0x000000c91709723e */ /* 0x004fcc00000000ff */
[C---:B------:R-:W-:Y:S01]  /*c750*/  HMMA.16816.F32 R116, R16.reuse, R92, RZ ;  /* 0x0000005c1074723c */ /* 0x040fe200000018ff */
[----:B------:R1:W2:Y:S07]  /*c760*/  MUFU.EX2 R21, R0 ;  /* 0x0000000000157308 */ /* 0x0002ae0000000800 */
[C---:B------:R-:W-:Y:S08]  /*c770*/  HMMA.16816.F32 R112, R16.reuse, R84, RZ ;  /* 0x000000541070723c */ /* 0x040ff000000018ff */
[----:B------:R-:W-:Y:S01]  /*c780*/  HMMA.16816.F32 R120, R16, R100, RZ ;  /* 0x000000641078723c */ /* 0x000fe200000018ff */
[----:B-1----:R-:W-:Y:S01]  /*c790*/  FFMA.FTZ R0, R24, c[0x0][0x2d0], -R2 ;  /* 0x0000b40018007a23 */ /* 0x002fe20000010802 */
[----:B--2---:R-:W-:-:S03]  /*c7a0*/  F2FP.PACK_AB R11, R21, R250 ;  /* 0x000000fa150b723e */ /* 0x004fc600000000ff */
[----:B------:R1:W-:Y:S04]  /*c7b0*/  MUFU.EX2 R169, R0 ;  /* 0x0000000000a97308 */ /* 0x0003e80000000800 */
[----:B------:R-:W-:Y:S01]  /*c7c0*/  HMMA.16816.F32 R204, R8, R40, R68 ;  /* 0x0000002808cc723c */ /* 0x000fe20000001844 */
[----:B-1----:R-:W-:-:S04]  /*c7d0*/  FFMA.FTZ R0, R26, c[0x0][0x2d0], -R2 ;  /* 0x0000b4001a007a23 */ /* 0x002fc80000010802 */
[----:B------:R1:W2:Y:S02]  /*c7e0*/  MUFU.EX2 R132, R0 ;  /* 0x0000000000847308 */ /* 0x0002a40000000800 */
[----:B-1----:R-:W-:Y:S01]  /*c7f0*/  FFMA.FTZ R0, R29, c[0x0][0x2d0], -R2 ;  /* 0x0000b4001d007a23 */ /* 0x002fe20000010802 */
[----:B--2---:R-:W-:-:S05]  /*c800*/  F2FP.PACK_AB R12, R132, R169 ;  /* 0x000000a9840c723e */ /* 0x004fca00000000ff */
[----:B------:R1:W-:Y:S02]  /*c810*/  MUFU.EX2 R170, R0 ;  /* 0x0000000000aa7308 */ /* 0x0003e40000000800 */
[----:B-1----:R-:W-:-:S06]  /*c820*/  FFMA.FTZ R0, R30, c[0x0][0x2d0], -R2 ;  /* 0x0000b4001e007a23 */ /* 0x002fcc0000010802 */
[----:B------:R1:W2:Y:S02]  /*c830*/  MUFU.EX2 R166, R0 ;  /* 0x0000000000a67308 */ /* 0x0002a40000000800 */
[----:B-1----:R-:W-:Y:S01]  /*c840*/  FFMA.FTZ R0, R31, c[0x0][0x2d0], -R2 ;  /* 0x0000b4001f007a23 */ /* 0x002fe20000010802 */
[----:B--2---:R-:W-:Y:S01]  /*c850*/  F2FP.PACK_AB R14, R166, R170 ;  /* 0x000000aaa60e723e */ /* 0x004fe200000000ff */
[----:B------:R-:W1:Y:S04]  /*c860*/  LDSM.16.MT88.4 R28, [R236+0x900] ;  /* 0x00090000ec1c783b */ /* 0x000e680000004200 */
[----:B------:R2:W-:Y:S02]  /*c870*/  MUFU.EX2 R202, R0 ;  /* 0x0000000000ca7308 */ /* 0x0005e40000000800 */
[----:B--2---:R-:W-:-:S05]  /*c880*/  FMUL.FTZ R0, R133, c[0x0][0x2d0] ;  /* 0x0000b40085007a20 */ /* 0x004fca0000410000 */
[----:B------:R-:W-:-:S05]  /*c890*/  FSEL R0, R0, RZ, P0 ;  /* 0x000000ff00007208 */ /* 0x000fca0000000000 */
[----:B------:R-:W-:-:S04]  /*c8a0*/  FFMA.FTZ R4, R32, c[0x0][0x2d0], -R0 ;  /* 0x0000b40020047a23 */ /* 0x000fc80000010800 */
[----:B------:R2:W-:Y:S01]  /*c8b0*/  MUFU.EX2 R214, R4 ;  /* 0x0000000400d67308 */ /* 0x0005e20000000800 */
[----:B-1----:R-:W-:Y:S01]  /*c8c0*/  HMMA.16816.F32 R184, R8, R28, R60 ;  /* 0x0000001c08b8723c */ /* 0x002fe2000000183c */
[----:B------:R-:W-:Y:S01]  /*c8d0*/  LDSM.16.MT88.4 R60, [R235+0x2900] ;  /* 0x00290000eb3c783b */ /* 0x000fe20000004200 */
[----:B--2---:R-:W-:-:S05]  /*c8e0*/  FFMA.FTZ R4, R33, c[0x0][0x2d0], -R0 ;  /* 0x0000b40021047a23 */ /* 0x004fca0000010800 */
        /* <DEDUP_REMOVED lines=8> */
[----:B------:R1:W2:Y:S02]  /*c970*/  MUFU.EX2 R5, R4 ;  /* 0x0000000400057308 */ /* 0x0002a40000000800 */
[C---:B------:R-:W-:Y:S07]  /*c980*/  HMMA.16816.F32 R32, R12.reuse, R48, RZ ;  /* 0x000000300c20723c */ /* 0x040fee00000018ff */
[----:B------:R-:W-:Y:S01]  /*c990*/  MOV R48, R203 ;  /* 0x000000cb00307202 */ /* 0x000fe20000000f00 */
[C---:B------:R-:W-:Y:S01]  /*c9a0*/  HMMA.16816.F32 R68, R12.reuse, R108, RZ ;  /* 0x0000006c0c44723c */ /* 0x040fe200000018ff */
[----:B-1----:R-:W-:Y:S01]  /*c9b0*/  FFMA.FTZ R4, R38, c[0x0][0x2d0], -R0 ;  /* 0x0000b40026047a23 */ /* 0x002fe20000010800 */
[----:B--2---:R-:W-:Y:S01]  /*c9c0*/  MOV R49, R5 ;  /* 0x0000000500317202 */ /* 0x004fe20000000f00 */
[----:B------:R-:W1:Y:S02]  /*c9d0*/  LDSM.16.MT88.4 R36, [R234+0x900] ;  /* 0x00090000ea24783b */ /* 0x000e640000004200 */
[----:B------:R2:W-:Y:S03]  /*c9e0*/  MUFU.EX2 R252, R4 ;  /* 0x0000000400fc7308 */ /* 0x0005e60000000800 */
[----:B------:R-:W-:Y:S01]  /*c9f0*/  HMMA.16816.F32 R24, R12, R44, RZ ;  /* 0x0000002c0c18723c */ /* 0x000fe200000018ff */
[----:B------:R-:W-:-:S07]  /*ca00*/  F2FP.PACK_AB R6, R49, R246 ;  /* 0x000000f63106723e */ /* 0x000fce00000000ff */
[----:B------:R-:W-:Y:S01]  /*ca10*/  HMMA.16816.F32 R104, R12, R96, RZ ;  /* 0x000000600c68723c */ /* 0x000fe200000018ff */
[----:B--2---:R-:W-:-:S07]  /*ca20*/  FFMA.FTZ R4, R52, c[0x0][0x2d0], -R0 ;  /* 0x0000b40034047a23 */ /* 0x004fce0000010800 */
[C---:B------:R-:W-:Y:S01]  /*ca30*/  HMMA.16816.F32 R80, R12.reuse, R92, RZ ;  /* 0x0000005c0c50723c */ /* 0x040fe200000018ff */
[----:B------:R2:W-:Y:S07]  /*ca40*/  MUFU.EX2 R245, R4 ;  /* 0x0000000400f57308 */ /* 0x0005ee0000000800 */
[C---:B------:R-:W-:Y:S08]  /*ca50*/  HMMA.16816.F32 R52, R12.reuse, R56, RZ ;  /* 0x000000380c34723c */ /* 0x040ff000000018ff */
[----:B------:R-:W-:Y:S01]  /*ca60*/  HMMA.16816.F32 R88, R12, R100, RZ ;  /* 0x000000640c58723c */ /* 0x000fe200000018ff */
[----:B--2---:R-:W-:-:S04]  /*ca70*/  FFMA.FTZ R4, R72, c[0x0][0x2d0], -R0 ;  /* 0x0000b40048047a23 */ /* 0x004fc80000010800 */
[----:B------:R2:W3:Y:S03]  /*ca80*/  MUFU.EX2 R74, R4 ;  /* 0x00000004004a7308 */ /* 0x0004e60000000800 */
[----:B-1----:R-:W-:Y:S01]  /*ca90*/  HMMA.16816.F32 R196, R8, R36, R64 ;  /* 0x0000002408c4723c */ /* 0x002fe20000001840 */
[----:B------:R-:W1:Y:S07]  /*caa0*/  LDSM.16.MT88.4 R64, [R236+0x2900] ;  /* 0x00290000ec40783b */ /* 0x000e6e0000004200 */
[----:B------:R-:W-:Y:S01]  /*cab0*/  HMMA.16816.F32 R76, R12, R84, RZ ;  /* 0x000000540c4c723c */ /* 0x000fe200000018ff */
[----:B--2---:R-:W-:Y:S01]  /*cac0*/  FFMA.FTZ R4, R73, c[0x0][0x2d0], -R0 ;  /* 0x0000b40049047a23 */ /* 0x004fe20000010800 */
[----:B---3--:R-:W-:-:S06]  /*cad0*/  MOV R44, R74 ;  /* 0x0000004a002c7202 */ /* 0x008fcc0000000f00 */
[----:B------:R-:W-:Y:S01]  /*cae0*/  HMMA.16816.F32 R72, R16, R108, RZ ;  /* 0x0000006c1048723c */ /* 0x000fe200000018ff */
[----:B------:R-:W2:Y:S01]  /*caf0*/  MUFU.EX2 R5, R4 ;  /* 0x0000000400057308 */ /* 0x000ea20000000800 */
[----:B------:R-:W-:Y:S02]  /*cb00*/  MOV R96, R44 ;  /* 0x0000002c00607202 */ /* 0x000fe40000000f00 */
[----:B--2---:R-:W-:Y:S02]  /*cb10*/  MOV R45, R5 ;  /* 0x00000005002d7202 */ /* 0x004fe40000000f00 */
[----:B------:R-:W-:Y:S02]  /*cb20*/  F2FP.PACK_AB R4, R22, R202 ;  /* 0x000000ca1604723e */ /* 0x000fe400000000ff */
[----:B------:R-:W-:Y:S02]  /*cb30*/  F2FP.PACK_AB R5, R245, R252 ;  /* 0x000000fcf505723e */ /* 0x000fe400000000ff */
[----:B------:R-:W-:Y:S01]  /*cb40*/  F2FP.PACK_AB R7, R45, R44 ;  /* 0x0000002c2d07723e */ /* 0x000fe200000000ff */
[----:B-1----:R-:W-:Y:S01]  /*cb50*/  HMMA.16816.F32 R224, R8, R64, R112 ;  /* 0x0000004008e0723c */ /* 0x002fe20000001870 */
[----:B------:R-:W-:-:S07]  /*cb60*/  MOV R108, R45 ;  /* 0x0000002d006c7202 */ /* 0x000fce0000000f00 */
[C---:B------:R-:W-:Y:S08]  /*cb70*/  HMMA.16816.F32 R68, R4.reuse, R60, R68 ;  /* 0x0000003c0444723c */ /* 0x040ff00000001844 */
[C---:B------:R-:W-:Y:S01]  /*cb80*/  HMMA.16816.F32 R172, R4.reuse, R36, R32 ;  /* 0x0000002404ac723c */ /* 0x040fe20000001820 */
[----:B------:R-:W1:Y:S07]  /*cb90*/  LDSM.16.MT88.4 R32, [R235+0x900] ;  /* 0x00090000eb20783b */ /* 0x000e6e0000004200 */
[C---:B------:R-:W-:Y:S01]  /*cba0*/  HMMA.16816.F32 R176, R4.reuse, R28, R24 ;  /* 0x0000001c04b0723c */ /* 0x040fe20000001818 */
[----:B------:R-:W2:Y:S06]  /*cbb0*/  LDSM.16.MT88.4 R24, [R233+0x2900] ;  /* 0x00290000e918783b */ /* 0x000eac0000004200 */
[----:B------:R-:W-:Y:S01]  /*cbc0*/  MOV R29, R202 ;  /* 0x000000ca001d7202 */ /* 0x000fe20000000f00 */
[----:B------:R-:W-:Y:S01]  /*cbd0*/  HMMA.16816.F32 R188, R4, R40, R52 ;  /* 0x0000002804bc723c */ /* 0x000fe20000001834 */
[----:B------:R-:W-:Y:S01]  /*cbe0*/  MOV R97, R68 ;  /* 0x0000004400617202 */ /* 0x000fe20000000f00 */
[----:B------:R-:W3:Y:S01]  /*cbf0*/  LDSM.16.MT88.4 R52, [R234+0x2900] ;  /* 0x00290000ea34783b */ /* 0x000ee20000004200 */
[----:B------:R-:W-:-:S02]  /*cc00*/  MOV R92, R69 ;  /* 0x00000045005c7202 */ /* 0x000fc40000000f00 */
[----:B------:R-:W-:Y:S02]  /*cc10*/  MOV R37, R70 ;  /* 0x0000004600257202 */ /* 0x000fe40000000f00 */
[----:B------:R-:W-:Y:S01]  /*cc20*/  MOV R36, R71 ;  /* 0x0000004700247202 */ /* 0x000fe20000000f00 */
[----:B------:R-:W-:Y:S01]  /*cc30*/  HMMA.16816.F32 R220, R4, R64, R76 ;  /* 0x0000004004dc723c */ /* 0x000fe2000000184c */
[----:B------:R-:W-:Y:S02]  /*cc40*/  MOV R28, R201 ;  /* 0x000000c9001c7202 */ /* 0x000fe40000000f00 */
[----:B------:R-:W-:Y:S02]  /*cc50*/  MOV R41, R200 ;  /* 0x000000c800297202 */ /* 0x000fe40000000f00 */
[----:B------:R-:W-:-:S03]  /*cc60*/  MOV R40, R167 ;  /* 0x000000a700287202 */ /* 0x000fc60000000f00 */
[----:B------:R-:W-:Y:S08]  /*cc70*/  HMMA.16816.F32 R68, R12, R102, RZ ;  /* 0x000000660c44723c */ /* 0x000ff000000018ff */
[C---:B------:R-:W-:Y:S08]  /*cc80*/  HMMA.16816.F32 R228, R8.reuse, R60, R72 ;  /* 0x0000003c08e4723c */ /* 0x040ff00000001848 */
[----:B-1----:R-:W-:Y:S01]  /*cc90*/  HMMA.16816.F32 R192, R8, R32, R124 ;  /* 0x0000002008c0723c */ /* 0x002fe2000000187c */
[----:B------:R-:W-:-:S02]  /*cca0*/  MOV R101, R220 ;  /* 0x000000dc00657202 */ /* 0x000fc40000000f00 */
[----:B------:R-:W-:Y:S02]  /*ccb0*/  MOV R100, R221 ;  /* 0x000000dd00647202 */ /* 0x000fe40000000f00 */
[----:B------:R-:W-:Y:S02]  /*ccc0*/  MOV R85, R222 ;  /* 0x000000de00557202 */ /* 0x000fe40000000f00 */
[----:B------:R-:W-:Y:S01]  /*ccd0*/  MOV R84, R223 ;  /* 0x000000df00547202 */ /* 0x000fe20000000f00 */
[C---:B------:R-:W-:Y:S07]  /*cce0*/  HMMA.16816.F32 R124, R4.reuse, R32, R104 ;  /* 0x00000020047c723c */ /* 0x040fee0000001868 */
[----:B------:R-:W-:Y:S01]  /*ccf0*/  MOV R33, R165 ;  /* 0x000000a500217202 */ /* 0x000fe20000000f00 */
[----:B--2---:R-:W-:Y:S01]  /*cd00*/  HMMA.16816.F32 R104, R4, R26, R68 ;  /* 0x0000001a0468723c */ /* 0x004fe20000001844 */
[----:B------:R-:W-:-:S07]  /*cd10*/  FFMA.FTZ R32, R168, c[0x0][0x2d0], -R20 ;  /* 0x0000b400a8207a23 */ /* 0x000fce0000010814 */
[----:B------:R-:W-:Y:S08]  /*cd20*/  HMMA.16816.F32 R68, R12, R94, RZ ;  /* 0x0000005e0c44723c */ /* 0x000ff000000018ff */
[C---:B------:R-:W-:Y:S08]  /*cd30*/  HMMA.16816.F32 R216, R4.reuse, R24, R88 ;  /* 0x0000001804d8723c */ /* 0x040ff00000001858 */
[C---:B---3--:R-:W-:Y:S08]  /*cd40*/  HMMA.16816.F32 R208, R4.reuse, R52, R80 ;  /* 0x0000003404d0723c */ /* 0x048ff00000001850 */
        /* <DEDUP_REMOVED lines=22> */
[----:B------:R-:W-:Y:S01]  /*ceb0*/  FFMA.FTZ R28, R156, c[0x0][0x2d0], -R3 ;  /* 0x0000b4009c1c7a23 */ /* 0x000fe20000010803 */
[----:B------:R-:W-:Y:S01]  /*cec0*/  MOV R38, R29 ;  /* 0x0000001d00267202 */ /* 0x000fe20000000f00 */
[----:B------:R-:W-:-:S05]  /*ced0*/  FFMA.FTZ R29, R161, c[0x0][0x2d0], -R20 ;  /* 0x0000b400a11d7a23 */ /* 0x000fca0000010814 */
[C---:B------:R-:W-:Y:S08]  /*cee0*/  HMMA.16816.F32 R56, R8.reuse, R42, R56 ;  /* 0x0000002a0838723c */ /* 0x040ff00000001838 */
[C---:B------:R-:W-:Y:S07]  /*cef0*/  HMMA.16816.F32 R120, R8.reuse, R24, R120 ;  /* 0x000000180878723c */ /* 0x040fee0000001878 */
[----:B------:R-:W-:Y:S01]  /*cf00*/  FFMA.FTZ R24, R153, c[0x0][0x2d0], -R3 ;  /* 0x0000b40099187a23 */ /* 0x000fe20000010803 */
[----:B------:R-:W-:Y:S01]  /*cf10*/  HMMA.16816.F32 R68, R8, R30, R4 ;  /* 0x0000001e0844723c */ /* 0x000fe20000001804 */
[----:B------:R-:W-:-:S06]  /*cf20*/  MOV R153, R38 ;  /* 0x0000002600997202 */ /* 0x000fcc0000000f00 */
        /* <DEDUP_REMOVED lines=8> */
[----:B------:R-:W-:-:S06]  /*cfb0*/  MOV R34, R41 ;  /* 0x0000002900227202 */ /* 0x000fcc0000000f00 */
        /* <DEDUP_REMOVED lines=11> */
[--C-:B------:R-:W-:Y:S01]  /*d070*/  FFMA.FTZ R34, R129, c[0x0][0x2d0], -R0.reuse ;  /* 0x0000b40081227a23 */ /* 0x100fe20000010800 */
[----:B------:R-:W-:Y:S01]  /*d080*/  MOV R154, R35 ;  /* 0x00000023009a7202 */ /* 0x000fe20000000f00 */
[----:B------:R-:W-:Y:S01]  /*d090*/  FFMA.FTZ R35, R128, c[0x0][0x2d0], -R0 ;  /* 0x0000b40080237a23 */ /* 0x000fe20000010800 */
[----:B------:R-:W-:Y:S11]  /*d0a0*/  MOV R128, R215 ;  /* 0x000000d700807202 */ /* 0x000ff60000000f00 */
[----:B------:R-:W-:Y:S07]  /*d0b0*/  @!UPT UIADD3 URZ, URZ, URZ, URZ ;  /* 0x0000003f3f3ff290 */ /* 0x000fee000fffe03f */
[----:B------:R-:W-:Y:S08]  /*d0c0*/  HMMA.16816.F32 R52, R8, R54, R4 ;  /* 0x000000360834723c */ /* 0x000ff00000001804 */
[C---:B------:R-:W-:Y:S07]  /*d0d0*/  HMMA.16816.F32 R4, R16.reuse, R86, RZ ;  /* 0x000000561004723c */ /* 0x040fee00000018ff */
[----:B------:R-:W-:Y:S01]  /*d0e0*/  MOV R86, R252 ;  /* 0x000000fc00567202 */ /* 0x000fe20000000f00 */
[----:B------:R-:W-:Y:S01]  /*d0f0*/  HMMA.16816.F32 R16, R16, R110, RZ ;  /* 0x0000006e1010723c */ /* 0x000fe200000018ff */
[----:B------:R-:W-:Y:S01]  /*d100*/  MOV R87, R22 ;  /* 0x0000001600577202 */ /* 0x000fe20000000f00 */
[----:B------:R-:W-:Y:S01]  /*d110*/  FFMA.FTZ R22, R147, c[0x0][0x2d0], -R2 ;  /* 0x0000b40093167a23 */ /* 0x000fe20000010802 */
[----:B------:R-:W-:-:S02]  /*d120*/  MOV R162, R86 ;  /* 0x0000005600a27202 */ /* 0x000fc40000000f00 */
[----:B------:R-:W-:Y:S02]  /*d130*/  MOV R86, R92 ;  /* 0x0000005c00567202 */ /* 0x000fe40000000f00 */
[----:B------:R-:W-:Y:S02]  /*d140*/  MOV R110, R247 ;  /* 0x000000f7006e7202 */ /* 0x000fe40000000f00 */
[----:B------:R-:W-:Y:S02]  /*d150*/  MOV R111, R251 ;  /* 0x000000fb006f7202 */ /* 0x000fe40000000f00 */
[----:B------:R-:W-:Y:S02]  /*d160*/  MOV R161, R87 ;  /* 0x0000005700a17202 */ /* 0x000fe40000000f00 */
[----:B------:R-:W-:Y:S02]  /*d170*/  MOV R163, R111 ;  /* 0x0000006f00a37202 */ /* 0x000fe40000000f00 */
[----:B------:R-:W-:Y:S01]  /*d180*/  MOV R111, R102 ;  /* 0x00000066006f7202 */ /* 0x000fe20000000f00 */
[----:B------:R-:W-:Y:S01]  /*d190*/  HMMA.16816.F32 R64, R8, R66, R4 ;  /* 0x000000420840723c */ /* 0x000fe20000001804 */
[----:B------:R-:W-:-:S02]  /*d1a0*/  MOV R147, R39 ;  /* 0x0000002700937202 */ /* 0x000fc40000000f00 */
[----:B------:R-:W-:Y:S02]  /*d1b0*/  MOV R87, R37 ;  /* 0x0000002500577202 */ /* 0x000fe40000000f00 */
[----:B------:R-:W-:Y:S02]  /*d1c0*/  MOV R102, R36 ;  /* 0x0000002400667202 */ /* 0x000fe40000000f00 */
[----:B------:R-:W-:Y:S01]  /*d1d0*/  FFMA.FTZ R4, R160, c[0x0][0x2d0], -R20 ;  /* 0x0000b400a0047a23 */ /* 0x000fe20000010814 */
[----:B------:R-:W-:Y:S01]  /*d1e0*/  HMMA.16816.F32 R60, R8, R62, R16 ;  /* 0x0000003e083c723c */ /* 0x000fe20000001810 */
[----:B------:R-:W-:Y:S02]  /*d1f0*/  MOV R7, R250 ;  /* 0x000000fa00077202 */ /* 0x000fe40000000f00 */
[----:B------:R2:W-:Y:S01]  /*d200*/  MUFU.EX2 R93, R4 ;  /* 0x00000004005d7308 */ /* 0x0005e20000000800 */
[----:B------:R-:W-:Y:S02]  /*d210*/  MOV R5, R245 ;  /* 0x000000f500057202 */ /* 0x000fe40000000f00 */
[----:B------:R-:W-:-:S02]  /*d220*/  MOV R6, R246 ;  /* 0x000000f600067202 */ /* 0x000fc40000000f00 */
[----:B------:R-:W-:Y:S01]  /*d230*/  MOV R160, R5 ;  /* 0x0000000500a07202 */ /* 0x000fe20000000f00 */
[----:B--2---:R-:W-:-:S04]  /*d240*/  FFMA.FTZ R4, R159, c[0x0][0x2d0], -R20 ;  /* 0x0000b4009f047a23 */ /* 0x004fc80000010814 */
[----:B------:R2:W3:Y:S02]  /*d250*/  MUFU.EX2 R99, R4 ;  /* 0x0000000400637308 */ /* 0x0004e40000000800 */
[----:B--2---:R-:W-:Y:S01]  /*d260*/  FFMA.FTZ R4, R158, c[0x0][0x2d0], -R20 ;  /* 0x0000b4009e047a23 */ /* 0x004fe20000010814 */
[----:B---3--:R-:W-:-:S05]  /*d270*/  F2FP.PACK_AB R8, R99, R93 ;  /* 0x0000005d6308723e */ /* 0x008fca00000000ff */
[----:B------:R2:W-:Y:S02]  /*d280*/  MUFU.EX2 R95, R4 ;  /* 0x00000004005f7308 */ /* 0x0005e40000000800 */
[----:B--2---:R-:W-:Y:S02]  /*d290*/  FFMA.FTZ R4, R157, c[0x0][0x2d0], -R20 ;  /* 0x0000b4009d047a23 */ /* 0x004fe40000010814 */
[----:B------:R-:W-:Y:S01]  /*d2a0*/  FFMA.FTZ R20, R145, c[0x0][0x2d0], -R2 ;  /* 0x0000b40091147a23 */ /* 0x000fe20000010802 */
[----:B------:R-:W-:-:S03]  /*d2b0*/  MOV R145, R33 ;  /* 0x0000002100917202 */ /* 0x000fc60000000f00 */
[----:B------:R2:W-:Y:S01]  /*d2c0*/  MUFU.EX2 R19, R4 ;  /* 0x0000000400137308 */ /* 0x0005e20000000800 */
[----:B------:R-:W-:Y:S01]  /*d2d0*/  FFMA.FTZ R33, R131, c[0x0][0x2d0], -R0 ;  /* 0x0000b40083217a23 */ /* 0x000fe20000010800 */
[----:B------:R-:W-:Y:S01]  /*d2e0*/  MOV R131, R51 ;  /* 0x0000003300837202 */ /* 0x000fe20000000f00 */
[----:B--2---:R-:W-:Y:S02]  /*d2f0*/  FFMA.FTZ R4, R152, c[0x0][0x2d0], -R3 ;  /* 0x0000b40098047a23 */ /* 0x004fe40000010803 */
[----:B------:R-:W-:-:S03]  /*d300*/  IMAD.MOV.U32 R152, RZ, RZ, R6 ;  /* 0x000000ffff987224 */ /* 0x000fc600078e0006 */
[----:B------:R2:W-:Y:S02]  /*d310*/  MUFU.EX2 R109, R4 ;  /* 0x00000004006d7308 */ /* 0x0005e40000000800 */
[----:B--2---:R-:W-:-:S06]  /*d320*/  FFMA.FTZ R4, R151, c[0x0][0x2d0], -R3 ;  /* 0x0000b40097047a23 */ /* 0x004fcc0000010803 */
[----:B------:R2:W3:Y:S02]  /*d330*/  MUFU.EX2 R98, R4 ;  /* 0x0000000400627308 */ /* 0x0004e40000000800 */
[----:B--2---:R-:W-:Y:S01]  /*d340*/  FFMA.FTZ R4, R150, c[0x0][0x2d0], -R3 ;  /* 0x0000b40096047a23 */ /* 0x004fe20000010803 */
[----:B---3--:R-:W-:-:S05]  /*d350*/  F2FP.PACK_AB R9, R98, R109 ;  /* 0x0000006d6209723e */ /* 0x008fca00000000ff */
[----:B------:R2:W-:Y:S02]  /*d360*/  MUFU.EX2 R94, R4 ;  /* 0x00000004005e7308 */ /* 0x0005e40000000800 */
[----:B--2---:R-:W-:Y:S02]  /*d370*/  FFMA.FTZ R4, R149, c[0x0][0x2d0], -R3 ;  /* 0x0000b40095047a23 */ /* 0x004fe40000010803 */
[----:B------:R-:W-:-:S04]  /*d380*/  FFMA.FTZ R3, R140, c[0x0][0x2d0], -R0 ;  /* 0x0000b4008c037a23 */ /* 0x000fc80000010800 */
[----:B------:R2:W3:Y:S08]  /*d390*/  MUFU.EX2 R25, R4 ;  /* 0x0000000400197308 */ /* 0x0004f00000000800 */
[----:B------:R4:W-:Y:S01]  /*d3a0*/  MUFU.EX2 R245, R3 ;  /* 0x0000000300f57308 */ /* 0x0009e20000000800 */
[----:B--2---:R-:W-:-:S07]  /*d3b0*/  FFMA.FTZ R4, R143, c[0x0][0x2d0], -R2 ;  /* 0x0000b4008f047a23 */ /* 0x004fce0000010802 */
[----:B------:R2:W-:Y:S01]  /*d3c0*/  MUFU.EX2 R247, R4 ;  /* 0x0000000400f77308 */ /* 0x0005e20000000800 */
[--C-:B----4-:R-:W-:Y:S01]  /*d3d0*/  FFMA.FTZ R3, R139, c[0x0][0x2d0], -R0.reuse ;  /* 0x0000b4008b037a23 */ /* 0x110fe20000010800 */
[----:B---3--:R-:W-:Y:S01]  /*d3e0*/  MOV R139, R25 ;  /* 0x00000019008b7202 */ /* 0x008fe20000000f00 */
[----:B------:R-:W-:Y:S01]  /*d3f0*/  FFMA.FTZ R25, R137, c[0x0][0x2d0], -R0 ;  /* 0x0000b40089197a23 */ /* 0x000fe20000010800 */
[----:B------:R-:W-:Y:S02]  /*d400*/  MOV R137, R19 ;  /* 0x0000001300897202 */ /* 0x000fe40000000f00 */
[----:B------:R-:W-:Y:S02]  /*d410*/  F2FP.PACK_AB R11, R139, R94 ;  /* 0x0000005e8b0b723e */ /* 0x000fe400000000ff */
[----:B------:R-:W-:Y:S02]  /*d420*/  F2FP.PACK_AB R10, R137, R95 ;  /* 0x0000005f890a723e */ /* 0x000fe400000000ff */
[----:B------:R-:W-:-:S02]  /*d430*/  MOV R19, R97 ;  /* 0x0000006100137202 */ /* 0x000fc40000000f00 */
[----:B------:R-:W-:Y:S01]  /*d440*/  MOV R97, R49 ;  /* 0x0000003100617202 */ /* 0x000fe20000000f00 */
[--C-:B--2---:R-:W-:Y:S02]  /*d450*/  FFMA.FTZ R4, R142, c[0x0][0x2d0], -R2.reuse ;  /* 0x0000b4008e047a23 */ /* 0x104fe40000010802 */
[----:B-1----:R-:W-:Y:S02]  /*d460*/  HMMA.16816.F32 R204, R8, R12, R204 ;  /* 0x0000000c08cc723c */ /* 0x002fe400000018cc */
[----:B------:R1:W-:Y:S02]  /*d470*/  MUFU.EX2 R251, R4 ;  /* 0x0000000400fb7308 */ /* 0x0003e40000000800 */
[----:B-1----:R-:W-:-:S06]  /*d480*/  FFMA.FTZ R4, R141, c[0x0][0x2d0], -R2 ;  /* 0x0000b4008d047a23 */ /* 0x002fcc0000010802 */
[----:B------:R1:W-:Y:S02]  /*d490*/  MUFU.EX2 R252, R4 ;  /* 0x0000000400fc7308 */ /* 0x0003e40000000800 */
[----:B-1----:R-:W-:Y:S01]  /*d4a0*/  FFMA.FTZ R4, R144, c[0x0][0x2d0], -R2 ;  /* 0x0000b40090047a23 */ /* 0x002fe20000010802 */
[----:B------:R-:W-:Y:S01]  /*d4b0*/  MOV R144, R7 ;  /* 0x0000000700907202 */ /* 0x000fe20000000f00 */
[----:B------:R-:W-:-:S04]  /*d4c0*/  FFMA.FTZ R2, R138, c[0x0][0x2d0], -R0 ;  /* 0x0000b4008a027a23 */ /* 0x000fc80000010800 */
[----:B------:R1:W2:Y:S08]  /*d4d0*/  MUFU.EX2 R250, R4 ;  /* 0x0000000400fa7308 */ /* 0x0002b00000000800 */
[----:B------:R3:W-:Y:S01]  /*d4e0*/  MUFU.EX2 R138, R3 ;  /* 0x00000003008a7308 */ /* 0x0007e20000000800 */
[----:B-1----:R-:W-:Y:S01]  /*d4f0*/  FFMA.FTZ R4, R130, c[0x0][0x2d0], -R0 ;  /* 0x0000b40082047a23 */ /* 0x002fe20000010800 */
[----:B--2---:R-:W-:Y:S01]  /*d500*/  F2FP.PACK_AB R6, R250, R252 ;  /* 0x000000fcfa06723e */ /* 0x004fe200000000ff */
[----:B------:R-:W-:Y:S01]  /*d510*/  FADD.FTZ R0, R169, R132 ;  /* 0x00000084a9007221 */ /* 0x000fe20000010000 */
[----:B------:R-:W-:-:S04]  /*d520*/  MOV R130, R103 ;  /* 0x0000006700827202 */ /* 0x000fc80000000f00 */
[----:B------:R1:W2:Y:S01]  /*d530*/  MUFU.EX2 R246, R4 ;  /* 0x0000000400f67308 */ /* 0x0002a20000000800 */
[----:B------:R-:W-:Y:S01]  /*d540*/  MOV R103, R48 ;  /* 0x0000003000677202 */ /* 0x000fe20000000f00 */
[----:B---3--:R-:W-:-:S03]  /*d550*/  FADD.FTZ R3, R180, R171 ;  /* 0x000000abb4037221 */ /* 0x008fc60000010000 */
[----:B------:R-:W-:-:S03]  /*d560*/  MOV R129, R103 ;  /* 0x0000006700817202 */ /* 0x000fc60000000f00 */
[----:B------:R-:W3:Y:S01]  /*d570*/  MUFU.EX2 R132, R2 ;  /* 0x0000000200847308 */ /* 0x000ee20000000800 */
[----:B------:R-:W-:Y:S02]  /*d580*/  FADD.FTZ R3, R181, R3 ;  /* 0x00000003b5037221 */ /* 0x000fe40000010000 */
[----:B-1----:R-:W-:Y:S01]  /*d590*/  FADD.FTZ R4, R183, R182 ;  /* 0x000000b6b7047221 */ /* 0x002fe20000010000 */
[----:B--2---:R-:W-:Y:S01]  /*d5a0*/  F2FP.PACK_AB R5, R245, R246 ;  /* 0x000000f6f505723e */ /* 0x004fe200000000ff */
[----:B------:R-:W-:Y:S02]  /*d5b0*/  HMMA.16816.F32 R180, R8, R14, R56 ;  /* 0x0000000e08b4723c */ /* 0x000fe40000001838 */
[----:B------:R-:W-:Y:S01]  /*d5c0*/  FADD.FTZ R92, R212, R4 ;  /* 0x00000004d45c7221 */ /* 0x000fe20000010000 */
[----:B------:R-:W-:Y:S02]  /*d5d0*/  F2FP.PACK_AB R4, R251, R247 ;  /* 0x000000f7fb04723e */ /* 0x000fe400000000ff */
[----:B---3--:R-:W-:Y:S01]  /*d5e0*/  F2FP.PACK_AB R7, R132, R138 ;  /* 0x0000008a8407723e */ /* 0x008fe200000000ff */
[----:B------:R-:W-:Y:S01]  /*d5f0*/  FADD.FTZ R2, R170, R0 ;  /* 0x00000000aa027221 */ /* 0x000fe20000010000 */
[----:B------:R-:W-:-:S05]  /*d600*/  MOV R0, R214 ;  /* 0x000000d600007202 */ /* 0x000fca0000000f00 */
        /* <DEDUP_REMOVED lines=8> */
[----:B------:R-:W-:Y:S01]  /*d690*/  IMAD.MOV.U32 R81, RZ, RZ, R86 ;  /* 0x000000ffff517224 */ /* 0x000fe200078e0056 */
[----:B------:R-:W-:-:S02]  /*d6a0*/  MOV R82, R87 ;  /* 0x0000005700527202 */ /* 0x000fc40000000f00 */
[----:B------:R-:W-:Y:S02]  /*d6b0*/  MOV R80, R19 ;  /* 0x0000001300507202 */ /* 0x000fe40000000f00 */
[----:B------:R-:W2:Y:S01]  /*d6c0*/  LDSM.16.MT88.4 R16, [R236+0x3100] ;  /* 0x00310000ec10783b */ /* 0x000ea20000004200 */
[----:B------:R-:W-:Y:S01]  /*d6d0*/  MOV R83, R102 ;  /* 0x0000006600537202 */ /* 0x000fe20000000f00 */
[-C--:B-1----:R-:W-:Y:S08]  /*d6e0*/  HMMA.16816.F32 R184, R8, R12.reuse, R184 ;  /* 0x0000000c08b8723c */ /* 0x082ff000000018b8 */
[----:B------:R-:W-:Y:S07]  /*d6f0*/  HMMA.16816.F32 R156, R4, R12, R176 ;  /* 0x0000000c049c723c */ /* 0x000fee00000018b0 */
[----:B------:R-:W-:Y:S01]  /*d700*/  MOV R178, R85 ;  /* 0x0000005500b27202 */ /* 0x000fe20000000f00 */
[----:B------:R-:W-:Y:S01]  /*d710*/  HMMA.16816.F32 R68, R8, R14, R68 ;  /* 0x0000000e0844723c */ /* 0x000fe20000001844 */
[----:B------:R-:W-:-:S02]  /*d720*/  MOV R179, R84 ;  /* 0x0000005400b37202 */ /* 0x000fc40000000f00 */
[----:B------:R-:W-:Y:S02]  /*d730*/  MOV R176, R101 ;  /* 0x0000006500b07202 */ /* 0x000fe40000000f00 */
[----:B------:R-:W-:-:S03]  /*d740*/  MOV R177, R100 ;  /* 0x0000006400b17202 */ /* 0x000fc60000000f00 */
[----:B------:R-:W-:Y:S01]  /*d750*/  HMMA.16816.F32 R56, R4, R14, R76 ;  /* 0x0000000e0438723c */ /* 0x000fe2000000184c */
[----:B------:R-:W1:Y:S06]  /*d760*/  LDSM.16.MT88.4 R12, [R235+0x1100] ;  /* 0x00110000eb0c783b */ /* 0x000e6c0000004200 */
[----:B------:R-:W-:Y:S01]  /*d770*/  MOV R79, R213 ;  /* 0x000000d5004f7202 */ /* 0x000fe20000000f00 */
[----:B--2---:R-:W-:Y:S01]  /*d780*/  HMMA.16816.F32 R100, R8, R16, R224 ;  /* 0x000000100864723c */ /* 0x004fe200000018e0 */
[----:B------:R-:W-:Y:S02]  /*d790*/  FADD.FTZ R3, R129, R3 ;  /* 0x0000000381037221 */ /* 0x000fe40000010000 */
[----:B------:R-:W-:-:S05]  /*d7a0*/  FADD.FTZ R2, R131, R2 ;  /* 0x0000000283027221 */ /* 0x000fca0000010000 */
[C---:B------:R-:W-:Y:S08]  /*d7b0*/  HMMA.16816.F32 R64, R8.reuse, R18, R64 ;  /* 0x000000120840723c */ /* 0x040ff00000001840 */
        /* <DEDUP_REMOVED lines=8> */
[----:B------:R-:W-:Y:S02]  /*d840*/  LDSM.16.MT88.4 R192, [R234+0x1900] ;  /* 0x00190000eac0783b */ /* 0x000fe40000004200 */
        /* <DEDUP_REMOVED lines=10> */
[----:B------:R-:W-:-:S06]  /*d8f0*/  FADD.FTZ R3, R130, R3 ;  /* 0x0000000382037221 */ /* 0x000fcc0000010000 */
[C---:B------:R-:W-:Y:S01]  /*d900*/  HMMA.16816.F32 R104, R4.reuse, R16, R176 ;  /* 0x000000100468723c */ /* 0x040fe200000018b0 */
[----:B------:R-:W2:Y:S07]  /*d910*/  LDSM.16.MT88.4 R176, [R236+0x1900] ;  /* 0x00190000ecb0783b */ /* 0x000eae0000004200 */
[----:B------:R-:W-:Y:S01]  /*d920*/  HMMA.16816.F32 R16, R4, R18, R220 ;  /* 0x000000120410723c */ /* 0x000fe200000018dc */
[----:B------:R-:W-:-:S07]  /*d930*/  MOV R226, R95 ;  /* 0x0000005f00e27202 */ /* 0x000fce0000000f00 */
[C---:B-1----:R-:W-:Y:S08]  /*d940*/  HMMA.16816.F32 R116, R8.reuse, R12, R228 ;  /* 0x0000000c0874723c */ /* 0x042ff000000018e4 */
[----:B------:R-:W-:Y:S01]  /*d950*/  HMMA.16816.F32 R60, R8, R14, R60 ;  /* 0x0000000e083c723c */ /* 0x000fe2000000183c */
[----:B------:R-:W3:Y:S07]  /*d960*/  LDL R9, [R1+0x4] ;  /* 0x0000040001097983 */ /* 0x000eee0000100800 */
[C---:B------:R-:W-:Y:S01]  /*d970*/  HMMA.16816.F32 R120, R4.reuse, R12, R80 ;  /* 0x0000000c0478723c */ /* 0x040fe20000001850 */
[----:B------:R-:W-:Y:S01]  /*d980*/  FADD.FTZ R8, R0, R79 ;  /* 0x0000004f00087221 */ /* 0x000fe20000010000 */
[----:B------:R-:W-:Y:S01]  /*d990*/  MOV R231, R108 ;  /* 0x0000006c00e77202 */ /* 0x000fe20000000f00 */
[----:B------:R-:W-:Y:S01]  /*d9a0*/  FADD.FTZ R0, R128, R92 ;  /* 0x0000005c80007221 */ /* 0x000fe20000010000 */
[----:B------:R-:W1:Y:S03]  /*d9b0*/  LDSM.16.MT88.4 R76, [R233+0x3900] ;  /* 0x00390000e94c783b */ /* 0x000e660000004200 */
[----:B------:R-:W-:Y:S01]  /*d9c0*/  FADD.FTZ R0, R146, R0 ;  /* 0x0000000092007221 */ /* 0x000fe20000010000 */
[----:B------:R-:W-:Y:S01]  /*d9d0*/  HMMA.16816.F32 R12, R4, R14, R200 ;  /* 0x0000000e040c723c */ /* 0x000fe200000018c8 */
[----:B------:R-:W-:Y:S01]  /*d9e0*/  MOV R230, R109 ;  /* 0x0000006d00e67202 */ /* 0x000fe20000000f00 */
[----:B------:R-:W4:Y:S01]  /*d9f0*/  LDSM.16.MT88.4 R200, [R233+0x1900] ;  /* 0x00190000e9c8783b */ /* 0x000f220000004200 */
[----:B------:R-:W-:Y:S01]  /*da00*/  FADD.FTZ R0, R155, R0 ;  /* 0x000000009b007221 */ /* 0x000fe20000010000 */
[----:B------:R-:W-:-:S02]  /*da10*/  MOV R229, R93 ;  /* 0x0000005d00e57202 */ /* 0x000fc40000000f00 */
[----:B------:R-:W-:Y:S01]  /*da20*/  LDSM.16.MT88.4 R92, [R234+0x3900] ;  /* 0x00390000ea5c783b */ /* 0x000fe20000004200 */
[----:B------:R-:W-:Y:S02]  /*da30*/  FADD.FTZ R5, R145, R8 ;  /* 0x0000000891057221 */ /* 0x000fe40000010000 */
[----:B------:R-:W-:Y:S01]  /*da40*/  FADD.FTZ R4, R161, R2 ;  /* 0x00000002a1047221 */ /* 0x000fe20000010000 */
[----:B------:R-:W5:Y:S01]  /*da50*/  LDL R11, [R1+0x64] ;  /* 0x00006400010b7983 */ /* 0x000f620000100800 */
[----:B------:R-:W-:Y:S02]  /*da60*/  FADD.FTZ R5, R154, R5 ;  /* 0x000000059a057221 */ /* 0x000fe40000010000 */
[----:B------:R-:W-:Y:S01]  /*da70*/  FADD.FTZ R2, R163, R0 ;  /* 0x00000000a3027221 */ /* 0x000fe20000010000 */
[----:B------:R-:W5:Y:S01]  /*da80*/  LDL R10, [R1+0x58] ;  /* 0x00005800010a7983 */ /* 0x000f620000100800 */
[----:B------:R-:W-:Y:S02]  /*da90*/  FADD.FTZ R0, R144, R3 ;  /* 0x0000000390007221 */ /* 0x000fe40000010000 */
[----:B------:R-:W-:Y:S01]  /*daa0*/  FADD.FTZ R3, R152, R4 ;  /* 0x0000000498037221 */ /* 0x000fe20000010000 */
[----:B------:R-:W-:Y:S01]  /*dab0*/  MOV R4, 0x1 ;  /* 0x0000000100047802 */ /* 0x000fe20000000f00 */
[----:B------:R-:W-:-:S02]  /*dac0*/  FADD.FTZ R5, R162, R5 ;  /* 0x00000005a2057221 */ /* 0x000fc40000010000 */
[----:B------:R-:W-:Y:S01]  /*dad0*/  FADD.FTZ R2, R110, R2 ;  /* 0x000000026e027221 */ /* 0x000fe20000010000 */
[----:B------:R-:W-:Y:S01]  /*dae0*/  ISETP.NE.AND P0, PT, R4, c[0x0][0x2c4], PT ;  /* 0x0000b10004007a0c */ /* 0x000fe20003f05270 */
[----:B------:R-:W-:Y:S02]  /*daf0*/  FADD.FTZ R8, R160, R5 ;  /* 0x00000005a0087221 */ /* 0x000fe40000010000 */
[----:B------:R-:W-:Y:S01]  /*db00*/  FADD.FTZ R0, R111, R0 ;  /* 0x000000006f007221 */ /* 0x000fe20000010000 */
[----:B------:R-:W1:Y:S04]  /*db10*/  LDSM.16.MT88.4 R160, [R235+0x1900] ;  /* 0x00190000eba0783b */ /* 0x000e680000004200 */
[----:B------:R-:W1:Y:S04]  /*db20*/  LDSM.16.MT88.4 R108, [R236+0x3900] ;  /* 0x00390000ec6c783b */ /* 0x000e680000004200 */
[----:B------:R-:W1:Y:S01]  /*db30*/  LDSM.16.MT88.4 R4, [R235+0x3900] ;  /* 0x00390000eb04783b */ /* 0x000e620000004200 */
[----:B------:R-:W-:Y:S08]  /*db40*/  MUFU.EX2 R32, R32 ;  /* 0x0000002000207308 */ /* 0x000ff00000000800 */
[----:B------:R-:W1:Y:S08]  /*db50*/  MUFU.EX2 R31, R31 ;  /* 0x0000001f001f7308 */ /* 0x000e700000000800 */
[----:B------:R-:W-:Y:S08]  /*db60*/  MUFU.EX2 R30, R30 ;  /* 0x0000001e001e7308 */ /* 0x000ff00000000800 */
[----:B------:R-:W-:Y:S08]  /*db70*/  MUFU.EX2 R29, R29 ;  /* 0x0000001d001d7308 */ /* 0x000ff00000000800 */
[----:B------:R-:W-:Y:S08]  /*db80*/  MUFU.EX2 R28, R28 ;  /* 0x0000001c001c7308 */ /* 0x000ff00000000800 */
[----:B------:R-:W1:Y:S08]  /*db90*/  MUFU.EX2 R27, R27 ;  /* 0x0000001b001b7308 */ /* 0x000e700000000800 */
        /* <DEDUP_REMOVED lines=9> */
[----:B------:R-:W2:Y:S01]  /*dc30*/  MUFU.EX2 R35, R35 ;  /* 0x0000002300237308 */ /* 0x000ea20000000800 */
[----:B-1----:R-:W-:-:S02]  /*dc40*/  F2FP.PACK_AB R128, R31, R32 ;  /* 0x000000201f80723e */ /* 0x002fc400000000ff */
[----:B------:R-:W-:Y:S02]  /*dc50*/  F2FP.PACK_AB R129, R27, R28 ;  /* 0x0000001c1b81723e */ /* 0x000fe400000000ff */
[----:B------:R-:W-:Y:S02]  /*dc60*/  F2FP.PACK_AB R130, R29, R30 ;  /* 0x0000001e1d82723e */ /* 0x000fe400000000ff */
[----:B------:R-:W-:Y:S02]  /*dc70*/  F2FP.PACK_AB R131, R24, R26 ;  /* 0x0000001a1883723e */ /* 0x000fe400000000ff */
[----:B------:R-:W-:Y:S02]  /*dc80*/  F2FP.PACK_AB R124, R22, R23 ;  /* 0x00000017167c723e */ /* 0x000fe400000000ff */
[----:B------:R-:W-:Y:S02]  /*dc90*/  F2FP.PACK_AB R126, R20, R21 ;  /* 0x00000015147e723e */ /* 0x000fe400000000ff */
[----:B------:R-:W-:-:S02]  /*dca0*/  F2FP.PACK_AB R125, R33, R25 ;  /* 0x00000019217d723e */ /* 0x000fc400000000ff */
[----:B--2---:R-:W-:Y:S01]  /*dcb0*/  F2FP.PACK_AB R127, R35, R34 ;  /* 0x00000022237f723e */ /* 0x004fe200000000ff */
[----:B------:R-:W-:Y:S01]  /*dcc0*/  HMMA.16816.F32 R152, R128, R178, R68 ;  /* 0x000000b28098723c */ /* 0x000fe20000001844 */
[----:B------:R-:W-:Y:S02]  /*dcd0*/  MOV R225, R98 ;  /* 0x0000006200e17202 */ /* 0x000fe40000000f00 */
[----:B------:R-:W-:Y:S02]  /*dce0*/  MOV R224, R99 ;  /* 0x0000006300e07202 */ /* 0x000fe40000000f00 */
[----:B------:R-:W-:-:S03]  /*dcf0*/  MOV R228, R96 ;  /* 0x0000006000e47202 */ /* 0x000fc60000000f00 */
[----:B------:R-:W-:Y:S01]  /*dd00*/  HMMA.16816.F32 R68, R128, R76, R72 ;  /* 0x0000004c8044723c */ /* 0x000fe20000001848 */
[----:B------:R-:W-:-:S07]  /*dd10*/  MOV R223, R97 ;  /* 0x0000006100df7202 */ /* 0x000fce0000000f00 */
[----:B------:R-:W-:Y:S08]  /*dd20*/  HMMA.16816.F32 R80, R128, R78, R40 ;  /* 0x0000004e8050723c */ /* 0x000ff00000001828 */
[C---:B------:R-:W-:Y:S08]  /*dd30*/  HMMA.16816.F32 R72, R124.reuse, R76, R216 ;  /* 0x0000004c7c48723c */ /* 0x040ff000000018d8 */
[----:B------:R-:W-:Y:S08]  /*dd40*/  HMMA.16816.F32 R76, R124, R78, R88 ;  /* 0x0000004e7c4c723c */ /* 0x000ff00000001858 */
[-C--:B----4-:R-:W-:Y:S08]  /*dd50*/  HMMA.16816.F32 R204, R128, R200.reuse, R204 ;  /* 0x000000c880cc723c */ /* 0x090ff000000018cc */
        /* <DEDUP_REMOVED lines=24> */
[----:B------:R-:W2:Y:S01]  /*dee0*/  LDL.LU R12, [R1+0x80] ;  /* 0x00008000010c7983 */ /* 0x000ea20000300800 */
[----:B------:R-:W-:-:S06]  /*def0*/  FADD.FTZ R3, R223, R3 ;  /* 0x00000003df037221 */ /* 0x000fcc0000010000 */
[----:B------:R-:W-:Y:S01]  /*df00*/  HMMA.16816.F32 R116, R128, R4, R116 ;  /* 0x000000048074723c */ /* 0x000fe20000001874 */
[----:B------:R-:W-:-:S06]  /*df10*/  FADD.FTZ R2, R229, R2 ;  /* 0x00000002e5027221 */ /* 0x000fcc0000010000 */
        /* <DEDUP_REMOVED lines=12> */
[----:B-----5:R-:W-:Y:S01]  /*dfe0*/  IADD3 R0, -R10, R11, R0 ;  /* 0x0000000b0a007210 */ /* 0x020fe20007ffe100 */
        /* <DEDUP_REMOVED lines=34> */
[----:B--2---:R-:W-:-:S04]  /*e210*/  IADD3 R250, R12, -0x2, RZ ;  /* 0xfffffffe0cfa7810 */ /* 0x004fc80007ffe0ff */
[----:B------:R-:W-:Y:S11]  /*e220*/  ISETP.GE.AND P0, PT, R250, R7, PT ;  /* 0x00000007fa00720c */ /* 0x000ff60003f06270 */
[----:B------:R-:W-:Y:S02]  /*e230*/  @!UPT UIADD3 URZ, URZ, URZ, URZ ;  /* 0x0000003f3f3ff290 */ /* 0x000fe4000fffe03f */
[----:B------:R-:W-:Y:S05]  /*e240*/  @!P0 BRA `(.L_x_4093) ;  /* 0x00004bf000008947 */ /* 0x000fea0003800000 */
[----:B-1----:R-:W2:Y:S04]  /*e250*/  LDL R12, [R1+0x88] ;  /* 0x00008800010c7983 */ /* 0x002ea80000100800 */
[----:B------:R-:W3:Y:S04]  /*e260*/  LDL.LU R13, [R1+0xd4] ;  /* 0x0000d400010d7983 */ /* 0x000ee80000300800 */
[----:B------:R-:W4:Y:S04]  /*e270*/  LDL R10, [R1+0xd0] ;  /* 0x0000d000010a7983 */ /* 0x000f280000100800 */
[----:B------:R-:W4:Y:S01]  /*e280*/  LDL R9, [R1+0xb4] ;  /* 0x0000b40001097983 */ /* 0x000f220000100800 */
[----:B------:R-:W-:Y:S01]  /*e290*/  IMAD.MOV.U32 R138, RZ, RZ, R135 ;  /* 0x000000ffff8a7224 */ /* 0x000fe200078e0087 */
[----:B------:R-:W-:Y:S01]  /*e2a0*/  MOV R140, R133 ;  /* 0x00000085008c7202 */ /* 0x000fe20000000f00 */
[----:B------:R-:W-:-:S02]  /*e2b0*/  IMAD.MOV.U32 R137, RZ, RZ, R136 ;  /* 0x000000ffff897224 */ /* 0x000fc400078e0088 */
[----:B------:R-:W-:Y:S01]  /*e2c0*/  IMAD.MOV.U32 R139, RZ, RZ, R134 ;  /* 0x000000ffff8b7224 */ /* 0x000fe200078e0086 */
[----:B--2---:R-:W-:-:S05]  /*e2d0*/  SHF.L.U32 R0, R12, 0x1, RZ ;  /* 0x000000010c007819 */ /* 0x004fca00000006ff */
[----:B------:R1:W-:Y:S01]  /*e2e0*/  STL [R1+0xac], R0 ;  /* 0x0000ac0001007387 */ /* 0x0003e20000100800 */
[----:B---3--:R-:W-:Y:S02]  /*e2f0*/  SHF.L.U64.HI R247, R12, 0x1, R13 ;  /* 0x000000010cf77819 */ /* 0x008fe4000001020d */
[C---:B----4-:R-:W-:Y:S01]  /*e300*/  SHF.L.U64.HI R246, R9.reuse, 0x1, R10 ;  /* 0x0000000109f67819 */ /* 0x050fe2000001020a */
[----:B------:R-:W-:Y:S02]  /*e310*/  IMAD.SHL.U32 R245, R9, 0x2, RZ ;  /* 0x0000000209f57824 */ /* 0x000fe400078e00ff */
.L_x_4104:
[----:B------:R-:W-:Y:S04]  /*e320*/  DEPBAR.LE SB0, 0x0 ;  /* 0x000080000000791a */ /* 0x000fe80000000000 */
[----:B------:R-:W-:Y:S01]  /*e330*/  WARPSYNC 0xffffffff ;  /* 0xffffffff00007948 */ /* 0x000fe20003800000 */
[----:B------:R-:W-:Y:S01]  /*e340*/  BAR.SYNC.DEFER_BLOCKING 0x0 ;  /* 0x0000000000007b1d */ /* 0x000fe20000010000 */
[----:B------:R-:W-:Y:S05]  /*e350*/  ISETP.GE.AND P0, PT, R250, RZ, PT ;  /* 0x000000fffa00720c */ /* 0x000fea0003f06270 */
        /* <DEDUP_REMOVED lines=13> */
[----:B------:R-:W-:-:S05]  /*e430*/  @!P0 BRA `(.L_x_4095) ;  /* 0x0000046000008947 */ /* 0x000fca0003800000 */
[----:B---34-:R-:W3:Y:S04]  /*e440*/  LDL R4, [R1+0x74] ;  /* 0x0000740001047983 */ /* 0x018ee80000100800 */
[----:B------:R-:W4:Y:S04]  /*e450*/  LDL R6, [R1+0x70] ;  /* 0x0000700001067983 */ /* 0x000f280000100800 */
[----:B------:R-:W5:Y:S04]  /*e460*/  S2R R5, SR_CTAID.Y ;  /* 0x0000000000057919 */ /* 0x000f680000002600 */
[----:B------:R-:W2:Y:S02]  /*e470*/  S2R R7, SR_CTAID.Y ;  /* 0x0000000000077919 */ /* 0x000ea40000002600 */
[----:B--2---:R-:W-:Y:S01]  /*e480*/  IMAD.WIDE.U32 R8, R7, c[0x0][0x210], RZ ;  /* 0x0000840007087a25 */ /* 0x004fe200078e00ff */
[----:B-----5:R-:W-:Y:S05]  /*e490*/  SHF.R.S32.HI R5, RZ, 0x1f, R5 ;  /* 0x0000001fff057819 */ /* 0x020fea0000011405 */
[----:B------:R-:W-:Y:S04]  /*e4a0*/  IMAD R5, R5, c[0x0][0x210], RZ ;  /* 0x0000840005057a24 */ /* 0x000fe800078e02ff */
[----:B------:R-:W-:Y:S05]  /*e4b0*/  IMAD R5, R7, c[0x0][0x214], R5 ;  /* 0x0000850007057a24 */ /* 0x000fea00078e0205 */
[----:B------:R-:W-:Y:S01]  /*e4c0*/  IADD3 R5, R9, R5, RZ ;  /* 0x0000000509057210 */ /* 0x000fe20007ffe0ff */
[----:B---3--:R-:W-:Y:S01]  /*e4d0*/  IMAD.WIDE.U32 R2, R4, c[0x0][0x208], RZ ;  /* 0x0000820004027a25 */ /* 0x008fe200078e00ff */
[----:B-1----:R-:W-:Y:S05]  /*e4e0*/  SHF.R.S32.HI R0, RZ, 0x1f, R4 ;  /* 0x0000001fff007819 */ /* 0x002fea0000011404 */
[----:B------:R-:W-:Y:S04]  /*e4f0*/  IMAD R0, R0, c[0x0][0x208], RZ ;  /* 0x0000820000007a24 */ /* 0x000fe800078e02ff */
[----:B------:R-:W-:Y:S01]  /*e500*/  IMAD R0, R4, c[0x0][0x20c], R0 ;  /* 0x0000830004007a24 */ /* 0x000fe200078e0200 */
[----:B----4-:R-:W-:Y:S04]  /*e510*/  SHF.R.S32.HI R4, RZ, 0x1f, R6 ;  /* 0x0000001fff047819 */ /* 0x010fe80000011406 */
        /* <DEDUP_REMOVED lines=10> */
.L_x_4177:
[----:B------:R-:W-:-:S05]  /*e5c0*/  BRA.DIV ~URZ, `(.L_x_4097) ;  /* 0x0000df327f007947 */ /* 0x000fca000b800000 */
[----:B------:R-:W3:Y:S04]  /*e5d0*/  LDL R10, [R1+0x88] ;  /* 0x00008800010a7983 */ /* 0x000ee80000100800 */
[----:B------:R-:W4:Y:S04]  /*e5e0*/  LDL R14, [R1+0xac] ;  /* 0x0000ac00010e7983 */ /* 0x000f280000100800 */
[----:B------:R-:W4:Y:S04]  /*e5f0*/  SHFL.IDX PT, R2, R4, RZ, 0x181f ;  /* 0x00181fff04027589 */ /* 0x000f2800000e0000 */
[----:B------:R-:W5:Y:S04]  /*e600*/  SHFL.IDX PT, R8, R4, 0x1, 0x181f ;  /* 0x00381f0004087f89 */ /* 0x000f6800000e0000 */
[----:B------:R-:W1:Y:S04]  /*e610*/  SHFL.IDX PT, R13, R0, 0x1, 0x181f ;  /* 0x00381f00000d7f89 */ /* 0x000e6800000e0000 */
[----:B------:R-:W2:Y:S04]  /*e620*/  SHFL.IDX PT, R9, R4, 0x2, 0x181f ;  /* 0x00581f0004097f89 */ /* 0x000ea800000e0000 */
[----:B------:R-:W1:Y:S01]  /*e630*/  SHFL.IDX PT, R12, R0, 0x2, 0x181f ;  /* 0x00581f00000c7f89 */ /* 0x000e6200000e0000 */
[-C--:B----4-:R-:W-:Y:S02]  /*e640*/  IADD3 R6, P0, R2, R14.reuse, RZ ;  /* 0x0000000e02067210 */ /* 0x090fe40007f1e0ff */
[----:B---3--:R-:W-:Y:S02]  /*e650*/  ISETP.GE.AND P3, PT, R10, c[0x0][0x1d4], PT ;  /* 0x000075000a007a0c */ /* 0x008fe40003f66270 */
[-C--:B------:R-:W-:Y:S01]  /*e660*/  IADD3 R2, P1, R2, R245.reuse, RZ ;  /* 0x000000f502027210 */ /* 0x080fe20007f3e0ff */
[C-C-:B--2---:R-:W-:Y:S01]  /*e670*/  IMAD.X R7, R5.reuse, 0x1, R247.reuse, P0 ;  /* 0x0000000105077824 */ /* 0x144fe200000e06f7 */
[CC--:B-----5:R-:W-:Y:S02]  /*e680*/  IADD3 R10, P0, R8.reuse, R14.reuse, RZ ;  /* 0x0000000e080a7210 */ /* 0x0e0fe40007f1e0ff */
[-C--:B------:R-:W-:Y:S01]  /*e690*/  IADD3 R8, P2, R8, R245.reuse, RZ ;  /* 0x000000f508087210 */ /* 0x080fe20007f5e0ff */
[--C-:B------:R-:W-:Y:S02]  /*e6a0*/  IMAD.X R3, R5, 0x1, R246.reuse, P1 ;  /* 0x0000000105037824 */ /* 0x100fe400008e06f6 */
[--C-:B-1----:R-:W-:Y:S04]  /*e6b0*/  IMAD.X R11, R13, 0x1, R247.reuse, P0 ;  /* 0x000000010d0b7824 */ /* 0x102fe800000e06f7 */
[----:B------:R1:W-:Y:S04]  /*e6c0*/  LDGSTS.E.BYPASS.LTC128B.128 [R249], [R6.64], !P3 ;  /* 0x0000000006f97fae */ /* 0x0003e8000d901d46 */
        /* <DEDUP_REMOVED lines=14> */
.L_x_4178:
[----:B---3--:R-:W3:Y:S01]  /*e7b0*/  LDL R3, [R1+0x88] ;  /* 0x0000880001037983 */ /* 0x008ee20000100800 */
[C---:B------:R-:W-:Y:S02]  /*e7c0*/  IADD3 R2, -R5.reuse, 0x10, RZ ;  /* 0x0000001005027810 */ /* 0x040fe40007ffe1ff */
[----:B------:R-:W-:Y:S01]  /*e7d0*/  ISETP.NE.U32.AND P2, PT, R5, RZ, PT ;  /* 0x000000ff0500720c */ /* 0x000fe20003f45070 */
[----:B------:R-:W4:Y:S01]  /*e7e0*/  LDL R4, [R1+0xac] ;  /* 0x0000ac0001047983 */ /* 0x000f220000100800 */
[----:B------:R-:W-:Y:S02]  /*e7f0*/  LOP3.LUT R2, R2, 0xf, RZ, 0xc0, !PT ;  /* 0x0000000f02027812 */ /* 0x000fe400078ec0ff */
[----:B--2-4-:R-:W-:Y:S02]  /*e800*/  IADD3 R4, P0, R0, R4, RZ ;  /* 0x0000000400047210 */ /* 0x014fe40007f1e0ff */
[----:B---3--:R-:W-:Y:S03]  /*e810*/  ISETP.GE.AND P3, PT, R3, c[0x0][0x1d4], PT ;  /* 0x0000750003007a0c */ /* 0x008fe60003f66270 */
[----:B-1----:R-:W-:Y:S01]  /*e820*/  IMAD.X R5, R8, 0x1, R247, P0 ;  /* 0x0000000108057824 */ /* 0x002fe200000e06f7 */
[----:B------:R-:W-:Y:S04]  /*e830*/  IADD3 R2, P1, P0, R2, R0, R245 ;  /* 0x0000000002027210 */ /* 0x000fe8000783e0f5 */
[----:B------:R-:W-:Y:S05]  /*e840*/  IADD3.X R3, RZ, R8, R246, P1, P0 ;  /* 0x00000008ff037210 */ /* 0x000fea0000fe04f6 */
[----:B------:R-:W-:Y:S01]  /*e850*/  @!PT LDS RZ, [RZ] ;  /* 0x00000000fffff984 */ /* 0x000fe20000000800 */
[----:B------:R-:W-:Y:S01]  /*e860*/  @!PT LDS RZ, [RZ] ;  /* 0x00000000fffff984 */ /* 0x000fe20000000800 */
[----:B------:R-:W-:Y:S01]  /*e870*/  @!PT LDS RZ, [RZ] ;  /* 0x00000000fffff984 */ /* 0x000fe20000000800 */
[----:B------:R1:W-:Y:S04]  /*e880*/  LDGSTS.E.BYPASS.LTC128B.128 [R249+0x1800], [R4.64], !P3 ;  /* 0x0180000004f97fae */ /* 0x0003e8000d901d46 */
[----:B------:R1:W-:Y:S02]  /*e890*/  LDGSTS.E.BYPASS.LTC128B.128.ZFILL [R249+0x3800], [R2.64], P2 ;  /* 0x0380000002f97fae */ /* 0x0003e40009141d46 */
.L_x_4095:
[----:B---34-:R-:W-:Y:S05]  /*e8a0*/  BSYNC B0 ;  /* 0x0000000000007941 */ /* 0x018fea0003800000 */
.L_x_4094:
        /* <DEDUP_REMOVED lines=172> */
[----:B------:R-:W-:Y:S01]  /*f370*/  IMAD.MOV.U32 R0, RZ, RZ, c[0x0][0x2b8] ;  /* 0x0000ae00ff007624 */ /* 0x000fe200078e00ff */
[----:B------:R-:W3:Y:S01]  /*f380*/  LDL R2, [R1+0xb8] ;  /* 0x0000b80001027983 */ /* 0x000ee20000100800 */
[----:B------:R-:W-:Y:S03]  /*f390*/  MOV R133, RZ ;  /* 0x000000ff00857202 */ /* 0x000fe60000000f00 */
[----:B------:R-:W4:Y:S01]  /*f3a0*/  LDL R3, [R1+0xb0] ;  /* 0x0000b00001037983 */ /* 0x000f220000100800 */
[----:B------:R-:W-:Y:S03]  /*f3b0*/  ISETP.NE.AND P0, PT, R0, 0x1, PT ;  /* 0x000000010000780c */ /* 0x000fe60003f05270 */
[----:B------:R-:W5:Y:S04]  /*f3c0*/  LDL.64 R142, [R1+0xc0] ;  /* 0x0000c000018e7983 */ /* 0x000f680000100a00 */
[----:B--2---:R-:W2:Y:S04]  /*f3d0*/  LDL R136, [R1+0xc8] ;  /* 0x0000c80001887983 */ /* 0x004ea80000100800 */
[----:B------:R-:W1:Y:S01]  /*f3e0*/  S2R R141, SR_CTAID.Y ;  /* 0x00000000008d7919 */ /* 0x000e620000002600 */
[----:B---3--:R-:W-:Y:S05]  /*f3f0*/  IMAD R2, R250, 0x40, R2 ;  /* 0x00000040fa027824 */ /* 0x008fea00078e0202 */
[----:B----4-:R-:W-:Y:S04]  /*f400*/  IADD3 R2, R2, -0x40, R3 ;  /* 0xffffffc002027810 */ /* 0x010fe80007ffe003 */
[----:B------:R-:W-:Y:S01]  /*f410*/  MOV R0, R2 ;  /* 0x0000000200007202 */ /* 0x000fe20000000f00 */
[----:B------:R-:W-:Y:S05]  /*f420*/  @P0 IMAD.HI.U32 R3, R2, c[0x0][0x2bc], RZ ;  /* 0x0000af0002030a27 */ /* 0x000fea00078e00ff */
[----:B------:R-:W-:Y:S04]  /*f430*/  @P0 SHF.R.U32.HI R0, RZ, c[0x0][0x2c0], R3 ;  /* 0x0000b000ff000a19 */ /* 0x000fe80000011603 */
[C---:B-----5:R-:W-:Y:S01]  /*f440*/  @!P6 IADD3 R3, P0, R0.reuse, R142, RZ ;  /* 0x0000008e0003e210 */ /* 0x060fe20007f1e0ff */
[----:B------:R-:W-:Y:S02]  /*f450*/  IMAD.MOV R132, RZ, RZ, -R0 ;  /* 0x000000ffff847224 */ /* 0x000fe400078e0a00 */
[----:B-1----:R-:W-:Y:S01]  /*f460*/  IMAD.WIDE.U32 R142, R141, c[0x0][0x1e8], RZ ;  /* 0x00007a008d8e7a25 */ /* 0x002fe200078e00ff */
[----:B--2---:R-:W-:Y:S02]  /*f470*/  @!P6 LEA.HI.X.SX32 R0, R0, R136, 0x1, P0 ;  /* 0x000000880000e211 */ /* 0x004fe400000f0eff */
[----:B------:R-:W1:Y:S01]  /*f480*/  S2R R136, SR_CTAID.Y ;  /* 0x0000000000887919 */ /* 0x000e620000002600 */
[----:B------:R-:W-:Y:S01]  /*f490*/  IMAD R132, R132, c[0x0][0x2b8], R2 ;  /* 0x0000ae0084847a24 */ /* 0x000fe200078e0202 */
[C---:B------:R-:W-:Y:S04]  /*f4a0*/  @!P6 LEA R2, P0, R3.reuse, c[0x0][0x2a0], 0x2 ;  /* 0x0000a8000302ea11 */ /* 0x040fe800078010ff */
[----:B------:R-:W-:Y:S01]  /*f4b0*/  @!P6 LEA.HI.X R3, R3, c[0x0][0x2a4], R0, 0x2, P0 ;  /* 0x0000a9000303ea11 */ /* 0x000fe200000f1400 */
[----:B------:R2:W-:Y:S01]  /*f4c0*/  STL [R1+0x74], R132 ;  /* 0x0000748401007387 */ /* 0x0005e20000100800 */
[----:B------:R-:W-:Y:S03]  /*f4d0*/  SHF.R.S32.HI R0, RZ, 0x1f, R132 ;  /* 0x0000001fff007819 */ /* 0x000fe60000011484 */
[----:B------:R3:W4:Y:S02]  /*f4e0*/  @!P6 LDG.E R133, [R2.64] ;  /* 0x000000060285e981 */ /* 0x000724000c1e1900 */
[----:B------:R-:W-:Y:S04]  /*f4f0*/  IMAD R0, R0, c[0x0][0x1e0], RZ ;  /* 0x0000780000007a24 */ /* 0x000fe800078e02ff */
[----:B------:R-:W-:Y:S01]  /*f500*/  IMAD R0, R132, c[0x0][0x1e4], R0 ;  /* 0x0000790084007a24 */ /* 0x000fe200078e0200 */
[----:B-1----:R-:W-:Y:S05]  /*f510*/  SHF.R.S32.HI R136, RZ, 0x1f, R136 ;  /* 0x0000001fff887819 */ /* 0x002fea0000011488 */
[----:B------:R-:W-:Y:S04]  /*f520*/  IMAD R136, R136, c[0x0][0x1e8], RZ ;  /* 0x00007a0088887a24 */ /* 0x000fe800078e02ff */
[----:B------:R-:W-:Y:S02]  /*f530*/  IMAD R136, R141, c[0x0][0x1ec], R136 ;  /* 0x00007b008d887a24 */ /* 0x000fe400078e0288 */
[----:B---3--:R-:W-:Y:S03]  /*f540*/  IMAD.WIDE.U32 R2, R132, c[0x0][0x1e0], RZ ;  /* 0x0000780084027a25 */ /* 0x008fe600078e00ff */
[----:B------:R-:W-:Y:S01]  /*f550*/  IADD3 R136, R143, R136, RZ ;  /* 0x000000888f887210 */ /* 0x000fe20007ffe0ff */
[----:B------:R-:W-:Y:S01]  /*f560*/  IMAD.IADD R3, R3, 0x1, R0 ;  /* 0x0000000103037824 */ /* 0x000fe200078e0200 */
[----:B----4-:R-:W-:Y:S01]  /*f570*/  SHF.R.S32.HI R0, RZ, 0x1f, R133 ;  /* 0x0000001fff007819 */ /* 0x010fe20000011485 */
[----:B------:R1:W-:Y:S02]  /*f580*/  STL [R1+0x70], R133 ;  /* 0x0000708501007387 */ /* 0x0003e40000100800 */
        /* <DEDUP_REMOVED lines=9> */
.L_x_4179:
[----:B------:R-:W-:-:S05]  /*f620*/  BRA.DIV ~URZ, `(.L_x_4101) ;  /* 0x0000d4827f007947 */ /* 0x000fca000b800000 */
[----:B------:R-:W3:Y:S04]  /*f630*/  LDL R3, [R1+0x88] ;  /* 0x0000880001037983 */ /* 0x000ee80000100800 */
[----:B------:R-:W4:Y:S04]  /*f640*/  LDL R136, [R1+0xac] ;  /* 0x0000ac0001887983 */ /* 0x000f280000100800 */
[----:B------:R-:W4:Y:S02]  /*f650*/  SHFL.IDX PT, R2, R132, RZ, 0x181f ;  /* 0x00181fff84027589 */ /* 0x000f2400000e0000 */
[CC--:B----4-:R-:W-:Y:S02]  /*f660*/  IADD3 R134, P0, R2.reuse, R136.reuse, RZ ;  /* 0x0000008802867210 */ /* 0x0d0fe40007f1e0ff */
[----:B---3--:R-:W-:Y:S03]  /*f670*/  ISETP.GE.AND P1, PT, R3, c[0x0][0x1d4], PT ;  /* 0x0000750003007a0c */ /* 0x008fe60003f26270 */
[C-C-:B--2---:R-:W-:Y:S01]  /*f680*/  IMAD.X R135, R133.reuse, 0x1, R247.reuse, P0 ;  /* 0x0000000185877824 */ /* 0x144fe200000e06f7 */
[-C--:B------:R-:W-:Y:S05]  /*f690*/  IADD3 R2, P0, R2, R245.reuse, RZ ;  /* 0x000000f502027210 */ /* 0x080fea0007f1e0ff */
[--C-:B------:R-:W-:Y:S04]  /*f6a0*/  IMAD.X R3, R133, 0x1, R246.reuse, P0 ;  /* 0x0000000185037824 */ /* 0x100fe800000e06f6 */
[----:B------:R-:W-:Y:S01]  /*f6b0*/  @!PT LDS RZ, [RZ] ;  /* 0x00000000fffff984 */ /* 0x000fe20000000800 */
[----:B------:R-:W-:Y:S01]  /*f6c0*/  @!PT LDS RZ, [RZ] ;  /* 0x00000000fffff984 */ /* 0x000fe20000000800 */
[----:B------:R2:W-:Y:S04]  /*f6d0*/  LDGSTS.E.BYPASS.LTC128B.128 [R248+0x4100], [R134.64], !P1 ;  /* 0x0410000086f87fae */ /* 0x0005e8000c901d46 */
[----:B------:R3:W-:Y:S04]  /*f6e0*/  LDGSTS.E.BYPASS.LTC128B.128 [R248+0x6100], [R2.64], !P5 ;  /* 0x0610000002f87fae */ /* 0x0007e8000e901d46 */
[----:B---3--:R-:W2:Y:S04]  /*f6f0*/  SHFL.IDX PT, R2, R132, 0x1, 0x181f ;  /* 0x00381f0084027f89 */ /* 0x008ea800000e0000 */
[----:B------:R-:W3:Y:S01]  /*f700*/  SHFL.IDX PT, R3, R0, 0x1, 0x181f ;  /* 0x00381f0000037f89 */ /* 0x000ee200000e0000 */
[CC--:B--2---:R-:W-:Y:S05]  /*f710*/  IADD3 R134, P0, R2.reuse, R136.reuse, RZ ;  /* 0x0000008802867210 */ /* 0x0c4fea0007f1e0ff */
[C-C-:B---3--:R-:W-:Y:S01]  /*f720*/  IMAD.X R135, R3.reuse, 0x1, R247.reuse, P0 ;  /* 0x0000000103877824 */ /* 0x148fe200000e06f7 */
[-C--:B------:R-:W-:Y:S04]  /*f730*/  IADD3 R2, P0, R2, R245.reuse, RZ ;  /* 0x000000f502027210 */ /* 0x080fe80007f1e0ff */
[----:B------:R2:W-:Y:S01]  /*f740*/  LDGSTS.E.BYPASS.LTC128B.128 [R248+0x4900], [R134.64], !P1 ;  /* 0x0490000086f87fae */ /* 0x0005e2000c901d46 */
[----:B------:R-:W-:Y:S05]  /*f750*/  IMAD.X R3, R3, 0x1, R246, P0 ;  /* 0x0000000103037824 */ /* 0x000fea00000e06f6 */
        /* <DEDUP_REMOVED lines=13> */
.L_x_4180:
[----:B---3--:R-:W3:Y:S01]  /*f830*/  LDL R132, [R1+0x88] ;  /* 0x0000880001847983 */ /* 0x008ee20000100800 */
[C---:B------:R-:W-:Y:S02]  /*f840*/  IADD3 R2, -R133.reuse, 0x10, RZ ;  /* 0x0000001085027810 */ /* 0x040fe40007ffe1ff */
[----:B------:R-:W-:Y:S01]  /*f850*/  ISETP.NE.U32.AND P3, PT, R133, RZ, PT ;  /* 0x000000ff8500720c */ /* 0x000fe20003f65070 */
[----:B------:R-:W4:Y:S01]  /*f860*/  LDL R3, [R1+0xac] ;  /* 0x0000ac0001037983 */ /* 0x000f220000100800 */
[----:B------:R-:W-:Y:S04]  /*f870*/  LOP3.LUT R2, R2, 0xf, RZ, 0xc0, !PT ;  /* 0x0000000f02027812 */ /* 0x000fe800078ec0ff */
        /* <DEDUP_REMOVED lines=8> */
[----:B------:R1:W-:Y:S04]  /*f900*/  LDGSTS.E.BYPASS.LTC128B.128 [R248+0x5900], [R132.64], !P4 ;  /* 0x0590000084f87fae */ /* 0x0003e8000e101d46 */
[----:B------:R1:W-:Y:S02]  /*f910*/  LDGSTS.E.BYPASS.LTC128B.128.ZFILL [R248+0x7900], [R2.64], P3 ;  /* 0x0790000002f87fae */ /* 0x0003e40009941d46 */
.L_x_4099:
[----:B------:R-:W-:Y:S05]  /*f920*/  BSYNC B0 ;  /* 0x0000000000007941 */ /* 0x000fea0003800000 */
.L_x_4098:
[----:B------:R-:W3:Y:S01]  /*f930*/  LDL R136, [R1+0xa4] ;  /* 0x0000a40001887983 */ /* 0x000ee20000100800 */
[----:B------:R-:W-:Y:S03]  /*f940*/  IMAD.MOV.U32 R141, RZ, RZ, c[0x0][0x2c4] ;  /* 0x0000b100ff8d7624 */ /* 0x000fe600078e00ff */
[----:B-1----:R-:W3:Y:S02]  /*f950*/  LDL R132, [R1+0x4] ;  /* 0x0000040001847983 */ /* 0x002ee40000100800 */
[----:B------:R-:W-:Y:S02]  /*f960*/  ISETP.NE.AND P0, PT, R141, 0x1, PT ;  /* 0x000000018d00780c */ /* 0x000fe40003f05270 */
[----:B------:R-:W4:Y:S04]  /*f970*/  LDL R135, [R1+0xa0] ;  /* 0x0000a00001877983 */ /* 0x000f280000100800 */
[----:B------:R-:W4:Y:S04]  /*f980*/  LDL R133, [R1+0x9c] ;  /* 0x00009c0001857983 */ /* 0x000f280000100800 */
[----:B------:R-:W5:Y:S04]  /*f990*/  LDL R0, [R1+0x98] ;  /* 0x0000980001007983 */ /* 0x000f680000100800 */
[----:B--2---:R-:W2:Y:S04]  /*f9a0*/  LDL R134, [R1+0x94] ;  /* 0x0000940001867983 */ /* 0x004ea80000100800 */
[----:B------:R-:W2:Y:S04]  /*f9b0*/  LDL R3, [R1+0x90] ;  /* 0x0000900001037983 */ /* 0x000ea80000100800 */
[----:B------:R-:W2:Y:S04]  /*f9c0*/  LDL R2, [R1+0xa8] ;  /* 0x0000a80001027983 */ /* 0x000ea80000100800 */
[----:B------:R-:W0:Y:S01]  /*f9d0*/  LDGDEPBAR ;  /* 0x00000000000079af */ /* 0x000e220000000000 */
[----:B---3--:R-:W-:Y:S04]  /*f9e0*/  LEA R132, R132, R136, 0x7 ;  /* 0x0000008884847211 */ /* 0x008fe800078e38ff */
[----:B----4-:R-:W-:Y:S02]  /*f9f0*/  IADD3 R132, R133, R132, R135 ;  /* 0x0000008485847210 */ /* 0x010fe40007ffe087 */
[----:B------:R-:W-:Y:S03]  /*fa00*/  MOV R133, 0xffffffc0 ;  /* 0xffffffc000857802 */ /* 0x000fe60000000f00 */
[----:B-----5:R-:W-:Y:S02]  /*fa10*/  IMAD.IADD R132, R0, 0x1, R132 ;  /* 0x0000000100847824 */ /* 0x020fe400078e0284 */
[----:B------:R-:W-:Y:S02]  /*fa20*/  IMAD R133, R250, R133, 0x1 ;  /* 0x00000001fa857424 */ /* 0x000fe400078e0285 */
[----:B------:R-:W-:Y:S03]  /*fa30*/  @P0 IMAD.HI.U32 R0, R132, c[0x0][0x2c8], RZ ;  /* 0x0000b20084000a27 */ /* 0x000fe600078e00ff */
[----:B--2---:R-:W-:Y:S02]  /*fa40*/  IADD3 R133, R3, R133, -R134 ;  /* 0x0000008503857210 */ /* 0x004fe40007ffe886 */
[----:B------:R-:W-:Y:S03]  /*fa50*/  @P0 SHF.R.U32.HI R132, RZ, c[0x0][0x2cc], R0 ;  /* 0x0000b300ff840a19 */ /* 0x000fe60000011600 */
[----:B------:R-:W-:Y:S01]  /*fa60*/  IMAD.IADD R133, R133, 0x1, -R2 ;  /* 0x0000000185857824 */ /* 0x000fe200078e0a02 */
[----:B------:R-:W-:-:S05]  /*fa70*/  BRA.DIV ~URZ, `(.L_x_4102) ;  /* 0x0000d5727f007947 */ /* 0x000fca000b800000 */
[----:B------:R1:W2:Y:S02]  /*fa80*/  SHFL.IDX PT, R0, R132, RZ, 0x1c1f ;  /* 0x001c1fff84007589 */ /* 0x0002a400000e0000 */
.L_x_4181:
[----:B--2---:R-:W-:Y:S05]  /*fa90*/  IMAD.IADD R0, R133, 0x1, R0 ;  /* 0x0000000185007824 */ /* 0x004fea00078e0200 */
[C---:B------:R-:W-:Y:S02]  /*faa0*/  ISETP.GT.AND P0, PT, R0.reuse, RZ, PT ;  /* 0x000000ff0000720c */ /* 0x040fe40003f04270 */
[----:B------:R-:W-:Y:S02]  /*fab0*/  ISETP.GT.AND P1, PT, R0, 0x1, PT ;  /* 0x000000010000780c */ /* 0x000fe40003f24270 */
[----:B------:R-:W-:Y:S02]  /*fac0*/  FSEL R141, R4, -INF , P0 ;  /* 0xff800000048d7808 */ /* 0x000fe40000000000 */
[C---:B------:R-:W-:Y:S02]  /*fad0*/  ISETP.GT.AND P0, PT, R0.reuse, 0x9, PT ;  /* 0x000000090000780c */ /* 0x040fe40003f04270 */
[C---:B------:R-:W-:Y:S02]  /*fae0*/  ISETP.GT.AND P2, PT, R0.reuse, 0x8, PT ;  /* 0x000000080000780c */ /* 0x040fe40003f44270 */
        /* <DEDUP_REMOVED lines=31> */
[----:B------:R-:W-:Y:S01]  /*fce0*/  FMNMX.FTZ R136, R5, R136, !PT ;  /* 0x0000008805887209 */ /* 0x000fe20007810000 */
[----:B------:R-:W3:Y:S03]  /*fcf0*/  SHFL.IDX PT, R0, R132, 0x2, 0x1c1f ;  /* 0x005c1f0084007f89 */ /* 0x000ee600000e0000 */
        /* <DEDUP_REMOVED lines=9> */
[C---:B--2---:R-:W-:Y:S02]  /*fd90*/  IMAD.IADD R2, R133.reuse, 0x1, R2 ;  /* 0x0000000185027824 */ /* 0x044fe400078e0202 */
[----:B---3--:R-:W-:Y:S01]  /*fda0*/  IMAD.IADD R0, R133, 0x1, R0 ;  /* 0x0000000185007824 */ /* 0x008fe200078e0200 */
[----:B------:R-:W-:Y:S01]  /*fdb0*/  FMNMX.FTZ R136, R49, R136, !PT ;  /* 0x0000008831887209 */ /* 0x000fe20007810000 */
[----:B-1----:R-:W-:Y:S01]  /*fdc0*/  IMAD.IADD R133, R133, 0x1, R132 ;  /* 0x0000000185857824 */ /* 0x002fe200078e0284 */
[C---:B------:R-:W-:Y:S02]  /*fdd0*/  ISETP.GT.AND P0, PT, R2.reuse, RZ, PT ;  /* 0x000000ff0200720c */ /* 0x040fe40003f04270 */
[----:B------:R-:W-:Y:S02]  /*fde0*/  ISETP.GT.AND P1, PT, R2, 0x1, PT ;  /* 0x000000010200780c */ /* 0x000fe40003f24270 */
[----:B------:R-:W-:Y:S02]  /*fdf0*/  FSEL R6, R6, -INF , P0 ;  /* 0xff80000006067808 */ /* 0x000fe40000000000 */
[C---:B------:R-:W-:Y:S02]  /*fe00*/  ISETP.GT.AND P0, PT, R2.reuse, 0x9, PT ;  /* 0x000000090200780c */ /* 0x040fe40003f04270 */
[----:B------:R-:W-:Y:S02]  /*fe10*/  FSEL R17, R7, -INF , P1 ;  /* 0xff80000007117808 */ /* 0x000fe40000800000 */
[C---:B------:R-:W-:Y:S02]  /*fe20*/  ISETP.GT.AND P1, PT, R2.reuse, 0x10, PT ;  /* 0x000000100200780c */ /* 0x040fe40003f24270 */
[----:B------:R-:W-:Y:S02]  /*fe30*/  FSEL R19, R19, -INF , P0 ;  /* 0xff80000013137808 */ /* 0x000fe40000000000 */
        /* <DEDUP_REMOVED lines=22> */
[----:B------:R-:W-:Y:S02]  /*ffa0*/  ISETP.GT.AND P2, PT, R0, 0x1, PT ;  /* 0x000000010000780c */ /* 0x000fe40003f44270 */
[C---:B------:R-:W-:Y:S02]  /*ffb0*/  ISETP.GT.AND P1, PT, R133.reuse, RZ, PT ;  /* 0x000000ff8500720c */ /* 0x040fe40003f24270 */
[----:B------:R-:W-:Y:S02]  /*ffc0*/  ISETP.GT.AND P0, PT, R133, 0x1, PT ;  /* 0x000000018500780c */ /* 0x000fe40003f04270 */
[----:B------:R-:W-:Y:S02]  /*ffd0*/  FSEL R50, R50, -INF , P3 ;  /* 0xff80000032327808 */ /* 0x000fe40001800000 */
[----:B------:R-:W-:Y:S02]  /*ffe0*/  ISETP.GT.AND P3, PT, R0, RZ, PT ;  /* 0x000000ff0000720c */ /* 0x000fe40003f64270 */
[----:B------:R-:W-:Y:S02]  /*fff0*/  FSEL R9, R9, -INF , P2 ;  /* 0xff80000009097808 */ /* 0x000fe40001000000 */
[----:B------:R-:W-:Y:S02]  /*10000*/  FSEL R10, R10, -INF , P1 ;  /* 0xff8000000a0a7808 */ /* 0x000fe40000800000 */
[----:B------:R-:W-:Y:S02]  /*10010*/  FSEL R11, R11, -INF , P0 ;  /* 0xff8000000b0b7808 */ /* 0x000fe40000000000 */
[----:B------:R-:W-:Y:S02]  /*10020*/  ISETP.GT.AND P2, PT, R0, 0x9, PT ;  /* 0x000000090000780c */ /* 0x000fe40003f44270 */
[C---:B------:R-:W-:Y:S02]  /*10030*/  ISETP.GT.AND P1, PT, R133.reuse, 0x8, PT ;  /* 0x000000088500780c */ /* 0x040fe40003f24270 */
[----:B------:R-:W-:Y:S02]  /*10040*/  ISETP.GT.AND P0, PT, R133, 0x9, PT ;  /* 0x000000098500780c */ /* 0x000fe40003f04270 */
[----:B------:R-:W-:Y:S02]  /*10050*/  FSEL R16, R8, -INF , P3 ;  /* 0xff80000008107808 */ /* 0x000fe40001800000 */
[----:B------:R-:W-:Y:S02]  /*10060*/  ISETP.GT.AND P3, PT, R0, 0x8, PT ;  /* 0x000000080000780c */ /* 0x000fe40003f64270 */
        /* <DEDUP_REMOVED lines=25> */
[----:B------:R-:W-:Y:S02]  /*10200*/  FMNMX.FTZ R136, R64, R136, !PT ;  /* 0x0000008840887209 */ /* 0x000fe40007810000 */
        /* <DEDUP_REMOVED lines=11> */
[----:B------:R-:W-:Y:S02]  /*102c0*/  FSEL R66, R66, -INF , P4 ;  /* 0xff80000042427808 */ /* 0x000fe40002000000 */
[----:B------:R-:W-:Y:S02]  /*102d0*/  FSEL R40, R40, -INF , P3 ;  /* 0xff80000028287808 */ /* 0x000fe40001800000 */
[C---:B------:R-:W-:Y:S02]  /*102e0*/  ISETP.GT.AND P3, PT, R0.reuse, 0x28, PT ;  /* 0x000000280000780c */ /* 0x040fe40003f64270 */
[----:B------:R-:W-:Y:S02]  /*102f0*/  FSEL R45, R45, -INF , P2 ;  /* 0xff8000002d2d7808 */ /* 0x000fe40001000000 */
[----:B------:R-:W-:Y:S02]  /*10300*/  ISETP.GT.AND P2, PT, R0, 0x30, PT ;  /* 0x000000300000780c */ /* 0x000fe40003f44270 */
[----:B------:R-:W-:Y:S02]  /*10310*/  FSEL R46, R46, -INF , P1 ;  /* 0xff8000002e2e7808 */ /* 0x000fe40000800000 */
[----:B------:R-:W-:Y:S02]  /*10320*/  FSEL R47, R47, -INF , P0 ;  /* 0xff8000002f2f7808 */ /* 0x000fe40000000000 */
        /* <DEDUP_REMOVED lines=32> */
[----:B------:R-:W-:Y:S02]  /*10530*/  FSEL R56, R56, -INF , P2 ;  /* 0xff80000038387808 */ /* 0x000fe40001000000 */
[----:B-1----:R-:W-:Y:S02]  /*10540*/  FMNMX.FTZ R136, R136, R0, !PT ;  /* 0x0000000088887209 */ /* 0x002fe40007810000 */
[----:B------:R-:W-:Y:S01]  /*10550*/  FMNMX.FTZ R134, R45, R134, !PT ;  /* 0x000000862d867209 */ /* 0x000fe20007810000 */
[----:B------:R-:W1:Y:S01]  /*10560*/  SHFL.BFLY PT, R0, R135, 0x2, 0x1f ;  /* 0x0c401f0087007f89 */ /* 0x000e6200000e0000 */
[----:B------:R-:W-:Y:S02]  /*10570*/  FSEL R57, R57, -INF , P1 ;  /* 0xff80000039397808 */ /* 0x000fe40000800000 */
        /* <DEDUP_REMOVED lines=11> */
[----:B-1----:R-:W-:Y:S02]  /*10630*/  FMNMX.FTZ R135, R135, R0, !PT ;  /* 0x0000000087877209 */ /* 0x002fe40007810000 */
[----:B------:R-:W-:Y:S02]  /*10640*/  ISETP.GT.AND P0, PT, R133, 0x39, PT ;  /* 0x000000398500780c */ /* 0x000fe40003f04270 */
[----:B------:R-:W-:Y:S01]  /*10650*/  FSEL R62, R62, -INF , P1 ;  /* 0xff8000003e3e7808 */ /* 0x000fe20000800000 */
[----:B------:R-:W1:Y:S01]  /*10660*/  SHFL.BFLY PT, R0, R135, 0x1, 0x1f ;  /* 0x0c201f0087007f89 */ /* 0x000e6200000e0000 */
[----:B------:R-:W-:Y:S02]  /*10670*/  FSEL R63, R63, -INF , P0 ;  /* 0xff8000003f3f7808 */ /* 0x000fe40000000000 */
[----:B-1----:R-:W-:Y:S05]  /*10680*/  FMNMX.FTZ R135, R135, R0, !PT ;  /* 0x0000000087877209 */ /* 0x002fea0007810000 */
        /* <DEDUP_REMOVED lines=23> */
.L_x_4182:
        /* <DEDUP_REMOVED lines=12> */
[--C-:B-1----:R-:W-:Y:S02]  /*108c0*/  FFMA.FTZ R4, R143, c[0x0][0x2d0], -R2.reuse ;  /* 0x0000b4008f047a23 */ /* 0x102fe40000010802 */
        /* <DEDUP_REMOVED lines=8> */
[----:B------:R-:W-:Y:S01]  /*10950*/  MOV R48, R212 ;  /* 0x000000d400307202 */ /* 0x000fe20000000f00 */
        /* <DEDUP_REMOVED lines=8> */
[----:B------:R-:W-:Y:S02]  /*109e0*/  FFMA.FTZ R141, R53, c[0x0][0x2d0], -R2 ;  /* 0x0000b400358d7a23 */ /* 0x000fe40000010802 */
[----:B------:R-:W-:Y:S01]  /*109f0*/  FMUL.FTZ R2, R135, c[0x0][0x2d0] ;  /* 0x0000b40087027a20 */ /* 0x000fe20000410000 */
[----:B------:R-:W-:Y:S04]  /*10a00*/  MUFU.EX2 R8, R8 ;  /* 0x0000000800087308 */ /* 0x000fe80000000800 */
[----:B------:R-:W-:Y:S05]  /*10a10*/  FSEL R2, R2, RZ, P0 ;  /* 0x000000ff02027208 */ /* 0x000fea0000000000 */
[--C-:B------:R-:W-:Y:S01]  /*10a20*/  FFMA.FTZ R36, R19, c[0x0][0x2d0], -R2.reuse ;  /* 0x0000b40013247a23 */ /* 0x100fe20000010802 */
[----:B------:R-:W-:Y:S01]  /*10a30*/  MUFU.EX2 R137, R137 ;  /* 0x0000008900897308 */ /* 0x000fe20000000800 */
[--C-:B------:R-:W-:Y:S02]  /*10a40*/  FFMA.FTZ R37, R50, c[0x0][0x2d0], -R2.reuse ;  /* 0x0000b40032257a23 */ /* 0x100fe40000010802 */
        /* <DEDUP_REMOVED lines=11> */
[--C-:B------:R-:W-:Y:S02]  /*10b00*/  FFMA.FTZ R222, R34, c[0x0][0x2d0], -R2.reuse ;  /* 0x0000b40022de7a23 */ /* 0x100fe40000010802 */
        /* <DEDUP_REMOVED lines=18> */
[----:B---3--:R-:W-:Y:S02]  /*10c30*/  FFMA.FTZ R0, R132, R7, R3 ;  /* 0x0000000784007223 */ /* 0x008fe40000010003 */
[----:B------:R-:W-:Y:S02]  /*10c40*/  FFMA.FTZ R3, R6, c[0x0][0x2d0], -R2 ;  /* 0x0000b40006037a23 */ /* 0x000fe40000010802 */
[----:B------:R-:W-:Y:S01]  /*10c50*/  FADD.FTZ R7, R4, R0 ;  /* 0x0000000004077221 */ /* 0x000fe20000010000 */
[----:B------:R-:W-:Y:S01]  /*10c60*/  FSEL R0, R135, RZ, P0 ;  /* 0x000000ff87007208 */ /* 0x000fe20000000000 */
[--C-:B------:R-:W-:Y:S01]  /*10c70*/  FFMA.FTZ R4, R17, c[0x0][0x2d0], -R2.reuse ;  /* 0x0000b40011047a23 */ /* 0x100fe20000010802 */
[----:B------:R-:W-:Y:S01]  /*10c80*/  MUFU.EX2 R209, R3 ;  /* 0x0000000300d17308 */ /* 0x000fe20000000800 */
[----:B------:R-:W-:Y:S01]  /*10c90*/  FSETP.NEU.FTZ.AND P0, PT, R134, -INF , PT ;  /* 0xff8000008600780b */ /* 0x000fe20003f1d000 */
[----:B------:R-:W-:Y:S02]  /*10ca0*/  FFMA.FTZ R6, R18, c[0x0][0x2d0], -R2 ;  /* 0x0000b40012067a23 */ /* 0x000fe40000010802 */
[----:B------:R-:W-:Y:S01]  /*10cb0*/  FADD.FTZ R0, -R0, R138 ;  /* 0x0000008a00007221 */ /* 0x000fe20000010100 */
[----:B------:R-:W-:Y:S01]  /*10cc0*/  MOV R138, R214 ;  /* 0x000000d6008a7202 */ /* 0x000fe20000000f00 */
[----:B------:R-:W-:Y:S02]  /*10cd0*/  FMUL.FTZ R2, R134, c[0x0][0x2d0] ;  /* 0x0000b40086027a20 */ /* 0x000fe40000410000 */
[----:B------:R-:W-:Y:S02]  /*10ce0*/  FMUL.FTZ R0, R0, c[0x0][0x2d0] ;  /* 0x0000b40000007a20 */ /* 0x000fe40000410000 */
[----:B------:R-:W-:Y:S01]  /*10cf0*/  MUFU.EX2 R4, R4 ;  /* 0x0000000400047308 */ /* 0x000fe20000000800 */
[----:B------:R-:W-:Y:S05]  /*10d00*/  FSEL R2, R2, RZ, P0 ;  /* 0x000000ff02027208 */ /* 0x000fea0000000000 */
        /* <DEDUP_REMOVED lines=17> */
[C---:B--2---:R-:W-:Y:S01]  /*10e20*/  FFMA.FTZ R0, R3.reuse, R215, R209 ;  /* 0x000000d703007223 */ /* 0x044fe200000100d1 */
[C---:B------:R-:W-:Y:S01]  /*10e30*/  F2FP.PACK_AB R209, R4.reuse, R209 ;  /* 0x000000d104d1723e */ /* 0x040fe200000000ff */
[----:B------:R-:W-:Y:S02]  /*10e40*/  FMUL.FTZ R70, R3, R70 ;  /* 0x0000004603467220 */ /* 0x000fe40000410000 */
[----:B------:R-:W-:Y:S01]  /*10e50*/  FADD.FTZ R33, R4, R0 ;  /* 0x0000000004217221 */ /* 0x000fe20000010000 */
[----:B------:R-:W-:Y:S01]  /*10e60*/  FSEL R0, R134, RZ, P0 ;  /* 0x000000ff86007208 */ /* 0x000fe20000000000 */
[--C-:B------:R-:W-:Y:S01]  /*10e70*/  FFMA.FTZ R4, R16, c[0x0][0x2d0], -R2.reuse ;  /* 0x0000b40010047a23 */ /* 0x100fe20000010802 */
[----:B------:R-:W-:Y:S01]  /*10e80*/  FSETP.NEU.FTZ.AND P0, PT, R133, -INF , PT ;  /* 0xff8000008500780b */ /* 0x000fe20003f1d000 */
[C---:B------:R-:W-:Y:S01]  /*10e90*/  FMUL.FTZ R71, R3.reuse, R71 ;  /* 0x0000004703477220 */ /* 0x040fe20000410000 */
[----:B------:R-:W-:Y:S01]  /*10ea0*/  MUFU.EX2 R231, R231 ;  /* 0x000000e700e77308 */ /* 0x000fe20000000800 */
[----:B------:R-:W-:Y:S01]  /*10eb0*/  FADD.FTZ R0, -R0, R139 ;  /* 0x0000008b00007221 */ /* 0x000fe20000010100 */
[----:B------:R-:W-:Y:S01]  /*10ec0*/  MOV R139, R52 ;  /* 0x00000034008b7202 */ /* 0x000fe20000000f00 */
[C---:B------:R-:W-:Y:S01]  /*10ed0*/  FMUL.FTZ R82, R3.reuse, R82 ;  /* 0x0000005203527220 */ /* 0x040fe20000410000 */
[----:B------:R-:W-:Y:S01]  /*10ee0*/  MOV R52, R210 ;  /* 0x000000d200347202 */ /* 0x000fe20000000f00 */
[----:B------:R-:W-:Y:S02]  /*10ef0*/  FMUL.FTZ R0, R0, c[0x0][0x2d0] ;  /* 0x0000b40000007a20 */ /* 0x000fe40000410000 */
[C---:B------:R-:W-:Y:S02]  /*10f00*/  FMUL.FTZ R83, R3.reuse, R83 ;  /* 0x0000005303537220 */ /* 0x040fe40000410000 */
[C---:B------:R-:W-:Y:S01]  /*10f10*/  FMUL.FTZ R86, R3.reuse, R86 ;  /* 0x0000005603567220 */ /* 0x040fe20000410000 */
[----:B------:R1:W2:Y:S01]  /*10f20*/  MUFU.EX2 R210, R5 ;  /* 0x0000000500d27308 */ /* 0x0002a20000000800 */
        /* <DEDUP_REMOVED lines=13> */
[----:B-1----:R-:W-:Y:S01]  /*11000*/  FFMA.FTZ R5, R9, c[0x0][0x2d0], -R2 ;  /* 0x0000b40009057a23 */ /* 0x002fe20000010802 */
[C---:B------:R-:W-:Y:S01]  /*11010*/  FSEL R2, R133.reuse, RZ, P0 ;  /* 0x000000ff85027208 */ /* 0x040fe20000000000 */
[----:B------:R-:W5:Y:S05]  /*11020*/  LDL.LU R9, [R1+0x80] ;  /* 0x0000800001097983 */ /* 0x000f6a0000300800 */
[----:B------:R2:W-:Y:S01]  /*11030*/  MUFU.EX2 R20, R5 ;  /* 0x0000000500147308 */ /* 0x0005e20000000800 */
[----:B------:R-:W-:Y:S02]  /*11040*/  FADD.FTZ R2, -R2, R140 ;  /* 0x0000008c02027221 */ /* 0x000fe40000010100 */
[----:B---3--:R-:W-:Y:S02]  /*11050*/  FMUL.FTZ R4, R133, c[0x0][0x2d0] ;  /* 0x0000b40085047a20 */ /* 0x008fe40000410000 */
[----:B------:R-:W-:Y:S03]  /*11060*/  FMUL.FTZ R2, R2, c[0x0][0x2d0] ;  /* 0x0000b40002027a20 */ /* 0x000fe60000410000 */
[----:B------:R-:W-:Y:S02]  /*11070*/  FSEL R4, R4, RZ, P0 ;  /* 0x000000ff04047208 */ /* 0x000fe40000000000 */
[----:B------:R-:W-:Y:S03]  /*11080*/  MUFU.EX2 R252, R252 ;  /* 0x000000fc00fc7308 */ /* 0x000fe60000000800 */
[--C-:B------:R-:W-:Y:S02]  /*11090*/  FFMA.FTZ R23, R59, c[0x0][0x2d0], -R4.reuse ;  /* 0x0000b4003b177a23 */ /* 0x100fe40000010804 */
[--C-:B------:R-:W-:Y:S02]  /*110a0*/  FFMA.FTZ R22, R62, c[0x0][0x2d0], -R4.reuse ;  /* 0x0000b4003e167a23 */ /* 0x100fe40000010804 */
[--C-:B------:R-:W-:Y:S03]  /*110b0*/  FFMA.FTZ R140, R58, c[0x0][0x2d0], -R4.reuse ;  /* 0x0000b4003a8c7a23 */ /* 0x100fe60000010804 */
[----:B------:R-:W1:Y:S01]  /*110c0*/  MUFU.EX2 R2, R2 ;  /* 0x0000000200027308 */ /* 0x000e620000000800 */
[--C-:B------:R-:W-:Y:S02]  /*110d0*/  FFMA.FTZ R214, R30, c[0x0][0x2d0], -R4.reuse ;  /* 0x0000b4001ed67a23 */ /* 0x100fe40000010804 */
[--C-:B------:R-:W-:Y:S02]  /*110e0*/  FFMA.FTZ R213, R31, c[0x0][0x2d0], -R4.reuse ;  /* 0x0000b4001fd57a23 */ /* 0x100fe40000010804 */
[----:B--2---:R-:W-:Y:S01]  /*110f0*/  FADD.FTZ R5, R210, R7 ;  /* 0x00000007d2057221 */ /* 0x004fe20000010000 */
[----:B------:R-:W-:Y:S01]  /*11100*/  MOV R7, R141 ;  /* 0x0000008d00077202 */ /* 0x000fe20000000f00 */
[--C-:B------:R-:W-:Y:S01]  /*11110*/  FFMA.FTZ R38, R46, c[0x0][0x2d0], -R4.reuse ;  /* 0x0000b4002e267a23 */ /* 0x100fe20000010804 */
[C---:B------:R-:W-:Y:S01]  /*11120*/  F2FP.PACK_AB R210, R8.reuse, R210 ;  /* 0x000000d208d2723e */ /* 0x040fe200000000ff */
[----:B------:R-:W-:Y:S02]  /*11130*/  FADD.FTZ R212, R8, R5 ;  /* 0x0000000508d47221 */ /* 0x000fe40000010000 */
[----:B------:R-:W2:Y:S01]  /*11140*/  LDL.LU R5, [R1+0x84] ;  /* 0x0000840001057983 */ /* 0x000ea20000300800 */
        /* <DEDUP_REMOVED lines=9> */
[--C-:B------:R-:W-:Y:S02]  /*111e0*/  FFMA.FTZ R251, R43, c[0x0][0x2d0], -R4.reuse ;  /* 0x0000b4002bfb7a23 */ /* 0x100fe40000010804 */
[----:B------:R-:W-:Y:S01]  /*111f0*/  FFMA.FTZ R67, R63, c[0x0][0x2d0], -R4 ;  /* 0x0000b4003f437a23 */ /* 0x000fe20000010804 */
[----:B------:R-:W-:Y:S01]  /*11200*/  MUFU.EX2 R215, R215 ;  /* 0x000000d700d77308 */ /* 0x000fe20000000800 */
[C---:B----4-:R-:W-:Y:S01]  /*11210*/  FMUL.FTZ R12, R0.reuse, R200 ;  /* 0x000000c8000c7220 */ /* 0x050fe20000410000 */
[----:B------:R-:W-:Y:S01]  /*11220*/  MOV R200, R23 ;  /* 0x0000001700c87202 */ /* 0x000fe20000000f00 */
[----:B------:R-:W-:Y:S01]  /*11230*/  FMUL.FTZ R29, R0, R193 ;  /* 0x000000c1001d7220 */ /* 0x000fe20000410000 */
[----:B------:R-:W-:Y:S01]  /*11240*/  MOV R193, R140 ;  /* 0x0000008c00c17202 */ /* 0x000fe20000000f00 */
[----:B-1----:R-:W-:Y:S01]  /*11250*/  FMUL.FTZ R42, R2, R158 ;  /* 0x0000009e022a7220 */ /* 0x002fe20000410000 */
[----:B------:R-:W-:Y:S01]  /*11260*/  F2FP.PACK_AB R140, R20, R21 ;  /* 0x00000015148c723e */ /* 0x000fe200000000ff */
[----:B------:R-:W-:Y:S02]  /*11270*/  FMUL.FTZ R62, R2, R162 ;  /* 0x000000a2023e7220 */ /* 0x000fe40000410000 */
[----:B------:R-:W-:Y:S01]  /*11280*/  FMUL.FTZ R25, R0, R173 ;  /* 0x000000ad00197220 */ /* 0x000fe20000410000 */
[----:B------:R-:W1:Y:S01]  /*11290*/  MUFU.EX2 R162, R36 ;  /* 0x0000002400a27308 */ /* 0x000e620000000800 */
[----:B------:R-:W-:Y:S02]  /*112a0*/  FMUL.FTZ R43, R2, R159 ;  /* 0x0000009f022b7220 */ /* 0x000fe40000410000 */
        /* <DEDUP_REMOVED lines=9> */
[----:B------:R-:W-:Y:S01]  /*11340*/  FMUL.FTZ R41, R0, R157 ;  /* 0x0000009d00297220 */ /* 0x000fe20000410000 */
[----:B------:R-:W-:Y:S01]  /*11350*/  MOV R139, R49 ;  /* 0x00000031008b7202 */ /* 0x000fe20000000f00 */
[----:B------:R-:W-:Y:S01]  /*11360*/  FADD.FTZ R157, R6, R33 ;  /* 0x00000021069d7221 */ /* 0x000fe20000010000 */
[----:B------:R-:W-:Y:S01]  /*11370*/  MOV R49, R211 ;  /* 0x000000d300317202 */ /* 0x000fe20000000f00 */
[C---:B------:R-:W-:Y:S01]  /*11380*/  FMUL.FTZ R7, R3.reuse, R207 ;  /* 0x000000cf03077220 */ /* 0x040fe20000410000 */
[----:B------:R4:W-:Y:S01]  /*11390*/  MUFU.EX2 R173, R19 ;  /* 0x0000001300ad7308 */ /* 0x0009e20000000800 */
[C---:B---3--:R-:W-:Y:S01]  /*113a0*/  FMUL.FTZ R10, R2.reuse, R190 ;  /* 0x000000be020a7220 */ /* 0x048fe20000410000 */
        /* <DEDUP_REMOVED lines=10> */
[----:B------:R-:W-:Y:S01]  /*11450*/  FMUL.FTZ R14, R2, R202 ;  /* 0x000000ca020e7220 */ /* 0x000fe20000410000 */
[----:B------:R-:W-:Y:S01]  /*11460*/  MOV R203, R54 ;  /* 0x0000003600cb7202 */ /* 0x000fe20000000f00 */
[C---:B----4-:R-:W-:Y:S01]  /*11470*/  FMUL.FTZ R18, R3.reuse, R182 ;  /* 0x000000b603127220 */ /* 0x050fe20000410000 */
[----:B------:R-:W-:Y:S01]  /*11480*/  MOV R182, R38 ;  /* 0x0000002600b67202 */ /* 0x000fe20000000f00 */
[----:B------:R-:W-:Y:S01]  /*11490*/  FMUL.FTZ R24, R0, R172 ;  /* 0x000000ac00187220 */ /* 0x000fe20000410000 */
[----:B------:R-:W-:Y:S01]  /*114a0*/  MOV R191, R34 ;  /* 0x0000002200bf7202 */ /* 0x000fe20000000f00 */
[C---:B------:R-:W-:Y:S01]  /*114b0*/  FMUL.FTZ R26, R2.reuse, R174 ;  /* 0x000000ae021a7220 */ /* 0x040fe20000410000 */
[----:B------:R-:W-:Y:S01]  /*114c0*/  MOV R202, R50 ;  /* 0x0000003200ca7202 */ /* 0x000fe20000000f00 */
[----:B------:R3:W-:Y:S01]  /*114d0*/  MUFU.EX2 R161, R32 ;  /* 0x0000002000a17308 */ /* 0x0007e20000000800 */
[----:B------:R-:W-:Y:S01]  /*114e0*/  FMUL.FTZ R27, R2, R175 ;  /* 0x000000af021b7220 */ /* 0x000fe20000410000 */
[----:B------:R-:W-:Y:S01]  /*114f0*/  MOV R207, R138 ;  /* 0x0000008a00cf7202 */ /* 0x000fe20000000f00 */
[----:B------:R-:W-:Y:S01]  /*11500*/  FMUL.FTZ R28, R0, R192 ;  /* 0x000000c0001c7220 */ /* 0x000fe20000410000 */
[----:B------:R-:W-:Y:S01]  /*11510*/  MOV R192, R200 ;  /* 0x000000c800c07202 */ /* 0x000fe20000000f00 */
[C---:B------:R-:W-:Y:S01]  /*11520*/  FMUL.FTZ R19, R3.reuse, R183 ;  /* 0x000000b703137220 */ /* 0x040fe20000410000 */
[----:B------:R-:W-:Y:S01]  /*11530*/  MOV R183, R37 ;  /* 0x0000002500b77202 */ /* 0x000fe20000000f00 */
[----:B------:R-:W-:Y:S01]  /*11540*/  FMUL.FTZ R31, R2, R195 ;  /* 0x000000c3021f7220 */ /* 0x000fe20000410000 */
[----:B------:R-:W-:Y:S01]  /*11550*/  LDSM.16.MT88.4 R36, [R234+0x100] ;  /* 0x00010000ea24783b */ /* 0x000fe20000004200 */
[C---:B------:R-:W-:Y:S01]  /*11560*/  FMUL.FTZ R34, R3.reuse, R166 ;  /* 0x000000a603227220 */ /* 0x040fe20000410000 */
[----:B------:R-:W4:Y:S01]  /*11570*/  MUFU.EX2 R160, R17 ;  /* 0x0000001100a07308 */ /* 0x000f220000000800 */
[----:B------:R-:W-:Y:S01]  /*11580*/  FMUL.FTZ R35, R3, R167 ;  /* 0x000000a703237220 */ /* 0x000fe20000410000 */
[----:B------:R-:W-:Y:S01]  /*11590*/  MOV R200, R67 ;  /* 0x0000004300c87202 */ /* 0x000fe20000000f00 */
[C---:B------:R-:W-:Y:S01]  /*115a0*/  FMUL.FTZ R33, R132.reuse, R165 ;  /* 0x000000a584217220 */ /* 0x040fe20000410000 */
[----:B------:R-:W-:Y:S01]  /*115b0*/  MOV R165, R48 ;  /* 0x0000003000a57202 */ /* 0x000fe20000000f00 */
[----:B-1----:R-:W-:Y:S01]  /*115c0*/  FMUL.FTZ R16, R132, R180 ;  /* 0x000000b484107220 */ /* 0x002fe20000410000 */
[----:B------:R-:W-:Y:S01]  /*115d0*/  MOV R180, R201 ;  /* 0x000000c900b47202 */ /* 0x000fe20000000f00 */
[C---:B------:R-:W-:Y:S01]  /*115e0*/  FMUL.FTZ R56, R0.reuse, R148 ;  /* 0x0000009400387220 */ /* 0x040fe20000410000 */
[----:B------:R-:W-:Y:S01]  /*115f0*/  MOV R195, R66 ;  /* 0x0000004200c37202 */ /* 0x000fe20000000f00 */
[----:B------:R-:W-:Y:S01]  /*11600*/  FMUL.FTZ R57, R0, R149 ;  /* 0x0000009500397220 */ /* 0x000fe20000410000 */
[----:B------:R-:W-:Y:S01]  /*11610*/  MUFU.EX2 R138, R225 ;  /* 0x000000e1008a7308 */ /* 0x000fe20000000800 */
[C---:B------:R-:W-:Y:S02]  /*11620*/  FMUL.FTZ R58, R2.reuse, R150 ;  /* 0x00000096023a7220 */ /* 0x040fe40000410000 */
[----:B------:R-:W-:Y:S02]  /*11630*/  FMUL.FTZ R59, R2, R151 ;  /* 0x00000097023b7220 */ /* 0x000fe40000410000 */
[----:B---3--:R-:W-:Y:S01]  /*11640*/  FMUL.FTZ R32, R132, R164 ;  /* 0x000000a484207220 */ /* 0x008fe20000410000 */
[----:B------:R-:W-:Y:S01]  /*11650*/  LDSM.16.MT88.4 R148, [R235+0x100] ;  /* 0x00010000eb94783b */ /* 0x000fe20000004200 */
[C---:B------:R-:W-:Y:S01]  /*11660*/  FMUL.FTZ R44, R0.reuse, R176 ;  /* 0x000000b0002c7220 */ /* 0x040fe20000410000 */
[----:B------:R-:W-:Y:S01]  /*11670*/  MOV R164, R49 ;  /* 0x0000003100a47202 */ /* 0x000fe20000000f00 */
[----:B------:R-:W-:Y:S01]  /*11680*/  FMUL.FTZ R45, R0, R177 ;  /* 0x000000b1002d7220 */ /* 0x000fe20000410000 */
[----:B------:R-:W-:Y:S01]  /*11690*/  MUFU.EX2 R172, R223 ;  /* 0x000000df00ac7308 */ /* 0x000fe20000000800 */
[C---:B------:R-:W-:Y:S02]  /*116a0*/  FMUL.FTZ R46, R2.reuse, R178 ;  /* 0x000000b2022e7220 */ /* 0x040fe40000410000 */
[----:B------:R-:W-:Y:S01]  /*116b0*/  FMUL.FTZ R47, R2, R179 ;  /* 0x000000b3022f7220 */ /* 0x000fe20000410000 */
[----:B----4-:R-:W-:Y:S01]  /*116c0*/  F2FP.PACK_AB R143, R163, R160 ;  /* 0x000000a0a38f723e */ /* 0x010fe200000000ff */
[C---:B------:R-:W-:Y:S01]  /*116d0*/  FMUL.FTZ R17, R132.reuse, R181 ;  /* 0x000000b584117220 */ /* 0x040fe20000410000 */
[----:B------:R-:W-:Y:S01]  /*116e0*/  MOV R181, R55 ;  /* 0x0000003700b57202 */ /* 0x000fe20000000f00 */
[C---:B------:R-:W-:Y:S02]  /*116f0*/  FMUL.FTZ R48, R132.reuse, R152 ;  /* 0x0000009884307220 */ /* 0x040fe40000410000 */
[----:B------:R-:W-:Y:S01]  /*11700*/  FMUL.FTZ R49, R132, R153 ;  /* 0x0000009984317220 */ /* 0x000fe20000410000 */
[----:B------:R-:W-:Y:S01]  /*11710*/  MUFU.EX2 R179, R222 ;  /* 0x000000de00b37308 */ /* 0x000fe20000000800 */
        /* <DEDUP_REMOVED lines=31> */
[C---:B------:R-:W-:Y:S02]  /*11910*/  FMUL.FTZ R111, R2.reuse, R111 ;  /* 0x0000006f026f7220 */ /* 0x040fe40000410000 */
[C---:B------:R-:W-:Y:S02]  /*11920*/  FMUL.FTZ R122, R2.reuse, R122 ;  /* 0x0000007a027a7220 */ /* 0x040fe40000410000 */
[C---:B------:R-:W-:Y:S02]  /*11930*/  FMUL.FTZ R123, R2.reuse, R123 ;  /* 0x0000007b027b7220 */ /* 0x040fe40000410000 */
[C---:B------:R-:W-:Y:S01]  /*11940*/  FMUL.FTZ R126, R2.reuse, R126 ;  /* 0x0000007e027e7220 */ /* 0x040fe20000410000 */
[----:B------:R-:W-:Y:S01]  /*11950*/  MUFU.EX2 R221, R191 ;  /* 0x000000bf00dd7308 */ /* 0x000fe20000000800 */
[----:B------:R-:W-:Y:S02]  /*11960*/  FMUL.FTZ R127, R2, R127 ;  /* 0x0000007f027f7220 */ /* 0x000fe40000410000 */
[C---:B------:R-:W-:Y:S02]  /*11970*/  FMUL.FTZ R120, R0.reuse, R120 ;  /* 0x0000007800787220 */ /* 0x040fe40000410000 */
[C---:B------:R-:W-:Y:S02]  /*11980*/  FMUL.FTZ R121, R0.reuse, R121 ;  /* 0x0000007900797220 */ /* 0x040fe40000410000 */
[C---:B------:R-:W-:Y:S02]  /*11990*/  FMUL.FTZ R124, R0.reuse, R124 ;  /* 0x0000007c007c7220 */ /* 0x040fe40000410000 */
[C---:B------:R-:W-:Y:S01]  /*119a0*/  FMUL.FTZ R125, R0.reuse, R125 ;  /* 0x0000007d007d7220 */ /* 0x040fe20000410000 */
[----:B------:R-:W-:Y:S10]  /*119b0*/  MUFU.EX2 R177, R219 ;  /* 0x000000db00b17308 */ /* 0x000ff40000000800 */
[----:B------:R-:W-:Y:S10]  /*119c0*/  MUFU.EX2 R174, R220 ;  /* 0x000000dc00ae7308 */ /* 0x000ff40000000800 */
[----:B------:R-:W-:Y:S10]  /*119d0*/  MUFU.EX2 R220, R190 ;  /* 0x000000be00dc7308 */ /* 0x000ff40000000800 */
[----:B------:R-:W-:Y:S10]  /*119e0*/  MUFU.EX2 R251, R251 ;  /* 0x000000fb00fb7308 */ /* 0x000ff40000000800 */
[----:B------:R-:W-:Y:S01]  /*119f0*/  MUFU.EX2 R219, R192 ;  /* 0x000000c000db7308 */ /* 0x000fe20000000800 */
[C---:B-----5:R-:W-:Y:S02]  /*11a00*/  FFMA.FTZ R4, R0.reuse, R9, R21 ;  /* 0x0000000900047223 */ /* 0x060fe40000010015 */
[----:B------:R-:W-:Y:S01]  /*11a10*/  FMUL.FTZ R9, R0, R189 ;  /* 0x000000bd00097220 */ /* 0x000fe20000410000 */
[----:B------:R-:W-:Y:S01]  /*11a20*/  MOV R189, R22 ;  /* 0x0000001600bd7202 */ /* 0x000fe20000000f00 */
[----:B------:R-:W-:Y:S02]  /*11a30*/  FADD.FTZ R158, R20, R4 ;  /* 0x00000004149e7221 */ /* 0x000fe40000010000 */
[----:B------:R-:W1:Y:S01]  /*11a40*/  LDSM.16.MT88.4 R20, [R233+0x100] ;  /* 0x00010000e914783b */ /* 0x000e620000004200 */
[----:B------:R-:W-:Y:S01]  /*11a50*/  FMUL.FTZ R4, R132, R204 ;  /* 0x000000cc84047220 */ /* 0x000fe20000410000 */
[----:B------:R-:W-:Y:S01]  /*11a60*/  MOV R201, R189 ;  /* 0x000000bd00c97202 */ /* 0x000fe20000000f00 */
[----:B------:R-:W-:Y:S01]  /*11a70*/  FADD.FTZ R0, R137, R212 ;  /* 0x000000d489007221 */ /* 0x000fe20000010000 */
[----:B------:R-:W-:Y:S01]  /*11a80*/  MOV R189, R51 ;  /* 0x0000003300bd7202 */ /* 0x000fe20000000f00 */
[----:B------:R-:W-:Y:S01]  /*11a90*/  FMUL.FTZ R51, R3, R155 ;  /* 0x0000009b03337220 */ /* 0x000fe20000410000 */
[----:B------:R-:W-:Y:S02]  /*11aa0*/  MOV R204, R139 ;  /* 0x0000008b00cc7202 */ /* 0x000fe40000000f00 */
        /* <DEDUP_REMOVED lines=8> */
[----:B------:R-:W-:Y:S04]  /*11b30*/  F2FP.PACK_AB R142, R173, R161 ;  /* 0x000000a1ad8e723e */ /* 0x000fe800000000ff */
[----:B------:R-:W2:Y:S01]  /*11b40*/  MUFU.EX2 R2, R227 ;  /* 0x000000e300027308 */ /* 0x000ea20000000800 */
[-C--:B-1----:R-:W-:Y:S08]  /*11b50*/  HMMA.16816.F32 R4, R208, R20.reuse, R4 ;  /* 0x00000014d004723c */ /* 0x082ff00000001804 */
[C---:B------:R-:W-:Y:S01]  /*11b60*/  HMMA.16816.F32 R8, R140.reuse, R20, R8 ;  /* 0x000000148c08723c */ /* 0x040fe20000001808 */
[----:B------:R-:W-:Y:S06]  /*11b70*/  MUFU.EX2 R227, R205 ;  /* 0x000000cd00e37308 */ /* 0x000fec0000000800 */
[C---:B------:R-:W-:Y:S01]  /*11b80*/  FMUL.FTZ R20, R132.reuse, R196 ;  /* 0x000000c484147220 */ /* 0x040fe20000410000 */
[-C--:B------:R-:W-:Y:S03]  /*11b90*/  HMMA.16816.F32 R12, R140, R22.reuse, R12 ;  /* 0x000000168c0c723c */ /* 0x080fe6000000180c */
[----:B------:R-:W-:Y:S01]  /*11ba0*/  MUFU.EX2 R226, R195 ;  /* 0x000000c300e27308 */ /* 0x000fe20000000800 */
[C---:B------:R-:W-:Y:S01]  /*11bb0*/  FMUL.FTZ R21, R132.reuse, R197 ;  /* 0x000000c584157220 */ /* 0x040fe20000410000 */
[----:B------:R-:W-:Y:S01]  /*11bc0*/  MOV R196, R65 ;  /* 0x0000004100c47202 */ /* 0x000fe20000000f00 */
[C---:B------:R-:W-:Y:S01]  /*11bd0*/  FMUL.FTZ R65, R132.reuse, R145 ;  /* 0x0000009184417220 */ /* 0x040fe20000410000 */
[----:B------:R-:W-:Y:S01]  /*11be0*/  MOV R197, R64 ;  /* 0x0000004000c57202 */ /* 0x000fe20000000f00 */
[C---:B------:R-:W-:Y:S04]  /*11bf0*/  HMMA.16816.F32 R16, R208.reuse, R22, R16 ;  /* 0x00000016d010723c */ /* 0x040fe80000001810 */
[----:B------:R-:W-:Y:S02]  /*11c00*/  FMUL.FTZ R64, R132, R144 ;  /* 0x0000009084407220 */ /* 0x000fe40000410000 */
[----:B------:R-:W-:Y:S01]  /*11c10*/  LDSM.16.MT88.4 R144, [R233+0x2100] ;  /* 0x00210000e990783b */ /* 0x000fe20000004200 */
[C---:B------:R-:W-:Y:S01]  /*11c20*/  FMUL.FTZ R22, R3.reuse, R198 ;  /* 0x000000c603167220 */ /* 0x040fe20000410000 */
[----:B------:R-:W-:Y:S01]  /*11c30*/  MOV R198, R53 ;  /* 0x0000003500c67202 */ /* 0x000fe20000000f00 */
[----:B------:R-:W-:Y:S03]  /*11c40*/  FMUL.FTZ R23, R3, R199 ;  /* 0x000000c703177220 */ /* 0x000fe60000410000 */
[----:B------:R-:W-:Y:S01]  /*11c50*/  MOV R199, R52 ;  /* 0x0000003400c77202 */ /* 0x000fe20000000f00 */
[----:B--2---:R-:W-:Y:S01]  /*11c60*/  FADD.FTZ R0, R2, R0 ;  /* 0x0000000002007221 */ /* 0x004fe20000010000 */
[----:B------:R-:W1:Y:S02]  /*11c70*/  LDSM.16.MT88.4 R52, [R236+0x100] ;  /* 0x00010000ec34783b */ /* 0x000e640000004200 */
[-C--:B------:R-:W-:Y:S03]  /*11c80*/  HMMA.16816.F32 R20, R208, R36.reuse, R20 ;  /* 0x00000024d014723c */ /* 0x080fe60000001814 */
[----:B------:R-:W-:Y:S05]  /*11c90*/  FADD.FTZ R0, R139, R0 ;  /* 0x000000008b007221 */ /* 0x000fea0000010000 */
[C---:B------:R-:W-:Y:S07]  /*11ca0*/  HMMA.16816.F32 R24, R140.reuse, R36, R24 ;  /* 0x000000248c18723c */ /* 0x040fee0000001818 */
[C---:B------:R-:W-:Y:S01]  /*11cb0*/  FMUL.FTZ R36, R132.reuse, R184 ;  /* 0x000000b884247220 */ /* 0x040fe20000410000 */
[-C--:B------:R-:W-:Y:S01]  /*11cc0*/  HMMA.16816.F32 R28, R140, R38.reuse, R28 ;  /* 0x000000268c1c723c */ /* 0x080fe2000000181c */
[----:B------:R-:W-:Y:S03]  /*11cd0*/  MUFU.EX2 R184, R197 ;  /* 0x000000c500b87308 */ /* 0x000fe60000000800 */
[C---:B------:R-:W-:Y:S04]  /*11ce0*/  FMUL.FTZ R37, R132.reuse, R185 ;  /* 0x000000b984257220 */ /* 0x040fe80000410000 */
[C---:B------:R-:W-:Y:S03]  /*11cf0*/  HMMA.16816.F32 R32, R208.reuse, R38, R32 ;  /* 0x00000026d020723c */ /* 0x040fe60000001820 */
[----:B------:R-:W-:Y:S04]  /*11d00*/  MUFU.EX2 R185, R196 ;  /* 0x000000c400b97308 */ /* 0x000fe80000000800 */
[C---:B------:R-:W-:Y:S02]  /*11d10*/  FMUL.FTZ R38, R3.reuse, R186 ;  /* 0x000000ba03267220 */ /* 0x040fe40000410000 */
[C---:B------:R-:W-:Y:S04]  /*11d20*/  FMUL.FTZ R39, R3.reuse, R187 ;  /* 0x000000bb03277220 */ /* 0x040fe80000410000 */
[----:B------:R2:W-:Y:S03]  /*11d30*/  MUFU.EX2 R187, R183 ;  /* 0x000000b700bb7308 */ /* 0x0005e60000000800 */
[-C--:B-1----:R-:W-:Y:S07]  /*11d40*/  HMMA.16816.F32 R36, R208, R52.reuse, R36 ;  /* 0x00000034d024723c */ /* 0x082fee0000001824 */
[----:B------:R-:W-:Y:S01]  /*11d50*/  MUFU.EX2 R186, R230 ;  /* 0x000000e600ba7308 */ /* 0x000fe20000000800 */
[C---:B------:R-:W-:Y:S07]  /*11d60*/  HMMA.16816.F32 R40, R140.reuse, R52, R40 ;  /* 0x000000348c28723c */ /* 0x040fee0000001828 */
[C---:B------:R-:W-:Y:S01]  /*11d70*/  FMUL.FTZ R52, R132.reuse, R168 ;  /* 0x000000a884347220 */ /* 0x040fe20000410000 */
[-C--:B------:R-:W-:Y:S01]  /*11d80*/  HMMA.16816.F32 R44, R140, R54.reuse, R44 ;  /* 0x000000368c2c723c */ /* 0x080fe2000000182c */
[----:B------:R-:W-:Y:S03]  /*11d90*/  MUFU.EX2 R230, R228 ;  /* 0x000000e400e67308 */ /* 0x000fe60000000800 */
[----:B------:R-:W-:Y:S01]  /*11da0*/  FMUL.FTZ R53, R132, R169 ;  /* 0x000000a984357220 */ /* 0x000fe20000410000 */
[----:B--2---:R-:W-:Y:S01]  /*11db0*/  MOV R183, R182 ;  /* 0x000000b600b77202 */ /* 0x004fe20000000f00 */
[----:B------:R-:W-:Y:S01]  /*11dc0*/  FADD.FTZ R132, R162, R157 ;  /* 0x0000009da2847221 */ /* 0x000fe20000010000 */
[----:B------:R-:W-:Y:S01]  /*11dd0*/  MOV R182, R181 ;  /* 0x000000b500b67202 */ /* 0x000fe20000000f00 */
[C---:B------:R-:W-:Y:S03]  /*11de0*/  HMMA.16816.F32 R48, R208.reuse, R54, R48 ;  /* 0x00000036d030723c */ /* 0x040fe60000001830 */
[----:B------:R-:W-:Y:S01]  /*11df0*/  MUFU.EX2 R228, R182 ;  /* 0x000000b600e47308 */ /* 0x000fe20000000800 */
[----:B------:R-:W-:Y:S02]  /*11e00*/  MOV R181, R180 ;  /* 0x000000b400b57202 */ /* 0x000fe40000000f00 */
[----:B------:R-:W-:Y:S01]  /*11e10*/  MOV R180, R188 ;  /* 0x000000bc00b47202 */ /* 0x000fe20000000f00 */
[C---:B------:R-:W-:Y:S02]  /*11e20*/  FMUL.FTZ R54, R3.reuse, R170 ;  /* 0x000000aa03367220 */ /* 0x040fe40000410000 */
[----:B------:R-:W-:Y:S03]  /*11e30*/  FMUL.FTZ R55, R3, R171 ;  /* 0x000000ab03377220 */ /* 0x000fe60000410000 */
[----:B------:R-:W-:Y:S01]  /*11e40*/  FADD.FTZ R3, R161, R158 ;  /* 0x0000009ea1037221 */ /* 0x000fe20000010000 */
[----:B------:R-:W-:Y:S03]  /*11e50*/  MUFU.EX2 R169, R181 ;  /* 0x000000b500a97308 */ /* 0x000fe60000000800 */
[-C--:B------:R-:W-:Y:S07]  /*11e60*/  HMMA.16816.F32 R52, R208, R148.reuse, R52 ;  /* 0x00000094d034723c */ /* 0x080fee0000001834 */
[----:B------:R-:W-:Y:S01]  /*11e70*/  MUFU.EX2 R161, R199 ;  /* 0x000000c700a17308 */ /* 0x000fe20000000800 */
[C---:B------:R-:W-:Y:S08]  /*11e80*/  HMMA.16816.F32 R56, R140.reuse, R148, R56 ;  /* 0x000000948c38723c */ /* 0x040ff00000001838 */
[-C--:B------:R-:W-:Y:S01]  /*11e90*/  HMMA.16816.F32 R60, R140, R150.reuse, R60 ;  /* 0x000000968c3c723c */ /* 0x080fe2000000183c */
[----:B------:R-:W-:Y:S07]  /*11ea0*/  MUFU.EX2 R168, R180 ;  /* 0x000000b400a87308 */ /* 0x000fee0000000800 */
[C---:B------:R-:W-:Y:S01]  /*11eb0*/  HMMA.16816.F32 R64, R208.reuse, R150, R64 ;  /* 0x00000096d040723c */ /* 0x040fe20000001840 */
[----:B------:R-:W-:Y:S02]  /*11ec0*/  LDSM.16.MT88.4 R148, [R233+0x900] ;  /* 0x00090000e994783b */ /* 0x000fe40000004200 */
[----:B------:R-:W1:Y:S05]  /*11ed0*/  MUFU.EX2 R170, R216 ;  /* 0x000000d800aa7308 */ /* 0x000e6a0000000800 */
[-C--:B------:R-:W-:Y:S05]  /*11ee0*/  HMMA.16816.F32 R68, R208, R144.reuse, R68 ;  /* 0x00000090d044723c */ /* 0x080fea0000001844 */
[----:B------:R-:W-:Y:S03]  /*11ef0*/  MUFU.EX2 R188, R229 ;  /* 0x000000e500bc7308 */ /* 0x000fe60000000800 */
[C---:B------:R-:W-:Y:S07]  /*11f00*/  HMMA.16816.F32 R72, R140.reuse, R144, R72 ;  /* 0x000000908c48723c */ /* 0x040fee0000001848 */
[----:B------:R2:W-:Y:S01]  /*11f10*/  MUFU.EX2 R229, R183 ;  /* 0x000000b700e57308 */ /* 0x0005e20000000800 */
[-C--:B------:R-:W-:Y:S08]  /*11f20*/  HMMA.16816.F32 R76, R140, R146.reuse, R76 ;  /* 0x000000928c4c723c */ /* 0x080ff0000000184c */
[C---:B------:R-:W-:Y:S01]  /*11f30*/  HMMA.16816.F32 R80, R208.reuse, R146, R80 ;  /* 0x00000092d050723c */ /* 0x040fe20000001850 */
[----:B------:R-:W3:Y:S01]  /*11f40*/  LDSM.16.MT88.4 R144, [R234+0x2100] ;  /* 0x00210000ea90783b */ /* 0x000ee20000004200 */
[----:B------:R-:W-:Y:S10]  /*11f50*/  MUFU.EX2 R216, R200 ;  /* 0x000000c800d87308 */ /* 0x000ff40000000800 */
[----:B------:R-:W4:Y:S01]  /*11f60*/  MUFU.EX2 R171, R217 ;  /* 0x000000d900ab7308 */ /* 0x000f220000000800 */
[----:B--2---:R-:W-:Y:S09]  /*11f70*/  LDSM.16.MT88.4 R180, [R233+0x1900] ;  /* 0x00190000e9b4783b */ /* 0x004ff20000004200 */
[----:B------:R-:W2:Y:S01]  /*11f80*/  MUFU.EX2 R217, R201 ;  /* 0x000000c900d97308 */ /* 0x000ea20000000800 */
[-C--:B---3--:R-:W-:Y:S08]  /*11f90*/  HMMA.16816.F32 R84, R208, R144.reuse, R84 ;  /* 0x00000090d054723c */ /* 0x088ff00000001854 */
[C---:B------:R-:W-:Y:S08]  /*11fa0*/  HMMA.16816.F32 R88, R140.reuse, R144, R88 ;  /* 0x000000908c58723c */ /* 0x040ff00000001858 */
[-C--:B------:R-:W-:Y:S08]  /*11fb0*/  HMMA.16816.F32 R92, R140, R146.reuse, R92 ;  /* 0x000000928c5c723c */ /* 0x080ff0000000185c */
[C---:B------:R-:W-:Y:S01]  /*11fc0*/  HMMA.16816.F32 R96, R208.reuse, R146, R96 ;  /* 0x00000092d060723c */ /* 0x040fe20000001860 */
[----:B------:R-:W3:Y:S07]  /*11fd0*/  LDSM.16.MT88.4 R144, [R236+0x2100] ;  /* 0x00210000ec90783b */ /* 0x000eee0000004200 */
[-C--:B---3--:R-:W-:Y:S08]  /*11fe0*/  HMMA.16816.F32 R100, R208, R144.reuse, R100 ;  /* 0x00000090d064723c */ /* 0x088ff00000001864 */
[C---:B------:R-:W-:Y:S08]  /*11ff0*/  HMMA.16816.F32 R104, R140.reuse, R144, R104 ;  /* 0x000000908c68723c */ /* 0x040ff00000001868 */
[-C--:B------:R-:W-:Y:S08]  /*12000*/  HMMA.16816.F32 R108, R140, R146.reuse, R108 ;  /* 0x000000928c6c723c */ /* 0x080ff0000000186c */
[C---:B------:R-:W-:Y:S01]  /*12010*/  HMMA.16816.F32 R112, R208.reuse, R146, R112 ;  /* 0x00000092d070723c */ /* 0x040fe20000001870 */
[----:B------:R-:W3:Y:S07]  /*12020*/  LDSM.16.MT88.4 R144, [R235+0x2100] ;  /* 0x00210000eb90783b */ /* 0x000eee0000004200 */
[-C--:B---3--:R-:W-:Y:S08]  /*12030*/  HMMA.16816.F32 R116, R208, R144.reuse, R116 ;  /* 0x00000090d074723c */ /* 0x088ff00000001874 */
[C---:B------:R-:W-:Y:S07]  /*12040*/  HMMA.16816.F32 R120, R140.reuse, R144, R120 ;  /* 0x000000908c78723c */ /* 0x040fee0000001878 */
[----:B-1----:R-:W-:Y:S01]  /*12050*/  F2FP.PACK_AB R145, R215, R170 ;  /* 0x000000aad791723e */ /* 0x002fe200000000ff */
[-C--:B------:R-:W-:Y:S04]  /*12060*/  HMMA.16816.F32 R124, R140, R146.reuse, R124 ;  /* 0x000000928c7c723c */ /* 0x080fe8000000187c */
[----:B----4-:R-:W-:Y:S03]  /*12070*/  F2FP.PACK_AB R144, R171, R218 ;  /* 0x000000daab90723e */ /* 0x010fe600000000ff */
[----:B------:R-:W-:Y:S01]  /*12080*/  F2FP.PACK_AB R140, R2, R137 ;  /* 0x00000089028c723e */ /* 0x000fe200000000ff */
[----:B------:R-:W-:Y:S04]  /*12090*/  HMMA.16816.F32 R128, R208, R146, R128 ;  /* 0x00000092d080723c */ /* 0x000fe80000001880 */
[C---:B------:R-:W-:Y:S01]  /*120a0*/  F2FP.PACK_AB R142, R138.reuse, R139 ;  /* 0x0000008b8a8e723e */ /* 0x040fe200000000ff */
[----:B------:R-:W-:Y:S01]  /*120b0*/  FADD.FTZ R2, R138, R0 ;  /* 0x000000008a027221 */ /* 0x000fe20000010000 */
[----:B------:R-:W-:Y:S01]  /*120c0*/  F2FP.PACK_AB R141, R172, R224 ;  /* 0x000000e0ac8d723e */ /* 0x000fe200000000ff */
[----:B------:R-:W-:Y:S01]  /*120d0*/  FADD.FTZ R0, R159, R156 ;  /* 0x0000009c9f007221 */ /* 0x000fe20000010000 */
[----:B------:R-:W-:Y:S01]  /*120e0*/  F2FP.PACK_AB R143, R175, R179 ;  /* 0x000000b3af8f723e */ /* 0x000fe200000000ff */
[----:B------:R-:W1:Y:S01]  /*120f0*/  LDSM.16.MT88.4 R156, [R236+0x900] ;  /* 0x00090000ec9c783b */ /* 0x000e620000004200 */
[----:B------:R-:W3:Y:S02]  /*12100*/  MUFU.EX2 R139, R165 ;  /* 0x000000a5008b7308 */ /* 0x000ee40000000800 */
[----:B------:R-:W-:Y:S01]  /*12110*/  F2FP.PACK_AB R146, R174, R177 ;  /* 0x000000b1ae92723e */ /* 0x000fe200000000ff */
[----:B------:R-:W-:Y:S01]  /*12120*/  FADD.FTZ R137, R160, R0 ;  /* 0x00000000a0897221 */ /* 0x000fe20000010000 */
[----:B------:R-:W-:Y:S01]  /*12130*/  F2FP.PACK_AB R147, R178, R176 ;  /* 0x000000b0b293723e */ /* 0x000fe200000000ff */
[-C--:B------:R-:W-:Y:S05]  /*12140*/  HMMA.16816.F32 R4, R140, R148.reuse, R4 ;  /* 0x000000948c04723c */ /* 0x080fea0000001804 */
[----:B------:R-:W4:Y:S01]  /*12150*/  MUFU.EX2 R138, R164 ;  /* 0x000000a4008a7308 */ /* 0x000f220000000800 */
[----:B------:R-:W-:Y:S01]  /*12160*/  FADD.FTZ R137, R163, R137 ;  /* 0x00000089a3897221 */ /* 0x000fe20000010000 */
[----:B------:R-:W-:Y:S01]  /*12170*/  F2FP.PACK_AB R208, R222, R223 ;  /* 0x000000dfded0723e */ /* 0x000fe200000000ff */
[C---:B------:R-:W-:Y:S04]  /*12180*/  HMMA.16816.F32 R8, R144.reuse, R148, R8 ;  /* 0x000000949008723c */ /* 0x040fe80000001808 */
[----:B------:R-:W-:Y:S02]  /*12190*/  F2FP.PACK_AB R210, R220, R221 ;  /* 0x000000dddcd2723e */ /* 0x000fe400000000ff */
[----:B--2---:R-:W-:Y:S01]  /*121a0*/  F2FP.PACK_AB R211, R216, R217 ;  /* 0x000000d9d8d3723e */ /* 0x004fe200000000ff */
[----:B------:R-:W2:Y:S01]  /*121b0*/  MUFU.EX2 R160, R198 ;  /* 0x000000c600a07308 */ /* 0x000ea20000000800 */
[-C--:B------:R-:W-:Y:S04]  /*121c0*/  HMMA.16816.F32 R12, R144, R150.reuse, R12 ;  /* 0x00000096900c723c */ /* 0x080fe8000000180c */
[----:B---3--:R-:W-:Y:S04]  /*121d0*/  FADD.FTZ R0, R139, R2 ;  /* 0x000000028b007221 */ /* 0x008fe80000010000 */
[C---:B------:R-:W-:Y:S01]  /*121e0*/  HMMA.16816.F32 R16, R140.reuse, R150, R16 ;  /* 0x000000968c10723c */ /* 0x040fe20000001810 */
[----:B------:R-:W3:Y:S03]  /*121f0*/  LDSM.16.MT88.4 R148, [R235+0x900] ;  /* 0x00090000eb94783b */ /* 0x000ee60000004200 */
[----:B----4-:R-:W-:Y:S04]  /*12200*/  FADD.FTZ R0, R138, R0 ;  /* 0x000000008a007221 */ /* 0x010fe80000010000 */
[-C--:B------:R-:W-:Y:S01]  /*12210*/  HMMA.16816.F32 R20, R140, R152.reuse, R20 ;  /* 0x000000988c14723c */ /* 0x080fe20000001814 */
[----:B------:R-:W-:Y:S03]  /*12220*/  LDSM.16.MT88.4 R164, [R234+0x3100] ;  /* 0x00310000eaa4783b */ /* 0x000fe60000004200 */
[----:B------:R-:W-:Y:S04]  /*12230*/  FADD.FTZ R0, R161, R0 ;  /* 0x00000000a1007221 */ /* 0x000fe80000010000 */
[C---:B------:R-:W-:Y:S04]  /*12240*/  HMMA.16816.F32 R24, R144.reuse, R152, R24 ;  /* 0x000000989018723c */ /* 0x040fe80000001818 */
[----:B--2---:R-:W-:Y:S02]  /*12250*/  FADD.FTZ R2, R160, R0 ;  /* 0x00000000a0027221 */ /* 0x004fe40000010000 */
[----:B------:R-:W-:Y:S02]  /*12260*/  FADD.FTZ R0, R173, R3 ;  /* 0x00000003ad007221 */ /* 0x000fe40000010000 */
[-C--:B------:R-:W-:Y:S04]  /*12270*/  HMMA.16816.F32 R28, R144, R154.reuse, R28 ;  /* 0x0000009a901c723c */ /* 0x080fe8000000181c */
[----:B------:R-:W-:Y:S02]  /*12280*/  FADD.FTZ R3, R224, R132 ;  /* 0x00000084e0037221 */ /* 0x000fe40000010000 */
[----:B------:R-:W-:Y:S01]  /*12290*/  MUFU.EX2 R224, R194 ;  /* 0x000000c200e07308 */ /* 0x000fe20000000800 */
[----:B------:R-:W-:Y:S01]  /*122a0*/  FADD.FTZ R132, R218, R0 ;  /* 0x00000000da847221 */ /* 0x000fe20000010000 */
[C---:B------:R-:W-:Y:S01]  /*122b0*/  HMMA.16816.F32 R32, R140.reuse, R154, R32 ;  /* 0x0000009a8c20723c */ /* 0x040fe20000001820 */
[----:B------:R-:W2:Y:S03]  /*122c0*/  LDSM.16.MT88.4 R152, [R233+0x2900] ;  /* 0x00290000e998783b */ /* 0x000ea60000004200 */
[----:B------:R-:W-:Y:S02]  /*122d0*/  FADD.FTZ R0, R169, R2 ;  /* 0x00000002a9007221 */ /* 0x000fe40000010000 */
[----:B------:R-:W-:Y:S02]  /*122e0*/  FADD.FTZ R132, R171, R132 ;  /* 0x00000084ab847221 */ /* 0x000fe40000010000 */
[-C--:B-1----:R-:W-:Y:S01]  /*122f0*/  HMMA.16816.F32 R36, R140, R156.reuse, R36 ;  /* 0x0000009c8c24723c */ /* 0x082fe20000001824 */
[----:B------:R-:W1:Y:S03]  /*12300*/  MUFU.EX2 R218, R193 ;  /* 0x000000c100da7308 */ /* 0x000e660000000800 */
[----:B------:R-:W-:Y:S02]  /*12310*/  FADD.FTZ R0, R168, R0 ;  /* 0x00000000a8007221 */ /* 0x000fe40000010000 */
[----:B------:R-:W-:Y:S02]  /*12320*/  FADD.FTZ R3, R172, R3 ;  /* 0x00000003ac037221 */ /* 0x000fe40000010000 */
[C---:B------:R-:W-:Y:S08]  /*12330*/  HMMA.16816.F32 R40, R144.reuse, R156, R40 ;  /* 0x0000009c9028723c */ /* 0x040ff00000001828 */
[-C--:B------:R-:W-:Y:S08]  /*12340*/  HMMA.16816.F32 R44, R144, R158.reuse, R44 ;  /* 0x0000009e902c723c */ /* 0x080ff0000000182c */
[C---:B------:R-:W-:Y:S01]  /*12350*/  HMMA.16816.F32 R48, R140.reuse, R158, R48 ;  /* 0x0000009e8c30723c */ /* 0x040fe20000001830 */
[----:B------:R-:W4:Y:S03]  /*12360*/  LDSM.16.MT88.4 R156, [R234+0x2900] ;  /* 0x00290000ea9c783b */ /* 0x000f260000004200 */
[----:B-1----:R-:W-:Y:S04]  /*12370*/  F2FP.PACK_AB R209, R219, R218 ;  /* 0x000000dadbd1723e */ /* 0x002fe800000000ff */
[-C--:B---3--:R-:W-:Y:S08]  /*12380*/  HMMA.16816.F32 R52, R140, R148.reuse, R52 ;  /* 0x000000948c34723c */ /* 0x088ff00000001834 */
        /* <DEDUP_REMOVED lines=21> */
[-C--:B------:R-:W-:Y:S07]  /*124e0*/  HMMA.16816.F32 R124, R144, R154.reuse, R124 ;  /* 0x0000009a907c723c */ /* 0x080fee000000187c */
[----:B------:R-:W-:Y:S01]  /*124f0*/  F2FP.PACK_AB R144, R138, R139 ;  /* 0x0000008b8a90723e */ /* 0x000fe200000000ff */
[----:B------:R-:W-:Y:S01]  /*12500*/  HMMA.16816.F32 R128, R140, R154, R128 ;  /* 0x0000009a8c80723c */ /* 0x000fe20000001880 */
[----:B------:R-:W2:Y:S01]  /*12510*/  LDSM.16.MT88.4 R152, [R236+0x1100] ;  /* 0x00110000ec98783b */ /* 0x000ea20000004200 */
[----:B------:R-:W4:Y:S02]  /*12520*/  MUFU.EX2 R139, R207 ;  /* 0x000000cf008b7308 */ /* 0x000f240000000800 */
[----:B------:R-:W-:Y:S02]  /*12530*/  F2FP.PACK_AB R146, R160, R161 ;  /* 0x000000a1a092723e */ /* 0x000fe400000000ff */
[----:B------:R-:W-:Y:S02]  /*12540*/  F2FP.PACK_AB R145, R185, R184 ;  /* 0x000000b8b991723e */ /* 0x000fe400000000ff */
[----:B------:R-:W-:Y:S01]  /*12550*/  F2FP.PACK_AB R147, R189, R187 ;  /* 0x000000bbbd93723e */ /* 0x000fe200000000ff */
[----:B------:R-:W-:Y:S03]  /*12560*/  LDSM.16.MT88.4 R160, [R233+0x3100] ;  /* 0x00310000e9a0783b */ /* 0x000fe60000004200 */
[----:B------:R-:W-:Y:S01]  /*12570*/  F2FP.PACK_AB R140, R186, R231 ;  /* 0x000000e7ba8c723e */ /* 0x000fe200000000ff */
[----:B------:R-:W5:Y:S01]  /*12580*/  MUFU.EX2 R138, R206 ;  /* 0x000000ce008a7308 */ /* 0x000f620000000800 */
[----:B------:R-:W-:Y:S01]  /*12590*/  F2FP.PACK_AB R142, R252, R188 ;  /* 0x000000bcfc8e723e */ /* 0x000fe200000000ff */
[-C--:B---3--:R-:W-:Y:S05]  /*125a0*/  HMMA.16816.F32 R4, R144, R156.reuse, R4 ;  /* 0x0000009c9004723c */ /* 0x088fea0000001804 */
[----:B------:R-:W-:Y:S02]  /*125b0*/  F2FP.PACK_AB R141, R251, R230 ;  /* 0x000000e6fb8d723e */ /* 0x000fe400000000ff */
[----:B------:R-:W-:Y:S01]  /*125c0*/  F2FP.PACK_AB R143, R228, R229 ;  /* 0x000000e5e48f723e */ /* 0x000fe200000000ff */
[----:B----4-:R-:W-:Y:S06]  /*125d0*/  FADD.FTZ R0, R139, R0 ;  /* 0x000000008b007221 */ /* 0x010fec0000010000 */
[C---:B------:R-:W-:Y:S08]  /*125e0*/  HMMA.16816.F32 R8, R140.reuse, R156, R8 ;  /* 0x0000009c8c08723c */ /* 0x040ff00000001808 */
[-C--:B------:R-:W-:Y:S04]  /*125f0*/  HMMA.16816.F32 R12, R140, R158.reuse, R12 ;  /* 0x0000009e8c0c723c */ /* 0x080fe8000000180c */
[----:B-----5:R-:W-:Y:S04]  /*12600*/  FADD.FTZ R0, R138, R0 ;  /* 0x000000008a007221 */ /* 0x020fe80000010000 */
[C---:B------:R-:W-:Y:S01]  /*12610*/  HMMA.16816.F32 R16, R144.reuse, R158, R16 ;  /* 0x0000009e9010723c */ /* 0x040fe20000001810 */
[----:B------:R-:W3:Y:S07]  /*12620*/  LDSM.16.MT88.4 R156, [R235+0x1100] ;  /* 0x00110000eb9c783b */ /* 0x000eee0000004200 */
[-C--:B-1----:R-:W-:Y:S01]  /*12630*/  HMMA.16816.F32 R20, R144, R148.reuse, R20 ;  /* 0x000000949014723c */ /* 0x082fe20000001814 */
[----:B------:R1:W-:Y:S07]  /*12640*/  STL [R1+0x7c], R0 ;  /* 0x00007c0001007387 */ /* 0x0003ee0000100800 */
[C---:B------:R-:W-:Y:S08]  /*12650*/  HMMA.16816.F32 R24, R140.reuse, R148, R24 ;  /* 0x000000948c18723c */ /* 0x040ff00000001818 */
[-C--:B------:R-:W-:Y:S08]  /*12660*/  HMMA.16816.F32 R28, R140, R150.reuse, R28 ;  /* 0x000000968c1c723c */ /* 0x080ff0000000181c */
[C---:B------:R-:W-:Y:S01]  /*12670*/  HMMA.16816.F32 R32, R144.reuse, R150, R32 ;  /* 0x000000969020723c */ /* 0x040fe20000001820 */
[----:B------:R-:W4:Y:S03]  /*12680*/  LDSM.16.MT88.4 R148, [R236+0x3100] ;  /* 0x00310000ec94783b */ /* 0x000f260000004200 */
[----:B-1----:R-:W-:Y:S01]  /*12690*/  FADD.FTZ R0, R170, R137 ;  /* 0x00000089aa007221 */ /* 0x002fe20000010000 */
[----:B------:R-:W-:Y:S03]  /*126a0*/  MOV R137, R187 ;  /* 0x000000bb00897202 */ /* 0x000fe60000000f00 */
[-C--:B--2---:R-:W-:Y:S04]  /*126b0*/  HMMA.16816.F32 R36, R144, R152.reuse, R36 ;  /* 0x000000989024723c */ /* 0x084fe80000001824 */
[----:B------:R-:W-:Y:S01]  /*126c0*/  FADD.FTZ R2, R215, R0 ;  /* 0x00000000d7027221 */ /* 0x000fe20000010000 */
[----:B------:R-:W-:Y:S01]  /*126d0*/  MOV R0, R179 ;  /* 0x000000b300007202 */ /* 0x000fe20000000f00 */
[----:B------:R-:W-:Y:S02]  /*126e0*/  LDSM.16.MT88.4 R212, [R233+0x3900] ;  /* 0x00390000e9d4783b */ /* 0x000fe40000004200 */
[C---:B------:R-:W-:Y:S04]  /*126f0*/  HMMA.16816.F32 R40, R140.reuse, R152, R40 ;  /* 0x000000988c28723c */ /* 0x040fe80000001828 */
[----:B------:R-:W-:Y:S04]  /*12700*/  FADD.FTZ R0, R0, R3 ;  /* 0x0000000300007221 */ /* 0x000fe80000010000 */
[-C--:B------:R-:W-:Y:S08]  /*12710*/  HMMA.16816.F32 R44, R140, R154.reuse, R44 ;  /* 0x0000009a8c2c723c */ /* 0x080ff0000000182c */
[C---:B------:R-:W-:Y:S01]  /*12720*/  HMMA.16816.F32 R48, R144.reuse, R154, R48 ;  /* 0x0000009a9030723c */ /* 0x040fe20000001830 */
[----:B------:R-:W1:Y:S07]  /*12730*/  LDSM.16.MT88.4 R152, [R235+0x3100] ;  /* 0x00310000eb98783b */ /* 0x000e6e0000004200 */
        /* <DEDUP_REMOVED lines=13> */
[-C--:B----4-:R-:W-:Y:S08]  /*12810*/  HMMA.16816.F32 R100, R144, R148.reuse, R100 ;  /* 0x000000949064723c */ /* 0x090ff00000001864 */
[C---:B------:R-:W-:Y:S08]  /*12820*/  HMMA.16816.F32 R104, R140.reuse, R148, R104 ;  /* 0x000000948c68723c */ /* 0x040ff00000001868 */
[-C--:B------:R-:W-:Y:S08]  /*12830*/  HMMA.16816.F32 R108, R140, R150.reuse, R108 ;  /* 0x000000968c6c723c */ /* 0x080ff0000000186c */
[C---:B------:R-:W-:Y:S08]  /*12840*/  HMMA.16816.F32 R112, R144.reuse, R150, R112 ;  /* 0x000000969070723c */ /* 0x040ff00000001870 */
        /* <DEDUP_REMOVED lines=8> */
[----:B------:R-:W-:Y:S01]  /*128d0*/  F2FP.PACK_AB R143, R224, R226 ;  /* 0x000000e2e08f723e */ /* 0x000fe200000000ff */
[----:B------:R-:W3:Y:S03]  /*128e0*/  LDSM.16.MT88.4 R144, [R235+0x1900] ;  /* 0x00190000eb90783b */ /* 0x000ee60000004200 */
[----:B------:R-:W-:Y:S02]  /*128f0*/  MOV R138, R189 ;  /* 0x000000bd008a7202 */ /* 0x000fe40000000f00 */
[----:B------:R-:W-:Y:S01]  /*12900*/  MOV R139, R188 ;  /* 0x000000bc008b7202 */ /* 0x000fe20000000f00 */
[-C--:B------:R-:W-:Y:S02]  /*12910*/  HMMA.16816.F32 R204, R140, R180.reuse, R4 ;  /* 0x000000b48ccc723c */ /* 0x080fe40000001804 */
[----:B------:R-:W4:Y:S06]  /*12920*/  LDSM.16.MT88.4 R4, [R234+0x3900] ;  /* 0x00390000ea04783b */ /* 0x000f2c0000004200 */
[C---:B------:R-:W-:Y:S02]  /*12930*/  HMMA.16816.F32 R188, R208.reuse, R180, R8 ;  /* 0x000000b4d0bc723c */ /* 0x040fe40000001808 */
[----:B------:R-:W5:Y:S06]  /*12940*/  LDSM.16.MT88.4 R8, [R236+0x3900] ;  /* 0x00390000ec08783b */ /* 0x000f6c0000004200 */
[-C--:B------:R-:W-:Y:S02]  /*12950*/  HMMA.16816.F32 R200, R208, R182.reuse, R12 ;  /* 0x000000b6d0c8723c */ /* 0x080fe4000000180c */
[----:B------:R-:W1:Y:S06]  /*12960*/  LDSM.16.MT88.4 R12, [R235+0x3900] ;  /* 0x00390000eb0c783b */ /* 0x000e6c0000004200 */
[C---:B------:R-:W-:Y:S07]  /*12970*/  HMMA.16816.F32 R180, R140.reuse, R182, R16 ;  /* 0x000000b68cb4723c */ /* 0x040fee0000001810 */
[----:B------:R-:W-:Y:S01]  /*12980*/  MOV R19, R186 ;  /* 0x000000ba00137202 */ /* 0x000fe20000000f00 */
[-C--:B--2---:R-:W-:Y:S04]  /*12990*/  HMMA.16816.F32 R196, R140, R164.reuse, R20 ;  /* 0x000000a48cc4723c */ /* 0x084fe80000001814 */
[----:B------:R-:W-:Y:S02]  /*129a0*/  MOV R18, R185 ;  /* 0x000000b900127202 */ /* 0x000fe40000000f00 */
[----:B------:R-:W-:Y:S02]  /*129b0*/  MOV R17, R184 ;  /* 0x000000b800117202 */ /* 0x000fe40000000f00 */
[----:B------:R-:W-:Y:S04]  /*129c0*/  MOV R23, R174 ;  /* 0x000000ae00177202 */ /* 0x000fe80000000f00 */
[----:B------:R-:W-:Y:S02]  /*129d0*/  MOV R22, R175 ;  /* 0x000000af00167202 */ /* 0x000fe40000000f00 */
[C---:B------:R-:W-:Y:S04]  /*129e0*/  HMMA.16816.F32 R172, R208.reuse, R164, R24 ;  /* 0x000000a4d0ac723c */ /* 0x040fe80000001818 */
[----:B------:R-:W-:Y:S01]  /*129f0*/  MOV R16, R178 ;  /* 0x000000b200107202 */ /* 0x000fe20000000f00 */
[----:B------:R-:W-:Y:S01]  /*12a00*/  FADD.FTZ R0, R22, R0 ;  /* 0x0000000016007221 */ /* 0x000fe20000010000 */
        /* <DEDUP_REMOVED lines=8> */
[-C--:B-1----:R-:W-:Y:S04]  /*12a90*/  HMMA.16816.F32 R184, R140, R152.reuse, R36 ;  /* 0x000000988cb8723c */ /* 0x082fe80000001824 */
        /* <DEDUP_REMOVED lines=26> */
[----:B------:R-:W-:Y:S04]  /*12c40*/  FADD.FTZ R2, R218, R2 ;  /* 0x00000002da027221 */ /* 0x000fe80000010000 */
[-C--:B------:R-:W-:Y:S08]  /*12c50*/  HMMA.16816.F32 R76, R208, R214.reuse, R76 ;  /* 0x000000d6d04c723c */ /* 0x080ff0000000184c */
[C---:B------:R-:W-:Y:S08]  /*12c60*/  HMMA.16816.F32 R80, R140.reuse, R214, R80 ;  /* 0x000000d68c50723c */ /* 0x040ff00000001850 */
[-C--:B----4-:R-:W-:Y:S08]  /*12c70*/  HMMA.16816.F32 R84, R140, R4.reuse, R84 ;  /* 0x000000048c54723c */ /* 0x090ff00000001854 */
[C---:B------:R-:W-:Y:S01]  /*12c80*/  HMMA.16816.F32 R88, R208.reuse, R4, R88 ;  /* 0x00000004d058723c */ /* 0x040fe20000001858 */
[----:B------:R-:W2:Y:S06]  /*12c90*/  LDL R5, [R1+0x8c] ;  /* 0x00008c0001057983 */ /* 0x000eac0000100800 */
[----:B------:R-:W-:Y:S01]  /*12ca0*/  FADD.FTZ R4, R225, R0 ;  /* 0x00000000e1047221 */ /* 0x000fe20000010000 */
        /* <DEDUP_REMOVED lines=20> */
[----:B------:R-:W-:Y:S07]  /*12df0*/  HMMA.16816.F32 R128, R140, R14, R128 ;  /* 0x0000000e8c80723c */ /* 0x000fee0000001880 */
[----:B------:R-:W-:Y:S02]  /*12e00*/  MOV R140, R133 ;  /* 0x00000085008c7202 */ /* 0x000fe40000000f00 */
[C---:B--2---:R-:W-:Y:S03]  /*12e10*/  ISETP.GT.AND P0, PT, R250.reuse, R5, PT ;  /* 0x00000005fa00720c */ /* 0x044fe60003f04270 */
[----:B------:R-:W-:Y:S10]  /*12e20*/  IADD3 R250, R250, -0x1, RZ ;  /* 0xfffffffffafa7810 */ /* 0x000ff40007ffe0ff */
[----:B-1----:R-:W-:-:S05]  /*12e30*/  @P0 BRA `(.L_x_4104) ;  /* 0xffffb4e000000947 */ /* 0x002fca000383ffff */
.L_x_4093:
[----:B-1----:R-:W-:-:S13]  /*12e40*/  ISETP.GE.AND P0, PT, R250, RZ, PT ;  /* 0x000000fffa00720c */ /* 0x002fda0003f06270 */
        /* <DEDUP_REMOVED lines=9> */
[----:B------:R-:W-:Y:S02]  /*12ee0*/  SHF.L.U32 R246, R0, 0x1, RZ ;  /* 0x0000000100f67819 */ /* 0x000fe400000006ff */
.L_x_4112:
[----:B------:R-:W2:Y:S01]  /*12ef0*/  LDL R4, [R1+0x74] ;  /* 0x0000740001047983 */ /* 0x000ea20000100800 */
[----:B------:R-:W-:Y:S04]  /*12f00*/  DEPBAR.LE SB0, 0x0 ;  /* 0x000080000000791a */ /* 0x000fe80000000000 */
[----:B------:R-:W3:Y:S01]  /*12f10*/  LDL R6, [R1+0x70] ;  /* 0x0000700001067983 */ /* 0x000ee20000100800 */
[----:B------:R-:W-:Y:S03]  /*12f20*/  WARPSYNC 0xffffffff ;  /* 0xffffffff00007948 */ /* 0x000fe60003800000 */
[----:B------:R-:W-:Y:S06]  /*12f30*/  BAR.SYNC.DEFER_BLOCKING 0x0 ;  /* 0x0000000000007b1d */ /* 0x000fec0000010000 */
[----:B------:R-:W1:Y:S04]  /*12f40*/  S2R R5, SR_CTAID.Y ;  /* 0x0000000000057919 */ /* 0x000e680000002600 */
[----:B------:R-:W4:Y:S04]  /*12f50*/  S2R R7, SR_CTAID.Y ;  /* 0x0000000000077919 */ /* 0x000f280000002600 */
[----:B------:R1:W2:Y:S04]  /*12f60*/  LDSM.16.M88.4 R64, [R240+0x8100] ;  /* 0x00810000f040783b */ /* 0x0002a80000000200 */
[----:B------:R2:W2:Y:S04]  /*12f70*/  LDSM.16.M88.4 R60, [R240+0xa100] ;  /* 0x00a10000f03c783b */ /* 0x0004a80000000200 */
[----:B------:R2:W2:Y:S04]  /*12f80*/  LDSM.16.M88.4 R16, [R232+0x4100] ;  /* 0x00410000e810783b */ /* 0x0004a80000000200 */
[----:B------:R2:W2:Y:S04]  /*12f90*/  LDSM.16.M88.4 R32, [R232+0x4900] ;  /* 0x00490000e820783b */ /* 0x0004a80000000200 */
[----:B------:R2:W2:Y:S04]  /*12fa0*/  LDSM.16.M88.4 R48, [R232+0x5100] ;  /* 0x00510000e830783b */ /* 0x0004a80000000200 */
[----:B------:R2:W2:Y:S04]  /*12fb0*/  LDSM.16.M88.4 R132, [R232+0x5900] ;  /* 0x00590000e884783b */ /* 0x0004a80000000200 */
[----:B------:R2:W2:Y:S01]  /*12fc0*/  LDSM.16.M88.4 R208, [R242+0x8100] ;  /* 0x00810000f2d0783b */ /* 0x0004a20000000200 */
[----:B----4-:R-:W-:Y:S01]  /*12fd0*/  IMAD.WIDE.U32 R8, R7, c[0x0][0x210], RZ ;  /* 0x0000840007087a25 */ /* 0x010fe200078e00ff */
[----:B-1----:R-:W-:Y:S02]  /*12fe0*/  SHF.R.S32.HI R5, RZ, 0x1f, R5 ;  /* 0x0000001fff057819 */ /* 0x002fe40000011405 */
[----:B------:R1:W4:Y:S03]  /*12ff0*/  LDSM.16.M88.4 R216, [R242+0xa100] ;  /* 0x00a10000f2d8783b */ /* 0x0003260000000200 */
[----:B------:R-:W-:Y:S01]  /*13000*/  IMAD R5, R5, c[0x0][0x210], RZ ;  /* 0x0000840005057a24 */ /* 0x000fe200078e02ff */
[----:B------:R1:W1:Y:S03]  /*13010*/  LDSM.16.M88.4 R212, [R239] ;  /* 0x00000000efd4783b */ /* 0x0002660000000200 */
[----:B------:R-:W-:Y:S01]  /*13020*/  IMAD R5, R7, c[0x0][0x214], R5 ;  /* 0x0000850007057a24 */ /* 0x000fe200078e0205 */
[----:B------:R1:W1:Y:S04]  /*13030*/  LDSM.16.M88.4 R220, [R239+0x800] ;  /* 0x00080000efdc783b */ /* 0x0002680000000200 */
[----:B------:R-:W-:Y:S01]  /*13040*/  IADD3 R5, R9, R5, RZ ;  /* 0x0000000509057210 */ /* 0x000fe20007ffe0ff */
[----:B------:R1:W1:Y:S04]  /*13050*/  LDSM.16.M88.4 R224, [R239+0x1000] ;  /* 0x00100000efe0783b */ /* 0x0002680000000200 */
[----:B------:R1:W1:Y:S01]  /*13060*/  LDSM.16.M88.4 R228, [R239+0x1800] ;  /* 0x00180000efe4783b */ /* 0x0002620000000200 */
[----:B--2---:R-:W-:Y:S01]  /*13070*/  IMAD.WIDE.U32 R2, R4, c[0x0][0x208], RZ ;  /* 0x0000820004027a25 */ /* 0x004fe200078e00ff */
        /* <DEDUP_REMOVED lines=13> */
[----:B-1--4-:R1:W2:Y:S02]  /*13150*/  SHFL.IDX PT, R37, R0, RZ, 0x181f ;  /* 0x00181fff00257589 */ /* 0x0122a400000e0000 */
.L_x_4183:
[-C--:B------:R-:W-:Y:S01]  /*13160*/  HMMA.16816.F32 R4, R64, R16.reuse, RZ ;  /* 0x000000104004723c */ /* 0x080fe200000018ff */
[----:B------:R-:W3:Y:S01]  /*13170*/  LDL R39, [R1+0xb4] ;  /* 0x0000b40001277983 */ /* 0x000ee20000100800 */
[----:B------:R-:W-:Y:S03]  /*13180*/  BSSY B0, `(.L_x_4107) ;  /* 0x000011a000007945 */ /* 0x000fe60003800000 */
[----:B------:R-:W3:Y:S03]  /*13190*/  LDL R42, [R1+0xd0] ;  /* 0x0000d000012a7983 */ /* 0x000ee60000100800 */
[C---:B------:R-:W-:Y:S01]  /*131a0*/  HMMA.16816.F32 R8, R60.reuse, R16, RZ ;  /* 0x000000103c08723c */ /* 0x040fe200000018ff */
[----:B------:R-:W4:Y:S07]  /*131b0*/  SHFL.IDX PT, R38, R36, RZ, 0x181f ;  /* 0x00181fff24267589 */ /* 0x000f2e00000e0000 */
[-C--:B------:R-:W-:Y:S01]  /*131c0*/  HMMA.16816.F32 R12, R60, R18.reuse, RZ ;  /* 0x000000123c0c723c */ /* 0x080fe200000018ff */
[----:B------:R-:W-:Y:S07]  /*131d0*/  SHFL.IDX PT, R46, R36, 0x1, 0x181f ;  /* 0x00381f00242e7f89 */ /* 0x000fee00000e0000 */
[C---:B------:R-:W-:Y:S01]  /*131e0*/  HMMA.16816.F32 R16, R64.reuse, R18, RZ ;  /* 0x000000124010723c */ /* 0x040fe200000018ff */
[----:B------:R-:W-:Y:S07]  /*131f0*/  SHFL.IDX PT, R41, R0, 0x1, 0x181f ;  /* 0x00381f0000297f89 */ /* 0x000fee00000e0000 */
[-C--:B------:R-:W-:Y:S01]  /*13200*/  HMMA.16816.F32 R20, R64, R32.reuse, RZ ;  /* 0x000000204014723c */ /* 0x080fe200000018ff */
[----:B------:R-:W5:Y:S07]  /*13210*/  SHFL.IDX PT, R52, R36, 0x2, 0x181f ;  /* 0x00581f0024347f89 */ /* 0x000f6e00000e0000 */
[C---:B------:R-:W-:Y:S01]  /*13220*/  HMMA.16816.F32 R24, R60.reuse, R32, RZ ;  /* 0x000000203c18723c */ /* 0x040fe200000018ff */
[----:B------:R-:W1:Y:S07]  /*13230*/  SHFL.IDX PT, R40, R0, 0x2, 0x181f ;  /* 0x00581f0000287f89 */ /* 0x000e6e00000e0000 */
[-C--:B------:R-:W-:Y:S01]  /*13240*/  HMMA.16816.F32 R28, R60, R34.reuse, RZ ;  /* 0x000000223c1c723c */ /* 0x080fe200000018ff */
[----:B------:R2:W1:Y:S07]  /*13250*/  SHFL.IDX PT, R54, R36, 0x3, 0x181f ;  /* 0x00781f0024367f89 */ /* 0x00046e00000e0000 */
[C---:B------:R-:W-:Y:S01]  /*13260*/  HMMA.16816.F32 R32, R64.reuse, R34, RZ ;  /* 0x000000224020723c */ /* 0x040fe200000018ff */
[----:B-1----:R-:W1:Y:S03]  /*13270*/  SHFL.IDX PT, R0, R0, 0x3, 0x181f ;  /* 0x00781f0000007f89 */ /* 0x002e6600000e0000 */
[C---:B---3--:R-:W-:Y:S01]  /*13280*/  SHF.L.U64.HI R245, R39.reuse, 0x1, R42 ;  /* 0x0000000127f57819 */ /* 0x048fe2000001022a */
[----:B------:R-:W-:Y:S01]  /*13290*/  IMAD.SHL.U32 R141, R39, 0x2, RZ ;  /* 0x00000002278d7824 */ /* 0x000fe200078e00ff */
[CC--:B----4-:R-:W-:Y:S06]  /*132a0*/  IADD3 R2, P1, R38.reuse, R246.reuse, RZ ;  /* 0x000000f626027210 */ /* 0x0d0fec0007f3e0ff */
[-C--:B------:R-:W-:Y:S01]  /*132b0*/  IADD3 R38, P0, R38, R141.reuse, RZ ;  /* 0x0000008d26267210 */ /* 0x080fe20007f1e0ff */
[C---:B--2---:R-:W-:Y:S01]  /*132c0*/  IMAD.X R3, R37.reuse, 0x1, R247, P1 ;  /* 0x0000000125037824 */ /* 0x044fe200008e06f7 */
[-C--:B-----5:R-:W-:Y:S03]  /*132d0*/  IADD3 R44, P1, R52, R246.reuse, RZ ;  /* 0x000000f6342c7210 */ /* 0x0a0fe60007f3e0ff */
[----:B------:R-:W-:Y:S01]  /*132e0*/  IMAD.X R39, R37, 0x1, R245, P0 ;  /* 0x0000000125277824 */ /* 0x000fe200000e06f5 */
[----:B------:R2:W-:Y:S01]  /*132f0*/  LDGSTS.E.BYPASS.LTC128B.128 [R249], [R2.64], !P3 ;  /* 0x0000000002f97fae */ /* 0x0005e2000d901d46 */
[--C-:B------:R-:W-:Y:S07]  /*13300*/  IMAD.X R45, R40, 0x1, R247.reuse, P1 ;  /* 0x00000001282d7824 */ /* 0x100fee00008e06f7 */
[----:B------:R3:W-:Y:S01]  /*13310*/  LDGSTS.E.BYPASS.LTC128B.128 [R249+0x2000], [R38.64], !P5 ;  /* 0x0200000026f97fae */ /* 0x0007e2000e901d46 */
[CC--:B--2---:R-:W-:Y:S02]  /*13320*/  IADD3 R2, P0, R46.reuse, R246.reuse, RZ ;  /* 0x000000f62e027210 */ /* 0x0c4fe40007f1e0ff */
[-C--:B------:R-:W-:Y:S03]  /*13330*/  IADD3 R46, P2, R46, R141.reuse, RZ ;  /* 0x0000008d2e2e7210 */ /* 0x080fe60007f5e0ff */
[C---:B------:R-:W-:Y:S01]  /*13340*/  IMAD.X R3, R41.reuse, 0x1, R247, P0 ;  /* 0x0000000129037824 */ /* 0x040fe200000e06f7 */
[-C--:B------:R-:W-:Y:S01]  /*13350*/  IADD3 R52, P0, R52, R141.reuse, RZ ;  /* 0x0000008d34347210 */ /* 0x080fe20007f1e0ff */
[--C-:B------:R-:W-:Y:S01]  /*13360*/  IMAD.X R47, R41, 0x1, R245.reuse, P2 ;  /* 0x00000001292f7824 */ /* 0x100fe200010e06f5 */
[-C--:B---3--:R-:W-:Y:S02]  /*13370*/  HMMA.16816.F32 R36, R64, R48.reuse, RZ ;  /* 0x000000304024723c */ /* 0x088fe400000018ff */
[----:B------:R2:W-:Y:S01]  /*13380*/  LDGSTS.E.BYPASS.LTC128B.128 [R249+0x800], [R2.64], !P3 ;  /* 0x0080000002f97fae */ /* 0x0005e2000d901d46 */
[----:B------:R-:W-:Y:S05]  /*13390*/  IMAD.X R53, R40, 0x1, R245, P0 ;  /* 0x0000000128357824 */ /* 0x000fea00000e06f5 */
[C---:B------:R-:W-:Y:S02]  /*133a0*/  HMMA.16816.F32 R40, R60.reuse, R48, RZ ;  /* 0x000000303c28723c */ /* 0x040fe400000018ff */
[----:B------:R3:W-:Y:S08]  /*133b0*/  LDGSTS.E.BYPASS.LTC128B.128 [R249+0x2800], [R46.64], !P5 ;  /* 0x028000002ef97fae */ /* 0x0007f0000e901d46 */
[----:B------:R3:W-:Y:S08]  /*133c0*/  LDGSTS.E.BYPASS.LTC128B.128 [R249+0x1000], [R44.64], !P3 ;  /* 0x010000002cf97fae */ /* 0x0007f0000d901d46 */
[----:B------:R4:W-:Y:S01]  /*133d0*/  LDGSTS.E.BYPASS.LTC128B.128 [R249+0x3000], [R52.64], !P5 ;  /* 0x0300000034f97fae */ /* 0x0009e2000e901d46 */
[----:B--2---:R-:W-:Y:S05]  /*133e0*/  IADD3 R2, P0, R54, R246, RZ ;  /* 0x000000f636027210 */ /* 0x004fea0007f1e0ff */
[----:B-1----:R-:W-:Y:S05]  /*133f0*/  IMAD.X R3, R0, 0x1, R247, P0 ;  /* 0x0000000100037824 */ /* 0x002fea00000e06f7 */
[----:B------:R1:W-:Y:S01]  /*13400*/  LDGSTS.E.BYPASS.LTC128B.128 [R249+0x1800], [R2.64], !P3 ;  /* 0x0180000002f97fae */ /* 0x0003e2000d901d46 */
[-C--:B---3--:R-:W-:Y:S08]  /*13410*/  HMMA.16816.F32 R44, R60, R50.reuse, RZ ;  /* 0x000000323c2c723c */ /* 0x088ff000000018ff */
[C---:B------:R-:W-:Y:S04]  /*13420*/  HMMA.16816.F32 R48, R64.reuse, R50, RZ ;  /* 0x000000324030723c */ /* 0x040fe800000018ff */
[----:B----4-:R-:W-:Y:S05]  /*13430*/  IADD3 R52, P0, R54, R141, RZ ;  /* 0x0000008d36347210 */ /* 0x010fea0007f1e0ff */
[----:B------:R-:W-:Y:S01]  /*13440*/  IMAD.X R53, R0, 0x1, R245, P0 ;  /* 0x0000000100357824 */ /* 0x000fe200000e06f5 */
[----:B------:R-:W-:Y:S04]  /*13450*/  ISETP.GE.AND P0, PT, R250, 0x1, PT ;  /* 0x00000001fa00780c */ /* 0x000fe80003f06270 */
[----:B------:R2:W-:Y:S08]  /*13460*/  LDGSTS.E.BYPASS.LTC128B.128 [R249+0x3800], [R52.64], !P5 ;  /* 0x0380000034f97fae */ /* 0x0005f0000e901d46 */
        /* <DEDUP_REMOVED lines=92> */
[-C--:B--2---:R-:W-:Y:S01]  /*13a30*/  HMMA.16816.F32 R4, R208, R212.reuse, R4 ;  /* 0x000000d4d004723c */ /* 0x084fe20000001804 */
[----:B------:R-:W2:Y:S07]  /*13a40*/  LDSM.16.M88.4 R224, [R239+0x3800] ;  /* 0x00380000efe0783b */ /* 0x000eae0000000200 */
        /* <DEDUP_REMOVED lines=43> */
[----:B------:R-:W2:Y:S01]  /*13d00*/  LDSM.16.M88.4 R224, [R237+0x3800] ;  /* 0x00380000ede0783b */ /* 0x000ea20000000200 */
        /* <DEDUP_REMOVED lines=16> */
[----:B------:R-:W-:Y:S01]  /*13e10*/  HMMA.16816.F32 R64, R208, R226, R64 ;  /* 0x000000e2d040723c */ /* 0x000fe20000001840 */
[----:B------:R-:W-:Y:S07]  /*13e20*/  @!UPT UIADD3 URZ, URZ, URZ, URZ ;  /* 0x0000003f3f3ff290 */ /* 0x000fee000fffe03f */
[----:B------:R-:W-:-:S11]  /*13e30*/  @!P0 BRA `(.L_x_4108) ;  /* 0x000004e000008947 */ /* 0x000fd60003800000 */
[----:B-1----:R-:W-:Y:S01]  /*13e40*/  IMAD.MOV.U32 R0, RZ, RZ, 0x1 ;  /* 0x00000001ff007424 */ /* 0x002fe200078e00ff */
[----:B------:R-:W2:Y:S01]  /*13e50*/  LDL R3, [R1+0xb8] ;  /* 0x0000b80001037983 */ /* 0x000ea20000100800 */
[----:B------:R-:W-:Y:S03]  /*13e60*/  IMAD.MOV.U32 R134, RZ, RZ, RZ ;  /* 0x000000ffff867224 */ /* 0x000fe600078e00ff */
[----:B------:R-:W-:Y:S01]  /*13e70*/  ISETP.NE.AND P0, PT, R0, c[0x0][0x2b8], PT ;  /* 0x0000ae0000007a0c */ /* 0x000fe20003f05270 */
[----:B------:R-:W3:Y:S04]  /*13e80*/  LDL R251, [R1+0xb0] ;  /* 0x0000b00001fb7983 */ /* 0x000ee80000100800 */
[----:B------:R-:W4:Y:S04]  /*13e90*/  LDL.64 R142, [R1+0xc0] ;  /* 0x0000c000018e7983 */ /* 0x000f280000100a00 */
[----:B------:R-:W5:Y:S01]  /*13ea0*/  LDL R136, [R1+0xc8] ;  /* 0x0000c80001887983 */ /* 0x000f620000100800 */
[----:B--2---:R-:W-:Y:S05]  /*13eb0*/  IMAD R2, R250, 0x40, R3 ;  /* 0x00000040fa027824 */ /* 0x004fea00078e0203 */
[----:B---3--:R-:W-:Y:S02]  /*13ec0*/  IADD3 R2, R2, -0x40, R251 ;  /* 0xffffffc002027810 */ /* 0x008fe40007ffe0fb */
[----:B------:R-:W1:Y:S02]  /*13ed0*/  S2R R251, SR_CTAID.Y ;  /* 0x0000000000fb7919 */ /* 0x000e640000002600 */
[----:B------:R-:W-:Y:S01]  /*13ee0*/  MOV R0, R2 ;  /* 0x0000000200007202 */ /* 0x000fe20000000f00 */
[----:B------:R-:W-:Y:S05]  /*13ef0*/  @P0 IMAD.HI.U32 R3, R2, c[0x0][0x2bc], RZ ;  /* 0x0000af0002030a27 */ /* 0x000fea00078e00ff */
[----:B------:R-:W-:Y:S04]  /*13f00*/  @P0 SHF.R.U32.HI R0, RZ, c[0x0][0x2c0], R3 ;  /* 0x0000b000ff000a19 */ /* 0x000fe80000011603 */
[C---:B----4-:R-:W-:Y:S04]  /*13f10*/  @!P6 IADD3 R3, P0, R0.reuse, R142, RZ ;  /* 0x0000008e0003e210 */ /* 0x050fe80007f1e0ff */
[C---:B-----5:R-:W-:Y:S02]  /*13f20*/  @!P6 LEA.HI.X.SX32 R133, R0.reuse, R136, 0x1, P0 ;  /* 0x000000880085e211 */ /* 0x060fe400000f0eff */
[C---:B------:R-:W-:Y:S01]  /*13f30*/  @!P6 LEA R132, P0, R3.reuse, c[0x0][0x2a0], 0x2 ;  /* 0x0000a8000384ea11 */ /* 0x040fe200078010ff */
[----:B------:R-:W2:Y:S01]  /*13f40*/  S2R R136, SR_CTAID.Y ;  /* 0x0000000000887919 */ /* 0x000ea20000002600 */
[----:B------:R-:W-:Y:S02]  /*13f50*/  IADD3 R0, -R0, RZ, RZ ;  /* 0x000000ff00007210 */ /* 0x000fe40007ffe1ff */
[----:B------:R-:W-:Y:S01]  /*13f60*/  @!P6 LEA.HI.X R133, R3, c[0x0][0x2a4], R133, 0x2, P0 ;  /* 0x0000a9000385ea11 */ /* 0x000fe200000f1485 */
[----:B-1----:R-:W-:Y:S04]  /*13f70*/  IMAD.WIDE.U32 R142, R251, c[0x0][0x1e8], RZ ;  /* 0x00007a00fb8e7a25 */ /* 0x002fe800078e00ff */
[----:B------:R-:W3:Y:S01]  /*13f80*/  @!P6 LDG.E R134, [R132.64] ;  /* 0x000000068486e981 */ /* 0x000ee2000c1e1900 */
[----:B------:R-:W-:Y:S04]  /*13f90*/  IMAD R135, R0, c[0x0][0x2b8], R2 ;  /* 0x0000ae0000877a24 */ /* 0x000fe800078e0202 */
        /* <DEDUP_REMOVED lines=20> */
[----:B-1----:R1:W2:Y:S02]  /*140e0*/  SHFL.IDX PT, R134, R0, RZ, 0x181f ;  /* 0x00181fff00867589 */ /* 0x0022a400000e0000 */
.L_x_4184:
[----:B------:R-:W-:-:S05]  /*140f0*/  BRA.DIV ~URZ, `(.L_x_4110) ;  /* 0x00009da27f007947 */ /* 0x000fca000b800000 */
[----:B------:R-:W3:Y:S04]  /*14100*/  SHFL.IDX PT, R133, R132, RZ, 0x181f ;  /* 0x00181fff84857589 */ /* 0x000ee800000e0000 */
[----:B------:R-:W4:Y:S04]  /*14110*/  SHFL.IDX PT, R142, R132, 0x1, 0x181f ;  /* 0x00381f00848e7f89 */ /* 0x000f2800000e0000 */
[----:B------:R-:W5:Y:S04]  /*14120*/  SHFL.IDX PT, R136, R0, 0x1, 0x181f ;  /* 0x00381f0000887f89 */ /* 0x000f6800000e0000 */
[----:B------:R-:W1:Y:S04]  /*14130*/  SHFL.IDX PT, R135, R132, 0x2, 0x181f ;  /* 0x00581f0084877f89 */ /* 0x000e6800000e0000 */
[----:B------:R-:W-:Y:S01]  /*14140*/  SHFL.IDX PT, R132, R132, 0x3, 0x181f ;  /* 0x00781f0084847f89 */ /* 0x000fe200000e0000 */
[CC--:B---3--:R-:W-:Y:S05]  /*14150*/  IADD3 R2, P0, R133.reuse, R246.reuse, RZ ;  /* 0x000000f685027210 */ /* 0x0c8fea0007f1e0ff */
[C---:B--2---:R-:W-:Y:S05]  /*14160*/  IMAD.X R3, R134.reuse, 0x1, R247, P0 ;  /* 0x0000000186037824 */ /* 0x044fea00000e06f7 */
[----:B------:R2:W-:Y:S02]  /*14170*/  LDGSTS.E.BYPASS.LTC128B.128 [R248+0x4100], [R2.64], !P3 ;  /* 0x0410000002f87fae */ /* 0x0005e4000d901d46 */
[-C--:B--2---:R-:W-:Y:S02]  /*14180*/  IADD3 R2, P0, R133, R141.reuse, RZ ;  /* 0x0000008d85027210 */ /* 0x084fe40007f1e0ff */
[----:B------:R-:W2:Y:S03]  /*14190*/  SHFL.IDX PT, R133, R0, 0x2, 0x181f ;  /* 0x00581f0000857f89 */ /* 0x000ea600000e0000 */
[----:B------:R-:W-:Y:S01]  /*141a0*/  IMAD.X R3, R134, 0x1, R245, P0 ;  /* 0x0000000186037824 */ /* 0x000fe200000e06f5 */
[----:B-1----:R-:W1:Y:S04]  /*141b0*/  SHFL.IDX PT, R0, R0, 0x3, 0x181f ;  /* 0x00781f0000007f89 */ /* 0x002e6800000e0000 */
[----:B------:R4:W-:Y:S02]  /*141c0*/  LDGSTS.E.BYPASS.LTC128B.128 [R248+0x6100], [R2.64], !P5 ;  /* 0x0610000002f87fae */ /* 0x0009e4000e901d46 */
[CC--:B----4-:R-:W-:Y:S02]  /*141d0*/  IADD3 R2, P0, R142.reuse, R246.reuse, RZ ;  /* 0x000000f68e027210 */ /* 0x0d0fe40007f1e0ff */
[-C--:B------:R-:W-:Y:S03]  /*141e0*/  IADD3 R142, P2, R142, R141.reuse, RZ ;  /* 0x0000008d8e8e7210 */ /* 0x080fe60007f5e0ff */
[C---:B-----5:R-:W-:Y:S01]  /*141f0*/  IMAD.X R3, R136.reuse, 0x1, R247, P0 ;  /* 0x0000000188037824 */ /* 0x060fe200000e06f7 */
[C---:B------:R-:W-:Y:S01]  /*14200*/  IADD3 R134, P0, R135.reuse, R141, RZ ;  /* 0x0000008d87867210 */ /* 0x040fe20007f1e0ff */
[--C-:B------:R-:W-:Y:S03]  /*14210*/  IMAD.X R143, R136, 0x1, R245.reuse, P2 ;  /* 0x00000001888f7824 */ /* 0x100fe600010e06f5 */
[----:B------:R3:W-:Y:S04]  /*14220*/  LDGSTS.E.BYPASS.LTC128B.128 [R248+0x4900], [R2.64], !P3 ;  /* 0x0490000002f87fae */ /* 0x0007e8000d901d46 */
[----:B------:R4:W-:Y:S01]  /*14230*/  LDGSTS.E.BYPASS.LTC128B.128 [R248+0x6900], [R142.64], !P5 ;  /* 0x069000008ef87fae */ /* 0x0009e2000e901d46 */
[----:B---3--:R-:W-:Y:S01]  /*14240*/  IADD3 R2, P1, R135, R246, RZ ;  /* 0x000000f687027210 */ /* 0x008fe20007f3e0ff */
[C---:B--2---:R-:W-:Y:S04]  /*14250*/  IMAD.X R135, R133.reuse, 0x1, R245, P0 ;  /* 0x0000000185877824 */ /* 0x044fe800000e06f5 */
[----:B------:R-:W-:Y:S05]  /*14260*/  IMAD.X R3, R133, 0x1, R247, P1 ;  /* 0x0000000185037824 */ /* 0x000fea00008e06f7 */
[----:B------:R4:W-:Y:S04]  /*14270*/  LDGSTS.E.BYPASS.LTC128B.128 [R248+0x5100], [R2.64], !P3 ;  /* 0x0510000002f87fae */ /* 0x0009e8000d901d46 */
[----:B------:R4:W-:Y:S02]  /*14280*/  LDGSTS.E.BYPASS.LTC128B.128 [R248+0x7100], [R134.64], !P5 ;  /* 0x0710000086f87fae */ /* 0x0009e4000e901d46 */
.L_x_4185:
[C---:B-1--4-:R-:W-:Y:S02]  /*14290*/  IADD3 R2, P1, R132.reuse, R246, RZ ;  /* 0x000000f684027210 */ /* 0x052fe40007f3e0ff */
[----:B------:R-:W-:Y:S03]  /*142a0*/  IADD3 R132, P0, R132, R141, RZ ;  /* 0x0000008d84847210 */ /* 0x000fe60007f1e0ff */
[C---:B------:R-:W-:Y:S02]  /*142b0*/  IMAD.X R3, R0.reuse, 0x1, R247, P1 ;  /* 0x0000000100037824 */ /* 0x040fe400008e06f7 */
[----:B------:R-:W-:Y:S03]  /*142c0*/  IMAD.X R133, R0, 0x1, R245, P0 ;  /* 0x0000000100857824 */ /* 0x000fe600000e06f5 */
[----:B------:R-:W-:Y:S01]  /*142d0*/  @!PT LDS RZ, [RZ] ;  /* 0x00000000fffff984 */ /* 0x000fe20000000800 */
[----:B------:R-:W-:Y:S01]  /*142e0*/  @!PT LDS RZ, [RZ] ;  /* 0x00000000fffff984 */ /* 0x000fe20000000800 */
[----:B------:R-:W-:Y:S01]  /*142f0*/  @!PT LDS RZ, [RZ] ;  /* 0x00000000fffff984 */ /* 0x000fe20000000800 */
[----:B------:R1:W-:Y:S04]  /*14300*/  LDGSTS.E.BYPASS.LTC128B.128 [R248+0x5900], [R2.64], !P3 ;  /* 0x0590000002f87fae */ /* 0x0003e8000d901d46 */
[----:B------:R1:W-:Y:S02]  /*14310*/  LDGSTS.E.BYPASS.LTC128B.128 [R248+0x7900], [R132.64], !P5 ;  /* 0x0790000084f87fae */ /* 0x0003e4000e901d46 */
.L_x_4108:
[----:B-1----:R-:W-:Y:S05]  /*14320*/  BSYNC B0 ;  /* 0x0000000000007941 */ /* 0x002fea0003800000 */
.L_x_4107:
        /* <DEDUP_REMOVED lines=80> */
[----:B---3--:R-:W-:Y:S03]  /*14830*/  FMNMX.FTZ R134, R134, R141, !PT ;  /* 0x0000008d86867209 */ /* 0x008fe60007810000 */
.L_x_4186:
[----:B------:R-:W-:Y:S01]  /*14840*/  FADD.FTZ R2, -R136, R137 ;  /* 0x0000008988027221 */ /* 0x000fe20000010100 */
[----:B----4-:R-:W-:Y:S01]  /*14850*/  FMNMX.FTZ R132, R0, R132, !PT ;  /* 0x0000008400847209 */ /* 0x010fe20007810000 */
[----:B------:R-:W-:Y:S01]  /*14860*/  FMUL.FTZ R137, R136, c[0x0][0x2d0] ;  /* 0x0000b40088897a20 */ /* 0x000fe20000410000 */
[----:B------:R-:W-:Y:S01]  /*14870*/  WARPSYNC 0xffffffff ;  /* 0xffffffff00007948 */ /* 0x000fe20003800000 */
[----:B------:R-:W-:Y:S01]  /*14880*/  FMUL.FTZ R2, R2, c[0x0][0x2d0] ;  /* 0x0000b40002027a20 */ /* 0x000fe20000410000 */
[----:B------:R-:W-:Y:S01]  /*14890*/  ISETP.GT.AND P0, PT, R250, RZ, PT ;  /* 0x000000fffa00720c */ /* 0x000fe20003f04270 */
[--C-:B------:R-:W-:Y:S02]  /*148a0*/  FFMA.FTZ R4, R4, c[0x0][0x2d0], -R137.reuse ;  /* 0x0000b40004047a23 */ /* 0x100fe40000010889 */
[--C-:B------:R-:W-:Y:S01]  /*148b0*/  FFMA.FTZ R5, R5, c[0x0][0x2d0], -R137.reuse ;  /* 0x0000b40005057a23 */ /* 0x100fe20000010889 */
[----:B------:R1:W-:Y:S01]  /*148c0*/  MUFU.EX2 R3, R2 ;  /* 0x0000000200037308 */ /* 0x0003e20000000800 */
[--C-:B------:R-:W-:Y:S02]  /*148d0*/  FFMA.FTZ R16, R16, c[0x0][0x2d0], -R137.reuse ;  /* 0x0000b40010107a23 */ /* 0x100fe40000010889 */
[--C-:B------:R-:W-:Y:S02]  /*148e0*/  FFMA.FTZ R17, R17, c[0x0][0x2d0], -R137.reuse ;  /* 0x0000b40011117a23 */ /* 0x100fe40000010889 */
[----:B------:R-:W-:Y:S02]  /*148f0*/  FADD.FTZ R0, -R132, R140 ;  /* 0x0000008c84007221 */ /* 0x000fe40000010100 */
[--C-:B------:R-:W-:Y:S02]  /*14900*/  FFMA.FTZ R36, R36, c[0x0][0x2d0], -R137.reuse ;  /* 0x0000b40024247a23 */ /* 0x100fe40000010889 */
[--C-:B------:R-:W-:Y:S01]  /*14910*/  FFMA.FTZ R37, R37, c[0x0][0x2d0], -R137.reuse ;  /* 0x0000b40025257a23 */ /* 0x100fe20000010889 */
[----:B------:R2:W3:Y:S01]  /*14920*/  MUFU.EX2 R142, R4 ;  /* 0x00000004008e7308 */ /* 0x0004e20000000800 */
[--C-:B------:R-:W-:Y:S02]  /*14930*/  FFMA.FTZ R48, R48, c[0x0][0x2d0], -R137.reuse ;  /* 0x0000b40030307a23 */ /* 0x100fe40000010889 */
[--C-:B------:R-:W-:Y:S02]  /*14940*/  FFMA.FTZ R64, R64, c[0x0][0x2d0], -R137.reuse ;  /* 0x0000b40040407a23 */ /* 0x100fe40000010889 */
[--C-:B------:R-:W-:Y:S02]  /*14950*/  FFMA.FTZ R222, R33, c[0x0][0x2d0], -R137.reuse ;  /* 0x0000b40021de7a23 */ /* 0x100fe40000010889 */
[--C-:B------:R-:W-:Y:S02]  /*14960*/  FFMA.FTZ R219, R20, c[0x0][0x2d0], -R137.reuse ;  /* 0x0000b40014db7a23 */ /* 0x100fe40000010889 */
[--C-:B------:R-:W-:Y:S01]  /*14970*/  FFMA.FTZ R218, R21, c[0x0][0x2d0], -R137.reuse ;  /* 0x0000b40015da7a23 */ /* 0x100fe20000010889 */
[----:B------:R4:W-:Y:S01]  /*14980*/  MUFU.EX2 R143, R5 ;  /* 0x00000005008f7308 */ /* 0x0009e20000000800 */
[----:B------:R-:W-:Y:S02]  /*14990*/  FFMA.FTZ R217, R32, c[0x0][0x2d0], -R137 ;  /* 0x0000b40020d97a23 */ /* 0x000fe40000010889 */
[----:B------:R-:W-:Y:S02]  /*149a0*/  FMUL.FTZ R0, R0, c[0x0][0x2d0] ;  /* 0x0000b40000007a20 */ /* 0x000fe40000410000 */
[C---:B-1----:R-:W-:Y:S04]  /*149b0*/  FADD.FTZ R2, -R135.reuse, R138 ;  /* 0x0000008a87027221 */ /* 0x042fe80000010100 */
[----:B------:R-:W-:Y:S01]  /*149c0*/  FMUL.FTZ R2, R2, c[0x0][0x2d0] ;  /* 0x0000b40002027a20 */ /* 0x000fe20000410000 */
[----:B------:R-:W-:Y:S01]  /*149d0*/  MUFU.EX2 R226, R16 ;  /* 0x0000001000e27308 */ /* 0x000fe20000000800 */
[----:B--2---:R-:W-:Y:S04]  /*149e0*/  FMUL.FTZ R4, R135, c[0x0][0x2d0] ;  /* 0x0000b40087047a20 */ /* 0x004fe80000410000 */
[--C-:B------:R-:W-:Y:S02]  /*149f0*/  FFMA.FTZ R212, R22, c[0x0][0x2d0], -R4.reuse ;  /* 0x0000b40016d47a23 */ /* 0x100fe40000010804 */
[----:B------:R-:W3:Y:S01]  /*14a00*/  LDL.LU R22, [R1+0x7c] ;  /* 0x00007c0001167983 */ /* 0x000ee20000300800 */
[--C-:B------:R-:W-:Y:S02]  /*14a10*/  FFMA.FTZ R221, R35, c[0x0][0x2d0], -R4.reuse ;  /* 0x0000b40023dd7a23 */ /* 0x100fe40000010804 */
[----:B------:R-:W-:Y:S01]  /*14a20*/  MUFU.EX2 R133, R2 ;  /* 0x0000000200857308 */ /* 0x000fe20000000800 */
[--C-:B------:R-:W-:Y:S02]  /*14a30*/  FFMA.FTZ R220, R34, c[0x0][0x2d0], -R4.reuse ;  /* 0x0000b40022dc7a23 */ /* 0x100fe40000010804 */
[----:B----4-:R-:W-:Y:S02]  /*14a40*/  FMUL.FTZ R5, R134, c[0x0][0x2d0] ;  /* 0x0000b40086057a20 */ /* 0x010fe40000410000 */
        /* <DEDUP_REMOVED lines=25> */
[----:B-1----:R-:W-:Y:S01]  /*14be0*/  FFMA.FTZ R8, R55, c[0x0][0x2d0], -R4 ;  /* 0x0000b40037087a23 */ /* 0x002fe20000010804 */
[----:B------:R-:W-:Y:S01]  /*14bf0*/  MOV R55, R36 ;  /* 0x0000002400377202 */ /* 0x000fe20000000f00 */
[----:B------:R-:W-:Y:S02]  /*14c00*/  FMUL.FTZ R4, R132, c[0x0][0x2d0] ;  /* 0x0000b40084047a20 */ /* 0x000fe40000410000 */
[----:B------:R-:W-:Y:S01]  /*14c10*/  FFMA.FTZ R225, R40, c[0x0][0x2d0], -R5 ;  /* 0x0000b40028e17a23 */ /* 0x000fe20000010805 */
[----:B------:R-:W1:Y:S01]  /*14c20*/  MUFU.EX2 R228, R18 ;  /* 0x0000001200e47308 */ /* 0x000e620000000800 */
[--C-:B------:R-:W-:Y:S02]  /*14c30*/  FFMA.FTZ R10, R10, c[0x0][0x2d0], -R4.reuse ;  /* 0x0000b4000a0a7a23 */ /* 0x100fe40000010804 */
[--C-:B------:R-:W-:Y:S02]  /*14c40*/  FFMA.FTZ R11, R11, c[0x0][0x2d0], -R4.reuse ;  /* 0x0000b4000b0b7a23 */ /* 0x100fe40000010804 */
[----:B--2---:R-:W-:Y:S02]  /*14c50*/  FFMA.FTZ R9, R49, c[0x0][0x2d0], -R137 ;  /* 0x0000b40031097a23 */ /* 0x004fe40000010889 */
[--C-:B------:R-:W-:Y:S02]  /*14c60*/  FFMA.FTZ R224, R41, c[0x0][0x2d0], -R5.reuse ;  /* 0x0000b40029e07a23 */ /* 0x100fe40000010805 */
[--C-:B------:R-:W-:Y:S01]  /*14c70*/  FFMA.FTZ R41, R61, c[0x0][0x2d0], -R5.reuse ;  /* 0x0000b4003d297a23 */ /* 0x100fe20000010805 */
[----:B------:R2:W5:Y:S01]  /*14c80*/  MUFU.EX2 R223, R12 ;  /* 0x0000000c00df7308 */ /* 0x0005620000000800 */
[--C-:B------:R-:W-:Y:S02]  /*14c90*/  FFMA.FTZ R35, R56, c[0x0][0x2d0], -R5.reuse ;  /* 0x0000b40038237a23 */ /* 0x100fe40000010805 */
[--C-:B------:R-:W-:Y:S02]  /*14ca0*/  FFMA.FTZ R50, R57, c[0x0][0x2d0], -R5.reuse ;  /* 0x0000b40039327a23 */ /* 0x100fe40000010805 */
[----:B------:R-:W-:Y:S02]  /*14cb0*/  FFMA.FTZ R60, R60, c[0x0][0x2d0], -R5 ;  /* 0x0000b4003c3c7a23 */ /* 0x000fe40000010805 */
[--C-:B------:R-:W-:Y:S02]  /*14cc0*/  FFMA.FTZ R14, R14, c[0x0][0x2d0], -R4.reuse ;  /* 0x0000b4000e0e7a23 */ /* 0x100fe40000010804 */
[--C-:B------:R-:W-:Y:S01]  /*14cd0*/  FFMA.FTZ R15, R15, c[0x0][0x2d0], -R4.reuse ;  /* 0x0000b4000f0f7a23 */ /* 0x100fe20000010804 */
[----:B------:R-:W-:Y:S01]  /*14ce0*/  MUFU.EX2 R45, R10 ;  /* 0x0000000a002d7308 */ /* 0x000fe20000000800 */
[--C-:B------:R-:W-:Y:S02]  /*14cf0*/  FFMA.FTZ R252, R47, c[0x0][0x2d0], -R4.reuse ;  /* 0x0000b4002ffc7a23 */ /* 0x100fe40000010804 */
[--C-:B------:R-:W-:Y:S02]  /*14d00*/  FFMA.FTZ R62, R62, c[0x0][0x2d0], -R4.reuse ;  /* 0x0000b4003e3e7a23 */ /* 0x100fe40000010804 */
[----:B------:R-:W-:Y:S02]  /*14d10*/  FADD.FTZ R2, -R134, R139 ;  /* 0x0000008b86027221 */ /* 0x000fe40000010100 */
[----:B------:R-:W-:Y:S01]  /*14d20*/  FFMA.FTZ R139, R31, c[0x0][0x2d0], -R4 ;  /* 0x0000b4001f8b7a23 */ /* 0x000fe20000010804 */
[----:B------:R-:W-:Y:S01]  /*14d30*/  MOV R31, R66 ;  /* 0x00000042001f7202 */ /* 0x000fe20000000f00 */
[----:B------:R-:W-:Y:S01]  /*14d40*/  FMUL.FTZ R2, R2, c[0x0][0x2d0] ;  /* 0x0000b40002027a20 */ /* 0x000fe20000410000 */
[----:B------:R1:W-:Y:S01]  /*14d50*/  MUFU.EX2 R141, R6 ;  /* 0x00000006008d7308 */ /* 0x0003e20000000800 */
[----:B--2---:R-:W-:Y:S09]  /*14d60*/  MOV R12, R48 ;  /* 0x00000030000c7202 */ /* 0x004ff20000000f00 */
[----:B------:R2:W2:Y:S10]  /*14d70*/  MUFU.EX2 R208, R19 ;  /* 0x0000001300d07308 */ /* 0x0004b40000000800 */
[----:B------:R4:W3:Y:S01]  /*14d80*/  MUFU.EX2 R18, R13 ;  /* 0x0000000d00127308 */ /* 0x0008e20000000800 */
[--C-:B-1----:R-:W-:Y:S05]  /*14d90*/  FFMA.FTZ R6, R52, c[0x0][0x2d0], -R137.reuse ;  /* 0x0000b40034067a23 */ /* 0x102fea0000010889 */
[----:B------:R-:W-:Y:S04]  /*14da0*/  MOV R34, R6 ;  /* 0x0000000600227202 */ /* 0x000fe80000000f00 */
[----:B------:R-:W-:Y:S01]  /*14db0*/  MUFU.EX2 R2, R2 ;  /* 0x0000000200027308 */ /* 0x000fe20000000800 */
[--C-:B--2---:R-:W-:Y:S02]  /*14dc0*/  FFMA.FTZ R19, R53, c[0x0][0x2d0], -R137.reuse ;  /* 0x0000b40035137a23 */ /* 0x104fe40000010889 */
[----:B------:R-:W-:Y:S03]  /*14dd0*/  FFMA.FTZ R137, R65, c[0x0][0x2d0], -R137 ;  /* 0x0000b40041897a23 */ /* 0x000fe60000010889 */
[----:B------:R-:W-:Y:S04]  /*14de0*/  MOV R39, R19 ;  /* 0x0000001300277202 */ /* 0x000fe80000000f00 */
[----:B------:R-:W-:Y:S01]  /*14df0*/  MUFU.EX2 R0, R0 ;  /* 0x0000000000007308 */ /* 0x000fe20000000800 */
[----:B----4-:R-:W-:Y:S09]  /*14e00*/  MOV R13, R37 ;  /* 0x00000025000d7202 */ /* 0x010ff20000000f00 */
        /* <DEDUP_REMOVED lines=8> */
[----:B---3--:R-:W-:Y:S01]  /*14e90*/  FFMA.FTZ R138, R3, R22, R142 ;  /* 0x00000016038a7223 */ /* 0x008fe2000001008e */
[----:B------:R-:W-:Y:S01]  /*14ea0*/  MOV R140, R213 ;  /* 0x000000d5008c7202 */ /* 0x000fe20000000f00 */
[--C-:B------:R-:W-:Y:S01]  /*14eb0*/  FFMA.FTZ R213, R29, c[0x0][0x2d0], -R5.reuse ;  /* 0x0000b4001dd57a23 */ /* 0x100fe20000010805 */
[----:B------:R-:W-:Y:S06]  /*14ec0*/  MOV R57, R228 ;  /* 0x000000e400397202 */ /* 0x000fec0000000f00 */
[----:B------:R-:W1:Y:S01]  /*14ed0*/  MUFU.EX2 R29, R11 ;  /* 0x0000000b001d7308 */ /* 0x000e620000000800 */
[----:B------:R-:W-:Y:S01]  /*14ee0*/  MOV R56, R226 ;  /* 0x000000e200387202 */ /* 0x000fe20000000f00 */
[----:B------:R-:W-:Y:S01]  /*14ef0*/  FMUL.FTZ R16, R3, R180 ;  /* 0x000000b403107220 */ /* 0x000fe20000410000 */
[----:B-----5:R-:W-:Y:S01]  /*14f00*/  MOV R40, R223 ;  /* 0x000000df00287202 */ /* 0x020fe20000000f00 */
[----:B------:R-:W-:Y:S01]  /*14f10*/  FFMA.FTZ R223, R44, c[0x0][0x2d0], -R5 ;  /* 0x0000b4002cdf7a23 */ /* 0x000fe20000010805 */
[----:B------:R-:W-:Y:S01]  /*14f20*/  MOV R44, R210 ;  /* 0x000000d2002c7202 */ /* 0x000fe20000000f00 */
[--C-:B------:R-:W-:Y:S01]  /*14f30*/  FFMA.FTZ R210, R26, c[0x0][0x2d0], -R4.reuse ;  /* 0x0000b4001ad27a23 */ /* 0x100fe20000010804 */
[----:B------:R-:W-:Y:S01]  /*14f40*/  MOV R28, R209 ;  /* 0x000000d1001c7202 */ /* 0x000fe20000000f00 */
[--C-:B------:R-:W-:Y:S01]  /*14f50*/  FFMA.FTZ R209, R27, c[0x0][0x2d0], -R4.reuse ;  /* 0x0000b4001bd17a23 */ /* 0x100fe20000010804 */
[----:B------:R-:W-:Y:S01]  /*14f60*/  MOV R10, R230 ;  /* 0x000000e6000a7202 */ /* 0x000fe20000000f00 */
        /* <DEDUP_REMOVED lines=27> */
[----:B-1----:R-:W-:Y:S01]  /*15120*/  F2FP.PACK_AB R145, R29, R45 ;  /* 0x0000002d1d91723e */ /* 0x002fe200000000ff */
        /* <DEDUP_REMOVED lines=19> */
[--C-:B------:R-:W-:Y:S01]  /*15260*/  FFMA.FTZ R208, R30, c[0x0][0x2d0], -R4.reuse ;  /* 0x0000b4001ed07a23 */ /* 0x100fe20000010804 */
[----:B------:R-:W-:Y:S01]  /*15270*/  MOV R30, R67 ;  /* 0x00000043001e7202 */ /* 0x000fe20000000f00 */
[--C-:B------:R-:W-:Y:S02]  /*15280*/  FFMA.FTZ R226, R42, c[0x0][0x2d0], -R4.reuse ;  /* 0x0000b4002ae27a23 */ /* 0x100fe40000010804 */
        /* <DEDUP_REMOVED lines=10> */
[----:B------:R-:W-:Y:S01]  /*15330*/  FMUL.FTZ R4, R3, R204 ;  /* 0x000000cc03047220 */ /* 0x000fe20000410000 */
[----:B------:R-:W-:Y:S01]  /*15340*/  MOV R60, R35 ;  /* 0x00000023003c7202 */ /* 0x000fe20000000f00 */
[----:B------:R-:W3:Y:S01]  /*15350*/  LDL.LU R3, [R1+0x78] ;  /* 0x0000780001037983 */ /* 0x000ee20000300800 */
[----:B------:R-:W1:Y:S01]  /*15360*/  MUFU.EX2 R204, R14 ;  /* 0x0000000e00cc7308 */ /* 0x000e620000000800 */
        /* <DEDUP_REMOVED lines=17> */
[----:B------:R-:W-:Y:S01]  /*15480*/  MUFU.EX2 R170, R221 ;  /* 0x000000dd00aa7308 */ /* 0x000fe20000000800 */
[C---:B------:R-:W-:Y:S02]  /*15490*/  FMUL.FTZ R70, R133.reuse, R70 ;  /* 0x0000004685467220 */ /* 0x040fe40000410000 */
[C---:B------:R-:W-:Y:S02]  /*154a0*/  FMUL.FTZ R71, R133.reuse, R71 ;  /* 0x0000004785477220 */ /* 0x040fe40000410000 */
[C---:B------:R-:W-:Y:S01]  /*154b0*/  FMUL.FTZ R82, R133.reuse, R82 ;  /* 0x0000005285527220 */ /* 0x040fe20000410000 */
[----:B-1----:R-:W-:Y:S01]  /*154c0*/  F2FP.PACK_AB R147, R164, R204 ;  /* 0x000000cca493723e */ /* 0x002fe200000000ff */
        /* <DEDUP_REMOVED lines=11> */
[C---:B------:R-:W-:Y:S01]  /*15580*/  FMUL.FTZ R6, R133.reuse, R206 ;  /* 0x000000ce85067220 */ /* 0x040fe20000410000 */
[----:B------:R-:W-:Y:S01]  /*15590*/  MOV R206, R140 ;  /* 0x0000008c00ce7202 */ /* 0x000fe20000000f00 */
[C---:B------:R-:W-:Y:S01]  /*155a0*/  FMUL.FTZ R7, R133.reuse, R207 ;  /* 0x000000cf85077220 */ /* 0x040fe20000410000 */
[----:B------:R-:W-:Y:S01]  /*155b0*/  MOV R140, R55 ;  /* 0x00000037008c7202 */ /* 0x000fe20000000f00 */
        /* <DEDUP_REMOVED lines=37> */
[----:B------:R-:W-:Y:S01]  /*15810*/  LDSM.16.MT88.4 R152, [R235+0x100] ;  /* 0x00010000eb98783b */ /* 0x000fe20000004200 */
[----:B------:R-:W-:Y:S01]  /*15820*/  FMUL.FTZ R47, R0, R179 ;  /* 0x000000b3002f7220 */ /* 0x000fe20000410000 */
[----:B------:R-:W-:Y:S01]  /*15830*/  MOV R195, R44 ;  /* 0x0000002c00c37202 */ /* 0x000fe20000000f00 */
[C---:B------:R-:W-:Y:S01]  /*15840*/  FMUL.FTZ R44, R2.reuse, R176 ;  /* 0x000000b0022c7220 */ /* 0x040fe20000410000 */
[----:B------:R-:W-:Y:S01]  /*15850*/  MOV R197, R61 ;  /* 0x0000003d00c57202 */ /* 0x000fe20000000f00 */
[C---:B------:R-:W-:Y:S01]  /*15860*/  FMUL.FTZ R61, R2.reuse, R161 ;  /* 0x000000a1023d7220 */ /* 0x040fe20000410000 */
[----:B------:R-:W-:Y:S01]  /*15870*/  MOV R196, R60 ;  /* 0x0000003c00c47202 */ /* 0x000fe20000000f00 */
[C---:B------:R-:W-:Y:S01]  /*15880*/  FMUL.FTZ R60, R2.reuse, R160 ;  /* 0x000000a0023c7220 */ /* 0x040fe20000410000 */
[----:B------:R-:W4:Y:S01]  /*15890*/  LDL.LU R194, [R1+0x80] ;  /* 0x0000800001c27983 */ /* 0x000f220000300800 */
[C---:B------:R-:W-:Y:S01]  /*158a0*/  FMUL.FTZ R72, R2.reuse, R72 ;  /* 0x0000004802487220 */ /* 0x040fe20000410000 */
[----:B------:R-:W-:Y:S01]  /*158b0*/  MUFU.EX2 R171, R222 ;  /* 0x000000de00ab7308 */ /* 0x000fe20000000800 */
[----:B------:R-:W-:Y:S01]  /*158c0*/  FMUL.FTZ R73, R2, R73 ;  /* 0x0000004902497220 */ /* 0x000fe20000410000 */
[----:B------:R-:W-:Y:S01]  /*158d0*/  MOV R200, R185 ;  /* 0x000000b900c87202 */ /* 0x000fe20000000f00 */
        /* <DEDUP_REMOVED lines=33> */
[C---:B------:R-:W-:Y:S02]  /*15af0*/  FMUL.FTZ R126, R0.reuse, R126 ;  /* 0x0000007e007e7220 */ /* 0x040fe40000410000 */
[----:B------:R-:W-:Y:S02]  /*15b00*/  FMUL.FTZ R127, R0, R127 ;  /* 0x0000007f007f7220 */ /* 0x000fe40000410000 */
[----:B---3--:R-:W-:Y:S01]  /*15b10*/  FFMA.FTZ R3, R133, R3, R141 ;  /* 0x0000000385037223 */ /* 0x008fe2000001008d */
[----:B------:R-:W-:Y:S02]  /*15b20*/  MOV R133, R63 ;  /* 0x0000003f00857202 */ /* 0x000fe40000000f00 */
[----:B------:R-:W-:Y:S02]  /*15b30*/  MOV R63, R43 ;  /* 0x0000002b003f7202 */ /* 0x000fe40000000f00 */
[----:B------:R-:W1:Y:S01]  /*15b40*/  LDSM.16.MT88.4 R40, [R234+0x100] ;  /* 0x00010000ea28783b */ /* 0x000e620000004200 */
[C---:B------:R-:W-:Y:S01]  /*15b50*/  F2FP.PACK_AB R140, R133.reuse, R142 ;  /* 0x0000008e858c723e */ /* 0x040fe200000000ff */
[----:B------:R-:W-:Y:S01]  /*15b60*/  FADD.FTZ R133, R133, R138 ;  /* 0x0000008a85857221 */ /* 0x000fe20000010000 */
[----:B------:R-:W-:Y:S01]  /*15b70*/  F2FP.PACK_AB R142, R46, R56 ;  /* 0x000000382e8e723e */ /* 0x000fe200000000ff */
[----:B------:R-:W-:Y:S01]  /*15b80*/  FMUL.FTZ R46, R0, R178 ;  /* 0x000000b2002e7220 */ /* 0x000fe20000410000 */
[----:B------:R-:W-:Y:S01]  /*15b90*/  F2FP.PACK_AB R141, R28, R141 ;  /* 0x0000008d1c8d723e */ /* 0x000fe200000000ff */
[----:B------:R-:W-:Y:S01]  /*15ba0*/  MUFU.EX2 R178, R226 ;  /* 0x000000e200b27308 */ /* 0x000fe20000000800 */
[----:B------:R-:W-:Y:S01]  /*15bb0*/  MOV R181, R63 ;  /* 0x0000003f00b57202 */ /* 0x000fe20000000f00 */
[----:B------:R-:W-:Y:S04]  /*15bc0*/  FMUL.FTZ R63, R0, R163 ;  /* 0x000000a3003f7220 */ /* 0x000fe80000410000 */
[-C--:B--2---:R-:W-:Y:S04]  /*15bd0*/  HMMA.16816.F32 R4, R140, R24.reuse, R4 ;  /* 0x000000188c04723c */ /* 0x084fe80000001804 */
[----:B------:R-:W-:Y:S04]  /*15be0*/  MUFU.EX2 R226, R207 ;  /* 0x000000cf00e27308 */ /* 0x000fe80000000800 */
[C---:B------:R-:W-:Y:S07]  /*15bf0*/  HMMA.16816.F32 R8, R144.reuse, R24, R8 ;  /* 0x000000189008723c */ /* 0x040fee0000001808 */
[C---:B------:R-:W-:Y:S01]  /*15c00*/  FMUL.FTZ R24, R2.reuse, R172 ;  /* 0x000000ac02187220 */ /* 0x040fe20000410000 */
[-C--:B------:R-:W-:Y:S04]  /*15c10*/  HMMA.16816.F32 R12, R144, R26.reuse, R12 ;  /* 0x0000001a900c723c */ /* 0x080fe8000000180c */
[----:B------:R-:W-:Y:S01]  /*15c20*/  MOV R172, R56 ;  /* 0x0000003800ac7202 */ /* 0x000fe20000000f00 */
[C---:B------:R-:W-:Y:S01]  /*15c30*/  FMUL.FTZ R25, R2.reuse, R173 ;  /* 0x000000ad02197220 */ /* 0x040fe20000410000 */
[----:B------:R-:W2:Y:S01]  /*15c40*/  LDSM.16.MT88.4 R56, [R236+0x100] ;  /* 0x00010000ec38783b */ /* 0x000ea20000004200 */
[----:B------:R-:W-:Y:S01]  /*15c50*/  MOV R173, R29 ;  /* 0x0000001d00ad7202 */ /* 0x000fe20000000f00 */
[C---:B------:R-:W-:Y:S04]  /*15c60*/  HMMA.16816.F32 R16, R140.reuse, R26, R16 ;  /* 0x0000001a8c10723c */ /* 0x040fe80000001810 */
[C---:B------:R-:W-:Y:S01]  /*15c70*/  FMUL.FTZ R29, R2.reuse, R193 ;  /* 0x000000c1021d7220 */ /* 0x040fe20000410000 */
[----:B------:R-:W-:Y:S01]  /*15c80*/  MOV R193, R45 ;  /* 0x0000002d00c17202 */ /* 0x000fe20000000f00 */
[----:B------:R-:W-:Y:S02]  /*15c90*/  FMUL.FTZ R45, R2, R177 ;  /* 0x000000b1022d7220 */ /* 0x000fe40000410000 */
[-C--:B-1----:R-:W-:Y:S01]  /*15ca0*/  HMMA.16816.F32 R20, R140, R40.reuse, R20 ;  /* 0x000000288c14723c */ /* 0x082fe20000001814 */
[----:B------:R1:W-:Y:S03]  /*15cb0*/  MUFU.EX2 R177, R202 ;  /* 0x000000ca00b17308 */ /* 0x0003e60000000800 */
[C---:B------:R-:W-:Y:S01]  /*15cc0*/  FMUL.FTZ R26, R0.reuse, R174 ;  /* 0x000000ae001a7220 */ /* 0x040fe20000410000 */
[----:B------:R-:W-:Y:S01]  /*15cd0*/  MOV R174, R206 ;  /* 0x000000ce00ae7202 */ /* 0x000fe20000000f00 */
[----:B------:R-:W-:Y:S01]  /*15ce0*/  FMUL.FTZ R27, R0, R175 ;  /* 0x000000af001b7220 */ /* 0x000fe20000410000 */
[----:B------:R-:W-:Y:S01]  /*15cf0*/  MOV R175, R28 ;  /* 0x0000001c00af7202 */ /* 0x000fe20000000f00 */
[----:B------:R-:W-:Y:S01]  /*15d00*/  FMUL.FTZ R28, R2, R192 ;  /* 0x000000c0021c7220 */ /* 0x000fe20000410000 */
[----:B------:R-:W-:Y:S01]  /*15d10*/  MOV R206, R62 ;  /* 0x0000003e00ce7202 */ /* 0x000fe20000000f00 */
[----:B------:R-:W3:Y:S02]  /*15d20*/  LDL.LU R192, [R1+0x84] ;  /* 0x0000840001c07983 */ /* 0x000ee40000300800 */
[----:B------:R-:W-:Y:S01]  /*15d30*/  FMUL.FTZ R62, R0, R162 ;  /* 0x000000a2003e7220 */ /* 0x000fe20000410000 */
[C---:B------:R-:W-:Y:S01]  /*15d40*/  HMMA.16816.F32 R24, R144.reuse, R40, R24 ;  /* 0x000000289018723c */ /* 0x040fe20000001818 */
[----:B------:R-:W-:Y:S01]  /*15d50*/  LDSM.16.MT88.4 R160, [R234+0x1100] ;  /* 0x00110000eaa0783b */ /* 0x000fe20000004200 */
[----:B------:R-:W-:Y:S02]  /*15d60*/  MUFU.EX2 R225, R206 ;  /* 0x000000ce00e17308 */ /* 0x000fe40000000800 */
[----:B------:R-:W-:Y:S03]  /*15d70*/  FADD.FTZ R3, R175, R3 ;  /* 0x00000003af037221 */ /* 0x000fe60000010000 */
[C---:B------:R-:W-:Y:S01]  /*15d80*/  FMUL.FTZ R40, R2.reuse, R156 ;  /* 0x0000009c02287220 */ /* 0x040fe20000410000 */
[-C--:B------:R-:W-:Y:S04]  /*15d90*/  HMMA.16816.F32 R28, R144, R42.reuse, R28 ;  /* 0x0000002a901c723c */ /* 0x080fe8000000181c */
[----:B------:R-:W-:Y:S01]  /*15da0*/  FMUL.FTZ R41, R2, R157 ;  /* 0x0000009d02297220 */ /* 0x000fe20000410000 */
[----:B------:R-:W-:Y:S01]  /*15db0*/  MUFU.EX2 R175, R231 ;  /* 0x000000e700af7308 */ /* 0x000fe20000000800 */
[----:B-1----:R-:W-:Y:S02]  /*15dc0*/  MOV R202, R191 ;  /* 0x000000bf00ca7202 */ /* 0x002fe40000000f00 */
[C---:B------:R-:W-:Y:S04]  /*15dd0*/  HMMA.16816.F32 R32, R140.reuse, R42, R32 ;  /* 0x0000002a8c20723c */ /* 0x040fe80000001820 */
[----:B------:R-:W-:Y:S02]  /*15de0*/  MOV R191, R183 ;  /* 0x000000b700bf7202 */ /* 0x000fe40000000f00 */
[----:B------:R-:W-:Y:S01]  /*15df0*/  MOV R183, R196 ;  /* 0x000000c400b77202 */ /* 0x000fe20000000f00 */
[C---:B------:R-:W-:Y:S01]  /*15e00*/  FMUL.FTZ R42, R0.reuse, R158 ;  /* 0x0000009e002a7220 */ /* 0x040fe20000410000 */
[-C--:B--2---:R-:W-:Y:S01]  /*15e10*/  HMMA.16816.F32 R36, R140, R56.reuse, R36 ;  /* 0x000000388c24723c */ /* 0x084fe20000001824 */
[----:B------:R-:W-:Y:S03]  /*15e20*/  MUFU.EX2 R196, R229 ;  /* 0x000000e500c47308 */ /* 0x000fe60000000800 */
[----:B------:R-:W-:Y:S02]  /*15e30*/  FMUL.FTZ R43, R0, R159 ;  /* 0x0000009f002b7220 */ /* 0x000fe40000410000 */
[----:B------:R-:W-:Y:S05]  /*15e40*/  LDSM.16.MT88.4 R156, [R236+0x900] ;  /* 0x00090000ec9c783b */ /* 0x000fea0000004200 */
[C---:B------:R-:W-:Y:S01]  /*15e50*/  HMMA.16816.F32 R40, R144.reuse, R56, R40 ;  /* 0x000000389028723c */ /* 0x040fe20000001828 */
[----:B------:R-:W-:Y:S06]  /*15e60*/  MUFU.EX2 R231, R183 ;  /* 0x000000b700e77308 */ /* 0x000fec0000000800 */
[C---:B------:R-:W-:Y:S01]  /*15e70*/  FMUL.FTZ R56, R2.reuse, R148 ;  /* 0x0000009402387220 */ /* 0x040fe20000410000 */
[-C--:B------:R-:W-:Y:S03]  /*15e80*/  HMMA.16816.F32 R44, R144, R58.reuse, R44 ;  /* 0x0000003a902c723c */ /* 0x080fe6000000182c */
[----:B------:R-:W-:Y:S01]  /*15e90*/  MUFU.EX2 R229, R181 ;  /* 0x000000b500e57308 */ /* 0x000fe20000000800 */
[C---:B------:R-:W-:Y:S02]  /*15ea0*/  FMUL.FTZ R57, R2.reuse, R149 ;  /* 0x0000009502397220 */ /* 0x040fe40000410000 */
[----:B----4-:R-:W-:Y:S02]  /*15eb0*/  FFMA.FTZ R2, R2, R194, R195 ;  /* 0x000000c202027223 */ /* 0x010fe400000100c3 */
[C---:B------:R-:W-:Y:S04]  /*15ec0*/  HMMA.16816.F32 R48, R140.reuse, R58, R48 ;  /* 0x0000003a8c30723c */ /* 0x040fe80000001830 */
[----:B------:R-:W-:Y:S01]  /*15ed0*/  FADD.FTZ R139, R174, R2 ;  /* 0x00000002ae8b7221 */ /* 0x000fe20000010000 */
[----:B------:R-:W-:Y:S01]  /*15ee0*/  MUFU.EX2 R194, R230 ;  /* 0x000000e600c27308 */ /* 0x000fe20000000800 */
[----:B------:R-:W-:Y:S02]  /*15ef0*/  FADD.FTZ R2, R172, R133 ;  /* 0x00000085ac027221 */ /* 0x000fe40000010000 */
[-C--:B------:R-:W-:Y:S04]  /*15f00*/  HMMA.16816.F32 R52, R140, R152.reuse, R52 ;  /* 0x000000988c34723c */ /* 0x080fe80000001834 */
[C---:B------:R-:W-:Y:S02]  /*15f10*/  FMUL.FTZ R58, R0.reuse, R150 ;  /* 0x00000096003a7220 */ /* 0x040fe40000410000 */
[----:B------:R-:W-:Y:S01]  /*15f20*/  FMUL.FTZ R59, R0, R151 ;  /* 0x00000097003b7220 */ /* 0x000fe20000410000 */
[----:B------:R-:W1:Y:S01]  /*15f30*/  MUFU.EX2 R230, R182 ;  /* 0x000000b600e67308 */ /* 0x000e620000000800 */
[----:B------:R-:W2:Y:S01]  /*15f40*/  LDSM.16.MT88.4 R148, [R233+0x2100] ;  /* 0x00210000e994783b */ /* 0x000ea20000004200 */
[----:B------:R-:W-:Y:S04]  /*15f50*/  FADD.FTZ R133, R202, R139 ;  /* 0x0000008bca857221 */ /* 0x000fe80000010000 */
[C---:B------:R-:W-:Y:S04]  /*15f60*/  HMMA.16816.F32 R56, R144.reuse, R152, R56 ;  /* 0x000000989038723c */ /* 0x040fe80000001838 */
[----:B------:R-:W-:Y:S01]  /*15f70*/  MUFU.EX2 R172, R224 ;  /* 0x000000e000ac7308 */ /* 0x000fe20000000800 */
[----:B------:R-:W-:Y:S03]  /*15f80*/  FADD.FTZ R168, R168, R133 ;  /* 0x00000085a8a87221 */ /* 0x000fe60000010000 */
[-C--:B------:R-:W-:Y:S06]  /*15f90*/  HMMA.16816.F32 R60, R144, R154.reuse, R60 ;  /* 0x0000009a903c723c */ /* 0x080fec000000183c */
[----:B------:R-:W4:Y:S02]  /*15fa0*/  MUFU.EX2 R224, R205 ;  /* 0x000000cd00e07308 */ /* 0x000f240000000800 */
[C---:B------:R-:W-:Y:S01]  /*15fb0*/  HMMA.16816.F32 R64, R140.reuse, R154, R64 ;  /* 0x0000009a8c40723c */ /* 0x040fe20000001840 */
[----:B------:R-:W-:Y:S03]  /*15fc0*/  LDSM.16.MT88.4 R152, [R234+0x900] ;  /* 0x00090000ea98783b */ /* 0x000fe60000004200 */
[----:B-1----:R-:W-:Y:S04]  /*15fd0*/  F2FP.PACK_AB R208, R230, R231 ;  /* 0x000000e7e6d0723e */ /* 0x002fe800000000ff */
[----:B------:R1:W-:Y:S10]  /*15fe0*/  MUFU.EX2 R174, R201 ;  /* 0x000000c900ae7308 */ /* 0x0003f40000000800 */
[----:B------:R5:W-:Y:S01]  /*15ff0*/  MUFU.EX2 R195, R200 ;  /* 0x000000c800c37308 */ /* 0x000be20000000800 */
[-C--:B--2---:R-:W-:Y:S08]  /*16000*/  HMMA.16816.F32 R68, R140, R148.reuse, R68 ;  /* 0x000000948c44723c */ /* 0x084ff00000001844 */
[C---:B------:R-:W-:Y:S04]  /*16010*/  HMMA.16816.F32 R72, R144.reuse, R148, R72 ;  /* 0x000000949048723c */ /* 0x040fe80000001848 */
[----:B-1----:R-:W-:Y:S02]  /*16020*/  MOV R201, R190 ;  /* 0x000000be00c97202 */ /* 0x002fe40000000f00 */
[----:B------:R-:W-:Y:S02]  /*16030*/  MOV R190, R198 ;  /* 0x000000c600be7202 */ /* 0x000fe40000000f00 */
[-C--:B------:R-:W-:Y:S01]  /*16040*/  HMMA.16816.F32 R76, R144, R150.reuse, R76 ;  /* 0x00000096904c723c */ /* 0x080fe2000000184c */
[----:B------:R-:W-:Y:S03]  /*16050*/  MUFU.EX2 R198, R252 ;  /* 0x000000fc00c67308 */ /* 0x000fe60000000800 */
[----:B------:R-:W-:Y:S01]  /*16060*/  FADD.FTZ R2, R201, R2 ;  /* 0x00000002c9027221 */ /* 0x000fe20000010000 */
[----:B------:R-:W-:Y:S02]  /*16070*/  MOV R201, R189 ;  /* 0x000000bd00c97202 */ /* 0x000fe40000000f00 */
[----:B------:R-:W-:Y:S01]  /*16080*/  MOV R189, R167 ;  /* 0x000000a700bd7202 */ /* 0x000fe20000000f00 */
[C---:B------:R-:W-:Y:S01]  /*16090*/  HMMA.16816.F32 R80, R140.reuse, R150, R80 ;  /* 0x000000968c50723c */ /* 0x040fe20000001850 */
[----:B------:R-:W1:Y:S02]  /*160a0*/  LDSM.16.MT88.4 R148, [R234+0x2100] ;  /* 0x00210000ea94783b */ /* 0x000e640000004200 */
[----:B------:R-:W-:Y:S01]  /*160b0*/  MUFU.EX2 R252, R137 ;  /* 0x0000008900fc7308 */ /* 0x000fe20000000800 */
[----:B-----5:R-:W-:Y:S02]  /*160c0*/  MOV R200, R199 ;  /* 0x000000c700c87202 */ /* 0x020fe40000000f00 */
[----:B------:R-:W-:Y:S07]  /*160d0*/  MOV R199, R197 ;  /* 0x000000c500c77202 */ /* 0x000fee0000000f00 */
[----:B------:R-:W-:Y:S10]  /*160e0*/  MUFU.EX2 R197, R227 ;  /* 0x000000e300c57308 */ /* 0x000ff40000000800 */
[----:B------:R-:W-:Y:S10]  /*160f0*/  MUFU.EX2 R199, R199 ;  /* 0x000000c700c77308 */ /* 0x000ff40000000800 */
[----:B------:R-:W-:Y:S01]  /*16100*/  MUFU.EX2 R189, R189 ;  /* 0x000000bd00bd7308 */ /* 0x000fe20000000800 */
        /* <DEDUP_REMOVED lines=9> */
[----:B------:R-:W1:Y:S03]  /*161a0*/  LDSM.16.MT88.4 R148, [R235+0x2100] ;  /* 0x00210000eb94783b */ /* 0x000e660000004200 */
[----:B---3--:R-:W-:Y:S02]  /*161b0*/  FFMA.FTZ R0, R0, R192, R193 ;  /* 0x000000c000007223 */ /* 0x008fe400000100c1 */
[----:B------:R-:W-:Y:S02]  /*161c0*/  MUFU.EX2 R193, R223 ;  /* 0x000000df00c17308 */ /* 0x000fe40000000800 */
[----:B------:R-:W-:Y:S01]  /*161d0*/  FADD.FTZ R138, R173, R0 ;  /* 0x00000000ad8a7221 */ /* 0x000fe20000010000 */
[-C--:B-1----:R-:W-:Y:S03]  /*161e0*/  HMMA.16816.F32 R116, R140, R148.reuse, R116 ;  /* 0x000000948c74723c */ /* 0x082fe60000001874 */
[----:B------:R-:W-:Y:S02]  /*161f0*/  FADD.FTZ R0, R203, R3 ;  /* 0x00000003cb007221 */ /* 0x000fe40000010000 */
[----:B------:R-:W-:Y:S02]  /*16200*/  FADD.FTZ R3, R204, R138 ;  /* 0x0000008acc037221 */ /* 0x000fe40000010000 */
[----:B------:R-:W-:Y:S01]  /*16210*/  FADD.FTZ R138, R219, R2 ;  /* 0x00000002db8a7221 */ /* 0x000fe20000010000 */
[C---:B------:R-:W-:Y:S01]  /*16220*/  HMMA.16816.F32 R120, R144.reuse, R148, R120 ;  /* 0x000000949078723c */ /* 0x040fe20000001878 */
[----:B------:R-:W-:Y:S03]  /*16230*/  MUFU.EX2 R2, R165 ;  /* 0x000000a500027308 */ /* 0x000fe60000000800 */
[----:B------:R-:W-:Y:S02]  /*16240*/  FADD.FTZ R139, R164, R3 ;  /* 0x00000003a48b7221 */ /* 0x000fe40000010000 */
[----:B------:R-:W-:Y:S01]  /*16250*/  FADD.FTZ R3, R216, R168 ;  /* 0x000000a8d8037221 */ /* 0x000fe20000010000 */
[----:B------:R-:W-:Y:S01]  /*16260*/  F2FP.PACK_AB R148, R215, R216 ;  /* 0x000000d8d794723e */ /* 0x000fe200000000ff */
[-C--:B------:R-:W-:Y:S01]  /*16270*/  HMMA.16816.F32 R124, R144, R150.reuse, R124 ;  /* 0x00000096907c723c */ /* 0x080fe2000000187c */
[----:B------:R-:W1:Y:S02]  /*16280*/  LDSM.16.MT88.4 R144, [R233+0x900] ;  /* 0x00090000e990783b */ /* 0x000e640000004200 */
[----:B------:R-:W2:Y:S01]  /*16290*/  MUFU.EX2 R173, R228 ;  /* 0x000000e400ad7308 */ /* 0x000ea20000000800 */
[----:B------:R-:W-:Y:S01]  /*162a0*/  F2FP.PACK_AB R149, R209, R210 ;  /* 0x000000d2d195723e */ /* 0x000fe200000000ff */
[----:B------:R-:W-:Y:S02]  /*162b0*/  FADD.FTZ R3, R215, R3 ;  /* 0x00000003d7037221 */ /* 0x000fe40000010000 */
[----:B------:R-:W-:Y:S01]  /*162c0*/  FADD.FTZ R0, R200, R0 ;  /* 0x00000000c8007221 */ /* 0x000fe20000010000 */
[----:B------:R-:W-:Y:S04]  /*162d0*/  HMMA.16816.F32 R128, R140, R150, R128 ;  /* 0x000000968c80723c */ /* 0x000fe80000001880 */
[----:B------:R-:W-:Y:S01]  /*162e0*/  FADD.FTZ R133, R212, R0 ;  /* 0x00000000d4857221 */ /* 0x000fe20000010000 */
[----:B------:R3:W-:Y:S01]  /*162f0*/  MUFU.EX2 R228, R180 ;  /* 0x000000b400e47308 */ /* 0x0007e20000000800 */
[----:B------:R-:W-:Y:S02]  /*16300*/  MOV R200, R190 ;  /* 0x000000be00c87202 */ /* 0x000fe40000000f00 */
[----:B------:R-:W-:Y:S01]  /*16310*/  F2FP.PACK_AB R140, R218, R219 ;  /* 0x000000dbda8c723e */ /* 0x000fe200000000ff */
[C---:B------:R-:W-:Y:S03]  /*16320*/  FADD.FTZ R133, R211.reuse, R133 ;  /* 0x00000085d3857221 */ /* 0x040fe60000010000 */
[----:B------:R-:W-:Y:S02]  /*16330*/  F2FP.PACK_AB R141, R211, R212 ;  /* 0x000000d4d38d723e */ /* 0x000fe400000000ff */
[----:B------:R-:W-:Y:S01]  /*16340*/  F2FP.PACK_AB R142, R171, R217 ;  /* 0x000000d9ab8e723e */ /* 0x000fe200000000ff */
[----:B------:R-:W-:Y:S01]  /*16350*/  LDSM.16.MT88.4 R212, [R233+0x3900] ;  /* 0x00390000e9d4783b */ /* 0x000fe20000004200 */
[----:B------:R-:W-:Y:S01]  /*16360*/  F2FP.PACK_AB R143, R170, R220 ;  /* 0x000000dcaa8f723e */ /* 0x000fe200000000ff */
[----:B------:R-:W-:Y:S01]  /*16370*/  MUFU.EX2 R0, R201 ;  /* 0x000000c900007308 */ /* 0x000fe20000000800 */
[----:B------:R-:W-:Y:S02]  /*16380*/  F2FP.PACK_AB R150, R186, R187 ;  /* 0x000000bbba96723e */ /* 0x000fe400000000ff */
[----:B------:R-:W-:Y:S02]  /*16390*/  F2FP.PACK_AB R151, R185, R184 ;  /* 0x000000b8b997723e */ /* 0x000fe400000000ff */
[----:B------:R-:W-:Y:S02]  /*163a0*/  MOV R190, R188 ;  /* 0x000000bc00be7202 */ /* 0x000fe40000000f00 */
[----:B----4-:R-:W-:Y:S03]  /*163b0*/  F2FP.PACK_AB R211, R224, R225 ;  /* 0x000000e1e0d3723e */ /* 0x010fe600000000ff */
[----:B------:R4:W-:Y:S01]  /*163c0*/  MUFU.EX2 R188, R166 ;  /* 0x000000a600bc7308 */ /* 0x0009e20000000800 */
[----:B---3--:R-:W-:Y:S01]  /*163d0*/  LDSM.16.MT88.4 R180, [R233+0x1900] ;  /* 0x00190000e9b4783b */ /* 0x008fe20000004200 */
[-C--:B-1----:R-:W-:Y:S08]  /*163e0*/  HMMA.16816.F32 R4, R140, R144.reuse, R4 ;  /* 0x000000908c04723c */ /* 0x082ff00000001804 */
[----:B------:R-:W1:Y:S01]  /*163f0*/  MUFU.EX2 R192, R245 ;  /* 0x000000f500c07308 */ /* 0x000e620000000800 */
[C---:B------:R-:W-:Y:S09]  /*16400*/  HMMA.16816.F32 R8, R148.reuse, R144, R8 ;  /* 0x000000909408723c */ /* 0x040ff20000001808 */
[----:B------:R-:W-:Y:S01]  /*16410*/  MUFU.EX2 R245, R191 ;  /* 0x000000bf00f57308 */ /* 0x000fe20000000800 */
[-C--:B------:R-:W-:Y:S01]  /*16420*/  HMMA.16816.F32 R12, R148, R146.reuse, R12 ;  /* 0x00000092940c723c */ /* 0x080fe2000000180c */
[----:B----4-:R-:W-:Y:S07]  /*16430*/  LDSM.16.MT88.4 R164, [R234+0x3100] ;  /* 0x00310000eaa4783b */ /* 0x010fee0000004200 */
[C---:B------:R-:W-:Y:S01]  /*16440*/  HMMA.16816.F32 R16, R140.reuse, R146, R16 ;  /* 0x000000928c10723c */ /* 0x040fe20000001810 */
[----:B------:R-:W-:Y:S01]  /*16450*/  MUFU.EX2 R251, R200 ;  /* 0x000000c800fb7308 */ /* 0x000fe20000000800 */
[----:B------:R-:W3:Y:S06]  /*16460*/  LDSM.16.MT88.4 R144, [R235+0x900] ;  /* 0x00090000eb90783b */ /* 0x000eec0000004200 */
[-C--:B------:R-:W-:Y:S03]  /*16470*/  HMMA.16816.F32 R20, R140, R152.reuse, R20 ;  /* 0x000000988c14723c */ /* 0x080fe60000001814 */
[----:B------:R-:W4:Y:S05]  /*16480*/  MUFU.EX2 R227, R190 ;  /* 0x000000be00e37308 */ /* 0x000f2a0000000800 */
        /* <DEDUP_REMOVED lines=28> */
[----:B--2---:R-:W-:Y:S04]  /*16650*/  F2FP.PACK_AB R145, R173, R178 ;  /* 0x000000b2ad91723e */ /* 0x004fe800000000ff */
[C---:B------:R-:W-:Y:S07]  /*16660*/  HMMA.16816.F32 R112, R140.reuse, R146, R112 ;  /* 0x000000928c70723c */ /* 0x040fee0000001870 */
[----:B------:R-:W-:Y:S01]  /*16670*/  F2FP.PACK_AB R146, R197, R193 ;  /* 0x000000c1c592723e */ /* 0x000fe200000000ff */
[-C--:B-----5:R-:W-:Y:S04]  /*16680*/  HMMA.16816.F32 R116, R140, R152.reuse, R116 ;  /* 0x000000988c74723c */ /* 0x0a0fe80000001874 */
[----:B------:R-:W-:Y:S04]  /*16690*/  F2FP.PACK_AB R147, R198, R194 ;  /* 0x000000c2c693723e */ /* 0x000fe800000000ff */
        /* <DEDUP_REMOVED lines=18> */
[----:B------:R-:W5:Y:S07]  /*167c0*/  LDSM.16.MT88.4 R160, [R236+0x3100] ;  /* 0x00310000eca0783b */ /* 0x000f6e0000004200 */
        /* <DEDUP_REMOVED lines=10> */
[-C--:B-1----:R-:W-:Y:S08]  /*16870*/  HMMA.16816.F32 R68, R140, R156.reuse, R68 ;  /* 0x0000009c8c44723c */ /* 0x082ff00000001844 */
[C---:B------:R-:W-:Y:S07]  /*16880*/  HMMA.16816.F32 R72, R144.reuse, R156, R72 ;  /* 0x0000009c9048723c */ /* 0x040fee0000001848 */
[----:B------:R-:W-:Y:S01]  /*16890*/  MOV R157, R2 ;  /* 0x00000002009d7202 */ /* 0x000fe20000000f00 */
[-C--:B------:R-:W-:Y:S04]  /*168a0*/  HMMA.16816.F32 R76, R144, R158.reuse, R76 ;  /* 0x0000009e904c723c */ /* 0x080fe8000000184c */
[----:B------:R-:W-:Y:S01]  /*168b0*/  FADD.FTZ R2, R210, R139 ;  /* 0x0000008bd2027221 */ /* 0x000fe20000010000 */
[----:B------:R-:W-:Y:S01]  /*168c0*/  MOV R139, R0 ;  /* 0x00000000008b7202 */ /* 0x000fe20000000f00 */
[----:B------:R-:W-:Y:S01]  /*168d0*/  FADD.FTZ R0, R218, R138 ;  /* 0x0000008ada007221 */ /* 0x000fe20000010000 */
[----:B------:R-:W-:Y:S01]  /*168e0*/  MOV R138, R189 ;  /* 0x000000bd008a7202 */ /* 0x000fe20000000f00 */
[C---:B------:R-:W-:Y:S04]  /*168f0*/  HMMA.16816.F32 R80, R140.reuse, R158, R80 ;  /* 0x0000009e8c50723c */ /* 0x040fe80000001850 */
[----:B------:R-:W-:Y:S01]  /*16900*/  FADD.FTZ R137, R209, R2 ;  /* 0x00000002d1897221 */ /* 0x000fe20000010000 */
[----:B------:R-:W-:Y:S01]  /*16910*/  F2FP.PACK_AB R210, R228, R229 ;  /* 0x000000e5e4d2723e */ /* 0x000fe200000000ff */
[----:B------:R-:W-:Y:S01]  /*16920*/  FADD.FTZ R2, R217, R0 ;  /* 0x00000000d9027221 */ /* 0x000fe20000010000 */
[----:B----4-:R-:W-:Y:S01]  /*16930*/  F2FP.PACK_AB R209, R226, R227 ;  /* 0x000000e3e2d1723e */ /* 0x010fe200000000ff */
[-C--:B------:R-:W-:Y:S01]  /*16940*/  HMMA.16816.F32 R84, R140, R164.reuse, R84 ;  /* 0x000000a48c54723c */ /* 0x080fe20000001854 */
[----:B------:R-:W-:Y:S03]  /*16950*/  LDSM.16.MT88.4 R216, [R234+0x3900] ;  /* 0x00390000ead8783b */ /* 0x000fe60000004200 */
[----:B------:R-:W-:Y:S01]  /*16960*/  FADD.FTZ R0, R220, R133 ;  /* 0x00000085dc007221 */ /* 0x000fe20000010000 */
[----:B------:R-:W-:Y:S03]  /*16970*/  MOV R133, R188 ;  /* 0x000000bc00857202 */ /* 0x000fe60000000f00 */
[C---:B------:R-:W-:Y:S01]  /*16980*/  HMMA.16816.F32 R88, R144.reuse, R164, R88 ;  /* 0x000000a49058723c */ /* 0x040fe20000001858 */
[----:B------:R-:W-:Y:S07]  /*16990*/  LDSM.16.MT88.4 R220, [R236+0x3900] ;  /* 0x00390000ecdc783b */ /* 0x000fee0000004200 */
[-C--:B------:R-:W-:Y:S08]  /*169a0*/  HMMA.16816.F32 R92, R144, R166.reuse, R92 ;  /* 0x000000a6905c723c */ /* 0x080ff0000000185c */
[C---:B------:R-:W-:Y:S01]  /*169b0*/  HMMA.16816.F32 R96, R140.reuse, R166, R96 ;  /* 0x000000a68c60723c */ /* 0x040fe20000001860 */
[----:B------:R-:W1:Y:S07]  /*169c0*/  LDSM.16.MT88.4 R164, [R234+0x1900] ;  /* 0x00190000eaa4783b */ /* 0x000e6e0000004200 */
[-C--:B-----5:R-:W-:Y:S08]  /*169d0*/  HMMA.16816.F32 R100, R140, R160.reuse, R100 ;  /* 0x000000a08c64723c */ /* 0x0a0ff00000001864 */
[C---:B------:R-:W-:Y:S08]  /*169e0*/  HMMA.16816.F32 R104, R144.reuse, R160, R104 ;  /* 0x000000a09068723c */ /* 0x040ff00000001868 */
[-C--:B------:R-:W-:Y:S08]  /*169f0*/  HMMA.16816.F32 R108, R144, R162.reuse, R108 ;  /* 0x000000a2906c723c */ /* 0x080ff0000000186c */
[C---:B------:R-:W-:Y:S08]  /*16a00*/  HMMA.16816.F32 R112, R140.reuse, R162, R112 ;  /* 0x000000a28c70723c */ /* 0x040ff00000001870 */
[-C--:B--2---:R-:W-:Y:S08]  /*16a10*/  HMMA.16816.F32 R116, R140, R148.reuse, R116 ;  /* 0x000000948c74723c */ /* 0x084ff00000001874 */
[C---:B------:R-:W-:Y:S08]  /*16a20*/  HMMA.16816.F32 R120, R144.reuse, R148, R120 ;  /* 0x000000949078723c */ /* 0x040ff00000001878 */
[-C--:B------:R-:W-:Y:S01]  /*16a30*/  HMMA.16816.F32 R124, R144, R150.reuse, R124 ;  /* 0x00000096907c723c */ /* 0x080fe2000000187c */
[----:B------:R-:W2:Y:S07]  /*16a40*/  LDSM.16.MT88.4 R144, [R235+0x1900] ;  /* 0x00190000eb90783b */ /* 0x000eae0000004200 */
[----:B------:R-:W-:Y:S07]  /*16a50*/  HMMA.16816.F32 R128, R140, R150, R128 ;  /* 0x000000968c80723c */ /* 0x000fee0000001880 */
[----:B------:R-:W-:Y:S02]  /*16a60*/  F2FP.PACK_AB R140, R188, R199 ;  /* 0x000000c7bc8c723e */ /* 0x000fe400000000ff */
[----:B------:R-:W-:Y:S03]  /*16a70*/  F2FP.PACK_AB R141, R138, R157 ;  /* 0x0000009d8a8d723e */ /* 0x000fe600000000ff */
[----:B------:R-:W-:Y:S02]  /*16a80*/  F2FP.PACK_AB R142, R252, R139 ;  /* 0x0000008bfc8e723e */ /* 0x000fe400000000ff */
[----:B------:R-:W-:Y:S07]  /*16a90*/  F2FP.PACK_AB R143, R245, R251 ;  /* 0x000000fbf58f723e */ /* 0x000fee00000000ff */
[-C--:B------:R-:W-:Y:S01]  /*16aa0*/  HMMA.16816.F32 R204, R140, R180.reuse, R4 ;  /* 0x000000b48ccc723c */ /* 0x080fe20000001804 */
[----:B------:R-:W3:Y:S07]  /*16ab0*/  LDSM.16.MT88.4 R4, [R235+0x3900] ;  /* 0x00390000eb04783b */ /* 0x000eee0000004200 */
[C---:B------:R-:W-:Y:S07]  /*16ac0*/  HMMA.16816.F32 R188, R208.reuse, R180, R8 ;  /* 0x000000b4d0bc723c */ /* 0x040fee0000001808 */
[----:B------:R-:W-:Y:S01]  /*16ad0*/  MOV R11, R186 ;  /* 0x000000ba000b7202 */ /* 0x000fe20000000f00 */
        /* <DEDUP_REMOVED lines=8> */
[-C--:B-1----:R-:W-:Y:S03]  /*16b60*/  HMMA.16816.F32 R196, R140, R164.reuse, R20 ;  /* 0x000000a48cc4723c */ /* 0x082fe60000001814 */
[----:B------:R-:W-:Y:S02]  /*16b70*/  MOV R18, R195 ;  /* 0x000000c300127202 */ /* 0x000fe40000000f00 */
[----:B------:R-:W-:Y:S02]  /*16b80*/  MOV R17, R194 ;  /* 0x000000c200117202 */ /* 0x000fe40000000f00 */
[----:B------:R-:W-:Y:S02]  /*16b90*/  MOV R23, R175 ;  /* 0x000000af00177202 */ /* 0x000fe40000000f00 */
[----:B------:R-:W-:Y:S03]  /*16ba0*/  MOV R22, R174 ;  /* 0x000000ae00167202 */ /* 0x000fe60000000f00 */
[----:B------:R-:W-:Y:S02]  /*16bb0*/  MOV R21, R173 ;  /* 0x000000ad00157202 */ /* 0x000fe40000000f00 */
[----:B------:R-:W-:Y:S02]  /*16bc0*/  MOV R20, R172 ;  /* 0x000000ac00147202 */ /* 0x000fe40000000f00 */
[C---:B------:R-:W-:Y:S04]  /*16bd0*/  HMMA.16816.F32 R172, R208.reuse, R164, R24 ;  /* 0x000000a4d0ac723c */ /* 0x040fe80000001818 */
[----:B------:R-:W-:Y:S02]  /*16be0*/  MOV R16, R193 ;  /* 0x000000c100107202 */ /* 0x000fe40000000f00 */
[----:B------:R-:W-:Y:S02]  /*16bf0*/  MOV R8, R187 ;  /* 0x000000bb00087202 */ /* 0x000fe40000000f00 */
[----:B------:R-:W-:Y:S02]  /*16c00*/  MOV R27, R192 ;  /* 0x000000c0001b7202 */ /* 0x000fe40000000f00 */
[-C--:B------:R-:W-:Y:S03]  /*16c10*/  HMMA.16816.F32 R192, R208, R166.reuse, R28 ;  /* 0x000000a6d0c0723c */ /* 0x080fe6000000181c */
[----:B------:R-:W-:Y:S01]  /*16c20*/  MOV R15, R157 ;  /* 0x0000009d000f7202 */ /* 0x000fe20000000f00 */
[----:B------:R-:W-:Y:S01]  /*16c30*/  FADD.FTZ R8, R8, R3 ;  /* 0x0000000308087221 */ /* 0x000fe20000010000 */
[----:B------:R-:W-:Y:S02]  /*16c40*/  MOV R26, R179 ;  /* 0x000000b3001a7202 */ /* 0x000fe40000000f00 */
[----:B------:R-:W-:Y:S01]  /*16c50*/  MOV R25, R178 ;  /* 0x000000b200197202 */ /* 0x000fe20000000f00 */
[C---:B------:R-:W-:Y:S04]  /*16c60*/  HMMA.16816.F32 R164, R140.reuse, R166, R32 ;  /* 0x000000a68ca4723c */ /* 0x040fe80000001820 */
[----:B------:R-:W-:Y:S01]  /*16c70*/  MOV R28, R184 ;  /* 0x000000b8001c7202 */ /* 0x000fe20000000f00 */
[----:B------:R-:W-:Y:S01]  /*16c80*/  FADD.FTZ R11, R11, R8 ;  /* 0x000000080b0b7221 */ /* 0x000fe20000010000 */
[----:B------:R-:W-:Y:S02]  /*16c90*/  MOV R24, R176 ;  /* 0x000000b000187202 */ /* 0x000fe40000000f00 */
[-C--:B------:R-:W-:Y:S04]  /*16ca0*/  HMMA.16816.F32 R184, R140, R152.reuse, R36 ;  /* 0x000000988cb8723c */ /* 0x080fe80000001824 */
[----:B------:R-:W-:Y:S01]  /*16cb0*/  FADD.FTZ R3, R28, R137 ;  /* 0x000000891c037221 */ /* 0x000fe20000010000 */
[----:B------:R-:W-:Y:S02]  /*16cc0*/  MOV R29, R171 ;  /* 0x000000ab001d7202 */ /* 0x000fe40000000f00 */
        /* <DEDUP_REMOVED lines=46> */
[-C--:B---3--:R-:W-:Y:S08]  /*16fb0*/  HMMA.16816.F32 R116, R140, R4.reuse, R116 ;  /* 0x000000048c74723c */ /* 0x088ff00000001874 */
        /* <DEDUP_REMOVED lines=8> */
[----:B------:R-:W-:Y:S01]  /*17040*/  FADD.FTZ R2, R138, R2 ;  /* 0x000000028a027221 */ /* 0x000fe20000010000 */
[----:B------:R-:W-:Y:S01]  /*17050*/  MOV R138, R135 ;  /* 0x00000087008a7202 */ /* 0x000fe20000000f00 */
[----:B------:R-:W-:Y:S01]  /*17060*/  FADD.FTZ R4, R230, R0 ;  /* 0x00000000e6047221 */ /* 0x000fe20000010000 */
[----:B------:R-:W-:Y:S03]  /*17070*/  MOV R140, R132 ;  /* 0x00000084008c7202 */ /* 0x000fe60000000f00 */
[----:B------:R-:W-:Y:S02]  /*17080*/  FADD.FTZ R0, R226, R5 ;  /* 0x00000005e2007221 */ /* 0x000fe40000010000 */
[----:B------:R-:W-:Y:S02]  /*17090*/  FADD.FTZ R5, R251, R2 ;  /* 0x00000002fb057221 */ /* 0x000fe40000010000 */
[----:B------:R-:W-:Y:S02]  /*170a0*/  FADD.FTZ R4, R229, R4 ;  /* 0x00000004e5047221 */ /* 0x000fe40000010000 */
[----:B------:R-:W-:Y:S01]  /*170b0*/  FADD.FTZ R2, R225, R0 ;  /* 0x00000000e1027221 */ /* 0x000fe20000010000 */
[----:B------:R-:W-:Y:S01]  /*170c0*/  IADD3 R0, R250, -0x1, RZ ;  /* 0xfffffffffa007810 */ /* 0x000fe20007ffe0ff */
[----:B------:R-:W-:Y:S02]  /*170d0*/  FADD.FTZ R5, R245, R5 ;  /* 0x00000005f5057221 */ /* 0x000fe40000010000 */
[----:B-1----:R-:W-:Y:S01]  /*170e0*/  FADD.FTZ R3, R228, R4 ;  /* 0x00000004e4037221 */ /* 0x002fe20000010000 */
[----:B------:R-:W-:Y:S01]  /*170f0*/  MOV R250, R0 ;  /* 0x0000000000fa7202 */ /* 0x000fe20000000f00 */
[----:B------:R-:W-:Y:S01]  /*17100*/  FADD.FTZ R2, R224, R2 ;  /* 0x00000002e0027221 */ /* 0x000fe20000010000 */
[----:B------:R1:W-:Y:S04]  /*17110*/  STL [R1+0x78], R5 ;  /* 0x0000780501007387 */ /* 0x0003e80000100800 */
[----:B------:R1:W-:Y:S04]  /*17120*/  STL [R1+0x80], R3 ;  /* 0x0000800301007387 */ /* 0x0003e80000100800 */
[----:B------:R1:W-:Y:S02]  /*17130*/  STL [R1+0x84], R2 ;  /* 0x0000840201007387 */ /* 0x0003e40000100800 */
[----:B-1----:R-:W-:-:S05]  /*17140*/  @P0 BRA `(.L_x_4112) ;  /* 0xffffbda000000947 */ /* 0x002fca000383ffff */
.L_x_4105:
[----:B------:R-:W-:Y:S05]  /*17150*/  BRA.DIV ~URZ, `(.L_x_4113) ;  /* 0x000073a27f007947 */ /* 0x000fea000b800000 */
[----:B------:R-:W2:Y:S04]  /*17160*/  LDL R0, [R1+0x7c] ;  /* 0x00007c0001007983 */ /* 0x000ea80000100800 */
[----:B--2---:R1:W2:Y:S02]  /*17170*/  SHFL.BFLY PT, R5, R0, 0x2, 0x1f ;  /* 0x0c401f0000057f89 */ /* 0x0042a400000e0000 */
.L_x_4187:
        /* <DEDUP_REMOVED lines=19> */
.L_x_4188:
        /* <DEDUP_REMOVED lines=11> */
[----:B------:R-:W-:-:S05]  /*17360*/  MOV R59, 0xff800000 ;  /* 0xff800000003b7802 */ /* 0x000fca0000000f00 */
        /* <DEDUP_REMOVED lines=25> */
[C---:B------:R-:W-:Y:S01]  /*17500*/  FMUL.FTZ R33, R0.reuse, R81 ;  /* 0x0000005100217220 */ /* 0x040fe20000410000 */
[----:B-1----:R-:W-:Y:S01]  /*17510*/  @P1 MOV R4, 0x3f317218 ;  /* 0x3f31721800041802 */ /* 0x002fe20000000f00 */
        /* <DEDUP_REMOVED lines=46> */
[C---:B---3--:R-:W-:Y:S01]  /*17800*/  FMUL.FTZ R206, R3.reuse, R206 ;  /* 0x000000ce03ce7220 */ /* 0x048fe20000410000 */
[----:B------:R-:W1:Y:S01]  /*17810*/  @P3 MUFU.LG2 R2, R9 ;  /* 0x0000000900023308 */ /* 0x000e620000000c00 */
        /* <DEDUP_REMOVED lines=32> */
[----:B------:R-:W-:Y:S02]  /*17a20*/  @P0 FMUL.FTZ R6, R6, 0.69314718246459960938 ;  /* 0x3f31721806060820 */ /* 0x000fe40000410000 */
[----:B-----5:R-:W-:Y:S02]  /*17a30*/  @P2 FMUL.FTZ R8, R8, 0.69314718246459960938 ;  /* 0x3f31721808082820 */ /* 0x020fe40000410000 */
[----:B------:R-:W-:-:S02]  /*17a40*/  @P0 FMUL.FTZ R3, R3, c[0x0][0x2d0] ;  /* 0x0000b40003030a20 */ /* 0x000fc40000410000 */
[----:B------:R-:W-:Y:S02]  /*17a50*/  @P2 FMUL.FTZ R5, R5, c[0x0][0x2d0] ;  /* 0x0000b40005052a20 */ /* 0x000fe40000410000 */
[----:B------:R-:W-:Y:S01]  /*17a60*/  @P0 FFMA.FTZ R62, R3, R134, R6 ;  /* 0x00000086033e0223 */ /* 0x000fe20000010006 */
[----:B------:R-:W-:Y:S01]  /*17a70*/  @P3 MOV R3, 0x3f317218 ;  /* 0x3f31721800033802 */ /* 0x000fe20000000f00 */
[----:B------:R-:W-:Y:S01]  /*17a80*/  @P1 FMUL.FTZ R7, R7, 0.69314718246459960938 ;  /* 0x3f31721807071820 */ /* 0x000fe20000410000 */
[----:B------:R-:W-:Y:S01]  /*17a90*/  PLOP3.LUT P0, PT, PT, PT, PT, 0x8, 0x0 ;  /* 0x000000000000781c */ /* 0x000fe20003f0e170 */
[----:B------:R-:W-:Y:S02]  /*17aa0*/  @P1 FMUL.FTZ R4, R4, c[0x0][0x2d0] ;  /* 0x0000b40004041a20 */ /* 0x000fe40000410000 */
[----:B-1----:R-:W-:Y:S02]  /*17ab0*/  @P3 FMUL.FTZ R2, R2, 0.69314718246459960938 ;  /* 0x3f31721802023820 */ /* 0x002fe40000410000 */
[----:B------:R-:W-:-:S02]  /*17ac0*/  @P3 FMUL.FTZ R3, R3, c[0x0][0x2d0] ;  /* 0x0000b40003033a20 */ /* 0x000fc40000410000 */
[----:B------:R-:W-:Y:S02]  /*17ad0*/  @P2 FFMA.FTZ R60, R5, R136, R8 ;  /* 0x00000088053c2223 */ /* 0x000fe40000010008 */
        /* <DEDUP_REMOVED lines=34> */
.L_x_4058:
        /* <DEDUP_REMOVED lines=185> */
.L_x_4116:
        /* <DEDUP_REMOVED lines=150> */
.L_x_4118:
[----:B--234-:R-:W-:Y:S05]  /*191f0*/  BSYNC B0 ;  /* 0x0000000000007941 */ /* 0x01cfea0003800000 */
.L_x_4117:
        /* <DEDUP_REMOVED lines=16> */
.L_x_4120:
[----:B------:R-:W-:Y:S05]  /*19300*/  BSYNC B0 ;  /* 0x0000000000007941 */ /* 0x000fea0003800000 */
.L_x_4119:
        /* <DEDUP_REMOVED lines=16> */
.L_x_4122:
[----:B------:R-:W-:Y:S05]  /*19410*/  BSYNC B0 ;  /* 0x0000000000007941 */ /* 0x000fea0003800000 */
.L_x_4121:
        /* <DEDUP_REMOVED lines=16> */
.L_x_4124:
[----:B------:R-:W-:Y:S05]  /*19520*/  BSYNC B0 ;  /* 0x0000000000007941 */ /* 0x000fea0003800000 */
.L_x_4123:
        /* <DEDUP_REMOVED lines=16> */
.L_x_4126:
[----:B------:R-:W-:Y:S05]  /*19630*/  BSYNC B0 ;  /* 0x0000000000007941 */ /* 0x000fea0003800000 */
.L_x_4125:
        /* <DEDUP_REMOVED lines=16> */
.L_x_4128:
[----:B------:R-:W-:Y:S05]  /*19740*/  BSYNC B0 ;  /* 0x0000000000007941 */ /* 0x000fea0003800000 */
.L_x_4127:
        /* <DEDUP_REMOVED lines=16> */
.L_x_4130:
[----:B------:R-:W-:Y:S05]  /*19850*/  BSYNC B0 ;  /* 0x0000000000007941 */ /* 0x000fea0003800000 */
.L_x_4129:
        /* <DEDUP_REMOVED lines=17> */
.L_x_4115:
        /* <DEDUP_REMOVED lines=19> */
.L_x_4131:
        /* <DEDUP_REMOVED lines=43> */
.L_x_4133:
[----:B---34-:R-:W-:Y:S05]  /*19d50*/  BSYNC B0 ;  /* 0x0000000000007941 */ /* 0x018fea0003800000 */
.L_x_4132:
        /* <DEDUP_REMOVED lines=43> */
.L_x_4189:
[----:B------:R-:W-:Y:S05]  /*1a010*/  BRA.DIV ~URZ, `(.L_x_4135) ;  /* 0x000048227f007947 */ /* 0x000fea000b800000 */
[----:B------:R3:W4:Y:S02]  /*1a020*/  SHFL.IDX PT, R2, R11, RZ, 0x181f ;  /* 0x00181fff0b027589 */ /* 0x00072400000e0000 */
.L_x_4190:
        /* <DEDUP_REMOVED lines=14> */
.L_x_4137:
[----:B------:R-:W-:Y:S05]  /*1a110*/  BSYNC B0 ;  /* 0x0000000000007941 */ /* 0x000fea0003800000 */
.L_x_4136:
[----:B------:R-:W-:Y:S05]  /*1a120*/  BRA.DIV ~URZ, `(.L_x_4138) ;  /* 0x000047827f007947 */ /* 0x000fea000b800000 */
[----:B------:R1:W2:Y:S04]  /*1a130*/  SHFL.IDX PT, R0, R9, 0x1, 0x181f ;  /* 0x00381f0009007f89 */ /* 0x0002a800000e0000 */
[----:B--2-4-:R1:W2:Y:S02]  /*1a140*/  SHFL.IDX PT, R2, R11, 0x1, 0x181f ;  /* 0x00381f000b027f89 */ /* 0x0142a400000e0000 */
.L_x_4191:
        /* <DEDUP_REMOVED lines=14> */
.L_x_4140:
[----:B------:R-:W-:Y:S05]  /*1a230*/  BSYNC B0 ;  /* 0x0000000000007941 */ /* 0x000fea0003800000 */
.L_x_4139:
[----:B------:R-:W-:Y:S05]  /*1a240*/  BRA.DIV ~URZ, `(.L_x_4141) ;  /* 0x000047327f007947 */ /* 0x000fea000b800000 */
[----:B------:R4:W1:Y:S02]  /*1a250*/  SHFL.IDX PT, R0, R9, 0x2, 0x181f ;  /* 0x00581f0009007f89 */ /* 0x00086400000e0000 */
.L_x_4192:
[----:B------:R-:W-:Y:S05]  /*1a260*/  BRA.DIV ~URZ, `(.L_x_4142) ;  /* 0x000047827f007947 */ /* 0x000fea000b800000 */
[----:B--2---:R2:W3:Y:S02]  /*1a270*/  SHFL.IDX PT, R2, R11, 0x2, 0x181f ;  /* 0x00581f000b027f89 */ /* 0x0044e400000e0000 */
.L_x_4193:
        /* <DEDUP_REMOVED lines=14> */
.L_x_4144:
[----:B------:R-:W-:Y:S05]  /*1a360*/  BSYNC B0 ;  /* 0x0000000000007941 */ /* 0x000fea0003800000 */
.L_x_4143:
[----:B------:R-:W-:Y:S05]  /*1a370*/  BRA.DIV ~URZ, `(.L_x_4145) ;  /* 0x000046e27f007947 */ /* 0x000fea000b800000 */
[----:B------:R1:W2:Y:S04]  /*1a380*/  SHFL.IDX PT, R0, R9, 0x3, 0x181f ;  /* 0x00781f0009007f89 */ /* 0x0002a800000e0000 */
[----:B-1-3--:R1:W3:Y:S02]  /*1a390*/  SHFL.IDX PT, R2, R11, 0x3, 0x181f ;  /* 0x00781f000b027f89 */ /* 0x00a2e400000e0000 */
.L_x_4194:
        /* <DEDUP_REMOVED lines=14> */
.L_x_4147:
[----:B------:R-:W-:Y:S05]  /*1a480*/  BSYNC B0 ;  /* 0x0000000000007941 */ /* 0x000fea0003800000 */
.L_x_4146:
[----:B------:R-:W-:Y:S05]  /*1a490*/  BRA.DIV ~URZ, `(.L_x_4148) ;  /* 0x000046927f007947 */ /* 0x000fea000b800000 */
[----:B------:R1:W2:Y:S02]  /*1a4a0*/  SHFL.IDX PT, R0, R9, 0x4, 0x181f ;  /* 0x00981f0009007f89 */ /* 0x0002a400000e0000 */
.L_x_4195:
[----:B------:R-:W-:Y:S05]  /*1a4b0*/  BRA.DIV ~URZ, `(.L_x_4149) ;  /* 0x000046e27f007947 */ /* 0x000fea000b800000 */
[----:B--23--:R2:W3:Y:S02]  /*1a4c0*/  SHFL.IDX PT, R2, R11, 0x4, 0x181f ;  /* 0x00981f000b027f89 */ /* 0x00c4e400000e0000 */
.L_x_4196:
        /* <DEDUP_REMOVED lines=14> */
.L_x_4151:
[----:B------:R-:W-:Y:S05]  /*1a5b0*/  BSYNC B0 ;  /* 0x0000000000007941 */ /* 0x000fea0003800000 */
.L_x_4150:
[----:B------:R-:W-:Y:S05]  /*1a5c0*/  BRA.DIV ~URZ, `(.L_x_4152) ;  /* 0x000046427f007947 */ /* 0x000fea000b800000 */
[----:B------:R1:W2:Y:S04]  /*1a5d0*/  SHFL.IDX PT, R0, R9, 0x5, 0x181f ;  /* 0x00b81f0009007f89 */ /* 0x0002a800000e0000 */
[----:B---3--:R1:W3:Y:S02]  /*1a5e0*/  SHFL.IDX PT, R2, R11, 0x5, 0x181f ;  /* 0x00b81f000b027f89 */ /* 0x0082e400000e0000 */
.L_x_4197:
        /* <DEDUP_REMOVED lines=14> */
.L_x_4154:
[----:B------:R-:W-:Y:S05]  /*1a6d0*/  BSYNC B0 ;  /* 0x0000000000007941 */ /* 0x000fea0003800000 */
.L_x_4153:
[----:B------:R-:W-:Y:S05]  /*1a6e0*/  BRA.DIV ~URZ, `(.L_x_4155) ;  /* 0x000045f27f007947 */ /* 0x000fea000b800000 */
[----:B------:R1:W2:Y:S02]  /*1a6f0*/  SHFL.IDX PT, R0, R9, 0x6, 0x181f ;  /* 0x00d81f0009007f89 */ /* 0x0002a400000e0000 */
.L_x_4198:
[----:B------:R-:W-:Y:S05]  /*1a700*/  BRA.DIV ~URZ, `(.L_x_4156) ;  /* 0x000046427f007947 */ /* 0x000fea000b800000 */
[----:B--23--:R2:W3:Y:S02]  /*1a710*/  SHFL.IDX PT, R2, R11, 0x6, 0x181f ;  /* 0x00d81f000b027f89 */ /* 0x00c4e400000e0000 */
.L_x_4199:
        /* <DEDUP_REMOVED lines=14> */
.L_x_4158:
[----:B------:R-:W-:Y:S05]  /*1a800*/  BSYNC B0 ;  /* 0x0000000000007941 */ /* 0x000fea0003800000 */
.L_x_4157:
[----:B------:R-:W-:Y:S05]  /*1a810*/  BRA.DIV ~URZ, `(.L_x_4159) ;  /* 0x000045a27f007947 */ /* 0x000fea000b800000 */
[----:B------:R1:W2:Y:S04]  /*1a820*/  SHFL.IDX PT, R0, R9, 0x7, 0x181f ;  /* 0x00f81f0009007f89 */ /* 0x0002a800000e0000 */
[----:B---3--:R1:W3:Y:S02]  /*1a830*/  SHFL.IDX PT, R2, R11, 0x7, 0x181f ;  /* 0x00f81f000b027f89 */ /* 0x0082e400000e0000 */
.L_x_4200:
        /* <DEDUP_REMOVED lines=15> */
.L_x_4059:
[----:B------:R-:W-:Y:S01]  /*1a930*/  IMAD.MOV.U32 R136, RZ, RZ, R5 ;  /* 0x000000ffff887224 */ /* 0x000fe200078e0005 */
[----:B------:R-:W-:Y:S01]  /*1a940*/  MOV R251, RZ ;  /* 0x000000ff00fb7202 */ /* 0x000fe20000000f00 */
[----:B------:R-:W-:Y:S01]  /*1a950*/  IMAD.MOV.U32 R3, RZ, RZ, 0x181f ;  /* 0x0000181fff037424 */ /* 0x000fe200078e00ff */
[----:B------:R-:W-:Y:S02]  /*1a960*/  MOV R2, 0x1a980 ;  /* 0x0001a98000027802 */ /* 0x000fe40000000f00 */
[----:B-----5:R-:W-:Y:S05]  /*1a970*/  CALL.REL.NOINC `($__internal_15_$__cuda_sm70_shflsync_idx_p) ;  /* 0x0000fc9000007944 */ /* 0x020fea0003c00000 */
[----:B------:R-:W-:Y:S01]  /*1a980*/  MOV R0, R252 ;  /* 0x000000fc00007202 */ /* 0x000fe20000000f00 */
[----:B------:R-:W-:Y:S05]  /*1a990*/  BRA `(.L_x_4160) ;  /* 0xfffedc0000007947 */ /* 0x000fea000383ffff */
.L_x_4060:
[----:B------:R-:W-:Y:S01]  /*1a9a0*/  IMAD.MOV.U32 R136, RZ, RZ, R10 ;  /* 0x000000ffff887224 */ /* 0x000fe200078e000a */
[----:B------:R-:W-:Y:S01]  /*1a9b0*/  MOV R251, RZ ;  /* 0x000000ff00fb7202 */ /* 0x000fe20000000f00 */
[----:B------:R-:W-:Y:S01]  /*1a9c0*/  IMAD.MOV.U32 R3, RZ, RZ, 0x181f ;  /* 0x0000181fff037424 */ /* 0x000fe200078e00ff */
[----:B------:R-:W-:Y:S02]  /*1a9d0*/  MOV R2, 0x1a9f0 ;  /* 0x0001a9f000027802 */ /* 0x000fe40000000f00 */
[----:B-12--5:R-:W-:Y:S05]  /*1a9e0*/  CALL.REL.NOINC `($__internal_15_$__cuda_sm70_shflsync_idx_p) ;  /* 0x0000fc2000007944 */ /* 0x026fea0003c00000 */
[----:B------:R-:W-:Y:S01]  /*1a9f0*/  MOV R2, R252 ;  /* 0x000000fc00027202 */ /* 0x000fe20000000f00 */
[----:B------:R-:W-:Y:S05]  /*1aa00*/  BRA `(.L_x_4161) ;  /* 0xfffedbb000007947 */ /* 0x000fea000383ffff */
.L_x_4063:
[----:B------:R-:W-:Y:S01]  /*1aa10*/  IMAD.MOV.U32 R136, RZ, RZ, R5 ;  /* 0x000000ffff887224 */ /* 0x000fe200078e0005 */
[----:B------:R-:W-:Y:S01]  /*1aa20*/  MOV R251, 0x1 ;  /* 0x0000000100fb7802 */ /* 0x000fe20000000f00 */
[----:B-1----:R-:W-:Y:S01]  /*1aa30*/  IMAD.MOV.U32 R3, RZ, RZ, 0x181f ;  /* 0x0000181fff037424 */ /* 0x002fe200078e00ff */
[----:B----4-:R-:W-:-:S02]  /*1aa40*/  MOV R2, 0x1aa60 ;  /* 0x0001aa6000027802 */ /* 0x010fc40000000f00 */
[----:B---3-5:R-:W-:Y:S05]  /*1aa50*/  CALL.REL.NOINC `($__internal_15_$__cuda_sm70_shflsync_idx_p) ;  /* 0x0000fbb000007944 */ /* 0x028fea0003c00000 */
[----:B------:R-:W-:Y:S01]  /*1aa60*/  IMAD.MOV.U32 R0, RZ, RZ, R252 ;  /* 0x000000ffff007224 */ /* 0x000fe200078e00fc */
[----:B------:R-:W-:Y:S01]  /*1aa70*/  MOV R251, 0x1 ;  /* 0x0000000100fb7802 */ /* 0x000fe20000000f00 */
[----:B------:R-:W-:Y:S01]  /*1aa80*/  IMAD.MOV.U32 R136, RZ, RZ, R10 ;  /* 0x000000ffff887224 */ /* 0x000fe200078e000a */
[----:B------:R-:W-:-:S02]  /*1aa90*/  MOV R3, 0x181f ;  /* 0x0000181f00037802 */ /* 0x000fc40000000f00 */
[----:B------:R-:W-:Y:S02]  /*1aaa0*/  MOV R2, 0x1aac0 ;  /* 0x0001aac000027802 */ /* 0x000fe40000000f00 */
[----:B------:R-:W-:Y:S05]  /*1aab0*/  CALL.REL.NOINC `($__internal_15_$__cuda_sm70_shflsync_idx_p) ;  /* 0x0000fb5000007944 */ /* 0x000fea0003c00000 */
[----:B------:R-:W-:Y:S01]  /*1aac0*/  MOV R2, R252 ;  /* 0x000000fc00027202 */ /* 0x000fe20000000f00 */
[----:B------:R-:W-:Y:S05]  /*1aad0*/  BRA `(.L_x_4162) ;  /* 0xfffedc4000007947 */ /* 0x000fea000383ffff */
.L_x_4066:
[----:B------:R-:W-:Y:S01]  /*1aae0*/  IMAD.MOV.U32 R136, RZ, RZ, R5 ;  /* 0x000000ffff887224 */ /* 0x000fe200078e0005 */
[----:B------:R-:W-:Y:S01]  /*1aaf0*/  MOV R251, 0x2 ;  /* 0x0000000200fb7802 */ /* 0x000fe20000000f00 */
[----:B--2---:R-:W-:Y:S01]  /*1ab00*/  IMAD.MOV.U32 R3, RZ, RZ, 0x181f ;  /* 0x0000181fff037424 */ /* 0x004fe200078e00ff */
[----:B----4-:R-:W-:Y:S02]  /*1ab10*/  MOV R2, 0x1ab30 ;  /* 0x0001ab3000027802 */ /* 0x010fe40000000f00 */
[----:B-1-3-5:R-:W-:Y:S05]  /*1ab20*/  CALL.REL.NOINC `($__internal_15_$__cuda_sm70_shflsync_idx_p) ;  /* 0x0000fae000007944 */ /* 0x02afea0003c00000 */
[----:B------:R-:W-:Y:S01]  /*1ab30*/  MOV R0, R252 ;  /* 0x000000fc00007202 */ /* 0x000fe20000000f00 */
[----:B------:R-:W-:Y:S05]  /*1ab40*/  BRA `(.L_x_4163) ;  /* 0xfffedd0000007947 */ /* 0x000fea000383ffff */
.L_x_4067:
[----:B------:R-:W-:Y:S01]  /*1ab50*/  IMAD.MOV.U32 R136, RZ, RZ, R10 ;  /* 0x000000ffff887224 */ /* 0x000fe200078e000a */
[----:B------:R-:W-:Y:S01]  /*1ab60*/  MOV R251, 0x2 ;  /* 0x0000000200fb7802 */ /* 0x000fe20000000f00 */
[----:B------:R-:W-:Y:S01]  /*1ab70*/  IMAD.MOV.U32 R3, RZ, RZ, 0x181f ;  /* 0x0000181fff037424 */ /* 0x000fe200078e00ff */
[----:B----4-:R-:W-:Y:S02]  /*1ab80*/  MOV R2, 0x1aba0 ;  /* 0x0001aba000027802 */ /* 0x010fe40000000f00 */
[----:B-123-5:R-:W-:Y:S05]  /*1ab90*/  CALL.REL.NOINC `($__internal_15_$__cuda_sm70_shflsync_idx_p) ;  /* 0x0000fa7000007944 */ /* 0x02efea0003c00000 */
[----:B------:R-:W-:Y:S01]  /*1aba0*/  MOV R2, R252 ;  /* 0x000000fc00027202 */ /* 0x000fe20000000f00 */
[----:B------:R-:W-:Y:S05]  /*1abb0*/  BRA `(.L_x_4164) ;  /* 0xfffedcb000007947 */ /* 0x000fea000383ffff */
.L_x_4070:
[----:B------:R-:W-:Y:S01]  /*1abc0*/  IMAD.MOV.U32 R136, RZ, RZ, R5 ;  /* 0x000000ffff887224 */ /* 0x000fe200078e0005 */
[----:B------:R-:W-:Y:S01]  /*1abd0*/  MOV R251, 0x3 ;  /* 0x0000000300fb7802 */ /* 0x000fe20000000f00 */
[----:B-1----:R-:W-:Y:S01]  /*1abe0*/  IMAD.MOV.U32 R3, RZ, RZ, 0x181f ;  /* 0x0000181fff037424 */ /* 0x002fe200078e00ff */
[----:B--2---:R-:W-:-:S02]  /*1abf0*/  MOV R2, 0x1ac10 ;  /* 0x0001ac1000027802 */ /* 0x004fc40000000f00 */
[----:B---345:R-:W-:Y:S05]  /*1ac00*/  CALL.REL.NOINC `($__internal_15_$__cuda_sm70_shflsync_idx_p) ;  /* 0x0000fa0000007944 */ /* 0x038fea0003c00000 */
        /* <DEDUP_REMOVED lines=8> */
.L_x_4073:
[----:B------:R-:W-:Y:S01]  /*1ac90*/  IMAD.MOV.U32 R136, RZ, RZ, R5 ;  /* 0x000000ffff887224 */ /* 0x000fe200078e0005 */
[----:B------:R-:W-:Y:S01]  /*1aca0*/  MOV R251, 0x4 ;  /* 0x0000000400fb7802 */ /* 0x000fe20000000f00 */
[----:B--2---:R-:W-:Y:S01]  /*1acb0*/  IMAD.MOV.U32 R3, RZ, RZ, 0x181f ;  /* 0x0000181fff037424 */ /* 0x004fe200078e00ff */
[----:B------:R-:W-:Y:S02]  /*1acc0*/  MOV R2, 0x1ace0 ;  /* 0x0001ace000027802 */ /* 0x000fe40000000f00 */
[----:B-1--45:R-:W-:Y:S05]  /*1acd0*/  CALL.REL.NOINC `($__internal_15_$__cuda_sm70_shflsync_idx_p) ;  /* 0x0000f93000007944 */ /* 0x032fea0003c00000 */
[----:B------:R-:W-:Y:S01]  /*1ace0*/  MOV R0, R252 ;  /* 0x000000fc00007202 */ /* 0x000fe20000000f00 */
[----:B------:R-:W-:Y:S05]  /*1acf0*/  BRA `(.L_x_4166) ;  /* 0xfffedde000007947 */ /* 0x000fea000383ffff */
.L_x_4074:
[----:B------:R-:W-:Y:S01]  /*1ad00*/  IMAD.MOV.U32 R136, RZ, RZ, R10 ;  /* 0x000000ffff887224 */ /* 0x000fe200078e000a */
[----:B------:R-:W-:Y:S01]  /*1ad10*/  MOV R251, 0x4 ;  /* 0x0000000400fb7802 */ /* 0x000fe20000000f00 */
[----:B------:R-:W-:Y:S01]  /*1ad20*/  IMAD.MOV.U32 R3, RZ, RZ, 0x181f ;  /* 0x0000181fff037424 */ /* 0x000fe200078e00ff */
[----:B------:R-:W-:Y:S02]  /*1ad30*/  MOV R2, 0x1ad50 ;  /* 0x0001ad5000027802 */ /* 0x000fe40000000f00 */
[----:B-12345:R-:W-:Y:S05]  /*1ad40*/  CALL.REL.NOINC `($__internal_15_$__cuda_sm70_shflsync_idx_p) ;  /* 0x0000f8c000007944 */ /* 0x03efea0003c00000 */
[----:B------:R-:W-:Y:S01]  /*1ad50*/  MOV R2, R252 ;  /* 0x000000fc00027202 */ /* 0x000fe20000000f00 */
[----:B------:R-:W-:Y:S05]  /*1ad60*/  BRA `(.L_x_4167) ;  /* 0xfffedd9000007947 */ /* 0x000fea000383ffff */
.L_x_4077:
[----:B------:R-:W-:Y:S01]  /*1ad70*/  IMAD.MOV.U32 R136, RZ, RZ, R5 ;  /* 0x000000ffff887224 */ /* 0x000fe200078e0005 */
[----:B------:R-:W-:Y:S01]  /*1ad80*/  MOV R251, 0x5 ;  /* 0x0000000500fb7802 */ /* 0x000fe20000000f00 */
[----:B--2---:R-:W-:Y:S01]  /*1ad90*/  IMAD.MOV.U32 R3, RZ, RZ, 0x181f ;  /* 0x0000181fff037424 */ /* 0x004fe200078e00ff */
[----:B------:R-:W-:-:S02]  /*1ada0*/  MOV R2, 0x1adc0 ;  /* 0x0001adc000027802 */ /* 0x000fc40000000f00 */
[----:B-1--45:R-:W-:Y:S05]  /*1adb0*/  CALL.REL.NOINC `($__internal_15_$__cuda_sm70_shflsync_idx_p) ;  /* 0x0000f85000007944 */ /* 0x032fea0003c00000 */
        /* <DEDUP_REMOVED lines=8> */
.L_x_4080:
[----:B------:R-:W-:Y:S01]  /*1ae40*/  IMAD.MOV.U32 R136, RZ, RZ, R5 ;  /* 0x000000ffff887224 */ /* 0x000fe200078e0005 */
[----:B------:R-:W-:Y:S01]  /*1ae50*/  MOV R251, 0x6 ;  /* 0x0000000600fb7802 */ /* 0x000fe20000000f00 */
[----:B-1----:R-:W-:Y:S01]  /*1ae60*/  IMAD.MOV.U32 R3, RZ, RZ, 0x181f ;  /* 0x0000181fff037424 */ /* 0x002fe200078e00ff */
[----:B------:R-:W-:Y:S02]  /*1ae70*/  MOV R2, 0x1ae90 ;  /* 0x0001ae9000027802 */ /* 0x000fe40000000f00 */
[----:B--2-45:R-:W-:Y:S05]  /*1ae80*/  CALL.REL.NOINC `($__internal_15_$__cuda_sm70_shflsync_idx_p) ;  /* 0x0000f78000007944 */ /* 0x034fea0003c00000 */
[----:B------:R-:W-:Y:S01]  /*1ae90*/  MOV R0, R252 ;  /* 0x000000fc00007202 */ /* 0x000fe20000000f00 */
[----:B------:R-:W-:Y:S05]  /*1aea0*/  BRA `(.L_x_4169) ;  /* 0xfffedec000007947 */ /* 0x000fea000383ffff */
.L_x_4081:
[----:B------:R-:W-:Y:S01]  /*1aeb0*/  IMAD.MOV.U32 R136, RZ, RZ, R10 ;  /* 0x000000ffff887224 */ /* 0x000fe200078e000a */
[----:B------:R-:W-:Y:S01]  /*1aec0*/  MOV R251, 0x6 ;  /* 0x0000000600fb7802 */ /* 0x000fe20000000f00 */
[----:B------:R-:W-:Y:S01]  /*1aed0*/  IMAD.MOV.U32 R3, RZ, RZ, 0x181f ;  /* 0x0000181fff037424 */ /* 0x000fe200078e00ff */
[----:B------:R-:W-:Y:S02]  /*1aee0*/  MOV R2, 0x1af00 ;  /* 0x0001af0000027802 */ /* 0x000fe40000000f00 */
[----:B-12345:R-:W-:Y:S05]  /*1aef0*/  CALL.REL.NOINC `($__internal_15_$__cuda_sm70_shflsync_idx_p) ;  /* 0x0000f71000007944 */ /* 0x03efea0003c00000 */
[----:B------:R-:W-:Y:S01]  /*1af00*/  MOV R2, R252 ;  /* 0x000000fc00027202 */ /* 0x000fe20000000f00 */
[----:B------:R-:W-:Y:S05]  /*1af10*/  BRA `(.L_x_4170) ;  /* 0xfffede7000007947 */ /* 0x000fea000383ffff */
.L_x_4084:
        /* <DEDUP_REMOVED lines=13> */
.L_x_4086:
[----:B-1-3--:R-:W-:Y:S01]  /*1aff0*/  IMAD.MOV.U32 R136, RZ, RZ, R0 ;  /* 0x000000ffff887224 */ /* 0x00afe200078e0000 */
[----:B------:R-:W-:Y:S01]  /*1b000*/  MOV R251, RZ ;  /* 0x000000ff00fb7202 */ /* 0x000fe20000000f00 */
[----:B------:R-:W-:Y:S01]  /*1b010*/  IMAD.MOV.U32 R3, RZ, RZ, 0x181f ;  /* 0x0000181fff037424 */ /* 0x000fe200078e00ff */
[----:B------:R-:W-:Y:S02]  /*1b020*/  MOV R2, 0x1b040 ;  /* 0x0001b04000027802 */ /* 0x000fe40000000f00 */
[----:B-----5:R-:W-:Y:S05]  /*1b030*/  CALL.REL.NOINC `($__internal_15_$__cuda_sm70_shflsync_idx_p) ;  /* 0x0000f5d000007944 */ /* 0x020fea0003c00000 */
[----:B------:R-:W-:Y:S01]  /*1b040*/  MOV R28, R252 ;  /* 0x000000fc001c7202 */ /* 0x000fe20000000f00 */
[----:B------:R-:W-:Y:S05]  /*1b050*/  BRA `(.L_x_4172) ;  /* 0xfffeed9000007947 */ /* 0x000fea000383ffff */
.L_x_4089:
[----:B------:R-:W-:Y:S01]  /*1b060*/  IMAD.MOV.U32 R136, RZ, RZ, R4 ;  /* 0x000000ffff887224 */ /* 0x000fe200078e0004 */
[----:B------:R-:W-:Y:S01]  /*1b070*/  MOV R251, RZ ;  /* 0x000000ff00fb7202 */ /* 0x000fe20000000f00 */
[----:B------:R-:W-:Y:S01]  /*1b080*/  IMAD.MOV.U32 R3, RZ, RZ, 0x181f ;  /* 0x0000181fff037424 */ /* 0x000fe200078e00ff */
[----:B------:R-:W-:Y:S02]  /*1b090*/  MOV R2, 0x1b0b0 ;  /* 0x0001b0b000027802 */ /* 0x000fe40000000f00 */
[----:B-1---5:R-:W-:Y:S05]  /*1b0a0*/  CALL.REL.NOINC `($__internal_15_$__cuda_sm70_shflsync_idx_p) ;  /* 0x0000f56000007944 */ /* 0x022fea0003c00000 */
[----:B------:R-:W-:Y:S01]  /*1b0b0*/  MOV R11, R252 ;  /* 0x000000fc000b7202 */ /* 0x000fe20000000f00 */
[----:B------:R-:W-:Y:S05]  /*1b0c0*/  BRA `(.L_x_4173) ;  /* 0xfffefdf000007947 */ /* 0x000fea000383ffff */
.L_x_4090:
[----:B------:R-:W-:Y:S01]  /*1b0d0*/  IMAD.MOV.U32 R136, RZ, RZ, R5 ;  /* 0x000000ffff887224 */ /* 0x000fe200078e0005 */
[----:B------:R-:W-:Y:S01]  /*1b0e0*/  MOV R251, RZ ;  /* 0x000000ff00fb7202 */ /* 0x000fe20000000f00 */
[----:B------:R-:W-:Y:S01]  /*1b0f0*/  IMAD.MOV.U32 R3, RZ, RZ, 0x181f ;  /* 0x0000181fff037424 */ /* 0x000fe200078e00ff */
[----:B------:R-:W-:-:S02]  /*1b100*/  MOV R2, 0x1b120 ;  /* 0x0001b12000027802 */ /* 0x000fc40000000f00 */
[----:B-123-5:R-:W-:Y:S05]  /*1b110*/  CALL.REL.NOINC `($__internal_15_$__cuda_sm70_shflsync_idx_p) ;  /* 0x0000f4f000007944 */ /* 0x02efea0003c00000 */
[----:B------:R-:W2:Y:S04]  /*1b120*/  LDL R0, [R1+0x88] ;  /* 0x0000880001007983 */ /* 0x000ea80000100800 */
[----:B------:R-:W3:Y:S04]  /*1b130*/  LDL R2, [R1+0xb4] ;  /* 0x0000b40001027983 */ /* 0x000ee80000100800 */
[----:B------:R-:W4:Y:S04]  /*1b140*/  LDL R8, [R1+0xd4] ;  /* 0x0000d40001087983 */ /* 0x000f280000100800 */
[----:B------:R-:W5:Y:S01]  /*1b150*/  LDL R3, [R1+0xd0] ;  /* 0x0000d00001037983 */ /* 0x000f620000100800 */
[----:B------:R-:W-:-:S02]  /*1b160*/  IMAD.MOV.U32 R136, RZ, RZ, R4 ;  /* 0x000000ffff887224 */ /* 0x000fc400078e0004 */
[----:B------:R-:W-:Y:S02]  /*1b170*/  IMAD.MOV.U32 R251, RZ, RZ, 0x1 ;  /* 0x00000001fffb7424 */ /* 0x000fe400078e00ff */
[C---:B--2---:R-:W-:Y:S01]  /*1b180*/  IMAD.SHL.U32 R12, R0.reuse, 0x2, RZ ;  /* 0x00000002000c7824 */ /* 0x044fe200078e00ff */
[----:B------:R-:W-:Y:S01]  /*1b190*/  ISETP.GE.AND P2, PT, R0, c[0x0][0x1d4], PT ;  /* 0x0000750000007a0c */ /* 0x000fe20003f46270 */
[----:B---3--:R-:W-:-:S03]  /*1b1a0*/  IMAD.SHL.U32 R13, R2, 0x2, RZ ;  /* 0x00000002020d7824 */ /* 0x008fc600078e00ff */
[----:B------:R-:W-:Y:S02]  /*1b1b0*/  IADD3 R18, P1, R252, R12, RZ ;  /* 0x0000000cfc127210 */ /* 0x000fe40007f3e0ff */
[----:B----4-:R-:W-:Y:S02]  /*1b1c0*/  SHF.L.U64.HI R15, R0, 0x1, R8 ;  /* 0x00000001000f7819 */ /* 0x010fe40000010208 */
[----:B-----5:R-:W-:Y:S02]  /*1b1d0*/  SHF.L.U64.HI R16, R2, 0x1, R3 ;  /* 0x0000000102107819 */ /* 0x020fe40000010203 */
[----:B------:R-:W-:Y:S01]  /*1b1e0*/  IADD3 R2, P0, R252, R13, RZ ;  /* 0x0000000dfc027210 */ /* 0x000fe20007f1e0ff */
[----:B------:R-:W-:Y:S01]  /*1b1f0*/  IMAD.X R19, R11, 0x1, R15, P1 ;  /* 0x000000010b137824 */ /* 0x000fe200008e060f */
[----:B------:R-:W-:-:S03]  /*1b200*/  SEL R0, RZ, 0x10, P5 ;  /* 0x00000010ff007807 */ /* 0x000fc60002800000 */
[----:B------:R-:W-:Y:S01]  /*1b210*/  IMAD.X R3, R11, 0x1, R16, P0 ;  /* 0x000000010b037824 */ /* 0x000fe200000e0610 */
[----:B------:R-:W-:Y:S01]  /*1b220*/  @!PT LDS RZ, [RZ] ;  /* 0x00000000fffff984 */ /* 0x000fe20000000800 */
[----:B------:R-:W-:Y:S01]  /*1b230*/  @!PT LDS RZ, [RZ] ;  /* 0x00000000fffff984 */ /* 0x000fe20000000800 */
[----:B------:R-:W-:Y:S01]  /*1b240*/  @!PT LDS RZ, [RZ] ;  /* 0x00000000fffff984 */ /* 0x000fe20000000800 */
[----:B------:R1:W-:Y:S01]  /*1b250*/  LDGSTS.E.BYPASS.LTC128B.128 [R248+0x4100], [R18.64], !P2 ;  /* 0x0410000012f87fae */ /* 0x0003e2000d101d46 */
[----:B------:R-:W-:Y:S01]  /*1b260*/  SEL R11, RZ, 0x10, P2 ;  /* 0x00000010ff0b7807 */ /* 0x000fe20001000000 */
[----:B------:R-:W-:Y:S02]  /*1b270*/  IMAD.MOV.U32 R10, RZ, RZ, R0 ;  /* 0x000000ffff0a7224 */ /* 0x000fe400078e0000 */
[----:B------:R2:W-:Y:S02]  /*1b280*/  LDGSTS.E.BYPASS.LTC128B.128 [R248+0x6100], [R2.64], !P5 ;  /* 0x0610000002f87fae */ /* 0x0005e4000e901d46 */
[----:B--2---:R-:W-:Y:S01]  /*1b290*/  IMAD.MOV.U32 R3, RZ, RZ, 0x181f ;  /* 0x0000181fff037424 */ /* 0x004fe200078e00ff */
[----:B------:R-:W-:Y:S02]  /*1b2a0*/  MOV R2, 0x1b2c0 ;  /* 0x0001b2c000027802 */ /* 0x000fe40000000f00 */
[----:B-1----:R-:W-:Y:S05]  /*1b2b0*/  CALL.REL.NOINC `($__internal_15_$__cuda_sm70_shflsync_idx_p) ;  /* 0x0000f35000007944 */ /* 0x002fea0003c00000 */
[----:B------:R-:W-:Y:S01]  /*1b2c0*/  IMAD.MOV.U32 R0, RZ, RZ, R252 ;  /* 0x000000ffff007224 */ /* 0x000fe200078e00fc */
[----:B------:R-:W-:Y:S01]  /*1b2d0*/  MOV R251, 0x1 ;  /* 0x0000000100fb7802 */ /* 0x000fe20000000f00 */
[----:B------:R-:W-:Y:S01]  /*1b2e0*/  IMAD.MOV.U32 R136, RZ, RZ, R5 ;  /* 0x000000ffff887224 */ /* 0x000fe200078e0005 */
[----:B------:R-:W-:-:S02]  /*1b2f0*/  MOV R3, 0x181f ;  /* 0x0000181f00037802 */ /* 0x000fc40000000f00 */
[----:B------:R-:W-:Y:S02]  /*1b300*/  MOV R2, 0x1b320 ;  /* 0x0001b32000027802 */ /* 0x000fe40000000f00 */
[----:B------:R-:W-:Y:S05]  /*1b310*/  CALL.REL.NOINC `($__internal_15_$__cuda_sm70_shflsync_idx_p) ;  /* 0x0000f2f000007944 */ /* 0x000fea0003c00000 */
[C---:B------:R-:W-:Y:S01]  /*1b320*/  IADD3 R18, -R11.reuse, 0x10, RZ ;  /* 0x000000100b127810 */ /* 0x040fe20007ffe1ff */
[----:B------:R-:W-:Y:S01]  /*1b330*/  IMAD.MOV.U32 R136, RZ, RZ, R4 ;  /* 0x000000ffff887224 */ /* 0x000fe200078e0004 */
[----:B------:R-:W-:Y:S01]  /*1b340*/  IADD3 R2, -R10, 0x10, RZ ;  /* 0x000000100a027810 */ /* 0x000fe20007ffe1ff */
[----:B------:R-:W-:Y:S01]  /*1b350*/  IMAD.MOV.U32 R251, RZ, RZ, 0x2 ;  /* 0x00000002fffb7424 */ /* 0x000fe200078e00ff */
        /* <DEDUP_REMOVED lines=15> */
[----:B-1----:R-:W-:Y:S05]  /*1b450*/  CALL.REL.NOINC `($__internal_15_$__cuda_sm70_shflsync_idx_p) ;  /* 0x0000f1b000007944 */ /* 0x002fea0003c00000 */
[----:B------:R-:W-:Y:S01]  /*1b460*/  IMAD.MOV.U32 R0, RZ, RZ, R252 ;  /* 0x000000ffff007224 */ /* 0x000fe200078e00fc */
[----:B------:R-:W-:Y:S01]  /*1b470*/  MOV R251, 0x2 ;  /* 0x0000000200fb7802 */ /* 0x000fe20000000f00 */
[----:B------:R-:W-:Y:S01]  /*1b480*/  IMAD.MOV.U32 R136, RZ, RZ, R5 ;  /* 0x000000ffff887224 */ /* 0x000fe200078e0005 */
[----:B------:R-:W-:Y:S02]  /*1b490*/  MOV R3, 0x181f ;  /* 0x0000181f00037802 */ /* 0x000fe40000000f00 */
[----:B------:R-:W-:Y:S02]  /*1b4a0*/  MOV R2, 0x1b4c0 ;  /* 0x0001b4c000027802 */ /* 0x000fe40000000f00 */
[----:B------:R-:W-:Y:S05]  /*1b4b0*/  CALL.REL.NOINC `($__internal_15_$__cuda_sm70_shflsync_idx_p) ;  /* 0x0000f15000007944 */ /* 0x000fea0003c00000 */
[----:B------:R-:W-:Y:S01]  /*1b4c0*/  IADD3 R18, -R11, 0x10, RZ ;  /* 0x000000100b127810 */ /* 0x000fe20007ffe1ff */
[----:B------:R-:W-:Y:S01]  /*1b4d0*/  IMAD.MOV.U32 R136, RZ, RZ, R4 ;  /* 0x000000ffff887224 */ /* 0x000fe200078e0004 */
[----:B------:R-:W-:Y:S01]  /*1b4e0*/  IADD3 R2, -R10, 0x10, RZ ;  /* 0x000000100a027810 */ /* 0x000fe20007ffe1ff */
[----:B------:R-:W-:Y:S01]  /*1b4f0*/  IMAD.MOV.U32 R251, RZ, RZ, 0x3 ;  /* 0x00000003fffb7424 */ /* 0x000fe200078e00ff */
        /* <DEDUP_REMOVED lines=22> */
[----:B------:R-:W-:Y:S01]  /*1b660*/  MOV R8, R252 ;  /* 0x000000fc00087202 */ /* 0x000fe20000000f00 */
[----:B------:R-:W-:Y:S05]  /*1b670*/  BRA `(.L_x_4174) ;  /* 0xfffefae000007947 */ /* 0x000fea000383ffff */
.L_x_4091:
[----:B------:R-:W-:Y:S01]  /*1b680*/  IMAD.MOV.U32 R136, RZ, RZ, R0 ;  /* 0x000000ffff887224 */ /* 0x000fe200078e0000 */
[----:B------:R-:W-:Y:S01]  /*1b690*/  MOV R251, RZ ;  /* 0x000000ff00fb7202 */ /* 0x000fe20000000f00 */
[----:B------:R-:W-:Y:S01]  /*1b6a0*/  IMAD.MOV.U32 R3, RZ, RZ, 0x1c1f ;  /* 0x00001c1fff037424 */ /* 0x000fe200078e00ff */
[----:B------:R-:W-:-:S02]  /*1b6b0*/  MOV R2, 0x1b6d0 ;  /* 0x0001b6d000027802 */ /* 0x000fc40000000f00 */
[----:B------:R-:W-:Y:S05]  /*1b6c0*/  CALL.REL.NOINC `($__internal_15_$__cuda_sm70_shflsync_idx_p) ;  /* 0x0000ef4000007944 */ /* 0x000fea0003c00000 */
[----:B------:R-:W-:Y:S01]  /*1b6d0*/  MOV R2, R252 ;  /* 0x000000fc00027202 */ /* 0x000fe20000000f00 */
[----:B------:R-:W-:Y:S05]  /*1b6e0*/  BRA `(.L_x_4175) ;  /* 0xfffefe8000007947 */ /* 0x000fea000383ffff */
.L_x_4092:
[----:B------:R-:W-:Y:S01]  /*1b6f0*/  IMAD.MOV.U32 R136, RZ, RZ, R0 ;  /* 0x000000ffff887224 */ /* 0x000fe200078e0000 */
[----:B------:R-:W-:Y:S01]  /*1b700*/  MOV R251, 0x1 ;  /* 0x0000000100fb7802 */ /* 0x000fe20000000f00 */
[----:B------:R-:W-:Y:S01]  /*1b710*/  IMAD.MOV.U32 R3, RZ, RZ, 0x1c1f ;  /* 0x00001c1fff037424 */ /* 0x000fe200078e00ff */
[----:B------:R-:W-:-:S02]  /*1b720*/  MOV R2, 0x1b740 ;  /* 0x0001b74000027802 */ /* 0x000fc40000000f00 */
[----:B-1----:R-:W-:Y:S05]  /*1b730*/  CALL.REL.NOINC `($__internal_15_$__cuda_sm70_shflsync_idx_p) ;  /* 0x0000eed000007944 */ /* 0x002fea0003c00000 */
[----:B------:R-:W-:Y:S02]  /*1b740*/  IMAD.IADD R2, R4, 0x1, R252 ;  /* 0x0000000104027824 */ /* 0x000fe400078e02fc */
[----:B------:R-:W-:-:S02]  /*1b750*/  IMAD.MOV.U32 R136, RZ, RZ, R0 ;  /* 0x000000ffff887224 */ /* 0x000fc400078e0000 */
[----:B------:R-:W-:Y:S01]  /*1b760*/  IMAD.MOV.U32 R251, RZ, RZ, 0x2 ;  /* 0x00000002fffb7424 */ /* 0x000fe200078e00ff */
[----:B------:R-:W-:Y:S01]  /*1b770*/  IMNMX R2, R5, R2, PT ;  /* 0x0000000205027217 */ /* 0x000fe20003800200 */
[----:B------:R-:W-:-:S03]  /*1b780*/  IMAD.MOV.U32 R3, RZ, RZ, 0x1c1f ;  /* 0x00001c1fff037424 */ /* 0x000fc600078e00ff */
        /* <DEDUP_REMOVED lines=8> */
[----:B------:R-:W-:Y:S02]  /*1b810*/  ISETP.GT.AND P0, PT, R2, 0x11, PT ;  /* 0x000000110200780c */ /* 0x000fe40003f04270 */
[----:B------:R-:W-:Y:S02]  /*1b820*/  FSEL R17, R66, -INF , P2 ;  /* 0xff80000042117808 */ /* 0x000fe40001000000 */
        /* <DEDUP_REMOVED lines=23> */
[----:B------:R-:W-:Y:S05]  /*1b9a0*/  CALL.REL.NOINC `($__internal_15_$__cuda_sm70_shflsync_idx_p) ;  /* 0x0000ec6000007944 */ /* 0x000fea0003c00000 */
[----:B------:R-:W-:Y:S02]  /*1b9b0*/  IMAD.IADD R2, R4, 0x1, R252 ;  /* 0x0000000104027824 */ /* 0x000fe400078e02fc */
[----:B------:R-:W-:Y:S02]  /*1b9c0*/  IMAD.MOV.U32 R136, RZ, RZ, R0 ;  /* 0x000000ffff887224 */ /* 0x000fe400078e0000 */
        /* <DEDUP_REMOVED lines=34> */
[----:B------:R-:W-:Y:S02]  /*1bbf0*/  FSEL R145, R41, -INF , P0 ;  /* 0xff80000029917808 */ /* 0x000fe40000000000 */
[----:B------:R-:W-:Y:S02]  /*1bc00*/  MOV R2, 0x1bc20 ;  /* 0x0001bc2000027802 */ /* 0x000fe40000000f00 */
[----:B------:R-:W-:Y:S05]  /*1bc10*/  CALL.REL.NOINC `($__internal_15_$__cuda_sm70_shflsync_idx_p) ;  /* 0x0000e9f000007944 */ /* 0x000fea0003c00000 */
[----:B------:R-:W-:Y:S01]  /*1bc20*/  IMAD.IADD R4, R4, 0x1, R252 ;  /* 0x0000000104047824 */ /* 0x000fe200078e02fc */
[----:B------:R-:W-:Y:S01]  /*1bc30*/  FMNMX.FTZ R136, R10, R11, !PT ;  /* 0x0000000b0a887209 */ /* 0x000fe20007810000 */
[----:B------:R-:W-:Y:S01]  /*1bc40*/  IMAD.MOV.U32 R0, RZ, RZ, 0x2 ;  /* 0x00000002ff007424 */ /* 0x000fe200078e00ff */
        /* <DEDUP_REMOVED lines=94> */
[----:B------:R-:W-:Y:S05]  /*1c230*/  CALL.REL.NOINC `($__internal_14_$__cuda_sm70_shflsync_bfly_p) ;  /* 0x0000e37000007944 */ /* 0x000fea0003c00000 */
[----:B------:R-:W-:Y:S01]  /*1c240*/  FMNMX.FTZ R136, R136, R0, !PT ;  /* 0x0000000088887209 */ /* 0x000fe20007810000 */
[----:B------:R-:W-:Y:S01]  /*1c250*/  IMAD.MOV.U32 R0, RZ, RZ, 0x1 ;  /* 0x00000001ff007424 */ /* 0x000fe200078e00ff */
[----:B------:R-:W-:-:S03]  /*1c260*/  MOV R2, 0x1c290 ;  /* 0x0001c29000027802 */ /* 0x000fc60000000f00 */
[----:B------:R-:W-:Y:S02]  /*1c270*/  IMAD.MOV.U32 R132, RZ, RZ, R136 ;  /* 0x000000ffff847224 */ /* 0x000fe400078e0088 */
[----:B------:R-:W-:Y:S05]  /*1c280*/  CALL.REL.NOINC `($__internal_14_$__cuda_sm70_shflsync_bfly_p) ;  /* 0x0000e32000007944 */ /* 0x000fea0003c00000 */
[----:B------:R-:W-:Y:S01]  /*1c290*/  FMNMX.FTZ R136, R136, R0, !PT ;  /* 0x0000000088887209 */ /* 0x000fe20007810000 */
[----:B------:R-:W-:Y:S01]  /*1c2a0*/  IMAD.MOV.U32 R132, RZ, RZ, R135 ;  /* 0x000000ffff847224 */ /* 0x000fe200078e0087 */
[----:B------:R-:W-:Y:S01]  /*1c2b0*/  MOV R2, 0x1c2e0 ;  /* 0x0001c2e000027802 */ /* 0x000fe20000000f00 */
[----:B------:R-:W-:Y:S02]  /*1c2c0*/  IMAD.MOV.U32 R0, RZ, RZ, 0x2 ;  /* 0x00000002ff007424 */ /* 0x000fe400078e00ff */
        /* <DEDUP_REMOVED lines=26> */
[----:B------:R-:W-:Y:S01]  /*1c470*/  MOV R133, R0 ;  /* 0x0000000000857202 */ /* 0x000fe20000000f00 */
[----:B------:R-:W-:Y:S05]  /*1c480*/  BRA `(.L_x_4176) ;  /* 0xfffefe5000007947 */ /* 0x000fea000383ffff */
.L_x_4096:
[----:B------:R-:W-:Y:S01]  /*1c490*/  MOV R251, RZ ;  /* 0x000000ff00fb7202 */ /* 0x000fe20000000f00 */
[----:B------:R-:W-:Y:S01]  /*1c4a0*/  IMAD.MOV.U32 R136, RZ, RZ, R0 ;  /* 0x000000ffff887224 */ /* 0x000fe200078e0000 */
[----:B------:R-:W-:Y:S01]  /*1c4b0*/  MOV R2, 0x1c4e0 ;  /* 0x0001c4e000027802 */ /* 0x000fe20000000f00 */
[----:B------:R-:W-:Y:S02]  /*1c4c0*/  IMAD.MOV.U32 R3, RZ, RZ, 0x181f ;  /* 0x0000181fff037424 */ /* 0x000fe400078e00ff */
[----:B------:R-:W-:Y:S05]  /*1c4d0*/  CALL.REL.NOINC `($__internal_15_$__cuda_sm70_shflsync_idx_p) ;  /* 0x0000e13000007944 */ /* 0x000fea0003c00000 */
[----:B------:R-:W-:Y:S01]  /*1c4e0*/  MOV R5, R252 ;  /* 0x000000fc00057202 */ /* 0x000fe20000000f00 */
[----:B------:R-:W-:-:S05]  /*1c4f0*/  BRA `(.L_x_4177) ;  /* 0xffff20c000007947 */ /* 0x000fca000383ffff */
.L_x_4097:
[----:B------:R-:W-:Y:S01]  /*1c500*/  MOV R251, RZ ;  /* 0x000000ff00fb7202 */ /* 0x000fe20000000f00 */
[----:B------:R-:W-:Y:S01]  /*1c510*/  IMAD.MOV.U32 R136, RZ, RZ, R4 ;  /* 0x000000ffff887224 */ /* 0x000fe200078e0004 */
[----:B------:R-:W-:Y:S01]  /*1c520*/  MOV R2, 0x1c550 ;  /* 0x0001c55000027802 */ /* 0x000fe20000000f00 */
[----:B------:R-:W-:Y:S02]  /*1c530*/  IMAD.MOV.U32 R3, RZ, RZ, 0x181f ;  /* 0x0000181fff037424 */ /* 0x000fe400078e00ff */
[----:B-12---:R-:W-:Y:S05]  /*1c540*/  CALL.REL.NOINC `($__internal_15_$__cuda_sm70_shflsync_idx_p) ;  /* 0x0000e0c000007944 */ /* 0x006fea0003c00000 */
[----:B------:R-:W2:Y:S01]  /*1c550*/  LDL R3, [R1+0x88] ;  /* 0x0000880001037983 */ /* 0x000ea20000100800 */
[----:B------:R-:W-:Y:S01]  /*1c560*/  SEL R8, RZ, 0x10, P5 ;  /* 0x00000010ff087807 */ /* 0x000fe20002800000 */
[----:B------:R-:W-:Y:S01]  /*1c570*/  IMAD.MOV.U32 R251, RZ, RZ, 0x1 ;  /* 0x00000001fffb7424 */ /* 0x000fe200078e00ff */
[----:B------:R-:W-:Y:S01]  /*1c580*/  MOV R136, R0 ;  /* 0x0000000000887202 */ /* 0x000fe20000000f00 */
[----:B------:R-:W3:Y:S01]  /*1c590*/  LDL R2, [R1+0xac] ;  /* 0x0000ac0001027983 */ /* 0x000ee20000100800 */
[----:B--2---:R-:W-:Y:S02]  /*1c5a0*/  ISETP.GE.AND P1, PT, R3, c[0x0][0x1d4], PT ;  /* 0x0000750003007a0c */ /* 0x004fe40003f26270 */
[C---:B---3--:R-:W-:Y:S05]  /*1c5b0*/  IADD3 R6, P0, R252.reuse, R2, RZ ;  /* 0x00000002fc067210 */ /* 0x048fea0007f1e0ff */
[C---:B------:R-:W-:Y:S01]  /*1c5c0*/  IMAD.X R7, R5.reuse, 0x1, R247, P0 ;  /* 0x0000000105077824 */ /* 0x040fe200000e06f7 */
[----:B------:R-:W-:Y:S05]  /*1c5d0*/  IADD3 R2, P0, R252, R245, RZ ;  /* 0x000000f5fc027210 */ /* 0x000fea0007f1e0ff */
[----:B------:R-:W-:Y:S01]  /*1c5e0*/  @!PT LDS RZ, [RZ] ;  /* 0x00000000fffff984 */ /* 0x000fe20000000800 */
[----:B------:R-:W-:Y:S01]  /*1c5f0*/  @!PT LDS RZ, [RZ] ;  /* 0x00000000fffff984 */ /* 0x000fe20000000800 */
[----:B------:R-:W-:Y:S01]  /*1c600*/  @!PT LDS RZ, [RZ] ;  /* 0x00000000fffff984 */ /* 0x000fe20000000800 */
[----:B------:R1:W-:Y:S01]  /*1c610*/  LDGSTS.E.BYPASS.LTC128B.128 [R249], [R6.64], !P1 ;  /* 0x0000000006f97fae */ /* 0x0003e2000c901d46 */
[----:B------:R-:W-:Y:S02]  /*1c620*/  IMAD.X R3, R5, 0x1, R246, P0 ;  /* 0x0000000105037824 */ /* 0x000fe400000e06f6 */
[----:B------:R-:W-:Y:S03]  /*1c630*/  IMAD.MOV.U32 R5, RZ, RZ, R8 ;  /* 0x000000ffff057224 */ /* 0x000fe600078e0008 */
[----:B------:R2:W-:Y:S02]  /*1c640*/  LDGSTS.E.BYPASS.LTC128B.128 [R249+0x2000], [R2.64], !P5 ;  /* 0x0200000002f97fae */ /* 0x0005e4000e901d46 */
[----:B--2---:R-:W-:Y:S02]  /*1c650*/  MOV R3, 0x181f ;  /* 0x0000181f00037802 */ /* 0x004fe40000000f00 */
[----:B------:R-:W-:Y:S02]  /*1c660*/  MOV R2, 0x1c680 ;  /* 0x0001c68000027802 */ /* 0x000fe40000000f00 */
[----:B-1----:R-:W-:Y:S05]  /*1c670*/  CALL.REL.NOINC `($__internal_15_$__cuda_sm70_shflsync_idx_p) ;  /* 0x0000df9000007944 */ /* 0x002fea0003c00000 */
[----:B------:R-:W-:Y:S01]  /*1c680*/  MOV R251, 0x1 ;  /* 0x0000000100fb7802 */ /* 0x000fe20000000f00 */
[----:B------:R-:W-:Y:S01]  /*1c690*/  IMAD.MOV.U32 R6, RZ, RZ, R252 ;  /* 0x000000ffff067224 */ /* 0x000fe200078e00fc */
[----:B------:R-:W-:Y:S01]  /*1c6a0*/  MOV R3, 0x181f ;  /* 0x0000181f00037802 */ /* 0x000fe20000000f00 */
[----:B------:R-:W-:Y:S01]  /*1c6b0*/  IMAD.MOV.U32 R136, RZ, RZ, R4 ;  /* 0x000000ffff887224 */ /* 0x000fe200078e0004 */
[----:B------:R-:W-:Y:S02]  /*1c6c0*/  MOV R2, 0x1c6e0 ;  /* 0x0001c6e000027802 */ /* 0x000fe40000000f00 */
[----:B------:R-:W-:Y:S05]  /*1c6d0*/  CALL.REL.NOINC `($__internal_15_$__cuda_sm70_shflsync_idx_p) ;  /* 0x0000df3000007944 */ /* 0x000fea0003c00000 */
[----:B------:R-:W-:Y:S01]  /*1c6e0*/  ISETP.NE.U32.AND P2, PT, R5, RZ, PT ;  /* 0x000000ff0500720c */ /* 0x000fe20003f45070 */
[----:B------:R-:W2:Y:S01]  /*1c6f0*/  LDL R3, [R1+0x88] ;  /* 0x0000880001037983 */ /* 0x000ea20000100800 */
[----:B------:R-:W-:Y:S02]  /*1c700*/  IMAD.MOV.U32 R136, RZ, RZ, R0 ;  /* 0x000000ffff887224 */ /* 0x000fe400078e0000 */
[----:B------:R-:W-:Y:S01]  /*1c710*/  IMAD.MOV.U32 R251, RZ, RZ, 0x2 ;  /* 0x00000002fffb7424 */ /* 0x000fe200078e00ff */
[----:B------:R-:W3:Y:S01]  /*1c720*/  LDL R2, [R1+0xac] ;  /* 0x0000ac0001027983 */ /* 0x000ee20000100800 */
[----:B--2---:R-:W-:Y:S02]  /*1c730*/  ISETP.GE.AND P1, PT, R3, c[0x0][0x1d4], PT ;  /* 0x0000750003007a0c */ /* 0x004fe40003f26270 */
[----:B---3--:R-:W-:Y:S05]  /*1c740*/  IADD3 R2, P0, R252, R2, RZ ;  /* 0x00000002fc027210 */ /* 0x008fea0007f1e0ff */
        /* <DEDUP_REMOVED lines=8> */
[----:B------:R-:W-:Y:S05]  /*1c7d0*/  IADD3.X R3, RZ, R6, R246, P1, P0 ;  /* 0x00000006ff037210 */ /* 0x000fea0000fe04f6 */
[----:B------:R1:W-:Y:S02]  /*1c7e0*/  LDGSTS.E.BYPASS.LTC128B.128.ZFILL [R249+0x2800], [R2.64], P2 ;  /* 0x0280000002f97fae */ /* 0x0003e40009141d46 */
[----:B-1----:R-:W-:Y:S01]  /*1c7f0*/  MOV R2, 0x1c820 ;  /* 0x0001c82000027802 */ /* 0x002fe20000000f00 */
[----:B------:R-:W-:Y:S02]  /*1c800*/  IMAD.MOV.U32 R3, RZ, RZ, 0x181f ;  /* 0x0000181fff037424 */ /* 0x000fe400078e00ff */
[----:B------:R-:W-:Y:S05]  /*1c810*/  CALL.REL.NOINC `($__internal_15_$__cuda_sm70_shflsync_idx_p) ;  /* 0x0000ddf000007944 */ /* 0x000fea0003c00000 */
        /* <DEDUP_REMOVED lines=32> */
[----:B------:R-:W-:Y:S01]  /*1ca20*/  MOV R0, R252 ;  /* 0x000000fc00007202 */ /* 0x000fe20000000f00 */
[----:B------:R-:W-:-:S05]  /*1ca30*/  BRA `(.L_x_4178) ;  /* 0xffff1d7000007947 */ /* 0x000fca000383ffff */
.L_x_4100:
[----:B------:R-:W-:Y:S01]  /*1ca40*/  MOV R251, RZ ;  /* 0x000000ff00fb7202 */ /* 0x000fe20000000f00 */
[----:B------:R-:W-:Y:S01]  /*1ca50*/  IMAD.MOV.U32 R136, RZ, RZ, R0 ;  /* 0x000000ffff887224 */ /* 0x000fe200078e0000 */
[----:B------:R-:W-:Y:S01]  /*1ca60*/  MOV R2, 0x1ca90 ;  /* 0x0001ca9000027802 */ /* 0x000fe20000000f00 */
[----:B------:R-:W-:Y:S02]  /*1ca70*/  IMAD.MOV.U32 R3, RZ, RZ, 0x181f ;  /* 0x0000181fff037424 */ /* 0x000fe400078e00ff */
[----:B-1----:R-:W-:Y:S05]  /*1ca80*/  CALL.REL.NOINC `($__internal_15_$__cuda_sm70_shflsync_idx_p) ;  /* 0x0000db8000007944 */ /* 0x002fea0003c00000 */
[----:B------:R-:W-:Y:S01]  /*1ca90*/  MOV R133, R252 ;  /* 0x000000fc00857202 */ /* 0x000fe20000000f00 */
[----:B------:R-:W-:-:S05]  /*1caa0*/  BRA `(.L_x_4179) ;  /* 0xffff2b7000007947 */ /* 0x000fca000383ffff */
.L_x_4101:
[----:B------:R-:W-:Y:S01]  /*1cab0*/  MOV R251, RZ ;  /* 0x000000ff00fb7202 */ /* 0x000fe20000000f00 */
[----:B------:R-:W-:Y:S01]  /*1cac0*/  IMAD.MOV.U32 R136, RZ, RZ, R132 ;  /* 0x000000ffff887224 */ /* 0x000fe200078e0084 */
[----:B------:R-:W-:Y:S01]  /*1cad0*/  MOV R2, 0x1cb00 ;  /* 0x0001cb0000027802 */ /* 0x000fe20000000f00 */
[----:B------:R-:W-:Y:S02]  /*1cae0*/  IMAD.MOV.U32 R3, RZ, RZ, 0x181f ;  /* 0x0000181fff037424 */ /* 0x000fe400078e00ff */
[----:B-12---:R-:W-:Y:S05]  /*1caf0*/  CALL.REL.NOINC `($__internal_15_$__cuda_sm70_shflsync_idx_p) ;  /* 0x0000db1000007944 */ /* 0x006fea0003c00000 */
[----:B------:R-:W2:Y:S01]  /*1cb00*/  LDL R3, [R1+0x88] ;  /* 0x0000880001037983 */ /* 0x000ea20000100800 */
[----:B------:R-:W-:Y:S01]  /*1cb10*/  SEL R136, RZ, 0x10, P5 ;  /* 0x00000010ff887807 */ /* 0x000fe20002800000 */
[----:B------:R-:W-:Y:S02]  /*1cb20*/  IMAD.MOV.U32 R251, RZ, RZ, 0x1 ;  /* 0x00000001fffb7424 */ /* 0x000fe400078e00ff */
        /* <DEDUP_REMOVED lines=8> */
[----:B------:R1:W-:Y:S01]  /*1cbb0*/  LDGSTS.E.BYPASS.LTC128B.128 [R248+0x4100], [R134.64], !P1 ;  /* 0x0410000086f87fae */ /* 0x0003e2000c901d46 */
[----:B------:R-:W-:Y:S02]  /*1cbc0*/  IMAD.X R3, R133, 0x1, R246, P0 ;  /* 0x0000000185037824 */ /* 0x000fe400000e06f6 */
[----:B------:R-:W-:Y:S01]  /*1cbd0*/  IMAD.MOV.U32 R133, RZ, RZ, R136 ;  /* 0x000000ffff857224 */ /* 0x000fe200078e0088 */
[----:B------:R-:W-:Y:S02]  /*1cbe0*/  MOV R136, R0 ;  /* 0x0000000000887202 */ /* 0x000fe40000000f00 */
        /* <DEDUP_REMOVED lines=64> */
.L_x_4102:
[----:B------:R-:W-:Y:S01]  /*1cff0*/  MOV R251, RZ ;  /* 0x000000ff00fb7202 */ /* 0x000fe20000000f00 */
[----:B------:R-:W-:Y:S01]  /*1d000*/  IMAD.MOV.U32 R136, RZ, RZ, R132 ;  /* 0x000000ffff887224 */ /* 0x000fe200078e0084 */
[----:B------:R-:W-:Y:S01]  /*1d010*/  MOV R2, 0x1d040 ;  /* 0x0001d04000027802 */ /* 0x000fe20000000f00 */
[----:B------:R-:W-:Y:S02]  /*1d020*/  IMAD.MOV.U32 R3, RZ, RZ, 0x1c1f ;  /* 0x00001c1fff037424 */ /* 0x000fe400078e00ff */
[----:B------:R-:W-:Y:S05]  /*1d030*/  CALL.REL.NOINC `($__internal_15_$__cuda_sm70_shflsync_idx_p) ;  /* 0x0000d5d000007944 */ /* 0x000fea0003c00000 */
[----:B------:R-:W-:Y:S01]  /*1d040*/  MOV R0, R252 ;  /* 0x000000fc00007202 */ /* 0x000fe20000000f00 */
[----:B------:R-:W-:-:S05]  /*1d050*/  BRA `(.L_x_4181) ;  /* 0xffff2a3000007947 */ /* 0x000fca000383ffff */
.L_x_4103:
[----:B------:R-:W-:Y:S01]  /*1d060*/  MOV R251, 0x1 ;  /* 0x0000000100fb7802 */ /* 0x000fe20000000f00 */
[----:B------:R-:W-:Y:S01]  /*1d070*/  IMAD.MOV.U32 R136, RZ, RZ, R132 ;  /* 0x000000ffff887224 */ /* 0x000fe200078e0084 */
[----:B------:R-:W-:Y:S01]  /*1d080*/  MOV R2, 0x1d0b0 ;  /* 0x0001d0b000027802 */ /* 0x000fe20000000f00 */
[----:B------:R-:W-:Y:S02]  /*1d090*/  IMAD.MOV.U32 R3, RZ, RZ, 0x1c1f ;  /* 0x00001c1fff037424 */ /* 0x000fe400078e00ff */
[----:B-1----:R-:W-:Y:S05]  /*1d0a0*/  CALL.REL.NOINC `($__internal_15_$__cuda_sm70_shflsync_idx_p) ;  /* 0x0000d56000007944 */ /* 0x002fea0003c00000 */
[----:B------:R-:W-:Y:S01]  /*1d0b0*/  MOV R2, 0x1d310 ;  /* 0x0001d31000027802 */ /* 0x000fe20000000f00 */
[----:B------:R-:W-:Y:S02]  /*1d0c0*/  IMAD.IADD R252, R133, 0x1, R252 ;  /* 0x0000000185fc7824 */ /* 0x000fe400078e02fc */
[----:B------:R-:W-:Y:S02]  /*1d0d0*/  IMAD.MOV.U32 R136, RZ, RZ, R132 ;  /* 0x000000ffff887224 */ /* 0x000fe400078e0084 */
[----:B------:R-:W-:Y:S01]  /*1d0e0*/  IMAD.MOV.U32 R251, RZ, RZ, 0x2 ;  /* 0x00000002fffb7424 */ /* 0x000fe200078e00ff */
[C---:B------:R-:W-:Y:S01]  /*1d0f0*/  ISETP.GT.AND P0, PT, R252.reuse, RZ, PT ;  /* 0x000000fffc00720c */ /* 0x040fe20003f04270 */
[----:B------:R-:W-:Y:S01]  /*1d100*/  IMAD.MOV.U32 R3, RZ, RZ, 0x1c1f ;  /* 0x00001c1fff037424 */ /* 0x000fe200078e00ff */
[----:B------:R-:W-:Y:S02]  /*1d110*/  ISETP.GT.AND P1, PT, R252, 0x1, PT ;  /* 0x00000001fc00780c */ /* 0x000fe40003f24270 */
[----:B------:R-:W-:Y:S02]  /*1d120*/  FSEL R6, R6, -INF , P0 ;  /* 0xff80000006067808 */ /* 0x000fe40000000000 */
[C---:B------:R-:W-:Y:S02]  /*1d130*/  ISETP.GT.AND P0, PT, R252.reuse, 0x9, PT ;  /* 0x00000009fc00780c */ /* 0x040fe40003f04270 */
        /* <DEDUP_REMOVED lines=28> */
[----:B------:R-:W-:Y:S05]  /*1d300*/  CALL.REL.NOINC `($__internal_15_$__cuda_sm70_shflsync_idx_p) ;  /* 0x0000d30000007944 */ /* 0x000fea0003c00000 */
        /* <DEDUP_REMOVED lines=37> */
[----:B------:R-:W-:Y:S05]  /*1d560*/  CALL.REL.NOINC `($__internal_15_$__cuda_sm70_shflsync_idx_p) ;  /* 0x0000d0a000007944 */ /* 0x000fea0003c00000 */
[----:B------:R-:W-:Y:S01]  /*1d570*/  FMNMX.FTZ R132, R141, R137, !PT ;  /* 0x000000898d847209 */ /* 0x000fe20007810000 */
[----:B------:R-:W-:Y:S01]  /*1d580*/  IMAD.IADD R133, R133, 0x1, R252 ;  /* 0x0000000185857824 */ /* 0x000fe200078e02fc */
[----:B------:R-:W-:Y:S01]  /*1d590*/  FMNMX.FTZ R4, R6, R138, !PT ;  /* 0x0000008a06047209 */ /* 0x000fe20007810000 */
[----:B------:R-:W-:Y:S01]  /*1d5a0*/  IMAD.MOV.U32 R0, RZ, RZ, 0x2 ;  /* 0x00000002ff007424 */ /* 0x000fe200078e00ff */
        /* <DEDUP_REMOVED lines=98> */
[----:B------:R-:W-:Y:S02]  /*1dbd0*/  MOV R2, 0x1dbf0 ;  /* 0x0001dbf000027802 */ /* 0x000fe40000000f00 */
        /* <DEDUP_REMOVED lines=26> */
[----:B------:R-:W-:Y:S03]  /*1dd80*/  MOV R2, 0x1ddb0 ;  /* 0x0001ddb000027802 */ /* 0x000fe60000000f00 */
[----:B------:R-:W-:Y:S02]  /*1dd90*/  IMAD.MOV.U32 R132, RZ, RZ, R4 ;  /* 0x000000ffff847224 */ /* 0x000fe400078e0004 */
[----:B------:R-:W-:Y:S05]  /*1dda0*/  CALL.REL.NOINC `($__internal_14_$__cuda_sm70_shflsync_bfly_p) ;  /* 0x0000c80000007944 */ /* 0x000fea0003c00000 */
[----:B------:R-:W-:-:S05]  /*1ddb0*/  BRA `(.L_x_4182) ;  /* 0xffff2a4000007947 */ /* 0x000fca000383ffff */
.L_x_4106:
[----:B-1--4-:R-:W-:Y:S01]  /*1ddc0*/  MOV R251, RZ ;  /* 0x000000ff00fb7202 */ /* 0x012fe20000000f00 */
[----:B------:R-:W-:Y:S01]  /*1ddd0*/  IMAD.MOV.U32 R136, RZ, RZ, R0 ;  /* 0x000000ffff887224 */ /* 0x000fe200078e0000 */
[----:B------:R-:W-:Y:S01]  /*1dde0*/  MOV R2, 0x1de10 ;  /* 0x0001de1000027802 */ /* 0x000fe20000000f00 */
[----:B------:R-:W-:Y:S02]  /*1ddf0*/  IMAD.MOV.U32 R3, RZ, RZ, 0x181f ;  /* 0x0000181fff037424 */ /* 0x000fe400078e00ff */
[----:B------:R-:W-:Y:S05]  /*1de00*/  CALL.REL.NOINC `($__internal_15_$__cuda_sm70_shflsync_idx_p) ;  /* 0x0000c80000007944 */ /* 0x000fea0003c00000 */
[----:B------:R-:W-:Y:S01]  /*1de10*/  MOV R37, R252 ;  /* 0x000000fc00257202 */ /* 0x000fe20000000f00 */
[----:B------:R-:W-:-:S05]  /*1de20*/  BRA `(.L_x_4183) ;  /* 0xffff533000007947 */ /* 0x000fca000383ffff */
.L_x_4109:
[----:B------:R-:W-:Y:S01]  /*1de30*/  MOV R251, RZ ;  /* 0x000000ff00fb7202 */ /* 0x000fe20000000f00 */
[----:B------:R-:W-:Y:S01]  /*1de40*/  IMAD.MOV.U32 R136, RZ, RZ, R0 ;  /* 0x000000ffff887224 */ /* 0x000fe200078e0000 */
[----:B------:R-:W-:Y:S01]  /*1de50*/  MOV R2, 0x1de80 ;  /* 0x0001de8000027802 */ /* 0x000fe20000000f00 */
[----:B------:R-:W-:Y:S02]  /*1de60*/  IMAD.MOV.U32 R3, RZ, RZ, 0x181f ;  /* 0x0000181fff037424 */ /* 0x000fe400078e00ff */
[----:B-1----:R-:W-:Y:S05]  /*1de70*/  CALL.REL.NOINC `($__internal_15_$__cuda_sm70_shflsync_idx_p) ;  /* 0x0000c79000007944 */ /* 0x002fea0003c00000 */
[----:B------:R-:W-:Y:S01]  /*1de80*/  MOV R134, R252 ;  /* 0x000000fc00867202 */ /* 0x000fe20000000f00 */
[----:B------:R-:W-:-:S05]  /*1de90*/  BRA `(.L_x_4184) ;  /* 0xffff625000007947 */ /* 0x000fca000383ffff */
.L_x_4110:
[----:B------:R-:W-:Y:S01]  /*1dea0*/  MOV R251, RZ ;  /* 0x000000ff00fb7202 */ /* 0x000fe20000000f00 */
[----:B------:R-:W-:Y:S01]  /*1deb0*/  IMAD.MOV.U32 R136, RZ, RZ, R132 ;  /* 0x000000ffff887224 */ /* 0x000fe200078e0084 */
[----:B------:R-:W-:Y:S01]  /*1dec0*/  MOV R2, 0x1def0 ;  /* 0x0001def000027802 */ /* 0x000fe20000000f00 */
[----:B------:R-:W-:Y:S02]  /*1ded0*/  IMAD.MOV.U32 R3, RZ, RZ, 0x181f ;  /* 0x0000181fff037424 */ /* 0x000fe400078e00ff */
[----:B-12---:R-:W-:Y:S05]  /*1dee0*/  CALL.REL.NOINC `($__internal_15_$__cuda_sm70_shflsync_idx_p) ;  /* 0x0000c72000007944 */ /* 0x006fea0003c00000 */
[----:B------:R-:W-:Y:S01]  /*1def0*/  IADD3 R142, P0, R252, R246, RZ ;  /* 0x000000f6fc8e7210 */ /* 0x000fe20007f1e0ff */
[----:B------:R-:W-:Y:S01]  /*1df00*/  IMAD.MOV.U32 R251, RZ, RZ, 0x1 ;  /* 0x00000001fffb7424 */ /* 0x000fe200078e00ff */
[----:B------:R-:W-:Y:S03]  /*1df10*/  MOV R136, R0 ;  /* 0x0000000000887202 */ /* 0x000fe60000000f00 */
[----:B------:R-:W-:Y:S01]  /*1df20*/  IMAD.X R143, R134, 0x1, R247, P0 ;  /* 0x00000001868f7824 */ /* 0x000fe200000e06f7 */
[----:B------:R-:W-:Y:S04]  /*1df30*/  IADD3 R2, P0, R252, R141, RZ ;  /* 0x0000008dfc027210 */ /* 0x000fe80007f1e0ff */
[----:B------:R-:W-:Y:S01]  /*1df40*/  @!PT LDS RZ, [RZ] ;  /* 0x00000000fffff984 */ /* 0x000fe20000000800 */
[----:B------:R-:W-:Y:S01]  /*1df50*/  @!PT LDS RZ, [RZ] ;  /* 0x00000000fffff984 */ /* 0x000fe20000000800 */
[----:B------:R-:W-:Y:S01]  /*1df60*/  @!PT LDS RZ, [RZ] ;  /* 0x00000000fffff984 */ /* 0x000fe20000000800 */
[----:B------:R1:W-:Y:S01]  /*1df70*/  LDGSTS.E.BYPASS.LTC128B.128 [R248+0x4100], [R142.64], !P3 ;  /* 0x041000008ef87fae */ /* 0x0003e2000d901d46 */
[----:B------:R-:W-:Y:S05]  /*1df80*/  IMAD.X R3, R134, 0x1, R245, P0 ;  /* 0x0000000186037824 */ /* 0x000fea00000e06f5 */
        /* <DEDUP_REMOVED lines=10> */
[C---:B------:R-:W-:Y:S01]  /*1e030*/  IADD3 R134, P0, R252.reuse, R246, RZ ;  /* 0x000000f6fc867210 */ /* 0x040fe20007f1e0ff */
[----:B------:R-:W-:Y:S01]  /*1e040*/  IMAD.MOV.U32 R251, RZ, RZ, 0x2 ;  /* 0x00000002fffb7424 */ /* 0x000fe200078e00ff */
[----:B------:R-:W-:Y:S03]  /*1e050*/  MOV R136, R0 ;  /* 0x0000000000887202 */ /* 0x000fe60000000f00 */
[C---:B------:R-:W-:Y:S01]  /*1e060*/  IMAD.X R135, R133.reuse, 0x1, R247, P0 ;  /* 0x0000000185877824 */ /* 0x040fe200000e06f7 */
        /* <DEDUP_REMOVED lines=38> */
.L_x_4111:
[----:B------:R-:W-:Y:S02]  /*1e2d0*/  MOV R0, 0x2 ;  /* 0x0000000200007802 */ /* 0x000fe40000000f00 */
        /* <DEDUP_REMOVED lines=33> */
[----:B------:R-:W-:-:S05]  /*1e4f0*/  BRA `(.L_x_4186) ;  /* 0xffff634000007947 */ /* 0x000fca000383ffff */
.L_x_4113:
[----:B------:R1:W5:Y:S01]  /*1e500*/  LDL R132, [R1+0x7c] ;  /* 0x00007c0001847983 */ /* 0x0003620000100800 */
[----:B------:R-:W-:-:S02]  /*1e510*/  MOV R0, 0x2 ;  /* 0x0000000200007802 */ /* 0x000fc40000000f00 */
[----:B------:R-:W-:Y:S02]  /*1e520*/  MOV R2, 0x1e540 ;  /* 0x0001e54000027802 */ /* 0x000fe40000000f00 */
[----:B-1---5:R-:W-:Y:S05]  /*1e530*/  CALL.REL.NOINC `($__internal_14_$__cuda_sm70_shflsync_bfly_p) ;  /* 0x0000c07000007944 */ /* 0x022fea0003c00000 */
[----:B------:R-:W-:Y:S01]  /*1e540*/  MOV R5, R0 ;  /* 0x0000000000057202 */ /* 0x000fe20000000f00 */
[----:B------:R-:W-:Y:S05]  /*1e550*/  BRA `(.L_x_4187) ;  /* 0xffff8c2000007947 */ /* 0x000fea000383ffff */
.L_x_4114:
[----:B------:R-:W-:Y:S01]  /*1e560*/  IMAD.MOV.U32 R132, RZ, RZ, R5 ;  /* 0x000000ffff847224 */ /* 0x000fe200078e0005 */
[----:B------:R-:W-:Y:S02]  /*1e570*/  MOV R0, 0x1 ;  /* 0x0000000100007802 */ /* 0x000fe40000000f00 */
[----:B------:R-:W-:Y:S02]  /*1e580*/  MOV R2, 0x1e5a0 ;  /* 0x0001e5a000027802 */ /* 0x000fe40000000f00 */
[----:B------:R-:W-:Y:S05]  /*1e590*/  CALL.REL.NOINC `($__internal_14_$__cuda_sm70_shflsync_bfly_p) ;  /* 0x0000c01000007944 */ /* 0x000fea0003c00000 */
[----:B------:R1:W5:Y:S01]  /*1e5a0*/  LDL R132, [R1+0x78] ;  /* 0x0000780001847983 */ /* 0x0003620000100800 */
[----:B------:R-:W-:Y:S01]  /*1e5b0*/  FADD.FTZ R5, R5, R0 ;  /* 0x0000000005057221 */ /* 0x000fe20000010000 */
[----:B------:R-:W-:Y:S02]  /*1e5c0*/  MOV R0, 0x2 ;  /* 0x0000000200007802 */ /* 0x000fe40000000f00 */
[----:B------:R-:W-:Y:S02]  /*1e5d0*/  MOV R2, 0x1e5f0 ;  /* 0x0001e5f000027802 */ /* 0x000fe40000000f00 */
[----:B-1---5:R-:W-:Y:S05]  /*1e5e0*/  CALL.REL.NOINC `($__internal_14_$__cuda_sm70_shflsync_bfly_p) ;  /* 0x0000bfc000007944 */ /* 0x022fea0003c00000 */
[----:B------:R-:W2:Y:S02]  /*1e5f0*/  LDL.LU R2, [R1+0x78] ;  /* 0x0000780001027983 */ /* 0x000ea40000300800 */
[----:B--2---:R-:W-:Y:S01]  /*1e600*/  FADD.FTZ R4, R2, R0 ;  /* 0x0000000002047221 */ /* 0x004fe20000010000 */
[----:B------:R-:W-:-:S02]  /*1e610*/  MOV R0, 0x1 ;  /* 0x0000000100007802 */ /* 0x000fc40000000f00 */
[----:B------:R-:W-:Y:S02]  /*1e620*/  MOV R2, 0x1e650 ;  /* 0x0001e65000027802 */ /* 0x000fe40000000f00 */
[----:B------:R-:W-:Y:S02]  /*1e630*/  MOV R132, R4 ;  /* 0x0000000400847202 */ /* 0x000fe40000000f00 */
        /* <DEDUP_REMOVED lines=8> */
[----:B------:R-:W-:Y:S02]  /*1e6c0*/  MOV R0, 0x1 ;  /* 0x0000000100007802 */ /* 0x000fe40000000f00 */
[----:B------:R-:W-:-:S02]  /*1e6d0*/  MOV R2, 0x1e700 ;  /* 0x0001e70000027802 */ /* 0x000fc40000000f00 */
        /* <DEDUP_REMOVED lines=10> */
[----:B------:R-:W-:Y:S02]  /*1e780*/  MOV R2, 0x1e7b0 ;  /* 0x0001e7b000027802 */ /* 0x000fe40000000f00 */
[----:B------:R-:W-:-:S02]  /*1e790*/  MOV R132, R9 ;  /* 0x0000000900847202 */ /* 0x000fc40000000f00 */
[----:B------:R-:W-:Y:S05]  /*1e7a0*/  CALL.REL.NOINC `($__internal_14_$__cuda_sm70_shflsync_bfly_p) ;  /* 0x0000be0000007944 */ /* 0x000fea0003c00000 */
[----:B------:R-:W-:Y:S01]  /*1e7b0*/  MOV R7, R0 ;  /* 0x0000000000077202 */ /* 0x000fe20000000f00 */
[----:B------:R-:W-:Y:S05]  /*1e7c0*/  BRA `(.L_x_4188) ;  /* 0xffff8ae000007947 */ /* 0x000fea000383ffff */
.L_x_4134:
[----:B------:R-:W-:Y:S01]  /*1e7d0*/  IMAD.MOV.U32 R136, RZ, RZ, R9 ;  /* 0x000000ffff887224 */ /* 0x000fe200078e0009 */
[----:B------:R-:W-:Y:S01]  /*1e7e0*/  MOV R251, RZ ;  /* 0x000000ff00fb7202 */ /* 0x000fe20000000f00 */
[----:B------:R-:W-:Y:S01]  /*1e7f0*/  IMAD.MOV.U32 R3, RZ, RZ, 0x181f ;  /* 0x0000181fff037424 */ /* 0x000fe200078e00ff */
[----:B------:R-:W-:-:S02]  /*1e800*/  MOV R2, 0x1e820 ;  /* 0x0001e82000027802 */ /* 0x000fc40000000f00 */
[----:B-----5:R-:W-:Y:S05]  /*1e810*/  CALL.REL.NOINC `($__internal_15_$__cuda_sm70_shflsync_idx_p) ;  /* 0x0000bdf000007944 */ /* 0x020fea0003c00000 */
[----:B------:R-:W-:Y:S01]  /*1e820*/  MOV R0, R252 ;  /* 0x000000fc00007202 */ /* 0x000fe20000000f00 */
[----:B------:R-:W-:Y:S05]  /*1e830*/  BRA `(.L_x_4189) ;  /* 0xffffb7d000007947 */ /* 0x000fea000383ffff */
.L_x_4135:
[----:B------:R-:W-:Y:S01]  /*1e840*/  IMAD.MOV.U32 R136, RZ, RZ, R11 ;  /* 0x000000ffff887224 */ /* 0x000fe200078e000b */
[----:B------:R-:W-:Y:S01]  /*1e850*/  MOV R251, RZ ;  /* 0x000000ff00fb7202 */ /* 0x000fe20000000f00 */
[----:B------:R-:W-:Y:S01]  /*1e860*/  IMAD.MOV.U32 R3, RZ, RZ, 0x181f ;  /* 0x0000181fff037424 */ /* 0x000fe200078e00ff */
[----:B------:R-:W-:-:S02]  /*1e870*/  MOV R2, 0x1e890 ;  /* 0x0001e89000027802 */ /* 0x000fc40000000f00 */
[----:B-12--5:R-:W-:Y:S05]  /*1e880*/  CALL.REL.NOINC `($__internal_15_$__cuda_sm70_shflsync_idx_p) ;  /* 0x0000bd8000007944 */ /* 0x026fea0003c00000 */
[----:B------:R-:W-:Y:S01]  /*1e890*/  MOV R2, R252 ;  /* 0x000000fc00027202 */ /* 0x000fe20000000f00 */
[----:B------:R-:W-:Y:S05]  /*1e8a0*/  BRA `(.L_x_4190) ;  /* 0xffffb78000007947 */ /* 0x000fea000383ffff */
.L_x_4138:
[----:B------:R-:W-:Y:S01]  /*1e8b0*/  IMAD.MOV.U32 R136, RZ, RZ, R9 ;  /* 0x000000ffff887224 */ /* 0x000fe200078e0009 */
[----:B------:R-:W-:Y:S01]  /*1e8c0*/  MOV R251, 0x1 ;  /* 0x0000000100fb7802 */ /* 0x000fe20000000f00 */
[----:B--2---:R-:W-:Y:S01]  /*1e8d0*/  IMAD.MOV.U32 R3, RZ, RZ, 0x181f ;  /* 0x0000181fff037424 */ /* 0x004fe200078e00ff */
[----:B----4-:R-:W-:-:S02]  /*1e8e0*/  MOV R2, 0x1e900 ;  /* 0x0001e90000027802 */ /* 0x010fc40000000f00 */
[----:B-1-3--:R-:W-:Y:S05]  /*1e8f0*/  CALL.REL.NOINC `($__internal_15_$__cuda_sm70_shflsync_idx_p) ;  /* 0x0000bd1000007944 */ /* 0x00afea0003c00000 */
        /* <DEDUP_REMOVED lines=8> */
.L_x_4141:
[----:B------:R-:W-:Y:S01]  /*1e980*/  IMAD.MOV.U32 R136, RZ, RZ, R9 ;  /* 0x000000ffff887224 */ /* 0x000fe200078e0009 */
[----:B------:R-:W-:Y:S01]  /*1e990*/  MOV R251, 0x2 ;  /* 0x0000000200fb7802 */ /* 0x000fe20000000f00 */
[----:B--2---:R-:W-:Y:S01]  /*1e9a0*/  IMAD.MOV.U32 R3, RZ, RZ, 0x181f ;  /* 0x0000181fff037424 */ /* 0x004fe200078e00ff */
[----:B------:R-:W-:Y:S02]  /*1e9b0*/  MOV R2, 0x1e9d0 ;  /* 0x0001e9d000027802 */ /* 0x000fe40000000f00 */
[----:B-1-3--:R-:W-:Y:S05]  /*1e9c0*/  CALL.REL.NOINC `($__internal_15_$__cuda_sm70_shflsync_idx_p) ;  /* 0x0000bc4000007944 */ /* 0x00afea0003c00000 */
[----:B------:R-:W-:Y:S01]  /*1e9d0*/  MOV R0, R252 ;  /* 0x000000fc00007202 */ /* 0x000fe20000000f00 */
[----:B------:R-:W-:Y:S05]  /*1e9e0*/  BRA `(.L_x_4192) ;  /* 0xffffb87000007947 */ /* 0x000fea000383ffff */
.L_x_4142:
[----:B------:R-:W-:Y:S01]  /*1e9f0*/  IMAD.MOV.U32 R136, RZ, RZ, R11 ;  /* 0x000000ffff887224 */ /* 0x000fe200078e000b */
[----:B------:R-:W-:Y:S01]  /*1ea00*/  MOV R251, 0x2 ;  /* 0x0000000200fb7802 */ /* 0x000fe20000000f00 */
[----:B--2---:R-:W-:Y:S01]  /*1ea10*/  IMAD.MOV.U32 R3, RZ, RZ, 0x181f ;  /* 0x0000181fff037424 */ /* 0x004fe200078e00ff */
[----:B------:R-:W-:Y:S02]  /*1ea20*/  MOV R2, 0x1ea40 ;  /* 0x0001ea4000027802 */ /* 0x000fe40000000f00 */
[----:B-1-34-:R-:W-:Y:S05]  /*1ea30*/  CALL.REL.NOINC `($__internal_15_$__cuda_sm70_shflsync_idx_p) ;  /* 0x0000bbd000007944 */ /* 0x01afea0003c00000 */
[----:B------:R-:W-:Y:S01]  /*1ea40*/  MOV R2, R252 ;  /* 0x000000fc00027202 */ /* 0x000fe20000000f00 */
[----:B------:R-:W-:Y:S05]  /*1ea50*/  BRA `(.L_x_4193) ;  /* 0xffffb82000007947 */ /* 0x000fea000383ffff */
.L_x_4145:
[----:B------:R-:W-:Y:S01]  /*1ea60*/  IMAD.MOV.U32 R136, RZ, RZ, R9 ;  /* 0x000000ffff887224 */ /* 0x000fe200078e0009 */
[----:B------:R-:W-:Y:S01]  /*1ea70*/  MOV R251, 0x3 ;  /* 0x0000000300fb7802 */ /* 0x000fe20000000f00 */
[----:B-1----:R-:W-:Y:S01]  /*1ea80*/  IMAD.MOV.U32 R3, RZ, RZ, 0x181f ;  /* 0x0000181fff037424 */ /* 0x002fe200078e00ff */
[----:B---3--:R-:W-:-:S02]  /*1ea90*/  MOV R2, 0x1eab0 ;  /* 0x0001eab000027802 */ /* 0x008fc40000000f00 */
[----:B--2-4-:R-:W-:Y:S05]  /*1eaa0*/  CALL.REL.NOINC `($__internal_15_$__cuda_sm70_shflsync_idx_p) ;  /* 0x0000bb6000007944 */ /* 0x014fea0003c00000 */
        /* <DEDUP_REMOVED lines=8> */
.L_x_4148:
[----:B------:R-:W-:Y:S01]  /*1eb30*/  IMAD.MOV.U32 R136, RZ, RZ, R9 ;  /* 0x000000ffff887224 */ /* 0x000fe200078e0009 */
[----:B------:R-:W-:Y:S01]  /*1eb40*/  MOV R251, 0x4 ;  /* 0x0000000400fb7802 */ /* 0x000fe20000000f00 */
[----:B--2---:R-:W-:Y:S01]  /*1eb50*/  IMAD.MOV.U32 R3, RZ, RZ, 0x181f ;  /* 0x0000181fff037424 */ /* 0x004fe200078e00ff */
[----:B---3--:R-:W-:Y:S02]  /*1eb60*/  MOV R2, 0x1eb80 ;  /* 0x0001eb8000027802 */ /* 0x008fe40000000f00 */
[----:B-1--4-:R-:W-:Y:S05]  /*1eb70*/  CALL.REL.NOINC `($__internal_15_$__cuda_sm70_shflsync_idx_p) ;  /* 0x0000ba9000007944 */ /* 0x012fea0003c00000 */
[----:B------:R-:W-:Y:S01]  /*1eb80*/  MOV R0, R252 ;  /* 0x000000fc00007202 */ /* 0x000fe20000000f00 */
[----:B------:R-:W-:Y:S05]  /*1eb90*/  BRA `(.L_x_4195) ;  /* 0xffffb91000007947 */ /* 0x000fea000383ffff */
.L_x_4149:
[----:B------:R-:W-:Y:S01]  /*1eba0*/  IMAD.MOV.U32 R136, RZ, RZ, R11 ;  /* 0x000000ffff887224 */ /* 0x000fe200078e000b */
[----:B------:R-:W-:Y:S01]  /*1ebb0*/  MOV R251, 0x4 ;  /* 0x0000000400fb7802 */ /* 0x000fe20000000f00 */
[----:B--2---:R-:W-:Y:S01]  /*1ebc0*/  IMAD.MOV.U32 R3, RZ, RZ, 0x181f ;  /* 0x0000181fff037424 */ /* 0x004fe200078e00ff */
[----:B---3--:R-:W-:Y:S02]  /*1ebd0*/  MOV R2, 0x1ebf0 ;  /* 0x0001ebf000027802 */ /* 0x008fe40000000f00 */
[----:B-1--4-:R-:W-:Y:S05]  /*1ebe0*/  CALL.REL.NOINC `($__internal_15_$__cuda_sm70_shflsync_idx_p) ;  /* 0x0000ba2000007944 */ /* 0x012fea0003c00000 */
[----:B------:R-:W-:Y:S01]  /*1ebf0*/  MOV R2, R252 ;  /* 0x000000fc00027202 */ /* 0x000fe20000000f00 */
[----:B------:R-:W-:Y:S05]  /*1ec00*/  BRA `(.L_x_4196) ;  /* 0xffffb8c000007947 */ /* 0x000fea000383ffff */
.L_x_4152:
[----:B------:R-:W-:Y:S01]  /*1ec10*/  IMAD.MOV.U32 R136, RZ, RZ, R9 ;  /* 0x000000ffff887224 */ /* 0x000fe200078e0009 */
[----:B------:R-:W-:Y:S01]  /*1ec20*/  MOV R251, 0x5 ;  /* 0x0000000500fb7802 */ /* 0x000fe20000000f00 */
[----:B---3--:R-:W-:Y:S01]  /*1ec30*/  IMAD.MOV.U32 R3, RZ, RZ, 0x181f ;  /* 0x0000181fff037424 */ /* 0x008fe200078e00ff */
[----:B------:R-:W-:-:S02]  /*1ec40*/  MOV R2, 0x1ec60 ;  /* 0x0001ec6000027802 */ /* 0x000fc40000000f00 */
[----:B-12-4-:R-:W-:Y:S05]  /*1ec50*/  CALL.REL.NOINC `($__internal_15_$__cuda_sm70_shflsync_idx_p) ;  /* 0x0000b9b000007944 */ /* 0x016fea0003c00000 */
        /* <DEDUP_REMOVED lines=8> */
.L_x_4155:
[----:B------:R-:W-:Y:S01]  /*1ece0*/  IMAD.MOV.U32 R136, RZ, RZ, R9 ;  /* 0x000000ffff887224 */ /* 0x000fe200078e0009 */
[----:B------:R-:W-:Y:S01]  /*1ecf0*/  MOV R251, 0x6 ;  /* 0x0000000600fb7802 */ /* 0x000fe20000000f00 */
[----:B--2---:R-:W-:Y:S01]  /*1ed00*/  IMAD.MOV.U32 R3, RZ, RZ, 0x181f ;  /* 0x0000181fff037424 */ /* 0x004fe200078e00ff */
[----:B---3--:R-:W-:Y:S02]  /*1ed10*/  MOV R2, 0x1ed30 ;  /* 0x0001ed3000027802 */ /* 0x008fe40000000f00 */
[----:B-1--4-:R-:W-:Y:S05]  /*1ed20*/  CALL.REL.NOINC `($__internal_15_$__cuda_sm70_shflsync_idx_p) ;  /* 0x0000b8e000007944 */ /* 0x012fea0003c00000 */
[----:B------:R-:W-:Y:S01]  /*1ed30*/  MOV R0, R252 ;  /* 0x000000fc00007202 */ /* 0x000fe20000000f00 */
[----:B------:R-:W-:Y:S05]  /*1ed40*/  BRA `(.L_x_4198) ;  /* 0xffffb9b000007947 */ /* 0x000fea000383ffff */
.L_x_4156:
[----:B------:R-:W-:Y:S01]  /*1ed50*/  IMAD.MOV.U32 R136, RZ, RZ, R11 ;  /* 0x000000ffff887224 */ /* 0x000fe200078e000b */
[----:B------:R-:W-:Y:S01]  /*1ed60*/  MOV R251, 0x6 ;  /* 0x0000000600fb7802 */ /* 0x000fe20000000f00 */
[----:B--2---:R-:W-:Y:S01]  /*1ed70*/  IMAD.MOV.U32 R3, RZ, RZ, 0x181f ;  /* 0x0000181fff037424 */ /* 0x004fe200078e00ff */
[----:B---3--:R-:W-:Y:S02]  /*1ed80*/  MOV R2, 0x1eda0 ;  /* 0x0001eda000027802 */ /* 0x008fe40000000f00 */
[----:B-1--4-:R-:W-:Y:S05]  /*1ed90*/  CALL.REL.NOINC `($__internal_15_$__cuda_sm70_shflsync_idx_p) ;  /* 0x0000b87000007944 */ /* 0x012fea0003c00000 */
[----:B------:R-:W-:Y:S01]  /*1eda0*/  MOV R2, R252 ;  /* 0x000000fc00027202 */ /* 0x000fe20000000f00 */
[----:B------:R-:W-:Y:S05]  /*1edb0*/  BRA `(.L_x_4199) ;  /* 0xffffb96000007947 */ /* 0x000fea000383ffff */
.L_x_4159:
        /* <DEDUP_REMOVED lines=13> */
        .type           $_ZN7cutlass13device_kernelIN5flash19enable_sm80_to_sm89INS1_16FlashAttnFwdSm80INS1_25CollectiveMainloopFwdSm80ILi4ELi1ELb0EN4cute5tupleIJNS5_1CILi128EEENS7_ILi64EEES8_EEELi128ENS_6half_tEfNS_4arch4Sm80ELb1ELb0ELb0ELb1ELb1ELb1ELb1ELb0EEENS1_21CollectiveEpilogueFwdINS6_IJS8_S8_S9_EEENS6_IJNS7_ILi1EEESH_SH_EEESB_SD_Li128ELb1ELb1ELb0ELb0EEENS1_19SingleTileSchedulerILb1ELb0ELb1ELi128EEEEEEEEEvNT_6ParamsE$_ZZN5flash25CollectiveMainloopFwdSm80ILi4ELi1ELb0EN4cute5tupleIJNS1_1CILi128EEENS3_ILi64EEES4_EEELi128EN7cutlass6half_tEfNS7_4arch4Sm80ELb1ELb0ELb0ELb1ELb1ELb1ELb1ELb0EE3mmaINS_16FlashAttnFwdSm80ISB_NS_21CollectiveEpilogueFwdINS2_IJS4_S4_S5_EEENS2_IJNS3_ILi1EEESG_SG_EEES8_SA_Li128ELb1ELb1ELb0ELb0EEENS_19SingleTileSchedulerILb1ELb0ELb1ELi128EEEE13SharedStorageENS1_6TensorINS1_11ArrayEngineIfLm128EEENS1_6LayoutINS2_IJNS2_IJNS3_ILi2EEESR_EEESR_NS3_ILi16EEEEEENS2_IJNS2_IJSG_SR_EEENS3_ILi4EEENS3_ILi8EEEEEEEEEENS_7SoftmaxILi4ELi0EEEEEbRKNSB_6ParamsERT0_RT1_iRKNS_16SeqlenInfoQKNewKILb1ELb1EEENS2_IJiiiiEEERT_ENKUlvE_clEv,@function
        .size           $_ZN7cutlass13device_kernelIN5flash19enable_sm80_to_sm89INS1_16FlashAttnFwdSm80INS1_25CollectiveMainloopFwdSm80ILi4ELi1ELb0EN4cute5tupleIJNS5_1CILi128EEENS7_ILi64EEES8_EEELi128ENS_6half_tEfNS_4arch4Sm80ELb1ELb0ELb0ELb1ELb1ELb1ELb1ELb0EEENS1_21CollectiveEpilogueFwdINS6_IJS8_S8_S9_EEENS6_IJNS7_ILi1EEESH_SH_EEESB_SD_Li128ELb1ELb1ELb0ELb0EEENS1_19SingleTileSchedulerILb1ELb0ELb1ELi128EEEEEEEEEvNT_6ParamsE$_ZZN5flash25CollectiveMainloopFwdSm80ILi4ELi1ELb0EN4cute5tupleIJNS1_1CILi128EEENS3_ILi64EEES4_EEELi128EN7cutlass6half_tEfNS7_4arch4Sm80ELb1ELb0ELb0ELb1ELb1ELb1ELb1ELb0EE3mmaINS_16FlashAttnFwdSm80ISB_NS_21CollectiveEpilogueFwdINS2_IJS4_S4_S5_EEENS2_IJNS3_ILi1EEESG_SG_EEES8_SA_Li128ELb1ELb1ELb0ELb0EEENS_19SingleTileSchedulerILb1ELb0ELb1ELi128EEEE13SharedStorageENS1_6TensorINS1_11ArrayEngineIfLm128EEENS1_6LayoutINS2_IJNS2_IJNS3_ILi2EEESR_EEESR_NS3_ILi16EEEEEENS2_IJNS2_IJSG_SR_EEENS3_ILi4EEENS3_ILi8EEEEEEEEEENS_7SoftmaxILi4ELi0EEEEEbRKNSB_6ParamsERT0_RT1_iRKNS_16SeqlenInfoQKNewKILb1ELb1EEENS2_IJiiiiEEERT_ENKUlvE_clEv,($__internal_14_$__cuda_sm70_shflsync_bfly_p - $_ZN7cutlass13device_kernelIN5flash19enable_sm80_to_sm89INS1_16FlashAttnFwdSm80INS1_25CollectiveMainloopFwdSm80ILi4ELi1ELb0EN4cute5tupleIJNS5_1CILi128EEENS7_ILi64EEES8_EEELi128ENS_6half_tEfNS_4arch4Sm80ELb1ELb0ELb0ELb1ELb1ELb1ELb1ELb0EEENS1_21CollectiveEpilogueFwdINS6_IJS8_S8_S9_EEENS6_IJNS7_ILi1EEESH_SH_EEESB_SD_Li128ELb1ELb1ELb0ELb0EEENS1_19SingleTileSchedulerILb1ELb0ELb1ELi128EEEEEEEEEvNT_6ParamsE$_ZZN5flash25CollectiveMainloopFwdSm80ILi4ELi1ELb0EN4cute5tupleIJNS1_1CILi128EEENS3_ILi64EEES4_EEELi128EN7cutlass6half_tEfNS7_4arch4Sm80ELb1ELb0ELb0ELb1ELb1ELb1ELb1ELb0EE3mmaINS_16FlashAttnFwdSm80ISB_NS_21CollectiveEpilogueFwdINS2_IJS4_S4_S5_EEENS2_IJNS3_ILi1EEESG_SG_EEES8_SA_Li128ELb1ELb1ELb0ELb0EEENS_19SingleTileSchedulerILb1ELb0ELb1ELi128EEEE13SharedStorageENS1_6TensorINS1_11ArrayEngineIfLm128EEENS1_6LayoutINS2_IJNS2_IJNS3_ILi2EEESR_EEESR_NS3_ILi16EEEEEENS2_IJNS2_IJSG_SR_EEENS3_ILi4EEENS3_ILi8EEEEEEEEEENS_7SoftmaxILi4ELi0EEEEEbRKNSB_6ParamsERT0_RT1_iRKNS_16SeqlenInfoQKNewKILb1ELb1EEENS2_IJiiiiEEERT_ENKUlvE_clEv)
$_ZN7cutlass13device_kernelIN5flash19enable_sm80_to_sm89INS1_16FlashAttnFwdSm80INS1_25CollectiveMainloopFwdSm80ILi4ELi1ELb0EN4cute5tupleIJNS5_1CILi128EEENS7_ILi64EEES8_EEELi128ENS_6half_tEfNS_4arch4Sm80ELb1ELb0ELb0ELb1ELb1ELb1ELb1ELb0EEENS1_21CollectiveEpilogueFwdINS6_IJS8_S8_S9_EEENS6_IJNS7_ILi1EEESH_SH_EEESB_SD_Li128ELb1ELb1ELb0ELb0EEENS1_19SingleTileSchedulerILb1ELb0ELb1ELi128EEEEEEEEEvNT_6ParamsE$_ZZN5flash25CollectiveMainloopFwdSm80ILi4ELi1ELb0EN4cute5tupleIJNS1_1CILi128EEENS3_ILi64EEES4_EEELi128EN7cutlass6half_tEfNS7_4arch4Sm80ELb1ELb0ELb0ELb1ELb1ELb1ELb1ELb0EE3mmaINS_16FlashAttnFwdSm80ISB_NS_21CollectiveEpilogueFwdINS2_IJS4_S4_S5_EEENS2_IJNS3_ILi1EEESG_SG_EEES8_SA_Li128ELb1ELb1ELb0ELb0EEENS_19SingleTileSchedulerILb1ELb0ELb1ELi128EEEE13SharedStorageENS1_6TensorINS1_11ArrayEngineIfLm128EEENS1_6LayoutINS2_IJNS2_IJNS3_ILi2EEESR_EEESR_NS3_ILi16EEEEEENS2_IJNS2_IJSG_SR_EEENS3_ILi4EEENS3_ILi8EEEEEEEEEENS_7SoftmaxILi4ELi0EEEEEbRKNSB_6ParamsERT0_RT1_iRKNS_16SeqlenInfoQKNewKILb1ELb1EEENS2_IJiiiiEEERT_ENKUlvE_clEv:
        /* <DEDUP_REMOVED lines=9> */
[----:B------:R-:W-:Y:S05]  /*1ef20*/  RET.REL.NODEC R2 `(_ZN7cutlass13device_kernelIN5flash19enable_sm80_to_sm89INS1_16FlashAttnFwdSm80INS1_25CollectiveMainloopFwdSm80ILi4ELi1ELb0EN4cute5tupleIJNS5_1CILi128EEENS7_ILi64EEES8_EEELi128ENS_6half_tEfNS_4arch4Sm80ELb1ELb0ELb0ELb1ELb1ELb1ELb1ELb0EEENS1_21CollectiveEpilogueFwdINS6_IJS8_S8_S9_EEENS6_IJNS7_ILi1EEESH_SH_EEESB_SD_Li128ELb1ELb1ELb0ELb0EEENS1_19SingleTileSchedulerILb1ELb0ELb1ELi128EEEEEEEEEvNT_6ParamsE) ;  /* 0xfffe10d002007950 */ /* 0x000fea0003c3ffff */
.L_x_4201:
        /* <DEDUP_REMOVED lines=27> */
[----:B------:R-:W-:Y:S01]  /*1f0e0*/  IMAD.WIDE.U32 R26, R14, R2, RZ ;  /* 0x000000020e1a7225 */ /* 0x000fe200078e00ff */
        /* <DEDUP_REMOVED lines=19> */
.L_x_4204:
[----:B------:R-:W-:Y:S05]  /*1f220*/  BSYNC B0 ;  /* 0x0000000000007941 */ /* 0x000fea0003800000 */
.L_x_4203:
        /* <DEDUP_REMOVED lines=17> */
.L_x_4303:
[----:B------:R-:W-:Y:S05]  /*1f340*/  BRA.DIV ~URZ, `(.L_x_4206) ;  /* 0x000098e27f007947 */ /* 0x000fea000b800000 */
[----:B------:R3:W4:Y:S04]  /*1f350*/  SHFL.IDX PT, R10, R16, RZ, 0x181f ;  /* 0x00181fff100a7589 */ /* 0x00072800000e0000 */
[----:B------:R3:W1:Y:S04]  /*1f360*/  SHFL.IDX PT, R12, R22, RZ, 0x181f ;  /* 0x00181fff160c7589 */ /* 0x00066800000e0000 */
[----:B------:R3:W2:Y:S02]  /*1f370*/  SHFL.IDX PT, R2, R17, RZ, 0x181f ;  /* 0x00181fff11027589 */ /* 0x0006a400000e0000 */
.L_x_4304:
        /* <DEDUP_REMOVED lines=28> */
.L_x_4208:
[----:B------:R-:W-:Y:S05]  /*1f540*/  BSYNC B0 ;  /* 0x0000000000007941 */ /* 0x000fea0003800000 */
.L_x_4207:
        /* <DEDUP_REMOVED lines=21> */
.L_x_4305:
        /* <DEDUP_REMOVED lines=26> */
.L_x_4211:
[----:B------:R-:W-:Y:S05]  /*1f840*/  BSYNC B0 ;  /* 0x0000000000007941 */ /* 0x000fea0003800000 */
.L_x_4210:
        /* <DEDUP_REMOVED lines=18> */
.L_x_4306:
[----:B------:R-:W-:Y:S05]  /*1f970*/  BRA.DIV ~URZ, `(.L_x_4213) ;  /* 0x000095f27f007947 */ /* 0x000fea000b800000 */
[----:B------:R3:W4:Y:S04]  /*1f980*/  SHFL.IDX PT, R10, R16, 0x2, 0x181f ;  /* 0x00581f00100a7f89 */ /* 0x00072800000e0000 */
[----:B------:R3:W1:Y:S04]  /*1f990*/  SHFL.IDX PT, R12, R22, 0x2, 0x181f ;  /* 0x00581f00160c7f89 */ /* 0x00066800000e0000 */
[----:B------:R3:W2:Y:S02]  /*1f9a0*/  SHFL.IDX PT, R2, R17, 0x2, 0x181f ;  /* 0x00581f0011027f89 */ /* 0x0006a400000e0000 */
.L_x_4307:
        /* <DEDUP_REMOVED lines=28> */
.L_x_4215:
[----:B------:R-:W-:Y:S05]  /*1fb70*/  BSYNC B0 ;  /* 0x0000000000007941 */ /* 0x000fea0003800000 */
.L_x_4214:
        /* <DEDUP_REMOVED lines=21> */
.L_x_4308:
        /* <DEDUP_REMOVED lines=26> */
.L_x_4218:
[----:B------:R-:W-:Y:S05]  /*1fe70*/  BSYNC B0 ;  /* 0x0000000000007941 */ /* 0x000fea0003800000 */
.L_x_4217:
        /* <DEDUP_REMOVED lines=18> */
.L_x_4309:
[----:B------:R-:W-:Y:S05]  /*1ffa0*/  BRA.DIV ~URZ, `(.L_x_4220) ;  /* 0x000093027f007947 */ /* 0x000fea000b800000 */
[----:B------:R3:W4:Y:S04]  /*1ffb0*/  SHFL.IDX PT, R10, R16, 0x4, 0x181f ;  /* 0x00981f00100a7f89 */ /* 0x00072800000e0000 */
[----:B------:R3:W1:Y:S04]  /*1ffc0*/  SHFL.IDX PT, R12, R22, 0x4, 0x181f ;  /* 0x00981f00160c7f89 */ /* 0x00066800000e0000 */
[----:B------:R3:W2:Y:S02]  /*1ffd0*/  SHFL.IDX PT, R2, R17, 0x4, 0x181f ;  /* 0x00981f0011027f89 */ /* 0x0006a400000e0000 */
.L_x_4310:
        /* <DEDUP_REMOVED lines=28> */
.L_x_4222:
[----:B------:R-:W-:Y:S05]  /*201a0*/  BSYNC B0 ;  /* 0x0000000000007941 */ /* 0x000fea0003800000 */
.L_x_4221:
        /* <DEDUP_REMOVED lines=19> */
.L_x_4311:
[----:B------:R-:W-:Y:S05]  /*202e0*/  BRA.DIV ~URZ, `(.L_x_4224) ;  /* 0x000091627f007947 */ /* 0x000fea000b800000 */
[----:B------:R4:W1:Y:S04]  /*202f0*/  SHFL.IDX PT, R10, R16, 0x5, 0x181f ;  /* 0x00b81f00100a7f89 */ /* 0x00086800000e0000 */
[----:B------:R4:W3:Y:S04]  /*20300*/  SHFL.IDX PT, R12, R22, 0x5, 0x181f ;  /* 0x00b81f00160c7f89 */ /* 0x0008e800000e0000 */
[----:B------:R4:W2:Y:S02]  /*20310*/  SHFL.IDX PT, R2, R17, 0x5, 0x181f ;  /* 0x00b81f0011027f89 */ /* 0x0008a400000e0000 */
.L_x_4312:
        /* <DEDUP_REMOVED lines=27> */
.L_x_4226:
[----:B------:R-:W-:Y:S05]  /*204d0*/  BSYNC B0 ;  /* 0x0000000000007941 */ /* 0x000fea0003800000 */
.L_x_4225:
        /* <DEDUP_REMOVED lines=18> */
.L_x_4313:
        /* <DEDUP_REMOVED lines=8> */
.L_x_4314:
        /* <DEDUP_REMOVED lines=28> */
.L_x_4230:
[----:B------:R-:W-:Y:S05]  /*20840*/  BSYNC B0 ;  /* 0x0000000000007941 */ /* 0x000fea0003800000 */
.L_x_4229:
        /* <DEDUP_REMOVED lines=19> */
.L_x_4315:
        /* <DEDUP_REMOVED lines=8> */
.L_x_4316:
        /* <DEDUP_REMOVED lines=27> */
.L_x_4234:
[----:B------:R-:W-:Y:S05]  /*20bb0*/  BSYNC B0 ;  /* 0x0000000000007941 */ /* 0x000fea0003800000 */
.L_x_4233:
        /* <DEDUP_REMOVED lines=88> */
.L_x_4238:
[----:B------:R-:W-:Y:S05]  /*21140*/  BSYNC B0 ;  /* 0x0000000000007941 */ /* 0x000fea0003800000 */
.L_x_4237:
        /* <DEDUP_REMOVED lines=45> */
.L_x_4236:
[----:B------:R-:W-:Y:S05]  /*21420*/  BSYNC B1 ;  /* 0x0000000000017941 */ /* 0x000fea0003800000 */
.L_x_4235:
        /* <DEDUP_REMOVED lines=49> */
.L_x_4242:
[----:B------:R-:W-:Y:S05]  /*21740*/  BSYNC B0 ;  /* 0x0000000000007941 */ /* 0x000fea0003800000 */
.L_x_4241:
        /* <DEDUP_REMOVED lines=45> */
.L_x_4240:
[----:B------:R-:W-:Y:S05]  /*21a20*/  BSYNC B1 ;  /* 0x0000000000017941 */ /* 0x000fea0003800000 */
.L_x_4239:
        /* <DEDUP_REMOVED lines=49> */
.L_x_4246:
[----:B------:R-:W-:Y:S05]  /*21d40*/  BSYNC B0 ;  /* 0x0000000000007941 */ /* 0x000fea0003800000 */
.L_x_4245:
        /* <DEDUP_REMOVED lines=45> */
.L_x_4244:
[----:B------:R-:W-:Y:S05]  /*22020*/  BSYNC B1 ;  /* 0x0000000000017941 */ /* 0x000fea0003800000 */
.L_x_4243:
        /* <DEDUP_REMOVED lines=49> */
.L_x_4250:
[----:B------:R-:W-:Y:S05]  /*22340*/  BSYNC B0 ;  /* 0x0000000000007941 */ /* 0x000fea0003800000 */
.L_x_4249:
        /* <DEDUP_REMOVED lines=45> */
.L_x_4248:
[----:B------:R-:W-:Y:S05]  /*22620*/  BSYNC B1 ;  /* 0x0000000000017941 */ /* 0x000fea0003800000 */
.L_x_4247:
        /* <DEDUP_REMOVED lines=49> */
.L_x_4254:
[----:B------:R-:W-:Y:S05]  /*22940*/  BSYNC B0 ;  /* 0x0000000000007941 */ /* 0x000fea0003800000 */
.L_x_4253:
        /* <DEDUP_REMOVED lines=45> */
.L_x_4252:
[----:B------:R-:W-:Y:S05]  /*22c20*/  BSYNC B1 ;  /* 0x0000000000017941 */ /* 0x000fea0003800000 */
.L_x_4251:
        /* <DEDUP_REMOVED lines=49> */
.L_x_4258:
[----:B------:R-:W-:Y:S05]  /*22f40*/  BSYNC B0 ;  /* 0x0000000000007941 */ /* 0x000fea0003800000 */
.L_x_4257:
        /* <DEDUP_REMOVED lines=45> */
.L_x_4256:
[----:B------:R-:W-:Y:S05]  /*23220*/  BSYNC B1 ;  /* 0x0000000000017941 */ /* 0x000fea0003800000 */
.L_x_4255:
        /* <DEDUP_REMOVED lines=49> */
.L_x_4262:
[----:B------:R-:W-:Y:S05]  /*23540*/  BSYNC B0 ;  /* 0x0000000000007941 */ /* 0x000fea0003800000 */
.L_x_4261:
        /* <DEDUP_REMOVED lines=45> */
.L_x_4260:
[----:B------:R-:W-:Y:S05]  /*23820*/  BSYNC B1 ;  /* 0x0000000000017941 */ /* 0x000fea0003800000 */
.L_x_4259:
[----:B------:R-:W-:Y:S01]  /*23830*/  IADD3 R2, R68, 0x70, RZ ;  /* 0x0000007044027810 */ /* 0x000fe20007ffe0ff */
[----:B------:R-:W-:-:S03]  /*23840*/  IMAD.MOV.U32 R3, RZ, RZ, 0x0 ;  /* 0x00000000ff037424 */ /* 0x000fc600078e00ff */
[----:B------:R-:W-:Y:S01]  /*23850*/  ISETP.GE.AND P0, PT, R2, R27, PT ;  /* 0x0000001b0200720c */ /* 0x000fe20003f06270 */
[----:B------:R-:W-:-:S12]  /*23860*/  IMAD.MOV.U32 R2, RZ, RZ, R141 ;  /* 0x000000ffff027224 */ /* 0x000fd800078e008d */
[----:B------:R-:W-:Y:S05]  /*23870*/  @P0 RET.REL.NODEC R2 `(_ZN7cutlass13device_kernelIN5flash19enable_sm80_to_sm89INS1_16FlashAttnFwdSm80INS1_25CollectiveMainloopFwdSm80ILi4ELi1ELb0EN4cute5tupleIJNS5_1CILi128EEENS7_ILi64EEES8_EEELi128ENS_6half_tEfNS_4arch4Sm80ELb1ELb0ELb0ELb1ELb1ELb1ELb1ELb0EEENS1_21CollectiveEpilogueFwdINS6_IJS8_S8_S9_EEENS6_IJNS7_ILi1EEESH_SH_EEESB_SD_Li128ELb1ELb1ELb0ELb0EEENS1_19SingleTileSchedulerILb1ELb0ELb1ELi128EEEEEEEEEvNT_6ParamsE) ;  /* 0xfffdc78002000950 */ /* 0x000fea0003c3ffff */
        /* <DEDUP_REMOVED lines=45> */
.L_x_4264:
[----:B------:R-:W-:Y:S05]  /*23b50*/  BSYNC B0 ;  /* 0x0000000000007941 */ /* 0x000fea0003800000 */
.L_x_4263:
[----:B------:R-:W-:Y:S01]  /*23b60*/  IADD3 R2, R30, 0x20, RZ ;  /* 0x000000201e027810 */ /* 0x000fe20007ffe0ff */
[----:B------:R-:W-:-:S03]  /*23b70*/  IMAD.MOV.U32 R3, RZ, RZ, 0x0 ;  /* 0x00000000ff037424 */ /* 0x000fc600078e00ff */
[----:B------:R-:W-:Y:S01]  /*23b80*/  ISETP.GE.AND P0, PT, R2, R39, PT ;  /* 0x000000270200720c */ /* 0x000fe20003f06270 */
[----:B------:R-:W-:-:S12]  /*23b90*/  IMAD.MOV.U32 R2, RZ, RZ, R141 ;  /* 0x000000ffff027224 */ /* 0x000fd800078e008d */
[----:B------:R-:W-:Y:S05]  /*23ba0*/  @P0 RET.REL.NODEC R2 `(_ZN7cutlass13device_kernelIN5flash19enable_sm80_to_sm89INS1_16FlashAttnFwdSm80INS1_25CollectiveMainloopFwdSm80ILi4ELi1ELb0EN4cute5tupleIJNS5_1CILi128EEENS7_ILi64EEES8_EEELi128ENS_6half_tEfNS_4arch4Sm80ELb1ELb0ELb0ELb1ELb1ELb1ELb1ELb0EEENS1_21CollectiveEpilogueFwdINS6_IJS8_S8_S9_EEENS6_IJNS7_ILi1EEESH_SH_EEESB_SD_Li128ELb1ELb1ELb0ELb0EEENS1_19SingleTileSchedulerILb1ELb0ELb1ELi128EEEEEEEEEvNT_6ParamsE) ;  /* 0xfffdc45002000950 */ /* 0x000fea0003c3ffff */
        /* <DEDUP_REMOVED lines=44> */
[----:B------:R-:W-:Y:S05]  /*23e70*/  RET.REL.NODEC R2 `(_ZN7cutlass13device_kernelIN5flash19enable_sm80_to_sm89INS1_16FlashAttnFwdSm80INS1_25CollectiveMainloopFwdSm80ILi4ELi1ELb0EN4cute5tupleIJNS5_1CILi128EEENS7_ILi64EEES8_EEELi128ENS_6half_tEfNS_4arch4Sm80ELb1ELb0ELb0ELb1ELb1ELb1ELb1ELb0EEENS1_21CollectiveEpilogueFwdINS6_IJS8_S8_S9_EEENS6_IJNS7_ILi1EEESH_SH_EEESB_SD_Li128ELb1ELb1ELb0ELb0EEENS1_19SingleTileSchedulerILb1ELb0ELb1ELi128EEEEEEEEEvNT_6ParamsE) ;  /* 0xfffdc18002007950 */ /* 0x000fea0003c3ffff */
.L_x_4202:
        /* <DEDUP_REMOVED lines=8> */
.L_x_4266:
[----:B------:R-:W-:Y:S05]  /*23f00*/  BSYNC B0 ;  /* 0x0000000000007941 */ /* 0x000fea0003800000 */
.L_x_4265:
        /* <DEDUP_REMOVED lines=18> */
.L_x_4317:
[----:B------:R-:W-:Y:S05]  /*24030*/  BRA.DIV ~URZ, `(.L_x_4268) ;  /* 0x000058f27f007947 */ /* 0x000fea000b800000 */
[----:B------:R3:W4:Y:S04]  /*24040*/  SHFL.IDX PT, R10, R16, RZ, 0x181f ;  /* 0x00181fff100a7589 */ /* 0x00072800000e0000 */
[----:B------:R3:W1:Y:S04]  /*24050*/  SHFL.IDX PT, R13, R14, RZ, 0x181f ;  /* 0x00181fff0e0d7589 */ /* 0x00066800000e0000 */
[----:B------:R3:W2:Y:S02]  /*24060*/  SHFL.IDX PT, R12, R17, RZ, 0x181f ;  /* 0x00181fff110c7589 */ /* 0x0006a400000e0000 */
.L_x_4318:
        /* <DEDUP_REMOVED lines=38> */
.L_x_4319:
        /* <DEDUP_REMOVED lines=20> */
.L_x_4271:
[----:B------:R-:W-:Y:S05]  /*24410*/  BSYNC B0 ;  /* 0x0000000000007941 */ /* 0x000fea0003800000 */
.L_x_4270:
        /* <DEDUP_REMOVED lines=18> */
.L_x_4320:
[----:B------:R-:W-:Y:S05]  /*24540*/  BRA.DIV ~URZ, `(.L_x_4273) ;  /* 0x000057227f007947 */ /* 0x000fea000b800000 */
[----:B------:R4:W1:Y:S04]  /*24550*/  SHFL.IDX PT, R10, R16, 0x2, 0x181f ;  /* 0x00581f00100a7f89 */ /* 0x00086800000e0000 */
[----:B------:R4:W3:Y:S04]  /*24560*/  SHFL.IDX PT, R13, R14, 0x2, 0x181f ;  /* 0x00581f000e0d7f89 */ /* 0x0008e800000e0000 */
[----:B---3--:R4:W3:Y:S02]  /*24570*/  SHFL.IDX PT, R12, R17, 0x2, 0x181f ;  /* 0x00581f00110c7f89 */ /* 0x0088e400000e0000 */
.L_x_4321:
        /* <DEDUP_REMOVED lines=37> */
.L_x_4322:
        /* <DEDUP_REMOVED lines=20> */
.L_x_4276:
[----:B------:R-:W-:Y:S05]  /*24910*/  BSYNC B0 ;  /* 0x0000000000007941 */ /* 0x000fea0003800000 */
.L_x_4275:
        /* <DEDUP_REMOVED lines=18> */
.L_x_4323:
[----:B------:R-:W-:Y:S05]  /*24a40*/  BRA.DIV ~URZ, `(.L_x_4278) ;  /* 0x000055627f007947 */ /* 0x000fea000b800000 */
[----:B------:R3:W1:Y:S04]  /*24a50*/  SHFL.IDX PT, R10, R16, 0x4, 0x181f ;  /* 0x00981f00100a7f89 */ /* 0x00066800000e0000 */
[----:B------:R3:W4:Y:S04]  /*24a60*/  SHFL.IDX PT, R13, R14, 0x4, 0x181f ;  /* 0x00981f000e0d7f89 */ /* 0x00072800000e0000 */
[----:B----4-:R3:W4:Y:S02]  /*24a70*/  SHFL.IDX PT, R12, R17, 0x4, 0x181f ;  /* 0x00981f00110c7f89 */ /* 0x01072400000e0000 */
.L_x_4324:
        /* <DEDUP_REMOVED lines=37> */
.L_x_4325:
        /* <DEDUP_REMOVED lines=20> */
.L_x_4281:
[----:B------:R-:W-:Y:S05]  /*24e10*/  BSYNC B0 ;  /* 0x0000000000007941 */ /* 0x000fea0003800000 */
.L_x_4280:
        /* <DEDUP_REMOVED lines=18> */
.L_x_4326:
[----:B------:R-:W-:Y:S05]  /*24f40*/  BRA.DIV ~URZ, `(.L_x_4283) ;  /* 0x000053a27f007947 */ /* 0x000fea000b800000 */
[----:B------:R4:W1:Y:S04]  /*24f50*/  SHFL.IDX PT, R10, R16, 0x6, 0x181f ;  /* 0x00d81f00100a7f89 */ /* 0x00086800000e0000 */
[----:B---3--:R4:W3:Y:S04]  /*24f60*/  SHFL.IDX PT, R12, R14, 0x6, 0x181f ;  /* 0x00d81f000e0c7f89 */ /* 0x0088e800000e0000 */
[----:B------:R4:W2:Y:S02]  /*24f70*/  SHFL.IDX PT, R2, R17, 0x6, 0x181f ;  /* 0x00d81f0011027f89 */ /* 0x0008a400000e0000 */
.L_x_4327:
        /* <DEDUP_REMOVED lines=20> */
.L_x_4285:
[----:B------:R-:W-:Y:S05]  /*250c0*/  BSYNC B0 ;  /* 0x0000000000007941 */ /* 0x000fea0003800000 */
.L_x_4284:
        /* <DEDUP_REMOVED lines=22> */
.L_x_4328:
        /* <DEDUP_REMOVED lines=19> */
.L_x_4288:
[----:B------:R-:W-:Y:S05]  /*25360*/  BSYNC B0 ;  /* 0x0000000000007941 */ /* 0x000fea0003800000 */
.L_x_4287:
        /* <DEDUP_REMOVED lines=134> */
.L_x_4290:
[----:B------:R-:W-:Y:S05]  /*25bd0*/  BSYNC B0 ;  /* 0x0000000000007941 */ /* 0x000fea0003800000 */
.L_x_4289:
        /* <DEDUP_REMOVED lines=108> */
.L_x_4292:
[----:B------:R-:W-:Y:S05]  /*262a0*/  BSYNC B0 ;  /* 0x0000000000007941 */ /* 0x000fea0003800000 */
.L_x_4291:
        /* <DEDUP_REMOVED lines=108> */
.L_x_4294:
[----:B------:R-:W-:Y:S05]  /*26970*/  BSYNC B0 ;  /* 0x0000000000007941 */ /* 0x000fea0003800000 */
.L_x_4293:
        /* <DEDUP_REMOVED lines=108> */
.L_x_4296:
[----:B------:R-:W-:Y:S05]  /*27040*/  BSYNC B0 ;  /* 0x0000000000007941 */ /* 0x000fea0003800000 */
.L_x_4295:
        /* <DEDUP_REMOVED lines=108> */
.L_x_4298:
[----:B------:R-:W-:Y:S05]  /*27710*/  BSYNC B0 ;  /* 0x0000000000007941 */ /* 0x000fea0003800000 */
.L_x_4297:
        /* <DEDUP_REMOVED lines=108> */
.L_x_4300:
[----:B------:R-:W-:Y:S05]  /*27de0*/  BSYNC B0 ;  /* 0x0000000000007941 */ /* 0x000fea0003800000 */
.L_x_4299:
        /* <DEDUP_REMOVED lines=108> */
.L_x_4302:
[----:B------:R-:W-:Y:S05]  /*284b0*/  BSYNC B0 ;  /* 0x0000000000007941 */ /* 0x000fea0003800000 */
.L_x_4301:
[----:B------:R-:W-:Y:S01]  /*284c0*/  IADD3 R2, R68, 0x70, RZ ;  /* 0x0000007044027810 */ /* 0x000fe20007ffe0ff */
[----:B------:R-:W-:-:S02]  /*284d0*/  IMAD.MOV.U32 R10, RZ, RZ, R141 ;  /* 0x000000ffff0a7224 */ /* 0x000fc400078e008d */
[----:B------:R-:W-:Y:S01]  /*284e0*/  IMAD.MOV.U32 R11, RZ, RZ, 0x0 ;  /* 0x00000000ff0b7424 */ /* 0x000fe200078e00ff */
[----:B------:R-:W-:-:S13]  /*284f0*/  ISETP.GE.OR P0, PT, R2, R70, P0 ;  /* 0x000000460200720c */ /* 0x000fda0000706670 */
[----:B------:R-:W-:Y:S05]  /*28500*/  @P0 RET.REL.NODEC R10 `(_ZN7cutlass13device_kernelIN5flash19enable_sm80_to_sm89INS1_16FlashAttnFwdSm80INS1_25CollectiveMainloopFwdSm80ILi4ELi1ELb0EN4cute5tupleIJNS5_1CILi128EEENS7_ILi64EEES8_EEELi128ENS_6half_tEfNS_4arch4Sm80ELb1ELb0ELb0ELb1ELb1ELb1ELb1ELb0EEENS1_21CollectiveEpilogueFwdINS6_IJS8_S8_S9_EEENS6_IJNS7_ILi1EEESH_SH_EEESB_SD_Li128ELb1ELb1ELb0ELb0EEENS1_19SingleTileSchedulerILb1ELb0ELb1ELi128EEEEEEEEEvNT_6ParamsE) ;  /* 0xfffd7af00a000950 */ /* 0x000fea0003c3ffff */
        /* <DEDUP_REMOVED lines=61> */
[----:B------:R-:W-:Y:S01]  /*288e0*/  HADD2.F32 R3, -RZ, R136.H0_H0 ;  /* 0x20000088ff037230 */ /* 0x000fe20000004100 */
        /* <DEDUP_REMOVED lines=44> */
[----:B------:R-:W-:Y:S05]  /*28bb0*/  RET.REL.NODEC R2 `(_ZN7cutlass13device_kernelIN5flash19enable_sm80_to_sm89INS1_16FlashAttnFwdSm80INS1_25CollectiveMainloopFwdSm80ILi4ELi1ELb0EN4cute5tupleIJNS5_1CILi128EEENS7_ILi64EEES8_EEELi128ENS_6half_tEfNS_4arch4Sm80ELb1ELb0ELb0ELb1ELb1ELb1ELb1ELb0EEENS1_21CollectiveEpilogueFwdINS6_IJS8_S8_S9_EEENS6_IJNS7_ILi1EEESH_SH_EEESB_SD_Li128ELb1ELb1ELb0ELb0EEENS1_19SingleTileSchedulerILb1ELb0ELb1ELi128EEEEEEEEEvNT_6ParamsE) ;  /* 0xfffd744002007950 */ /* 0x000fea0003c3ffff */
.L_x_4205:
[----:B------:R-:W-:Y:S01]  /*28bc0*/  IMAD.MOV.U32 R136, RZ, RZ, R18 ;  /* 0x000000ffff887224 */ /* 0x000fe200078e0012 */
[----:B------:R-:W-:Y:S01]  /*28bd0*/  MOV R251, RZ ;  /* 0x000000ff00fb7202 */ /* 0x000fe20000000f00 */
[----:B------:R-:W-:Y:S01]  /*28be0*/  IMAD.MOV.U32 R3, RZ, RZ, 0x181f ;  /* 0x0000181fff037424 */ /* 0x000fe200078e00ff */
[----:B------:R-:W-:-:S02]  /*28bf0*/  MOV R2, 0x28c10 ;  /* 0x00028c1000027802 */ /* 0x000fc40000000f00 */
[----:B------:R-:W-:Y:S05]  /*28c00*/  CALL.REL.NOINC `($__internal_15_$__cuda_sm70_shflsync_idx_p) ;  /* 0x00001a0000007944 */ /* 0x000fea0003c00000 */
[----:B------:R-:W-:Y:S01]  /*28c10*/  MOV R11, R252 ;  /* 0x000000fc000b7202 */ /* 0x000fe20000000f00 */
[----:B------:R-:W-:Y:S05]  /*28c20*/  BRA `(.L_x_4303) ;  /* 0xffff671000007947 */ /* 0x000fea000383ffff */
.L_x_4206:
[----:B------:R-:W-:Y:S01]  /*28c30*/  IMAD.MOV.U32 R136, RZ, RZ, R16 ;  /* 0x000000ffff887224 */ /* 0x000fe200078e0010 */
[----:B------:R-:W-:Y:S01]  /*28c40*/  MOV R251, RZ ;  /* 0x000000ff00fb7202 */ /* 0x000fe20000000f00 */
[----:B------:R-:W-:Y:S01]  /*28c50*/  IMAD.MOV.U32 R3, RZ, RZ, 0x181f ;  /* 0x0000181fff037424 */ /* 0x000fe200078e00ff */
[----:B------:R-:W-:-:S02]  /*28c60*/  MOV R2, 0x28c80 ;  /* 0x00028c8000027802 */ /* 0x000fc40000000f00 */
[----:B-12---:R-:W-:Y:S05]  /*28c70*/  CALL.REL.NOINC `($__internal_15_$__cuda_sm70_shflsync_idx_p) ;  /* 0x0000199000007944 */ /* 0x006fea0003c00000 */
[----:B------:R-:W-:Y:S01]  /*28c80*/  IMAD.MOV.U32 R136, RZ, RZ, R22 ;  /* 0x000000ffff887224 */ /* 0x000fe200078e0016 */
[----:B------:R-:W-:Y:S01]  /*28c90*/  MOV R3, 0x181f ;  /* 0x0000181f00037802 */ /* 0x000fe20000000f00 */
[----:B------:R-:W-:Y:S01]  /*28ca0*/  IMAD.MOV.U32 R251, RZ, RZ, RZ ;  /* 0x000000fffffb7224 */ /* 0x000fe200078e00ff */
[----:B------:R-:W-:-:S02]  /*28cb0*/  MOV R10, R252 ;  /* 0x000000fc000a7202 */ /* 0x000fc40000000f00 */
[----:B------:R-:W-:Y:S02]  /*28cc0*/  MOV R2, 0x28ce0 ;  /* 0x00028ce000027802 */ /* 0x000fe40000000f00 */
[----:B------:R-:W-:Y:S05]  /*28cd0*/  CALL.REL.NOINC `($__internal_15_$__cuda_sm70_shflsync_idx_p) ;  /* 0x0000193000007944 */ /* 0x000fea0003c00000 */
[----:B------:R-:W-:Y:S01]  /*28ce0*/  IMAD.MOV.U32 R12, RZ, RZ, R252 ;  /* 0x000000ffff0c7224 */ /* 0x000fe200078e00fc */
[----:B------:R-:W-:Y:S01]  /*28cf0*/  MOV R251, RZ ;  /* 0x000000ff00fb7202 */ /* 0x000fe20000000f00 */
[----:B------:R-:W-:Y:S01]  /*28d00*/  IMAD.MOV.U32 R136, RZ, RZ, R17 ;  /* 0x000000ffff887224 */ /* 0x000fe200078e0011 */
[----:B------:R-:W-:Y:S02]  /*28d10*/  MOV R3, 0x181f ;  /* 0x0000181f00037802 */ /* 0x000fe40000000f00 */
[----:B------:R-:W-:Y:S02]  /*28d20*/  MOV R2, 0x28d40 ;  /* 0x00028d4000027802 */ /* 0x000fe40000000f00 */
[----:B------:R-:W-:Y:S05]  /*28d30*/  CALL.REL.NOINC `($__internal_15_$__cuda_sm70_shflsync_idx_p) ;  /* 0x000018d000007944 */ /* 0x000fea0003c00000 */
[----:B------:R-:W-:Y:S01]  /*28d40*/  MOV R2, R252 ;  /* 0x000000fc00027202 */ /* 0x000fe20000000f00 */
[----:B------:R-:W-:Y:S05]  /*28d50*/  BRA `(.L_x_4304) ;  /* 0xffff662000007947 */ /* 0x000fea000383ffff */
.L_x_4209:
[----:B------:R-:W-:Y:S01]  /*28d60*/  IMAD.MOV.U32 R136, RZ, RZ, R18 ;  /* 0x000000ffff887224 */ /* 0x000fe200078e0012 */
[----:B------:R-:W-:Y:S01]  /*28d70*/  MOV R251, 0x1 ;  /* 0x0000000100fb7802 */ /* 0x000fe20000000f00 */
[----:B------:R-:W-:Y:S01]  /*28d80*/  IMAD.MOV.U32 R3, RZ, RZ, 0x181f ;  /* 0x0000181fff037424 */ /* 0x000fe200078e00ff */
[----:B------:R-:W-:Y:S02]  /*28d90*/  MOV R2, 0x28db0 ;  /* 0x00028db000027802 */ /* 0x000fe40000000f00 */
[----:B---3--:R-:W-:Y:S05]  /*28da0*/  CALL.REL.NOINC `($__internal_15_$__cuda_sm70_shflsync_idx_p) ;  /* 0x0000186000007944 */ /* 0x008fea0003c00000 */
[----:B------:R-:W-:Y:S01]  /*28db0*/  IMAD.MOV.U32 R10, RZ, RZ, R252 ;  /* 0x000000ffff0a7224 */ /* 0x000fe200078e00fc */
[----:B------:R-:W-:Y:S01]  /*28dc0*/  MOV R251, 0x1 ;  /* 0x0000000100fb7802 */ /* 0x000fe20000000f00 */
[----:B------:R-:W-:Y:S01]  /*28dd0*/  IMAD.MOV.U32 R136, RZ, RZ, R16 ;  /* 0x000000ffff887224 */ /* 0x000fe200078e0010 */
[----:B------:R-:W-:-:S02]  /*28de0*/  MOV R3, 0x181f ;  /* 0x0000181f00037802 */ /* 0x000fc40000000f00 */
[----:B------:R-:W-:Y:S02]  /*28df0*/  MOV R2, 0x28e10 ;  /* 0x00028e1000027802 */ /* 0x000fe40000000f00 */
[----:B------:R-:W-:Y:S05]  /*28e00*/  CALL.REL.NOINC `($__internal_15_$__cuda_sm70_shflsync_idx_p) ;  /* 0x0000180000007944 */ /* 0x000fea0003c00000 */
[----:B------:R-:W-:Y:S01]  /*28e10*/  MOV R11, R10 ;  /* 0x0000000a000b7202 */ /* 0x000fe20000000f00 */
[----:B------:R-:W-:Y:S01]  /*28e20*/  IMAD.MOV.U32 R136, RZ, RZ, R22 ;  /* 0x000000ffff887224 */ /* 0x000fe200078e0016 */
[----:B------:R-:W-:Y:S01]  /*28e30*/  MOV R251, 0x1 ;  /* 0x0000000100fb7802 */ /* 0x000fe20000000f00 */
[----:B------:R-:W-:Y:S01]  /*28e40*/  IMAD.MOV.U32 R3, RZ, RZ, 0x181f ;  /* 0x0000181fff037424 */ /* 0x000fe200078e00ff */
[----:B------:R-:W-:Y:S01]  /*28e50*/  MOV R2, 0x28e80 ;  /* 0x00028e8000027802 */ /* 0x000fe20000000f00 */
[----:B------:R-:W-:Y:S02]  /*28e60*/  IMAD.MOV.U32 R10, RZ, RZ, R252 ;  /* 0x000000ffff0a7224 */ /* 0x000fe400078e00fc */
[----:B------:R-:W-:Y:S05]  /*28e70*/  CALL.REL.NOINC `($__internal_15_$__cuda_sm70_shflsync_idx_p) ;  /* 0x0000179000007944 */ /* 0x000fea0003c00000 */
[----:B------:R-:W-:Y:S01]  /*28e80*/  IMAD.MOV.U32 R12, RZ, RZ, R252 ;  /* 0x000000ffff0c7224 */ /* 0x000fe200078e00fc */
[----:B------:R-:W-:Y:S01]  /*28e90*/  MOV R251, 0x1 ;  /* 0x0000000100fb7802 */ /* 0x000fe20000000f00 */
[----:B------:R-:W-:Y:S01]  /*28ea0*/  IMAD.MOV.U32 R136, RZ, RZ, R17 ;  /* 0x000000ffff887224 */ /* 0x000fe200078e0011 */
[----:B------:R-:W-:Y:S02]  /*28eb0*/  MOV R3, 0x181f ;  /* 0x0000181f00037802 */ /* 0x000fe40000000f00 */
[----:B------:R-:W-:-:S02]  /*28ec0*/  MOV R2, 0x28ee0 ;  /* 0x00028ee000027802 */ /* 0x000fc40000000f00 */
[----:B------:R-:W-:Y:S05]  /*28ed0*/  CALL.REL.NOINC `($__internal_15_$__cuda_sm70_shflsync_idx_p) ;  /* 0x0000173000007944 */ /* 0x000fea0003c00000 */
[----:B------:R-:W-:Y:S01]  /*28ee0*/  MOV R2, R252 ;  /* 0x000000fc00027202 */ /* 0x000fe20000000f00 */
[----:B------:R-:W-:Y:S05]  /*28ef0*/  BRA `(.L_x_4305) ;  /* 0xffff67a000007947 */ /* 0x000fea000383ffff */
.L_x_4212:
[----:B------:R-:W-:Y:S01]  /*28f00*/  IMAD.MOV.U32 R136, RZ, RZ, R18 ;  /* 0x000000ffff887224 */ /* 0x000fe200078e0012 */
[----:B------:R-:W-:Y:S01]  /*28f10*/  MOV R251, 0x2 ;  /* 0x0000000200fb7802 */ /* 0x000fe20000000f00 */
[----:B------:R-:W-:Y:S01]  /*28f20*/  IMAD.MOV.U32 R3, RZ, RZ, 0x181f ;  /* 0x0000181fff037424 */ /* 0x000fe200078e00ff */
[----:B------:R-:W-:-:S02]  /*28f30*/  MOV R2, 0x28f50 ;  /* 0x00028f5000027802 */ /* 0x000fc40000000f00 */
[----:B------:R-:W-:Y:S05]  /*28f40*/  CALL.REL.NOINC `($__internal_15_$__cuda_sm70_shflsync_idx_p) ;  /* 0x000016c000007944 */ /* 0x000fea0003c00000 */
[----:B------:R-:W-:Y:S01]  /*28f50*/  MOV R11, R252 ;  /* 0x000000fc000b7202 */ /* 0x000fe20000000f00 */
[----:B------:R-:W-:Y:S05]  /*28f60*/  BRA `(.L_x_4306) ;  /* 0xffff6a0000007947 */ /* 0x000fea000383ffff */
.L_x_4213:
[----:B------:R-:W-:Y:S01]  /*28f70*/  IMAD.MOV.U32 R136, RZ, RZ, R16 ;  /* 0x000000ffff887224 */ /* 0x000fe200078e0010 */
[----:B------:R-:W-:Y:S01]  /*28f80*/  MOV R251, 0x2 ;  /* 0x0000000200fb7802 */ /* 0x000fe20000000f00 */
[----:B------:R-:W-:Y:S01]  /*28f90*/  IMAD.MOV.U32 R3, RZ, RZ, 0x181f ;  /* 0x0000181fff037424 */ /* 0x000fe200078e00ff */
[----:B------:R-:W-:-:S02]  /*28fa0*/  MOV R2, 0x28fc0 ;  /* 0x00028fc000027802 */ /* 0x000fc40000000f00 */
[----:B-12---:R-:W-:Y:S05]  /*28fb0*/  CALL.REL.NOINC `($__internal_15_$__cuda_sm70_shflsync_idx_p) ;  /* 0x0000165000007944 */ /* 0x006fea0003c00000 */
[----:B------:R-:W-:Y:S01]  /*28fc0*/  IMAD.MOV.U32 R136, RZ, RZ, R22 ;  /* 0x000000ffff887224 */ /* 0x000fe200078e0016 */
[----:B------:R-:W-:Y:S01]  /*28fd0*/  MOV R3, 0x181f ;  /* 0x0000181f00037802 */ /* 0x000fe20000000f00 */
[----:B------:R-:W-:Y:S01]  /*28fe0*/  IMAD.MOV.U32 R251, RZ, RZ, 0x2 ;  /* 0x00000002fffb7424 */ /* 0x000fe200078e00ff */
[----:B------:R-:W-:-:S02]  /*28ff0*/  MOV R10, R252 ;  /* 0x000000fc000a7202 */ /* 0x000fc40000000f00 */
[----:B------:R-:W-:Y:S02]  /*29000*/  MOV R2, 0x29020 ;  /* 0x0002902000027802 */ /* 0x000fe40000000f00 */
[----:B------:R-:W-:Y:S05]  /*29010*/  CALL.REL.NOINC `($__internal_15_$__cuda_sm70_shflsync_idx_p) ;  /* 0x000015f000007944 */ /* 0x000fea0003c00000 */
        /* <DEDUP_REMOVED lines=8> */
.L_x_4216:
        /* <DEDUP_REMOVED lines=26> */
.L_x_4219:
[----:B------:R-:W-:Y:S01]  /*29240*/  IMAD.MOV.U32 R136, RZ, RZ, R18 ;  /* 0x000000ffff887224 */ /* 0x000fe200078e0012 */
[----:B------:R-:W-:Y:S01]  /*29250*/  MOV R251, 0x4 ;  /* 0x0000000400fb7802 */ /* 0x000fe20000000f00 */
[----:B------:R-:W-:Y:S01]  /*29260*/  IMAD.MOV.U32 R3, RZ, RZ, 0x181f ;  /* 0x0000181fff037424 */ /* 0x000fe200078e00ff */
[----:B------:R-:W-:-:S02]  /*29270*/  MOV R2, 0x29290 ;  /* 0x0002929000027802 */ /* 0x000fc40000000f00 */
[----:B------:R-:W-:Y:S05]  /*29280*/  CALL.REL.NOINC `($__internal_15_$__cuda_sm70_shflsync_idx_p) ;  /* 0x0000138000007944 */ /* 0x000fea0003c00000 */
[----:B------:R-:W-:Y:S01]  /*29290*/  MOV R11, R252 ;  /* 0x000000fc000b7202 */ /* 0x000fe20000000f00 */
[----:B------:R-:W-:Y:S05]  /*292a0*/  BRA `(.L_x_4309) ;  /* 0xffff6cf000007947 */ /* 0x000fea000383ffff */
.L_x_4220:
        /* <DEDUP_REMOVED lines=19> */
.L_x_4223:
[----:B------:R-:W-:Y:S01]  /*293e0*/  IMAD.MOV.U32 R136, RZ, RZ, R18 ;  /* 0x000000ffff887224 */ /* 0x000fe200078e0012 */
[----:B------:R-:W-:Y:S01]  /*293f0*/  MOV R251, 0x5 ;  /* 0x0000000500fb7802 */ /* 0x000fe20000000f00 */
[----:B------:R-:W-:Y:S01]  /*29400*/  IMAD.MOV.U32 R3, RZ, RZ, 0x181f ;  /* 0x0000181fff037424 */ /* 0x000fe200078e00ff */
[----:B------:R-:W-:Y:S02]  /*29410*/  MOV R2, 0x29430 ;  /* 0x0002943000027802 */ /* 0x000fe40000000f00 */
[----:B---3--:R-:W-:Y:S05]  /*29420*/  CALL.REL.NOINC `($__internal_15_$__cuda_sm70_shflsync_idx_p) ;  /* 0x000011e000007944 */ /* 0x008fea0003c00000 */
[----:B------:R-:W-:Y:S01]  /*29430*/  MOV R11, R252 ;  /* 0x000000fc000b7202 */ /* 0x000fe20000000f00 */
[----:B------:R-:W-:Y:S05]  /*29440*/  BRA `(.L_x_4311) ;  /* 0xffff6e9000007947 */ /* 0x000fea000383ffff */
.L_x_4224:
[----:B------:R-:W-:Y:S01]  /*29450*/  IMAD.MOV.U32 R136, RZ, RZ, R16 ;  /* 0x000000ffff887224 */ /* 0x000fe200078e0010 */
[----:B------:R-:W-:Y:S01]  /*29460*/  MOV R251, 0x5 ;  /* 0x0000000500fb7802 */ /* 0x000fe20000000f00 */
[----:B------:R-:W-:Y:S01]  /*29470*/  IMAD.MOV.U32 R3, RZ, RZ, 0x181f ;  /* 0x0000181fff037424 */ /* 0x000fe200078e00ff */
[----:B------:R-:W-:-:S02]  /*29480*/  MOV R2, 0x294a0 ;  /* 0x000294a000027802 */ /* 0x000fc40000000f00 */
[----:B-123--:R-:W-:Y:S05]  /*29490*/  CALL.REL.NOINC `($__internal_15_$__cuda_sm70_shflsync_idx_p) ;  /* 0x0000117000007944 */ /* 0x00efea0003c00000 */
        /* <DEDUP_REMOVED lines=14> */
.L_x_4227:
[----:B------:R-:W-:Y:S01]  /*29580*/  IMAD.MOV.U32 R136, RZ, RZ, R18 ;  /* 0x000000ffff887224 */ /* 0x000fe200078e0012 */
[----:B------:R-:W-:Y:S01]  /*29590*/  MOV R251, 0x6 ;  /* 0x0000000600fb7802 */ /* 0x000fe20000000f00 */
[----:B------:R-:W-:Y:S01]  /*295a0*/  IMAD.MOV.U32 R3, RZ, RZ, 0x181f ;  /* 0x0000181fff037424 */ /* 0x000fe200078e00ff */
[----:B------:R-:W-:Y:S02]  /*295b0*/  MOV R2, 0x295d0 ;  /* 0x000295d000027802 */ /* 0x000fe40000000f00 */
[----:B----4-:R-:W-:Y:S05]  /*295c0*/  CALL.REL.NOINC `($__internal_15_$__cuda_sm70_shflsync_idx_p) ;  /* 0x0000104000007944 */ /* 0x010fea0003c00000 */
[----:B------:R-:W-:Y:S01]  /*295d0*/  MOV R11, R252 ;  /* 0x000000fc000b7202 */ /* 0x000fe20000000f00 */
[----:B------:R-:W-:Y:S05]  /*295e0*/  BRA `(.L_x_4313) ;  /* 0xffff701000007947 */ /* 0x000fea000383ffff */
.L_x_4228:
[----:B------:R-:W-:Y:S01]  /*295f0*/  IMAD.MOV.U32 R136, RZ, RZ, R16 ;  /* 0x000000ffff887224 */ /* 0x000fe200078e0010 */
[----:B------:R-:W-:Y:S01]  /*29600*/  MOV R251, 0x6 ;  /* 0x0000000600fb7802 */ /* 0x000fe20000000f00 */
[----:B------:R-:W-:Y:S01]  /*29610*/  IMAD.MOV.U32 R3, RZ, RZ, 0x181f ;  /* 0x0000181fff037424 */ /* 0x000fe200078e00ff */
[----:B------:R-:W-:-:S02]  /*29620*/  MOV R2, 0x29640 ;  /* 0x0002964000027802 */ /* 0x000fc40000000f00 */
[----:B-12-4-:R-:W-:Y:S05]  /*29630*/  CALL.REL.NOINC `($__internal_15_$__cuda_sm70_shflsync_idx_p) ;  /* 0x00000fd000007944 */ /* 0x016fea0003c00000 */
        /* <DEDUP_REMOVED lines=14> */
.L_x_4231:
[----:B------:R-:W-:Y:S01]  /*29720*/  IMAD.MOV.U32 R136, RZ, RZ, R18 ;  /* 0x000000ffff887224 */ /* 0x000fe200078e0012 */
[----:B------:R-:W-:Y:S01]  /*29730*/  MOV R251, 0x7 ;  /* 0x0000000700fb7802 */ /* 0x000fe20000000f00 */
[----:B------:R-:W-:Y:S01]  /*29740*/  IMAD.MOV.U32 R3, RZ, RZ, 0x181f ;  /* 0x0000181fff037424 */ /* 0x000fe200078e00ff */
[----:B------:R-:W-:Y:S02]  /*29750*/  MOV R2, 0x29770 ;  /* 0x0002977000027802 */ /* 0x000fe40000000f00 */
[----:B---3--:R-:W-:Y:S05]  /*29760*/  CALL.REL.NOINC `($__internal_15_$__cuda_sm70_shflsync_idx_p) ;  /* 0x00000ea000007944 */ /* 0x008fea0003c00000 */
[----:B------:R-:W-:Y:S01]  /*29770*/  MOV R11, R252 ;  /* 0x000000fc000b7202 */ /* 0x000fe20000000f00 */
[----:B------:R-:W-:Y:S05]  /*29780*/  BRA `(.L_x_4315) ;  /* 0xffff71f000007947 */ /* 0x000fea000383ffff */
.L_x_4232:
        /* <DEDUP_REMOVED lines=19> */
.L_x_4267:
[----:B------:R-:W-:Y:S01]  /*298c0*/  IMAD.MOV.U32 R136, RZ, RZ, R15 ;  /* 0x000000ffff887224 */ /* 0x000fe200078e000f */
[----:B------:R-:W-:Y:S01]  /*298d0*/  MOV R251, RZ ;  /* 0x000000ff00fb7202 */ /* 0x000fe20000000f00 */
[----:B------:R-:W-:Y:S01]  /*298e0*/  IMAD.MOV.U32 R3, RZ, RZ, 0x181f ;  /* 0x0000181fff037424 */ /* 0x000fe200078e00ff */
[----:B------:R-:W-:Y:S02]  /*298f0*/  MOV R2, 0x29910 ;  /* 0x0002991000027802 */ /* 0x000fe40000000f00 */
[----:B------:R-:W-:Y:S05]  /*29900*/  CALL.REL.NOINC `($__internal_15_$__cuda_sm70_shflsync_idx_p) ;  /* 0x00000d0000007944 */ /* 0x000fea0003c00000 */
[----:B------:R-:W-:Y:S01]  /*29910*/  MOV R11, R252 ;  /* 0x000000fc000b7202 */ /* 0x000fe20000000f00 */
[----:B------:R-:W-:Y:S05]  /*29920*/  BRA `(.L_x_4317) ;  /* 0xffffa70000007947 */ /* 0x000fea000383ffff */
.L_x_4268:
        /* <DEDUP_REMOVED lines=19> */
.L_x_4269:
        /* <DEDUP_REMOVED lines=26> */
.L_x_4272:
[----:B------:R-:W-:Y:S01]  /*29c00*/  IMAD.MOV.U32 R136, RZ, RZ, R15 ;  /* 0x000000ffff887224 */ /* 0x000fe200078e000f */
[----:B------:R-:W-:Y:S01]  /*29c10*/  MOV R251, 0x2 ;  /* 0x0000000200fb7802 */ /* 0x000fe20000000f00 */
[----:B------:R-:W-:Y:S01]  /*29c20*/  IMAD.MOV.U32 R3, RZ, RZ, 0x181f ;  /* 0x0000181fff037424 */ /* 0x000fe200078e00ff */
[----:B------:R-:W-:-:S02]  /*29c30*/  MOV R2, 0x29c50 ;  /* 0x00029c5000027802 */ /* 0x000fc40000000f00 */
[----:B---3--:R-:W-:Y:S05]  /*29c40*/  CALL.REL.NOINC `($__internal_15_$__cuda_sm70_shflsync_idx_p) ;  /* 0x000009c000007944 */ /* 0x008fea0003c00000 */
[----:B------:R-:W-:Y:S01]  /*29c50*/  MOV R11, R252 ;  /* 0x000000fc000b7202 */ /* 0x000fe20000000f00 */
[----:B------:R-:W-:Y:S05]  /*29c60*/  BRA `(.L_x_4320) ;  /* 0xffffa8d000007947 */ /* 0x000fea000383ffff */
.L_x_4273:
        /* <DEDUP_REMOVED lines=19> */
.L_x_4274:
[----:B------:R-:W-:Y:S01]  /*29da0*/  IMAD.MOV.U32 R136, RZ, RZ, R15 ;  /* 0x000000ffff887224 */ /* 0x000fe200078e000f */
[----:B------:R-:W-:Y:S01]  /*29db0*/  MOV R251, 0x3 ;  /* 0x0000000300fb7802 */ /* 0x000fe20000000f00 */
[----:B------:R-:W-:Y:S01]  /*29dc0*/  IMAD.MOV.U32 R3, RZ, RZ, 0x181f ;  /* 0x0000181fff037424 */ /* 0x000fe200078e00ff */
[----:B------:R-:W-:Y:S02]  /*29dd0*/  MOV R2, 0x29df0 ;  /* 0x00029df000027802 */ /* 0x000fe40000000f00 */
[----:B----4-:R-:W-:Y:S05]  /*29de0*/  CALL.REL.NOINC `($__internal_15_$__cuda_sm70_shflsync_idx_p) ;  /* 0x0000082000007944 */ /* 0x010fea0003c00000 */
        /* <DEDUP_REMOVED lines=21> */
.L_x_4277:
[----:B------:R-:W-:Y:S01]  /*29f40*/  IMAD.MOV.U32 R136, RZ, RZ, R15 ;  /* 0x000000ffff887224 */ /* 0x000fe200078e000f */
[----:B------:R-:W-:Y:S01]  /*29f50*/  MOV R251, 0x4 ;  /* 0x0000000400fb7802 */ /* 0x000fe20000000f00 */
[----:B------:R-:W-:Y:S01]  /*29f60*/  IMAD.MOV.U32 R3, RZ, RZ, 0x181f ;  /* 0x0000181fff037424 */ /* 0x000fe200078e00ff */
[----:B------:R-:W-:-:S02]  /*29f70*/  MOV R2, 0x29f90 ;  /* 0x00029f9000027802 */ /* 0x000fc40000000f00 */
[----:B----4-:R-:W-:Y:S05]  /*29f80*/  CALL.REL.NOINC `($__internal_15_$__cuda_sm70_shflsync_idx_p) ;  /* 0x0000068000007944 */ /* 0x010fea0003c00000 */
[----:B------:R-:W-:Y:S01]  /*29f90*/  MOV R11, R252 ;  /* 0x000000fc000b7202 */ /* 0x000fe20000000f00 */
[----:B------:R-:W-:Y:S05]  /*29fa0*/  BRA `(.L_x_4323) ;  /* 0xffffaa9000007947 */ /* 0x000fea000383ffff */
.L_x_4278:
        /* <DEDUP_REMOVED lines=19> */
.L_x_4279:
        /* <DEDUP_REMOVED lines=26> */
.L_x_4282:
[----:B------:R-:W-:Y:S01]  /*2a280*/  IMAD.MOV.U32 R136, RZ, RZ, R15 ;  /* 0x000000ffff887224 */ /* 0x000fe200078e000f */
[----:B------:R-:W-:Y:S01]  /*2a290*/  MOV R251, 0x6 ;  /* 0x0000000600fb7802 */ /* 0x000fe20000000f00 */
[----:B------:R-:W-:Y:S01]  /*2a2a0*/  IMAD.MOV.U32 R3, RZ, RZ, 0x181f ;  /* 0x0000181fff037424 */ /* 0x000fe200078e00ff */
[----:B------:R-:W-:-:S02]  /*2a2b0*/  MOV R2, 0x2a2d0 ;  /* 0x0002a2d000027802 */ /* 0x000fc40000000f00 */
[----:B---3--:R-:W-:Y:S05]  /*2a2c0*/  CALL.REL.NOINC `($__internal_15_$__cuda_sm70_shflsync_idx_p) ;  /* 0x0000034000007944 */ /* 0x008fea0003c00000 */
[----:B------:R-:W-:Y:S01]  /*2a2d0*/  MOV R11, R252 ;  /* 0x000000fc000b7202 */ /* 0x000fe20000000f00 */
[----:B------:R-:W-:Y:S05]  /*2a2e0*/  BRA `(.L_x_4326) ;  /* 0xffffac5000007947 */ /* 0x000fea000383ffff */
.L_x_4283:
        /* <DEDUP_REMOVED lines=19> */
.L_x_4286:
[----:B------:R-:W-:Y:S01]  /*2a420*/  IMAD.MOV.U32 R136, RZ, RZ, R15 ;  /* 0x000000ffff887224 */ /* 0x000fe200078e000f */
[----:B------:R-:W-:Y:S01]  /*2a430*/  MOV R251, 0x7 ;  /* 0x0000000700fb7802 */ /* 0x000fe20000000f00 */
[----:B------:R-:W-:Y:S01]  /*2a440*/  IMAD.MOV.U32 R3, RZ, RZ, 0x181f ;  /* 0x0000181fff037424 */ /* 0x000fe200078e00ff */
[----:B------:R-:W-:Y:S02]  /*2a450*/  MOV R2, 0x2a470 ;  /* 0x0002a47000027802 */ /* 0x000fe40000000f00 */
[----:B---34-:R-:W-:Y:S05]  /*2a460*/  CALL.REL.NOINC `($__internal_15_$__cuda_sm70_shflsync_idx_p) ;  /* 0x000001a000007944 */ /* 0x018fea0003c00000 */
[----:B------:R-:W-:Y:S01]  /*2a470*/  IMAD.MOV.U32 R11, RZ, RZ, R252 ;  /* 0x000000ffff0b7224 */ /* 0x000fe200078e00fc */
[----:B------:R-:W-:Y:S01]  /*2a480*/  MOV R251, 0x7 ;  /* 0x0000000700fb7802 */ /* 0x000fe20000000f00 */
[----:B------:R-:W-:Y:S01]  /*2a490*/  IMAD.MOV.U32 R136, RZ, RZ, R16 ;  /* 0x000000ffff887224 */ /* 0x000fe200078e0010 */
[----:B------:R-:W-:-:S02]  /*2a4a0*/  MOV R3, 0x181f ;  /* 0x0000181f00037802 */ /* 0x000fc40000000f00 */
[----:B------:R-:W-:Y:S02]  /*2a4b0*/  MOV R2, 0x2a4d0 ;  /* 0x0002a4d000027802 */ /* 0x000fe40000000f00 */
[----:B------:R-:W-:Y:S05]  /*2a4c0*/  CALL.REL.NOINC `($__internal_15_$__cuda_sm70_shflsync_idx_p) ;  /* 0x0000014000007944 */ /* 0x000fea0003c00000 */
[----:B------:R-:W-:Y:S01]  /*2a4d0*/  IMAD.MOV.U32 R136, RZ, RZ, R14 ;  /* 0x000000ffff887224 */ /* 0x000fe200078e000e */
[----:B------:R-:W-:Y:S01]  /*2a4e0*/  MOV R3, 0x181f ;  /* 0x0000181f00037802 */ /* 0x000fe20000000f00 */
[----:B------:R-:W-:Y:S01]  /*2a4f0*/  IMAD.MOV.U32 R251, RZ, RZ, 0x7 ;  /* 0x00000007fffb7424 */ /* 0x000fe200078e00ff */
[----:B------:R-:W-:Y:S02]  /*2a500*/  MOV R10, R252 ;  /* 0x000000fc000a7202 */ /* 0x000fe40000000f00 */
[----:B------:R-:W-:Y:S02]  /*2a510*/  MOV R2, 0x2a530 ;  /* 0x0002a53000027802 */ /* 0x000fe40000000f00 */
        /* <DEDUP_REMOVED lines=9> */
        .weak           $__internal_14_$__cuda_sm70_shflsync_bfly_p
        .type           $__internal_14_$__cuda_sm70_shflsync_bfly_p,@function
        .size           $__internal_14_$__cuda_sm70_shflsync_bfly_p,($__internal_15_$__cuda_sm70_shflsync_idx_p - $__internal_14_$__cuda_sm70_shflsync_bfly_p)
$__internal_14_$__cuda_sm70_shflsync_bfly_p:
[----:B------:R-:W-:Y:S02]  /*2a5b0*/  MOV R208, 0xffffffff ;  /* 0xffffffff00d07802 */ /* 0x000fe40000000f00 */
[----:B------:R-:W-:-:S02]  /*2a5c0*/  MOV R3, 0x1f ;  /* 0x0000001f00037802 */ /* 0x000fc40000000f00 */
[----:B------:R-:W-:Y:S04]  /*2a5d0*/  WARPSYNC R208 ;  /* 0x000000d000007348 */ /* 0x000fe80003800000 */
[----:B------:R1:W2:Y:S02]  /*2a5e0*/  SHFL.BFLY PT, R0, R132, R0, R3 ;  /* 0x0c00000084007389 */ /* 0x0002a400000e0003 */
[----:B-1----:R-:W-:-:S04]  /*2a5f0*/  MOV R3, 0x0 ;  /* 0x0000000000037802 */ /* 0x002fc80000000f00 */
[----:B--2---:R-:W-:Y:S05]  /*2a600*/  RET.REL.NODEC R2 `(_ZN7cutlass13device_kernelIN5flash19enable_sm80_to_sm89INS1_16FlashAttnFwdSm80INS1_25CollectiveMainloopFwdSm80ILi4ELi1ELb0EN4cute5tupleIJNS5_1CILi128EEENS7_ILi64EEES8_EEELi128ENS_6half_tEfNS_4arch4Sm80ELb1ELb0ELb0ELb1ELb1ELb1ELb1ELb0EEENS1_21CollectiveEpilogueFwdINS6_IJS8_S8_S9_EEENS6_IJNS7_ILi1EEESH_SH_EEESB_SD_Li128ELb1ELb1ELb0ELb0EEENS1_19SingleTileSchedulerILb1ELb0ELb1ELi128EEEEEEEEEvNT_6ParamsE) ;  /* 0xfffd59f002007950 */ /* 0x004fea0003c3ffff */
        .weak           $__internal_15_$__cuda_sm70_shflsync_idx_p
        .type           $__internal_15_$__cuda_sm70_shflsync_idx_p,@function
        .size           $__internal_15_$__cuda_sm70_shflsync_idx_p,(.L_x_4382 - $__internal_15_$__cuda_sm70_shflsync_idx_p)
$__internal_15_$__cuda_sm70_shflsync_idx_p:
[----:B------:R-:W-:-:S04]  /*2a610*/  MOV R252, 0xffffffff ;  /* 0xffffffff00fc7802 */ /* 0x000fc80000000f00 */
[----:B------:R-:W-:Y:S04]  /*2a620*/  WARPSYNC R252 ;  /* 0x000000fc00007348 */ /* 0x000fe80003800000 */
[----:B------:R1:W2:Y:S02]  /*2a630*/  SHFL.IDX PT, R252, R136, R251, R3 ;  /* 0x000000fb88fc7389 */ /* 0x0002a400000e0003 */
[----:B-1----:R-:W-:-:S04]  /*2a640*/  MOV R3, 0x0 ;  /* 0x0000000000037802 */ /* 0x002fc80000000f00 */
[----:B--2---:R-:W-:Y:S05]  /*2a650*/  RET.REL.NODEC R2 `(_ZN7cutlass13device_kernelIN5flash19enable_sm80_to_sm89INS1_16FlashAttnFwdSm80INS1_25CollectiveMainloopFwdSm80ILi4ELi1ELb0EN4cute5tupleIJNS5_1CILi128EEENS7_ILi64EEES8_EEELi128ENS_6half_tEfNS_4arch4Sm80ELb1ELb0ELb0ELb1ELb1ELb1ELb1ELb0EEENS1_21CollectiveEpilogueFwdINS6_IJS8_S8_S9_EEENS6_IJNS7_ILi1EEESH_SH_EEESB_SD_Li128ELb1ELb1ELb0ELb0EEENS1_19SingleTileSchedulerILb1ELb0ELb1ELi128EEEEEEEEEvNT_6ParamsE) ;  /* 0xfffd59a002007950 */ /* 0x004fea0003c3ffff */
.L_x_4329:
        /* <DEDUP_REMOVED lines=10> */
.L_x_4382:


//--------------------- .nv.shared._ZN7cutlass13device_kernelIN5flash19enable_sm80_to_sm89INS1_16FlashAttnFwdSm80INS1_25CollectiveMainloopFwdSm80ILi8ELi1ELb1EN4cute5tupleIJNS5_1CILi128EEES8_S8_EEELi128ENS_6half_tEfNS_4arch4Sm80ELb0ELb0ELb1ELb0ELb1ELb0ELb1ELb0EEENS1_21CollectiveEpilogueFwdIS9_NS6_IJNS7_ILi1EEESF_SF_EEESA_SC_Li256ELb0ELb1ELb0ELb0EEENS1_19SingleTileSchedulerILb0ELb0ELb1ELi128EEEEEEEEEvNT_6ParamsE --------------------------
	.section	.nv.shared._ZN7cutlass13device_kernelIN5flash19enable_sm80_to_sm89INS1_16FlashAttnFwdSm80INS1_25CollectiveMainloopFwdSm80ILi8ELi1ELb1EN4cute5tupleIJNS5_1CILi128EEES8_S8_EEELi128ENS_6half_tEfNS_4arch4Sm80ELb0ELb0ELb1ELb0ELb1ELb0ELb1ELb0EEENS1_21CollectiveEpilogueFwdIS9_NS6_IJNS7_ILi1EEESF_SF_EEESA_SC_Li256ELb0ELb1ELb0ELb0EEENS1_19SingleTileSchedulerILb0ELb0ELb1ELi128EEEEEEEEEvNT_6ParamsE,"aw",@nobits
	.sectionflags	@""
	.align	16


//--------------------- .nv.global                --------------------------
	.section	.nv.global,"aw",@nobits
.nv.global:
	.type		_ZN83_INTERNAL_44eea984_47_flash_fwd_hdim128_fp16_paged_softcapall_sm80_cu_49158569_30054cute1_E,@object
	.size		_ZN83_INTERNAL_44eea984_47_flash_fwd_hdim128_fp16_paged_softcapall_sm80_cu_49158569_30054cute1_E,(_ZN83_INTERNAL_44eea984_47_flash_fwd_hdim128_fp16_paged_softcapall_sm80_cu_49158569_30054cuda3std3__45__cpo6cbeginE - _ZN83_INTERNAL_44eea984_47_flash_fwd_hdim128_fp16_paged_softcapall_sm80_cu_49158569_30054cute1_E)
_ZN83_INTERNAL_44eea984_47_flash_fwd_hdim128_fp16_paged_softcapall_sm80_cu_49158569_30054cute1_E:
	.zero		1
	.type		_ZN83_INTERNAL_44eea984_47_flash_fwd_hdim128_fp16_paged_softcapall_sm80_cu_49158569_30054cuda3std3__45__cpo6cbeginE,@object
	.size		_ZN83_INTERNAL_44eea984_47_flash_fwd_hdim128_fp16_paged_softcapall_sm80_cu_49158569_30054cuda3std3__45__cpo6cbeginE,(_ZN83_INTERNAL_44eea984_47_flash_fwd_hdim128_fp16_paged_softcapall_sm80_cu_49158569_30054cuda3std3__48in_placeE - _ZN83_INTERNAL_44eea984_47_flash_fwd_hdim128_fp16_paged_softcapall_sm80_cu_49158569_30054cuda3std3__45__cpo6cbeginE)
_ZN83_INTERNAL_44eea984_47_flash_fwd_hdim128_fp16_paged_softcapall_sm80_cu_49158569_30054cuda3std3__45__cpo6cbeginE:
	.zero		1
	.type		_ZN83_INTERNAL_44eea984_47_flash_fwd_hdim128_fp16_paged_softcapall_sm80_cu_49158569_30054cuda3std3__48in_placeE,@object
	.size		_ZN83_INTERNAL_44eea984_47_flash_fwd_hdim128_fp16_paged_softcapall_sm80_cu_49158569_30054cuda3std3__48in_placeE,(_ZN83_INTERNAL_44eea984_47_flash_fwd_hdim128_fp16_paged_softcapall_sm80_cu_49158569_30054cuda3std6ranges3__45__cpo9iter_moveE - _ZN83_INTERNAL_44eea984_47_flash_fwd_hdim128_fp16_paged_softcapall_sm80_cu_49158569_30054cuda3std3__48in_placeE)
_ZN83_INTERNAL_44eea984_47_flash_fwd_hdim128_fp16_paged_softcapall_sm80_cu_49158569_30054cuda3std3__48in_placeE:
	.zero		1
	.type		_ZN83_INTERNAL_44eea984_47_flash_fwd_hdim128_fp16_paged_softcapall_sm80_cu_49158569_30054cuda3std6ranges3__45__cpo9iter_moveE,@object
	.size		_ZN83_INTERNAL_44eea984_47_flash_fwd_hdim128_fp16_paged_softcapall_sm80_cu_49158569_30054cuda3std6ranges3__45__cpo9iter_moveE,(_ZN83_INTERNAL_44eea984_47_flash_fwd_hdim128_fp16_paged_softcapall_sm80_cu_49158569_30054cuda3std3__45__cpo5beginE - _ZN83_INTERNAL_44eea984_47_flash_fwd_hdim128_fp16_paged_softcapall_sm80_cu_49158569_30054cuda3std6ranges3__45__cpo9iter_moveE)
_ZN83_INTERNAL_44eea984_47_flash_fwd_hdim128_fp16_paged_softcapall_sm80_cu_49158569_30054cuda3std6ranges3__45__cpo9iter_moveE:
	.zero		1
	.type		_ZN83_INTERNAL_44eea984_47_flash_fwd_hdim128_fp16_paged_softcapall_sm80_cu_49158569_30054cuda3std3__45__cpo5beginE,@object
	.size		_ZN83_INTERNAL_44eea984_47_flash_fwd_hdim128_fp16_paged_softcapall_sm80_cu_49158569_30054cuda3std3__45__cpo5beginE,(_ZN83_INTERNAL_44eea984_47_flash_fwd_hdim128_fp16_paged_softcapall_sm80_cu_49158569_30054cuda3std3__485_GLOBAL__N__44eea984_47_flash_fwd_hdim128_fp16_paged_softcapall_sm80_cu_49158569_30056ignoreE - _ZN83_INTERNAL_44eea984_47_flash_fwd_hdim128_fp16_paged_softcapall_sm80_cu_49158569_30054cuda3std3__45__cpo5beginE)
_ZN83_INTERNAL_44eea984_47_flash_fwd_hdim128_fp16_paged_softcapall_sm80_cu_49158569_30054cuda3std3__45__cpo5beginE:
	.zero		1
	.type		_ZN83_INTERNAL_44eea984_47_flash_fwd_hdim128_fp16_paged_softcapall_sm80_cu_49158569_30054cuda3std3__485_GLOBAL__N__44eea984_47_flash_fwd_hdim128_fp16_paged_softcapall_sm80_cu_49158569_30056ignoreE,@object
	.size		_ZN83_INTERNAL_44eea984_47_flash_fwd_hdim128_fp16_paged_softcapall_sm80_cu_49158569_30054cuda3std3__485_GLOBAL__N__44eea984_47_flash_fwd_hdim128_fp16_paged_softcapall_sm80_cu_49158569_30056ignoreE,(_ZN83_INTERNAL_44eea984_47_flash_fwd_hdim128_fp16_paged_softcapall_sm80_cu_49158569_30054cute7productE - _ZN83_INTERNAL_44eea984_47_flash_fwd_hdim128_fp16_paged_softcapall_sm80_cu_49158569_30054cuda3std3__485_GLOBAL__N__44eea984_47_flash_fwd_hdim128_fp16_paged_softcapall_sm80_cu_49158569_30056ignoreE)
_ZN83_INTERNAL_44eea984_47_flash_fwd_hdim128_fp16_paged_softcapall_sm80_cu_49158569_30054cuda3std3__485_GLOBAL__N__44eea984_47_flash_fwd_hdim128_fp16_paged_softcapall_sm80_cu_49158569_30056ignoreE:
	.zero		1
	.type		_ZN83_INTERNAL_44eea984_47_flash_fwd_hdim128_fp16_paged_softcapall_sm80_cu_49158569_30054cute7productE,@object
	.size		_ZN83_INTERNAL_44eea984_47_flash_fwd_hdim128_fp16_paged_softcapall_sm80_cu_49158569_30054cute7productE,(_ZN83_INTERNAL_44eea984_47_flash_fwd_hdim128_fp16_paged_softcapall_sm80_cu_49158569_30054cuda3std3__45__cpo3endE - _ZN83_INTERNAL_44eea984_47_flash_fwd_hdim128_fp16_paged_softcapall_sm80_cu_49158569_30054cute7productE)
_ZN83_INTERNAL_44eea984_47_flash_fwd_hdim128_fp16_paged_softcapall_sm80_cu_49158569_30054cute7productE:
	.zero		1
	.type		_ZN83_INTERNAL_44eea984_47_flash_fwd_hdim128_fp16_paged_softcapall_sm80_cu_49158569_30054cuda3std3__45__cpo3endE,@object
	.size		_ZN83_INTERNAL_44eea984_47_flash_fwd_hdim128_fp16_paged_softcapall_sm80_cu_49158569_30054cuda3std3__45__cpo3endE,(_ZN83_INTERNAL_44eea984_47_flash_fwd_hdim128_fp16_paged_softcapall_sm80_cu_49158569_30054cuda3std3__419piecewise_constructE - _ZN83_INTERNAL_44eea984_47_flash_fwd_hdim128_fp16_paged_softcapall_sm80_cu_49158569_30054cuda3std3__45__cpo3endE)
_ZN83_INTERNAL_44eea984_47_flash_fwd_hdim128_fp16_paged_softcapall_sm80_cu_49158569_30054cuda3std3__45__cpo3endE:
	.zero		1
	.type		_ZN83_INTERNAL_44eea984_47_flash_fwd_hdim128_fp16_paged_softcapall_sm80_cu_49158569_30054cuda3std3__419piecewise_constructE,@object
	.size		_ZN83_INTERNAL_44eea984_47_flash_fwd_hdim128_fp16_paged_softcapall_sm80_cu_49158569_30054cuda3std3__419piecewise_constructE,(_ZN83_INTERNAL_44eea984_47_flash_fwd_hdim128_fp16_paged_softcapall_sm80_cu_49158569_30054cuda3std3__45__cpo4cendE - _ZN83_INTERNAL_44eea984_47_flash_fwd_hdim128_fp16_paged_softcapall_sm80_cu_49158569_30054cuda3std3__419piecewise_constructE)
_ZN83_INTERNAL_44eea984_47_flash_fwd_hdim128_fp16_paged_softcapall_sm80_cu_49158569_30054cuda3std3__419piecewise_constructE:
	.zero		1
	.type		_ZN83_INTERNAL_44eea984_47_flash_fwd_hdim128_fp16_paged_softcapall_sm80_cu_49158569_30054cuda3std3__45__cpo4cendE,@object
	.size		_ZN83_INTERNAL_44eea984_47_flash_fwd_hdim128_fp16_paged_softcapall_sm80_cu_49158569_30054cuda3std3__45__cpo4cendE,(_ZN83_INTERNAL_44eea984_47_flash_fwd_hdim128_fp16_paged_softcapall_sm80_cu_49158569_30054cuda3std6ranges3__45__cpo4swapE - _ZN83_INTERNAL_44eea984_47_flash_fwd_hdim128_fp16_paged_softcapall_sm80_cu_49158569_30054cuda3std3__45__cpo4cendE)
_ZN83_INTERNAL_44eea984_47_flash_fwd_hdim128_fp16_paged_softcapall_sm80_cu_49158569_30054cuda3std3__45__cpo4cendE:
	.zero		1
	.type		_ZN83_INTERNAL_44eea984_47_flash_fwd_hdim128_fp16_paged_softcapall_sm80_cu_49158569_30054cuda3std6ranges3__45__cpo4swapE,@object
	.size		_ZN83_INTERNAL_44eea984_47_flash_fwd_hdim128_fp16_paged_softcapall_sm80_cu_49158569_30054cuda3std6ranges3__45__cpo4swapE,(.L_7 - _ZN83_INTERNAL_44eea984_47_flash_fwd_hdim128_fp16_paged_softcapall_sm80_cu_49158569_30054cuda3std6ranges3__45__cpo4swapE)
_ZN83_INTERNAL_44eea984_47_flash_fwd_hdim128_fp16_paged_softcapall_sm80_cu_49158569_30054cuda3std6ranges3__45__cpo4swapE:
	.zero		1
.L_7:


//--------------------- .nv.shared._ZN7cutlass13device_kernelIN5flash19enable_sm80_to_sm89INS1_16FlashAttnFwdSm80INS1_25CollectiveMainloopFwdSm80ILi8ELi1ELb1EN4cute5tupleIJNS5_1CILi128EEES8_S8_EEELi128ENS_6half_tEfNS_4arch4Sm80ELb0ELb0ELb1ELb1ELb1ELb0ELb1ELb0EEENS1_21CollectiveEpilogueFwdIS9_NS6_IJNS7_ILi1EEESF_SF_EEESA_SC_Li256ELb1ELb1ELb0ELb0EEENS1_19SingleTileSchedulerILb1ELb0ELb1ELi128EEEEEEEEEvNT_6ParamsE --------------------------
	.section	.nv.shared._ZN7cutlass13device_kernelIN5flash19enable_sm80_to_sm89INS1_16FlashAttnFwdSm80INS1_25CollectiveMainloopFwdSm80ILi8ELi1ELb1EN4cute5tupleIJNS5_1CILi128EEES8_S8_EEELi128ENS_6half_tEfNS_4arch4Sm80ELb0ELb0ELb1ELb1ELb1ELb0ELb1ELb0EEENS1_21CollectiveEpilogueFwdIS9_NS6_IJNS7_ILi1EEESF_SF_EEESA_SC_Li256ELb1ELb1ELb0ELb0EEENS1_19SingleTileSchedulerILb1ELb0ELb1ELi128EEEEEEEEEvNT_6ParamsE,"aw",@nobits
	.sectionflags	@""
	.align	16


//--------------------- .nv.shared._ZN7cutlass13device_kernelIN5flash19enable_sm80_to_sm89INS1_16FlashAttnFwdSm80INS1_25CollectiveMainloopFwdSm80ILi8ELi1ELb1EN4cute5tupleIJNS5_1CILi128EEES8_S8_EEELi128ENS_6half_tEfNS_4arch4Sm80ELb0ELb0ELb1ELb1ELb1ELb1ELb1ELb0EEENS1_21CollectiveEpilogueFwdIS9_NS6_IJNS7_ILi1EEESF_SF_EEESA_SC_Li256ELb1ELb1ELb0ELb0EEENS1_19SingleTileSchedulerILb1ELb0ELb1ELi128EEEEEEEEEvNT_6ParamsE --------------------------
	.section	.nv.shared._ZN7cutlass13device_kernelIN5flash19enable_sm80_to_sm89INS1_16FlashAttnFwdSm80INS1_25CollectiveMainloopFwdSm80ILi8ELi1ELb1EN4cute5tupleIJNS5_1CILi128EEES8_S8_EEELi128ENS_6half_tEfNS_4arch4Sm80ELb0ELb0ELb1ELb1ELb1ELb1ELb1ELb0EEENS1_21CollectiveEpilogueFwdIS9_NS6_IJNS7_ILi1EEESF_SF_EEESA_SC_Li256ELb1ELb1ELb0ELb0EEENS1_19SingleTileSchedulerILb1ELb0ELb1ELi128EEEEEEEEEvNT_6ParamsE,"aw",@nobits
	.sectionflags	@""
	.align	16


//--------------------- .nv.shared._ZN7cutlass13device_kernelIN5flash19enable_sm80_to_sm89INS1_16FlashAttnFwdSm80INS1_25CollectiveMainloopFwdSm80ILi8ELi1ELb1EN4cute5tupleIJNS5_1CILi128EEENS7_ILi96EEES8_EEELi128ENS_6half_tEfNS_4arch4Sm80ELb0ELb1ELb1ELb0ELb1ELb0ELb1ELb0EEENS1_21CollectiveEpilogueFwdINS6_IJS8_S8_S9_EEENS6_IJNS7_ILi1EEESH_SH_EEESB_SD_Li256ELb0ELb1ELb0ELb0EEENS1_19SingleTileSchedulerILb0ELb0ELb1ELi128EEEEEEEEEvNT_6ParamsE --------------------------
	.section	.nv.shared._ZN7cutlass13device_kernelIN5flash19enable_sm80_to_sm89INS1_16FlashAttnFwdSm80INS1_25CollectiveMainloopFwdSm80ILi8ELi1ELb1EN4cute5tupleIJNS5_1CILi128EEENS7_ILi96EEES8_EEELi128ENS_6half_tEfNS_4arch4Sm80ELb0ELb1ELb1ELb0ELb1ELb0ELb1ELb0EEENS1_21CollectiveEpilogueFwdINS6_IJS8_S8_S9_EEENS6_IJNS7_ILi1EEESH_SH_EEESB_SD_Li256ELb0ELb1ELb0ELb0EEENS1_19SingleTileSchedulerILb0ELb0ELb1ELi128EEEEEEEEEvNT_6ParamsE,"aw",@nobits
	.sectionflags	@""
	.align	16


//--------------------- .nv.shared._ZN7cutlass13device_kernelIN5flash19enable_sm80_to_sm89INS1_16FlashAttnFwdSm80INS1_25CollectiveMainloopFwdSm80ILi8ELi1ELb1EN4cute5tupleIJNS5_1CILi128EEENS7_ILi96EEES8_EEELi128ENS_6half_tEfNS_4arch4Sm80ELb0ELb1ELb1ELb1ELb1ELb0ELb1ELb0EEENS1_21CollectiveEpilogueFwdINS6_IJS8_S8_S9_EEENS6_IJNS7_ILi1EEESH_SH_EEESB_SD_Li256ELb1ELb1ELb0ELb0EEENS1_19SingleTileSchedulerILb1ELb0ELb1ELi128EEEEEEEEEvNT_6ParamsE --------------------------
	.section	.nv.shared._ZN7cutlass13device_kernelIN5flash19enable_sm80_to_sm89INS1_16FlashAttnFwdSm80INS1_25CollectiveMainloopFwdSm80ILi8ELi1ELb1EN4cute5tupleIJNS5_1CILi128EEENS7_ILi96EEES8_EEELi128ENS_6half_tEfNS_4arch4Sm80ELb0ELb1ELb1ELb1ELb1ELb0ELb1ELb0EEENS1_21CollectiveEpilogueFwdINS6_IJS8_S8_S9_EEENS6_IJNS7_ILi1EEESH_SH_EEESB_SD_Li256ELb1ELb1ELb0ELb0EEENS1_19SingleTileSchedulerILb1ELb0ELb1ELi128EEEEEEEEEvNT_6ParamsE,"aw",@nobits
	.sectionflags	@""
	.align	16


//--------------------- .nv.shared._ZN7cutlass13device_kernelIN5flash19enable_sm80_to_sm89INS1_16FlashAttnFwdSm80INS1_25CollectiveMainloopFwdSm80ILi8ELi1ELb1EN4cute5tupleIJNS5_1CILi128EEENS7_ILi96EEES8_EEELi128ENS_6half_tEfNS_4arch4Sm80ELb0ELb1ELb1ELb1ELb1ELb1ELb1ELb0EEENS1_21CollectiveEpilogueFwdINS6_IJS8_S8_S9_EEENS6_IJNS7_ILi1EEESH_SH_EEESB_SD_Li256ELb1ELb1ELb0ELb0EEENS1_19SingleTileSchedulerILb1ELb0ELb1ELi128EEEEEEEEEvNT_6ParamsE --------------------------
	.section	.nv.shared._ZN7cutlass13device_kernelIN5flash19enable_sm80_to_sm89INS1_16FlashAttnFwdSm80INS1_25CollectiveMainloopFwdSm80ILi8ELi1ELb1EN4cute5tupleIJNS5_1CILi128EEENS7_ILi96EEES8_EEELi128ENS_6half_tEfNS_4arch4Sm80ELb0ELb1ELb1ELb1ELb1ELb1ELb1ELb0EEENS1_21CollectiveEpilogueFwdINS6_IJS8_S8_S9_EEENS6_IJNS7_ILi1EEESH_SH_EEESB_SD_Li256ELb1ELb1ELb0ELb0EEENS1_19SingleTileSchedulerILb1ELb0ELb1ELi128EEEEEEEEEvNT_6ParamsE,"aw",@nobits
	.sectionflags	@""
	.align	16


//--------------------- .nv.shared._ZN7cutlass13device_kernelIN5flash19enable_sm80_to_sm89INS1_16FlashAttnFwdSm80INS1_25CollectiveMainloopFwdSm80ILi8ELi1ELb1EN4cute5tupleIJNS5_1CILi128EEES8_S8_EEELi128ENS_6half_tEfNS_4arch4Sm80ELb1ELb0ELb1ELb0ELb1ELb0ELb1ELb0EEENS1_21CollectiveEpilogueFwdIS9_NS6_IJNS7_ILi1EEESF_SF_EEESA_SC_Li256ELb0ELb1ELb0ELb0EEENS1_30DynamicPersistentTileSchedulerILi256ELi256ELb0ELb1ELb0EEEEEEEEEvNT_6ParamsE --------------------------
	.section	.nv.shared._ZN7cutlass13device_kernelIN5flash19enable_sm80_to_sm89INS1_16FlashAttnFwdSm80INS1_25CollectiveMainloopFwdSm80ILi8ELi1ELb1EN4cute5tupleIJNS5_1CILi128EEES8_S8_EEELi128ENS_6half_tEfNS_4arch4Sm80ELb1ELb0ELb1ELb0ELb1ELb0ELb1ELb0EEENS1_21CollectiveEpilogueFwdIS9_NS6_IJNS7_ILi1EEESF_SF_EEESA_SC_Li256ELb0ELb1ELb0ELb0EEENS1_30DynamicPersistentTileSchedulerILi256ELi256ELb0ELb1ELb0EEEEEEEEEvNT_6ParamsE,"aw",@nobits
	.sectionflags	@""
	.align	16


//--------------------- .nv.shared._ZN7cutlass13device_kernelIN5flash19enable_sm80_to_sm89INS1_16FlashAttnFwdSm80INS1_25CollectiveMainloopFwdSm80ILi8ELi1ELb1EN4cute5tupleIJNS5_1CILi128EEES8_S8_EEELi128ENS_6half_tEfNS_4arch4Sm80ELb1ELb0ELb1ELb1ELb1ELb0ELb1ELb0EEENS1_21CollectiveEpilogueFwdIS9_NS6_IJNS7_ILi1EEESF_SF_EEESA_SC_Li256ELb1ELb1ELb0ELb0EEENS1_19SingleTileSchedulerILb1ELb0ELb1ELi128EEEEEEEEEvNT_6ParamsE --------------------------
	.section	.nv.shared._ZN7cutlass13device_kernelIN5flash19enable_sm80_to_sm89INS1_16FlashAttnFwdSm80INS1_25CollectiveMainloopFwdSm80ILi8ELi1ELb1EN4cute5tupleIJNS5_1CILi128EEES8_S8_EEELi128ENS_6half_tEfNS_4arch4Sm80ELb1ELb0ELb1ELb1ELb1ELb0ELb1ELb0EEENS1_21CollectiveEpilogueFwdIS9_NS6_IJNS7_ILi1EEESF_SF_EEESA_SC_Li256ELb1ELb1ELb0ELb0EEENS1_19SingleTileSchedulerILb1ELb0ELb1ELi128EEEEEEEEEvNT_6ParamsE,"aw",@nobits
	.sectionflags	@""
	.align	16


//--------------------- .nv.shared._ZN7cutlass13device_kernelIN5flash19enable_sm80_to_sm89INS1_16FlashAttnFwdSm80INS1_25CollectiveMainloopFwdSm80ILi8ELi1ELb1EN4cute5tupleIJNS5_1CILi128EEES8_S8_EEELi128ENS_6half_tEfNS_4arch4Sm80ELb1ELb0ELb1ELb1ELb1ELb1ELb1ELb0EEENS1_21CollectiveEpilogueFwdIS9_NS6_IJNS7_ILi1EEESF_SF_EEESA_SC_Li256ELb1ELb1ELb0ELb0EEENS1_19SingleTileSchedulerILb1ELb0ELb1ELi128EEEEEEEEEvNT_6ParamsE --------------------------
	.section	.nv.shared._ZN7cutlass13device_kernelIN5flash19enable_sm80_to_sm89INS1_16FlashAttnFwdSm80INS1_25CollectiveMainloopFwdSm80ILi8ELi1ELb1EN4cute5tupleIJNS5_1CILi128EEES8_S8_EEELi128ENS_6half_tEfNS_4arch4Sm80ELb1ELb0ELb1ELb1ELb1ELb1ELb1ELb0EEENS1_21CollectiveEpilogueFwdIS9_NS6_IJNS7_ILi1EEESF_SF_EEESA_SC_Li256ELb1ELb1ELb0ELb0EEENS1_19SingleTileSchedulerILb1ELb0ELb1ELi128EEEEEEEEEvNT_6ParamsE,"aw",@nobits
	.sectionflags	@""
	.align	16


//--------------------- .nv.shared._ZN7cutlass13device_kernelIN5flash19enable_sm80_to_sm89INS1_16FlashAttnFwdSm80INS1_25CollectiveMainloopFwdSm80ILi4ELi1ELb0EN4cute5tupleIJNS5_1CILi128EEENS7_ILi64EEES8_EEELi128ENS_6half_tEfNS_4arch4Sm80ELb0ELb0ELb1ELb0ELb1ELb0ELb1ELb0EEENS1_21CollectiveEpilogueFwdINS6_IJS8_S8_S9_EEENS6_IJNS7_ILi1EEESH_SH_EEESB_SD_Li128ELb0ELb1ELb0ELb0EEENS1_19SingleTileSchedulerILb0ELb0ELb1ELi128EEEEEEEEEvNT_6ParamsE --------------------------
	.section	.nv.shared._ZN7cutlass13device_kernelIN5flash19enable_sm80_to_sm89INS1_16FlashAttnFwdSm80INS1_25CollectiveMainloopFwdSm80ILi4ELi1ELb0EN4cute5tupleIJNS5_1CILi128EEENS7_ILi64EEES8_EEELi128ENS_6half_tEfNS_4arch4Sm80ELb0ELb0ELb1ELb0ELb1ELb0ELb1ELb0EEENS1_21CollectiveEpilogueFwdINS6_IJS8_S8_S9_EEENS6_IJNS7_ILi1EEESH_SH_EEESB_SD_Li128ELb0ELb1ELb0ELb0EEENS1_19SingleTileSchedulerILb0ELb0ELb1ELi128EEEEEEEEEvNT_6ParamsE,"aw",@nobits
	.sectionflags	@""
	.align	16


//--------------------- .nv.shared._ZN7cutlass13device_kernelIN5flash19enable_sm80_to_sm89INS1_16FlashAttnFwdSm80INS1_25CollectiveMainloopFwdSm80ILi4ELi1ELb0EN4cute5tupleIJNS5_1CILi128EEENS7_ILi64EEES8_EEELi128ENS_6half_tEfNS_4arch4Sm80ELb0ELb0ELb1ELb1ELb1ELb0ELb1ELb0EEENS1_21CollectiveEpilogueFwdINS6_IJS8_S8_S9_EEENS6_IJNS7_ILi1EEESH_SH_EEESB_SD_Li128ELb1ELb1ELb0ELb0EEENS1_19SingleTileSchedulerILb1ELb0ELb1ELi128EEEEEEEEEvNT_6ParamsE --------------------------
	.section	.nv.shared._ZN7cutlass13device_kernelIN5flash19enable_sm80_to_sm89INS1_16FlashAttnFwdSm80INS1_25CollectiveMainloopFwdSm80ILi4ELi1ELb0EN4cute5tupleIJNS5_1CILi128EEENS7_ILi64EEES8_EEELi128ENS_6half_tEfNS_4arch4Sm80ELb0ELb0ELb1ELb1ELb1ELb0ELb1ELb0EEENS1_21CollectiveEpilogueFwdINS6_IJS8_S8_S9_EEENS6_IJNS7_ILi1EEESH_SH_EEESB_SD_Li128ELb1ELb1ELb0ELb0EEENS1_19SingleTileSchedulerILb1ELb0ELb1ELi128EEEEEEEEEvNT_6ParamsE,"aw",@nobits
	.sectionflags	@""
	.align	16


//--------------------- .nv.shared._ZN7cutlass13device_kernelIN5flash19enable_sm80_to_sm89INS1_16FlashAttnFwdSm80INS1_25CollectiveMainloopFwdSm80ILi4ELi1ELb0EN4cute5tupleIJNS5_1CILi128EEENS7_ILi64EEES8_EEELi128ENS_6half_tEfNS_4arch4Sm80ELb0ELb0ELb1ELb1ELb1ELb1ELb1ELb0EEENS1_21CollectiveEpilogueFwdINS6_IJS8_S8_S9_EEENS6_IJNS7_ILi1EEESH_SH_EEESB_SD_Li128ELb1ELb1ELb0ELb0EEENS1_19SingleTileSchedulerILb1ELb0ELb1ELi128EEEEEEEEEvNT_6ParamsE --------------------------
	.section	.nv.shared._ZN7cutlass13device_kernelIN5flash19enable_sm80_to_sm89INS1_16FlashAttnFwdSm80INS1_25CollectiveMainloopFwdSm80ILi4ELi1ELb0EN4cute5tupleIJNS5_1CILi128EEENS7_ILi64EEES8_EEELi128ENS_6half_tEfNS_4arch4Sm80ELb0ELb0ELb1ELb1ELb1ELb1ELb1ELb0EEENS1_21CollectiveEpilogueFwdINS6_IJS8_S8_S9_EEENS6_IJNS7_ILi1EEESH_SH_EEESB_SD_Li128ELb1ELb1ELb0ELb0EEENS1_19SingleTileSchedulerILb1ELb0ELb1ELi128EEEEEEEEEvNT_6ParamsE,"aw",@nobits
	.sectionflags	@""
	.align	16


//--------------------- .nv.shared._ZN7cutlass13device_kernelIN5flash19enable_sm80_to_sm89INS1_16FlashAttnFwdSm80INS1_25CollectiveMainloopFwdSm80ILi4ELi1ELb0EN4cute5tupleIJNS5_1CILi128EEENS7_ILi48EEES8_EEELi128ENS_6half_tEfNS_4arch4Sm80ELb0ELb1ELb1ELb0ELb1ELb0ELb1ELb0EEENS1_21CollectiveEpilogueFwdINS6_IJS8_S8_S9_EEENS6_IJNS7_ILi1EEESH_SH_EEESB_SD_Li128ELb0ELb1ELb0ELb0EEENS1_19SingleTileSchedulerILb0ELb0ELb1ELi128EEEEEEEEEvNT_6ParamsE --------------------------
	.section	.nv.shared._ZN7cutlass13device_kernelIN5flash19enable_sm80_to_sm89INS1_16FlashAttnFwdSm80INS1_25CollectiveMainloopFwdSm80ILi4ELi1ELb0EN4cute5tupleIJNS5_1CILi128EEENS7_ILi48EEES8_EEELi128ENS_6half_tEfNS_4arch4Sm80ELb0ELb1ELb1ELb0ELb1ELb0ELb1ELb0EEENS1_21CollectiveEpilogueFwdINS6_IJS8_S8_S9_EEENS6_IJNS7_ILi1EEESH_SH_EEESB_SD_Li128ELb0ELb1ELb0ELb0EEENS1_19SingleTileSchedulerILb0ELb0ELb1ELi128EEEEEEEEEvNT_6ParamsE,"aw",@nobits
	.sectionflags	@""
	.align	16


//--------------------- .nv.shared._ZN7cutlass13device_kernelIN5flash19enable_sm80_to_sm89INS1_16FlashAttnFwdSm80INS1_25CollectiveMainloopFwdSm80ILi4ELi1ELb0EN4cute5tupleIJNS5_1CILi128EEENS7_ILi48EEES8_EEELi128ENS_6half_tEfNS_4arch4Sm80ELb0ELb1ELb1ELb1ELb1ELb0ELb1ELb0EEENS1_21CollectiveEpilogueFwdINS6_IJS8_S8_S9_EEENS6_IJNS7_ILi1EEESH_SH_EEESB_SD_Li128ELb1ELb1ELb0ELb0EEENS1_19SingleTileSchedulerILb1ELb0ELb1ELi128EEEEEEEEEvNT_6ParamsE --------------------------
	.section	.nv.shared._ZN7cutlass13device_kernelIN5flash19enable_sm80_to_sm89INS1_16FlashAttnFwdSm80INS1_25CollectiveMainloopFwdSm80ILi4ELi1ELb0EN4cute5tupleIJNS5_1CILi128EEENS7_ILi48EEES8_EEELi128ENS_6half_tEfNS_4arch4Sm80ELb0ELb1ELb1ELb1ELb1ELb0ELb1ELb0EEENS1_21CollectiveEpilogueFwdINS6_IJS8_S8_S9_EEENS6_IJNS7_ILi1EEESH_SH_EEESB_SD_Li128ELb1ELb1ELb0ELb0EEENS1_19SingleTileSchedulerILb1ELb0ELb1ELi128EEEEEEEEEvNT_6ParamsE,"aw",@nobits
	.sectionflags	@""
	.align	16


//--------------------- .nv.shared._ZN7cutlass13device_kernelIN5flash19enable_sm80_to_sm89INS1_16FlashAttnFwdSm80INS1_25CollectiveMainloopFwdSm80ILi4ELi1ELb0EN4cute5tupleIJNS5_1CILi128EEENS7_ILi48EEES8_EEELi128ENS_6half_tEfNS_4arch4Sm80ELb0ELb1ELb1ELb1ELb1ELb1ELb1ELb0EEENS1_21CollectiveEpilogueFwdINS6_IJS8_S8_S9_EEENS6_IJNS7_ILi1EEESH_SH_EEESB_SD_Li128ELb1ELb1ELb0ELb0EEENS1_19SingleTileSchedulerILb1ELb0ELb1ELi128EEEEEEEEEvNT_6ParamsE --------------------------
	.section	.nv.shared._ZN7cutlass13device_kernelIN5flash19enable_sm80_to_sm89INS1_16FlashAttnFwdSm80INS1_25CollectiveMainloopFwdSm80ILi4ELi1ELb0EN4cute5tupleIJNS5_1CILi128EEENS7_ILi48EEES8_EEELi128ENS_6half_tEfNS_4arch4Sm80ELb0ELb1ELb1ELb1ELb1ELb1ELb1ELb0EEENS1_21CollectiveEpilogueFwdINS6_IJS8_S8_S9_EEENS6_IJNS7_ILi1EEESH_SH_EEESB_SD_Li128ELb1ELb1ELb0ELb0EEENS1_19SingleTileSchedulerILb1ELb0ELb1ELi128EEEEEEEEEvNT_6ParamsE,"aw",@nobits
	.sectionflags	@""
	.align	16


//--------------------- .nv.shared._ZN7cutlass13device_kernelIN5flash19enable_sm80_to_sm89INS1_16FlashAttnFwdSm80INS1_25CollectiveMainloopFwdSm80ILi4ELi1ELb0EN4cute5tupleIJNS5_1CILi128EEENS7_ILi64EEES8_EEELi128ENS_6half_tEfNS_4arch4Sm80ELb1ELb0ELb1ELb0ELb1ELb0ELb1ELb0EEENS1_21CollectiveEpilogueFwdINS6_IJS8_S8_S9_EEENS6_IJNS7_ILi1EEESH_SH_EEESB_SD_Li128ELb0ELb1ELb0ELb0EEENS1_30DynamicPersistentTileSchedulerILi128ELi128ELb0ELb1ELb0EEEEEEEEEvNT_6ParamsE --------------------------
	.section	.nv.shared._ZN7cutlass13device_kernelIN5flash19enable_sm80_to_sm89INS1_16FlashAttnFwdSm80INS1_25CollectiveMainloopFwdSm80ILi4ELi1ELb0EN4cute5tupleIJNS5_1CILi128EEENS7_ILi64EEES8_EEELi128ENS_6half_tEfNS_4arch4Sm80ELb1ELb0ELb1ELb0ELb1ELb0ELb1ELb0EEENS1_21CollectiveEpilogueFwdINS6_IJS8_S8_S9_EEENS6_IJNS7_ILi1EEESH_SH_EEESB_SD_Li128ELb0ELb1ELb0ELb0EEENS1_30DynamicPersistentTileSchedulerILi128ELi128ELb0ELb1ELb0EEEEEEEEEvNT_6ParamsE,"aw",@nobits
	.sectionflags	@""
	.align	16


//--------------------- .nv.shared._ZN7cutlass13device_kernelIN5flash19enable_sm80_to_sm89INS1_16FlashAttnFwdSm80INS1_25CollectiveMainloopFwdSm80ILi4ELi1ELb0EN4cute5tupleIJNS5_1CILi128EEENS7_ILi64EEES8_EEELi128ENS_6half_tEfNS_4arch4Sm80ELb1ELb0ELb1ELb1ELb1ELb0ELb1ELb0EEENS1_21CollectiveEpilogueFwdINS6_IJS8_S8_S9_EEENS6_IJNS7_ILi1EEESH_SH_EEESB_SD_Li128ELb1ELb1ELb0ELb0EEENS1_19SingleTileSchedulerILb1ELb0ELb1ELi128EEEEEEEEEvNT_6ParamsE --------------------------
	.section	.nv.shared._ZN7cutlass13device_kernelIN5flash19enable_sm80_to_sm89INS1_16FlashAttnFwdSm80INS1_25CollectiveMainloopFwdSm80ILi4ELi1ELb0EN4cute5tupleIJNS5_1CILi128EEENS7_ILi64EEES8_EEELi128ENS_6half_tEfNS_4arch4Sm80ELb1ELb0ELb1ELb1ELb1ELb0ELb1ELb0EEENS1_21CollectiveEpilogueFwdINS6_IJS8_S8_S9_EEENS6_IJNS7_ILi1EEESH_SH_EEESB_SD_Li128ELb1ELb1ELb0ELb0EEENS1_19SingleTileSchedulerILb1ELb0ELb1ELi128EEEEEEEEEvNT_6ParamsE,"aw",@nobits
	.sectionflags	@""
	.align	16


//--------------------- .nv.shared._ZN7cutlass13device_kernelIN5flash19enable_sm80_to_sm89INS1_16FlashAttnFwdSm80INS1_25CollectiveMainloopFwdSm80ILi4ELi1ELb0EN4cute5tupleIJNS5_1CILi128EEENS7_ILi64EEES8_EEELi128ENS_6half_tEfNS_4arch4Sm80ELb1ELb0ELb1ELb1ELb1ELb1ELb1ELb0EEENS1_21CollectiveEpilogueFwdINS6_IJS8_S8_S9_EEENS6_IJNS7_ILi1EEESH_SH_EEESB_SD_Li128ELb1ELb1ELb0ELb0EEENS1_19SingleTileSchedulerILb1ELb0ELb1ELi128EEEEEEEEEvNT_6ParamsE --------------------------
	.section	.nv.shared._ZN7cutlass13device_kernelIN5flash19enable_sm80_to_sm89INS1_16FlashAttnFwdSm80INS1_25CollectiveMainloopFwdSm80ILi4ELi1ELb0EN4cute5tupleIJNS5_1CILi128EEENS7_ILi64EEES8_EEELi128ENS_6half_tEfNS_4arch4Sm80ELb1ELb0ELb1ELb1ELb1ELb1ELb1ELb0EEENS1_21CollectiveEpilogueFwdINS6_IJS8_S8_S9_EEENS6_IJNS7_ILi1EEESH_SH_EEESB_SD_Li128ELb1ELb1ELb0ELb0EEENS1_19SingleTileSchedulerILb1ELb0ELb1ELi128EEEEEEEEEvNT_6ParamsE,"aw",@nobits
	.sectionflags	@""
	.align	16


//--------------------- .nv.shared._ZN7cutlass13device_kernelIN5flash19enable_sm80_to_sm89INS1_16FlashAttnFwdSm80INS1_25CollectiveMainloopFwdSm80ILi8ELi1ELb1EN4cute5tupleIJNS5_1CILi128EEES8_S8_EEELi128ENS_6half_tEfNS_4arch4Sm80ELb0ELb0ELb0ELb0ELb1ELb0ELb1ELb0EEENS1_21CollectiveEpilogueFwdIS9_NS6_IJNS7_ILi1EEESF_SF_EEESA_SC_Li256ELb0ELb1ELb0ELb0EEENS1_19SingleTileSchedulerILb0ELb0ELb1ELi128EEEEEEEEEvNT_6ParamsE --------------------------
	.section	.nv.shared._ZN7cutlass13device_kernelIN5flash19enable_sm80_to_sm89INS1_16FlashAttnFwdSm80INS1_25CollectiveMainloopFwdSm80ILi8ELi1ELb1EN4cute5tupleIJNS5_1CILi128EEES8_S8_EEELi128ENS_6half_tEfNS_4arch4Sm80ELb0ELb0ELb0ELb0ELb1ELb0ELb1ELb0EEENS1_21CollectiveEpilogueFwdIS9_NS6_IJNS7_ILi1EEESF_SF_EEESA_SC_Li256ELb0ELb1ELb0ELb0EEENS1_19SingleTileSchedulerILb0ELb0ELb1ELi128EEEEEEEEEvNT_6ParamsE,"aw",@nobits
	.sectionflags	@""
	.align	16


//--------------------- .nv.shared._ZN7cutlass13device_kernelIN5flash19enable_sm80_to_sm89INS1_16FlashAttnFwdSm80INS1_25CollectiveMainloopFwdSm80ILi8ELi1ELb1EN4cute5tupleIJNS5_1CILi128EEES8_S8_EEELi128ENS_6half_tEfNS_4arch4Sm80ELb0ELb0ELb0ELb1ELb1ELb0ELb1ELb0EEENS1_21CollectiveEpilogueFwdIS9_NS6_IJNS7_ILi1EEESF_SF_EEESA_SC_Li256ELb1ELb1ELb0ELb0EEENS1_19SingleTileSchedulerILb1ELb0ELb1ELi128EEEEEEEEEvNT_6ParamsE --------------------------
	.section	.nv.shared._ZN7cutlass13device_kernelIN5flash19enable_sm80_to_sm89INS1_16FlashAttnFwdSm80INS1_25CollectiveMainloopFwdSm80ILi8ELi1ELb1EN4cute5tupleIJNS5_1CILi128EEES8_S8_EEELi128ENS_6half_tEfNS_4arch4Sm80ELb0ELb0ELb0ELb1ELb1ELb0ELb1ELb0EEENS1_21CollectiveEpilogueFwdIS9_NS6_IJNS7_ILi1EEESF_SF_EEESA_SC_Li256ELb1ELb1ELb0ELb0EEENS1_19SingleTileSchedulerILb1ELb0ELb1ELi128EEEEEEEEEvNT_6ParamsE,"aw",@nobits
	.sectionflags	@""
	.align	16


//--------------------- .nv.shared._ZN7cutlass13device_kernelIN5flash19enable_sm80_to_sm89INS1_16FlashAttnFwdSm80INS1_25CollectiveMainloopFwdSm80ILi8ELi1ELb1EN4cute5tupleIJNS5_1CILi128EEES8_S8_EEELi128ENS_6half_tEfNS_4arch4Sm80ELb0ELb0ELb0ELb1ELb1ELb1ELb1ELb0EEENS1_21CollectiveEpilogueFwdIS9_NS6_IJNS7_ILi1EEESF_SF_EEESA_SC_Li256ELb1ELb1ELb0ELb0EEENS1_19SingleTileSchedulerILb1ELb0ELb1ELi128EEEEEEEEEvNT_6ParamsE --------------------------
	.section	.nv.shared._ZN7cutlass13device_kernelIN5flash19enable_sm80_to_sm89INS1_16FlashAttnFwdSm80INS1_25CollectiveMainloopFwdSm80ILi8ELi1ELb1EN4cute5tupleIJNS5_1CILi128EEES8_S8_EEELi128ENS_6half_tEfNS_4arch4Sm80ELb0ELb0ELb0ELb1ELb1ELb1ELb1ELb0EEENS1_21CollectiveEpilogueFwdIS9_NS6_IJNS7_ILi1EEESF_SF_EEESA_SC_Li256ELb1ELb1ELb0ELb0EEENS1_19SingleTileSchedulerILb1ELb0ELb1ELi128EEEEEEEEEvNT_6ParamsE,"aw",@nobits
	.sectionflags	@""
	.align	16


//--------------------- .nv.shared._ZN7cutlass13device_kernelIN5flash19enable_sm80_to_sm89INS1_16FlashAttnFwdSm80INS1_25CollectiveMainloopFwdSm80ILi8ELi1ELb1EN4cute5tupleIJNS5_1CILi128EEENS7_ILi96EEES8_EEELi128ENS_6half_tEfNS_4arch4Sm80ELb0ELb1ELb0ELb0ELb1ELb0ELb1ELb0EEENS1_21CollectiveEpilogueFwdINS6_IJS8_S8_S9_EEENS6_IJNS7_ILi1EEESH_SH_EEESB_SD_Li256ELb0ELb1ELb0ELb0EEENS1_19SingleTileSchedulerILb0ELb0ELb1ELi128EEEEEEEEEvNT_6ParamsE --------------------------
	.section	.nv.shared._ZN7cutlass13device_kernelIN5flash19enable_sm80_to_sm89INS1_16FlashAttnFwdSm80INS1_25CollectiveMainloopFwdSm80ILi8ELi1ELb1EN4cute5tupleIJNS5_1CILi128EEENS7_ILi96EEES8_EEELi128ENS_6half_tEfNS_4arch4Sm80ELb0ELb1ELb0ELb0ELb1ELb0ELb1ELb0EEENS1_21CollectiveEpilogueFwdINS6_IJS8_S8_S9_EEENS6_IJNS7_ILi1EEESH_SH_EEESB_SD_Li256ELb0ELb1ELb0ELb0EEENS1_19SingleTileSchedulerILb0ELb0ELb1ELi128EEEEEEEEEvNT_6ParamsE,"aw",@nobits
	.sectionflags	@""
	.align	16


//--------------------- .nv.shared._ZN7cutlass13device_kernelIN5flash19enable_sm80_to_sm89INS1_16FlashAttnFwdSm80INS1_25CollectiveMainloopFwdSm80ILi8ELi1ELb1EN4cute5tupleIJNS5_1CILi128EEENS7_ILi96EEES8_EEELi128ENS_6half_tEfNS_4arch4Sm80ELb0ELb1ELb0ELb1ELb1ELb0ELb1ELb0EEENS1_21CollectiveEpilogueFwdINS6_IJS8_S8_S9_EEENS6_IJNS7_ILi1EEESH_SH_EEESB_SD_Li256ELb1ELb1ELb0ELb0EEENS1_19SingleTileSchedulerILb1ELb0ELb1ELi128EEEEEEEEEvNT_6ParamsE --------------------------
	.section	.nv.shared._ZN7cutlass13device_kernelIN5flash19enable_sm80_to_sm89INS1_16FlashAttnFwdSm80INS1_25CollectiveMainloopFwdSm80ILi8ELi1ELb1EN4cute5tupleIJNS5_1CILi128EEENS7_ILi96EEES8_EEELi128ENS_6half_tEfNS_4arch4Sm80ELb0ELb1ELb0ELb1ELb1ELb0ELb1ELb0EEENS1_21CollectiveEpilogueFwdINS6_IJS8_S8_S9_EEENS6_IJNS7_ILi1EEESH_SH_EEESB_SD_Li256ELb1ELb1ELb0ELb0EEENS1_19SingleTileSchedulerILb1ELb0ELb1ELi128EEEEEEEEEvNT_6ParamsE,"aw",@nobits
	.sectionflags	@""
	.align	16


//--------------------- .nv.shared._ZN7cutlass13device_kernelIN5flash19enable_sm80_to_sm89INS1_16FlashAttnFwdSm80INS1_25CollectiveMainloopFwdSm80ILi8ELi1ELb1EN4cute5tupleIJNS5_1CILi128EEENS7_ILi96EEES8_EEELi128ENS_6half_tEfNS_4arch4Sm80ELb0ELb1ELb0ELb1ELb1ELb1ELb1ELb0EEENS1_21CollectiveEpilogueFwdINS6_IJS8_S8_S9_EEENS6_IJNS7_ILi1EEESH_SH_EEESB_SD_Li256ELb1ELb1ELb0ELb0EEENS1_19SingleTileSchedulerILb1ELb0ELb1ELi128EEEEEEEEEvNT_6ParamsE --------------------------
	.section	.nv.shared._ZN7cutlass13device_kernelIN5flash19enable_sm80_to_sm89INS1_16FlashAttnFwdSm80INS1_25CollectiveMainloopFwdSm80ILi8ELi1ELb1EN4cute5tupleIJNS5_1CILi128EEENS7_ILi96EEES8_EEELi128ENS_6half_tEfNS_4arch4Sm80ELb0ELb1ELb0ELb1ELb1ELb1ELb1ELb0EEENS1_21CollectiveEpilogueFwdINS6_IJS8_S8_S9_EEENS6_IJNS7_ILi1EEESH_SH_EEESB_SD_Li256ELb1ELb1ELb0ELb0EEENS1_19SingleTileSchedulerILb1ELb0ELb1ELi128EEEEEEEEEvNT_6ParamsE,"aw",@nobits
	.sectionflags	@""
	.align	16


//--------------------- .nv.shared._ZN7cutlass13device_kernelIN5flash19enable_sm80_to_sm89INS1_16FlashAttnFwdSm80INS1_25CollectiveMainloopFwdSm80ILi8ELi1ELb1EN4cute5tupleIJNS5_1CILi128EEES8_S8_EEELi128ENS_6half_tEfNS_4arch4Sm80ELb1ELb0ELb0ELb0ELb1ELb0ELb1ELb0EEENS1_21CollectiveEpilogueFwdIS9_NS6_IJNS7_ILi1EEESF_SF_EEESA_SC_Li256ELb0ELb1ELb0ELb0EEENS1_30DynamicPersistentTileSchedulerILi256ELi256ELb0ELb1ELb0EEEEEEEEEvNT_6ParamsE --------------------------
	.section	.nv.shared._ZN7cutlass13device_kernelIN5flash19enable_sm80_to_sm89INS1_16FlashAttnFwdSm80INS1_25CollectiveMainloopFwdSm80ILi8ELi1ELb1EN4cute5tupleIJNS5_1CILi128EEES8_S8_EEELi128ENS_6half_tEfNS_4arch4Sm80ELb1ELb0ELb0ELb0ELb1ELb0ELb1ELb0EEENS1_21CollectiveEpilogueFwdIS9_NS6_IJNS7_ILi1EEESF_SF_EEESA_SC_Li256ELb0ELb1ELb0ELb0EEENS1_30DynamicPersistentTileSchedulerILi256ELi256ELb0ELb1ELb0EEEEEEEEEvNT_6ParamsE,"aw",@nobits
	.sectionflags	@""
	.align	16


//--------------------- .nv.shared._ZN7cutlass13device_kernelIN5flash19enable_sm80_to_sm89INS1_16FlashAttnFwdSm80INS1_25CollectiveMainloopFwdSm80ILi8ELi1ELb1EN4cute5tupleIJNS5_1CILi128EEES8_S8_EEELi128ENS_6half_tEfNS_4arch4Sm80ELb1ELb0ELb0ELb1ELb1ELb0ELb1ELb0EEENS1_21CollectiveEpilogueFwdIS9_NS6_IJNS7_ILi1EEESF_SF_EEESA_SC_Li256ELb1ELb1ELb0ELb0EEENS1_19SingleTileSchedulerILb1ELb0ELb1ELi128EEEEEEEEEvNT_6ParamsE --------------------------
	.section	.nv.shared._ZN7cutlass13device_kernelIN5flash19enable_sm80_to_sm89INS1_16FlashAttnFwdSm80INS1_25CollectiveMainloopFwdSm80ILi8ELi1ELb1EN4cute5tupleIJNS5_1CILi128EEES8_S8_EEELi128ENS_6half_tEfNS_4arch4Sm80ELb1ELb0ELb0ELb1ELb1ELb0ELb1ELb0EEENS1_21CollectiveEpilogueFwdIS9_NS6_IJNS7_ILi1EEESF_SF_EEESA_SC_Li256ELb1ELb1ELb0ELb0EEENS1_19SingleTileSchedulerILb1ELb0ELb1ELi128EEEEEEEEEvNT_6ParamsE,"aw",@nobits
	.sectionflags	@""
	.align	16


//--------------------- .nv.shared._ZN7cutlass13device_kernelIN5flash19enable_sm80_to_sm89INS1_16FlashAttnFwdSm80INS1_25CollectiveMainloopFwdSm80ILi8ELi1ELb1EN4cute5tupleIJNS5_1CILi128EEES8_S8_EEELi128ENS_6half_tEfNS_4arch4Sm80ELb1ELb0ELb0ELb1ELb1ELb1ELb1ELb0EEENS1_21CollectiveEpilogueFwdIS9_NS6_IJNS7_ILi1EEESF_SF_EEESA_SC_Li256ELb1ELb1ELb0ELb0EEENS1_19SingleTileSchedulerILb1ELb0ELb1ELi128EEEEEEEEEvNT_6ParamsE --------------------------
	.section	.nv.shared._ZN7cutlass13device_kernelIN5flash19enable_sm80_to_sm89INS1_16FlashAttnFwdSm80INS1_25CollectiveMainloopFwdSm80ILi8ELi1ELb1EN4cute5tupleIJNS5_1CILi128EEES8_S8_EEELi128ENS_6half_tEfNS_4arch4Sm80ELb1ELb0ELb0ELb1ELb1ELb1ELb1ELb0EEENS1_21CollectiveEpilogueFwdIS9_NS6_IJNS7_ILi1EEESF_SF_EEESA_SC_Li256ELb1ELb1ELb0ELb0EEENS1_19SingleTileSchedulerILb1ELb0ELb1ELi128EEEEEEEEEvNT_6ParamsE,"aw",@nobits
	.sectionflags	@""
	.align	16


//--------------------- .nv.shared._ZN7cutlass13device_kernelIN5flash19enable_sm80_to_sm89INS1_16FlashAttnFwdSm80INS1_25CollectiveMainloopFwdSm80ILi4ELi1ELb0EN4cute5tupleIJNS5_1CILi128EEENS7_ILi64EEES8_EEELi128ENS_6half_tEfNS_4arch4Sm80ELb0ELb0ELb0ELb0ELb1ELb0ELb1ELb0EEENS1_21CollectiveEpilogueFwdINS6_IJS8_S8_S9_EEENS6_IJNS7_ILi1EEESH_SH_EEESB_SD_Li128ELb0ELb1ELb0ELb0EEENS1_19SingleTileSchedulerILb0ELb0ELb1ELi128EEEEEEEEEvNT_6ParamsE --------------------------
	.section	.nv.shared._ZN7cutlass13device_kernelIN5flash19enable_sm80_to_sm89INS1_16FlashAttnFwdSm80INS1_25CollectiveMainloopFwdSm80ILi4ELi1ELb0EN4cute5tupleIJNS5_1CILi128EEENS7_ILi64EEES8_EEELi128ENS_6half_tEfNS_4arch4Sm80ELb0ELb0ELb0ELb0ELb1ELb0ELb1ELb0EEENS1_21CollectiveEpilogueFwdINS6_IJS8_S8_S9_EEENS6_IJNS7_ILi1EEESH_SH_EEESB_SD_Li128ELb0ELb1ELb0ELb0EEENS1_19SingleTileSchedulerILb0ELb0ELb1ELi128EEEEEEEEEvNT_6ParamsE,"aw",@nobits
	.sectionflags	@""
	.align	16


//--------------------- .nv.shared._ZN7cutlass13device_kernelIN5flash19enable_sm80_to_sm89INS1_16FlashAttnFwdSm80INS1_25CollectiveMainloopFwdSm80ILi4ELi1ELb0EN4cute5tupleIJNS5_1CILi128EEENS7_ILi64EEES8_EEELi128ENS_6half_tEfNS_4arch4Sm80ELb0ELb0ELb0ELb1ELb1ELb0ELb1ELb0EEENS1_21CollectiveEpilogueFwdINS6_IJS8_S8_S9_EEENS6_IJNS7_ILi1EEESH_SH_EEESB_SD_Li128ELb1ELb1ELb0ELb0EEENS1_19SingleTileSchedulerILb1ELb0ELb1ELi128EEEEEEEEEvNT_6ParamsE --------------------------
	.section	.nv.shared._ZN7cutlass13device_kernelIN5flash19enable_sm80_to_sm89INS1_16FlashAttnFwdSm80INS1_25CollectiveMainloopFwdSm80ILi4ELi1ELb0EN4cute5tupleIJNS5_1CILi128EEENS7_ILi64EEES8_EEELi128ENS_6half_tEfNS_4arch4Sm80ELb0ELb0ELb0ELb1ELb1ELb0ELb1ELb0EEENS1_21CollectiveEpilogueFwdINS6_IJS8_S8_S9_EEENS6_IJNS7_ILi1EEESH_SH_EEESB_SD_Li128ELb1ELb1ELb0ELb0EEENS1_19SingleTileSchedulerILb1ELb0ELb1ELi128EEEEEEEEEvNT_6ParamsE,"aw",@nobits
	.sectionflags	@""
	.align	16


//--------------------- .nv.shared._ZN7cutlass13device_kernelIN5flash19enable_sm80_to_sm89INS1_16FlashAttnFwdSm80INS1_25CollectiveMainloopFwdSm80ILi4ELi1ELb0EN4cute5tupleIJNS5_1CILi128EEENS7_ILi64EEES8_EEELi128ENS_6half_tEfNS_4arch4Sm80ELb0ELb0ELb0ELb1ELb1ELb1ELb1ELb0EEENS1_21CollectiveEpilogueFwdINS6_IJS8_S8_S9_EEENS6_IJNS7_ILi1EEESH_SH_EEESB_SD_Li128ELb1ELb1ELb0ELb0EEENS1_19SingleTileSchedulerILb1ELb0ELb1ELi128EEEEEEEEEvNT_6ParamsE --------------------------
	.section	.nv.shared._ZN7cutlass13device_kernelIN5flash19enable_sm80_to_sm89INS1_16FlashAttnFwdSm80INS1_25CollectiveMainloopFwdSm80ILi4ELi1ELb0EN4cute5tupleIJNS5_1CILi128EEENS7_ILi64EEES8_EEELi128ENS_6half_tEfNS_4arch4Sm80ELb0ELb0ELb0ELb1ELb1ELb1ELb1ELb0EEENS1_21CollectiveEpilogueFwdINS6_IJS8_S8_S9_EEENS6_IJNS7_ILi1EEESH_SH_EEESB_SD_Li128ELb1ELb1ELb0ELb0EEENS1_19SingleTileSchedulerILb1ELb0ELb1ELi128EEEEEEEEEvNT_6ParamsE,"aw",@nobits
	.sectionflags	@""
	.align	16


//--------------------- .nv.shared._ZN7cutlass13device_kernelIN5flash19enable_sm80_to_sm89INS1_16FlashAttnFwdSm80INS1_25CollectiveMainloopFwdSm80ILi4ELi1ELb0EN4cute5tupleIJNS5_1CILi128EEENS7_ILi48EEES8_EEELi128ENS_6half_tEfNS_4arch4Sm80ELb0ELb1ELb0ELb0ELb1ELb0ELb1ELb0EEENS1_21CollectiveEpilogueFwdINS6_IJS8_S8_S9_EEENS6_IJNS7_ILi1EEESH_SH_EEESB_SD_Li128ELb0ELb1ELb0ELb0EEENS1_19SingleTileSchedulerILb0ELb0ELb1ELi128EEEEEEEEEvNT_6ParamsE --------------------------
	.section	.nv.shared._ZN7cutlass13device_kernelIN5flash19enable_sm80_to_sm89INS1_16FlashAttnFwdSm80INS1_25CollectiveMainloopFwdSm80ILi4ELi1ELb0EN4cute5tupleIJNS5_1CILi128EEENS7_ILi48EEES8_EEELi128ENS_6half_tEfNS_4arch4Sm80ELb0ELb1ELb0ELb0ELb1ELb0ELb1ELb0EEENS1_21CollectiveEpilogueFwdINS6_IJS8_S8_S9_EEENS6_IJNS7_ILi1EEESH_SH_EEESB_SD_Li128ELb0ELb1ELb0ELb0EEENS1_19SingleTileSchedulerILb0ELb0ELb1ELi128EEEEEEEEEvNT_6ParamsE,"aw",@nobits
	.sectionflags	@""
	.align	16


//--------------------- .nv.shared._ZN7cutlass13device_kernelIN5flash19enable_sm80_to_sm89INS1_16FlashAttnFwdSm80INS1_25CollectiveMainloopFwdSm80ILi4ELi1ELb0EN4cute5tupleIJNS5_1CILi128EEENS7_ILi48EEES8_EEELi128ENS_6half_tEfNS_4arch4Sm80ELb0ELb1ELb0ELb1ELb1ELb0ELb1ELb0EEENS1_21CollectiveEpilogueFwdINS6_IJS8_S8_S9_EEENS6_IJNS7_ILi1EEESH_SH_EEESB_SD_Li128ELb1ELb1ELb0ELb0EEENS1_19SingleTileSchedulerILb1ELb0ELb1ELi128EEEEEEEEEvNT_6ParamsE --------------------------
	.section	.nv.shared._ZN7cutlass13device_kernelIN5flash19enable_sm80_to_sm89INS1_16FlashAttnFwdSm80INS1_25CollectiveMainloopFwdSm80ILi4ELi1ELb0EN4cute5tupleIJNS5_1CILi128EEENS7_ILi48EEES8_EEELi128ENS_6half_tEfNS_4arch4Sm80ELb0ELb1ELb0ELb1ELb1ELb0ELb1ELb0EEENS1_21CollectiveEpilogueFwdINS6_IJS8_S8_S9_EEENS6_IJNS7_ILi1EEESH_SH_EEESB_SD_Li128ELb1ELb1ELb0ELb0EEENS1_19SingleTileSchedulerILb1ELb0ELb1ELi128EEEEEEEEEvNT_6ParamsE,"aw",@nobits
	.sectionflags	@""
	.align	16


//--------------------- .nv.shared._ZN7cutlass13device_kernelIN5flash19enable_sm80_to_sm89INS1_16FlashAttnFwdSm80INS1_25CollectiveMainloopFwdSm80ILi4ELi1ELb0EN4cute5tupleIJNS5_1CILi128EEENS7_ILi48EEES8_EEELi128ENS_6half_tEfNS_4arch4Sm80ELb0ELb1ELb0ELb1ELb1ELb1ELb1ELb0EEENS1_21CollectiveEpilogueFwdINS6_IJS8_S8_S9_EEENS6_IJNS7_ILi1EEESH_SH_EEESB_SD_Li128ELb1ELb1ELb0ELb0EEENS1_19SingleTileSchedulerILb1ELb0ELb1ELi128EEEEEEEEEvNT_6ParamsE --------------------------
	.section	.nv.shared._ZN7cutlass13device_kernelIN5flash19enable_sm80_to_sm89INS1_16FlashAttnFwdSm80INS1_25CollectiveMainloopFwdSm80ILi4ELi1ELb0EN4cute5tupleIJNS5_1CILi128EEENS7_ILi48EEES8_EEELi128ENS_6half_tEfNS_4arch4Sm80ELb0ELb1ELb0ELb1ELb1ELb1ELb1ELb0EEENS1_21CollectiveEpilogueFwdINS6_IJS8_S8_S9_EEENS6_IJNS7_ILi1EEESH_SH_EEESB_SD_Li128ELb1ELb1ELb0ELb0EEENS1_19SingleTileSchedulerILb1ELb0ELb1ELi128EEEEEEEEEvNT_6ParamsE,"aw",@nobits
	.sectionflags	@""
	.align	16


//--------------------- .nv.shared._ZN7cutlass13device_kernelIN5flash19enable_sm80_to_sm89INS1_16FlashAttnFwdSm80INS1_25CollectiveMainloopFwdSm80ILi4ELi1ELb0EN4cute5tupleIJNS5_1CILi128EEENS7_ILi64EEES8_EEELi128ENS_6half_tEfNS_4arch4Sm80ELb1ELb0ELb0ELb0ELb1ELb0ELb1ELb0EEENS1_21CollectiveEpilogueFwdINS6_IJS8_S8_S9_EEENS6_IJNS7_ILi1EEESH_SH_EEESB_SD_Li128ELb0ELb1ELb0ELb0EEENS1_30DynamicPersistentTileSchedulerILi128ELi128ELb0ELb1ELb0EEEEEEEEEvNT_6ParamsE --------------------------
	.section	.nv.shared._ZN7cutlass13device_kernelIN5flash19enable_sm80_to_sm89INS1_16FlashAttnFwdSm80INS1_25CollectiveMainloopFwdSm80ILi4ELi1ELb0EN4cute5tupleIJNS5_1CILi128EEENS7_ILi64EEES8_EEELi128ENS_6half_tEfNS_4arch4Sm80ELb1ELb0ELb0ELb0ELb1ELb0ELb1ELb0EEENS1_21CollectiveEpilogueFwdINS6_IJS8_S8_S9_EEENS6_IJNS7_ILi1EEESH_SH_EEESB_SD_Li128ELb0ELb1ELb0ELb0EEENS1_30DynamicPersistentTileSchedulerILi128ELi128ELb0ELb1ELb0EEEEEEEEEvNT_6ParamsE,"aw",@nobits
	.sectionflags	@""
	.align	16


//--------------------- .nv.shared._ZN7cutlass13device_kernelIN5flash19enable_sm80_to_sm89INS1_16FlashAttnFwdSm80INS1_25CollectiveMainloopFwdSm80ILi4ELi1ELb0EN4cute5tupleIJNS5_1CILi128EEENS7_ILi64EEES8_EEELi128ENS_6half_tEfNS_4arch4Sm80ELb1ELb0ELb0ELb1ELb1ELb0ELb1ELb0EEENS1_21CollectiveEpilogueFwdINS6_IJS8_S8_S9_EEENS6_IJNS7_ILi1EEESH_SH_EEESB_SD_Li128ELb1ELb1ELb0ELb0EEENS1_19SingleTileSchedulerILb1ELb0ELb1ELi128EEEEEEEEEvNT_6ParamsE --------------------------
	.section	.nv.shared._ZN7cutlass13device_kernelIN5flash19enable_sm80_to_sm89INS1_16FlashAttnFwdSm80INS1_25CollectiveMainloopFwdSm80ILi4ELi1ELb0EN4cute5tupleIJNS5_1CILi128EEENS7_ILi64EEES8_EEELi128ENS_6half_tEfNS_4arch4Sm80ELb1ELb0ELb0ELb1ELb1ELb0ELb1ELb0EEENS1_21CollectiveEpilogueFwdINS6_IJS8_S8_S9_EEENS6_IJNS7_ILi1EEESH_SH_EEESB_SD_Li128ELb1ELb1ELb0ELb0EEENS1_19SingleTileSchedulerILb1ELb0ELb1ELi128EEEEEEEEEvNT_6ParamsE,"aw",@nobits
	.sectionflags	@""
	.align	16


//--------------------- .nv.shared._ZN7cutlass13device_kernelIN5flash19enable_sm80_to_sm89INS1_16FlashAttnFwdSm80INS1_25CollectiveMainloopFwdSm80ILi4ELi1ELb0EN4cute5tupleIJNS5_1CILi128EEENS7_ILi64EEES8_EEELi128ENS_6half_tEfNS_4arch4Sm80ELb1ELb0ELb0ELb1ELb1ELb1ELb1ELb0EEENS1_21CollectiveEpilogueFwdINS6_IJS8_S8_S9_EEENS6_IJNS7_ILi1EEESH_SH_EEESB_SD_Li128ELb1ELb1ELb0ELb0EEENS1_19SingleTileSchedulerILb1ELb0ELb1ELi128EEEEEEEEEvNT_6ParamsE --------------------------
	.section	.nv.shared._ZN7cutlass13device_kernelIN5flash19enable_sm80_to_sm89INS1_16FlashAttnFwdSm80INS1_25CollectiveMainloopFwdSm80ILi4ELi1ELb0EN4cute5tupleIJNS5_1CILi128EEENS7_ILi64EEES8_EEELi128ENS_6half_tEfNS_4arch4Sm80ELb1ELb0ELb0ELb1ELb1ELb1ELb1ELb0EEENS1_21CollectiveEpilogueFwdINS6_IJS8_S8_S9_EEENS6_IJNS7_ILi1EEESH_SH_EEESB_SD_Li128ELb1ELb1ELb0ELb0EEENS1_19SingleTileSchedulerILb1ELb0ELb1ELi128EEEEEEEEEvNT_6ParamsE,"aw",@nobits
	.sectionflags	@""
	.align	16
